	.target	sm_90a

	.elftype	@"ET_EXEC"


//--------------------- .note.nv.tkinfo           --------------------------
	.section	.note.nv.tkinfo,"",@"SHT_NOTE"
	.sectionflags	@"SHF_NOTE_NV_TKINFO"
	.tkinfo
        /*0018*/ 	.word	0x00000002
        /*0030*/ 	.string	""
        /*0030*/ 	.string	"ptxas"
        /*0030*/ 	.string	"Cuda compilation tools, release 13.0, V13.0.88"
        /*0030*/ 	.string	"Build cuda_13.0.r13.0/compiler.36424714_0"
        /*0030*/ 	.string	"-arch sm_90a -m 64 "



//--------------------- .note.nv.cuinfo           --------------------------
	.section	.note.nv.cuinfo,"",@"SHT_NOTE"
	.sectionflags	@"SHF_NOTE_NV_CUINFO"
        /*0018*/ 	.short	0x0002
        /*001a*/ 	.short	0x005a
        /*001c*/ 	.short	0x0082
	.zero		2


//--------------------- .nv.info                  --------------------------
	.section	.nv.info,"",@"SHT_CUDA_INFO"
	.align	4


	//----- nvinfo : EIATTR_REGCOUNT
	.align		4
        /*0000*/ 	.byte	0x04, 0x2f
        /*0002*/ 	.short	(.L_1 - .L_0)
	.align		4
.L_0:
        /*0004*/ 	.word	index@(_ZN10layer_norm13ln_bwd_kernelINS_13Kernel_traitsIfffffjLj5120ELj1ELj1ELj4ELj16ENS_18Kernel_traits_baseILj5120EfffffjLj128EEEEELb1ELb1ELb1ELb1EEEvNS_9BwdParamsE)
        /*0008*/ 	.word	0x000000ff


	//----- nvinfo : EIATTR_FRAME_SIZE
	.align		4
.L_1:
        /*000c*/ 	.byte	0x04, 0x11
        /*000e*/ 	.short	(.L_3 - .L_2)
	.align		4
.L_2:
        /*0010*/ 	.word	index@(_ZN10layer_norm13ln_bwd_kernelINS_13Kernel_traitsIfffffjLj5120ELj1ELj1ELj4ELj16ENS_18Kernel_traits_baseILj5120EfffffjLj128EEEEELb1ELb1ELb1ELb1EEEvNS_9BwdParamsE)
        /*0014*/ 	.word	0x00000268


	//----- nvinfo : EIATTR_REGCOUNT
	.align		4
.L_3:
        /*0018*/ 	.byte	0x04, 0x2f
        /*001a*/ 	.short	(.L_5 - .L_4)
	.align		4
.L_4:
        /*001c*/ 	.word	index@(_ZN10layer_norm22ln_bwd_finalize_kernelINS_22Kernel_traits_finalizeILj5120EfffffjLb1ELj1024ELj4ENS_18Kernel_traits_baseILj5120EfffffjLj1024EEEEELb1ELb1EEEvNS_9BwdParamsE)
        /*0020*/ 	.word	0x00000020


	//----- nvinfo : EIATTR_FRAME_SIZE
	.align		4
.L_5:
        /*0024*/ 	.byte	0x04, 0x11
        /*0026*/ 	.short	(.L_7 - .L_6)
	.align		4
.L_6:
        /*0028*/ 	.word	index@(_ZN10layer_norm22ln_bwd_finalize_kernelINS_22Kernel_traits_finalizeILj5120EfffffjLb1ELj1024ELj4ENS_18Kernel_traits_baseILj5120EfffffjLj1024EEEEELb1ELb1EEEvNS_9BwdParamsE)
        /*002c*/ 	.word	0x00000000


	//----- nvinfo : EIATTR_REGCOUNT
	.align		4
.L_7:
        /*0030*/ 	.byte	0x04, 0x2f
        /*0032*/ 	.short	(.L_9 - .L_8)
	.align		4
.L_8:
        /*0034*/ 	.word	index@(_ZN10layer_norm13ln_bwd_kernelINS_13Kernel_traitsIfffffjLj5120ELj1ELj1ELj4ELj16ENS_18Kernel_traits_baseILj5120EfffffjLj128EEEEELb1ELb1ELb1ELb0EEEvNS_9BwdParamsE)
        /*0038*/ 	.word	0x000000ff


	//----- nvinfo : EIATTR_FRAME_SIZE
	.align		4
.L_9:
        /*003c*/ 	.byte	0x04, 0x11
        /*003e*/ 	.short	(.L_11 - .L_10)
	.align		4
.L_10:
        /*0040*/ 	.word	index@(_ZN10layer_norm13ln_bwd_kernelINS_13Kernel_traitsIfffffjLj5120ELj1ELj1ELj4ELj16ENS_18Kernel_traits_baseILj5120EfffffjLj128EEEEELb1ELb1ELb1ELb0EEEvNS_9BwdParamsE)
        /*0044*/ 	.word	0x000001c8


	//----- nvinfo : EIATTR_REGCOUNT
	.align		4
.L_11:
        /*0048*/ 	.byte	0x04, 0x2f
        /*004a*/ 	.short	(.L_13 - .L_12)
	.align		4
.L_12:
        /*004c*/ 	.word	index@(_ZN10layer_norm22ln_bwd_finalize_kernelINS_22Kernel_traits_finalizeILj5120EfffffjLb1ELj1024ELj4ENS_18Kernel_traits_baseILj5120EfffffjLj1024EEEEELb1ELb0EEEvNS_9BwdParamsE)
        /*0050*/ 	.word	0x00000020


	//----- nvinfo : EIATTR_FRAME_SIZE
	.align		4
.L_13:
        /*0054*/ 	.byte	0x04, 0x11
        /*0056*/ 	.short	(.L_15 - .L_14)
	.align		4
.L_14:
        /*0058*/ 	.word	index@(_ZN10layer_norm22ln_bwd_finalize_kernelINS_22Kernel_traits_finalizeILj5120EfffffjLb1ELj1024ELj4ENS_18Kernel_traits_baseILj5120EfffffjLj1024EEEEELb1ELb0EEEvNS_9BwdParamsE)
        /*005c*/ 	.word	0x00000000


	//----- nvinfo : EIATTR_REGCOUNT
	.align		4
.L_15:
        /*0060*/ 	.byte	0x04, 0x2f
        /*0062*/ 	.short	(.L_17 - .L_16)
	.align		4
.L_16:
        /*0064*/ 	.word	index@(_ZN10layer_norm13ln_bwd_kernelINS_13Kernel_traitsIfffffjLj5120ELj1ELj1ELj4ELj16ENS_18Kernel_traits_baseILj5120EfffffjLj128EEEEELb1ELb1ELb0ELb1EEEvNS_9BwdParamsE)
        /*0068*/ 	.word	0x000000ff


	//----- nvinfo : EIATTR_FRAME_SIZE
	.align		4
.L_17:
        /*006c*/ 	.byte	0x04, 0x11
        /*006e*/ 	.short	(.L_19 - .L_18)
	.align		4
.L_18:
        /*0070*/ 	.word	index@(_ZN10layer_norm13ln_bwd_kernelINS_13Kernel_traitsIfffffjLj5120ELj1ELj1ELj4ELj16ENS_18Kernel_traits_baseILj5120EfffffjLj128EEEEELb1ELb1ELb0ELb1EEEvNS_9BwdParamsE)
        /*0074*/ 	.word	0x00000230


	//----- nvinfo : EIATTR_REGCOUNT
	.align		4
.L_19:
        /*0078*/ 	.byte	0x04, 0x2f
        /*007a*/ 	.short	(.L_21 - .L_20)
	.align		4
.L_20:
        /*007c*/ 	.word	index@(_ZN10layer_norm13ln_bwd_kernelINS_13Kernel_traitsIfffffjLj5120ELj1ELj1ELj4ELj16ENS_18Kernel_traits_baseILj5120EfffffjLj128EEEEELb1ELb1ELb0ELb0EEEvNS_9BwdParamsE)
        /*0080*/ 	.word	0x000000ff


	//----- nvinfo : EIATTR_FRAME_SIZE
	.align		4
.L_21:
        /*0084*/ 	.byte	0x04, 0x11
        /*0086*/ 	.short	(.L_23 - .L_22)
	.align		4
.L_22:
        /*0088*/ 	.word	index@(_ZN10layer_norm13ln_bwd_kernelINS_13Kernel_traitsIfffffjLj5120ELj1ELj1ELj4ELj16ENS_18Kernel_traits_baseILj5120EfffffjLj128EEEEELb1ELb1ELb0ELb0EEEvNS_9BwdParamsE)
        /*008c*/ 	.word	0x000001a0


	//----- nvinfo : EIATTR_REGCOUNT
	.align		4
.L_23:
        /*0090*/ 	.byte	0x04, 0x2f
        /*0092*/ 	.short	(.L_25 - .L_24)
	.align		4
.L_24:
        /*0094*/ 	.word	index@(_ZN10layer_norm13ln_bwd_kernelINS_13Kernel_traitsIfffffjLj5120ELj1ELj1ELj4ELj16ENS_18Kernel_traits_baseILj5120EfffffjLj128EEEEELb1ELb0ELb1ELb1EEEvNS_9BwdParamsE)
        /*0098*/ 	.word	0x000000ff


	//----- nvinfo : EIATTR_FRAME_SIZE
	.align		4
.L_25:
        /*009c*/ 	.byte	0x04, 0x11
        /*009e*/ 	.short	(.L_27 - .L_26)
	.align		4
.L_26:
        /*00a0*/ 	.word	index@(_ZN10layer_norm13ln_bwd_kernelINS_13Kernel_traitsIfffffjLj5120ELj1ELj1ELj4ELj16ENS_18Kernel_traits_baseILj5120EfffffjLj128EEEEELb1ELb0ELb1ELb1EEEvNS_9BwdParamsE)
        /*00a4*/ 	.word	0x00000100


	//----- nvinfo : EIATTR_REGCOUNT
	.align		4
.L_27:
        /*00a8*/ 	.byte	0x04, 0x2f
        /*00aa*/ 	.short	(.L_29 - .L_28)
	.align		4
.L_28:
        /*00ac*/ 	.word	index@(_ZN10layer_norm22ln_bwd_finalize_kernelINS_22Kernel_traits_finalizeILj5120EfffffjLb0ELj1024ELj4ENS_18Kernel_traits_baseILj5120EfffffjLj1024EEEEELb0ELb1EEEvNS_9BwdParamsE)
        /*00b0*/ 	.word	0x00000020


	//----- nvinfo : EIATTR_FRAME_SIZE
	.align		4
.L_29:
        /*00b4*/ 	.byte	0x04, 0x11
        /*00b6*/ 	.short	(.L_31 - .L_30)
	.align		4
.L_30:
        /*00b8*/ 	.word	index@(_ZN10layer_norm22ln_bwd_finalize_kernelINS_22Kernel_traits_finalizeILj5120EfffffjLb0ELj1024ELj4ENS_18Kernel_traits_baseILj5120EfffffjLj1024EEEEELb0ELb1EEEvNS_9BwdParamsE)
        /*00bc*/ 	.word	0x00000000


	//----- nvinfo : EIATTR_REGCOUNT
	.align		4
.L_31:
        /*00c0*/ 	.byte	0x04, 0x2f
        /*00c2*/ 	.short	(.L_33 - .L_32)
	.align		4
.L_32:
        /*00c4*/ 	.word	index@(_ZN10layer_norm13ln_bwd_kernelINS_13Kernel_traitsIfffffjLj5120ELj1ELj1ELj4ELj16ENS_18Kernel_traits_baseILj5120EfffffjLj128EEEEELb1ELb0ELb1ELb0EEEvNS_9BwdParamsE)
        /*00c8*/ 	.word	0x000000ff


	//----- nvinfo : EIATTR_FRAME_SIZE
	.align		4
.L_33:
        /*00cc*/ 	.byte	0x04, 0x11
        /*00ce*/ 	.short	(.L_35 - .L_34)
	.align		4
.L_34:
        /*00d0*/ 	.word	index@(_ZN10layer_norm13ln_bwd_kernelINS_13Kernel_traitsIfffffjLj5120ELj1ELj1ELj4ELj16ENS_18Kernel_traits_baseILj5120EfffffjLj128EEEEELb1ELb0ELb1ELb0EEEvNS_9BwdParamsE)
        /*00d4*/ 	.word	0x00000080


	//----- nvinfo : EIATTR_REGCOUNT
	.align		4
.L_35:
        /*00d8*/ 	.byte	0x04, 0x2f
        /*00da*/ 	.short	(.L_37 - .L_36)
	.align		4
.L_36:
        /*00dc*/ 	.word	index@(_ZN10layer_norm22ln_bwd_finalize_kernelINS_22Kernel_traits_finalizeILj5120EfffffjLb0ELj1024ELj4ENS_18Kernel_traits_baseILj5120EfffffjLj1024EEEEELb0ELb0EEEvNS_9BwdParamsE)
        /*00e0*/ 	.word	0x00000020


	//----- nvinfo : EIATTR_FRAME_SIZE
	.align		4
.L_37:
        /*00e4*/ 	.byte	0x04, 0x11
        /*00e6*/ 	.short	(.L_39 - .L_38)
	.align		4
.L_38:
        /*00e8*/ 	.word	index@(_ZN10layer_norm22ln_bwd_finalize_kernelINS_22Kernel_traits_finalizeILj5120EfffffjLb0ELj1024ELj4ENS_18Kernel_traits_baseILj5120EfffffjLj1024EEEEELb0ELb0EEEvNS_9BwdParamsE)
        /*00ec*/ 	.word	0x00000000


	//----- nvinfo : EIATTR_REGCOUNT
	.align		4
.L_39:
        /*00f0*/ 	.byte	0x04, 0x2f
        /*00f2*/ 	.short	(.L_41 - .L_40)
	.align		4
.L_40:
        /*00f4*/ 	.word	index@(_ZN10layer_norm13ln_bwd_kernelINS_13Kernel_traitsIfffffjLj5120ELj1ELj1ELj4ELj16ENS_18Kernel_traits_baseILj5120EfffffjLj128EEEEELb1ELb0ELb0ELb1EEEvNS_9BwdParamsE)
        /*00f8*/ 	.word	0x000000ff


	//----- nvinfo : EIATTR_FRAME_SIZE
	.align		4
.L_41:
        /*00fc*/ 	.byte	0x04, 0x11
        /*00fe*/ 	.short	(.L_43 - .L_42)
	.align		4
.L_42:
        /*0100*/ 	.word	index@(_ZN10layer_norm13ln_bwd_kernelINS_13Kernel_traitsIfffffjLj5120ELj1ELj1ELj4ELj16ENS_18Kernel_traits_baseILj5120EfffffjLj128EEEEELb1ELb0ELb0ELb1EEEvNS_9BwdParamsE)
        /*0104*/ 	.word	0x000000d0


	//----- nvinfo : EIATTR_REGCOUNT
	.align		4
.L_43:
        /*0108*/ 	.byte	0x04, 0x2f
        /*010a*/ 	.short	(.L_45 - .L_44)
	.align		4
.L_44:
        /*010c*/ 	.word	index@(_ZN10layer_norm13ln_bwd_kernelINS_13Kernel_traitsIfffffjLj5120ELj1ELj1ELj4ELj16ENS_18Kernel_traits_baseILj5120EfffffjLj128EEEEELb1ELb0ELb0ELb0EEEvNS_9BwdParamsE)
        /*0110*/ 	.word	0x000000ff


	//----- nvinfo : EIATTR_FRAME_SIZE
	.align		4
.L_45:
        /*0114*/ 	.byte	0x04, 0x11
        /*0116*/ 	.short	(.L_47 - .L_46)
	.align		4
.L_46:
        /*0118*/ 	.word	index@(_ZN10layer_norm13ln_bwd_kernelINS_13Kernel_traitsIfffffjLj5120ELj1ELj1ELj4ELj16ENS_18Kernel_traits_baseILj5120EfffffjLj128EEEEELb1ELb0ELb0ELb0EEEvNS_9BwdParamsE)
        /*011c*/ 	.word	0x00000060


	//----- nvinfo : EIATTR_REGCOUNT
	.align		4
.L_47:
        /*0120*/ 	.byte	0x04, 0x2f
        /*0122*/ 	.short	(.L_49 - .L_48)
	.align		4
.L_48:
        /*0124*/ 	.word	index@(_ZN10layer_norm13ln_bwd_kernelINS_13Kernel_traitsIfffffjLj5120ELj1ELj1ELj4ELj16ENS_18Kernel_traits_baseILj5120EfffffjLj128EEEEELb0ELb1ELb1ELb1EEEvNS_9BwdParamsE)
        /*0128*/ 	.word	0x000000ff


	//----- nvinfo : EIATTR_FRAME_SIZE
	.align		4
.L_49:
        /*012c*/ 	.byte	0x04, 0x11
        /*012e*/ 	.short	(.L_51 - .L_50)
	.align		4
.L_50:
        /*0130*/ 	.word	index@(_ZN10layer_norm13ln_bwd_kernelINS_13Kernel_traitsIfffffjLj5120ELj1ELj1ELj4ELj16ENS_18Kernel_traits_baseILj5120EfffffjLj128EEEEELb0ELb1ELb1ELb1EEEvNS_9BwdParamsE)
        /*0134*/ 	.word	0x00000230


	//----- nvinfo : EIATTR_REGCOUNT
	.align		4
.L_51:
        /*0138*/ 	.byte	0x04, 0x2f
        /*013a*/ 	.short	(.L_53 - .L_52)
	.align		4
.L_52:
        /*013c*/ 	.word	index@(_ZN10layer_norm13ln_bwd_kernelINS_13Kernel_traitsIfffffjLj5120ELj1ELj1ELj4ELj16ENS_18Kernel_traits_baseILj5120EfffffjLj128EEEEELb0ELb1ELb1ELb0EEEvNS_9BwdParamsE)
        /*0140*/ 	.word	0x000000ff


	//----- nvinfo : EIATTR_FRAME_SIZE
	.align		4
.L_53:
        /*0144*/ 	.byte	0x04, 0x11
        /*0146*/ 	.short	(.L_55 - .L_54)
	.align		4
.L_54:
        /*0148*/ 	.word	index@(_ZN10layer_norm13ln_bwd_kernelINS_13Kernel_traitsIfffffjLj5120ELj1ELj1ELj4ELj16ENS_18Kernel_traits_baseILj5120EfffffjLj128EEEEELb0ELb1ELb1ELb0EEEvNS_9BwdParamsE)
        /*014c*/ 	.word	0x000001a0


	//----- nvinfo : EIATTR_REGCOUNT
	.align		4
.L_55:
        /*0150*/ 	.byte	0x04, 0x2f
        /*0152*/ 	.short	(.L_57 - .L_56)
	.align		4
.L_56:
        /*0154*/ 	.word	index@(_ZN10layer_norm13ln_bwd_kernelINS_13Kernel_traitsIfffffjLj5120ELj1ELj1ELj4ELj16ENS_18Kernel_traits_baseILj5120EfffffjLj128EEEEELb0ELb1ELb0ELb1EEEvNS_9BwdParamsE)
        /*0158*/ 	.word	0x000000ff


	//----- nvinfo : EIATTR_FRAME_SIZE
	.align		4
.L_57:
        /*015c*/ 	.byte	0x04, 0x11
        /*015e*/ 	.short	(.L_59 - .L_58)
	.align		4
.L_58:
        /*0160*/ 	.word	index@(_ZN10layer_norm13ln_bwd_kernelINS_13Kernel_traitsIfffffjLj5120ELj1ELj1ELj4ELj16ENS_18Kernel_traits_baseILj5120EfffffjLj128EEEEELb0ELb1ELb0ELb1EEEvNS_9BwdParamsE)
        /*0164*/ 	.word	0x00000200


	//----- nvinfo : EIATTR_REGCOUNT
	.align		4
.L_59:
        /*0168*/ 	.byte	0x04, 0x2f
        /*016a*/ 	.short	(.L_61 - .L_60)
	.align		4
.L_60:
        /*016c*/ 	.word	index@(_ZN10layer_norm13ln_bwd_kernelINS_13Kernel_traitsIfffffjLj5120ELj1ELj1ELj4ELj16ENS_18Kernel_traits_baseILj5120EfffffjLj128EEEEELb0ELb1ELb0ELb0EEEvNS_9BwdParamsE)
        /*0170*/ 	.word	0x000000ff


	//----- nvinfo : EIATTR_FRAME_SIZE
	.align		4
.L_61:
        /*0174*/ 	.byte	0x04, 0x11
        /*0176*/ 	.short	(.L_63 - .L_62)
	.align		4
.L_62:
        /*0178*/ 	.word	index@(_ZN10layer_norm13ln_bwd_kernelINS_13Kernel_traitsIfffffjLj5120ELj1ELj1ELj4ELj16ENS_18Kernel_traits_baseILj5120EfffffjLj128EEEEELb0ELb1ELb0ELb0EEEvNS_9BwdParamsE)
        /*017c*/ 	.word	0x00000170


	//----- nvinfo : EIATTR_REGCOUNT
	.align		4
.L_63:
        /*0180*/ 	.byte	0x04, 0x2f
        /*0182*/ 	.short	(.L_65 - .L_64)
	.align		4
.L_64:
        /*0184*/ 	.word	index@(_ZN10layer_norm13ln_bwd_kernelINS_13Kernel_traitsIfffffjLj5120ELj1ELj1ELj4ELj16ENS_18Kernel_traits_baseILj5120EfffffjLj128EEEEELb0ELb0ELb1ELb1EEEvNS_9BwdParamsE)
        /*0188*/ 	.word	0x000000ff


	//----- nvinfo : EIATTR_FRAME_SIZE
	.align		4
.L_65:
        /*018c*/ 	.byte	0x04, 0x11
        /*018e*/ 	.short	(.L_67 - .L_66)
	.align		4
.L_66:
        /*0190*/ 	.word	index@(_ZN10layer_norm13ln_bwd_kernelINS_13Kernel_traitsIfffffjLj5120ELj1ELj1ELj4ELj16ENS_18Kernel_traits_baseILj5120EfffffjLj128EEEEELb0ELb0ELb1ELb1EEEvNS_9BwdParamsE)
        /*0194*/ 	.word	0x000000d0


	//----- nvinfo : EIATTR_REGCOUNT
	.align		4
.L_67:
        /*0198*/ 	.byte	0x04, 0x2f
        /*019a*/ 	.short	(.L_69 - .L_68)
	.align		4
.L_68:
        /*019c*/ 	.word	index@(_ZN10layer_norm13ln_bwd_kernelINS_13Kernel_traitsIfffffjLj5120ELj1ELj1ELj4ELj16ENS_18Kernel_traits_baseILj5120EfffffjLj128EEEEELb0ELb0ELb1ELb0EEEvNS_9BwdParamsE)
        /*01a0*/ 	.word	0x000000ff


	//----- nvinfo : EIATTR_FRAME_SIZE
	.align		4
.L_69:
        /*01a4*/ 	.byte	0x04, 0x11
        /*01a6*/ 	.short	(.L_71 - .L_70)
	.align		4
.L_70:
        /*01a8*/ 	.word	index@(_ZN10layer_norm13ln_bwd_kernelINS_13Kernel_traitsIfffffjLj5120ELj1ELj1ELj4ELj16ENS_18Kernel_traits_baseILj5120EfffffjLj128EEEEELb0ELb0ELb1ELb0EEEvNS_9BwdParamsE)
        /*01ac*/ 	.word	0x00000048


	//----- nvinfo : EIATTR_REGCOUNT
	.align		4
.L_71:
        /*01b0*/ 	.byte	0x04, 0x2f
        /*01b2*/ 	.short	(.L_73 - .L_72)
	.align		4
.L_72:
        /*01b4*/ 	.word	index@(_ZN10layer_norm13ln_bwd_kernelINS_13Kernel_traitsIfffffjLj5120ELj1ELj1ELj4ELj16ENS_18Kernel_traits_baseILj5120EfffffjLj128EEEEELb0ELb0ELb0ELb1EEEvNS_9BwdParamsE)
        /*01b8*/ 	.word	0x000000ff


	//----- nvinfo : EIATTR_FRAME_SIZE
	.align		4
.L_73:
        /*01bc*/ 	.byte	0x04, 0x11
        /*01be*/ 	.short	(.L_75 - .L_74)
	.align		4
.L_74:
        /*01c0*/ 	.word	index@(_ZN10layer_norm13ln_bwd_kernelINS_13Kernel_traitsIfffffjLj5120ELj1ELj1ELj4ELj16ENS_18Kernel_traits_baseILj5120EfffffjLj128EEEEELb0ELb0ELb0ELb1EEEvNS_9BwdParamsE)
        /*01c4*/ 	.word	0x00000080


	//----- nvinfo : EIATTR_REGCOUNT
	.align		4
.L_75:
        /*01c8*/ 	.byte	0x04, 0x2f
        /*01ca*/ 	.short	(.L_77 - .L_76)
	.align		4
.L_76:
        /*01cc*/ 	.word	index@(_ZN10layer_norm13ln_bwd_kernelINS_13Kernel_traitsIfffffjLj5120ELj1ELj1ELj4ELj16ENS_18Kernel_traits_baseILj5120EfffffjLj128EEEEELb0ELb0ELb0ELb0EEEvNS_9BwdParamsE)
        /*01d0*/ 	.word	0x000000ff


	//----- nvinfo : EIATTR_FRAME_SIZE
	.align		4
.L_77:
        /*01d4*/ 	.byte	0x04, 0x11
        /*01d6*/ 	.short	(.L_79 - .L_78)
	.align		4
.L_78:
        /*01d8*/ 	.word	index@(_ZN10layer_norm13ln_bwd_kernelINS_13Kernel_traitsIfffffjLj5120ELj1ELj1ELj4ELj16ENS_18Kernel_traits_baseILj5120EfffffjLj128EEEEELb0ELb0ELb0ELb0EEEvNS_9BwdParamsE)
        /*01dc*/ 	.word	0x00000030


	//----- nvinfo : EIATTR_REGCOUNT
	.align		4
.L_79:
        /*01e0*/ 	.byte	0x04, 0x2f
        /*01e2*/ 	.short	(.L_81 - .L_80)
	.align		4
.L_80:
        /*01e4*/ 	.word	index@(_ZN10layer_norm13ln_bwd_kernelINS_13Kernel_traitsI6__halfffffjLj5120ELj1ELj1ELj4ELj16ENS_18Kernel_traits_baseILj5120ES2_ffffjLj128EEEEELb1ELb1ELb1ELb1EEEvNS_9BwdParamsE)
        /*01e8*/ 	.word	0x000000ff


	//----- nvinfo : EIATTR_FRAME_SIZE
	.align		4
.L_81:
        /*01ec*/ 	.byte	0x04, 0x11
        /*01ee*/ 	.short	(.L_83 - .L_82)
	.align		4
.L_82:
        /*01f0*/ 	.word	index@(_ZN10layer_norm13ln_bwd_kernelINS_13Kernel_traitsI6__halfffffjLj5120ELj1ELj1ELj4ELj16ENS_18Kernel_traits_baseILj5120ES2_ffffjLj128EEEEELb1ELb1ELb1ELb1EEEvNS_9BwdParamsE)
        /*01f4*/ 	.word	0x00000248


	//----- nvinfo : EIATTR_REGCOUNT
	.align		4
.L_83:
        /*01f8*/ 	.byte	0x04, 0x2f
        /*01fa*/ 	.short	(.L_85 - .L_84)
	.align		4
.L_84:
        /*01fc*/ 	.word	index@(_ZN10layer_norm22ln_bwd_finalize_kernelINS_22Kernel_traits_finalizeILj5120E6__halfffffjLb1ELj1024ELj4ENS_18Kernel_traits_baseILj5120ES2_ffffjLj1024EEEEELb1ELb1EEEvNS_9BwdParamsE)
        /*0200*/ 	.word	0x00000020


	//----- nvinfo : EIATTR_FRAME_SIZE
	.align		4
.L_85:
        /*0204*/ 	.byte	0x04, 0x11
        /*0206*/ 	.short	(.L_87 - .L_86)
	.align		4
.L_86:
        /*0208*/ 	.word	index@(_ZN10layer_norm22ln_bwd_finalize_kernelINS_22Kernel_traits_finalizeILj5120E6__halfffffjLb1ELj1024ELj4ENS_18Kernel_traits_baseILj5120ES2_ffffjLj1024EEEEELb1ELb1EEEvNS_9BwdParamsE)
        /*020c*/ 	.word	0x00000000


	//----- nvinfo : EIATTR_REGCOUNT
	.align		4
.L_87:
        /*0210*/ 	.byte	0x04, 0x2f
        /*0212*/ 	.short	(.L_89 - .L_88)
	.align		4
.L_88:
        /*0214*/ 	.word	index@(_ZN10layer_norm13ln_bwd_kernelINS_13Kernel_traitsI6__halfffffjLj5120ELj1ELj1ELj4ELj16ENS_18Kernel_traits_baseILj5120ES2_ffffjLj128EEEEELb1ELb1ELb1ELb0EEEvNS_9BwdParamsE)
        /*0218*/ 	.word	0x000000ff


	//----- nvinfo : EIATTR_FRAME_SIZE
	.align		4
.L_89:
        /*021c*/ 	.byte	0x04, 0x11
        /*021e*/ 	.short	(.L_91 - .L_90)
	.align		4
.L_90:
        /*0220*/ 	.word	index@(_ZN10layer_norm13ln_bwd_kernelINS_13Kernel_traitsI6__halfffffjLj5120ELj1ELj1ELj4ELj16ENS_18Kernel_traits_baseILj5120ES2_ffffjLj128EEEEELb1ELb1ELb1ELb0EEEvNS_9BwdParamsE)
        /*0224*/ 	.word	0x000001c8


	//----- nvinfo : EIATTR_REGCOUNT
	.align		4
.L_91:
        /*0228*/ 	.byte	0x04, 0x2f
        /*022a*/ 	.short	(.L_93 - .L_92)
	.align		4
.L_92:
        /*022c*/ 	.word	index@(_ZN10layer_norm22ln_bwd_finalize_kernelINS_22Kernel_traits_finalizeILj5120E6__halfffffjLb1ELj1024ELj4ENS_18Kernel_traits_baseILj5120ES2_ffffjLj1024EEEEELb1ELb0EEEvNS_9BwdParamsE)
        /*0230*/ 	.word	0x00000020


	//----- nvinfo : EIATTR_FRAME_SIZE
	.align		4
.L_93:
        /*0234*/ 	.byte	0x04, 0x11
        /*0236*/ 	.short	(.L_95 - .L_94)
	.align		4
.L_94:
        /*0238*/ 	.word	index@(_ZN10layer_norm22ln_bwd_finalize_kernelINS_22Kernel_traits_finalizeILj5120E6__halfffffjLb1ELj1024ELj4ENS_18Kernel_traits_baseILj5120ES2_ffffjLj1024EEEEELb1ELb0EEEvNS_9BwdParamsE)
        /*023c*/ 	.word	0x00000000


	//----- nvinfo : EIATTR_REGCOUNT
	.align		4
.L_95:
        /*0240*/ 	.byte	0x04, 0x2f
        /*0242*/ 	.short	(.L_97 - .L_96)
	.align		4
.L_96:
        /*0244*/ 	.word	index@(_ZN10layer_norm13ln_bwd_kernelINS_13Kernel_traitsI6__halfffffjLj5120ELj1ELj1ELj4ELj16ENS_18Kernel_traits_baseILj5120ES2_ffffjLj128EEEEELb1ELb1ELb0ELb1EEEvNS_9BwdParamsE)
        /*0248*/ 	.word	0x000000ff


	//----- nvinfo : EIATTR_FRAME_SIZE
	.align		4
.L_97:
        /*024c*/ 	.byte	0x04, 0x11
        /*024e*/ 	.short	(.L_99 - .L_98)
	.align		4
.L_98:
        /*0250*/ 	.word	index@(_ZN10layer_norm13ln_bwd_kernelINS_13Kernel_traitsI6__halfffffjLj5120ELj1ELj1ELj4ELj16ENS_18Kernel_traits_baseILj5120ES2_ffffjLj128EEEEELb1ELb1ELb0ELb1EEEvNS_9BwdParamsE)
        /*0254*/ 	.word	0x000001e8


	//----- nvinfo : EIATTR_REGCOUNT
	.align		4
.L_99:
        /*0258*/ 	.byte	0x04, 0x2f
        /*025a*/ 	.short	(.L_101 - .L_100)
	.align		4
.L_100:
        /*025c*/ 	.word	index@(_ZN10layer_norm13ln_bwd_kernelINS_13Kernel_traitsI6__halfffffjLj5120ELj1ELj1ELj4ELj16ENS_18Kernel_traits_baseILj5120ES2_ffffjLj128EEEEELb1ELb1ELb0ELb0EEEvNS_9BwdParamsE)
        /*0260*/ 	.word	0x000000ff


	//----- nvinfo : EIATTR_FRAME_SIZE
	.align		4
.L_101:
        /*0264*/ 	.byte	0x04, 0x11
        /*0266*/ 	.short	(.L_103 - .L_102)
	.align		4
.L_102:
        /*0268*/ 	.word	index@(_ZN10layer_norm13ln_bwd_kernelINS_13Kernel_traitsI6__halfffffjLj5120ELj1ELj1ELj4ELj16ENS_18Kernel_traits_baseILj5120ES2_ffffjLj128EEEEELb1ELb1ELb0ELb0EEEvNS_9BwdParamsE)
        /*026c*/ 	.word	0x000001a0


	//----- nvinfo : EIATTR_REGCOUNT
	.align		4
.L_103:
        /*0270*/ 	.byte	0x04, 0x2f
        /*0272*/ 	.short	(.L_105 - .L_104)
	.align		4
.L_104:
        /*0274*/ 	.word	index@(_ZN10layer_norm13ln_bwd_kernelINS_13Kernel_traitsI6__halfffffjLj5120ELj1ELj1ELj4ELj16ENS_18Kernel_traits_baseILj5120ES2_ffffjLj128EEEEELb1ELb0ELb1ELb1EEEvNS_9BwdParamsE)
        /*0278*/ 	.word	0x000000ff


	//----- nvinfo : EIATTR_FRAME_SIZE
	.align		4
.L_105:
        /*027c*/ 	.byte	0x04, 0x11
        /*027e*/ 	.short	(.L_107 - .L_106)
	.align		4
.L_106:
        /*0280*/ 	.word	index@(_ZN10layer_norm13ln_bwd_kernelINS_13Kernel_traitsI6__halfffffjLj5120ELj1ELj1ELj4ELj16ENS_18Kernel_traits_baseILj5120ES2_ffffjLj128EEEEELb1ELb0ELb1ELb1EEEvNS_9BwdParamsE)
        /*0284*/ 	.word	0x00000078


	//----- nvinfo : EIATTR_REGCOUNT
	.align		4
.L_107:
        /*0288*/ 	.byte	0x04, 0x2f
        /*028a*/ 	.short	(.L_109 - .L_108)
	.align		4
.L_108:
        /*028c*/ 	.word	index@(_ZN10layer_norm22ln_bwd_finalize_kernelINS_22Kernel_traits_finalizeILj5120E6__halfffffjLb0ELj1024ELj4ENS_18Kernel_traits_baseILj5120ES2_ffffjLj1024EEEEELb0ELb1EEEvNS_9BwdParamsE)
        /*0290*/ 	.word	0x00000020


	//----- nvinfo : EIATTR_FRAME_SIZE
	.align		4
.L_109:
        /*0294*/ 	.byte	0x04, 0x11
        /*0296*/ 	.short	(.L_111 - .L_110)
	.align		4
.L_110:
        /*0298*/ 	.word	index@(_ZN10layer_norm22ln_bwd_finalize_kernelINS_22Kernel_traits_finalizeILj5120E6__halfffffjLb0ELj1024ELj4ENS_18Kernel_traits_baseILj5120ES2_ffffjLj1024EEEEELb0ELb1EEEvNS_9BwdParamsE)
        /*029c*/ 	.word	0x00000000


	//----- nvinfo : EIATTR_REGCOUNT
	.align		4
.L_111:
        /*02a0*/ 	.byte	0x04, 0x2f
        /*02a2*/ 	.short	(.L_113 - .L_112)
	.align		4
.L_112:
        /*02a4*/ 	.word	index@(_ZN10layer_norm13ln_bwd_kernelINS_13Kernel_traitsI6__halfffffjLj5120ELj1ELj1ELj4ELj16ENS_18Kernel_traits_baseILj5120ES2_ffffjLj128EEEEELb1ELb0ELb1ELb0EEEvNS_9BwdParamsE)
        /*02a8*/ 	.word	0x000000ff


	//----- nvinfo : EIATTR_FRAME_SIZE
	.align		4
.L_113:
        /*02ac*/ 	.byte	0x04, 0x11
        /*02ae*/ 	.short	(.L_115 - .L_114)
	.align		4
.L_114:
        /*02b0*/ 	.word	index@(_ZN10layer_norm13ln_bwd_kernelINS_13Kernel_traitsI6__halfffffjLj5120ELj1ELj1ELj4ELj16ENS_18Kernel_traits_baseILj5120ES2_ffffjLj128EEEEELb1ELb0ELb1ELb0EEEvNS_9BwdParamsE)
        /*02b4*/ 	.word	0x00000080


	//----- nvinfo : EIATTR_REGCOUNT
	.align		4
.L_115:
        /*02b8*/ 	.byte	0x04, 0x2f
        /*02ba*/ 	.short	(.L_117 - .L_116)
	.align		4
.L_116:
        /*02bc*/ 	.word	index@(_ZN10layer_norm22ln_bwd_finalize_kernelINS_22Kernel_traits_finalizeILj5120E6__halfffffjLb0ELj1024ELj4ENS_18Kernel_traits_baseILj5120ES2_ffffjLj1024EEEEELb0ELb0EEEvNS_9BwdParamsE)
        /*02c0*/ 	.word	0x00000020


	//----- nvinfo : EIATTR_FRAME_SIZE
	.align		4
.L_117:
        /*02c4*/ 	.byte	0x04, 0x11
        /*02c6*/ 	.short	(.L_119 - .L_118)
	.align		4
.L_118:
        /*02c8*/ 	.word	index@(_ZN10layer_norm22ln_bwd_finalize_kernelINS_22Kernel_traits_finalizeILj5120E6__halfffffjLb0ELj1024ELj4ENS_18Kernel_traits_baseILj5120ES2_ffffjLj1024EEEEELb0ELb0EEEvNS_9BwdParamsE)
        /*02cc*/ 	.word	0x00000000


	//----- nvinfo : EIATTR_REGCOUNT
	.align		4
.L_119:
        /*02d0*/ 	.byte	0x04, 0x2f
        /*02d2*/ 	.short	(.L_121 - .L_120)
	.align		4
.L_120:
        /*02d4*/ 	.word	index@(_ZN10layer_norm13ln_bwd_kernelINS_13Kernel_traitsI6__halfffffjLj5120ELj1ELj1ELj4ELj16ENS_18Kernel_traits_baseILj5120ES2_ffffjLj128EEEEELb1ELb0ELb0ELb1EEEvNS_9BwdParamsE)
        /*02d8*/ 	.word	0x000000ff


	//----- nvinfo : EIATTR_FRAME_SIZE
	.align		4
.L_121:
        /*02dc*/ 	.byte	0x04, 0x11
        /*02de*/ 	.short	(.L_123 - .L_122)
	.align		4
.L_122:
        /*02e0*/ 	.word	index@(_ZN10layer_norm13ln_bwd_kernelINS_13Kernel_traitsI6__halfffffjLj5120ELj1ELj1ELj4ELj16ENS_18Kernel_traits_baseILj5120ES2_ffffjLj128EEEEELb1ELb0ELb0ELb1EEEvNS_9BwdParamsE)
        /*02e4*/ 	.word	0x000000c8


	//----- nvinfo : EIATTR_REGCOUNT
	.align		4
.L_123:
        /*02e8*/ 	.byte	0x04, 0x2f
        /*02ea*/ 	.short	(.L_125 - .L_124)
	.align		4
.L_124:
        /*02ec*/ 	.word	index@(_ZN10layer_norm13ln_bwd_kernelINS_13Kernel_traitsI6__halfffffjLj5120ELj1ELj1ELj4ELj16ENS_18Kernel_traits_baseILj5120ES2_ffffjLj128EEEEELb1ELb0ELb0ELb0EEEvNS_9BwdParamsE)
        /*02f0*/ 	.word	0x000000ff


	//----- nvinfo : EIATTR_FRAME_SIZE
	.align		4
.L_125:
        /*02f4*/ 	.byte	0x04, 0x11
        /*02f6*/ 	.short	(.L_127 - .L_126)
	.align		4
.L_126:
        /*02f8*/ 	.word	index@(_ZN10layer_norm13ln_bwd_kernelINS_13Kernel_traitsI6__halfffffjLj5120ELj1ELj1ELj4ELj16ENS_18Kernel_traits_baseILj5120ES2_ffffjLj128EEEEELb1ELb0ELb0ELb0EEEvNS_9BwdParamsE)
        /*02fc*/ 	.word	0x00000058


	//----- nvinfo : EIATTR_REGCOUNT
	.align		4
.L_127:
        /*0300*/ 	.byte	0x04, 0x2f
        /*0302*/ 	.short	(.L_129 - .L_128)
	.align		4
.L_128:
        /*0304*/ 	.word	index@(_ZN10layer_norm13ln_bwd_kernelINS_13Kernel_traitsI6__halfffffjLj5120ELj1ELj1ELj4ELj16ENS_18Kernel_traits_baseILj5120ES2_ffffjLj128EEEEELb0ELb1ELb1ELb1EEEvNS_9BwdParamsE)
        /*0308*/ 	.word	0x000000ff


	//----- nvinfo : EIATTR_FRAME_SIZE
	.align		4
.L_129:
        /*030c*/ 	.byte	0x04, 0x11
        /*030e*/ 	.short	(.L_131 - .L_130)
	.align		4
.L_130:
        /*0310*/ 	.word	index@(_ZN10layer_norm13ln_bwd_kernelINS_13Kernel_traitsI6__halfffffjLj5120ELj1ELj1ELj4ELj16ENS_18Kernel_traits_baseILj5120ES2_ffffjLj128EEEEELb0ELb1ELb1ELb1EEEvNS_9BwdParamsE)
        /*0314*/ 	.word	0x00000220


	//----- nvinfo : EIATTR_REGCOUNT
	.align		4
.L_131:
        /*0318*/ 	.byte	0x04, 0x2f
        /*031a*/ 	.short	(.L_133 - .L_132)
	.align		4
.L_132:
        /*031c*/ 	.word	index@(_ZN10layer_norm13ln_bwd_kernelINS_13Kernel_traitsI6__halfffffjLj5120ELj1ELj1ELj4ELj16ENS_18Kernel_traits_baseILj5120ES2_ffffjLj128EEEEELb0ELb1ELb1ELb0EEEvNS_9BwdParamsE)
        /*0320*/ 	.word	0x000000ff


	//----- nvinfo : EIATTR_FRAME_SIZE
	.align		4
.L_133:
        /*0324*/ 	.byte	0x04, 0x11
        /*0326*/ 	.short	(.L_135 - .L_134)
	.align		4
.L_134:
        /*0328*/ 	.word	index@(_ZN10layer_norm13ln_bwd_kernelINS_13Kernel_traitsI6__halfffffjLj5120ELj1ELj1ELj4ELj16ENS_18Kernel_traits_baseILj5120ES2_ffffjLj128EEEEELb0ELb1ELb1ELb0EEEvNS_9BwdParamsE)
        /*032c*/ 	.word	0x00000198


	//----- nvinfo : EIATTR_REGCOUNT
	.align		4
.L_135:
        /*0330*/ 	.byte	0x04, 0x2f
        /*0332*/ 	.short	(.L_137 - .L_136)
	.align		4
.L_136:
        /*0334*/ 	.word	index@(_ZN10layer_norm13ln_bwd_kernelINS_13Kernel_traitsI6__halfffffjLj5120ELj1ELj1ELj4ELj16ENS_18Kernel_traits_baseILj5120ES2_ffffjLj128EEEEELb0ELb1ELb0ELb1EEEvNS_9BwdParamsE)
        /*0338*/ 	.word	0x000000ff


	//----- nvinfo : EIATTR_FRAME_SIZE
	.align		4
.L_137:
        /*033c*/ 	.byte	0x04, 0x11
        /*033e*/ 	.short	(.L_139 - .L_138)
	.align		4
.L_138:
        /*0340*/ 	.word	index@(_ZN10layer_norm13ln_bwd_kernelINS_13Kernel_traitsI6__halfffffjLj5120ELj1ELj1ELj4ELj16ENS_18Kernel_traits_baseILj5120ES2_ffffjLj128EEEEELb0ELb1ELb0ELb1EEEvNS_9BwdParamsE)
        /*0344*/ 	.word	0x00000200


	//----- nvinfo : EIATTR_REGCOUNT
	.align		4
.L_139:
        /*0348*/ 	.byte	0x04, 0x2f
        /*034a*/ 	.short	(.L_141 - .L_140)
	.align		4
.L_140:
        /*034c*/ 	.word	index@(_ZN10layer_norm13ln_bwd_kernelINS_13Kernel_traitsI6__halfffffjLj5120ELj1ELj1ELj4ELj16ENS_18Kernel_traits_baseILj5120ES2_ffffjLj128EEEEELb0ELb1ELb0ELb0EEEvNS_9BwdParamsE)
        /*0350*/ 	.word	0x000000ff


	//----- nvinfo : EIATTR_FRAME_SIZE
	.align		4
.L_141:
        /*0354*/ 	.byte	0x04, 0x11
        /*0356*/ 	.short	(.L_143 - .L_142)
	.align		4
.L_142:
        /*0358*/ 	.word	index@(_ZN10layer_norm13ln_bwd_kernelINS_13Kernel_traitsI6__halfffffjLj5120ELj1ELj1ELj4ELj16ENS_18Kernel_traits_baseILj5120ES2_ffffjLj128EEEEELb0ELb1ELb0ELb0EEEvNS_9BwdParamsE)
        /*035c*/ 	.word	0x00000170


	//----- nvinfo : EIATTR_REGCOUNT
	.align		4
.L_143:
        /*0360*/ 	.byte	0x04, 0x2f
        /*0362*/ 	.short	(.L_145 - .L_144)
	.align		4
.L_144:
        /*0364*/ 	.word	index@(_ZN10layer_norm13ln_bwd_kernelINS_13Kernel_traitsI6__halfffffjLj5120ELj1ELj1ELj4ELj16ENS_18Kernel_traits_baseILj5120ES2_ffffjLj128EEEEELb0ELb0ELb1ELb1EEEvNS_9BwdParamsE)
        /*0368*/ 	.word	0x000000ff


	//----- nvinfo : EIATTR_FRAME_SIZE
	.align		4
.L_145:
        /*036c*/ 	.byte	0x04, 0x11
        /*036e*/ 	.short	(.L_147 - .L_146)
	.align		4
.L_146:
        /*0370*/ 	.word	index@(_ZN10layer_norm13ln_bwd_kernelINS_13Kernel_traitsI6__halfffffjLj5120ELj1ELj1ELj4ELj16ENS_18Kernel_traits_baseILj5120ES2_ffffjLj128EEEEELb0ELb0ELb1ELb1EEEvNS_9BwdParamsE)
        /*0374*/ 	.word	0x00000060


	//----- nvinfo : EIATTR_REGCOUNT
	.align		4
.L_147:
        /*0378*/ 	.byte	0x04, 0x2f
        /*037a*/ 	.short	(.L_149 - .L_148)
	.align		4
.L_148:
        /*037c*/ 	.word	index@(_ZN10layer_norm13ln_bwd_kernelINS_13Kernel_traitsI6__halfffffjLj5120ELj1ELj1ELj4ELj16ENS_18Kernel_traits_baseILj5120ES2_ffffjLj128EEEEELb0ELb0ELb1ELb0EEEvNS_9BwdParamsE)
        /*0380*/ 	.word	0x000000ff


	//----- nvinfo : EIATTR_FRAME_SIZE
	.align		4
.L_149:
        /*0384*/ 	.byte	0x04, 0x11
        /*0386*/ 	.short	(.L_151 - .L_150)
	.align		4
.L_150:
        /*0388*/ 	.word	index@(_ZN10layer_norm13ln_bwd_kernelINS_13Kernel_traitsI6__halfffffjLj5120ELj1ELj1ELj4ELj16ENS_18Kernel_traits_baseILj5120ES2_ffffjLj128EEEEELb0ELb0ELb1ELb0EEEvNS_9BwdParamsE)
        /*038c*/ 	.word	0x00000050


	//----- nvinfo : EIATTR_REGCOUNT
	.align		4
.L_151:
        /*0390*/ 	.byte	0x04, 0x2f
        /*0392*/ 	.short	(.L_153 - .L_152)
	.align		4
.L_152:
        /*0394*/ 	.word	index@(_ZN10layer_norm13ln_bwd_kernelINS_13Kernel_traitsI6__halfffffjLj5120ELj1ELj1ELj4ELj16ENS_18Kernel_traits_baseILj5120ES2_ffffjLj128EEEEELb0ELb0ELb0ELb1EEEvNS_9BwdParamsE)
        /*0398*/ 	.word	0x000000ff


	//----- nvinfo : EIATTR_FRAME_SIZE
	.align		4
.L_153:
        /*039c*/ 	.byte	0x04, 0x11
        /*039e*/ 	.short	(.L_155 - .L_154)
	.align		4
.L_154:
        /*03a0*/ 	.word	index@(_ZN10layer_norm13ln_bwd_kernelINS_13Kernel_traitsI6__halfffffjLj5120ELj1ELj1ELj4ELj16ENS_18Kernel_traits_baseILj5120ES2_ffffjLj128EEEEELb0ELb0ELb0ELb1EEEvNS_9BwdParamsE)
        /*03a4*/ 	.word	0x00000080


	//----- nvinfo : EIATTR_REGCOUNT
	.align		4
.L_155:
        /*03a8*/ 	.byte	0x04, 0x2f
        /*03aa*/ 	.short	(.L_157 - .L_156)
	.align		4
.L_156:
        /*03ac*/ 	.word	index@(_ZN10layer_norm13ln_bwd_kernelINS_13Kernel_traitsI6__halfffffjLj5120ELj1ELj1ELj4ELj16ENS_18Kernel_traits_baseILj5120ES2_ffffjLj128EEEEELb0ELb0ELb0ELb0EEEvNS_9BwdParamsE)
        /*03b0*/ 	.word	0x000000ff


	//----- nvinfo : EIATTR_FRAME_SIZE
	.align		4
.L_157:
        /*03b4*/ 	.byte	0x04, 0x11
        /*03b6*/ 	.short	(.L_159 - .L_158)
	.align		4
.L_158:
        /*03b8*/ 	.word	index@(_ZN10layer_norm13ln_bwd_kernelINS_13Kernel_traitsI6__halfffffjLj5120ELj1ELj1ELj4ELj16ENS_18Kernel_traits_baseILj5120ES2_ffffjLj128EEEEELb0ELb0ELb0ELb0EEEvNS_9BwdParamsE)
        /*03bc*/ 	.word	0x00000030


	//----- nvinfo : EIATTR_REGCOUNT
	.align		4
.L_159:
        /*03c0*/ 	.byte	0x04, 0x2f
        /*03c2*/ 	.short	(.L_161 - .L_160)
	.align		4
.L_160:
        /*03c4*/ 	.word	index@(_ZN10layer_norm13ln_bwd_kernelINS_13Kernel_traitsIf6__halffS2_fjLj5120ELj1ELj1ELj4ELj16ENS_18Kernel_traits_baseILj5120EfS2_fS2_fjLj128EEEEELb1ELb1ELb1ELb1EEEvNS_9BwdParamsE)
        /*03c8*/ 	.word	0x000000ff


	//----- nvinfo : EIATTR_FRAME_SIZE
	.align		4
.L_161:
        /*03cc*/ 	.byte	0x04, 0x11
        /*03ce*/ 	.short	(.L_163 - .L_162)
	.align		4
.L_162:
        /*03d0*/ 	.word	index@(_ZN10layer_norm13ln_bwd_kernelINS_13Kernel_traitsIf6__halffS2_fjLj5120ELj1ELj1ELj4ELj16ENS_18Kernel_traits_baseILj5120EfS2_fS2_fjLj128EEEEELb1ELb1ELb1ELb1EEEvNS_9BwdParamsE)
        /*03d4*/ 	.word	0x00000270


	//----- nvinfo : EIATTR_REGCOUNT
	.align		4
.L_163:
        /*03d8*/ 	.byte	0x04, 0x2f
        /*03da*/ 	.short	(.L_165 - .L_164)
	.align		4
.L_164:
        /*03dc*/ 	.word	index@(_ZN10layer_norm22ln_bwd_finalize_kernelINS_22Kernel_traits_finalizeILj5120Ef6__halffS2_fjLb1ELj1024ELj4ENS_18Kernel_traits_baseILj5120EfS2_fS2_fjLj1024EEEEELb1ELb1EEEvNS_9BwdParamsE)
        /*03e0*/ 	.word	0x00000020


	//----- nvinfo : EIATTR_FRAME_SIZE
	.align		4
.L_165:
        /*03e4*/ 	.byte	0x04, 0x11
        /*03e6*/ 	.short	(.L_167 - .L_166)
	.align		4
.L_166:
        /*03e8*/ 	.word	index@(_ZN10layer_norm22ln_bwd_finalize_kernelINS_22Kernel_traits_finalizeILj5120Ef6__halffS2_fjLb1ELj1024ELj4ENS_18Kernel_traits_baseILj5120EfS2_fS2_fjLj1024EEEEELb1ELb1EEEvNS_9BwdParamsE)
        /*03ec*/ 	.word	0x00000000


	//----- nvinfo : EIATTR_REGCOUNT
	.align		4
.L_167:
        /*03f0*/ 	.byte	0x04, 0x2f
        /*03f2*/ 	.short	(.L_169 - .L_168)
	.align		4
.L_168:
        /*03f4*/ 	.word	index@(_ZN10layer_norm13ln_bwd_kernelINS_13Kernel_traitsIf6__halffS2_fjLj5120ELj1ELj1ELj4ELj16ENS_18Kernel_traits_baseILj5120EfS2_fS2_fjLj128EEEEELb1ELb1ELb1ELb0EEEvNS_9BwdParamsE)
        /*03f8*/ 	.word	0x000000ff


	//----- nvinfo : EIATTR_FRAME_SIZE
	.align		4
.L_169:
        /*03fc*/ 	.byte	0x04, 0x11
        /*03fe*/ 	.short	(.L_171 - .L_170)
	.align		4
.L_170:
        /*0400*/ 	.word	index@(_ZN10layer_norm13ln_bwd_kernelINS_13Kernel_traitsIf6__halffS2_fjLj5120ELj1ELj1ELj4ELj16ENS_18Kernel_traits_baseILj5120EfS2_fS2_fjLj128EEEEELb1ELb1ELb1ELb0EEEvNS_9BwdParamsE)
        /*0404*/ 	.word	0x000001f8


	//----- nvinfo : EIATTR_REGCOUNT
	.align		4
.L_171:
        /*0408*/ 	.byte	0x04, 0x2f
        /*040a*/ 	.short	(.L_173 - .L_172)
	.align		4
.L_172:
        /*040c*/ 	.word	index@(_ZN10layer_norm22ln_bwd_finalize_kernelINS_22Kernel_traits_finalizeILj5120Ef6__halffS2_fjLb1ELj1024ELj4ENS_18Kernel_traits_baseILj5120EfS2_fS2_fjLj1024EEEEELb1ELb0EEEvNS_9BwdParamsE)
        /*0410*/ 	.word	0x00000020


	//----- nvinfo : EIATTR_FRAME_SIZE
	.align		4
.L_173:
        /*0414*/ 	.byte	0x04, 0x11
        /*0416*/ 	.short	(.L_175 - .L_174)
	.align		4
.L_174:
        /*0418*/ 	.word	index@(_ZN10layer_norm22ln_bwd_finalize_kernelINS_22Kernel_traits_finalizeILj5120Ef6__halffS2_fjLb1ELj1024ELj4ENS_18Kernel_traits_baseILj5120EfS2_fS2_fjLj1024EEEEELb1ELb0EEEvNS_9BwdParamsE)
        /*041c*/ 	.word	0x00000000


	//----- nvinfo : EIATTR_REGCOUNT
	.align		4
.L_175:
        /*0420*/ 	.byte	0x04, 0x2f
        /*0422*/ 	.short	(.L_177 - .L_176)
	.align		4
.L_176:
        /*0424*/ 	.word	index@(_ZN10layer_norm13ln_bwd_kernelINS_13Kernel_traitsIf6__halffS2_fjLj5120ELj1ELj1ELj4ELj16ENS_18Kernel_traits_baseILj5120EfS2_fS2_fjLj128EEEEELb1ELb1ELb0ELb1EEEvNS_9BwdParamsE)
        /*0428*/ 	.word	0x000000ff


	//----- nvinfo : EIATTR_FRAME_SIZE
	.align		4
.L_177:
        /*042c*/ 	.byte	0x04, 0x11
        /*042e*/ 	.short	(.L_179 - .L_178)
	.align		4
.L_178:
        /*0430*/ 	.word	index@(_ZN10layer_norm13ln_bwd_kernelINS_13Kernel_traitsIf6__halffS2_fjLj5120ELj1ELj1ELj4ELj16ENS_18Kernel_traits_baseILj5120EfS2_fS2_fjLj128EEEEELb1ELb1ELb0ELb1EEEvNS_9BwdParamsE)
        /*0434*/ 	.word	0x000001c8


	//----- nvinfo : EIATTR_REGCOUNT
	.align		4
.L_179:
        /*0438*/ 	.byte	0x04, 0x2f
        /*043a*/ 	.short	(.L_181 - .L_180)
	.align		4
.L_180:
        /*043c*/ 	.word	index@(_ZN10layer_norm13ln_bwd_kernelINS_13Kernel_traitsIf6__halffS2_fjLj5120ELj1ELj1ELj4ELj16ENS_18Kernel_traits_baseILj5120EfS2_fS2_fjLj128EEEEELb1ELb1ELb0ELb0EEEvNS_9BwdParamsE)
        /*0440*/ 	.word	0x000000ff


	//----- nvinfo : EIATTR_FRAME_SIZE
	.align		4
.L_181:
        /*0444*/ 	.byte	0x04, 0x11
        /*0446*/ 	.short	(.L_183 - .L_182)
	.align		4
.L_182:
        /*0448*/ 	.word	index@(_ZN10layer_norm13ln_bwd_kernelINS_13Kernel_traitsIf6__halffS2_fjLj5120ELj1ELj1ELj4ELj16ENS_18Kernel_traits_baseILj5120EfS2_fS2_fjLj128EEEEELb1ELb1ELb0ELb0EEEvNS_9BwdParamsE)
        /*044c*/ 	.word	0x000001c0


	//----- nvinfo : EIATTR_REGCOUNT
	.align		4
.L_183:
        /*0450*/ 	.byte	0x04, 0x2f
        /*0452*/ 	.short	(.L_185 - .L_184)
	.align		4
.L_184:
        /*0454*/ 	.word	index@(_ZN10layer_norm13ln_bwd_kernelINS_13Kernel_traitsIf6__halffS2_fjLj5120ELj1ELj1ELj4ELj16ENS_18Kernel_traits_baseILj5120EfS2_fS2_fjLj128EEEEELb1ELb0ELb1ELb1EEEvNS_9BwdParamsE)
        /*0458*/ 	.word	0x000000ff


	//----- nvinfo : EIATTR_FRAME_SIZE
	.align		4
.L_185:
        /*045c*/ 	.byte	0x04, 0x11
        /*045e*/ 	.short	(.L_187 - .L_186)
	.align		4
.L_186:
        /*0460*/ 	.word	index@(_ZN10layer_norm13ln_bwd_kernelINS_13Kernel_traitsIf6__halffS2_fjLj5120ELj1ELj1ELj4ELj16ENS_18Kernel_traits_baseILj5120EfS2_fS2_fjLj128EEEEELb1ELb0ELb1ELb1EEEvNS_9BwdParamsE)
        /*0464*/ 	.word	0x000000c0


	//----- nvinfo : EIATTR_REGCOUNT
	.align		4
.L_187:
        /*0468*/ 	.byte	0x04, 0x2f
        /*046a*/ 	.short	(.L_189 - .L_188)
	.align		4
.L_188:
        /*046c*/ 	.word	index@(_ZN10layer_norm22ln_bwd_finalize_kernelINS_22Kernel_traits_finalizeILj5120Ef6__halffS2_fjLb0ELj1024ELj4ENS_18Kernel_traits_baseILj5120EfS2_fS2_fjLj1024EEEEELb0ELb1EEEvNS_9BwdParamsE)
        /*0470*/ 	.word	0x00000020


	//----- nvinfo : EIATTR_FRAME_SIZE
	.align		4
.L_189:
        /*0474*/ 	.byte	0x04, 0x11
        /*0476*/ 	.short	(.L_191 - .L_190)
	.align		4
.L_190:
        /*0478*/ 	.word	index@(_ZN10layer_norm22ln_bwd_finalize_kernelINS_22Kernel_traits_finalizeILj5120Ef6__halffS2_fjLb0ELj1024ELj4ENS_18Kernel_traits_baseILj5120EfS2_fS2_fjLj1024EEEEELb0ELb1EEEvNS_9BwdParamsE)
        /*047c*/ 	.word	0x00000000


	//----- nvinfo : EIATTR_REGCOUNT
	.align		4
.L_191:
        /*0480*/ 	.byte	0x04, 0x2f
        /*0482*/ 	.short	(.L_193 - .L_192)
	.align		4
.L_192:
        /*0484*/ 	.word	index@(_ZN10layer_norm13ln_bwd_kernelINS_13Kernel_traitsIf6__halffS2_fjLj5120ELj1ELj1ELj4ELj16ENS_18Kernel_traits_baseILj5120EfS2_fS2_fjLj128EEEEELb1ELb0ELb1ELb0EEEvNS_9BwdParamsE)
        /*0488*/ 	.word	0x000000ff


	//----- nvinfo : EIATTR_FRAME_SIZE
	.align		4
.L_193:
        /*048c*/ 	.byte	0x04, 0x11
        /*048e*/ 	.short	(.L_195 - .L_194)
	.align		4
.L_194:
        /*0490*/ 	.word	index@(_ZN10layer_norm13ln_bwd_kernelINS_13Kernel_traitsIf6__halffS2_fjLj5120ELj1ELj1ELj4ELj16ENS_18Kernel_traits_baseILj5120EfS2_fS2_fjLj128EEEEELb1ELb0ELb1ELb0EEEvNS_9BwdParamsE)
        /*0494*/ 	.word	0x00000098


	//----- nvinfo : EIATTR_REGCOUNT
	.align		4
.L_195:
        /*0498*/ 	.byte	0x04, 0x2f
        /*049a*/ 	.short	(.L_197 - .L_196)
	.align		4
.L_196:
        /*049c*/ 	.word	index@(_ZN10layer_norm22ln_bwd_finalize_kernelINS_22Kernel_traits_finalizeILj5120Ef6__halffS2_fjLb0ELj1024ELj4ENS_18Kernel_traits_baseILj5120EfS2_fS2_fjLj1024EEEEELb0ELb0EEEvNS_9BwdParamsE)
        /*04a0*/ 	.word	0x00000020


	//----- nvinfo : EIATTR_FRAME_SIZE
	.align		4
.L_197:
        /*04a4*/ 	.byte	0x04, 0x11
        /*04a6*/ 	.short	(.L_199 - .L_198)
	.align		4
.L_198:
        /*04a8*/ 	.word	index@(_ZN10layer_norm22ln_bwd_finalize_kernelINS_22Kernel_traits_finalizeILj5120Ef6__halffS2_fjLb0ELj1024ELj4ENS_18Kernel_traits_baseILj5120EfS2_fS2_fjLj1024EEEEELb0ELb0EEEvNS_9BwdParamsE)
        /*04ac*/ 	.word	0x00000000


	//----- nvinfo : EIATTR_REGCOUNT
	.align		4
.L_199:
        /*04b0*/ 	.byte	0x04, 0x2f
        /*04b2*/ 	.short	(.L_201 - .L_200)
	.align		4
.L_200:
        /*04b4*/ 	.word	index@(_ZN10layer_norm13ln_bwd_kernelINS_13Kernel_traitsIf6__halffS2_fjLj5120ELj1ELj1ELj4ELj16ENS_18Kernel_traits_baseILj5120EfS2_fS2_fjLj128EEEEELb1ELb0ELb0ELb1EEEvNS_9BwdParamsE)
        /*04b8*/ 	.word	0x000000ff


	//----- nvinfo : EIATTR_FRAME_SIZE
	.align		4
.L_201:
        /*04bc*/ 	.byte	0x04, 0x11
        /*04be*/ 	.short	(.L_203 - .L_202)
	.align		4
.L_202:
        /*04c0*/ 	.word	index@(_ZN10layer_norm13ln_bwd_kernelINS_13Kernel_traitsIf6__halffS2_fjLj5120ELj1ELj1ELj4ELj16ENS_18Kernel_traits_baseILj5120EfS2_fS2_fjLj128EEEEELb1ELb0ELb0ELb1EEEvNS_9BwdParamsE)
        /*04c4*/ 	.word	0x00000060


	//----- nvinfo : EIATTR_REGCOUNT
	.align		4
.L_203:
        /*04c8*/ 	.byte	0x04, 0x2f
        /*04ca*/ 	.short	(.L_205 - .L_204)
	.align		4
.L_204:
        /*04cc*/ 	.word	index@(_ZN10layer_norm13ln_bwd_kernelINS_13Kernel_traitsIf6__halffS2_fjLj5120ELj1ELj1ELj4ELj16ENS_18Kernel_traits_baseILj5120EfS2_fS2_fjLj128EEEEELb1ELb0ELb0ELb0EEEvNS_9BwdParamsE)
        /*04d0*/ 	.word	0x000000ff


	//----- nvinfo : EIATTR_FRAME_SIZE
	.align		4
.L_205:
        /*04d4*/ 	.byte	0x04, 0x11
        /*04d6*/ 	.short	(.L_207 - .L_206)
	.align		4
.L_206:
        /*04d8*/ 	.word	index@(_ZN10layer_norm13ln_bwd_kernelINS_13Kernel_traitsIf6__halffS2_fjLj5120ELj1ELj1ELj4ELj16ENS_18Kernel_traits_baseILj5120EfS2_fS2_fjLj128EEEEELb1ELb0ELb0ELb0EEEvNS_9BwdParamsE)
        /*04dc*/ 	.word	0x00000080


	//----- nvinfo : EIATTR_REGCOUNT
	.align		4
.L_207:
        /*04e0*/ 	.byte	0x04, 0x2f
        /*04e2*/ 	.short	(.L_209 - .L_208)
	.align		4
.L_208:
        /*04e4*/ 	.word	index@(_ZN10layer_norm13ln_bwd_kernelINS_13Kernel_traitsIf6__halffS2_fjLj5120ELj1ELj1ELj4ELj16ENS_18Kernel_traits_baseILj5120EfS2_fS2_fjLj128EEEEELb0ELb1ELb1ELb1EEEvNS_9BwdParamsE)
        /*04e8*/ 	.word	0x000000ff


	//----- nvinfo : EIATTR_FRAME_SIZE
	.align		4
.L_209:
        /*04ec*/ 	.byte	0x04, 0x11
        /*04ee*/ 	.short	(.L_211 - .L_210)
	.align		4
.L_210:
        /*04f0*/ 	.word	index@(_ZN10layer_norm13ln_bwd_kernelINS_13Kernel_traitsIf6__halffS2_fjLj5120ELj1ELj1ELj4ELj16ENS_18Kernel_traits_baseILj5120EfS2_fS2_fjLj128EEEEELb0ELb1ELb1ELb1EEEvNS_9BwdParamsE)
        /*04f4*/ 	.word	0x00000240


	//----- nvinfo : EIATTR_REGCOUNT
	.align		4
.L_211:
        /*04f8*/ 	.byte	0x04, 0x2f
        /*04fa*/ 	.short	(.L_213 - .L_212)
	.align		4
.L_212:
        /*04fc*/ 	.word	index@(_ZN10layer_norm13ln_bwd_kernelINS_13Kernel_traitsIf6__halffS2_fjLj5120ELj1ELj1ELj4ELj16ENS_18Kernel_traits_baseILj5120EfS2_fS2_fjLj128EEEEELb0ELb1ELb1ELb0EEEvNS_9BwdParamsE)
        /*0500*/ 	.word	0x000000ff


	//----- nvinfo : EIATTR_FRAME_SIZE
	.align		4
.L_213:
        /*0504*/ 	.byte	0x04, 0x11
        /*0506*/ 	.short	(.L_215 - .L_214)
	.align		4
.L_214:
        /*0508*/ 	.word	index@(_ZN10layer_norm13ln_bwd_kernelINS_13Kernel_traitsIf6__halffS2_fjLj5120ELj1ELj1ELj4ELj16ENS_18Kernel_traits_baseILj5120EfS2_fS2_fjLj128EEEEELb0ELb1ELb1ELb0EEEvNS_9BwdParamsE)
        /*050c*/ 	.word	0x000001d0


	//----- nvinfo : EIATTR_REGCOUNT
	.align		4
.L_215:
        /*0510*/ 	.byte	0x04, 0x2f
        /*0512*/ 	.short	(.L_217 - .L_216)
	.align		4
.L_216:
        /*0514*/ 	.word	index@(_ZN10layer_norm13ln_bwd_kernelINS_13Kernel_traitsIf6__halffS2_fjLj5120ELj1ELj1ELj4ELj16ENS_18Kernel_traits_baseILj5120EfS2_fS2_fjLj128EEEEELb0ELb1ELb0ELb1EEEvNS_9BwdParamsE)
        /*0518*/ 	.word	0x000000ff


	//----- nvinfo : EIATTR_FRAME_SIZE
	.align		4
.L_217:
        /*051c*/ 	.byte	0x04, 0x11
        /*051e*/ 	.short	(.L_219 - .L_218)
	.align		4
.L_218:
        /*0520*/ 	.word	index@(_ZN10layer_norm13ln_bwd_kernelINS_13Kernel_traitsIf6__halffS2_fjLj5120ELj1ELj1ELj4ELj16ENS_18Kernel_traits_baseILj5120EfS2_fS2_fjLj128EEEEELb0ELb1ELb0ELb1EEEvNS_9BwdParamsE)
        /*0524*/ 	.word	0x00000190


	//----- nvinfo : EIATTR_REGCOUNT
	.align		4
.L_219:
        /*0528*/ 	.byte	0x04, 0x2f
        /*052a*/ 	.short	(.L_221 - .L_220)
	.align		4
.L_220:
        /*052c*/ 	.word	index@(_ZN10layer_norm13ln_bwd_kernelINS_13Kernel_traitsIf6__halffS2_fjLj5120ELj1ELj1ELj4ELj16ENS_18Kernel_traits_baseILj5120EfS2_fS2_fjLj128EEEEELb0ELb1ELb0ELb0EEEvNS_9BwdParamsE)
        /*0530*/ 	.word	0x000000ff


	//----- nvinfo : EIATTR_FRAME_SIZE
	.align		4
.L_221:
        /*0534*/ 	.byte	0x04, 0x11
        /*0536*/ 	.short	(.L_223 - .L_222)
	.align		4
.L_222:
        /*0538*/ 	.word	index@(_ZN10layer_norm13ln_bwd_kernelINS_13Kernel_traitsIf6__halffS2_fjLj5120ELj1ELj1ELj4ELj16ENS_18Kernel_traits_baseILj5120EfS2_fS2_fjLj128EEEEELb0ELb1ELb0ELb0EEEvNS_9BwdParamsE)
        /*053c*/ 	.word	0x00000198


	//----- nvinfo : EIATTR_REGCOUNT
	.align		4
.L_223:
        /*0540*/ 	.byte	0x04, 0x2f
        /*0542*/ 	.short	(.L_225 - .L_224)
	.align		4
.L_224:
        /*0544*/ 	.word	index@(_ZN10layer_norm13ln_bwd_kernelINS_13Kernel_traitsIf6__halffS2_fjLj5120ELj1ELj1ELj4ELj16ENS_18Kernel_traits_baseILj5120EfS2_fS2_fjLj128EEEEELb0ELb0ELb1ELb1EEEvNS_9BwdParamsE)
        /*0548*/ 	.word	0x000000ff


	//----- nvinfo : EIATTR_FRAME_SIZE
	.align		4
.L_225:
        /*054c*/ 	.byte	0x04, 0x11
        /*054e*/ 	.short	(.L_227 - .L_226)
	.align		4
.L_226:
        /*0550*/ 	.word	index@(_ZN10layer_norm13ln_bwd_kernelINS_13Kernel_traitsIf6__halffS2_fjLj5120ELj1ELj1ELj4ELj16ENS_18Kernel_traits_baseILj5120EfS2_fS2_fjLj128EEEEELb0ELb0ELb1ELb1EEEvNS_9BwdParamsE)
        /*0554*/ 	.word	0x00000080


	//----- nvinfo : EIATTR_REGCOUNT
	.align		4
.L_227:
        /*0558*/ 	.byte	0x04, 0x2f
        /*055a*/ 	.short	(.L_229 - .L_228)
	.align		4
.L_228:
        /*055c*/ 	.word	index@(_ZN10layer_norm13ln_bwd_kernelINS_13Kernel_traitsIf6__halffS2_fjLj5120ELj1ELj1ELj4ELj16ENS_18Kernel_traits_baseILj5120EfS2_fS2_fjLj128EEEEELb0ELb0ELb1ELb0EEEvNS_9BwdParamsE)
        /*0560*/ 	.word	0x000000ff


	//----- nvinfo : EIATTR_FRAME_SIZE
	.align		4
.L_229:
        /*0564*/ 	.byte	0x04, 0x11
        /*0566*/ 	.short	(.L_231 - .L_230)
	.align		4
.L_230:
        /*0568*/ 	.word	index@(_ZN10layer_norm13ln_bwd_kernelINS_13Kernel_traitsIf6__halffS2_fjLj5120ELj1ELj1ELj4ELj16ENS_18Kernel_traits_baseILj5120EfS2_fS2_fjLj128EEEEELb0ELb0ELb1ELb0EEEvNS_9BwdParamsE)
        /*056c*/ 	.word	0x00000068


	//----- nvinfo : EIATTR_REGCOUNT
	.align		4
.L_231:
        /*0570*/ 	.byte	0x04, 0x2f
        /*0572*/ 	.short	(.L_233 - .L_232)
	.align		4
.L_232:
        /*0574*/ 	.word	index@(_ZN10layer_norm13ln_bwd_kernelINS_13Kernel_traitsIf6__halffS2_fjLj5120ELj1ELj1ELj4ELj16ENS_18Kernel_traits_baseILj5120EfS2_fS2_fjLj128EEEEELb0ELb0ELb0ELb1EEEvNS_9BwdParamsE)
        /*0578*/ 	.word	0x000000ff


	//----- nvinfo : EIATTR_FRAME_SIZE
	.align		4
.L_233:
        /*057c*/ 	.byte	0x04, 0x11
        /*057e*/ 	.short	(.L_235 - .L_234)
	.align		4
.L_234:
        /*0580*/ 	.word	index@(_ZN10layer_norm13ln_bwd_kernelINS_13Kernel_traitsIf6__halffS2_fjLj5120ELj1ELj1ELj4ELj16ENS_18Kernel_traits_baseILj5120EfS2_fS2_fjLj128EEEEELb0ELb0ELb0ELb1EEEvNS_9BwdParamsE)
        /*0584*/ 	.word	0x00000038


	//----- nvinfo : EIATTR_REGCOUNT
	.align		4
.L_235:
        /*0588*/ 	.byte	0x04, 0x2f
        /*058a*/ 	.short	(.L_237 - .L_236)
	.align		4
.L_236:
        /*058c*/ 	.word	index@(_ZN10layer_norm13ln_bwd_kernelINS_13Kernel_traitsIf6__halffS2_fjLj5120ELj1ELj1ELj4ELj16ENS_18Kernel_traits_baseILj5120EfS2_fS2_fjLj128EEEEELb0ELb0ELb0ELb0EEEvNS_9BwdParamsE)
        /*0590*/ 	.word	0x000000ff


	//----- nvinfo : EIATTR_FRAME_SIZE
	.align		4
.L_237:
        /*0594*/ 	.byte	0x04, 0x11
        /*0596*/ 	.short	(.L_239 - .L_238)
	.align		4
.L_238:
        /*0598*/ 	.word	index@(_ZN10layer_norm13ln_bwd_kernelINS_13Kernel_traitsIf6__halffS2_fjLj5120ELj1ELj1ELj4ELj16ENS_18Kernel_traits_baseILj5120EfS2_fS2_fjLj128EEEEELb0ELb0ELb0ELb0EEEvNS_9BwdParamsE)
        /*059c*/ 	.word	0x00000058


	//----- nvinfo : EIATTR_REGCOUNT
	.align		4
.L_239:
        /*05a0*/ 	.byte	0x04, 0x2f
        /*05a2*/ 	.short	(.L_241 - .L_240)
	.align		4
.L_240:
        /*05a4*/ 	.word	index@(_ZN10layer_norm13ln_bwd_kernelINS_13Kernel_traitsI6__halfS2_fS2_fjLj5120ELj1ELj1ELj4ELj16ENS_18Kernel_traits_baseILj5120ES2_S2_fS2_fjLj128EEEEELb1ELb1ELb1ELb1EEEvNS_9BwdParamsE)
        /*05a8*/ 	.word	0x000000ff


	//----- nvinfo : EIATTR_FRAME_SIZE
	.align		4
.L_241:
        /*05ac*/ 	.byte	0x04, 0x11
        /*05ae*/ 	.short	(.L_243 - .L_242)
	.align		4
.L_242:
        /*05b0*/ 	.word	index@(_ZN10layer_norm13ln_bwd_kernelINS_13Kernel_traitsI6__halfS2_fS2_fjLj5120ELj1ELj1ELj4ELj16ENS_18Kernel_traits_baseILj5120ES2_S2_fS2_fjLj128EEEEELb1ELb1ELb1ELb1EEEvNS_9BwdParamsE)
        /*05b4*/ 	.word	0x00000278


	//----- nvinfo : EIATTR_REGCOUNT
	.align		4
.L_243:
        /*05b8*/ 	.byte	0x04, 0x2f
        /*05ba*/ 	.short	(.L_245 - .L_244)
	.align		4
.L_244:
        /*05bc*/ 	.word	index@(_ZN10layer_norm22ln_bwd_finalize_kernelINS_22Kernel_traits_finalizeILj5120E6__halfS2_fS2_fjLb1ELj1024ELj4ENS_18Kernel_traits_baseILj5120ES2_S2_fS2_fjLj1024EEEEELb1ELb1EEEvNS_9BwdParamsE)
        /*05c0*/ 	.word	0x00000020


	//----- nvinfo : EIATTR_FRAME_SIZE
	.align		4
.L_245:
        /*05c4*/ 	.byte	0x04, 0x11
        /*05c6*/ 	.short	(.L_247 - .L_246)
	.align		4
.L_246:
        /*05c8*/ 	.word	index@(_ZN10layer_norm22ln_bwd_finalize_kernelINS_22Kernel_traits_finalizeILj5120E6__halfS2_fS2_fjLb1ELj1024ELj4ENS_18Kernel_traits_baseILj5120ES2_S2_fS2_fjLj1024EEEEELb1ELb1EEEvNS_9BwdParamsE)
        /*05cc*/ 	.word	0x00000000


	//----- nvinfo : EIATTR_REGCOUNT
	.align		4
.L_247:
        /*05d0*/ 	.byte	0x04, 0x2f
        /*05d2*/ 	.short	(.L_249 - .L_248)
	.align		4
.L_248:
        /*05d4*/ 	.word	index@(_ZN10layer_norm13ln_bwd_kernelINS_13Kernel_traitsI6__halfS2_fS2_fjLj5120ELj1ELj1ELj4ELj16ENS_18Kernel_traits_baseILj5120ES2_S2_fS2_fjLj128EEEEELb1ELb1ELb1ELb0EEEvNS_9BwdParamsE)
        /*05d8*/ 	.word	0x000000ff


	//----- nvinfo : EIATTR_FRAME_SIZE
	.align		4
.L_249:
        /*05dc*/ 	.byte	0x04, 0x11
        /*05de*/ 	.short	(.L_251 - .L_250)
	.align		4
.L_250:
        /*05e0*/ 	.word	index@(_ZN10layer_norm13ln_bwd_kernelINS_13Kernel_traitsI6__halfS2_fS2_fjLj5120ELj1ELj1ELj4ELj16ENS_18Kernel_traits_baseILj5120ES2_S2_fS2_fjLj128EEEEELb1ELb1ELb1ELb0EEEvNS_9BwdParamsE)
        /*05e4*/ 	.word	0x000001f8


	//----- nvinfo : EIATTR_REGCOUNT
	.align		4
.L_251:
        /*05e8*/ 	.byte	0x04, 0x2f
        /*05ea*/ 	.short	(.L_253 - .L_252)
	.align		4
.L_252:
        /*05ec*/ 	.word	index@(_ZN10layer_norm22ln_bwd_finalize_kernelINS_22Kernel_traits_finalizeILj5120E6__halfS2_fS2_fjLb1ELj1024ELj4ENS_18Kernel_traits_baseILj5120ES2_S2_fS2_fjLj1024EEEEELb1ELb0EEEvNS_9BwdParamsE)
        /*05f0*/ 	.word	0x00000020


	//----- nvinfo : EIATTR_FRAME_SIZE
	.align		4
.L_253:
        /*05f4*/ 	.byte	0x04, 0x11
        /*05f6*/ 	.short	(.L_255 - .L_254)
	.align		4
.L_254:
        /*05f8*/ 	.word	index@(_ZN10layer_norm22ln_bwd_finalize_kernelINS_22Kernel_traits_finalizeILj5120E6__halfS2_fS2_fjLb1ELj1024ELj4ENS_18Kernel_traits_baseILj5120ES2_S2_fS2_fjLj1024EEEEELb1ELb0EEEvNS_9BwdParamsE)
        /*05fc*/ 	.word	0x00000000


	//----- nvinfo : EIATTR_REGCOUNT
	.align		4
.L_255:
        /*0600*/ 	.byte	0x04, 0x2f
        /*0602*/ 	.short	(.L_257 - .L_256)
	.align		4
.L_256:
        /*0604*/ 	.word	index@(_ZN10layer_norm13ln_bwd_kernelINS_13Kernel_traitsI6__halfS2_fS2_fjLj5120ELj1ELj1ELj4ELj16ENS_18Kernel_traits_baseILj5120ES2_S2_fS2_fjLj128EEEEELb1ELb1ELb0ELb1EEEvNS_9BwdParamsE)
        /*0608*/ 	.word	0x000000ff


	//----- nvinfo : EIATTR_FRAME_SIZE
	.align		4
.L_257:
        /*060c*/ 	.byte	0x04, 0x11
        /*060e*/ 	.short	(.L_259 - .L_258)
	.align		4
.L_258:
        /*0610*/ 	.word	index@(_ZN10layer_norm13ln_bwd_kernelINS_13Kernel_traitsI6__halfS2_fS2_fjLj5120ELj1ELj1ELj4ELj16ENS_18Kernel_traits_baseILj5120ES2_S2_fS2_fjLj128EEEEELb1ELb1ELb0ELb1EEEvNS_9BwdParamsE)
        /*0614*/ 	.word	0x00000180


	//----- nvinfo : EIATTR_REGCOUNT
	.align		4
.L_259:
        /*0618*/ 	.byte	0x04, 0x2f
        /*061a*/ 	.short	(.L_261 - .L_260)
	.align		4
.L_260:
        /*061c*/ 	.word	index@(_ZN10layer_norm13ln_bwd_kernelINS_13Kernel_traitsI6__halfS2_fS2_fjLj5120ELj1ELj1ELj4ELj16ENS_18Kernel_traits_baseILj5120ES2_S2_fS2_fjLj128EEEEELb1ELb1ELb0ELb0EEEvNS_9BwdParamsE)
        /*0620*/ 	.word	0x000000ff


	//----- nvinfo : EIATTR_FRAME_SIZE
	.align		4
.L_261:
        /*0624*/ 	.byte	0x04, 0x11
        /*0626*/ 	.short	(.L_263 - .L_262)
	.align		4
.L_262:
        /*0628*/ 	.word	index@(_ZN10layer_norm13ln_bwd_kernelINS_13Kernel_traitsI6__halfS2_fS2_fjLj5120ELj1ELj1ELj4ELj16ENS_18Kernel_traits_baseILj5120ES2_S2_fS2_fjLj128EEEEELb1ELb1ELb0ELb0EEEvNS_9BwdParamsE)
        /*062c*/ 	.word	0x000001c8


	//----- nvinfo : EIATTR_REGCOUNT
	.align		4
.L_263:
        /*0630*/ 	.byte	0x04, 0x2f
        /*0632*/ 	.short	(.L_265 - .L_264)
	.align		4
.L_264:
        /*0634*/ 	.word	index@(_ZN10layer_norm13ln_bwd_kernelINS_13Kernel_traitsI6__halfS2_fS2_fjLj5120ELj1ELj1ELj4ELj16ENS_18Kernel_traits_baseILj5120ES2_S2_fS2_fjLj128EEEEELb1ELb0ELb1ELb1EEEvNS_9BwdParamsE)
        /*0638*/ 	.word	0x000000ff


	//----- nvinfo : EIATTR_FRAME_SIZE
	.align		4
.L_265:
        /*063c*/ 	.byte	0x04, 0x11
        /*063e*/ 	.short	(.L_267 - .L_266)
	.align		4
.L_266:
        /*0640*/ 	.word	index@(_ZN10layer_norm13ln_bwd_kernelINS_13Kernel_traitsI6__halfS2_fS2_fjLj5120ELj1ELj1ELj4ELj16ENS_18Kernel_traits_baseILj5120ES2_S2_fS2_fjLj128EEEEELb1ELb0ELb1ELb1EEEvNS_9BwdParamsE)
        /*0644*/ 	.word	0x000000a0


	//----- nvinfo : EIATTR_REGCOUNT
	.align		4
.L_267:
        /*0648*/ 	.byte	0x04, 0x2f
        /*064a*/ 	.short	(.L_269 - .L_268)
	.align		4
.L_268:
        /*064c*/ 	.word	index@(_ZN10layer_norm22ln_bwd_finalize_kernelINS_22Kernel_traits_finalizeILj5120E6__halfS2_fS2_fjLb0ELj1024ELj4ENS_18Kernel_traits_baseILj5120ES2_S2_fS2_fjLj1024EEEEELb0ELb1EEEvNS_9BwdParamsE)
        /*0650*/ 	.word	0x00000020


	//----- nvinfo : EIATTR_FRAME_SIZE
	.align		4
.L_269:
        /*0654*/ 	.byte	0x04, 0x11
        /*0656*/ 	.short	(.L_271 - .L_270)
	.align		4
.L_270:
        /*0658*/ 	.word	index@(_ZN10layer_norm22ln_bwd_finalize_kernelINS_22Kernel_traits_finalizeILj5120E6__halfS2_fS2_fjLb0ELj1024ELj4ENS_18Kernel_traits_baseILj5120ES2_S2_fS2_fjLj1024EEEEELb0ELb1EEEvNS_9BwdParamsE)
        /*065c*/ 	.word	0x00000000


	//----- nvinfo : EIATTR_REGCOUNT
	.align		4
.L_271:
        /*0660*/ 	.byte	0x04, 0x2f
        /*0662*/ 	.short	(.L_273 - .L_272)
	.align		4
.L_272:
        /*0664*/ 	.word	index@(_ZN10layer_norm13ln_bwd_kernelINS_13Kernel_traitsI6__halfS2_fS2_fjLj5120ELj1ELj1ELj4ELj16ENS_18Kernel_traits_baseILj5120ES2_S2_fS2_fjLj128EEEEELb1ELb0ELb1ELb0EEEvNS_9BwdParamsE)
        /*0668*/ 	.word	0x000000ff


	//----- nvinfo : EIATTR_FRAME_SIZE
	.align		4
.L_273:
        /*066c*/ 	.byte	0x04, 0x11
        /*066e*/ 	.short	(.L_275 - .L_274)
	.align		4
.L_274:
        /*0670*/ 	.word	index@(_ZN10layer_norm13ln_bwd_kernelINS_13Kernel_traitsI6__halfS2_fS2_fjLj5120ELj1ELj1ELj4ELj16ENS_18Kernel_traits_baseILj5120ES2_S2_fS2_fjLj128EEEEELb1ELb0ELb1ELb0EEEvNS_9BwdParamsE)
        /*0674*/ 	.word	0x00000098


	//----- nvinfo : EIATTR_REGCOUNT
	.align		4
.L_275:
        /*0678*/ 	.byte	0x04, 0x2f
        /*067a*/ 	.short	(.L_277 - .L_276)
	.align		4
.L_276:
        /*067c*/ 	.word	index@(_ZN10layer_norm22ln_bwd_finalize_kernelINS_22Kernel_traits_finalizeILj5120E6__halfS2_fS2_fjLb0ELj1024ELj4ENS_18Kernel_traits_baseILj5120ES2_S2_fS2_fjLj1024EEEEELb0ELb0EEEvNS_9BwdParamsE)
        /*0680*/ 	.word	0x00000020


	//----- nvinfo : EIATTR_FRAME_SIZE
	.align		4
.L_277:
        /*0684*/ 	.byte	0x04, 0x11
        /*0686*/ 	.short	(.L_279 - .L_278)
	.align		4
.L_278:
        /*0688*/ 	.word	index@(_ZN10layer_norm22ln_bwd_finalize_kernelINS_22Kernel_traits_finalizeILj5120E6__halfS2_fS2_fjLb0ELj1024ELj4ENS_18Kernel_traits_baseILj5120ES2_S2_fS2_fjLj1024EEEEELb0ELb0EEEvNS_9BwdParamsE)
        /*068c*/ 	.word	0x00000000


	//----- nvinfo : EIATTR_REGCOUNT
	.align		4
.L_279:
        /*0690*/ 	.byte	0x04, 0x2f
        /*0692*/ 	.short	(.L_281 - .L_280)
	.align		4
.L_280:
        /*0694*/ 	.word	index@(_ZN10layer_norm13ln_bwd_kernelINS_13Kernel_traitsI6__halfS2_fS2_fjLj5120ELj1ELj1ELj4ELj16ENS_18Kernel_traits_baseILj5120ES2_S2_fS2_fjLj128EEEEELb1ELb0ELb0ELb1EEEvNS_9BwdParamsE)
        /*0698*/ 	.word	0x000000ff


	//----- nvinfo : EIATTR_FRAME_SIZE
	.align		4
.L_281:
        /*069c*/ 	.byte	0x04, 0x11
        /*069e*/ 	.short	(.L_283 - .L_282)
	.align		4
.L_282:
        /*06a0*/ 	.word	index@(_ZN10layer_norm13ln_bwd_kernelINS_13Kernel_traitsI6__halfS2_fS2_fjLj5120ELj1ELj1ELj4ELj16ENS_18Kernel_traits_baseILj5120ES2_S2_fS2_fjLj128EEEEELb1ELb0ELb0ELb1EEEvNS_9BwdParamsE)
        /*06a4*/ 	.word	0x00000060


	//----- nvinfo : EIATTR_REGCOUNT
	.align		4
.L_283:
        /*06a8*/ 	.byte	0x04, 0x2f
        /*06aa*/ 	.short	(.L_285 - .L_284)
	.align		4
.L_284:
        /*06ac*/ 	.word	index@(_ZN10layer_norm13ln_bwd_kernelINS_13Kernel_traitsI6__halfS2_fS2_fjLj5120ELj1ELj1ELj4ELj16ENS_18Kernel_traits_baseILj5120ES2_S2_fS2_fjLj128EEEEELb1ELb0ELb0ELb0EEEvNS_9BwdParamsE)
        /*06b0*/ 	.word	0x000000ff


	//----- nvinfo : EIATTR_FRAME_SIZE
	.align		4
.L_285:
        /*06b4*/ 	.byte	0x04, 0x11
        /*06b6*/ 	.short	(.L_287 - .L_286)
	.align		4
.L_286:
        /*06b8*/ 	.word	index@(_ZN10layer_norm13ln_bwd_kernelINS_13Kernel_traitsI6__halfS2_fS2_fjLj5120ELj1ELj1ELj4ELj16ENS_18Kernel_traits_baseILj5120ES2_S2_fS2_fjLj128EEEEELb1ELb0ELb0ELb0EEEvNS_9BwdParamsE)
        /*06bc*/ 	.word	0x00000080


	//----- nvinfo : EIATTR_REGCOUNT
	.align		4
.L_287:
        /*06c0*/ 	.byte	0x04, 0x2f
        /*06c2*/ 	.short	(.L_289 - .L_288)
	.align		4
.L_288:
        /*06c4*/ 	.word	index@(_ZN10layer_norm13ln_bwd_kernelINS_13Kernel_traitsI6__halfS2_fS2_fjLj5120ELj1ELj1ELj4ELj16ENS_18Kernel_traits_baseILj5120ES2_S2_fS2_fjLj128EEEEELb0ELb1ELb1ELb1EEEvNS_9BwdParamsE)
        /*06c8*/ 	.word	0x000000ff


	//----- nvinfo : EIATTR_FRAME_SIZE
	.align		4
.L_289:
        /*06cc*/ 	.byte	0x04, 0x11
        /*06ce*/ 	.short	(.L_291 - .L_290)
	.align		4
.L_290:
        /*06d0*/ 	.word	index@(_ZN10layer_norm13ln_bwd_kernelINS_13Kernel_traitsI6__halfS2_fS2_fjLj5120ELj1ELj1ELj4ELj16ENS_18Kernel_traits_baseILj5120ES2_S2_fS2_fjLj128EEEEELb0ELb1ELb1ELb1EEEvNS_9BwdParamsE)
        /*06d4*/ 	.word	0x00000240


	//----- nvinfo : EIATTR_REGCOUNT
	.align		4
.L_291:
        /*06d8*/ 	.byte	0x04, 0x2f
        /*06da*/ 	.short	(.L_293 - .L_292)
	.align		4
.L_292:
        /*06dc*/ 	.word	index@(_ZN10layer_norm13ln_bwd_kernelINS_13Kernel_traitsI6__halfS2_fS2_fjLj5120ELj1ELj1ELj4ELj16ENS_18Kernel_traits_baseILj5120ES2_S2_fS2_fjLj128EEEEELb0ELb1ELb1ELb0EEEvNS_9BwdParamsE)
        /*06e0*/ 	.word	0x000000ff


	//----- nvinfo : EIATTR_FRAME_SIZE
	.align		4
.L_293:
        /*06e4*/ 	.byte	0x04, 0x11
        /*06e6*/ 	.short	(.L_295 - .L_294)
	.align		4
.L_294:
        /*06e8*/ 	.word	index@(_ZN10layer_norm13ln_bwd_kernelINS_13Kernel_traitsI6__halfS2_fS2_fjLj5120ELj1ELj1ELj4ELj16ENS_18Kernel_traits_baseILj5120ES2_S2_fS2_fjLj128EEEEELb0ELb1ELb1ELb0EEEvNS_9BwdParamsE)
        /*06ec*/ 	.word	0x000001c8


	//----- nvinfo : EIATTR_REGCOUNT
	.align		4
.L_295:
        /*06f0*/ 	.byte	0x04, 0x2f
        /*06f2*/ 	.short	(.L_297 - .L_296)
	.align		4
.L_296:
        /*06f4*/ 	.word	index@(_ZN10layer_norm13ln_bwd_kernelINS_13Kernel_traitsI6__halfS2_fS2_fjLj5120ELj1ELj1ELj4ELj16ENS_18Kernel_traits_baseILj5120ES2_S2_fS2_fjLj128EEEEELb0ELb1ELb0ELb1EEEvNS_9BwdParamsE)
        /*06f8*/ 	.word	0x000000ff


	//----- nvinfo : EIATTR_FRAME_SIZE
	.align		4
.L_297:
        /*06fc*/ 	.byte	0x04, 0x11
        /*06fe*/ 	.short	(.L_299 - .L_298)
	.align		4
.L_298:
        /*0700*/ 	.word	index@(_ZN10layer_norm13ln_bwd_kernelINS_13Kernel_traitsI6__halfS2_fS2_fjLj5120ELj1ELj1ELj4ELj16ENS_18Kernel_traits_baseILj5120ES2_S2_fS2_fjLj128EEEEELb0ELb1ELb0ELb1EEEvNS_9BwdParamsE)
        /*0704*/ 	.word	0x00000190


	//----- nvinfo : EIATTR_REGCOUNT
	.align		4
.L_299:
        /*0708*/ 	.byte	0x04, 0x2f
        /*070a*/ 	.short	(.L_301 - .L_300)
	.align		4
.L_300:
        /*070c*/ 	.word	index@(_ZN10layer_norm13ln_bwd_kernelINS_13Kernel_traitsI6__halfS2_fS2_fjLj5120ELj1ELj1ELj4ELj16ENS_18Kernel_traits_baseILj5120ES2_S2_fS2_fjLj128EEEEELb0ELb1ELb0ELb0EEEvNS_9BwdParamsE)
        /*0710*/ 	.word	0x000000ff


	//----- nvinfo : EIATTR_FRAME_SIZE
	.align		4
.L_301:
        /*0714*/ 	.byte	0x04, 0x11
        /*0716*/ 	.short	(.L_303 - .L_302)
	.align		4
.L_302:
        /*0718*/ 	.word	index@(_ZN10layer_norm13ln_bwd_kernelINS_13Kernel_traitsI6__halfS2_fS2_fjLj5120ELj1ELj1ELj4ELj16ENS_18Kernel_traits_baseILj5120ES2_S2_fS2_fjLj128EEEEELb0ELb1ELb0ELb0EEEvNS_9BwdParamsE)
        /*071c*/ 	.word	0x00000190


	//----- nvinfo : EIATTR_REGCOUNT
	.align		4
.L_303:
        /*0720*/ 	.byte	0x04, 0x2f
        /*0722*/ 	.short	(.L_305 - .L_304)
	.align		4
.L_304:
        /*0724*/ 	.word	index@(_ZN10layer_norm13ln_bwd_kernelINS_13Kernel_traitsI6__halfS2_fS2_fjLj5120ELj1ELj1ELj4ELj16ENS_18Kernel_traits_baseILj5120ES2_S2_fS2_fjLj128EEEEELb0ELb0ELb1ELb1EEEvNS_9BwdParamsE)
        /*0728*/ 	.word	0x000000ff


	//----- nvinfo : EIATTR_FRAME_SIZE
	.align		4
.L_305:
        /*072c*/ 	.byte	0x04, 0x11
        /*072e*/ 	.short	(.L_307 - .L_306)
	.align		4
.L_306:
        /*0730*/ 	.word	index@(_ZN10layer_norm13ln_bwd_kernelINS_13Kernel_traitsI6__halfS2_fS2_fjLj5120ELj1ELj1ELj4ELj16ENS_18Kernel_traits_baseILj5120ES2_S2_fS2_fjLj128EEEEELb0ELb0ELb1ELb1EEEvNS_9BwdParamsE)
        /*0734*/ 	.word	0x00000070


	//----- nvinfo : EIATTR_REGCOUNT
	.align		4
.L_307:
        /*0738*/ 	.byte	0x04, 0x2f
        /*073a*/ 	.short	(.L_309 - .L_308)
	.align		4
.L_308:
        /*073c*/ 	.word	index@(_ZN10layer_norm13ln_bwd_kernelINS_13Kernel_traitsI6__halfS2_fS2_fjLj5120ELj1ELj1ELj4ELj16ENS_18Kernel_traits_baseILj5120ES2_S2_fS2_fjLj128EEEEELb0ELb0ELb1ELb0EEEvNS_9BwdParamsE)
        /*0740*/ 	.word	0x000000ff


	//----- nvinfo : EIATTR_FRAME_SIZE
	.align		4
.L_309:
        /*0744*/ 	.byte	0x04, 0x11
        /*0746*/ 	.short	(.L_311 - .L_310)
	.align		4
.L_310:
        /*0748*/ 	.word	index@(_ZN10layer_norm13ln_bwd_kernelINS_13Kernel_traitsI6__halfS2_fS2_fjLj5120ELj1ELj1ELj4ELj16ENS_18Kernel_traits_baseILj5120ES2_S2_fS2_fjLj128EEEEELb0ELb0ELb1ELb0EEEvNS_9BwdParamsE)
        /*074c*/ 	.word	0x00000068


	//----- nvinfo : EIATTR_REGCOUNT
	.align		4
.L_311:
        /*0750*/ 	.byte	0x04, 0x2f
        /*0752*/ 	.short	(.L_313 - .L_312)
	.align		4
.L_312:
        /*0754*/ 	.word	index@(_ZN10layer_norm13ln_bwd_kernelINS_13Kernel_traitsI6__halfS2_fS2_fjLj5120ELj1ELj1ELj4ELj16ENS_18Kernel_traits_baseILj5120ES2_S2_fS2_fjLj128EEEEELb0ELb0ELb0ELb1EEEvNS_9BwdParamsE)
        /*0758*/ 	.word	0x000000ff


	//----- nvinfo : EIATTR_FRAME_SIZE
	.align		4
.L_313:
        /*075c*/ 	.byte	0x04, 0x11
        /*075e*/ 	.short	(.L_315 - .L_314)
	.align		4
.L_314:
        /*0760*/ 	.word	index@(_ZN10layer_norm13ln_bwd_kernelINS_13Kernel_traitsI6__halfS2_fS2_fjLj5120ELj1ELj1ELj4ELj16ENS_18Kernel_traits_baseILj5120ES2_S2_fS2_fjLj128EEEEELb0ELb0ELb0ELb1EEEvNS_9BwdParamsE)
        /*0764*/ 	.word	0x00000038


	//----- nvinfo : EIATTR_REGCOUNT
	.align		4
.L_315:
        /*0768*/ 	.byte	0x04, 0x2f
        /*076a*/ 	.short	(.L_317 - .L_316)
	.align		4
.L_316:
        /*076c*/ 	.word	index@(_ZN10layer_norm13ln_bwd_kernelINS_13Kernel_traitsI6__halfS2_fS2_fjLj5120ELj1ELj1ELj4ELj16ENS_18Kernel_traits_baseILj5120ES2_S2_fS2_fjLj128EEEEELb0ELb0ELb0ELb0EEEvNS_9BwdParamsE)
        /*0770*/ 	.word	0x000000ff


	//----- nvinfo : EIATTR_FRAME_SIZE
	.align		4
.L_317:
        /*0774*/ 	.byte	0x04, 0x11
        /*0776*/ 	.short	(.L_319 - .L_318)
	.align		4
.L_318:
        /*0778*/ 	.word	index@(_ZN10layer_norm13ln_bwd_kernelINS_13Kernel_traitsI6__halfS2_fS2_fjLj5120ELj1ELj1ELj4ELj16ENS_18Kernel_traits_baseILj5120ES2_S2_fS2_fjLj128EEEEELb0ELb0ELb0ELb0EEEvNS_9BwdParamsE)
        /*077c*/ 	.word	0x00000050


	//----- nvinfo : EIATTR_REGCOUNT
	.align		4
.L_319:
        /*0780*/ 	.byte	0x04, 0x2f
        /*0782*/ 	.short	(.L_321 - .L_320)
	.align		4
.L_320:
        /*0784*/ 	.word	index@(_ZN10layer_norm13ln_bwd_kernelINS_13Kernel_traitsIf6__halfS2_S2_fjLj5120ELj1ELj1ELj4ELj16ENS_18Kernel_traits_baseILj5120EfS2_S2_S2_fjLj128EEEEELb1ELb1ELb1ELb1EEEvNS_9BwdParamsE)
        /*0788*/ 	.word	0x000000ff


	//----- nvinfo : EIATTR_FRAME_SIZE
	.align		4
.L_321:
        /*078c*/ 	.byte	0x04, 0x11
        /*078e*/ 	.short	(.L_323 - .L_322)
	.align		4
.L_322:
        /*0790*/ 	.word	index@(_ZN10layer_norm13ln_bwd_kernelINS_13Kernel_traitsIf6__halfS2_S2_fjLj5120ELj1ELj1ELj4ELj16ENS_18Kernel_traits_baseILj5120EfS2_S2_S2_fjLj128EEEEELb1ELb1ELb1ELb1EEEvNS_9BwdParamsE)
        /*0794*/ 	.word	0x000001c0


	//----- nvinfo : EIATTR_REGCOUNT
	.align		4
.L_323:
        /*0798*/ 	.byte	0x04, 0x2f
        /*079a*/ 	.short	(.L_325 - .L_324)
	.align		4
.L_324:
        /*079c*/ 	.word	index@(_ZN10layer_norm22ln_bwd_finalize_kernelINS_22Kernel_traits_finalizeILj5120Ef6__halfS2_S2_fjLb1ELj1024ELj4ENS_18Kernel_traits_baseILj5120EfS2_S2_S2_fjLj1024EEEEELb1ELb1EEEvNS_9BwdParamsE)
        /*07a0*/ 	.word	0x00000020


	//----- nvinfo : EIATTR_FRAME_SIZE
	.align		4
.L_325:
        /*07a4*/ 	.byte	0x04, 0x11
        /*07a6*/ 	.short	(.L_327 - .L_326)
	.align		4
.L_326:
        /*07a8*/ 	.word	index@(_ZN10layer_norm22ln_bwd_finalize_kernelINS_22Kernel_traits_finalizeILj5120Ef6__halfS2_S2_fjLb1ELj1024ELj4ENS_18Kernel_traits_baseILj5120EfS2_S2_S2_fjLj1024EEEEELb1ELb1EEEvNS_9BwdParamsE)
        /*07ac*/ 	.word	0x00000000


	//----- nvinfo : EIATTR_REGCOUNT
	.align		4
.L_327:
        /*07b0*/ 	.byte	0x04, 0x2f
        /*07b2*/ 	.short	(.L_329 - .L_328)
	.align		4
.L_328:
        /*07b4*/ 	.word	index@(_ZN10layer_norm13ln_bwd_kernelINS_13Kernel_traitsIf6__halfS2_S2_fjLj5120ELj1ELj1ELj4ELj16ENS_18Kernel_traits_baseILj5120EfS2_S2_S2_fjLj128EEEEELb1ELb1ELb1ELb0EEEvNS_9BwdParamsE)
        /*07b8*/ 	.word	0x000000ff


	//----- nvinfo : EIATTR_FRAME_SIZE
	.align		4
.L_329:
        /*07bc*/ 	.byte	0x04, 0x11
        /*07be*/ 	.short	(.L_331 - .L_330)
	.align		4
.L_330:
        /*07c0*/ 	.word	index@(_ZN10layer_norm13ln_bwd_kernelINS_13Kernel_traitsIf6__halfS2_S2_fjLj5120ELj1ELj1ELj4ELj16ENS_18Kernel_traits_baseILj5120EfS2_S2_S2_fjLj128EEEEELb1ELb1ELb1ELb0EEEvNS_9BwdParamsE)
        /*07c4*/ 	.word	0x00000188


	//----- nvinfo : EIATTR_REGCOUNT
	.align		4
.L_331:
        /*07c8*/ 	.byte	0x04, 0x2f
        /*07ca*/ 	.short	(.L_333 - .L_332)
	.align		4
.L_332:
        /*07cc*/ 	.word	index@(_ZN10layer_norm22ln_bwd_finalize_kernelINS_22Kernel_traits_finalizeILj5120Ef6__halfS2_S2_fjLb1ELj1024ELj4ENS_18Kernel_traits_baseILj5120EfS2_S2_S2_fjLj1024EEEEELb1ELb0EEEvNS_9BwdParamsE)
        /*07d0*/ 	.word	0x00000020


	//----- nvinfo : EIATTR_FRAME_SIZE
	.align		4
.L_333:
        /*07d4*/ 	.byte	0x04, 0x11
        /*07d6*/ 	.short	(.L_335 - .L_334)
	.align		4
.L_334:
        /*07d8*/ 	.word	index@(_ZN10layer_norm22ln_bwd_finalize_kernelINS_22Kernel_traits_finalizeILj5120Ef6__halfS2_S2_fjLb1ELj1024ELj4ENS_18Kernel_traits_baseILj5120EfS2_S2_S2_fjLj1024EEEEELb1ELb0EEEvNS_9BwdParamsE)
        /*07dc*/ 	.word	0x00000000


	//----- nvinfo : EIATTR_REGCOUNT
	.align		4
.L_335:
        /*07e0*/ 	.byte	0x04, 0x2f
        /*07e2*/ 	.short	(.L_337 - .L_336)
	.align		4
.L_336:
        /*07e4*/ 	.word	index@(_ZN10layer_norm13ln_bwd_kernelINS_13Kernel_traitsIf6__halfS2_S2_fjLj5120ELj1ELj1ELj4ELj16ENS_18Kernel_traits_baseILj5120EfS2_S2_S2_fjLj128EEEEELb1ELb1ELb0ELb1EEEvNS_9BwdParamsE)
        /*07e8*/ 	.word	0x000000ff


	//----- nvinfo : EIATTR_FRAME_SIZE
	.align		4
.L_337:
        /*07ec*/ 	.byte	0x04, 0x11
        /*07ee*/ 	.short	(.L_339 - .L_338)
	.align		4
.L_338:
        /*07f0*/ 	.word	index@(_ZN10layer_norm13ln_bwd_kernelINS_13Kernel_traitsIf6__halfS2_S2_fjLj5120ELj1ELj1ELj4ELj16ENS_18Kernel_traits_baseILj5120EfS2_S2_S2_fjLj128EEEEELb1ELb1ELb0ELb1EEEvNS_9BwdParamsE)
        /*07f4*/ 	.word	0x00000140


	//----- nvinfo : EIATTR_REGCOUNT
	.align		4
.L_339:
        /*07f8*/ 	.byte	0x04, 0x2f
        /*07fa*/ 	.short	(.L_341 - .L_340)
	.align		4
.L_340:
        /*07fc*/ 	.word	index@(_ZN10layer_norm13ln_bwd_kernelINS_13Kernel_traitsIf6__halfS2_S2_fjLj5120ELj1ELj1ELj4ELj16ENS_18Kernel_traits_baseILj5120EfS2_S2_S2_fjLj128EEEEELb1ELb1ELb0ELb0EEEvNS_9BwdParamsE)
        /*0800*/ 	.word	0x000000ff


	//----- nvinfo : EIATTR_FRAME_SIZE
	.align		4
.L_341:
        /*0804*/ 	.byte	0x04, 0x11
        /*0806*/ 	.short	(.L_343 - .L_342)
	.align		4
.L_342:
        /*0808*/ 	.word	index@(_ZN10layer_norm13ln_bwd_kernelINS_13Kernel_traitsIf6__halfS2_S2_fjLj5120ELj1ELj1ELj4ELj16ENS_18Kernel_traits_baseILj5120EfS2_S2_S2_fjLj128EEEEELb1ELb1ELb0ELb0EEEvNS_9BwdParamsE)
        /*080c*/ 	.word	0x00000168


	//----- nvinfo : EIATTR_REGCOUNT
	.align		4
.L_343:
        /*0810*/ 	.byte	0x04, 0x2f
        /*0812*/ 	.short	(.L_345 - .L_344)
	.align		4
.L_344:
        /*0814*/ 	.word	index@(_ZN10layer_norm13ln_bwd_kernelINS_13Kernel_traitsIf6__halfS2_S2_fjLj5120ELj1ELj1ELj4ELj16ENS_18Kernel_traits_baseILj5120EfS2_S2_S2_fjLj128EEEEELb1ELb0ELb1ELb1EEEvNS_9BwdParamsE)
        /*0818*/ 	.word	0x000000ff


	//----- nvinfo : EIATTR_FRAME_SIZE
	.align		4
.L_345:
        /*081c*/ 	.byte	0x04, 0x11
        /*081e*/ 	.short	(.L_347 - .L_346)
	.align		4
.L_346:
        /*0820*/ 	.word	index@(_ZN10layer_norm13ln_bwd_kernelINS_13Kernel_traitsIf6__halfS2_S2_fjLj5120ELj1ELj1ELj4ELj16ENS_18Kernel_traits_baseILj5120EfS2_S2_S2_fjLj128EEEEELb1ELb0ELb1ELb1EEEvNS_9BwdParamsE)
        /*0824*/ 	.word	0x00000020


	//----- nvinfo : EIATTR_REGCOUNT
	.align		4
.L_347:
        /*0828*/ 	.byte	0x04, 0x2f
        /*082a*/ 	.short	(.L_349 - .L_348)
	.align		4
.L_348:
        /*082c*/ 	.word	index@(_ZN10layer_norm22ln_bwd_finalize_kernelINS_22Kernel_traits_finalizeILj5120Ef6__halfS2_S2_fjLb0ELj1024ELj4ENS_18Kernel_traits_baseILj5120EfS2_S2_S2_fjLj1024EEEEELb0ELb1EEEvNS_9BwdParamsE)
        /*0830*/ 	.word	0x00000020


	//----- nvinfo : EIATTR_FRAME_SIZE
	.align		4
.L_349:
        /*0834*/ 	.byte	0x04, 0x11
        /*0836*/ 	.short	(.L_351 - .L_350)
	.align		4
.L_350:
        /*0838*/ 	.word	index@(_ZN10layer_norm22ln_bwd_finalize_kernelINS_22Kernel_traits_finalizeILj5120Ef6__halfS2_S2_fjLb0ELj1024ELj4ENS_18Kernel_traits_baseILj5120EfS2_S2_S2_fjLj1024EEEEELb0ELb1EEEvNS_9BwdParamsE)
        /*083c*/ 	.word	0x00000000


	//----- nvinfo : EIATTR_REGCOUNT
	.align		4
.L_351:
        /*0840*/ 	.byte	0x04, 0x2f
        /*0842*/ 	.short	(.L_353 - .L_352)
	.align		4
.L_352:
        /*0844*/ 	.word	index@(_ZN10layer_norm13ln_bwd_kernelINS_13Kernel_traitsIf6__halfS2_S2_fjLj5120ELj1ELj1ELj4ELj16ENS_18Kernel_traits_baseILj5120EfS2_S2_S2_fjLj128EEEEELb1ELb0ELb1ELb0EEEvNS_9BwdParamsE)
        /*0848*/ 	.word	0x000000ff


	//----- nvinfo : EIATTR_FRAME_SIZE
	.align		4
.L_353:
        /*084c*/ 	.byte	0x04, 0x11
        /*084e*/ 	.short	(.L_355 - .L_354)
	.align		4
.L_354:
        /*0850*/ 	.word	index@(_ZN10layer_norm13ln_bwd_kernelINS_13Kernel_traitsIf6__halfS2_S2_fjLj5120ELj1ELj1ELj4ELj16ENS_18Kernel_traits_baseILj5120EfS2_S2_S2_fjLj128EEEEELb1ELb0ELb1ELb0EEEvNS_9BwdParamsE)
        /*0854*/ 	.word	0x00000020


	//----- nvinfo : EIATTR_REGCOUNT
	.align		4
.L_355:
        /*0858*/ 	.byte	0x04, 0x2f
        /*085a*/ 	.short	(.L_357 - .L_356)
	.align		4
.L_356:
        /*085c*/ 	.word	index@(_ZN10layer_norm22ln_bwd_finalize_kernelINS_22Kernel_traits_finalizeILj5120Ef6__halfS2_S2_fjLb0ELj1024ELj4ENS_18Kernel_traits_baseILj5120EfS2_S2_S2_fjLj1024EEEEELb0ELb0EEEvNS_9BwdParamsE)
        /*0860*/ 	.word	0x00000020


	//----- nvinfo : EIATTR_FRAME_SIZE
	.align		4
.L_357:
        /*0864*/ 	.byte	0x04, 0x11
        /*0866*/ 	.short	(.L_359 - .L_358)
	.align		4
.L_358:
        /*0868*/ 	.word	index@(_ZN10layer_norm22ln_bwd_finalize_kernelINS_22Kernel_traits_finalizeILj5120Ef6__halfS2_S2_fjLb0ELj1024ELj4ENS_18Kernel_traits_baseILj5120EfS2_S2_S2_fjLj1024EEEEELb0ELb0EEEvNS_9BwdParamsE)
        /*086c*/ 	.word	0x00000000


	//----- nvinfo : EIATTR_REGCOUNT
	.align		4
.L_359:
        /*0870*/ 	.byte	0x04, 0x2f
        /*0872*/ 	.short	(.L_361 - .L_360)
	.align		4
.L_360:
        /*0874*/ 	.word	index@(_ZN10layer_norm13ln_bwd_kernelINS_13Kernel_traitsIf6__halfS2_S2_fjLj5120ELj1ELj1ELj4ELj16ENS_18Kernel_traits_baseILj5120EfS2_S2_S2_fjLj128EEEEELb1ELb0ELb0ELb1EEEvNS_9BwdParamsE)
        /*0878*/ 	.word	0x000000ff


	//----- nvinfo : EIATTR_FRAME_SIZE
	.align		4
.L_361:
        /*087c*/ 	.byte	0x04, 0x11
        /*087e*/ 	.short	(.L_363 - .L_362)
	.align		4
.L_362:
        /*0880*/ 	.word	index@(_ZN10layer_norm13ln_bwd_kernelINS_13Kernel_traitsIf6__halfS2_S2_fjLj5120ELj1ELj1ELj4ELj16ENS_18Kernel_traits_baseILj5120EfS2_S2_S2_fjLj128EEEEELb1ELb0ELb0ELb1EEEvNS_9BwdParamsE)
        /*0884*/ 	.word	0x00000000


	//----- nvinfo : EIATTR_REGCOUNT
	.align		4
.L_363:
        /*0888*/ 	.byte	0x04, 0x2f
        /*088a*/ 	.short	(.L_365 - .L_364)
	.align		4
.L_364:
        /*088c*/ 	.word	index@(_ZN10layer_norm13ln_bwd_kernelINS_13Kernel_traitsIf6__halfS2_S2_fjLj5120ELj1ELj1ELj4ELj16ENS_18Kernel_traits_baseILj5120EfS2_S2_S2_fjLj128EEEEELb1ELb0ELb0ELb0EEEvNS_9BwdParamsE)
        /*0890*/ 	.word	0x000000ff


	//----- nvinfo : EIATTR_FRAME_SIZE
	.align		4
.L_365:
        /*0894*/ 	.byte	0x04, 0x11
        /*0896*/ 	.short	(.L_367 - .L_366)
	.align		4
.L_366:
        /*0898*/ 	.word	index@(_ZN10layer_norm13ln_bwd_kernelINS_13Kernel_traitsIf6__halfS2_S2_fjLj5120ELj1ELj1ELj4ELj16ENS_18Kernel_traits_baseILj5120EfS2_S2_S2_fjLj128EEEEELb1ELb0ELb0ELb0EEEvNS_9BwdParamsE)
        /*089c*/ 	.word	0x00000010


	//----- nvinfo : EIATTR_REGCOUNT
	.align		4
.L_367:
        /*08a0*/ 	.byte	0x04, 0x2f
        /*08a2*/ 	.short	(.L_369 - .L_368)
	.align		4
.L_368:
        /*08a4*/ 	.word	index@(_ZN10layer_norm13ln_bwd_kernelINS_13Kernel_traitsIf6__halfS2_S2_fjLj5120ELj1ELj1ELj4ELj16ENS_18Kernel_traits_baseILj5120EfS2_S2_S2_fjLj128EEEEELb0ELb1ELb1ELb1EEEvNS_9BwdParamsE)
        /*08a8*/ 	.word	0x000000ff


	//----- nvinfo : EIATTR_FRAME_SIZE
	.align		4
.L_369:
        /*08ac*/ 	.byte	0x04, 0x11
        /*08ae*/ 	.short	(.L_371 - .L_370)
	.align		4
.L_370:
        /*08b0*/ 	.word	index@(_ZN10layer_norm13ln_bwd_kernelINS_13Kernel_traitsIf6__halfS2_S2_fjLj5120ELj1ELj1ELj4ELj16ENS_18Kernel_traits_baseILj5120EfS2_S2_S2_fjLj128EEEEELb0ELb1ELb1ELb1EEEvNS_9BwdParamsE)
        /*08b4*/ 	.word	0x00000148


	//----- nvinfo : EIATTR_REGCOUNT
	.align		4
.L_371:
        /*08b8*/ 	.byte	0x04, 0x2f
        /*08ba*/ 	.short	(.L_373 - .L_372)
	.align		4
.L_372:
        /*08bc*/ 	.word	index@(_ZN10layer_norm13ln_bwd_kernelINS_13Kernel_traitsIf6__halfS2_S2_fjLj5120ELj1ELj1ELj4ELj16ENS_18Kernel_traits_baseILj5120EfS2_S2_S2_fjLj128EEEEELb0ELb1ELb1ELb0EEEvNS_9BwdParamsE)
        /*08c0*/ 	.word	0x000000ff


	//----- nvinfo : EIATTR_FRAME_SIZE
	.align		4
.L_373:
        /*08c4*/ 	.byte	0x04, 0x11
        /*08c6*/ 	.short	(.L_375 - .L_374)
	.align		4
.L_374:
        /*08c8*/ 	.word	index@(_ZN10layer_norm13ln_bwd_kernelINS_13Kernel_traitsIf6__halfS2_S2_fjLj5120ELj1ELj1ELj4ELj16ENS_18Kernel_traits_baseILj5120EfS2_S2_S2_fjLj128EEEEELb0ELb1ELb1ELb0EEEvNS_9BwdParamsE)
        /*08cc*/ 	.word	0x00000150


	//----- nvinfo : EIATTR_REGCOUNT
	.align		4
.L_375:
        /*08d0*/ 	.byte	0x04, 0x2f
        /*08d2*/ 	.short	(.L_377 - .L_376)
	.align		4
.L_376:
        /*08d4*/ 	.word	index@(_ZN10layer_norm13ln_bwd_kernelINS_13Kernel_traitsIf6__halfS2_S2_fjLj5120ELj1ELj1ELj4ELj16ENS_18Kernel_traits_baseILj5120EfS2_S2_S2_fjLj128EEEEELb0ELb1ELb0ELb1EEEvNS_9BwdParamsE)
        /*08d8*/ 	.word	0x000000ff


	//----- nvinfo : EIATTR_FRAME_SIZE
	.align		4
.L_377:
        /*08dc*/ 	.byte	0x04, 0x11
        /*08de*/ 	.short	(.L_379 - .L_378)
	.align		4
.L_378:
        /*08e0*/ 	.word	index@(_ZN10layer_norm13ln_bwd_kernelINS_13Kernel_traitsIf6__halfS2_S2_fjLj5120ELj1ELj1ELj4ELj16ENS_18Kernel_traits_baseILj5120EfS2_S2_S2_fjLj128EEEEELb0ELb1ELb0ELb1EEEvNS_9BwdParamsE)
        /*08e4*/ 	.word	0x00000120


	//----- nvinfo : EIATTR_REGCOUNT
	.align		4
.L_379:
        /*08e8*/ 	.byte	0x04, 0x2f
        /*08ea*/ 	.short	(.L_381 - .L_380)
	.align		4
.L_380:
        /*08ec*/ 	.word	index@(_ZN10layer_norm13ln_bwd_kernelINS_13Kernel_traitsIf6__halfS2_S2_fjLj5120ELj1ELj1ELj4ELj16ENS_18Kernel_traits_baseILj5120EfS2_S2_S2_fjLj128EEEEELb0ELb1ELb0ELb0EEEvNS_9BwdParamsE)
        /*08f0*/ 	.word	0x000000ff


	//----- nvinfo : EIATTR_FRAME_SIZE
	.align		4
.L_381:
        /*08f4*/ 	.byte	0x04, 0x11
        /*08f6*/ 	.short	(.L_383 - .L_382)
	.align		4
.L_382:
        /*08f8*/ 	.word	index@(_ZN10layer_norm13ln_bwd_kernelINS_13Kernel_traitsIf6__halfS2_S2_fjLj5120ELj1ELj1ELj4ELj16ENS_18Kernel_traits_baseILj5120EfS2_S2_S2_fjLj128EEEEELb0ELb1ELb0ELb0EEEvNS_9BwdParamsE)
        /*08fc*/ 	.word	0x00000128


	//----- nvinfo : EIATTR_REGCOUNT
	.align		4
.L_383:
        /*0900*/ 	.byte	0x04, 0x2f
        /*0902*/ 	.short	(.L_385 - .L_384)
	.align		4
.L_384:
        /*0904*/ 	.word	index@(_ZN10layer_norm13ln_bwd_kernelINS_13Kernel_traitsIf6__halfS2_S2_fjLj5120ELj1ELj1ELj4ELj16ENS_18Kernel_traits_baseILj5120EfS2_S2_S2_fjLj128EEEEELb0ELb0ELb1ELb1EEEvNS_9BwdParamsE)
        /*0908*/ 	.word	0x000000ff


	//----- nvinfo : EIATTR_FRAME_SIZE
	.align		4
.L_385:
        /*090c*/ 	.byte	0x04, 0x11
        /*090e*/ 	.short	(.L_387 - .L_386)
	.align		4
.L_386:
        /*0910*/ 	.word	index@(_ZN10layer_norm13ln_bwd_kernelINS_13Kernel_traitsIf6__halfS2_S2_fjLj5120ELj1ELj1ELj4ELj16ENS_18Kernel_traits_baseILj5120EfS2_S2_S2_fjLj128EEEEELb0ELb0ELb1ELb1EEEvNS_9BwdParamsE)
        /*0914*/ 	.word	0x00000000


	//----- nvinfo : EIATTR_REGCOUNT
	.align		4
.L_387:
        /*0918*/ 	.byte	0x04, 0x2f
        /*091a*/ 	.short	(.L_389 - .L_388)
	.align		4
.L_388:
        /*091c*/ 	.word	index@(_ZN10layer_norm13ln_bwd_kernelINS_13Kernel_traitsIf6__halfS2_S2_fjLj5120ELj1ELj1ELj4ELj16ENS_18Kernel_traits_baseILj5120EfS2_S2_S2_fjLj128EEEEELb0ELb0ELb1ELb0EEEvNS_9BwdParamsE)
        /*0920*/ 	.word	0x000000ff


	//----- nvinfo : EIATTR_FRAME_SIZE
	.align		4
.L_389:
        /*0924*/ 	.byte	0x04, 0x11
        /*0926*/ 	.short	(.L_391 - .L_390)
	.align		4
.L_390:
        /*0928*/ 	.word	index@(_ZN10layer_norm13ln_bwd_kernelINS_13Kernel_traitsIf6__halfS2_S2_fjLj5120ELj1ELj1ELj4ELj16ENS_18Kernel_traits_baseILj5120EfS2_S2_S2_fjLj128EEEEELb0ELb0ELb1ELb0EEEvNS_9BwdParamsE)
        /*092c*/ 	.word	0x00000000


	//----- nvinfo : EIATTR_REGCOUNT
	.align		4
.L_391:
        /*0930*/ 	.byte	0x04, 0x2f
        /*0932*/ 	.short	(.L_393 - .L_392)
	.align		4
.L_392:
        /*0934*/ 	.word	index@(_ZN10layer_norm13ln_bwd_kernelINS_13Kernel_traitsIf6__halfS2_S2_fjLj5120ELj1ELj1ELj4ELj16ENS_18Kernel_traits_baseILj5120EfS2_S2_S2_fjLj128EEEEELb0ELb0ELb0ELb1EEEvNS_9BwdParamsE)
        /*0938*/ 	.word	0x000000fe


	//----- nvinfo : EIATTR_FRAME_SIZE
	.align		4
.L_393:
        /*093c*/ 	.byte	0x04, 0x11
        /*093e*/ 	.short	(.L_395 - .L_394)
	.align		4
.L_394:
        /*0940*/ 	.word	index@(_ZN10layer_norm13ln_bwd_kernelINS_13Kernel_traitsIf6__halfS2_S2_fjLj5120ELj1ELj1ELj4ELj16ENS_18Kernel_traits_baseILj5120EfS2_S2_S2_fjLj128EEEEELb0ELb0ELb0ELb1EEEvNS_9BwdParamsE)
        /*0944*/ 	.word	0x00000000


	//----- nvinfo : EIATTR_REGCOUNT
	.align		4
.L_395:
        /*0948*/ 	.byte	0x04, 0x2f
        /*094a*/ 	.short	(.L_397 - .L_396)
	.align		4
.L_396:
        /*094c*/ 	.word	index@(_ZN10layer_norm13ln_bwd_kernelINS_13Kernel_traitsIf6__halfS2_S2_fjLj5120ELj1ELj1ELj4ELj16ENS_18Kernel_traits_baseILj5120EfS2_S2_S2_fjLj128EEEEELb0ELb0ELb0ELb0EEEvNS_9BwdParamsE)
        /*0950*/ 	.word	0x000000ff


	//----- nvinfo : EIATTR_FRAME_SIZE
	.align		4
.L_397:
        /*0954*/ 	.byte	0x04, 0x11
        /*0956*/ 	.short	(.L_399 - .L_398)
	.align		4
.L_398:
        /*0958*/ 	.word	index@(_ZN10layer_norm13ln_bwd_kernelINS_13Kernel_traitsIf6__halfS2_S2_fjLj5120ELj1ELj1ELj4ELj16ENS_18Kernel_traits_baseILj5120EfS2_S2_S2_fjLj128EEEEELb0ELb0ELb0ELb0EEEvNS_9BwdParamsE)
        /*095c*/ 	.word	0x00000000


	//----- nvinfo : EIATTR_REGCOUNT
	.align		4
.L_399:
        /*0960*/ 	.byte	0x04, 0x2f
        /*0962*/ 	.short	(.L_401 - .L_400)
	.align		4
.L_400:
        /*0964*/ 	.word	index@(_ZN10layer_norm13ln_bwd_kernelINS_13Kernel_traitsIf13__nv_bfloat16fS2_fjLj5120ELj1ELj1ELj4ELj16ENS_18Kernel_traits_baseILj5120EfS2_fS2_fjLj128EEEEELb1ELb1ELb1ELb1EEEvNS_9BwdParamsE)
        /*0968*/ 	.word	0x000000ff


	//----- nvinfo : EIATTR_FRAME_SIZE
	.align		4
.L_401:
        /*096c*/ 	.byte	0x04, 0x11
        /*096e*/ 	.short	(.L_403 - .L_402)
	.align		4
.L_402:
        /*0970*/ 	.word	index@(_ZN10layer_norm13ln_bwd_kernelINS_13Kernel_traitsIf13__nv_bfloat16fS2_fjLj5120ELj1ELj1ELj4ELj16ENS_18Kernel_traits_baseILj5120EfS2_fS2_fjLj128EEEEELb1ELb1ELb1ELb1EEEvNS_9BwdParamsE)
        /*0974*/ 	.word	0x00000280


	//----- nvinfo : EIATTR_REGCOUNT
	.align		4
.L_403:
        /*0978*/ 	.byte	0x04, 0x2f
        /*097a*/ 	.short	(.L_405 - .L_404)
	.align		4
.L_404:
        /*097c*/ 	.word	index@(_ZN10layer_norm22ln_bwd_finalize_kernelINS_22Kernel_traits_finalizeILj5120Ef13__nv_bfloat16fS2_fjLb1ELj1024ELj4ENS_18Kernel_traits_baseILj5120EfS2_fS2_fjLj1024EEEEELb1ELb1EEEvNS_9BwdParamsE)
        /*0980*/ 	.word	0x00000020


	//----- nvinfo : EIATTR_FRAME_SIZE
	.align		4
.L_405:
        /*0984*/ 	.byte	0x04, 0x11
        /*0986*/ 	.short	(.L_407 - .L_406)
	.align		4
.L_406:
        /*0988*/ 	.word	index@(_ZN10layer_norm22ln_bwd_finalize_kernelINS_22Kernel_traits_finalizeILj5120Ef13__nv_bfloat16fS2_fjLb1ELj1024ELj4ENS_18Kernel_traits_baseILj5120EfS2_fS2_fjLj1024EEEEELb1ELb1EEEvNS_9BwdParamsE)
        /*098c*/ 	.word	0x00000000


	//----- nvinfo : EIATTR_REGCOUNT
	.align		4
.L_407:
        /*0990*/ 	.byte	0x04, 0x2f
        /*0992*/ 	.short	(.L_409 - .L_408)
	.align		4
.L_408:
        /*0994*/ 	.word	index@(_ZN10layer_norm13ln_bwd_kernelINS_13Kernel_traitsIf13__nv_bfloat16fS2_fjLj5120ELj1ELj1ELj4ELj16ENS_18Kernel_traits_baseILj5120EfS2_fS2_fjLj128EEEEELb1ELb1ELb1ELb0EEEvNS_9BwdParamsE)
        /*0998*/ 	.word	0x000000ff


	//----- nvinfo : EIATTR_FRAME_SIZE
	.align		4
.L_409:
        /*099c*/ 	.byte	0x04, 0x11
        /*099e*/ 	.short	(.L_411 - .L_410)
	.align		4
.L_410:
        /*09a0*/ 	.word	index@(_ZN10layer_norm13ln_bwd_kernelINS_13Kernel_traitsIf13__nv_bfloat16fS2_fjLj5120ELj1ELj1ELj4ELj16ENS_18Kernel_traits_baseILj5120EfS2_fS2_fjLj128EEEEELb1ELb1ELb1ELb0EEEvNS_9BwdParamsE)
        /*09a4*/ 	.word	0x000001f8


	//----- nvinfo : EIATTR_REGCOUNT
	.align		4
.L_411:
        /*09a8*/ 	.byte	0x04, 0x2f
        /*09aa*/ 	.short	(.L_413 - .L_412)
	.align		4
.L_412:
        /*09ac*/ 	.word	index@(_ZN10layer_norm22ln_bwd_finalize_kernelINS_22Kernel_traits_finalizeILj5120Ef13__nv_bfloat16fS2_fjLb1ELj1024ELj4ENS_18Kernel_traits_baseILj5120EfS2_fS2_fjLj1024EEEEELb1ELb0EEEvNS_9BwdParamsE)
        /*09b0*/ 	.word	0x00000020


	//----- nvinfo : EIATTR_FRAME_SIZE
	.align		4
.L_413:
        /*09b4*/ 	.byte	0x04, 0x11
        /*09b6*/ 	.short	(.L_415 - .L_414)
	.align		4
.L_414:
        /*09b8*/ 	.word	index@(_ZN10layer_norm22ln_bwd_finalize_kernelINS_22Kernel_traits_finalizeILj5120Ef13__nv_bfloat16fS2_fjLb1ELj1024ELj4ENS_18Kernel_traits_baseILj5120EfS2_fS2_fjLj1024EEEEELb1ELb0EEEvNS_9BwdParamsE)
        /*09bc*/ 	.word	0x00000000


	//----- nvinfo : EIATTR_REGCOUNT
	.align		4
.L_415:
        /*09c0*/ 	.byte	0x04, 0x2f
        /*09c2*/ 	.short	(.L_417 - .L_416)
	.align		4
.L_416:
        /*09c4*/ 	.word	index@(_ZN10layer_norm13ln_bwd_kernelINS_13Kernel_traitsIf13__nv_bfloat16fS2_fjLj5120ELj1ELj1ELj4ELj16ENS_18Kernel_traits_baseILj5120EfS2_fS2_fjLj128EEEEELb1ELb1ELb0ELb1EEEvNS_9BwdParamsE)
        /*09c8*/ 	.word	0x000000ff


	//----- nvinfo : EIATTR_FRAME_SIZE
	.align		4
.L_417:
        /*09cc*/ 	.byte	0x04, 0x11
        /*09ce*/ 	.short	(.L_419 - .L_418)
	.align		4
.L_418:
        /*09d0*/ 	.word	index@(_ZN10layer_norm13ln_bwd_kernelINS_13Kernel_traitsIf13__nv_bfloat16fS2_fjLj5120ELj1ELj1ELj4ELj16ENS_18Kernel_traits_baseILj5120EfS2_fS2_fjLj128EEEEELb1ELb1ELb0ELb1EEEvNS_9BwdParamsE)
        /*09d4*/ 	.word	0x000001c0


	//----- nvinfo : EIATTR_REGCOUNT
	.align		4
.L_419:
        /*09d8*/ 	.byte	0x04, 0x2f
        /*09da*/ 	.short	(.L_421 - .L_420)
	.align		4
.L_420:
        /*09dc*/ 	.word	index@(_ZN10layer_norm13ln_bwd_kernelINS_13Kernel_traitsIf13__nv_bfloat16fS2_fjLj5120ELj1ELj1ELj4ELj16ENS_18Kernel_traits_baseILj5120EfS2_fS2_fjLj128EEEEELb1ELb1ELb0ELb0EEEvNS_9BwdParamsE)
        /*09e0*/ 	.word	0x000000ff


	//----- nvinfo : EIATTR_FRAME_SIZE
	.align		4
.L_421:
        /*09e4*/ 	.byte	0x04, 0x11
        /*09e6*/ 	.short	(.L_423 - .L_422)
	.align		4
.L_422:
        /*09e8*/ 	.word	index@(_ZN10layer_norm13ln_bwd_kernelINS_13Kernel_traitsIf13__nv_bfloat16fS2_fjLj5120ELj1ELj1ELj4ELj16ENS_18Kernel_traits_baseILj5120EfS2_fS2_fjLj128EEEEELb1ELb1ELb0ELb0EEEvNS_9BwdParamsE)
        /*09ec*/ 	.word	0x000001c0


	//----- nvinfo : EIATTR_REGCOUNT
	.align		4
.L_423:
        /*09f0*/ 	.byte	0x04, 0x2f
        /*09f2*/ 	.short	(.L_425 - .L_424)
	.align		4
.L_424:
        /*09f4*/ 	.word	index@(_ZN10layer_norm13ln_bwd_kernelINS_13Kernel_traitsIf13__nv_bfloat16fS2_fjLj5120ELj1ELj1ELj4ELj16ENS_18Kernel_traits_baseILj5120EfS2_fS2_fjLj128EEEEELb1ELb0ELb1ELb1EEEvNS_9BwdParamsE)
        /*09f8*/ 	.word	0x000000ff


	//----- nvinfo : EIATTR_FRAME_SIZE
	.align		4
.L_425:
        /*09fc*/ 	.byte	0x04, 0x11
        /*09fe*/ 	.short	(.L_427 - .L_426)
	.align		4
.L_426:
        /*0a00*/ 	.word	index@(_ZN10layer_norm13ln_bwd_kernelINS_13Kernel_traitsIf13__nv_bfloat16fS2_fjLj5120ELj1ELj1ELj4ELj16ENS_18Kernel_traits_baseILj5120EfS2_fS2_fjLj128EEEEELb1ELb0ELb1ELb1EEEvNS_9BwdParamsE)
        /*0a04*/ 	.word	0x000000a8


	//----- nvinfo : EIATTR_REGCOUNT
	.align		4
.L_427:
        /*0a08*/ 	.byte	0x04, 0x2f
        /*0a0a*/ 	.short	(.L_429 - .L_428)
	.align		4
.L_428:
        /*0a0c*/ 	.word	index@(_ZN10layer_norm22ln_bwd_finalize_kernelINS_22Kernel_traits_finalizeILj5120Ef13__nv_bfloat16fS2_fjLb0ELj1024ELj4ENS_18Kernel_traits_baseILj5120EfS2_fS2_fjLj1024EEEEELb0ELb1EEEvNS_9BwdParamsE)
        /*0a10*/ 	.word	0x00000020


	//----- nvinfo : EIATTR_FRAME_SIZE
	.align		4
.L_429:
        /*0a14*/ 	.byte	0x04, 0x11
        /*0a16*/ 	.short	(.L_431 - .L_430)
	.align		4
.L_430:
        /*0a18*/ 	.word	index@(_ZN10layer_norm22ln_bwd_finalize_kernelINS_22Kernel_traits_finalizeILj5120Ef13__nv_bfloat16fS2_fjLb0ELj1024ELj4ENS_18Kernel_traits_baseILj5120EfS2_fS2_fjLj1024EEEEELb0ELb1EEEvNS_9BwdParamsE)
        /*0a1c*/ 	.word	0x00000000


	//----- nvinfo : EIATTR_REGCOUNT
	.align		4
.L_431:
        /*0a20*/ 	.byte	0x04, 0x2f
        /*0a22*/ 	.short	(.L_433 - .L_432)
	.align		4
.L_432:
        /*0a24*/ 	.word	index@(_ZN10layer_norm13ln_bwd_kernelINS_13Kernel_traitsIf13__nv_bfloat16fS2_fjLj5120ELj1ELj1ELj4ELj16ENS_18Kernel_traits_baseILj5120EfS2_fS2_fjLj128EEEEELb1ELb0ELb1ELb0EEEvNS_9BwdParamsE)
        /*0a28*/ 	.word	0x000000ff


	//----- nvinfo : EIATTR_FRAME_SIZE
	.align		4
.L_433:
        /*0a2c*/ 	.byte	0x04, 0x11
        /*0a2e*/ 	.short	(.L_435 - .L_434)
	.align		4
.L_434:
        /*0a30*/ 	.word	index@(_ZN10layer_norm13ln_bwd_kernelINS_13Kernel_traitsIf13__nv_bfloat16fS2_fjLj5120ELj1ELj1ELj4ELj16ENS_18Kernel_traits_baseILj5120EfS2_fS2_fjLj128EEEEELb1ELb0ELb1ELb0EEEvNS_9BwdParamsE)
        /*0a34*/ 	.word	0x00000098


	//----- nvinfo : EIATTR_REGCOUNT
	.align		4
.L_435:
        /*0a38*/ 	.byte	0x04, 0x2f
        /*0a3a*/ 	.short	(.L_437 - .L_436)
	.align		4
.L_436:
        /*0a3c*/ 	.word	index@(_ZN10layer_norm22ln_bwd_finalize_kernelINS_22Kernel_traits_finalizeILj5120Ef13__nv_bfloat16fS2_fjLb0ELj1024ELj4ENS_18Kernel_traits_baseILj5120EfS2_fS2_fjLj1024EEEEELb0ELb0EEEvNS_9BwdParamsE)
        /*0a40*/ 	.word	0x00000020


	//----- nvinfo : EIATTR_FRAME_SIZE
	.align		4
.L_437:
        /*0a44*/ 	.byte	0x04, 0x11
        /*0a46*/ 	.short	(.L_439 - .L_438)
	.align		4
.L_438:
        /*0a48*/ 	.word	index@(_ZN10layer_norm22ln_bwd_finalize_kernelINS_22Kernel_traits_finalizeILj5120Ef13__nv_bfloat16fS2_fjLb0ELj1024ELj4ENS_18Kernel_traits_baseILj5120EfS2_fS2_fjLj1024EEEEELb0ELb0EEEvNS_9BwdParamsE)
        /*0a4c*/ 	.word	0x00000000


	//----- nvinfo : EIATTR_REGCOUNT
	.align		4
.L_439:
        /*0a50*/ 	.byte	0x04, 0x2f
        /*0a52*/ 	.short	(.L_441 - .L_440)
	.align		4
.L_440:
        /*0a54*/ 	.word	index@(_ZN10layer_norm13ln_bwd_kernelINS_13Kernel_traitsIf13__nv_bfloat16fS2_fjLj5120ELj1ELj1ELj4ELj16ENS_18Kernel_traits_baseILj5120EfS2_fS2_fjLj128EEEEELb1ELb0ELb0ELb1EEEvNS_9BwdParamsE)
        /*0a58*/ 	.word	0x000000ff


	//----- nvinfo : EIATTR_FRAME_SIZE
	.align		4
.L_441:
        /*0a5c*/ 	.byte	0x04, 0x11
        /*0a5e*/ 	.short	(.L_443 - .L_442)
	.align		4
.L_442:
        /*0a60*/ 	.word	index@(_ZN10layer_norm13ln_bwd_kernelINS_13Kernel_traitsIf13__nv_bfloat16fS2_fjLj5120ELj1ELj1ELj4ELj16ENS_18Kernel_traits_baseILj5120EfS2_fS2_fjLj128EEEEELb1ELb0ELb0ELb1EEEvNS_9BwdParamsE)
        /*0a64*/ 	.word	0x00000060


	//----- nvinfo : EIATTR_REGCOUNT
	.align		4
.L_443:
        /*0a68*/ 	.byte	0x04, 0x2f
        /*0a6a*/ 	.short	(.L_445 - .L_444)
	.align		4
.L_444:
        /*0a6c*/ 	.word	index@(_ZN10layer_norm13ln_bwd_kernelINS_13Kernel_traitsIf13__nv_bfloat16fS2_fjLj5120ELj1ELj1ELj4ELj16ENS_18Kernel_traits_baseILj5120EfS2_fS2_fjLj128EEEEELb1ELb0ELb0ELb0EEEvNS_9BwdParamsE)
        /*0a70*/ 	.word	0x000000ff


	//----- nvinfo : EIATTR_FRAME_SIZE
	.align		4
.L_445:
        /*0a74*/ 	.byte	0x04, 0x11
        /*0a76*/ 	.short	(.L_447 - .L_446)
	.align		4
.L_446:
        /*0a78*/ 	.word	index@(_ZN10layer_norm13ln_bwd_kernelINS_13Kernel_traitsIf13__nv_bfloat16fS2_fjLj5120ELj1ELj1ELj4ELj16ENS_18Kernel_traits_baseILj5120EfS2_fS2_fjLj128EEEEELb1ELb0ELb0ELb0EEEvNS_9BwdParamsE)
        /*0a7c*/ 	.word	0x00000080


	//----- nvinfo : EIATTR_REGCOUNT
	.align		4
.L_447:
        /*0a80*/ 	.byte	0x04, 0x2f
        /*0a82*/ 	.short	(.L_449 - .L_448)
	.align		4
.L_448:
        /*0a84*/ 	.word	index@(_ZN10layer_norm13ln_bwd_kernelINS_13Kernel_traitsIf13__nv_bfloat16fS2_fjLj5120ELj1ELj1ELj4ELj16ENS_18Kernel_traits_baseILj5120EfS2_fS2_fjLj128EEEEELb0ELb1ELb1ELb1EEEvNS_9BwdParamsE)
        /*0a88*/ 	.word	0x000000ff


	//----- nvinfo : EIATTR_FRAME_SIZE
	.align		4
.L_449:
        /*0a8c*/ 	.byte	0x04, 0x11
        /*0a8e*/ 	.short	(.L_451 - .L_450)
	.align		4
.L_450:
        /*0a90*/ 	.word	index@(_ZN10layer_norm13ln_bwd_kernelINS_13Kernel_traitsIf13__nv_bfloat16fS2_fjLj5120ELj1ELj1ELj4ELj16ENS_18Kernel_traits_baseILj5120EfS2_fS2_fjLj128EEEEELb0ELb1ELb1ELb1EEEvNS_9BwdParamsE)
        /*0a94*/ 	.word	0x00000220


	//----- nvinfo : EIATTR_REGCOUNT
	.align		4
.L_451:
        /*0a98*/ 	.byte	0x04, 0x2f
        /*0a9a*/ 	.short	(.L_453 - .L_452)
	.align		4
.L_452:
        /*0a9c*/ 	.word	index@(_ZN10layer_norm13ln_bwd_kernelINS_13Kernel_traitsIf13__nv_bfloat16fS2_fjLj5120ELj1ELj1ELj4ELj16ENS_18Kernel_traits_baseILj5120EfS2_fS2_fjLj128EEEEELb0ELb1ELb1ELb0EEEvNS_9BwdParamsE)
        /*0aa0*/ 	.word	0x000000ff


	//----- nvinfo : EIATTR_FRAME_SIZE
	.align		4
.L_453:
        /*0aa4*/ 	.byte	0x04, 0x11
        /*0aa6*/ 	.short	(.L_455 - .L_454)
	.align		4
.L_454:
        /*0aa8*/ 	.word	index@(_ZN10layer_norm13ln_bwd_kernelINS_13Kernel_traitsIf13__nv_bfloat16fS2_fjLj5120ELj1ELj1ELj4ELj16ENS_18Kernel_traits_baseILj5120EfS2_fS2_fjLj128EEEEELb0ELb1ELb1ELb0EEEvNS_9BwdParamsE)
        /*0aac*/ 	.word	0x000001c8


	//----- nvinfo : EIATTR_REGCOUNT
	.align		4
.L_455:
        /*0ab0*/ 	.byte	0x04, 0x2f
        /*0ab2*/ 	.short	(.L_457 - .L_456)
	.align		4
.L_456:
        /*0ab4*/ 	.word	index@(_ZN10layer_norm13ln_bwd_kernelINS_13Kernel_traitsIf13__nv_bfloat16fS2_fjLj5120ELj1ELj1ELj4ELj16ENS_18Kernel_traits_baseILj5120EfS2_fS2_fjLj128EEEEELb0ELb1ELb0ELb1EEEvNS_9BwdParamsE)
        /*0ab8*/ 	.word	0x000000ff


	//----- nvinfo : EIATTR_FRAME_SIZE
	.align		4
.L_457:
        /*0abc*/ 	.byte	0x04, 0x11
        /*0abe*/ 	.short	(.L_459 - .L_458)
	.align		4
.L_458:
        /*0ac0*/ 	.word	index@(_ZN10layer_norm13ln_bwd_kernelINS_13Kernel_traitsIf13__nv_bfloat16fS2_fjLj5120ELj1ELj1ELj4ELj16ENS_18Kernel_traits_baseILj5120EfS2_fS2_fjLj128EEEEELb0ELb1ELb0ELb1EEEvNS_9BwdParamsE)
        /*0ac4*/ 	.word	0x00000188


	//----- nvinfo : EIATTR_REGCOUNT
	.align		4
.L_459:
        /*0ac8*/ 	.byte	0x04, 0x2f
        /*0aca*/ 	.short	(.L_461 - .L_460)
	.align		4
.L_460:
        /*0acc*/ 	.word	index@(_ZN10layer_norm13ln_bwd_kernelINS_13Kernel_traitsIf13__nv_bfloat16fS2_fjLj5120ELj1ELj1ELj4ELj16ENS_18Kernel_traits_baseILj5120EfS2_fS2_fjLj128EEEEELb0ELb1ELb0ELb0EEEvNS_9BwdParamsE)
        /*0ad0*/ 	.word	0x000000ff


	//----- nvinfo : EIATTR_FRAME_SIZE
	.align		4
.L_461:
        /*0ad4*/ 	.byte	0x04, 0x11
        /*0ad6*/ 	.short	(.L_463 - .L_462)
	.align		4
.L_462:
        /*0ad8*/ 	.word	index@(_ZN10layer_norm13ln_bwd_kernelINS_13Kernel_traitsIf13__nv_bfloat16fS2_fjLj5120ELj1ELj1ELj4ELj16ENS_18Kernel_traits_baseILj5120EfS2_fS2_fjLj128EEEEELb0ELb1ELb0ELb0EEEvNS_9BwdParamsE)
        /*0adc*/ 	.word	0x00000198


	//----- nvinfo : EIATTR_REGCOUNT
	.align		4
.L_463:
        /*0ae0*/ 	.byte	0x04, 0x2f
        /*0ae2*/ 	.short	(.L_465 - .L_464)
	.align		4
.L_464:
        /*0ae4*/ 	.word	index@(_ZN10layer_norm13ln_bwd_kernelINS_13Kernel_traitsIf13__nv_bfloat16fS2_fjLj5120ELj1ELj1ELj4ELj16ENS_18Kernel_traits_baseILj5120EfS2_fS2_fjLj128EEEEELb0ELb0ELb1ELb1EEEvNS_9BwdParamsE)
        /*0ae8*/ 	.word	0x000000ff


	//----- nvinfo : EIATTR_FRAME_SIZE
	.align		4
.L_465:
        /*0aec*/ 	.byte	0x04, 0x11
        /*0aee*/ 	.short	(.L_467 - .L_466)
	.align		4
.L_466:
        /*0af0*/ 	.word	index@(_ZN10layer_norm13ln_bwd_kernelINS_13Kernel_traitsIf13__nv_bfloat16fS2_fjLj5120ELj1ELj1ELj4ELj16ENS_18Kernel_traits_baseILj5120EfS2_fS2_fjLj128EEEEELb0ELb0ELb1ELb1EEEvNS_9BwdParamsE)
        /*0af4*/ 	.word	0x00000060


	//----- nvinfo : EIATTR_REGCOUNT
	.align		4
.L_467:
        /*0af8*/ 	.byte	0x04, 0x2f
        /*0afa*/ 	.short	(.L_469 - .L_468)
	.align		4
.L_468:
        /*0afc*/ 	.word	index@(_ZN10layer_norm13ln_bwd_kernelINS_13Kernel_traitsIf13__nv_bfloat16fS2_fjLj5120ELj1ELj1ELj4ELj16ENS_18Kernel_traits_baseILj5120EfS2_fS2_fjLj128EEEEELb0ELb0ELb1ELb0EEEvNS_9BwdParamsE)
        /*0b00*/ 	.word	0x000000ff


	//----- nvinfo : EIATTR_FRAME_SIZE
	.align		4
.L_469:
        /*0b04*/ 	.byte	0x04, 0x11
        /*0b06*/ 	.short	(.L_471 - .L_470)
	.align		4
.L_470:
        /*0b08*/ 	.word	index@(_ZN10layer_norm13ln_bwd_kernelINS_13Kernel_traitsIf13__nv_bfloat16fS2_fjLj5120ELj1ELj1ELj4ELj16ENS_18Kernel_traits_baseILj5120EfS2_fS2_fjLj128EEEEELb0ELb0ELb1ELb0EEEvNS_9BwdParamsE)
        /*0b0c*/ 	.word	0x00000068


	//----- nvinfo : EIATTR_REGCOUNT
	.align		4
.L_471:
        /*0b10*/ 	.byte	0x04, 0x2f
        /*0b12*/ 	.short	(.L_473 - .L_472)
	.align		4
.L_472:
        /*0b14*/ 	.word	index@(_ZN10layer_norm13ln_bwd_kernelINS_13Kernel_traitsIf13__nv_bfloat16fS2_fjLj5120ELj1ELj1ELj4ELj16ENS_18Kernel_traits_baseILj5120EfS2_fS2_fjLj128EEEEELb0ELb0ELb0ELb1EEEvNS_9BwdParamsE)
        /*0b18*/ 	.word	0x000000ff


	//----- nvinfo : EIATTR_FRAME_SIZE
	.align		4
.L_473:
        /*0b1c*/ 	.byte	0x04, 0x11
        /*0b1e*/ 	.short	(.L_475 - .L_474)
	.align		4
.L_474:
        /*0b20*/ 	.word	index@(_ZN10layer_norm13ln_bwd_kernelINS_13Kernel_traitsIf13__nv_bfloat16fS2_fjLj5120ELj1ELj1ELj4ELj16ENS_18Kernel_traits_baseILj5120EfS2_fS2_fjLj128EEEEELb0ELb0ELb0ELb1EEEvNS_9BwdParamsE)
        /*0b24*/ 	.word	0x00000038


	//----- nvinfo : EIATTR_REGCOUNT
	.align		4
.L_475:
        /*0b28*/ 	.byte	0x04, 0x2f
        /*0b2a*/ 	.short	(.L_477 - .L_476)
	.align		4
.L_476:
        /*0b2c*/ 	.word	index@(_ZN10layer_norm13ln_bwd_kernelINS_13Kernel_traitsIf13__nv_bfloat16fS2_fjLj5120ELj1ELj1ELj4ELj16ENS_18Kernel_traits_baseILj5120EfS2_fS2_fjLj128EEEEELb0ELb0ELb0ELb0EEEvNS_9BwdParamsE)
        /*0b30*/ 	.word	0x000000ff


	//----- nvinfo : EIATTR_FRAME_SIZE
	.align		4
.L_477:
        /*0b34*/ 	.byte	0x04, 0x11
        /*0b36*/ 	.short	(.L_479 - .L_478)
	.align		4
.L_478:
        /*0b38*/ 	.word	index@(_ZN10layer_norm13ln_bwd_kernelINS_13Kernel_traitsIf13__nv_bfloat16fS2_fjLj5120ELj1ELj1ELj4ELj16ENS_18Kernel_traits_baseILj5120EfS2_fS2_fjLj128EEEEELb0ELb0ELb0ELb0EEEvNS_9BwdParamsE)
        /*0b3c*/ 	.word	0x00000058


	//----- nvinfo : EIATTR_REGCOUNT
	.align		4
.L_479:
        /*0b40*/ 	.byte	0x04, 0x2f
        /*0b42*/ 	.short	(.L_481 - .L_480)
	.align		4
.L_480:
        /*0b44*/ 	.word	index@(_ZN10layer_norm13ln_bwd_kernelINS_13Kernel_traitsI13__nv_bfloat16S2_fS2_fjLj5120ELj1ELj1ELj4ELj16ENS_18Kernel_traits_baseILj5120ES2_S2_fS2_fjLj128EEEEELb1ELb1ELb1ELb1EEEvNS_9BwdParamsE)
        /*0b48*/ 	.word	0x000000ff


	//----- nvinfo : EIATTR_FRAME_SIZE
	.align		4
.L_481:
        /*0b4c*/ 	.byte	0x04, 0x11
        /*0b4e*/ 	.short	(.L_483 - .L_482)
	.align		4
.L_482:
        /*0b50*/ 	.word	index@(_ZN10layer_norm13ln_bwd_kernelINS_13Kernel_traitsI13__nv_bfloat16S2_fS2_fjLj5120ELj1ELj1ELj4ELj16ENS_18Kernel_traits_baseILj5120ES2_S2_fS2_fjLj128EEEEELb1ELb1ELb1ELb1EEEvNS_9BwdParamsE)
        /*0b54*/ 	.word	0x00000290


	//----- nvinfo : EIATTR_REGCOUNT
	.align		4
.L_483:
        /*0b58*/ 	.byte	0x04, 0x2f
        /*0b5a*/ 	.short	(.L_485 - .L_484)
	.align		4
.L_484:
        /*0b5c*/ 	.word	index@(_ZN10layer_norm22ln_bwd_finalize_kernelINS_22Kernel_traits_finalizeILj5120E13__nv_bfloat16S2_fS2_fjLb1ELj1024ELj4ENS_18Kernel_traits_baseILj5120ES2_S2_fS2_fjLj1024EEEEELb1ELb1EEEvNS_9BwdParamsE)
        /*0b60*/ 	.word	0x00000020


	//----- nvinfo : EIATTR_FRAME_SIZE
	.align		4
.L_485:
        /*0b64*/ 	.byte	0x04, 0x11
        /*0b66*/ 	.short	(.L_487 - .L_486)
	.align		4
.L_486:
        /*0b68*/ 	.word	index@(_ZN10layer_norm22ln_bwd_finalize_kernelINS_22Kernel_traits_finalizeILj5120E13__nv_bfloat16S2_fS2_fjLb1ELj1024ELj4ENS_18Kernel_traits_baseILj5120ES2_S2_fS2_fjLj1024EEEEELb1ELb1EEEvNS_9BwdParamsE)
        /*0b6c*/ 	.word	0x00000000


	//----- nvinfo : EIATTR_REGCOUNT
	.align		4
.L_487:
        /*0b70*/ 	.byte	0x04, 0x2f
        /*0b72*/ 	.short	(.L_489 - .L_488)
	.align		4
.L_488:
        /*0b74*/ 	.word	index@(_ZN10layer_norm13ln_bwd_kernelINS_13Kernel_traitsI13__nv_bfloat16S2_fS2_fjLj5120ELj1ELj1ELj4ELj16ENS_18Kernel_traits_baseILj5120ES2_S2_fS2_fjLj128EEEEELb1ELb1ELb1ELb0EEEvNS_9BwdParamsE)
        /*0b78*/ 	.word	0x000000ff


	//----- nvinfo : EIATTR_FRAME_SIZE
	.align		4
.L_489:
        /*0b7c*/ 	.byte	0x04, 0x11
        /*0b7e*/ 	.short	(.L_491 - .L_490)
	.align		4
.L_490:
        /*0b80*/ 	.word	index@(_ZN10layer_norm13ln_bwd_kernelINS_13Kernel_traitsI13__nv_bfloat16S2_fS2_fjLj5120ELj1ELj1ELj4ELj16ENS_18Kernel_traits_baseILj5120ES2_S2_fS2_fjLj128EEEEELb1ELb1ELb1ELb0EEEvNS_9BwdParamsE)
        /*0b84*/ 	.word	0x000001f0


	//----- nvinfo : EIATTR_REGCOUNT
	.align		4
.L_491:
        /*0b88*/ 	.byte	0x04, 0x2f
        /*0b8a*/ 	.short	(.L_493 - .L_492)
	.align		4
.L_492:
        /*0b8c*/ 	.word	index@(_ZN10layer_norm22ln_bwd_finalize_kernelINS_22Kernel_traits_finalizeILj5120E13__nv_bfloat16S2_fS2_fjLb1ELj1024ELj4ENS_18Kernel_traits_baseILj5120ES2_S2_fS2_fjLj1024EEEEELb1ELb0EEEvNS_9BwdParamsE)
        /*0b90*/ 	.word	0x00000020


	//----- nvinfo : EIATTR_FRAME_SIZE
	.align		4
.L_493:
        /*0b94*/ 	.byte	0x04, 0x11
        /*0b96*/ 	.short	(.L_495 - .L_494)
	.align		4
.L_494:
        /*0b98*/ 	.word	index@(_ZN10layer_norm22ln_bwd_finalize_kernelINS_22Kernel_traits_finalizeILj5120E13__nv_bfloat16S2_fS2_fjLb1ELj1024ELj4ENS_18Kernel_traits_baseILj5120ES2_S2_fS2_fjLj1024EEEEELb1ELb0EEEvNS_9BwdParamsE)
        /*0b9c*/ 	.word	0x00000000


	//----- nvinfo : EIATTR_REGCOUNT
	.align		4
.L_495:
        /*0ba0*/ 	.byte	0x04, 0x2f
        /*0ba2*/ 	.short	(.L_497 - .L_496)
	.align		4
.L_496:
        /*0ba4*/ 	.word	index@(_ZN10layer_norm13ln_bwd_kernelINS_13Kernel_traitsI13__nv_bfloat16S2_fS2_fjLj5120ELj1ELj1ELj4ELj16ENS_18Kernel_traits_baseILj5120ES2_S2_fS2_fjLj128EEEEELb1ELb1ELb0ELb1EEEvNS_9BwdParamsE)
        /*0ba8*/ 	.word	0x000000ff


	//----- nvinfo : EIATTR_FRAME_SIZE
	.align		4
.L_497:
        /*0bac*/ 	.byte	0x04, 0x11
        /*0bae*/ 	.short	(.L_499 - .L_498)
	.align		4
.L_498:
        /*0bb0*/ 	.word	index@(_ZN10layer_norm13ln_bwd_kernelINS_13Kernel_traitsI13__nv_bfloat16S2_fS2_fjLj5120ELj1ELj1ELj4ELj16ENS_18Kernel_traits_baseILj5120ES2_S2_fS2_fjLj128EEEEELb1ELb1ELb0ELb1EEEvNS_9BwdParamsE)
        /*0bb4*/ 	.word	0x00000168


	//----- nvinfo : EIATTR_REGCOUNT
	.align		4
.L_499:
        /*0bb8*/ 	.byte	0x04, 0x2f
        /*0bba*/ 	.short	(.L_501 - .L_500)
	.align		4
.L_500:
        /*0bbc*/ 	.word	index@(_ZN10layer_norm13ln_bwd_kernelINS_13Kernel_traitsI13__nv_bfloat16S2_fS2_fjLj5120ELj1ELj1ELj4ELj16ENS_18Kernel_traits_baseILj5120ES2_S2_fS2_fjLj128EEEEELb1ELb1ELb0ELb0EEEvNS_9BwdParamsE)
        /*0bc0*/ 	.word	0x000000ff


	//----- nvinfo : EIATTR_FRAME_SIZE
	.align		4
.L_501:
        /*0bc4*/ 	.byte	0x04, 0x11
        /*0bc6*/ 	.short	(.L_503 - .L_502)
	.align		4
.L_502:
        /*0bc8*/ 	.word	index@(_ZN10layer_norm13ln_bwd_kernelINS_13Kernel_traitsI13__nv_bfloat16S2_fS2_fjLj5120ELj1ELj1ELj4ELj16ENS_18Kernel_traits_baseILj5120ES2_S2_fS2_fjLj128EEEEELb1ELb1ELb0ELb0EEEvNS_9BwdParamsE)
        /*0bcc*/ 	.word	0x000001c8


	//----- nvinfo : EIATTR_REGCOUNT
	.align		4
.L_503:
        /*0bd0*/ 	.byte	0x04, 0x2f
        /*0bd2*/ 	.short	(.L_505 - .L_504)
	.align		4
.L_504:
        /*0bd4*/ 	.word	index@(_ZN10layer_norm13ln_bwd_kernelINS_13Kernel_traitsI13__nv_bfloat16S2_fS2_fjLj5120ELj1ELj1ELj4ELj16ENS_18Kernel_traits_baseILj5120ES2_S2_fS2_fjLj128EEEEELb1ELb0ELb1ELb1EEEvNS_9BwdParamsE)
        /*0bd8*/ 	.word	0x000000ff


	//----- nvinfo : EIATTR_FRAME_SIZE
	.align		4
.L_505:
        /*0bdc*/ 	.byte	0x04, 0x11
        /*0bde*/ 	.short	(.L_507 - .L_506)
	.align		4
.L_506:
        /*0be0*/ 	.word	index@(_ZN10layer_norm13ln_bwd_kernelINS_13Kernel_traitsI13__nv_bfloat16S2_fS2_fjLj5120ELj1ELj1ELj4ELj16ENS_18Kernel_traits_baseILj5120ES2_S2_fS2_fjLj128EEEEELb1ELb0ELb1ELb1EEEvNS_9BwdParamsE)
        /*0be4*/ 	.word	0x000000a8


	//----- nvinfo : EIATTR_REGCOUNT
	.align		4
.L_507:
        /*0be8*/ 	.byte	0x04, 0x2f
        /*0bea*/ 	.short	(.L_509 - .L_508)
	.align		4
.L_508:
        /*0bec*/ 	.word	index@(_ZN10layer_norm22ln_bwd_finalize_kernelINS_22Kernel_traits_finalizeILj5120E13__nv_bfloat16S2_fS2_fjLb0ELj1024ELj4ENS_18Kernel_traits_baseILj5120ES2_S2_fS2_fjLj1024EEEEELb0ELb1EEEvNS_9BwdParamsE)
        /*0bf0*/ 	.word	0x00000020


	//----- nvinfo : EIATTR_FRAME_SIZE
	.align		4
.L_509:
        /*0bf4*/ 	.byte	0x04, 0x11
        /*0bf6*/ 	.short	(.L_511 - .L_510)
	.align		4
.L_510:
        /*0bf8*/ 	.word	index@(_ZN10layer_norm22ln_bwd_finalize_kernelINS_22Kernel_traits_finalizeILj5120E13__nv_bfloat16S2_fS2_fjLb0ELj1024ELj4ENS_18Kernel_traits_baseILj5120ES2_S2_fS2_fjLj1024EEEEELb0ELb1EEEvNS_9BwdParamsE)
        /*0bfc*/ 	.word	0x00000000


	//----- nvinfo : EIATTR_REGCOUNT
	.align		4
.L_511:
        /*0c00*/ 	.byte	0x04, 0x2f
        /*0c02*/ 	.short	(.L_513 - .L_512)
	.align		4
.L_512:
        /*0c04*/ 	.word	index@(_ZN10layer_norm13ln_bwd_kernelINS_13Kernel_traitsI13__nv_bfloat16S2_fS2_fjLj5120ELj1ELj1ELj4ELj16ENS_18Kernel_traits_baseILj5120ES2_S2_fS2_fjLj128EEEEELb1ELb0ELb1ELb0EEEvNS_9BwdParamsE)
        /*0c08*/ 	.word	0x000000ff


	//----- nvinfo : EIATTR_FRAME_SIZE
	.align		4
.L_513:
        /*0c0c*/ 	.byte	0x04, 0x11
        /*0c0e*/ 	.short	(.L_515 - .L_514)
	.align		4
.L_514:
        /*0c10*/ 	.word	index@(_ZN10layer_norm13ln_bwd_kernelINS_13Kernel_traitsI13__nv_bfloat16S2_fS2_fjLj5120ELj1ELj1ELj4ELj16ENS_18Kernel_traits_baseILj5120ES2_S2_fS2_fjLj128EEEEELb1ELb0ELb1ELb0EEEvNS_9BwdParamsE)
        /*0c14*/ 	.word	0x00000098


	//----- nvinfo : EIATTR_REGCOUNT
	.align		4
.L_515:
        /*0c18*/ 	.byte	0x04, 0x2f
        /*0c1a*/ 	.short	(.L_517 - .L_516)
	.align		4
.L_516:
        /*0c1c*/ 	.word	index@(_ZN10layer_norm22ln_bwd_finalize_kernelINS_22Kernel_traits_finalizeILj5120E13__nv_bfloat16S2_fS2_fjLb0ELj1024ELj4ENS_18Kernel_traits_baseILj5120ES2_S2_fS2_fjLj1024EEEEELb0ELb0EEEvNS_9BwdParamsE)
        /*0c20*/ 	.word	0x00000020


	//----- nvinfo : EIATTR_FRAME_SIZE
	.align		4
.L_517:
        /*0c24*/ 	.byte	0x04, 0x11
        /*0c26*/ 	.short	(.L_519 - .L_518)
	.align		4
.L_518:
        /*0c28*/ 	.word	index@(_ZN10layer_norm22ln_bwd_finalize_kernelINS_22Kernel_traits_finalizeILj5120E13__nv_bfloat16S2_fS2_fjLb0ELj1024ELj4ENS_18Kernel_traits_baseILj5120ES2_S2_fS2_fjLj1024EEEEELb0ELb0EEEvNS_9BwdParamsE)
        /*0c2c*/ 	.word	0x00000000


	//----- nvinfo : EIATTR_REGCOUNT
	.align		4
.L_519:
        /*0c30*/ 	.byte	0x04, 0x2f
        /*0c32*/ 	.short	(.L_521 - .L_520)
	.align		4
.L_520:
        /*0c34*/ 	.word	index@(_ZN10layer_norm13ln_bwd_kernelINS_13Kernel_traitsI13__nv_bfloat16S2_fS2_fjLj5120ELj1ELj1ELj4ELj16ENS_18Kernel_traits_baseILj5120ES2_S2_fS2_fjLj128EEEEELb1ELb0ELb0ELb1EEEvNS_9BwdParamsE)
        /*0c38*/ 	.word	0x000000ff


	//----- nvinfo : EIATTR_FRAME_SIZE
	.align		4
.L_521:
        /*0c3c*/ 	.byte	0x04, 0x11
        /*0c3e*/ 	.short	(.L_523 - .L_522)
	.align		4
.L_522:
        /*0c40*/ 	.word	index@(_ZN10layer_norm13ln_bwd_kernelINS_13Kernel_traitsI13__nv_bfloat16S2_fS2_fjLj5120ELj1ELj1ELj4ELj16ENS_18Kernel_traits_baseILj5120ES2_S2_fS2_fjLj128EEEEELb1ELb0ELb0ELb1EEEvNS_9BwdParamsE)
        /*0c44*/ 	.word	0x00000078


	//----- nvinfo : EIATTR_REGCOUNT
	.align		4
.L_523:
        /*0c48*/ 	.byte	0x04, 0x2f
        /*0c4a*/ 	.short	(.L_525 - .L_524)
	.align		4
.L_524:
        /*0c4c*/ 	.word	index@(_ZN10layer_norm13ln_bwd_kernelINS_13Kernel_traitsI13__nv_bfloat16S2_fS2_fjLj5120ELj1ELj1ELj4ELj16ENS_18Kernel_traits_baseILj5120ES2_S2_fS2_fjLj128EEEEELb1ELb0ELb0ELb0EEEvNS_9BwdParamsE)
        /*0c50*/ 	.word	0x000000ff


	//----- nvinfo : EIATTR_FRAME_SIZE
	.align		4
.L_525:
        /*0c54*/ 	.byte	0x04, 0x11
        /*0c56*/ 	.short	(.L_527 - .L_526)
	.align		4
.L_526:
        /*0c58*/ 	.word	index@(_ZN10layer_norm13ln_bwd_kernelINS_13Kernel_traitsI13__nv_bfloat16S2_fS2_fjLj5120ELj1ELj1ELj4ELj16ENS_18Kernel_traits_baseILj5120ES2_S2_fS2_fjLj128EEEEELb1ELb0ELb0ELb0EEEvNS_9BwdParamsE)
        /*0c5c*/ 	.word	0x00000080


	//----- nvinfo : EIATTR_REGCOUNT
	.align		4
.L_527:
        /*0c60*/ 	.byte	0x04, 0x2f
        /*0c62*/ 	.short	(.L_529 - .L_528)
	.align		4
.L_528:
        /*0c64*/ 	.word	index@(_ZN10layer_norm13ln_bwd_kernelINS_13Kernel_traitsI13__nv_bfloat16S2_fS2_fjLj5120ELj1ELj1ELj4ELj16ENS_18Kernel_traits_baseILj5120ES2_S2_fS2_fjLj128EEEEELb0ELb1ELb1ELb1EEEvNS_9BwdParamsE)
        /*0c68*/ 	.word	0x000000ff


	//----- nvinfo : EIATTR_FRAME_SIZE
	.align		4
.L_529:
        /*0c6c*/ 	.byte	0x04, 0x11
        /*0c6e*/ 	.short	(.L_531 - .L_530)
	.align		4
.L_530:
        /*0c70*/ 	.word	index@(_ZN10layer_norm13ln_bwd_kernelINS_13Kernel_traitsI13__nv_bfloat16S2_fS2_fjLj5120ELj1ELj1ELj4ELj16ENS_18Kernel_traits_baseILj5120ES2_S2_fS2_fjLj128EEEEELb0ELb1ELb1ELb1EEEvNS_9BwdParamsE)
        /*0c74*/ 	.word	0x00000258


	//----- nvinfo : EIATTR_REGCOUNT
	.align		4
.L_531:
        /*0c78*/ 	.byte	0x04, 0x2f
        /*0c7a*/ 	.short	(.L_533 - .L_532)
	.align		4
.L_532:
        /*0c7c*/ 	.word	index@(_ZN10layer_norm13ln_bwd_kernelINS_13Kernel_traitsI13__nv_bfloat16S2_fS2_fjLj5120ELj1ELj1ELj4ELj16ENS_18Kernel_traits_baseILj5120ES2_S2_fS2_fjLj128EEEEELb0ELb1ELb1ELb0EEEvNS_9BwdParamsE)
        /*0c80*/ 	.word	0x000000ff


	//----- nvinfo : EIATTR_FRAME_SIZE
	.align		4
.L_533:
        /*0c84*/ 	.byte	0x04, 0x11
        /*0c86*/ 	.short	(.L_535 - .L_534)
	.align		4
.L_534:
        /*0c88*/ 	.word	index@(_ZN10layer_norm13ln_bwd_kernelINS_13Kernel_traitsI13__nv_bfloat16S2_fS2_fjLj5120ELj1ELj1ELj4ELj16ENS_18Kernel_traits_baseILj5120ES2_S2_fS2_fjLj128EEEEELb0ELb1ELb1ELb0EEEvNS_9BwdParamsE)
        /*0c8c*/ 	.word	0x000001c8


	//----- nvinfo : EIATTR_REGCOUNT
	.align		4
.L_535:
        /*0c90*/ 	.byte	0x04, 0x2f
        /*0c92*/ 	.short	(.L_537 - .L_536)
	.align		4
.L_536:
        /*0c94*/ 	.word	index@(_ZN10layer_norm13ln_bwd_kernelINS_13Kernel_traitsI13__nv_bfloat16S2_fS2_fjLj5120ELj1ELj1ELj4ELj16ENS_18Kernel_traits_baseILj5120ES2_S2_fS2_fjLj128EEEEELb0ELb1ELb0ELb1EEEvNS_9BwdParamsE)
        /*0c98*/ 	.word	0x000000ff


	//----- nvinfo : EIATTR_FRAME_SIZE
	.align		4
.L_537:
        /*0c9c*/ 	.byte	0x04, 0x11
        /*0c9e*/ 	.short	(.L_539 - .L_538)
	.align		4
.L_538:
        /*0ca0*/ 	.word	index@(_ZN10layer_norm13ln_bwd_kernelINS_13Kernel_traitsI13__nv_bfloat16S2_fS2_fjLj5120ELj1ELj1ELj4ELj16ENS_18Kernel_traits_baseILj5120ES2_S2_fS2_fjLj128EEEEELb0ELb1ELb0ELb1EEEvNS_9BwdParamsE)
        /*0ca4*/ 	.word	0x00000198


	//----- nvinfo : EIATTR_REGCOUNT
	.align		4
.L_539:
        /*0ca8*/ 	.byte	0x04, 0x2f
        /*0caa*/ 	.short	(.L_541 - .L_540)
	.align		4
.L_540:
        /*0cac*/ 	.word	index@(_ZN10layer_norm13ln_bwd_kernelINS_13Kernel_traitsI13__nv_bfloat16S2_fS2_fjLj5120ELj1ELj1ELj4ELj16ENS_18Kernel_traits_baseILj5120ES2_S2_fS2_fjLj128EEEEELb0ELb1ELb0ELb0EEEvNS_9BwdParamsE)
        /*0cb0*/ 	.word	0x000000ff


	//----- nvinfo : EIATTR_FRAME_SIZE
	.align		4
.L_541:
        /*0cb4*/ 	.byte	0x04, 0x11
        /*0cb6*/ 	.short	(.L_543 - .L_542)
	.align		4
.L_542:
        /*0cb8*/ 	.word	index@(_ZN10layer_norm13ln_bwd_kernelINS_13Kernel_traitsI13__nv_bfloat16S2_fS2_fjLj5120ELj1ELj1ELj4ELj16ENS_18Kernel_traits_baseILj5120ES2_S2_fS2_fjLj128EEEEELb0ELb1ELb0ELb0EEEvNS_9BwdParamsE)
        /*0cbc*/ 	.word	0x00000190


	//----- nvinfo : EIATTR_REGCOUNT
	.align		4
.L_543:
        /*0cc0*/ 	.byte	0x04, 0x2f
        /*0cc2*/ 	.short	(.L_545 - .L_544)
	.align		4
.L_544:
        /*0cc4*/ 	.word	index@(_ZN10layer_norm13ln_bwd_kernelINS_13Kernel_traitsI13__nv_bfloat16S2_fS2_fjLj5120ELj1ELj1ELj4ELj16ENS_18Kernel_traits_baseILj5120ES2_S2_fS2_fjLj128EEEEELb0ELb0ELb1ELb1EEEvNS_9BwdParamsE)
        /*0cc8*/ 	.word	0x000000ff


	//----- nvinfo : EIATTR_FRAME_SIZE
	.align		4
.L_545:
        /*0ccc*/ 	.byte	0x04, 0x11
        /*0cce*/ 	.short	(.L_547 - .L_546)
	.align		4
.L_546:
        /*0cd0*/ 	.word	index@(_ZN10layer_norm13ln_bwd_kernelINS_13Kernel_traitsI13__nv_bfloat16S2_fS2_fjLj5120ELj1ELj1ELj4ELj16ENS_18Kernel_traits_baseILj5120ES2_S2_fS2_fjLj128EEEEELb0ELb0ELb1ELb1EEEvNS_9BwdParamsE)
        /*0cd4*/ 	.word	0x00000088


	//----- nvinfo : EIATTR_REGCOUNT
	.align		4
.L_547:
        /*0cd8*/ 	.byte	0x04, 0x2f
        /*0cda*/ 	.short	(.L_549 - .L_548)
	.align		4
.L_548:
        /*0cdc*/ 	.word	index@(_ZN10layer_norm13ln_bwd_kernelINS_13Kernel_traitsI13__nv_bfloat16S2_fS2_fjLj5120ELj1ELj1ELj4ELj16ENS_18Kernel_traits_baseILj5120ES2_S2_fS2_fjLj128EEEEELb0ELb0ELb1ELb0EEEvNS_9BwdParamsE)
        /*0ce0*/ 	.word	0x000000ff


	//----- nvinfo : EIATTR_FRAME_SIZE
	.align		4
.L_549:
        /*0ce4*/ 	.byte	0x04, 0x11
        /*0ce6*/ 	.short	(.L_551 - .L_550)
	.align		4
.L_550:
        /*0ce8*/ 	.word	index@(_ZN10layer_norm13ln_bwd_kernelINS_13Kernel_traitsI13__nv_bfloat16S2_fS2_fjLj5120ELj1ELj1ELj4ELj16ENS_18Kernel_traits_baseILj5120ES2_S2_fS2_fjLj128EEEEELb0ELb0ELb1ELb0EEEvNS_9BwdParamsE)
        /*0cec*/ 	.word	0x00000068


	//----- nvinfo : EIATTR_REGCOUNT
	.align		4
.L_551:
        /*0cf0*/ 	.byte	0x04, 0x2f
        /*0cf2*/ 	.short	(.L_553 - .L_552)
	.align		4
.L_552:
        /*0cf4*/ 	.word	index@(_ZN10layer_norm13ln_bwd_kernelINS_13Kernel_traitsI13__nv_bfloat16S2_fS2_fjLj5120ELj1ELj1ELj4ELj16ENS_18Kernel_traits_baseILj5120ES2_S2_fS2_fjLj128EEEEELb0ELb0ELb0ELb1EEEvNS_9BwdParamsE)
        /*0cf8*/ 	.word	0x000000ff


	//----- nvinfo : EIATTR_FRAME_SIZE
	.align		4
.L_553:
        /*0cfc*/ 	.byte	0x04, 0x11
        /*0cfe*/ 	.short	(.L_555 - .L_554)
	.align		4
.L_554:
        /*0d00*/ 	.word	index@(_ZN10layer_norm13ln_bwd_kernelINS_13Kernel_traitsI13__nv_bfloat16S2_fS2_fjLj5120ELj1ELj1ELj4ELj16ENS_18Kernel_traits_baseILj5120ES2_S2_fS2_fjLj128EEEEELb0ELb0ELb0ELb1EEEvNS_9BwdParamsE)
        /*0d04*/ 	.word	0x00000038


	//----- nvinfo : EIATTR_REGCOUNT
	.align		4
.L_555:
        /*0d08*/ 	.byte	0x04, 0x2f
        /*0d0a*/ 	.short	(.L_557 - .L_556)
	.align		4
.L_556:
        /*0d0c*/ 	.word	index@(_ZN10layer_norm13ln_bwd_kernelINS_13Kernel_traitsI13__nv_bfloat16S2_fS2_fjLj5120ELj1ELj1ELj4ELj16ENS_18Kernel_traits_baseILj5120ES2_S2_fS2_fjLj128EEEEELb0ELb0ELb0ELb0EEEvNS_9BwdParamsE)
        /*0d10*/ 	.word	0x000000ff


	//----- nvinfo : EIATTR_FRAME_SIZE
	.align		4
.L_557:
        /*0d14*/ 	.byte	0x04, 0x11
        /*0d16*/ 	.short	(.L_559 - .L_558)
	.align		4
.L_558:
        /*0d18*/ 	.word	index@(_ZN10layer_norm13ln_bwd_kernelINS_13Kernel_traitsI13__nv_bfloat16S2_fS2_fjLj5120ELj1ELj1ELj4ELj16ENS_18Kernel_traits_baseILj5120ES2_S2_fS2_fjLj128EEEEELb0ELb0ELb0ELb0EEEvNS_9BwdParamsE)
        /*0d1c*/ 	.word	0x00000050


	//----- nvinfo : EIATTR_REGCOUNT
	.align		4
.L_559:
        /*0d20*/ 	.byte	0x04, 0x2f
        /*0d22*/ 	.short	(.L_561 - .L_560)
	.align		4
.L_560:
        /*0d24*/ 	.word	index@(_ZN10layer_norm13ln_bwd_kernelINS_13Kernel_traitsIf13__nv_bfloat16S2_S2_fjLj5120ELj1ELj1ELj4ELj16ENS_18Kernel_traits_baseILj5120EfS2_S2_S2_fjLj128EEEEELb1ELb1ELb1ELb1EEEvNS_9BwdParamsE)
        /*0d28*/ 	.word	0x000000ff


	//----- nvinfo : EIATTR_FRAME_SIZE
	.align		4
.L_561:
        /*0d2c*/ 	.byte	0x04, 0x11
        /*0d2e*/ 	.short	(.L_563 - .L_562)
	.align		4
.L_562:
        /*0d30*/ 	.word	index@(_ZN10layer_norm13ln_bwd_kernelINS_13Kernel_traitsIf13__nv_bfloat16S2_S2_fjLj5120ELj1ELj1ELj4ELj16ENS_18Kernel_traits_baseILj5120EfS2_S2_S2_fjLj128EEEEELb1ELb1ELb1ELb1EEEvNS_9BwdParamsE)
        /*0d34*/ 	.word	0x000001b0


	//----- nvinfo : EIATTR_REGCOUNT
	.align		4
.L_563:
        /*0d38*/ 	.byte	0x04, 0x2f
        /*0d3a*/ 	.short	(.L_565 - .L_564)
	.align		4
.L_564:
        /*0d3c*/ 	.word	index@(_ZN10layer_norm22ln_bwd_finalize_kernelINS_22Kernel_traits_finalizeILj5120Ef13__nv_bfloat16S2_S2_fjLb1ELj1024ELj4ENS_18Kernel_traits_baseILj5120EfS2_S2_S2_fjLj1024EEEEELb1ELb1EEEvNS_9BwdParamsE)
        /*0d40*/ 	.word	0x00000020


	//----- nvinfo : EIATTR_FRAME_SIZE
	.align		4
.L_565:
        /*0d44*/ 	.byte	0x04, 0x11
        /*0d46*/ 	.short	(.L_567 - .L_566)
	.align		4
.L_566:
        /*0d48*/ 	.word	index@(_ZN10layer_norm22ln_bwd_finalize_kernelINS_22Kernel_traits_finalizeILj5120Ef13__nv_bfloat16S2_S2_fjLb1ELj1024ELj4ENS_18Kernel_traits_baseILj5120EfS2_S2_S2_fjLj1024EEEEELb1ELb1EEEvNS_9BwdParamsE)
        /*0d4c*/ 	.word	0x00000000


	//----- nvinfo : EIATTR_REGCOUNT
	.align		4
.L_567:
        /*0d50*/ 	.byte	0x04, 0x2f
        /*0d52*/ 	.short	(.L_569 - .L_568)
	.align		4
.L_568:
        /*0d54*/ 	.word	index@(_ZN10layer_norm13ln_bwd_kernelINS_13Kernel_traitsIf13__nv_bfloat16S2_S2_fjLj5120ELj1ELj1ELj4ELj16ENS_18Kernel_traits_baseILj5120EfS2_S2_S2_fjLj128EEEEELb1ELb1ELb1ELb0EEEvNS_9BwdParamsE)
        /*0d58*/ 	.word	0x000000ff


	//----- nvinfo : EIATTR_FRAME_SIZE
	.align		4
.L_569:
        /*0d5c*/ 	.byte	0x04, 0x11
        /*0d5e*/ 	.short	(.L_571 - .L_570)
	.align		4
.L_570:
        /*0d60*/ 	.word	index@(_ZN10layer_norm13ln_bwd_kernelINS_13Kernel_traitsIf13__nv_bfloat16S2_S2_fjLj5120ELj1ELj1ELj4ELj16ENS_18Kernel_traits_baseILj5120EfS2_S2_S2_fjLj128EEEEELb1ELb1ELb1ELb0EEEvNS_9BwdParamsE)
        /*0d64*/ 	.word	0x00000180


	//----- nvinfo : EIATTR_REGCOUNT
	.align		4
.L_571:
        /*0d68*/ 	.byte	0x04, 0x2f
        /*0d6a*/ 	.short	(.L_573 - .L_572)
	.align		4
.L_572:
        /*0d6c*/ 	.word	index@(_ZN10layer_norm22ln_bwd_finalize_kernelINS_22Kernel_traits_finalizeILj5120Ef13__nv_bfloat16S2_S2_fjLb1ELj1024ELj4ENS_18Kernel_traits_baseILj5120EfS2_S2_S2_fjLj1024EEEEELb1ELb0EEEvNS_9BwdParamsE)
        /*0d70*/ 	.word	0x00000020


	//----- nvinfo : EIATTR_FRAME_SIZE
	.align		4
.L_573:
        /*0d74*/ 	.byte	0x04, 0x11
        /*0d76*/ 	.short	(.L_575 - .L_574)
	.align		4
.L_574:
        /*0d78*/ 	.word	index@(_ZN10layer_norm22ln_bwd_finalize_kernelINS_22Kernel_traits_finalizeILj5120Ef13__nv_bfloat16S2_S2_fjLb1ELj1024ELj4ENS_18Kernel_traits_baseILj5120EfS2_S2_S2_fjLj1024EEEEELb1ELb0EEEvNS_9BwdParamsE)
        /*0d7c*/ 	.word	0x00000000


	//----- nvinfo : EIATTR_REGCOUNT
	.align		4
.L_575:
        /*0d80*/ 	.byte	0x04, 0x2f
        /*0d82*/ 	.short	(.L_577 - .L_576)
	.align		4
.L_576:
        /*0d84*/ 	.word	index@(_ZN10layer_norm13ln_bwd_kernelINS_13Kernel_traitsIf13__nv_bfloat16S2_S2_fjLj5120ELj1ELj1ELj4ELj16ENS_18Kernel_traits_baseILj5120EfS2_S2_S2_fjLj128EEEEELb1ELb1ELb0ELb1EEEvNS_9BwdParamsE)
        /*0d88*/ 	.word	0x000000ff


	//----- nvinfo : EIATTR_FRAME_SIZE
	.align		4
.L_577:
        /*0d8c*/ 	.byte	0x04, 0x11
        /*0d8e*/ 	.short	(.L_579 - .L_578)
	.align		4
.L_578:
        /*0d90*/ 	.word	index@(_ZN10layer_norm13ln_bwd_kernelINS_13Kernel_traitsIf13__nv_bfloat16S2_S2_fjLj5120ELj1ELj1ELj4ELj16ENS_18Kernel_traits_baseILj5120EfS2_S2_S2_fjLj128EEEEELb1ELb1ELb0ELb1EEEvNS_9BwdParamsE)
        /*0d94*/ 	.word	0x00000140


	//----- nvinfo : EIATTR_REGCOUNT
	.align		4
.L_579:
        /*0d98*/ 	.byte	0x04, 0x2f
        /*0d9a*/ 	.short	(.L_581 - .L_580)
	.align		4
.L_580:
        /*0d9c*/ 	.word	index@(_ZN10layer_norm13ln_bwd_kernelINS_13Kernel_traitsIf13__nv_bfloat16S2_S2_fjLj5120ELj1ELj1ELj4ELj16ENS_18Kernel_traits_baseILj5120EfS2_S2_S2_fjLj128EEEEELb1ELb1ELb0ELb0EEEvNS_9BwdParamsE)
        /*0da0*/ 	.word	0x000000ff


	//----- nvinfo : EIATTR_FRAME_SIZE
	.align		4
.L_581:
        /*0da4*/ 	.byte	0x04, 0x11
        /*0da6*/ 	.short	(.L_583 - .L_582)
	.align		4
.L_582:
        /*0da8*/ 	.word	index@(_ZN10layer_norm13ln_bwd_kernelINS_13Kernel_traitsIf13__nv_bfloat16S2_S2_fjLj5120ELj1ELj1ELj4ELj16ENS_18Kernel_traits_baseILj5120EfS2_S2_S2_fjLj128EEEEELb1ELb1ELb0ELb0EEEvNS_9BwdParamsE)
        /*0dac*/ 	.word	0x00000168


	//----- nvinfo : EIATTR_REGCOUNT
	.align		4
.L_583:
        /*0db0*/ 	.byte	0x04, 0x2f
        /*0db2*/ 	.short	(.L_585 - .L_584)
	.align		4
.L_584:
        /*0db4*/ 	.word	index@(_ZN10layer_norm13ln_bwd_kernelINS_13Kernel_traitsIf13__nv_bfloat16S2_S2_fjLj5120ELj1ELj1ELj4ELj16ENS_18Kernel_traits_baseILj5120EfS2_S2_S2_fjLj128EEEEELb1ELb0ELb1ELb1EEEvNS_9BwdParamsE)
        /*0db8*/ 	.word	0x000000ff


	//----- nvinfo : EIATTR_FRAME_SIZE
	.align		4
.L_585:
        /*0dbc*/ 	.byte	0x04, 0x11
        /*0dbe*/ 	.short	(.L_587 - .L_586)
	.align		4
.L_586:
        /*0dc0*/ 	.word	index@(_ZN10layer_norm13ln_bwd_kernelINS_13Kernel_traitsIf13__nv_bfloat16S2_S2_fjLj5120ELj1ELj1ELj4ELj16ENS_18Kernel_traits_baseILj5120EfS2_S2_S2_fjLj128EEEEELb1ELb0ELb1ELb1EEEvNS_9BwdParamsE)
        /*0dc4*/ 	.word	0x00000020


	//----- nvinfo : EIATTR_REGCOUNT
	.align		4
.L_587:
        /*0dc8*/ 	.byte	0x04, 0x2f
        /*0dca*/ 	.short	(.L_589 - .L_588)
	.align		4
.L_588:
        /*0dcc*/ 	.word	index@(_ZN10layer_norm22ln_bwd_finalize_kernelINS_22Kernel_traits_finalizeILj5120Ef13__nv_bfloat16S2_S2_fjLb0ELj1024ELj4ENS_18Kernel_traits_baseILj5120EfS2_S2_S2_fjLj1024EEEEELb0ELb1EEEvNS_9BwdParamsE)
        /*0dd0*/ 	.word	0x00000020


	//----- nvinfo : EIATTR_FRAME_SIZE
	.align		4
.L_589:
        /*0dd4*/ 	.byte	0x04, 0x11
        /*0dd6*/ 	.short	(.L_591 - .L_590)
	.align		4
.L_590:
        /*0dd8*/ 	.word	index@(_ZN10layer_norm22ln_bwd_finalize_kernelINS_22Kernel_traits_finalizeILj5120Ef13__nv_bfloat16S2_S2_fjLb0ELj1024ELj4ENS_18Kernel_traits_baseILj5120EfS2_S2_S2_fjLj1024EEEEELb0ELb1EEEvNS_9BwdParamsE)
        /*0ddc*/ 	.word	0x00000000


	//----- nvinfo : EIATTR_REGCOUNT
	.align		4
.L_591:
        /*0de0*/ 	.byte	0x04, 0x2f
        /*0de2*/ 	.short	(.L_593 - .L_592)
	.align		4
.L_592:
        /*0de4*/ 	.word	index@(_ZN10layer_norm13ln_bwd_kernelINS_13Kernel_traitsIf13__nv_bfloat16S2_S2_fjLj5120ELj1ELj1ELj4ELj16ENS_18Kernel_traits_baseILj5120EfS2_S2_S2_fjLj128EEEEELb1ELb0ELb1ELb0EEEvNS_9BwdParamsE)
        /*0de8*/ 	.word	0x000000ff


	//----- nvinfo : EIATTR_FRAME_SIZE
	.align		4
.L_593:
        /*0dec*/ 	.byte	0x04, 0x11
        /*0dee*/ 	.short	(.L_595 - .L_594)
	.align		4
.L_594:
        /*0df0*/ 	.word	index@(_ZN10layer_norm13ln_bwd_kernelINS_13Kernel_traitsIf13__nv_bfloat16S2_S2_fjLj5120ELj1ELj1ELj4ELj16ENS_18Kernel_traits_baseILj5120EfS2_S2_S2_fjLj128EEEEELb1ELb0ELb1ELb0EEEvNS_9BwdParamsE)
        /*0df4*/ 	.word	0x00000020


	//----- nvinfo : EIATTR_REGCOUNT
	.align		4
.L_595:
        /*0df8*/ 	.byte	0x04, 0x2f
        /*0dfa*/ 	.short	(.L_597 - .L_596)
	.align		4
.L_596:
        /*0dfc*/ 	.word	index@(_ZN10layer_norm22ln_bwd_finalize_kernelINS_22Kernel_traits_finalizeILj5120Ef13__nv_bfloat16S2_S2_fjLb0ELj1024ELj4ENS_18Kernel_traits_baseILj5120EfS2_S2_S2_fjLj1024EEEEELb0ELb0EEEvNS_9BwdParamsE)
        /*0e00*/ 	.word	0x00000020


	//----- nvinfo : EIATTR_FRAME_SIZE
	.align		4
.L_597:
        /*0e04*/ 	.byte	0x04, 0x11
        /*0e06*/ 	.short	(.L_599 - .L_598)
	.align		4
.L_598:
        /*0e08*/ 	.word	index@(_ZN10layer_norm22ln_bwd_finalize_kernelINS_22Kernel_traits_finalizeILj5120Ef13__nv_bfloat16S2_S2_fjLb0ELj1024ELj4ENS_18Kernel_traits_baseILj5120EfS2_S2_S2_fjLj1024EEEEELb0ELb0EEEvNS_9BwdParamsE)
        /*0e0c*/ 	.word	0x00000000


	//----- nvinfo : EIATTR_REGCOUNT
	.align		4
.L_599:
        /*0e10*/ 	.byte	0x04, 0x2f
        /*0e12*/ 	.short	(.L_601 - .L_600)
	.align		4
.L_600:
        /*0e14*/ 	.word	index@(_ZN10layer_norm13ln_bwd_kernelINS_13Kernel_traitsIf13__nv_bfloat16S2_S2_fjLj5120ELj1ELj1ELj4ELj16ENS_18Kernel_traits_baseILj5120EfS2_S2_S2_fjLj128EEEEELb1ELb0ELb0ELb1EEEvNS_9BwdParamsE)
        /*0e18*/ 	.word	0x000000ff


	//----- nvinfo : EIATTR_FRAME_SIZE
	.align		4
.L_601:
        /*0e1c*/ 	.byte	0x04, 0x11
        /*0e1e*/ 	.short	(.L_603 - .L_602)
	.align		4
.L_602:
        /*0e20*/ 	.word	index@(_ZN10layer_norm13ln_bwd_kernelINS_13Kernel_traitsIf13__nv_bfloat16S2_S2_fjLj5120ELj1ELj1ELj4ELj16ENS_18Kernel_traits_baseILj5120EfS2_S2_S2_fjLj128EEEEELb1ELb0ELb0ELb1EEEvNS_9BwdParamsE)
        /*0e24*/ 	.word	0x00000000


	//----- nvinfo : EIATTR_REGCOUNT
	.align		4
.L_603:
        /*0e28*/ 	.byte	0x04, 0x2f
        /*0e2a*/ 	.short	(.L_605 - .L_604)
	.align		4
.L_604:
        /*0e2c*/ 	.word	index@(_ZN10layer_norm13ln_bwd_kernelINS_13Kernel_traitsIf13__nv_bfloat16S2_S2_fjLj5120ELj1ELj1ELj4ELj16ENS_18Kernel_traits_baseILj5120EfS2_S2_S2_fjLj128EEEEELb1ELb0ELb0ELb0EEEvNS_9BwdParamsE)
        /*0e30*/ 	.word	0x000000ff


	//----- nvinfo : EIATTR_FRAME_SIZE
	.align		4
.L_605:
        /*0e34*/ 	.byte	0x04, 0x11
        /*0e36*/ 	.short	(.L_607 - .L_606)
	.align		4
.L_606:
        /*0e38*/ 	.word	index@(_ZN10layer_norm13ln_bwd_kernelINS_13Kernel_traitsIf13__nv_bfloat16S2_S2_fjLj5120ELj1ELj1ELj4ELj16ENS_18Kernel_traits_baseILj5120EfS2_S2_S2_fjLj128EEEEELb1ELb0ELb0ELb0EEEvNS_9BwdParamsE)
        /*0e3c*/ 	.word	0x00000010


	//----- nvinfo : EIATTR_REGCOUNT
	.align		4
.L_607:
        /*0e40*/ 	.byte	0x04, 0x2f
        /*0e42*/ 	.short	(.L_609 - .L_608)
	.align		4
.L_608:
        /*0e44*/ 	.word	index@(_ZN10layer_norm13ln_bwd_kernelINS_13Kernel_traitsIf13__nv_bfloat16S2_S2_fjLj5120ELj1ELj1ELj4ELj16ENS_18Kernel_traits_baseILj5120EfS2_S2_S2_fjLj128EEEEELb0ELb1ELb1ELb1EEEvNS_9BwdParamsE)
        /*0e48*/ 	.word	0x000000ff


	//----- nvinfo : EIATTR_FRAME_SIZE
	.align		4
.L_609:
        /*0e4c*/ 	.byte	0x04, 0x11
        /*0e4e*/ 	.short	(.L_611 - .L_610)
	.align		4
.L_610:
        /*0e50*/ 	.word	index@(_ZN10layer_norm13ln_bwd_kernelINS_13Kernel_traitsIf13__nv_bfloat16S2_S2_fjLj5120ELj1ELj1ELj4ELj16ENS_18Kernel_traits_baseILj5120EfS2_S2_S2_fjLj128EEEEELb0ELb1ELb1ELb1EEEvNS_9BwdParamsE)
        /*0e54*/ 	.word	0x00000158


	//----- nvinfo : EIATTR_REGCOUNT
	.align		4
.L_611:
        /*0e58*/ 	.byte	0x04, 0x2f
        /*0e5a*/ 	.short	(.L_613 - .L_612)
	.align		4
.L_612:
        /*0e5c*/ 	.word	index@(_ZN10layer_norm13ln_bwd_kernelINS_13Kernel_traitsIf13__nv_bfloat16S2_S2_fjLj5120ELj1ELj1ELj4ELj16ENS_18Kernel_traits_baseILj5120EfS2_S2_S2_fjLj128EEEEELb0ELb1ELb1ELb0EEEvNS_9BwdParamsE)
        /*0e60*/ 	.word	0x000000ff


	//----- nvinfo : EIATTR_FRAME_SIZE
	.align		4
.L_613:
        /*0e64*/ 	.byte	0x04, 0x11
        /*0e66*/ 	.short	(.L_615 - .L_614)
	.align		4
.L_614:
        /*0e68*/ 	.word	index@(_ZN10layer_norm13ln_bwd_kernelINS_13Kernel_traitsIf13__nv_bfloat16S2_S2_fjLj5120ELj1ELj1ELj4ELj16ENS_18Kernel_traits_baseILj5120EfS2_S2_S2_fjLj128EEEEELb0ELb1ELb1ELb0EEEvNS_9BwdParamsE)
        /*0e6c*/ 	.word	0x00000148


	//----- nvinfo : EIATTR_REGCOUNT
	.align		4
.L_615:
        /*0e70*/ 	.byte	0x04, 0x2f
        /*0e72*/ 	.short	(.L_617 - .L_616)
	.align		4
.L_616:
        /*0e74*/ 	.word	index@(_ZN10layer_norm13ln_bwd_kernelINS_13Kernel_traitsIf13__nv_bfloat16S2_S2_fjLj5120ELj1ELj1ELj4ELj16ENS_18Kernel_traits_baseILj5120EfS2_S2_S2_fjLj128EEEEELb0ELb1ELb0ELb1EEEvNS_9BwdParamsE)
        /*0e78*/ 	.word	0x000000ff


	//----- nvinfo : EIATTR_FRAME_SIZE
	.align		4
.L_617:
        /*0e7c*/ 	.byte	0x04, 0x11
        /*0e7e*/ 	.short	(.L_619 - .L_618)
	.align		4
.L_618:
        /*0e80*/ 	.word	index@(_ZN10layer_norm13ln_bwd_kernelINS_13Kernel_traitsIf13__nv_bfloat16S2_S2_fjLj5120ELj1ELj1ELj4ELj16ENS_18Kernel_traits_baseILj5120EfS2_S2_S2_fjLj128EEEEELb0ELb1ELb0ELb1EEEvNS_9BwdParamsE)
        /*0e84*/ 	.word	0x00000120


	//----- nvinfo : EIATTR_REGCOUNT
	.align		4
.L_619:
        /*0e88*/ 	.byte	0x04, 0x2f
        /*0e8a*/ 	.short	(.L_621 - .L_620)
	.align		4
.L_620:
        /*0e8c*/ 	.word	index@(_ZN10layer_norm13ln_bwd_kernelINS_13Kernel_traitsIf13__nv_bfloat16S2_S2_fjLj5120ELj1ELj1ELj4ELj16ENS_18Kernel_traits_baseILj5120EfS2_S2_S2_fjLj128EEEEELb0ELb1ELb0ELb0EEEvNS_9BwdParamsE)
        /*0e90*/ 	.word	0x000000ff


	//----- nvinfo : EIATTR_FRAME_SIZE
	.align		4
.L_621:
        /*0e94*/ 	.byte	0x04, 0x11
        /*0e96*/ 	.short	(.L_623 - .L_622)
	.align		4
.L_622:
        /*0e98*/ 	.word	index@(_ZN10layer_norm13ln_bwd_kernelINS_13Kernel_traitsIf13__nv_bfloat16S2_S2_fjLj5120ELj1ELj1ELj4ELj16ENS_18Kernel_traits_baseILj5120EfS2_S2_S2_fjLj128EEEEELb0ELb1ELb0ELb0EEEvNS_9BwdParamsE)
        /*0e9c*/ 	.word	0x00000128


	//----- nvinfo : EIATTR_REGCOUNT
	.align		4
.L_623:
        /*0ea0*/ 	.byte	0x04, 0x2f
        /*0ea2*/ 	.short	(.L_625 - .L_624)
	.align		4
.L_624:
        /*0ea4*/ 	.word	index@(_ZN10layer_norm13ln_bwd_kernelINS_13Kernel_traitsIf13__nv_bfloat16S2_S2_fjLj5120ELj1ELj1ELj4ELj16ENS_18Kernel_traits_baseILj5120EfS2_S2_S2_fjLj128EEEEELb0ELb0ELb1ELb1EEEvNS_9BwdParamsE)
        /*0ea8*/ 	.word	0x000000ff


	//----- nvinfo : EIATTR_FRAME_SIZE
	.align		4
.L_625:
        /*0eac*/ 	.byte	0x04, 0x11
        /*0eae*/ 	.short	(.L_627 - .L_626)
	.align		4
.L_626:
        /*0eb0*/ 	.word	index@(_ZN10layer_norm13ln_bwd_kernelINS_13Kernel_traitsIf13__nv_bfloat16S2_S2_fjLj5120ELj1ELj1ELj4ELj16ENS_18Kernel_traits_baseILj5120EfS2_S2_S2_fjLj128EEEEELb0ELb0ELb1ELb1EEEvNS_9BwdParamsE)
        /*0eb4*/ 	.word	0x00000000


	//----- nvinfo : EIATTR_REGCOUNT
	.align		4
.L_627:
        /*0eb8*/ 	.byte	0x04, 0x2f
        /*0eba*/ 	.short	(.L_629 - .L_628)
	.align		4
.L_628:
        /*0ebc*/ 	.word	index@(_ZN10layer_norm13ln_bwd_kernelINS_13Kernel_traitsIf13__nv_bfloat16S2_S2_fjLj5120ELj1ELj1ELj4ELj16ENS_18Kernel_traits_baseILj5120EfS2_S2_S2_fjLj128EEEEELb0ELb0ELb1ELb0EEEvNS_9BwdParamsE)
        /*0ec0*/ 	.word	0x000000ff


	//----- nvinfo : EIATTR_FRAME_SIZE
	.align		4
.L_629:
        /*0ec4*/ 	.byte	0x04, 0x11
        /*0ec6*/ 	.short	(.L_631 - .L_630)
	.align		4
.L_630:
        /*0ec8*/ 	.word	index@(_ZN10layer_norm13ln_bwd_kernelINS_13Kernel_traitsIf13__nv_bfloat16S2_S2_fjLj5120ELj1ELj1ELj4ELj16ENS_18Kernel_traits_baseILj5120EfS2_S2_S2_fjLj128EEEEELb0ELb0ELb1ELb0EEEvNS_9BwdParamsE)
        /*0ecc*/ 	.word	0x00000000


	//----- nvinfo : EIATTR_REGCOUNT
	.align		4
.L_631:
        /*0ed0*/ 	.byte	0x04, 0x2f
        /*0ed2*/ 	.short	(.L_633 - .L_632)
	.align		4
.L_632:
        /*0ed4*/ 	.word	index@(_ZN10layer_norm13ln_bwd_kernelINS_13Kernel_traitsIf13__nv_bfloat16S2_S2_fjLj5120ELj1ELj1ELj4ELj16ENS_18Kernel_traits_baseILj5120EfS2_S2_S2_fjLj128EEEEELb0ELb0ELb0ELb1EEEvNS_9BwdParamsE)
        /*0ed8*/ 	.word	0x000000fe


	//----- nvinfo : EIATTR_FRAME_SIZE
	.align		4
.L_633:
        /*0edc*/ 	.byte	0x04, 0x11
        /*0ede*/ 	.short	(.L_635 - .L_634)
	.align		4
.L_634:
        /*0ee0*/ 	.word	index@(_ZN10layer_norm13ln_bwd_kernelINS_13Kernel_traitsIf13__nv_bfloat16S2_S2_fjLj5120ELj1ELj1ELj4ELj16ENS_18Kernel_traits_baseILj5120EfS2_S2_S2_fjLj128EEEEELb0ELb0ELb0ELb1EEEvNS_9BwdParamsE)
        /*0ee4*/ 	.word	0x00000000


	//----- nvinfo : EIATTR_REGCOUNT
	.align		4
.L_635:
        /*0ee8*/ 	.byte	0x04, 0x2f
        /*0eea*/ 	.short	(.L_637 - .L_636)
	.align		4
.L_636:
        /*0eec*/ 	.word	index@(_ZN10layer_norm13ln_bwd_kernelINS_13Kernel_traitsIf13__nv_bfloat16S2_S2_fjLj5120ELj1ELj1ELj4ELj16ENS_18Kernel_traits_baseILj5120EfS2_S2_S2_fjLj128EEEEELb0ELb0ELb0ELb0EEEvNS_9BwdParamsE)
        /*0ef0*/ 	.word	0x000000ff


	//----- nvinfo : EIATTR_FRAME_SIZE
	.align		4
.L_637:
        /*0ef4*/ 	.byte	0x04, 0x11
        /*0ef6*/ 	.short	(.L_639 - .L_638)
	.align		4
.L_638:
        /*0ef8*/ 	.word	index@(_ZN10layer_norm13ln_bwd_kernelINS_13Kernel_traitsIf13__nv_bfloat16S2_S2_fjLj5120ELj1ELj1ELj4ELj16ENS_18Kernel_traits_baseILj5120EfS2_S2_S2_fjLj128EEEEELb0ELb0ELb0ELb0EEEvNS_9BwdParamsE)
        /*0efc*/ 	.word	0x00000000


	//----- nvinfo : EIATTR_REGCOUNT
	.align		4
.L_639:
        /*0f00*/ 	.byte	0x04, 0x2f
        /*0f02*/ 	.short	(.L_641 - .L_640)
	.align		4
.L_640:
        /*0f04*/ 	.word	index@(_ZN10layer_norm13ln_bwd_kernelINS_13Kernel_traitsI6__halfS2_S2_S2_fjLj5120ELj1ELj1ELj4ELj16ENS_18Kernel_traits_baseILj5120ES2_S2_S2_S2_fjLj128EEEEELb1ELb1ELb1ELb1EEEvNS_9BwdParamsE)
        /*0f08*/ 	.word	0x000000ff


	//----- nvinfo : EIATTR_FRAME_SIZE
	.align		4
.L_641:
        /*0f0c*/ 	.byte	0x04, 0x11
        /*0f0e*/ 	.short	(.L_643 - .L_642)
	.align		4
.L_642:
        /*0f10*/ 	.word	index@(_ZN10layer_norm13ln_bwd_kernelINS_13Kernel_traitsI6__halfS2_S2_S2_fjLj5120ELj1ELj1ELj4ELj16ENS_18Kernel_traits_baseILj5120ES2_S2_S2_S2_fjLj128EEEEELb1ELb1ELb1ELb1EEEvNS_9BwdParamsE)
        /*0f14*/ 	.word	0x000001a0


	//----- nvinfo : EIATTR_REGCOUNT
	.align		4
.L_643:
        /*0f18*/ 	.byte	0x04, 0x2f
        /*0f1a*/ 	.short	(.L_645 - .L_644)
	.align		4
.L_644:
        /*0f1c*/ 	.word	index@(_ZN10layer_norm22ln_bwd_finalize_kernelINS_22Kernel_traits_finalizeILj5120E6__halfS2_S2_S2_fjLb1ELj1024ELj4ENS_18Kernel_traits_baseILj5120ES2_S2_S2_S2_fjLj1024EEEEELb1ELb1EEEvNS_9BwdParamsE)
        /*0f20*/ 	.word	0x00000020


	//----- nvinfo : EIATTR_FRAME_SIZE
	.align		4
.L_645:
        /*0f24*/ 	.byte	0x04, 0x11
        /*0f26*/ 	.short	(.L_647 - .L_646)
	.align		4
.L_646:
        /*0f28*/ 	.word	index@(_ZN10layer_norm22ln_bwd_finalize_kernelINS_22Kernel_traits_finalizeILj5120E6__halfS2_S2_S2_fjLb1ELj1024ELj4ENS_18Kernel_traits_baseILj5120ES2_S2_S2_S2_fjLj1024EEEEELb1ELb1EEEvNS_9BwdParamsE)
        /*0f2c*/ 	.word	0x00000000


	//----- nvinfo : EIATTR_REGCOUNT
	.align		4
.L_647:
        /*0f30*/ 	.byte	0x04, 0x2f
        /*0f32*/ 	.short	(.L_649 - .L_648)
	.align		4
.L_648:
        /*0f34*/ 	.word	index@(_ZN10layer_norm13ln_bwd_kernelINS_13Kernel_traitsI6__halfS2_S2_S2_fjLj5120ELj1ELj1ELj4ELj16ENS_18Kernel_traits_baseILj5120ES2_S2_S2_S2_fjLj128EEEEELb1ELb1ELb1ELb0EEEvNS_9BwdParamsE)
        /*0f38*/ 	.word	0x000000ff


	//----- nvinfo : EIATTR_FRAME_SIZE
	.align		4
.L_649:
        /*0f3c*/ 	.byte	0x04, 0x11
        /*0f3e*/ 	.short	(.L_651 - .L_650)
	.align		4
.L_650:
        /*0f40*/ 	.word	index@(_ZN10layer_norm13ln_bwd_kernelINS_13Kernel_traitsI6__halfS2_S2_S2_fjLj5120ELj1ELj1ELj4ELj16ENS_18Kernel_traits_baseILj5120ES2_S2_S2_S2_fjLj128EEEEELb1ELb1ELb1ELb0EEEvNS_9BwdParamsE)
        /*0f44*/ 	.word	0x00000188


	//----- nvinfo : EIATTR_REGCOUNT
	.align		4
.L_651:
        /*0f48*/ 	.byte	0x04, 0x2f
        /*0f4a*/ 	.short	(.L_653 - .L_652)
	.align		4
.L_652:
        /*0f4c*/ 	.word	index@(_ZN10layer_norm22ln_bwd_finalize_kernelINS_22Kernel_traits_finalizeILj5120E6__halfS2_S2_S2_fjLb1ELj1024ELj4ENS_18Kernel_traits_baseILj5120ES2_S2_S2_S2_fjLj1024EEEEELb1ELb0EEEvNS_9BwdParamsE)
        /*0f50*/ 	.word	0x00000020


	//----- nvinfo : EIATTR_FRAME_SIZE
	.align		4
.L_653:
        /*0f54*/ 	.byte	0x04, 0x11
        /*0f56*/ 	.short	(.L_655 - .L_654)
	.align		4
.L_654:
        /*0f58*/ 	.word	index@(_ZN10layer_norm22ln_bwd_finalize_kernelINS_22Kernel_traits_finalizeILj5120E6__halfS2_S2_S2_fjLb1ELj1024ELj4ENS_18Kernel_traits_baseILj5120ES2_S2_S2_S2_fjLj1024EEEEELb1ELb0EEEvNS_9BwdParamsE)
        /*0f5c*/ 	.word	0x00000000


	//----- nvinfo : EIATTR_REGCOUNT
	.align		4
.L_655:
        /*0f60*/ 	.byte	0x04, 0x2f
        /*0f62*/ 	.short	(.L_657 - .L_656)
	.align		4
.L_656:
        /*0f64*/ 	.word	index@(_ZN10layer_norm13ln_bwd_kernelINS_13Kernel_traitsI6__halfS2_S2_S2_fjLj5120ELj1ELj1ELj4ELj16ENS_18Kernel_traits_baseILj5120ES2_S2_S2_S2_fjLj128EEEEELb1ELb1ELb0ELb1EEEvNS_9BwdParamsE)
        /*0f68*/ 	.word	0x000000ff


	//----- nvinfo : EIATTR_FRAME_SIZE
	.align		4
.L_657:
        /*0f6c*/ 	.byte	0x04, 0x11
        /*0f6e*/ 	.short	(.L_659 - .L_658)
	.align		4
.L_658:
        /*0f70*/ 	.word	index@(_ZN10layer_norm13ln_bwd_kernelINS_13Kernel_traitsI6__halfS2_S2_S2_fjLj5120ELj1ELj1ELj4ELj16ENS_18Kernel_traits_baseILj5120ES2_S2_S2_S2_fjLj128EEEEELb1ELb1ELb0ELb1EEEvNS_9BwdParamsE)
        /*0f74*/ 	.word	0x000000f0


	//----- nvinfo : EIATTR_REGCOUNT
	.align		4
.L_659:
        /*0f78*/ 	.byte	0x04, 0x2f
        /*0f7a*/ 	.short	(.L_661 - .L_660)
	.align		4
.L_660:
        /*0f7c*/ 	.word	index@(_ZN10layer_norm13ln_bwd_kernelINS_13Kernel_traitsI6__halfS2_S2_S2_fjLj5120ELj1ELj1ELj4ELj16ENS_18Kernel_traits_baseILj5120ES2_S2_S2_S2_fjLj128EEEEELb1ELb1ELb0ELb0EEEvNS_9BwdParamsE)
        /*0f80*/ 	.word	0x000000ff


	//----- nvinfo : EIATTR_FRAME_SIZE
	.align		4
.L_661:
        /*0f84*/ 	.byte	0x04, 0x11
        /*0f86*/ 	.short	(.L_663 - .L_662)
	.align		4
.L_662:
        /*0f88*/ 	.word	index@(_ZN10layer_norm13ln_bwd_kernelINS_13Kernel_traitsI6__halfS2_S2_S2_fjLj5120ELj1ELj1ELj4ELj16ENS_18Kernel_traits_baseILj5120ES2_S2_S2_S2_fjLj128EEEEELb1ELb1ELb0ELb0EEEvNS_9BwdParamsE)
        /*0f8c*/ 	.word	0x00000158


	//----- nvinfo : EIATTR_REGCOUNT
	.align		4
.L_663:
        /*0f90*/ 	.byte	0x04, 0x2f
        /*0f92*/ 	.short	(.L_665 - .L_664)
	.align		4
.L_664:
        /*0f94*/ 	.word	index@(_ZN10layer_norm13ln_bwd_kernelINS_13Kernel_traitsI6__halfS2_S2_S2_fjLj5120ELj1ELj1ELj4ELj16ENS_18Kernel_traits_baseILj5120ES2_S2_S2_S2_fjLj128EEEEELb1ELb0ELb1ELb1EEEvNS_9BwdParamsE)
        /*0f98*/ 	.word	0x000000ff


	//----- nvinfo : EIATTR_FRAME_SIZE
	.align		4
.L_665:
        /*0f9c*/ 	.byte	0x04, 0x11
        /*0f9e*/ 	.short	(.L_667 - .L_666)
	.align		4
.L_666:
        /*0fa0*/ 	.word	index@(_ZN10layer_norm13ln_bwd_kernelINS_13Kernel_traitsI6__halfS2_S2_S2_fjLj5120ELj1ELj1ELj4ELj16ENS_18Kernel_traits_baseILj5120ES2_S2_S2_S2_fjLj128EEEEELb1ELb0ELb1ELb1EEEvNS_9BwdParamsE)
        /*0fa4*/ 	.word	0x00000028


	//----- nvinfo : EIATTR_REGCOUNT
	.align		4
.L_667:
        /*0fa8*/ 	.byte	0x04, 0x2f
        /*0faa*/ 	.short	(.L_669 - .L_668)
	.align		4
.L_668:
        /*0fac*/ 	.word	index@(_ZN10layer_norm22ln_bwd_finalize_kernelINS_22Kernel_traits_finalizeILj5120E6__halfS2_S2_S2_fjLb0ELj1024ELj4ENS_18Kernel_traits_baseILj5120ES2_S2_S2_S2_fjLj1024EEEEELb0ELb1EEEvNS_9BwdParamsE)
        /*0fb0*/ 	.word	0x00000020


	//----- nvinfo : EIATTR_FRAME_SIZE
	.align		4
.L_669:
        /*0fb4*/ 	.byte	0x04, 0x11
        /*0fb6*/ 	.short	(.L_671 - .L_670)
	.align		4
.L_670:
        /*0fb8*/ 	.word	index@(_ZN10layer_norm22ln_bwd_finalize_kernelINS_22Kernel_traits_finalizeILj5120E6__halfS2_S2_S2_fjLb0ELj1024ELj4ENS_18Kernel_traits_baseILj5120ES2_S2_S2_S2_fjLj1024EEEEELb0ELb1EEEvNS_9BwdParamsE)
        /*0fbc*/ 	.word	0x00000000


	//----- nvinfo : EIATTR_REGCOUNT
	.align		4
.L_671:
        /*0fc0*/ 	.byte	0x04, 0x2f
        /*0fc2*/ 	.short	(.L_673 - .L_672)
	.align		4
.L_672:
        /*0fc4*/ 	.word	index@(_ZN10layer_norm13ln_bwd_kernelINS_13Kernel_traitsI6__halfS2_S2_S2_fjLj5120ELj1ELj1ELj4ELj16ENS_18Kernel_traits_baseILj5120ES2_S2_S2_S2_fjLj128EEEEELb1ELb0ELb1ELb0EEEvNS_9BwdParamsE)
        /*0fc8*/ 	.word	0x000000ff


	//----- nvinfo : EIATTR_FRAME_SIZE
	.align		4
.L_673:
        /*0fcc*/ 	.byte	0x04, 0x11
        /*0fce*/ 	.short	(.L_675 - .L_674)
	.align		4
.L_674:
        /*0fd0*/ 	.word	index@(_ZN10layer_norm13ln_bwd_kernelINS_13Kernel_traitsI6__halfS2_S2_S2_fjLj5120ELj1ELj1ELj4ELj16ENS_18Kernel_traits_baseILj5120ES2_S2_S2_S2_fjLj128EEEEELb1ELb0ELb1ELb0EEEvNS_9BwdParamsE)
        /*0fd4*/ 	.word	0x00000028


	//----- nvinfo : EIATTR_REGCOUNT
	.align		4
.L_675:
        /*0fd8*/ 	.byte	0x04, 0x2f
        /*0fda*/ 	.short	(.L_677 - .L_676)
	.align		4
.L_676:
        /*0fdc*/ 	.word	index@(_ZN10layer_norm22ln_bwd_finalize_kernelINS_22Kernel_traits_finalizeILj5120E6__halfS2_S2_S2_fjLb0ELj1024ELj4ENS_18Kernel_traits_baseILj5120ES2_S2_S2_S2_fjLj1024EEEEELb0ELb0EEEvNS_9BwdParamsE)
        /*0fe0*/ 	.word	0x00000020


	//----- nvinfo : EIATTR_FRAME_SIZE
	.align		4
.L_677:
        /*0fe4*/ 	.byte	0x04, 0x11
        /*0fe6*/ 	.short	(.L_679 - .L_678)
	.align		4
.L_678:
        /*0fe8*/ 	.word	index@(_ZN10layer_norm22ln_bwd_finalize_kernelINS_22Kernel_traits_finalizeILj5120E6__halfS2_S2_S2_fjLb0ELj1024ELj4ENS_18Kernel_traits_baseILj5120ES2_S2_S2_S2_fjLj1024EEEEELb0ELb0EEEvNS_9BwdParamsE)
        /*0fec*/ 	.word	0x00000000


	//----- nvinfo : EIATTR_REGCOUNT
	.align		4
.L_679:
        /*0ff0*/ 	.byte	0x04, 0x2f
        /*0ff2*/ 	.short	(.L_681 - .L_680)
	.align		4
.L_680:
        /*0ff4*/ 	.word	index@(_ZN10layer_norm13ln_bwd_kernelINS_13Kernel_traitsI6__halfS2_S2_S2_fjLj5120ELj1ELj1ELj4ELj16ENS_18Kernel_traits_baseILj5120ES2_S2_S2_S2_fjLj128EEEEELb1ELb0ELb0ELb1EEEvNS_9BwdParamsE)
        /*0ff8*/ 	.word	0x000000ff


	//----- nvinfo : EIATTR_FRAME_SIZE
	.align		4
.L_681:
        /*0ffc*/ 	.byte	0x04, 0x11
        /*0ffe*/ 	.short	(.L_683 - .L_682)
	.align		4
.L_682:
        /*1000*/ 	.word	index@(_ZN10layer_norm13ln_bwd_kernelINS_13Kernel_traitsI6__halfS2_S2_S2_fjLj5120ELj1ELj1ELj4ELj16ENS_18Kernel_traits_baseILj5120ES2_S2_S2_S2_fjLj128EEEEELb1ELb0ELb0ELb1EEEvNS_9BwdParamsE)
        /*1004*/ 	.word	0x00000000


	//----- nvinfo : EIATTR_REGCOUNT
	.align		4
.L_683:
        /*1008*/ 	.byte	0x04, 0x2f
        /*100a*/ 	.short	(.L_685 - .L_684)
	.align		4
.L_684:
        /*100c*/ 	.word	index@(_ZN10layer_norm13ln_bwd_kernelINS_13Kernel_traitsI6__halfS2_S2_S2_fjLj5120ELj1ELj1ELj4ELj16ENS_18Kernel_traits_baseILj5120ES2_S2_S2_S2_fjLj128EEEEELb1ELb0ELb0ELb0EEEvNS_9BwdParamsE)
        /*1010*/ 	.word	0x000000ff


	//----- nvinfo : EIATTR_FRAME_SIZE
	.align		4
.L_685:
        /*1014*/ 	.byte	0x04, 0x11
        /*1016*/ 	.short	(.L_687 - .L_686)
	.align		4
.L_686:
        /*1018*/ 	.word	index@(_ZN10layer_norm13ln_bwd_kernelINS_13Kernel_traitsI6__halfS2_S2_S2_fjLj5120ELj1ELj1ELj4ELj16ENS_18Kernel_traits_baseILj5120ES2_S2_S2_S2_fjLj128EEEEELb1ELb0ELb0ELb0EEEvNS_9BwdParamsE)
        /*101c*/ 	.word	0x00000010


	//----- nvinfo : EIATTR_REGCOUNT
	.align		4
.L_687:
        /*1020*/ 	.byte	0x04, 0x2f
        /*1022*/ 	.short	(.L_689 - .L_688)
	.align		4
.L_688:
        /*1024*/ 	.word	index@(_ZN10layer_norm13ln_bwd_kernelINS_13Kernel_traitsI6__halfS2_S2_S2_fjLj5120ELj1ELj1ELj4ELj16ENS_18Kernel_traits_baseILj5120ES2_S2_S2_S2_fjLj128EEEEELb0ELb1ELb1ELb1EEEvNS_9BwdParamsE)
        /*1028*/ 	.word	0x000000ff


	//----- nvinfo : EIATTR_FRAME_SIZE
	.align		4
.L_689:
        /*102c*/ 	.byte	0x04, 0x11
        /*102e*/ 	.short	(.L_691 - .L_690)
	.align		4
.L_690:
        /*1030*/ 	.word	index@(_ZN10layer_norm13ln_bwd_kernelINS_13Kernel_traitsI6__halfS2_S2_S2_fjLj5120ELj1ELj1ELj4ELj16ENS_18Kernel_traits_baseILj5120ES2_S2_S2_S2_fjLj128EEEEELb0ELb1ELb1ELb1EEEvNS_9BwdParamsE)
        /*1034*/ 	.word	0x00000138


	//----- nvinfo : EIATTR_REGCOUNT
	.align		4
.L_691:
        /*1038*/ 	.byte	0x04, 0x2f
        /*103a*/ 	.short	(.L_693 - .L_692)
	.align		4
.L_692:
        /*103c*/ 	.word	index@(_ZN10layer_norm13ln_bwd_kernelINS_13Kernel_traitsI6__halfS2_S2_S2_fjLj5120ELj1ELj1ELj4ELj16ENS_18Kernel_traits_baseILj5120ES2_S2_S2_S2_fjLj128EEEEELb0ELb1ELb1ELb0EEEvNS_9BwdParamsE)
        /*1040*/ 	.word	0x000000ff


	//----- nvinfo : EIATTR_FRAME_SIZE
	.align		4
.L_693:
        /*1044*/ 	.byte	0x04, 0x11
        /*1046*/ 	.short	(.L_695 - .L_694)
	.align		4
.L_694:
        /*1048*/ 	.word	index@(_ZN10layer_norm13ln_bwd_kernelINS_13Kernel_traitsI6__halfS2_S2_S2_fjLj5120ELj1ELj1ELj4ELj16ENS_18Kernel_traits_baseILj5120ES2_S2_S2_S2_fjLj128EEEEELb0ELb1ELb1ELb0EEEvNS_9BwdParamsE)
        /*104c*/ 	.word	0x00000148


	//----- nvinfo : EIATTR_REGCOUNT
	.align		4
.L_695:
        /*1050*/ 	.byte	0x04, 0x2f
        /*1052*/ 	.short	(.L_697 - .L_696)
	.align		4
.L_696:
        /*1054*/ 	.word	index@(_ZN10layer_norm13ln_bwd_kernelINS_13Kernel_traitsI6__halfS2_S2_S2_fjLj5120ELj1ELj1ELj4ELj16ENS_18Kernel_traits_baseILj5120ES2_S2_S2_S2_fjLj128EEEEELb0ELb1ELb0ELb1EEEvNS_9BwdParamsE)
        /*1058*/ 	.word	0x000000ff


	//----- nvinfo : EIATTR_FRAME_SIZE
	.align		4
.L_697:
        /*105c*/ 	.byte	0x04, 0x11
        /*105e*/ 	.short	(.L_699 - .L_698)
	.align		4
.L_698:
        /*1060*/ 	.word	index@(_ZN10layer_norm13ln_bwd_kernelINS_13Kernel_traitsI6__halfS2_S2_S2_fjLj5120ELj1ELj1ELj4ELj16ENS_18Kernel_traits_baseILj5120ES2_S2_S2_S2_fjLj128EEEEELb0ELb1ELb0ELb1EEEvNS_9BwdParamsE)
        /*1064*/ 	.word	0x00000118


	//----- nvinfo : EIATTR_REGCOUNT
	.align		4
.L_699:
        /*1068*/ 	.byte	0x04, 0x2f
        /*106a*/ 	.short	(.L_701 - .L_700)
	.align		4
.L_700:
        /*106c*/ 	.word	index@(_ZN10layer_norm13ln_bwd_kernelINS_13Kernel_traitsI6__halfS2_S2_S2_fjLj5120ELj1ELj1ELj4ELj16ENS_18Kernel_traits_baseILj5120ES2_S2_S2_S2_fjLj128EEEEELb0ELb1ELb0ELb0EEEvNS_9BwdParamsE)
        /*1070*/ 	.word	0x000000ff


	//----- nvinfo : EIATTR_FRAME_SIZE
	.align		4
.L_701:
        /*1074*/ 	.byte	0x04, 0x11
        /*1076*/ 	.short	(.L_703 - .L_702)
	.align		4
.L_702:
        /*1078*/ 	.word	index@(_ZN10layer_norm13ln_bwd_kernelINS_13Kernel_traitsI6__halfS2_S2_S2_fjLj5120ELj1ELj1ELj4ELj16ENS_18Kernel_traits_baseILj5120ES2_S2_S2_S2_fjLj128EEEEELb0ELb1ELb0ELb0EEEvNS_9BwdParamsE)
        /*107c*/ 	.word	0x00000128


	//----- nvinfo : EIATTR_REGCOUNT
	.align		4
.L_703:
        /*1080*/ 	.byte	0x04, 0x2f
        /*1082*/ 	.short	(.L_705 - .L_704)
	.align		4
.L_704:
        /*1084*/ 	.word	index@(_ZN10layer_norm13ln_bwd_kernelINS_13Kernel_traitsI6__halfS2_S2_S2_fjLj5120ELj1ELj1ELj4ELj16ENS_18Kernel_traits_baseILj5120ES2_S2_S2_S2_fjLj128EEEEELb0ELb0ELb1ELb1EEEvNS_9BwdParamsE)
        /*1088*/ 	.word	0x000000ff


	//----- nvinfo : EIATTR_FRAME_SIZE
	.align		4
.L_705:
        /*108c*/ 	.byte	0x04, 0x11
        /*108e*/ 	.short	(.L_707 - .L_706)
	.align		4
.L_706:
        /*1090*/ 	.word	index@(_ZN10layer_norm13ln_bwd_kernelINS_13Kernel_traitsI6__halfS2_S2_S2_fjLj5120ELj1ELj1ELj4ELj16ENS_18Kernel_traits_baseILj5120ES2_S2_S2_S2_fjLj128EEEEELb0ELb0ELb1ELb1EEEvNS_9BwdParamsE)
        /*1094*/ 	.word	0x00000000


	//----- nvinfo : EIATTR_REGCOUNT
	.align		4
.L_707:
        /*1098*/ 	.byte	0x04, 0x2f
        /*109a*/ 	.short	(.L_709 - .L_708)
	.align		4
.L_708:
        /*109c*/ 	.word	index@(_ZN10layer_norm13ln_bwd_kernelINS_13Kernel_traitsI6__halfS2_S2_S2_fjLj5120ELj1ELj1ELj4ELj16ENS_18Kernel_traits_baseILj5120ES2_S2_S2_S2_fjLj128EEEEELb0ELb0ELb1ELb0EEEvNS_9BwdParamsE)
        /*10a0*/ 	.word	0x000000ff


	//----- nvinfo : EIATTR_FRAME_SIZE
	.align		4
.L_709:
        /*10a4*/ 	.byte	0x04, 0x11
        /*10a6*/ 	.short	(.L_711 - .L_710)
	.align		4
.L_710:
        /*10a8*/ 	.word	index@(_ZN10layer_norm13ln_bwd_kernelINS_13Kernel_traitsI6__halfS2_S2_S2_fjLj5120ELj1ELj1ELj4ELj16ENS_18Kernel_traits_baseILj5120ES2_S2_S2_S2_fjLj128EEEEELb0ELb0ELb1ELb0EEEvNS_9BwdParamsE)
        /*10ac*/ 	.word	0x00000000


	//----- nvinfo : EIATTR_REGCOUNT
	.align		4
.L_711:
        /*10b0*/ 	.byte	0x04, 0x2f
        /*10b2*/ 	.short	(.L_713 - .L_712)
	.align		4
.L_712:
        /*10b4*/ 	.word	index@(_ZN10layer_norm13ln_bwd_kernelINS_13Kernel_traitsI6__halfS2_S2_S2_fjLj5120ELj1ELj1ELj4ELj16ENS_18Kernel_traits_baseILj5120ES2_S2_S2_S2_fjLj128EEEEELb0ELb0ELb0ELb1EEEvNS_9BwdParamsE)
        /*10b8*/ 	.word	0x000000fe


	//----- nvinfo : EIATTR_FRAME_SIZE
	.align		4
.L_713:
        /*10bc*/ 	.byte	0x04, 0x11
        /*10be*/ 	.short	(.L_715 - .L_714)
	.align		4
.L_714:
        /*10c0*/ 	.word	index@(_ZN10layer_norm13ln_bwd_kernelINS_13Kernel_traitsI6__halfS2_S2_S2_fjLj5120ELj1ELj1ELj4ELj16ENS_18Kernel_traits_baseILj5120ES2_S2_S2_S2_fjLj128EEEEELb0ELb0ELb0ELb1EEEvNS_9BwdParamsE)
        /*10c4*/ 	.word	0x00000000


	//----- nvinfo : EIATTR_REGCOUNT
	.align		4
.L_715:
        /*10c8*/ 	.byte	0x04, 0x2f
        /*10ca*/ 	.short	(.L_717 - .L_716)
	.align		4
.L_716:
        /*10cc*/ 	.word	index@(_ZN10layer_norm13ln_bwd_kernelINS_13Kernel_traitsI6__halfS2_S2_S2_fjLj5120ELj1ELj1ELj4ELj16ENS_18Kernel_traits_baseILj5120ES2_S2_S2_S2_fjLj128EEEEELb0ELb0ELb0ELb0EEEvNS_9BwdParamsE)
        /*10d0*/ 	.word	0x000000ff


	//----- nvinfo : EIATTR_FRAME_SIZE
	.align		4
.L_717:
        /*10d4*/ 	.byte	0x04, 0x11
        /*10d6*/ 	.short	(.L_719 - .L_718)
	.align		4
.L_718:
        /*10d8*/ 	.word	index@(_ZN10layer_norm13ln_bwd_kernelINS_13Kernel_traitsI6__halfS2_S2_S2_fjLj5120ELj1ELj1ELj4ELj16ENS_18Kernel_traits_baseILj5120ES2_S2_S2_S2_fjLj128EEEEELb0ELb0ELb0ELb0EEEvNS_9BwdParamsE)
        /*10dc*/ 	.word	0x00000000


	//----- nvinfo : EIATTR_REGCOUNT
	.align		4
.L_719:
        /*10e0*/ 	.byte	0x04, 0x2f
        /*10e2*/ 	.short	(.L_721 - .L_720)
	.align		4
.L_720:
        /*10e4*/ 	.word	index@(_ZN10layer_norm13ln_bwd_kernelINS_13Kernel_traitsI13__nv_bfloat16S2_S2_S2_fjLj5120ELj1ELj1ELj4ELj16ENS_18Kernel_traits_baseILj5120ES2_S2_S2_S2_fjLj128EEEEELb1ELb1ELb1ELb1EEEvNS_9BwdParamsE)
        /*10e8*/ 	.word	0x000000ff


	//----- nvinfo : EIATTR_FRAME_SIZE
	.align		4
.L_721:
        /*10ec*/ 	.byte	0x04, 0x11
        /*10ee*/ 	.short	(.L_723 - .L_722)
	.align		4
.L_722:
        /*10f0*/ 	.word	index@(_ZN10layer_norm13ln_bwd_kernelINS_13Kernel_traitsI13__nv_bfloat16S2_S2_S2_fjLj5120ELj1ELj1ELj4ELj16ENS_18Kernel_traits_baseILj5120ES2_S2_S2_S2_fjLj128EEEEELb1ELb1ELb1ELb1EEEvNS_9BwdParamsE)
        /*10f4*/ 	.word	0x000001b0


	//----- nvinfo : EIATTR_REGCOUNT
	.align		4
.L_723:
        /*10f8*/ 	.byte	0x04, 0x2f
        /*10fa*/ 	.short	(.L_725 - .L_724)
	.align		4
.L_724:
        /*10fc*/ 	.word	index@(_ZN10layer_norm22ln_bwd_finalize_kernelINS_22Kernel_traits_finalizeILj5120E13__nv_bfloat16S2_S2_S2_fjLb1ELj1024ELj4ENS_18Kernel_traits_baseILj5120ES2_S2_S2_S2_fjLj1024EEEEELb1ELb1EEEvNS_9BwdParamsE)
        /*1100*/ 	.word	0x00000020


	//----- nvinfo : EIATTR_FRAME_SIZE
	.align		4
.L_725:
        /*1104*/ 	.byte	0x04, 0x11
        /*1106*/ 	.short	(.L_727 - .L_726)
	.align		4
.L_726:
        /*1108*/ 	.word	index@(_ZN10layer_norm22ln_bwd_finalize_kernelINS_22Kernel_traits_finalizeILj5120E13__nv_bfloat16S2_S2_S2_fjLb1ELj1024ELj4ENS_18Kernel_traits_baseILj5120ES2_S2_S2_S2_fjLj1024EEEEELb1ELb1EEEvNS_9BwdParamsE)
        /*110c*/ 	.word	0x00000000


	//----- nvinfo : EIATTR_REGCOUNT
	.align		4
.L_727:
        /*1110*/ 	.byte	0x04, 0x2f
        /*1112*/ 	.short	(.L_729 - .L_728)
	.align		4
.L_728:
        /*1114*/ 	.word	index@(_ZN10layer_norm13ln_bwd_kernelINS_13Kernel_traitsI13__nv_bfloat16S2_S2_S2_fjLj5120ELj1ELj1ELj4ELj16ENS_18Kernel_traits_baseILj5120ES2_S2_S2_S2_fjLj128EEEEELb1ELb1ELb1ELb0EEEvNS_9BwdParamsE)
        /*1118*/ 	.word	0x000000ff


	//----- nvinfo : EIATTR_FRAME_SIZE
	.align		4
.L_729:
        /*111c*/ 	.byte	0x04, 0x11
        /*111e*/ 	.short	(.L_731 - .L_730)
	.align		4
.L_730:
        /*1120*/ 	.word	index@(_ZN10layer_norm13ln_bwd_kernelINS_13Kernel_traitsI13__nv_bfloat16S2_S2_S2_fjLj5120ELj1ELj1ELj4ELj16ENS_18Kernel_traits_baseILj5120ES2_S2_S2_S2_fjLj128EEEEELb1ELb1ELb1ELb0EEEvNS_9BwdParamsE)
        /*1124*/ 	.word	0x00000180


	//----- nvinfo : EIATTR_REGCOUNT
	.align		4
.L_731:
        /*1128*/ 	.byte	0x04, 0x2f
        /*112a*/ 	.short	(.L_733 - .L_732)
	.align		4
.L_732:
        /*112c*/ 	.word	index@(_ZN10layer_norm22ln_bwd_finalize_kernelINS_22Kernel_traits_finalizeILj5120E13__nv_bfloat16S2_S2_S2_fjLb1ELj1024ELj4ENS_18Kernel_traits_baseILj5120ES2_S2_S2_S2_fjLj1024EEEEELb1ELb0EEEvNS_9BwdParamsE)
        /*1130*/ 	.word	0x00000020


	//----- nvinfo : EIATTR_FRAME_SIZE
	.align		4
.L_733:
        /*1134*/ 	.byte	0x04, 0x11
        /*1136*/ 	.short	(.L_735 - .L_734)
	.align		4
.L_734:
        /*1138*/ 	.word	index@(_ZN10layer_norm22ln_bwd_finalize_kernelINS_22Kernel_traits_finalizeILj5120E13__nv_bfloat16S2_S2_S2_fjLb1ELj1024ELj4ENS_18Kernel_traits_baseILj5120ES2_S2_S2_S2_fjLj1024EEEEELb1ELb0EEEvNS_9BwdParamsE)
        /*113c*/ 	.word	0x00000000


	//----- nvinfo : EIATTR_REGCOUNT
	.align		4
.L_735:
        /*1140*/ 	.byte	0x04, 0x2f
        /*1142*/ 	.short	(.L_737 - .L_736)
	.align		4
.L_736:
        /*1144*/ 	.word	index@(_ZN10layer_norm13ln_bwd_kernelINS_13Kernel_traitsI13__nv_bfloat16S2_S2_S2_fjLj5120ELj1ELj1ELj4ELj16ENS_18Kernel_traits_baseILj5120ES2_S2_S2_S2_fjLj128EEEEELb1ELb1ELb0ELb1EEEvNS_9BwdParamsE)
        /*1148*/ 	.word	0x000000ff


	//----- nvinfo : EIATTR_FRAME_SIZE
	.align		4
.L_737:
        /*114c*/ 	.byte	0x04, 0x11
        /*114e*/ 	.short	(.L_739 - .L_738)
	.align		4
.L_738:
        /*1150*/ 	.word	index@(_ZN10layer_norm13ln_bwd_kernelINS_13Kernel_traitsI13__nv_bfloat16S2_S2_S2_fjLj5120ELj1ELj1ELj4ELj16ENS_18Kernel_traits_baseILj5120ES2_S2_S2_S2_fjLj128EEEEELb1ELb1ELb0ELb1EEEvNS_9BwdParamsE)
        /*1154*/ 	.word	0x000000f8


	//----- nvinfo : EIATTR_REGCOUNT
	.align		4
.L_739:
        /*1158*/ 	.byte	0x04, 0x2f
        /*115a*/ 	.short	(.L_741 - .L_740)
	.align		4
.L_740:
        /*115c*/ 	.word	index@(_ZN10layer_norm13ln_bwd_kernelINS_13Kernel_traitsI13__nv_bfloat16S2_S2_S2_fjLj5120ELj1ELj1ELj4ELj16ENS_18Kernel_traits_baseILj5120ES2_S2_S2_S2_fjLj128EEEEELb1ELb1ELb0ELb0EEEvNS_9BwdParamsE)
        /*1160*/ 	.word	0x000000ff


	//----- nvinfo : EIATTR_FRAME_SIZE
	.align		4
.L_741:
        /*1164*/ 	.byte	0x04, 0x11
        /*1166*/ 	.short	(.L_743 - .L_742)
	.align		4
.L_742:
        /*1168*/ 	.word	index@(_ZN10layer_norm13ln_bwd_kernelINS_13Kernel_traitsI13__nv_bfloat16S2_S2_S2_fjLj5120ELj1ELj1ELj4ELj16ENS_18Kernel_traits_baseILj5120ES2_S2_S2_S2_fjLj128EEEEELb1ELb1ELb0ELb0EEEvNS_9BwdParamsE)
        /*116c*/ 	.word	0x00000158


	//----- nvinfo : EIATTR_REGCOUNT
	.align		4
.L_743:
        /*1170*/ 	.byte	0x04, 0x2f
        /*1172*/ 	.short	(.L_745 - .L_744)
	.align		4
.L_744:
        /*1174*/ 	.word	index@(_ZN10layer_norm13ln_bwd_kernelINS_13Kernel_traitsI13__nv_bfloat16S2_S2_S2_fjLj5120ELj1ELj1ELj4ELj16ENS_18Kernel_traits_baseILj5120ES2_S2_S2_S2_fjLj128EEEEELb1ELb0ELb1ELb1EEEvNS_9BwdParamsE)
        /*1178*/ 	.word	0x000000ff


	//----- nvinfo : EIATTR_FRAME_SIZE
	.align		4
.L_745:
        /*117c*/ 	.byte	0x04, 0x11
        /*117e*/ 	.short	(.L_747 - .L_746)
	.align		4
.L_746:
        /*1180*/ 	.word	index@(_ZN10layer_norm13ln_bwd_kernelINS_13Kernel_traitsI13__nv_bfloat16S2_S2_S2_fjLj5120ELj1ELj1ELj4ELj16ENS_18Kernel_traits_baseILj5120ES2_S2_S2_S2_fjLj128EEEEELb1ELb0ELb1ELb1EEEvNS_9BwdParamsE)
        /*1184*/ 	.word	0x00000030


	//----- nvinfo : EIATTR_REGCOUNT
	.align		4
.L_747:
        /*1188*/ 	.byte	0x04, 0x2f
        /*118a*/ 	.short	(.L_749 - .L_748)
	.align		4
.L_748:
        /*118c*/ 	.word	index@(_ZN10layer_norm22ln_bwd_finalize_kernelINS_22Kernel_traits_finalizeILj5120E13__nv_bfloat16S2_S2_S2_fjLb0ELj1024ELj4ENS_18Kernel_traits_baseILj5120ES2_S2_S2_S2_fjLj1024EEEEELb0ELb1EEEvNS_9BwdParamsE)
        /*1190*/ 	.word	0x00000020


	//----- nvinfo : EIATTR_FRAME_SIZE
	.align		4
.L_749:
        /*1194*/ 	.byte	0x04, 0x11
        /*1196*/ 	.short	(.L_751 - .L_750)
	.align		4
.L_750:
        /*1198*/ 	.word	index@(_ZN10layer_norm22ln_bwd_finalize_kernelINS_22Kernel_traits_finalizeILj5120E13__nv_bfloat16S2_S2_S2_fjLb0ELj1024ELj4ENS_18Kernel_traits_baseILj5120ES2_S2_S2_S2_fjLj1024EEEEELb0ELb1EEEvNS_9BwdParamsE)
        /*119c*/ 	.word	0x00000000


	//----- nvinfo : EIATTR_REGCOUNT
	.align		4
.L_751:
        /*11a0*/ 	.byte	0x04, 0x2f
        /*11a2*/ 	.short	(.L_753 - .L_752)
	.align		4
.L_752:
        /*11a4*/ 	.word	index@(_ZN10layer_norm13ln_bwd_kernelINS_13Kernel_traitsI13__nv_bfloat16S2_S2_S2_fjLj5120ELj1ELj1ELj4ELj16ENS_18Kernel_traits_baseILj5120ES2_S2_S2_S2_fjLj128EEEEELb1ELb0ELb1ELb0EEEvNS_9BwdParamsE)
        /*11a8*/ 	.word	0x000000ff


	//----- nvinfo : EIATTR_FRAME_SIZE
	.align		4
.L_753:
        /*11ac*/ 	.byte	0x04, 0x11
        /*11ae*/ 	.short	(.L_755 - .L_754)
	.align		4
.L_754:
        /*11b0*/ 	.word	index@(_ZN10layer_norm13ln_bwd_kernelINS_13Kernel_traitsI13__nv_bfloat16S2_S2_S2_fjLj5120ELj1ELj1ELj4ELj16ENS_18Kernel_traits_baseILj5120ES2_S2_S2_S2_fjLj128EEEEELb1ELb0ELb1ELb0EEEvNS_9BwdParamsE)
        /*11b4*/ 	.word	0x00000028


	//----- nvinfo : EIATTR_REGCOUNT
	.align		4
.L_755:
        /*11b8*/ 	.byte	0x04, 0x2f
        /*11ba*/ 	.short	(.L_757 - .L_756)
	.align		4
.L_756:
        /*11bc*/ 	.word	index@(_ZN10layer_norm22ln_bwd_finalize_kernelINS_22Kernel_traits_finalizeILj5120E13__nv_bfloat16S2_S2_S2_fjLb0ELj1024ELj4ENS_18Kernel_traits_baseILj5120ES2_S2_S2_S2_fjLj1024EEEEELb0ELb0EEEvNS_9BwdParamsE)
        /*11c0*/ 	.word	0x00000020


	//----- nvinfo : EIATTR_FRAME_SIZE
	.align		4
.L_757:
        /*11c4*/ 	.byte	0x04, 0x11
        /*11c6*/ 	.short	(.L_759 - .L_758)
	.align		4
.L_758:
        /*11c8*/ 	.word	index@(_ZN10layer_norm22ln_bwd_finalize_kernelINS_22Kernel_traits_finalizeILj5120E13__nv_bfloat16S2_S2_S2_fjLb0ELj1024ELj4ENS_18Kernel_traits_baseILj5120ES2_S2_S2_S2_fjLj1024EEEEELb0ELb0EEEvNS_9BwdParamsE)
        /*11cc*/ 	.word	0x00000000


	//----- nvinfo : EIATTR_REGCOUNT
	.align		4
.L_759:
        /*11d0*/ 	.byte	0x04, 0x2f
        /*11d2*/ 	.short	(.L_761 - .L_760)
	.align		4
.L_760:
        /*11d4*/ 	.word	index@(_ZN10layer_norm13ln_bwd_kernelINS_13Kernel_traitsI13__nv_bfloat16S2_S2_S2_fjLj5120ELj1ELj1ELj4ELj16ENS_18Kernel_traits_baseILj5120ES2_S2_S2_S2_fjLj128EEEEELb1ELb0ELb0ELb1EEEvNS_9BwdParamsE)
        /*11d8*/ 	.word	0x000000ff


	//----- nvinfo : EIATTR_FRAME_SIZE
	.align		4
.L_761:
        /*11dc*/ 	.byte	0x04, 0x11
        /*11de*/ 	.short	(.L_763 - .L_762)
	.align		4
.L_762:
        /*11e0*/ 	.word	index@(_ZN10layer_norm13ln_bwd_kernelINS_13Kernel_traitsI13__nv_bfloat16S2_S2_S2_fjLj5120ELj1ELj1ELj4ELj16ENS_18Kernel_traits_baseILj5120ES2_S2_S2_S2_fjLj128EEEEELb1ELb0ELb0ELb1EEEvNS_9BwdParamsE)
        /*11e4*/ 	.word	0x00000000


	//----- nvinfo : EIATTR_REGCOUNT
	.align		4
.L_763:
        /*11e8*/ 	.byte	0x04, 0x2f
        /*11ea*/ 	.short	(.L_765 - .L_764)
	.align		4
.L_764:
        /*11ec*/ 	.word	index@(_ZN10layer_norm13ln_bwd_kernelINS_13Kernel_traitsI13__nv_bfloat16S2_S2_S2_fjLj5120ELj1ELj1ELj4ELj16ENS_18Kernel_traits_baseILj5120ES2_S2_S2_S2_fjLj128EEEEELb1ELb0ELb0ELb0EEEvNS_9BwdParamsE)
        /*11f0*/ 	.word	0x000000ff


	//----- nvinfo : EIATTR_FRAME_SIZE
	.align		4
.L_765:
        /*11f4*/ 	.byte	0x04, 0x11
        /*11f6*/ 	.short	(.L_767 - .L_766)
	.align		4
.L_766:
        /*11f8*/ 	.word	index@(_ZN10layer_norm13ln_bwd_kernelINS_13Kernel_traitsI13__nv_bfloat16S2_S2_S2_fjLj5120ELj1ELj1ELj4ELj16ENS_18Kernel_traits_baseILj5120ES2_S2_S2_S2_fjLj128EEEEELb1ELb0ELb0ELb0EEEvNS_9BwdParamsE)
        /*11fc*/ 	.word	0x00000010


	//----- nvinfo : EIATTR_REGCOUNT
	.align		4
.L_767:
        /*1200*/ 	.byte	0x04, 0x2f
        /*1202*/ 	.short	(.L_769 - .L_768)
	.align		4
.L_768:
        /*1204*/ 	.word	index@(_ZN10layer_norm13ln_bwd_kernelINS_13Kernel_traitsI13__nv_bfloat16S2_S2_S2_fjLj5120ELj1ELj1ELj4ELj16ENS_18Kernel_traits_baseILj5120ES2_S2_S2_S2_fjLj128EEEEELb0ELb1ELb1ELb1EEEvNS_9BwdParamsE)
        /*1208*/ 	.word	0x000000ff


	//----- nvinfo : EIATTR_FRAME_SIZE
	.align		4
.L_769:
        /*120c*/ 	.byte	0x04, 0x11
        /*120e*/ 	.short	(.L_771 - .L_770)
	.align		4
.L_770:
        /*1210*/ 	.word	index@(_ZN10layer_norm13ln_bwd_kernelINS_13Kernel_traitsI13__nv_bfloat16S2_S2_S2_fjLj5120ELj1ELj1ELj4ELj16ENS_18Kernel_traits_baseILj5120ES2_S2_S2_S2_fjLj128EEEEELb0ELb1ELb1ELb1EEEvNS_9BwdParamsE)
        /*1214*/ 	.word	0x00000140


	//----- nvinfo : EIATTR_REGCOUNT
	.align		4
.L_771:
        /*1218*/ 	.byte	0x04, 0x2f
        /*121a*/ 	.short	(.L_773 - .L_772)
	.align		4
.L_772:
        /*121c*/ 	.word	index@(_ZN10layer_norm13ln_bwd_kernelINS_13Kernel_traitsI13__nv_bfloat16S2_S2_S2_fjLj5120ELj1ELj1ELj4ELj16ENS_18Kernel_traits_baseILj5120ES2_S2_S2_S2_fjLj128EEEEELb0ELb1ELb1ELb0EEEvNS_9BwdParamsE)
        /*1220*/ 	.word	0x000000ff


	//----- nvinfo : EIATTR_FRAME_SIZE
	.align		4
.L_773:
        /*1224*/ 	.byte	0x04, 0x11
        /*1226*/ 	.short	(.L_775 - .L_774)
	.align		4
.L_774:
        /*1228*/ 	.word	index@(_ZN10layer_norm13ln_bwd_kernelINS_13Kernel_traitsI13__nv_bfloat16S2_S2_S2_fjLj5120ELj1ELj1ELj4ELj16ENS_18Kernel_traits_baseILj5120ES2_S2_S2_S2_fjLj128EEEEELb0ELb1ELb1ELb0EEEvNS_9BwdParamsE)
        /*122c*/ 	.word	0x00000148


	//----- nvinfo : EIATTR_REGCOUNT
	.align		4
.L_775:
        /*1230*/ 	.byte	0x04, 0x2f
        /*1232*/ 	.short	(.L_777 - .L_776)
	.align		4
.L_776:
        /*1234*/ 	.word	index@(_ZN10layer_norm13ln_bwd_kernelINS_13Kernel_traitsI13__nv_bfloat16S2_S2_S2_fjLj5120ELj1ELj1ELj4ELj16ENS_18Kernel_traits_baseILj5120ES2_S2_S2_S2_fjLj128EEEEELb0ELb1ELb0ELb1EEEvNS_9BwdParamsE)
        /*1238*/ 	.word	0x000000ff


	//----- nvinfo : EIATTR_FRAME_SIZE
	.align		4
.L_777:
        /*123c*/ 	.byte	0x04, 0x11
        /*123e*/ 	.short	(.L_779 - .L_778)
	.align		4
.L_778:
        /*1240*/ 	.word	index@(_ZN10layer_norm13ln_bwd_kernelINS_13Kernel_traitsI13__nv_bfloat16S2_S2_S2_fjLj5120ELj1ELj1ELj4ELj16ENS_18Kernel_traits_baseILj5120ES2_S2_S2_S2_fjLj128EEEEELb0ELb1ELb0ELb1EEEvNS_9BwdParamsE)
        /*1244*/ 	.word	0x00000118


	//----- nvinfo : EIATTR_REGCOUNT
	.align		4
.L_779:
        /*1248*/ 	.byte	0x04, 0x2f
        /*124a*/ 	.short	(.L_781 - .L_780)
	.align		4
.L_780:
        /*124c*/ 	.word	index@(_ZN10layer_norm13ln_bwd_kernelINS_13Kernel_traitsI13__nv_bfloat16S2_S2_S2_fjLj5120ELj1ELj1ELj4ELj16ENS_18Kernel_traits_baseILj5120ES2_S2_S2_S2_fjLj128EEEEELb0ELb1ELb0ELb0EEEvNS_9BwdParamsE)
        /*1250*/ 	.word	0x000000ff


	//----- nvinfo : EIATTR_FRAME_SIZE
	.align		4
.L_781:
        /*1254*/ 	.byte	0x04, 0x11
        /*1256*/ 	.short	(.L_783 - .L_782)
	.align		4
.L_782:
        /*1258*/ 	.word	index@(_ZN10layer_norm13ln_bwd_kernelINS_13Kernel_traitsI13__nv_bfloat16S2_S2_S2_fjLj5120ELj1ELj1ELj4ELj16ENS_18Kernel_traits_baseILj5120ES2_S2_S2_S2_fjLj128EEEEELb0ELb1ELb0ELb0EEEvNS_9BwdParamsE)
        /*125c*/ 	.word	0x00000128


	//----- nvinfo : EIATTR_REGCOUNT
	.align		4
.L_783:
        /*1260*/ 	.byte	0x04, 0x2f
        /*1262*/ 	.short	(.L_785 - .L_784)
	.align		4
.L_784:
        /*1264*/ 	.word	index@(_ZN10layer_norm13ln_bwd_kernelINS_13Kernel_traitsI13__nv_bfloat16S2_S2_S2_fjLj5120ELj1ELj1ELj4ELj16ENS_18Kernel_traits_baseILj5120ES2_S2_S2_S2_fjLj128EEEEELb0ELb0ELb1ELb1EEEvNS_9BwdParamsE)
        /*1268*/ 	.word	0x000000ff


	//----- nvinfo : EIATTR_FRAME_SIZE
	.align		4
.L_785:
        /*126c*/ 	.byte	0x04, 0x11
        /*126e*/ 	.short	(.L_787 - .L_786)
	.align		4
.L_786:
        /*1270*/ 	.word	index@(_ZN10layer_norm13ln_bwd_kernelINS_13Kernel_traitsI13__nv_bfloat16S2_S2_S2_fjLj5120ELj1ELj1ELj4ELj16ENS_18Kernel_traits_baseILj5120ES2_S2_S2_S2_fjLj128EEEEELb0ELb0ELb1ELb1EEEvNS_9BwdParamsE)
        /*1274*/ 	.word	0x00000000


	//----- nvinfo : EIATTR_REGCOUNT
	.align		4
.L_787:
        /*1278*/ 	.byte	0x04, 0x2f
        /*127a*/ 	.short	(.L_789 - .L_788)
	.align		4
.L_788:
        /*127c*/ 	.word	index@(_ZN10layer_norm13ln_bwd_kernelINS_13Kernel_traitsI13__nv_bfloat16S2_S2_S2_fjLj5120ELj1ELj1ELj4ELj16ENS_18Kernel_traits_baseILj5120ES2_S2_S2_S2_fjLj128EEEEELb0ELb0ELb1ELb0EEEvNS_9BwdParamsE)
        /*1280*/ 	.word	0x000000ff


	//----- nvinfo : EIATTR_FRAME_SIZE
	.align		4
.L_789:
        /*1284*/ 	.byte	0x04, 0x11
        /*1286*/ 	.short	(.L_791 - .L_790)
	.align		4
.L_790:
        /*1288*/ 	.word	index@(_ZN10layer_norm13ln_bwd_kernelINS_13Kernel_traitsI13__nv_bfloat16S2_S2_S2_fjLj5120ELj1ELj1ELj4ELj16ENS_18Kernel_traits_baseILj5120ES2_S2_S2_S2_fjLj128EEEEELb0ELb0ELb1ELb0EEEvNS_9BwdParamsE)
        /*128c*/ 	.word	0x00000000


	//----- nvinfo : EIATTR_REGCOUNT
	.align		4
.L_791:
        /*1290*/ 	.byte	0x04, 0x2f
        /*1292*/ 	.short	(.L_793 - .L_792)
	.align		4
.L_792:
        /*1294*/ 	.word	index@(_ZN10layer_norm13ln_bwd_kernelINS_13Kernel_traitsI13__nv_bfloat16S2_S2_S2_fjLj5120ELj1ELj1ELj4ELj16ENS_18Kernel_traits_baseILj5120ES2_S2_S2_S2_fjLj128EEEEELb0ELb0ELb0ELb1EEEvNS_9BwdParamsE)
        /*1298*/ 	.word	0x000000fe


	//----- nvinfo : EIATTR_FRAME_SIZE
	.align		4
.L_793:
        /*129c*/ 	.byte	0x04, 0x11
        /*129e*/ 	.short	(.L_795 - .L_794)
	.align		4
.L_794:
        /*12a0*/ 	.word	index@(_ZN10layer_norm13ln_bwd_kernelINS_13Kernel_traitsI13__nv_bfloat16S2_S2_S2_fjLj5120ELj1ELj1ELj4ELj16ENS_18Kernel_traits_baseILj5120ES2_S2_S2_S2_fjLj128EEEEELb0ELb0ELb0ELb1EEEvNS_9BwdParamsE)
        /*12a4*/ 	.word	0x00000000


	//----- nvinfo : EIATTR_REGCOUNT
	.align		4
.L_795:
        /*12a8*/ 	.byte	0x04, 0x2f
        /*12aa*/ 	.short	(.L_797 - .L_796)
	.align		4
.L_796:
        /*12ac*/ 	.word	index@(_ZN10layer_norm13ln_bwd_kernelINS_13Kernel_traitsI13__nv_bfloat16S2_S2_S2_fjLj5120ELj1ELj1ELj4ELj16ENS_18Kernel_traits_baseILj5120ES2_S2_S2_S2_fjLj128EEEEELb0ELb0ELb0ELb0EEEvNS_9BwdParamsE)
        /*12b0*/ 	.word	0x000000ff


	//----- nvinfo : EIATTR_FRAME_SIZE
	.align		4
.L_797:
        /*12b4*/ 	.byte	0x04, 0x11
        /*12b6*/ 	.short	(.L_799 - .L_798)
	.align		4
.L_798:
        /*12b8*/ 	.word	index@(_ZN10layer_norm13ln_bwd_kernelINS_13Kernel_traitsI13__nv_bfloat16S2_S2_S2_fjLj5120ELj1ELj1ELj4ELj16ENS_18Kernel_traits_baseILj5120ES2_S2_S2_S2_fjLj128EEEEELb0ELb0ELb0ELb0EEEvNS_9BwdParamsE)
        /*12bc*/ 	.word	0x00000000


	//----- nvinfo : EIATTR_MIN_STACK_SIZE
	.align		4
.L_799:
        /*12c0*/ 	.byte	0x04, 0x12
        /*12c2*/ 	.short	(.L_801 - .L_800)
	.align		4
.L_800:
        /*12c4*/ 	.word	index@(_ZN10layer_norm13ln_bwd_kernelINS_13Kernel_traitsI13__nv_bfloat16S2_S2_S2_fjLj5120ELj1ELj1ELj4ELj16ENS_18Kernel_traits_baseILj5120ES2_S2_S2_S2_fjLj128EEEEELb0ELb0ELb0ELb0EEEvNS_9BwdParamsE)
        /*12c8*/ 	.word	0x00000000


	//----- nvinfo : EIATTR_MIN_STACK_SIZE
	.align		4
.L_801:
        /*12cc*/ 	.byte	0x04, 0x12
        /*12ce*/ 	.short	(.L_803 - .L_802)
	.align		4
.L_802:
        /*12d0*/ 	.word	index@(_ZN10layer_norm13ln_bwd_kernelINS_13Kernel_traitsI13__nv_bfloat16S2_S2_S2_fjLj5120ELj1ELj1ELj4ELj16ENS_18Kernel_traits_baseILj5120ES2_S2_S2_S2_fjLj128EEEEELb0ELb0ELb0ELb1EEEvNS_9BwdParamsE)
        /*12d4*/ 	.word	0x00000000


	//----- nvinfo : EIATTR_MIN_STACK_SIZE
	.align		4
.L_803:
        /*12d8*/ 	.byte	0x04, 0x12
        /*12da*/ 	.short	(.L_805 - .L_804)
	.align		4
.L_804:
        /*12dc*/ 	.word	index@(_ZN10layer_norm13ln_bwd_kernelINS_13Kernel_traitsI13__nv_bfloat16S2_S2_S2_fjLj5120ELj1ELj1ELj4ELj16ENS_18Kernel_traits_baseILj5120ES2_S2_S2_S2_fjLj128EEEEELb0ELb0ELb1ELb0EEEvNS_9BwdParamsE)
        /*12e0*/ 	.word	0x00000000


	//----- nvinfo : EIATTR_MIN_STACK_SIZE
	.align		4
.L_805:
        /*12e4*/ 	.byte	0x04, 0x12
        /*12e6*/ 	.short	(.L_807 - .L_806)
	.align		4
.L_806:
        /*12e8*/ 	.word	index@(_ZN10layer_norm13ln_bwd_kernelINS_13Kernel_traitsI13__nv_bfloat16S2_S2_S2_fjLj5120ELj1ELj1ELj4ELj16ENS_18Kernel_traits_baseILj5120ES2_S2_S2_S2_fjLj128EEEEELb0ELb0ELb1ELb1EEEvNS_9BwdParamsE)
        /*12ec*/ 	.word	0x00000000


	//----- nvinfo : EIATTR_MIN_STACK_SIZE
	.align		4
.L_807:
        /*12f0*/ 	.byte	0x04, 0x12
        /*12f2*/ 	.short	(.L_809 - .L_808)
	.align		4
.L_808:
        /*12f4*/ 	.word	index@(_ZN10layer_norm13ln_bwd_kernelINS_13Kernel_traitsI13__nv_bfloat16S2_S2_S2_fjLj5120ELj1ELj1ELj4ELj16ENS_18Kernel_traits_baseILj5120ES2_S2_S2_S2_fjLj128EEEEELb0ELb1ELb0ELb0EEEvNS_9BwdParamsE)
        /*12f8*/ 	.word	0x00000128


	//----- nvinfo : EIATTR_MIN_STACK_SIZE
	.align		4
.L_809:
        /*12fc*/ 	.byte	0x04, 0x12
        /*12fe*/ 	.short	(.L_811 - .L_810)
	.align		4
.L_810:
        /*1300*/ 	.word	index@(_ZN10layer_norm13ln_bwd_kernelINS_13Kernel_traitsI13__nv_bfloat16S2_S2_S2_fjLj5120ELj1ELj1ELj4ELj16ENS_18Kernel_traits_baseILj5120ES2_S2_S2_S2_fjLj128EEEEELb0ELb1ELb0ELb1EEEvNS_9BwdParamsE)
        /*1304*/ 	.word	0x00000118


	//----- nvinfo : EIATTR_MIN_STACK_SIZE
	.align		4
.L_811:
        /*1308*/ 	.byte	0x04, 0x12
        /*130a*/ 	.short	(.L_813 - .L_812)
	.align		4
.L_812:
        /*130c*/ 	.word	index@(_ZN10layer_norm13ln_bwd_kernelINS_13Kernel_traitsI13__nv_bfloat16S2_S2_S2_fjLj5120ELj1ELj1ELj4ELj16ENS_18Kernel_traits_baseILj5120ES2_S2_S2_S2_fjLj128EEEEELb0ELb1ELb1ELb0EEEvNS_9BwdParamsE)
        /*1310*/ 	.word	0x00000148


	//----- nvinfo : EIATTR_MIN_STACK_SIZE
	.align		4
.L_813:
        /*1314*/ 	.byte	0x04, 0x12
        /*1316*/ 	.short	(.L_815 - .L_814)
	.align		4
.L_814:
        /*1318*/ 	.word	index@(_ZN10layer_norm13ln_bwd_kernelINS_13Kernel_traitsI13__nv_bfloat16S2_S2_S2_fjLj5120ELj1ELj1ELj4ELj16ENS_18Kernel_traits_baseILj5120ES2_S2_S2_S2_fjLj128EEEEELb0ELb1ELb1ELb1EEEvNS_9BwdParamsE)
        /*131c*/ 	.word	0x00000140


	//----- nvinfo : EIATTR_MIN_STACK_SIZE
	.align		4
.L_815:
        /*1320*/ 	.byte	0x04, 0x12
        /*1322*/ 	.short	(.L_817 - .L_816)
	.align		4
.L_816:
        /*1324*/ 	.word	index@(_ZN10layer_norm13ln_bwd_kernelINS_13Kernel_traitsI13__nv_bfloat16S2_S2_S2_fjLj5120ELj1ELj1ELj4ELj16ENS_18Kernel_traits_baseILj5120ES2_S2_S2_S2_fjLj128EEEEELb1ELb0ELb0ELb0EEEvNS_9BwdParamsE)
        /*1328*/ 	.word	0x00000010


	//----- nvinfo : EIATTR_MIN_STACK_SIZE
	.align		4
.L_817:
        /*132c*/ 	.byte	0x04, 0x12
        /*132e*/ 	.short	(.L_819 - .L_818)
	.align		4
.L_818:
        /*1330*/ 	.word	index@(_ZN10layer_norm13ln_bwd_kernelINS_13Kernel_traitsI13__nv_bfloat16S2_S2_S2_fjLj5120ELj1ELj1ELj4ELj16ENS_18Kernel_traits_baseILj5120ES2_S2_S2_S2_fjLj128EEEEELb1ELb0ELb0ELb1EEEvNS_9BwdParamsE)
        /*1334*/ 	.word	0x00000000


	//----- nvinfo : EIATTR_MIN_STACK_SIZE
	.align		4
.L_819:
        /*1338*/ 	.byte	0x04, 0x12
        /*133a*/ 	.short	(.L_821 - .L_820)
	.align		4
.L_820:
        /*133c*/ 	.word	index@(_ZN10layer_norm22ln_bwd_finalize_kernelINS_22Kernel_traits_finalizeILj5120E13__nv_bfloat16S2_S2_S2_fjLb0ELj1024ELj4ENS_18Kernel_traits_baseILj5120ES2_S2_S2_S2_fjLj1024EEEEELb0ELb0EEEvNS_9BwdParamsE)
        /*1340*/ 	.word	0x00000000


	//----- nvinfo : EIATTR_MIN_STACK_SIZE
	.align		4
.L_821:
        /*1344*/ 	.byte	0x04, 0x12
        /*1346*/ 	.short	(.L_823 - .L_822)
	.align		4
.L_822:
        /*1348*/ 	.word	index@(_ZN10layer_norm13ln_bwd_kernelINS_13Kernel_traitsI13__nv_bfloat16S2_S2_S2_fjLj5120ELj1ELj1ELj4ELj16ENS_18Kernel_traits_baseILj5120ES2_S2_S2_S2_fjLj128EEEEELb1ELb0ELb1ELb0EEEvNS_9BwdParamsE)
        /*134c*/ 	.word	0x00000028


	//----- nvinfo : EIATTR_MIN_STACK_SIZE
	.align		4
.L_823:
        /*1350*/ 	.byte	0x04, 0x12
        /*1352*/ 	.short	(.L_825 - .L_824)
	.align		4
.L_824:
        /*1354*/ 	.word	index@(_ZN10layer_norm22ln_bwd_finalize_kernelINS_22Kernel_traits_finalizeILj5120E13__nv_bfloat16S2_S2_S2_fjLb0ELj1024ELj4ENS_18Kernel_traits_baseILj5120ES2_S2_S2_S2_fjLj1024EEEEELb0ELb1EEEvNS_9BwdParamsE)
        /*1358*/ 	.word	0x00000000


	//----- nvinfo : EIATTR_MIN_STACK_SIZE
	.align		4
.L_825:
        /*135c*/ 	.byte	0x04, 0x12
        /*135e*/ 	.short	(.L_827 - .L_826)
	.align		4
.L_826:
        /*1360*/ 	.word	index@(_ZN10layer_norm13ln_bwd_kernelINS_13Kernel_traitsI13__nv_bfloat16S2_S2_S2_fjLj5120ELj1ELj1ELj4ELj16ENS_18Kernel_traits_baseILj5120ES2_S2_S2_S2_fjLj128EEEEELb1ELb0ELb1ELb1EEEvNS_9BwdParamsE)
        /*1364*/ 	.word	0x00000030


	//----- nvinfo : EIATTR_MIN_STACK_SIZE
	.align		4
.L_827:
        /*1368*/ 	.byte	0x04, 0x12
        /*136a*/ 	.short	(.L_829 - .L_828)
	.align		4
.L_828:
        /*136c*/ 	.word	index@(_ZN10layer_norm13ln_bwd_kernelINS_13Kernel_traitsI13__nv_bfloat16S2_S2_S2_fjLj5120ELj1ELj1ELj4ELj16ENS_18Kernel_traits_baseILj5120ES2_S2_S2_S2_fjLj128EEEEELb1ELb1ELb0ELb0EEEvNS_9BwdParamsE)
        /*1370*/ 	.word	0x00000158


	//----- nvinfo : EIATTR_MIN_STACK_SIZE
	.align		4
.L_829:
        /*1374*/ 	.byte	0x04, 0x12
        /*1376*/ 	.short	(.L_831 - .L_830)
	.align		4
.L_830:
        /*1378*/ 	.word	index@(_ZN10layer_norm13ln_bwd_kernelINS_13Kernel_traitsI13__nv_bfloat16S2_S2_S2_fjLj5120ELj1ELj1ELj4ELj16ENS_18Kernel_traits_baseILj5120ES2_S2_S2_S2_fjLj128EEEEELb1ELb1ELb0ELb1EEEvNS_9BwdParamsE)
        /*137c*/ 	.word	0x000000f8


	//----- nvinfo : EIATTR_MIN_STACK_SIZE
	.align		4
.L_831:
        /*1380*/ 	.byte	0x04, 0x12
        /*1382*/ 	.short	(.L_833 - .L_832)
	.align		4
.L_832:
        /*1384*/ 	.word	index@(_ZN10layer_norm22ln_bwd_finalize_kernelINS_22Kernel_traits_finalizeILj5120E13__nv_bfloat16S2_S2_S2_fjLb1ELj1024ELj4ENS_18Kernel_traits_baseILj5120ES2_S2_S2_S2_fjLj1024EEEEELb1ELb0EEEvNS_9BwdParamsE)
        /*1388*/ 	.word	0x00000000


	//----- nvinfo : EIATTR_MIN_STACK_SIZE
	.align		4
.L_833:
        /*138c*/ 	.byte	0x04, 0x12
        /*138e*/ 	.short	(.L_835 - .L_834)
	.align		4
.L_834:
        /*1390*/ 	.word	index@(_ZN10layer_norm13ln_bwd_kernelINS_13Kernel_traitsI13__nv_bfloat16S2_S2_S2_fjLj5120ELj1ELj1ELj4ELj16ENS_18Kernel_traits_baseILj5120ES2_S2_S2_S2_fjLj128EEEEELb1ELb1ELb1ELb0EEEvNS_9BwdParamsE)
        /*1394*/ 	.word	0x00000180


	//----- nvinfo : EIATTR_MIN_STACK_SIZE
	.align		4
.L_835:
        /*1398*/ 	.byte	0x04, 0x12
        /*139a*/ 	.short	(.L_837 - .L_836)
	.align		4
.L_836:
        /*139c*/ 	.word	index@(_ZN10layer_norm22ln_bwd_finalize_kernelINS_22Kernel_traits_finalizeILj5120E13__nv_bfloat16S2_S2_S2_fjLb1ELj1024ELj4ENS_18Kernel_traits_baseILj5120ES2_S2_S2_S2_fjLj1024EEEEELb1ELb1EEEvNS_9BwdParamsE)
        /*13a0*/ 	.word	0x00000000


	//----- nvinfo : EIATTR_MIN_STACK_SIZE
	.align		4
.L_837:
        /*13a4*/ 	.byte	0x04, 0x12
        /*13a6*/ 	.short	(.L_839 - .L_838)
	.align		4
.L_838:
        /*13a8*/ 	.word	index@(_ZN10layer_norm13ln_bwd_kernelINS_13Kernel_traitsI13__nv_bfloat16S2_S2_S2_fjLj5120ELj1ELj1ELj4ELj16ENS_18Kernel_traits_baseILj5120ES2_S2_S2_S2_fjLj128EEEEELb1ELb1ELb1ELb1EEEvNS_9BwdParamsE)
        /*13ac*/ 	.word	0x000001b0


	//----- nvinfo : EIATTR_MIN_STACK_SIZE
	.align		4
.L_839:
        /*13b0*/ 	.byte	0x04, 0x12
        /*13b2*/ 	.short	(.L_841 - .L_840)
	.align		4
.L_840:
        /*13b4*/ 	.word	index@(_ZN10layer_norm13ln_bwd_kernelINS_13Kernel_traitsI6__halfS2_S2_S2_fjLj5120ELj1ELj1ELj4ELj16ENS_18Kernel_traits_baseILj5120ES2_S2_S2_S2_fjLj128EEEEELb0ELb0ELb0ELb0EEEvNS_9BwdParamsE)
        /*13b8*/ 	.word	0x00000000


	//----- nvinfo : EIATTR_MIN_STACK_SIZE
	.align		4
.L_841:
        /*13bc*/ 	.byte	0x04, 0x12
        /*13be*/ 	.short	(.L_843 - .L_842)
	.align		4
.L_842:
        /*13c0*/ 	.word	index@(_ZN10layer_norm13ln_bwd_kernelINS_13Kernel_traitsI6__halfS2_S2_S2_fjLj5120ELj1ELj1ELj4ELj16ENS_18Kernel_traits_baseILj5120ES2_S2_S2_S2_fjLj128EEEEELb0ELb0ELb0ELb1EEEvNS_9BwdParamsE)
        /*13c4*/ 	.word	0x00000000


	//----- nvinfo : EIATTR_MIN_STACK_SIZE
	.align		4
.L_843:
        /*13c8*/ 	.byte	0x04, 0x12
        /*13ca*/ 	.short	(.L_845 - .L_844)
	.align		4
.L_844:
        /*13cc*/ 	.word	index@(_ZN10layer_norm13ln_bwd_kernelINS_13Kernel_traitsI6__halfS2_S2_S2_fjLj5120ELj1ELj1ELj4ELj16ENS_18Kernel_traits_baseILj5120ES2_S2_S2_S2_fjLj128EEEEELb0ELb0ELb1ELb0EEEvNS_9BwdParamsE)
        /*13d0*/ 	.word	0x00000000


	//----- nvinfo : EIATTR_MIN_STACK_SIZE
	.align		4
.L_845:
        /*13d4*/ 	.byte	0x04, 0x12
        /*13d6*/ 	.short	(.L_847 - .L_846)
	.align		4
.L_846:
        /*13d8*/ 	.word	index@(_ZN10layer_norm13ln_bwd_kernelINS_13Kernel_traitsI6__halfS2_S2_S2_fjLj5120ELj1ELj1ELj4ELj16ENS_18Kernel_traits_baseILj5120ES2_S2_S2_S2_fjLj128EEEEELb0ELb0ELb1ELb1EEEvNS_9BwdParamsE)
        /*13dc*/ 	.word	0x00000000


	//----- nvinfo : EIATTR_MIN_STACK_SIZE
	.align		4
.L_847:
        /*13e0*/ 	.byte	0x04, 0x12
        /*13e2*/ 	.short	(.L_849 - .L_848)
	.align		4
.L_848:
        /*13e4*/ 	.word	index@(_ZN10layer_norm13ln_bwd_kernelINS_13Kernel_traitsI6__halfS2_S2_S2_fjLj5120ELj1ELj1ELj4ELj16ENS_18Kernel_traits_baseILj5120ES2_S2_S2_S2_fjLj128EEEEELb0ELb1ELb0ELb0EEEvNS_9BwdParamsE)
        /*13e8*/ 	.word	0x00000128


	//----- nvinfo : EIATTR_MIN_STACK_SIZE
	.align		4
.L_849:
        /*13ec*/ 	.byte	0x04, 0x12
        /*13ee*/ 	.short	(.L_851 - .L_850)
	.align		4
.L_850:
        /*13f0*/ 	.word	index@(_ZN10layer_norm13ln_bwd_kernelINS_13Kernel_traitsI6__halfS2_S2_S2_fjLj5120ELj1ELj1ELj4ELj16ENS_18Kernel_traits_baseILj5120ES2_S2_S2_S2_fjLj128EEEEELb0ELb1ELb0ELb1EEEvNS_9BwdParamsE)
        /*13f4*/ 	.word	0x00000118


	//----- nvinfo : EIATTR_MIN_STACK_SIZE
	.align		4
.L_851:
        /*13f8*/ 	.byte	0x04, 0x12
        /*13fa*/ 	.short	(.L_853 - .L_852)
	.align		4
.L_852:
        /*13fc*/ 	.word	index@(_ZN10layer_norm13ln_bwd_kernelINS_13Kernel_traitsI6__halfS2_S2_S2_fjLj5120ELj1ELj1ELj4ELj16ENS_18Kernel_traits_baseILj5120ES2_S2_S2_S2_fjLj128EEEEELb0ELb1ELb1ELb0EEEvNS_9BwdParamsE)
        /*1400*/ 	.word	0x00000148


	//----- nvinfo : EIATTR_MIN_STACK_SIZE
	.align		4
.L_853:
        /*1404*/ 	.byte	0x04, 0x12
        /*1406*/ 	.short	(.L_855 - .L_854)
	.align		4
.L_854:
        /*1408*/ 	.word	index@(_ZN10layer_norm13ln_bwd_kernelINS_13Kernel_traitsI6__halfS2_S2_S2_fjLj5120ELj1ELj1ELj4ELj16ENS_18Kernel_traits_baseILj5120ES2_S2_S2_S2_fjLj128EEEEELb0ELb1ELb1ELb1EEEvNS_9BwdParamsE)
        /*140c*/ 	.word	0x00000138


	//----- nvinfo : EIATTR_MIN_STACK_SIZE
	.align		4
.L_855:
        /*1410*/ 	.byte	0x04, 0x12
        /*1412*/ 	.short	(.L_857 - .L_856)
	.align		4
.L_856:
        /*1414*/ 	.word	index@(_ZN10layer_norm13ln_bwd_kernelINS_13Kernel_traitsI6__halfS2_S2_S2_fjLj5120ELj1ELj1ELj4ELj16ENS_18Kernel_traits_baseILj5120ES2_S2_S2_S2_fjLj128EEEEELb1ELb0ELb0ELb0EEEvNS_9BwdParamsE)
        /*1418*/ 	.word	0x00000010


	//----- nvinfo : EIATTR_MIN_STACK_SIZE
	.align		4
.L_857:
        /*141c*/ 	.byte	0x04, 0x12
        /*141e*/ 	.short	(.L_859 - .L_858)
	.align		4
.L_858:
        /*1420*/ 	.word	index@(_ZN10layer_norm13ln_bwd_kernelINS_13Kernel_traitsI6__halfS2_S2_S2_fjLj5120ELj1ELj1ELj4ELj16ENS_18Kernel_traits_baseILj5120ES2_S2_S2_S2_fjLj128EEEEELb1ELb0ELb0ELb1EEEvNS_9BwdParamsE)
        /*1424*/ 	.word	0x00000000


	//----- nvinfo : EIATTR_MIN_STACK_SIZE
	.align		4
.L_859:
        /*1428*/ 	.byte	0x04, 0x12
        /*142a*/ 	.short	(.L_861 - .L_860)
	.align		4
.L_860:
        /*142c*/ 	.word	index@(_ZN10layer_norm22ln_bwd_finalize_kernelINS_22Kernel_traits_finalizeILj5120E6__halfS2_S2_S2_fjLb0ELj1024ELj4ENS_18Kernel_traits_baseILj5120ES2_S2_S2_S2_fjLj1024EEEEELb0ELb0EEEvNS_9BwdParamsE)
        /*1430*/ 	.word	0x00000000


	//----- nvinfo : EIATTR_MIN_STACK_SIZE
	.align		4
.L_861:
        /*1434*/ 	.byte	0x04, 0x12
        /*1436*/ 	.short	(.L_863 - .L_862)
	.align		4
.L_862:
        /*1438*/ 	.word	index@(_ZN10layer_norm13ln_bwd_kernelINS_13Kernel_traitsI6__halfS2_S2_S2_fjLj5120ELj1ELj1ELj4ELj16ENS_18Kernel_traits_baseILj5120ES2_S2_S2_S2_fjLj128EEEEELb1ELb0ELb1ELb0EEEvNS_9BwdParamsE)
        /*143c*/ 	.word	0x00000028


	//----- nvinfo : EIATTR_MIN_STACK_SIZE
	.align		4
.L_863:
        /*1440*/ 	.byte	0x04, 0x12
        /*1442*/ 	.short	(.L_865 - .L_864)
	.align		4
.L_864:
        /*1444*/ 	.word	index@(_ZN10layer_norm22ln_bwd_finalize_kernelINS_22Kernel_traits_finalizeILj5120E6__halfS2_S2_S2_fjLb0ELj1024ELj4ENS_18Kernel_traits_baseILj5120ES2_S2_S2_S2_fjLj1024EEEEELb0ELb1EEEvNS_9BwdParamsE)
        /*1448*/ 	.word	0x00000000


	//----- nvinfo : EIATTR_MIN_STACK_SIZE
	.align		4
.L_865:
        /*144c*/ 	.byte	0x04, 0x12
        /*144e*/ 	.short	(.L_867 - .L_866)
	.align		4
.L_866:
        /*1450*/ 	.word	index@(_ZN10layer_norm13ln_bwd_kernelINS_13Kernel_traitsI6__halfS2_S2_S2_fjLj5120ELj1ELj1ELj4ELj16ENS_18Kernel_traits_baseILj5120ES2_S2_S2_S2_fjLj128EEEEELb1ELb0ELb1ELb1EEEvNS_9BwdParamsE)
        /*1454*/ 	.word	0x00000028


	//----- nvinfo : EIATTR_MIN_STACK_SIZE
	.align		4
.L_867:
        /*1458*/ 	.byte	0x04, 0x12
        /*145a*/ 	.short	(.L_869 - .L_868)
	.align		4
.L_868:
        /*145c*/ 	.word	index@(_ZN10layer_norm13ln_bwd_kernelINS_13Kernel_traitsI6__halfS2_S2_S2_fjLj5120ELj1ELj1ELj4ELj16ENS_18Kernel_traits_baseILj5120ES2_S2_S2_S2_fjLj128EEEEELb1ELb1ELb0ELb0EEEvNS_9BwdParamsE)
        /*1460*/ 	.word	0x00000158


	//----- nvinfo : EIATTR_MIN_STACK_SIZE
	.align		4
.L_869:
        /*1464*/ 	.byte	0x04, 0x12
        /*1466*/ 	.short	(.L_871 - .L_870)
	.align		4
.L_870:
        /*1468*/ 	.word	index@(_ZN10layer_norm13ln_bwd_kernelINS_13Kernel_traitsI6__halfS2_S2_S2_fjLj5120ELj1ELj1ELj4ELj16ENS_18Kernel_traits_baseILj5120ES2_S2_S2_S2_fjLj128EEEEELb1ELb1ELb0ELb1EEEvNS_9BwdParamsE)
        /*146c*/ 	.word	0x000000f0


	//----- nvinfo : EIATTR_MIN_STACK_SIZE
	.align		4
.L_871:
        /*1470*/ 	.byte	0x04, 0x12
        /*1472*/ 	.short	(.L_873 - .L_872)
	.align		4
.L_872:
        /*1474*/ 	.word	index@(_ZN10layer_norm22ln_bwd_finalize_kernelINS_22Kernel_traits_finalizeILj5120E6__halfS2_S2_S2_fjLb1ELj1024ELj4ENS_18Kernel_traits_baseILj5120ES2_S2_S2_S2_fjLj1024EEEEELb1ELb0EEEvNS_9BwdParamsE)
        /*1478*/ 	.word	0x00000000


	//----- nvinfo : EIATTR_MIN_STACK_SIZE
	.align		4
.L_873:
        /*147c*/ 	.byte	0x04, 0x12
        /*147e*/ 	.short	(.L_875 - .L_874)
	.align		4
.L_874:
        /*1480*/ 	.word	index@(_ZN10layer_norm13ln_bwd_kernelINS_13Kernel_traitsI6__halfS2_S2_S2_fjLj5120ELj1ELj1ELj4ELj16ENS_18Kernel_traits_baseILj5120ES2_S2_S2_S2_fjLj128EEEEELb1ELb1ELb1ELb0EEEvNS_9BwdParamsE)
        /*1484*/ 	.word	0x00000188


	//----- nvinfo : EIATTR_MIN_STACK_SIZE
	.align		4
.L_875:
        /*1488*/ 	.byte	0x04, 0x12
        /*148a*/ 	.short	(.L_877 - .L_876)
	.align		4
.L_876:
        /*148c*/ 	.word	index@(_ZN10layer_norm22ln_bwd_finalize_kernelINS_22Kernel_traits_finalizeILj5120E6__halfS2_S2_S2_fjLb1ELj1024ELj4ENS_18Kernel_traits_baseILj5120ES2_S2_S2_S2_fjLj1024EEEEELb1ELb1EEEvNS_9BwdParamsE)
        /*1490*/ 	.word	0x00000000


	//----- nvinfo : EIATTR_MIN_STACK_SIZE
	.align		4
.L_877:
        /*1494*/ 	.byte	0x04, 0x12
        /*1496*/ 	.short	(.L_879 - .L_878)
	.align		4
.L_878:
        /*1498*/ 	.word	index@(_ZN10layer_norm13ln_bwd_kernelINS_13Kernel_traitsI6__halfS2_S2_S2_fjLj5120ELj1ELj1ELj4ELj16ENS_18Kernel_traits_baseILj5120ES2_S2_S2_S2_fjLj128EEEEELb1ELb1ELb1ELb1EEEvNS_9BwdParamsE)
        /*149c*/ 	.word	0x000001a0


	//----- nvinfo : EIATTR_MIN_STACK_SIZE
	.align		4
.L_879:
        /*14a0*/ 	.byte	0x04, 0x12
        /*14a2*/ 	.short	(.L_881 - .L_880)
	.align		4
.L_880:
        /*14a4*/ 	.word	index@(_ZN10layer_norm13ln_bwd_kernelINS_13Kernel_traitsIf13__nv_bfloat16S2_S2_fjLj5120ELj1ELj1ELj4ELj16ENS_18Kernel_traits_baseILj5120EfS2_S2_S2_fjLj128EEEEELb0ELb0ELb0ELb0EEEvNS_9BwdParamsE)
        /*14a8*/ 	.word	0x00000000


	//----- nvinfo : EIATTR_MIN_STACK_SIZE
	.align		4
.L_881:
        /*14ac*/ 	.byte	0x04, 0x12
        /*14ae*/ 	.short	(.L_883 - .L_882)
	.align		4
.L_882:
        /*14b0*/ 	.word	index@(_ZN10layer_norm13ln_bwd_kernelINS_13Kernel_traitsIf13__nv_bfloat16S2_S2_fjLj5120ELj1ELj1ELj4ELj16ENS_18Kernel_traits_baseILj5120EfS2_S2_S2_fjLj128EEEEELb0ELb0ELb0ELb1EEEvNS_9BwdParamsE)
        /*14b4*/ 	.word	0x00000000


	//----- nvinfo : EIATTR_MIN_STACK_SIZE
	.align		4
.L_883:
        /*14b8*/ 	.byte	0x04, 0x12
        /*14ba*/ 	.short	(.L_885 - .L_884)
	.align		4
.L_884:
        /*14bc*/ 	.word	index@(_ZN10layer_norm13ln_bwd_kernelINS_13Kernel_traitsIf13__nv_bfloat16S2_S2_fjLj5120ELj1ELj1ELj4ELj16ENS_18Kernel_traits_baseILj5120EfS2_S2_S2_fjLj128EEEEELb0ELb0ELb1ELb0EEEvNS_9BwdParamsE)
        /*14c0*/ 	.word	0x00000000


	//----- nvinfo : EIATTR_MIN_STACK_SIZE
	.align		4
.L_885:
        /*14c4*/ 	.byte	0x04, 0x12
        /*14c6*/ 	.short	(.L_887 - .L_886)
	.align		4
.L_886:
        /*14c8*/ 	.word	index@(_ZN10layer_norm13ln_bwd_kernelINS_13Kernel_traitsIf13__nv_bfloat16S2_S2_fjLj5120ELj1ELj1ELj4ELj16ENS_18Kernel_traits_baseILj5120EfS2_S2_S2_fjLj128EEEEELb0ELb0ELb1ELb1EEEvNS_9BwdParamsE)
        /*14cc*/ 	.word	0x00000000


	//----- nvinfo : EIATTR_MIN_STACK_SIZE
	.align		4
.L_887:
        /*14d0*/ 	.byte	0x04, 0x12
        /*14d2*/ 	.short	(.L_889 - .L_888)
	.align		4
.L_888:
        /*14d4*/ 	.word	index@(_ZN10layer_norm13ln_bwd_kernelINS_13Kernel_traitsIf13__nv_bfloat16S2_S2_fjLj5120ELj1ELj1ELj4ELj16ENS_18Kernel_traits_baseILj5120EfS2_S2_S2_fjLj128EEEEELb0ELb1ELb0ELb0EEEvNS_9BwdParamsE)
        /*14d8*/ 	.word	0x00000128


	//----- nvinfo : EIATTR_MIN_STACK_SIZE
	.align		4
.L_889:
        /*14dc*/ 	.byte	0x04, 0x12
        /*14de*/ 	.short	(.L_891 - .L_890)
	.align		4
.L_890:
        /*14e0*/ 	.word	index@(_ZN10layer_norm13ln_bwd_kernelINS_13Kernel_traitsIf13__nv_bfloat16S2_S2_fjLj5120ELj1ELj1ELj4ELj16ENS_18Kernel_traits_baseILj5120EfS2_S2_S2_fjLj128EEEEELb0ELb1ELb0ELb1EEEvNS_9BwdParamsE)
        /*14e4*/ 	.word	0x00000120


	//----- nvinfo : EIATTR_MIN_STACK_SIZE
	.align		4
.L_891:
        /*14e8*/ 	.byte	0x04, 0x12
        /*14ea*/ 	.short	(.L_893 - .L_892)
	.align		4
.L_892:
        /*14ec*/ 	.word	index@(_ZN10layer_norm13ln_bwd_kernelINS_13Kernel_traitsIf13__nv_bfloat16S2_S2_fjLj5120ELj1ELj1ELj4ELj16ENS_18Kernel_traits_baseILj5120EfS2_S2_S2_fjLj128EEEEELb0ELb1ELb1ELb0EEEvNS_9BwdParamsE)
        /*14f0*/ 	.word	0x00000148


	//----- nvinfo : EIATTR_MIN_STACK_SIZE
	.align		4
.L_893:
        /*14f4*/ 	.byte	0x04, 0x12
        /*14f6*/ 	.short	(.L_895 - .L_894)
	.align		4
.L_894:
        /*14f8*/ 	.word	index@(_ZN10layer_norm13ln_bwd_kernelINS_13Kernel_traitsIf13__nv_bfloat16S2_S2_fjLj5120ELj1ELj1ELj4ELj16ENS_18Kernel_traits_baseILj5120EfS2_S2_S2_fjLj128EEEEELb0ELb1ELb1ELb1EEEvNS_9BwdParamsE)
        /*14fc*/ 	.word	0x00000158


	//----- nvinfo : EIATTR_MIN_STACK_SIZE
	.align		4
.L_895:
        /*1500*/ 	.byte	0x04, 0x12
        /*1502*/ 	.short	(.L_897 - .L_896)
	.align		4
.L_896:
        /*1504*/ 	.word	index@(_ZN10layer_norm13ln_bwd_kernelINS_13Kernel_traitsIf13__nv_bfloat16S2_S2_fjLj5120ELj1ELj1ELj4ELj16ENS_18Kernel_traits_baseILj5120EfS2_S2_S2_fjLj128EEEEELb1ELb0ELb0ELb0EEEvNS_9BwdParamsE)
        /*1508*/ 	.word	0x00000010


	//----- nvinfo : EIATTR_MIN_STACK_SIZE
	.align		4
.L_897:
        /*150c*/ 	.byte	0x04, 0x12
        /*150e*/ 	.short	(.L_899 - .L_898)
	.align		4
.L_898:
        /*1510*/ 	.word	index@(_ZN10layer_norm13ln_bwd_kernelINS_13Kernel_traitsIf13__nv_bfloat16S2_S2_fjLj5120ELj1ELj1ELj4ELj16ENS_18Kernel_traits_baseILj5120EfS2_S2_S2_fjLj128EEEEELb1ELb0ELb0ELb1EEEvNS_9BwdParamsE)
        /*1514*/ 	.word	0x00000000


	//----- nvinfo : EIATTR_MIN_STACK_SIZE
	.align		4
.L_899:
        /*1518*/ 	.byte	0x04, 0x12
        /*151a*/ 	.short	(.L_901 - .L_900)
	.align		4
.L_900:
        /*151c*/ 	.word	index@(_ZN10layer_norm22ln_bwd_finalize_kernelINS_22Kernel_traits_finalizeILj5120Ef13__nv_bfloat16S2_S2_fjLb0ELj1024ELj4ENS_18Kernel_traits_baseILj5120EfS2_S2_S2_fjLj1024EEEEELb0ELb0EEEvNS_9BwdParamsE)
        /*1520*/ 	.word	0x00000000


	//----- nvinfo : EIATTR_MIN_STACK_SIZE
	.align		4
.L_901:
        /*1524*/ 	.byte	0x04, 0x12
        /*1526*/ 	.short	(.L_903 - .L_902)
	.align		4
.L_902:
        /*1528*/ 	.word	index@(_ZN10layer_norm13ln_bwd_kernelINS_13Kernel_traitsIf13__nv_bfloat16S2_S2_fjLj5120ELj1ELj1ELj4ELj16ENS_18Kernel_traits_baseILj5120EfS2_S2_S2_fjLj128EEEEELb1ELb0ELb1ELb0EEEvNS_9BwdParamsE)
        /*152c*/ 	.word	0x00000020


	//----- nvinfo : EIATTR_MIN_STACK_SIZE
	.align		4
.L_903:
        /*1530*/ 	.byte	0x04, 0x12
        /*1532*/ 	.short	(.L_905 - .L_904)
	.align		4
.L_904:
        /*1534*/ 	.word	index@(_ZN10layer_norm22ln_bwd_finalize_kernelINS_22Kernel_traits_finalizeILj5120Ef13__nv_bfloat16S2_S2_fjLb0ELj1024ELj4ENS_18Kernel_traits_baseILj5120EfS2_S2_S2_fjLj1024EEEEELb0ELb1EEEvNS_9BwdParamsE)
        /*1538*/ 	.word	0x00000000


	//----- nvinfo : EIATTR_MIN_STACK_SIZE
	.align		4
.L_905:
        /*153c*/ 	.byte	0x04, 0x12
        /*153e*/ 	.short	(.L_907 - .L_906)
	.align		4
.L_906:
        /*1540*/ 	.word	index@(_ZN10layer_norm13ln_bwd_kernelINS_13Kernel_traitsIf13__nv_bfloat16S2_S2_fjLj5120ELj1ELj1ELj4ELj16ENS_18Kernel_traits_baseILj5120EfS2_S2_S2_fjLj128EEEEELb1ELb0ELb1ELb1EEEvNS_9BwdParamsE)
        /*1544*/ 	.word	0x00000020


	//----- nvinfo : EIATTR_MIN_STACK_SIZE
	.align		4
.L_907:
        /*1548*/ 	.byte	0x04, 0x12
        /*154a*/ 	.short	(.L_909 - .L_908)
	.align		4
.L_908:
        /*154c*/ 	.word	index@(_ZN10layer_norm13ln_bwd_kernelINS_13Kernel_traitsIf13__nv_bfloat16S2_S2_fjLj5120ELj1ELj1ELj4ELj16ENS_18Kernel_traits_baseILj5120EfS2_S2_S2_fjLj128EEEEELb1ELb1ELb0ELb0EEEvNS_9BwdParamsE)
        /*1550*/ 	.word	0x00000168


	//----- nvinfo : EIATTR_MIN_STACK_SIZE
	.align		4
.L_909:
        /*1554*/ 	.byte	0x04, 0x12
        /*1556*/ 	.short	(.L_911 - .L_910)
	.align		4
.L_910:
        /*1558*/ 	.word	index@(_ZN10layer_norm13ln_bwd_kernelINS_13Kernel_traitsIf13__nv_bfloat16S2_S2_fjLj5120ELj1ELj1ELj4ELj16ENS_18Kernel_traits_baseILj5120EfS2_S2_S2_fjLj128EEEEELb1ELb1ELb0ELb1EEEvNS_9BwdParamsE)
        /*155c*/ 	.word	0x00000140


	//----- nvinfo : EIATTR_MIN_STACK_SIZE
	.align		4
.L_911:
        /*1560*/ 	.byte	0x04, 0x12
        /*1562*/ 	.short	(.L_913 - .L_912)
	.align		4
.L_912:
        /*1564*/ 	.word	index@(_ZN10layer_norm22ln_bwd_finalize_kernelINS_22Kernel_traits_finalizeILj5120Ef13__nv_bfloat16S2_S2_fjLb1ELj1024ELj4ENS_18Kernel_traits_baseILj5120EfS2_S2_S2_fjLj1024EEEEELb1ELb0EEEvNS_9BwdParamsE)
        /*1568*/ 	.word	0x00000000


	//----- nvinfo : EIATTR_MIN_STACK_SIZE
	.align		4
.L_913:
        /*156c*/ 	.byte	0x04, 0x12
        /*156e*/ 	.short	(.L_915 - .L_914)
	.align		4
.L_914:
        /*1570*/ 	.word	index@(_ZN10layer_norm13ln_bwd_kernelINS_13Kernel_traitsIf13__nv_bfloat16S2_S2_fjLj5120ELj1ELj1ELj4ELj16ENS_18Kernel_traits_baseILj5120EfS2_S2_S2_fjLj128EEEEELb1ELb1ELb1ELb0EEEvNS_9BwdParamsE)
        /*1574*/ 	.word	0x00000180


	//----- nvinfo : EIATTR_MIN_STACK_SIZE
	.align		4
.L_915:
        /*1578*/ 	.byte	0x04, 0x12
        /*157a*/ 	.short	(.L_917 - .L_916)
	.align		4
.L_916:
        /*157c*/ 	.word	index@(_ZN10layer_norm22ln_bwd_finalize_kernelINS_22Kernel_traits_finalizeILj5120Ef13__nv_bfloat16S2_S2_fjLb1ELj1024ELj4ENS_18Kernel_traits_baseILj5120EfS2_S2_S2_fjLj1024EEEEELb1ELb1EEEvNS_9BwdParamsE)
        /*1580*/ 	.word	0x00000000


	//----- nvinfo : EIATTR_MIN_STACK_SIZE
	.align		4
.L_917:
        /*1584*/ 	.byte	0x04, 0x12
        /*1586*/ 	.short	(.L_919 - .L_918)
	.align		4
.L_918:
        /*1588*/ 	.word	index@(_ZN10layer_norm13ln_bwd_kernelINS_13Kernel_traitsIf13__nv_bfloat16S2_S2_fjLj5120ELj1ELj1ELj4ELj16ENS_18Kernel_traits_baseILj5120EfS2_S2_S2_fjLj128EEEEELb1ELb1ELb1ELb1EEEvNS_9BwdParamsE)
        /*158c*/ 	.word	0x000001b0


	//----- nvinfo : EIATTR_MIN_STACK_SIZE
	.align		4
.L_919:
        /*1590*/ 	.byte	0x04, 0x12
        /*1592*/ 	.short	(.L_921 - .L_920)
	.align		4
.L_920:
        /*1594*/ 	.word	index@(_ZN10layer_norm13ln_bwd_kernelINS_13Kernel_traitsI13__nv_bfloat16S2_fS2_fjLj5120ELj1ELj1ELj4ELj16ENS_18Kernel_traits_baseILj5120ES2_S2_fS2_fjLj128EEEEELb0ELb0ELb0ELb0EEEvNS_9BwdParamsE)
        /*1598*/ 	.word	0x00000050


	//----- nvinfo : EIATTR_MIN_STACK_SIZE
	.align		4
.L_921:
        /*159c*/ 	.byte	0x04, 0x12
        /*159e*/ 	.short	(.L_923 - .L_922)
	.align		4
.L_922:
        /*15a0*/ 	.word	index@(_ZN10layer_norm13ln_bwd_kernelINS_13Kernel_traitsI13__nv_bfloat16S2_fS2_fjLj5120ELj1ELj1ELj4ELj16ENS_18Kernel_traits_baseILj5120ES2_S2_fS2_fjLj128EEEEELb0ELb0ELb0ELb1EEEvNS_9BwdParamsE)
        /*15a4*/ 	.word	0x00000038


	//----- nvinfo : EIATTR_MIN_STACK_SIZE
	.align		4
.L_923:
        /*15a8*/ 	.byte	0x04, 0x12
        /*15aa*/ 	.short	(.L_925 - .L_924)
	.align		4
.L_924:
        /*15ac*/ 	.word	index@(_ZN10layer_norm13ln_bwd_kernelINS_13Kernel_traitsI13__nv_bfloat16S2_fS2_fjLj5120ELj1ELj1ELj4ELj16ENS_18Kernel_traits_baseILj5120ES2_S2_fS2_fjLj128EEEEELb0ELb0ELb1ELb0EEEvNS_9BwdParamsE)
        /*15b0*/ 	.word	0x00000068


	//----- nvinfo : EIATTR_MIN_STACK_SIZE
	.align		4
.L_925:
        /*15b4*/ 	.byte	0x04, 0x12
        /*15b6*/ 	.short	(.L_927 - .L_926)
	.align		4
.L_926:
        /*15b8*/ 	.word	index@(_ZN10layer_norm13ln_bwd_kernelINS_13Kernel_traitsI13__nv_bfloat16S2_fS2_fjLj5120ELj1ELj1ELj4ELj16ENS_18Kernel_traits_baseILj5120ES2_S2_fS2_fjLj128EEEEELb0ELb0ELb1ELb1EEEvNS_9BwdParamsE)
        /*15bc*/ 	.word	0x00000088


	//----- nvinfo : EIATTR_MIN_STACK_SIZE
	.align		4
.L_927:
        /*15c0*/ 	.byte	0x04, 0x12
        /*15c2*/ 	.short	(.L_929 - .L_928)
	.align		4
.L_928:
        /*15c4*/ 	.word	index@(_ZN10layer_norm13ln_bwd_kernelINS_13Kernel_traitsI13__nv_bfloat16S2_fS2_fjLj5120ELj1ELj1ELj4ELj16ENS_18Kernel_traits_baseILj5120ES2_S2_fS2_fjLj128EEEEELb0ELb1ELb0ELb0EEEvNS_9BwdParamsE)
        /*15c8*/ 	.word	0x00000190


	//----- nvinfo : EIATTR_MIN_STACK_SIZE
	.align		4
.L_929:
        /*15cc*/ 	.byte	0x04, 0x12
        /*15ce*/ 	.short	(.L_931 - .L_930)
	.align		4
.L_930:
        /*15d0*/ 	.word	index@(_ZN10layer_norm13ln_bwd_kernelINS_13Kernel_traitsI13__nv_bfloat16S2_fS2_fjLj5120ELj1ELj1ELj4ELj16ENS_18Kernel_traits_baseILj5120ES2_S2_fS2_fjLj128EEEEELb0ELb1ELb0ELb1EEEvNS_9BwdParamsE)
        /*15d4*/ 	.word	0x00000198


	//----- nvinfo : EIATTR_MIN_STACK_SIZE
	.align		4
.L_931:
        /*15d8*/ 	.byte	0x04, 0x12
        /*15da*/ 	.short	(.L_933 - .L_932)
	.align		4
.L_932:
        /*15dc*/ 	.word	index@(_ZN10layer_norm13ln_bwd_kernelINS_13Kernel_traitsI13__nv_bfloat16S2_fS2_fjLj5120ELj1ELj1ELj4ELj16ENS_18Kernel_traits_baseILj5120ES2_S2_fS2_fjLj128EEEEELb0ELb1ELb1ELb0EEEvNS_9BwdParamsE)
        /*15e0*/ 	.word	0x000001c8


	//----- nvinfo : EIATTR_MIN_STACK_SIZE
	.align		4
.L_933:
        /*15e4*/ 	.byte	0x04, 0x12
        /*15e6*/ 	.short	(.L_935 - .L_934)
	.align		4
.L_934:
        /*15e8*/ 	.word	index@(_ZN10layer_norm13ln_bwd_kernelINS_13Kernel_traitsI13__nv_bfloat16S2_fS2_fjLj5120ELj1ELj1ELj4ELj16ENS_18Kernel_traits_baseILj5120ES2_S2_fS2_fjLj128EEEEELb0ELb1ELb1ELb1EEEvNS_9BwdParamsE)
        /*15ec*/ 	.word	0x00000258


	//----- nvinfo : EIATTR_MIN_STACK_SIZE
	.align		4
.L_935:
        /*15f0*/ 	.byte	0x04, 0x12
        /*15f2*/ 	.short	(.L_937 - .L_936)
	.align		4
.L_936:
        /*15f4*/ 	.word	index@(_ZN10layer_norm13ln_bwd_kernelINS_13Kernel_traitsI13__nv_bfloat16S2_fS2_fjLj5120ELj1ELj1ELj4ELj16ENS_18Kernel_traits_baseILj5120ES2_S2_fS2_fjLj128EEEEELb1ELb0ELb0ELb0EEEvNS_9BwdParamsE)
        /*15f8*/ 	.word	0x00000080


	//----- nvinfo : EIATTR_MIN_STACK_SIZE
	.align		4
.L_937:
        /*15fc*/ 	.byte	0x04, 0x12
        /*15fe*/ 	.short	(.L_939 - .L_938)
	.align		4
.L_938:
        /*1600*/ 	.word	index@(_ZN10layer_norm13ln_bwd_kernelINS_13Kernel_traitsI13__nv_bfloat16S2_fS2_fjLj5120ELj1ELj1ELj4ELj16ENS_18Kernel_traits_baseILj5120ES2_S2_fS2_fjLj128EEEEELb1ELb0ELb0ELb1EEEvNS_9BwdParamsE)
        /*1604*/ 	.word	0x00000078


	//----- nvinfo : EIATTR_MIN_STACK_SIZE
	.align		4
.L_939:
        /*1608*/ 	.byte	0x04, 0x12
        /*160a*/ 	.short	(.L_941 - .L_940)
	.align		4
.L_940:
        /*160c*/ 	.word	index@(_ZN10layer_norm22ln_bwd_finalize_kernelINS_22Kernel_traits_finalizeILj5120E13__nv_bfloat16S2_fS2_fjLb0ELj1024ELj4ENS_18Kernel_traits_baseILj5120ES2_S2_fS2_fjLj1024EEEEELb0ELb0EEEvNS_9BwdParamsE)
        /*1610*/ 	.word	0x00000000


	//----- nvinfo : EIATTR_MIN_STACK_SIZE
	.align		4
.L_941:
        /*1614*/ 	.byte	0x04, 0x12
        /*1616*/ 	.short	(.L_943 - .L_942)
	.align		4
.L_942:
        /*1618*/ 	.word	index@(_ZN10layer_norm13ln_bwd_kernelINS_13Kernel_traitsI13__nv_bfloat16S2_fS2_fjLj5120ELj1ELj1ELj4ELj16ENS_18Kernel_traits_baseILj5120ES2_S2_fS2_fjLj128EEEEELb1ELb0ELb1ELb0EEEvNS_9BwdParamsE)
        /*161c*/ 	.word	0x00000098


	//----- nvinfo : EIATTR_MIN_STACK_SIZE
	.align		4
.L_943:
        /*1620*/ 	.byte	0x04, 0x12
        /*1622*/ 	.short	(.L_945 - .L_944)
	.align		4
.L_944:
        /*1624*/ 	.word	index@(_ZN10layer_norm22ln_bwd_finalize_kernelINS_22Kernel_traits_finalizeILj5120E13__nv_bfloat16S2_fS2_fjLb0ELj1024ELj4ENS_18Kernel_traits_baseILj5120ES2_S2_fS2_fjLj1024EEEEELb0ELb1EEEvNS_9BwdParamsE)
        /*1628*/ 	.word	0x00000000


	//----- nvinfo : EIATTR_MIN_STACK_SIZE
	.align		4
.L_945:
        /*162c*/ 	.byte	0x04, 0x12
        /*162e*/ 	.short	(.L_947 - .L_946)
	.align		4
.L_946:
        /*1630*/ 	.word	index@(_ZN10layer_norm13ln_bwd_kernelINS_13Kernel_traitsI13__nv_bfloat16S2_fS2_fjLj5120ELj1ELj1ELj4ELj16ENS_18Kernel_traits_baseILj5120ES2_S2_fS2_fjLj128EEEEELb1ELb0ELb1ELb1EEEvNS_9BwdParamsE)
        /*1634*/ 	.word	0x000000a8


	//----- nvinfo : EIATTR_MIN_STACK_SIZE
	.align		4
.L_947:
        /*1638*/ 	.byte	0x04, 0x12
        /*163a*/ 	.short	(.L_949 - .L_948)
	.align		4
.L_948:
        /*163c*/ 	.word	index@(_ZN10layer_norm13ln_bwd_kernelINS_13Kernel_traitsI13__nv_bfloat16S2_fS2_fjLj5120ELj1ELj1ELj4ELj16ENS_18Kernel_traits_baseILj5120ES2_S2_fS2_fjLj128EEEEELb1ELb1ELb0ELb0EEEvNS_9BwdParamsE)
        /*1640*/ 	.word	0x000001c8


	//----- nvinfo : EIATTR_MIN_STACK_SIZE
	.align		4
.L_949:
        /*1644*/ 	.byte	0x04, 0x12
        /*1646*/ 	.short	(.L_951 - .L_950)
	.align		4
.L_950:
        /*1648*/ 	.word	index@(_ZN10layer_norm13ln_bwd_kernelINS_13Kernel_traitsI13__nv_bfloat16S2_fS2_fjLj5120ELj1ELj1ELj4ELj16ENS_18Kernel_traits_baseILj5120ES2_S2_fS2_fjLj128EEEEELb1ELb1ELb0ELb1EEEvNS_9BwdParamsE)
        /*164c*/ 	.word	0x00000168


	//----- nvinfo : EIATTR_MIN_STACK_SIZE
	.align		4
.L_951:
        /*1650*/ 	.byte	0x04, 0x12
        /*1652*/ 	.short	(.L_953 - .L_952)
	.align		4
.L_952:
        /*1654*/ 	.word	index@(_ZN10layer_norm22ln_bwd_finalize_kernelINS_22Kernel_traits_finalizeILj5120E13__nv_bfloat16S2_fS2_fjLb1ELj1024ELj4ENS_18Kernel_traits_baseILj5120ES2_S2_fS2_fjLj1024EEEEELb1ELb0EEEvNS_9BwdParamsE)
        /*1658*/ 	.word	0x00000000


	//----- nvinfo : EIATTR_MIN_STACK_SIZE
	.align		4
.L_953:
        /*165c*/ 	.byte	0x04, 0x12
        /*165e*/ 	.short	(.L_955 - .L_954)
	.align		4
.L_954:
        /*1660*/ 	.word	index@(_ZN10layer_norm13ln_bwd_kernelINS_13Kernel_traitsI13__nv_bfloat16S2_fS2_fjLj5120ELj1ELj1ELj4ELj16ENS_18Kernel_traits_baseILj5120ES2_S2_fS2_fjLj128EEEEELb1ELb1ELb1ELb0EEEvNS_9BwdParamsE)
        /*1664*/ 	.word	0x000001f0


	//----- nvinfo : EIATTR_MIN_STACK_SIZE
	.align		4
.L_955:
        /*1668*/ 	.byte	0x04, 0x12
        /*166a*/ 	.short	(.L_957 - .L_956)
	.align		4
.L_956:
        /*166c*/ 	.word	index@(_ZN10layer_norm22ln_bwd_finalize_kernelINS_22Kernel_traits_finalizeILj5120E13__nv_bfloat16S2_fS2_fjLb1ELj1024ELj4ENS_18Kernel_traits_baseILj5120ES2_S2_fS2_fjLj1024EEEEELb1ELb1EEEvNS_9BwdParamsE)
        /*1670*/ 	.word	0x00000000


	//----- nvinfo : EIATTR_MIN_STACK_SIZE
	.align		4
.L_957:
        /*1674*/ 	.byte	0x04, 0x12
        /*1676*/ 	.short	(.L_959 - .L_958)
	.align		4
.L_958:
        /*1678*/ 	.word	index@(_ZN10layer_norm13ln_bwd_kernelINS_13Kernel_traitsI13__nv_bfloat16S2_fS2_fjLj5120ELj1ELj1ELj4ELj16ENS_18Kernel_traits_baseILj5120ES2_S2_fS2_fjLj128EEEEELb1ELb1ELb1ELb1EEEvNS_9BwdParamsE)
        /*167c*/ 	.word	0x00000290


	//----- nvinfo : EIATTR_MIN_STACK_SIZE
	.align		4
.L_959:
        /*1680*/ 	.byte	0x04, 0x12
        /*1682*/ 	.short	(.L_961 - .L_960)
	.align		4
.L_960:
        /*1684*/ 	.word	index@(_ZN10layer_norm13ln_bwd_kernelINS_13Kernel_traitsIf13__nv_bfloat16fS2_fjLj5120ELj1ELj1ELj4ELj16ENS_18Kernel_traits_baseILj5120EfS2_fS2_fjLj128EEEEELb0ELb0ELb0ELb0EEEvNS_9BwdParamsE)
        /*1688*/ 	.word	0x00000058


	//----- nvinfo : EIATTR_MIN_STACK_SIZE
	.align		4
.L_961:
        /*168c*/ 	.byte	0x04, 0x12
        /*168e*/ 	.short	(.L_963 - .L_962)
	.align		4
.L_962:
        /*1690*/ 	.word	index@(_ZN10layer_norm13ln_bwd_kernelINS_13Kernel_traitsIf13__nv_bfloat16fS2_fjLj5120ELj1ELj1ELj4ELj16ENS_18Kernel_traits_baseILj5120EfS2_fS2_fjLj128EEEEELb0ELb0ELb0ELb1EEEvNS_9BwdParamsE)
        /*1694*/ 	.word	0x00000038


	//----- nvinfo : EIATTR_MIN_STACK_SIZE
	.align		4
.L_963:
        /*1698*/ 	.byte	0x04, 0x12
        /*169a*/ 	.short	(.L_965 - .L_964)
	.align		4
.L_964:
        /*169c*/ 	.word	index@(_ZN10layer_norm13ln_bwd_kernelINS_13Kernel_traitsIf13__nv_bfloat16fS2_fjLj5120ELj1ELj1ELj4ELj16ENS_18Kernel_traits_baseILj5120EfS2_fS2_fjLj128EEEEELb0ELb0ELb1ELb0EEEvNS_9BwdParamsE)
        /*16a0*/ 	.word	0x00000068


	//----- nvinfo : EIATTR_MIN_STACK_SIZE
	.align		4
.L_965:
        /*16a4*/ 	.byte	0x04, 0x12
        /*16a6*/ 	.short	(.L_967 - .L_966)
	.align		4
.L_966:
        /*16a8*/ 	.word	index@(_ZN10layer_norm13ln_bwd_kernelINS_13Kernel_traitsIf13__nv_bfloat16fS2_fjLj5120ELj1ELj1ELj4ELj16ENS_18Kernel_traits_baseILj5120EfS2_fS2_fjLj128EEEEELb0ELb0ELb1ELb1EEEvNS_9BwdParamsE)
        /*16ac*/ 	.word	0x00000060


	//----- nvinfo : EIATTR_MIN_STACK_SIZE
	.align		4
.L_967:
        /*16b0*/ 	.byte	0x04, 0x12
        /*16b2*/ 	.short	(.L_969 - .L_968)
	.align		4
.L_968:
        /*16b4*/ 	.word	index@(_ZN10layer_norm13ln_bwd_kernelINS_13Kernel_traitsIf13__nv_bfloat16fS2_fjLj5120ELj1ELj1ELj4ELj16ENS_18Kernel_traits_baseILj5120EfS2_fS2_fjLj128EEEEELb0ELb1ELb0ELb0EEEvNS_9BwdParamsE)
        /*16b8*/ 	.word	0x00000198


	//----- nvinfo : EIATTR_MIN_STACK_SIZE
	.align		4
.L_969:
        /*16bc*/ 	.byte	0x04, 0x12
        /*16be*/ 	.short	(.L_971 - .L_970)
	.align		4
.L_970:
        /*16c0*/ 	.word	index@(_ZN10layer_norm13ln_bwd_kernelINS_13Kernel_traitsIf13__nv_bfloat16fS2_fjLj5120ELj1ELj1ELj4ELj16ENS_18Kernel_traits_baseILj5120EfS2_fS2_fjLj128EEEEELb0ELb1ELb0ELb1EEEvNS_9BwdParamsE)
        /*16c4*/ 	.word	0x00000188


	//----- nvinfo : EIATTR_MIN_STACK_SIZE
	.align		4
.L_971:
        /*16c8*/ 	.byte	0x04, 0x12
        /*16ca*/ 	.short	(.L_973 - .L_972)
	.align		4
.L_972:
        /*16cc*/ 	.word	index@(_ZN10layer_norm13ln_bwd_kernelINS_13Kernel_traitsIf13__nv_bfloat16fS2_fjLj5120ELj1ELj1ELj4ELj16ENS_18Kernel_traits_baseILj5120EfS2_fS2_fjLj128EEEEELb0ELb1ELb1ELb0EEEvNS_9BwdParamsE)
        /*16d0*/ 	.word	0x000001c8


	//----- nvinfo : EIATTR_MIN_STACK_SIZE
	.align		4
.L_973:
        /*16d4*/ 	.byte	0x04, 0x12
        /*16d6*/ 	.short	(.L_975 - .L_974)
	.align		4
.L_974:
        /*16d8*/ 	.word	index@(_ZN10layer_norm13ln_bwd_kernelINS_13Kernel_traitsIf13__nv_bfloat16fS2_fjLj5120ELj1ELj1ELj4ELj16ENS_18Kernel_traits_baseILj5120EfS2_fS2_fjLj128EEEEELb0ELb1ELb1ELb1EEEvNS_9BwdParamsE)
        /*16dc*/ 	.word	0x00000220


	//----- nvinfo : EIATTR_MIN_STACK_SIZE
	.align		4
.L_975:
        /*16e0*/ 	.byte	0x04, 0x12
        /*16e2*/ 	.short	(.L_977 - .L_976)
	.align		4
.L_976:
        /*16e4*/ 	.word	index@(_ZN10layer_norm13ln_bwd_kernelINS_13Kernel_traitsIf13__nv_bfloat16fS2_fjLj5120ELj1ELj1ELj4ELj16ENS_18Kernel_traits_baseILj5120EfS2_fS2_fjLj128EEEEELb1ELb0ELb0ELb0EEEvNS_9BwdParamsE)
        /*16e8*/ 	.word	0x00000080


	//----- nvinfo : EIATTR_MIN_STACK_SIZE
	.align		4
.L_977:
        /*16ec*/ 	.byte	0x04, 0x12
        /*16ee*/ 	.short	(.L_979 - .L_978)
	.align		4
.L_978:
        /*16f0*/ 	.word	index@(_ZN10layer_norm13ln_bwd_kernelINS_13Kernel_traitsIf13__nv_bfloat16fS2_fjLj5120ELj1ELj1ELj4ELj16ENS_18Kernel_traits_baseILj5120EfS2_fS2_fjLj128EEEEELb1ELb0ELb0ELb1EEEvNS_9BwdParamsE)
        /*16f4*/ 	.word	0x00000060


	//----- nvinfo : EIATTR_MIN_STACK_SIZE
	.align		4
.L_979:
        /*16f8*/ 	.byte	0x04, 0x12
        /*16fa*/ 	.short	(.L_981 - .L_980)
	.align		4
.L_980:
        /*16fc*/ 	.word	index@(_ZN10layer_norm22ln_bwd_finalize_kernelINS_22Kernel_traits_finalizeILj5120Ef13__nv_bfloat16fS2_fjLb0ELj1024ELj4ENS_18Kernel_traits_baseILj5120EfS2_fS2_fjLj1024EEEEELb0ELb0EEEvNS_9BwdParamsE)
        /*1700*/ 	.word	0x00000000


	//----- nvinfo : EIATTR_MIN_STACK_SIZE
	.align		4
.L_981:
        /*1704*/ 	.byte	0x04, 0x12
        /*1706*/ 	.short	(.L_983 - .L_982)
	.align		4
.L_982:
        /*1708*/ 	.word	index@(_ZN10layer_norm13ln_bwd_kernelINS_13Kernel_traitsIf13__nv_bfloat16fS2_fjLj5120ELj1ELj1ELj4ELj16ENS_18Kernel_traits_baseILj5120EfS2_fS2_fjLj128EEEEELb1ELb0ELb1ELb0EEEvNS_9BwdParamsE)
        /*170c*/ 	.word	0x00000098


	//----- nvinfo : EIATTR_MIN_STACK_SIZE
	.align		4
.L_983:
        /*1710*/ 	.byte	0x04, 0x12
        /*1712*/ 	.short	(.L_985 - .L_984)
	.align		4
.L_984:
        /*1714*/ 	.word	index@(_ZN10layer_norm22ln_bwd_finalize_kernelINS_22Kernel_traits_finalizeILj5120Ef13__nv_bfloat16fS2_fjLb0ELj1024ELj4ENS_18Kernel_traits_baseILj5120EfS2_fS2_fjLj1024EEEEELb0ELb1EEEvNS_9BwdParamsE)
        /*1718*/ 	.word	0x00000000


	//----- nvinfo : EIATTR_MIN_STACK_SIZE
	.align		4
.L_985:
        /*171c*/ 	.byte	0x04, 0x12
        /*171e*/ 	.short	(.L_987 - .L_986)
	.align		4
.L_986:
        /*1720*/ 	.word	index@(_ZN10layer_norm13ln_bwd_kernelINS_13Kernel_traitsIf13__nv_bfloat16fS2_fjLj5120ELj1ELj1ELj4ELj16ENS_18Kernel_traits_baseILj5120EfS2_fS2_fjLj128EEEEELb1ELb0ELb1ELb1EEEvNS_9BwdParamsE)
        /*1724*/ 	.word	0x000000a8


	//----- nvinfo : EIATTR_MIN_STACK_SIZE
	.align		4
.L_987:
        /*1728*/ 	.byte	0x04, 0x12
        /*172a*/ 	.short	(.L_989 - .L_988)
	.align		4
.L_988:
        /*172c*/ 	.word	index@(_ZN10layer_norm13ln_bwd_kernelINS_13Kernel_traitsIf13__nv_bfloat16fS2_fjLj5120ELj1ELj1ELj4ELj16ENS_18Kernel_traits_baseILj5120EfS2_fS2_fjLj128EEEEELb1ELb1ELb0ELb0EEEvNS_9BwdParamsE)
        /*1730*/ 	.word	0x000001c0


	//----- nvinfo : EIATTR_MIN_STACK_SIZE
	.align		4
.L_989:
        /*1734*/ 	.byte	0x04, 0x12
        /*1736*/ 	.short	(.L_991 - .L_990)
	.align		4
.L_990:
        /*1738*/ 	.word	index@(_ZN10layer_norm13ln_bwd_kernelINS_13Kernel_traitsIf13__nv_bfloat16fS2_fjLj5120ELj1ELj1ELj4ELj16ENS_18Kernel_traits_baseILj5120EfS2_fS2_fjLj128EEEEELb1ELb1ELb0ELb1EEEvNS_9BwdParamsE)
        /*173c*/ 	.word	0x000001c0


	//----- nvinfo : EIATTR_MIN_STACK_SIZE
	.align		4
.L_991:
        /*1740*/ 	.byte	0x04, 0x12
        /*1742*/ 	.short	(.L_993 - .L_992)
	.align		4
.L_992:
        /*1744*/ 	.word	index@(_ZN10layer_norm22ln_bwd_finalize_kernelINS_22Kernel_traits_finalizeILj5120Ef13__nv_bfloat16fS2_fjLb1ELj1024ELj4ENS_18Kernel_traits_baseILj5120EfS2_fS2_fjLj1024EEEEELb1ELb0EEEvNS_9BwdParamsE)
        /*1748*/ 	.word	0x00000000


	//----- nvinfo : EIATTR_MIN_STACK_SIZE
	.align		4
.L_993:
        /*174c*/ 	.byte	0x04, 0x12
        /*174e*/ 	.short	(.L_995 - .L_994)
	.align		4
.L_994:
        /*1750*/ 	.word	index@(_ZN10layer_norm13ln_bwd_kernelINS_13Kernel_traitsIf13__nv_bfloat16fS2_fjLj5120ELj1ELj1ELj4ELj16ENS_18Kernel_traits_baseILj5120EfS2_fS2_fjLj128EEEEELb1ELb1ELb1ELb0EEEvNS_9BwdParamsE)
        /*1754*/ 	.word	0x000001f8


	//----- nvinfo : EIATTR_MIN_STACK_SIZE
	.align		4
.L_995:
        /*1758*/ 	.byte	0x04, 0x12
        /*175a*/ 	.short	(.L_997 - .L_996)
	.align		4
.L_996:
        /*175c*/ 	.word	index@(_ZN10layer_norm22ln_bwd_finalize_kernelINS_22Kernel_traits_finalizeILj5120Ef13__nv_bfloat16fS2_fjLb1ELj1024ELj4ENS_18Kernel_traits_baseILj5120EfS2_fS2_fjLj1024EEEEELb1ELb1EEEvNS_9BwdParamsE)
        /*1760*/ 	.word	0x00000000


	//----- nvinfo : EIATTR_MIN_STACK_SIZE
	.align		4
.L_997:
        /*1764*/ 	.byte	0x04, 0x12
        /*1766*/ 	.short	(.L_999 - .L_998)
	.align		4
.L_998:
        /*1768*/ 	.word	index@(_ZN10layer_norm13ln_bwd_kernelINS_13Kernel_traitsIf13__nv_bfloat16fS2_fjLj5120ELj1ELj1ELj4ELj16ENS_18Kernel_traits_baseILj5120EfS2_fS2_fjLj128EEEEELb1ELb1ELb1ELb1EEEvNS_9BwdParamsE)
        /*176c*/ 	.word	0x00000280


	//----- nvinfo : EIATTR_MIN_STACK_SIZE
	.align		4
.L_999:
        /*1770*/ 	.byte	0x04, 0x12
        /*1772*/ 	.short	(.L_1001 - .L_1000)
	.align		4
.L_1000:
        /*1774*/ 	.word	index@(_ZN10layer_norm13ln_bwd_kernelINS_13Kernel_traitsIf6__halfS2_S2_fjLj5120ELj1ELj1ELj4ELj16ENS_18Kernel_traits_baseILj5120EfS2_S2_S2_fjLj128EEEEELb0ELb0ELb0ELb0EEEvNS_9BwdParamsE)
        /*1778*/ 	.word	0x00000000


	//----- nvinfo : EIATTR_MIN_STACK_SIZE
	.align		4
.L_1001:
        /*177c*/ 	.byte	0x04, 0x12
        /*177e*/ 	.short	(.L_1003 - .L_1002)
	.align		4
.L_1002:
        /*1780*/ 	.word	index@(_ZN10layer_norm13ln_bwd_kernelINS_13Kernel_traitsIf6__halfS2_S2_fjLj5120ELj1ELj1ELj4ELj16ENS_18Kernel_traits_baseILj5120EfS2_S2_S2_fjLj128EEEEELb0ELb0ELb0ELb1EEEvNS_9BwdParamsE)
        /*1784*/ 	.word	0x00000000


	//----- nvinfo : EIATTR_MIN_STACK_SIZE
	.align		4
.L_1003:
        /*1788*/ 	.byte	0x04, 0x12
        /*178a*/ 	.short	(.L_1005 - .L_1004)
	.align		4
.L_1004:
        /*178c*/ 	.word	index@(_ZN10layer_norm13ln_bwd_kernelINS_13Kernel_traitsIf6__halfS2_S2_fjLj5120ELj1ELj1ELj4ELj16ENS_18Kernel_traits_baseILj5120EfS2_S2_S2_fjLj128EEEEELb0ELb0ELb1ELb0EEEvNS_9BwdParamsE)
        /*1790*/ 	.word	0x00000000


	//----- nvinfo : EIATTR_MIN_STACK_SIZE
	.align		4
.L_1005:
        /*1794*/ 	.byte	0x04, 0x12
        /*1796*/ 	.short	(.L_1007 - .L_1006)
	.align		4
.L_1006:
        /*1798*/ 	.word	index@(_ZN10layer_norm13ln_bwd_kernelINS_13Kernel_traitsIf6__halfS2_S2_fjLj5120ELj1ELj1ELj4ELj16ENS_18Kernel_traits_baseILj5120EfS2_S2_S2_fjLj128EEEEELb0ELb0ELb1ELb1EEEvNS_9BwdParamsE)
        /*179c*/ 	.word	0x00000000


	//----- nvinfo : EIATTR_MIN_STACK_SIZE
	.align		4
.L_1007:
        /*17a0*/ 	.byte	0x04, 0x12
        /*17a2*/ 	.short	(.L_1009 - .L_1008)
	.align		4
.L_1008:
        /*17a4*/ 	.word	index@(_ZN10layer_norm13ln_bwd_kernelINS_13Kernel_traitsIf6__halfS2_S2_fjLj5120ELj1ELj1ELj4ELj16ENS_18Kernel_traits_baseILj5120EfS2_S2_S2_fjLj128EEEEELb0ELb1ELb0ELb0EEEvNS_9BwdParamsE)
        /*17a8*/ 	.word	0x00000128


	//----- nvinfo : EIATTR_MIN_STACK_SIZE
	.align		4
.L_1009:
        /*17ac*/ 	.byte	0x04, 0x12
        /*17ae*/ 	.short	(.L_1011 - .L_1010)
	.align		4
.L_1010:
        /*17b0*/ 	.word	index@(_ZN10layer_norm13ln_bwd_kernelINS_13Kernel_traitsIf6__halfS2_S2_fjLj5120ELj1ELj1ELj4ELj16ENS_18Kernel_traits_baseILj5120EfS2_S2_S2_fjLj128EEEEELb0ELb1ELb0ELb1EEEvNS_9BwdParamsE)
        /*17b4*/ 	.word	0x00000120


	//----- nvinfo : EIATTR_MIN_STACK_SIZE
	.align		4
.L_1011:
        /*17b8*/ 	.byte	0x04, 0x12
        /*17ba*/ 	.short	(.L_1013 - .L_1012)
	.align		4
.L_1012:
        /*17bc*/ 	.word	index@(_ZN10layer_norm13ln_bwd_kernelINS_13Kernel_traitsIf6__halfS2_S2_fjLj5120ELj1ELj1ELj4ELj16ENS_18Kernel_traits_baseILj5120EfS2_S2_S2_fjLj128EEEEELb0ELb1ELb1ELb0EEEvNS_9BwdParamsE)
        /*17c0*/ 	.word	0x00000150


	//----- nvinfo : EIATTR_MIN_STACK_SIZE
	.align		4
.L_1013:
        /*17c4*/ 	.byte	0x04, 0x12
        /*17c6*/ 	.short	(.L_1015 - .L_1014)
	.align		4
.L_1014:
        /*17c8*/ 	.word	index@(_ZN10layer_norm13ln_bwd_kernelINS_13Kernel_traitsIf6__halfS2_S2_fjLj5120ELj1ELj1ELj4ELj16ENS_18Kernel_traits_baseILj5120EfS2_S2_S2_fjLj128EEEEELb0ELb1ELb1ELb1EEEvNS_9BwdParamsE)
        /*17cc*/ 	.word	0x00000148


	//----- nvinfo : EIATTR_MIN_STACK_SIZE
	.align		4
.L_1015:
        /*17d0*/ 	.byte	0x04, 0x12
        /*17d2*/ 	.short	(.L_1017 - .L_1016)
	.align		4
.L_1016:
        /*17d4*/ 	.word	index@(_ZN10layer_norm13ln_bwd_kernelINS_13Kernel_traitsIf6__halfS2_S2_fjLj5120ELj1ELj1ELj4ELj16ENS_18Kernel_traits_baseILj5120EfS2_S2_S2_fjLj128EEEEELb1ELb0ELb0ELb0EEEvNS_9BwdParamsE)
        /*17d8*/ 	.word	0x00000010


	//----- nvinfo : EIATTR_MIN_STACK_SIZE
	.align		4
.L_1017:
        /*17dc*/ 	.byte	0x04, 0x12
        /*17de*/ 	.short	(.L_1019 - .L_1018)
	.align		4
.L_1018:
        /*17e0*/ 	.word	index@(_ZN10layer_norm13ln_bwd_kernelINS_13Kernel_traitsIf6__halfS2_S2_fjLj5120ELj1ELj1ELj4ELj16ENS_18Kernel_traits_baseILj5120EfS2_S2_S2_fjLj128EEEEELb1ELb0ELb0ELb1EEEvNS_9BwdParamsE)
        /*17e4*/ 	.word	0x00000000


	//----- nvinfo : EIATTR_MIN_STACK_SIZE
	.align		4
.L_1019:
        /*17e8*/ 	.byte	0x04, 0x12
        /*17ea*/ 	.short	(.L_1021 - .L_1020)
	.align		4
.L_1020:
        /*17ec*/ 	.word	index@(_ZN10layer_norm22ln_bwd_finalize_kernelINS_22Kernel_traits_finalizeILj5120Ef6__halfS2_S2_fjLb0ELj1024ELj4ENS_18Kernel_traits_baseILj5120EfS2_S2_S2_fjLj1024EEEEELb0ELb0EEEvNS_9BwdParamsE)
        /*17f0*/ 	.word	0x00000000


	//----- nvinfo : EIATTR_MIN_STACK_SIZE
	.align		4
.L_1021:
        /*17f4*/ 	.byte	0x04, 0x12
        /*17f6*/ 	.short	(.L_1023 - .L_1022)
	.align		4
.L_1022:
        /*17f8*/ 	.word	index@(_ZN10layer_norm13ln_bwd_kernelINS_13Kernel_traitsIf6__halfS2_S2_fjLj5120ELj1ELj1ELj4ELj16ENS_18Kernel_traits_baseILj5120EfS2_S2_S2_fjLj128EEEEELb1ELb0ELb1ELb0EEEvNS_9BwdParamsE)
        /*17fc*/ 	.word	0x00000020


	//----- nvinfo : EIATTR_MIN_STACK_SIZE
	.align		4
.L_1023:
        /*1800*/ 	.byte	0x04, 0x12
        /*1802*/ 	.short	(.L_1025 - .L_1024)
	.align		4
.L_1024:
        /*1804*/ 	.word	index@(_ZN10layer_norm22ln_bwd_finalize_kernelINS_22Kernel_traits_finalizeILj5120Ef6__halfS2_S2_fjLb0ELj1024ELj4ENS_18Kernel_traits_baseILj5120EfS2_S2_S2_fjLj1024EEEEELb0ELb1EEEvNS_9BwdParamsE)
        /*1808*/ 	.word	0x00000000


	//----- nvinfo : EIATTR_MIN_STACK_SIZE
	.align		4
.L_1025:
        /*180c*/ 	.byte	0x04, 0x12
        /*180e*/ 	.short	(.L_1027 - .L_1026)
	.align		4
.L_1026:
        /*1810*/ 	.word	index@(_ZN10layer_norm13ln_bwd_kernelINS_13Kernel_traitsIf6__halfS2_S2_fjLj5120ELj1ELj1ELj4ELj16ENS_18Kernel_traits_baseILj5120EfS2_S2_S2_fjLj128EEEEELb1ELb0ELb1ELb1EEEvNS_9BwdParamsE)
        /*1814*/ 	.word	0x00000020


	//----- nvinfo : EIATTR_MIN_STACK_SIZE
	.align		4
.L_1027:
        /*1818*/ 	.byte	0x04, 0x12
        /*181a*/ 	.short	(.L_1029 - .L_1028)
	.align		4
.L_1028:
        /*181c*/ 	.word	index@(_ZN10layer_norm13ln_bwd_kernelINS_13Kernel_traitsIf6__halfS2_S2_fjLj5120ELj1ELj1ELj4ELj16ENS_18Kernel_traits_baseILj5120EfS2_S2_S2_fjLj128EEEEELb1ELb1ELb0ELb0EEEvNS_9BwdParamsE)
        /*1820*/ 	.word	0x00000168


	//----- nvinfo : EIATTR_MIN_STACK_SIZE
	.align		4
.L_1029:
        /*1824*/ 	.byte	0x04, 0x12
        /*1826*/ 	.short	(.L_1031 - .L_1030)
	.align		4
.L_1030:
        /*1828*/ 	.word	index@(_ZN10layer_norm13ln_bwd_kernelINS_13Kernel_traitsIf6__halfS2_S2_fjLj5120ELj1ELj1ELj4ELj16ENS_18Kernel_traits_baseILj5120EfS2_S2_S2_fjLj128EEEEELb1ELb1ELb0ELb1EEEvNS_9BwdParamsE)
        /*182c*/ 	.word	0x00000140


	//----- nvinfo : EIATTR_MIN_STACK_SIZE
	.align		4
.L_1031:
        /*1830*/ 	.byte	0x04, 0x12
        /*1832*/ 	.short	(.L_1033 - .L_1032)
	.align		4
.L_1032:
        /*1834*/ 	.word	index@(_ZN10layer_norm22ln_bwd_finalize_kernelINS_22Kernel_traits_finalizeILj5120Ef6__halfS2_S2_fjLb1ELj1024ELj4ENS_18Kernel_traits_baseILj5120EfS2_S2_S2_fjLj1024EEEEELb1ELb0EEEvNS_9BwdParamsE)
        /*1838*/ 	.word	0x00000000


	//----- nvinfo : EIATTR_MIN_STACK_SIZE
	.align		4
.L_1033:
        /*183c*/ 	.byte	0x04, 0x12
        /*183e*/ 	.short	(.L_1035 - .L_1034)
	.align		4
.L_1034:
        /*1840*/ 	.word	index@(_ZN10layer_norm13ln_bwd_kernelINS_13Kernel_traitsIf6__halfS2_S2_fjLj5120ELj1ELj1ELj4ELj16ENS_18Kernel_traits_baseILj5120EfS2_S2_S2_fjLj128EEEEELb1ELb1ELb1ELb0EEEvNS_9BwdParamsE)
        /*1844*/ 	.word	0x00000188


	//----- nvinfo : EIATTR_MIN_STACK_SIZE
	.align		4
.L_1035:
        /*1848*/ 	.byte	0x04, 0x12
        /*184a*/ 	.short	(.L_1037 - .L_1036)
	.align		4
.L_1036:
        /*184c*/ 	.word	index@(_ZN10layer_norm22ln_bwd_finalize_kernelINS_22Kernel_traits_finalizeILj5120Ef6__halfS2_S2_fjLb1ELj1024ELj4ENS_18Kernel_traits_baseILj5120EfS2_S2_S2_fjLj1024EEEEELb1ELb1EEEvNS_9BwdParamsE)
        /*1850*/ 	.word	0x00000000


	//----- nvinfo : EIATTR_MIN_STACK_SIZE
	.align		4
.L_1037:
        /*1854*/ 	.byte	0x04, 0x12
        /*1856*/ 	.short	(.L_1039 - .L_1038)
	.align		4
.L_1038:
        /*1858*/ 	.word	index@(_ZN10layer_norm13ln_bwd_kernelINS_13Kernel_traitsIf6__halfS2_S2_fjLj5120ELj1ELj1ELj4ELj16ENS_18Kernel_traits_baseILj5120EfS2_S2_S2_fjLj128EEEEELb1ELb1ELb1ELb1EEEvNS_9BwdParamsE)
        /*185c*/ 	.word	0x000001c0


	//----- nvinfo : EIATTR_MIN_STACK_SIZE
	.align		4
.L_1039:
        /*1860*/ 	.byte	0x04, 0x12
        /*1862*/ 	.short	(.L_1041 - .L_1040)
	.align		4
.L_1040:
        /*1864*/ 	.word	index@(_ZN10layer_norm13ln_bwd_kernelINS_13Kernel_traitsI6__halfS2_fS2_fjLj5120ELj1ELj1ELj4ELj16ENS_18Kernel_traits_baseILj5120ES2_S2_fS2_fjLj128EEEEELb0ELb0ELb0ELb0EEEvNS_9BwdParamsE)
        /*1868*/ 	.word	0x00000050


	//----- nvinfo : EIATTR_MIN_STACK_SIZE
	.align		4
.L_1041:
        /*186c*/ 	.byte	0x04, 0x12
        /*186e*/ 	.short	(.L_1043 - .L_1042)
	.align		4
.L_1042:
        /*1870*/ 	.word	index@(_ZN10layer_norm13ln_bwd_kernelINS_13Kernel_traitsI6__halfS2_fS2_fjLj5120ELj1ELj1ELj4ELj16ENS_18Kernel_traits_baseILj5120ES2_S2_fS2_fjLj128EEEEELb0ELb0ELb0ELb1EEEvNS_9BwdParamsE)
        /*1874*/ 	.word	0x00000038


	//----- nvinfo : EIATTR_MIN_STACK_SIZE
	.align		4
.L_1043:
        /*1878*/ 	.byte	0x04, 0x12
        /*187a*/ 	.short	(.L_1045 - .L_1044)
	.align		4
.L_1044:
        /*187c*/ 	.word	index@(_ZN10layer_norm13ln_bwd_kernelINS_13Kernel_traitsI6__halfS2_fS2_fjLj5120ELj1ELj1ELj4ELj16ENS_18Kernel_traits_baseILj5120ES2_S2_fS2_fjLj128EEEEELb0ELb0ELb1ELb0EEEvNS_9BwdParamsE)
        /*1880*/ 	.word	0x00000068


	//----- nvinfo : EIATTR_MIN_STACK_SIZE
	.align		4
.L_1045:
        /*1884*/ 	.byte	0x04, 0x12
        /*1886*/ 	.short	(.L_1047 - .L_1046)
	.align		4
.L_1046:
        /*1888*/ 	.word	index@(_ZN10layer_norm13ln_bwd_kernelINS_13Kernel_traitsI6__halfS2_fS2_fjLj5120ELj1ELj1ELj4ELj16ENS_18Kernel_traits_baseILj5120ES2_S2_fS2_fjLj128EEEEELb0ELb0ELb1ELb1EEEvNS_9BwdParamsE)
        /*188c*/ 	.word	0x00000070


	//----- nvinfo : EIATTR_MIN_STACK_SIZE
	.align		4
.L_1047:
        /*1890*/ 	.byte	0x04, 0x12
        /*1892*/ 	.short	(.L_1049 - .L_1048)
	.align		4
.L_1048:
        /*1894*/ 	.word	index@(_ZN10layer_norm13ln_bwd_kernelINS_13Kernel_traitsI6__halfS2_fS2_fjLj5120ELj1ELj1ELj4ELj16ENS_18Kernel_traits_baseILj5120ES2_S2_fS2_fjLj128EEEEELb0ELb1ELb0ELb0EEEvNS_9BwdParamsE)
        /*1898*/ 	.word	0x00000190


	//----- nvinfo : EIATTR_MIN_STACK_SIZE
	.align		4
.L_1049:
        /*189c*/ 	.byte	0x04, 0x12
        /*189e*/ 	.short	(.L_1051 - .L_1050)
	.align		4
.L_1050:
        /*18a0*/ 	.word	index@(_ZN10layer_norm13ln_bwd_kernelINS_13Kernel_traitsI6__halfS2_fS2_fjLj5120ELj1ELj1ELj4ELj16ENS_18Kernel_traits_baseILj5120ES2_S2_fS2_fjLj128EEEEELb0ELb1ELb0ELb1EEEvNS_9BwdParamsE)
        /*18a4*/ 	.word	0x00000190


	//----- nvinfo : EIATTR_MIN_STACK_SIZE
	.align		4
.L_1051:
        /*18a8*/ 	.byte	0x04, 0x12
        /*18aa*/ 	.short	(.L_1053 - .L_1052)
	.align		4
.L_1052:
        /*18ac*/ 	.word	index@(_ZN10layer_norm13ln_bwd_kernelINS_13Kernel_traitsI6__halfS2_fS2_fjLj5120ELj1ELj1ELj4ELj16ENS_18Kernel_traits_baseILj5120ES2_S2_fS2_fjLj128EEEEELb0ELb1ELb1ELb0EEEvNS_9BwdParamsE)
        /*18b0*/ 	.word	0x000001c8


	//----- nvinfo : EIATTR_MIN_STACK_SIZE
	.align		4
.L_1053:
        /*18b4*/ 	.byte	0x04, 0x12
        /*18b6*/ 	.short	(.L_1055 - .L_1054)
	.align		4
.L_1054:
        /*18b8*/ 	.word	index@(_ZN10layer_norm13ln_bwd_kernelINS_13Kernel_traitsI6__halfS2_fS2_fjLj5120ELj1ELj1ELj4ELj16ENS_18Kernel_traits_baseILj5120ES2_S2_fS2_fjLj128EEEEELb0ELb1ELb1ELb1EEEvNS_9BwdParamsE)
        /*18bc*/ 	.word	0x00000240


	//----- nvinfo : EIATTR_MIN_STACK_SIZE
	.align		4
.L_1055:
        /*18c0*/ 	.byte	0x04, 0x12
        /*18c2*/ 	.short	(.L_1057 - .L_1056)
	.align		4
.L_1056:
        /*18c4*/ 	.word	index@(_ZN10layer_norm13ln_bwd_kernelINS_13Kernel_traitsI6__halfS2_fS2_fjLj5120ELj1ELj1ELj4ELj16ENS_18Kernel_traits_baseILj5120ES2_S2_fS2_fjLj128EEEEELb1ELb0ELb0ELb0EEEvNS_9BwdParamsE)
        /*18c8*/ 	.word	0x00000080


	//----- nvinfo : EIATTR_MIN_STACK_SIZE
	.align		4
.L_1057:
        /*18cc*/ 	.byte	0x04, 0x12
        /*18ce*/ 	.short	(.L_1059 - .L_1058)
	.align		4
.L_1058:
        /*18d0*/ 	.word	index@(_ZN10layer_norm13ln_bwd_kernelINS_13Kernel_traitsI6__halfS2_fS2_fjLj5120ELj1ELj1ELj4ELj16ENS_18Kernel_traits_baseILj5120ES2_S2_fS2_fjLj128EEEEELb1ELb0ELb0ELb1EEEvNS_9BwdParamsE)
        /*18d4*/ 	.word	0x00000060


	//----- nvinfo : EIATTR_MIN_STACK_SIZE
	.align		4
.L_1059:
        /*18d8*/ 	.byte	0x04, 0x12
        /*18da*/ 	.short	(.L_1061 - .L_1060)
	.align		4
.L_1060:
        /*18dc*/ 	.word	index@(_ZN10layer_norm22ln_bwd_finalize_kernelINS_22Kernel_traits_finalizeILj5120E6__halfS2_fS2_fjLb0ELj1024ELj4ENS_18Kernel_traits_baseILj5120ES2_S2_fS2_fjLj1024EEEEELb0ELb0EEEvNS_9BwdParamsE)
        /*18e0*/ 	.word	0x00000000


	//----- nvinfo : EIATTR_MIN_STACK_SIZE
	.align		4
.L_1061:
        /*18e4*/ 	.byte	0x04, 0x12
        /*18e6*/ 	.short	(.L_1063 - .L_1062)
	.align		4
.L_1062:
        /*18e8*/ 	.word	index@(_ZN10layer_norm13ln_bwd_kernelINS_13Kernel_traitsI6__halfS2_fS2_fjLj5120ELj1ELj1ELj4ELj16ENS_18Kernel_traits_baseILj5120ES2_S2_fS2_fjLj128EEEEELb1ELb0ELb1ELb0EEEvNS_9BwdParamsE)
        /*18ec*/ 	.word	0x00000098


	//----- nvinfo : EIATTR_MIN_STACK_SIZE
	.align		4
.L_1063:
        /*18f0*/ 	.byte	0x04, 0x12
        /*18f2*/ 	.short	(.L_1065 - .L_1064)
	.align		4
.L_1064:
        /*18f4*/ 	.word	index@(_ZN10layer_norm22ln_bwd_finalize_kernelINS_22Kernel_traits_finalizeILj5120E6__halfS2_fS2_fjLb0ELj1024ELj4ENS_18Kernel_traits_baseILj5120ES2_S2_fS2_fjLj1024EEEEELb0ELb1EEEvNS_9BwdParamsE)
        /*18f8*/ 	.word	0x00000000


	//----- nvinfo : EIATTR_MIN_STACK_SIZE
	.align		4
.L_1065:
        /*18fc*/ 	.byte	0x04, 0x12
        /*18fe*/ 	.short	(.L_1067 - .L_1066)
	.align		4
.L_1066:
        /*1900*/ 	.word	index@(_ZN10layer_norm13ln_bwd_kernelINS_13Kernel_traitsI6__halfS2_fS2_fjLj5120ELj1ELj1ELj4ELj16ENS_18Kernel_traits_baseILj5120ES2_S2_fS2_fjLj128EEEEELb1ELb0ELb1ELb1EEEvNS_9BwdParamsE)
        /*1904*/ 	.word	0x000000a0


	//----- nvinfo : EIATTR_MIN_STACK_SIZE
	.align		4
.L_1067:
        /*1908*/ 	.byte	0x04, 0x12
        /*190a*/ 	.short	(.L_1069 - .L_1068)
	.align		4
.L_1068:
        /*190c*/ 	.word	index@(_ZN10layer_norm13ln_bwd_kernelINS_13Kernel_traitsI6__halfS2_fS2_fjLj5120ELj1ELj1ELj4ELj16ENS_18Kernel_traits_baseILj5120ES2_S2_fS2_fjLj128EEEEELb1ELb1ELb0ELb0EEEvNS_9BwdParamsE)
        /*1910*/ 	.word	0x000001c8


	//----- nvinfo : EIATTR_MIN_STACK_SIZE
	.align		4
.L_1069:
        /*1914*/ 	.byte	0x04, 0x12
        /*1916*/ 	.short	(.L_1071 - .L_1070)
	.align		4
.L_1070:
        /*1918*/ 	.word	index@(_ZN10layer_norm13ln_bwd_kernelINS_13Kernel_traitsI6__halfS2_fS2_fjLj5120ELj1ELj1ELj4ELj16ENS_18Kernel_traits_baseILj5120ES2_S2_fS2_fjLj128EEEEELb1ELb1ELb0ELb1EEEvNS_9BwdParamsE)
        /*191c*/ 	.word	0x00000180


	//----- nvinfo : EIATTR_MIN_STACK_SIZE
	.align		4
.L_1071:
        /*1920*/ 	.byte	0x04, 0x12
        /*1922*/ 	.short	(.L_1073 - .L_1072)
	.align		4
.L_1072:
        /*1924*/ 	.word	index@(_ZN10layer_norm22ln_bwd_finalize_kernelINS_22Kernel_traits_finalizeILj5120E6__halfS2_fS2_fjLb1ELj1024ELj4ENS_18Kernel_traits_baseILj5120ES2_S2_fS2_fjLj1024EEEEELb1ELb0EEEvNS_9BwdParamsE)
        /*1928*/ 	.word	0x00000000


	//----- nvinfo : EIATTR_MIN_STACK_SIZE
	.align		4
.L_1073:
        /*192c*/ 	.byte	0x04, 0x12
        /*192e*/ 	.short	(.L_1075 - .L_1074)
	.align		4
.L_1074:
        /*1930*/ 	.word	index@(_ZN10layer_norm13ln_bwd_kernelINS_13Kernel_traitsI6__halfS2_fS2_fjLj5120ELj1ELj1ELj4ELj16ENS_18Kernel_traits_baseILj5120ES2_S2_fS2_fjLj128EEEEELb1ELb1ELb1ELb0EEEvNS_9BwdParamsE)
        /*1934*/ 	.word	0x000001f8


	//----- nvinfo : EIATTR_MIN_STACK_SIZE
	.align		4
.L_1075:
        /*1938*/ 	.byte	0x04, 0x12
        /*193a*/ 	.short	(.L_1077 - .L_1076)
	.align		4
.L_1076:
        /*193c*/ 	.word	index@(_ZN10layer_norm22ln_bwd_finalize_kernelINS_22Kernel_traits_finalizeILj5120E6__halfS2_fS2_fjLb1ELj1024ELj4ENS_18Kernel_traits_baseILj5120ES2_S2_fS2_fjLj1024EEEEELb1ELb1EEEvNS_9BwdParamsE)
        /*1940*/ 	.word	0x00000000


	//----- nvinfo : EIATTR_MIN_STACK_SIZE
	.align		4
.L_1077:
        /*1944*/ 	.byte	0x04, 0x12
        /*1946*/ 	.short	(.L_1079 - .L_1078)
	.align		4
.L_1078:
        /*1948*/ 	.word	index@(_ZN10layer_norm13ln_bwd_kernelINS_13Kernel_traitsI6__halfS2_fS2_fjLj5120ELj1ELj1ELj4ELj16ENS_18Kernel_traits_baseILj5120ES2_S2_fS2_fjLj128EEEEELb1ELb1ELb1ELb1EEEvNS_9BwdParamsE)
        /*194c*/ 	.word	0x00000278


	//----- nvinfo : EIATTR_MIN_STACK_SIZE
	.align		4
.L_1079:
        /*1950*/ 	.byte	0x04, 0x12
        /*1952*/ 	.short	(.L_1081 - .L_1080)
	.align		4
.L_1080:
        /*1954*/ 	.word	index@(_ZN10layer_norm13ln_bwd_kernelINS_13Kernel_traitsIf6__halffS2_fjLj5120ELj1ELj1ELj4ELj16ENS_18Kernel_traits_baseILj5120EfS2_fS2_fjLj128EEEEELb0ELb0ELb0ELb0EEEvNS_9BwdParamsE)
        /*1958*/ 	.word	0x00000058


	//----- nvinfo : EIATTR_MIN_STACK_SIZE
	.align		4
.L_1081:
        /*195c*/ 	.byte	0x04, 0x12
        /*195e*/ 	.short	(.L_1083 - .L_1082)
	.align		4
.L_1082:
        /*1960*/ 	.word	index@(_ZN10layer_norm13ln_bwd_kernelINS_13Kernel_traitsIf6__halffS2_fjLj5120ELj1ELj1ELj4ELj16ENS_18Kernel_traits_baseILj5120EfS2_fS2_fjLj128EEEEELb0ELb0ELb0ELb1EEEvNS_9BwdParamsE)
        /*1964*/ 	.word	0x00000038


	//----- nvinfo : EIATTR_MIN_STACK_SIZE
	.align		4
.L_1083:
        /*1968*/ 	.byte	0x04, 0x12
        /*196a*/ 	.short	(.L_1085 - .L_1084)
	.align		4
.L_1084:
        /*196c*/ 	.word	index@(_ZN10layer_norm13ln_bwd_kernelINS_13Kernel_traitsIf6__halffS2_fjLj5120ELj1ELj1ELj4ELj16ENS_18Kernel_traits_baseILj5120EfS2_fS2_fjLj128EEEEELb0ELb0ELb1ELb0EEEvNS_9BwdParamsE)
        /*1970*/ 	.word	0x00000068


	//----- nvinfo : EIATTR_MIN_STACK_SIZE
	.align		4
.L_1085:
        /*1974*/ 	.byte	0x04, 0x12
        /*1976*/ 	.short	(.L_1087 - .L_1086)
	.align		4
.L_1086:
        /*1978*/ 	.word	index@(_ZN10layer_norm13ln_bwd_kernelINS_13Kernel_traitsIf6__halffS2_fjLj5120ELj1ELj1ELj4ELj16ENS_18Kernel_traits_baseILj5120EfS2_fS2_fjLj128EEEEELb0ELb0ELb1ELb1EEEvNS_9BwdParamsE)
        /*197c*/ 	.word	0x00000080


	//----- nvinfo : EIATTR_MIN_STACK_SIZE
	.align		4
.L_1087:
        /*1980*/ 	.byte	0x04, 0x12
        /*1982*/ 	.short	(.L_1089 - .L_1088)
	.align		4
.L_1088:
        /*1984*/ 	.word	index@(_ZN10layer_norm13ln_bwd_kernelINS_13Kernel_traitsIf6__halffS2_fjLj5120ELj1ELj1ELj4ELj16ENS_18Kernel_traits_baseILj5120EfS2_fS2_fjLj128EEEEELb0ELb1ELb0ELb0EEEvNS_9BwdParamsE)
        /*1988*/ 	.word	0x00000198


	//----- nvinfo : EIATTR_MIN_STACK_SIZE
	.align		4
.L_1089:
        /*198c*/ 	.byte	0x04, 0x12
        /*198e*/ 	.short	(.L_1091 - .L_1090)
	.align		4
.L_1090:
        /*1990*/ 	.word	index@(_ZN10layer_norm13ln_bwd_kernelINS_13Kernel_traitsIf6__halffS2_fjLj5120ELj1ELj1ELj4ELj16ENS_18Kernel_traits_baseILj5120EfS2_fS2_fjLj128EEEEELb0ELb1ELb0ELb1EEEvNS_9BwdParamsE)
        /*1994*/ 	.word	0x00000190


	//----- nvinfo : EIATTR_MIN_STACK_SIZE
	.align		4
.L_1091:
        /*1998*/ 	.byte	0x04, 0x12
        /*199a*/ 	.short	(.L_1093 - .L_1092)
	.align		4
.L_1092:
        /*199c*/ 	.word	index@(_ZN10layer_norm13ln_bwd_kernelINS_13Kernel_traitsIf6__halffS2_fjLj5120ELj1ELj1ELj4ELj16ENS_18Kernel_traits_baseILj5120EfS2_fS2_fjLj128EEEEELb0ELb1ELb1ELb0EEEvNS_9BwdParamsE)
        /*19a0*/ 	.word	0x000001d0


	//----- nvinfo : EIATTR_MIN_STACK_SIZE
	.align		4
.L_1093:
        /*19a4*/ 	.byte	0x04, 0x12
        /*19a6*/ 	.short	(.L_1095 - .L_1094)
	.align		4
.L_1094:
        /*19a8*/ 	.word	index@(_ZN10layer_norm13ln_bwd_kernelINS_13Kernel_traitsIf6__halffS2_fjLj5120ELj1ELj1ELj4ELj16ENS_18Kernel_traits_baseILj5120EfS2_fS2_fjLj128EEEEELb0ELb1ELb1ELb1EEEvNS_9BwdParamsE)
        /*19ac*/ 	.word	0x00000240


	//----- nvinfo : EIATTR_MIN_STACK_SIZE
	.align		4
.L_1095:
        /*19b0*/ 	.byte	0x04, 0x12
        /*19b2*/ 	.short	(.L_1097 - .L_1096)
	.align		4
.L_1096:
        /*19b4*/ 	.word	index@(_ZN10layer_norm13ln_bwd_kernelINS_13Kernel_traitsIf6__halffS2_fjLj5120ELj1ELj1ELj4ELj16ENS_18Kernel_traits_baseILj5120EfS2_fS2_fjLj128EEEEELb1ELb0ELb0ELb0EEEvNS_9BwdParamsE)
        /*19b8*/ 	.word	0x00000080


	//----- nvinfo : EIATTR_MIN_STACK_SIZE
	.align		4
.L_1097:
        /*19bc*/ 	.byte	0x04, 0x12
        /*19be*/ 	.short	(.L_1099 - .L_1098)
	.align		4
.L_1098:
        /*19c0*/ 	.word	index@(_ZN10layer_norm13ln_bwd_kernelINS_13Kernel_traitsIf6__halffS2_fjLj5120ELj1ELj1ELj4ELj16ENS_18Kernel_traits_baseILj5120EfS2_fS2_fjLj128EEEEELb1ELb0ELb0ELb1EEEvNS_9BwdParamsE)
        /*19c4*/ 	.word	0x00000060


	//----- nvinfo : EIATTR_MIN_STACK_SIZE
	.align		4
.L_1099:
        /*19c8*/ 	.byte	0x04, 0x12
        /*19ca*/ 	.short	(.L_1101 - .L_1100)
	.align		4
.L_1100:
        /*19cc*/ 	.word	index@(_ZN10layer_norm22ln_bwd_finalize_kernelINS_22Kernel_traits_finalizeILj5120Ef6__halffS2_fjLb0ELj1024ELj4ENS_18Kernel_traits_baseILj5120EfS2_fS2_fjLj1024EEEEELb0ELb0EEEvNS_9BwdParamsE)
        /*19d0*/ 	.word	0x00000000


	//----- nvinfo : EIATTR_MIN_STACK_SIZE
	.align		4
.L_1101:
        /*19d4*/ 	.byte	0x04, 0x12
        /*19d6*/ 	.short	(.L_1103 - .L_1102)
	.align		4
.L_1102:
        /*19d8*/ 	.word	index@(_ZN10layer_norm13ln_bwd_kernelINS_13Kernel_traitsIf6__halffS2_fjLj5120ELj1ELj1ELj4ELj16ENS_18Kernel_traits_baseILj5120EfS2_fS2_fjLj128EEEEELb1ELb0ELb1ELb0EEEvNS_9BwdParamsE)
        /*19dc*/ 	.word	0x00000098


	//----- nvinfo : EIATTR_MIN_STACK_SIZE
	.align		4
.L_1103:
        /*19e0*/ 	.byte	0x04, 0x12
        /*19e2*/ 	.short	(.L_1105 - .L_1104)
	.align		4
.L_1104:
        /*19e4*/ 	.word	index@(_ZN10layer_norm22ln_bwd_finalize_kernelINS_22Kernel_traits_finalizeILj5120Ef6__halffS2_fjLb0ELj1024ELj4ENS_18Kernel_traits_baseILj5120EfS2_fS2_fjLj1024EEEEELb0ELb1EEEvNS_9BwdParamsE)
        /*19e8*/ 	.word	0x00000000


	//----- nvinfo : EIATTR_MIN_STACK_SIZE
	.align		4
.L_1105:
        /*19ec*/ 	.byte	0x04, 0x12
        /*19ee*/ 	.short	(.L_1107 - .L_1106)
	.align		4
.L_1106:
        /*19f0*/ 	.word	index@(_ZN10layer_norm13ln_bwd_kernelINS_13Kernel_traitsIf6__halffS2_fjLj5120ELj1ELj1ELj4ELj16ENS_18Kernel_traits_baseILj5120EfS2_fS2_fjLj128EEEEELb1ELb0ELb1ELb1EEEvNS_9BwdParamsE)
        /*19f4*/ 	.word	0x000000c0


	//----- nvinfo : EIATTR_MIN_STACK_SIZE
	.align		4
.L_1107:
        /*19f8*/ 	.byte	0x04, 0x12
        /*19fa*/ 	.short	(.L_1109 - .L_1108)
	.align		4
.L_1108:
        /*19fc*/ 	.word	index@(_ZN10layer_norm13ln_bwd_kernelINS_13Kernel_traitsIf6__halffS2_fjLj5120ELj1ELj1ELj4ELj16ENS_18Kernel_traits_baseILj5120EfS2_fS2_fjLj128EEEEELb1ELb1ELb0ELb0EEEvNS_9BwdParamsE)
        /*1a00*/ 	.word	0x000001c0


	//----- nvinfo : EIATTR_MIN_STACK_SIZE
	.align		4
.L_1109:
        /*1a04*/ 	.byte	0x04, 0x12
        /*1a06*/ 	.short	(.L_1111 - .L_1110)
	.align		4
.L_1110:
        /*1a08*/ 	.word	index@(_ZN10layer_norm13ln_bwd_kernelINS_13Kernel_traitsIf6__halffS2_fjLj5120ELj1ELj1ELj4ELj16ENS_18Kernel_traits_baseILj5120EfS2_fS2_fjLj128EEEEELb1ELb1ELb0ELb1EEEvNS_9BwdParamsE)
        /*1a0c*/ 	.word	0x000001c8


	//----- nvinfo : EIATTR_MIN_STACK_SIZE
	.align		4
.L_1111:
        /*1a10*/ 	.byte	0x04, 0x12
        /*1a12*/ 	.short	(.L_1113 - .L_1112)
	.align		4
.L_1112:
        /*1a14*/ 	.word	index@(_ZN10layer_norm22ln_bwd_finalize_kernelINS_22Kernel_traits_finalizeILj5120Ef6__halffS2_fjLb1ELj1024ELj4ENS_18Kernel_traits_baseILj5120EfS2_fS2_fjLj1024EEEEELb1ELb0EEEvNS_9BwdParamsE)
        /*1a18*/ 	.word	0x00000000


	//----- nvinfo : EIATTR_MIN_STACK_SIZE
	.align		4
.L_1113:
        /*1a1c*/ 	.byte	0x04, 0x12
        /*1a1e*/ 	.short	(.L_1115 - .L_1114)
	.align		4
.L_1114:
        /*1a20*/ 	.word	index@(_ZN10layer_norm13ln_bwd_kernelINS_13Kernel_traitsIf6__halffS2_fjLj5120ELj1ELj1ELj4ELj16ENS_18Kernel_traits_baseILj5120EfS2_fS2_fjLj128EEEEELb1ELb1ELb1ELb0EEEvNS_9BwdParamsE)
        /*1a24*/ 	.word	0x000001f8


	//----- nvinfo : EIATTR_MIN_STACK_SIZE
	.align		4
.L_1115:
        /*1a28*/ 	.byte	0x04, 0x12
        /*1a2a*/ 	.short	(.L_1117 - .L_1116)
	.align		4
.L_1116:
        /*1a2c*/ 	.word	index@(_ZN10layer_norm22ln_bwd_finalize_kernelINS_22Kernel_traits_finalizeILj5120Ef6__halffS2_fjLb1ELj1024ELj4ENS_18Kernel_traits_baseILj5120EfS2_fS2_fjLj1024EEEEELb1ELb1EEEvNS_9BwdParamsE)
        /*1a30*/ 	.word	0x00000000


	//----- nvinfo : EIATTR_MIN_STACK_SIZE
	.align		4
.L_1117:
        /*1a34*/ 	.byte	0x04, 0x12
        /*1a36*/ 	.short	(.L_1119 - .L_1118)
	.align		4
.L_1118:
        /*1a38*/ 	.word	index@(_ZN10layer_norm13ln_bwd_kernelINS_13Kernel_traitsIf6__halffS2_fjLj5120ELj1ELj1ELj4ELj16ENS_18Kernel_traits_baseILj5120EfS2_fS2_fjLj128EEEEELb1ELb1ELb1ELb1EEEvNS_9BwdParamsE)
        /*1a3c*/ 	.word	0x00000270


	//----- nvinfo : EIATTR_MIN_STACK_SIZE
	.align		4
.L_1119:
        /*1a40*/ 	.byte	0x04, 0x12
        /*1a42*/ 	.short	(.L_1121 - .L_1120)
	.align		4
.L_1120:
        /*1a44*/ 	.word	index@(_ZN10layer_norm13ln_bwd_kernelINS_13Kernel_traitsI6__halfffffjLj5120ELj1ELj1ELj4ELj16ENS_18Kernel_traits_baseILj5120ES2_ffffjLj128EEEEELb0ELb0ELb0ELb0EEEvNS_9BwdParamsE)
        /*1a48*/ 	.word	0x00000030


	//----- nvinfo : EIATTR_MIN_STACK_SIZE
	.align		4
.L_1121:
        /*1a4c*/ 	.byte	0x04, 0x12
        /*1a4e*/ 	.short	(.L_1123 - .L_1122)
	.align		4
.L_1122:
        /*1a50*/ 	.word	index@(_ZN10layer_norm13ln_bwd_kernelINS_13Kernel_traitsI6__halfffffjLj5120ELj1ELj1ELj4ELj16ENS_18Kernel_traits_baseILj5120ES2_ffffjLj128EEEEELb0ELb0ELb0ELb1EEEvNS_9BwdParamsE)
        /*1a54*/ 	.word	0x00000080


	//----- nvinfo : EIATTR_MIN_STACK_SIZE
	.align		4
.L_1123:
        /*1a58*/ 	.byte	0x04, 0x12
        /*1a5a*/ 	.short	(.L_1125 - .L_1124)
	.align		4
.L_1124:
        /*1a5c*/ 	.word	index@(_ZN10layer_norm13ln_bwd_kernelINS_13Kernel_traitsI6__halfffffjLj5120ELj1ELj1ELj4ELj16ENS_18Kernel_traits_baseILj5120ES2_ffffjLj128EEEEELb0ELb0ELb1ELb0EEEvNS_9BwdParamsE)
        /*1a60*/ 	.word	0x00000050


	//----- nvinfo : EIATTR_MIN_STACK_SIZE
	.align		4
.L_1125:
        /*1a64*/ 	.byte	0x04, 0x12
        /*1a66*/ 	.short	(.L_1127 - .L_1126)
	.align		4
.L_1126:
        /*1a68*/ 	.word	index@(_ZN10layer_norm13ln_bwd_kernelINS_13Kernel_traitsI6__halfffffjLj5120ELj1ELj1ELj4ELj16ENS_18Kernel_traits_baseILj5120ES2_ffffjLj128EEEEELb0ELb0ELb1ELb1EEEvNS_9BwdParamsE)
        /*1a6c*/ 	.word	0x00000060


	//----- nvinfo : EIATTR_MIN_STACK_SIZE
	.align		4
.L_1127:
        /*1a70*/ 	.byte	0x04, 0x12
        /*1a72*/ 	.short	(.L_1129 - .L_1128)
	.align		4
.L_1128:
        /*1a74*/ 	.word	index@(_ZN10layer_norm13ln_bwd_kernelINS_13Kernel_traitsI6__halfffffjLj5120ELj1ELj1ELj4ELj16ENS_18Kernel_traits_baseILj5120ES2_ffffjLj128EEEEELb0ELb1ELb0ELb0EEEvNS_9BwdParamsE)
        /*1a78*/ 	.word	0x00000170


	//----- nvinfo : EIATTR_MIN_STACK_SIZE
	.align		4
.L_1129:
        /*1a7c*/ 	.byte	0x04, 0x12
        /*1a7e*/ 	.short	(.L_1131 - .L_1130)
	.align		4
.L_1130:
        /*1a80*/ 	.word	index@(_ZN10layer_norm13ln_bwd_kernelINS_13Kernel_traitsI6__halfffffjLj5120ELj1ELj1ELj4ELj16ENS_18Kernel_traits_baseILj5120ES2_ffffjLj128EEEEELb0ELb1ELb0ELb1EEEvNS_9BwdParamsE)
        /*1a84*/ 	.word	0x00000200


	//----- nvinfo : EIATTR_MIN_STACK_SIZE
	.align		4
.L_1131:
        /*1a88*/ 	.byte	0x04, 0x12
        /*1a8a*/ 	.short	(.L_1133 - .L_1132)
	.align		4
.L_1132:
        /*1a8c*/ 	.word	index@(_ZN10layer_norm13ln_bwd_kernelINS_13Kernel_traitsI6__halfffffjLj5120ELj1ELj1ELj4ELj16ENS_18Kernel_traits_baseILj5120ES2_ffffjLj128EEEEELb0ELb1ELb1ELb0EEEvNS_9BwdParamsE)
        /*1a90*/ 	.word	0x00000198


	//----- nvinfo : EIATTR_MIN_STACK_SIZE
	.align		4
.L_1133:
        /*1a94*/ 	.byte	0x04, 0x12
        /*1a96*/ 	.short	(.L_1135 - .L_1134)
	.align		4
.L_1134:
        /*1a98*/ 	.word	index@(_ZN10layer_norm13ln_bwd_kernelINS_13Kernel_traitsI6__halfffffjLj5120ELj1ELj1ELj4ELj16ENS_18Kernel_traits_baseILj5120ES2_ffffjLj128EEEEELb0ELb1ELb1ELb1EEEvNS_9BwdParamsE)
        /*1a9c*/ 	.word	0x00000220


	//----- nvinfo : EIATTR_MIN_STACK_SIZE
	.align		4
.L_1135:
        /*1aa0*/ 	.byte	0x04, 0x12
        /*1aa2*/ 	.short	(.L_1137 - .L_1136)
	.align		4
.L_1136:
        /*1aa4*/ 	.word	index@(_ZN10layer_norm13ln_bwd_kernelINS_13Kernel_traitsI6__halfffffjLj5120ELj1ELj1ELj4ELj16ENS_18Kernel_traits_baseILj5120ES2_ffffjLj128EEEEELb1ELb0ELb0ELb0EEEvNS_9BwdParamsE)
        /*1aa8*/ 	.word	0x00000058


	//----- nvinfo : EIATTR_MIN_STACK_SIZE
	.align		4
.L_1137:
        /*1aac*/ 	.byte	0x04, 0x12
        /*1aae*/ 	.short	(.L_1139 - .L_1138)
	.align		4
.L_1138:
        /*1ab0*/ 	.word	index@(_ZN10layer_norm13ln_bwd_kernelINS_13Kernel_traitsI6__halfffffjLj5120ELj1ELj1ELj4ELj16ENS_18Kernel_traits_baseILj5120ES2_ffffjLj128EEEEELb1ELb0ELb0ELb1EEEvNS_9BwdParamsE)
        /*1ab4*/ 	.word	0x000000c8


	//----- nvinfo : EIATTR_MIN_STACK_SIZE
	.align		4
.L_1139:
        /*1ab8*/ 	.byte	0x04, 0x12
        /*1aba*/ 	.short	(.L_1141 - .L_1140)
	.align		4
.L_1140:
        /*1abc*/ 	.word	index@(_ZN10layer_norm22ln_bwd_finalize_kernelINS_22Kernel_traits_finalizeILj5120E6__halfffffjLb0ELj1024ELj4ENS_18Kernel_traits_baseILj5120ES2_ffffjLj1024EEEEELb0ELb0EEEvNS_9BwdParamsE)
        /*1ac0*/ 	.word	0x00000000


	//----- nvinfo : EIATTR_MIN_STACK_SIZE
	.align		4
.L_1141:
        /*1ac4*/ 	.byte	0x04, 0x12
        /*1ac6*/ 	.short	(.L_1143 - .L_1142)
	.align		4
.L_1142:
        /*1ac8*/ 	.word	index@(_ZN10layer_norm13ln_bwd_kernelINS_13Kernel_traitsI6__halfffffjLj5120ELj1ELj1ELj4ELj16ENS_18Kernel_traits_baseILj5120ES2_ffffjLj128EEEEELb1ELb0ELb1ELb0EEEvNS_9BwdParamsE)
        /*1acc*/ 	.word	0x00000080


	//----- nvinfo : EIATTR_MIN_STACK_SIZE
	.align		4
.L_1143:
        /*1ad0*/ 	.byte	0x04, 0x12
        /*1ad2*/ 	.short	(.L_1145 - .L_1144)
	.align		4
.L_1144:
        /*1ad4*/ 	.word	index@(_ZN10layer_norm22ln_bwd_finalize_kernelINS_22Kernel_traits_finalizeILj5120E6__halfffffjLb0ELj1024ELj4ENS_18Kernel_traits_baseILj5120ES2_ffffjLj1024EEEEELb0ELb1EEEvNS_9BwdParamsE)
        /*1ad8*/ 	.word	0x00000000


	//----- nvinfo : EIATTR_MIN_STACK_SIZE
	.align		4
.L_1145:
        /*1adc*/ 	.byte	0x04, 0x12
        /*1ade*/ 	.short	(.L_1147 - .L_1146)
	.align		4
.L_1146:
        /*1ae0*/ 	.word	index@(_ZN10layer_norm13ln_bwd_kernelINS_13Kernel_traitsI6__halfffffjLj5120ELj1ELj1ELj4ELj16ENS_18Kernel_traits_baseILj5120ES2_ffffjLj128EEEEELb1ELb0ELb1ELb1EEEvNS_9BwdParamsE)
        /*1ae4*/ 	.word	0x00000078


	//----- nvinfo : EIATTR_MIN_STACK_SIZE
	.align		4
.L_1147:
        /*1ae8*/ 	.byte	0x04, 0x12
        /*1aea*/ 	.short	(.L_1149 - .L_1148)
	.align		4
.L_1148:
        /*1aec*/ 	.word	index@(_ZN10layer_norm13ln_bwd_kernelINS_13Kernel_traitsI6__halfffffjLj5120ELj1ELj1ELj4ELj16ENS_18Kernel_traits_baseILj5120ES2_ffffjLj128EEEEELb1ELb1ELb0ELb0EEEvNS_9BwdParamsE)
        /*1af0*/ 	.word	0x000001a0


	//----- nvinfo : EIATTR_MIN_STACK_SIZE
	.align		4
.L_1149:
        /*1af4*/ 	.byte	0x04, 0x12
        /*1af6*/ 	.short	(.L_1151 - .L_1150)
	.align		4
.L_1150:
        /*1af8*/ 	.word	index@(_ZN10layer_norm13ln_bwd_kernelINS_13Kernel_traitsI6__halfffffjLj5120ELj1ELj1ELj4ELj16ENS_18Kernel_traits_baseILj5120ES2_ffffjLj128EEEEELb1ELb1ELb0ELb1EEEvNS_9BwdParamsE)
        /*1afc*/ 	.word	0x000001e8


	//----- nvinfo : EIATTR_MIN_STACK_SIZE
	.align		4
.L_1151:
        /*1b00*/ 	.byte	0x04, 0x12
        /*1b02*/ 	.short	(.L_1153 - .L_1152)
	.align		4
.L_1152:
        /*1b04*/ 	.word	index@(_ZN10layer_norm22ln_bwd_finalize_kernelINS_22Kernel_traits_finalizeILj5120E6__halfffffjLb1ELj1024ELj4ENS_18Kernel_traits_baseILj5120ES2_ffffjLj1024EEEEELb1ELb0EEEvNS_9BwdParamsE)
        /*1b08*/ 	.word	0x00000000


	//----- nvinfo : EIATTR_MIN_STACK_SIZE
	.align		4
.L_1153:
        /*1b0c*/ 	.byte	0x04, 0x12
        /*1b0e*/ 	.short	(.L_1155 - .L_1154)
	.align		4
.L_1154:
        /*1b10*/ 	.word	index@(_ZN10layer_norm13ln_bwd_kernelINS_13Kernel_traitsI6__halfffffjLj5120ELj1ELj1ELj4ELj16ENS_18Kernel_traits_baseILj5120ES2_ffffjLj128EEEEELb1ELb1ELb1ELb0EEEvNS_9BwdParamsE)
        /*1b14*/ 	.word	0x000001c8


	//----- nvinfo : EIATTR_MIN_STACK_SIZE
	.align		4
.L_1155:
        /*1b18*/ 	.byte	0x04, 0x12
        /*1b1a*/ 	.short	(.L_1157 - .L_1156)
	.align		4
.L_1156:
        /*1b1c*/ 	.word	index@(_ZN10layer_norm22ln_bwd_finalize_kernelINS_22Kernel_traits_finalizeILj5120E6__halfffffjLb1ELj1024ELj4ENS_18Kernel_traits_baseILj5120ES2_ffffjLj1024EEEEELb1ELb1EEEvNS_9BwdParamsE)
        /*1b20*/ 	.word	0x00000000


	//----- nvinfo : EIATTR_MIN_STACK_SIZE
	.align		4
.L_1157:
        /*1b24*/ 	.byte	0x04, 0x12
        /*1b26*/ 	.short	(.L_1159 - .L_1158)
	.align		4
.L_1158:
        /*1b28*/ 	.word	index@(_ZN10layer_norm13ln_bwd_kernelINS_13Kernel_traitsI6__halfffffjLj5120ELj1ELj1ELj4ELj16ENS_18Kernel_traits_baseILj5120ES2_ffffjLj128EEEEELb1ELb1ELb1ELb1EEEvNS_9BwdParamsE)
        /*1b2c*/ 	.word	0x00000248


	//----- nvinfo : EIATTR_MIN_STACK_SIZE
	.align		4
.L_1159:
        /*1b30*/ 	.byte	0x04, 0x12
        /*1b32*/ 	.short	(.L_1161 - .L_1160)
	.align		4
.L_1160:
        /*1b34*/ 	.word	index@(_ZN10layer_norm13ln_bwd_kernelINS_13Kernel_traitsIfffffjLj5120ELj1ELj1ELj4ELj16ENS_18Kernel_traits_baseILj5120EfffffjLj128EEEEELb0ELb0ELb0ELb0EEEvNS_9BwdParamsE)
        /*1b38*/ 	.word	0x00000030


	//----- nvinfo : EIATTR_MIN_STACK_SIZE
	.align		4
.L_1161:
        /*1b3c*/ 	.byte	0x04, 0x12
        /*1b3e*/ 	.short	(.L_1163 - .L_1162)
	.align		4
.L_1162:
        /*1b40*/ 	.word	index@(_ZN10layer_norm13ln_bwd_kernelINS_13Kernel_traitsIfffffjLj5120ELj1ELj1ELj4ELj16ENS_18Kernel_traits_baseILj5120EfffffjLj128EEEEELb0ELb0ELb0ELb1EEEvNS_9BwdParamsE)
        /*1b44*/ 	.word	0x00000080


	//----- nvinfo : EIATTR_MIN_STACK_SIZE
	.align		4
.L_1163:
        /*1b48*/ 	.byte	0x04, 0x12
        /*1b4a*/ 	.short	(.L_1165 - .L_1164)
	.align		4
.L_1164:
        /*1b4c*/ 	.word	index@(_ZN10layer_norm13ln_bwd_kernelINS_13Kernel_traitsIfffffjLj5120ELj1ELj1ELj4ELj16ENS_18Kernel_traits_baseILj5120EfffffjLj128EEEEELb0ELb0ELb1ELb0EEEvNS_9BwdParamsE)
        /*1b50*/ 	.word	0x00000048


	//----- nvinfo : EIATTR_MIN_STACK_SIZE
	.align		4
.L_1165:
        /*1b54*/ 	.byte	0x04, 0x12
        /*1b56*/ 	.short	(.L_1167 - .L_1166)
	.align		4
.L_1166:
        /*1b58*/ 	.word	index@(_ZN10layer_norm13ln_bwd_kernelINS_13Kernel_traitsIfffffjLj5120ELj1ELj1ELj4ELj16ENS_18Kernel_traits_baseILj5120EfffffjLj128EEEEELb0ELb0ELb1ELb1EEEvNS_9BwdParamsE)
        /*1b5c*/ 	.word	0x000000d0


	//----- nvinfo : EIATTR_MIN_STACK_SIZE
	.align		4
.L_1167:
        /*1b60*/ 	.byte	0x04, 0x12
        /*1b62*/ 	.short	(.L_1169 - .L_1168)
	.align		4
.L_1168:
        /*1b64*/ 	.word	index@(_ZN10layer_norm13ln_bwd_kernelINS_13Kernel_traitsIfffffjLj5120ELj1ELj1ELj4ELj16ENS_18Kernel_traits_baseILj5120EfffffjLj128EEEEELb0ELb1ELb0ELb0EEEvNS_9BwdParamsE)
        /*1b68*/ 	.word	0x00000170


	//----- nvinfo : EIATTR_MIN_STACK_SIZE
	.align		4
.L_1169:
        /*1b6c*/ 	.byte	0x04, 0x12
        /*1b6e*/ 	.short	(.L_1171 - .L_1170)
	.align		4
.L_1170:
        /*1b70*/ 	.word	index@(_ZN10layer_norm13ln_bwd_kernelINS_13Kernel_traitsIfffffjLj5120ELj1ELj1ELj4ELj16ENS_18Kernel_traits_baseILj5120EfffffjLj128EEEEELb0ELb1ELb0ELb1EEEvNS_9BwdParamsE)
        /*1b74*/ 	.word	0x00000200


	//----- nvinfo : EIATTR_MIN_STACK_SIZE
	.align		4
.L_1171:
        /*1b78*/ 	.byte	0x04, 0x12
        /*1b7a*/ 	.short	(.L_1173 - .L_1172)
	.align		4
.L_1172:
        /*1b7c*/ 	.word	index@(_ZN10layer_norm13ln_bwd_kernelINS_13Kernel_traitsIfffffjLj5120ELj1ELj1ELj4ELj16ENS_18Kernel_traits_baseILj5120EfffffjLj128EEEEELb0ELb1ELb1ELb0EEEvNS_9BwdParamsE)
        /*1b80*/ 	.word	0x000001a0


	//----- nvinfo : EIATTR_MIN_STACK_SIZE
	.align		4
.L_1173:
        /*1b84*/ 	.byte	0x04, 0x12
        /*1b86*/ 	.short	(.L_1175 - .L_1174)
	.align		4
.L_1174:
        /*1b88*/ 	.word	index@(_ZN10layer_norm13ln_bwd_kernelINS_13Kernel_traitsIfffffjLj5120ELj1ELj1ELj4ELj16ENS_18Kernel_traits_baseILj5120EfffffjLj128EEEEELb0ELb1ELb1ELb1EEEvNS_9BwdParamsE)
        /*1b8c*/ 	.word	0x00000230


	//----- nvinfo : EIATTR_MIN_STACK_SIZE
	.align		4
.L_1175:
        /*1b90*/ 	.byte	0x04, 0x12
        /*1b92*/ 	.short	(.L_1177 - .L_1176)
	.align		4
.L_1176:
        /*1b94*/ 	.word	index@(_ZN10layer_norm13ln_bwd_kernelINS_13Kernel_traitsIfffffjLj5120ELj1ELj1ELj4ELj16ENS_18Kernel_traits_baseILj5120EfffffjLj128EEEEELb1ELb0ELb0ELb0EEEvNS_9BwdParamsE)
        /*1b98*/ 	.word	0x00000060


	//----- nvinfo : EIATTR_MIN_STACK_SIZE
	.align		4
.L_1177:
        /*1b9c*/ 	.byte	0x04, 0x12
        /*1b9e*/ 	.short	(.L_1179 - .L_1178)
	.align		4
.L_1178:
        /*1ba0*/ 	.word	index@(_ZN10layer_norm13ln_bwd_kernelINS_13Kernel_traitsIfffffjLj5120ELj1ELj1ELj4ELj16ENS_18Kernel_traits_baseILj5120EfffffjLj128EEEEELb1ELb0ELb0ELb1EEEvNS_9BwdParamsE)
        /*1ba4*/ 	.word	0x000000d0


	//----- nvinfo : EIATTR_MIN_STACK_SIZE
	.align		4
.L_1179:
        /*1ba8*/ 	.byte	0x04, 0x12
        /*1baa*/ 	.short	(.L_1181 - .L_1180)
	.align		4
.L_1180:
        /*1bac*/ 	.word	index@(_ZN10layer_norm22ln_bwd_finalize_kernelINS_22Kernel_traits_finalizeILj5120EfffffjLb0ELj1024ELj4ENS_18Kernel_traits_baseILj5120EfffffjLj1024EEEEELb0ELb0EEEvNS_9BwdParamsE)
        /*1bb0*/ 	.word	0x00000000


	//----- nvinfo : EIATTR_MIN_STACK_SIZE
	.align		4
.L_1181:
        /*1bb4*/ 	.byte	0x04, 0x12
        /*1bb6*/ 	.short	(.L_1183 - .L_1182)
	.align		4
.L_1182:
        /*1bb8*/ 	.word	index@(_ZN10layer_norm13ln_bwd_kernelINS_13Kernel_traitsIfffffjLj5120ELj1ELj1ELj4ELj16ENS_18Kernel_traits_baseILj5120EfffffjLj128EEEEELb1ELb0ELb1ELb0EEEvNS_9BwdParamsE)
        /*1bbc*/ 	.word	0x00000080


	//----- nvinfo : EIATTR_MIN_STACK_SIZE
	.align		4
.L_1183:
        /*1bc0*/ 	.byte	0x04, 0x12
        /*1bc2*/ 	.short	(.L_1185 - .L_1184)
	.align		4
.L_1184:
        /*1bc4*/ 	.word	index@(_ZN10layer_norm22ln_bwd_finalize_kernelINS_22Kernel_traits_finalizeILj5120EfffffjLb0ELj1024ELj4ENS_18Kernel_traits_baseILj5120EfffffjLj1024EEEEELb0ELb1EEEvNS_9BwdParamsE)
        /*1bc8*/ 	.word	0x00000000


	//----- nvinfo : EIATTR_MIN_STACK_SIZE
	.align		4
.L_1185:
        /*1bcc*/ 	.byte	0x04, 0x12
        /*1bce*/ 	.short	(.L_1187 - .L_1186)
	.align		4
.L_1186:
        /*1bd0*/ 	.word	index@(_ZN10layer_norm13ln_bwd_kernelINS_13Kernel_traitsIfffffjLj5120ELj1ELj1ELj4ELj16ENS_18Kernel_traits_baseILj5120EfffffjLj128EEEEELb1ELb0ELb1ELb1EEEvNS_9BwdParamsE)
        /*1bd4*/ 	.word	0x00000100


	//----- nvinfo : EIATTR_MIN_STACK_SIZE
	.align		4
.L_1187:
        /*1bd8*/ 	.byte	0x04, 0x12
        /*1bda*/ 	.short	(.L_1189 - .L_1188)
	.align		4
.L_1188:
        /*1bdc*/ 	.word	index@(_ZN10layer_norm13ln_bwd_kernelINS_13Kernel_traitsIfffffjLj5120ELj1ELj1ELj4ELj16ENS_18Kernel_traits_baseILj5120EfffffjLj128EEEEELb1ELb1ELb0ELb0EEEvNS_9BwdParamsE)
        /*1be0*/ 	.word	0x000001a0


	//----- nvinfo : EIATTR_MIN_STACK_SIZE
	.align		4
.L_1189:
        /*1be4*/ 	.byte	0x04, 0x12
        /*1be6*/ 	.short	(.L_1191 - .L_1190)
	.align		4
.L_1190:
        /*1be8*/ 	.word	index@(_ZN10layer_norm13ln_bwd_kernelINS_13Kernel_traitsIfffffjLj5120ELj1ELj1ELj4ELj16ENS_18Kernel_traits_baseILj5120EfffffjLj128EEEEELb1ELb1ELb0ELb1EEEvNS_9BwdParamsE)
        /*1bec*/ 	.word	0x00000230


	//----- nvinfo : EIATTR_MIN_STACK_SIZE
	.align		4
.L_1191:
        /*1bf0*/ 	.byte	0x04, 0x12
        /*1bf2*/ 	.short	(.L_1193 - .L_1192)
	.align		4
.L_1192:
        /*1bf4*/ 	.word	index@(_ZN10layer_norm22ln_bwd_finalize_kernelINS_22Kernel_traits_finalizeILj5120EfffffjLb1ELj1024ELj4ENS_18Kernel_traits_baseILj5120EfffffjLj1024EEEEELb1ELb0EEEvNS_9BwdParamsE)
        /*1bf8*/ 	.word	0x00000000


	//----- nvinfo : EIATTR_MIN_STACK_SIZE
	.align		4
.L_1193:
        /*1bfc*/ 	.byte	0x04, 0x12
        /*1bfe*/ 	.short	(.L_1195 - .L_1194)
	.align		4
.L_1194:
        /*1c00*/ 	.word	index@(_ZN10layer_norm13ln_bwd_kernelINS_13Kernel_traitsIfffffjLj5120ELj1ELj1ELj4ELj16ENS_18Kernel_traits_baseILj5120EfffffjLj128EEEEELb1ELb1ELb1ELb0EEEvNS_9BwdParamsE)
        /*1c04*/ 	.word	0x000001c8


	//----- nvinfo : EIATTR_MIN_STACK_SIZE
	.align		4
.L_1195:
        /*1c08*/ 	.byte	0x04, 0x12
        /*1c0a*/ 	.short	(.L_1197 - .L_1196)
	.align		4
.L_1196:
        /*1c0c*/ 	.word	index@(_ZN10layer_norm22ln_bwd_finalize_kernelINS_22Kernel_traits_finalizeILj5120EfffffjLb1ELj1024ELj4ENS_18Kernel_traits_baseILj5120EfffffjLj1024EEEEELb1ELb1EEEvNS_9BwdParamsE)
        /*1c10*/ 	.word	0x00000000


	//----- nvinfo : EIATTR_MIN_STACK_SIZE
	.align		4
.L_1197:
        /*1c14*/ 	.byte	0x04, 0x12
        /*1c16*/ 	.short	(.L_1199 - .L_1198)
	.align		4
.L_1198:
        /*1c18*/ 	.word	index@(_ZN10layer_norm13ln_bwd_kernelINS_13Kernel_traitsIfffffjLj5120ELj1ELj1ELj4ELj16ENS_18Kernel_traits_baseILj5120EfffffjLj128EEEEELb1ELb1ELb1ELb1EEEvNS_9BwdParamsE)
        /*1c1c*/ 	.word	0x00000268
.L_1199:


//--------------------- .nv.compat                --------------------------
	.section	.nv.compat,"",@"SHT_CUDA_COMPAT_INFO"
	.align	4
        /*0000*/ 	.byte	0x02, 0x09, 0x01, 0x00, 0x02, 0x02, 0x01, 0x00, 0x02, 0x05, 0x05, 0x00, 0x03, 0x07, 0x01, 0x01
        /*0010*/ 	.byte	0x02, 0x03, 0x00, 0x00, 0x02, 0x06, 0x01, 0x00, 0x04, 0x0b, 0x08, 0x00, 0x00, 0x00, 0x00, 0x00
        /*0020*/ 	.byte	0x00, 0x00, 0x00, 0x00


//--------------------- .nv.info._ZN10layer_norm13ln_bwd_kernelINS_13Kernel_traitsI13__nv_bfloat16S2_S2_S2_fjLj5120ELj1ELj1ELj4ELj16ENS_18Kernel_traits_baseILj5120ES2_S2_S2_S2_fjLj128EEEEELb0ELb0ELb0ELb0EEEvNS_9BwdParamsE --------------------------
	.section	.nv.info._ZN10layer_norm13ln_bwd_kernelINS_13Kernel_traitsI13__nv_bfloat16S2_S2_S2_fjLj5120ELj1ELj1ELj4ELj16ENS_18Kernel_traits_baseILj5120ES2_S2_S2_S2_fjLj128EEEEELb0ELb0ELb0ELb0EEEvNS_9BwdParamsE,"",@"SHT_CUDA_INFO"
	.sectionflags	@""
	.align	4


	//----- nvinfo : EIATTR_CUDA_API_VERSION
	.align		4
        /*0000*/ 	.byte	0x04, 0x37
        /*0002*/ 	.short	(.L_1201 - .L_1200)
.L_1200:
        /*0004*/ 	.word	0x00000082


	//----- nvinfo : EIATTR_KPARAM_INFO
	.align		4
.L_1201:
        /*0008*/ 	.byte	0x04, 0x17
        /*000a*/ 	.short	(.L_1203 - .L_1202)
.L_1202:
        /*000c*/ 	.word	0x00000000
        /*0010*/ 	.short	0x0000
        /*0012*/ 	.short	0x0000
        /*0014*/ 	.byte	0x00, 0xf0, 0xa1, 0x04


	//----- nvinfo : EIATTR_SPARSE_MMA_MASK
	.align		4
.L_1203:
        /*0018*/ 	.byte	0x03, 0x50
        /*001a*/ 	.short	0x0000


	//----- nvinfo : EIATTR_MAXREG_COUNT
	.align		4
        /*001c*/ 	.byte	0x03, 0x1b
        /*001e*/ 	.short	0x00ff


	//----- nvinfo : EIATTR_NUM_BARRIERS
	.align		4
        /*0020*/ 	.byte	0x02, 0x4c
        /*0022*/ 	.byte	0x01
	.zero		1


	//----- nvinfo : EIATTR_MERCURY_ISA_VERSION
	.align		4
        /*0024*/ 	.byte	0x03, 0x5f
        /*0026*/ 	.short	0x0101


	//----- nvinfo : EIATTR_COOP_GROUP_MASK_REGIDS
	.align		4
        /*0028*/ 	.byte	0x04, 0x29
        /*002a*/ 	.short	(.L_1205 - .L_1204)


	//   ....[0]....
.L_1204:
        /*002c*/ 	.word	0xffffffff


	//   ....[1]....
        /*0030*/ 	.word	0xffffffff


	//   ....[2]....
        /*0034*/ 	.word	0xffffffff


	//   ....[3]....
        /*0038*/ 	.word	0xffffffff


	//   ....[4]....
        /*003c*/ 	.word	0xffffffff


	//   ....[5]....
        /*0040*/ 	.word	0xffffffff


	//   ....[6]....
        /*0044*/ 	.word	0xffffffff


	//   ....[7]....
        /*0048*/ 	.word	0xffffffff


	//   ....[8]....
        /*004c*/ 	.word	0xffffffff


	//   ....[9]....
        /*0050*/ 	.word	0xffffffff


	//   ....[10]....
        /*0054*/ 	.word	0x050000f2


	//   ....[11]....
        /*0058*/ 	.word	0x050000f2


	//   ....[12]....
        /*005c*/ 	.word	0x050000f2


	//   ....[13]....
        /*0060*/ 	.word	0x050000f2


	//   ....[14]....
        /*0064*/ 	.word	0x050000f2


	//   ....[15]....
        /*0068*/ 	.word	0x050000f2


	//   ....[16]....
        /*006c*/ 	.word	0x050000f2


	//   ....[17]....
        /*0070*/ 	.word	0x050000f2


	//   ....[18]....
        /*0074*/ 	.word	0x050000f2


	//   ....[19]....
        /*0078*/ 	.word	0x050000f2


	//----- nvinfo : EIATTR_COOP_GROUP_INSTR_OFFSETS
	.align		4
.L_1205:
        /*007c*/ 	.byte	0x04, 0x28
        /*007e*/ 	.short	(.L_1207 - .L_1206)


	//   ....[0]....
.L_1206:
        /*0080*/ 	.word	0x00002950


	//   ....[1]....
        /*0084*/ 	.word	0x00002960


	//   ....[2]....
        /*0088*/ 	.word	0x00002990


	//   ....[3]....
        /*008c*/ 	.word	0x000029a0


	//   ....[4]....
        /*0090*/ 	.word	0x000029d0


	//   ....[5]....
        /*0094*/ 	.word	0x000029e0


	//   ....[6]....
        /*0098*/ 	.word	0x00002a10


	//   ....[7]....
        /*009c*/ 	.word	0x00002a20


	//   ....[8]....
        /*00a0*/ 	.word	0x00002a50


	//   ....[9]....
        /*00a4*/ 	.word	0x00002a60


	//   ....[10]....
        /*00a8*/ 	.word	0x00004c20


	//   ....[11]....
        /*00ac*/ 	.word	0x00004c80


	//   ....[12]....
        /*00b0*/ 	.word	0x00004ce0


	//   ....[13]....
        /*00b4*/ 	.word	0x00004d40


	//   ....[14]....
        /*00b8*/ 	.word	0x00004db0


	//   ....[15]....
        /*00bc*/ 	.word	0x00004e10


	//   ....[16]....
        /*00c0*/ 	.word	0x00004e80


	//   ....[17]....
        /*00c4*/ 	.word	0x00004ee0


	//   ....[18]....
        /*00c8*/ 	.word	0x00004f50


	//   ....[19]....
        /*00cc*/ 	.word	0x00004fb0


	//----- nvinfo : EIATTR_EXIT_INSTR_OFFSETS
	.align		4
.L_1207:
        /*00d0*/ 	.byte	0x04, 0x1c
        /*00d2*/ 	.short	(.L_1209 - .L_1208)


	//   ....[0]....
.L_1208:
        /*00d4*/ 	.word	0x00004b40


	//   ....[1]....
        /*00d8*/ 	.word	0x00004bd0


	//----- nvinfo : EIATTR_MAX_THREADS
	.align		4
.L_1209:
        /*00dc*/ 	.byte	0x04, 0x05
        /*00de*/ 	.short	(.L_1211 - .L_1210)
.L_1210:
        /*00e0*/ 	.word	0x00000080
        /*00e4*/ 	.word	0x00000001
        /*00e8*/ 	.word	0x00000001


	//----- nvinfo : EIATTR_CRS_STACK_SIZE
	.align		4
.L_1211:
        /*00ec*/ 	.byte	0x04, 0x1e
        /*00ee*/ 	.short	(.L_1213 - .L_1212)
.L_1212:
        /*00f0*/ 	.word	0x00000000


	//----- nvinfo : EIATTR_CBANK_PARAM_SIZE
	.align		4
.L_1213:
        /*00f4*/ 	.byte	0x03, 0x19
        /*00f6*/ 	.short	0x0128


	//----- nvinfo : EIATTR_PARAM_CBANK
	.align		4
        /*00f8*/ 	.byte	0x04, 0x0a
        /*00fa*/ 	.short	(.L_1215 - .L_1214)
	.align		4
.L_1214:
        /*00fc*/ 	.word	index@(.nv.constant0._ZN10layer_norm13ln_bwd_kernelINS_13Kernel_traitsI13__nv_bfloat16S2_S2_S2_fjLj5120ELj1ELj1ELj4ELj16ENS_18Kernel_traits_baseILj5120ES2_S2_S2_S2_fjLj128EEEEELb0ELb0ELb0ELb0EEEvNS_9BwdParamsE)
        /*0100*/ 	.short	0x0210
        /*0102*/ 	.short	0x0128


	//----- nvinfo : EIATTR_SW_WAR
	.align		4
.L_1215:
        /*0104*/ 	.byte	0x04, 0x36
        /*0106*/ 	.short	(.L_1217 - .L_1216)
.L_1216:
        /*0108*/ 	.word	0x00000008
.L_1217:


//--------------------- .nv.info._ZN10layer_norm13ln_bwd_kernelINS_13Kernel_traitsI13__nv_bfloat16S2_S2_S2_fjLj5120ELj1ELj1ELj4ELj16ENS_18Kernel_traits_baseILj5120ES2_S2_S2_S2_fjLj128EEEEELb0ELb0ELb0ELb1EEEvNS_9BwdParamsE --------------------------
	.section	.nv.info._ZN10layer_norm13ln_bwd_kernelINS_13Kernel_traitsI13__nv_bfloat16S2_S2_S2_fjLj5120ELj1ELj1ELj4ELj16ENS_18Kernel_traits_baseILj5120ES2_S2_S2_S2_fjLj128EEEEELb0ELb0ELb0ELb1EEEvNS_9BwdParamsE,"",@"SHT_CUDA_INFO"
	.sectionflags	@""
	.align	4


	//----- nvinfo : EIATTR_CUDA_API_VERSION
	.align		4
        /*0000*/ 	.byte	0x04, 0x37
        /*0002*/ 	.short	(.L_1219 - .L_1218)
.L_1218:
        /*0004*/ 	.word	0x00000082


	//----- nvinfo : EIATTR_KPARAM_INFO
	.align		4
.L_1219:
        /*0008*/ 	.byte	0x04, 0x17
        /*000a*/ 	.short	(.L_1221 - .L_1220)
.L_1220:
        /*000c*/ 	.word	0x00000000
        /*0010*/ 	.short	0x0000
        /*0012*/ 	.short	0x0000
        /*0014*/ 	.byte	0x00, 0xf0, 0xa1, 0x04


	//----- nvinfo : EIATTR_SPARSE_MMA_MASK
	.align		4
.L_1221:
        /*0018*/ 	.byte	0x03, 0x50
        /*001a*/ 	.short	0x0000


	//----- nvinfo : EIATTR_MAXREG_COUNT
	.align		4
        /*001c*/ 	.byte	0x03, 0x1b
        /*001e*/ 	.short	0x00ff


	//----- nvinfo : EIATTR_NUM_BARRIERS
	.align		4
        /*0020*/ 	.byte	0x02, 0x4c
        /*0022*/ 	.byte	0x01
	.zero		1


	//----- nvinfo : EIATTR_MERCURY_ISA_VERSION
	.align		4
        /*0024*/ 	.byte	0x03, 0x5f
        /*0026*/ 	.short	0x0101


	//----- nvinfo : EIATTR_COOP_GROUP_MASK_REGIDS
	.align		4
        /*0028*/ 	.byte	0x04, 0x29
        /*002a*/ 	.short	(.L_1223 - .L_1222)


	//   ....[0]....
.L_1222:
        /*002c*/ 	.word	0xffffffff


	//   ....[1]....
        /*0030*/ 	.word	0xffffffff


	//   ....[2]....
        /*0034*/ 	.word	0xffffffff


	//   ....[3]....
        /*0038*/ 	.word	0xffffffff


	//   ....[4]....
        /*003c*/ 	.word	0xffffffff


	//   ....[5]....
        /*0040*/ 	.word	0xffffffff


	//   ....[6]....
        /*0044*/ 	.word	0xffffffff


	//   ....[7]....
        /*0048*/ 	.word	0xffffffff


	//   ....[8]....
        /*004c*/ 	.word	0xffffffff


	//   ....[9]....
        /*0050*/ 	.word	0xffffffff


	//   ....[10]....
        /*0054*/ 	.word	0x050000e1


	//   ....[11]....
        /*0058*/ 	.word	0x050000e1


	//   ....[12]....
        /*005c*/ 	.word	0x050000e1


	//   ....[13]....
        /*0060*/ 	.word	0x050000e1


	//   ....[14]....
        /*0064*/ 	.word	0x050000e1


	//   ....[15]....
        /*0068*/ 	.word	0x050000e1


	//   ....[16]....
        /*006c*/ 	.word	0x050000e1


	//   ....[17]....
        /*0070*/ 	.word	0x050000e1


	//   ....[18]....
        /*0074*/ 	.word	0x050000e1


	//   ....[19]....
        /*0078*/ 	.word	0x050000e1


	//----- nvinfo : EIATTR_COOP_GROUP_INSTR_OFFSETS
	.align		4
.L_1223:
        /*007c*/ 	.byte	0x04, 0x28
        /*007e*/ 	.short	(.L_1225 - .L_1224)


	//   ....[0]....
.L_1224:
        /*0080*/ 	.word	0x000027c0


	//   ....[1]....
        /*0084*/ 	.word	0x000027d0


	//   ....[2]....
        /*0088*/ 	.word	0x00002800


	//   ....[3]....
        /*008c*/ 	.word	0x00002810


	//   ....[4]....
        /*0090*/ 	.word	0x00002840


	//   ....[5]....
        /*0094*/ 	.word	0x00002850


	//   ....[6]....
        /*0098*/ 	.word	0x00002880


	//   ....[7]....
        /*009c*/ 	.word	0x00002890


	//   ....[8]....
        /*00a0*/ 	.word	0x000028c0


	//   ....[9]....
        /*00a4*/ 	.word	0x000028d0


	//   ....[10]....
        /*00a8*/ 	.word	0x00004ad0


	//   ....[11]....
        /*00ac*/ 	.word	0x00004b20


	//   ....[12]....
        /*00b0*/ 	.word	0x00004b90


	//   ....[13]....
        /*00b4*/ 	.word	0x00004bf0


	//   ....[14]....
        /*00b8*/ 	.word	0x00004c60


	//   ....[15]....
        /*00bc*/ 	.word	0x00004cc0


	//   ....[16]....
        /*00c0*/ 	.word	0x00004d30


	//   ....[17]....
        /*00c4*/ 	.word	0x00004d90


	//   ....[18]....
        /*00c8*/ 	.word	0x00004e00


	//   ....[19]....
        /*00cc*/ 	.word	0x00004e60


	//----- nvinfo : EIATTR_EXIT_INSTR_OFFSETS
	.align		4
.L_1225:
        /*00d0*/ 	.byte	0x04, 0x1c
        /*00d2*/ 	.short	(.L_1227 - .L_1226)


	//   ....[0]....
.L_1226:
        /*00d4*/ 	.word	0x00004a70


	//----- nvinfo : EIATTR_MAX_THREADS
	.align		4
.L_1227:
        /*00d8*/ 	.byte	0x04, 0x05
        /*00da*/ 	.short	(.L_1229 - .L_1228)
.L_1228:
        /*00dc*/ 	.word	0x00000080
        /*00e0*/ 	.word	0x00000001
        /*00e4*/ 	.word	0x00000001


	//----- nvinfo : EIATTR_CRS_STACK_SIZE
	.align		4
.L_1229:
        /*00e8*/ 	.byte	0x04, 0x1e
        /*00ea*/ 	.short	(.L_1231 - .L_1230)
.L_1230:
        /*00ec*/ 	.word	0x00000000


	//----- nvinfo : EIATTR_CBANK_PARAM_SIZE
	.align		4
.L_1231:
        /*00f0*/ 	.byte	0x03, 0x19
        /*00f2*/ 	.short	0x0128


	//----- nvinfo : EIATTR_PARAM_CBANK
	.align		4
        /*00f4*/ 	.byte	0x04, 0x0a
        /*00f6*/ 	.short	(.L_1233 - .L_1232)
	.align		4
.L_1232:
        /*00f8*/ 	.word	index@(.nv.constant0._ZN10layer_norm13ln_bwd_kernelINS_13Kernel_traitsI13__nv_bfloat16S2_S2_S2_fjLj5120ELj1ELj1ELj4ELj16ENS_18Kernel_traits_baseILj5120ES2_S2_S2_S2_fjLj128EEEEELb0ELb0ELb0ELb1EEEvNS_9BwdParamsE)
        /*00fc*/ 	.short	0x0210
        /*00fe*/ 	.short	0x0128


	//----- nvinfo : EIATTR_SW_WAR
	.align		4
.L_1233:
        /*0100*/ 	.byte	0x04, 0x36
        /*0102*/ 	.short	(.L_1235 - .L_1234)
.L_1234:
        /*0104*/ 	.word	0x00000008
.L_1235:


//--------------------- .nv.info._ZN10layer_norm13ln_bwd_kernelINS_13Kernel_traitsI13__nv_bfloat16S2_S2_S2_fjLj5120ELj1ELj1ELj4ELj16ENS_18Kernel_traits_baseILj5120ES2_S2_S2_S2_fjLj128EEEEELb0ELb0ELb1ELb0EEEvNS_9BwdParamsE --------------------------
	.section	.nv.info._ZN10layer_norm13ln_bwd_kernelINS_13Kernel_traitsI13__nv_bfloat16S2_S2_S2_fjLj5120ELj1ELj1ELj4ELj16ENS_18Kernel_traits_baseILj5120ES2_S2_S2_S2_fjLj128EEEEELb0ELb0ELb1ELb0EEEvNS_9BwdParamsE,"",@"SHT_CUDA_INFO"
	.sectionflags	@""
	.align	4


	//----- nvinfo : EIATTR_CUDA_API_VERSION
	.align		4
        /*0000*/ 	.byte	0x04, 0x37
        /*0002*/ 	.short	(.L_1237 - .L_1236)
.L_1236:
        /*0004*/ 	.word	0x00000082


	//----- nvinfo : EIATTR_KPARAM_INFO
	.align		4
.L_1237:
        /*0008*/ 	.byte	0x04, 0x17
        /*000a*/ 	.short	(.L_1239 - .L_1238)
.L_1238:
        /*000c*/ 	.word	0x00000000
        /*0010*/ 	.short	0x0000
        /*0012*/ 	.short	0x0000
        /*0014*/ 	.byte	0x00, 0xf0, 0xa1, 0x04


	//----- nvinfo : EIATTR_SPARSE_MMA_MASK
	.align		4
.L_1239:
        /*0018*/ 	.byte	0x03, 0x50
        /*001a*/ 	.short	0x0000


	//----- nvinfo : EIATTR_MAXREG_COUNT
	.align		4
        /*001c*/ 	.byte	0x03, 0x1b
        /*001e*/ 	.short	0x00ff


	//----- nvinfo : EIATTR_NUM_BARRIERS
	.align		4
        /*0020*/ 	.byte	0x02, 0x4c
        /*0022*/ 	.byte	0x01
	.zero		1


	//----- nvinfo : EIATTR_MERCURY_ISA_VERSION
	.align		4
        /*0024*/ 	.byte	0x03, 0x5f
        /*0026*/ 	.short	0x0101


	//----- nvinfo : EIATTR_COOP_GROUP_MASK_REGIDS
	.align		4
        /*0028*/ 	.byte	0x04, 0x29
        /*002a*/ 	.short	(.L_1241 - .L_1240)


	//   ....[0]....
.L_1240:
        /*002c*/ 	.word	0xffffffff


	//   ....[1]....
        /*0030*/ 	.word	0xffffffff


	//   ....[2]....
        /*0034*/ 	.word	0xffffffff


	//   ....[3]....
        /*0038*/ 	.word	0xffffffff


	//   ....[4]....
        /*003c*/ 	.word	0xffffffff


	//   ....[5]....
        /*0040*/ 	.word	0xffffffff


	//   ....[6]....
        /*0044*/ 	.word	0xffffffff


	//   ....[7]....
        /*0048*/ 	.word	0xffffffff


	//   ....[8]....
        /*004c*/ 	.word	0xffffffff


	//   ....[9]....
        /*0050*/ 	.word	0xffffffff


	//   ....[10]....
        /*0054*/ 	.word	0x05000094


	//   ....[11]....
        /*0058*/ 	.word	0x05000094


	//   ....[12]....
        /*005c*/ 	.word	0x05000094


	//   ....[13]....
        /*0060*/ 	.word	0x05000094


	//   ....[14]....
        /*0064*/ 	.word	0x05000094


	//   ....[15]....
        /*0068*/ 	.word	0x05000094


	//   ....[16]....
        /*006c*/ 	.word	0x05000094


	//   ....[17]....
        /*0070*/ 	.word	0x05000094


	//   ....[18]....
        /*0074*/ 	.word	0x05000094


	//   ....[19]....
        /*0078*/ 	.word	0x05000094


	//----- nvinfo : EIATTR_COOP_GROUP_INSTR_OFFSETS
	.align		4
.L_1241:
        /*007c*/ 	.byte	0x04, 0x28
        /*007e*/ 	.short	(.L_1243 - .L_1242)


	//   ....[0]....
.L_1242:
        /*0080*/ 	.word	0x00002db0


	//   ....[1]....
        /*0084*/ 	.word	0x00002dc0


	//   ....[2]....
        /*0088*/ 	.word	0x00002df0


	//   ....[3]....
        /*008c*/ 	.word	0x00002e00


	//   ....[4]....
        /*0090*/ 	.word	0x00002e30


	//   ....[5]....
        /*0094*/ 	.word	0x00002e40


	//   ....[6]....
        /*0098*/ 	.word	0x00002e70


	//   ....[7]....
        /*009c*/ 	.word	0x00002e80


	//   ....[8]....
        /*00a0*/ 	.word	0x00002eb0


	//   ....[9]....
        /*00a4*/ 	.word	0x00002ec0


	//   ....[10]....
        /*00a8*/ 	.word	0x00006b10


	//   ....[11]....
        /*00ac*/ 	.word	0x00006b70


	//   ....[12]....
        /*00b0*/ 	.word	0x00006bd0


	//   ....[13]....
        /*00b4*/ 	.word	0x00006c30


	//   ....[14]....
        /*00b8*/ 	.word	0x00006ca0


	//   ....[15]....
        /*00bc*/ 	.word	0x00006d00


	//   ....[16]....
        /*00c0*/ 	.word	0x00006d70


	//   ....[17]....
        /*00c4*/ 	.word	0x00006dd0


	//   ....[18]....
        /*00c8*/ 	.word	0x00006e40


	//   ....[19]....
        /*00cc*/ 	.word	0x00006ea0


	//----- nvinfo : EIATTR_EXIT_INSTR_OFFSETS
	.align		4
.L_1243:
        /*00d0*/ 	.byte	0x04, 0x1c
        /*00d2*/ 	.short	(.L_1245 - .L_1244)


	//   ....[0]....
.L_1244:
        /*00d4*/ 	.word	0x00006a30


	//   ....[1]....
        /*00d8*/ 	.word	0x00006ac0


	//----- nvinfo : EIATTR_MAX_THREADS
	.align		4
.L_1245:
        /*00dc*/ 	.byte	0x04, 0x05
        /*00de*/ 	.short	(.L_1247 - .L_1246)
.L_1246:
        /*00e0*/ 	.word	0x00000080
        /*00e4*/ 	.word	0x00000001
        /*00e8*/ 	.word	0x00000001


	//----- nvinfo : EIATTR_CRS_STACK_SIZE
	.align		4
.L_1247:
        /*00ec*/ 	.byte	0x04, 0x1e
        /*00ee*/ 	.short	(.L_1249 - .L_1248)
.L_1248:
        /*00f0*/ 	.word	0x00000000


	//----- nvinfo : EIATTR_CBANK_PARAM_SIZE
	.align		4
.L_1249:
        /*00f4*/ 	.byte	0x03, 0x19
        /*00f6*/ 	.short	0x0128


	//----- nvinfo : EIATTR_PARAM_CBANK
	.align		4
        /*00f8*/ 	.byte	0x04, 0x0a
        /*00fa*/ 	.short	(.L_1251 - .L_1250)
	.align		4
.L_1250:
        /*00fc*/ 	.word	index@(.nv.constant0._ZN10layer_norm13ln_bwd_kernelINS_13Kernel_traitsI13__nv_bfloat16S2_S2_S2_fjLj5120ELj1ELj1ELj4ELj16ENS_18Kernel_traits_baseILj5120ES2_S2_S2_S2_fjLj128EEEEELb0ELb0ELb1ELb0EEEvNS_9BwdParamsE)
        /*0100*/ 	.short	0x0210
        /*0102*/ 	.short	0x0128


	//----- nvinfo : EIATTR_SW_WAR
	.align		4
.L_1251:
        /*0104*/ 	.byte	0x04, 0x36
        /*0106*/ 	.short	(.L_1253 - .L_1252)
.L_1252:
        /*0108*/ 	.word	0x00000008
.L_1253:


//--------------------- .nv.info._ZN10layer_norm13ln_bwd_kernelINS_13Kernel_traitsI13__nv_bfloat16S2_S2_S2_fjLj5120ELj1ELj1ELj4ELj16ENS_18Kernel_traits_baseILj5120ES2_S2_S2_S2_fjLj128EEEEELb0ELb0ELb1ELb1EEEvNS_9BwdParamsE --------------------------
	.section	.nv.info._ZN10layer_norm13ln_bwd_kernelINS_13Kernel_traitsI13__nv_bfloat16S2_S2_S2_fjLj5120ELj1ELj1ELj4ELj16ENS_18Kernel_traits_baseILj5120ES2_S2_S2_S2_fjLj128EEEEELb0ELb0ELb1ELb1EEEvNS_9BwdParamsE,"",@"SHT_CUDA_INFO"
	.sectionflags	@""
	.align	4


	//----- nvinfo : EIATTR_CUDA_API_VERSION
	.align		4
        /*0000*/ 	.byte	0x04, 0x37
        /*0002*/ 	.short	(.L_1255 - .L_1254)
.L_1254:
        /*0004*/ 	.word	0x00000082


	//----- nvinfo : EIATTR_KPARAM_INFO
	.align		4
.L_1255:
        /*0008*/ 	.byte	0x04, 0x17
        /*000a*/ 	.short	(.L_1257 - .L_1256)
.L_1256:
        /*000c*/ 	.word	0x00000000
        /*0010*/ 	.short	0x0000
        /*0012*/ 	.short	0x0000
        /*0014*/ 	.byte	0x00, 0xf0, 0xa1, 0x04


	//----- nvinfo : EIATTR_SPARSE_MMA_MASK
	.align		4
.L_1257:
        /*0018*/ 	.byte	0x03, 0x50
        /*001a*/ 	.short	0x0000


	//----- nvinfo : EIATTR_MAXREG_COUNT
	.align		4
        /*001c*/ 	.byte	0x03, 0x1b
        /*001e*/ 	.short	0x00ff


	//----- nvinfo : EIATTR_NUM_BARRIERS
	.align		4
        /*0020*/ 	.byte	0x02, 0x4c
        /*0022*/ 	.byte	0x01
	.zero		1


	//----- nvinfo : EIATTR_MERCURY_ISA_VERSION
	.align		4
        /*0024*/ 	.byte	0x03, 0x5f
        /*0026*/ 	.short	0x0101


	//----- nvinfo : EIATTR_COOP_GROUP_MASK_REGIDS
	.align		4
        /*0028*/ 	.byte	0x04, 0x29
        /*002a*/ 	.short	(.L_1259 - .L_1258)


	//   ....[0]....
.L_1258:
        /*002c*/ 	.word	0xffffffff


	//   ....[1]....
        /*0030*/ 	.word	0xffffffff


	//   ....[2]....
        /*0034*/ 	.word	0xffffffff


	//   ....[3]....
        /*0038*/ 	.word	0xffffffff


	//   ....[4]....
        /*003c*/ 	.word	0xffffffff


	//   ....[5]....
        /*0040*/ 	.word	0xffffffff


	//   ....[6]....
        /*0044*/ 	.word	0xffffffff


	//   ....[7]....
        /*0048*/ 	.word	0xffffffff


	//   ....[8]....
        /*004c*/ 	.word	0xffffffff


	//   ....[9]....
        /*0050*/ 	.word	0xffffffff


	//   ....[10]....
        /*0054*/ 	.word	0x05000090


	//   ....[11]....
        /*0058*/ 	.word	0x05000090


	//   ....[12]....
        /*005c*/ 	.word	0x05000090


	//   ....[13]....
        /*0060*/ 	.word	0x05000090


	//   ....[14]....
        /*0064*/ 	.word	0x05000090


	//   ....[15]....
        /*0068*/ 	.word	0x05000090


	//   ....[16]....
        /*006c*/ 	.word	0x05000090


	//   ....[17]....
        /*0070*/ 	.word	0x05000090


	//   ....[18]....
        /*0074*/ 	.word	0x05000090


	//   ....[19]....
        /*0078*/ 	.word	0x05000090


	//----- nvinfo : EIATTR_COOP_GROUP_INSTR_OFFSETS
	.align		4
.L_1259:
        /*007c*/ 	.byte	0x04, 0x28
        /*007e*/ 	.short	(.L_1261 - .L_1260)


	//   ....[0]....
.L_1260:
        /*0080*/ 	.word	0x00002990


	//   ....[1]....
        /*0084*/ 	.word	0x000029a0


	//   ....[2]....
        /*0088*/ 	.word	0x000029d0


	//   ....[3]....
        /*008c*/ 	.word	0x000029e0


	//   ....[4]....
        /*0090*/ 	.word	0x00002a10


	//   ....[5]....
        /*0094*/ 	.word	0x00002a20


	//   ....[6]....
        /*0098*/ 	.word	0x00002a50


	//   ....[7]....
        /*009c*/ 	.word	0x00002a60


	//   ....[8]....
        /*00a0*/ 	.word	0x00002a90


	//   ....[9]....
        /*00a4*/ 	.word	0x00002aa0


	//   ....[10]....
        /*00a8*/ 	.word	0x00006160


	//   ....[11]....
        /*00ac*/ 	.word	0x000061b0


	//   ....[12]....
        /*00b0*/ 	.word	0x00006210


	//   ....[13]....
        /*00b4*/ 	.word	0x00006270


	//   ....[14]....
        /*00b8*/ 	.word	0x000062d0


	//   ....[15]....
        /*00bc*/ 	.word	0x00006330


	//   ....[16]....
        /*00c0*/ 	.word	0x00006390


	//   ....[17]....
        /*00c4*/ 	.word	0x000063f0


	//   ....[18]....
        /*00c8*/ 	.word	0x00006450


	//   ....[19]....
        /*00cc*/ 	.word	0x000064b0


	//----- nvinfo : EIATTR_EXIT_INSTR_OFFSETS
	.align		4
.L_1261:
        /*00d0*/ 	.byte	0x04, 0x1c
        /*00d2*/ 	.short	(.L_1263 - .L_1262)


	//   ....[0]....
.L_1262:
        /*00d4*/ 	.word	0x00006110


	//----- nvinfo : EIATTR_MAX_THREADS
	.align		4
.L_1263:
        /*00d8*/ 	.byte	0x04, 0x05
        /*00da*/ 	.short	(.L_1265 - .L_1264)
.L_1264:
        /*00dc*/ 	.word	0x00000080
        /*00e0*/ 	.word	0x00000001
        /*00e4*/ 	.word	0x00000001


	//----- nvinfo : EIATTR_CRS_STACK_SIZE
	.align		4
.L_1265:
        /*00e8*/ 	.byte	0x04, 0x1e
        /*00ea*/ 	.short	(.L_1267 - .L_1266)
.L_1266:
        /*00ec*/ 	.word	0x00000000


	//----- nvinfo : EIATTR_CBANK_PARAM_SIZE
	.align		4
.L_1267:
        /*00f0*/ 	.byte	0x03, 0x19
        /*00f2*/ 	.short	0x0128


	//----- nvinfo : EIATTR_PARAM_CBANK
	.align		4
        /*00f4*/ 	.byte	0x04, 0x0a
        /*00f6*/ 	.short	(.L_1269 - .L_1268)
	.align		4
.L_1268:
        /*00f8*/ 	.word	index@(.nv.constant0._ZN10layer_norm13ln_bwd_kernelINS_13Kernel_traitsI13__nv_bfloat16S2_S2_S2_fjLj5120ELj1ELj1ELj4ELj16ENS_18Kernel_traits_baseILj5120ES2_S2_S2_S2_fjLj128EEEEELb0ELb0ELb1ELb1EEEvNS_9BwdParamsE)
        /*00fc*/ 	.short	0x0210
        /*00fe*/ 	.short	0x0128


	//----- nvinfo : EIATTR_SW_WAR
	.align		4
.L_1269:
        /*0100*/ 	.byte	0x04, 0x36
        /*0102*/ 	.short	(.L_1271 - .L_1270)
.L_1270:
        /*0104*/ 	.word	0x00000008
.L_1271:


//--------------------- .nv.info._ZN10layer_norm13ln_bwd_kernelINS_13Kernel_traitsI13__nv_bfloat16S2_S2_S2_fjLj5120ELj1ELj1ELj4ELj16ENS_18Kernel_traits_baseILj5120ES2_S2_S2_S2_fjLj128EEEEELb0ELb1ELb0ELb0EEEvNS_9BwdParamsE --------------------------
	.section	.nv.info._ZN10layer_norm13ln_bwd_kernelINS_13Kernel_traitsI13__nv_bfloat16S2_S2_S2_fjLj5120ELj1ELj1ELj4ELj16ENS_18Kernel_traits_baseILj5120ES2_S2_S2_S2_fjLj128EEEEELb0ELb1ELb0ELb0EEEvNS_9BwdParamsE,"",@"SHT_CUDA_INFO"
	.sectionflags	@""
	.align	4


	//----- nvinfo : EIATTR_CUDA_API_VERSION
	.align		4
        /*0000*/ 	.byte	0x04, 0x37
        /*0002*/ 	.short	(.L_1273 - .L_1272)
.L_1272:
        /*0004*/ 	.word	0x00000082


	//----- nvinfo : EIATTR_KPARAM_INFO
	.align		4
.L_1273:
        /*0008*/ 	.byte	0x04, 0x17
        /*000a*/ 	.short	(.L_1275 - .L_1274)
.L_1274:
        /*000c*/ 	.word	0x00000000
        /*0010*/ 	.short	0x0000
        /*0012*/ 	.short	0x0000
        /*0014*/ 	.byte	0x00, 0xf0, 0xa1, 0x04


	//----- nvinfo : EIATTR_SPARSE_MMA_MASK
	.align		4
.L_1275:
        /*0018*/ 	.byte	0x03, 0x50
        /*001a*/ 	.short	0x0000


	//----- nvinfo : EIATTR_MAXREG_COUNT
	.align		4
        /*001c*/ 	.byte	0x03, 0x1b
        /*001e*/ 	.short	0x00ff


	//----- nvinfo : EIATTR_NUM_BARRIERS
	.align		4
        /*0020*/ 	.byte	0x02, 0x4c
        /*0022*/ 	.byte	0x01
	.zero		1


	//----- nvinfo : EIATTR_ANNOTATIONS
	.align		4
        /*0024*/ 	.byte	0x04, 0x55
        /*0026*/ 	.short	(.L_1277 - .L_1276)


	//   ....[0]....
.L_1276:
        /*0028*/ 	.word	0x00000001
        /*002c*/ 	.byte	0x20, 0x08, 0x00, 0x00, 0x01, 0x00, 0x00, 0x00, 0x50, 0x08, 0x00, 0x00, 0x01, 0x00, 0x00, 0x00
        /* <DEDUP_REMOVED lines=71> */
        /*04ac*/ 	.byte	0x10, 0x56, 0x00, 0x00, 0x01, 0x00, 0x00, 0x00, 0xa0, 0x5d, 0x00, 0x00


	//----- nvinfo : EIATTR_MERCURY_ISA_VERSION
	.align		4
.L_1277:
        /*04b8*/ 	.byte	0x03, 0x5f
        /*04ba*/ 	.short	0x0101


	//----- nvinfo : EIATTR_COOP_GROUP_MASK_REGIDS
	.align		4
        /*04bc*/ 	.byte	0x04, 0x29
        /*04be*/ 	.short	(.L_1279 - .L_1278)


	//   ....[0]....
.L_1278:
        /*04c0*/ 	.word	0xffffffff


	//   ....[1]....
        /*04c4*/ 	.word	0xffffffff


	//   ....[2]....
        /*04c8*/ 	.word	0xffffffff


	//   ....[3]....
        /*04cc*/ 	.word	0xffffffff


	//   ....[4]....
        /*04d0*/ 	.word	0xffffffff


	//   ....[5]....
        /*04d4*/ 	.word	0xffffffff


	//   ....[6]....
        /*04d8*/ 	.word	0xffffffff


	//   ....[7]....
        /*04dc*/ 	.word	0xffffffff


	//   ....[8]....
        /*04e0*/ 	.word	0xffffffff


	//   ....[9]....
        /*04e4*/ 	.word	0xffffffff


	//   ....[10]....
        /*04e8*/ 	.word	0x050000af


	//   ....[11]....
        /*04ec*/ 	.word	0x050000af


	//   ....[12]....
        /*04f0*/ 	.word	0x050000af


	//   ....[13]....
        /*04f4*/ 	.word	0x050000af


	//   ....[14]....
        /*04f8*/ 	.word	0x050000af


	//   ....[15]....
        /*04fc*/ 	.word	0x050000af


	//   ....[16]....
        /*0500*/ 	.word	0x050000af


	//   ....[17]....
        /*0504*/ 	.word	0x050000af


	//   ....[18]....
        /*0508*/ 	.word	0x050000af


	//   ....[19]....
        /*050c*/ 	.word	0x050000af


	//----- nvinfo : EIATTR_COOP_GROUP_INSTR_OFFSETS
	.align		4
.L_1279:
        /*0510*/ 	.byte	0x04, 0x28
        /*0512*/ 	.short	(.L_1281 - .L_1280)


	//   ....[0]....
.L_1280:
        /*0514*/ 	.word	0x00003670


	//   ....[1]....
        /*0518*/ 	.word	0x00003690


	//   ....[2]....
        /*051c*/ 	.word	0x000036b0


	//   ....[3]....
        /*0520*/ 	.word	0x000036d0


	//   ....[4]....
        /*0524*/ 	.word	0x000036e0


	//   ....[5]....
        /*0528*/ 	.word	0x00003710


	//   ....[6]....
        /*052c*/ 	.word	0x00003720


	//   ....[7]....
        /*0530*/ 	.word	0x00003750


	//   ....[8]....
        /*0534*/ 	.word	0x00003760


	//   ....[9]....
        /*0538*/ 	.word	0x00003780


	//   ....[10]....
        /*053c*/ 	.word	0x000065b0


	//   ....[11]....
        /*0540*/ 	.word	0x00006600


	//   ....[12]....
        /*0544*/ 	.word	0x00006660


	//   ....[13]....
        /*0548*/ 	.word	0x000066b0


	//   ....[14]....
        /*054c*/ 	.word	0x00006710


	//   ....[15]....
        /*0550*/ 	.word	0x00006760


	//   ....[16]....
        /*0554*/ 	.word	0x000067d0


	//   ....[17]....
        /*0558*/ 	.word	0x00006830


	//   ....[18]....
        /*055c*/ 	.word	0x00006890


	//   ....[19]....
        /*0560*/ 	.word	0x000068e0


	//----- nvinfo : EIATTR_EXIT_INSTR_OFFSETS
	.align		4
.L_1281:
        /*0564*/ 	.byte	0x04, 0x1c
        /*0566*/ 	.short	(.L_1283 - .L_1282)


	//   ....[0]....
.L_1282:
        /*0568*/ 	.word	0x00006480


	//   ....[1]....
        /*056c*/ 	.word	0x00006550


	//----- nvinfo : EIATTR_MAX_THREADS
	.align		4
.L_1283:
        /*0570*/ 	.byte	0x04, 0x05
        /*0572*/ 	.short	(.L_1285 - .L_1284)
.L_1284:
        /*0574*/ 	.word	0x00000080
        /*0578*/ 	.word	0x00000001
        /*057c*/ 	.word	0x00000001


	//----- nvinfo : EIATTR_CRS_STACK_SIZE
	.align		4
.L_1285:
        /*0580*/ 	.byte	0x04, 0x1e
        /*0582*/ 	.short	(.L_1287 - .L_1286)
.L_1286:
        /*0584*/ 	.word	0x00000000


	//----- nvinfo : EIATTR_CBANK_PARAM_SIZE
	.align		4
.L_1287:
        /*0588*/ 	.byte	0x03, 0x19
        /*058a*/ 	.short	0x0128


	//----- nvinfo : EIATTR_PARAM_CBANK
	.align		4
        /*058c*/ 	.byte	0x04, 0x0a
        /*058e*/ 	.short	(.L_1289 - .L_1288)
	.align		4
.L_1288:
        /*0590*/ 	.word	index@(.nv.constant0._ZN10layer_norm13ln_bwd_kernelINS_13Kernel_traitsI13__nv_bfloat16S2_S2_S2_fjLj5120ELj1ELj1ELj4ELj16ENS_18Kernel_traits_baseILj5120ES2_S2_S2_S2_fjLj128EEEEELb0ELb1ELb0ELb0EEEvNS_9BwdParamsE)
        /*0594*/ 	.short	0x0210
        /*0596*/ 	.short	0x0128


	//----- nvinfo : EIATTR_SW_WAR
	.align		4
.L_1289:
        /*0598*/ 	.byte	0x04, 0x36
        /*059a*/ 	.short	(.L_1291 - .L_1290)
.L_1290:
        /*059c*/ 	.word	0x00000008
.L_1291:


//--------------------- .nv.info._ZN10layer_norm13ln_bwd_kernelINS_13Kernel_traitsI13__nv_bfloat16S2_S2_S2_fjLj5120ELj1ELj1ELj4ELj16ENS_18Kernel_traits_baseILj5120ES2_S2_S2_S2_fjLj128EEEEELb0ELb1ELb0ELb1EEEvNS_9BwdParamsE --------------------------
	.section	.nv.info._ZN10layer_norm13ln_bwd_kernelINS_13Kernel_traitsI13__nv_bfloat16S2_S2_S2_fjLj5120ELj1ELj1ELj4ELj16ENS_18Kernel_traits_baseILj5120ES2_S2_S2_S2_fjLj128EEEEELb0ELb1ELb0ELb1EEEvNS_9BwdParamsE,"",@"SHT_CUDA_INFO"
	.sectionflags	@""
	.align	4


	//----- nvinfo : EIATTR_CUDA_API_VERSION
	.align		4
        /*0000*/ 	.byte	0x04, 0x37
        /*0002*/ 	.short	(.L_1293 - .L_1292)
.L_1292:
        /*0004*/ 	.word	0x00000082


	//----- nvinfo : EIATTR_KPARAM_INFO
	.align		4
.L_1293:
        /*0008*/ 	.byte	0x04, 0x17
        /*000a*/ 	.short	(.L_1295 - .L_1294)
.L_1294:
        /*000c*/ 	.word	0x00000000
        /*0010*/ 	.short	0x0000
        /*0012*/ 	.short	0x0000
        /*0014*/ 	.byte	0x00, 0xf0, 0xa1, 0x04


	//----- nvinfo : EIATTR_SPARSE_MMA_MASK
	.align		4
.L_1295:
        /*0018*/ 	.byte	0x03, 0x50
        /*001a*/ 	.short	0x0000


	//----- nvinfo : EIATTR_MAXREG_COUNT
	.align		4
        /*001c*/ 	.byte	0x03, 0x1b
        /*001e*/ 	.short	0x00ff


	//----- nvinfo : EIATTR_NUM_BARRIERS
	.align		4
        /*0020*/ 	.byte	0x02, 0x4c
        /*0022*/ 	.byte	0x01
	.zero		1


	//----- nvinfo : EIATTR_ANNOTATIONS
	.align		4
        /*0024*/ 	.byte	0x04, 0x55
        /*0026*/ 	.short	(.L_1297 - .L_1296)


	//   ....[0]....
.L_1296:
        /* <DEDUP_REMOVED lines=71> */


	//----- nvinfo : EIATTR_MERCURY_ISA_VERSION
	.align		4
.L_1297:
        /*0488*/ 	.byte	0x03, 0x5f
        /*048a*/ 	.short	0x0101


	//----- nvinfo : EIATTR_COOP_GROUP_MASK_REGIDS
	.align		4
        /*048c*/ 	.byte	0x04, 0x29
        /*048e*/ 	.short	(.L_1299 - .L_1298)


	//   ....[0]....
.L_1298:
        /*0490*/ 	.word	0xffffffff


	//   ....[1]....
        /*0494*/ 	.word	0xffffffff


	//   ....[2]....
        /*0498*/ 	.word	0xffffffff


	//   ....[3]....
        /*049c*/ 	.word	0xffffffff


	//   ....[4]....
        /*04a0*/ 	.word	0xffffffff


	//   ....[5]....
        /*04a4*/ 	.word	0xffffffff


	//   ....[6]....
        /*04a8*/ 	.word	0xffffffff


	//   ....[7]....
        /*04ac*/ 	.word	0xffffffff


	//   ....[8]....
        /*04b0*/ 	.word	0xffffffff


	//   ....[9]....
        /*04b4*/ 	.word	0xffffffff


	//   ....[10]....
        /*04b8*/ 	.word	0x0500004a


	//   ....[11]....
        /*04bc*/ 	.word	0x0500004a


	//   ....[12]....
        /*04c0*/ 	.word	0x0500004a


	//   ....[13]....
        /*04c4*/ 	.word	0x0500004a


	//   ....[14]....
        /*04c8*/ 	.word	0x0500004a


	//   ....[15]....
        /*04cc*/ 	.word	0x0500004a


	//   ....[16]....
        /*04d0*/ 	.word	0x0500004a


	//   ....[17]....
        /*04d4*/ 	.word	0x0500004a


	//   ....[18]....
        /*04d8*/ 	.word	0x0500004a


	//   ....[19]....
        /*04dc*/ 	.word	0x0500004a


	//----- nvinfo : EIATTR_COOP_GROUP_INSTR_OFFSETS
	.align		4
.L_1299:
        /*04e0*/ 	.byte	0x04, 0x28
        /*04e2*/ 	.short	(.L_1301 - .L_1300)


	//   ....[0]....
.L_1300:
        /*04e4*/ 	.word	0x000035d0


	//   ....[1]....
        /*04e8*/ 	.word	0x000035f0


	//   ....[2]....
        /*04ec*/ 	.word	0x00003610


	//   ....[3]....
        /*04f0*/ 	.word	0x00003630


	//   ....[4]....
        /*04f4*/ 	.word	0x00003650


	//   ....[5]....
        /*04f8*/ 	.word	0x00003670


	//   ....[6]....
        /*04fc*/ 	.word	0x00003690


	//   ....[7]....
        /*0500*/ 	.word	0x000036b0


	//   ....[8]....
        /*0504*/ 	.word	0x000036c0


	//   ....[9]....
        /*0508*/ 	.word	0x000036e0


	//   ....[10]....
        /*050c*/ 	.word	0x00006770


	//   ....[11]....
        /*0510*/ 	.word	0x000067c0


	//   ....[12]....
        /*0514*/ 	.word	0x00006820


	//   ....[13]....
        /*0518*/ 	.word	0x00006870


	//   ....[14]....
        /*051c*/ 	.word	0x000068d0


	//   ....[15]....
        /*0520*/ 	.word	0x00006920


	//   ....[16]....
        /*0524*/ 	.word	0x00006980


	//   ....[17]....
        /*0528*/ 	.word	0x000069d0


	//   ....[18]....
        /*052c*/ 	.word	0x00006a30


	//   ....[19]....
        /*0530*/ 	.word	0x00006a80


	//----- nvinfo : EIATTR_EXIT_INSTR_OFFSETS
	.align		4
.L_1301:
        /*0534*/ 	.byte	0x04, 0x1c
        /*0536*/ 	.short	(.L_1303 - .L_1302)


	//   ....[0]....
.L_1302:
        /*0538*/ 	.word	0x00006710


	//----- nvinfo : EIATTR_MAX_THREADS
	.align		4
.L_1303:
        /*053c*/ 	.byte	0x04, 0x05
        /*053e*/ 	.short	(.L_1305 - .L_1304)
.L_1304:
        /*0540*/ 	.word	0x00000080
        /*0544*/ 	.word	0x00000001
        /*0548*/ 	.word	0x00000001


	//----- nvinfo : EIATTR_CRS_STACK_SIZE
	.align		4
.L_1305:
        /*054c*/ 	.byte	0x04, 0x1e
        /*054e*/ 	.short	(.L_1307 - .L_1306)
.L_1306:
        /*0550*/ 	.word	0x00000000


	//----- nvinfo : EIATTR_CBANK_PARAM_SIZE
	.align		4
.L_1307:
        /*0554*/ 	.byte	0x03, 0x19
        /*0556*/ 	.short	0x0128


	//----- nvinfo : EIATTR_PARAM_CBANK
	.align		4
        /*0558*/ 	.byte	0x04, 0x0a
        /*055a*/ 	.short	(.L_1309 - .L_1308)
	.align		4
.L_1308:
        /*055c*/ 	.word	index@(.nv.constant0._ZN10layer_norm13ln_bwd_kernelINS_13Kernel_traitsI13__nv_bfloat16S2_S2_S2_fjLj5120ELj1ELj1ELj4ELj16ENS_18Kernel_traits_baseILj5120ES2_S2_S2_S2_fjLj128EEEEELb0ELb1ELb0ELb1EEEvNS_9BwdParamsE)
        /*0560*/ 	.short	0x0210
        /*0562*/ 	.short	0x0128


	//----- nvinfo : EIATTR_SW_WAR
	.align		4
.L_1309:
        /*0564*/ 	.byte	0x04, 0x36
        /*0566*/ 	.short	(.L_1311 - .L_1310)
.L_1310:
        /*0568*/ 	.word	0x00000008
.L_1311:


//--------------------- .nv.info._ZN10layer_norm13ln_bwd_kernelINS_13Kernel_traitsI13__nv_bfloat16S2_S2_S2_fjLj5120ELj1ELj1ELj4ELj16ENS_18Kernel_traits_baseILj5120ES2_S2_S2_S2_fjLj128EEEEELb0ELb1ELb1ELb0EEEvNS_9BwdParamsE --------------------------
	.section	.nv.info._ZN10layer_norm13ln_bwd_kernelINS_13Kernel_traitsI13__nv_bfloat16S2_S2_S2_fjLj5120ELj1ELj1ELj4ELj16ENS_18Kernel_traits_baseILj5120ES2_S2_S2_S2_fjLj128EEEEELb0ELb1ELb1ELb0EEEvNS_9BwdParamsE,"",@"SHT_CUDA_INFO"
	.sectionflags	@""
	.align	4


	//----- nvinfo : EIATTR_CUDA_API_VERSION
	.align		4
        /*0000*/ 	.byte	0x04, 0x37
        /*0002*/ 	.short	(.L_1313 - .L_1312)
.L_1312:
        /*0004*/ 	.word	0x00000082


	//----- nvinfo : EIATTR_KPARAM_INFO
	.align		4
.L_1313:
        /*0008*/ 	.byte	0x04, 0x17
        /*000a*/ 	.short	(.L_1315 - .L_1314)
.L_1314:
        /*000c*/ 	.word	0x00000000
        /*0010*/ 	.short	0x0000
        /*0012*/ 	.short	0x0000
        /*0014*/ 	.byte	0x00, 0xf0, 0xa1, 0x04


	//----- nvinfo : EIATTR_SPARSE_MMA_MASK
	.align		4
.L_1315:
        /*0018*/ 	.byte	0x03, 0x50
        /*001a*/ 	.short	0x0000


	//----- nvinfo : EIATTR_MAXREG_COUNT
	.align		4
        /*001c*/ 	.byte	0x03, 0x1b
        /*001e*/ 	.short	0x00ff


	//----- nvinfo : EIATTR_NUM_BARRIERS
	.align		4
        /*0020*/ 	.byte	0x02, 0x4c
        /*0022*/ 	.byte	0x01
	.zero		1


	//----- nvinfo : EIATTR_ANNOTATIONS
	.align		4
        /*0024*/ 	.byte	0x04, 0x55
        /*0026*/ 	.short	(.L_1317 - .L_1316)


	//   ....[0]....
.L_1316:
        /* <DEDUP_REMOVED lines=82> */
        /*053c*/ 	.byte	0x20, 0x89, 0x00, 0x00


	//----- nvinfo : EIATTR_MERCURY_ISA_VERSION
	.align		4
.L_1317:
        /*0540*/ 	.byte	0x03, 0x5f
        /*0542*/ 	.short	0x0101


	//----- nvinfo : EIATTR_COOP_GROUP_MASK_REGIDS
	.align		4
        /*0544*/ 	.byte	0x04, 0x29
        /*0546*/ 	.short	(.L_1319 - .L_1318)


	//   ....[0]....
.L_1318:
        /*0548*/ 	.word	0xffffffff


	//   ....[1]....
        /*054c*/ 	.word	0xffffffff


	//   ....[2]....
        /*0550*/ 	.word	0xffffffff


	//   ....[3]....
        /*0554*/ 	.word	0xffffffff


	//   ....[4]....
        /*0558*/ 	.word	0xffffffff


	//   ....[5]....
        /*055c*/ 	.word	0xffffffff


	//   ....[6]....
        /*0560*/ 	.word	0xffffffff


	//   ....[7]....
        /*0564*/ 	.word	0xffffffff


	//   ....[8]....
        /*0568*/ 	.word	0xffffffff


	//   ....[9]....
        /*056c*/ 	.word	0xffffffff


	//   ....[10]....
        /*0570*/ 	.word	0x050000b3


	//   ....[11]....
        /*0574*/ 	.word	0x050000b3


	//   ....[12]....
        /*0578*/ 	.word	0x050000b3


	//   ....[13]....
        /*057c*/ 	.word	0x050000b3


	//   ....[14]....
        /*0580*/ 	.word	0x050000b3


	//   ....[15]....
        /*0584*/ 	.word	0x050000b3


	//   ....[16]....
        /*0588*/ 	.word	0x050000b3


	//   ....[17]....
        /*058c*/ 	.word	0x050000b3


	//   ....[18]....
        /*0590*/ 	.word	0x050000b3


	//   ....[19]....
        /*0594*/ 	.word	0x050000b3


	//----- nvinfo : EIATTR_COOP_GROUP_INSTR_OFFSETS
	.align		4
.L_1319:
        /*0598*/ 	.byte	0x04, 0x28
        /*059a*/ 	.short	(.L_1321 - .L_1320)


	//   ....[0]....
.L_1320:
        /*059c*/ 	.word	0x00003bb0


	//   ....[1]....
        /*05a0*/ 	.word	0x00003bd0


	//   ....[2]....
        /*05a4*/ 	.word	0x00003bf0


	//   ....[3]....
        /*05a8*/ 	.word	0x00003c10


	//   ....[4]....
        /*05ac*/ 	.word	0x00003c20


	//   ....[5]....
        /*05b0*/ 	.word	0x00003c50


	//   ....[6]....
        /*05b4*/ 	.word	0x00003c60


	//   ....[7]....
        /*05b8*/ 	.word	0x00003c90


	//   ....[8]....
        /*05bc*/ 	.word	0x00003ca0


	//   ....[9]....
        /*05c0*/ 	.word	0x00003cc0


	//   ....[10]....
        /*05c4*/ 	.word	0x00008ef0


	//   ....[11]....
        /*05c8*/ 	.word	0x00008f40


	//   ....[12]....
        /*05cc*/ 	.word	0x00008fa0


	//   ....[13]....
        /*05d0*/ 	.word	0x00008ff0


	//   ....[14]....
        /*05d4*/ 	.word	0x00009050


	//   ....[15]....
        /*05d8*/ 	.word	0x000090a0


	//   ....[16]....
        /*05dc*/ 	.word	0x00009110


	//   ....[17]....
        /*05e0*/ 	.word	0x00009170


	//   ....[18]....
        /*05e4*/ 	.word	0x000091d0


	//   ....[19]....
        /*05e8*/ 	.word	0x00009220


	//----- nvinfo : EIATTR_EXIT_INSTR_OFFSETS
	.align		4
.L_1321:
        /*05ec*/ 	.byte	0x04, 0x1c
        /*05ee*/ 	.short	(.L_1323 - .L_1322)


	//   ....[0]....
.L_1322:
        /*05f0*/ 	.word	0x00008dc0


	//   ....[1]....
        /*05f4*/ 	.word	0x00008e90


	//----- nvinfo : EIATTR_MAX_THREADS
	.align		4
.L_1323:
        /*05f8*/ 	.byte	0x04, 0x05
        /*05fa*/ 	.short	(.L_1325 - .L_1324)
.L_1324:
        /*05fc*/ 	.word	0x00000080
        /*0600*/ 	.word	0x00000001
        /*0604*/ 	.word	0x00000001


	//----- nvinfo : EIATTR_CRS_STACK_SIZE
	.align		4
.L_1325:
        /*0608*/ 	.byte	0x04, 0x1e
        /*060a*/ 	.short	(.L_1327 - .L_1326)
.L_1326:
        /*060c*/ 	.word	0x00000000


	//----- nvinfo : EIATTR_CBANK_PARAM_SIZE
	.align		4
.L_1327:
        /*0610*/ 	.byte	0x03, 0x19
        /*0612*/ 	.short	0x0128


	//----- nvinfo : EIATTR_PARAM_CBANK
	.align		4
        /*0614*/ 	.byte	0x04, 0x0a
        /*0616*/ 	.short	(.L_1329 - .L_1328)
	.align		4
.L_1328:
        /*0618*/ 	.word	index@(.nv.constant0._ZN10layer_norm13ln_bwd_kernelINS_13Kernel_traitsI13__nv_bfloat16S2_S2_S2_fjLj5120ELj1ELj1ELj4ELj16ENS_18Kernel_traits_baseILj5120ES2_S2_S2_S2_fjLj128EEEEELb0ELb1ELb1ELb0EEEvNS_9BwdParamsE)
        /*061c*/ 	.short	0x0210
        /*061e*/ 	.short	0x0128


	//----- nvinfo : EIATTR_SW_WAR
	.align		4
.L_1329:
        /*0620*/ 	.byte	0x04, 0x36
        /*0622*/ 	.short	(.L_1331 - .L_1330)
.L_1330:
        /*0624*/ 	.word	0x00000008
.L_1331:


//--------------------- .nv.info._ZN10layer_norm13ln_bwd_kernelINS_13Kernel_traitsI13__nv_bfloat16S2_S2_S2_fjLj5120ELj1ELj1ELj4ELj16ENS_18Kernel_traits_baseILj5120ES2_S2_S2_S2_fjLj128EEEEELb0ELb1ELb1ELb1EEEvNS_9BwdParamsE --------------------------
	.section	.nv.info._ZN10layer_norm13ln_bwd_kernelINS_13Kernel_traitsI13__nv_bfloat16S2_S2_S2_fjLj5120ELj1ELj1ELj4ELj16ENS_18Kernel_traits_baseILj5120ES2_S2_S2_S2_fjLj128EEEEELb0ELb1ELb1ELb1EEEvNS_9BwdParamsE,"",@"SHT_CUDA_INFO"
	.sectionflags	@""
	.align	4


	//----- nvinfo : EIATTR_CUDA_API_VERSION
	.align		4
        /*0000*/ 	.byte	0x04, 0x37
        /*0002*/ 	.short	(.L_1333 - .L_1332)
.L_1332:
        /*0004*/ 	.word	0x00000082


	//----- nvinfo : EIATTR_KPARAM_INFO
	.align		4
.L_1333:
        /*0008*/ 	.byte	0x04, 0x17
        /*000a*/ 	.short	(.L_1335 - .L_1334)
.L_1334:
        /*000c*/ 	.word	0x00000000
        /*0010*/ 	.short	0x0000
        /*0012*/ 	.short	0x0000
        /*0014*/ 	.byte	0x00, 0xf0, 0xa1, 0x04


	//----- nvinfo : EIATTR_SPARSE_MMA_MASK
	.align		4
.L_1335:
        /*0018*/ 	.byte	0x03, 0x50
        /*001a*/ 	.short	0x0000


	//----- nvinfo : EIATTR_MAXREG_COUNT
	.align		4
        /*001c*/ 	.byte	0x03, 0x1b
        /*001e*/ 	.short	0x00ff


	//----- nvinfo : EIATTR_NUM_BARRIERS
	.align		4
        /*0020*/ 	.byte	0x02, 0x4c
        /*0022*/ 	.byte	0x01
	.zero		1


	//----- nvinfo : EIATTR_ANNOTATIONS
	.align		4
        /*0024*/ 	.byte	0x04, 0x55
        /*0026*/ 	.short	(.L_1337 - .L_1336)


	//   ....[0]....
.L_1336:
        /* <DEDUP_REMOVED lines=84> */


	//----- nvinfo : EIATTR_MERCURY_ISA_VERSION
	.align		4
.L_1337:
        /*0550*/ 	.byte	0x03, 0x5f
        /*0552*/ 	.short	0x0101


	//----- nvinfo : EIATTR_COOP_GROUP_MASK_REGIDS
	.align		4
        /*0554*/ 	.byte	0x04, 0x29
        /*0556*/ 	.short	(.L_1339 - .L_1338)


	//   ....[0]....
.L_1338:
        /*0558*/ 	.word	0xffffffff


	//   ....[1]....
        /*055c*/ 	.word	0xffffffff


	//   ....[2]....
        /*0560*/ 	.word	0xffffffff


	//   ....[3]....
        /*0564*/ 	.word	0xffffffff


	//   ....[4]....
        /*0568*/ 	.word	0xffffffff


	//   ....[5]....
        /*056c*/ 	.word	0xffffffff


	//   ....[6]....
        /*0570*/ 	.word	0xffffffff


	//   ....[7]....
        /*0574*/ 	.word	0xffffffff


	//   ....[8]....
        /*0578*/ 	.word	0xffffffff


	//   ....[9]....
        /*057c*/ 	.word	0xffffffff


	//   ....[10]....
        /*0580*/ 	.word	0x050000c0


	//   ....[11]....
        /*0584*/ 	.word	0x050000c0


	//   ....[12]....
        /*0588*/ 	.word	0x050000c0


	//   ....[13]....
        /*058c*/ 	.word	0x050000c0


	//   ....[14]....
        /*0590*/ 	.word	0x050000c0


	//   ....[15]....
        /*0594*/ 	.word	0x050000c0


	//   ....[16]....
        /*0598*/ 	.word	0x050000c0


	//   ....[17]....
        /*059c*/ 	.word	0x050000c0


	//   ....[18]....
        /*05a0*/ 	.word	0x050000c0


	//   ....[19]....
        /*05a4*/ 	.word	0x050000c0


	//----- nvinfo : EIATTR_COOP_GROUP_INSTR_OFFSETS
	.align		4
.L_1339:
        /*05a8*/ 	.byte	0x04, 0x28
        /*05aa*/ 	.short	(.L_1341 - .L_1340)


	//   ....[0]....
.L_1340:
        /*05ac*/ 	.word	0x00003660


	//   ....[1]....
        /*05b0*/ 	.word	0x00003680


	//   ....[2]....
        /*05b4*/ 	.word	0x000036a0


	//   ....[3]....
        /*05b8*/ 	.word	0x000036c0


	//   ....[4]....
        /*05bc*/ 	.word	0x000036e0


	//   ....[5]....
        /*05c0*/ 	.word	0x00003700


	//   ....[6]....
        /*05c4*/ 	.word	0x00003720


	//   ....[7]....
        /*05c8*/ 	.word	0x00003740


	//   ....[8]....
        /*05cc*/ 	.word	0x00003750


	//   ....[9]....
        /*05d0*/ 	.word	0x00003780


	//   ....[10]....
        /*05d4*/ 	.word	0x00008550


	//   ....[11]....
        /*05d8*/ 	.word	0x000085a0


	//   ....[12]....
        /*05dc*/ 	.word	0x00008600


	//   ....[13]....
        /*05e0*/ 	.word	0x00008650


	//   ....[14]....
        /*05e4*/ 	.word	0x000086b0


	//   ....[15]....
        /*05e8*/ 	.word	0x00008700


	//   ....[16]....
        /*05ec*/ 	.word	0x00008760


	//   ....[17]....
        /*05f0*/ 	.word	0x000087b0


	//   ....[18]....
        /*05f4*/ 	.word	0x00008810


	//   ....[19]....
        /*05f8*/ 	.word	0x00008860


	//----- nvinfo : EIATTR_EXIT_INSTR_OFFSETS
	.align		4
.L_1341:
        /*05fc*/ 	.byte	0x04, 0x1c
        /*05fe*/ 	.short	(.L_1343 - .L_1342)


	//   ....[0]....
.L_1342:
        /*0600*/ 	.word	0x000084f0


	//----- nvinfo : EIATTR_MAX_THREADS
	.align		4
.L_1343:
        /*0604*/ 	.byte	0x04, 0x05
        /*0606*/ 	.short	(.L_1345 - .L_1344)
.L_1344:
        /*0608*/ 	.word	0x00000080
        /*060c*/ 	.word	0x00000001
        /*0610*/ 	.word	0x00000001


	//----- nvinfo : EIATTR_CRS_STACK_SIZE
	.align		4
.L_1345:
        /*0614*/ 	.byte	0x04, 0x1e
        /*0616*/ 	.short	(.L_1347 - .L_1346)
.L_1346:
        /*0618*/ 	.word	0x00000000


	//----- nvinfo : EIATTR_CBANK_PARAM_SIZE
	.align		4
.L_1347:
        /*061c*/ 	.byte	0x03, 0x19
        /*061e*/ 	.short	0x0128


	//----- nvinfo : EIATTR_PARAM_CBANK
	.align		4
        /*0620*/ 	.byte	0x04, 0x0a
        /*0622*/ 	.short	(.L_1349 - .L_1348)
	.align		4
.L_1348:
        /*0624*/ 	.word	index@(.nv.constant0._ZN10layer_norm13ln_bwd_kernelINS_13Kernel_traitsI13__nv_bfloat16S2_S2_S2_fjLj5120ELj1ELj1ELj4ELj16ENS_18Kernel_traits_baseILj5120ES2_S2_S2_S2_fjLj128EEEEELb0ELb1ELb1ELb1EEEvNS_9BwdParamsE)
        /*0628*/ 	.short	0x0210
        /*062a*/ 	.short	0x0128


	//----- nvinfo : EIATTR_SW_WAR
	.align		4
.L_1349:
        /*062c*/ 	.byte	0x04, 0x36
        /*062e*/ 	.short	(.L_1351 - .L_1350)
.L_1350:
        /*0630*/ 	.word	0x00000008
.L_1351:


//--------------------- .nv.info._ZN10layer_norm13ln_bwd_kernelINS_13Kernel_traitsI13__nv_bfloat16S2_S2_S2_fjLj5120ELj1ELj1ELj4ELj16ENS_18Kernel_traits_baseILj5120ES2_S2_S2_S2_fjLj128EEEEELb1ELb0ELb0ELb0EEEvNS_9BwdParamsE --------------------------
	.section	.nv.info._ZN10layer_norm13ln_bwd_kernelINS_13Kernel_traitsI13__nv_bfloat16S2_S2_S2_fjLj5120ELj1ELj1ELj4ELj16ENS_18Kernel_traits_baseILj5120ES2_S2_S2_S2_fjLj128EEEEELb1ELb0ELb0ELb0EEEvNS_9BwdParamsE,"",@"SHT_CUDA_INFO"
	.sectionflags	@""
	.align	4


	//----- nvinfo : EIATTR_CUDA_API_VERSION
	.align		4
        /*0000*/ 	.byte	0x04, 0x37
        /*0002*/ 	.short	(.L_1353 - .L_1352)
.L_1352:
        /*0004*/ 	.word	0x00000082


	//----- nvinfo : EIATTR_KPARAM_INFO
	.align		4
.L_1353:
        /*0008*/ 	.byte	0x04, 0x17
        /*000a*/ 	.short	(.L_1355 - .L_1354)
.L_1354:
        /*000c*/ 	.word	0x00000000
        /*0010*/ 	.short	0x0000
        /*0012*/ 	.short	0x0000
        /*0014*/ 	.byte	0x00, 0xf0, 0xa1, 0x04


	//----- nvinfo : EIATTR_SPARSE_MMA_MASK
	.align		4
.L_1355:
        /*0018*/ 	.byte	0x03, 0x50
        /*001a*/ 	.short	0x0000


	//----- nvinfo : EIATTR_MAXREG_COUNT
	.align		4
        /*001c*/ 	.byte	0x03, 0x1b
        /*001e*/ 	.short	0x00ff


	//----- nvinfo : EIATTR_NUM_BARRIERS
	.align		4
        /*0020*/ 	.byte	0x02, 0x4c
        /*0022*/ 	.byte	0x01
	.zero		1


	//----- nvinfo : EIATTR_ANNOTATIONS
	.align		4
        /*0024*/ 	.byte	0x04, 0x55
        /*0026*/ 	.short	(.L_1357 - .L_1356)


	//   ....[0]....
.L_1356:
        /*0028*/ 	.word	0x00000001
        /*002c*/ 	.byte	0x50, 0x06, 0x00, 0x00, 0x01, 0x00, 0x00, 0x00, 0xa0, 0x06, 0x00, 0x00, 0x01, 0x00, 0x00, 0x00
        /*003c*/ 	.byte	0xd0, 0x06, 0x00, 0x00, 0x01, 0x00, 0x00, 0x00, 0x10, 0x07, 0x00, 0x00, 0x01, 0x00, 0x00, 0x00
        /*004c*/ 	.byte	0xe0, 0x0b, 0x00, 0x00, 0x01, 0x00, 0x00, 0x00, 0x00, 0x0c, 0x00, 0x00, 0x01, 0x00, 0x00, 0x00
        /*005c*/ 	.byte	0x10, 0x0c, 0x00, 0x00, 0x01, 0x00, 0x00, 0x00, 0x50, 0x0c, 0x00, 0x00


	//----- nvinfo : EIATTR_MERCURY_ISA_VERSION
	.align		4
.L_1357:
        /*0068*/ 	.byte	0x03, 0x5f
        /*006a*/ 	.short	0x0101


	//----- nvinfo : EIATTR_COOP_GROUP_MASK_REGIDS
	.align		4
        /*006c*/ 	.byte	0x04, 0x29
        /*006e*/ 	.short	(.L_1359 - .L_1358)


	//   ....[0]....
.L_1358:
        /*0070*/ 	.word	0xffffffff


	//   ....[1]....
        /*0074*/ 	.word	0xffffffff


	//   ....[2]....
        /*0078*/ 	.word	0xffffffff


	//   ....[3]....
        /*007c*/ 	.word	0xffffffff


	//   ....[4]....
        /*0080*/ 	.word	0xffffffff


	//   ....[5]....
        /*0084*/ 	.word	0xffffffff


	//   ....[6]....
        /*0088*/ 	.word	0xffffffff


	//   ....[7]....
        /*008c*/ 	.word	0xffffffff


	//   ....[8]....
        /*0090*/ 	.word	0xffffffff


	//   ....[9]....
        /*0094*/ 	.word	0xffffffff


	//   ....[10]....
        /*0098*/ 	.word	0x0500008f


	//   ....[11]....
        /*009c*/ 	.word	0x0500008f


	//   ....[12]....
        /*00a0*/ 	.word	0x0500008f


	//   ....[13]....
        /*00a4*/ 	.word	0x0500008f


	//   ....[14]....
        /*00a8*/ 	.word	0x0500008f


	//   ....[15]....
        /*00ac*/ 	.word	0x0500008f


	//   ....[16]....
        /*00b0*/ 	.word	0x0500008f


	//   ....[17]....
        /*00b4*/ 	.word	0x0500008f


	//   ....[18]....
        /*00b8*/ 	.word	0x0500008f


	//   ....[19]....
        /*00bc*/ 	.word	0x0500008f


	//----- nvinfo : EIATTR_COOP_GROUP_INSTR_OFFSETS
	.align		4
.L_1359:
        /*00c0*/ 	.byte	0x04, 0x28
        /*00c2*/ 	.short	(.L_1361 - .L_1360)


	//   ....[0]....
.L_1360:
        /*00c4*/ 	.word	0x00002bd0


	//   ....[1]....
        /*00c8*/ 	.word	0x00002be0


	//   ....[2]....
        /*00cc*/ 	.word	0x00002c10


	//   ....[3]....
        /*00d0*/ 	.word	0x00002c20


	//   ....[4]....
        /*00d4*/ 	.word	0x00002c50


	//   ....[5]....
        /*00d8*/ 	.word	0x00002c60


	//   ....[6]....
        /*00dc*/ 	.word	0x00002c90


	//   ....[7]....
        /*00e0*/ 	.word	0x00002ca0


	//   ....[8]....
        /*00e4*/ 	.word	0x00002cd0


	//   ....[9]....
        /*00e8*/ 	.word	0x00002ce0


	//   ....[10]....
        /*00ec*/ 	.word	0x000056c0


	//   ....[11]....
        /*00f0*/ 	.word	0x00005710


	//   ....[12]....
        /*00f4*/ 	.word	0x00005770


	//   ....[13]....
        /*00f8*/ 	.word	0x000057d0


	//   ....[14]....
        /*00fc*/ 	.word	0x00005830


	//   ....[15]....
        /*0100*/ 	.word	0x00005890


	//   ....[16]....
        /*0104*/ 	.word	0x000058f0


	//   ....[17]....
        /*0108*/ 	.word	0x00005950


	//   ....[18]....
        /*010c*/ 	.word	0x000059b0


	//   ....[19]....
        /*0110*/ 	.word	0x00005a10


	//----- nvinfo : EIATTR_EXIT_INSTR_OFFSETS
	.align		4
.L_1361:
        /*0114*/ 	.byte	0x04, 0x1c
        /*0116*/ 	.short	(.L_1363 - .L_1362)


	//   ....[0]....
.L_1362:
        /*0118*/ 	.word	0x000055d0


	//   ....[1]....
        /*011c*/ 	.word	0x00005660


	//----- nvinfo : EIATTR_MAX_THREADS
	.align		4
.L_1363:
        /*0120*/ 	.byte	0x04, 0x05
        /*0122*/ 	.short	(.L_1365 - .L_1364)
.L_1364:
        /*0124*/ 	.word	0x00000080
        /*0128*/ 	.word	0x00000001
        /*012c*/ 	.word	0x00000001


	//----- nvinfo : EIATTR_CRS_STACK_SIZE
	.align		4
.L_1365:
        /*0130*/ 	.byte	0x04, 0x1e
        /*0132*/ 	.short	(.L_1367 - .L_1366)
.L_1366:
        /*0134*/ 	.word	0x00000000


	//----- nvinfo : EIATTR_CBANK_PARAM_SIZE
	.align		4
.L_1367:
        /*0138*/ 	.byte	0x03, 0x19
        /*013a*/ 	.short	0x0128


	//----- nvinfo : EIATTR_PARAM_CBANK
	.align		4
        /*013c*/ 	.byte	0x04, 0x0a
        /*013e*/ 	.short	(.L_1369 - .L_1368)
	.align		4
.L_1368:
        /*0140*/ 	.word	index@(.nv.constant0._ZN10layer_norm13ln_bwd_kernelINS_13Kernel_traitsI13__nv_bfloat16S2_S2_S2_fjLj5120ELj1ELj1ELj4ELj16ENS_18Kernel_traits_baseILj5120ES2_S2_S2_S2_fjLj128EEEEELb1ELb0ELb0ELb0EEEvNS_9BwdParamsE)
        /*0144*/ 	.short	0x0210
        /*0146*/ 	.short	0x0128


	//----- nvinfo : EIATTR_SW_WAR
	.align		4
.L_1369:
        /*0148*/ 	.byte	0x04, 0x36
        /*014a*/ 	.short	(.L_1371 - .L_1370)
.L_1370:
        /*014c*/ 	.word	0x00000008
.L_1371:


//--------------------- .nv.info._ZN10layer_norm13ln_bwd_kernelINS_13Kernel_traitsI13__nv_bfloat16S2_S2_S2_fjLj5120ELj1ELj1ELj4ELj16ENS_18Kernel_traits_baseILj5120ES2_S2_S2_S2_fjLj128EEEEELb1ELb0ELb0ELb1EEEvNS_9BwdParamsE --------------------------
	.section	.nv.info._ZN10layer_norm13ln_bwd_kernelINS_13Kernel_traitsI13__nv_bfloat16S2_S2_S2_fjLj5120ELj1ELj1ELj4ELj16ENS_18Kernel_traits_baseILj5120ES2_S2_S2_S2_fjLj128EEEEELb1ELb0ELb0ELb1EEEvNS_9BwdParamsE,"",@"SHT_CUDA_INFO"
	.sectionflags	@""
	.align	4


	//----- nvinfo : EIATTR_CUDA_API_VERSION
	.align		4
        /*0000*/ 	.byte	0x04, 0x37
        /*0002*/ 	.short	(.L_1373 - .L_1372)
.L_1372:
        /*0004*/ 	.word	0x00000082


	//----- nvinfo : EIATTR_KPARAM_INFO
	.align		4
.L_1373:
        /*0008*/ 	.byte	0x04, 0x17
        /*000a*/ 	.short	(.L_1375 - .L_1374)
.L_1374:
        /*000c*/ 	.word	0x00000000
        /*0010*/ 	.short	0x0000
        /*0012*/ 	.short	0x0000
        /*0014*/ 	.byte	0x00, 0xf0, 0xa1, 0x04


	//----- nvinfo : EIATTR_SPARSE_MMA_MASK
	.align		4
.L_1375:
        /*0018*/ 	.byte	0x03, 0x50
        /*001a*/ 	.short	0x0000


	//----- nvinfo : EIATTR_MAXREG_COUNT
	.align		4
        /*001c*/ 	.byte	0x03, 0x1b
        /*001e*/ 	.short	0x00ff


	//----- nvinfo : EIATTR_NUM_BARRIERS
	.align		4
        /*0020*/ 	.byte	0x02, 0x4c
        /*0022*/ 	.byte	0x01
	.zero		1


	//----- nvinfo : EIATTR_MERCURY_ISA_VERSION
	.align		4
        /*0024*/ 	.byte	0x03, 0x5f
        /*0026*/ 	.short	0x0101


	//----- nvinfo : EIATTR_COOP_GROUP_MASK_REGIDS
	.align		4
        /*0028*/ 	.byte	0x04, 0x29
        /*002a*/ 	.short	(.L_1377 - .L_1376)


	//   ....[0]....
.L_1376:
        /*002c*/ 	.word	0xffffffff


	//   ....[1]....
        /*0030*/ 	.word	0xffffffff


	//   ....[2]....
        /*0034*/ 	.word	0xffffffff


	//   ....[3]....
        /*0038*/ 	.word	0xffffffff


	//   ....[4]....
        /*003c*/ 	.word	0xffffffff


	//   ....[5]....
        /*0040*/ 	.word	0xffffffff


	//   ....[6]....
        /*0044*/ 	.word	0xffffffff


	//   ....[7]....
        /*0048*/ 	.word	0xffffffff


	//   ....[8]....
        /*004c*/ 	.word	0xffffffff


	//   ....[9]....
        /*0050*/ 	.word	0xffffffff


	//   ....[10]....
        /*0054*/ 	.word	0x050000f9


	//   ....[11]....
        /*0058*/ 	.word	0x050000f9


	//   ....[12]....
        /*005c*/ 	.word	0x050000f9


	//   ....[13]....
        /*0060*/ 	.word	0x050000f9


	//   ....[14]....
        /*0064*/ 	.word	0x050000f9


	//   ....[15]....
        /*0068*/ 	.word	0x050000f9


	//   ....[16]....
        /*006c*/ 	.word	0x050000f9


	//   ....[17]....
        /*0070*/ 	.word	0x050000f9


	//   ....[18]....
        /*0074*/ 	.word	0x050000f9


	//   ....[19]....
        /*0078*/ 	.word	0x050000f9


	//----- nvinfo : EIATTR_COOP_GROUP_INSTR_OFFSETS
	.align		4
.L_1377:
        /*007c*/ 	.byte	0x04, 0x28
        /*007e*/ 	.short	(.L_1379 - .L_1378)


	//   ....[0]....
.L_1378:
        /*0080*/ 	.word	0x00002880


	//   ....[1]....
        /*0084*/ 	.word	0x00002890


	//   ....[2]....
        /*0088*/ 	.word	0x000028c0


	//   ....[3]....
        /*008c*/ 	.word	0x000028d0


	//   ....[4]....
        /*0090*/ 	.word	0x00002900


	//   ....[5]....
        /*0094*/ 	.word	0x00002910


	//   ....[6]....
        /*0098*/ 	.word	0x00002940


	//   ....[7]....
        /*009c*/ 	.word	0x00002950


	//   ....[8]....
        /*00a0*/ 	.word	0x00002980


	//   ....[9]....
        /*00a4*/ 	.word	0x00002990


	//   ....[10]....
        /*00a8*/ 	.word	0x00005320


	//   ....[11]....
        /*00ac*/ 	.word	0x00005370


	//   ....[12]....
        /*00b0*/ 	.word	0x000053d0


	//   ....[13]....
        /*00b4*/ 	.word	0x00005430


	//   ....[14]....
        /*00b8*/ 	.word	0x00005490


	//   ....[15]....
        /*00bc*/ 	.word	0x000054f0


	//   ....[16]....
        /*00c0*/ 	.word	0x00005570


	//   ....[17]....
        /*00c4*/ 	.word	0x000055c0


	//   ....[18]....
        /*00c8*/ 	.word	0x00005620


	//   ....[19]....
        /*00cc*/ 	.word	0x00005680


	//----- nvinfo : EIATTR_EXIT_INSTR_OFFSETS
	.align		4
.L_1379:
        /*00d0*/ 	.byte	0x04, 0x1c
        /*00d2*/ 	.short	(.L_1381 - .L_1380)


	//   ....[0]....
.L_1380:
        /*00d4*/ 	.word	0x000052d0


	//----- nvinfo : EIATTR_MAX_THREADS
	.align		4
.L_1381:
        /*00d8*/ 	.byte	0x04, 0x05
        /*00da*/ 	.short	(.L_1383 - .L_1382)
.L_1382:
        /*00dc*/ 	.word	0x00000080
        /*00e0*/ 	.word	0x00000001
        /*00e4*/ 	.word	0x00000001


	//----- nvinfo : EIATTR_CRS_STACK_SIZE
	.align		4
.L_1383:
        /*00e8*/ 	.byte	0x04, 0x1e
        /*00ea*/ 	.short	(.L_1385 - .L_1384)
.L_1384:
        /*00ec*/ 	.word	0x00000000


	//----- nvinfo : EIATTR_CBANK_PARAM_SIZE
	.align		4
.L_1385:
        /*00f0*/ 	.byte	0x03, 0x19
        /*00f2*/ 	.short	0x0128


	//----- nvinfo : EIATTR_PARAM_CBANK
	.align		4
        /*00f4*/ 	.byte	0x04, 0x0a
        /*00f6*/ 	.short	(.L_1387 - .L_1386)
	.align		4
.L_1386:
        /*00f8*/ 	.word	index@(.nv.constant0._ZN10layer_norm13ln_bwd_kernelINS_13Kernel_traitsI13__nv_bfloat16S2_S2_S2_fjLj5120ELj1ELj1ELj4ELj16ENS_18Kernel_traits_baseILj5120ES2_S2_S2_S2_fjLj128EEEEELb1ELb0ELb0ELb1EEEvNS_9BwdParamsE)
        /*00fc*/ 	.short	0x0210
        /*00fe*/ 	.short	0x0128


	//----- nvinfo : EIATTR_SW_WAR
	.align		4
.L_1387:
        /*0100*/ 	.byte	0x04, 0x36
        /*0102*/ 	.short	(.L_1389 - .L_1388)
.L_1388:
        /*0104*/ 	.word	0x00000008
.L_1389:


//--------------------- .nv.info._ZN10layer_norm22ln_bwd_finalize_kernelINS_22Kernel_traits_finalizeILj5120E13__nv_bfloat16S2_S2_S2_fjLb0ELj1024ELj4ENS_18Kernel_traits_baseILj5120ES2_S2_S2_S2_fjLj1024EEEEELb0ELb0EEEvNS_9BwdParamsE --------------------------
	.section	.nv.info._ZN10layer_norm22ln_bwd_finalize_kernelINS_22Kernel_traits_finalizeILj5120E13__nv_bfloat16S2_S2_S2_fjLb0ELj1024ELj4ENS_18Kernel_traits_baseILj5120ES2_S2_S2_S2_fjLj1024EEEEELb0ELb0EEEvNS_9BwdParamsE,"",@"SHT_CUDA_INFO"
	.sectionflags	@""
	.align	4


	//----- nvinfo : EIATTR_CUDA_API_VERSION
	.align		4
        /*0000*/ 	.byte	0x04, 0x37
        /*0002*/ 	.short	(.L_1391 - .L_1390)
.L_1390:
        /*0004*/ 	.word	0x00000082


	//----- nvinfo : EIATTR_KPARAM_INFO
	.align		4
.L_1391:
        /*0008*/ 	.byte	0x04, 0x17
        /*000a*/ 	.short	(.L_1393 - .L_1392)
.L_1392:
        /*000c*/ 	.word	0x00000000
        /*0010*/ 	.short	0x0000
        /*0012*/ 	.short	0x0000
        /*0014*/ 	.byte	0x00, 0xf0, 0xa1, 0x04


	//----- nvinfo : EIATTR_SPARSE_MMA_MASK
	.align		4
.L_1393:
        /*0018*/ 	.byte	0x03, 0x50
        /*001a*/ 	.short	0x0000


	//----- nvinfo : EIATTR_MAXREG_COUNT
	.align		4
        /*001c*/ 	.byte	0x03, 0x1b
        /*001e*/ 	.short	0x0040


	//----- nvinfo : EIATTR_NUM_BARRIERS
	.align		4
        /*0020*/ 	.byte	0x02, 0x4c
        /*0022*/ 	.byte	0x01
	.zero		1


	//----- nvinfo : EIATTR_MERCURY_ISA_VERSION
	.align		4
        /*0024*/ 	.byte	0x03, 0x5f
        /*0026*/ 	.short	0x0101


	//----- nvinfo : EIATTR_COOP_GROUP_MASK_REGIDS
	.align		4
        /*0028*/ 	.byte	0x04, 0x29
        /*002a*/ 	.short	(.L_1395 - .L_1394)


	//   ....[0]....
.L_1394:
        /*002c*/ 	.word	0xffffffff


	//   ....[1]....
        /*0030*/ 	.word	0xffffffff


	//   ....[2]....
        /*0034*/ 	.word	0xffffffff


	//   ....[3]....
        /*0038*/ 	.word	0xffffffff


	//   ....[4]....
        /*003c*/ 	.word	0xffffffff


	//   ....[5]....
        /*0040*/ 	.word	0xffffffff


	//   ....[6]....
        /*0044*/ 	.word	0xffffffff


	//   ....[7]....
        /*0048*/ 	.word	0xffffffff


	//   ....[8]....
        /*004c*/ 	.word	0xffffffff


	//   ....[9]....
        /*0050*/ 	.word	0xffffffff


	//   ....[10]....
        /*0054*/ 	.word	0x05000013


	//   ....[11]....
        /*0058*/ 	.word	0x05000013


	//   ....[12]....
        /*005c*/ 	.word	0x05000013


	//   ....[13]....
        /*0060*/ 	.word	0x05000013


	//   ....[14]....
        /*0064*/ 	.word	0x05000013


	//   ....[15]....
        /*0068*/ 	.word	0x05000013


	//   ....[16]....
        /*006c*/ 	.word	0x05000013


	//   ....[17]....
        /*0070*/ 	.word	0x05000013


	//   ....[18]....
        /*0074*/ 	.word	0x05000013


	//   ....[19]....
        /*0078*/ 	.word	0x05000013


	//----- nvinfo : EIATTR_COOP_GROUP_INSTR_OFFSETS
	.align		4
.L_1395:
        /*007c*/ 	.byte	0x04, 0x28
        /*007e*/ 	.short	(.L_1397 - .L_1396)


	//   ....[0]....
.L_1396:
        /*0080*/ 	.word	0x000008e0


	//   ....[1]....
        /*0084*/ 	.word	0x000008f0


	//   ....[2]....
        /*0088*/ 	.word	0x00000920


	//   ....[3]....
        /*008c*/ 	.word	0x00000930


	//   ....[4]....
        /*0090*/ 	.word	0x00000960


	//   ....[5]....
        /*0094*/ 	.word	0x00000970


	//   ....[6]....
        /*0098*/ 	.word	0x000009a0


	//   ....[7]....
        /*009c*/ 	.word	0x000009b0


	//   ....[8]....
        /*00a0*/ 	.word	0x000009e0


	//   ....[9]....
        /*00a4*/ 	.word	0x000009f0


	//   ....[10]....
        /*00a8*/ 	.word	0x00000c10


	//   ....[11]....
        /*00ac*/ 	.word	0x00000c80


	//   ....[12]....
        /*00b0*/ 	.word	0x00000cf0


	//   ....[13]....
        /*00b4*/ 	.word	0x00000d60


	//   ....[14]....
        /*00b8*/ 	.word	0x00000dd0


	//   ....[15]....
        /*00bc*/ 	.word	0x00000e30


	//   ....[16]....
        /*00c0*/ 	.word	0x00000ea0


	//   ....[17]....
        /*00c4*/ 	.word	0x00000f10


	//   ....[18]....
        /*00c8*/ 	.word	0x00000f80


	//   ....[19]....
        /*00cc*/ 	.word	0x00000ff0


	//----- nvinfo : EIATTR_EXIT_INSTR_OFFSETS
	.align		4
.L_1397:
        /*00d0*/ 	.byte	0x04, 0x1c
        /*00d2*/ 	.short	(.L_1399 - .L_1398)


	//   ....[0]....
.L_1398:
        /*00d4*/ 	.word	0x00000070


	//   ....[1]....
        /*00d8*/ 	.word	0x00000bb0


	//----- nvinfo : EIATTR_MAX_THREADS
	.align		4
.L_1399:
        /*00dc*/ 	.byte	0x04, 0x05
        /*00de*/ 	.short	(.L_1401 - .L_1400)
.L_1400:
        /*00e0*/ 	.word	0x00000400
        /*00e4*/ 	.word	0x00000001
        /*00e8*/ 	.word	0x00000001


	//----- nvinfo : EIATTR_CRS_STACK_SIZE
	.align		4
.L_1401:
        /*00ec*/ 	.byte	0x04, 0x1e
        /*00ee*/ 	.short	(.L_1403 - .L_1402)
.L_1402:
        /*00f0*/ 	.word	0x00000000


	//----- nvinfo : EIATTR_CBANK_PARAM_SIZE
	.align		4
.L_1403:
        /*00f4*/ 	.byte	0x03, 0x19
        /*00f6*/ 	.short	0x0128


	//----- nvinfo : EIATTR_PARAM_CBANK
	.align		4
        /*00f8*/ 	.byte	0x04, 0x0a
        /*00fa*/ 	.short	(.L_1405 - .L_1404)
	.align		4
.L_1404:
        /*00fc*/ 	.word	index@(.nv.constant0._ZN10layer_norm22ln_bwd_finalize_kernelINS_22Kernel_traits_finalizeILj5120E13__nv_bfloat16S2_S2_S2_fjLb0ELj1024ELj4ENS_18Kernel_traits_baseILj5120ES2_S2_S2_S2_fjLj1024EEEEELb0ELb0EEEvNS_9BwdParamsE)
        /*0100*/ 	.short	0x0210
        /*0102*/ 	.short	0x0128


	//----- nvinfo : EIATTR_SW_WAR
	.align		4
.L_1405:
        /*0104*/ 	.byte	0x04, 0x36
        /*0106*/ 	.short	(.L_1407 - .L_1406)
.L_1406:
        /*0108*/ 	.word	0x00000008
.L_1407:


//--------------------- .nv.info._ZN10layer_norm13ln_bwd_kernelINS_13Kernel_traitsI13__nv_bfloat16S2_S2_S2_fjLj5120ELj1ELj1ELj4ELj16ENS_18Kernel_traits_baseILj5120ES2_S2_S2_S2_fjLj128EEEEELb1ELb0ELb1ELb0EEEvNS_9BwdParamsE --------------------------
	.section	.nv.info._ZN10layer_norm13ln_bwd_kernelINS_13Kernel_traitsI13__nv_bfloat16S2_S2_S2_fjLj5120ELj1ELj1ELj4ELj16ENS_18Kernel_traits_baseILj5120ES2_S2_S2_S2_fjLj128EEEEELb1ELb0ELb1ELb0EEEvNS_9BwdParamsE,"",@"SHT_CUDA_INFO"
	.sectionflags	@""
	.align	4


	//----- nvinfo : EIATTR_CUDA_API_VERSION
	.align		4
        /*0000*/ 	.byte	0x04, 0x37
        /*0002*/ 	.short	(.L_1409 - .L_1408)
.L_1408:
        /*0004*/ 	.word	0x00000082


	//----- nvinfo : EIATTR_KPARAM_INFO
	.align		4
.L_1409:
        /*0008*/ 	.byte	0x04, 0x17
        /*000a*/ 	.short	(.L_1411 - .L_1410)
.L_1410:
        /*000c*/ 	.word	0x00000000
        /*0010*/ 	.short	0x0000
        /*0012*/ 	.short	0x0000
        /*0014*/ 	.byte	0x00, 0xf0, 0xa1, 0x04


	//----- nvinfo : EIATTR_SPARSE_MMA_MASK
	.align		4
.L_1411:
        /*0018*/ 	.byte	0x03, 0x50
        /*001a*/ 	.short	0x0000


	//----- nvinfo : EIATTR_MAXREG_COUNT
	.align		4
        /*001c*/ 	.byte	0x03, 0x1b
        /*001e*/ 	.short	0x00ff


	//----- nvinfo : EIATTR_NUM_BARRIERS
	.align		4
        /*0020*/ 	.byte	0x02, 0x4c
        /*0022*/ 	.byte	0x01
	.zero		1


	//----- nvinfo : EIATTR_ANNOTATIONS
	.align		4
        /*0024*/ 	.byte	0x04, 0x55
        /*0026*/ 	.short	(.L_1413 - .L_1412)


	//   ....[0]....
.L_1412:
        /* <DEDUP_REMOVED lines=10> */


	//----- nvinfo : EIATTR_MERCURY_ISA_VERSION
	.align		4
.L_1413:
        /*00b8*/ 	.byte	0x03, 0x5f
        /*00ba*/ 	.short	0x0101


	//----- nvinfo : EIATTR_COOP_GROUP_MASK_REGIDS
	.align		4
        /*00bc*/ 	.byte	0x04, 0x29
        /*00be*/ 	.short	(.L_1415 - .L_1414)


	//   ....[0]....
.L_1414:
        /*00c0*/ 	.word	0xffffffff


	//   ....[1]....
        /*00c4*/ 	.word	0xffffffff


	//   ....[2]....
        /*00c8*/ 	.word	0xffffffff


	//   ....[3]....
        /*00cc*/ 	.word	0xffffffff


	//   ....[4]....
        /*00d0*/ 	.word	0xffffffff


	//   ....[5]....
        /*00d4*/ 	.word	0xffffffff


	//   ....[6]....
        /*00d8*/ 	.word	0xffffffff


	//   ....[7]....
        /*00dc*/ 	.word	0xffffffff


	//   ....[8]....
        /*00e0*/ 	.word	0xffffffff


	//   ....[9]....
        /*00e4*/ 	.word	0xffffffff


	//   ....[10]....
        /*00e8*/ 	.word	0x05000093


	//   ....[11]....
        /*00ec*/ 	.word	0x05000093


	//   ....[12]....
        /*00f0*/ 	.word	0x05000093


	//   ....[13]....
        /*00f4*/ 	.word	0x05000093


	//   ....[14]....
        /*00f8*/ 	.word	0x05000093


	//   ....[15]....
        /*00fc*/ 	.word	0x05000093


	//   ....[16]....
        /*0100*/ 	.word	0x05000093


	//   ....[17]....
        /*0104*/ 	.word	0x05000093


	//   ....[18]....
        /*0108*/ 	.word	0x05000093


	//   ....[19]....
        /*010c*/ 	.word	0x05000093


	//----- nvinfo : EIATTR_COOP_GROUP_INSTR_OFFSETS
	.align		4
.L_1415:
        /*0110*/ 	.byte	0x04, 0x28
        /*0112*/ 	.short	(.L_1417 - .L_1416)


	//   ....[0]....
.L_1416:
        /*0114*/ 	.word	0x000031f0


	//   ....[1]....
        /*0118*/ 	.word	0x00003210


	//   ....[2]....
        /*011c*/ 	.word	0x00003230


	//   ....[3]....
        /*0120*/ 	.word	0x00003250


	//   ....[4]....
        /*0124*/ 	.word	0x00003260


	//   ....[5]....
        /*0128*/ 	.word	0x00003290


	//   ....[6]....
        /*012c*/ 	.word	0x000032a0


	//   ....[7]....
        /*0130*/ 	.word	0x000032d0


	//   ....[8]....
        /*0134*/ 	.word	0x000032e0


	//   ....[9]....
        /*0138*/ 	.word	0x00003300


	//   ....[10]....
        /*013c*/ 	.word	0x00007bb0


	//   ....[11]....
        /*0140*/ 	.word	0x00007c00


	//   ....[12]....
        /*0144*/ 	.word	0x00007c60


	//   ....[13]....
        /*0148*/ 	.word	0x00007cb0


	//   ....[14]....
        /*014c*/ 	.word	0x00007d10


	//   ....[15]....
        /*0150*/ 	.word	0x00007d60


	//   ....[16]....
        /*0154*/ 	.word	0x00007dd0


	//   ....[17]....
        /*0158*/ 	.word	0x00007e30


	//   ....[18]....
        /*015c*/ 	.word	0x00007e90


	//   ....[19]....
        /*0160*/ 	.word	0x00007ee0


	//----- nvinfo : EIATTR_EXIT_INSTR_OFFSETS
	.align		4
.L_1417:
        /*0164*/ 	.byte	0x04, 0x1c
        /*0166*/ 	.short	(.L_1419 - .L_1418)


	//   ....[0]....
.L_1418:
        /*0168*/ 	.word	0x00007ac0


	//   ....[1]....
        /*016c*/ 	.word	0x00007b50


	//----- nvinfo : EIATTR_MAX_THREADS
	.align		4
.L_1419:
        /*0170*/ 	.byte	0x04, 0x05
        /*0172*/ 	.short	(.L_1421 - .L_1420)
.L_1420:
        /*0174*/ 	.word	0x00000080
        /*0178*/ 	.word	0x00000001
        /*017c*/ 	.word	0x00000001


	//----- nvinfo : EIATTR_CRS_STACK_SIZE
	.align		4
.L_1421:
        /*0180*/ 	.byte	0x04, 0x1e
        /*0182*/ 	.short	(.L_1423 - .L_1422)
.L_1422:
        /*0184*/ 	.word	0x00000000


	//----- nvinfo : EIATTR_CBANK_PARAM_SIZE
	.align		4
.L_1423:
        /*0188*/ 	.byte	0x03, 0x19
        /*018a*/ 	.short	0x0128


	//----- nvinfo : EIATTR_PARAM_CBANK
	.align		4
        /*018c*/ 	.byte	0x04, 0x0a
        /*018e*/ 	.short	(.L_1425 - .L_1424)
	.align		4
.L_1424:
        /*0190*/ 	.word	index@(.nv.constant0._ZN10layer_norm13ln_bwd_kernelINS_13Kernel_traitsI13__nv_bfloat16S2_S2_S2_fjLj5120ELj1ELj1ELj4ELj16ENS_18Kernel_traits_baseILj5120ES2_S2_S2_S2_fjLj128EEEEELb1ELb0ELb1ELb0EEEvNS_9BwdParamsE)
        /*0194*/ 	.short	0x0210
        /*0196*/ 	.short	0x0128


	//----- nvinfo : EIATTR_SW_WAR
	.align		4
.L_1425:
        /*0198*/ 	.byte	0x04, 0x36
        /*019a*/ 	.short	(.L_1427 - .L_1426)
.L_1426:
        /*019c*/ 	.word	0x00000008
.L_1427:


//--------------------- .nv.info._ZN10layer_norm22ln_bwd_finalize_kernelINS_22Kernel_traits_finalizeILj5120E13__nv_bfloat16S2_S2_S2_fjLb0ELj1024ELj4ENS_18Kernel_traits_baseILj5120ES2_S2_S2_S2_fjLj1024EEEEELb0ELb1EEEvNS_9BwdParamsE --------------------------
	.section	.nv.info._ZN10layer_norm22ln_bwd_finalize_kernelINS_22Kernel_traits_finalizeILj5120E13__nv_bfloat16S2_S2_S2_fjLb0ELj1024ELj4ENS_18Kernel_traits_baseILj5120ES2_S2_S2_S2_fjLj1024EEEEELb0ELb1EEEvNS_9BwdParamsE,"",@"SHT_CUDA_INFO"
	.sectionflags	@""
	.align	4


	//----- nvinfo : EIATTR_CUDA_API_VERSION
	.align		4
        /*0000*/ 	.byte	0x04, 0x37
        /*0002*/ 	.short	(.L_1429 - .L_1428)
.L_1428:
        /*0004*/ 	.word	0x00000082


	//----- nvinfo : EIATTR_KPARAM_INFO
	.align		4
.L_1429:
        /*0008*/ 	.byte	0x04, 0x17
        /*000a*/ 	.short	(.L_1431 - .L_1430)
.L_1430:
        /*000c*/ 	.word	0x00000000
        /*0010*/ 	.short	0x0000
        /*0012*/ 	.short	0x0000
        /*0014*/ 	.byte	0x00, 0xf0, 0xa1, 0x04


	//----- nvinfo : EIATTR_SPARSE_MMA_MASK
	.align		4
.L_1431:
        /*0018*/ 	.byte	0x03, 0x50
        /*001a*/ 	.short	0x0000


	//----- nvinfo : EIATTR_MAXREG_COUNT
	.align		4
        /*001c*/ 	.byte	0x03, 0x1b
        /*001e*/ 	.short	0x0040


	//----- nvinfo : EIATTR_NUM_BARRIERS
	.align		4
        /*0020*/ 	.byte	0x02, 0x4c
        /*0022*/ 	.byte	0x01
	.zero		1


	//----- nvinfo : EIATTR_MERCURY_ISA_VERSION
	.align		4
        /*0024*/ 	.byte	0x03, 0x5f
        /*0026*/ 	.short	0x0101


	//----- nvinfo : EIATTR_COOP_GROUP_MASK_REGIDS
	.align		4
        /*0028*/ 	.byte	0x04, 0x29
        /*002a*/ 	.short	(.L_1433 - .L_1432)


	//   ....[0]....
.L_1432:
        /*002c*/ 	.word	0xffffffff


	//   ....[1]....
        /*0030*/ 	.word	0xffffffff


	//   ....[2]....
        /*0034*/ 	.word	0xffffffff


	//   ....[3]....
        /*0038*/ 	.word	0xffffffff


	//   ....[4]....
        /*003c*/ 	.word	0xffffffff


	//   ....[5]....
        /*0040*/ 	.word	0xffffffff


	//   ....[6]....
        /*0044*/ 	.word	0xffffffff


	//   ....[7]....
        /*0048*/ 	.word	0xffffffff


	//   ....[8]....
        /*004c*/ 	.word	0xffffffff


	//   ....[9]....
        /*0050*/ 	.word	0xffffffff


	//   ....[10]....
        /*0054*/ 	.word	0x05000011


	//   ....[11]....
        /*0058*/ 	.word	0x05000011


	//   ....[12]....
        /*005c*/ 	.word	0x05000011


	//   ....[13]....
        /*0060*/ 	.word	0x05000011


	//   ....[14]....
        /*0064*/ 	.word	0x05000011


	//   ....[15]....
        /*0068*/ 	.word	0x05000011


	//   ....[16]....
        /*006c*/ 	.word	0x05000011


	//   ....[17]....
        /*0070*/ 	.word	0x05000011


	//   ....[18]....
        /*0074*/ 	.word	0x05000011


	//   ....[19]....
        /*0078*/ 	.word	0x05000011


	//----- nvinfo : EIATTR_COOP_GROUP_INSTR_OFFSETS
	.align		4
.L_1433:
        /*007c*/ 	.byte	0x04, 0x28
        /*007e*/ 	.short	(.L_1435 - .L_1434)


	//   ....[0]....
.L_1434:
        /*0080*/ 	.word	0x000008e0


	//   ....[1]....
        /*0084*/ 	.word	0x000008f0


	//   ....[2]....
        /*0088*/ 	.word	0x00000920


	//   ....[3]....
        /*008c*/ 	.word	0x00000930


	//   ....[4]....
        /*0090*/ 	.word	0x00000960


	//   ....[5]....
        /*0094*/ 	.word	0x00000970


	//   ....[6]....
        /*0098*/ 	.word	0x000009a0


	//   ....[7]....
        /*009c*/ 	.word	0x000009b0


	//   ....[8]....
        /*00a0*/ 	.word	0x000009e0


	//   ....[9]....
        /*00a4*/ 	.word	0x000009f0


	//   ....[10]....
        /*00a8*/ 	.word	0x00000bf0


	//   ....[11]....
        /*00ac*/ 	.word	0x00000c60


	//   ....[12]....
        /*00b0*/ 	.word	0x00000cd0


	//   ....[13]....
        /*00b4*/ 	.word	0x00000d40


	//   ....[14]....
        /*00b8*/ 	.word	0x00000db0


	//   ....[15]....
        /*00bc*/ 	.word	0x00000e10


	//   ....[16]....
        /*00c0*/ 	.word	0x00000e80


	//   ....[17]....
        /*00c4*/ 	.word	0x00000ef0


	//   ....[18]....
        /*00c8*/ 	.word	0x00000f60


	//   ....[19]....
        /*00cc*/ 	.word	0x00000fd0


	//----- nvinfo : EIATTR_EXIT_INSTR_OFFSETS
	.align		4
.L_1435:
        /*00d0*/ 	.byte	0x04, 0x1c
        /*00d2*/ 	.short	(.L_1437 - .L_1436)


	//   ....[0]....
.L_1436:
        /*00d4*/ 	.word	0x00000070


	//   ....[1]....
        /*00d8*/ 	.word	0x00000b90


	//----- nvinfo : EIATTR_MAX_THREADS
	.align		4
.L_1437:
        /*00dc*/ 	.byte	0x04, 0x05
        /*00de*/ 	.short	(.L_1439 - .L_1438)
.L_1438:
        /*00e0*/ 	.word	0x00000400
        /*00e4*/ 	.word	0x00000001
        /*00e8*/ 	.word	0x00000001


	//----- nvinfo : EIATTR_CRS_STACK_SIZE
	.align		4
.L_1439:
        /*00ec*/ 	.byte	0x04, 0x1e
        /*00ee*/ 	.short	(.L_1441 - .L_1440)
.L_1440:
        /*00f0*/ 	.word	0x00000000


	//----- nvinfo : EIATTR_CBANK_PARAM_SIZE
	.align		4
.L_1441:
        /*00f4*/ 	.byte	0x03, 0x19
        /*00f6*/ 	.short	0x0128


	//----- nvinfo : EIATTR_PARAM_CBANK
	.align		4
        /*00f8*/ 	.byte	0x04, 0x0a
        /*00fa*/ 	.short	(.L_1443 - .L_1442)
	.align		4
.L_1442:
        /*00fc*/ 	.word	index@(.nv.constant0._ZN10layer_norm22ln_bwd_finalize_kernelINS_22Kernel_traits_finalizeILj5120E13__nv_bfloat16S2_S2_S2_fjLb0ELj1024ELj4ENS_18Kernel_traits_baseILj5120ES2_S2_S2_S2_fjLj1024EEEEELb0ELb1EEEvNS_9BwdParamsE)
        /*0100*/ 	.short	0x0210
        /*0102*/ 	.short	0x0128


	//----- nvinfo : EIATTR_SW_WAR
	.align		4
.L_1443:
        /*0104*/ 	.byte	0x04, 0x36
        /*0106*/ 	.short	(.L_1445 - .L_1444)
.L_1444:
        /*0108*/ 	.word	0x00000008
.L_1445:


//--------------------- .nv.info._ZN10layer_norm13ln_bwd_kernelINS_13Kernel_traitsI13__nv_bfloat16S2_S2_S2_fjLj5120ELj1ELj1ELj4ELj16ENS_18Kernel_traits_baseILj5120ES2_S2_S2_S2_fjLj128EEEEELb1ELb0ELb1ELb1EEEvNS_9BwdParamsE --------------------------
	.section	.nv.info._ZN10layer_norm13ln_bwd_kernelINS_13Kernel_traitsI13__nv_bfloat16S2_S2_S2_fjLj5120ELj1ELj1ELj4ELj16ENS_18Kernel_traits_baseILj5120ES2_S2_S2_S2_fjLj128EEEEELb1ELb0ELb1ELb1EEEvNS_9BwdParamsE,"",@"SHT_CUDA_INFO"
	.sectionflags	@""
	.align	4


	//----- nvinfo : EIATTR_CUDA_API_VERSION
	.align		4
        /*0000*/ 	.byte	0x04, 0x37
        /*0002*/ 	.short	(.L_1447 - .L_1446)
.L_1446:
        /*0004*/ 	.word	0x00000082


	//----- nvinfo : EIATTR_KPARAM_INFO
	.align		4
.L_1447:
        /*0008*/ 	.byte	0x04, 0x17
        /*000a*/ 	.short	(.L_1449 - .L_1448)
.L_1448:
        /*000c*/ 	.word	0x00000000
        /*0010*/ 	.short	0x0000
        /*0012*/ 	.short	0x0000
        /*0014*/ 	.byte	0x00, 0xf0, 0xa1, 0x04


	//----- nvinfo : EIATTR_SPARSE_MMA_MASK
	.align		4
.L_1449:
        /*0018*/ 	.byte	0x03, 0x50
        /*001a*/ 	.short	0x0000


	//----- nvinfo : EIATTR_MAXREG_COUNT
	.align		4
        /*001c*/ 	.byte	0x03, 0x1b
        /*001e*/ 	.short	0x00ff


	//----- nvinfo : EIATTR_NUM_BARRIERS
	.align		4
        /*0020*/ 	.byte	0x02, 0x4c
        /*0022*/ 	.byte	0x01
	.zero		1


	//----- nvinfo : EIATTR_ANNOTATIONS
	.align		4
        /*0024*/ 	.byte	0x04, 0x55
        /*0026*/ 	.short	(.L_1451 - .L_1450)


	//   ....[0]....
.L_1450:
        /* <DEDUP_REMOVED lines=13> */


	//----- nvinfo : EIATTR_MERCURY_ISA_VERSION
	.align		4
.L_1451:
        /*00e8*/ 	.byte	0x03, 0x5f
        /*00ea*/ 	.short	0x0101


	//----- nvinfo : EIATTR_COOP_GROUP_MASK_REGIDS
	.align		4
        /*00ec*/ 	.byte	0x04, 0x29
        /*00ee*/ 	.short	(.L_1453 - .L_1452)


	//   ....[0]....
.L_1452:
        /*00f0*/ 	.word	0xffffffff


	//   ....[1]....
        /*00f4*/ 	.word	0xffffffff


	//   ....[2]....
        /*00f8*/ 	.word	0xffffffff


	//   ....[3]....
        /*00fc*/ 	.word	0xffffffff


	//   ....[4]....
        /*0100*/ 	.word	0xffffffff


	//   ....[5]....
        /*0104*/ 	.word	0xffffffff


	//   ....[6]....
        /*0108*/ 	.word	0xffffffff


	//   ....[7]....
        /*010c*/ 	.word	0xffffffff


	//   ....[8]....
        /*0110*/ 	.word	0xffffffff


	//   ....[9]....
        /*0114*/ 	.word	0xffffffff


	//   ....[10]....
        /*0118*/ 	.word	0x05000090


	//   ....[11]....
        /*011c*/ 	.word	0x05000090


	//   ....[12]....
        /*0120*/ 	.word	0x05000090


	//   ....[13]....
        /*0124*/ 	.word	0x05000090


	//   ....[14]....
        /*0128*/ 	.word	0x05000090


	//   ....[15]....
        /*012c*/ 	.word	0x05000090


	//   ....[16]....
        /*0130*/ 	.word	0x05000090


	//   ....[17]....
        /*0134*/ 	.word	0x05000090


	//   ....[18]....
        /*0138*/ 	.word	0x05000090


	//   ....[19]....
        /*013c*/ 	.word	0x05000090


	//----- nvinfo : EIATTR_COOP_GROUP_INSTR_OFFSETS
	.align		4
.L_1453:
        /*0140*/ 	.byte	0x04, 0x28
        /*0142*/ 	.short	(.L_1455 - .L_1454)


	//   ....[0]....
.L_1454:
        /*0144*/ 	.word	0x00002e70


	//   ....[1]....
        /*0148*/ 	.word	0x00002e90


	//   ....[2]....
        /*014c*/ 	.word	0x00002eb0


	//   ....[3]....
        /*0150*/ 	.word	0x00002ed0


	//   ....[4]....
        /*0154*/ 	.word	0x00002ef0


	//   ....[5]....
        /*0158*/ 	.word	0x00002f10


	//   ....[6]....
        /*015c*/ 	.word	0x00002f30


	//   ....[7]....
        /*0160*/ 	.word	0x00002f50


	//   ....[8]....
        /*0164*/ 	.word	0x00002f60


	//   ....[9]....
        /*0168*/ 	.word	0x00002f80


	//   ....[10]....
        /*016c*/ 	.word	0x000072a0


	//   ....[11]....
        /*0170*/ 	.word	0x000072f0


	//   ....[12]....
        /*0174*/ 	.word	0x00007350


	//   ....[13]....
        /*0178*/ 	.word	0x000073a0


	//   ....[14]....
        /*017c*/ 	.word	0x00007400


	//   ....[15]....
        /*0180*/ 	.word	0x00007450


	//   ....[16]....
        /*0184*/ 	.word	0x000074b0


	//   ....[17]....
        /*0188*/ 	.word	0x00007500


	//   ....[18]....
        /*018c*/ 	.word	0x00007560


	//   ....[19]....
        /*0190*/ 	.word	0x000075b0


	//----- nvinfo : EIATTR_EXIT_INSTR_OFFSETS
	.align		4
.L_1455:
        /*0194*/ 	.byte	0x04, 0x1c
        /*0196*/ 	.short	(.L_1457 - .L_1456)


	//   ....[0]....
.L_1456:
        /*0198*/ 	.word	0x00007240


	//----- nvinfo : EIATTR_MAX_THREADS
	.align		4
.L_1457:
        /*019c*/ 	.byte	0x04, 0x05
        /*019e*/ 	.short	(.L_1459 - .L_1458)
.L_1458:
        /*01a0*/ 	.word	0x00000080
        /*01a4*/ 	.word	0x00000001
        /*01a8*/ 	.word	0x00000001


	//----- nvinfo : EIATTR_CRS_STACK_SIZE
	.align		4
.L_1459:
        /*01ac*/ 	.byte	0x04, 0x1e
        /*01ae*/ 	.short	(.L_1461 - .L_1460)
.L_1460:
        /*01b0*/ 	.word	0x00000000


	//----- nvinfo : EIATTR_CBANK_PARAM_SIZE
	.align		4
.L_1461:
        /*01b4*/ 	.byte	0x03, 0x19
        /*01b6*/ 	.short	0x0128


	//----- nvinfo : EIATTR_PARAM_CBANK
	.align		4
        /*01b8*/ 	.byte	0x04, 0x0a
        /*01ba*/ 	.short	(.L_1463 - .L_1462)
	.align		4
.L_1462:
        /*01bc*/ 	.word	index@(.nv.constant0._ZN10layer_norm13ln_bwd_kernelINS_13Kernel_traitsI13__nv_bfloat16S2_S2_S2_fjLj5120ELj1ELj1ELj4ELj16ENS_18Kernel_traits_baseILj5120ES2_S2_S2_S2_fjLj128EEEEELb1ELb0ELb1ELb1EEEvNS_9BwdParamsE)
        /*01c0*/ 	.short	0x0210
        /*01c2*/ 	.short	0x0128


	//----- nvinfo : EIATTR_SW_WAR
	.align		4
.L_1463:
        /*01c4*/ 	.byte	0x04, 0x36
        /*01c6*/ 	.short	(.L_1465 - .L_1464)
.L_1464:
        /*01c8*/ 	.word	0x00000008
.L_1465:


//--------------------- .nv.info._ZN10layer_norm13ln_bwd_kernelINS_13Kernel_traitsI13__nv_bfloat16S2_S2_S2_fjLj5120ELj1ELj1ELj4ELj16ENS_18Kernel_traits_baseILj5120ES2_S2_S2_S2_fjLj128EEEEELb1ELb1ELb0ELb0EEEvNS_9BwdParamsE --------------------------
	.section	.nv.info._ZN10layer_norm13ln_bwd_kernelINS_13Kernel_traitsI13__nv_bfloat16S2_S2_S2_fjLj5120ELj1ELj1ELj4ELj16ENS_18Kernel_traits_baseILj5120ES2_S2_S2_S2_fjLj128EEEEELb1ELb1ELb0ELb0EEEvNS_9BwdParamsE,"",@"SHT_CUDA_INFO"
	.sectionflags	@""
	.align	4


	//----- nvinfo : EIATTR_CUDA_API_VERSION
	.align		4
        /*0000*/ 	.byte	0x04, 0x37
        /*0002*/ 	.short	(.L_1467 - .L_1466)
.L_1466:
        /*0004*/ 	.word	0x00000082


	//----- nvinfo : EIATTR_KPARAM_INFO
	.align		4
.L_1467:
        /*0008*/ 	.byte	0x04, 0x17
        /*000a*/ 	.short	(.L_1469 - .L_1468)
.L_1468:
        /*000c*/ 	.word	0x00000000
        /*0010*/ 	.short	0x0000
        /*0012*/ 	.short	0x0000
        /*0014*/ 	.byte	0x00, 0xf0, 0xa1, 0x04


	//----- nvinfo : EIATTR_SPARSE_MMA_MASK
	.align		4
.L_1469:
        /*0018*/ 	.byte	0x03, 0x50
        /*001a*/ 	.short	0x0000


	//----- nvinfo : EIATTR_MAXREG_COUNT
	.align		4
        /*001c*/ 	.byte	0x03, 0x1b
        /*001e*/ 	.short	0x00ff


	//----- nvinfo : EIATTR_NUM_BARRIERS
	.align		4
        /*0020*/ 	.byte	0x02, 0x4c
        /*0022*/ 	.byte	0x01
	.zero		1


	//----- nvinfo : EIATTR_ANNOTATIONS
	.align		4
        /*0024*/ 	.byte	0x04, 0x55
        /*0026*/ 	.short	(.L_1471 - .L_1470)


	//   ....[0]....
.L_1470:
        /* <DEDUP_REMOVED lines=89> */


	//----- nvinfo : EIATTR_MERCURY_ISA_VERSION
	.align		4
.L_1471:
        /*05a8*/ 	.byte	0x03, 0x5f
        /*05aa*/ 	.short	0x0101


	//----- nvinfo : EIATTR_COOP_GROUP_MASK_REGIDS
	.align		4
        /*05ac*/ 	.byte	0x04, 0x29
        /*05ae*/ 	.short	(.L_1473 - .L_1472)


	//   ....[0]....
.L_1472:
        /*05b0*/ 	.word	0xffffffff


	//   ....[1]....
        /*05b4*/ 	.word	0xffffffff


	//   ....[2]....
        /*05b8*/ 	.word	0xffffffff


	//   ....[3]....
        /*05bc*/ 	.word	0xffffffff


	//   ....[4]....
        /*05c0*/ 	.word	0xffffffff


	//   ....[5]....
        /*05c4*/ 	.word	0xffffffff


	//   ....[6]....
        /*05c8*/ 	.word	0xffffffff


	//   ....[7]....
        /*05cc*/ 	.word	0xffffffff


	//   ....[8]....
        /*05d0*/ 	.word	0xffffffff


	//   ....[9]....
        /*05d4*/ 	.word	0xffffffff


	//   ....[10]....
        /*05d8*/ 	.word	0x050000b3


	//   ....[11]....
        /*05dc*/ 	.word	0x050000b3


	//   ....[12]....
        /*05e0*/ 	.word	0x050000b3


	//   ....[13]....
        /*05e4*/ 	.word	0x050000b3


	//   ....[14]....
        /*05e8*/ 	.word	0x050000b3


	//   ....[15]....
        /*05ec*/ 	.word	0x050000b3


	//   ....[16]....
        /*05f0*/ 	.word	0x050000b3


	//   ....[17]....
        /*05f4*/ 	.word	0x050000b3


	//   ....[18]....
        /*05f8*/ 	.word	0x050000b3


	//   ....[19]....
        /*05fc*/ 	.word	0x050000b3


	//----- nvinfo : EIATTR_COOP_GROUP_INSTR_OFFSETS
	.align		4
.L_1473:
        /*0600*/ 	.byte	0x04, 0x28
        /*0602*/ 	.short	(.L_1475 - .L_1474)


	//   ....[0]....
.L_1474:
        /*0604*/ 	.word	0x00003930


	//   ....[1]....
        /*0608*/ 	.word	0x00003950


	//   ....[2]....
        /*060c*/ 	.word	0x00003970


	//   ....[3]....
        /*0610*/ 	.word	0x00003990


	//   ....[4]....
        /*0614*/ 	.word	0x000039a0


	//   ....[5]....
        /*0618*/ 	.word	0x000039d0


	//   ....[6]....
        /*061c*/ 	.word	0x000039e0


	//   ....[7]....
        /*0620*/ 	.word	0x00003a10


	//   ....[8]....
        /*0624*/ 	.word	0x00003a20


	//   ....[9]....
        /*0628*/ 	.word	0x00003a40


	//   ....[10]....
        /*062c*/ 	.word	0x000076f0


	//   ....[11]....
        /*0630*/ 	.word	0x00007740


	//   ....[12]....
        /*0634*/ 	.word	0x000077a0


	//   ....[13]....
        /*0638*/ 	.word	0x000077f0


	//   ....[14]....
        /*063c*/ 	.word	0x00007850


	//   ....[15]....
        /*0640*/ 	.word	0x000078a0


	//   ....[16]....
        /*0644*/ 	.word	0x00007910


	//   ....[17]....
        /*0648*/ 	.word	0x00007970


	//   ....[18]....
        /*064c*/ 	.word	0x000079d0


	//   ....[19]....
        /*0650*/ 	.word	0x00007a20


	//----- nvinfo : EIATTR_EXIT_INSTR_OFFSETS
	.align		4
.L_1475:
        /*0654*/ 	.byte	0x04, 0x1c
        /*0656*/ 	.short	(.L_1477 - .L_1476)


	//   ....[0]....
.L_1476:
        /*0658*/ 	.word	0x000075c0


	//   ....[1]....
        /*065c*/ 	.word	0x00007690


	//----- nvinfo : EIATTR_MAX_THREADS
	.align		4
.L_1477:
        /*0660*/ 	.byte	0x04, 0x05
        /*0662*/ 	.short	(.L_1479 - .L_1478)
.L_1478:
        /*0664*/ 	.word	0x00000080
        /*0668*/ 	.word	0x00000001
        /*066c*/ 	.word	0x00000001


	//----- nvinfo : EIATTR_CRS_STACK_SIZE
	.align		4
.L_1479:
        /*0670*/ 	.byte	0x04, 0x1e
        /*0672*/ 	.short	(.L_1481 - .L_1480)
.L_1480:
        /*0674*/ 	.word	0x00000000


	//----- nvinfo : EIATTR_CBANK_PARAM_SIZE
	.align		4
.L_1481:
        /*0678*/ 	.byte	0x03, 0x19
        /*067a*/ 	.short	0x0128


	//----- nvinfo : EIATTR_PARAM_CBANK
	.align		4
        /*067c*/ 	.byte	0x04, 0x0a
        /*067e*/ 	.short	(.L_1483 - .L_1482)
	.align		4
.L_1482:
        /*0680*/ 	.word	index@(.nv.constant0._ZN10layer_norm13ln_bwd_kernelINS_13Kernel_traitsI13__nv_bfloat16S2_S2_S2_fjLj5120ELj1ELj1ELj4ELj16ENS_18Kernel_traits_baseILj5120ES2_S2_S2_S2_fjLj128EEEEELb1ELb1ELb0ELb0EEEvNS_9BwdParamsE)
        /*0684*/ 	.short	0x0210
        /*0686*/ 	.short	0x0128


	//----- nvinfo : EIATTR_SW_WAR
	.align		4
.L_1483:
        /*0688*/ 	.byte	0x04, 0x36
        /*068a*/ 	.short	(.L_1485 - .L_1484)
.L_1484:
        /*068c*/ 	.word	0x00000008
.L_1485:


//--------------------- .nv.info._ZN10layer_norm13ln_bwd_kernelINS_13Kernel_traitsI13__nv_bfloat16S2_S2_S2_fjLj5120ELj1ELj1ELj4ELj16ENS_18Kernel_traits_baseILj5120ES2_S2_S2_S2_fjLj128EEEEELb1ELb1ELb0ELb1EEEvNS_9BwdParamsE --------------------------
	.section	.nv.info._ZN10layer_norm13ln_bwd_kernelINS_13Kernel_traitsI13__nv_bfloat16S2_S2_S2_fjLj5120ELj1ELj1ELj4ELj16ENS_18Kernel_traits_baseILj5120ES2_S2_S2_S2_fjLj128EEEEELb1ELb1ELb0ELb1EEEvNS_9BwdParamsE,"",@"SHT_CUDA_INFO"
	.sectionflags	@""
	.align	4


	//----- nvinfo : EIATTR_CUDA_API_VERSION
	.align		4
        /*0000*/ 	.byte	0x04, 0x37
        /*0002*/ 	.short	(.L_1487 - .L_1486)
.L_1486:
        /*0004*/ 	.word	0x00000082


	//----- nvinfo : EIATTR_KPARAM_INFO
	.align		4
.L_1487:
        /*0008*/ 	.byte	0x04, 0x17
        /*000a*/ 	.short	(.L_1489 - .L_1488)
.L_1488:
        /*000c*/ 	.word	0x00000000
        /*0010*/ 	.short	0x0000
        /*0012*/ 	.short	0x0000
        /*0014*/ 	.byte	0x00, 0xf0, 0xa1, 0x04


	//----- nvinfo : EIATTR_SPARSE_MMA_MASK
	.align		4
.L_1489:
        /*0018*/ 	.byte	0x03, 0x50
        /*001a*/ 	.short	0x0000


	//----- nvinfo : EIATTR_MAXREG_COUNT
	.align		4
        /*001c*/ 	.byte	0x03, 0x1b
        /*001e*/ 	.short	0x00ff


	//----- nvinfo : EIATTR_NUM_BARRIERS
	.align		4
        /*0020*/ 	.byte	0x02, 0x4c
        /*0022*/ 	.byte	0x01
	.zero		1


	//----- nvinfo : EIATTR_ANNOTATIONS
	.align		4
        /*0024*/ 	.byte	0x04, 0x55
        /*0026*/ 	.short	(.L_1491 - .L_1490)


	//   ....[0]....
.L_1490:
        /* <DEDUP_REMOVED lines=74> */


	//----- nvinfo : EIATTR_MERCURY_ISA_VERSION
	.align		4
.L_1491:
        /*04b0*/ 	.byte	0x03, 0x5f
        /*04b2*/ 	.short	0x0101


	//----- nvinfo : EIATTR_COOP_GROUP_MASK_REGIDS
	.align		4
        /*04b4*/ 	.byte	0x04, 0x29
        /*04b6*/ 	.short	(.L_1493 - .L_1492)


	//   ....[0]....
.L_1492:
        /*04b8*/ 	.word	0xffffffff


	//   ....[1]....
        /*04bc*/ 	.word	0xffffffff


	//   ....[2]....
        /*04c0*/ 	.word	0xffffffff


	//   ....[3]....
        /*04c4*/ 	.word	0xffffffff


	//   ....[4]....
        /*04c8*/ 	.word	0xffffffff


	//   ....[5]....
        /*04cc*/ 	.word	0xffffffff


	//   ....[6]....
        /*04d0*/ 	.word	0xffffffff


	//   ....[7]....
        /*04d4*/ 	.word	0xffffffff


	//   ....[8]....
        /*04d8*/ 	.word	0xffffffff


	//   ....[9]....
        /*04dc*/ 	.word	0xffffffff


	//   ....[10]....
        /*04e0*/ 	.word	0x0500005a


	//   ....[11]....
        /*04e4*/ 	.word	0x0500005a


	//   ....[12]....
        /*04e8*/ 	.word	0x0500005a


	//   ....[13]....
        /*04ec*/ 	.word	0x0500005a


	//   ....[14]....
        /*04f0*/ 	.word	0x0500005a


	//   ....[15]....
        /*04f4*/ 	.word	0x0500005a


	//   ....[16]....
        /*04f8*/ 	.word	0x0500005a


	//   ....[17]....
        /*04fc*/ 	.word	0x0500005a


	//   ....[18]....
        /*0500*/ 	.word	0x0500005a


	//   ....[19]....
        /*0504*/ 	.word	0x0500005a


	//----- nvinfo : EIATTR_COOP_GROUP_INSTR_OFFSETS
	.align		4
.L_1493:
        /*0508*/ 	.byte	0x04, 0x28
        /*050a*/ 	.short	(.L_1495 - .L_1494)


	//   ....[0]....
.L_1494:
        /*050c*/ 	.word	0x000031d0


	//   ....[1]....
        /*0510*/ 	.word	0x000031f0


	//   ....[2]....
        /*0514*/ 	.word	0x00003210


	//   ....[3]....
        /*0518*/ 	.word	0x00003230


	//   ....[4]....
        /*051c*/ 	.word	0x00003250


	//   ....[5]....
        /*0520*/ 	.word	0x00003270


	//   ....[6]....
        /*0524*/ 	.word	0x00003290


	//   ....[7]....
        /*0528*/ 	.word	0x000032b0


	//   ....[8]....
        /*052c*/ 	.word	0x000032c0


	//   ....[9]....
        /*0530*/ 	.word	0x000032e0


	//   ....[10]....
        /*0534*/ 	.word	0x000071e0


	//   ....[11]....
        /*0538*/ 	.word	0x00007230


	//   ....[12]....
        /*053c*/ 	.word	0x00007290


	//   ....[13]....
        /*0540*/ 	.word	0x000072e0


	//   ....[14]....
        /*0544*/ 	.word	0x00007340


	//   ....[15]....
        /*0548*/ 	.word	0x00007390


	//   ....[16]....
        /*054c*/ 	.word	0x000073f0


	//   ....[17]....
        /*0550*/ 	.word	0x00007440


	//   ....[18]....
        /*0554*/ 	.word	0x000074a0


	//   ....[19]....
        /*0558*/ 	.word	0x000074f0


	//----- nvinfo : EIATTR_EXIT_INSTR_OFFSETS
	.align		4
.L_1495:
        /*055c*/ 	.byte	0x04, 0x1c
        /*055e*/ 	.short	(.L_1497 - .L_1496)


	//   ....[0]....
.L_1496:
        /*0560*/ 	.word	0x00007180


	//----- nvinfo : EIATTR_MAX_THREADS
	.align		4
.L_1497:
        /*0564*/ 	.byte	0x04, 0x05
        /*0566*/ 	.short	(.L_1499 - .L_1498)
.L_1498:
        /*0568*/ 	.word	0x00000080
        /*056c*/ 	.word	0x00000001
        /*0570*/ 	.word	0x00000001


	//----- nvinfo : EIATTR_CRS_STACK_SIZE
	.align		4
.L_1499:
        /*0574*/ 	.byte	0x04, 0x1e
        /*0576*/ 	.short	(.L_1501 - .L_1500)
.L_1500:
        /*0578*/ 	.word	0x00000000


	//----- nvinfo : EIATTR_CBANK_PARAM_SIZE
	.align		4
.L_1501:
        /*057c*/ 	.byte	0x03, 0x19
        /*057e*/ 	.short	0x0128


	//----- nvinfo : EIATTR_PARAM_CBANK
	.align		4
        /*0580*/ 	.byte	0x04, 0x0a
        /*0582*/ 	.short	(.L_1503 - .L_1502)
	.align		4
.L_1502:
        /*0584*/ 	.word	index@(.nv.constant0._ZN10layer_norm13ln_bwd_kernelINS_13Kernel_traitsI13__nv_bfloat16S2_S2_S2_fjLj5120ELj1ELj1ELj4ELj16ENS_18Kernel_traits_baseILj5120ES2_S2_S2_S2_fjLj128EEEEELb1ELb1ELb0ELb1EEEvNS_9BwdParamsE)
        /*0588*/ 	.short	0x0210
        /*058a*/ 	.short	0x0128


	//----- nvinfo : EIATTR_SW_WAR
	.align		4
.L_1503:
        /*058c*/ 	.byte	0x04, 0x36
        /*058e*/ 	.short	(.L_1505 - .L_1504)
.L_1504:
        /*0590*/ 	.word	0x00000008
.L_1505:


//--------------------- .nv.info._ZN10layer_norm22ln_bwd_finalize_kernelINS_22Kernel_traits_finalizeILj5120E13__nv_bfloat16S2_S2_S2_fjLb1ELj1024ELj4ENS_18Kernel_traits_baseILj5120ES2_S2_S2_S2_fjLj1024EEEEELb1ELb0EEEvNS_9BwdParamsE --------------------------
	.section	.nv.info._ZN10layer_norm22ln_bwd_finalize_kernelINS_22Kernel_traits_finalizeILj5120E13__nv_bfloat16S2_S2_S2_fjLb1ELj1024ELj4ENS_18Kernel_traits_baseILj5120ES2_S2_S2_S2_fjLj1024EEEEELb1ELb0EEEvNS_9BwdParamsE,"",@"SHT_CUDA_INFO"
	.sectionflags	@""
	.align	4


	//----- nvinfo : EIATTR_CUDA_API_VERSION
	.align		4
        /*0000*/ 	.byte	0x04, 0x37
        /*0002*/ 	.short	(.L_1507 - .L_1506)
.L_1506:
        /*0004*/ 	.word	0x00000082


	//----- nvinfo : EIATTR_KPARAM_INFO
	.align		4
.L_1507:
        /*0008*/ 	.byte	0x04, 0x17
        /*000a*/ 	.short	(.L_1509 - .L_1508)
.L_1508:
        /*000c*/ 	.word	0x00000000
        /*0010*/ 	.short	0x0000
        /*0012*/ 	.short	0x0000
        /*0014*/ 	.byte	0x00, 0xf0, 0xa1, 0x04


	//----- nvinfo : EIATTR_SPARSE_MMA_MASK
	.align		4
.L_1509:
        /*0018*/ 	.byte	0x03, 0x50
        /*001a*/ 	.short	0x0000


	//----- nvinfo : EIATTR_MAXREG_COUNT
	.align		4
        /*001c*/ 	.byte	0x03, 0x1b
        /*001e*/ 	.short	0x0040


	//----- nvinfo : EIATTR_NUM_BARRIERS
	.align		4
        /*0020*/ 	.byte	0x02, 0x4c
        /*0022*/ 	.byte	0x01
	.zero		1


	//----- nvinfo : EIATTR_MERCURY_ISA_VERSION
	.align		4
        /*0024*/ 	.byte	0x03, 0x5f
        /*0026*/ 	.short	0x0101


	//----- nvinfo : EIATTR_COOP_GROUP_MASK_REGIDS
	.align		4
        /*0028*/ 	.byte	0x04, 0x29
        /*002a*/ 	.short	(.L_1511 - .L_1510)


	//   ....[0]....
.L_1510:
        /*002c*/ 	.word	0xffffffff


	//   ....[1]....
        /*0030*/ 	.word	0xffffffff


	//   ....[2]....
        /*0034*/ 	.word	0xffffffff


	//   ....[3]....
        /*0038*/ 	.word	0xffffffff


	//   ....[4]....
        /*003c*/ 	.word	0xffffffff


	//   ....[5]....
        /*0040*/ 	.word	0xffffffff


	//   ....[6]....
        /*0044*/ 	.word	0xffffffff


	//   ....[7]....
        /*0048*/ 	.word	0xffffffff


	//   ....[8]....
        /*004c*/ 	.word	0xffffffff


	//   ....[9]....
        /*0050*/ 	.word	0xffffffff


	//   ....[10]....
        /*0054*/ 	.word	0xffffffff


	//   ....[11]....
        /*0058*/ 	.word	0xffffffff


	//   ....[12]....
        /*005c*/ 	.word	0xffffffff


	//   ....[13]....
        /*0060*/ 	.word	0xffffffff


	//   ....[14]....
        /*0064*/ 	.word	0xffffffff


	//   ....[15]....
        /*0068*/ 	.word	0x05000014


	//   ....[16]....
        /*006c*/ 	.word	0x05000014


	//   ....[17]....
        /*0070*/ 	.word	0x05000014


	//   ....[18]....
        /*0074*/ 	.word	0x05000014


	//   ....[19]....
        /*0078*/ 	.word	0x05000014


	//   ....[20]....
        /*007c*/ 	.word	0x05000014


	//   ....[21]....
        /*0080*/ 	.word	0x05000014


	//   ....[22]....
        /*0084*/ 	.word	0x05000014


	//   ....[23]....
        /*0088*/ 	.word	0x05000014


	//   ....[24]....
        /*008c*/ 	.word	0x05000014


	//   ....[25]....
        /*0090*/ 	.word	0x05000014


	//   ....[26]....
        /*0094*/ 	.word	0x05000014


	//   ....[27]....
        /*0098*/ 	.word	0x05000014


	//   ....[28]....
        /*009c*/ 	.word	0x05000014


	//   ....[29]....
        /*00a0*/ 	.word	0x05000014


	//----- nvinfo : EIATTR_COOP_GROUP_INSTR_OFFSETS
	.align		4
.L_1511:
        /*00a4*/ 	.byte	0x04, 0x28
        /*00a6*/ 	.short	(.L_1513 - .L_1512)


	//   ....[0]....
.L_1512:
        /*00a8*/ 	.word	0x00000ad0


	//   ....[1]....
        /*00ac*/ 	.word	0x00000ae0


	//   ....[2]....
        /*00b0*/ 	.word	0x00000af0


	//   ....[3]....
        /*00b4*/ 	.word	0x00000b20


	//   ....[4]....
        /*00b8*/ 	.word	0x00000b40


	//   ....[5]....
        /*00bc*/ 	.word	0x00000b50


	//   ....[6]....
        /*00c0*/ 	.word	0x00000b90


	//   ....[7]....
        /*00c4*/ 	.word	0x00000ba0


	//   ....[8]....
        /*00c8*/ 	.word	0x00000bb0


	//   ....[9]....
        /*00cc*/ 	.word	0x00000be0


	//   ....[10]....
        /*00d0*/ 	.word	0x00000c00


	//   ....[11]....
        /*00d4*/ 	.word	0x00000c10


	//   ....[12]....
        /*00d8*/ 	.word	0x00000c40


	//   ....[13]....
        /*00dc*/ 	.word	0x00000c60


	//   ....[14]....
        /*00e0*/ 	.word	0x00000c70


	//   ....[15]....
        /*00e4*/ 	.word	0x00000f20


	//   ....[16]....
        /*00e8*/ 	.word	0x00000f90


	//   ....[17]....
        /*00ec*/ 	.word	0x00001000


	//   ....[18]....
        /*00f0*/ 	.word	0x00001070


	//   ....[19]....
        /*00f4*/ 	.word	0x000010e0


	//   ....[20]....
        /*00f8*/ 	.word	0x00001140


	//   ....[21]....
        /*00fc*/ 	.word	0x000011b0


	//   ....[22]....
        /*0100*/ 	.word	0x00001220


	//   ....[23]....
        /*0104*/ 	.word	0x00001290


	//   ....[24]....
        /*0108*/ 	.word	0x00001300


	//   ....[25]....
        /*010c*/ 	.word	0x00001360


	//   ....[26]....
        /*0110*/ 	.word	0x000013d0


	//   ....[27]....
        /*0114*/ 	.word	0x00001440


	//   ....[28]....
        /*0118*/ 	.word	0x000014b0


	//   ....[29]....
        /*011c*/ 	.word	0x00001520


	//----- nvinfo : EIATTR_EXIT_INSTR_OFFSETS
	.align		4
.L_1513:
        /*0120*/ 	.byte	0x04, 0x1c
        /*0122*/ 	.short	(.L_1515 - .L_1514)


	//   ....[0]....
.L_1514:
        /*0124*/ 	.word	0x00000070


	//   ....[1]....
        /*0128*/ 	.word	0x00000ec0


	//----- nvinfo : EIATTR_MAX_THREADS
	.align		4
.L_1515:
        /*012c*/ 	.byte	0x04, 0x05
        /*012e*/ 	.short	(.L_1517 - .L_1516)
.L_1516:
        /*0130*/ 	.word	0x00000400
        /*0134*/ 	.word	0x00000001
        /*0138*/ 	.word	0x00000001


	//----- nvinfo : EIATTR_CRS_STACK_SIZE
	.align		4
.L_1517:
        /*013c*/ 	.byte	0x04, 0x1e
        /*013e*/ 	.short	(.L_1519 - .L_1518)
.L_1518:
        /*0140*/ 	.word	0x00000000


	//----- nvinfo : EIATTR_CBANK_PARAM_SIZE
	.align		4
.L_1519:
        /*0144*/ 	.byte	0x03, 0x19
        /*0146*/ 	.short	0x0128


	//----- nvinfo : EIATTR_PARAM_CBANK
	.align		4
        /*0148*/ 	.byte	0x04, 0x0a
        /*014a*/ 	.short	(.L_1521 - .L_1520)
	.align		4
.L_1520:
        /*014c*/ 	.word	index@(.nv.constant0._ZN10layer_norm22ln_bwd_finalize_kernelINS_22Kernel_traits_finalizeILj5120E13__nv_bfloat16S2_S2_S2_fjLb1ELj1024ELj4ENS_18Kernel_traits_baseILj5120ES2_S2_S2_S2_fjLj1024EEEEELb1ELb0EEEvNS_9BwdParamsE)
        /*0150*/ 	.short	0x0210
        /*0152*/ 	.short	0x0128


	//----- nvinfo : EIATTR_SW_WAR
	.align		4
.L_1521:
        /*0154*/ 	.byte	0x04, 0x36
        /*0156*/ 	.short	(.L_1523 - .L_1522)
.L_1522:
        /*0158*/ 	.word	0x00000008
.L_1523:


//--------------------- .nv.info._ZN10layer_norm13ln_bwd_kernelINS_13Kernel_traitsI13__nv_bfloat16S2_S2_S2_fjLj5120ELj1ELj1ELj4ELj16ENS_18Kernel_traits_baseILj5120ES2_S2_S2_S2_fjLj128EEEEELb1ELb1ELb1ELb0EEEvNS_9BwdParamsE --------------------------
	.section	.nv.info._ZN10layer_norm13ln_bwd_kernelINS_13Kernel_traitsI13__nv_bfloat16S2_S2_S2_fjLj5120ELj1ELj1ELj4ELj16ENS_18Kernel_traits_baseILj5120ES2_S2_S2_S2_fjLj128EEEEELb1ELb1ELb1ELb0EEEvNS_9BwdParamsE,"",@"SHT_CUDA_INFO"
	.sectionflags	@""
	.align	4


	//----- nvinfo : EIATTR_CUDA_API_VERSION
	.align		4
        /*0000*/ 	.byte	0x04, 0x37
        /*0002*/ 	.short	(.L_1525 - .L_1524)
.L_1524:
        /*0004*/ 	.word	0x00000082


	//----- nvinfo : EIATTR_KPARAM_INFO
	.align		4
.L_1525:
        /*0008*/ 	.byte	0x04, 0x17
        /*000a*/ 	.short	(.L_1527 - .L_1526)
.L_1526:
        /*000c*/ 	.word	0x00000000
        /*0010*/ 	.short	0x0000
        /*0012*/ 	.short	0x0000
        /*0014*/ 	.byte	0x00, 0xf0, 0xa1, 0x04


	//----- nvinfo : EIATTR_SPARSE_MMA_MASK
	.align		4
.L_1527:
        /*0018*/ 	.byte	0x03, 0x50
        /*001a*/ 	.short	0x0000


	//----- nvinfo : EIATTR_MAXREG_COUNT
	.align		4
        /*001c*/ 	.byte	0x03, 0x1b
        /*001e*/ 	.short	0x00ff


	//----- nvinfo : EIATTR_NUM_BARRIERS
	.align		4
        /*0020*/ 	.byte	0x02, 0x4c
        /*0022*/ 	.byte	0x01
	.zero		1


	//----- nvinfo : EIATTR_ANNOTATIONS
	.align		4
        /*0024*/ 	.byte	0x04, 0x55
        /*0026*/ 	.short	(.L_1529 - .L_1528)


	//   ....[0]....
.L_1528:
        /* <DEDUP_REMOVED lines=97> */


	//----- nvinfo : EIATTR_MERCURY_ISA_VERSION
	.align		4
.L_1529:
        /*0620*/ 	.byte	0x03, 0x5f
        /*0622*/ 	.short	0x0101


	//----- nvinfo : EIATTR_COOP_GROUP_MASK_REGIDS
	.align		4
        /*0624*/ 	.byte	0x04, 0x29
        /*0626*/ 	.short	(.L_1531 - .L_1530)


	//   ....[0]....
.L_1530:
        /*0628*/ 	.word	0xffffffff


	//   ....[1]....
        /*062c*/ 	.word	0xffffffff


	//   ....[2]....
        /*0630*/ 	.word	0xffffffff


	//   ....[3]....
        /*0634*/ 	.word	0xffffffff


	//   ....[4]....
        /*0638*/ 	.word	0xffffffff


	//   ....[5]....
        /*063c*/ 	.word	0xffffffff


	//   ....[6]....
        /*0640*/ 	.word	0xffffffff


	//   ....[7]....
        /*0644*/ 	.word	0xffffffff


	//   ....[8]....
        /*0648*/ 	.word	0xffffffff


	//   ....[9]....
        /*064c*/ 	.word	0xffffffff


	//   ....[10]....
        /*0650*/ 	.word	0x050000b2


	//   ....[11]....
        /*0654*/ 	.word	0x050000b2


	//   ....[12]....
        /*0658*/ 	.word	0x050000b2


	//   ....[13]....
        /*065c*/ 	.word	0x050000b2


	//   ....[14]....
        /*0660*/ 	.word	0x050000b2


	//   ....[15]....
        /*0664*/ 	.word	0x050000b2


	//   ....[16]....
        /*0668*/ 	.word	0x050000b2


	//   ....[17]....
        /*066c*/ 	.word	0x050000b2


	//   ....[18]....
        /*0670*/ 	.word	0x050000b2


	//   ....[19]....
        /*0674*/ 	.word	0x050000b2


	//----- nvinfo : EIATTR_COOP_GROUP_INSTR_OFFSETS
	.align		4
.L_1531:
        /*0678*/ 	.byte	0x04, 0x28
        /*067a*/ 	.short	(.L_1533 - .L_1532)


	//   ....[0]....
.L_1532:
        /*067c*/ 	.word	0x00003fc0


	//   ....[1]....
        /*0680*/ 	.word	0x00003fe0


	//   ....[2]....
        /*0684*/ 	.word	0x00004000


	//   ....[3]....
        /*0688*/ 	.word	0x00004020


	//   ....[4]....
        /*068c*/ 	.word	0x00004040


	//   ....[5]....
        /*0690*/ 	.word	0x00004060


	//   ....[6]....
        /*0694*/ 	.word	0x00004080


	//   ....[7]....
        /*0698*/ 	.word	0x000040a0


	//   ....[8]....
        /*069c*/ 	.word	0x000040b0


	//   ....[9]....
        /*06a0*/ 	.word	0x000040d0


	//   ....[10]....
        /*06a4*/ 	.word	0x0000a530


	//   ....[11]....
        /*06a8*/ 	.word	0x0000a580


	//   ....[12]....
        /*06ac*/ 	.word	0x0000a5e0


	//   ....[13]....
        /*06b0*/ 	.word	0x0000a630


	//   ....[14]....
        /*06b4*/ 	.word	0x0000a690


	//   ....[15]....
        /*06b8*/ 	.word	0x0000a6e0


	//   ....[16]....
        /*06bc*/ 	.word	0x0000a740


	//   ....[17]....
        /*06c0*/ 	.word	0x0000a790


	//   ....[18]....
        /*06c4*/ 	.word	0x0000a7f0


	//   ....[19]....
        /*06c8*/ 	.word	0x0000a840


	//----- nvinfo : EIATTR_EXIT_INSTR_OFFSETS
	.align		4
.L_1533:
        /*06cc*/ 	.byte	0x04, 0x1c
        /*06ce*/ 	.short	(.L_1535 - .L_1534)


	//   ....[0]....
.L_1534:
        /*06d0*/ 	.word	0x0000a400


	//   ....[1]....
        /*06d4*/ 	.word	0x0000a4d0


	//----- nvinfo : EIATTR_MAX_THREADS
	.align		4
.L_1535:
        /*06d8*/ 	.byte	0x04, 0x05
        /*06da*/ 	.short	(.L_1537 - .L_1536)
.L_1536:
        /*06dc*/ 	.word	0x00000080
        /*06e0*/ 	.word	0x00000001
        /*06e4*/ 	.word	0x00000001


	//----- nvinfo : EIATTR_CRS_STACK_SIZE
	.align		4
.L_1537:
        /*06e8*/ 	.byte	0x04, 0x1e
        /*06ea*/ 	.short	(.L_1539 - .L_1538)
.L_1538:
        /*06ec*/ 	.word	0x00000000


	//----- nvinfo : EIATTR_CBANK_PARAM_SIZE
	.align		4
.L_1539:
        /*06f0*/ 	.byte	0x03, 0x19
        /*06f2*/ 	.short	0x0128


	//----- nvinfo : EIATTR_PARAM_CBANK
	.align		4
        /*06f4*/ 	.byte	0x04, 0x0a
        /*06f6*/ 	.short	(.L_1541 - .L_1540)
	.align		4
.L_1540:
        /*06f8*/ 	.word	index@(.nv.constant0._ZN10layer_norm13ln_bwd_kernelINS_13Kernel_traitsI13__nv_bfloat16S2_S2_S2_fjLj5120ELj1ELj1ELj4ELj16ENS_18Kernel_traits_baseILj5120ES2_S2_S2_S2_fjLj128EEEEELb1ELb1ELb1ELb0EEEvNS_9BwdParamsE)
        /*06fc*/ 	.short	0x0210
        /*06fe*/ 	.short	0x0128


	//----- nvinfo : EIATTR_SW_WAR
	.align		4
.L_1541:
        /*0700*/ 	.byte	0x04, 0x36
        /*0702*/ 	.short	(.L_1543 - .L_1542)
.L_1542:
        /*0704*/ 	.word	0x00000008
.L_1543:


//--------------------- .nv.info._ZN10layer_norm22ln_bwd_finalize_kernelINS_22Kernel_traits_finalizeILj5120E13__nv_bfloat16S2_S2_S2_fjLb1ELj1024ELj4ENS_18Kernel_traits_baseILj5120ES2_S2_S2_S2_fjLj1024EEEEELb1ELb1EEEvNS_9BwdParamsE --------------------------
	.section	.nv.info._ZN10layer_norm22ln_bwd_finalize_kernelINS_22Kernel_traits_finalizeILj5120E13__nv_bfloat16S2_S2_S2_fjLb1ELj1024ELj4ENS_18Kernel_traits_baseILj5120ES2_S2_S2_S2_fjLj1024EEEEELb1ELb1EEEvNS_9BwdParamsE,"",@"SHT_CUDA_INFO"
	.sectionflags	@""
	.align	4


	//----- nvinfo : EIATTR_CUDA_API_VERSION
	.align		4
        /*0000*/ 	.byte	0x04, 0x37
        /*0002*/ 	.short	(.L_1545 - .L_1544)
.L_1544:
        /*0004*/ 	.word	0x00000082


	//----- nvinfo : EIATTR_KPARAM_INFO
	.align		4
.L_1545:
        /*0008*/ 	.byte	0x04, 0x17
        /*000a*/ 	.short	(.L_1547 - .L_1546)
.L_1546:
        /*000c*/ 	.word	0x00000000
        /*0010*/ 	.short	0x0000
        /*0012*/ 	.short	0x0000
        /*0014*/ 	.byte	0x00, 0xf0, 0xa1, 0x04


	//----- nvinfo : EIATTR_SPARSE_MMA_MASK
	.align		4
.L_1547:
        /*0018*/ 	.byte	0x03, 0x50
        /*001a*/ 	.short	0x0000


	//----- nvinfo : EIATTR_MAXREG_COUNT
	.align		4
        /*001c*/ 	.byte	0x03, 0x1b
        /*001e*/ 	.short	0x0040


	//----- nvinfo : EIATTR_NUM_BARRIERS
	.align		4
        /*0020*/ 	.byte	0x02, 0x4c
        /*0022*/ 	.byte	0x01
	.zero		1


	//----- nvinfo : EIATTR_MERCURY_ISA_VERSION
	.align		4
        /*0024*/ 	.byte	0x03, 0x5f
        /*0026*/ 	.short	0x0101


	//----- nvinfo : EIATTR_COOP_GROUP_MASK_REGIDS
	.align		4
        /*0028*/ 	.byte	0x04, 0x29
        /*002a*/ 	.short	(.L_1549 - .L_1548)


	//   ....[0]....
.L_1548:
        /*002c*/ 	.word	0xffffffff


	//   ....[1]....
        /*0030*/ 	.word	0xffffffff


	//   ....[2]....
        /*0034*/ 	.word	0xffffffff


	//   ....[3]....
        /*0038*/ 	.word	0xffffffff


	//   ....[4]....
        /*003c*/ 	.word	0xffffffff


	//   ....[5]....
        /*0040*/ 	.word	0xffffffff


	//   ....[6]....
        /*0044*/ 	.word	0xffffffff


	//   ....[7]....
        /*0048*/ 	.word	0xffffffff


	//   ....[8]....
        /*004c*/ 	.word	0xffffffff


	//   ....[9]....
        /*0050*/ 	.word	0xffffffff


	//   ....[10]....
        /*0054*/ 	.word	0xffffffff


	//   ....[11]....
        /*0058*/ 	.word	0xffffffff


	//   ....[12]....
        /*005c*/ 	.word	0xffffffff


	//   ....[13]....
        /*0060*/ 	.word	0xffffffff


	//   ....[14]....
        /*0064*/ 	.word	0xffffffff


	//   ....[15]....
        /*0068*/ 	.word	0x05000014


	//   ....[16]....
        /*006c*/ 	.word	0x05000014


	//   ....[17]....
        /*0070*/ 	.word	0x05000014


	//   ....[18]....
        /*0074*/ 	.word	0x05000014


	//   ....[19]....
        /*0078*/ 	.word	0x05000014


	//   ....[20]....
        /*007c*/ 	.word	0x05000014


	//   ....[21]....
        /*0080*/ 	.word	0x05000014


	//   ....[22]....
        /*0084*/ 	.word	0x05000014


	//   ....[23]....
        /*0088*/ 	.word	0x05000014


	//   ....[24]....
        /*008c*/ 	.word	0x05000014


	//   ....[25]....
        /*0090*/ 	.word	0x05000014


	//   ....[26]....
        /*0094*/ 	.word	0x05000014


	//   ....[27]....
        /*0098*/ 	.word	0x05000014


	//   ....[28]....
        /*009c*/ 	.word	0x05000014


	//   ....[29]....
        /*00a0*/ 	.word	0x05000014


	//----- nvinfo : EIATTR_COOP_GROUP_INSTR_OFFSETS
	.align		4
.L_1549:
        /*00a4*/ 	.byte	0x04, 0x28
        /*00a6*/ 	.short	(.L_1551 - .L_1550)


	//   ....[0]....
.L_1550:
        /*00a8*/ 	.word	0x00000ab0


	//   ....[1]....
        /*00ac*/ 	.word	0x00000ac0


	//   ....[2]....
        /*00b0*/ 	.word	0x00000ad0


	//   ....[3]....
        /*00b4*/ 	.word	0x00000b00


	//   ....[4]....
        /*00b8*/ 	.word	0x00000b20


	//   ....[5]....
        /*00bc*/ 	.word	0x00000b30


	//   ....[6]....
        /*00c0*/ 	.word	0x00000b60


	//   ....[7]....
        /*00c4*/ 	.word	0x00000b80


	//   ....[8]....
        /*00c8*/ 	.word	0x00000b90


	//   ....[9]....
        /*00cc*/ 	.word	0x00000bc0


	//   ....[10]....
        /*00d0*/ 	.word	0x00000be0


	//   ....[11]....
        /*00d4*/ 	.word	0x00000bf0


	//   ....[12]....
        /*00d8*/ 	.word	0x00000c20


	//   ....[13]....
        /*00dc*/ 	.word	0x00000c40


	//   ....[14]....
        /*00e0*/ 	.word	0x00000c50


	//   ....[15]....
        /*00e4*/ 	.word	0x00000ee0


	//   ....[16]....
        /*00e8*/ 	.word	0x00000f50


	//   ....[17]....
        /*00ec*/ 	.word	0x00000fc0


	//   ....[18]....
        /*00f0*/ 	.word	0x00001030


	//   ....[19]....
        /*00f4*/ 	.word	0x000010a0


	//   ....[20]....
        /*00f8*/ 	.word	0x00001100


	//   ....[21]....
        /*00fc*/ 	.word	0x00001170


	//   ....[22]....
        /*0100*/ 	.word	0x000011e0


	//   ....[23]....
        /*0104*/ 	.word	0x00001250


	//   ....[24]....
        /*0108*/ 	.word	0x000012c0


	//   ....[25]....
        /*010c*/ 	.word	0x00001320


	//   ....[26]....
        /*0110*/ 	.word	0x00001390


	//   ....[27]....
        /*0114*/ 	.word	0x00001400


	//   ....[28]....
        /*0118*/ 	.word	0x00001470


	//   ....[29]....
        /*011c*/ 	.word	0x000014e0


	//----- nvinfo : EIATTR_EXIT_INSTR_OFFSETS
	.align		4
.L_1551:
        /*0120*/ 	.byte	0x04, 0x1c
        /*0122*/ 	.short	(.L_1553 - .L_1552)


	//   ....[0]....
.L_1552:
        /*0124*/ 	.word	0x00000070


	//   ....[1]....
        /*0128*/ 	.word	0x00000e80


	//----- nvinfo : EIATTR_MAX_THREADS
	.align		4
.L_1553:
        /*012c*/ 	.byte	0x04, 0x05
        /*012e*/ 	.short	(.L_1555 - .L_1554)
.L_1554:
        /*0130*/ 	.word	0x00000400
        /*0134*/ 	.word	0x00000001
        /*0138*/ 	.word	0x00000001


	//----- nvinfo : EIATTR_CRS_STACK_SIZE
	.align		4
.L_1555:
        /*013c*/ 	.byte	0x04, 0x1e
        /*013e*/ 	.short	(.L_1557 - .L_1556)
.L_1556:
        /*0140*/ 	.word	0x00000000


	//----- nvinfo : EIATTR_CBANK_PARAM_SIZE
	.align		4
.L_1557:
        /*0144*/ 	.byte	0x03, 0x19
        /*0146*/ 	.short	0x0128


	//----- nvinfo : EIATTR_PARAM_CBANK
	.align		4
        /*0148*/ 	.byte	0x04, 0x0a
        /*014a*/ 	.short	(.L_1559 - .L_1558)
	.align		4
.L_1558:
        /*014c*/ 	.word	index@(.nv.constant0._ZN10layer_norm22ln_bwd_finalize_kernelINS_22Kernel_traits_finalizeILj5120E13__nv_bfloat16S2_S2_S2_fjLb1ELj1024ELj4ENS_18Kernel_traits_baseILj5120ES2_S2_S2_S2_fjLj1024EEEEELb1ELb1EEEvNS_9BwdParamsE)
        /*0150*/ 	.short	0x0210
        /*0152*/ 	.short	0x0128


	//----- nvinfo : EIATTR_SW_WAR
	.align		4
.L_1559:
        /*0154*/ 	.byte	0x04, 0x36
        /*0156*/ 	.short	(.L_1561 - .L_1560)
.L_1560:
        /*0158*/ 	.word	0x00000008
.L_1561:


//--------------------- .nv.info._ZN10layer_norm13ln_bwd_kernelINS_13Kernel_traitsI13__nv_bfloat16S2_S2_S2_fjLj5120ELj1ELj1ELj4ELj16ENS_18Kernel_traits_baseILj5120ES2_S2_S2_S2_fjLj128EEEEELb1ELb1ELb1ELb1EEEvNS_9BwdParamsE --------------------------
	.section	.nv.info._ZN10layer_norm13ln_bwd_kernelINS_13Kernel_traitsI13__nv_bfloat16S2_S2_S2_fjLj5120ELj1ELj1ELj4ELj16ENS_18Kernel_traits_baseILj5120ES2_S2_S2_S2_fjLj128EEEEELb1ELb1ELb1ELb1EEEvNS_9BwdParamsE,"",@"SHT_CUDA_INFO"
	.sectionflags	@""
	.align	4


	//----- nvinfo : EIATTR_CUDA_API_VERSION
	.align		4
        /*0000*/ 	.byte	0x04, 0x37
        /*0002*/ 	.short	(.L_1563 - .L_1562)
.L_1562:
        /*0004*/ 	.word	0x00000082


	//----- nvinfo : EIATTR_KPARAM_INFO
	.align		4
.L_1563:
        /*0008*/ 	.byte	0x04, 0x17
        /*000a*/ 	.short	(.L_1565 - .L_1564)
.L_1564:
        /*000c*/ 	.word	0x00000000
        /*0010*/ 	.short	0x0000
        /*0012*/ 	.short	0x0000
        /*0014*/ 	.byte	0x00, 0xf0, 0xa1, 0x04


	//----- nvinfo : EIATTR_SPARSE_MMA_MASK
	.align		4
.L_1565:
        /*0018*/ 	.byte	0x03, 0x50
        /*001a*/ 	.short	0x0000


	//----- nvinfo : EIATTR_MAXREG_COUNT
	.align		4
        /*001c*/ 	.byte	0x03, 0x1b
        /*001e*/ 	.short	0x00ff


	//----- nvinfo : EIATTR_NUM_BARRIERS
	.align		4
        /*0020*/ 	.byte	0x02, 0x4c
        /*0022*/ 	.byte	0x01
	.zero		1


	//----- nvinfo : EIATTR_ANNOTATIONS
	.align		4
        /*0024*/ 	.byte	0x04, 0x55
        /*0026*/ 	.short	(.L_1567 - .L_1566)


	//   ....[0]....
.L_1566:
        /* <DEDUP_REMOVED lines=114> */


	//----- nvinfo : EIATTR_MERCURY_ISA_VERSION
	.align		4
.L_1567:
        /*0738*/ 	.byte	0x03, 0x5f
        /*073a*/ 	.short	0x0101


	//----- nvinfo : EIATTR_COOP_GROUP_MASK_REGIDS
	.align		4
        /*073c*/ 	.byte	0x04, 0x29
        /*073e*/ 	.short	(.L_1569 - .L_1568)


	//   ....[0]....
.L_1568:
        /*0740*/ 	.word	0xffffffff


	//   ....[1]....
        /*0744*/ 	.word	0xffffffff


	//   ....[2]....
        /*0748*/ 	.word	0xffffffff


	//   ....[3]....
        /*074c*/ 	.word	0xffffffff


	//   ....[4]....
        /*0750*/ 	.word	0xffffffff


	//   ....[5]....
        /*0754*/ 	.word	0xffffffff


	//   ....[6]....
        /*0758*/ 	.word	0xffffffff


	//   ....[7]....
        /*075c*/ 	.word	0xffffffff


	//   ....[8]....
        /*0760*/ 	.word	0xffffffff


	//   ....[9]....
        /*0764*/ 	.word	0xffffffff


	//   ....[10]....
        /*0768*/ 	.word	0x050000fb


	//   ....[11]....
        /*076c*/ 	.word	0x050000fb


	//   ....[12]....
        /*0770*/ 	.word	0x050000fb


	//   ....[13]....
        /*0774*/ 	.word	0x050000fb


	//   ....[14]....
        /*0778*/ 	.word	0x050000fb


	//   ....[15]....
        /*077c*/ 	.word	0x050000fb


	//   ....[16]....
        /*0780*/ 	.word	0x050000fb


	//   ....[17]....
        /*0784*/ 	.word	0x050000fb


	//   ....[18]....
        /*0788*/ 	.word	0x050000fb


	//   ....[19]....
        /*078c*/ 	.word	0x050000fb


	//----- nvinfo : EIATTR_COOP_GROUP_INSTR_OFFSETS
	.align		4
.L_1569:
        /*0790*/ 	.byte	0x04, 0x28
        /*0792*/ 	.short	(.L_1571 - .L_1570)


	//   ....[0]....
.L_1570:
        /*0794*/ 	.word	0x00003c30


	//   ....[1]....
        /*0798*/ 	.word	0x00003c50


	//   ....[2]....
        /*079c*/ 	.word	0x00003c70


	//   ....[3]....
        /*07a0*/ 	.word	0x00003c90


	//   ....[4]....
        /*07a4*/ 	.word	0x00003cb0


	//   ....[5]....
        /*07a8*/ 	.word	0x00003cd0


	//   ....[6]....
        /*07ac*/ 	.word	0x00003cf0


	//   ....[7]....
        /*07b0*/ 	.word	0x00003d10


	//   ....[8]....
        /*07b4*/ 	.word	0x00003d40


	//   ....[9]....
        /*07b8*/ 	.word	0x00003d60


	//   ....[10]....
        /*07bc*/ 	.word	0x00009e50


	//   ....[11]....
        /*07c0*/ 	.word	0x00009eb0


	//   ....[12]....
        /*07c4*/ 	.word	0x00009f10


	//   ....[13]....
        /*07c8*/ 	.word	0x00009f70


	//   ....[14]....
        /*07cc*/ 	.word	0x00009fd0


	//   ....[15]....
        /*07d0*/ 	.word	0x0000a030


	//   ....[16]....
        /*07d4*/ 	.word	0x0000a090


	//   ....[17]....
        /*07d8*/ 	.word	0x0000a100


	//   ....[18]....
        /*07dc*/ 	.word	0x0000a190


	//   ....[19]....
        /*07e0*/ 	.word	0x0000a200


	//----- nvinfo : EIATTR_EXIT_INSTR_OFFSETS
	.align		4
.L_1571:
        /*07e4*/ 	.byte	0x04, 0x1c
        /*07e6*/ 	.short	(.L_1573 - .L_1572)


	//   ....[0]....
.L_1572:
        /*07e8*/ 	.word	0x00009df0


	//----- nvinfo : EIATTR_MAX_THREADS
	.align		4
.L_1573:
        /*07ec*/ 	.byte	0x04, 0x05
        /*07ee*/ 	.short	(.L_1575 - .L_1574)
.L_1574:
        /*07f0*/ 	.word	0x00000080
        /*07f4*/ 	.word	0x00000001
        /*07f8*/ 	.word	0x00000001


	//----- nvinfo : EIATTR_CRS_STACK_SIZE
	.align		4
.L_1575:
        /*07fc*/ 	.byte	0x04, 0x1e
        /*07fe*/ 	.short	(.L_1577 - .L_1576)
.L_1576:
        /*0800*/ 	.word	0x00000000


	//----- nvinfo : EIATTR_CBANK_PARAM_SIZE
	.align		4
.L_1577:
        /*0804*/ 	.byte	0x03, 0x19
        /*0806*/ 	.short	0x0128


	//----- nvinfo : EIATTR_PARAM_CBANK
	.align		4
        /*0808*/ 	.byte	0x04, 0x0a
        /*080a*/ 	.short	(.L_1579 - .L_1578)
	.align		4
.L_1578:
        /*080c*/ 	.word	index@(.nv.constant0._ZN10layer_norm13ln_bwd_kernelINS_13Kernel_traitsI13__nv_bfloat16S2_S2_S2_fjLj5120ELj1ELj1ELj4ELj16ENS_18Kernel_traits_baseILj5120ES2_S2_S2_S2_fjLj128EEEEELb1ELb1ELb1ELb1EEEvNS_9BwdParamsE)
        /*0810*/ 	.short	0x0210
        /*0812*/ 	.short	0x0128


	//----- nvinfo : EIATTR_SW_WAR
	.align		4
.L_1579:
        /*0814*/ 	.byte	0x04, 0x36
        /*0816*/ 	.short	(.L_1581 - .L_1580)
.L_1580:
        /*0818*/ 	.word	0x00000008
.L_1581:


//--------------------- .nv.info._ZN10layer_norm13ln_bwd_kernelINS_13Kernel_traitsI6__halfS2_S2_S2_fjLj5120ELj1ELj1ELj4ELj16ENS_18Kernel_traits_baseILj5120ES2_S2_S2_S2_fjLj128EEEEELb0ELb0ELb0ELb0EEEvNS_9BwdParamsE --------------------------
	.section	.nv.info._ZN10layer_norm13ln_bwd_kernelINS_13Kernel_traitsI6__halfS2_S2_S2_fjLj5120ELj1ELj1ELj4ELj16ENS_18Kernel_traits_baseILj5120ES2_S2_S2_S2_fjLj128EEEEELb0ELb0ELb0ELb0EEEvNS_9BwdParamsE,"",@"SHT_CUDA_INFO"
	.sectionflags	@""
	.align	4


	//----- nvinfo : EIATTR_CUDA_API_VERSION
	.align		4
        /*0000*/ 	.byte	0x04, 0x37
        /*0002*/ 	.short	(.L_1583 - .L_1582)
.L_1582:
        /*0004*/ 	.word	0x00000082


	//----- nvinfo : EIATTR_KPARAM_INFO
	.align		4
.L_1583:
        /*0008*/ 	.byte	0x04, 0x17
        /*000a*/ 	.short	(.L_1585 - .L_1584)
.L_1584:
        /*000c*/ 	.word	0x00000000
        /*0010*/ 	.short	0x0000
        /*0012*/ 	.short	0x0000
        /*0014*/ 	.byte	0x00, 0xf0, 0xa1, 0x04


	//----- nvinfo : EIATTR_SPARSE_MMA_MASK
	.align		4
.L_1585:
        /*0018*/ 	.byte	0x03, 0x50
        /*001a*/ 	.short	0x0000


	//----- nvinfo : EIATTR_MAXREG_COUNT
	.align		4
        /*001c*/ 	.byte	0x03, 0x1b
        /*001e*/ 	.short	0x00ff


	//----- nvinfo : EIATTR_NUM_BARRIERS
	.align		4
        /*0020*/ 	.byte	0x02, 0x4c
        /*0022*/ 	.byte	0x01
	.zero		1


	//----- nvinfo : EIATTR_MERCURY_ISA_VERSION
	.align		4
        /*0024*/ 	.byte	0x03, 0x5f
        /*0026*/ 	.short	0x0101


	//----- nvinfo : EIATTR_COOP_GROUP_MASK_REGIDS
	.align		4
        /*0028*/ 	.byte	0x04, 0x29
        /*002a*/ 	.short	(.L_1587 - .L_1586)


	//   ....[0]....
.L_1586:
        /*002c*/ 	.word	0xffffffff


	//   ....[1]....
        /*0030*/ 	.word	0xffffffff


	//   ....[2]....
        /*0034*/ 	.word	0xffffffff


	//   ....[3]....
        /*0038*/ 	.word	0xffffffff


	//   ....[4]....
        /*003c*/ 	.word	0xffffffff


	//   ....[5]....
        /*0040*/ 	.word	0xffffffff


	//   ....[6]....
        /*0044*/ 	.word	0xffffffff


	//   ....[7]....
        /*0048*/ 	.word	0xffffffff


	//   ....[8]....
        /*004c*/ 	.word	0xffffffff


	//   ....[9]....
        /*0050*/ 	.word	0xffffffff


	//   ....[10]....
        /*0054*/ 	.word	0x050000f2


	//   ....[11]....
        /*0058*/ 	.word	0x050000f2


	//   ....[12]....
        /*005c*/ 	.word	0x050000f2


	//   ....[13]....
        /*0060*/ 	.word	0x050000f2


	//   ....[14]....
        /*0064*/ 	.word	0x050000f2


	//   ....[15]....
        /*0068*/ 	.word	0x050000f2


	//   ....[16]....
        /*006c*/ 	.word	0x050000f2


	//   ....[17]....
        /*0070*/ 	.word	0x050000f2


	//   ....[18]....
        /*0074*/ 	.word	0x050000f2


	//   ....[19]....
        /*0078*/ 	.word	0x050000f2


	//----- nvinfo : EIATTR_COOP_GROUP_INSTR_OFFSETS
	.align		4
.L_1587:
        /*007c*/ 	.byte	0x04, 0x28
        /*007e*/ 	.short	(.L_1589 - .L_1588)


	//   ....[0]....
.L_1588:
        /*0080*/ 	.word	0x00002580


	//   ....[1]....
        /*0084*/ 	.word	0x00002590


	//   ....[2]....
        /*0088*/ 	.word	0x000025c0


	//   ....[3]....
        /*008c*/ 	.word	0x000025d0


	//   ....[4]....
        /*0090*/ 	.word	0x00002600


	//   ....[5]....
        /*0094*/ 	.word	0x00002610


	//   ....[6]....
        /*0098*/ 	.word	0x00002640


	//   ....[7]....
        /*009c*/ 	.word	0x00002650


	//   ....[8]....
        /*00a0*/ 	.word	0x00002680


	//   ....[9]....
        /*00a4*/ 	.word	0x00002690


	//   ....[10]....
        /*00a8*/ 	.word	0x00004710


	//   ....[11]....
        /*00ac*/ 	.word	0x00004770


	//   ....[12]....
        /*00b0*/ 	.word	0x000047d0


	//   ....[13]....
        /*00b4*/ 	.word	0x00004830


	//   ....[14]....
        /*00b8*/ 	.word	0x000048a0


	//   ....[15]....
        /*00bc*/ 	.word	0x00004900


	//   ....[16]....
        /*00c0*/ 	.word	0x00004970


	//   ....[17]....
        /*00c4*/ 	.word	0x000049d0


	//   ....[18]....
        /*00c8*/ 	.word	0x00004a40


	//   ....[19]....
        /*00cc*/ 	.word	0x00004aa0


	//----- nvinfo : EIATTR_EXIT_INSTR_OFFSETS
	.align		4
.L_1589:
        /*00d0*/ 	.byte	0x04, 0x1c
        /*00d2*/ 	.short	(.L_1591 - .L_1590)


	//   ....[0]....
.L_1590:
        /*00d4*/ 	.word	0x00004630


	//   ....[1]....
        /*00d8*/ 	.word	0x000046c0


	//----- nvinfo : EIATTR_MAX_THREADS
	.align		4
.L_1591:
        /*00dc*/ 	.byte	0x04, 0x05
        /*00de*/ 	.short	(.L_1593 - .L_1592)
.L_1592:
        /*00e0*/ 	.word	0x00000080
        /*00e4*/ 	.word	0x00000001
        /*00e8*/ 	.word	0x00000001


	//----- nvinfo : EIATTR_CRS_STACK_SIZE
	.align		4
.L_1593:
        /*00ec*/ 	.byte	0x04, 0x1e
        /*00ee*/ 	.short	(.L_1595 - .L_1594)
.L_1594:
        /*00f0*/ 	.word	0x00000000


	//----- nvinfo : EIATTR_CBANK_PARAM_SIZE
	.align		4
.L_1595:
        /*00f4*/ 	.byte	0x03, 0x19
        /*00f6*/ 	.short	0x0128


	//----- nvinfo : EIATTR_PARAM_CBANK
	.align		4
        /*00f8*/ 	.byte	0x04, 0x0a
        /*00fa*/ 	.short	(.L_1597 - .L_1596)
	.align		4
.L_1596:
        /*00fc*/ 	.word	index@(.nv.constant0._ZN10layer_norm13ln_bwd_kernelINS_13Kernel_traitsI6__halfS2_S2_S2_fjLj5120ELj1ELj1ELj4ELj16ENS_18Kernel_traits_baseILj5120ES2_S2_S2_S2_fjLj128EEEEELb0ELb0ELb0ELb0EEEvNS_9BwdParamsE)
        /*0100*/ 	.short	0x0210
        /*0102*/ 	.short	0x0128


	//----- nvinfo : EIATTR_SW_WAR
	.align		4
.L_1597:
        /*0104*/ 	.byte	0x04, 0x36
        /*0106*/ 	.short	(.L_1599 - .L_1598)
.L_1598:
        /*0108*/ 	.word	0x00000008
.L_1599:


//--------------------- .nv.info._ZN10layer_norm13ln_bwd_kernelINS_13Kernel_traitsI6__halfS2_S2_S2_fjLj5120ELj1ELj1ELj4ELj16ENS_18Kernel_traits_baseILj5120ES2_S2_S2_S2_fjLj128EEEEELb0ELb0ELb0ELb1EEEvNS_9BwdParamsE --------------------------
	.section	.nv.info._ZN10layer_norm13ln_bwd_kernelINS_13Kernel_traitsI6__halfS2_S2_S2_fjLj5120ELj1ELj1ELj4ELj16ENS_18Kernel_traits_baseILj5120ES2_S2_S2_S2_fjLj128EEEEELb0ELb0ELb0ELb1EEEvNS_9BwdParamsE,"",@"SHT_CUDA_INFO"
	.sectionflags	@""
	.align	4


	//----- nvinfo : EIATTR_CUDA_API_VERSION
	.align		4
        /*0000*/ 	.byte	0x04, 0x37
        /*0002*/ 	.short	(.L_1601 - .L_1600)
.L_1600:
        /*0004*/ 	.word	0x00000082


	//----- nvinfo : EIATTR_KPARAM_INFO
	.align		4
.L_1601:
        /*0008*/ 	.byte	0x04, 0x17
        /*000a*/ 	.short	(.L_1603 - .L_1602)
.L_1602:
        /*000c*/ 	.word	0x00000000
        /*0010*/ 	.short	0x0000
        /*0012*/ 	.short	0x0000
        /*0014*/ 	.byte	0x00, 0xf0, 0xa1, 0x04


	//----- nvinfo : EIATTR_SPARSE_MMA_MASK
	.align		4
.L_1603:
        /*0018*/ 	.byte	0x03, 0x50
        /*001a*/ 	.short	0x0000


	//----- nvinfo : EIATTR_MAXREG_COUNT
	.align		4
        /*001c*/ 	.byte	0x03, 0x1b
        /*001e*/ 	.short	0x00ff


	//----- nvinfo : EIATTR_NUM_BARRIERS
	.align		4
        /*0020*/ 	.byte	0x02, 0x4c
        /*0022*/ 	.byte	0x01
	.zero		1


	//----- nvinfo : EIATTR_MERCURY_ISA_VERSION
	.align		4
        /*0024*/ 	.byte	0x03, 0x5f
        /*0026*/ 	.short	0x0101


	//----- nvinfo : EIATTR_COOP_GROUP_MASK_REGIDS
	.align		4
        /*0028*/ 	.byte	0x04, 0x29
        /*002a*/ 	.short	(.L_1605 - .L_1604)


	//   ....[0]....
.L_1604:
        /*002c*/ 	.word	0xffffffff


	//   ....[1]....
        /*0030*/ 	.word	0xffffffff


	//   ....[2]....
        /*0034*/ 	.word	0xffffffff


	//   ....[3]....
        /*0038*/ 	.word	0xffffffff


	//   ....[4]....
        /*003c*/ 	.word	0xffffffff


	//   ....[5]....
        /*0040*/ 	.word	0xffffffff


	//   ....[6]....
        /*0044*/ 	.word	0xffffffff


	//   ....[7]....
        /*0048*/ 	.word	0xffffffff


	//   ....[8]....
        /*004c*/ 	.word	0xffffffff


	//   ....[9]....
        /*0050*/ 	.word	0xffffffff


	//   ....[10]....
        /*0054*/ 	.word	0x0500006a


	//   ....[11]....
        /*0058*/ 	.word	0x0500006a


	//   ....[12]....
        /*005c*/ 	.word	0x0500006a


	//   ....[13]....
        /*0060*/ 	.word	0x0500006a


	//   ....[14]....
        /*0064*/ 	.word	0x0500006a


	//   ....[15]....
        /*0068*/ 	.word	0x0500006a


	//   ....[16]....
        /*006c*/ 	.word	0x0500006a


	//   ....[17]....
        /*0070*/ 	.word	0x0500006a


	//   ....[18]....
        /*0074*/ 	.word	0x0500006a


	//   ....[19]....
        /*0078*/ 	.word	0x0500006a


	//----- nvinfo : EIATTR_COOP_GROUP_INSTR_OFFSETS
	.align		4
.L_1605:
        /*007c*/ 	.byte	0x04, 0x28
        /*007e*/ 	.short	(.L_1607 - .L_1606)


	//   ....[0]....
.L_1606:
        /*0080*/ 	.word	0x00002400


	//   ....[1]....
        /*0084*/ 	.word	0x00002410


	//   ....[2]....
        /*0088*/ 	.word	0x00002440


	//   ....[3]....
        /*008c*/ 	.word	0x00002450


	//   ....[4]....
        /*0090*/ 	.word	0x00002480


	//   ....[5]....
        /*0094*/ 	.word	0x00002490


	//   ....[6]....
        /*0098*/ 	.word	0x000024c0


	//   ....[7]....
        /*009c*/ 	.word	0x000024d0


	//   ....[8]....
        /*00a0*/ 	.word	0x00002500


	//   ....[9]....
        /*00a4*/ 	.word	0x00002510


	//   ....[10]....
        /*00a8*/ 	.word	0x000045d0


	//   ....[11]....
        /*00ac*/ 	.word	0x00004620


	//   ....[12]....
        /*00b0*/ 	.word	0x00004690


	//   ....[13]....
        /*00b4*/ 	.word	0x000046f0


	//   ....[14]....
        /*00b8*/ 	.word	0x00004760


	//   ....[15]....
        /*00bc*/ 	.word	0x000047c0


	//   ....[16]....
        /*00c0*/ 	.word	0x00004830


	//   ....[17]....
        /*00c4*/ 	.word	0x00004890


	//   ....[18]....
        /*00c8*/ 	.word	0x00004900


	//   ....[19]....
        /*00cc*/ 	.word	0x00004960


	//----- nvinfo : EIATTR_EXIT_INSTR_OFFSETS
	.align		4
.L_1607:
        /*00d0*/ 	.byte	0x04, 0x1c
        /*00d2*/ 	.short	(.L_1609 - .L_1608)


	//   ....[0]....
.L_1608:
        /*00d4*/ 	.word	0x00004570


	//----- nvinfo : EIATTR_MAX_THREADS
	.align		4
.L_1609:
        /*00d8*/ 	.byte	0x04, 0x05
        /*00da*/ 	.short	(.L_1611 - .L_1610)
.L_1610:
        /*00dc*/ 	.word	0x00000080
        /*00e0*/ 	.word	0x00000001
        /*00e4*/ 	.word	0x00000001


	//----- nvinfo : EIATTR_CRS_STACK_SIZE
	.align		4
.L_1611:
        /*00e8*/ 	.byte	0x04, 0x1e
        /*00ea*/ 	.short	(.L_1613 - .L_1612)
.L_1612:
        /*00ec*/ 	.word	0x00000000


	//----- nvinfo : EIATTR_CBANK_PARAM_SIZE
	.align		4
.L_1613:
        /*00f0*/ 	.byte	0x03, 0x19
        /*00f2*/ 	.short	0x0128


	//----- nvinfo : EIATTR_PARAM_CBANK
	.align		4
        /*00f4*/ 	.byte	0x04, 0x0a
        /*00f6*/ 	.short	(.L_1615 - .L_1614)
	.align		4
.L_1614:
        /*00f8*/ 	.word	index@(.nv.constant0._ZN10layer_norm13ln_bwd_kernelINS_13Kernel_traitsI6__halfS2_S2_S2_fjLj5120ELj1ELj1ELj4ELj16ENS_18Kernel_traits_baseILj5120ES2_S2_S2_S2_fjLj128EEEEELb0ELb0ELb0ELb1EEEvNS_9BwdParamsE)
        /*00fc*/ 	.short	0x0210
        /*00fe*/ 	.short	0x0128


	//----- nvinfo : EIATTR_SW_WAR
	.align		4
.L_1615:
        /*0100*/ 	.byte	0x04, 0x36
        /*0102*/ 	.short	(.L_1617 - .L_1616)
.L_1616:
        /*0104*/ 	.word	0x00000008
.L_1617:


//--------------------- .nv.info._ZN10layer_norm13ln_bwd_kernelINS_13Kernel_traitsI6__halfS2_S2_S2_fjLj5120ELj1ELj1ELj4ELj16ENS_18Kernel_traits_baseILj5120ES2_S2_S2_S2_fjLj128EEEEELb0ELb0ELb1ELb0EEEvNS_9BwdParamsE --------------------------
	.section	.nv.info._ZN10layer_norm13ln_bwd_kernelINS_13Kernel_traitsI6__halfS2_S2_S2_fjLj5120ELj1ELj1ELj4ELj16ENS_18Kernel_traits_baseILj5120ES2_S2_S2_S2_fjLj128EEEEELb0ELb0ELb1ELb0EEEvNS_9BwdParamsE,"",@"SHT_CUDA_INFO"
	.sectionflags	@""
	.align	4


	//----- nvinfo : EIATTR_CUDA_API_VERSION
	.align		4
        /*0000*/ 	.byte	0x04, 0x37
        /*0002*/ 	.short	(.L_1619 - .L_1618)
.L_1618:
        /*0004*/ 	.word	0x00000082


	//----- nvinfo : EIATTR_KPARAM_INFO
	.align		4
.L_1619:
        /*0008*/ 	.byte	0x04, 0x17
        /*000a*/ 	.short	(.L_1621 - .L_1620)
.L_1620:
        /*000c*/ 	.word	0x00000000
        /*0010*/ 	.short	0x0000
        /*0012*/ 	.short	0x0000
        /*0014*/ 	.byte	0x00, 0xf0, 0xa1, 0x04


	//----- nvinfo : EIATTR_SPARSE_MMA_MASK
	.align		4
.L_1621:
        /*0018*/ 	.byte	0x03, 0x50
        /*001a*/ 	.short	0x0000


	//----- nvinfo : EIATTR_MAXREG_COUNT
	.align		4
        /*001c*/ 	.byte	0x03, 0x1b
        /*001e*/ 	.short	0x00ff


	//----- nvinfo : EIATTR_NUM_BARRIERS
	.align		4
        /*0020*/ 	.byte	0x02, 0x4c
        /*0022*/ 	.byte	0x01
	.zero		1


	//----- nvinfo : EIATTR_MERCURY_ISA_VERSION
	.align		4
        /*0024*/ 	.byte	0x03, 0x5f
        /*0026*/ 	.short	0x0101


	//----- nvinfo : EIATTR_COOP_GROUP_MASK_REGIDS
	.align		4
        /*0028*/ 	.byte	0x04, 0x29
        /*002a*/ 	.short	(.L_1623 - .L_1622)


	//   ....[0]....
.L_1622:
        /*002c*/ 	.word	0xffffffff


	//   ....[1]....
        /*0030*/ 	.word	0xffffffff


	//   ....[2]....
        /*0034*/ 	.word	0xffffffff


	//   ....[3]....
        /*0038*/ 	.word	0xffffffff


	//   ....[4]....
        /*003c*/ 	.word	0xffffffff


	//   ....[5]....
        /*0040*/ 	.word	0xffffffff


	//   ....[6]....
        /*0044*/ 	.word	0xffffffff


	//   ....[7]....
        /*0048*/ 	.word	0xffffffff


	//   ....[8]....
        /*004c*/ 	.word	0xffffffff


	//   ....[9]....
        /*0050*/ 	.word	0xffffffff


	//   ....[10]....
        /*0054*/ 	.word	0x05000094


	//   ....[11]....
        /*0058*/ 	.word	0x05000094


	//   ....[12]....
        /*005c*/ 	.word	0x05000094


	//   ....[13]....
        /*0060*/ 	.word	0x05000094


	//   ....[14]....
        /*0064*/ 	.word	0x05000094


	//   ....[15]....
        /*0068*/ 	.word	0x05000094


	//   ....[16]....
        /*006c*/ 	.word	0x05000094


	//   ....[17]....
        /*0070*/ 	.word	0x05000094


	//   ....[18]....
        /*0074*/ 	.word	0x05000094


	//   ....[19]....
        /*0078*/ 	.word	0x05000094


	//----- nvinfo : EIATTR_COOP_GROUP_INSTR_OFFSETS
	.align		4
.L_1623:
        /*007c*/ 	.byte	0x04, 0x28
        /*007e*/ 	.short	(.L_1625 - .L_1624)


	//   ....[0]....
.L_1624:
        /*0080*/ 	.word	0x000029f0


	//   ....[1]....
        /*0084*/ 	.word	0x00002a00


	//   ....[2]....
        /*0088*/ 	.word	0x00002a30


	//   ....[3]....
        /*008c*/ 	.word	0x00002a40


	//   ....[4]....
        /*0090*/ 	.word	0x00002a70


	//   ....[5]....
        /*0094*/ 	.word	0x00002a80


	//   ....[6]....
        /*0098*/ 	.word	0x00002ab0


	//   ....[7]....
        /*009c*/ 	.word	0x00002ac0


	//   ....[8]....
        /*00a0*/ 	.word	0x00002af0


	//   ....[9]....
        /*00a4*/ 	.word	0x00002b00


	//   ....[10]....
        /*00a8*/ 	.word	0x000064e0


	//   ....[11]....
        /*00ac*/ 	.word	0x00006530


	//   ....[12]....
        /*00b0*/ 	.word	0x000065a0


	//   ....[13]....
        /*00b4*/ 	.word	0x00006600


	//   ....[14]....
        /*00b8*/ 	.word	0x00006670


	//   ....[15]....
        /*00bc*/ 	.word	0x000066d0


	//   ....[16]....
        /*00c0*/ 	.word	0x00006740


	//   ....[17]....
        /*00c4*/ 	.word	0x000067a0


	//   ....[18]....
        /*00c8*/ 	.word	0x00006810


	//   ....[19]....
        /*00cc*/ 	.word	0x00006870


	//----- nvinfo : EIATTR_EXIT_INSTR_OFFSETS
	.align		4
.L_1625:
        /*00d0*/ 	.byte	0x04, 0x1c
        /*00d2*/ 	.short	(.L_1627 - .L_1626)


	//   ....[0]....
.L_1626:
        /*00d4*/ 	.word	0x000063f0


	//   ....[1]....
        /*00d8*/ 	.word	0x00006480


	//----- nvinfo : EIATTR_MAX_THREADS
	.align		4
.L_1627:
        /*00dc*/ 	.byte	0x04, 0x05
        /*00de*/ 	.short	(.L_1629 - .L_1628)
.L_1628:
        /*00e0*/ 	.word	0x00000080
        /*00e4*/ 	.word	0x00000001
        /*00e8*/ 	.word	0x00000001


	//----- nvinfo : EIATTR_CRS_STACK_SIZE
	.align		4
.L_1629:
        /*00ec*/ 	.byte	0x04, 0x1e
        /*00ee*/ 	.short	(.L_1631 - .L_1630)
.L_1630:
        /*00f0*/ 	.word	0x00000000


	//----- nvinfo : EIATTR_CBANK_PARAM_SIZE
	.align		4
.L_1631:
        /*00f4*/ 	.byte	0x03, 0x19
        /*00f6*/ 	.short	0x0128


	//----- nvinfo : EIATTR_PARAM_CBANK
	.align		4
        /*00f8*/ 	.byte	0x04, 0x0a
        /*00fa*/ 	.short	(.L_1633 - .L_1632)
	.align		4
.L_1632:
        /*00fc*/ 	.word	index@(.nv.constant0._ZN10layer_norm13ln_bwd_kernelINS_13Kernel_traitsI6__halfS2_S2_S2_fjLj5120ELj1ELj1ELj4ELj16ENS_18Kernel_traits_baseILj5120ES2_S2_S2_S2_fjLj128EEEEELb0ELb0ELb1ELb0EEEvNS_9BwdParamsE)
        /*0100*/ 	.short	0x0210
        /*0102*/ 	.short	0x0128


	//----- nvinfo : EIATTR_SW_WAR
	.align		4
.L_1633:
        /*0104*/ 	.byte	0x04, 0x36
        /*0106*/ 	.short	(.L_1635 - .L_1634)
.L_1634:
        /*0108*/ 	.word	0x00000008
.L_1635:


//--------------------- .nv.info._ZN10layer_norm13ln_bwd_kernelINS_13Kernel_traitsI6__halfS2_S2_S2_fjLj5120ELj1ELj1ELj4ELj16ENS_18Kernel_traits_baseILj5120ES2_S2_S2_S2_fjLj128EEEEELb0ELb0ELb1ELb1EEEvNS_9BwdParamsE --------------------------
	.section	.nv.info._ZN10layer_norm13ln_bwd_kernelINS_13Kernel_traitsI6__halfS2_S2_S2_fjLj5120ELj1ELj1ELj4ELj16ENS_18Kernel_traits_baseILj5120ES2_S2_S2_S2_fjLj128EEEEELb0ELb0ELb1ELb1EEEvNS_9BwdParamsE,"",@"SHT_CUDA_INFO"
	.sectionflags	@""
	.align	4


	//----- nvinfo : EIATTR_CUDA_API_VERSION
	.align		4
        /*0000*/ 	.byte	0x04, 0x37
        /*0002*/ 	.short	(.L_1637 - .L_1636)
.L_1636:
        /*0004*/ 	.word	0x00000082


	//----- nvinfo : EIATTR_KPARAM_INFO
	.align		4
.L_1637:
        /*0008*/ 	.byte	0x04, 0x17
        /*000a*/ 	.short	(.L_1639 - .L_1638)
.L_1638:
        /*000c*/ 	.word	0x00000000
        /*0010*/ 	.short	0x0000
        /*0012*/ 	.short	0x0000
        /*0014*/ 	.byte	0x00, 0xf0, 0xa1, 0x04


	//----- nvinfo : EIATTR_SPARSE_MMA_MASK
	.align		4
.L_1639:
        /*0018*/ 	.byte	0x03, 0x50
        /*001a*/ 	.short	0x0000


	//----- nvinfo : EIATTR_MAXREG_COUNT
	.align		4
        /*001c*/ 	.byte	0x03, 0x1b
        /*001e*/ 	.short	0x00ff


	//----- nvinfo : EIATTR_NUM_BARRIERS
	.align		4
        /*0020*/ 	.byte	0x02, 0x4c
        /*0022*/ 	.byte	0x01
	.zero		1


	//----- nvinfo : EIATTR_MERCURY_ISA_VERSION
	.align		4
        /*0024*/ 	.byte	0x03, 0x5f
        /*0026*/ 	.short	0x0101


	//----- nvinfo : EIATTR_COOP_GROUP_MASK_REGIDS
	.align		4
        /*0028*/ 	.byte	0x04, 0x29
        /*002a*/ 	.short	(.L_1641 - .L_1640)


	//   ....[0]....
.L_1640:
        /*002c*/ 	.word	0xffffffff


	//   ....[1]....
        /*0030*/ 	.word	0xffffffff


	//   ....[2]....
        /*0034*/ 	.word	0xffffffff


	//   ....[3]....
        /*0038*/ 	.word	0xffffffff


	//   ....[4]....
        /*003c*/ 	.word	0xffffffff


	//   ....[5]....
        /*0040*/ 	.word	0xffffffff


	//   ....[6]....
        /*0044*/ 	.word	0xffffffff


	//   ....[7]....
        /*0048*/ 	.word	0xffffffff


	//   ....[8]....
        /*004c*/ 	.word	0xffffffff


	//   ....[9]....
        /*0050*/ 	.word	0xffffffff


	//   ....[10]....
        /*0054*/ 	.word	0x05000090


	//   ....[11]....
        /*0058*/ 	.word	0x05000090


	//   ....[12]....
        /*005c*/ 	.word	0x05000090


	//   ....[13]....
        /*0060*/ 	.word	0x05000090


	//   ....[14]....
        /*0064*/ 	.word	0x05000090


	//   ....[15]....
        /*0068*/ 	.word	0x05000090


	//   ....[16]....
        /*006c*/ 	.word	0x05000090


	//   ....[17]....
        /*0070*/ 	.word	0x05000090


	//   ....[18]....
        /*0074*/ 	.word	0x05000090


	//   ....[19]....
        /*0078*/ 	.word	0x05000090


	//----- nvinfo : EIATTR_COOP_GROUP_INSTR_OFFSETS
	.align		4
.L_1641:
        /*007c*/ 	.byte	0x04, 0x28
        /*007e*/ 	.short	(.L_1643 - .L_1642)


	//   ....[0]....
.L_1642:
        /*0080*/ 	.word	0x000025d0


	//   ....[1]....
        /*0084*/ 	.word	0x000025e0


	//   ....[2]....
        /*0088*/ 	.word	0x00002610


	//   ....[3]....
        /*008c*/ 	.word	0x00002620


	//   ....[4]....
        /*0090*/ 	.word	0x00002650


	//   ....[5]....
        /*0094*/ 	.word	0x00002660


	//   ....[6]....
        /*0098*/ 	.word	0x00002690


	//   ....[7]....
        /*009c*/ 	.word	0x000026a0


	//   ....[8]....
        /*00a0*/ 	.word	0x000026d0


	//   ....[9]....
        /*00a4*/ 	.word	0x000026e0


	//   ....[10]....
        /*00a8*/ 	.word	0x00005b20


	//   ....[11]....
        /*00ac*/ 	.word	0x00005b70


	//   ....[12]....
        /*00b0*/ 	.word	0x00005bd0


	//   ....[13]....
        /*00b4*/ 	.word	0x00005c30


	//   ....[14]....
        /*00b8*/ 	.word	0x00005c90


	//   ....[15]....
        /*00bc*/ 	.word	0x00005cf0


	//   ....[16]....
        /*00c0*/ 	.word	0x00005d50


	//   ....[17]....
        /*00c4*/ 	.word	0x00005db0


	//   ....[18]....
        /*00c8*/ 	.word	0x00005e10


	//   ....[19]....
        /*00cc*/ 	.word	0x00005e70


	//----- nvinfo : EIATTR_EXIT_INSTR_OFFSETS
	.align		4
.L_1643:
        /*00d0*/ 	.byte	0x04, 0x1c
        /*00d2*/ 	.short	(.L_1645 - .L_1644)


	//   ....[0]....
.L_1644:
        /*00d4*/ 	.word	0x00005ad0


	//----- nvinfo : EIATTR_MAX_THREADS
	.align		4
.L_1645:
        /*00d8*/ 	.byte	0x04, 0x05
        /*00da*/ 	.short	(.L_1647 - .L_1646)
.L_1646:
        /*00dc*/ 	.word	0x00000080
        /*00e0*/ 	.word	0x00000001
        /*00e4*/ 	.word	0x00000001


	//----- nvinfo : EIATTR_CRS_STACK_SIZE
	.align		4
.L_1647:
        /*00e8*/ 	.byte	0x04, 0x1e
        /*00ea*/ 	.short	(.L_1649 - .L_1648)
.L_1648:
        /*00ec*/ 	.word	0x00000000


	//----- nvinfo : EIATTR_CBANK_PARAM_SIZE
	.align		4
.L_1649:
        /*00f0*/ 	.byte	0x03, 0x19
        /*00f2*/ 	.short	0x0128


	//----- nvinfo : EIATTR_PARAM_CBANK
	.align		4
        /*00f4*/ 	.byte	0x04, 0x0a
        /*00f6*/ 	.short	(.L_1651 - .L_1650)
	.align		4
.L_1650:
        /*00f8*/ 	.word	index@(.nv.constant0._ZN10layer_norm13ln_bwd_kernelINS_13Kernel_traitsI6__halfS2_S2_S2_fjLj5120ELj1ELj1ELj4ELj16ENS_18Kernel_traits_baseILj5120ES2_S2_S2_S2_fjLj128EEEEELb0ELb0ELb1ELb1EEEvNS_9BwdParamsE)
        /*00fc*/ 	.short	0x0210
        /*00fe*/ 	.short	0x0128


	//----- nvinfo : EIATTR_SW_WAR
	.align		4
.L_1651:
        /*0100*/ 	.byte	0x04, 0x36
        /*0102*/ 	.short	(.L_1653 - .L_1652)
.L_1652:
        /*0104*/ 	.word	0x00000008
.L_1653:


//--------------------- .nv.info._ZN10layer_norm13ln_bwd_kernelINS_13Kernel_traitsI6__halfS2_S2_S2_fjLj5120ELj1ELj1ELj4ELj16ENS_18Kernel_traits_baseILj5120ES2_S2_S2_S2_fjLj128EEEEELb0ELb1ELb0ELb0EEEvNS_9BwdParamsE --------------------------
	.section	.nv.info._ZN10layer_norm13ln_bwd_kernelINS_13Kernel_traitsI6__halfS2_S2_S2_fjLj5120ELj1ELj1ELj4ELj16ENS_18Kernel_traits_baseILj5120ES2_S2_S2_S2_fjLj128EEEEELb0ELb1ELb0ELb0EEEvNS_9BwdParamsE,"",@"SHT_CUDA_INFO"
	.sectionflags	@""
	.align	4


	//----- nvinfo : EIATTR_CUDA_API_VERSION
	.align		4
        /*0000*/ 	.byte	0x04, 0x37
        /*0002*/ 	.short	(.L_1655 - .L_1654)
.L_1654:
        /*0004*/ 	.word	0x00000082


	//----- nvinfo : EIATTR_KPARAM_INFO
	.align		4
.L_1655:
        /*0008*/ 	.byte	0x04, 0x17
        /*000a*/ 	.short	(.L_1657 - .L_1656)
.L_1656:
        /*000c*/ 	.word	0x00000000
        /*0010*/ 	.short	0x0000
        /*0012*/ 	.short	0x0000
        /*0014*/ 	.byte	0x00, 0xf0, 0xa1, 0x04


	//----- nvinfo : EIATTR_SPARSE_MMA_MASK
	.align		4
.L_1657:
        /*0018*/ 	.byte	0x03, 0x50
        /*001a*/ 	.short	0x0000


	//----- nvinfo : EIATTR_MAXREG_COUNT
	.align		4
        /*001c*/ 	.byte	0x03, 0x1b
        /*001e*/ 	.short	0x00ff


	//----- nvinfo : EIATTR_NUM_BARRIERS
	.align		4
        /*0020*/ 	.byte	0x02, 0x4c
        /*0022*/ 	.byte	0x01
	.zero		1


	//----- nvinfo : EIATTR_ANNOTATIONS
	.align		4
        /*0024*/ 	.byte	0x04, 0x55
        /*0026*/ 	.short	(.L_1659 - .L_1658)


	//   ....[0]....
.L_1658:
        /* <DEDUP_REMOVED lines=74> */


	//----- nvinfo : EIATTR_MERCURY_ISA_VERSION
	.align		4
.L_1659:
        /*04b8*/ 	.byte	0x03, 0x5f
        /*04ba*/ 	.short	0x0101


	//----- nvinfo : EIATTR_COOP_GROUP_MASK_REGIDS
	.align		4
        /*04bc*/ 	.byte	0x04, 0x29
        /*04be*/ 	.short	(.L_1661 - .L_1660)


	//   ....[0]....
.L_1660:
        /*04c0*/ 	.word	0xffffffff


	//   ....[1]....
        /*04c4*/ 	.word	0xffffffff


	//   ....[2]....
        /*04c8*/ 	.word	0xffffffff


	//   ....[3]....
        /*04cc*/ 	.word	0xffffffff


	//   ....[4]....
        /*04d0*/ 	.word	0xffffffff


	//   ....[5]....
        /*04d4*/ 	.word	0xffffffff


	//   ....[6]....
        /*04d8*/ 	.word	0xffffffff


	//   ....[7]....
        /*04dc*/ 	.word	0xffffffff


	//   ....[8]....
        /*04e0*/ 	.word	0xffffffff


	//   ....[9]....
        /*04e4*/ 	.word	0xffffffff


	//   ....[10]....
        /*04e8*/ 	.word	0x050000af


	//   ....[11]....
        /*04ec*/ 	.word	0x050000af


	//   ....[12]....
        /*04f0*/ 	.word	0x050000af


	//   ....[13]....
        /*04f4*/ 	.word	0x050000af


	//   ....[14]....
        /*04f8*/ 	.word	0x050000af


	//   ....[15]....
        /*04fc*/ 	.word	0x050000af


	//   ....[16]....
        /*0500*/ 	.word	0x050000af


	//   ....[17]....
        /*0504*/ 	.word	0x050000af


	//   ....[18]....
        /*0508*/ 	.word	0x050000af


	//   ....[19]....
        /*050c*/ 	.word	0x050000af


	//----- nvinfo : EIATTR_COOP_GROUP_INSTR_OFFSETS
	.align		4
.L_1661:
        /*0510*/ 	.byte	0x04, 0x28
        /*0512*/ 	.short	(.L_1663 - .L_1662)


	//   ....[0]....
.L_1662:
        /*0514*/ 	.word	0x00003190


	//   ....[1]....
        /*0518*/ 	.word	0x000031b0


	//   ....[2]....
        /*051c*/ 	.word	0x000031d0


	//   ....[3]....
        /*0520*/ 	.word	0x000031f0


	//   ....[4]....
        /*0524*/ 	.word	0x00003200


	//   ....[5]....
        /*0528*/ 	.word	0x00003230


	//   ....[6]....
        /*052c*/ 	.word	0x00003240


	//   ....[7]....
        /*0530*/ 	.word	0x00003270


	//   ....[8]....
        /*0534*/ 	.word	0x00003280


	//   ....[9]....
        /*0538*/ 	.word	0x000032a0


	//   ....[10]....
        /*053c*/ 	.word	0x00005e60


	//   ....[11]....
        /*0540*/ 	.word	0x00005eb0


	//   ....[12]....
        /*0544*/ 	.word	0x00005f10


	//   ....[13]....
        /*0548*/ 	.word	0x00005f60


	//   ....[14]....
        /*054c*/ 	.word	0x00005fc0


	//   ....[15]....
        /*0550*/ 	.word	0x00006010


	//   ....[16]....
        /*0554*/ 	.word	0x00006080


	//   ....[17]....
        /*0558*/ 	.word	0x000060e0


	//   ....[18]....
        /*055c*/ 	.word	0x00006140


	//   ....[19]....
        /*0560*/ 	.word	0x00006190


	//----- nvinfo : EIATTR_EXIT_INSTR_OFFSETS
	.align		4
.L_1663:
        /*0564*/ 	.byte	0x04, 0x1c
        /*0566*/ 	.short	(.L_1665 - .L_1664)


	//   ....[0]....
.L_1664:
        /*0568*/ 	.word	0x00005d30


	//   ....[1]....
        /*056c*/ 	.word	0x00005e00


	//----- nvinfo : EIATTR_MAX_THREADS
	.align		4
.L_1665:
        /*0570*/ 	.byte	0x04, 0x05
        /*0572*/ 	.short	(.L_1667 - .L_1666)
.L_1666:
        /*0574*/ 	.word	0x00000080
        /*0578*/ 	.word	0x00000001
        /*057c*/ 	.word	0x00000001


	//----- nvinfo : EIATTR_CRS_STACK_SIZE
	.align		4
.L_1667:
        /*0580*/ 	.byte	0x04, 0x1e
        /*0582*/ 	.short	(.L_1669 - .L_1668)
.L_1668:
        /*0584*/ 	.word	0x00000000


	//----- nvinfo : EIATTR_CBANK_PARAM_SIZE
	.align		4
.L_1669:
        /*0588*/ 	.byte	0x03, 0x19
        /*058a*/ 	.short	0x0128


	//----- nvinfo : EIATTR_PARAM_CBANK
	.align		4
        /*058c*/ 	.byte	0x04, 0x0a
        /*058e*/ 	.short	(.L_1671 - .L_1670)
	.align		4
.L_1670:
        /*0590*/ 	.word	index@(.nv.constant0._ZN10layer_norm13ln_bwd_kernelINS_13Kernel_traitsI6__halfS2_S2_S2_fjLj5120ELj1ELj1ELj4ELj16ENS_18Kernel_traits_baseILj5120ES2_S2_S2_S2_fjLj128EEEEELb0ELb1ELb0ELb0EEEvNS_9BwdParamsE)
        /*0594*/ 	.short	0x0210
        /*0596*/ 	.short	0x0128


	//----- nvinfo : EIATTR_SW_WAR
	.align		4
.L_1671:
        /*0598*/ 	.byte	0x04, 0x36
        /*059a*/ 	.short	(.L_1673 - .L_1672)
.L_1672:
        /*059c*/ 	.word	0x00000008
.L_1673:


//--------------------- .nv.info._ZN10layer_norm13ln_bwd_kernelINS_13Kernel_traitsI6__halfS2_S2_S2_fjLj5120ELj1ELj1ELj4ELj16ENS_18Kernel_traits_baseILj5120ES2_S2_S2_S2_fjLj128EEEEELb0ELb1ELb0ELb1EEEvNS_9BwdParamsE --------------------------
	.section	.nv.info._ZN10layer_norm13ln_bwd_kernelINS_13Kernel_traitsI6__halfS2_S2_S2_fjLj5120ELj1ELj1ELj4ELj16ENS_18Kernel_traits_baseILj5120ES2_S2_S2_S2_fjLj128EEEEELb0ELb1ELb0ELb1EEEvNS_9BwdParamsE,"",@"SHT_CUDA_INFO"
	.sectionflags	@""
	.align	4


	//----- nvinfo : EIATTR_CUDA_API_VERSION
	.align		4
        /*0000*/ 	.byte	0x04, 0x37
        /*0002*/ 	.short	(.L_1675 - .L_1674)
.L_1674:
        /*0004*/ 	.word	0x00000082


	//----- nvinfo : EIATTR_KPARAM_INFO
	.align		4
.L_1675:
        /*0008*/ 	.byte	0x04, 0x17
        /*000a*/ 	.short	(.L_1677 - .L_1676)
.L_1676:
        /*000c*/ 	.word	0x00000000
        /*0010*/ 	.short	0x0000
        /*0012*/ 	.short	0x0000
        /*0014*/ 	.byte	0x00, 0xf0, 0xa1, 0x04


	//----- nvinfo : EIATTR_SPARSE_MMA_MASK
	.align		4
.L_1677:
        /*0018*/ 	.byte	0x03, 0x50
        /*001a*/ 	.short	0x0000


	//----- nvinfo : EIATTR_MAXREG_COUNT
	.align		4
        /*001c*/ 	.byte	0x03, 0x1b
        /*001e*/ 	.short	0x00ff


	//----- nvinfo : EIATTR_NUM_BARRIERS
	.align		4
        /*0020*/ 	.byte	0x02, 0x4c
        /*0022*/ 	.byte	0x01
	.zero		1


	//----- nvinfo : EIATTR_ANNOTATIONS
	.align		4
        /*0024*/ 	.byte	0x04, 0x55
        /*0026*/ 	.short	(.L_1679 - .L_1678)


	//   ....[0]....
.L_1678:
        /* <DEDUP_REMOVED lines=71> */


	//----- nvinfo : EIATTR_MERCURY_ISA_VERSION
	.align		4
.L_1679:
        /*0488*/ 	.byte	0x03, 0x5f
        /*048a*/ 	.short	0x0101


	//----- nvinfo : EIATTR_COOP_GROUP_MASK_REGIDS
	.align		4
        /*048c*/ 	.byte	0x04, 0x29
        /*048e*/ 	.short	(.L_1681 - .L_1680)


	//   ....[0]....
.L_1680:
        /*0490*/ 	.word	0xffffffff


	//   ....[1]....
        /*0494*/ 	.word	0xffffffff


	//   ....[2]....
        /*0498*/ 	.word	0xffffffff


	//   ....[3]....
        /*049c*/ 	.word	0xffffffff


	//   ....[4]....
        /*04a0*/ 	.word	0xffffffff


	//   ....[5]....
        /*04a4*/ 	.word	0xffffffff


	//   ....[6]....
        /*04a8*/ 	.word	0xffffffff


	//   ....[7]....
        /*04ac*/ 	.word	0xffffffff


	//   ....[8]....
        /*04b0*/ 	.word	0xffffffff


	//   ....[9]....
        /*04b4*/ 	.word	0xffffffff


	//   ....[10]....
        /*04b8*/ 	.word	0x0500004a


	//   ....[11]....
        /*04bc*/ 	.word	0x0500004a


	//   ....[12]....
        /*04c0*/ 	.word	0x0500004a


	//   ....[13]....
        /*04c4*/ 	.word	0x0500004a


	//   ....[14]....
        /*04c8*/ 	.word	0x0500004a


	//   ....[15]....
        /*04cc*/ 	.word	0x0500004a


	//   ....[16]....
        /*04d0*/ 	.word	0x0500004a


	//   ....[17]....
        /*04d4*/ 	.word	0x0500004a


	//   ....[18]....
        /*04d8*/ 	.word	0x0500004a


	//   ....[19]....
        /*04dc*/ 	.word	0x0500004a


	//----- nvinfo : EIATTR_COOP_GROUP_INSTR_OFFSETS
	.align		4
.L_1681:
        /*04e0*/ 	.byte	0x04, 0x28
        /*04e2*/ 	.short	(.L_1683 - .L_1682)


	//   ....[0]....
.L_1682:
        /*04e4*/ 	.word	0x000030d0


	//   ....[1]....
        /*04e8*/ 	.word	0x000030f0


	//   ....[2]....
        /*04ec*/ 	.word	0x00003110


	//   ....[3]....
        /*04f0*/ 	.word	0x00003130


	//   ....[4]....
        /*04f4*/ 	.word	0x00003150


	//   ....[5]....
        /*04f8*/ 	.word	0x00003170


	//   ....[6]....
        /*04fc*/ 	.word	0x00003190


	//   ....[7]....
        /*0500*/ 	.word	0x000031b0


	//   ....[8]....
        /*0504*/ 	.word	0x000031c0


	//   ....[9]....
        /*0508*/ 	.word	0x000031e0


	//   ....[10]....
        /*050c*/ 	.word	0x00006010


	//   ....[11]....
        /*0510*/ 	.word	0x00006060


	//   ....[12]....
        /*0514*/ 	.word	0x000060c0


	//   ....[13]....
        /*0518*/ 	.word	0x00006110


	//   ....[14]....
        /*051c*/ 	.word	0x00006170


	//   ....[15]....
        /*0520*/ 	.word	0x000061c0


	//   ....[16]....
        /*0524*/ 	.word	0x00006220


	//   ....[17]....
        /*0528*/ 	.word	0x00006270


	//   ....[18]....
        /*052c*/ 	.word	0x000062d0


	//   ....[19]....
        /*0530*/ 	.word	0x00006320


	//----- nvinfo : EIATTR_EXIT_INSTR_OFFSETS
	.align		4
.L_1683:
        /*0534*/ 	.byte	0x04, 0x1c
        /*0536*/ 	.short	(.L_1685 - .L_1684)


	//   ....[0]....
.L_1684:
        /*0538*/ 	.word	0x00005fb0


	//----- nvinfo : EIATTR_MAX_THREADS
	.align		4
.L_1685:
        /*053c*/ 	.byte	0x04, 0x05
        /*053e*/ 	.short	(.L_1687 - .L_1686)
.L_1686:
        /*0540*/ 	.word	0x00000080
        /*0544*/ 	.word	0x00000001
        /*0548*/ 	.word	0x00000001


	//----- nvinfo : EIATTR_CRS_STACK_SIZE
	.align		4
.L_1687:
        /*054c*/ 	.byte	0x04, 0x1e
        /*054e*/ 	.short	(.L_1689 - .L_1688)
.L_1688:
        /*0550*/ 	.word	0x00000000


	//----- nvinfo : EIATTR_CBANK_PARAM_SIZE
	.align		4
.L_1689:
        /*0554*/ 	.byte	0x03, 0x19
        /*0556*/ 	.short	0x0128


	//----- nvinfo : EIATTR_PARAM_CBANK
	.align		4
        /*0558*/ 	.byte	0x04, 0x0a
        /*055a*/ 	.short	(.L_1691 - .L_1690)
	.align		4
.L_1690:
        /*055c*/ 	.word	index@(.nv.constant0._ZN10layer_norm13ln_bwd_kernelINS_13Kernel_traitsI6__halfS2_S2_S2_fjLj5120ELj1ELj1ELj4ELj16ENS_18Kernel_traits_baseILj5120ES2_S2_S2_S2_fjLj128EEEEELb0ELb1ELb0ELb1EEEvNS_9BwdParamsE)
        /*0560*/ 	.short	0x0210
        /*0562*/ 	.short	0x0128


	//----- nvinfo : EIATTR_SW_WAR
	.align		4
.L_1691:
        /*0564*/ 	.byte	0x04, 0x36
        /*0566*/ 	.short	(.L_1693 - .L_1692)
.L_1692:
        /*0568*/ 	.word	0x00000008
.L_1693:


//--------------------- .nv.info._ZN10layer_norm13ln_bwd_kernelINS_13Kernel_traitsI6__halfS2_S2_S2_fjLj5120ELj1ELj1ELj4ELj16ENS_18Kernel_traits_baseILj5120ES2_S2_S2_S2_fjLj128EEEEELb0ELb1ELb1ELb0EEEvNS_9BwdParamsE --------------------------
	.section	.nv.info._ZN10layer_norm13ln_bwd_kernelINS_13Kernel_traitsI6__halfS2_S2_S2_fjLj5120ELj1ELj1ELj4ELj16ENS_18Kernel_traits_baseILj5120ES2_S2_S2_S2_fjLj128EEEEELb0ELb1ELb1ELb0EEEvNS_9BwdParamsE,"",@"SHT_CUDA_INFO"
	.sectionflags	@""
	.align	4


	//----- nvinfo : EIATTR_CUDA_API_VERSION
	.align		4
        /*0000*/ 	.byte	0x04, 0x37
        /*0002*/ 	.short	(.L_1695 - .L_1694)
.L_1694:
        /*0004*/ 	.word	0x00000082


	//----- nvinfo : EIATTR_KPARAM_INFO
	.align		4
.L_1695:
        /*0008*/ 	.byte	0x04, 0x17
        /*000a*/ 	.short	(.L_1697 - .L_1696)
.L_1696:
        /*000c*/ 	.word	0x00000000
        /*0010*/ 	.short	0x0000
        /*0012*/ 	.short	0x0000
        /*0014*/ 	.byte	0x00, 0xf0, 0xa1, 0x04


	//----- nvinfo : EIATTR_SPARSE_MMA_MASK
	.align		4
.L_1697:
        /*0018*/ 	.byte	0x03, 0x50
        /*001a*/ 	.short	0x0000


	//----- nvinfo : EIATTR_MAXREG_COUNT
	.align		4
        /*001c*/ 	.byte	0x03, 0x1b
        /*001e*/ 	.short	0x00ff


	//----- nvinfo : EIATTR_NUM_BARRIERS
	.align		4
        /*0020*/ 	.byte	0x02, 0x4c
        /*0022*/ 	.byte	0x01
	.zero		1


	//----- nvinfo : EIATTR_ANNOTATIONS
	.align		4
        /*0024*/ 	.byte	0x04, 0x55
        /*0026*/ 	.short	(.L_1699 - .L_1698)


	//   ....[0]....
.L_1698:
        /* <DEDUP_REMOVED lines=83> */


	//----- nvinfo : EIATTR_MERCURY_ISA_VERSION
	.align		4
.L_1699:
        /*0540*/ 	.byte	0x03, 0x5f
        /*0542*/ 	.short	0x0101


	//----- nvinfo : EIATTR_COOP_GROUP_MASK_REGIDS
	.align		4
        /*0544*/ 	.byte	0x04, 0x29
        /*0546*/ 	.short	(.L_1701 - .L_1700)


	//   ....[0]....
.L_1700:
        /*0548*/ 	.word	0xffffffff


	//   ....[1]....
        /*054c*/ 	.word	0xffffffff


	//   ....[2]....
        /*0550*/ 	.word	0xffffffff


	//   ....[3]....
        /*0554*/ 	.word	0xffffffff


	//   ....[4]....
        /*0558*/ 	.word	0xffffffff


	//   ....[5]....
        /*055c*/ 	.word	0xffffffff


	//   ....[6]....
        /*0560*/ 	.word	0xffffffff


	//   ....[7]....
        /*0564*/ 	.word	0xffffffff


	//   ....[8]....
        /*0568*/ 	.word	0xffffffff


	//   ....[9]....
        /*056c*/ 	.word	0xffffffff


	//   ....[10]....
        /*0570*/ 	.word	0x050000b3


	//   ....[11]....
        /*0574*/ 	.word	0x050000b3


	//   ....[12]....
        /*0578*/ 	.word	0x050000b3


	//   ....[13]....
        /*057c*/ 	.word	0x050000b3


	//   ....[14]....
        /*0580*/ 	.word	0x050000b3


	//   ....[15]....
        /*0584*/ 	.word	0x050000b3


	//   ....[16]....
        /*0588*/ 	.word	0x050000b3


	//   ....[17]....
        /*058c*/ 	.word	0x050000b3


	//   ....[18]....
        /*0590*/ 	.word	0x050000b3


	//   ....[19]....
        /*0594*/ 	.word	0x050000b3


	//----- nvinfo : EIATTR_COOP_GROUP_INSTR_OFFSETS
	.align		4
.L_1701:
        /*0598*/ 	.byte	0x04, 0x28
        /*059a*/ 	.short	(.L_1703 - .L_1702)


	//   ....[0]....
.L_1702:
        /*059c*/ 	.word	0x000036b0


	//   ....[1]....
        /*05a0*/ 	.word	0x000036d0


	//   ....[2]....
        /*05a4*/ 	.word	0x000036f0


	//   ....[3]....
        /*05a8*/ 	.word	0x00003710


	//   ....[4]....
        /*05ac*/ 	.word	0x00003720


	//   ....[5]....
        /*05b0*/ 	.word	0x00003750


	//   ....[6]....
        /*05b4*/ 	.word	0x00003760


	//   ....[7]....
        /*05b8*/ 	.word	0x00003790


	//   ....[8]....
        /*05bc*/ 	.word	0x000037a0


	//   ....[9]....
        /*05c0*/ 	.word	0x000037c0


	//   ....[10]....
        /*05c4*/ 	.word	0x00008630


	//   ....[11]....
        /*05c8*/ 	.word	0x00008680


	//   ....[12]....
        /*05cc*/ 	.word	0x000086e0


	//   ....[13]....
        /*05d0*/ 	.word	0x00008730


	//   ....[14]....
        /*05d4*/ 	.word	0x00008790


	//   ....[15]....
        /*05d8*/ 	.word	0x000087e0


	//   ....[16]....
        /*05dc*/ 	.word	0x00008850


	//   ....[17]....
        /*05e0*/ 	.word	0x000088b0


	//   ....[18]....
        /*05e4*/ 	.word	0x00008910


	//   ....[19]....
        /*05e8*/ 	.word	0x00008960


	//----- nvinfo : EIATTR_EXIT_INSTR_OFFSETS
	.align		4
.L_1703:
        /*05ec*/ 	.byte	0x04, 0x1c
        /*05ee*/ 	.short	(.L_1705 - .L_1704)


	//   ....[0]....
.L_1704:
        /*05f0*/ 	.word	0x00008500


	//   ....[1]....
        /*05f4*/ 	.word	0x000085d0


	//----- nvinfo : EIATTR_MAX_THREADS
	.align		4
.L_1705:
        /*05f8*/ 	.byte	0x04, 0x05
        /*05fa*/ 	.short	(.L_1707 - .L_1706)
.L_1706:
        /*05fc*/ 	.word	0x00000080
        /*0600*/ 	.word	0x00000001
        /*0604*/ 	.word	0x00000001


	//----- nvinfo : EIATTR_CRS_STACK_SIZE
	.align		4
.L_1707:
        /*0608*/ 	.byte	0x04, 0x1e
        /*060a*/ 	.short	(.L_1709 - .L_1708)
.L_1708:
        /*060c*/ 	.word	0x00000000


	//----- nvinfo : EIATTR_CBANK_PARAM_SIZE
	.align		4
.L_1709:
        /*0610*/ 	.byte	0x03, 0x19
        /*0612*/ 	.short	0x0128


	//----- nvinfo : EIATTR_PARAM_CBANK
	.align		4
        /*0614*/ 	.byte	0x04, 0x0a
        /*0616*/ 	.short	(.L_1711 - .L_1710)
	.align		4
.L_1710:
        /*0618*/ 	.word	index@(.nv.constant0._ZN10layer_norm13ln_bwd_kernelINS_13Kernel_traitsI6__halfS2_S2_S2_fjLj5120ELj1ELj1ELj4ELj16ENS_18Kernel_traits_baseILj5120ES2_S2_S2_S2_fjLj128EEEEELb0ELb1ELb1ELb0EEEvNS_9BwdParamsE)
        /*061c*/ 	.short	0x0210
        /*061e*/ 	.short	0x0128


	//----- nvinfo : EIATTR_SW_WAR
	.align		4
.L_1711:
        /*0620*/ 	.byte	0x04, 0x36
        /*0622*/ 	.short	(.L_1713 - .L_1712)
.L_1712:
        /*0624*/ 	.word	0x00000008
.L_1713:


//--------------------- .nv.info._ZN10layer_norm13ln_bwd_kernelINS_13Kernel_traitsI6__halfS2_S2_S2_fjLj5120ELj1ELj1ELj4ELj16ENS_18Kernel_traits_baseILj5120ES2_S2_S2_S2_fjLj128EEEEELb0ELb1ELb1ELb1EEEvNS_9BwdParamsE --------------------------
	.section	.nv.info._ZN10layer_norm13ln_bwd_kernelINS_13Kernel_traitsI6__halfS2_S2_S2_fjLj5120ELj1ELj1ELj4ELj16ENS_18Kernel_traits_baseILj5120ES2_S2_S2_S2_fjLj128EEEEELb0ELb1ELb1ELb1EEEvNS_9BwdParamsE,"",@"SHT_CUDA_INFO"
	.sectionflags	@""
	.align	4


	//----- nvinfo : EIATTR_CUDA_API_VERSION
	.align		4
        /*0000*/ 	.byte	0x04, 0x37
        /*0002*/ 	.short	(.L_1715 - .L_1714)
.L_1714:
        /*0004*/ 	.word	0x00000082


	//----- nvinfo : EIATTR_KPARAM_INFO
	.align		4
.L_1715:
        /*0008*/ 	.byte	0x04, 0x17
        /*000a*/ 	.short	(.L_1717 - .L_1716)
.L_1716:
        /*000c*/ 	.word	0x00000000
        /*0010*/ 	.short	0x0000
        /*0012*/ 	.short	0x0000
        /*0014*/ 	.byte	0x00, 0xf0, 0xa1, 0x04


	//----- nvinfo : EIATTR_SPARSE_MMA_MASK
	.align		4
.L_1717:
        /*0018*/ 	.byte	0x03, 0x50
        /*001a*/ 	.short	0x0000


	//----- nvinfo : EIATTR_MAXREG_COUNT
	.align		4
        /*001c*/ 	.byte	0x03, 0x1b
        /*001e*/ 	.short	0x00ff


	//----- nvinfo : EIATTR_NUM_BARRIERS
	.align		4
        /*0020*/ 	.byte	0x02, 0x4c
        /*0022*/ 	.byte	0x01
	.zero		1


	//----- nvinfo : EIATTR_ANNOTATIONS
	.align		4
        /*0024*/ 	.byte	0x04, 0x55
        /*0026*/ 	.short	(.L_1719 - .L_1718)


	//   ....[0]....
.L_1718:
        /* <DEDUP_REMOVED lines=83> */


	//----- nvinfo : EIATTR_MERCURY_ISA_VERSION
	.align		4
.L_1719:
        /*0540*/ 	.byte	0x03, 0x5f
        /*0542*/ 	.short	0x0101


	//----- nvinfo : EIATTR_COOP_GROUP_MASK_REGIDS
	.align		4
        /*0544*/ 	.byte	0x04, 0x29
        /*0546*/ 	.short	(.L_1721 - .L_1720)


	//   ....[0]....
.L_1720:
        /*0548*/ 	.word	0xffffffff


	//   ....[1]....
        /*054c*/ 	.word	0xffffffff


	//   ....[2]....
        /*0550*/ 	.word	0xffffffff


	//   ....[3]....
        /*0554*/ 	.word	0xffffffff


	//   ....[4]....
        /*0558*/ 	.word	0xffffffff


	//   ....[5]....
        /*055c*/ 	.word	0xffffffff


	//   ....[6]....
        /*0560*/ 	.word	0xffffffff


	//   ....[7]....
        /*0564*/ 	.word	0xffffffff


	//   ....[8]....
        /*0568*/ 	.word	0xffffffff


	//   ....[9]....
        /*056c*/ 	.word	0xffffffff


	//   ....[10]....
        /*0570*/ 	.word	0x050000c3


	//   ....[11]....
        /*0574*/ 	.word	0x050000c3


	//   ....[12]....
        /*0578*/ 	.word	0x050000c3


	//   ....[13]....
        /*057c*/ 	.word	0x050000c3


	//   ....[14]....
        /*0580*/ 	.word	0x050000c3


	//   ....[15]....
        /*0584*/ 	.word	0x050000c3


	//   ....[16]....
        /*0588*/ 	.word	0x050000c3


	//   ....[17]....
        /*058c*/ 	.word	0x050000c3


	//   ....[18]....
        /*0590*/ 	.word	0x050000c3


	//   ....[19]....
        /*0594*/ 	.word	0x050000c3


	//----- nvinfo : EIATTR_COOP_GROUP_INSTR_OFFSETS
	.align		4
.L_1721:
        /*0598*/ 	.byte	0x04, 0x28
        /*059a*/ 	.short	(.L_1723 - .L_1722)


	//   ....[0]....
.L_1722:
        /*059c*/ 	.word	0x00003240


	//   ....[1]....
        /*05a0*/ 	.word	0x00003260


	//   ....[2]....
        /*05a4*/ 	.word	0x00003280


	//   ....[3]....
        /*05a8*/ 	.word	0x00003290


	//   ....[4]....
        /*05ac*/ 	.word	0x000032c0


	//   ....[5]....
        /*05b0*/ 	.word	0x000032e0


	//   ....[6]....
        /*05b4*/ 	.word	0x00003300


	//   ....[7]....
        /*05b8*/ 	.word	0x00003320


	//   ....[8]....
        /*05bc*/ 	.word	0x00003330


	//   ....[9]....
        /*05c0*/ 	.word	0x00003360


	//   ....[10]....
        /*05c4*/ 	.word	0x00007d00


	//   ....[11]....
        /*05c8*/ 	.word	0x00007d50


	//   ....[12]....
        /*05cc*/ 	.word	0x00007db0


	//   ....[13]....
        /*05d0*/ 	.word	0x00007e10


	//   ....[14]....
        /*05d4*/ 	.word	0x00007e90


	//   ....[15]....
        /*05d8*/ 	.word	0x00007ee0


	//   ....[16]....
        /*05dc*/ 	.word	0x00007f40


	//   ....[17]....
        /*05e0*/ 	.word	0x00007f90


	//   ....[18]....
        /*05e4*/ 	.word	0x00007ff0


	//   ....[19]....
        /*05e8*/ 	.word	0x00008040


	//----- nvinfo : EIATTR_EXIT_INSTR_OFFSETS
	.align		4
.L_1723:
        /*05ec*/ 	.byte	0x04, 0x1c
        /*05ee*/ 	.short	(.L_1725 - .L_1724)


	//   ....[0]....
.L_1724:
        /*05f0*/ 	.word	0x00007c90


	//----- nvinfo : EIATTR_MAX_THREADS
	.align		4
.L_1725:
        /*05f4*/ 	.byte	0x04, 0x05
        /*05f6*/ 	.short	(.L_1727 - .L_1726)
.L_1726:
        /*05f8*/ 	.word	0x00000080
        /*05fc*/ 	.word	0x00000001
        /*0600*/ 	.word	0x00000001


	//----- nvinfo : EIATTR_CRS_STACK_SIZE
	.align		4
.L_1727:
        /*0604*/ 	.byte	0x04, 0x1e
        /*0606*/ 	.short	(.L_1729 - .L_1728)
.L_1728:
        /*0608*/ 	.word	0x00000000


	//----- nvinfo : EIATTR_CBANK_PARAM_SIZE
	.align		4
.L_1729:
        /*060c*/ 	.byte	0x03, 0x19
        /*060e*/ 	.short	0x0128


	//----- nvinfo : EIATTR_PARAM_CBANK
	.align		4
        /*0610*/ 	.byte	0x04, 0x0a
        /*0612*/ 	.short	(.L_1731 - .L_1730)
	.align		4
.L_1730:
        /*0614*/ 	.word	index@(.nv.constant0._ZN10layer_norm13ln_bwd_kernelINS_13Kernel_traitsI6__halfS2_S2_S2_fjLj5120ELj1ELj1ELj4ELj16ENS_18Kernel_traits_baseILj5120ES2_S2_S2_S2_fjLj128EEEEELb0ELb1ELb1ELb1EEEvNS_9BwdParamsE)
        /*0618*/ 	.short	0x0210
        /*061a*/ 	.short	0x0128


	//----- nvinfo : EIATTR_SW_WAR
	.align		4
.L_1731:
        /*061c*/ 	.byte	0x04, 0x36
        /*061e*/ 	.short	(.L_1733 - .L_1732)
.L_1732:
        /*0620*/ 	.word	0x00000008
.L_1733:


//--------------------- .nv.info._ZN10layer_norm13ln_bwd_kernelINS_13Kernel_traitsI6__halfS2_S2_S2_fjLj5120ELj1ELj1ELj4ELj16ENS_18Kernel_traits_baseILj5120ES2_S2_S2_S2_fjLj128EEEEELb1ELb0ELb0ELb0EEEvNS_9BwdParamsE --------------------------
	.section	.nv.info._ZN10layer_norm13ln_bwd_kernelINS_13Kernel_traitsI6__halfS2_S2_S2_fjLj5120ELj1ELj1ELj4ELj16ENS_18Kernel_traits_baseILj5120ES2_S2_S2_S2_fjLj128EEEEELb1ELb0ELb0ELb0EEEvNS_9BwdParamsE,"",@"SHT_CUDA_INFO"
	.sectionflags	@""
	.align	4


	//----- nvinfo : EIATTR_CUDA_API_VERSION
	.align		4
        /*0000*/ 	.byte	0x04, 0x37
        /*0002*/ 	.short	(.L_1735 - .L_1734)
.L_1734:
        /*0004*/ 	.word	0x00000082


	//----- nvinfo : EIATTR_KPARAM_INFO
	.align		4
.L_1735:
        /*0008*/ 	.byte	0x04, 0x17
        /*000a*/ 	.short	(.L_1737 - .L_1736)
.L_1736:
        /*000c*/ 	.word	0x00000000
        /*0010*/ 	.short	0x0000
        /*0012*/ 	.short	0x0000
        /*0014*/ 	.byte	0x00, 0xf0, 0xa1, 0x04


	//----- nvinfo : EIATTR_SPARSE_MMA_MASK
	.align		4
.L_1737:
        /*0018*/ 	.byte	0x03, 0x50
        /*001a*/ 	.short	0x0000


	//----- nvinfo : EIATTR_MAXREG_COUNT
	.align		4
        /*001c*/ 	.byte	0x03, 0x1b
        /*001e*/ 	.short	0x00ff


	//----- nvinfo : EIATTR_NUM_BARRIERS
	.align		4
        /*0020*/ 	.byte	0x02, 0x4c
        /*0022*/ 	.byte	0x01
	.zero		1


	//----- nvinfo : EIATTR_ANNOTATIONS
	.align		4
        /*0024*/ 	.byte	0x04, 0x55
        /*0026*/ 	.short	(.L_1739 - .L_1738)


	//   ....[0]....
.L_1738:
        /*0028*/ 	.word	0x00000001
        /*002c*/ 	.byte	0x10, 0x06, 0x00, 0x00, 0x01, 0x00, 0x00, 0x00, 0x50, 0x06, 0x00, 0x00, 0x01, 0x00, 0x00, 0x00
        /*003c*/ 	.byte	0x90, 0x06, 0x00, 0x00, 0x01, 0x00, 0x00, 0x00, 0xe0, 0x06, 0x00, 0x00, 0x01, 0x00, 0x00, 0x00
        /*004c*/ 	.byte	0xa0, 0x0a, 0x00, 0x00, 0x01, 0x00, 0x00, 0x00, 0xc0, 0x0a, 0x00, 0x00, 0x01, 0x00, 0x00, 0x00
        /*005c*/ 	.byte	0xd0, 0x0a, 0x00, 0x00, 0x01, 0x00, 0x00, 0x00, 0xf0, 0x0a, 0x00, 0x00


	//----- nvinfo : EIATTR_MERCURY_ISA_VERSION
	.align		4
.L_1739:
        /*0068*/ 	.byte	0x03, 0x5f
        /*006a*/ 	.short	0x0101


	//----- nvinfo : EIATTR_COOP_GROUP_MASK_REGIDS
	.align		4
        /*006c*/ 	.byte	0x04, 0x29
        /*006e*/ 	.short	(.L_1741 - .L_1740)


	//   ....[0]....
.L_1740:
        /*0070*/ 	.word	0xffffffff


	//   ....[1]....
        /*0074*/ 	.word	0xffffffff


	//   ....[2]....
        /*0078*/ 	.word	0xffffffff


	//   ....[3]....
        /*007c*/ 	.word	0xffffffff


	//   ....[4]....
        /*0080*/ 	.word	0xffffffff


	//   ....[5]....
        /*0084*/ 	.word	0xffffffff


	//   ....[6]....
        /*0088*/ 	.word	0xffffffff


	//   ....[7]....
        /*008c*/ 	.word	0xffffffff


	//   ....[8]....
        /*0090*/ 	.word	0xffffffff


	//   ....[9]....
        /*0094*/ 	.word	0xffffffff


	//   ....[10]....
        /*0098*/ 	.word	0x0500008f


	//   ....[11]....
        /*009c*/ 	.word	0x0500008f


	//   ....[12]....
        /*00a0*/ 	.word	0x0500008f


	//   ....[13]....
        /*00a4*/ 	.word	0x0500008f


	//   ....[14]....
        /*00a8*/ 	.word	0x0500008f


	//   ....[15]....
        /*00ac*/ 	.word	0x0500008f


	//   ....[16]....
        /*00b0*/ 	.word	0x0500008f


	//   ....[17]....
        /*00b4*/ 	.word	0x0500008f


	//   ....[18]....
        /*00b8*/ 	.word	0x0500008f


	//   ....[19]....
        /*00bc*/ 	.word	0x0500008f


	//----- nvinfo : EIATTR_COOP_GROUP_INSTR_OFFSETS
	.align		4
.L_1741:
        /*00c0*/ 	.byte	0x04, 0x28
        /*00c2*/ 	.short	(.L_1743 - .L_1742)


	//   ....[0]....
.L_1742:
        /*00c4*/ 	.word	0x00002810


	//   ....[1]....
        /*00c8*/ 	.word	0x00002820


	//   ....[2]....
        /*00cc*/ 	.word	0x00002850


	//   ....[3]....
        /*00d0*/ 	.word	0x00002860


	//   ....[4]....
        /*00d4*/ 	.word	0x00002890


	//   ....[5]....
        /*00d8*/ 	.word	0x000028a0


	//   ....[6]....
        /*00dc*/ 	.word	0x000028d0


	//   ....[7]....
        /*00e0*/ 	.word	0x000028e0


	//   ....[8]....
        /*00e4*/ 	.word	0x00002910


	//   ....[9]....
        /*00e8*/ 	.word	0x00002920


	//   ....[10]....
        /*00ec*/ 	.word	0x000051c0


	//   ....[11]....
        /*00f0*/ 	.word	0x00005210


	//   ....[12]....
        /*00f4*/ 	.word	0x00005270


	//   ....[13]....
        /*00f8*/ 	.word	0x000052d0


	//   ....[14]....
        /*00fc*/ 	.word	0x00005330


	//   ....[15]....
        /*0100*/ 	.word	0x00005390


	//   ....[16]....
        /*0104*/ 	.word	0x000053f0


	//   ....[17]....
        /*0108*/ 	.word	0x00005450


	//   ....[18]....
        /*010c*/ 	.word	0x000054b0


	//   ....[19]....
        /*0110*/ 	.word	0x00005510


	//----- nvinfo : EIATTR_EXIT_INSTR_OFFSETS
	.align		4
.L_1743:
        /*0114*/ 	.byte	0x04, 0x1c
        /*0116*/ 	.short	(.L_1745 - .L_1744)


	//   ....[0]....
.L_1744:
        /*0118*/ 	.word	0x000050d0


	//   ....[1]....
        /*011c*/ 	.word	0x00005160


	//----- nvinfo : EIATTR_MAX_THREADS
	.align		4
.L_1745:
        /*0120*/ 	.byte	0x04, 0x05
        /*0122*/ 	.short	(.L_1747 - .L_1746)
.L_1746:
        /*0124*/ 	.word	0x00000080
        /*0128*/ 	.word	0x00000001
        /*012c*/ 	.word	0x00000001


	//----- nvinfo : EIATTR_CRS_STACK_SIZE
	.align		4
.L_1747:
        /*0130*/ 	.byte	0x04, 0x1e
        /*0132*/ 	.short	(.L_1749 - .L_1748)
.L_1748:
        /*0134*/ 	.word	0x00000000


	//----- nvinfo : EIATTR_CBANK_PARAM_SIZE
	.align		4
.L_1749:
        /*0138*/ 	.byte	0x03, 0x19
        /*013a*/ 	.short	0x0128


	//----- nvinfo : EIATTR_PARAM_CBANK
	.align		4
        /*013c*/ 	.byte	0x04, 0x0a
        /*013e*/ 	.short	(.L_1751 - .L_1750)
	.align		4
.L_1750:
        /*0140*/ 	.word	index@(.nv.constant0._ZN10layer_norm13ln_bwd_kernelINS_13Kernel_traitsI6__halfS2_S2_S2_fjLj5120ELj1ELj1ELj4ELj16ENS_18Kernel_traits_baseILj5120ES2_S2_S2_S2_fjLj128EEEEELb1ELb0ELb0ELb0EEEvNS_9BwdParamsE)
        /*0144*/ 	.short	0x0210
        /*0146*/ 	.short	0x0128


	//----- nvinfo : EIATTR_SW_WAR
	.align		4
.L_1751:
        /*0148*/ 	.byte	0x04, 0x36
        /*014a*/ 	.short	(.L_1753 - .L_1752)
.L_1752:
        /*014c*/ 	.word	0x00000008
.L_1753:


//--------------------- .nv.info._ZN10layer_norm13ln_bwd_kernelINS_13Kernel_traitsI6__halfS2_S2_S2_fjLj5120ELj1ELj1ELj4ELj16ENS_18Kernel_traits_baseILj5120ES2_S2_S2_S2_fjLj128EEEEELb1ELb0ELb0ELb1EEEvNS_9BwdParamsE --------------------------
	.section	.nv.info._ZN10layer_norm13ln_bwd_kernelINS_13Kernel_traitsI6__halfS2_S2_S2_fjLj5120ELj1ELj1ELj4ELj16ENS_18Kernel_traits_baseILj5120ES2_S2_S2_S2_fjLj128EEEEELb1ELb0ELb0ELb1EEEvNS_9BwdParamsE,"",@"SHT_CUDA_INFO"
	.sectionflags	@""
	.align	4


	//----- nvinfo : EIATTR_CUDA_API_VERSION
	.align		4
        /*0000*/ 	.byte	0x04, 0x37
        /*0002*/ 	.short	(.L_1755 - .L_1754)
.L_1754:
        /*0004*/ 	.word	0x00000082


	//----- nvinfo : EIATTR_KPARAM_INFO
	.align		4
.L_1755:
        /*0008*/ 	.byte	0x04, 0x17
        /*000a*/ 	.short	(.L_1757 - .L_1756)
.L_1756:
        /*000c*/ 	.word	0x00000000
        /*0010*/ 	.short	0x0000
        /*0012*/ 	.short	0x0000
        /*0014*/ 	.byte	0x00, 0xf0, 0xa1, 0x04


	//----- nvinfo : EIATTR_SPARSE_MMA_MASK
	.align		4
.L_1757:
        /*0018*/ 	.byte	0x03, 0x50
        /*001a*/ 	.short	0x0000


	//----- nvinfo : EIATTR_MAXREG_COUNT
	.align		4
        /*001c*/ 	.byte	0x03, 0x1b
        /*001e*/ 	.short	0x00ff


	//----- nvinfo : EIATTR_NUM_BARRIERS
	.align		4
        /*0020*/ 	.byte	0x02, 0x4c
        /*0022*/ 	.byte	0x01
	.zero		1


	//----- nvinfo : EIATTR_MERCURY_ISA_VERSION
	.align		4
        /*0024*/ 	.byte	0x03, 0x5f
        /*0026*/ 	.short	0x0101


	//----- nvinfo : EIATTR_COOP_GROUP_MASK_REGIDS
	.align		4
        /*0028*/ 	.byte	0x04, 0x29
        /*002a*/ 	.short	(.L_1759 - .L_1758)


	//   ....[0]....
.L_1758:
        /*002c*/ 	.word	0xffffffff


	//   ....[1]....
        /*0030*/ 	.word	0xffffffff


	//   ....[2]....
        /*0034*/ 	.word	0xffffffff


	//   ....[3]....
        /*0038*/ 	.word	0xffffffff


	//   ....[4]....
        /*003c*/ 	.word	0xffffffff


	//   ....[5]....
        /*0040*/ 	.word	0xffffffff


	//   ....[6]....
        /*0044*/ 	.word	0xffffffff


	//   ....[7]....
        /*0048*/ 	.word	0xffffffff


	//   ....[8]....
        /*004c*/ 	.word	0xffffffff


	//   ....[9]....
        /*0050*/ 	.word	0xffffffff


	//   ....[10]....
        /*0054*/ 	.word	0x050000f9


	//   ....[11]....
        /*0058*/ 	.word	0x050000f9


	//   ....[12]....
        /*005c*/ 	.word	0x050000f9


	//   ....[13]....
        /*0060*/ 	.word	0x050000f9


	//   ....[14]....
        /*0064*/ 	.word	0x050000f9


	//   ....[15]....
        /*0068*/ 	.word	0x050000f9


	//   ....[16]....
        /*006c*/ 	.word	0x050000f9


	//   ....[17]....
        /*0070*/ 	.word	0x050000f9


	//   ....[18]....
        /*0074*/ 	.word	0x050000f9


	//   ....[19]....
        /*0078*/ 	.word	0x050000f9


	//----- nvinfo : EIATTR_COOP_GROUP_INSTR_OFFSETS
	.align		4
.L_1759:
        /*007c*/ 	.byte	0x04, 0x28
        /*007e*/ 	.short	(.L_1761 - .L_1760)


	//   ....[0]....
.L_1760:
        /*0080*/ 	.word	0x000024c0


	//   ....[1]....
        /*0084*/ 	.word	0x000024d0


	//   ....[2]....
        /*0088*/ 	.word	0x00002500


	//   ....[3]....
        /*008c*/ 	.word	0x00002510


	//   ....[4]....
        /*0090*/ 	.word	0x00002540


	//   ....[5]....
        /*0094*/ 	.word	0x00002550


	//   ....[6]....
        /*0098*/ 	.word	0x00002580


	//   ....[7]....
        /*009c*/ 	.word	0x00002590


	//   ....[8]....
        /*00a0*/ 	.word	0x000025c0


	//   ....[9]....
        /*00a4*/ 	.word	0x000025d0


	//   ....[10]....
        /*00a8*/ 	.word	0x00004e40


	//   ....[11]....
        /*00ac*/ 	.word	0x00004e90


	//   ....[12]....
        /*00b0*/ 	.word	0x00004ef0


	//   ....[13]....
        /*00b4*/ 	.word	0x00004f50


	//   ....[14]....
        /*00b8*/ 	.word	0x00004fb0


	//   ....[15]....
        /*00bc*/ 	.word	0x00005010


	//   ....[16]....
        /*00c0*/ 	.word	0x00005090


	//   ....[17]....
        /*00c4*/ 	.word	0x000050e0


	//   ....[18]....
        /*00c8*/ 	.word	0x00005140


	//   ....[19]....
        /*00cc*/ 	.word	0x000051a0


	//----- nvinfo : EIATTR_EXIT_INSTR_OFFSETS
	.align		4
.L_1761:
        /*00d0*/ 	.byte	0x04, 0x1c
        /*00d2*/ 	.short	(.L_1763 - .L_1762)


	//   ....[0]....
.L_1762:
        /*00d4*/ 	.word	0x00004df0


	//----- nvinfo : EIATTR_MAX_THREADS
	.align		4
.L_1763:
        /*00d8*/ 	.byte	0x04, 0x05
        /*00da*/ 	.short	(.L_1765 - .L_1764)
.L_1764:
        /*00dc*/ 	.word	0x00000080
        /*00e0*/ 	.word	0x00000001
        /*00e4*/ 	.word	0x00000001


	//----- nvinfo : EIATTR_CRS_STACK_SIZE
	.align		4
.L_1765:
        /*00e8*/ 	.byte	0x04, 0x1e
        /*00ea*/ 	.short	(.L_1767 - .L_1766)
.L_1766:
        /*00ec*/ 	.word	0x00000000


	//----- nvinfo : EIATTR_CBANK_PARAM_SIZE
	.align		4
.L_1767:
        /*00f0*/ 	.byte	0x03, 0x19
        /*00f2*/ 	.short	0x0128


	//----- nvinfo : EIATTR_PARAM_CBANK
	.align		4
        /*00f4*/ 	.byte	0x04, 0x0a
        /*00f6*/ 	.short	(.L_1769 - .L_1768)
	.align		4
.L_1768:
        /*00f8*/ 	.word	index@(.nv.constant0._ZN10layer_norm13ln_bwd_kernelINS_13Kernel_traitsI6__halfS2_S2_S2_fjLj5120ELj1ELj1ELj4ELj16ENS_18Kernel_traits_baseILj5120ES2_S2_S2_S2_fjLj128EEEEELb1ELb0ELb0ELb1EEEvNS_9BwdParamsE)
        /*00fc*/ 	.short	0x0210
        /*00fe*/ 	.short	0x0128


	//----- nvinfo : EIATTR_SW_WAR
	.align		4
.L_1769:
        /*0100*/ 	.byte	0x04, 0x36
        /*0102*/ 	.short	(.L_1771 - .L_1770)
.L_1770:
        /*0104*/ 	.word	0x00000008
.L_1771:


//--------------------- .nv.info._ZN10layer_norm22ln_bwd_finalize_kernelINS_22Kernel_traits_finalizeILj5120E6__halfS2_S2_S2_fjLb0ELj1024ELj4ENS_18Kernel_traits_baseILj5120ES2_S2_S2_S2_fjLj1024EEEEELb0ELb0EEEvNS_9BwdParamsE --------------------------
	.section	.nv.info._ZN10layer_norm22ln_bwd_finalize_kernelINS_22Kernel_traits_finalizeILj5120E6__halfS2_S2_S2_fjLb0ELj1024ELj4ENS_18Kernel_traits_baseILj5120ES2_S2_S2_S2_fjLj1024EEEEELb0ELb0EEEvNS_9BwdParamsE,"",@"SHT_CUDA_INFO"
	.sectionflags	@""
	.align	4


	//----- nvinfo : EIATTR_CUDA_API_VERSION
	.align		4
        /*0000*/ 	.byte	0x04, 0x37
        /*0002*/ 	.short	(.L_1773 - .L_1772)
.L_1772:
        /*0004*/ 	.word	0x00000082


	//----- nvinfo : EIATTR_KPARAM_INFO
	.align		4
.L_1773:
        /*0008*/ 	.byte	0x04, 0x17
        /*000a*/ 	.short	(.L_1775 - .L_1774)
.L_1774:
        /*000c*/ 	.word	0x00000000
        /*0010*/ 	.short	0x0000
        /*0012*/ 	.short	0x0000
        /*0014*/ 	.byte	0x00, 0xf0, 0xa1, 0x04


	//----- nvinfo : EIATTR_SPARSE_MMA_MASK
	.align		4
.L_1775:
        /*0018*/ 	.byte	0x03, 0x50
        /*001a*/ 	.short	0x0000


	//----- nvinfo : EIATTR_MAXREG_COUNT
	.align		4
        /*001c*/ 	.byte	0x03, 0x1b
        /*001e*/ 	.short	0x0040


	//----- nvinfo : EIATTR_NUM_BARRIERS
	.align		4
        /*0020*/ 	.byte	0x02, 0x4c
        /*0022*/ 	.byte	0x01
	.zero		1


	//----- nvinfo : EIATTR_MERCURY_ISA_VERSION
	.align		4
        /*0024*/ 	.byte	0x03, 0x5f
        /*0026*/ 	.short	0x0101


	//----- nvinfo : EIATTR_COOP_GROUP_MASK_REGIDS
	.align		4
        /*0028*/ 	.byte	0x04, 0x29
        /*002a*/ 	.short	(.L_1777 - .L_1776)


	//   ....[0]....
.L_1776:
        /*002c*/ 	.word	0xffffffff


	//   ....[1]....
        /*0030*/ 	.word	0xffffffff


	//   ....[2]....
        /*0034*/ 	.word	0xffffffff


	//   ....[3]....
        /*0038*/ 	.word	0xffffffff


	//   ....[4]....
        /*003c*/ 	.word	0xffffffff


	//   ....[5]....
        /*0040*/ 	.word	0xffffffff


	//   ....[6]....
        /*0044*/ 	.word	0xffffffff


	//   ....[7]....
        /*0048*/ 	.word	0xffffffff


	//   ....[8]....
        /*004c*/ 	.word	0xffffffff


	//   ....[9]....
        /*0050*/ 	.word	0xffffffff


	//   ....[10]....
        /*0054*/ 	.word	0x05000013


	//   ....[11]....
        /*0058*/ 	.word	0x05000013


	//   ....[12]....
        /*005c*/ 	.word	0x05000013


	//   ....[13]....
        /*0060*/ 	.word	0x05000013


	//   ....[14]....
        /*0064*/ 	.word	0x05000013


	//   ....[15]....
        /*0068*/ 	.word	0x05000013


	//   ....[16]....
        /*006c*/ 	.word	0x05000013


	//   ....[17]....
        /*0070*/ 	.word	0x05000013


	//   ....[18]....
        /*0074*/ 	.word	0x05000013


	//   ....[19]....
        /*0078*/ 	.word	0x05000013


	//----- nvinfo : EIATTR_COOP_GROUP_INSTR_OFFSETS
	.align		4
.L_1777:
        /*007c*/ 	.byte	0x04, 0x28
        /*007e*/ 	.short	(.L_1779 - .L_1778)


	//   ....[0]....
.L_1778:
        /*0080*/ 	.word	0x000008e0


	//   ....[1]....
        /*0084*/ 	.word	0x000008f0


	//   ....[2]....
        /*0088*/ 	.word	0x00000920


	//   ....[3]....
        /*008c*/ 	.word	0x00000930


	//   ....[4]....
        /*0090*/ 	.word	0x00000960


	//   ....[5]....
        /*0094*/ 	.word	0x00000970


	//   ....[6]....
        /*0098*/ 	.word	0x000009a0


	//   ....[7]....
        /*009c*/ 	.word	0x000009b0


	//   ....[8]....
        /*00a0*/ 	.word	0x000009e0


	//   ....[9]....
        /*00a4*/ 	.word	0x000009f0


	//   ....[10]....
        /*00a8*/ 	.word	0x00000c10


	//   ....[11]....
        /*00ac*/ 	.word	0x00000c80


	//   ....[12]....
        /*00b0*/ 	.word	0x00000cf0


	//   ....[13]....
        /*00b4*/ 	.word	0x00000d60


	//   ....[14]....
        /*00b8*/ 	.word	0x00000dd0


	//   ....[15]....
        /*00bc*/ 	.word	0x00000e30


	//   ....[16]....
        /*00c0*/ 	.word	0x00000ea0


	//   ....[17]....
        /*00c4*/ 	.word	0x00000f10


	//   ....[18]....
        /*00c8*/ 	.word	0x00000f80


	//   ....[19]....
        /*00cc*/ 	.word	0x00000ff0


	//----- nvinfo : EIATTR_EXIT_INSTR_OFFSETS
	.align		4
.L_1779:
        /*00d0*/ 	.byte	0x04, 0x1c
        /*00d2*/ 	.short	(.L_1781 - .L_1780)


	//   ....[0]....
.L_1780:
        /*00d4*/ 	.word	0x00000070


	//   ....[1]....
        /*00d8*/ 	.word	0x00000bb0


	//----- nvinfo : EIATTR_MAX_THREADS
	.align		4
.L_1781:
        /*00dc*/ 	.byte	0x04, 0x05
        /*00de*/ 	.short	(.L_1783 - .L_1782)
.L_1782:
        /*00e0*/ 	.word	0x00000400
        /*00e4*/ 	.word	0x00000001
        /*00e8*/ 	.word	0x00000001


	//----- nvinfo : EIATTR_CRS_STACK_SIZE
	.align		4
.L_1783:
        /*00ec*/ 	.byte	0x04, 0x1e
        /*00ee*/ 	.short	(.L_1785 - .L_1784)
.L_1784:
        /*00f0*/ 	.word	0x00000000


	//----- nvinfo : EIATTR_CBANK_PARAM_SIZE
	.align		4
.L_1785:
        /*00f4*/ 	.byte	0x03, 0x19
        /*00f6*/ 	.short	0x0128


	//----- nvinfo : EIATTR_PARAM_CBANK
	.align		4
        /*00f8*/ 	.byte	0x04, 0x0a
        /*00fa*/ 	.short	(.L_1787 - .L_1786)
	.align		4
.L_1786:
        /*00fc*/ 	.word	index@(.nv.constant0._ZN10layer_norm22ln_bwd_finalize_kernelINS_22Kernel_traits_finalizeILj5120E6__halfS2_S2_S2_fjLb0ELj1024ELj4ENS_18Kernel_traits_baseILj5120ES2_S2_S2_S2_fjLj1024EEEEELb0ELb0EEEvNS_9BwdParamsE)
        /*0100*/ 	.short	0x0210
        /*0102*/ 	.short	0x0128


	//----- nvinfo : EIATTR_SW_WAR
	.align		4
.L_1787:
        /*0104*/ 	.byte	0x04, 0x36
        /*0106*/ 	.short	(.L_1789 - .L_1788)
.L_1788:
        /*0108*/ 	.word	0x00000008
.L_1789:


//--------------------- .nv.info._ZN10layer_norm13ln_bwd_kernelINS_13Kernel_traitsI6__halfS2_S2_S2_fjLj5120ELj1ELj1ELj4ELj16ENS_18Kernel_traits_baseILj5120ES2_S2_S2_S2_fjLj128EEEEELb1ELb0ELb1ELb0EEEvNS_9BwdParamsE --------------------------
	.section	.nv.info._ZN10layer_norm13ln_bwd_kernelINS_13Kernel_traitsI6__halfS2_S2_S2_fjLj5120ELj1ELj1ELj4ELj16ENS_18Kernel_traits_baseILj5120ES2_S2_S2_S2_fjLj128EEEEELb1ELb0ELb1ELb0EEEvNS_9BwdParamsE,"",@"SHT_CUDA_INFO"
	.sectionflags	@""
	.align	4


	//----- nvinfo : EIATTR_CUDA_API_VERSION
	.align		4
        /*0000*/ 	.byte	0x04, 0x37
        /*0002*/ 	.short	(.L_1791 - .L_1790)
.L_1790:
        /*0004*/ 	.word	0x00000082


	//----- nvinfo : EIATTR_KPARAM_INFO
	.align		4
.L_1791:
        /*0008*/ 	.byte	0x04, 0x17
        /*000a*/ 	.short	(.L_1793 - .L_1792)
.L_1792:
        /*000c*/ 	.word	0x00000000
        /*0010*/ 	.short	0x0000
        /*0012*/ 	.short	0x0000
        /*0014*/ 	.byte	0x00, 0xf0, 0xa1, 0x04


	//----- nvinfo : EIATTR_SPARSE_MMA_MASK
	.align		4
.L_1793:
        /*0018*/ 	.byte	0x03, 0x50
        /*001a*/ 	.short	0x0000


	//----- nvinfo : EIATTR_MAXREG_COUNT
	.align		4
        /*001c*/ 	.byte	0x03, 0x1b
        /*001e*/ 	.short	0x00ff


	//----- nvinfo : EIATTR_NUM_BARRIERS
	.align		4
        /*0020*/ 	.byte	0x02, 0x4c
        /*0022*/ 	.byte	0x01
	.zero		1


	//----- nvinfo : EIATTR_ANNOTATIONS
	.align		4
        /*0024*/ 	.byte	0x04, 0x55
        /*0026*/ 	.short	(.L_1795 - .L_1794)


	//   ....[0]....
.L_1794:
        /* <DEDUP_REMOVED lines=10> */


	//----- nvinfo : EIATTR_MERCURY_ISA_VERSION
	.align		4
.L_1795:
        /*00b8*/ 	.byte	0x03, 0x5f
        /*00ba*/ 	.short	0x0101


	//----- nvinfo : EIATTR_COOP_GROUP_MASK_REGIDS
	.align		4
        /*00bc*/ 	.byte	0x04, 0x29
        /*00be*/ 	.short	(.L_1797 - .L_1796)


	//   ....[0]....
.L_1796:
        /*00c0*/ 	.word	0xffffffff


	//   ....[1]....
        /*00c4*/ 	.word	0xffffffff


	//   ....[2]....
        /*00c8*/ 	.word	0xffffffff


	//   ....[3]....
        /*00cc*/ 	.word	0xffffffff


	//   ....[4]....
        /*00d0*/ 	.word	0xffffffff


	//   ....[5]....
        /*00d4*/ 	.word	0xffffffff


	//   ....[6]....
        /*00d8*/ 	.word	0xffffffff


	//   ....[7]....
        /*00dc*/ 	.word	0xffffffff


	//   ....[8]....
        /*00e0*/ 	.word	0xffffffff


	//   ....[9]....
        /*00e4*/ 	.word	0xffffffff


	//   ....[10]....
        /*00e8*/ 	.word	0x05000093


	//   ....[11]....
        /*00ec*/ 	.word	0x05000093


	//   ....[12]....
        /*00f0*/ 	.word	0x05000093


	//   ....[13]....
        /*00f4*/ 	.word	0x05000093


	//   ....[14]....
        /*00f8*/ 	.word	0x05000093


	//   ....[15]....
        /*00fc*/ 	.word	0x05000093


	//   ....[16]....
        /*0100*/ 	.word	0x05000093


	//   ....[17]....
        /*0104*/ 	.word	0x05000093


	//   ....[18]....
        /*0108*/ 	.word	0x05000093


	//   ....[19]....
        /*010c*/ 	.word	0x05000093


	//----- nvinfo : EIATTR_COOP_GROUP_INSTR_OFFSETS
	.align		4
.L_1797:
        /*0110*/ 	.byte	0x04, 0x28
        /*0112*/ 	.short	(.L_1799 - .L_1798)


	//   ....[0]....
.L_1798:
        /*0114*/ 	.word	0x00002e30


	//   ....[1]....
        /*0118*/ 	.word	0x00002e50


	//   ....[2]....
        /*011c*/ 	.word	0x00002e70


	//   ....[3]....
        /*0120*/ 	.word	0x00002e90


	//   ....[4]....
        /*0124*/ 	.word	0x00002ea0


	//   ....[5]....
        /*0128*/ 	.word	0x00002ed0


	//   ....[6]....
        /*012c*/ 	.word	0x00002ee0


	//   ....[7]....
        /*0130*/ 	.word	0x00002f10


	//   ....[8]....
        /*0134*/ 	.word	0x00002f20


	//   ....[9]....
        /*0138*/ 	.word	0x00002f40


	//   ....[10]....
        /*013c*/ 	.word	0x00007570


	//   ....[11]....
        /*0140*/ 	.word	0x000075c0


	//   ....[12]....
        /*0144*/ 	.word	0x00007620


	//   ....[13]....
        /*0148*/ 	.word	0x00007670


	//   ....[14]....
        /*014c*/ 	.word	0x000076d0


	//   ....[15]....
        /*0150*/ 	.word	0x00007720


	//   ....[16]....
        /*0154*/ 	.word	0x00007790


	//   ....[17]....
        /*0158*/ 	.word	0x000077f0


	//   ....[18]....
        /*015c*/ 	.word	0x00007850


	//   ....[19]....
        /*0160*/ 	.word	0x000078a0


	//----- nvinfo : EIATTR_EXIT_INSTR_OFFSETS
	.align		4
.L_1799:
        /*0164*/ 	.byte	0x04, 0x1c
        /*0166*/ 	.short	(.L_1801 - .L_1800)


	//   ....[0]....
.L_1800:
        /*0168*/ 	.word	0x00007480


	//   ....[1]....
        /*016c*/ 	.word	0x00007510


	//----- nvinfo : EIATTR_MAX_THREADS
	.align		4
.L_1801:
        /*0170*/ 	.byte	0x04, 0x05
        /*0172*/ 	.short	(.L_1803 - .L_1802)
.L_1802:
        /*0174*/ 	.word	0x00000080
        /*0178*/ 	.word	0x00000001
        /*017c*/ 	.word	0x00000001


	//----- nvinfo : EIATTR_CRS_STACK_SIZE
	.align		4
.L_1803:
        /*0180*/ 	.byte	0x04, 0x1e
        /*0182*/ 	.short	(.L_1805 - .L_1804)
.L_1804:
        /*0184*/ 	.word	0x00000000


	//----- nvinfo : EIATTR_CBANK_PARAM_SIZE
	.align		4
.L_1805:
        /*0188*/ 	.byte	0x03, 0x19
        /*018a*/ 	.short	0x0128


	//----- nvinfo : EIATTR_PARAM_CBANK
	.align		4
        /*018c*/ 	.byte	0x04, 0x0a
        /*018e*/ 	.short	(.L_1807 - .L_1806)
	.align		4
.L_1806:
        /*0190*/ 	.word	index@(.nv.constant0._ZN10layer_norm13ln_bwd_kernelINS_13Kernel_traitsI6__halfS2_S2_S2_fjLj5120ELj1ELj1ELj4ELj16ENS_18Kernel_traits_baseILj5120ES2_S2_S2_S2_fjLj128EEEEELb1ELb0ELb1ELb0EEEvNS_9BwdParamsE)
        /*0194*/ 	.short	0x0210
        /*0196*/ 	.short	0x0128


	//----- nvinfo : EIATTR_SW_WAR
	.align		4
.L_1807:
        /*0198*/ 	.byte	0x04, 0x36
        /*019a*/ 	.short	(.L_1809 - .L_1808)
.L_1808:
        /*019c*/ 	.word	0x00000008
.L_1809:


//--------------------- .nv.info._ZN10layer_norm22ln_bwd_finalize_kernelINS_22Kernel_traits_finalizeILj5120E6__halfS2_S2_S2_fjLb0ELj1024ELj4ENS_18Kernel_traits_baseILj5120ES2_S2_S2_S2_fjLj1024EEEEELb0ELb1EEEvNS_9BwdParamsE --------------------------
	.section	.nv.info._ZN10layer_norm22ln_bwd_finalize_kernelINS_22Kernel_traits_finalizeILj5120E6__halfS2_S2_S2_fjLb0ELj1024ELj4ENS_18Kernel_traits_baseILj5120ES2_S2_S2_S2_fjLj1024EEEEELb0ELb1EEEvNS_9BwdParamsE,"",@"SHT_CUDA_INFO"
	.sectionflags	@""
	.align	4


	//----- nvinfo : EIATTR_CUDA_API_VERSION
	.align		4
        /*0000*/ 	.byte	0x04, 0x37
        /*0002*/ 	.short	(.L_1811 - .L_1810)
.L_1810:
        /*0004*/ 	.word	0x00000082


	//----- nvinfo : EIATTR_KPARAM_INFO
	.align		4
.L_1811:
        /*0008*/ 	.byte	0x04, 0x17
        /*000a*/ 	.short	(.L_1813 - .L_1812)
.L_1812:
        /*000c*/ 	.word	0x00000000
        /*0010*/ 	.short	0x0000
        /*0012*/ 	.short	0x0000
        /*0014*/ 	.byte	0x00, 0xf0, 0xa1, 0x04


	//----- nvinfo : EIATTR_SPARSE_MMA_MASK
	.align		4
.L_1813:
        /*0018*/ 	.byte	0x03, 0x50
        /*001a*/ 	.short	0x0000


	//----- nvinfo : EIATTR_MAXREG_COUNT
	.align		4
        /*001c*/ 	.byte	0x03, 0x1b
        /*001e*/ 	.short	0x0040


	//----- nvinfo : EIATTR_NUM_BARRIERS
	.align		4
        /*0020*/ 	.byte	0x02, 0x4c
        /*0022*/ 	.byte	0x01
	.zero		1


	//----- nvinfo : EIATTR_MERCURY_ISA_VERSION
	.align		4
        /*0024*/ 	.byte	0x03, 0x5f
        /*0026*/ 	.short	0x0101


	//----- nvinfo : EIATTR_COOP_GROUP_MASK_REGIDS
	.align		4
        /*0028*/ 	.byte	0x04, 0x29
        /*002a*/ 	.short	(.L_1815 - .L_1814)


	//   ....[0]....
.L_1814:
        /*002c*/ 	.word	0xffffffff


	//   ....[1]....
        /*0030*/ 	.word	0xffffffff


	//   ....[2]....
        /*0034*/ 	.word	0xffffffff


	//   ....[3]....
        /*0038*/ 	.word	0xffffffff


	//   ....[4]....
        /*003c*/ 	.word	0xffffffff


	//   ....[5]....
        /*0040*/ 	.word	0xffffffff


	//   ....[6]....
        /*0044*/ 	.word	0xffffffff


	//   ....[7]....
        /*0048*/ 	.word	0xffffffff


	//   ....[8]....
        /*004c*/ 	.word	0xffffffff


	//   ....[9]....
        /*0050*/ 	.word	0xffffffff


	//   ....[10]....
        /*0054*/ 	.word	0x05000011


	//   ....[11]....
        /*0058*/ 	.word	0x05000011


	//   ....[12]....
        /*005c*/ 	.word	0x05000011


	//   ....[13]....
        /*0060*/ 	.word	0x05000011


	//   ....[14]....
        /*0064*/ 	.word	0x05000011


	//   ....[15]....
        /*0068*/ 	.word	0x05000011


	//   ....[16]....
        /*006c*/ 	.word	0x05000011


	//   ....[17]....
        /*0070*/ 	.word	0x05000011


	//   ....[18]....
        /*0074*/ 	.word	0x05000011


	//   ....[19]....
        /*0078*/ 	.word	0x05000011


	//----- nvinfo : EIATTR_COOP_GROUP_INSTR_OFFSETS
	.align		4
.L_1815:
        /*007c*/ 	.byte	0x04, 0x28
        /*007e*/ 	.short	(.L_1817 - .L_1816)


	//   ....[0]....
.L_1816:
        /*0080*/ 	.word	0x000008e0


	//   ....[1]....
        /*0084*/ 	.word	0x000008f0


	//   ....[2]....
        /*0088*/ 	.word	0x00000920


	//   ....[3]....
        /*008c*/ 	.word	0x00000930


	//   ....[4]....
        /*0090*/ 	.word	0x00000960


	//   ....[5]....
        /*0094*/ 	.word	0x00000970


	//   ....[6]....
        /*0098*/ 	.word	0x000009a0


	//   ....[7]....
        /*009c*/ 	.word	0x000009b0


	//   ....[8]....
        /*00a0*/ 	.word	0x000009e0


	//   ....[9]....
        /*00a4*/ 	.word	0x000009f0


	//   ....[10]....
        /*00a8*/ 	.word	0x00000bf0


	//   ....[11]....
        /*00ac*/ 	.word	0x00000c60


	//   ....[12]....
        /*00b0*/ 	.word	0x00000cd0


	//   ....[13]....
        /*00b4*/ 	.word	0x00000d40


	//   ....[14]....
        /*00b8*/ 	.word	0x00000db0


	//   ....[15]....
        /*00bc*/ 	.word	0x00000e10


	//   ....[16]....
        /*00c0*/ 	.word	0x00000e80


	//   ....[17]....
        /*00c4*/ 	.word	0x00000ef0


	//   ....[18]....
        /*00c8*/ 	.word	0x00000f60


	//   ....[19]....
        /*00cc*/ 	.word	0x00000fd0


	//----- nvinfo : EIATTR_EXIT_INSTR_OFFSETS
	.align		4
.L_1817:
        /*00d0*/ 	.byte	0x04, 0x1c
        /*00d2*/ 	.short	(.L_1819 - .L_1818)


	//   ....[0]....
.L_1818:
        /*00d4*/ 	.word	0x00000070


	//   ....[1]....
        /*00d8*/ 	.word	0x00000b90


	//----- nvinfo : EIATTR_MAX_THREADS
	.align		4
.L_1819:
        /*00dc*/ 	.byte	0x04, 0x05
        /*00de*/ 	.short	(.L_1821 - .L_1820)
.L_1820:
        /*00e0*/ 	.word	0x00000400
        /*00e4*/ 	.word	0x00000001
        /*00e8*/ 	.word	0x00000001


	//----- nvinfo : EIATTR_CRS_STACK_SIZE
	.align		4
.L_1821:
        /*00ec*/ 	.byte	0x04, 0x1e
        /*00ee*/ 	.short	(.L_1823 - .L_1822)
.L_1822:
        /*00f0*/ 	.word	0x00000000


	//----- nvinfo : EIATTR_CBANK_PARAM_SIZE
	.align		4
.L_1823:
        /*00f4*/ 	.byte	0x03, 0x19
        /*00f6*/ 	.short	0x0128


	//----- nvinfo : EIATTR_PARAM_CBANK
	.align		4
        /*00f8*/ 	.byte	0x04, 0x0a
        /*00fa*/ 	.short	(.L_1825 - .L_1824)
	.align		4
.L_1824:
        /*00fc*/ 	.word	index@(.nv.constant0._ZN10layer_norm22ln_bwd_finalize_kernelINS_22Kernel_traits_finalizeILj5120E6__halfS2_S2_S2_fjLb0ELj1024ELj4ENS_18Kernel_traits_baseILj5120ES2_S2_S2_S2_fjLj1024EEEEELb0ELb1EEEvNS_9BwdParamsE)
        /*0100*/ 	.short	0x0210
        /*0102*/ 	.short	0x0128


	//----- nvinfo : EIATTR_SW_WAR
	.align		4
.L_1825:
        /*0104*/ 	.byte	0x04, 0x36
        /*0106*/ 	.short	(.L_1827 - .L_1826)
.L_1826:
        /*0108*/ 	.word	0x00000008
.L_1827:


//--------------------- .nv.info._ZN10layer_norm13ln_bwd_kernelINS_13Kernel_traitsI6__halfS2_S2_S2_fjLj5120ELj1ELj1ELj4ELj16ENS_18Kernel_traits_baseILj5120ES2_S2_S2_S2_fjLj128EEEEELb1ELb0ELb1ELb1EEEvNS_9BwdParamsE --------------------------
	.section	.nv.info._ZN10layer_norm13ln_bwd_kernelINS_13Kernel_traitsI6__halfS2_S2_S2_fjLj5120ELj1ELj1ELj4ELj16ENS_18Kernel_traits_baseILj5120ES2_S2_S2_S2_fjLj128EEEEELb1ELb0ELb1ELb1EEEvNS_9BwdParamsE,"",@"SHT_CUDA_INFO"
	.sectionflags	@""
	.align	4


	//----- nvinfo : EIATTR_CUDA_API_VERSION
	.align		4
        /*0000*/ 	.byte	0x04, 0x37
        /*0002*/ 	.short	(.L_1829 - .L_1828)
.L_1828:
        /*0004*/ 	.word	0x00000082


	//----- nvinfo : EIATTR_KPARAM_INFO
	.align		4
.L_1829:
        /*0008*/ 	.byte	0x04, 0x17
        /*000a*/ 	.short	(.L_1831 - .L_1830)
.L_1830:
        /*000c*/ 	.word	0x00000000
        /*0010*/ 	.short	0x0000
        /*0012*/ 	.short	0x0000
        /*0014*/ 	.byte	0x00, 0xf0, 0xa1, 0x04


	//----- nvinfo : EIATTR_SPARSE_MMA_MASK
	.align		4
.L_1831:
        /*0018*/ 	.byte	0x03, 0x50
        /*001a*/ 	.short	0x0000


	//----- nvinfo : EIATTR_MAXREG_COUNT
	.align		4
        /*001c*/ 	.byte	0x03, 0x1b
        /*001e*/ 	.short	0x00ff


	//----- nvinfo : EIATTR_NUM_BARRIERS
	.align		4
        /*0020*/ 	.byte	0x02, 0x4c
        /*0022*/ 	.byte	0x01
	.zero		1


	//----- nvinfo : EIATTR_ANNOTATIONS
	.align		4
        /*0024*/ 	.byte	0x04, 0x55
        /*0026*/ 	.short	(.L_1833 - .L_1832)


	//   ....[0]....
.L_1832:
        /* <DEDUP_REMOVED lines=10> */


	//----- nvinfo : EIATTR_MERCURY_ISA_VERSION
	.align		4
.L_1833:
        /*00b8*/ 	.byte	0x03, 0x5f
        /*00ba*/ 	.short	0x0101


	//----- nvinfo : EIATTR_COOP_GROUP_MASK_REGIDS
	.align		4
        /*00bc*/ 	.byte	0x04, 0x29
        /*00be*/ 	.short	(.L_1835 - .L_1834)


	//   ....[0]....
.L_1834:
        /*00c0*/ 	.word	0xffffffff


	//   ....[1]....
        /*00c4*/ 	.word	0xffffffff


	//   ....[2]....
        /*00c8*/ 	.word	0xffffffff


	//   ....[3]....
        /*00cc*/ 	.word	0xffffffff


	//   ....[4]....
        /*00d0*/ 	.word	0xffffffff


	//   ....[5]....
        /*00d4*/ 	.word	0xffffffff


	//   ....[6]....
        /*00d8*/ 	.word	0xffffffff


	//   ....[7]....
        /*00dc*/ 	.word	0xffffffff


	//   ....[8]....
        /*00e0*/ 	.word	0xffffffff


	//   ....[9]....
        /*00e4*/ 	.word	0xffffffff


	//   ....[10]....
        /*00e8*/ 	.word	0x05000090


	//   ....[11]....
        /*00ec*/ 	.word	0x05000090


	//   ....[12]....
        /*00f0*/ 	.word	0x05000090


	//   ....[13]....
        /*00f4*/ 	.word	0x05000090


	//   ....[14]....
        /*00f8*/ 	.word	0x05000090


	//   ....[15]....
        /*00fc*/ 	.word	0x05000090


	//   ....[16]....
        /*0100*/ 	.word	0x05000090


	//   ....[17]....
        /*0104*/ 	.word	0x05000090


	//   ....[18]....
        /*0108*/ 	.word	0x05000090


	//   ....[19]....
        /*010c*/ 	.word	0x05000090


	//----- nvinfo : EIATTR_COOP_GROUP_INSTR_OFFSETS
	.align		4
.L_1835:
        /*0110*/ 	.byte	0x04, 0x28
        /*0112*/ 	.short	(.L_1837 - .L_1836)


	//   ....[0]....
.L_1836:
        /*0114*/ 	.word	0x00002a40


	//   ....[1]....
        /*0118*/ 	.word	0x00002a60


	//   ....[2]....
        /*011c*/ 	.word	0x00002a80


	//   ....[3]....
        /*0120*/ 	.word	0x00002aa0


	//   ....[4]....
        /*0124*/ 	.word	0x00002ac0


	//   ....[5]....
        /*0128*/ 	.word	0x00002ae0


	//   ....[6]....
        /*012c*/ 	.word	0x00002b00


	//   ....[7]....
        /*0130*/ 	.word	0x00002b20


	//   ....[8]....
        /*0134*/ 	.word	0x00002b30


	//   ....[9]....
        /*0138*/ 	.word	0x00002b50


	//   ....[10]....
        /*013c*/ 	.word	0x00006c20


	//   ....[11]....
        /*0140*/ 	.word	0x00006c70


	//   ....[12]....
        /*0144*/ 	.word	0x00006cd0


	//   ....[13]....
        /*0148*/ 	.word	0x00006d20


	//   ....[14]....
        /*014c*/ 	.word	0x00006d80


	//   ....[15]....
        /*0150*/ 	.word	0x00006dd0


	//   ....[16]....
        /*0154*/ 	.word	0x00006e30


	//   ....[17]....
        /*0158*/ 	.word	0x00006e80


	//   ....[18]....
        /*015c*/ 	.word	0x00006ee0


	//   ....[19]....
        /*0160*/ 	.word	0x00006f30


	//----- nvinfo : EIATTR_EXIT_INSTR_OFFSETS
	.align		4
.L_1837:
        /*0164*/ 	.byte	0x04, 0x1c
        /*0166*/ 	.short	(.L_1839 - .L_1838)


	//   ....[0]....
.L_1838:
        /*0168*/ 	.word	0x00006bc0


	//----- nvinfo : EIATTR_MAX_THREADS
	.align		4
.L_1839:
        /*016c*/ 	.byte	0x04, 0x05
        /*016e*/ 	.short	(.L_1841 - .L_1840)
.L_1840:
        /*0170*/ 	.word	0x00000080
        /*0174*/ 	.word	0x00000001
        /*0178*/ 	.word	0x00000001


	//----- nvinfo : EIATTR_CRS_STACK_SIZE
	.align		4
.L_1841:
        /*017c*/ 	.byte	0x04, 0x1e
        /*017e*/ 	.short	(.L_1843 - .L_1842)
.L_1842:
        /*0180*/ 	.word	0x00000000


	//----- nvinfo : EIATTR_CBANK_PARAM_SIZE
	.align		4
.L_1843:
        /*0184*/ 	.byte	0x03, 0x19
        /*0186*/ 	.short	0x0128


	//----- nvinfo : EIATTR_PARAM_CBANK
	.align		4
        /*0188*/ 	.byte	0x04, 0x0a
        /*018a*/ 	.short	(.L_1845 - .L_1844)
	.align		4
.L_1844:
        /*018c*/ 	.word	index@(.nv.constant0._ZN10layer_norm13ln_bwd_kernelINS_13Kernel_traitsI6__halfS2_S2_S2_fjLj5120ELj1ELj1ELj4ELj16ENS_18Kernel_traits_baseILj5120ES2_S2_S2_S2_fjLj128EEEEELb1ELb0ELb1ELb1EEEvNS_9BwdParamsE)
        /*0190*/ 	.short	0x0210
        /*0192*/ 	.short	0x0128


	//----- nvinfo : EIATTR_SW_WAR
	.align		4
.L_1845:
        /*0194*/ 	.byte	0x04, 0x36
        /*0196*/ 	.short	(.L_1847 - .L_1846)
.L_1846:
        /*0198*/ 	.word	0x00000008
.L_1847:


//--------------------- .nv.info._ZN10layer_norm13ln_bwd_kernelINS_13Kernel_traitsI6__halfS2_S2_S2_fjLj5120ELj1ELj1ELj4ELj16ENS_18Kernel_traits_baseILj5120ES2_S2_S2_S2_fjLj128EEEEELb1ELb1ELb0ELb0EEEvNS_9BwdParamsE --------------------------
	.section	.nv.info._ZN10layer_norm13ln_bwd_kernelINS_13Kernel_traitsI6__halfS2_S2_S2_fjLj5120ELj1ELj1ELj4ELj16ENS_18Kernel_traits_baseILj5120ES2_S2_S2_S2_fjLj128EEEEELb1ELb1ELb0ELb0EEEvNS_9BwdParamsE,"",@"SHT_CUDA_INFO"
	.sectionflags	@""
	.align	4


	//----- nvinfo : EIATTR_CUDA_API_VERSION
	.align		4
        /*0000*/ 	.byte	0x04, 0x37
        /*0002*/ 	.short	(.L_1849 - .L_1848)
.L_1848:
        /*0004*/ 	.word	0x00000082


	//----- nvinfo : EIATTR_KPARAM_INFO
	.align		4
.L_1849:
        /*0008*/ 	.byte	0x04, 0x17
        /*000a*/ 	.short	(.L_1851 - .L_1850)
.L_1850:
        /*000c*/ 	.word	0x00000000
        /*0010*/ 	.short	0x0000
        /*0012*/ 	.short	0x0000
        /*0014*/ 	.byte	0x00, 0xf0, 0xa1, 0x04


	//----- nvinfo : EIATTR_SPARSE_MMA_MASK
	.align		4
.L_1851:
        /*0018*/ 	.byte	0x03, 0x50
        /*001a*/ 	.short	0x0000


	//----- nvinfo : EIATTR_MAXREG_COUNT
	.align		4
        /*001c*/ 	.byte	0x03, 0x1b
        /*001e*/ 	.short	0x00ff


	//----- nvinfo : EIATTR_NUM_BARRIERS
	.align		4
        /*0020*/ 	.byte	0x02, 0x4c
        /*0022*/ 	.byte	0x01
	.zero		1


	//----- nvinfo : EIATTR_ANNOTATIONS
	.align		4
        /*0024*/ 	.byte	0x04, 0x55
        /*0026*/ 	.short	(.L_1853 - .L_1852)


	//   ....[0]....
.L_1852:
        /* <DEDUP_REMOVED lines=91> */


	//----- nvinfo : EIATTR_MERCURY_ISA_VERSION
	.align		4
.L_1853:
        /*05c8*/ 	.byte	0x03, 0x5f
        /*05ca*/ 	.short	0x0101


	//----- nvinfo : EIATTR_COOP_GROUP_MASK_REGIDS
	.align		4
        /*05cc*/ 	.byte	0x04, 0x29
        /*05ce*/ 	.short	(.L_1855 - .L_1854)


	//   ....[0]....
.L_1854:
        /*05d0*/ 	.word	0xffffffff


	//   ....[1]....
        /*05d4*/ 	.word	0xffffffff


	//   ....[2]....
        /*05d8*/ 	.word	0xffffffff


	//   ....[3]....
        /*05dc*/ 	.word	0xffffffff


	//   ....[4]....
        /*05e0*/ 	.word	0xffffffff


	//   ....[5]....
        /*05e4*/ 	.word	0xffffffff


	//   ....[6]....
        /*05e8*/ 	.word	0xffffffff


	//   ....[7]....
        /*05ec*/ 	.word	0xffffffff


	//   ....[8]....
        /*05f0*/ 	.word	0xffffffff


	//   ....[9]....
        /*05f4*/ 	.word	0xffffffff


	//   ....[10]....
        /*05f8*/ 	.word	0x050000b3


	//   ....[11]....
        /*05fc*/ 	.word	0x050000b3


	//   ....[12]....
        /*0600*/ 	.word	0x050000b3


	//   ....[13]....
        /*0604*/ 	.word	0x050000b3


	//   ....[14]....
        /*0608*/ 	.word	0x050000b3


	//   ....[15]....
        /*060c*/ 	.word	0x050000b3


	//   ....[16]....
        /*0610*/ 	.word	0x050000b3


	//   ....[17]....
        /*0614*/ 	.word	0x050000b3


	//   ....[18]....
        /*0618*/ 	.word	0x050000b3


	//   ....[19]....
        /*061c*/ 	.word	0x050000b3


	//----- nvinfo : EIATTR_COOP_GROUP_INSTR_OFFSETS
	.align		4
.L_1855:
        /*0620*/ 	.byte	0x04, 0x28
        /*0622*/ 	.short	(.L_1857 - .L_1856)


	//   ....[0]....
.L_1856:
        /*0624*/ 	.word	0x00003450


	//   ....[1]....
        /*0628*/ 	.word	0x00003470


	//   ....[2]....
        /*062c*/ 	.word	0x00003490


	//   ....[3]....
        /*0630*/ 	.word	0x000034b0


	//   ....[4]....
        /*0634*/ 	.word	0x000034c0


	//   ....[5]....
        /*0638*/ 	.word	0x000034f0


	//   ....[6]....
        /*063c*/ 	.word	0x00003500


	//   ....[7]....
        /*0640*/ 	.word	0x00003530


	//   ....[8]....
        /*0644*/ 	.word	0x00003540


	//   ....[9]....
        /*0648*/ 	.word	0x00003560


	//   ....[10]....
        /*064c*/ 	.word	0x00006fd0


	//   ....[11]....
        /*0650*/ 	.word	0x00007020


	//   ....[12]....
        /*0654*/ 	.word	0x00007080


	//   ....[13]....
        /*0658*/ 	.word	0x000070d0


	//   ....[14]....
        /*065c*/ 	.word	0x00007130


	//   ....[15]....
        /*0660*/ 	.word	0x00007180


	//   ....[16]....
        /*0664*/ 	.word	0x000071f0


	//   ....[17]....
        /*0668*/ 	.word	0x00007250


	//   ....[18]....
        /*066c*/ 	.word	0x000072b0


	//   ....[19]....
        /*0670*/ 	.word	0x00007300


	//----- nvinfo : EIATTR_EXIT_INSTR_OFFSETS
	.align		4
.L_1857:
        /*0674*/ 	.byte	0x04, 0x1c
        /*0676*/ 	.short	(.L_1859 - .L_1858)


	//   ....[0]....
.L_1858:
        /*0678*/ 	.word	0x00006ea0


	//   ....[1]....
        /*067c*/ 	.word	0x00006f70


	//----- nvinfo : EIATTR_MAX_THREADS
	.align		4
.L_1859:
        /*0680*/ 	.byte	0x04, 0x05
        /*0682*/ 	.short	(.L_1861 - .L_1860)
.L_1860:
        /*0684*/ 	.word	0x00000080
        /*0688*/ 	.word	0x00000001
        /*068c*/ 	.word	0x00000001


	//----- nvinfo : EIATTR_CRS_STACK_SIZE
	.align		4
.L_1861:
        /*0690*/ 	.byte	0x04, 0x1e
        /*0692*/ 	.short	(.L_1863 - .L_1862)
.L_1862:
        /*0694*/ 	.word	0x00000000


	//----- nvinfo : EIATTR_CBANK_PARAM_SIZE
	.align		4
.L_1863:
        /*0698*/ 	.byte	0x03, 0x19
        /*069a*/ 	.short	0x0128


	//----- nvinfo : EIATTR_PARAM_CBANK
	.align		4
        /*069c*/ 	.byte	0x04, 0x0a
        /*069e*/ 	.short	(.L_1865 - .L_1864)
	.align		4
.L_1864:
        /*06a0*/ 	.word	index@(.nv.constant0._ZN10layer_norm13ln_bwd_kernelINS_13Kernel_traitsI6__halfS2_S2_S2_fjLj5120ELj1ELj1ELj4ELj16ENS_18Kernel_traits_baseILj5120ES2_S2_S2_S2_fjLj128EEEEELb1ELb1ELb0ELb0EEEvNS_9BwdParamsE)
        /*06a4*/ 	.short	0x0210
        /*06a6*/ 	.short	0x0128


	//----- nvinfo : EIATTR_SW_WAR
	.align		4
.L_1865:
        /*06a8*/ 	.byte	0x04, 0x36
        /*06aa*/ 	.short	(.L_1867 - .L_1866)
.L_1866:
        /*06ac*/ 	.word	0x00000008
.L_1867:


//--------------------- .nv.info._ZN10layer_norm13ln_bwd_kernelINS_13Kernel_traitsI6__halfS2_S2_S2_fjLj5120ELj1ELj1ELj4ELj16ENS_18Kernel_traits_baseILj5120ES2_S2_S2_S2_fjLj128EEEEELb1ELb1ELb0ELb1EEEvNS_9BwdParamsE --------------------------
	.section	.nv.info._ZN10layer_norm13ln_bwd_kernelINS_13Kernel_traitsI6__halfS2_S2_S2_fjLj5120ELj1ELj1ELj4ELj16ENS_18Kernel_traits_baseILj5120ES2_S2_S2_S2_fjLj128EEEEELb1ELb1ELb0ELb1EEEvNS_9BwdParamsE,"",@"SHT_CUDA_INFO"
	.sectionflags	@""
	.align	4


	//----- nvinfo : EIATTR_CUDA_API_VERSION
	.align		4
        /*0000*/ 	.byte	0x04, 0x37
        /*0002*/ 	.short	(.L_1869 - .L_1868)
.L_1868:
        /*0004*/ 	.word	0x00000082


	//----- nvinfo : EIATTR_KPARAM_INFO
	.align		4
.L_1869:
        /*0008*/ 	.byte	0x04, 0x17
        /*000a*/ 	.short	(.L_1871 - .L_1870)
.L_1870:
        /*000c*/ 	.word	0x00000000
        /*0010*/ 	.short	0x0000
        /*0012*/ 	.short	0x0000
        /*0014*/ 	.byte	0x00, 0xf0, 0xa1, 0x04


	//----- nvinfo : EIATTR_SPARSE_MMA_MASK
	.align		4
.L_1871:
        /*0018*/ 	.byte	0x03, 0x50
        /*001a*/ 	.short	0x0000


	//----- nvinfo : EIATTR_MAXREG_COUNT
	.align		4
        /*001c*/ 	.byte	0x03, 0x1b
        /*001e*/ 	.short	0x00ff


	//----- nvinfo : EIATTR_NUM_BARRIERS
	.align		4
        /*0020*/ 	.byte	0x02, 0x4c
        /*0022*/ 	.byte	0x01
	.zero		1


	//----- nvinfo : EIATTR_ANNOTATIONS
	.align		4
        /*0024*/ 	.byte	0x04, 0x55
        /*0026*/ 	.short	(.L_1873 - .L_1872)


	//   ....[0]....
.L_1872:
        /* <DEDUP_REMOVED lines=71> */


	//----- nvinfo : EIATTR_MERCURY_ISA_VERSION
	.align		4
.L_1873:
        /*0488*/ 	.byte	0x03, 0x5f
        /*048a*/ 	.short	0x0101


	//----- nvinfo : EIATTR_COOP_GROUP_MASK_REGIDS
	.align		4
        /*048c*/ 	.byte	0x04, 0x29
        /*048e*/ 	.short	(.L_1875 - .L_1874)


	//   ....[0]....
.L_1874:
        /*0490*/ 	.word	0xffffffff


	//   ....[1]....
        /*0494*/ 	.word	0xffffffff


	//   ....[2]....
        /*0498*/ 	.word	0xffffffff


	//   ....[3]....
        /*049c*/ 	.word	0xffffffff


	//   ....[4]....
        /*04a0*/ 	.word	0xffffffff


	//   ....[5]....
        /*04a4*/ 	.word	0xffffffff


	//   ....[6]....
        /*04a8*/ 	.word	0xffffffff


	//   ....[7]....
        /*04ac*/ 	.word	0xffffffff


	//   ....[8]....
        /*04b0*/ 	.word	0xffffffff


	//   ....[9]....
        /*04b4*/ 	.word	0xffffffff


	//   ....[10]....
        /*04b8*/ 	.word	0x0500005a


	//   ....[11]....
        /*04bc*/ 	.word	0x0500005a


	//   ....[12]....
        /*04c0*/ 	.word	0x0500005a


	//   ....[13]....
        /*04c4*/ 	.word	0x0500005a


	//   ....[14]....
        /*04c8*/ 	.word	0x0500005a


	//   ....[15]....
        /*04cc*/ 	.word	0x0500005a


	//   ....[16]....
        /*04d0*/ 	.word	0x0500005a


	//   ....[17]....
        /*04d4*/ 	.word	0x0500005a


	//   ....[18]....
        /*04d8*/ 	.word	0x0500005a


	//   ....[19]....
        /*04dc*/ 	.word	0x0500005a


	//----- nvinfo : EIATTR_COOP_GROUP_INSTR_OFFSETS
	.align		4
.L_1875:
        /*04e0*/ 	.byte	0x04, 0x28
        /*04e2*/ 	.short	(.L_1877 - .L_1876)


	//   ....[0]....
.L_1876:
        /*04e4*/ 	.word	0x00002dd0


	//   ....[1]....
        /*04e8*/ 	.word	0x00002df0


	//   ....[2]....
        /*04ec*/ 	.word	0x00002e10


	//   ....[3]....
        /*04f0*/ 	.word	0x00002e30


	//   ....[4]....
        /*04f4*/ 	.word	0x00002e50


	//   ....[5]....
        /*04f8*/ 	.word	0x00002e70


	//   ....[6]....
        /*04fc*/ 	.word	0x00002e90


	//   ....[7]....
        /*0500*/ 	.word	0x00002eb0


	//   ....[8]....
        /*0504*/ 	.word	0x00002ec0


	//   ....[9]....
        /*0508*/ 	.word	0x00002ee0


	//   ....[10]....
        /*050c*/ 	.word	0x000069d0


	//   ....[11]....
        /*0510*/ 	.word	0x00006a20


	//   ....[12]....
        /*0514*/ 	.word	0x00006a80


	//   ....[13]....
        /*0518*/ 	.word	0x00006ad0


	//   ....[14]....
        /*051c*/ 	.word	0x00006b30


	//   ....[15]....
        /*0520*/ 	.word	0x00006b80


	//   ....[16]....
        /*0524*/ 	.word	0x00006be0


	//   ....[17]....
        /*0528*/ 	.word	0x00006c30


	//   ....[18]....
        /*052c*/ 	.word	0x00006c90


	//   ....[19]....
        /*0530*/ 	.word	0x00006ce0


	//----- nvinfo : EIATTR_EXIT_INSTR_OFFSETS
	.align		4
.L_1877:
        /*0534*/ 	.byte	0x04, 0x1c
        /*0536*/ 	.short	(.L_1879 - .L_1878)


	//   ....[0]....
.L_1878:
        /*0538*/ 	.word	0x00006970


	//----- nvinfo : EIATTR_MAX_THREADS
	.align		4
.L_1879:
        /*053c*/ 	.byte	0x04, 0x05
        /*053e*/ 	.short	(.L_1881 - .L_1880)
.L_1880:
        /*0540*/ 	.word	0x00000080
        /*0544*/ 	.word	0x00000001
        /*0548*/ 	.word	0x00000001


	//----- nvinfo : EIATTR_CRS_STACK_SIZE
	.align		4
.L_1881:
        /*054c*/ 	.byte	0x04, 0x1e
        /*054e*/ 	.short	(.L_1883 - .L_1882)
.L_1882:
        /*0550*/ 	.word	0x00000000


	//----- nvinfo : EIATTR_CBANK_PARAM_SIZE
	.align		4
.L_1883:
        /*0554*/ 	.byte	0x03, 0x19
        /*0556*/ 	.short	0x0128


	//----- nvinfo : EIATTR_PARAM_CBANK
	.align		4
        /*0558*/ 	.byte	0x04, 0x0a
        /*055a*/ 	.short	(.L_1885 - .L_1884)
	.align		4
.L_1884:
        /*055c*/ 	.word	index@(.nv.constant0._ZN10layer_norm13ln_bwd_kernelINS_13Kernel_traitsI6__halfS2_S2_S2_fjLj5120ELj1ELj1ELj4ELj16ENS_18Kernel_traits_baseILj5120ES2_S2_S2_S2_fjLj128EEEEELb1ELb1ELb0ELb1EEEvNS_9BwdParamsE)
        /*0560*/ 	.short	0x0210
        /*0562*/ 	.short	0x0128


	//----- nvinfo : EIATTR_SW_WAR
	.align		4
.L_1885:
        /*0564*/ 	.byte	0x04, 0x36
        /*0566*/ 	.short	(.L_1887 - .L_1886)
.L_1886:
        /*0568*/ 	.word	0x00000008
.L_1887:


//--------------------- .nv.info._ZN10layer_norm22ln_bwd_finalize_kernelINS_22Kernel_traits_finalizeILj5120E6__halfS2_S2_S2_fjLb1ELj1024ELj4ENS_18Kernel_traits_baseILj5120ES2_S2_S2_S2_fjLj1024EEEEELb1ELb0EEEvNS_9BwdParamsE --------------------------
	.section	.nv.info._ZN10layer_norm22ln_bwd_finalize_kernelINS_22Kernel_traits_finalizeILj5120E6__halfS2_S2_S2_fjLb1ELj1024ELj4ENS_18Kernel_traits_baseILj5120ES2_S2_S2_S2_fjLj1024EEEEELb1ELb0EEEvNS_9BwdParamsE,"",@"SHT_CUDA_INFO"
	.sectionflags	@""
	.align	4


	//----- nvinfo : EIATTR_CUDA_API_VERSION
	.align		4
        /*0000*/ 	.byte	0x04, 0x37
        /*0002*/ 	.short	(.L_1889 - .L_1888)
.L_1888:
        /*0004*/ 	.word	0x00000082


	//----- nvinfo : EIATTR_KPARAM_INFO
	.align		4
.L_1889:
        /*0008*/ 	.byte	0x04, 0x17
        /*000a*/ 	.short	(.L_1891 - .L_1890)
.L_1890:
        /*000c*/ 	.word	0x00000000
        /*0010*/ 	.short	0x0000
        /*0012*/ 	.short	0x0000
        /*0014*/ 	.byte	0x00, 0xf0, 0xa1, 0x04


	//----- nvinfo : EIATTR_SPARSE_MMA_MASK
	.align		4
.L_1891:
        /*0018*/ 	.byte	0x03, 0x50
        /*001a*/ 	.short	0x0000


	//----- nvinfo : EIATTR_MAXREG_COUNT
	.align		4
        /*001c*/ 	.byte	0x03, 0x1b
        /*001e*/ 	.short	0x0040


	//----- nvinfo : EIATTR_NUM_BARRIERS
	.align		4
        /*0020*/ 	.byte	0x02, 0x4c
        /*0022*/ 	.byte	0x01
	.zero		1


	//----- nvinfo : EIATTR_MERCURY_ISA_VERSION
	.align		4
        /*0024*/ 	.byte	0x03, 0x5f
        /*0026*/ 	.short	0x0101


	//----- nvinfo : EIATTR_COOP_GROUP_MASK_REGIDS
	.align		4
        /*0028*/ 	.byte	0x04, 0x29
        /*002a*/ 	.short	(.L_1893 - .L_1892)


	//   ....[0]....
.L_1892:
        /*002c*/ 	.word	0xffffffff


	//   ....[1]....
        /*0030*/ 	.word	0xffffffff


	//   ....[2]....
        /*0034*/ 	.word	0xffffffff


	//   ....[3]....
        /*0038*/ 	.word	0xffffffff


	//   ....[4]....
        /*003c*/ 	.word	0xffffffff


	//   ....[5]....
        /*0040*/ 	.word	0xffffffff


	//   ....[6]....
        /*0044*/ 	.word	0xffffffff


	//   ....[7]....
        /*0048*/ 	.word	0xffffffff


	//   ....[8]....
        /*004c*/ 	.word	0xffffffff


	//   ....[9]....
        /*0050*/ 	.word	0xffffffff


	//   ....[10]....
        /*0054*/ 	.word	0xffffffff


	//   ....[11]....
        /*0058*/ 	.word	0xffffffff


	//   ....[12]....
        /*005c*/ 	.word	0xffffffff


	//   ....[13]....
        /*0060*/ 	.word	0xffffffff


	//   ....[14]....
        /*0064*/ 	.word	0xffffffff


	//   ....[15]....
        /*0068*/ 	.word	0x05000014


	//   ....[16]....
        /*006c*/ 	.word	0x05000014


	//   ....[17]....
        /*0070*/ 	.word	0x05000014


	//   ....[18]....
        /*0074*/ 	.word	0x05000014


	//   ....[19]....
        /*0078*/ 	.word	0x05000014


	//   ....[20]....
        /*007c*/ 	.word	0x05000014


	//   ....[21]....
        /*0080*/ 	.word	0x05000014


	//   ....[22]....
        /*0084*/ 	.word	0x05000014


	//   ....[23]....
        /*0088*/ 	.word	0x05000014


	//   ....[24]....
        /*008c*/ 	.word	0x05000014


	//   ....[25]....
        /*0090*/ 	.word	0x05000014


	//   ....[26]....
        /*0094*/ 	.word	0x05000014


	//   ....[27]....
        /*0098*/ 	.word	0x05000014


	//   ....[28]....
        /*009c*/ 	.word	0x05000014


	//   ....[29]....
        /*00a0*/ 	.word	0x05000014


	//----- nvinfo : EIATTR_COOP_GROUP_INSTR_OFFSETS
	.align		4
.L_1893:
        /*00a4*/ 	.byte	0x04, 0x28
        /*00a6*/ 	.short	(.L_1895 - .L_1894)


	//   ....[0]....
.L_1894:
        /*00a8*/ 	.word	0x00000ad0


	//   ....[1]....
        /*00ac*/ 	.word	0x00000ae0


	//   ....[2]....
        /*00b0*/ 	.word	0x00000af0


	//   ....[3]....
        /*00b4*/ 	.word	0x00000b20


	//   ....[4]....
        /*00b8*/ 	.word	0x00000b40


	//   ....[5]....
        /*00bc*/ 	.word	0x00000b50


	//   ....[6]....
        /*00c0*/ 	.word	0x00000b90


	//   ....[7]....
        /*00c4*/ 	.word	0x00000ba0


	//   ....[8]....
        /*00c8*/ 	.word	0x00000bb0


	//   ....[9]....
        /*00cc*/ 	.word	0x00000be0


	//   ....[10]....
        /*00d0*/ 	.word	0x00000c00


	//   ....[11]....
        /*00d4*/ 	.word	0x00000c10


	//   ....[12]....
        /*00d8*/ 	.word	0x00000c40


	//   ....[13]....
        /*00dc*/ 	.word	0x00000c60


	//   ....[14]....
        /*00e0*/ 	.word	0x00000c70


	//   ....[15]....
        /*00e4*/ 	.word	0x00000f20


	//   ....[16]....
        /*00e8*/ 	.word	0x00000f90


	//   ....[17]....
        /*00ec*/ 	.word	0x00001000


	//   ....[18]....
        /*00f0*/ 	.word	0x00001070


	//   ....[19]....
        /*00f4*/ 	.word	0x000010e0


	//   ....[20]....
        /*00f8*/ 	.word	0x00001140


	//   ....[21]....
        /*00fc*/ 	.word	0x000011b0


	//   ....[22]....
        /*0100*/ 	.word	0x00001220


	//   ....[23]....
        /*0104*/ 	.word	0x00001290


	//   ....[24]....
        /*0108*/ 	.word	0x00001300


	//   ....[25]....
        /*010c*/ 	.word	0x00001360


	//   ....[26]....
        /*0110*/ 	.word	0x000013d0


	//   ....[27]....
        /*0114*/ 	.word	0x00001440


	//   ....[28]....
        /*0118*/ 	.word	0x000014b0


	//   ....[29]....
        /*011c*/ 	.word	0x00001520


	//----- nvinfo : EIATTR_EXIT_INSTR_OFFSETS
	.align		4
.L_1895:
        /*0120*/ 	.byte	0x04, 0x1c
        /*0122*/ 	.short	(.L_1897 - .L_1896)


	//   ....[0]....
.L_1896:
        /*0124*/ 	.word	0x00000070


	//   ....[1]....
        /*0128*/ 	.word	0x00000ec0


	//----- nvinfo : EIATTR_MAX_THREADS
	.align		4
.L_1897:
        /*012c*/ 	.byte	0x04, 0x05
        /*012e*/ 	.short	(.L_1899 - .L_1898)
.L_1898:
        /*0130*/ 	.word	0x00000400
        /*0134*/ 	.word	0x00000001
        /*0138*/ 	.word	0x00000001


	//----- nvinfo : EIATTR_CRS_STACK_SIZE
	.align		4
.L_1899:
        /*013c*/ 	.byte	0x04, 0x1e
        /*013e*/ 	.short	(.L_1901 - .L_1900)
.L_1900:
        /*0140*/ 	.word	0x00000000


	//----- nvinfo : EIATTR_CBANK_PARAM_SIZE
	.align		4
.L_1901:
        /*0144*/ 	.byte	0x03, 0x19
        /*0146*/ 	.short	0x0128


	//----- nvinfo : EIATTR_PARAM_CBANK
	.align		4
        /*0148*/ 	.byte	0x04, 0x0a
        /*014a*/ 	.short	(.L_1903 - .L_1902)
	.align		4
.L_1902:
        /*014c*/ 	.word	index@(.nv.constant0._ZN10layer_norm22ln_bwd_finalize_kernelINS_22Kernel_traits_finalizeILj5120E6__halfS2_S2_S2_fjLb1ELj1024ELj4ENS_18Kernel_traits_baseILj5120ES2_S2_S2_S2_fjLj1024EEEEELb1ELb0EEEvNS_9BwdParamsE)
        /*0150*/ 	.short	0x0210
        /*0152*/ 	.short	0x0128


	//----- nvinfo : EIATTR_SW_WAR
	.align		4
.L_1903:
        /*0154*/ 	.byte	0x04, 0x36
        /*0156*/ 	.short	(.L_1905 - .L_1904)
.L_1904:
        /*0158*/ 	.word	0x00000008
.L_1905:


//--------------------- .nv.info._ZN10layer_norm13ln_bwd_kernelINS_13Kernel_traitsI6__halfS2_S2_S2_fjLj5120ELj1ELj1ELj4ELj16ENS_18Kernel_traits_baseILj5120ES2_S2_S2_S2_fjLj128EEEEELb1ELb1ELb1ELb0EEEvNS_9BwdParamsE --------------------------
	.section	.nv.info._ZN10layer_norm13ln_bwd_kernelINS_13Kernel_traitsI6__halfS2_S2_S2_fjLj5120ELj1ELj1ELj4ELj16ENS_18Kernel_traits_baseILj5120ES2_S2_S2_S2_fjLj128EEEEELb1ELb1ELb1ELb0EEEvNS_9BwdParamsE,"",@"SHT_CUDA_INFO"
	.sectionflags	@""
	.align	4


	//----- nvinfo : EIATTR_CUDA_API_VERSION
	.align		4
        /*0000*/ 	.byte	0x04, 0x37
        /*0002*/ 	.short	(.L_1907 - .L_1906)
.L_1906:
        /*0004*/ 	.word	0x00000082


	//----- nvinfo : EIATTR_KPARAM_INFO
	.align		4
.L_1907:
        /*0008*/ 	.byte	0x04, 0x17
        /*000a*/ 	.short	(.L_1909 - .L_1908)
.L_1908:
        /*000c*/ 	.word	0x00000000
        /*0010*/ 	.short	0x0000
        /*0012*/ 	.short	0x0000
        /*0014*/ 	.byte	0x00, 0xf0, 0xa1, 0x04


	//----- nvinfo : EIATTR_SPARSE_MMA_MASK
	.align		4
.L_1909:
        /*0018*/ 	.byte	0x03, 0x50
        /*001a*/ 	.short	0x0000


	//----- nvinfo : EIATTR_MAXREG_COUNT
	.align		4
        /*001c*/ 	.byte	0x03, 0x1b
        /*001e*/ 	.short	0x00ff


	//----- nvinfo : EIATTR_NUM_BARRIERS
	.align		4
        /*0020*/ 	.byte	0x02, 0x4c
        /*0022*/ 	.byte	0x01
	.zero		1


	//----- nvinfo : EIATTR_ANNOTATIONS
	.align		4
        /*0024*/ 	.byte	0x04, 0x55
        /*0026*/ 	.short	(.L_1911 - .L_1910)


	//   ....[0]....
.L_1910:
        /* <DEDUP_REMOVED lines=99> */


	//----- nvinfo : EIATTR_MERCURY_ISA_VERSION
	.align		4
.L_1911:
        /*0640*/ 	.byte	0x03, 0x5f
        /*0642*/ 	.short	0x0101


	//----- nvinfo : EIATTR_COOP_GROUP_MASK_REGIDS
	.align		4
        /*0644*/ 	.byte	0x04, 0x29
        /*0646*/ 	.short	(.L_1913 - .L_1912)


	//   ....[0]....
.L_1912:
        /*0648*/ 	.word	0xffffffff


	//   ....[1]....
        /*064c*/ 	.word	0xffffffff


	//   ....[2]....
        /*0650*/ 	.word	0xffffffff


	//   ....[3]....
        /*0654*/ 	.word	0xffffffff


	//   ....[4]....
        /*0658*/ 	.word	0xffffffff


	//   ....[5]....
        /*065c*/ 	.word	0xffffffff


	//   ....[6]....
        /*0660*/ 	.word	0xffffffff


	//   ....[7]....
        /*0664*/ 	.word	0xffffffff


	//   ....[8]....
        /*0668*/ 	.word	0xffffffff


	//   ....[9]....
        /*066c*/ 	.word	0xffffffff


	//   ....[10]....
        /*0670*/ 	.word	0x050000b2


	//   ....[11]....
        /*0674*/ 	.word	0x050000b2


	//   ....[12]....
        /*0678*/ 	.word	0x050000b2


	//   ....[13]....
        /*067c*/ 	.word	0x050000b2


	//   ....[14]....
        /*0680*/ 	.word	0x050000b2


	//   ....[15]....
        /*0684*/ 	.word	0x050000b2


	//   ....[16]....
        /*0688*/ 	.word	0x050000b2


	//   ....[17]....
        /*068c*/ 	.word	0x050000b2


	//   ....[18]....
        /*0690*/ 	.word	0x050000b2


	//   ....[19]....
        /*0694*/ 	.word	0x050000b2


	//----- nvinfo : EIATTR_COOP_GROUP_INSTR_OFFSETS
	.align		4
.L_1913:
        /*0698*/ 	.byte	0x04, 0x28
        /*069a*/ 	.short	(.L_1915 - .L_1914)


	//   ....[0]....
.L_1914:
        /*069c*/ 	.word	0x00003ae0


	//   ....[1]....
        /*06a0*/ 	.word	0x00003b00


	//   ....[2]....
        /*06a4*/ 	.word	0x00003b20


	//   ....[3]....
        /*06a8*/ 	.word	0x00003b40


	//   ....[4]....
        /*06ac*/ 	.word	0x00003b60


	//   ....[5]....
        /*06b0*/ 	.word	0x00003b80


	//   ....[6]....
        /*06b4*/ 	.word	0x00003ba0


	//   ....[7]....
        /*06b8*/ 	.word	0x00003bc0


	//   ....[8]....
        /*06bc*/ 	.word	0x00003bd0


	//   ....[9]....
        /*06c0*/ 	.word	0x00003bf0


	//   ....[10]....
        /*06c4*/ 	.word	0x00009c80


	//   ....[11]....
        /*06c8*/ 	.word	0x00009cd0


	//   ....[12]....
        /*06cc*/ 	.word	0x00009d30


	//   ....[13]....
        /*06d0*/ 	.word	0x00009d80


	//   ....[14]....
        /*06d4*/ 	.word	0x00009de0


	//   ....[15]....
        /*06d8*/ 	.word	0x00009e30


	//   ....[16]....
        /*06dc*/ 	.word	0x00009e90


	//   ....[17]....
        /*06e0*/ 	.word	0x00009ee0


	//   ....[18]....
        /*06e4*/ 	.word	0x00009f40


	//   ....[19]....
        /*06e8*/ 	.word	0x00009f90


	//----- nvinfo : EIATTR_EXIT_INSTR_OFFSETS
	.align		4
.L_1915:
        /*06ec*/ 	.byte	0x04, 0x1c
        /*06ee*/ 	.short	(.L_1917 - .L_1916)


	//   ....[0]....
.L_1916:
        /*06f0*/ 	.word	0x00009b50


	//   ....[1]....
        /*06f4*/ 	.word	0x00009c20


	//----- nvinfo : EIATTR_MAX_THREADS
	.align		4
.L_1917:
        /*06f8*/ 	.byte	0x04, 0x05
        /*06fa*/ 	.short	(.L_1919 - .L_1918)
.L_1918:
        /*06fc*/ 	.word	0x00000080
        /*0700*/ 	.word	0x00000001
        /*0704*/ 	.word	0x00000001


	//----- nvinfo : EIATTR_CRS_STACK_SIZE
	.align		4
.L_1919:
        /*0708*/ 	.byte	0x04, 0x1e
        /*070a*/ 	.short	(.L_1921 - .L_1920)
.L_1920:
        /*070c*/ 	.word	0x00000000


	//----- nvinfo : EIATTR_CBANK_PARAM_SIZE
	.align		4
.L_1921:
        /*0710*/ 	.byte	0x03, 0x19
        /*0712*/ 	.short	0x0128


	//----- nvinfo : EIATTR_PARAM_CBANK
	.align		4
        /*0714*/ 	.byte	0x04, 0x0a
        /*0716*/ 	.short	(.L_1923 - .L_1922)
	.align		4
.L_1922:
        /*0718*/ 	.word	index@(.nv.constant0._ZN10layer_norm13ln_bwd_kernelINS_13Kernel_traitsI6__halfS2_S2_S2_fjLj5120ELj1ELj1ELj4ELj16ENS_18Kernel_traits_baseILj5120ES2_S2_S2_S2_fjLj128EEEEELb1ELb1ELb1ELb0EEEvNS_9BwdParamsE)
        /*071c*/ 	.short	0x0210
        /*071e*/ 	.short	0x0128


	//----- nvinfo : EIATTR_SW_WAR
	.align		4
.L_1923:
        /*0720*/ 	.byte	0x04, 0x36
        /*0722*/ 	.short	(.L_1925 - .L_1924)
.L_1924:
        /*0724*/ 	.word	0x00000008
.L_1925:


//--------------------- .nv.info._ZN10layer_norm22ln_bwd_finalize_kernelINS_22Kernel_traits_finalizeILj5120E6__halfS2_S2_S2_fjLb1ELj1024ELj4ENS_18Kernel_traits_baseILj5120ES2_S2_S2_S2_fjLj1024EEEEELb1ELb1EEEvNS_9BwdParamsE --------------------------
	.section	.nv.info._ZN10layer_norm22ln_bwd_finalize_kernelINS_22Kernel_traits_finalizeILj5120E6__halfS2_S2_S2_fjLb1ELj1024ELj4ENS_18Kernel_traits_baseILj5120ES2_S2_S2_S2_fjLj1024EEEEELb1ELb1EEEvNS_9BwdParamsE,"",@"SHT_CUDA_INFO"
	.sectionflags	@""
	.align	4


	//----- nvinfo : EIATTR_CUDA_API_VERSION
	.align		4
        /*0000*/ 	.byte	0x04, 0x37
        /*0002*/ 	.short	(.L_1927 - .L_1926)
.L_1926:
        /*0004*/ 	.word	0x00000082


	//----- nvinfo : EIATTR_KPARAM_INFO
	.align		4
.L_1927:
        /*0008*/ 	.byte	0x04, 0x17
        /*000a*/ 	.short	(.L_1929 - .L_1928)
.L_1928:
        /*000c*/ 	.word	0x00000000
        /*0010*/ 	.short	0x0000
        /*0012*/ 	.short	0x0000
        /*0014*/ 	.byte	0x00, 0xf0, 0xa1, 0x04


	//----- nvinfo : EIATTR_SPARSE_MMA_MASK
	.align		4
.L_1929:
        /*0018*/ 	.byte	0x03, 0x50
        /*001a*/ 	.short	0x0000


	//----- nvinfo : EIATTR_MAXREG_COUNT
	.align		4
        /*001c*/ 	.byte	0x03, 0x1b
        /*001e*/ 	.short	0x0040


	//----- nvinfo : EIATTR_NUM_BARRIERS
	.align		4
        /*0020*/ 	.byte	0x02, 0x4c
        /*0022*/ 	.byte	0x01
	.zero		1


	//----- nvinfo : EIATTR_MERCURY_ISA_VERSION
	.align		4
        /*0024*/ 	.byte	0x03, 0x5f
        /*0026*/ 	.short	0x0101


	//----- nvinfo : EIATTR_COOP_GROUP_MASK_REGIDS
	.align		4
        /*0028*/ 	.byte	0x04, 0x29
        /*002a*/ 	.short	(.L_1931 - .L_1930)


	//   ....[0]....
.L_1930:
        /*002c*/ 	.word	0xffffffff


	//   ....[1]....
        /*0030*/ 	.word	0xffffffff


	//   ....[2]....
        /*0034*/ 	.word	0xffffffff


	//   ....[3]....
        /*0038*/ 	.word	0xffffffff


	//   ....[4]....
        /*003c*/ 	.word	0xffffffff


	//   ....[5]....
        /*0040*/ 	.word	0xffffffff


	//   ....[6]....
        /*0044*/ 	.word	0xffffffff


	//   ....[7]....
        /*0048*/ 	.word	0xffffffff


	//   ....[8]....
        /*004c*/ 	.word	0xffffffff


	//   ....[9]....
        /*0050*/ 	.word	0xffffffff


	//   ....[10]....
        /*0054*/ 	.word	0xffffffff


	//   ....[11]....
        /*0058*/ 	.word	0xffffffff


	//   ....[12]....
        /*005c*/ 	.word	0xffffffff


	//   ....[13]....
        /*0060*/ 	.word	0xffffffff


	//   ....[14]....
        /*0064*/ 	.word	0xffffffff


	//   ....[15]....
        /*0068*/ 	.word	0x05000014


	//   ....[16]....
        /*006c*/ 	.word	0x05000014


	//   ....[17]....
        /*0070*/ 	.word	0x05000014


	//   ....[18]....
        /*0074*/ 	.word	0x05000014


	//   ....[19]....
        /*0078*/ 	.word	0x05000014


	//   ....[20]....
        /*007c*/ 	.word	0x05000014


	//   ....[21]....
        /*0080*/ 	.word	0x05000014


	//   ....[22]....
        /*0084*/ 	.word	0x05000014


	//   ....[23]....
        /*0088*/ 	.word	0x05000014


	//   ....[24]....
        /*008c*/ 	.word	0x05000014


	//   ....[25]....
        /*0090*/ 	.word	0x05000014


	//   ....[26]....
        /*0094*/ 	.word	0x05000014


	//   ....[27]....
        /*0098*/ 	.word	0x05000014


	//   ....[28]....
        /*009c*/ 	.word	0x05000014


	//   ....[29]....
        /*00a0*/ 	.word	0x05000014


	//----- nvinfo : EIATTR_COOP_GROUP_INSTR_OFFSETS
	.align		4
.L_1931:
        /*00a4*/ 	.byte	0x04, 0x28
        /*00a6*/ 	.short	(.L_1933 - .L_1932)


	//   ....[0]....
.L_1932:
        /*00a8*/ 	.word	0x00000ab0


	//   ....[1]....
        /*00ac*/ 	.word	0x00000ac0


	//   ....[2]....
        /*00b0*/ 	.word	0x00000ad0


	//   ....[3]....
        /*00b4*/ 	.word	0x00000b00


	//   ....[4]....
        /*00b8*/ 	.word	0x00000b20


	//   ....[5]....
        /*00bc*/ 	.word	0x00000b30


	//   ....[6]....
        /*00c0*/ 	.word	0x00000b60


	//   ....[7]....
        /*00c4*/ 	.word	0x00000b80


	//   ....[8]....
        /*00c8*/ 	.word	0x00000b90


	//   ....[9]....
        /*00cc*/ 	.word	0x00000bc0


	//   ....[10]....
        /*00d0*/ 	.word	0x00000be0


	//   ....[11]....
        /*00d4*/ 	.word	0x00000bf0


	//   ....[12]....
        /*00d8*/ 	.word	0x00000c20


	//   ....[13]....
        /*00dc*/ 	.word	0x00000c40


	//   ....[14]....
        /*00e0*/ 	.word	0x00000c50


	//   ....[15]....
        /*00e4*/ 	.word	0x00000ee0


	//   ....[16]....
        /*00e8*/ 	.word	0x00000f50


	//   ....[17]....
        /*00ec*/ 	.word	0x00000fc0


	//   ....[18]....
        /*00f0*/ 	.word	0x00001030


	//   ....[19]....
        /*00f4*/ 	.word	0x000010a0


	//   ....[20]....
        /*00f8*/ 	.word	0x00001100


	//   ....[21]....
        /*00fc*/ 	.word	0x00001170


	//   ....[22]....
        /*0100*/ 	.word	0x000011e0


	//   ....[23]....
        /*0104*/ 	.word	0x00001250


	//   ....[24]....
        /*0108*/ 	.word	0x000012c0


	//   ....[25]....
        /*010c*/ 	.word	0x00001320


	//   ....[26]....
        /*0110*/ 	.word	0x00001390


	//   ....[27]....
        /*0114*/ 	.word	0x00001400


	//   ....[28]....
        /*0118*/ 	.word	0x00001470


	//   ....[29]....
        /*011c*/ 	.word	0x000014e0


	//----- nvinfo : EIATTR_EXIT_INSTR_OFFSETS
	.align		4
.L_1933:
        /*0120*/ 	.byte	0x04, 0x1c
        /*0122*/ 	.short	(.L_1935 - .L_1934)


	//   ....[0]....
.L_1934:
        /*0124*/ 	.word	0x00000070


	//   ....[1]....
        /*0128*/ 	.word	0x00000e80


	//----- nvinfo : EIATTR_MAX_THREADS
	.align		4
.L_1935:
        /*012c*/ 	.byte	0x04, 0x05
        /*012e*/ 	.short	(.L_1937 - .L_1936)
.L_1936:
        /*0130*/ 	.word	0x00000400
        /*0134*/ 	.word	0x00000001
        /*0138*/ 	.word	0x00000001


	//----- nvinfo : EIATTR_CRS_STACK_SIZE
	.align		4
.L_1937:
        /*013c*/ 	.byte	0x04, 0x1e
        /*013e*/ 	.short	(.L_1939 - .L_1938)
.L_1938:
        /*0140*/ 	.word	0x00000000


	//----- nvinfo : EIATTR_CBANK_PARAM_SIZE
	.align		4
.L_1939:
        /*0144*/ 	.byte	0x03, 0x19
        /*0146*/ 	.short	0x0128


	//----- nvinfo : EIATTR_PARAM_CBANK
	.align		4
        /*0148*/ 	.byte	0x04, 0x0a
        /*014a*/ 	.short	(.L_1941 - .L_1940)
	.align		4
.L_1940:
        /*014c*/ 	.word	index@(.nv.constant0._ZN10layer_norm22ln_bwd_finalize_kernelINS_22Kernel_traits_finalizeILj5120E6__halfS2_S2_S2_fjLb1ELj1024ELj4ENS_18Kernel_traits_baseILj5120ES2_S2_S2_S2_fjLj1024EEEEELb1ELb1EEEvNS_9BwdParamsE)
        /*0150*/ 	.short	0x0210
        /*0152*/ 	.short	0x0128


	//----- nvinfo : EIATTR_SW_WAR
	.align		4
.L_1941:
        /*0154*/ 	.byte	0x04, 0x36
        /*0156*/ 	.short	(.L_1943 - .L_1942)
.L_1942:
        /*0158*/ 	.word	0x00000008
.L_1943:


//--------------------- .nv.info._ZN10layer_norm13ln_bwd_kernelINS_13Kernel_traitsI6__halfS2_S2_S2_fjLj5120ELj1ELj1ELj4ELj16ENS_18Kernel_traits_baseILj5120ES2_S2_S2_S2_fjLj128EEEEELb1ELb1ELb1ELb1EEEvNS_9BwdParamsE --------------------------
	.section	.nv.info._ZN10layer_norm13ln_bwd_kernelINS_13Kernel_traitsI6__halfS2_S2_S2_fjLj5120ELj1ELj1ELj4ELj16ENS_18Kernel_traits_baseILj5120ES2_S2_S2_S2_fjLj128EEEEELb1ELb1ELb1ELb1EEEvNS_9BwdParamsE,"",@"SHT_CUDA_INFO"
	.sectionflags	@""
	.align	4


	//----- nvinfo : EIATTR_CUDA_API_VERSION
	.align		4
        /*0000*/ 	.byte	0x04, 0x37
        /*0002*/ 	.short	(.L_1945 - .L_1944)
.L_1944:
        /*0004*/ 	.word	0x00000082


	//----- nvinfo : EIATTR_KPARAM_INFO
	.align		4
.L_1945:
        /*0008*/ 	.byte	0x04, 0x17
        /*000a*/ 	.short	(.L_1947 - .L_1946)
.L_1946:
        /*000c*/ 	.word	0x00000000
        /*0010*/ 	.short	0x0000
        /*0012*/ 	.short	0x0000
        /*0014*/ 	.byte	0x00, 0xf0, 0xa1, 0x04


	//----- nvinfo : EIATTR_SPARSE_MMA_MASK
	.align		4
.L_1947:
        /*0018*/ 	.byte	0x03, 0x50
        /*001a*/ 	.short	0x0000


	//----- nvinfo : EIATTR_MAXREG_COUNT
	.align		4
        /*001c*/ 	.byte	0x03, 0x1b
        /*001e*/ 	.short	0x00ff


	//----- nvinfo : EIATTR_NUM_BARRIERS
	.align		4
        /*0020*/ 	.byte	0x02, 0x4c
        /*0022*/ 	.byte	0x01
	.zero		1


	//----- nvinfo : EIATTR_ANNOTATIONS
	.align		4
        /*0024*/ 	.byte	0x04, 0x55
        /*0026*/ 	.short	(.L_1949 - .L_1948)


	//   ....[0]....
.L_1948:
        /* <DEDUP_REMOVED lines=111> */


	//----- nvinfo : EIATTR_MERCURY_ISA_VERSION
	.align		4
.L_1949:
        /*0700*/ 	.byte	0x03, 0x5f
        /*0702*/ 	.short	0x0101


	//----- nvinfo : EIATTR_COOP_GROUP_MASK_REGIDS
	.align		4
        /*0704*/ 	.byte	0x04, 0x29
        /*0706*/ 	.short	(.L_1951 - .L_1950)


	//   ....[0]....
.L_1950:
        /*0708*/ 	.word	0xffffffff


	//   ....[1]....
        /*070c*/ 	.word	0xffffffff


	//   ....[2]....
        /*0710*/ 	.word	0xffffffff


	//   ....[3]....
        /*0714*/ 	.word	0xffffffff


	//   ....[4]....
        /*0718*/ 	.word	0xffffffff


	//   ....[5]....
        /*071c*/ 	.word	0xffffffff


	//   ....[6]....
        /*0720*/ 	.word	0xffffffff


	//   ....[7]....
        /*0724*/ 	.word	0xffffffff


	//   ....[8]....
        /*0728*/ 	.word	0xffffffff


	//   ....[9]....
        /*072c*/ 	.word	0xffffffff


	//   ....[10]....
        /*0730*/ 	.word	0x050000fb


	//   ....[11]....
        /*0734*/ 	.word	0x050000fb


	//   ....[12]....
        /*0738*/ 	.word	0x050000fb


	//   ....[13]....
        /*073c*/ 	.word	0x050000fb


	//   ....[14]....
        /*0740*/ 	.word	0x050000fb


	//   ....[15]....
        /*0744*/ 	.word	0x050000fb


	//   ....[16]....
        /*0748*/ 	.word	0x050000fb


	//   ....[17]....
        /*074c*/ 	.word	0x050000fb


	//   ....[18]....
        /*0750*/ 	.word	0x050000fb


	//   ....[19]....
        /*0754*/ 	.word	0x050000fb


	//----- nvinfo : EIATTR_COOP_GROUP_INSTR_OFFSETS
	.align		4
.L_1951:
        /*0758*/ 	.byte	0x04, 0x28
        /*075a*/ 	.short	(.L_1953 - .L_1952)


	//   ....[0]....
.L_1952:
        /*075c*/ 	.word	0x00003790


	//   ....[1]....
        /*0760*/ 	.word	0x000037b0


	//   ....[2]....
        /*0764*/ 	.word	0x000037d0


	//   ....[3]....
        /*0768*/ 	.word	0x000037f0


	//   ....[4]....
        /*076c*/ 	.word	0x00003810


	//   ....[5]....
        /*0770*/ 	.word	0x00003830


	//   ....[6]....
        /*0774*/ 	.word	0x00003850


	//   ....[7]....
        /*0778*/ 	.word	0x00003870


	//   ....[8]....
        /*077c*/ 	.word	0x000038a0


	//   ....[9]....
        /*0780*/ 	.word	0x000038c0


	//   ....[10]....
        /*0784*/ 	.word	0x000094a0


	//   ....[11]....
        /*0788*/ 	.word	0x00009500


	//   ....[12]....
        /*078c*/ 	.word	0x00009560


	//   ....[13]....
        /*0790*/ 	.word	0x000095c0


	//   ....[14]....
        /*0794*/ 	.word	0x00009620


	//   ....[15]....
        /*0798*/ 	.word	0x00009680


	//   ....[16]....
        /*079c*/ 	.word	0x000096e0


	//   ....[17]....
        /*07a0*/ 	.word	0x00009750


	//   ....[18]....
        /*07a4*/ 	.word	0x000097e0


	//   ....[19]....
        /*07a8*/ 	.word	0x00009850


	//----- nvinfo : EIATTR_EXIT_INSTR_OFFSETS
	.align		4
.L_1953:
        /*07ac*/ 	.byte	0x04, 0x1c
        /*07ae*/ 	.short	(.L_1955 - .L_1954)


	//   ....[0]....
.L_1954:
        /*07b0*/ 	.word	0x00009440


	//----- nvinfo : EIATTR_MAX_THREADS
	.align		4
.L_1955:
        /*07b4*/ 	.byte	0x04, 0x05
        /*07b6*/ 	.short	(.L_1957 - .L_1956)
.L_1956:
        /*07b8*/ 	.word	0x00000080
        /*07bc*/ 	.word	0x00000001
        /*07c0*/ 	.word	0x00000001


	//----- nvinfo : EIATTR_CRS_STACK_SIZE
	.align		4
.L_1957:
        /*07c4*/ 	.byte	0x04, 0x1e
        /*07c6*/ 	.short	(.L_1959 - .L_1958)
.L_1958:
        /*07c8*/ 	.word	0x00000000


	//----- nvinfo : EIATTR_CBANK_PARAM_SIZE
	.align		4
.L_1959:
        /*07cc*/ 	.byte	0x03, 0x19
        /*07ce*/ 	.short	0x0128


	//----- nvinfo : EIATTR_PARAM_CBANK
	.align		4
        /*07d0*/ 	.byte	0x04, 0x0a
        /*07d2*/ 	.short	(.L_1961 - .L_1960)
	.align		4
.L_1960:
        /*07d4*/ 	.word	index@(.nv.constant0._ZN10layer_norm13ln_bwd_kernelINS_13Kernel_traitsI6__halfS2_S2_S2_fjLj5120ELj1ELj1ELj4ELj16ENS_18Kernel_traits_baseILj5120ES2_S2_S2_S2_fjLj128EEEEELb1ELb1ELb1ELb1EEEvNS_9BwdParamsE)
        /*07d8*/ 	.short	0x0210
        /*07da*/ 	.short	0x0128


	//----- nvinfo : EIATTR_SW_WAR
	.align		4
.L_1961:
        /*07dc*/ 	.byte	0x04, 0x36
        /*07de*/ 	.short	(.L_1963 - .L_1962)
.L_1962:
        /*07e0*/ 	.word	0x00000008
.L_1963:


//--------------------- .nv.info._ZN10layer_norm13ln_bwd_kernelINS_13Kernel_traitsIf13__nv_bfloat16S2_S2_fjLj5120ELj1ELj1ELj4ELj16ENS_18Kernel_traits_baseILj5120EfS2_S2_S2_fjLj128EEEEELb0ELb0ELb0ELb0EEEvNS_9BwdParamsE --------------------------
	.section	.nv.info._ZN10layer_norm13ln_bwd_kernelINS_13Kernel_traitsIf13__nv_bfloat16S2_S2_fjLj5120ELj1ELj1ELj4ELj16ENS_18Kernel_traits_baseILj5120EfS2_S2_S2_fjLj128EEEEELb0ELb0ELb0ELb0EEEvNS_9BwdParamsE,"",@"SHT_CUDA_INFO"
	.sectionflags	@""
	.align	4


	//----- nvinfo : EIATTR_CUDA_API_VERSION
	.align		4
        /*0000*/ 	.byte	0x04, 0x37
        /*0002*/ 	.short	(.L_1965 - .L_1964)
.L_1964:
        /*0004*/ 	.word	0x00000082


	//----- nvinfo : EIATTR_KPARAM_INFO
	.align		4
.L_1965:
        /*0008*/ 	.byte	0x04, 0x17
        /*000a*/ 	.short	(.L_1967 - .L_1966)
.L_1966:
        /*000c*/ 	.word	0x00000000
        /*0010*/ 	.short	0x0000
        /*0012*/ 	.short	0x0000
        /*0014*/ 	.byte	0x00, 0xf0, 0xa1, 0x04


	//----- nvinfo : EIATTR_SPARSE_MMA_MASK
	.align		4
.L_1967:
        /*0018*/ 	.byte	0x03, 0x50
        /*001a*/ 	.short	0x0000


	//----- nvinfo : EIATTR_MAXREG_COUNT
	.align		4
        /*001c*/ 	.byte	0x03, 0x1b
        /*001e*/ 	.short	0x00ff


	//----- nvinfo : EIATTR_NUM_BARRIERS
	.align		4
        /*0020*/ 	.byte	0x02, 0x4c
        /*0022*/ 	.byte	0x01
	.zero		1


	//----- nvinfo : EIATTR_MERCURY_ISA_VERSION
	.align		4
        /*0024*/ 	.byte	0x03, 0x5f
        /*0026*/ 	.short	0x0101


	//----- nvinfo : EIATTR_COOP_GROUP_MASK_REGIDS
	.align		4
        /*0028*/ 	.byte	0x04, 0x29
        /*002a*/ 	.short	(.L_1969 - .L_1968)


	//   ....[0]....
.L_1968:
        /*002c*/ 	.word	0xffffffff


	//   ....[1]....
        /*0030*/ 	.word	0xffffffff


	//   ....[2]....
        /*0034*/ 	.word	0xffffffff


	//   ....[3]....
        /*0038*/ 	.word	0xffffffff


	//   ....[4]....
        /*003c*/ 	.word	0xffffffff


	//   ....[5]....
        /*0040*/ 	.word	0xffffffff


	//   ....[6]....
        /*0044*/ 	.word	0xffffffff


	//   ....[7]....
        /*0048*/ 	.word	0xffffffff


	//   ....[8]....
        /*004c*/ 	.word	0xffffffff


	//   ....[9]....
        /*0050*/ 	.word	0xffffffff


	//   ....[10]....
        /*0054*/ 	.word	0x050000f2


	//   ....[11]....
        /*0058*/ 	.word	0x050000f2


	//   ....[12]....
        /*005c*/ 	.word	0x050000f2


	//   ....[13]....
        /*0060*/ 	.word	0x050000f2


	//   ....[14]....
        /*0064*/ 	.word	0x050000f2


	//   ....[15]....
        /*0068*/ 	.word	0x050000f2


	//   ....[16]....
        /*006c*/ 	.word	0x050000f2


	//   ....[17]....
        /*0070*/ 	.word	0x050000f2


	//   ....[18]....
        /*0074*/ 	.word	0x050000f2


	//   ....[19]....
        /*0078*/ 	.word	0x050000f2


	//----- nvinfo : EIATTR_COOP_GROUP_INSTR_OFFSETS
	.align		4
.L_1969:
        /*007c*/ 	.byte	0x04, 0x28
        /*007e*/ 	.short	(.L_1971 - .L_1970)


	//   ....[0]....
.L_1970:
        /*0080*/ 	.word	0x000025d0


	//   ....[1]....
        /*0084*/ 	.word	0x000025e0


	//   ....[2]....
        /*0088*/ 	.word	0x00002610


	//   ....[3]....
        /*008c*/ 	.word	0x00002620


	//   ....[4]....
        /*0090*/ 	.word	0x00002650


	//   ....[5]....
        /*0094*/ 	.word	0x00002660


	//   ....[6]....
        /*0098*/ 	.word	0x00002690


	//   ....[7]....
        /*009c*/ 	.word	0x000026a0


	//   ....[8]....
        /*00a0*/ 	.word	0x000026d0


	//   ....[9]....
        /*00a4*/ 	.word	0x000026e0


	//   ....[10]....
        /*00a8*/ 	.word	0x000048a0


	//   ....[11]....
        /*00ac*/ 	.word	0x00004900


	//   ....[12]....
        /*00b0*/ 	.word	0x00004960


	//   ....[13]....
        /*00b4*/ 	.word	0x000049c0


	//   ....[14]....
        /*00b8*/ 	.word	0x00004a30


	//   ....[15]....
        /*00bc*/ 	.word	0x00004a90


	//   ....[16]....
        /*00c0*/ 	.word	0x00004b00


	//   ....[17]....
        /*00c4*/ 	.word	0x00004b60


	//   ....[18]....
        /*00c8*/ 	.word	0x00004bd0


	//   ....[19]....
        /*00cc*/ 	.word	0x00004c30


	//----- nvinfo : EIATTR_EXIT_INSTR_OFFSETS
	.align		4
.L_1971:
        /*00d0*/ 	.byte	0x04, 0x1c
        /*00d2*/ 	.short	(.L_1973 - .L_1972)


	//   ....[0]....
.L_1972:
        /*00d4*/ 	.word	0x000047c0


	//   ....[1]....
        /*00d8*/ 	.word	0x00004850


	//----- nvinfo : EIATTR_MAX_THREADS
	.align		4
.L_1973:
        /*00dc*/ 	.byte	0x04, 0x05
        /*00de*/ 	.short	(.L_1975 - .L_1974)
.L_1974:
        /*00e0*/ 	.word	0x00000080
        /*00e4*/ 	.word	0x00000001
        /*00e8*/ 	.word	0x00000001


	//----- nvinfo : EIATTR_CRS_STACK_SIZE
	.align		4
.L_1975:
        /*00ec*/ 	.byte	0x04, 0x1e
        /*00ee*/ 	.short	(.L_1977 - .L_1976)
.L_1976:
        /*00f0*/ 	.word	0x00000000


	//----- nvinfo : EIATTR_CBANK_PARAM_SIZE
	.align		4
.L_1977:
        /*00f4*/ 	.byte	0x03, 0x19
        /*00f6*/ 	.short	0x0128


	//----- nvinfo : EIATTR_PARAM_CBANK
	.align		4
        /*00f8*/ 	.byte	0x04, 0x0a
        /*00fa*/ 	.short	(.L_1979 - .L_1978)
	.align		4
.L_1978:
        /*00fc*/ 	.word	index@(.nv.constant0._ZN10layer_norm13ln_bwd_kernelINS_13Kernel_traitsIf13__nv_bfloat16S2_S2_fjLj5120ELj1ELj1ELj4ELj16ENS_18Kernel_traits_baseILj5120EfS2_S2_S2_fjLj128EEEEELb0ELb0ELb0ELb0EEEvNS_9BwdParamsE)
        /*0100*/ 	.short	0x0210
        /*0102*/ 	.short	0x0128


	//----- nvinfo : EIATTR_SW_WAR
	.align		4
.L_1979:
        /*0104*/ 	.byte	0x04, 0x36
        /*0106*/ 	.short	(.L_1981 - .L_1980)
.L_1980:
        /*0108*/ 	.word	0x00000008
.L_1981:


//--------------------- .nv.info._ZN10layer_norm13ln_bwd_kernelINS_13Kernel_traitsIf13__nv_bfloat16S2_S2_fjLj5120ELj1ELj1ELj4ELj16ENS_18Kernel_traits_baseILj5120EfS2_S2_S2_fjLj128EEEEELb0ELb0ELb0ELb1EEEvNS_9BwdParamsE --------------------------
	.section	.nv.info._ZN10layer_norm13ln_bwd_kernelINS_13Kernel_traitsIf13__nv_bfloat16S2_S2_fjLj5120ELj1ELj1ELj4ELj16ENS_18Kernel_traits_baseILj5120EfS2_S2_S2_fjLj128EEEEELb0ELb0ELb0ELb1EEEvNS_9BwdParamsE,"",@"SHT_CUDA_INFO"
	.sectionflags	@""
	.align	4


	//----- nvinfo : EIATTR_CUDA_API_VERSION
	.align		4
        /*0000*/ 	.byte	0x04, 0x37
        /*0002*/ 	.short	(.L_1983 - .L_1982)
.L_1982:
        /*0004*/ 	.word	0x00000082


	//----- nvinfo : EIATTR_KPARAM_INFO
	.align		4
.L_1983:
        /*0008*/ 	.byte	0x04, 0x17
        /*000a*/ 	.short	(.L_1985 - .L_1984)
.L_1984:
        /*000c*/ 	.word	0x00000000
        /*0010*/ 	.short	0x0000
        /*0012*/ 	.short	0x0000
        /*0014*/ 	.byte	0x00, 0xf0, 0xa1, 0x04


	//----- nvinfo : EIATTR_SPARSE_MMA_MASK
	.align		4
.L_1985:
        /*0018*/ 	.byte	0x03, 0x50
        /*001a*/ 	.short	0x0000


	//----- nvinfo : EIATTR_MAXREG_COUNT
	.align		4
        /*001c*/ 	.byte	0x03, 0x1b
        /*001e*/ 	.short	0x00ff


	//----- nvinfo : EIATTR_NUM_BARRIERS
	.align		4
        /*0020*/ 	.byte	0x02, 0x4c
        /*0022*/ 	.byte	0x01
	.zero		1


	//----- nvinfo : EIATTR_MERCURY_ISA_VERSION
	.align		4
        /*0024*/ 	.byte	0x03, 0x5f
        /*0026*/ 	.short	0x0101


	//----- nvinfo : EIATTR_COOP_GROUP_MASK_REGIDS
	.align		4
        /*0028*/ 	.byte	0x04, 0x29
        /*002a*/ 	.short	(.L_1987 - .L_1986)


	//   ....[0]....
.L_1986:
        /*002c*/ 	.word	0xffffffff


	//   ....[1]....
        /*0030*/ 	.word	0xffffffff


	//   ....[2]....
        /*0034*/ 	.word	0xffffffff


	//   ....[3]....
        /*0038*/ 	.word	0xffffffff


	//   ....[4]....
        /*003c*/ 	.word	0xffffffff


	//   ....[5]....
        /*0040*/ 	.word	0xffffffff


	//   ....[6]....
        /*0044*/ 	.word	0xffffffff


	//   ....[7]....
        /*0048*/ 	.word	0xffffffff


	//   ....[8]....
        /*004c*/ 	.word	0xffffffff


	//   ....[9]....
        /*0050*/ 	.word	0xffffffff


	//   ....[10]....
        /*0054*/ 	.word	0x050000df


	//   ....[11]....
        /*0058*/ 	.word	0x050000df


	//   ....[12]....
        /*005c*/ 	.word	0x050000df


	//   ....[13]....
        /*0060*/ 	.word	0x050000df


	//   ....[14]....
        /*0064*/ 	.word	0x050000df


	//   ....[15]....
        /*0068*/ 	.word	0x050000df


	//   ....[16]....
        /*006c*/ 	.word	0x050000df


	//   ....[17]....
        /*0070*/ 	.word	0x050000df


	//   ....[18]....
        /*0074*/ 	.word	0x050000df


	//   ....[19]....
        /*0078*/ 	.word	0x050000df


	//----- nvinfo : EIATTR_COOP_GROUP_INSTR_OFFSETS
	.align		4
.L_1987:
        /*007c*/ 	.byte	0x04, 0x28
        /*007e*/ 	.short	(.L_1989 - .L_1988)


	//   ....[0]....
.L_1988:
        /*0080*/ 	.word	0x00002450


	//   ....[1]....
        /*0084*/ 	.word	0x00002460


	//   ....[2]....
        /*0088*/ 	.word	0x00002490


	//   ....[3]....
        /*008c*/ 	.word	0x000024a0


	//   ....[4]....
        /*0090*/ 	.word	0x000024d0


	//   ....[5]....
        /*0094*/ 	.word	0x000024e0


	//   ....[6]....
        /*0098*/ 	.word	0x00002510


	//   ....[7]....
        /*009c*/ 	.word	0x00002520


	//   ....[8]....
        /*00a0*/ 	.word	0x00002550


	//   ....[9]....
        /*00a4*/ 	.word	0x00002560


	//   ....[10]....
        /*00a8*/ 	.word	0x00004760


	//   ....[11]....
        /*00ac*/ 	.word	0x000047b0


	//   ....[12]....
        /*00b0*/ 	.word	0x00004820


	//   ....[13]....
        /*00b4*/ 	.word	0x00004880


	//   ....[14]....
        /*00b8*/ 	.word	0x000048f0


	//   ....[15]....
        /*00bc*/ 	.word	0x00004950


	//   ....[16]....
        /*00c0*/ 	.word	0x000049c0


	//   ....[17]....
        /*00c4*/ 	.word	0x00004a20


	//   ....[18]....
        /*00c8*/ 	.word	0x00004a90


	//   ....[19]....
        /*00cc*/ 	.word	0x00004af0


	//----- nvinfo : EIATTR_EXIT_INSTR_OFFSETS
	.align		4
.L_1989:
        /*00d0*/ 	.byte	0x04, 0x1c
        /*00d2*/ 	.short	(.L_1991 - .L_1990)


	//   ....[0]....
.L_1990:
        /*00d4*/ 	.word	0x00004700


	//----- nvinfo : EIATTR_MAX_THREADS
	.align		4
.L_1991:
        /*00d8*/ 	.byte	0x04, 0x05
        /*00da*/ 	.short	(.L_1993 - .L_1992)
.L_1992:
        /*00dc*/ 	.word	0x00000080
        /*00e0*/ 	.word	0x00000001
        /*00e4*/ 	.word	0x00000001


	//----- nvinfo : EIATTR_CRS_STACK_SIZE
	.align		4
.L_1993:
        /*00e8*/ 	.byte	0x04, 0x1e
        /*00ea*/ 	.short	(.L_1995 - .L_1994)
.L_1994:
        /*00ec*/ 	.word	0x00000000


	//----- nvinfo : EIATTR_CBANK_PARAM_SIZE
	.align		4
.L_1995:
        /*00f0*/ 	.byte	0x03, 0x19
        /*00f2*/ 	.short	0x0128


	//----- nvinfo : EIATTR_PARAM_CBANK
	.align		4
        /*00f4*/ 	.byte	0x04, 0x0a
        /*00f6*/ 	.short	(.L_1997 - .L_1996)
	.align		4
.L_1996:
        /*00f8*/ 	.word	index@(.nv.constant0._ZN10layer_norm13ln_bwd_kernelINS_13Kernel_traitsIf13__nv_bfloat16S2_S2_fjLj5120ELj1ELj1ELj4ELj16ENS_18Kernel_traits_baseILj5120EfS2_S2_S2_fjLj128EEEEELb0ELb0ELb0ELb1EEEvNS_9BwdParamsE)
        /*00fc*/ 	.short	0x0210
        /*00fe*/ 	.short	0x0128


	//----- nvinfo : EIATTR_SW_WAR
	.align		4
.L_1997:
        /*0100*/ 	.byte	0x04, 0x36
        /*0102*/ 	.short	(.L_1999 - .L_1998)
.L_1998:
        /*0104*/ 	.word	0x00000008
.L_1999:


//--------------------- .nv.info._ZN10layer_norm13ln_bwd_kernelINS_13Kernel_traitsIf13__nv_bfloat16S2_S2_fjLj5120ELj1ELj1ELj4ELj16ENS_18Kernel_traits_baseILj5120EfS2_S2_S2_fjLj128EEEEELb0ELb0ELb1ELb0EEEvNS_9BwdParamsE --------------------------
	.section	.nv.info._ZN10layer_norm13ln_bwd_kernelINS_13Kernel_traitsIf13__nv_bfloat16S2_S2_fjLj5120ELj1ELj1ELj4ELj16ENS_18Kernel_traits_baseILj5120EfS2_S2_S2_fjLj128EEEEELb0ELb0ELb1ELb0EEEvNS_9BwdParamsE,"",@"SHT_CUDA_INFO"
	.sectionflags	@""
	.align	4


	//----- nvinfo : EIATTR_CUDA_API_VERSION
	.align		4
        /*0000*/ 	.byte	0x04, 0x37
        /*0002*/ 	.short	(.L_2001 - .L_2000)
.L_2000:
        /*0004*/ 	.word	0x00000082


	//----- nvinfo : EIATTR_KPARAM_INFO
	.align		4
.L_2001:
        /*0008*/ 	.byte	0x04, 0x17
        /*000a*/ 	.short	(.L_2003 - .L_2002)
.L_2002:
        /*000c*/ 	.word	0x00000000
        /*0010*/ 	.short	0x0000
        /*0012*/ 	.short	0x0000
        /*0014*/ 	.byte	0x00, 0xf0, 0xa1, 0x04


	//----- nvinfo : EIATTR_SPARSE_MMA_MASK
	.align		4
.L_2003:
        /*0018*/ 	.byte	0x03, 0x50
        /*001a*/ 	.short	0x0000


	//----- nvinfo : EIATTR_MAXREG_COUNT
	.align		4
        /*001c*/ 	.byte	0x03, 0x1b
        /*001e*/ 	.short	0x00ff


	//----- nvinfo : EIATTR_NUM_BARRIERS
	.align		4
        /*0020*/ 	.byte	0x02, 0x4c
        /*0022*/ 	.byte	0x01
	.zero		1


	//----- nvinfo : EIATTR_MERCURY_ISA_VERSION
	.align		4
        /*0024*/ 	.byte	0x03, 0x5f
        /*0026*/ 	.short	0x0101


	//----- nvinfo : EIATTR_COOP_GROUP_MASK_REGIDS
	.align		4
        /*0028*/ 	.byte	0x04, 0x29
        /*002a*/ 	.short	(.L_2005 - .L_2004)


	//   ....[0]....
.L_2004:
        /*002c*/ 	.word	0xffffffff


	//   ....[1]....
        /*0030*/ 	.word	0xffffffff


	//   ....[2]....
        /*0034*/ 	.word	0xffffffff


	//   ....[3]....
        /*0038*/ 	.word	0xffffffff


	//   ....[4]....
        /*003c*/ 	.word	0xffffffff


	//   ....[5]....
        /*0040*/ 	.word	0xffffffff


	//   ....[6]....
        /*0044*/ 	.word	0xffffffff


	//   ....[7]....
        /*0048*/ 	.word	0xffffffff


	//   ....[8]....
        /*004c*/ 	.word	0xffffffff


	//   ....[9]....
        /*0050*/ 	.word	0xffffffff


	//   ....[10]....
        /*0054*/ 	.word	0x050000b0


	//   ....[11]....
        /*0058*/ 	.word	0x050000b0


	//   ....[12]....
        /*005c*/ 	.word	0x050000b0


	//   ....[13]....
        /*0060*/ 	.word	0x050000b0


	//   ....[14]....
        /*0064*/ 	.word	0x050000b0


	//   ....[15]....
        /*0068*/ 	.word	0x050000b0


	//   ....[16]....
        /*006c*/ 	.word	0x050000b0


	//   ....[17]....
        /*0070*/ 	.word	0x050000b0


	//   ....[18]....
        /*0074*/ 	.word	0x050000b0


	//   ....[19]....
        /*0078*/ 	.word	0x050000b0


	//----- nvinfo : EIATTR_COOP_GROUP_INSTR_OFFSETS
	.align		4
.L_2005:
        /*007c*/ 	.byte	0x04, 0x28
        /*007e*/ 	.short	(.L_2007 - .L_2006)


	//   ....[0]....
.L_2006:
        /*0080*/ 	.word	0x00002a20


	//   ....[1]....
        /*0084*/ 	.word	0x00002a30


	//   ....[2]....
        /*0088*/ 	.word	0x00002a60


	//   ....[3]....
        /*008c*/ 	.word	0x00002a70


	//   ....[4]....
        /*0090*/ 	.word	0x00002aa0


	//   ....[5]....
        /*0094*/ 	.word	0x00002ab0


	//   ....[6]....
        /*0098*/ 	.word	0x00002ae0


	//   ....[7]....
        /*009c*/ 	.word	0x00002af0


	//   ....[8]....
        /*00a0*/ 	.word	0x00002b20


	//   ....[9]....
        /*00a4*/ 	.word	0x00002b30


	//   ....[10]....
        /*00a8*/ 	.word	0x00006790


	//   ....[11]....
        /*00ac*/ 	.word	0x000067e0


	//   ....[12]....
        /*00b0*/ 	.word	0x00006850


	//   ....[13]....
        /*00b4*/ 	.word	0x000068b0


	//   ....[14]....
        /*00b8*/ 	.word	0x00006920


	//   ....[15]....
        /*00bc*/ 	.word	0x00006980


	//   ....[16]....
        /*00c0*/ 	.word	0x000069f0


	//   ....[17]....
        /*00c4*/ 	.word	0x00006a50


	//   ....[18]....
        /*00c8*/ 	.word	0x00006ac0


	//   ....[19]....
        /*00cc*/ 	.word	0x00006b20


	//----- nvinfo : EIATTR_EXIT_INSTR_OFFSETS
	.align		4
.L_2007:
        /*00d0*/ 	.byte	0x04, 0x1c
        /*00d2*/ 	.short	(.L_2009 - .L_2008)


	//   ....[0]....
.L_2008:
        /*00d4*/ 	.word	0x000066a0


	//   ....[1]....
        /*00d8*/ 	.word	0x00006730


	//----- nvinfo : EIATTR_MAX_THREADS
	.align		4
.L_2009:
        /*00dc*/ 	.byte	0x04, 0x05
        /*00de*/ 	.short	(.L_2011 - .L_2010)
.L_2010:
        /*00e0*/ 	.word	0x00000080
        /*00e4*/ 	.word	0x00000001
        /*00e8*/ 	.word	0x00000001


	//----- nvinfo : EIATTR_CRS_STACK_SIZE
	.align		4
.L_2011:
        /*00ec*/ 	.byte	0x04, 0x1e
        /*00ee*/ 	.short	(.L_2013 - .L_2012)
.L_2012:
        /*00f0*/ 	.word	0x00000000


	//----- nvinfo : EIATTR_CBANK_PARAM_SIZE
	.align		4
.L_2013:
        /*00f4*/ 	.byte	0x03, 0x19
        /*00f6*/ 	.short	0x0128


	//----- nvinfo : EIATTR_PARAM_CBANK
	.align		4
        /*00f8*/ 	.byte	0x04, 0x0a
        /*00fa*/ 	.short	(.L_2015 - .L_2014)
	.align		4
.L_2014:
        /*00fc*/ 	.word	index@(.nv.constant0._ZN10layer_norm13ln_bwd_kernelINS_13Kernel_traitsIf13__nv_bfloat16S2_S2_fjLj5120ELj1ELj1ELj4ELj16ENS_18Kernel_traits_baseILj5120EfS2_S2_S2_fjLj128EEEEELb0ELb0ELb1ELb0EEEvNS_9BwdParamsE)
        /*0100*/ 	.short	0x0210
        /*0102*/ 	.short	0x0128


	//----- nvinfo : EIATTR_SW_WAR
	.align		4
.L_2015:
        /*0104*/ 	.byte	0x04, 0x36
        /*0106*/ 	.short	(.L_2017 - .L_2016)
.L_2016:
        /*0108*/ 	.word	0x00000008
.L_2017:


//--------------------- .nv.info._ZN10layer_norm13ln_bwd_kernelINS_13Kernel_traitsIf13__nv_bfloat16S2_S2_fjLj5120ELj1ELj1ELj4ELj16ENS_18Kernel_traits_baseILj5120EfS2_S2_S2_fjLj128EEEEELb0ELb0ELb1ELb1EEEvNS_9BwdParamsE --------------------------
	.section	.nv.info._ZN10layer_norm13ln_bwd_kernelINS_13Kernel_traitsIf13__nv_bfloat16S2_S2_fjLj5120ELj1ELj1ELj4ELj16ENS_18Kernel_traits_baseILj5120EfS2_S2_S2_fjLj128EEEEELb0ELb0ELb1ELb1EEEvNS_9BwdParamsE,"",@"SHT_CUDA_INFO"
	.sectionflags	@""
	.align	4


	//----- nvinfo : EIATTR_CUDA_API_VERSION
	.align		4
        /*0000*/ 	.byte	0x04, 0x37
        /*0002*/ 	.short	(.L_2019 - .L_2018)
.L_2018:
        /*0004*/ 	.word	0x00000082


	//----- nvinfo : EIATTR_KPARAM_INFO
	.align		4
.L_2019:
        /*0008*/ 	.byte	0x04, 0x17
        /*000a*/ 	.short	(.L_2021 - .L_2020)
.L_2020:
        /*000c*/ 	.word	0x00000000
        /*0010*/ 	.short	0x0000
        /*0012*/ 	.short	0x0000
        /*0014*/ 	.byte	0x00, 0xf0, 0xa1, 0x04


	//----- nvinfo : EIATTR_SPARSE_MMA_MASK
	.align		4
.L_2021:
        /*0018*/ 	.byte	0x03, 0x50
        /*001a*/ 	.short	0x0000


	//----- nvinfo : EIATTR_MAXREG_COUNT
	.align		4
        /*001c*/ 	.byte	0x03, 0x1b
        /*001e*/ 	.short	0x00ff


	//----- nvinfo : EIATTR_NUM_BARRIERS
	.align		4
        /*0020*/ 	.byte	0x02, 0x4c
        /*0022*/ 	.byte	0x01
	.zero		1


	//----- nvinfo : EIATTR_MERCURY_ISA_VERSION
	.align		4
        /*0024*/ 	.byte	0x03, 0x5f
        /*0026*/ 	.short	0x0101


	//----- nvinfo : EIATTR_COOP_GROUP_MASK_REGIDS
	.align		4
        /*0028*/ 	.byte	0x04, 0x29
        /*002a*/ 	.short	(.L_2023 - .L_2022)


	//   ....[0]....
.L_2022:
        /*002c*/ 	.word	0xffffffff


	//   ....[1]....
        /*0030*/ 	.word	0xffffffff


	//   ....[2]....
        /*0034*/ 	.word	0xffffffff


	//   ....[3]....
        /*0038*/ 	.word	0xffffffff


	//   ....[4]....
        /*003c*/ 	.word	0xffffffff


	//   ....[5]....
        /*0040*/ 	.word	0xffffffff


	//   ....[6]....
        /*0044*/ 	.word	0xffffffff


	//   ....[7]....
        /*0048*/ 	.word	0xffffffff


	//   ....[8]....
        /*004c*/ 	.word	0xffffffff


	//   ....[9]....
        /*0050*/ 	.word	0xffffffff


	//   ....[10]....
        /*0054*/ 	.word	0x050000ac


	//   ....[11]....
        /*0058*/ 	.word	0x050000ac


	//   ....[12]....
        /*005c*/ 	.word	0x050000ac


	//   ....[13]....
        /*0060*/ 	.word	0x050000ac


	//   ....[14]....
        /*0064*/ 	.word	0x050000ac


	//   ....[15]....
        /*0068*/ 	.word	0x050000ac


	//   ....[16]....
        /*006c*/ 	.word	0x050000ac


	//   ....[17]....
        /*0070*/ 	.word	0x050000ac


	//   ....[18]....
        /*0074*/ 	.word	0x050000ac


	//   ....[19]....
        /*0078*/ 	.word	0x050000ac


	//----- nvinfo : EIATTR_COOP_GROUP_INSTR_OFFSETS
	.align		4
.L_2023:
        /*007c*/ 	.byte	0x04, 0x28
        /*007e*/ 	.short	(.L_2025 - .L_2024)


	//   ....[0]....
.L_2024:
        /*0080*/ 	.word	0x00002620


	//   ....[1]....
        /*0084*/ 	.word	0x00002630


	//   ....[2]....
        /*0088*/ 	.word	0x00002660


	//   ....[3]....
        /*008c*/ 	.word	0x00002670


	//   ....[4]....
        /*0090*/ 	.word	0x000026a0


	//   ....[5]....
        /*0094*/ 	.word	0x000026b0


	//   ....[6]....
        /*0098*/ 	.word	0x000026e0


	//   ....[7]....
        /*009c*/ 	.word	0x000026f0


	//   ....[8]....
        /*00a0*/ 	.word	0x00002720


	//   ....[9]....
        /*00a4*/ 	.word	0x00002730


	//   ....[10]....
        /*00a8*/ 	.word	0x00005de0


	//   ....[11]....
        /*00ac*/ 	.word	0x00005e30


	//   ....[12]....
        /*00b0*/ 	.word	0x00005e90


	//   ....[13]....
        /*00b4*/ 	.word	0x00005ef0


	//   ....[14]....
        /*00b8*/ 	.word	0x00005f50


	//   ....[15]....
        /*00bc*/ 	.word	0x00005fb0


	//   ....[16]....
        /*00c0*/ 	.word	0x00006010


	//   ....[17]....
        /*00c4*/ 	.word	0x00006070


	//   ....[18]....
        /*00c8*/ 	.word	0x000060d0


	//   ....[19]....
        /*00cc*/ 	.word	0x00006130


	//----- nvinfo : EIATTR_EXIT_INSTR_OFFSETS
	.align		4
.L_2025:
        /*00d0*/ 	.byte	0x04, 0x1c
        /*00d2*/ 	.short	(.L_2027 - .L_2026)


	//   ....[0]....
.L_2026:
        /*00d4*/ 	.word	0x00005d90


	//----- nvinfo : EIATTR_MAX_THREADS
	.align		4
.L_2027:
        /*00d8*/ 	.byte	0x04, 0x05
        /*00da*/ 	.short	(.L_2029 - .L_2028)
.L_2028:
        /*00dc*/ 	.word	0x00000080
        /*00e0*/ 	.word	0x00000001
        /*00e4*/ 	.word	0x00000001


	//----- nvinfo : EIATTR_CRS_STACK_SIZE
	.align		4
.L_2029:
        /*00e8*/ 	.byte	0x04, 0x1e
        /*00ea*/ 	.short	(.L_2031 - .L_2030)
.L_2030:
        /*00ec*/ 	.word	0x00000000


	//----- nvinfo : EIATTR_CBANK_PARAM_SIZE
	.align		4
.L_2031:
        /*00f0*/ 	.byte	0x03, 0x19
        /*00f2*/ 	.short	0x0128


	//----- nvinfo : EIATTR_PARAM_CBANK
	.align		4
        /*00f4*/ 	.byte	0x04, 0x0a
        /*00f6*/ 	.short	(.L_2033 - .L_2032)
	.align		4
.L_2032:
        /*00f8*/ 	.word	index@(.nv.constant0._ZN10layer_norm13ln_bwd_kernelINS_13Kernel_traitsIf13__nv_bfloat16S2_S2_fjLj5120ELj1ELj1ELj4ELj16ENS_18Kernel_traits_baseILj5120EfS2_S2_S2_fjLj128EEEEELb0ELb0ELb1ELb1EEEvNS_9BwdParamsE)
        /*00fc*/ 	.short	0x0210
        /*00fe*/ 	.short	0x0128


	//----- nvinfo : EIATTR_SW_WAR
	.align		4
.L_2033:
        /*0100*/ 	.byte	0x04, 0x36
        /*0102*/ 	.short	(.L_2035 - .L_2034)
.L_2034:
        /*0104*/ 	.word	0x00000008
.L_2035:


//--------------------- .nv.info._ZN10layer_norm13ln_bwd_kernelINS_13Kernel_traitsIf13__nv_bfloat16S2_S2_fjLj5120ELj1ELj1ELj4ELj16ENS_18Kernel_traits_baseILj5120EfS2_S2_S2_fjLj128EEEEELb0ELb1ELb0ELb0EEEvNS_9BwdParamsE --------------------------
	.section	.nv.info._ZN10layer_norm13ln_bwd_kernelINS_13Kernel_traitsIf13__nv_bfloat16S2_S2_fjLj5120ELj1ELj1ELj4ELj16ENS_18Kernel_traits_baseILj5120EfS2_S2_S2_fjLj128EEEEELb0ELb1ELb0ELb0EEEvNS_9BwdParamsE,"",@"SHT_CUDA_INFO"
	.sectionflags	@""
	.align	4


	//----- nvinfo : EIATTR_CUDA_API_VERSION
	.align		4
        /*0000*/ 	.byte	0x04, 0x37
        /*0002*/ 	.short	(.L_2037 - .L_2036)
.L_2036:
        /*0004*/ 	.word	0x00000082


	//----- nvinfo : EIATTR_KPARAM_INFO
	.align		4
.L_2037:
        /*0008*/ 	.byte	0x04, 0x17
        /*000a*/ 	.short	(.L_2039 - .L_2038)
.L_2038:
        /*000c*/ 	.word	0x00000000
        /*0010*/ 	.short	0x0000
        /*0012*/ 	.short	0x0000
        /*0014*/ 	.byte	0x00, 0xf0, 0xa1, 0x04


	//----- nvinfo : EIATTR_SPARSE_MMA_MASK
	.align		4
.L_2039:
        /*0018*/ 	.byte	0x03, 0x50
        /*001a*/ 	.short	0x0000


	//----- nvinfo : EIATTR_MAXREG_COUNT
	.align		4
        /*001c*/ 	.byte	0x03, 0x1b
        /*001e*/ 	.short	0x00ff


	//----- nvinfo : EIATTR_NUM_BARRIERS
	.align		4
        /*0020*/ 	.byte	0x02, 0x4c
        /*0022*/ 	.byte	0x01
	.zero		1


	//----- nvinfo : EIATTR_ANNOTATIONS
	.align		4
        /*0024*/ 	.byte	0x04, 0x55
        /*0026*/ 	.short	(.L_2041 - .L_2040)


	//   ....[0]....
.L_2040:
        /* <DEDUP_REMOVED lines=77> */


	//----- nvinfo : EIATTR_MERCURY_ISA_VERSION
	.align		4
.L_2041:
        /*04e8*/ 	.byte	0x03, 0x5f
        /*04ea*/ 	.short	0x0101


	//----- nvinfo : EIATTR_COOP_GROUP_MASK_REGIDS
	.align		4
        /*04ec*/ 	.byte	0x04, 0x29
        /*04ee*/ 	.short	(.L_2043 - .L_2042)


	//   ....[0]....
.L_2042:
        /*04f0*/ 	.word	0xffffffff


	//   ....[1]....
        /*04f4*/ 	.word	0xffffffff


	//   ....[2]....
        /*04f8*/ 	.word	0xffffffff


	//   ....[3]....
        /*04fc*/ 	.word	0xffffffff


	//   ....[4]....
        /*0500*/ 	.word	0xffffffff


	//   ....[5]....
        /*0504*/ 	.word	0xffffffff


	//   ....[6]....
        /*0508*/ 	.word	0xffffffff


	//   ....[7]....
        /*050c*/ 	.word	0xffffffff


	//   ....[8]....
        /*0510*/ 	.word	0xffffffff


	//   ....[9]....
        /*0514*/ 	.word	0xffffffff


	//   ....[10]....
        /*0518*/ 	.word	0x050000b7


	//   ....[11]....
        /*051c*/ 	.word	0x050000b7


	//   ....[12]....
        /*0520*/ 	.word	0x050000b7


	//   ....[13]....
        /*0524*/ 	.word	0x050000b7


	//   ....[14]....
        /*0528*/ 	.word	0x050000b7


	//   ....[15]....
        /*052c*/ 	.word	0x050000b7


	//   ....[16]....
        /*0530*/ 	.word	0x050000b7


	//   ....[17]....
        /*0534*/ 	.word	0x050000b7


	//   ....[18]....
        /*0538*/ 	.word	0x050000b7


	//   ....[19]....
        /*053c*/ 	.word	0x050000b7


	//----- nvinfo : EIATTR_COOP_GROUP_INSTR_OFFSETS
	.align		4
.L_2043:
        /*0540*/ 	.byte	0x04, 0x28
        /*0542*/ 	.short	(.L_2045 - .L_2044)


	//   ....[0]....
.L_2044:
        /*0544*/ 	.word	0x00002f70


	//   ....[1]....
        /*0548*/ 	.word	0x00002f90


	//   ....[2]....
        /*054c*/ 	.word	0x00002fb0


	//   ....[3]....
        /*0550*/ 	.word	0x00002fd0


	//   ....[4]....
        /*0554*/ 	.word	0x00002ff0


	//   ....[5]....
        /*0558*/ 	.word	0x00003010


	//   ....[6]....
        /*055c*/ 	.word	0x00003030


	//   ....[7]....
        /*0560*/ 	.word	0x00003050


	//   ....[8]....
        /*0564*/ 	.word	0x00003070


	//   ....[9]....
        /*0568*/ 	.word	0x00003080


	//   ....[10]....
        /*056c*/ 	.word	0x00005f70


	//   ....[11]....
        /*0570*/ 	.word	0x00005fe0


	//   ....[12]....
        /*0574*/ 	.word	0x00006050


	//   ....[13]....
        /*0578*/ 	.word	0x000060c0


	//   ....[14]....
        /*057c*/ 	.word	0x00006130


	//   ....[15]....
        /*0580*/ 	.word	0x000061a0


	//   ....[16]....
        /*0584*/ 	.word	0x00006210


	//   ....[17]....
        /*0588*/ 	.word	0x00006280


	//   ....[18]....
        /*058c*/ 	.word	0x000062f0


	//   ....[19]....
        /*0590*/ 	.word	0x00006340


	//----- nvinfo : EIATTR_EXIT_INSTR_OFFSETS
	.align		4
.L_2045:
        /*0594*/ 	.byte	0x04, 0x1c
        /*0596*/ 	.short	(.L_2047 - .L_2046)


	//   ....[0]....
.L_2046:
        /*0598*/ 	.word	0x00005e40


	//   ....[1]....
        /*059c*/ 	.word	0x00005f10


	//----- nvinfo : EIATTR_MAX_THREADS
	.align		4
.L_2047:
        /*05a0*/ 	.byte	0x04, 0x05
        /*05a2*/ 	.short	(.L_2049 - .L_2048)
.L_2048:
        /*05a4*/ 	.word	0x00000080
        /*05a8*/ 	.word	0x00000001
        /*05ac*/ 	.word	0x00000001


	//----- nvinfo : EIATTR_CRS_STACK_SIZE
	.align		4
.L_2049:
        /*05b0*/ 	.byte	0x04, 0x1e
        /*05b2*/ 	.short	(.L_2051 - .L_2050)
.L_2050:
        /*05b4*/ 	.word	0x00000000


	//----- nvinfo : EIATTR_CBANK_PARAM_SIZE
	.align		4
.L_2051:
        /*05b8*/ 	.byte	0x03, 0x19
        /*05ba*/ 	.short	0x0128


	//----- nvinfo : EIATTR_PARAM_CBANK
	.align		4
        /*05bc*/ 	.byte	0x04, 0x0a
        /*05be*/ 	.short	(.L_2053 - .L_2052)
	.align		4
.L_2052:
        /*05c0*/ 	.word	index@(.nv.constant0._ZN10layer_norm13ln_bwd_kernelINS_13Kernel_traitsIf13__nv_bfloat16S2_S2_fjLj5120ELj1ELj1ELj4ELj16ENS_18Kernel_traits_baseILj5120EfS2_S2_S2_fjLj128EEEEELb0ELb1ELb0ELb0EEEvNS_9BwdParamsE)
        /*05c4*/ 	.short	0x0210
        /*05c6*/ 	.short	0x0128


	//----- nvinfo : EIATTR_SW_WAR
	.align		4
.L_2053:
        /*05c8*/ 	.byte	0x04, 0x36
        /*05ca*/ 	.short	(.L_2055 - .L_2054)
.L_2054:
        /*05cc*/ 	.word	0x00000008
.L_2055:


//--------------------- .nv.info._ZN10layer_norm13ln_bwd_kernelINS_13Kernel_traitsIf13__nv_bfloat16S2_S2_fjLj5120ELj1ELj1ELj4ELj16ENS_18Kernel_traits_baseILj5120EfS2_S2_S2_fjLj128EEEEELb0ELb1ELb0ELb1EEEvNS_9BwdParamsE --------------------------
	.section	.nv.info._ZN10layer_norm13ln_bwd_kernelINS_13Kernel_traitsIf13__nv_bfloat16S2_S2_fjLj5120ELj1ELj1ELj4ELj16ENS_18Kernel_traits_baseILj5120EfS2_S2_S2_fjLj128EEEEELb0ELb1ELb0ELb1EEEvNS_9BwdParamsE,"",@"SHT_CUDA_INFO"
	.sectionflags	@""
	.align	4


	//----- nvinfo : EIATTR_CUDA_API_VERSION
	.align		4
        /*0000*/ 	.byte	0x04, 0x37
        /*0002*/ 	.short	(.L_2057 - .L_2056)
.L_2056:
        /*0004*/ 	.word	0x00000082


	//----- nvinfo : EIATTR_KPARAM_INFO
	.align		4
.L_2057:
        /*0008*/ 	.byte	0x04, 0x17
        /*000a*/ 	.short	(.L_2059 - .L_2058)
.L_2058:
        /*000c*/ 	.word	0x00000000
        /*0010*/ 	.short	0x0000
        /*0012*/ 	.short	0x0000
        /*0014*/ 	.byte	0x00, 0xf0, 0xa1, 0x04


	//----- nvinfo : EIATTR_SPARSE_MMA_MASK
	.align		4
.L_2059:
        /*0018*/ 	.byte	0x03, 0x50
        /*001a*/ 	.short	0x0000


	//----- nvinfo : EIATTR_MAXREG_COUNT
	.align		4
        /*001c*/ 	.byte	0x03, 0x1b
        /*001e*/ 	.short	0x00ff


	//----- nvinfo : EIATTR_NUM_BARRIERS
	.align		4
        /*0020*/ 	.byte	0x02, 0x4c
        /*0022*/ 	.byte	0x01
	.zero		1


	//----- nvinfo : EIATTR_ANNOTATIONS
	.align		4
        /*0024*/ 	.byte	0x04, 0x55
        /*0026*/ 	.short	(.L_2061 - .L_2060)


	//   ....[0]....
.L_2060:
        /* <DEDUP_REMOVED lines=124> */


	//----- nvinfo : EIATTR_MERCURY_ISA_VERSION
	.align		4
.L_2061:
        /*07d8*/ 	.byte	0x03, 0x5f
        /*07da*/ 	.short	0x0101


	//----- nvinfo : EIATTR_COOP_GROUP_MASK_REGIDS
	.align		4
        /*07dc*/ 	.byte	0x04, 0x29
        /*07de*/ 	.short	(.L_2063 - .L_2062)


	//   ....[0]....
.L_2062:
        /*07e0*/ 	.word	0xffffffff


	//   ....[1]....
        /*07e4*/ 	.word	0xffffffff


	//   ....[2]....
        /*07e8*/ 	.word	0xffffffff


	//   ....[3]....
        /*07ec*/ 	.word	0xffffffff


	//   ....[4]....
        /*07f0*/ 	.word	0xffffffff


	//   ....[5]....
        /*07f4*/ 	.word	0xffffffff


	//   ....[6]....
        /*07f8*/ 	.word	0xffffffff


	//   ....[7]....
        /*07fc*/ 	.word	0xffffffff


	//   ....[8]....
        /*0800*/ 	.word	0xffffffff


	//   ....[9]....
        /*0804*/ 	.word	0xffffffff


	//   ....[10]....
        /*0808*/ 	.word	0x05000086


	//   ....[11]....
        /*080c*/ 	.word	0x05000086


	//   ....[12]....
        /*0810*/ 	.word	0x05000086


	//   ....[13]....
        /*0814*/ 	.word	0x05000086


	//   ....[14]....
        /*0818*/ 	.word	0x05000086


	//   ....[15]....
        /*081c*/ 	.word	0x05000086


	//   ....[16]....
        /*0820*/ 	.word	0x05000086


	//   ....[17]....
        /*0824*/ 	.word	0x05000086


	//   ....[18]....
        /*0828*/ 	.word	0x05000086


	//   ....[19]....
        /*082c*/ 	.word	0x05000086


	//----- nvinfo : EIATTR_COOP_GROUP_INSTR_OFFSETS
	.align		4
.L_2063:
        /*0830*/ 	.byte	0x04, 0x28
        /*0832*/ 	.short	(.L_2065 - .L_2064)


	//   ....[0]....
.L_2064:
        /*0834*/ 	.word	0x00002e60


	//   ....[1]....
        /*0838*/ 	.word	0x00002e80


	//   ....[2]....
        /*083c*/ 	.word	0x00002ea0


	//   ....[3]....
        /*0840*/ 	.word	0x00002ec0


	//   ....[4]....
        /*0844*/ 	.word	0x00002ee0


	//   ....[5]....
        /*0848*/ 	.word	0x00002f00


	//   ....[6]....
        /*084c*/ 	.word	0x00002f20


	//   ....[7]....
        /*0850*/ 	.word	0x00002f40


	//   ....[8]....
        /*0854*/ 	.word	0x00002f50


	//   ....[9]....
        /*0858*/ 	.word	0x00002f70


	//   ....[10]....
        /*085c*/ 	.word	0x00006290


	//   ....[11]....
        /*0860*/ 	.word	0x000062e0


	//   ....[12]....
        /*0864*/ 	.word	0x00006340


	//   ....[13]....
        /*0868*/ 	.word	0x00006390


	//   ....[14]....
        /*086c*/ 	.word	0x000063f0


	//   ....[15]....
        /*0870*/ 	.word	0x00006440


	//   ....[16]....
        /*0874*/ 	.word	0x000064a0


	//   ....[17]....
        /*0878*/ 	.word	0x000064f0


	//   ....[18]....
        /*087c*/ 	.word	0x00006550


	//   ....[19]....
        /*0880*/ 	.word	0x000065a0


	//----- nvinfo : EIATTR_EXIT_INSTR_OFFSETS
	.align		4
.L_2065:
        /*0884*/ 	.byte	0x04, 0x1c
        /*0886*/ 	.short	(.L_2067 - .L_2066)


	//   ....[0]....
.L_2066:
        /*0888*/ 	.word	0x00006230


	//----- nvinfo : EIATTR_MAX_THREADS
	.align		4
.L_2067:
        /*088c*/ 	.byte	0x04, 0x05
        /*088e*/ 	.short	(.L_2069 - .L_2068)
.L_2068:
        /*0890*/ 	.word	0x00000080
        /*0894*/ 	.word	0x00000001
        /*0898*/ 	.word	0x00000001


	//----- nvinfo : EIATTR_CRS_STACK_SIZE
	.align		4
.L_2069:
        /*089c*/ 	.byte	0x04, 0x1e
        /*089e*/ 	.short	(.L_2071 - .L_2070)
.L_2070:
        /*08a0*/ 	.word	0x00000000


	//----- nvinfo : EIATTR_CBANK_PARAM_SIZE
	.align		4
.L_2071:
        /*08a4*/ 	.byte	0x03, 0x19
        /*08a6*/ 	.short	0x0128


	//----- nvinfo : EIATTR_PARAM_CBANK
	.align		4
        /*08a8*/ 	.byte	0x04, 0x0a
        /*08aa*/ 	.short	(.L_2073 - .L_2072)
	.align		4
.L_2072:
        /*08ac*/ 	.word	index@(.nv.constant0._ZN10layer_norm13ln_bwd_kernelINS_13Kernel_traitsIf13__nv_bfloat16S2_S2_fjLj5120ELj1ELj1ELj4ELj16ENS_18Kernel_traits_baseILj5120EfS2_S2_S2_fjLj128EEEEELb0ELb1ELb0ELb1EEEvNS_9BwdParamsE)
        /*08b0*/ 	.short	0x0210
        /*08b2*/ 	.short	0x0128


	//----- nvinfo : EIATTR_SW_WAR
	.align		4
.L_2073:
        /*08b4*/ 	.byte	0x04, 0x36
        /*08b6*/ 	.short	(.L_2075 - .L_2074)
.L_2074:
        /*08b8*/ 	.word	0x00000008
.L_2075:


//--------------------- .nv.info._ZN10layer_norm13ln_bwd_kernelINS_13Kernel_traitsIf13__nv_bfloat16S2_S2_fjLj5120ELj1ELj1ELj4ELj16ENS_18Kernel_traits_baseILj5120EfS2_S2_S2_fjLj128EEEEELb0ELb1ELb1ELb0EEEvNS_9BwdParamsE --------------------------
	.section	.nv.info._ZN10layer_norm13ln_bwd_kernelINS_13Kernel_traitsIf13__nv_bfloat16S2_S2_fjLj5120ELj1ELj1ELj4ELj16ENS_18Kernel_traits_baseILj5120EfS2_S2_S2_fjLj128EEEEELb0ELb1ELb1ELb0EEEvNS_9BwdParamsE,"",@"SHT_CUDA_INFO"
	.sectionflags	@""
	.align	4


	//----- nvinfo : EIATTR_CUDA_API_VERSION
	.align		4
        /*0000*/ 	.byte	0x04, 0x37
        /*0002*/ 	.short	(.L_2077 - .L_2076)
.L_2076:
        /*0004*/ 	.word	0x00000082


	//----- nvinfo : EIATTR_KPARAM_INFO
	.align		4
.L_2077:
        /*0008*/ 	.byte	0x04, 0x17
        /*000a*/ 	.short	(.L_2079 - .L_2078)
.L_2078:
        /*000c*/ 	.word	0x00000000
        /*0010*/ 	.short	0x0000
        /*0012*/ 	.short	0x0000
        /*0014*/ 	.byte	0x00, 0xf0, 0xa1, 0x04


	//----- nvinfo : EIATTR_SPARSE_MMA_MASK
	.align		4
.L_2079:
        /*0018*/ 	.byte	0x03, 0x50
        /*001a*/ 	.short	0x0000


	//----- nvinfo : EIATTR_MAXREG_COUNT
	.align		4
        /*001c*/ 	.byte	0x03, 0x1b
        /*001e*/ 	.short	0x00ff


	//----- nvinfo : EIATTR_NUM_BARRIERS
	.align		4
        /*0020*/ 	.byte	0x02, 0x4c
        /*0022*/ 	.byte	0x01
	.zero		1


	//----- nvinfo : EIATTR_ANNOTATIONS
	.align		4
        /*0024*/ 	.byte	0x04, 0x55
        /*0026*/ 	.short	(.L_2081 - .L_2080)


	//   ....[0]....
.L_2080:
        /* <DEDUP_REMOVED lines=83> */


	//----- nvinfo : EIATTR_MERCURY_ISA_VERSION
	.align		4
.L_2081:
        /*0540*/ 	.byte	0x03, 0x5f
        /*0542*/ 	.short	0x0101


	//----- nvinfo : EIATTR_COOP_GROUP_MASK_REGIDS
	.align		4
        /*0544*/ 	.byte	0x04, 0x29
        /*0546*/ 	.short	(.L_2083 - .L_2082)


	//   ....[0]....
.L_2082:
        /*0548*/ 	.word	0xffffffff


	//   ....[1]....
        /*054c*/ 	.word	0xffffffff


	//   ....[2]....
        /*0550*/ 	.word	0xffffffff


	//   ....[3]....
        /*0554*/ 	.word	0xffffffff


	//   ....[4]....
        /*0558*/ 	.word	0xffffffff


	//   ....[5]....
        /*055c*/ 	.word	0xffffffff


	//   ....[6]....
        /*0560*/ 	.word	0xffffffff


	//   ....[7]....
        /*0564*/ 	.word	0xffffffff


	//   ....[8]....
        /*0568*/ 	.word	0xffffffff


	//   ....[9]....
        /*056c*/ 	.word	0xffffffff


	//   ....[10]....
        /*0570*/ 	.word	0x050000bb


	//   ....[11]....
        /*0574*/ 	.word	0x050000bb


	//   ....[12]....
        /*0578*/ 	.word	0x050000bb


	//   ....[13]....
        /*057c*/ 	.word	0x050000bb


	//   ....[14]....
        /*0580*/ 	.word	0x050000bb


	//   ....[15]....
        /*0584*/ 	.word	0x050000bb


	//   ....[16]....
        /*0588*/ 	.word	0x050000bb


	//   ....[17]....
        /*058c*/ 	.word	0x050000bb


	//   ....[18]....
        /*0590*/ 	.word	0x050000bb


	//   ....[19]....
        /*0594*/ 	.word	0x050000bb


	//----- nvinfo : EIATTR_COOP_GROUP_INSTR_OFFSETS
	.align		4
.L_2083:
        /*0598*/ 	.byte	0x04, 0x28
        /*059a*/ 	.short	(.L_2085 - .L_2084)


	//   ....[0]....
.L_2084:
        /*059c*/ 	.word	0x00003450


	//   ....[1]....
        /*05a0*/ 	.word	0x00003470


	//   ....[2]....
        /*05a4*/ 	.word	0x00003490


	//   ....[3]....
        /*05a8*/ 	.word	0x000034b0


	//   ....[4]....
        /*05ac*/ 	.word	0x000034d0


	//   ....[5]....
        /*05b0*/ 	.word	0x000034f0


	//   ....[6]....
        /*05b4*/ 	.word	0x00003510


	//   ....[7]....
        /*05b8*/ 	.word	0x00003530


	//   ....[8]....
        /*05bc*/ 	.word	0x00003540


	//   ....[9]....
        /*05c0*/ 	.word	0x00003560


	//   ....[10]....
        /*05c4*/ 	.word	0x00008810


	//   ....[11]....
        /*05c8*/ 	.word	0x00008880


	//   ....[12]....
        /*05cc*/ 	.word	0x000088f0


	//   ....[13]....
        /*05d0*/ 	.word	0x00008960


	//   ....[14]....
        /*05d4*/ 	.word	0x000089d0


	//   ....[15]....
        /*05d8*/ 	.word	0x00008a40


	//   ....[16]....
        /*05dc*/ 	.word	0x00008ab0


	//   ....[17]....
        /*05e0*/ 	.word	0x00008b20


	//   ....[18]....
        /*05e4*/ 	.word	0x00008b90


	//   ....[19]....
        /*05e8*/ 	.word	0x00008be0


	//----- nvinfo : EIATTR_EXIT_INSTR_OFFSETS
	.align		4
.L_2085:
        /*05ec*/ 	.byte	0x04, 0x1c
        /*05ee*/ 	.short	(.L_2087 - .L_2086)


	//   ....[0]....
.L_2086:
        /*05f0*/ 	.word	0x000086e0


	//   ....[1]....
        /*05f4*/ 	.word	0x000087b0


	//----- nvinfo : EIATTR_MAX_THREADS
	.align		4
.L_2087:
        /*05f8*/ 	.byte	0x04, 0x05
        /*05fa*/ 	.short	(.L_2089 - .L_2088)
.L_2088:
        /*05fc*/ 	.word	0x00000080
        /*0600*/ 	.word	0x00000001
        /*0604*/ 	.word	0x00000001


	//----- nvinfo : EIATTR_CRS_STACK_SIZE
	.align		4
.L_2089:
        /*0608*/ 	.byte	0x04, 0x1e
        /*060a*/ 	.short	(.L_2091 - .L_2090)
.L_2090:
        /*060c*/ 	.word	0x00000000


	//----- nvinfo : EIATTR_CBANK_PARAM_SIZE
	.align		4
.L_2091:
        /*0610*/ 	.byte	0x03, 0x19
        /*0612*/ 	.short	0x0128


	//----- nvinfo : EIATTR_PARAM_CBANK
	.align		4
        /*0614*/ 	.byte	0x04, 0x0a
        /*0616*/ 	.short	(.L_2093 - .L_2092)
	.align		4
.L_2092:
        /*0618*/ 	.word	index@(.nv.constant0._ZN10layer_norm13ln_bwd_kernelINS_13Kernel_traitsIf13__nv_bfloat16S2_S2_fjLj5120ELj1ELj1ELj4ELj16ENS_18Kernel_traits_baseILj5120EfS2_S2_S2_fjLj128EEEEELb0ELb1ELb1ELb0EEEvNS_9BwdParamsE)
        /*061c*/ 	.short	0x0210
        /*061e*/ 	.short	0x0128


	//----- nvinfo : EIATTR_SW_WAR
	.align		4
.L_2093:
        /*0620*/ 	.byte	0x04, 0x36
        /*0622*/ 	.short	(.L_2095 - .L_2094)
.L_2094:
        /*0624*/ 	.word	0x00000008
.L_2095:


//--------------------- .nv.info._ZN10layer_norm13ln_bwd_kernelINS_13Kernel_traitsIf13__nv_bfloat16S2_S2_fjLj5120ELj1ELj1ELj4ELj16ENS_18Kernel_traits_baseILj5120EfS2_S2_S2_fjLj128EEEEELb0ELb1ELb1ELb1EEEvNS_9BwdParamsE --------------------------
	.section	.nv.info._ZN10layer_norm13ln_bwd_kernelINS_13Kernel_traitsIf13__nv_bfloat16S2_S2_fjLj5120ELj1ELj1ELj4ELj16ENS_18Kernel_traits_baseILj5120EfS2_S2_S2_fjLj128EEEEELb0ELb1ELb1ELb1EEEvNS_9BwdParamsE,"",@"SHT_CUDA_INFO"
	.sectionflags	@""
	.align	4


	//----- nvinfo : EIATTR_CUDA_API_VERSION
	.align		4
        /*0000*/ 	.byte	0x04, 0x37
        /*0002*/ 	.short	(.L_2097 - .L_2096)
.L_2096:
        /*0004*/ 	.word	0x00000082


	//----- nvinfo : EIATTR_KPARAM_INFO
	.align		4
.L_2097:
        /*0008*/ 	.byte	0x04, 0x17
        /*000a*/ 	.short	(.L_2099 - .L_2098)
.L_2098:
        /*000c*/ 	.word	0x00000000
        /*0010*/ 	.short	0x0000
        /*0012*/ 	.short	0x0000
        /*0014*/ 	.byte	0x00, 0xf0, 0xa1, 0x04


	//----- nvinfo : EIATTR_SPARSE_MMA_MASK
	.align		4
.L_2099:
        /*0018*/ 	.byte	0x03, 0x50
        /*001a*/ 	.short	0x0000


	//----- nvinfo : EIATTR_MAXREG_COUNT
	.align		4
        /*001c*/ 	.byte	0x03, 0x1b
        /*001e*/ 	.short	0x00ff


	//----- nvinfo : EIATTR_NUM_BARRIERS
	.align		4
        /*0020*/ 	.byte	0x02, 0x4c
        /*0022*/ 	.byte	0x01
	.zero		1


	//----- nvinfo : EIATTR_ANNOTATIONS
	.align		4
        /*0024*/ 	.byte	0x04, 0x55
        /*0026*/ 	.short	(.L_2101 - .L_2100)


	//   ....[0]....
.L_2100:
        /* <DEDUP_REMOVED lines=67> */


	//----- nvinfo : EIATTR_MERCURY_ISA_VERSION
	.align		4
.L_2101:
        /*0448*/ 	.byte	0x03, 0x5f
        /*044a*/ 	.short	0x0101


	//----- nvinfo : EIATTR_COOP_GROUP_MASK_REGIDS
	.align		4
        /*044c*/ 	.byte	0x04, 0x29
        /*044e*/ 	.short	(.L_2103 - .L_2102)


	//   ....[0]....
.L_2102:
        /*0450*/ 	.word	0xffffffff


	//   ....[1]....
        /*0454*/ 	.word	0xffffffff


	//   ....[2]....
        /*0458*/ 	.word	0xffffffff


	//   ....[3]....
        /*045c*/ 	.word	0xffffffff


	//   ....[4]....
        /*0460*/ 	.word	0xffffffff


	//   ....[5]....
        /*0464*/ 	.word	0xffffffff


	//   ....[6]....
        /*0468*/ 	.word	0xffffffff


	//   ....[7]....
        /*046c*/ 	.word	0xffffffff


	//   ....[8]....
        /*0470*/ 	.word	0xffffffff


	//   ....[9]....
        /*0474*/ 	.word	0xffffffff


	//   ....[10]....
        /*0478*/ 	.word	0x050000b4


	//   ....[11]....
        /*047c*/ 	.word	0x050000b4


	//   ....[12]....
        /*0480*/ 	.word	0x050000b4


	//   ....[13]....
        /*0484*/ 	.word	0x050000b4


	//   ....[14]....
        /*0488*/ 	.word	0x050000b4


	//   ....[15]....
        /*048c*/ 	.word	0x050000b4


	//   ....[16]....
        /*0490*/ 	.word	0x050000b4


	//   ....[17]....
        /*0494*/ 	.word	0x050000b4


	//   ....[18]....
        /*0498*/ 	.word	0x050000b4


	//   ....[19]....
        /*049c*/ 	.word	0x050000b4


	//----- nvinfo : EIATTR_COOP_GROUP_INSTR_OFFSETS
	.align		4
.L_2103:
        /*04a0*/ 	.byte	0x04, 0x28
        /*04a2*/ 	.short	(.L_2105 - .L_2104)


	//   ....[0]....
.L_2104:
        /*04a4*/ 	.word	0x00003010


	//   ....[1]....
        /*04a8*/ 	.word	0x00003030


	//   ....[2]....
        /*04ac*/ 	.word	0x00003050


	//   ....[3]....
        /*04b0*/ 	.word	0x00003070


	//   ....[4]....
        /*04b4*/ 	.word	0x00003090


	//   ....[5]....
        /*04b8*/ 	.word	0x000030b0


	//   ....[6]....
        /*04bc*/ 	.word	0x000030d0


	//   ....[7]....
        /*04c0*/ 	.word	0x000030f0


	//   ....[8]....
        /*04c4*/ 	.word	0x00003100


	//   ....[9]....
        /*04c8*/ 	.word	0x00003120


	//   ....[10]....
        /*04cc*/ 	.word	0x00007c70


	//   ....[11]....
        /*04d0*/ 	.word	0x00007ce0


	//   ....[12]....
        /*04d4*/ 	.word	0x00007d60


	//   ....[13]....
        /*04d8*/ 	.word	0x00007dd0


	//   ....[14]....
        /*04dc*/ 	.word	0x00007e50


	//   ....[15]....
        /*04e0*/ 	.word	0x00007ec0


	//   ....[16]....
        /*04e4*/ 	.word	0x00007f40


	//   ....[17]....
        /*04e8*/ 	.word	0x00007fb0


	//   ....[18]....
        /*04ec*/ 	.word	0x00008030


	//   ....[19]....
        /*04f0*/ 	.word	0x00008080


	//----- nvinfo : EIATTR_EXIT_INSTR_OFFSETS
	.align		4
.L_2105:
        /*04f4*/ 	.byte	0x04, 0x1c
        /*04f6*/ 	.short	(.L_2107 - .L_2106)


	//   ....[0]....
.L_2106:
        /*04f8*/ 	.word	0x00007c10


	//----- nvinfo : EIATTR_MAX_THREADS
	.align		4
.L_2107:
        /*04fc*/ 	.byte	0x04, 0x05
        /*04fe*/ 	.short	(.L_2109 - .L_2108)
.L_2108:
        /*0500*/ 	.word	0x00000080
        /*0504*/ 	.word	0x00000001
        /*0508*/ 	.word	0x00000001


	//----- nvinfo : EIATTR_CRS_STACK_SIZE
	.align		4
.L_2109:
        /*050c*/ 	.byte	0x04, 0x1e
        /*050e*/ 	.short	(.L_2111 - .L_2110)
.L_2110:
        /*0510*/ 	.word	0x00000000


	//----- nvinfo : EIATTR_CBANK_PARAM_SIZE
	.align		4
.L_2111:
        /*0514*/ 	.byte	0x03, 0x19
        /*0516*/ 	.short	0x0128


	//----- nvinfo : EIATTR_PARAM_CBANK
	.align		4
        /*0518*/ 	.byte	0x04, 0x0a
        /*051a*/ 	.short	(.L_2113 - .L_2112)
	.align		4
.L_2112:
        /*051c*/ 	.word	index@(.nv.constant0._ZN10layer_norm13ln_bwd_kernelINS_13Kernel_traitsIf13__nv_bfloat16S2_S2_fjLj5120ELj1ELj1ELj4ELj16ENS_18Kernel_traits_baseILj5120EfS2_S2_S2_fjLj128EEEEELb0ELb1ELb1ELb1EEEvNS_9BwdParamsE)
        /*0520*/ 	.short	0x0210
        /*0522*/ 	.short	0x0128


	//----- nvinfo : EIATTR_SW_WAR
	.align		4
.L_2113:
        /*0524*/ 	.byte	0x04, 0x36
        /*0526*/ 	.short	(.L_2115 - .L_2114)
.L_2114:
        /*0528*/ 	.word	0x00000008
.L_2115:


//--------------------- .nv.info._ZN10layer_norm13ln_bwd_kernelINS_13Kernel_traitsIf13__nv_bfloat16S2_S2_fjLj5120ELj1ELj1ELj4ELj16ENS_18Kernel_traits_baseILj5120EfS2_S2_S2_fjLj128EEEEELb1ELb0ELb0ELb0EEEvNS_9BwdParamsE --------------------------
	.section	.nv.info._ZN10layer_norm13ln_bwd_kernelINS_13Kernel_traitsIf13__nv_bfloat16S2_S2_fjLj5120ELj1ELj1ELj4ELj16ENS_18Kernel_traits_baseILj5120EfS2_S2_S2_fjLj128EEEEELb1ELb0ELb0ELb0EEEvNS_9BwdParamsE,"",@"SHT_CUDA_INFO"
	.sectionflags	@""
	.align	4


	//----- nvinfo : EIATTR_CUDA_API_VERSION
	.align		4
        /*0000*/ 	.byte	0x04, 0x37
        /*0002*/ 	.short	(.L_2117 - .L_2116)
.L_2116:
        /*0004*/ 	.word	0x00000082


	//----- nvinfo : EIATTR_KPARAM_INFO
	.align		4
.L_2117:
        /*0008*/ 	.byte	0x04, 0x17
        /*000a*/ 	.short	(.L_2119 - .L_2118)
.L_2118:
        /*000c*/ 	.word	0x00000000
        /*0010*/ 	.short	0x0000
        /*0012*/ 	.short	0x0000
        /*0014*/ 	.byte	0x00, 0xf0, 0xa1, 0x04


	//----- nvinfo : EIATTR_SPARSE_MMA_MASK
	.align		4
.L_2119:
        /*0018*/ 	.byte	0x03, 0x50
        /*001a*/ 	.short	0x0000


	//----- nvinfo : EIATTR_MAXREG_COUNT
	.align		4
        /*001c*/ 	.byte	0x03, 0x1b
        /*001e*/ 	.short	0x00ff


	//----- nvinfo : EIATTR_NUM_BARRIERS
	.align		4
        /*0020*/ 	.byte	0x02, 0x4c
        /*0022*/ 	.byte	0x01
	.zero		1


	//----- nvinfo : EIATTR_ANNOTATIONS
	.align		4
        /*0024*/ 	.byte	0x04, 0x55
        /*0026*/ 	.short	(.L_2121 - .L_2120)


	//   ....[0]....
.L_2120:
        /* <DEDUP_REMOVED lines=9> */


	//----- nvinfo : EIATTR_MERCURY_ISA_VERSION
	.align		4
.L_2121:
        /*00a0*/ 	.byte	0x03, 0x5f
        /*00a2*/ 	.short	0x0101


	//----- nvinfo : EIATTR_COOP_GROUP_MASK_REGIDS
	.align		4
        /*00a4*/ 	.byte	0x04, 0x29
        /*00a6*/ 	.short	(.L_2123 - .L_2122)


	//   ....[0]....
.L_2122:
        /*00a8*/ 	.word	0xffffffff


	//   ....[1]....
        /*00ac*/ 	.word	0xffffffff


	//   ....[2]....
        /*00b0*/ 	.word	0xffffffff


	//   ....[3]....
        /*00b4*/ 	.word	0xffffffff


	//   ....[4]....
        /*00b8*/ 	.word	0xffffffff


	//   ....[5]....
        /*00bc*/ 	.word	0xffffffff


	//   ....[6]....
        /*00c0*/ 	.word	0xffffffff


	//   ....[7]....
        /*00c4*/ 	.word	0xffffffff


	//   ....[8]....
        /*00c8*/ 	.word	0xffffffff


	//   ....[9]....
        /*00cc*/ 	.word	0xffffffff


	//   ....[10]....
        /*00d0*/ 	.word	0x050000af


	//   ....[11]....
        /*00d4*/ 	.word	0x050000af


	//   ....[12]....
        /*00d8*/ 	.word	0x050000af


	//   ....[13]....
        /*00dc*/ 	.word	0x050000af


	//   ....[14]....
        /*00e0*/ 	.word	0x050000af


	//   ....[15]....
        /*00e4*/ 	.word	0x050000af


	//   ....[16]....
        /*00e8*/ 	.word	0x050000af


	//   ....[17]....
        /*00ec*/ 	.word	0x050000af


	//   ....[18]....
        /*00f0*/ 	.word	0x050000af


	//   ....[19]....
        /*00f4*/ 	.word	0x050000af


	//----- nvinfo : EIATTR_COOP_GROUP_INSTR_OFFSETS
	.align		4
.L_2123:
        /*00f8*/ 	.byte	0x04, 0x28
        /*00fa*/ 	.short	(.L_2125 - .L_2124)


	//   ....[0]....
.L_2124:
        /*00fc*/ 	.word	0x00002880


	//   ....[1]....
        /*0100*/ 	.word	0x00002890


	//   ....[2]....
        /*0104*/ 	.word	0x000028c0


	//   ....[3]....
        /*0108*/ 	.word	0x000028d0


	//   ....[4]....
        /*010c*/ 	.word	0x00002900


	//   ....[5]....
        /*0110*/ 	.word	0x00002910


	//   ....[6]....
        /*0114*/ 	.word	0x00002940


	//   ....[7]....
        /*0118*/ 	.word	0x00002950


	//   ....[8]....
        /*011c*/ 	.word	0x00002980


	//   ....[9]....
        /*0120*/ 	.word	0x00002990


	//   ....[10]....
        /*0124*/ 	.word	0x000053e0


	//   ....[11]....
        /*0128*/ 	.word	0x00005430


	//   ....[12]....
        /*012c*/ 	.word	0x00005490


	//   ....[13]....
        /*0130*/ 	.word	0x000054f0


	//   ....[14]....
        /*0134*/ 	.word	0x00005550


	//   ....[15]....
        /*0138*/ 	.word	0x000055b0


	//   ....[16]....
        /*013c*/ 	.word	0x00005610


	//   ....[17]....
        /*0140*/ 	.word	0x00005670


	//   ....[18]....
        /*0144*/ 	.word	0x000056d0


	//   ....[19]....
        /*0148*/ 	.word	0x00005730


	//----- nvinfo : EIATTR_EXIT_INSTR_OFFSETS
	.align		4
.L_2125:
        /*014c*/ 	.byte	0x04, 0x1c
        /*014e*/ 	.short	(.L_2127 - .L_2126)


	//   ....[0]....
.L_2126:
        /*0150*/ 	.word	0x000052f0


	//   ....[1]....
        /*0154*/ 	.word	0x00005380


	//----- nvinfo : EIATTR_MAX_THREADS
	.align		4
.L_2127:
        /*0158*/ 	.byte	0x04, 0x05
        /*015a*/ 	.short	(.L_2129 - .L_2128)
.L_2128:
        /*015c*/ 	.word	0x00000080
        /*0160*/ 	.word	0x00000001
        /*0164*/ 	.word	0x00000001


	//----- nvinfo : EIATTR_CRS_STACK_SIZE
	.align		4
.L_2129:
        /*0168*/ 	.byte	0x04, 0x1e
        /*016a*/ 	.short	(.L_2131 - .L_2130)
.L_2130:
        /*016c*/ 	.word	0x00000000


	//----- nvinfo : EIATTR_CBANK_PARAM_SIZE
	.align		4
.L_2131:
        /*0170*/ 	.byte	0x03, 0x19
        /*0172*/ 	.short	0x0128


	//----- nvinfo : EIATTR_PARAM_CBANK
	.align		4
        /*0174*/ 	.byte	0x04, 0x0a
        /*0176*/ 	.short	(.L_2133 - .L_2132)
	.align		4
.L_2132:
        /*0178*/ 	.word	index@(.nv.constant0._ZN10layer_norm13ln_bwd_kernelINS_13Kernel_traitsIf13__nv_bfloat16S2_S2_fjLj5120ELj1ELj1ELj4ELj16ENS_18Kernel_traits_baseILj5120EfS2_S2_S2_fjLj128EEEEELb1ELb0ELb0ELb0EEEvNS_9BwdParamsE)
        /*017c*/ 	.short	0x0210
        /*017e*/ 	.short	0x0128


	//----- nvinfo : EIATTR_SW_WAR
	.align		4
.L_2133:
        /*0180*/ 	.byte	0x04, 0x36
        /*0182*/ 	.short	(.L_2135 - .L_2134)
.L_2134:
        /*0184*/ 	.word	0x00000008
.L_2135:


//--------------------- .nv.info._ZN10layer_norm13ln_bwd_kernelINS_13Kernel_traitsIf13__nv_bfloat16S2_S2_fjLj5120ELj1ELj1ELj4ELj16ENS_18Kernel_traits_baseILj5120EfS2_S2_S2_fjLj128EEEEELb1ELb0ELb0ELb1EEEvNS_9BwdParamsE --------------------------
	.section	.nv.info._ZN10layer_norm13ln_bwd_kernelINS_13Kernel_traitsIf13__nv_bfloat16S2_S2_fjLj5120ELj1ELj1ELj4ELj16ENS_18Kernel_traits_baseILj5120EfS2_S2_S2_fjLj128EEEEELb1ELb0ELb0ELb1EEEvNS_9BwdParamsE,"",@"SHT_CUDA_INFO"
	.sectionflags	@""
	.align	4


	//----- nvinfo : EIATTR_CUDA_API_VERSION
	.align		4
        /*0000*/ 	.byte	0x04, 0x37
        /*0002*/ 	.short	(.L_2137 - .L_2136)
.L_2136:
        /*0004*/ 	.word	0x00000082


	//----- nvinfo : EIATTR_KPARAM_INFO
	.align		4
.L_2137:
        /*0008*/ 	.byte	0x04, 0x17
        /*000a*/ 	.short	(.L_2139 - .L_2138)
.L_2138:
        /*000c*/ 	.word	0x00000000
        /*0010*/ 	.short	0x0000
        /*0012*/ 	.short	0x0000
        /*0014*/ 	.byte	0x00, 0xf0, 0xa1, 0x04


	//----- nvinfo : EIATTR_SPARSE_MMA_MASK
	.align		4
.L_2139:
        /*0018*/ 	.byte	0x03, 0x50
        /*001a*/ 	.short	0x0000


	//----- nvinfo : EIATTR_MAXREG_COUNT
	.align		4
        /*001c*/ 	.byte	0x03, 0x1b
        /*001e*/ 	.short	0x00ff


	//----- nvinfo : EIATTR_NUM_BARRIERS
	.align		4
        /*0020*/ 	.byte	0x02, 0x4c
        /*0022*/ 	.byte	0x01
	.zero		1


	//----- nvinfo : EIATTR_MERCURY_ISA_VERSION
	.align		4
        /*0024*/ 	.byte	0x03, 0x5f
        /*0026*/ 	.short	0x0101


	//----- nvinfo : EIATTR_COOP_GROUP_MASK_REGIDS
	.align		4
        /*0028*/ 	.byte	0x04, 0x29
        /*002a*/ 	.short	(.L_2141 - .L_2140)


	//   ....[0]....
.L_2140:
        /*002c*/ 	.word	0xffffffff


	//   ....[1]....
        /*0030*/ 	.word	0xffffffff


	//   ....[2]....
        /*0034*/ 	.word	0xffffffff


	//   ....[3]....
        /*0038*/ 	.word	0xffffffff


	//   ....[4]....
        /*003c*/ 	.word	0xffffffff


	//   ....[5]....
        /*0040*/ 	.word	0xffffffff


	//   ....[6]....
        /*0044*/ 	.word	0xffffffff


	//   ....[7]....
        /*0048*/ 	.word	0xffffffff


	//   ....[8]....
        /*004c*/ 	.word	0xffffffff


	//   ....[9]....
        /*0050*/ 	.word	0xffffffff


	//   ....[10]....
        /*0054*/ 	.word	0x050000f9


	//   ....[11]....
        /*0058*/ 	.word	0x050000f9


	//   ....[12]....
        /*005c*/ 	.word	0x050000f9


	//   ....[13]....
        /*0060*/ 	.word	0x050000f9


	//   ....[14]....
        /*0064*/ 	.word	0x050000f9


	//   ....[15]....
        /*0068*/ 	.word	0x050000f9


	//   ....[16]....
        /*006c*/ 	.word	0x050000f9


	//   ....[17]....
        /*0070*/ 	.word	0x050000f9


	//   ....[18]....
        /*0074*/ 	.word	0x050000f9


	//   ....[19]....
        /*0078*/ 	.word	0x050000f9


	//----- nvinfo : EIATTR_COOP_GROUP_INSTR_OFFSETS
	.align		4
.L_2141:
        /*007c*/ 	.byte	0x04, 0x28
        /*007e*/ 	.short	(.L_2143 - .L_2142)


	//   ....[0]....
.L_2142:
        /*0080*/ 	.word	0x00002510


	//   ....[1]....
        /*0084*/ 	.word	0x00002520


	//   ....[2]....
        /*0088*/ 	.word	0x00002550


	//   ....[3]....
        /*008c*/ 	.word	0x00002560


	//   ....[4]....
        /*0090*/ 	.word	0x00002590


	//   ....[5]....
        /*0094*/ 	.word	0x000025a0


	//   ....[6]....
        /*0098*/ 	.word	0x000025d0


	//   ....[7]....
        /*009c*/ 	.word	0x000025e0


	//   ....[8]....
        /*00a0*/ 	.word	0x00002610


	//   ....[9]....
        /*00a4*/ 	.word	0x00002620


	//   ....[10]....
        /*00a8*/ 	.word	0x00004fb0


	//   ....[11]....
        /*00ac*/ 	.word	0x00005000


	//   ....[12]....
        /*00b0*/ 	.word	0x00005060


	//   ....[13]....
        /*00b4*/ 	.word	0x000050c0


	//   ....[14]....
        /*00b8*/ 	.word	0x00005120


	//   ....[15]....
        /*00bc*/ 	.word	0x00005180


	//   ....[16]....
        /*00c0*/ 	.word	0x00005200


	//   ....[17]....
        /*00c4*/ 	.word	0x00005250


	//   ....[18]....
        /*00c8*/ 	.word	0x000052b0


	//   ....[19]....
        /*00cc*/ 	.word	0x00005310


	//----- nvinfo : EIATTR_EXIT_INSTR_OFFSETS
	.align		4
.L_2143:
        /*00d0*/ 	.byte	0x04, 0x1c
        /*00d2*/ 	.short	(.L_2145 - .L_2144)


	//   ....[0]....
.L_2144:
        /*00d4*/ 	.word	0x00004f60


	//----- nvinfo : EIATTR_MAX_THREADS
	.align		4
.L_2145:
        /*00d8*/ 	.byte	0x04, 0x05
        /*00da*/ 	.short	(.L_2147 - .L_2146)
.L_2146:
        /*00dc*/ 	.word	0x00000080
        /*00e0*/ 	.word	0x00000001
        /*00e4*/ 	.word	0x00000001


	//----- nvinfo : EIATTR_CRS_STACK_SIZE
	.align		4
.L_2147:
        /*00e8*/ 	.byte	0x04, 0x1e
        /*00ea*/ 	.short	(.L_2149 - .L_2148)
.L_2148:
        /*00ec*/ 	.word	0x00000000


	//----- nvinfo : EIATTR_CBANK_PARAM_SIZE
	.align		4
.L_2149:
        /*00f0*/ 	.byte	0x03, 0x19
        /*00f2*/ 	.short	0x0128


	//----- nvinfo : EIATTR_PARAM_CBANK
	.align		4
        /*00f4*/ 	.byte	0x04, 0x0a
        /*00f6*/ 	.short	(.L_2151 - .L_2150)
	.align		4
.L_2150:
        /*00f8*/ 	.word	index@(.nv.constant0._ZN10layer_norm13ln_bwd_kernelINS_13Kernel_traitsIf13__nv_bfloat16S2_S2_fjLj5120ELj1ELj1ELj4ELj16ENS_18Kernel_traits_baseILj5120EfS2_S2_S2_fjLj128EEEEELb1ELb0ELb0ELb1EEEvNS_9BwdParamsE)
        /*00fc*/ 	.short	0x0210
        /*00fe*/ 	.short	0x0128


	//----- nvinfo : EIATTR_SW_WAR
	.align		4
.L_2151:
        /*0100*/ 	.byte	0x04, 0x36
        /*0102*/ 	.short	(.L_2153 - .L_2152)
.L_2152:
        /*0104*/ 	.word	0x00000008
.L_2153:


//--------------------- .nv.info._ZN10layer_norm22ln_bwd_finalize_kernelINS_22Kernel_traits_finalizeILj5120Ef13__nv_bfloat16S2_S2_fjLb0ELj1024ELj4ENS_18Kernel_traits_baseILj5120EfS2_S2_S2_fjLj1024EEEEELb0ELb0EEEvNS_9BwdParamsE --------------------------
	.section	.nv.info._ZN10layer_norm22ln_bwd_finalize_kernelINS_22Kernel_traits_finalizeILj5120Ef13__nv_bfloat16S2_S2_fjLb0ELj1024ELj4ENS_18Kernel_traits_baseILj5120EfS2_S2_S2_fjLj1024EEEEELb0ELb0EEEvNS_9BwdParamsE,"",@"SHT_CUDA_INFO"
	.sectionflags	@""
	.align	4


	//----- nvinfo : EIATTR_CUDA_API_VERSION
	.align		4
        /*0000*/ 	.byte	0x04, 0x37
        /*0002*/ 	.short	(.L_2155 - .L_2154)
.L_2154:
        /*0004*/ 	.word	0x00000082


	//----- nvinfo : EIATTR_KPARAM_INFO
	.align		4
.L_2155:
        /*0008*/ 	.byte	0x04, 0x17
        /*000a*/ 	.short	(.L_2157 - .L_2156)
.L_2156:
        /*000c*/ 	.word	0x00000000
        /*0010*/ 	.short	0x0000
        /*0012*/ 	.short	0x0000
        /*0014*/ 	.byte	0x00, 0xf0, 0xa1, 0x04


	//----- nvinfo : EIATTR_SPARSE_MMA_MASK
	.align		4
.L_2157:
        /*0018*/ 	.byte	0x03, 0x50
        /*001a*/ 	.short	0x0000


	//----- nvinfo : EIATTR_MAXREG_COUNT
	.align		4
        /*001c*/ 	.byte	0x03, 0x1b
        /*001e*/ 	.short	0x0040


	//----- nvinfo : EIATTR_NUM_BARRIERS
	.align		4
        /*0020*/ 	.byte	0x02, 0x4c
        /*0022*/ 	.byte	0x01
	.zero		1


	//----- nvinfo : EIATTR_MERCURY_ISA_VERSION
	.align		4
        /*0024*/ 	.byte	0x03, 0x5f
        /*0026*/ 	.short	0x0101


	//----- nvinfo : EIATTR_COOP_GROUP_MASK_REGIDS
	.align		4
        /*0028*/ 	.byte	0x04, 0x29
        /*002a*/ 	.short	(.L_2159 - .L_2158)


	//   ....[0]....
.L_2158:
        /*002c*/ 	.word	0xffffffff


	//   ....[1]....
        /*0030*/ 	.word	0xffffffff


	//   ....[2]....
        /*0034*/ 	.word	0xffffffff


	//   ....[3]....
        /*0038*/ 	.word	0xffffffff


	//   ....[4]....
        /*003c*/ 	.word	0xffffffff


	//   ....[5]....
        /*0040*/ 	.word	0xffffffff


	//   ....[6]....
        /*0044*/ 	.word	0xffffffff


	//   ....[7]....
        /*0048*/ 	.word	0xffffffff


	//   ....[8]....
        /*004c*/ 	.word	0xffffffff


	//   ....[9]....
        /*0050*/ 	.word	0xffffffff


	//   ....[10]....
        /*0054*/ 	.word	0x05000013


	//   ....[11]....
        /*0058*/ 	.word	0x05000013


	//   ....[12]....
        /*005c*/ 	.word	0x05000013


	//   ....[13]....
        /*0060*/ 	.word	0x05000013


	//   ....[14]....
        /*0064*/ 	.word	0x05000013


	//   ....[15]....
        /*0068*/ 	.word	0x05000013


	//   ....[16]....
        /*006c*/ 	.word	0x05000013


	//   ....[17]....
        /*0070*/ 	.word	0x05000013


	//   ....[18]....
        /*0074*/ 	.word	0x05000013


	//   ....[19]....
        /*0078*/ 	.word	0x05000013


	//----- nvinfo : EIATTR_COOP_GROUP_INSTR_OFFSETS
	.align		4
.L_2159:
        /*007c*/ 	.byte	0x04, 0x28
        /*007e*/ 	.short	(.L_2161 - .L_2160)


	//   ....[0]....
.L_2160:
        /*0080*/ 	.word	0x000008e0


	//   ....[1]....
        /*0084*/ 	.word	0x000008f0


	//   ....[2]....
        /*0088*/ 	.word	0x00000920


	//   ....[3]....
        /*008c*/ 	.word	0x00000930


	//   ....[4]....
        /*0090*/ 	.word	0x00000960


	//   ....[5]....
        /*0094*/ 	.word	0x00000970


	//   ....[6]....
        /*0098*/ 	.word	0x000009a0


	//   ....[7]....
        /*009c*/ 	.word	0x000009b0


	//   ....[8]....
        /*00a0*/ 	.word	0x000009e0


	//   ....[9]....
        /*00a4*/ 	.word	0x000009f0


	//   ....[10]....
        /*00a8*/ 	.word	0x00000bf0


	//   ....[11]....
        /*00ac*/ 	.word	0x00000c60


	//   ....[12]....
        /*00b0*/ 	.word	0x00000cd0


	//   ....[13]....
        /*00b4*/ 	.word	0x00000d40


	//   ....[14]....
        /*00b8*/ 	.word	0x00000db0


	//   ....[15]....
        /*00bc*/ 	.word	0x00000e10


	//   ....[16]....
        /*00c0*/ 	.word	0x00000e80


	//   ....[17]....
        /*00c4*/ 	.word	0x00000ef0


	//   ....[18]....
        /*00c8*/ 	.word	0x00000f60


	//   ....[19]....
        /*00cc*/ 	.word	0x00000fd0


	//----- nvinfo : EIATTR_EXIT_INSTR_OFFSETS
	.align		4
.L_2161:
        /*00d0*/ 	.byte	0x04, 0x1c
        /*00d2*/ 	.short	(.L_2163 - .L_2162)


	//   ....[0]....
.L_2162:
        /*00d4*/ 	.word	0x00000070


	//   ....[1]....
        /*00d8*/ 	.word	0x00000b90


	//----- nvinfo : EIATTR_MAX_THREADS
	.align		4
.L_2163:
        /*00dc*/ 	.byte	0x04, 0x05
        /*00de*/ 	.short	(.L_2165 - .L_2164)
.L_2164:
        /*00e0*/ 	.word	0x00000400
        /*00e4*/ 	.word	0x00000001
        /*00e8*/ 	.word	0x00000001


	//----- nvinfo : EIATTR_CRS_STACK_SIZE
	.align		4
.L_2165:
        /*00ec*/ 	.byte	0x04, 0x1e
        /*00ee*/ 	.short	(.L_2167 - .L_2166)
.L_2166:
        /*00f0*/ 	.word	0x00000000


	//----- nvinfo : EIATTR_CBANK_PARAM_SIZE
	.align		4
.L_2167:
        /*00f4*/ 	.byte	0x03, 0x19
        /*00f6*/ 	.short	0x0128


	//----- nvinfo : EIATTR_PARAM_CBANK
	.align		4
        /*00f8*/ 	.byte	0x04, 0x0a
        /*00fa*/ 	.short	(.L_2169 - .L_2168)
	.align		4
.L_2168:
        /*00fc*/ 	.word	index@(.nv.constant0._ZN10layer_norm22ln_bwd_finalize_kernelINS_22Kernel_traits_finalizeILj5120Ef13__nv_bfloat16S2_S2_fjLb0ELj1024ELj4ENS_18Kernel_traits_baseILj5120EfS2_S2_S2_fjLj1024EEEEELb0ELb0EEEvNS_9BwdParamsE)
        /*0100*/ 	.short	0x0210
        /*0102*/ 	.short	0x0128


	//----- nvinfo : EIATTR_SW_WAR
	.align		4
.L_2169:
        /*0104*/ 	.byte	0x04, 0x36
        /*0106*/ 	.short	(.L_2171 - .L_2170)
.L_2170:
        /*0108*/ 	.word	0x00000008
.L_2171:


//--------------------- .nv.info._ZN10layer_norm13ln_bwd_kernelINS_13Kernel_traitsIf13__nv_bfloat16S2_S2_fjLj5120ELj1ELj1ELj4ELj16ENS_18Kernel_traits_baseILj5120EfS2_S2_S2_fjLj128EEEEELb1ELb0ELb1ELb0EEEvNS_9BwdParamsE --------------------------
	.section	.nv.info._ZN10layer_norm13ln_bwd_kernelINS_13Kernel_traitsIf13__nv_bfloat16S2_S2_fjLj5120ELj1ELj1ELj4ELj16ENS_18Kernel_traits_baseILj5120EfS2_S2_S2_fjLj128EEEEELb1ELb0ELb1ELb0EEEvNS_9BwdParamsE,"",@"SHT_CUDA_INFO"
	.sectionflags	@""
	.align	4


	//----- nvinfo : EIATTR_CUDA_API_VERSION
	.align		4
        /*0000*/ 	.byte	0x04, 0x37
        /*0002*/ 	.short	(.L_2173 - .L_2172)
.L_2172:
        /*0004*/ 	.word	0x00000082


	//----- nvinfo : EIATTR_KPARAM_INFO
	.align		4
.L_2173:
        /*0008*/ 	.byte	0x04, 0x17
        /*000a*/ 	.short	(.L_2175 - .L_2174)
.L_2174:
        /*000c*/ 	.word	0x00000000
        /*0010*/ 	.short	0x0000
        /*0012*/ 	.short	0x0000
        /*0014*/ 	.byte	0x00, 0xf0, 0xa1, 0x04


	//----- nvinfo : EIATTR_SPARSE_MMA_MASK
	.align		4
.L_2175:
        /*0018*/ 	.byte	0x03, 0x50
        /*001a*/ 	.short	0x0000


	//----- nvinfo : EIATTR_MAXREG_COUNT
	.align		4
        /*001c*/ 	.byte	0x03, 0x1b
        /*001e*/ 	.short	0x00ff


	//----- nvinfo : EIATTR_NUM_BARRIERS
	.align		4
        /*0020*/ 	.byte	0x02, 0x4c
        /*0022*/ 	.byte	0x01
	.zero		1


	//----- nvinfo : EIATTR_ANNOTATIONS
	.align		4
        /*0024*/ 	.byte	0x04, 0x55
        /*0026*/ 	.short	(.L_2177 - .L_2176)


	//   ....[0]....
.L_2176:
        /* <DEDUP_REMOVED lines=10> */


	//----- nvinfo : EIATTR_MERCURY_ISA_VERSION
	.align		4
.L_2177:
        /*00b0*/ 	.byte	0x03, 0x5f
        /*00b2*/ 	.short	0x0101


	//----- nvinfo : EIATTR_COOP_GROUP_MASK_REGIDS
	.align		4
        /*00b4*/ 	.byte	0x04, 0x29
        /*00b6*/ 	.short	(.L_2179 - .L_2178)


	//   ....[0]....
.L_2178:
        /*00b8*/ 	.word	0xffffffff


	//   ....[1]....
        /*00bc*/ 	.word	0xffffffff


	//   ....[2]....
        /*00c0*/ 	.word	0xffffffff


	//   ....[3]....
        /*00c4*/ 	.word	0xffffffff


	//   ....[4]....
        /*00c8*/ 	.word	0xffffffff


	//   ....[5]....
        /*00cc*/ 	.word	0xffffffff


	//   ....[6]....
        /*00d0*/ 	.word	0xffffffff


	//   ....[7]....
        /*00d4*/ 	.word	0xffffffff


	//   ....[8]....
        /*00d8*/ 	.word	0xffffffff


	//   ....[9]....
        /*00dc*/ 	.word	0xffffffff


	//   ....[10]....
        /*00e0*/ 	.word	0x050000af


	//   ....[11]....
        /*00e4*/ 	.word	0x050000af


	//   ....[12]....
        /*00e8*/ 	.word	0x050000af


	//   ....[13]....
        /*00ec*/ 	.word	0x050000af


	//   ....[14]....
        /*00f0*/ 	.word	0x050000af


	//   ....[15]....
        /*00f4*/ 	.word	0x050000af


	//   ....[16]....
        /*00f8*/ 	.word	0x050000af


	//   ....[17]....
        /*00fc*/ 	.word	0x050000af


	//   ....[18]....
        /*0100*/ 	.word	0x050000af


	//   ....[19]....
        /*0104*/ 	.word	0x050000af


	//----- nvinfo : EIATTR_COOP_GROUP_INSTR_OFFSETS
	.align		4
.L_2179:
        /*0108*/ 	.byte	0x04, 0x28
        /*010a*/ 	.short	(.L_2181 - .L_2180)


	//   ....[0]....
.L_2180:
        /*010c*/ 	.word	0x00002e70


	//   ....[1]....
        /*0110*/ 	.word	0x00002e80


	//   ....[2]....
        /*0114*/ 	.word	0x00002eb0


	//   ....[3]....
        /*0118*/ 	.word	0x00002ed0


	//   ....[4]....
        /*011c*/ 	.word	0x00002ef0


	//   ....[5]....
        /*0120*/ 	.word	0x00002f00


	//   ....[6]....
        /*0124*/ 	.word	0x00002f30


	//   ....[7]....
        /*0128*/ 	.word	0x00002f50


	//   ....[8]....
        /*012c*/ 	.word	0x00002f70


	//   ....[9]....
        /*0130*/ 	.word	0x00002f80


	//   ....[10]....
        /*0134*/ 	.word	0x00007af0


	//   ....[11]....
        /*0138*/ 	.word	0x00007b40


	//   ....[12]....
        /*013c*/ 	.word	0x00007bb0


	//   ....[13]....
        /*0140*/ 	.word	0x00007c10


	//   ....[14]....
        /*0144*/ 	.word	0x00007c70


	//   ....[15]....
        /*0148*/ 	.word	0x00007cc0


	//   ....[16]....
        /*014c*/ 	.word	0x00007d20


	//   ....[17]....
        /*0150*/ 	.word	0x00007d80


	//   ....[18]....
        /*0154*/ 	.word	0x00007df0


	//   ....[19]....
        /*0158*/ 	.word	0x00007e50


	//----- nvinfo : EIATTR_EXIT_INSTR_OFFSETS
	.align		4
.L_2181:
        /*015c*/ 	.byte	0x04, 0x1c
        /*015e*/ 	.short	(.L_2183 - .L_2182)


	//   ....[0]....
.L_2182:
        /*0160*/ 	.word	0x00007a00


	//   ....[1]....
        /*0164*/ 	.word	0x00007a90


	//----- nvinfo : EIATTR_MAX_THREADS
	.align		4
.L_2183:
        /*0168*/ 	.byte	0x04, 0x05
        /*016a*/ 	.short	(.L_2185 - .L_2184)
.L_2184:
        /*016c*/ 	.word	0x00000080
        /*0170*/ 	.word	0x00000001
        /*0174*/ 	.word	0x00000001


	//----- nvinfo : EIATTR_CRS_STACK_SIZE
	.align		4
.L_2185:
        /*0178*/ 	.byte	0x04, 0x1e
        /*017a*/ 	.short	(.L_2187 - .L_2186)
.L_2186:
        /*017c*/ 	.word	0x00000000


	//----- nvinfo : EIATTR_CBANK_PARAM_SIZE
	.align		4
.L_2187:
        /*0180*/ 	.byte	0x03, 0x19
        /*0182*/ 	.short	0x0128


	//----- nvinfo : EIATTR_PARAM_CBANK
	.align		4
        /*0184*/ 	.byte	0x04, 0x0a
        /*0186*/ 	.short	(.L_2189 - .L_2188)
	.align		4
.L_2188:
        /*0188*/ 	.word	index@(.nv.constant0._ZN10layer_norm13ln_bwd_kernelINS_13Kernel_traitsIf13__nv_bfloat16S2_S2_fjLj5120ELj1ELj1ELj4ELj16ENS_18Kernel_traits_baseILj5120EfS2_S2_S2_fjLj128EEEEELb1ELb0ELb1ELb0EEEvNS_9BwdParamsE)
        /*018c*/ 	.short	0x0210
        /*018e*/ 	.short	0x0128


	//----- nvinfo : EIATTR_SW_WAR
	.align		4
.L_2189:
        /*0190*/ 	.byte	0x04, 0x36
        /*0192*/ 	.short	(.L_2191 - .L_2190)
.L_2190:
        /*0194*/ 	.word	0x00000008
.L_2191:


//--------------------- .nv.info._ZN10layer_norm22ln_bwd_finalize_kernelINS_22Kernel_traits_finalizeILj5120Ef13__nv_bfloat16S2_S2_fjLb0ELj1024ELj4ENS_18Kernel_traits_baseILj5120EfS2_S2_S2_fjLj1024EEEEELb0ELb1EEEvNS_9BwdParamsE --------------------------
	.section	.nv.info._ZN10layer_norm22ln_bwd_finalize_kernelINS_22Kernel_traits_finalizeILj5120Ef13__nv_bfloat16S2_S2_fjLb0ELj1024ELj4ENS_18Kernel_traits_baseILj5120EfS2_S2_S2_fjLj1024EEEEELb0ELb1EEEvNS_9BwdParamsE,"",@"SHT_CUDA_INFO"
	.sectionflags	@""
	.align	4


	//----- nvinfo : EIATTR_CUDA_API_VERSION
	.align		4
        /*0000*/ 	.byte	0x04, 0x37
        /*0002*/ 	.short	(.L_2193 - .L_2192)
.L_2192:
        /*0004*/ 	.word	0x00000082


	//----- nvinfo : EIATTR_KPARAM_INFO
	.align		4
.L_2193:
        /*0008*/ 	.byte	0x04, 0x17
        /*000a*/ 	.short	(.L_2195 - .L_2194)
.L_2194:
        /*000c*/ 	.word	0x00000000
        /*0010*/ 	.short	0x0000
        /*0012*/ 	.short	0x0000
        /*0014*/ 	.byte	0x00, 0xf0, 0xa1, 0x04


	//----- nvinfo : EIATTR_SPARSE_MMA_MASK
	.align		4
.L_2195:
        /*0018*/ 	.byte	0x03, 0x50
        /*001a*/ 	.short	0x0000


	//----- nvinfo : EIATTR_MAXREG_COUNT
	.align		4
        /*001c*/ 	.byte	0x03, 0x1b
        /*001e*/ 	.short	0x0040


	//----- nvinfo : EIATTR_NUM_BARRIERS
	.align		4
        /*0020*/ 	.byte	0x02, 0x4c
        /*0022*/ 	.byte	0x01
	.zero		1


	//----- nvinfo : EIATTR_MERCURY_ISA_VERSION
	.align		4
        /*0024*/ 	.byte	0x03, 0x5f
        /*0026*/ 	.short	0x0101


	//----- nvinfo : EIATTR_COOP_GROUP_MASK_REGIDS
	.align		4
        /*0028*/ 	.byte	0x04, 0x29
        /*002a*/ 	.short	(.L_2197 - .L_2196)


	//   ....[0]....
.L_2196:
        /*002c*/ 	.word	0xffffffff


	//   ....[1]....
        /*0030*/ 	.word	0xffffffff


	//   ....[2]....
        /*0034*/ 	.word	0xffffffff


	//   ....[3]....
        /*0038*/ 	.word	0xffffffff


	//   ....[4]....
        /*003c*/ 	.word	0xffffffff


	//   ....[5]....
        /*0040*/ 	.word	0xffffffff


	//   ....[6]....
        /*0044*/ 	.word	0xffffffff


	//   ....[7]....
        /*0048*/ 	.word	0xffffffff


	//   ....[8]....
        /*004c*/ 	.word	0xffffffff


	//   ....[9]....
        /*0050*/ 	.word	0xffffffff


	//   ....[10]....
        /*0054*/ 	.word	0x05000011


	//   ....[11]....
        /*0058*/ 	.word	0x05000011


	//   ....[12]....
        /*005c*/ 	.word	0x05000011


	//   ....[13]....
        /*0060*/ 	.word	0x05000011


	//   ....[14]....
        /*0064*/ 	.word	0x05000011


	//   ....[15]....
        /*0068*/ 	.word	0x05000011


	//   ....[16]....
        /*006c*/ 	.word	0x05000011


	//   ....[17]....
        /*0070*/ 	.word	0x05000011


	//   ....[18]....
        /*0074*/ 	.word	0x05000011


	//   ....[19]....
        /*0078*/ 	.word	0x05000011


	//----- nvinfo : EIATTR_COOP_GROUP_INSTR_OFFSETS
	.align		4
.L_2197:
        /*007c*/ 	.byte	0x04, 0x28
        /*007e*/ 	.short	(.L_2199 - .L_2198)


	//   ....[0]....
.L_2198:
        /*0080*/ 	.word	0x000008e0


	//   ....[1]....
        /*0084*/ 	.word	0x000008f0


	//   ....[2]....
        /*0088*/ 	.word	0x00000920


	//   ....[3]....
        /*008c*/ 	.word	0x00000930


	//   ....[4]....
        /*0090*/ 	.word	0x00000960


	//   ....[5]....
        /*0094*/ 	.word	0x00000970


	//   ....[6]....
        /*0098*/ 	.word	0x000009a0


	//   ....[7]....
        /*009c*/ 	.word	0x000009b0


	//   ....[8]....
        /*00a0*/ 	.word	0x000009e0


	//   ....[9]....
        /*00a4*/ 	.word	0x000009f0


	//   ....[10]....
        /*00a8*/ 	.word	0x00000ba0


	//   ....[11]....
        /*00ac*/ 	.word	0x00000c10


	//   ....[12]....
        /*00b0*/ 	.word	0x00000c80


	//   ....[13]....
        /*00b4*/ 	.word	0x00000cf0


	//   ....[14]....
        /*00b8*/ 	.word	0x00000d60


	//   ....[15]....
        /*00bc*/ 	.word	0x00000dc0


	//   ....[16]....
        /*00c0*/ 	.word	0x00000e30


	//   ....[17]....
        /*00c4*/ 	.word	0x00000ea0


	//   ....[18]....
        /*00c8*/ 	.word	0x00000f10


	//   ....[19]....
        /*00cc*/ 	.word	0x00000f80


	//----- nvinfo : EIATTR_EXIT_INSTR_OFFSETS
	.align		4
.L_2199:
        /*00d0*/ 	.byte	0x04, 0x1c
        /*00d2*/ 	.short	(.L_2201 - .L_2200)


	//   ....[0]....
.L_2200:
        /*00d4*/ 	.word	0x00000070


	//   ....[1]....
        /*00d8*/ 	.word	0x00000b40


	//----- nvinfo : EIATTR_MAX_THREADS
	.align		4
.L_2201:
        /*00dc*/ 	.byte	0x04, 0x05
        /*00de*/ 	.short	(.L_2203 - .L_2202)
.L_2202:
        /*00e0*/ 	.word	0x00000400
        /*00e4*/ 	.word	0x00000001
        /*00e8*/ 	.word	0x00000001


	//----- nvinfo : EIATTR_CRS_STACK_SIZE
	.align		4
.L_2203:
        /*00ec*/ 	.byte	0x04, 0x1e
        /*00ee*/ 	.short	(.L_2205 - .L_2204)
.L_2204:
        /*00f0*/ 	.word	0x00000000


	//----- nvinfo : EIATTR_CBANK_PARAM_SIZE
	.align		4
.L_2205:
        /*00f4*/ 	.byte	0x03, 0x19
        /*00f6*/ 	.short	0x0128


	//----- nvinfo : EIATTR_PARAM_CBANK
	.align		4
        /*00f8*/ 	.byte	0x04, 0x0a
        /*00fa*/ 	.short	(.L_2207 - .L_2206)
	.align		4
.L_2206:
        /*00fc*/ 	.word	index@(.nv.constant0._ZN10layer_norm22ln_bwd_finalize_kernelINS_22Kernel_traits_finalizeILj5120Ef13__nv_bfloat16S2_S2_fjLb0ELj1024ELj4ENS_18Kernel_traits_baseILj5120EfS2_S2_S2_fjLj1024EEEEELb0ELb1EEEvNS_9BwdParamsE)
        /*0100*/ 	.short	0x0210
        /*0102*/ 	.short	0x0128


	//----- nvinfo : EIATTR_SW_WAR
	.align		4
.L_2207:
        /*0104*/ 	.byte	0x04, 0x36
        /*0106*/ 	.short	(.L_2209 - .L_2208)
.L_2208:
        /*0108*/ 	.word	0x00000008
.L_2209:


//--------------------- .nv.info._ZN10layer_norm13ln_bwd_kernelINS_13Kernel_traitsIf13__nv_bfloat16S2_S2_fjLj5120ELj1ELj1ELj4ELj16ENS_18Kernel_traits_baseILj5120EfS2_S2_S2_fjLj128EEEEELb1ELb0ELb1ELb1EEEvNS_9BwdParamsE --------------------------
	.section	.nv.info._ZN10layer_norm13ln_bwd_kernelINS_13Kernel_traitsIf13__nv_bfloat16S2_S2_fjLj5120ELj1ELj1ELj4ELj16ENS_18Kernel_traits_baseILj5120EfS2_S2_S2_fjLj128EEEEELb1ELb0ELb1ELb1EEEvNS_9BwdParamsE,"",@"SHT_CUDA_INFO"
	.sectionflags	@""
	.align	4


	//----- nvinfo : EIATTR_CUDA_API_VERSION
	.align		4
        /*0000*/ 	.byte	0x04, 0x37
        /*0002*/ 	.short	(.L_2211 - .L_2210)
.L_2210:
        /*0004*/ 	.word	0x00000082


	//----- nvinfo : EIATTR_KPARAM_INFO
	.align		4
.L_2211:
        /*0008*/ 	.byte	0x04, 0x17
        /*000a*/ 	.short	(.L_2213 - .L_2212)
.L_2212:
        /*000c*/ 	.word	0x00000000
        /*0010*/ 	.short	0x0000
        /*0012*/ 	.short	0x0000
        /*0014*/ 	.byte	0x00, 0xf0, 0xa1, 0x04


	//----- nvinfo : EIATTR_SPARSE_MMA_MASK
	.align		4
.L_2213:
        /*0018*/ 	.byte	0x03, 0x50
        /*001a*/ 	.short	0x0000


	//----- nvinfo : EIATTR_MAXREG_COUNT
	.align		4
        /*001c*/ 	.byte	0x03, 0x1b
        /*001e*/ 	.short	0x00ff


	//----- nvinfo : EIATTR_NUM_BARRIERS
	.align		4
        /*0020*/ 	.byte	0x02, 0x4c
        /*0022*/ 	.byte	0x01
	.zero		1


	//----- nvinfo : EIATTR_ANNOTATIONS
	.align		4
        /*0024*/ 	.byte	0x04, 0x55
        /*0026*/ 	.short	(.L_2215 - .L_2214)


	//   ....[0]....
.L_2214:
        /*0028*/ 	.word	0x00000001
        /*002c*/ 	.byte	0xe0, 0x06, 0x00, 0x00, 0x01, 0x00, 0x00, 0x00, 0xf0, 0x06, 0x00, 0x00, 0x01, 0x00, 0x00, 0x00
        /*003c*/ 	.byte	0xf0, 0x16, 0x00, 0x00, 0x01, 0x00, 0x00, 0x00, 0x50, 0x17, 0x00, 0x00, 0x01, 0x00, 0x00, 0x00
        /*004c*/ 	.byte	0xb0, 0x17, 0x00, 0x00, 0x01, 0x00, 0x00, 0x00, 0xe0, 0x17, 0x00, 0x00, 0x01, 0x00, 0x00, 0x00
        /*005c*/ 	.byte	0x50, 0x2a, 0x00, 0x00, 0x01, 0x00, 0x00, 0x00, 0x70, 0x2a, 0x00, 0x00, 0x01, 0x00, 0x00, 0x00
        /*006c*/ 	.byte	0x80, 0x2a, 0x00, 0x00, 0x01, 0x00, 0x00, 0x00, 0xd0, 0x2a, 0x00, 0x00, 0x01, 0x00, 0x00, 0x00
        /*007c*/ 	.byte	0x90, 0x3c, 0x00, 0x00, 0x01, 0x00, 0x00, 0x00, 0x90, 0x49, 0x00, 0x00, 0x01, 0x00, 0x00, 0x00
        /*008c*/ 	.byte	0x90, 0x56, 0x00, 0x00, 0x01, 0x00, 0x00, 0x00, 0xa0, 0x63, 0x00, 0x00


	//----- nvinfo : EIATTR_MERCURY_ISA_VERSION
	.align		4
.L_2215:
        /*0098*/ 	.byte	0x03, 0x5f
        /*009a*/ 	.short	0x0101


	//----- nvinfo : EIATTR_COOP_GROUP_MASK_REGIDS
	.align		4
        /*009c*/ 	.byte	0x04, 0x29
        /*009e*/ 	.short	(.L_2217 - .L_2216)


	//   ....[0]....
.L_2216:
        /*00a0*/ 	.word	0xffffffff


	//   ....[1]....
        /*00a4*/ 	.word	0xffffffff


	//   ....[2]....
        /*00a8*/ 	.word	0xffffffff


	//   ....[3]....
        /*00ac*/ 	.word	0xffffffff


	//   ....[4]....
        /*00b0*/ 	.word	0xffffffff


	//   ....[5]....
        /*00b4*/ 	.word	0xffffffff


	//   ....[6]....
        /*00b8*/ 	.word	0xffffffff


	//   ....[7]....
        /*00bc*/ 	.word	0xffffffff


	//   ....[8]....
        /*00c0*/ 	.word	0xffffffff


	//   ....[9]....
        /*00c4*/ 	.word	0xffffffff


	//   ....[10]....
        /*00c8*/ 	.word	0x050000ac


	//   ....[11]....
        /*00cc*/ 	.word	0x050000ac


	//   ....[12]....
        /*00d0*/ 	.word	0x050000ac


	//   ....[13]....
        /*00d4*/ 	.word	0x050000ac


	//   ....[14]....
        /*00d8*/ 	.word	0x050000ac


	//   ....[15]....
        /*00dc*/ 	.word	0x050000ac


	//   ....[16]....
        /*00e0*/ 	.word	0x050000ac


	//   ....[17]....
        /*00e4*/ 	.word	0x050000ac


	//   ....[18]....
        /*00e8*/ 	.word	0x050000ac


	//   ....[19]....
        /*00ec*/ 	.word	0x050000ac


	//----- nvinfo : EIATTR_COOP_GROUP_INSTR_OFFSETS
	.align		4
.L_2217:
        /*00f0*/ 	.byte	0x04, 0x28
        /*00f2*/ 	.short	(.L_2219 - .L_2218)


	//   ....[0]....
.L_2218:
        /*00f4*/ 	.word	0x00002b10


	//   ....[1]....
        /*00f8*/ 	.word	0x00002b30


	//   ....[2]....
        /*00fc*/ 	.word	0x00002b50


	//   ....[3]....
        /*0100*/ 	.word	0x00002b70


	//   ....[4]....
        /*0104*/ 	.word	0x00002b90


	//   ....[5]....
        /*0108*/ 	.word	0x00002bb0


	//   ....[6]....
        /*010c*/ 	.word	0x00002bd0


	//   ....[7]....
        /*0110*/ 	.word	0x00002bf0


	//   ....[8]....
        /*0114*/ 	.word	0x00002c00


	//   ....[9]....
        /*0118*/ 	.word	0x00002c20


	//   ....[10]....
        /*011c*/ 	.word	0x00007230


	//   ....[11]....
        /*0120*/ 	.word	0x00007280


	//   ....[12]....
        /*0124*/ 	.word	0x000072e0


	//   ....[13]....
        /*0128*/ 	.word	0x00007330


	//   ....[14]....
        /*012c*/ 	.word	0x00007390


	//   ....[15]....
        /*0130*/ 	.word	0x000073e0


	//   ....[16]....
        /*0134*/ 	.word	0x00007440


	//   ....[17]....
        /*0138*/ 	.word	0x00007490


	//   ....[18]....
        /*013c*/ 	.word	0x000074f0


	//   ....[19]....
        /*0140*/ 	.word	0x00007540


	//----- nvinfo : EIATTR_EXIT_INSTR_OFFSETS
	.align		4
.L_2219:
        /*0144*/ 	.byte	0x04, 0x1c
        /*0146*/ 	.short	(.L_2221 - .L_2220)


	//   ....[0]....
.L_2220:
        /*0148*/ 	.word	0x000071d0


	//----- nvinfo : EIATTR_MAX_THREADS
	.align		4
.L_2221:
        /*014c*/ 	.byte	0x04, 0x05
        /*014e*/ 	.short	(.L_2223 - .L_2222)
.L_2222:
        /*0150*/ 	.word	0x00000080
        /*0154*/ 	.word	0x00000001
        /*0158*/ 	.word	0x00000001


	//----- nvinfo : EIATTR_CRS_STACK_SIZE
	.align		4
.L_2223:
        /*015c*/ 	.byte	0x04, 0x1e
        /*015e*/ 	.short	(.L_2225 - .L_2224)
.L_2224:
        /*0160*/ 	.word	0x00000000


	//----- nvinfo : EIATTR_CBANK_PARAM_SIZE
	.align		4
.L_2225:
        /*0164*/ 	.byte	0x03, 0x19
        /*0166*/ 	.short	0x0128


	//----- nvinfo : EIATTR_PARAM_CBANK
	.align		4
        /*0168*/ 	.byte	0x04, 0x0a
        /*016a*/ 	.short	(.L_2227 - .L_2226)
	.align		4
.L_2226:
        /*016c*/ 	.word	index@(.nv.constant0._ZN10layer_norm13ln_bwd_kernelINS_13Kernel_traitsIf13__nv_bfloat16S2_S2_fjLj5120ELj1ELj1ELj4ELj16ENS_18Kernel_traits_baseILj5120EfS2_S2_S2_fjLj128EEEEELb1ELb0ELb1ELb1EEEvNS_9BwdParamsE)
        /*0170*/ 	.short	0x0210
        /*0172*/ 	.short	0x0128


	//----- nvinfo : EIATTR_SW_WAR
	.align		4
.L_2227:
        /*0174*/ 	.byte	0x04, 0x36
        /*0176*/ 	.short	(.L_2229 - .L_2228)
.L_2228:
        /*0178*/ 	.word	0x00000008
.L_2229:


//--------------------- .nv.info._ZN10layer_norm13ln_bwd_kernelINS_13Kernel_traitsIf13__nv_bfloat16S2_S2_fjLj5120ELj1ELj1ELj4ELj16ENS_18Kernel_traits_baseILj5120EfS2_S2_S2_fjLj128EEEEELb1ELb1ELb0ELb0EEEvNS_9BwdParamsE --------------------------
	.section	.nv.info._ZN10layer_norm13ln_bwd_kernelINS_13Kernel_traitsIf13__nv_bfloat16S2_S2_fjLj5120ELj1ELj1ELj4ELj16ENS_18Kernel_traits_baseILj5120EfS2_S2_S2_fjLj128EEEEELb1ELb1ELb0ELb0EEEvNS_9BwdParamsE,"",@"SHT_CUDA_INFO"
	.sectionflags	@""
	.align	4


	//----- nvinfo : EIATTR_CUDA_API_VERSION
	.align		4
        /*0000*/ 	.byte	0x04, 0x37
        /*0002*/ 	.short	(.L_2231 - .L_2230)
.L_2230:
        /*0004*/ 	.word	0x00000082


	//----- nvinfo : EIATTR_KPARAM_INFO
	.align		4
.L_2231:
        /*0008*/ 	.byte	0x04, 0x17
        /*000a*/ 	.short	(.L_2233 - .L_2232)
.L_2232:
        /*000c*/ 	.word	0x00000000
        /*0010*/ 	.short	0x0000
        /*0012*/ 	.short	0x0000
        /*0014*/ 	.byte	0x00, 0xf0, 0xa1, 0x04


	//----- nvinfo : EIATTR_SPARSE_MMA_MASK
	.align		4
.L_2233:
        /*0018*/ 	.byte	0x03, 0x50
        /*001a*/ 	.short	0x0000


	//----- nvinfo : EIATTR_MAXREG_COUNT
	.align		4
        /*001c*/ 	.byte	0x03, 0x1b
        /*001e*/ 	.short	0x00ff


	//----- nvinfo : EIATTR_NUM_BARRIERS
	.align		4
        /*0020*/ 	.byte	0x02, 0x4c
        /*0022*/ 	.byte	0x01
	.zero		1


	//----- nvinfo : EIATTR_ANNOTATIONS
	.align		4
        /*0024*/ 	.byte	0x04, 0x55
        /*0026*/ 	.short	(.L_2235 - .L_2234)


	//   ....[0]....
.L_2234:
        /* <DEDUP_REMOVED lines=97> */


	//----- nvinfo : EIATTR_MERCURY_ISA_VERSION
	.align		4
.L_2235:
        /*0620*/ 	.byte	0x03, 0x5f
        /*0622*/ 	.short	0x0101


	//----- nvinfo : EIATTR_COOP_GROUP_MASK_REGIDS
	.align		4
        /*0624*/ 	.byte	0x04, 0x29
        /*0626*/ 	.short	(.L_2237 - .L_2236)


	//   ....[0]....
.L_2236:
        /*0628*/ 	.word	0xffffffff


	//   ....[1]....
        /*062c*/ 	.word	0xffffffff


	//   ....[2]....
        /*0630*/ 	.word	0xffffffff


	//   ....[3]....
        /*0634*/ 	.word	0xffffffff


	//   ....[4]....
        /*0638*/ 	.word	0xffffffff


	//   ....[5]....
        /*063c*/ 	.word	0xffffffff


	//   ....[6]....
        /*0640*/ 	.word	0xffffffff


	//   ....[7]....
        /*0644*/ 	.word	0xffffffff


	//   ....[8]....
        /*0648*/ 	.word	0xffffffff


	//   ....[9]....
        /*064c*/ 	.word	0xffffffff


	//   ....[10]....
        /*0650*/ 	.word	0x050000b3


	//   ....[11]....
        /*0654*/ 	.word	0x050000b3


	//   ....[12]....
        /*0658*/ 	.word	0x050000b3


	//   ....[13]....
        /*065c*/ 	.word	0x050000b3


	//   ....[14]....
        /*0660*/ 	.word	0x050000b3


	//   ....[15]....
        /*0664*/ 	.word	0x050000b3


	//   ....[16]....
        /*0668*/ 	.word	0x050000b3


	//   ....[17]....
        /*066c*/ 	.word	0x050000b3


	//   ....[18]....
        /*0670*/ 	.word	0x050000b3


	//   ....[19]....
        /*0674*/ 	.word	0x050000b3


	//----- nvinfo : EIATTR_COOP_GROUP_INSTR_OFFSETS
	.align		4
.L_2237:
        /*0678*/ 	.byte	0x04, 0x28
        /*067a*/ 	.short	(.L_2239 - .L_2238)


	//   ....[0]....
.L_2238:
        /*067c*/ 	.word	0x00003240


	//   ....[1]....
        /*0680*/ 	.word	0x00003260


	//   ....[2]....
        /*0684*/ 	.word	0x00003280


	//   ....[3]....
        /*0688*/ 	.word	0x000032a0


	//   ....[4]....
        /*068c*/ 	.word	0x000032c0


	//   ....[5]....
        /*0690*/ 	.word	0x000032e0


	//   ....[6]....
        /*0694*/ 	.word	0x00003300


	//   ....[7]....
        /*0698*/ 	.word	0x00003320


	//   ....[8]....
        /*069c*/ 	.word	0x00003340


	//   ....[9]....
        /*06a0*/ 	.word	0x00003350


	//   ....[10]....
        /*06a4*/ 	.word	0x000070f0


	//   ....[11]....
        /*06a8*/ 	.word	0x00007160


	//   ....[12]....
        /*06ac*/ 	.word	0x000071d0


	//   ....[13]....
        /*06b0*/ 	.word	0x00007240


	//   ....[14]....
        /*06b4*/ 	.word	0x000072b0


	//   ....[15]....
        /*06b8*/ 	.word	0x00007320


	//   ....[16]....
        /*06bc*/ 	.word	0x00007390


	//   ....[17]....
        /*06c0*/ 	.word	0x00007400


	//   ....[18]....
        /*06c4*/ 	.word	0x00007470


	//   ....[19]....
        /*06c8*/ 	.word	0x000074c0


	//----- nvinfo : EIATTR_EXIT_INSTR_OFFSETS
	.align		4
.L_2239:
        /*06cc*/ 	.byte	0x04, 0x1c
        /*06ce*/ 	.short	(.L_2241 - .L_2240)


	//   ....[0]....
.L_2240:
        /*06d0*/ 	.word	0x00006fc0


	//   ....[1]....
        /*06d4*/ 	.word	0x00007090


	//----- nvinfo : EIATTR_MAX_THREADS
	.align		4
.L_2241:
        /*06d8*/ 	.byte	0x04, 0x05
        /*06da*/ 	.short	(.L_2243 - .L_2242)
.L_2242:
        /*06dc*/ 	.word	0x00000080
        /*06e0*/ 	.word	0x00000001
        /*06e4*/ 	.word	0x00000001


	//----- nvinfo : EIATTR_CRS_STACK_SIZE
	.align		4
.L_2243:
        /*06e8*/ 	.byte	0x04, 0x1e
        /*06ea*/ 	.short	(.L_2245 - .L_2244)
.L_2244:
        /*06ec*/ 	.word	0x00000000


	//----- nvinfo : EIATTR_CBANK_PARAM_SIZE
	.align		4
.L_2245:
        /*06f0*/ 	.byte	0x03, 0x19
        /*06f2*/ 	.short	0x0128


	//----- nvinfo : EIATTR_PARAM_CBANK
	.align		4
        /*06f4*/ 	.byte	0x04, 0x0a
        /*06f6*/ 	.short	(.L_2247 - .L_2246)
	.align		4
.L_2246:
        /*06f8*/ 	.word	index@(.nv.constant0._ZN10layer_norm13ln_bwd_kernelINS_13Kernel_traitsIf13__nv_bfloat16S2_S2_fjLj5120ELj1ELj1ELj4ELj16ENS_18Kernel_traits_baseILj5120EfS2_S2_S2_fjLj128EEEEELb1ELb1ELb0ELb0EEEvNS_9BwdParamsE)
        /*06fc*/ 	.short	0x0210
        /*06fe*/ 	.short	0x0128


	//----- nvinfo : EIATTR_SW_WAR
	.align		4
.L_2247:
        /*0700*/ 	.byte	0x04, 0x36
        /*0702*/ 	.short	(.L_2249 - .L_2248)
.L_2248:
        /*0704*/ 	.word	0x00000008
.L_2249:


//--------------------- .nv.info._ZN10layer_norm13ln_bwd_kernelINS_13Kernel_traitsIf13__nv_bfloat16S2_S2_fjLj5120ELj1ELj1ELj4ELj16ENS_18Kernel_traits_baseILj5120EfS2_S2_S2_fjLj128EEEEELb1ELb1ELb0ELb1EEEvNS_9BwdParamsE --------------------------
	.section	.nv.info._ZN10layer_norm13ln_bwd_kernelINS_13Kernel_traitsIf13__nv_bfloat16S2_S2_fjLj5120ELj1ELj1ELj4ELj16ENS_18Kernel_traits_baseILj5120EfS2_S2_S2_fjLj128EEEEELb1ELb1ELb0ELb1EEEvNS_9BwdParamsE,"",@"SHT_CUDA_INFO"
	.sectionflags	@""
	.align	4


	//----- nvinfo : EIATTR_CUDA_API_VERSION
	.align		4
        /*0000*/ 	.byte	0x04, 0x37
        /*0002*/ 	.short	(.L_2251 - .L_2250)
.L_2250:
        /*0004*/ 	.word	0x00000082


	//----- nvinfo : EIATTR_KPARAM_INFO
	.align		4
.L_2251:
        /*0008*/ 	.byte	0x04, 0x17
        /*000a*/ 	.short	(.L_2253 - .L_2252)
.L_2252:
        /*000c*/ 	.word	0x00000000
        /*0010*/ 	.short	0x0000
        /*0012*/ 	.short	0x0000
        /*0014*/ 	.byte	0x00, 0xf0, 0xa1, 0x04


	//----- nvinfo : EIATTR_SPARSE_MMA_MASK
	.align		4
.L_2253:
        /*0018*/ 	.byte	0x03, 0x50
        /*001a*/ 	.short	0x0000


	//----- nvinfo : EIATTR_MAXREG_COUNT
	.align		4
        /*001c*/ 	.byte	0x03, 0x1b
        /*001e*/ 	.short	0x00ff


	//----- nvinfo : EIATTR_NUM_BARRIERS
	.align		4
        /*0020*/ 	.byte	0x02, 0x4c
        /*0022*/ 	.byte	0x01
	.zero		1


	//----- nvinfo : EIATTR_ANNOTATIONS
	.align		4
        /*0024*/ 	.byte	0x04, 0x55
        /*0026*/ 	.short	(.L_2255 - .L_2254)


	//   ....[0]....
.L_2254:
        /* <DEDUP_REMOVED lines=141> */


	//----- nvinfo : EIATTR_MERCURY_ISA_VERSION
	.align		4
.L_2255:
        /*08e8*/ 	.byte	0x03, 0x5f
        /*08ea*/ 	.short	0x0101


	//----- nvinfo : EIATTR_COOP_GROUP_MASK_REGIDS
	.align		4
        /*08ec*/ 	.byte	0x04, 0x29
        /*08ee*/ 	.short	(.L_2257 - .L_2256)


	//   ....[0]....
.L_2256:
        /*08f0*/ 	.word	0xffffffff


	//   ....[1]....
        /*08f4*/ 	.word	0xffffffff


	//   ....[2]....
        /*08f8*/ 	.word	0xffffffff


	//   ....[3]....
        /*08fc*/ 	.word	0xffffffff


	//   ....[4]....
        /*0900*/ 	.word	0xffffffff


	//   ....[5]....
        /*0904*/ 	.word	0xffffffff


	//   ....[6]....
        /*0908*/ 	.word	0xffffffff


	//   ....[7]....
        /*090c*/ 	.word	0xffffffff


	//   ....[8]....
        /*0910*/ 	.word	0xffffffff


	//   ....[9]....
        /*0914*/ 	.word	0xffffffff


	//   ....[10]....
        /*0918*/ 	.word	0x05000086


	//   ....[11]....
        /*091c*/ 	.word	0x05000086


	//   ....[12]....
        /*0920*/ 	.word	0x05000086


	//   ....[13]....
        /*0924*/ 	.word	0x05000086


	//   ....[14]....
        /*0928*/ 	.word	0x05000086


	//   ....[15]....
        /*092c*/ 	.word	0x05000086


	//   ....[16]....
        /*0930*/ 	.word	0x05000086


	//   ....[17]....
        /*0934*/ 	.word	0x05000086


	//   ....[18]....
        /*0938*/ 	.word	0x05000086


	//   ....[19]....
        /*093c*/ 	.word	0x05000086


	//----- nvinfo : EIATTR_COOP_GROUP_INSTR_OFFSETS
	.align		4
.L_2257:
        /*0940*/ 	.byte	0x04, 0x28
        /*0942*/ 	.short	(.L_2259 - .L_2258)


	//   ....[0]....
.L_2258:
        /*0944*/ 	.word	0x000030b0


	//   ....[1]....
        /*0948*/ 	.word	0x000030d0


	//   ....[2]....
        /*094c*/ 	.word	0x000030f0


	//   ....[3]....
        /*0950*/ 	.word	0x00003110


	//   ....[4]....
        /*0954*/ 	.word	0x00003130


	//   ....[5]....
        /*0958*/ 	.word	0x00003150


	//   ....[6]....
        /*095c*/ 	.word	0x00003170


	//   ....[7]....
        /*0960*/ 	.word	0x00003190


	//   ....[8]....
        /*0964*/ 	.word	0x000031a0


	//   ....[9]....
        /*0968*/ 	.word	0x000031c0


	//   ....[10]....
        /*096c*/ 	.word	0x00007190


	//   ....[11]....
        /*0970*/ 	.word	0x000071e0


	//   ....[12]....
        /*0974*/ 	.word	0x00007240


	//   ....[13]....
        /*0978*/ 	.word	0x00007290


	//   ....[14]....
        /*097c*/ 	.word	0x000072f0


	//   ....[15]....
        /*0980*/ 	.word	0x00007340


	//   ....[16]....
        /*0984*/ 	.word	0x000073a0


	//   ....[17]....
        /*0988*/ 	.word	0x000073f0


	//   ....[18]....
        /*098c*/ 	.word	0x00007450


	//   ....[19]....
        /*0990*/ 	.word	0x000074a0


	//----- nvinfo : EIATTR_EXIT_INSTR_OFFSETS
	.align		4
.L_2259:
        /*0994*/ 	.byte	0x04, 0x1c
        /*0996*/ 	.short	(.L_2261 - .L_2260)


	//   ....[0]....
.L_2260:
        /*0998*/ 	.word	0x00007130


	//----- nvinfo : EIATTR_MAX_THREADS
	.align		4
.L_2261:
        /*099c*/ 	.byte	0x04, 0x05
        /*099e*/ 	.short	(.L_2263 - .L_2262)
.L_2262:
        /*09a0*/ 	.word	0x00000080
        /*09a4*/ 	.word	0x00000001
        /*09a8*/ 	.word	0x00000001


	//----- nvinfo : EIATTR_CRS_STACK_SIZE
	.align		4
.L_2263:
        /*09ac*/ 	.byte	0x04, 0x1e
        /*09ae*/ 	.short	(.L_2265 - .L_2264)
.L_2264:
        /*09b0*/ 	.word	0x00000000


	//----- nvinfo : EIATTR_CBANK_PARAM_SIZE
	.align		4
.L_2265:
        /*09b4*/ 	.byte	0x03, 0x19
        /*09b6*/ 	.short	0x0128


	//----- nvinfo : EIATTR_PARAM_CBANK
	.align		4
        /*09b8*/ 	.byte	0x04, 0x0a
        /*09ba*/ 	.short	(.L_2267 - .L_2266)
	.align		4
.L_2266:
        /*09bc*/ 	.word	index@(.nv.constant0._ZN10layer_norm13ln_bwd_kernelINS_13Kernel_traitsIf13__nv_bfloat16S2_S2_fjLj5120ELj1ELj1ELj4ELj16ENS_18Kernel_traits_baseILj5120EfS2_S2_S2_fjLj128EEEEELb1ELb1ELb0ELb1EEEvNS_9BwdParamsE)
        /*09c0*/ 	.short	0x0210
        /*09c2*/ 	.short	0x0128


	//----- nvinfo : EIATTR_SW_WAR
	.align		4
.L_2267:
        /*09c4*/ 	.byte	0x04, 0x36
        /*09c6*/ 	.short	(.L_2269 - .L_2268)
.L_2268:
        /*09c8*/ 	.word	0x00000008
.L_2269:


//--------------------- .nv.info._ZN10layer_norm22ln_bwd_finalize_kernelINS_22Kernel_traits_finalizeILj5120Ef13__nv_bfloat16S2_S2_fjLb1ELj1024ELj4ENS_18Kernel_traits_baseILj5120EfS2_S2_S2_fjLj1024EEEEELb1ELb0EEEvNS_9BwdParamsE --------------------------
	.section	.nv.info._ZN10layer_norm22ln_bwd_finalize_kernelINS_22Kernel_traits_finalizeILj5120Ef13__nv_bfloat16S2_S2_fjLb1ELj1024ELj4ENS_18Kernel_traits_baseILj5120EfS2_S2_S2_fjLj1024EEEEELb1ELb0EEEvNS_9BwdParamsE,"",@"SHT_CUDA_INFO"
	.sectionflags	@""
	.align	4


	//----- nvinfo : EIATTR_CUDA_API_VERSION
	.align		4
        /*0000*/ 	.byte	0x04, 0x37
        /*0002*/ 	.short	(.L_2271 - .L_2270)
.L_2270:
        /*0004*/ 	.word	0x00000082


	//----- nvinfo : EIATTR_KPARAM_INFO
	.align		4
.L_2271:
        /*0008*/ 	.byte	0x04, 0x17
        /*000a*/ 	.short	(.L_2273 - .L_2272)
.L_2272:
        /*000c*/ 	.word	0x00000000
        /*0010*/ 	.short	0x0000
        /*0012*/ 	.short	0x0000
        /*0014*/ 	.byte	0x00, 0xf0, 0xa1, 0x04


	//----- nvinfo : EIATTR_SPARSE_MMA_MASK
	.align		4
.L_2273:
        /*0018*/ 	.byte	0x03, 0x50
        /*001a*/ 	.short	0x0000


	//----- nvinfo : EIATTR_MAXREG_COUNT
	.align		4
        /*001c*/ 	.byte	0x03, 0x1b
        /*001e*/ 	.short	0x0040


	//----- nvinfo : EIATTR_NUM_BARRIERS
	.align		4
        /*0020*/ 	.byte	0x02, 0x4c
        /*0022*/ 	.byte	0x01
	.zero		1


	//----- nvinfo : EIATTR_MERCURY_ISA_VERSION
	.align		4
        /*0024*/ 	.byte	0x03, 0x5f
        /*0026*/ 	.short	0x0101


	//----- nvinfo : EIATTR_COOP_GROUP_MASK_REGIDS
	.align		4
        /*0028*/ 	.byte	0x04, 0x29
        /*002a*/ 	.short	(.L_2275 - .L_2274)


	//   ....[0]....
.L_2274:
        /*002c*/ 	.word	0xffffffff


	//   ....[1]....
        /*0030*/ 	.word	0xffffffff


	//   ....[2]....
        /*0034*/ 	.word	0xffffffff


	//   ....[3]....
        /*0038*/ 	.word	0xffffffff


	//   ....[4]....
        /*003c*/ 	.word	0xffffffff


	//   ....[5]....
        /*0040*/ 	.word	0xffffffff


	//   ....[6]....
        /*0044*/ 	.word	0xffffffff


	//   ....[7]....
        /*0048*/ 	.word	0xffffffff


	//   ....[8]....
        /*004c*/ 	.word	0xffffffff


	//   ....[9]....
        /*0050*/ 	.word	0xffffffff


	//   ....[10]....
        /*0054*/ 	.word	0xffffffff


	//   ....[11]....
        /*0058*/ 	.word	0xffffffff


	//   ....[12]....
        /*005c*/ 	.word	0xffffffff


	//   ....[13]....
        /*0060*/ 	.word	0xffffffff


	//   ....[14]....
        /*0064*/ 	.word	0xffffffff


	//   ....[15]....
        /*0068*/ 	.word	0x05000014


	//   ....[16]....
        /*006c*/ 	.word	0x05000014


	//   ....[17]....
        /*0070*/ 	.word	0x05000014


	//   ....[18]....
        /*0074*/ 	.word	0x05000014


	//   ....[19]....
        /*0078*/ 	.word	0x05000014


	//   ....[20]....
        /*007c*/ 	.word	0x05000014


	//   ....[21]....
        /*0080*/ 	.word	0x05000014


	//   ....[22]....
        /*0084*/ 	.word	0x05000014


	//   ....[23]....
        /*0088*/ 	.word	0x05000014


	//   ....[24]....
        /*008c*/ 	.word	0x05000014


	//   ....[25]....
        /*0090*/ 	.word	0x05000014


	//   ....[26]....
        /*0094*/ 	.word	0x05000014


	//   ....[27]....
        /*0098*/ 	.word	0x05000014


	//   ....[28]....
        /*009c*/ 	.word	0x05000014


	//   ....[29]....
        /*00a0*/ 	.word	0x05000014


	//----- nvinfo : EIATTR_COOP_GROUP_INSTR_OFFSETS
	.align		4
.L_2275:
        /*00a4*/ 	.byte	0x04, 0x28
        /*00a6*/ 	.short	(.L_2277 - .L_2276)


	//   ....[0]....
.L_2276:
        /*00a8*/ 	.word	0x00000ad0


	//   ....[1]....
        /*00ac*/ 	.word	0x00000ae0


	//   ....[2]....
        /*00b0*/ 	.word	0x00000af0


	//   ....[3]....
        /*00b4*/ 	.word	0x00000b20


	//   ....[4]....
        /*00b8*/ 	.word	0x00000b40


	//   ....[5]....
        /*00bc*/ 	.word	0x00000b50


	//   ....[6]....
        /*00c0*/ 	.word	0x00000b90


	//   ....[7]....
        /*00c4*/ 	.word	0x00000ba0


	//   ....[8]....
        /*00c8*/ 	.word	0x00000bb0


	//   ....[9]....
        /*00cc*/ 	.word	0x00000be0


	//   ....[10]....
        /*00d0*/ 	.word	0x00000c00


	//   ....[11]....
        /*00d4*/ 	.word	0x00000c10


	//   ....[12]....
        /*00d8*/ 	.word	0x00000c40


	//   ....[13]....
        /*00dc*/ 	.word	0x00000c60


	//   ....[14]....
        /*00e0*/ 	.word	0x00000c70


	//   ....[15]....
        /*00e4*/ 	.word	0x00000ef0


	//   ....[16]....
        /*00e8*/ 	.word	0x00000f60


	//   ....[17]....
        /*00ec*/ 	.word	0x00000fd0


	//   ....[18]....
        /*00f0*/ 	.word	0x00001040


	//   ....[19]....
        /*00f4*/ 	.word	0x000010b0


	//   ....[20]....
        /*00f8*/ 	.word	0x00001110


	//   ....[21]....
        /*00fc*/ 	.word	0x00001180


	//   ....[22]....
        /*0100*/ 	.word	0x000011f0


	//   ....[23]....
        /*0104*/ 	.word	0x00001260


	//   ....[24]....
        /*0108*/ 	.word	0x000012d0


	//   ....[25]....
        /*010c*/ 	.word	0x00001330


	//   ....[26]....
        /*0110*/ 	.word	0x000013a0


	//   ....[27]....
        /*0114*/ 	.word	0x00001410


	//   ....[28]....
        /*0118*/ 	.word	0x00001480


	//   ....[29]....
        /*011c*/ 	.word	0x000014f0


	//----- nvinfo : EIATTR_EXIT_INSTR_OFFSETS
	.align		4
.L_2277:
        /*0120*/ 	.byte	0x04, 0x1c
        /*0122*/ 	.short	(.L_2279 - .L_2278)


	//   ....[0]....
.L_2278:
        /*0124*/ 	.word	0x00000070


	//   ....[1]....
        /*0128*/ 	.word	0x00000e90


	//----- nvinfo : EIATTR_MAX_THREADS
	.align		4
.L_2279:
        /*012c*/ 	.byte	0x04, 0x05
        /*012e*/ 	.short	(.L_2281 - .L_2280)
.L_2280:
        /*0130*/ 	.word	0x00000400
        /*0134*/ 	.word	0x00000001
        /*0138*/ 	.word	0x00000001


	//----- nvinfo : EIATTR_CRS_STACK_SIZE
	.align		4
.L_2281:
        /*013c*/ 	.byte	0x04, 0x1e
        /*013e*/ 	.short	(.L_2283 - .L_2282)
.L_2282:
        /*0140*/ 	.word	0x00000000


	//----- nvinfo : EIATTR_CBANK_PARAM_SIZE
	.align		4
.L_2283:
        /*0144*/ 	.byte	0x03, 0x19
        /*0146*/ 	.short	0x0128


	//----- nvinfo : EIATTR_PARAM_CBANK
	.align		4
        /*0148*/ 	.byte	0x04, 0x0a
        /*014a*/ 	.short	(.L_2285 - .L_2284)
	.align		4
.L_2284:
        /*014c*/ 	.word	index@(.nv.constant0._ZN10layer_norm22ln_bwd_finalize_kernelINS_22Kernel_traits_finalizeILj5120Ef13__nv_bfloat16S2_S2_fjLb1ELj1024ELj4ENS_18Kernel_traits_baseILj5120EfS2_S2_S2_fjLj1024EEEEELb1ELb0EEEvNS_9BwdParamsE)
        /*0150*/ 	.short	0x0210
        /*0152*/ 	.short	0x0128


	//----- nvinfo : EIATTR_SW_WAR
	.align		4
.L_2285:
        /*0154*/ 	.byte	0x04, 0x36
        /*0156*/ 	.short	(.L_2287 - .L_2286)
.L_2286:
        /*0158*/ 	.word	0x00000008
.L_2287:


//--------------------- .nv.info._ZN10layer_norm13ln_bwd_kernelINS_13Kernel_traitsIf13__nv_bfloat16S2_S2_fjLj5120ELj1ELj1ELj4ELj16ENS_18Kernel_traits_baseILj5120EfS2_S2_S2_fjLj128EEEEELb1ELb1ELb1ELb0EEEvNS_9BwdParamsE --------------------------
	.section	.nv.info._ZN10layer_norm13ln_bwd_kernelINS_13Kernel_traitsIf13__nv_bfloat16S2_S2_fjLj5120ELj1ELj1ELj4ELj16ENS_18Kernel_traits_baseILj5120EfS2_S2_S2_fjLj128EEEEELb1ELb1ELb1ELb0EEEvNS_9BwdParamsE,"",@"SHT_CUDA_INFO"
	.sectionflags	@""
	.align	4


	//----- nvinfo : EIATTR_CUDA_API_VERSION
	.align		4
        /*0000*/ 	.byte	0x04, 0x37
        /*0002*/ 	.short	(.L_2289 - .L_2288)
.L_2288:
        /*0004*/ 	.word	0x00000082


	//----- nvinfo : EIATTR_KPARAM_INFO
	.align		4
.L_2289:
        /*0008*/ 	.byte	0x04, 0x17
        /*000a*/ 	.short	(.L_2291 - .L_2290)
.L_2290:
        /*000c*/ 	.word	0x00000000
        /*0010*/ 	.short	0x0000
        /*0012*/ 	.short	0x0000
        /*0014*/ 	.byte	0x00, 0xf0, 0xa1, 0x04


	//----- nvinfo : EIATTR_SPARSE_MMA_MASK
	.align		4
.L_2291:
        /*0018*/ 	.byte	0x03, 0x50
        /*001a*/ 	.short	0x0000


	//----- nvinfo : EIATTR_MAXREG_COUNT
	.align		4
        /*001c*/ 	.byte	0x03, 0x1b
        /*001e*/ 	.short	0x00ff


	//----- nvinfo : EIATTR_NUM_BARRIERS
	.align		4
        /*0020*/ 	.byte	0x02, 0x4c
        /*0022*/ 	.byte	0x01
	.zero		1


	//----- nvinfo : EIATTR_ANNOTATIONS
	.align		4
        /*0024*/ 	.byte	0x04, 0x55
        /*0026*/ 	.short	(.L_2293 - .L_2292)


	//   ....[0]....
.L_2292:
        /* <DEDUP_REMOVED lines=98> */


	//----- nvinfo : EIATTR_MERCURY_ISA_VERSION
	.align		4
.L_2293:
        /*0630*/ 	.byte	0x03, 0x5f
        /*0632*/ 	.short	0x0101


	//----- nvinfo : EIATTR_COOP_GROUP_MASK_REGIDS
	.align		4
        /*0634*/ 	.byte	0x04, 0x29
        /*0636*/ 	.short	(.L_2295 - .L_2294)


	//   ....[0]....
.L_2294:
        /*0638*/ 	.word	0xffffffff


	//   ....[1]....
        /*063c*/ 	.word	0xffffffff


	//   ....[2]....
        /*0640*/ 	.word	0xffffffff


	//   ....[3]....
        /*0644*/ 	.word	0xffffffff


	//   ....[4]....
        /*0648*/ 	.word	0xffffffff


	//   ....[5]....
        /*064c*/ 	.word	0xffffffff


	//   ....[6]....
        /*0650*/ 	.word	0xffffffff


	//   ....[7]....
        /*0654*/ 	.word	0xffffffff


	//   ....[8]....
        /*0658*/ 	.word	0xffffffff


	//   ....[9]....
        /*065c*/ 	.word	0xffffffff


	//   ....[10]....
        /*0660*/ 	.word	0x050000b2


	//   ....[11]....
        /*0664*/ 	.word	0x050000b2


	//   ....[12]....
        /*0668*/ 	.word	0x050000b2


	//   ....[13]....
        /*066c*/ 	.word	0x050000b2


	//   ....[14]....
        /*0670*/ 	.word	0x050000b2


	//   ....[15]....
        /*0674*/ 	.word	0x050000b2


	//   ....[16]....
        /*0678*/ 	.word	0x050000b2


	//   ....[17]....
        /*067c*/ 	.word	0x050000b2


	//   ....[18]....
        /*0680*/ 	.word	0x050000b2


	//   ....[19]....
        /*0684*/ 	.word	0x050000b2


	//----- nvinfo : EIATTR_COOP_GROUP_INSTR_OFFSETS
	.align		4
.L_2295:
        /*0688*/ 	.byte	0x04, 0x28
        /*068a*/ 	.short	(.L_2297 - .L_2296)


	//   ....[0]....
.L_2296:
        /*068c*/ 	.word	0x00003910


	//   ....[1]....
        /*0690*/ 	.word	0x00003930


	//   ....[2]....
        /*0694*/ 	.word	0x00003950


	//   ....[3]....
        /*0698*/ 	.word	0x00003970


	//   ....[4]....
        /*069c*/ 	.word	0x00003990


	//   ....[5]....
        /*06a0*/ 	.word	0x000039b0


	//   ....[6]....
        /*06a4*/ 	.word	0x000039d0


	//   ....[7]....
        /*06a8*/ 	.word	0x000039f0


	//   ....[8]....
        /*06ac*/ 	.word	0x00003a00


	//   ....[9]....
        /*06b0*/ 	.word	0x00003a20


	//   ....[10]....
        /*06b4*/ 	.word	0x00009e80


	//   ....[11]....
        /*06b8*/ 	.word	0x00009ef0


	//   ....[12]....
        /*06bc*/ 	.word	0x00009f60


	//   ....[13]....
        /*06c0*/ 	.word	0x00009fd0


	//   ....[14]....
        /*06c4*/ 	.word	0x0000a040


	//   ....[15]....
        /*06c8*/ 	.word	0x0000a0b0


	//   ....[16]....
        /*06cc*/ 	.word	0x0000a120


	//   ....[17]....
        /*06d0*/ 	.word	0x0000a190


	//   ....[18]....
        /*06d4*/ 	.word	0x0000a200


	//   ....[19]....
        /*06d8*/ 	.word	0x0000a250


	//----- nvinfo : EIATTR_EXIT_INSTR_OFFSETS
	.align		4
.L_2297:
        /*06dc*/ 	.byte	0x04, 0x1c
        /*06de*/ 	.short	(.L_2299 - .L_2298)


	//   ....[0]....
.L_2298:
        /*06e0*/ 	.word	0x00009d50


	//   ....[1]....
        /*06e4*/ 	.word	0x00009e20


	//----- nvinfo : EIATTR_MAX_THREADS
	.align		4
.L_2299:
        /*06e8*/ 	.byte	0x04, 0x05
        /*06ea*/ 	.short	(.L_2301 - .L_2300)
.L_2300:
        /*06ec*/ 	.word	0x00000080
        /*06f0*/ 	.word	0x00000001
        /*06f4*/ 	.word	0x00000001


	//----- nvinfo : EIATTR_CRS_STACK_SIZE
	.align		4
.L_2301:
        /*06f8*/ 	.byte	0x04, 0x1e
        /*06fa*/ 	.short	(.L_2303 - .L_2302)
.L_2302:
        /*06fc*/ 	.word	0x00000000


	//----- nvinfo : EIATTR_CBANK_PARAM_SIZE
	.align		4
.L_2303:
        /*0700*/ 	.byte	0x03, 0x19
        /*0702*/ 	.short	0x0128


	//----- nvinfo : EIATTR_PARAM_CBANK
	.align		4
        /*0704*/ 	.byte	0x04, 0x0a
        /*0706*/ 	.short	(.L_2305 - .L_2304)
	.align		4
.L_2304:
        /*0708*/ 	.word	index@(.nv.constant0._ZN10layer_norm13ln_bwd_kernelINS_13Kernel_traitsIf13__nv_bfloat16S2_S2_fjLj5120ELj1ELj1ELj4ELj16ENS_18Kernel_traits_baseILj5120EfS2_S2_S2_fjLj128EEEEELb1ELb1ELb1ELb0EEEvNS_9BwdParamsE)
        /*070c*/ 	.short	0x0210
        /*070e*/ 	.short	0x0128


	//----- nvinfo : EIATTR_SW_WAR
	.align		4
.L_2305:
        /*0710*/ 	.byte	0x04, 0x36
        /*0712*/ 	.short	(.L_2307 - .L_2306)
.L_2306:
        /*0714*/ 	.word	0x00000008
.L_2307:


//--------------------- .nv.info._ZN10layer_norm22ln_bwd_finalize_kernelINS_22Kernel_traits_finalizeILj5120Ef13__nv_bfloat16S2_S2_fjLb1ELj1024ELj4ENS_18Kernel_traits_baseILj5120EfS2_S2_S2_fjLj1024EEEEELb1ELb1EEEvNS_9BwdParamsE --------------------------
	.section	.nv.info._ZN10layer_norm22ln_bwd_finalize_kernelINS_22Kernel_traits_finalizeILj5120Ef13__nv_bfloat16S2_S2_fjLb1ELj1024ELj4ENS_18Kernel_traits_baseILj5120EfS2_S2_S2_fjLj1024EEEEELb1ELb1EEEvNS_9BwdParamsE,"",@"SHT_CUDA_INFO"
	.sectionflags	@""
	.align	4


	//----- nvinfo : EIATTR_CUDA_API_VERSION
	.align		4
        /*0000*/ 	.byte	0x04, 0x37
        /*0002*/ 	.short	(.L_2309 - .L_2308)
.L_2308:
        /*0004*/ 	.word	0x00000082


	//----- nvinfo : EIATTR_KPARAM_INFO
	.align		4
.L_2309:
        /*0008*/ 	.byte	0x04, 0x17
        /*000a*/ 	.short	(.L_2311 - .L_2310)
.L_2310:
        /*000c*/ 	.word	0x00000000
        /*0010*/ 	.short	0x0000
        /*0012*/ 	.short	0x0000
        /*0014*/ 	.byte	0x00, 0xf0, 0xa1, 0x04


	//----- nvinfo : EIATTR_SPARSE_MMA_MASK
	.align		4
.L_2311:
        /*0018*/ 	.byte	0x03, 0x50
        /*001a*/ 	.short	0x0000


	//----- nvinfo : EIATTR_MAXREG_COUNT
	.align		4
        /*001c*/ 	.byte	0x03, 0x1b
        /*001e*/ 	.short	0x0040


	//----- nvinfo : EIATTR_NUM_BARRIERS
	.align		4
        /*0020*/ 	.byte	0x02, 0x4c
        /*0022*/ 	.byte	0x01
	.zero		1


	//----- nvinfo : EIATTR_MERCURY_ISA_VERSION
	.align		4
        /*0024*/ 	.byte	0x03, 0x5f
        /*0026*/ 	.short	0x0101


	//----- nvinfo : EIATTR_COOP_GROUP_MASK_REGIDS
	.align		4
        /*0028*/ 	.byte	0x04, 0x29
        /*002a*/ 	.short	(.L_2313 - .L_2312)


	//   ....[0]....
.L_2312:
        /*002c*/ 	.word	0xffffffff


	//   ....[1]....
        /*0030*/ 	.word	0xffffffff


	//   ....[2]....
        /*0034*/ 	.word	0xffffffff


	//   ....[3]....
        /*0038*/ 	.word	0xffffffff


	//   ....[4]....
        /*003c*/ 	.word	0xffffffff


	//   ....[5]....
        /*0040*/ 	.word	0xffffffff


	//   ....[6]....
        /*0044*/ 	.word	0xffffffff


	//   ....[7]....
        /*0048*/ 	.word	0xffffffff


	//   ....[8]....
        /*004c*/ 	.word	0xffffffff


	//   ....[9]....
        /*0050*/ 	.word	0xffffffff


	//   ....[10]....
        /*0054*/ 	.word	0xffffffff


	//   ....[11]....
        /*0058*/ 	.word	0xffffffff


	//   ....[12]....
        /*005c*/ 	.word	0xffffffff


	//   ....[13]....
        /*0060*/ 	.word	0xffffffff


	//   ....[14]....
        /*0064*/ 	.word	0xffffffff


	//   ....[15]....
        /*0068*/ 	.word	0x05000014


	//   ....[16]....
        /*006c*/ 	.word	0x05000014


	//   ....[17]....
        /*0070*/ 	.word	0x05000014


	//   ....[18]....
        /*0074*/ 	.word	0x05000014


	//   ....[19]....
        /*0078*/ 	.word	0x05000014


	//   ....[20]....
        /*007c*/ 	.word	0x05000014


	//   ....[21]....
        /*0080*/ 	.word	0x05000014


	//   ....[22]....
        /*0084*/ 	.word	0x05000014


	//   ....[23]....
        /*0088*/ 	.word	0x05000014


	//   ....[24]....
        /*008c*/ 	.word	0x05000014


	//   ....[25]....
        /*0090*/ 	.word	0x05000014


	//   ....[26]....
        /*0094*/ 	.word	0x05000014


	//   ....[27]....
        /*0098*/ 	.word	0x05000014


	//   ....[28]....
        /*009c*/ 	.word	0x05000014


	//   ....[29]....
        /*00a0*/ 	.word	0x05000014


	//----- nvinfo : EIATTR_COOP_GROUP_INSTR_OFFSETS
	.align		4
.L_2313:
        /*00a4*/ 	.byte	0x04, 0x28
        /*00a6*/ 	.short	(.L_2315 - .L_2314)


	//   ....[0]....
.L_2314:
        /*00a8*/ 	.word	0x00000ab0


	//   ....[1]....
        /*00ac*/ 	.word	0x00000ac0


	//   ....[2]....
        /*00b0*/ 	.word	0x00000ad0


	//   ....[3]....
        /*00b4*/ 	.word	0x00000b00


	//   ....[4]....
        /*00b8*/ 	.word	0x00000b20


	//   ....[5]....
        /*00bc*/ 	.word	0x00000b30


	//   ....[6]....
        /*00c0*/ 	.word	0x00000b60


	//   ....[7]....
        /*00c4*/ 	.word	0x00000b80


	//   ....[8]....
        /*00c8*/ 	.word	0x00000b90


	//   ....[9]....
        /*00cc*/ 	.word	0x00000bc0


	//   ....[10]....
        /*00d0*/ 	.word	0x00000be0


	//   ....[11]....
        /*00d4*/ 	.word	0x00000bf0


	//   ....[12]....
        /*00d8*/ 	.word	0x00000c20


	//   ....[13]....
        /*00dc*/ 	.word	0x00000c40


	//   ....[14]....
        /*00e0*/ 	.word	0x00000c50


	//   ....[15]....
        /*00e4*/ 	.word	0x00000eb0


	//   ....[16]....
        /*00e8*/ 	.word	0x00000f20


	//   ....[17]....
        /*00ec*/ 	.word	0x00000f90


	//   ....[18]....
        /*00f0*/ 	.word	0x00001000


	//   ....[19]....
        /*00f4*/ 	.word	0x00001070


	//   ....[20]....
        /*00f8*/ 	.word	0x000010d0


	//   ....[21]....
        /*00fc*/ 	.word	0x00001140


	//   ....[22]....
        /*0100*/ 	.word	0x000011b0


	//   ....[23]....
        /*0104*/ 	.word	0x00001220


	//   ....[24]....
        /*0108*/ 	.word	0x00001290


	//   ....[25]....
        /*010c*/ 	.word	0x000012f0


	//   ....[26]....
        /*0110*/ 	.word	0x00001360


	//   ....[27]....
        /*0114*/ 	.word	0x000013d0


	//   ....[28]....
        /*0118*/ 	.word	0x00001440


	//   ....[29]....
        /*011c*/ 	.word	0x000014b0


	//----- nvinfo : EIATTR_EXIT_INSTR_OFFSETS
	.align		4
.L_2315:
        /*0120*/ 	.byte	0x04, 0x1c
        /*0122*/ 	.short	(.L_2317 - .L_2316)


	//   ....[0]....
.L_2316:
        /*0124*/ 	.word	0x00000070


	//   ....[1]....
        /*0128*/ 	.word	0x00000e50


	//----- nvinfo : EIATTR_MAX_THREADS
	.align		4
.L_2317:
        /*012c*/ 	.byte	0x04, 0x05
        /*012e*/ 	.short	(.L_2319 - .L_2318)
.L_2318:
        /*0130*/ 	.word	0x00000400
        /*0134*/ 	.word	0x00000001
        /*0138*/ 	.word	0x00000001


	//----- nvinfo : EIATTR_CRS_STACK_SIZE
	.align		4
.L_2319:
        /*013c*/ 	.byte	0x04, 0x1e
        /*013e*/ 	.short	(.L_2321 - .L_2320)
.L_2320:
        /*0140*/ 	.word	0x00000000


	//----- nvinfo : EIATTR_CBANK_PARAM_SIZE
	.align		4
.L_2321:
        /*0144*/ 	.byte	0x03, 0x19
        /*0146*/ 	.short	0x0128


	//----- nvinfo : EIATTR_PARAM_CBANK
	.align		4
        /*0148*/ 	.byte	0x04, 0x0a
        /*014a*/ 	.short	(.L_2323 - .L_2322)
	.align		4
.L_2322:
        /*014c*/ 	.word	index@(.nv.constant0._ZN10layer_norm22ln_bwd_finalize_kernelINS_22Kernel_traits_finalizeILj5120Ef13__nv_bfloat16S2_S2_fjLb1ELj1024ELj4ENS_18Kernel_traits_baseILj5120EfS2_S2_S2_fjLj1024EEEEELb1ELb1EEEvNS_9BwdParamsE)
        /*0150*/ 	.short	0x0210
        /*0152*/ 	.short	0x0128


	//----- nvinfo : EIATTR_SW_WAR
	.align		4
.L_2323:
        /*0154*/ 	.byte	0x04, 0x36
        /*0156*/ 	.short	(.L_2325 - .L_2324)
.L_2324:
        /*0158*/ 	.word	0x00000008
.L_2325:


//--------------------- .nv.info._ZN10layer_norm13ln_bwd_kernelINS_13Kernel_traitsIf13__nv_bfloat16S2_S2_fjLj5120ELj1ELj1ELj4ELj16ENS_18Kernel_traits_baseILj5120EfS2_S2_S2_fjLj128EEEEELb1ELb1ELb1ELb1EEEvNS_9BwdParamsE --------------------------
	.section	.nv.info._ZN10layer_norm13ln_bwd_kernelINS_13Kernel_traitsIf13__nv_bfloat16S2_S2_fjLj5120ELj1ELj1ELj4ELj16ENS_18Kernel_traits_baseILj5120EfS2_S2_S2_fjLj128EEEEELb1ELb1ELb1ELb1EEEvNS_9BwdParamsE,"",@"SHT_CUDA_INFO"
	.sectionflags	@""
	.align	4


	//----- nvinfo : EIATTR_CUDA_API_VERSION
	.align		4
        /*0000*/ 	.byte	0x04, 0x37
        /*0002*/ 	.short	(.L_2327 - .L_2326)
.L_2326:
        /*0004*/ 	.word	0x00000082


	//----- nvinfo : EIATTR_KPARAM_INFO
	.align		4
.L_2327:
        /*0008*/ 	.byte	0x04, 0x17
        /*000a*/ 	.short	(.L_2329 - .L_2328)
.L_2328:
        /*000c*/ 	.word	0x00000000
        /*0010*/ 	.short	0x0000
        /*0012*/ 	.short	0x0000
        /*0014*/ 	.byte	0x00, 0xf0, 0xa1, 0x04


	//----- nvinfo : EIATTR_SPARSE_MMA_MASK
	.align		4
.L_2329:
        /*0018*/ 	.byte	0x03, 0x50
        /*001a*/ 	.short	0x0000


	//----- nvinfo : EIATTR_MAXREG_COUNT
	.align		4
        /*001c*/ 	.byte	0x03, 0x1b
        /*001e*/ 	.short	0x00ff


	//----- nvinfo : EIATTR_NUM_BARRIERS
	.align		4
        /*0020*/ 	.byte	0x02, 0x4c
        /*0022*/ 	.byte	0x01
	.zero		1


	//----- nvinfo : EIATTR_ANNOTATIONS
	.align		4
        /*0024*/ 	.byte	0x04, 0x55
        /*0026*/ 	.short	(.L_2331 - .L_2330)


	//   ....[0]....
.L_2330:
        /* <DEDUP_REMOVED lines=93> */


	//----- nvinfo : EIATTR_MERCURY_ISA_VERSION
	.align		4
.L_2331:
        /*05e8*/ 	.byte	0x03, 0x5f
        /*05ea*/ 	.short	0x0101


	//----- nvinfo : EIATTR_COOP_GROUP_MASK_REGIDS
	.align		4
        /*05ec*/ 	.byte	0x04, 0x29
        /*05ee*/ 	.short	(.L_2333 - .L_2332)


	//   ....[0]....
.L_2332:
        /*05f0*/ 	.word	0xffffffff


	//   ....[1]....
        /*05f4*/ 	.word	0xffffffff


	//   ....[2]....
        /*05f8*/ 	.word	0xffffffff


	//   ....[3]....
        /*05fc*/ 	.word	0xffffffff


	//   ....[4]....
        /*0600*/ 	.word	0xffffffff


	//   ....[5]....
        /*0604*/ 	.word	0xffffffff


	//   ....[6]....
        /*0608*/ 	.word	0xffffffff


	//   ....[7]....
        /*060c*/ 	.word	0xffffffff


	//   ....[8]....
        /*0610*/ 	.word	0xffffffff


	//   ....[9]....
        /*0614*/ 	.word	0xffffffff


	//   ....[10]....
        /*0618*/ 	.word	0x050000fb


	//   ....[11]....
        /*061c*/ 	.word	0x050000fb


	//   ....[12]....
        /*0620*/ 	.word	0x050000fb


	//   ....[13]....
        /*0624*/ 	.word	0x050000fb


	//   ....[14]....
        /*0628*/ 	.word	0x050000fb


	//   ....[15]....
        /*062c*/ 	.word	0x050000fb


	//   ....[16]....
        /*0630*/ 	.word	0x050000fb


	//   ....[17]....
        /*0634*/ 	.word	0x050000fb


	//   ....[18]....
        /*0638*/ 	.word	0x050000fb


	//   ....[19]....
        /*063c*/ 	.word	0x050000fb


	//----- nvinfo : EIATTR_COOP_GROUP_INSTR_OFFSETS
	.align		4
.L_2333:
        /*0640*/ 	.byte	0x04, 0x28
        /*0642*/ 	.short	(.L_2335 - .L_2334)


	//   ....[0]....
.L_2334:
        /*0644*/ 	.word	0x00003680


	//   ....[1]....
        /*0648*/ 	.word	0x000036a0


	//   ....[2]....
        /*064c*/ 	.word	0x000036c0


	//   ....[3]....
        /*0650*/ 	.word	0x000036e0


	//   ....[4]....
        /*0654*/ 	.word	0x00003700


	//   ....[5]....
        /*0658*/ 	.word	0x00003720


	//   ....[6]....
        /*065c*/ 	.word	0x00003740


	//   ....[7]....
        /*0660*/ 	.word	0x00003760


	//   ....[8]....
        /*0664*/ 	.word	0x00003790


	//   ....[9]....
        /*0668*/ 	.word	0x000037b0


	//   ....[10]....
        /*066c*/ 	.word	0x00009630


	//   ....[11]....
        /*0670*/ 	.word	0x00009690


	//   ....[12]....
        /*0674*/ 	.word	0x000096f0


	//   ....[13]....
        /*0678*/ 	.word	0x00009750


	//   ....[14]....
        /*067c*/ 	.word	0x000097b0


	//   ....[15]....
        /*0680*/ 	.word	0x00009810


	//   ....[16]....
        /*0684*/ 	.word	0x00009870


	//   ....[17]....
        /*0688*/ 	.word	0x000098e0


	//   ....[18]....
        /*068c*/ 	.word	0x00009970


	//   ....[19]....
        /*0690*/ 	.word	0x000099e0


	//----- nvinfo : EIATTR_EXIT_INSTR_OFFSETS
	.align		4
.L_2335:
        /*0694*/ 	.byte	0x04, 0x1c
        /*0696*/ 	.short	(.L_2337 - .L_2336)


	//   ....[0]....
.L_2336:
        /*0698*/ 	.word	0x000095d0


	//----- nvinfo : EIATTR_MAX_THREADS
	.align		4
.L_2337:
        /*069c*/ 	.byte	0x04, 0x05
        /*069e*/ 	.short	(.L_2339 - .L_2338)
.L_2338:
        /*06a0*/ 	.word	0x00000080
        /*06a4*/ 	.word	0x00000001
        /*06a8*/ 	.word	0x00000001


	//----- nvinfo : EIATTR_CRS_STACK_SIZE
	.align		4
.L_2339:
        /*06ac*/ 	.byte	0x04, 0x1e
        /*06ae*/ 	.short	(.L_2341 - .L_2340)
.L_2340:
        /*06b0*/ 	.word	0x00000000


	//----- nvinfo : EIATTR_CBANK_PARAM_SIZE
	.align		4
.L_2341:
        /*06b4*/ 	.byte	0x03, 0x19
        /*06b6*/ 	.short	0x0128


	//----- nvinfo : EIATTR_PARAM_CBANK
	.align		4
        /*06b8*/ 	.byte	0x04, 0x0a
        /*06ba*/ 	.short	(.L_2343 - .L_2342)
	.align		4
.L_2342:
        /*06bc*/ 	.word	index@(.nv.constant0._ZN10layer_norm13ln_bwd_kernelINS_13Kernel_traitsIf13__nv_bfloat16S2_S2_fjLj5120ELj1ELj1ELj4ELj16ENS_18Kernel_traits_baseILj5120EfS2_S2_S2_fjLj128EEEEELb1ELb1ELb1ELb1EEEvNS_9BwdParamsE)
        /*06c0*/ 	.short	0x0210
        /*06c2*/ 	.short	0x0128


	//----- nvinfo : EIATTR_SW_WAR
	.align		4
.L_2343:
        /*06c4*/ 	.byte	0x04, 0x36
        /*06c6*/ 	.short	(.L_2345 - .L_2344)
.L_2344:
        /*06c8*/ 	.word	0x00000008
.L_2345:


//--------------------- .nv.info._ZN10layer_norm13ln_bwd_kernelINS_13Kernel_traitsI13__nv_bfloat16S2_fS2_fjLj5120ELj1ELj1ELj4ELj16ENS_18Kernel_traits_baseILj5120ES2_S2_fS2_fjLj128EEEEELb0ELb0ELb0ELb0EEEvNS_9BwdParamsE --------------------------
	.section	.nv.info._ZN10layer_norm13ln_bwd_kernelINS_13Kernel_traitsI13__nv_bfloat16S2_fS2_fjLj5120ELj1ELj1ELj4ELj16ENS_18Kernel_traits_baseILj5120ES2_S2_fS2_fjLj128EEEEELb0ELb0ELb0ELb0EEEvNS_9BwdParamsE,"",@"SHT_CUDA_INFO"
	.sectionflags	@""
	.align	4


	//----- nvinfo : EIATTR_CUDA_API_VERSION
	.align		4
        /*0000*/ 	.byte	0x04, 0x37
        /*0002*/ 	.short	(.L_2347 - .L_2346)
.L_2346:
        /*0004*/ 	.word	0x00000082


	//----- nvinfo : EIATTR_KPARAM_INFO
	.align		4
.L_2347:
        /*0008*/ 	.byte	0x04, 0x17
        /*000a*/ 	.short	(.L_2349 - .L_2348)
.L_2348:
        /*000c*/ 	.word	0x00000000
        /*0010*/ 	.short	0x0000
        /*0012*/ 	.short	0x0000
        /*0014*/ 	.byte	0x00, 0xf0, 0xa1, 0x04


	//----- nvinfo : EIATTR_SPARSE_MMA_MASK
	.align		4
.L_2349:
        /*0018*/ 	.byte	0x03, 0x50
        /*001a*/ 	.short	0x0000


	//----- nvinfo : EIATTR_MAXREG_COUNT
	.align		4
        /*001c*/ 	.byte	0x03, 0x1b
        /*001e*/ 	.short	0x00ff


	//----- nvinfo : EIATTR_NUM_BARRIERS
	.align		4
        /*0020*/ 	.byte	0x02, 0x4c
        /*0022*/ 	.byte	0x01
	.zero		1


	//----- nvinfo : EIATTR_ANNOTATIONS
	.align		4
        /*0024*/ 	.byte	0x04, 0x55
        /*0026*/ 	.short	(.L_2351 - .L_2350)


	//   ....[0]....
.L_2350:
        /* <DEDUP_REMOVED lines=21> */


	//----- nvinfo : EIATTR_MERCURY_ISA_VERSION
	.align		4
.L_2351:
        /*0168*/ 	.byte	0x03, 0x5f
        /*016a*/ 	.short	0x0101


	//----- nvinfo : EIATTR_COOP_GROUP_MASK_REGIDS
	.align		4
        /*016c*/ 	.byte	0x04, 0x29
        /*016e*/ 	.short	(.L_2353 - .L_2352)


	//   ....[0]....
.L_2352:
        /*0170*/ 	.word	0xffffffff


	//   ....[1]....
        /*0174*/ 	.word	0xffffffff


	//   ....[2]....
        /*0178*/ 	.word	0xffffffff


	//   ....[3]....
        /*017c*/ 	.word	0xffffffff


	//   ....[4]....
        /*0180*/ 	.word	0xffffffff


	//   ....[5]....
        /*0184*/ 	.word	0xffffffff


	//   ....[6]....
        /*0188*/ 	.word	0xffffffff


	//   ....[7]....
        /*018c*/ 	.word	0xffffffff


	//   ....[8]....
        /*0190*/ 	.word	0xffffffff


	//   ....[9]....
        /*0194*/ 	.word	0xffffffff


	//   ....[10]....
        /*0198*/ 	.word	0x0500009f


	//   ....[11]....
        /*019c*/ 	.word	0x0500009f


	//   ....[12]....
        /*01a0*/ 	.word	0x0500009f


	//   ....[13]....
        /*01a4*/ 	.word	0x0500009f


	//   ....[14]....
        /*01a8*/ 	.word	0x0500009f


	//   ....[15]....
        /*01ac*/ 	.word	0x0500009f


	//   ....[16]....
        /*01b0*/ 	.word	0x0500009f


	//   ....[17]....
        /*01b4*/ 	.word	0x0500009f


	//   ....[18]....
        /*01b8*/ 	.word	0x0500009f


	//   ....[19]....
        /*01bc*/ 	.word	0x0500009f


	//----- nvinfo : EIATTR_COOP_GROUP_INSTR_OFFSETS
	.align		4
.L_2353:
        /*01c0*/ 	.byte	0x04, 0x28
        /*01c2*/ 	.short	(.L_2355 - .L_2354)


	//   ....[0]....
.L_2354:
        /*01c4*/ 	.word	0x000028e0


	//   ....[1]....
        /*01c8*/ 	.word	0x00002900


	//   ....[2]....
        /*01cc*/ 	.word	0x00002920


	//   ....[3]....
        /*01d0*/ 	.word	0x00002940


	//   ....[4]....
        /*01d4*/ 	.word	0x00002950


	//   ....[5]....
        /*01d8*/ 	.word	0x00002980


	//   ....[6]....
        /*01dc*/ 	.word	0x00002990


	//   ....[7]....
        /*01e0*/ 	.word	0x000029c0


	//   ....[8]....
        /*01e4*/ 	.word	0x000029d0


	//   ....[9]....
        /*01e8*/ 	.word	0x000029f0


	//   ....[10]....
        /*01ec*/ 	.word	0x00004550


	//   ....[11]....
        /*01f0*/ 	.word	0x000045a0


	//   ....[12]....
        /*01f4*/ 	.word	0x00004600


	//   ....[13]....
        /*01f8*/ 	.word	0x00004650


	//   ....[14]....
        /*01fc*/ 	.word	0x000046b0


	//   ....[15]....
        /*0200*/ 	.word	0x00004700


	//   ....[16]....
        /*0204*/ 	.word	0x00004770


	//   ....[17]....
        /*0208*/ 	.word	0x000047d0


	//   ....[18]....
        /*020c*/ 	.word	0x00004830


	//   ....[19]....
        /*0210*/ 	.word	0x00004880


	//----- nvinfo : EIATTR_EXIT_INSTR_OFFSETS
	.align		4
.L_2355:
        /*0214*/ 	.byte	0x04, 0x1c
        /*0216*/ 	.short	(.L_2357 - .L_2356)


	//   ....[0]....
.L_2356:
        /*0218*/ 	.word	0x00004460


	//   ....[1]....
        /*021c*/ 	.word	0x000044f0


	//----- nvinfo : EIATTR_MAX_THREADS
	.align		4
.L_2357:
        /*0220*/ 	.byte	0x04, 0x05
        /*0222*/ 	.short	(.L_2359 - .L_2358)
.L_2358:
        /*0224*/ 	.word	0x00000080
        /*0228*/ 	.word	0x00000001
        /*022c*/ 	.word	0x00000001


	//----- nvinfo : EIATTR_CRS_STACK_SIZE
	.align		4
.L_2359:
        /*0230*/ 	.byte	0x04, 0x1e
        /*0232*/ 	.short	(.L_2361 - .L_2360)
.L_2360:
        /*0234*/ 	.word	0x00000000


	//----- nvinfo : EIATTR_CBANK_PARAM_SIZE
	.align		4
.L_2361:
        /*0238*/ 	.byte	0x03, 0x19
        /*023a*/ 	.short	0x0128


	//----- nvinfo : EIATTR_PARAM_CBANK
	.align		4
        /*023c*/ 	.byte	0x04, 0x0a
        /*023e*/ 	.short	(.L_2363 - .L_2362)
	.align		4
.L_2362:
        /*0240*/ 	.word	index@(.nv.constant0._ZN10layer_norm13ln_bwd_kernelINS_13Kernel_traitsI13__nv_bfloat16S2_fS2_fjLj5120ELj1ELj1ELj4ELj16ENS_18Kernel_traits_baseILj5120ES2_S2_fS2_fjLj128EEEEELb0ELb0ELb0ELb0EEEvNS_9BwdParamsE)
        /*0244*/ 	.short	0x0210
        /*0246*/ 	.short	0x0128


	//----- nvinfo : EIATTR_SW_WAR
	.align		4
.L_2363:
        /*0248*/ 	.byte	0x04, 0x36
        /*024a*/ 	.short	(.L_2365 - .L_2364)
.L_2364:
        /*024c*/ 	.word	0x00000008
.L_2365:


//--------------------- .nv.info._ZN10layer_norm13ln_bwd_kernelINS_13Kernel_traitsI13__nv_bfloat16S2_fS2_fjLj5120ELj1ELj1ELj4ELj16ENS_18Kernel_traits_baseILj5120ES2_S2_fS2_fjLj128EEEEELb0ELb0ELb0ELb1EEEvNS_9BwdParamsE --------------------------
	.section	.nv.info._ZN10layer_norm13ln_bwd_kernelINS_13Kernel_traitsI13__nv_bfloat16S2_fS2_fjLj5120ELj1ELj1ELj4ELj16ENS_18Kernel_traits_baseILj5120ES2_S2_fS2_fjLj128EEEEELb0ELb0ELb0ELb1EEEvNS_9BwdParamsE,"",@"SHT_CUDA_INFO"
	.sectionflags	@""
	.align	4


	//----- nvinfo : EIATTR_CUDA_API_VERSION
	.align		4
        /*0000*/ 	.byte	0x04, 0x37
        /*0002*/ 	.short	(.L_2367 - .L_2366)
.L_2366:
        /*0004*/ 	.word	0x00000082


	//----- nvinfo : EIATTR_KPARAM_INFO
	.align		4
.L_2367:
        /*0008*/ 	.byte	0x04, 0x17
        /*000a*/ 	.short	(.L_2369 - .L_2368)
.L_2368:
        /*000c*/ 	.word	0x00000000
        /*0010*/ 	.short	0x0000
        /*0012*/ 	.short	0x0000
        /*0014*/ 	.byte	0x00, 0xf0, 0xa1, 0x04


	//----- nvinfo : EIATTR_SPARSE_MMA_MASK
	.align		4
.L_2369:
        /*0018*/ 	.byte	0x03, 0x50
        /*001a*/ 	.short	0x0000


	//----- nvinfo : EIATTR_MAXREG_COUNT
	.align		4
        /*001c*/ 	.byte	0x03, 0x1b
        /*001e*/ 	.short	0x00ff


	//----- nvinfo : EIATTR_NUM_BARRIERS
	.align		4
        /*0020*/ 	.byte	0x02, 0x4c
        /*0022*/ 	.byte	0x01
	.zero		1


	//----- nvinfo : EIATTR_ANNOTATIONS
	.align		4
        /*0024*/ 	.byte	0x04, 0x55
        /*0026*/ 	.short	(.L_2371 - .L_2370)


	//   ....[0]....
.L_2370:
        /* <DEDUP_REMOVED lines=15> */


	//----- nvinfo : EIATTR_MERCURY_ISA_VERSION
	.align		4
.L_2371:
        /*0108*/ 	.byte	0x03, 0x5f
        /*010a*/ 	.short	0x0101


	//----- nvinfo : EIATTR_COOP_GROUP_MASK_REGIDS
	.align		4
        /*010c*/ 	.byte	0x04, 0x29
        /*010e*/ 	.short	(.L_2373 - .L_2372)


	//   ....[0]....
.L_2372:
        /*0110*/ 	.word	0xffffffff


	//   ....[1]....
        /*0114*/ 	.word	0xffffffff


	//   ....[2]....
        /*0118*/ 	.word	0xffffffff


	//   ....[3]....
        /*011c*/ 	.word	0xffffffff


	//   ....[4]....
        /*0120*/ 	.word	0xffffffff


	//   ....[5]....
        /*0124*/ 	.word	0xffffffff


	//   ....[6]....
        /*0128*/ 	.word	0xffffffff


	//   ....[7]....
        /*012c*/ 	.word	0xffffffff


	//   ....[8]....
        /*0130*/ 	.word	0xffffffff


	//   ....[9]....
        /*0134*/ 	.word	0xffffffff


	//   ....[10]....
        /*0138*/ 	.word	0x05000056


	//   ....[11]....
        /*013c*/ 	.word	0x05000056


	//   ....[12]....
        /*0140*/ 	.word	0x05000056


	//   ....[13]....
        /*0144*/ 	.word	0x05000056


	//   ....[14]....
        /*0148*/ 	.word	0x05000056


	//   ....[15]....
        /*014c*/ 	.word	0x05000056


	//   ....[16]....
        /*0150*/ 	.word	0x05000056


	//   ....[17]....
        /*0154*/ 	.word	0x05000056


	//   ....[18]....
        /*0158*/ 	.word	0x05000056


	//   ....[19]....
        /*015c*/ 	.word	0x05000056


	//----- nvinfo : EIATTR_COOP_GROUP_INSTR_OFFSETS
	.align		4
.L_2373:
        /*0160*/ 	.byte	0x04, 0x28
        /*0162*/ 	.short	(.L_2375 - .L_2374)


	//   ....[0]....
.L_2374:
        /*0164*/ 	.word	0x000026b0


	//   ....[1]....
        /*0168*/ 	.word	0x000026d0


	//   ....[2]....
        /*016c*/ 	.word	0x000026f0


	//   ....[3]....
        /*0170*/ 	.word	0x00002710


	//   ....[4]....
        /*0174*/ 	.word	0x00002730


	//   ....[5]....
        /*0178*/ 	.word	0x00002750


	//   ....[6]....
        /*017c*/ 	.word	0x00002770


	//   ....[7]....
        /*0180*/ 	.word	0x00002790


	//   ....[8]....
        /*0184*/ 	.word	0x000027a0


	//   ....[9]....
        /*0188*/ 	.word	0x000027c0


	//   ....[10]....
        /*018c*/ 	.word	0x00004400


	//   ....[11]....
        /*0190*/ 	.word	0x00004460


	//   ....[12]....
        /*0194*/ 	.word	0x000044d0


	//   ....[13]....
        /*0198*/ 	.word	0x00004530


	//   ....[14]....
        /*019c*/ 	.word	0x000045a0


	//   ....[15]....
        /*01a0*/ 	.word	0x00004600


	//   ....[16]....
        /*01a4*/ 	.word	0x00004670


	//   ....[17]....
        /*01a8*/ 	.word	0x000046d0


	//   ....[18]....
        /*01ac*/ 	.word	0x00004740


	//   ....[19]....
        /*01b0*/ 	.word	0x000047a0


	//----- nvinfo : EIATTR_EXIT_INSTR_OFFSETS
	.align		4
.L_2375:
        /*01b4*/ 	.byte	0x04, 0x1c
        /*01b6*/ 	.short	(.L_2377 - .L_2376)


	//   ....[0]....
.L_2376:
        /*01b8*/ 	.word	0x000043a0


	//----- nvinfo : EIATTR_MAX_THREADS
	.align		4
.L_2377:
        /*01bc*/ 	.byte	0x04, 0x05
        /*01be*/ 	.short	(.L_2379 - .L_2378)
.L_2378:
        /*01c0*/ 	.word	0x00000080
        /*01c4*/ 	.word	0x00000001
        /*01c8*/ 	.word	0x00000001


	//----- nvinfo : EIATTR_CRS_STACK_SIZE
	.align		4
.L_2379:
        /*01cc*/ 	.byte	0x04, 0x1e
        /*01ce*/ 	.short	(.L_2381 - .L_2380)
.L_2380:
        /*01d0*/ 	.word	0x00000000


	//----- nvinfo : EIATTR_CBANK_PARAM_SIZE
	.align		4
.L_2381:
        /*01d4*/ 	.byte	0x03, 0x19
        /*01d6*/ 	.short	0x0128


	//----- nvinfo : EIATTR_PARAM_CBANK
	.align		4
        /*01d8*/ 	.byte	0x04, 0x0a
        /*01da*/ 	.short	(.L_2383 - .L_2382)
	.align		4
.L_2382:
        /*01dc*/ 	.word	index@(.nv.constant0._ZN10layer_norm13ln_bwd_kernelINS_13Kernel_traitsI13__nv_bfloat16S2_fS2_fjLj5120ELj1ELj1ELj4ELj16ENS_18Kernel_traits_baseILj5120ES2_S2_fS2_fjLj128EEEEELb0ELb0ELb0ELb1EEEvNS_9BwdParamsE)
        /*01e0*/ 	.short	0x0210
        /*01e2*/ 	.short	0x0128


	//----- nvinfo : EIATTR_SW_WAR
	.align		4
.L_2383:
        /*01e4*/ 	.byte	0x04, 0x36
        /*01e6*/ 	.short	(.L_2385 - .L_2384)
.L_2384:
        /*01e8*/ 	.word	0x00000008
.L_2385:


//--------------------- .nv.info._ZN10layer_norm13ln_bwd_kernelINS_13Kernel_traitsI13__nv_bfloat16S2_fS2_fjLj5120ELj1ELj1ELj4ELj16ENS_18Kernel_traits_baseILj5120ES2_S2_fS2_fjLj128EEEEELb0ELb0ELb1ELb0EEEvNS_9BwdParamsE --------------------------
	.section	.nv.info._ZN10layer_norm13ln_bwd_kernelINS_13Kernel_traitsI13__nv_bfloat16S2_fS2_fjLj5120ELj1ELj1ELj4ELj16ENS_18Kernel_traits_baseILj5120ES2_S2_fS2_fjLj128EEEEELb0ELb0ELb1ELb0EEEvNS_9BwdParamsE,"",@"SHT_CUDA_INFO"
	.sectionflags	@""
	.align	4


	//----- nvinfo : EIATTR_CUDA_API_VERSION
	.align		4
        /*0000*/ 	.byte	0x04, 0x37
        /*0002*/ 	.short	(.L_2387 - .L_2386)
.L_2386:
        /*0004*/ 	.word	0x00000082


	//----- nvinfo : EIATTR_KPARAM_INFO
	.align		4
.L_2387:
        /*0008*/ 	.byte	0x04, 0x17
        /*000a*/ 	.short	(.L_2389 - .L_2388)
.L_2388:
        /*000c*/ 	.word	0x00000000
        /*0010*/ 	.short	0x0000
        /*0012*/ 	.short	0x0000
        /*0014*/ 	.byte	0x00, 0xf0, 0xa1, 0x04


	//----- nvinfo : EIATTR_SPARSE_MMA_MASK
	.align		4
.L_2389:
        /*0018*/ 	.byte	0x03, 0x50
        /*001a*/ 	.short	0x0000


	//----- nvinfo : EIATTR_MAXREG_COUNT
	.align		4
        /*001c*/ 	.byte	0x03, 0x1b
        /*001e*/ 	.short	0x00ff


	//----- nvinfo : EIATTR_NUM_BARRIERS
	.align		4
        /*0020*/ 	.byte	0x02, 0x4c
        /*0022*/ 	.byte	0x01
	.zero		1


	//----- nvinfo : EIATTR_ANNOTATIONS
	.align		4
        /*0024*/ 	.byte	0x04, 0x55
        /*0026*/ 	.short	(.L_2391 - .L_2390)


	//   ....[0]....
.L_2390:
        /* <DEDUP_REMOVED lines=26> */


	//----- nvinfo : EIATTR_MERCURY_ISA_VERSION
	.align		4
.L_2391:
        /*01b8*/ 	.byte	0x03, 0x5f
        /*01ba*/ 	.short	0x0101


	//----- nvinfo : EIATTR_COOP_GROUP_MASK_REGIDS
	.align		4
        /*01bc*/ 	.byte	0x04, 0x29
        /*01be*/ 	.short	(.L_2393 - .L_2392)


	//   ....[0]....
.L_2392:
        /*01c0*/ 	.word	0xffffffff


	//   ....[1]....
        /*01c4*/ 	.word	0xffffffff


	//   ....[2]....
        /*01c8*/ 	.word	0xffffffff


	//   ....[3]....
        /*01cc*/ 	.word	0xffffffff


	//   ....[4]....
        /*01d0*/ 	.word	0xffffffff


	//   ....[5]....
        /*01d4*/ 	.word	0xffffffff


	//   ....[6]....
        /*01d8*/ 	.word	0xffffffff


	//   ....[7]....
        /*01dc*/ 	.word	0xffffffff


	//   ....[8]....
        /*01e0*/ 	.word	0xffffffff


	//   ....[9]....
        /*01e4*/ 	.word	0xffffffff


	//   ....[10]....
        /*01e8*/ 	.word	0x050000a3


	//   ....[11]....
        /*01ec*/ 	.word	0x050000a3


	//   ....[12]....
        /*01f0*/ 	.word	0x050000a3


	//   ....[13]....
        /*01f4*/ 	.word	0x050000a3


	//   ....[14]....
        /*01f8*/ 	.word	0x050000a3


	//   ....[15]....
        /*01fc*/ 	.word	0x050000a3


	//   ....[16]....
        /*0200*/ 	.word	0x050000a3


	//   ....[17]....
        /*0204*/ 	.word	0x050000a3


	//   ....[18]....
        /*0208*/ 	.word	0x050000a3


	//   ....[19]....
        /*020c*/ 	.word	0x050000a3


	//----- nvinfo : EIATTR_COOP_GROUP_INSTR_OFFSETS
	.align		4
.L_2393:
        /*0210*/ 	.byte	0x04, 0x28
        /*0212*/ 	.short	(.L_2395 - .L_2394)


	//   ....[0]....
.L_2394:
        /*0214*/ 	.word	0x00002e40


	//   ....[1]....
        /*0218*/ 	.word	0x00002e60


	//   ....[2]....
        /*021c*/ 	.word	0x00002e80


	//   ....[3]....
        /*0220*/ 	.word	0x00002ea0


	//   ....[4]....
        /*0224*/ 	.word	0x00002eb0


	//   ....[5]....
        /*0228*/ 	.word	0x00002ee0


	//   ....[6]....
        /*022c*/ 	.word	0x00002ef0


	//   ....[7]....
        /*0230*/ 	.word	0x00002f20


	//   ....[8]....
        /*0234*/ 	.word	0x00002f30


	//   ....[9]....
        /*0238*/ 	.word	0x00002f50


	//   ....[10]....
        /*023c*/ 	.word	0x000066f0


	//   ....[11]....
        /*0240*/ 	.word	0x00006740


	//   ....[12]....
        /*0244*/ 	.word	0x000067a0


	//   ....[13]....
        /*0248*/ 	.word	0x000067f0


	//   ....[14]....
        /*024c*/ 	.word	0x00006850


	//   ....[15]....
        /*0250*/ 	.word	0x000068a0


	//   ....[16]....
        /*0254*/ 	.word	0x00006910


	//   ....[17]....
        /*0258*/ 	.word	0x00006970


	//   ....[18]....
        /*025c*/ 	.word	0x000069d0


	//   ....[19]....
        /*0260*/ 	.word	0x00006a20


	//----- nvinfo : EIATTR_EXIT_INSTR_OFFSETS
	.align		4
.L_2395:
        /*0264*/ 	.byte	0x04, 0x1c
        /*0266*/ 	.short	(.L_2397 - .L_2396)


	//   ....[0]....
.L_2396:
        /*0268*/ 	.word	0x00006600


	//   ....[1]....
        /*026c*/ 	.word	0x00006690


	//----- nvinfo : EIATTR_MAX_THREADS
	.align		4
.L_2397:
        /*0270*/ 	.byte	0x04, 0x05
        /*0272*/ 	.short	(.L_2399 - .L_2398)
.L_2398:
        /*0274*/ 	.word	0x00000080
        /*0278*/ 	.word	0x00000001
        /*027c*/ 	.word	0x00000001


	//----- nvinfo : EIATTR_CRS_STACK_SIZE
	.align		4
.L_2399:
        /*0280*/ 	.byte	0x04, 0x1e
        /*0282*/ 	.short	(.L_2401 - .L_2400)
.L_2400:
        /*0284*/ 	.word	0x00000000


	//----- nvinfo : EIATTR_CBANK_PARAM_SIZE
	.align		4
.L_2401:
        /*0288*/ 	.byte	0x03, 0x19
        /*028a*/ 	.short	0x0128


	//----- nvinfo : EIATTR_PARAM_CBANK
	.align		4
        /*028c*/ 	.byte	0x04, 0x0a
        /*028e*/ 	.short	(.L_2403 - .L_2402)
	.align		4
.L_2402:
        /*0290*/ 	.word	index@(.nv.constant0._ZN10layer_norm13ln_bwd_kernelINS_13Kernel_traitsI13__nv_bfloat16S2_fS2_fjLj5120ELj1ELj1ELj4ELj16ENS_18Kernel_traits_baseILj5120ES2_S2_fS2_fjLj128EEEEELb0ELb0ELb1ELb0EEEvNS_9BwdParamsE)
        /*0294*/ 	.short	0x0210
        /*0296*/ 	.short	0x0128


	//----- nvinfo : EIATTR_SW_WAR
	.align		4
.L_2403:
        /*0298*/ 	.byte	0x04, 0x36
        /*029a*/ 	.short	(.L_2405 - .L_2404)
.L_2404:
        /*029c*/ 	.word	0x00000008
.L_2405:


//--------------------- .nv.info._ZN10layer_norm13ln_bwd_kernelINS_13Kernel_traitsI13__nv_bfloat16S2_fS2_fjLj5120ELj1ELj1ELj4ELj16ENS_18Kernel_traits_baseILj5120ES2_S2_fS2_fjLj128EEEEELb0ELb0ELb1ELb1EEEvNS_9BwdParamsE --------------------------
	.section	.nv.info._ZN10layer_norm13ln_bwd_kernelINS_13Kernel_traitsI13__nv_bfloat16S2_fS2_fjLj5120ELj1ELj1ELj4ELj16ENS_18Kernel_traits_baseILj5120ES2_S2_fS2_fjLj128EEEEELb0ELb0ELb1ELb1EEEvNS_9BwdParamsE,"",@"SHT_CUDA_INFO"
	.sectionflags	@""
	.align	4


	//----- nvinfo : EIATTR_CUDA_API_VERSION
	.align		4
        /*0000*/ 	.byte	0x04, 0x37
        /*0002*/ 	.short	(.L_2407 - .L_2406)
.L_2406:
        /*0004*/ 	.word	0x00000082


	//----- nvinfo : EIATTR_KPARAM_INFO
	.align		4
.L_2407:
        /*0008*/ 	.byte	0x04, 0x17
        /*000a*/ 	.short	(.L_2409 - .L_2408)
.L_2408:
        /*000c*/ 	.word	0x00000000
        /*0010*/ 	.short	0x0000
        /*0012*/ 	.short	0x0000
        /*0014*/ 	.byte	0x00, 0xf0, 0xa1, 0x04


	//----- nvinfo : EIATTR_SPARSE_MMA_MASK
	.align		4
.L_2409:
        /*0018*/ 	.byte	0x03, 0x50
        /*001a*/ 	.short	0x0000


	//----- nvinfo : EIATTR_MAXREG_COUNT
	.align		4
        /*001c*/ 	.byte	0x03, 0x1b
        /*001e*/ 	.short	0x00ff


	//----- nvinfo : EIATTR_NUM_BARRIERS
	.align		4
        /*0020*/ 	.byte	0x02, 0x4c
        /*0022*/ 	.byte	0x01
	.zero		1


	//----- nvinfo : EIATTR_ANNOTATIONS
	.align		4
        /*0024*/ 	.byte	0x04, 0x55
        /*0026*/ 	.short	(.L_2411 - .L_2410)


	//   ....[0]....
.L_2410:
        /* <DEDUP_REMOVED lines=34> */


	//----- nvinfo : EIATTR_MERCURY_ISA_VERSION
	.align		4
.L_2411:
        /*0238*/ 	.byte	0x03, 0x5f
        /*023a*/ 	.short	0x0101


	//----- nvinfo : EIATTR_COOP_GROUP_MASK_REGIDS
	.align		4
        /*023c*/ 	.byte	0x04, 0x29
        /*023e*/ 	.short	(.L_2413 - .L_2412)


	//   ....[0]....
.L_2412:
        /*0240*/ 	.word	0xffffffff


	//   ....[1]....
        /*0244*/ 	.word	0xffffffff


	//   ....[2]....
        /*0248*/ 	.word	0xffffffff


	//   ....[3]....
        /*024c*/ 	.word	0xffffffff


	//   ....[4]....
        /*0250*/ 	.word	0xffffffff


	//   ....[5]....
        /*0254*/ 	.word	0xffffffff


	//   ....[6]....
        /*0258*/ 	.word	0xffffffff


	//   ....[7]....
        /*025c*/ 	.word	0xffffffff


	//   ....[8]....
        /*0260*/ 	.word	0xffffffff


	//   ....[9]....
        /*0264*/ 	.word	0xffffffff


	//   ....[10]....
        /*0268*/ 	.word	0x050000a0


	//   ....[11]....
        /*026c*/ 	.word	0x050000a0


	//   ....[12]....
        /*0270*/ 	.word	0x050000a0


	//   ....[13]....
        /*0274*/ 	.word	0x050000a0


	//   ....[14]....
        /*0278*/ 	.word	0x050000a0


	//   ....[15]....
        /*027c*/ 	.word	0x050000a0


	//   ....[16]....
        /*0280*/ 	.word	0x050000a0


	//   ....[17]....
        /*0284*/ 	.word	0x050000a0


	//   ....[18]....
        /*0288*/ 	.word	0x050000a0


	//   ....[19]....
        /*028c*/ 	.word	0x050000a0


	//----- nvinfo : EIATTR_COOP_GROUP_INSTR_OFFSETS
	.align		4
.L_2413:
        /*0290*/ 	.byte	0x04, 0x28
        /*0292*/ 	.short	(.L_2415 - .L_2414)


	//   ....[0]....
.L_2414:
        /*0294*/ 	.word	0x00002b40


	//   ....[1]....
        /*0298*/ 	.word	0x00002b60


	//   ....[2]....
        /*029c*/ 	.word	0x00002b80


	//   ....[3]....
        /*02a0*/ 	.word	0x00002ba0


	//   ....[4]....
        /*02a4*/ 	.word	0x00002bb0


	//   ....[5]....
        /*02a8*/ 	.word	0x00002be0


	//   ....[6]....
        /*02ac*/ 	.word	0x00002bf0


	//   ....[7]....
        /*02b0*/ 	.word	0x00002c20


	//   ....[8]....
        /*02b4*/ 	.word	0x00002c30


	//   ....[9]....
        /*02b8*/ 	.word	0x00002c50


	//   ....[10]....
        /*02bc*/ 	.word	0x00005e80


	//   ....[11]....
        /*02c0*/ 	.word	0x00005ed0


	//   ....[12]....
        /*02c4*/ 	.word	0x00005f30


	//   ....[13]....
        /*02c8*/ 	.word	0x00005f80


	//   ....[14]....
        /*02cc*/ 	.word	0x00005fe0


	//   ....[15]....
        /*02d0*/ 	.word	0x00006030


	//   ....[16]....
        /*02d4*/ 	.word	0x000060a0


	//   ....[17]....
        /*02d8*/ 	.word	0x00006100


	//   ....[18]....
        /*02dc*/ 	.word	0x00006160


	//   ....[19]....
        /*02e0*/ 	.word	0x000061b0


	//----- nvinfo : EIATTR_EXIT_INSTR_OFFSETS
	.align		4
.L_2415:
        /*02e4*/ 	.byte	0x04, 0x1c
        /*02e6*/ 	.short	(.L_2417 - .L_2416)


	//   ....[0]....
.L_2416:
        /*02e8*/ 	.word	0x00005e20


	//----- nvinfo : EIATTR_MAX_THREADS
	.align		4
.L_2417:
        /*02ec*/ 	.byte	0x04, 0x05
        /*02ee*/ 	.short	(.L_2419 - .L_2418)
.L_2418:
        /*02f0*/ 	.word	0x00000080
        /*02f4*/ 	.word	0x00000001
        /*02f8*/ 	.word	0x00000001


	//----- nvinfo : EIATTR_CRS_STACK_SIZE
	.align		4
.L_2419:
        /*02fc*/ 	.byte	0x04, 0x1e
        /*02fe*/ 	.short	(.L_2421 - .L_2420)
.L_2420:
        /*0300*/ 	.word	0x00000000


	//----- nvinfo : EIATTR_CBANK_PARAM_SIZE
	.align		4
.L_2421:
        /*0304*/ 	.byte	0x03, 0x19
        /*0306*/ 	.short	0x0128


	//----- nvinfo : EIATTR_PARAM_CBANK
	.align		4
        /*0308*/ 	.byte	0x04, 0x0a
        /*030a*/ 	.short	(.L_2423 - .L_2422)
	.align		4
.L_2422:
        /*030c*/ 	.word	index@(.nv.constant0._ZN10layer_norm13ln_bwd_kernelINS_13Kernel_traitsI13__nv_bfloat16S2_fS2_fjLj5120ELj1ELj1ELj4ELj16ENS_18Kernel_traits_baseILj5120ES2_S2_fS2_fjLj128EEEEELb0ELb0ELb1ELb1EEEvNS_9BwdParamsE)
        /*0310*/ 	.short	0x0210
        /*0312*/ 	.short	0x0128


	//----- nvinfo : EIATTR_SW_WAR
	.align		4
.L_2423:
        /*0314*/ 	.byte	0x04, 0x36
        /*0316*/ 	.short	(.L_2425 - .L_2424)
.L_2424:
        /*0318*/ 	.word	0x00000008
.L_2425:


//--------------------- .nv.info._ZN10layer_norm13ln_bwd_kernelINS_13Kernel_traitsI13__nv_bfloat16S2_fS2_fjLj5120ELj1ELj1ELj4ELj16ENS_18Kernel_traits_baseILj5120ES2_S2_fS2_fjLj128EEEEELb0ELb1ELb0ELb0EEEvNS_9BwdParamsE --------------------------
	.section	.nv.info._ZN10layer_norm13ln_bwd_kernelINS_13Kernel_traitsI13__nv_bfloat16S2_fS2_fjLj5120ELj1ELj1ELj4ELj16ENS_18Kernel_traits_baseILj5120ES2_S2_fS2_fjLj128EEEEELb0ELb1ELb0ELb0EEEvNS_9BwdParamsE,"",@"SHT_CUDA_INFO"
	.sectionflags	@""
	.align	4


	//----- nvinfo : EIATTR_CUDA_API_VERSION
	.align		4
        /*0000*/ 	.byte	0x04, 0x37
        /*0002*/ 	.short	(.L_2427 - .L_2426)
.L_2426:
        /*0004*/ 	.word	0x00000082


	//----- nvinfo : EIATTR_KPARAM_INFO
	.align		4
.L_2427:
        /*0008*/ 	.byte	0x04, 0x17
        /*000a*/ 	.short	(.L_2429 - .L_2428)
.L_2428:
        /*000c*/ 	.word	0x00000000
        /*0010*/ 	.short	0x0000
        /*0012*/ 	.short	0x0000
        /*0014*/ 	.byte	0x00, 0xf0, 0xa1, 0x04


	//----- nvinfo : EIATTR_SPARSE_MMA_MASK
	.align		4
.L_2429:
        /*0018*/ 	.byte	0x03, 0x50
        /*001a*/ 	.short	0x0000


	//----- nvinfo : EIATTR_MAXREG_COUNT
	.align		4
        /*001c*/ 	.byte	0x03, 0x1b
        /*001e*/ 	.short	0x00ff


	//----- nvinfo : EIATTR_NUM_BARRIERS
	.align		4
        /*0020*/ 	.byte	0x02, 0x4c
        /*0022*/ 	.byte	0x01
	.zero		1


	//----- nvinfo : EIATTR_ANNOTATIONS
	.align		4
        /*0024*/ 	.byte	0x04, 0x55
        /*0026*/ 	.short	(.L_2431 - .L_2430)


	//   ....[0]....
.L_2430:
        /* <DEDUP_REMOVED lines=103> */


	//----- nvinfo : EIATTR_MERCURY_ISA_VERSION
	.align		4
.L_2431:
        /*0688*/ 	.byte	0x03, 0x5f
        /*068a*/ 	.short	0x0101


	//----- nvinfo : EIATTR_COOP_GROUP_MASK_REGIDS
	.align		4
        /*068c*/ 	.byte	0x04, 0x29
        /*068e*/ 	.short	(.L_2433 - .L_2432)


	//   ....[0]....
.L_2432:
        /*0690*/ 	.word	0xffffffff


	//   ....[1]....
        /*0694*/ 	.word	0xffffffff


	//   ....[2]....
        /*0698*/ 	.word	0xffffffff


	//   ....[3]....
        /*069c*/ 	.word	0xffffffff


	//   ....[4]....
        /*06a0*/ 	.word	0xffffffff


	//   ....[5]....
        /*06a4*/ 	.word	0xffffffff


	//   ....[6]....
        /*06a8*/ 	.word	0xffffffff


	//   ....[7]....
        /*06ac*/ 	.word	0xffffffff


	//   ....[8]....
        /*06b0*/ 	.word	0xffffffff


	//   ....[9]....
        /*06b4*/ 	.word	0xffffffff


	//   ....[10]....
        /*06b8*/ 	.word	0x050000af


	//   ....[11]....
        /*06bc*/ 	.word	0x050000af


	//   ....[12]....
        /*06c0*/ 	.word	0x050000af


	//   ....[13]....
        /*06c4*/ 	.word	0x050000af


	//   ....[14]....
        /*06c8*/ 	.word	0x050000af


	//   ....[15]....
        /*06cc*/ 	.word	0x050000af


	//   ....[16]....
        /*06d0*/ 	.word	0x050000af


	//   ....[17]....
        /*06d4*/ 	.word	0x050000af


	//   ....[18]....
        /*06d8*/ 	.word	0x050000af


	//   ....[19]....
        /*06dc*/ 	.word	0x050000af


	//----- nvinfo : EIATTR_COOP_GROUP_INSTR_OFFSETS
	.align		4
.L_2433:
        /*06e0*/ 	.byte	0x04, 0x28
        /*06e2*/ 	.short	(.L_2435 - .L_2434)


	//   ....[0]....
.L_2434:
        /*06e4*/ 	.word	0x000035a0


	//   ....[1]....
        /*06e8*/ 	.word	0x000035c0


	//   ....[2]....
        /*06ec*/ 	.word	0x000035e0


	//   ....[3]....
        /*06f0*/ 	.word	0x00003600


	//   ....[4]....
        /*06f4*/ 	.word	0x00003620


	//   ....[5]....
        /*06f8*/ 	.word	0x00003640


	//   ....[6]....
        /*06fc*/ 	.word	0x00003660


	//   ....[7]....
        /*0700*/ 	.word	0x00003680


	//   ....[8]....
        /*0704*/ 	.word	0x00003690


	//   ....[9]....
        /*0708*/ 	.word	0x000036b0


	//   ....[10]....
        /*070c*/ 	.word	0x00006180


	//   ....[11]....
        /*0710*/ 	.word	0x000061d0


	//   ....[12]....
        /*0714*/ 	.word	0x00006230


	//   ....[13]....
        /*0718*/ 	.word	0x00006280


	//   ....[14]....
        /*071c*/ 	.word	0x000062e0


	//   ....[15]....
        /*0720*/ 	.word	0x00006330


	//   ....[16]....
        /*0724*/ 	.word	0x00006390


	//   ....[17]....
        /*0728*/ 	.word	0x000063e0


	//   ....[18]....
        /*072c*/ 	.word	0x00006440


	//   ....[19]....
        /*0730*/ 	.word	0x00006490


	//----- nvinfo : EIATTR_EXIT_INSTR_OFFSETS
	.align		4
.L_2435:
        /*0734*/ 	.byte	0x04, 0x1c
        /*0736*/ 	.short	(.L_2437 - .L_2436)


	//   ....[0]....
.L_2436:
        /*0738*/ 	.word	0x00006050


	//   ....[1]....
        /*073c*/ 	.word	0x00006120


	//----- nvinfo : EIATTR_MAX_THREADS
	.align		4
.L_2437:
        /*0740*/ 	.byte	0x04, 0x05
        /*0742*/ 	.short	(.L_2439 - .L_2438)
.L_2438:
        /*0744*/ 	.word	0x00000080
        /*0748*/ 	.word	0x00000001
        /*074c*/ 	.word	0x00000001


	//----- nvinfo : EIATTR_CRS_STACK_SIZE
	.align		4
.L_2439:
        /*0750*/ 	.byte	0x04, 0x1e
        /*0752*/ 	.short	(.L_2441 - .L_2440)
.L_2440:
        /*0754*/ 	.word	0x00000000


	//----- nvinfo : EIATTR_CBANK_PARAM_SIZE
	.align		4
.L_2441:
        /*0758*/ 	.byte	0x03, 0x19
        /*075a*/ 	.short	0x0128


	//----- nvinfo : EIATTR_PARAM_CBANK
	.align		4
        /*075c*/ 	.byte	0x04, 0x0a
        /*075e*/ 	.short	(.L_2443 - .L_2442)
	.align		4
.L_2442:
        /*0760*/ 	.word	index@(.nv.constant0._ZN10layer_norm13ln_bwd_kernelINS_13Kernel_traitsI13__nv_bfloat16S2_fS2_fjLj5120ELj1ELj1ELj4ELj16ENS_18Kernel_traits_baseILj5120ES2_S2_fS2_fjLj128EEEEELb0ELb1ELb0ELb0EEEvNS_9BwdParamsE)
        /*0764*/ 	.short	0x0210
        /*0766*/ 	.short	0x0128


	//----- nvinfo : EIATTR_SW_WAR
	.align		4
.L_2443:
        /*0768*/ 	.byte	0x04, 0x36
        /*076a*/ 	.short	(.L_2445 - .L_2444)
.L_2444:
        /*076c*/ 	.word	0x00000008
.L_2445:


//--------------------- .nv.info._ZN10layer_norm13ln_bwd_kernelINS_13Kernel_traitsI13__nv_bfloat16S2_fS2_fjLj5120ELj1ELj1ELj4ELj16ENS_18Kernel_traits_baseILj5120ES2_S2_fS2_fjLj128EEEEELb0ELb1ELb0ELb1EEEvNS_9BwdParamsE --------------------------
	.section	.nv.info._ZN10layer_norm13ln_bwd_kernelINS_13Kernel_traitsI13__nv_bfloat16S2_fS2_fjLj5120ELj1ELj1ELj4ELj16ENS_18Kernel_traits_baseILj5120ES2_S2_fS2_fjLj128EEEEELb0ELb1ELb0ELb1EEEvNS_9BwdParamsE,"",@"SHT_CUDA_INFO"
	.sectionflags	@""
	.align	4


	//----- nvinfo : EIATTR_CUDA_API_VERSION
	.align		4
        /*0000*/ 	.byte	0x04, 0x37
        /*0002*/ 	.short	(.L_2447 - .L_2446)
.L_2446:
        /*0004*/ 	.word	0x00000082


	//----- nvinfo : EIATTR_KPARAM_INFO
	.align		4
.L_2447:
        /*0008*/ 	.byte	0x04, 0x17
        /*000a*/ 	.short	(.L_2449 - .L_2448)
.L_2448:
        /*000c*/ 	.word	0x00000000
        /*0010*/ 	.short	0x0000
        /*0012*/ 	.short	0x0000
        /*0014*/ 	.byte	0x00, 0xf0, 0xa1, 0x04


	//----- nvinfo : EIATTR_SPARSE_MMA_MASK
	.align		4
.L_2449:
        /*0018*/ 	.byte	0x03, 0x50
        /*001a*/ 	.short	0x0000


	//----- nvinfo : EIATTR_MAXREG_COUNT
	.align		4
        /*001c*/ 	.byte	0x03, 0x1b
        /*001e*/ 	.short	0x00ff


	//----- nvinfo : EIATTR_NUM_BARRIERS
	.align		4
        /*0020*/ 	.byte	0x02, 0x4c
        /*0022*/ 	.byte	0x01
	.zero		1


	//----- nvinfo : EIATTR_ANNOTATIONS
	.align		4
        /*0024*/ 	.byte	0x04, 0x55
        /*0026*/ 	.short	(.L_2451 - .L_2450)


	//   ....[0]....
.L_2450:
        /* <DEDUP_REMOVED lines=114> */


	//----- nvinfo : EIATTR_MERCURY_ISA_VERSION
	.align		4
.L_2451:
        /*0738*/ 	.byte	0x03, 0x5f
        /*073a*/ 	.short	0x0101


	//----- nvinfo : EIATTR_COOP_GROUP_MASK_REGIDS
	.align		4
        /*073c*/ 	.byte	0x04, 0x29
        /*073e*/ 	.short	(.L_2453 - .L_2452)


	//   ....[0]....
.L_2452:
        /*0740*/ 	.word	0xffffffff


	//   ....[1]....
        /*0744*/ 	.word	0xffffffff


	//   ....[2]....
        /*0748*/ 	.word	0xffffffff


	//   ....[3]....
        /*074c*/ 	.word	0xffffffff


	//   ....[4]....
        /*0750*/ 	.word	0xffffffff


	//   ....[5]....
        /*0754*/ 	.word	0xffffffff


	//   ....[6]....
        /*0758*/ 	.word	0xffffffff


	//   ....[7]....
        /*075c*/ 	.word	0xffffffff


	//   ....[8]....
        /*0760*/ 	.word	0xffffffff


	//   ....[9]....
        /*0764*/ 	.word	0xffffffff


	//   ....[10]....
        /*0768*/ 	.word	0x05000056


	//   ....[11]....
        /*076c*/ 	.word	0x05000056


	//   ....[12]....
        /*0770*/ 	.word	0x05000056


	//   ....[13]....
        /*0774*/ 	.word	0x05000056


	//   ....[14]....
        /*0778*/ 	.word	0x05000056


	//   ....[15]....
        /*077c*/ 	.word	0x05000056


	//   ....[16]....
        /*0780*/ 	.word	0x05000056


	//   ....[17]....
        /*0784*/ 	.word	0x05000056


	//   ....[18]....
        /*0788*/ 	.word	0x05000056


	//   ....[19]....
        /*078c*/ 	.word	0x05000056


	//----- nvinfo : EIATTR_COOP_GROUP_INSTR_OFFSETS
	.align		4
.L_2453:
        /*0790*/ 	.byte	0x04, 0x28
        /*0792*/ 	.short	(.L_2455 - .L_2454)


	//   ....[0]....
.L_2454:
        /*0794*/ 	.word	0x00003410


	//   ....[1]....
        /*0798*/ 	.word	0x00003430


	//   ....[2]....
        /*079c*/ 	.word	0x00003450


	//   ....[3]....
        /*07a0*/ 	.word	0x00003470


	//   ....[4]....
        /*07a4*/ 	.word	0x00003490


	//   ....[5]....
        /*07a8*/ 	.word	0x000034b0


	//   ....[6]....
        /*07ac*/ 	.word	0x000034d0


	//   ....[7]....
        /*07b0*/ 	.word	0x000034f0


	//   ....[8]....
        /*07b4*/ 	.word	0x00003500


	//   ....[9]....
        /*07b8*/ 	.word	0x00003520


	//   ....[10]....
        /*07bc*/ 	.word	0x00006240


	//   ....[11]....
        /*07c0*/ 	.word	0x00006290


	//   ....[12]....
        /*07c4*/ 	.word	0x000062f0


	//   ....[13]....
        /*07c8*/ 	.word	0x00006340


	//   ....[14]....
        /*07cc*/ 	.word	0x000063a0


	//   ....[15]....
        /*07d0*/ 	.word	0x000063f0


	//   ....[16]....
        /*07d4*/ 	.word	0x00006450


	//   ....[17]....
        /*07d8*/ 	.word	0x000064a0


	//   ....[18]....
        /*07dc*/ 	.word	0x00006500


	//   ....[19]....
        /*07e0*/ 	.word	0x00006550


	//----- nvinfo : EIATTR_EXIT_INSTR_OFFSETS
	.align		4
.L_2455:
        /*07e4*/ 	.byte	0x04, 0x1c
        /*07e6*/ 	.short	(.L_2457 - .L_2456)


	//   ....[0]....
.L_2456:
        /*07e8*/ 	.word	0x000061e0


	//----- nvinfo : EIATTR_MAX_THREADS
	.align		4
.L_2457:
        /*07ec*/ 	.byte	0x04, 0x05
        /*07ee*/ 	.short	(.L_2459 - .L_2458)
.L_2458:
        /*07f0*/ 	.word	0x00000080
        /*07f4*/ 	.word	0x00000001
        /*07f8*/ 	.word	0x00000001


	//----- nvinfo : EIATTR_CRS_STACK_SIZE
	.align		4
.L_2459:
        /*07fc*/ 	.byte	0x04, 0x1e
        /*07fe*/ 	.short	(.L_2461 - .L_2460)
.L_2460:
        /*0800*/ 	.word	0x00000000


	//----- nvinfo : EIATTR_CBANK_PARAM_SIZE
	.align		4
.L_2461:
        /*0804*/ 	.byte	0x03, 0x19
        /*0806*/ 	.short	0x0128


	//----- nvinfo : EIATTR_PARAM_CBANK
	.align		4
        /*0808*/ 	.byte	0x04, 0x0a
        /*080a*/ 	.short	(.L_2463 - .L_2462)
	.align		4
.L_2462:
        /*080c*/ 	.word	index@(.nv.constant0._ZN10layer_norm13ln_bwd_kernelINS_13Kernel_traitsI13__nv_bfloat16S2_fS2_fjLj5120ELj1ELj1ELj4ELj16ENS_18Kernel_traits_baseILj5120ES2_S2_fS2_fjLj128EEEEELb0ELb1ELb0ELb1EEEvNS_9BwdParamsE)
        /*0810*/ 	.short	0x0210
        /*0812*/ 	.short	0x0128


	//----- nvinfo : EIATTR_SW_WAR
	.align		4
.L_2463:
        /*0814*/ 	.byte	0x04, 0x36
        /*0816*/ 	.short	(.L_2465 - .L_2464)
.L_2464:
        /*0818*/ 	.word	0x00000008
.L_2465:


//--------------------- .nv.info._ZN10layer_norm13ln_bwd_kernelINS_13Kernel_traitsI13__nv_bfloat16S2_fS2_fjLj5120ELj1ELj1ELj4ELj16ENS_18Kernel_traits_baseILj5120ES2_S2_fS2_fjLj128EEEEELb0ELb1ELb1ELb0EEEvNS_9BwdParamsE --------------------------
	.section	.nv.info._ZN10layer_norm13ln_bwd_kernelINS_13Kernel_traitsI13__nv_bfloat16S2_fS2_fjLj5120ELj1ELj1ELj4ELj16ENS_18Kernel_traits_baseILj5120ES2_S2_fS2_fjLj128EEEEELb0ELb1ELb1ELb0EEEvNS_9BwdParamsE,"",@"SHT_CUDA_INFO"
	.sectionflags	@""
	.align	4


	//----- nvinfo : EIATTR_CUDA_API_VERSION
	.align		4
        /*0000*/ 	.byte	0x04, 0x37
        /*0002*/ 	.short	(.L_2467 - .L_2466)
.L_2466:
        /*0004*/ 	.word	0x00000082


	//----- nvinfo : EIATTR_KPARAM_INFO
	.align		4
.L_2467:
        /*0008*/ 	.byte	0x04, 0x17
        /*000a*/ 	.short	(.L_2469 - .L_2468)
.L_2468:
        /*000c*/ 	.word	0x00000000
        /*0010*/ 	.short	0x0000
        /*0012*/ 	.short	0x0000
        /*0014*/ 	.byte	0x00, 0xf0, 0xa1, 0x04


	//----- nvinfo : EIATTR_SPARSE_MMA_MASK
	.align		4
.L_2469:
        /*0018*/ 	.byte	0x03, 0x50
        /*001a*/ 	.short	0x0000


	//----- nvinfo : EIATTR_MAXREG_COUNT
	.align		4
        /*001c*/ 	.byte	0x03, 0x1b
        /*001e*/ 	.short	0x00ff


	//----- nvinfo : EIATTR_NUM_BARRIERS
	.align		4
        /*0020*/ 	.byte	0x02, 0x4c
        /*0022*/ 	.byte	0x01
	.zero		1


	//----- nvinfo : EIATTR_ANNOTATIONS
	.align		4
        /*0024*/ 	.byte	0x04, 0x55
        /*0026*/ 	.short	(.L_2471 - .L_2470)


	//   ....[0]....
.L_2470:
        /* <DEDUP_REMOVED lines=116> */


	//----- nvinfo : EIATTR_MERCURY_ISA_VERSION
	.align		4
.L_2471:
        /*0750*/ 	.byte	0x03, 0x5f
        /*0752*/ 	.short	0x0101


	//----- nvinfo : EIATTR_COOP_GROUP_MASK_REGIDS
	.align		4
        /*0754*/ 	.byte	0x04, 0x29
        /*0756*/ 	.short	(.L_2473 - .L_2472)


	//   ....[0]....
.L_2472:
        /*0758*/ 	.word	0xffffffff


	//   ....[1]....
        /*075c*/ 	.word	0xffffffff


	//   ....[2]....
        /*0760*/ 	.word	0xffffffff


	//   ....[3]....
        /*0764*/ 	.word	0xffffffff


	//   ....[4]....
        /*0768*/ 	.word	0xffffffff


	//   ....[5]....
        /*076c*/ 	.word	0xffffffff


	//   ....[6]....
        /*0770*/ 	.word	0xffffffff


	//   ....[7]....
        /*0774*/ 	.word	0xffffffff


	//   ....[8]....
        /*0778*/ 	.word	0xffffffff


	//   ....[9]....
        /*077c*/ 	.word	0xffffffff


	//   ....[10]....
        /*0780*/ 	.word	0x050000c3


	//   ....[11]....
        /*0784*/ 	.word	0x050000c3


	//   ....[12]....
        /*0788*/ 	.word	0x050000c3


	//   ....[13]....
        /*078c*/ 	.word	0x050000c3


	//   ....[14]....
        /*0790*/ 	.word	0x050000c3


	//   ....[15]....
        /*0794*/ 	.word	0x050000c3


	//   ....[16]....
        /*0798*/ 	.word	0x050000c3


	//   ....[17]....
        /*079c*/ 	.word	0x050000c3


	//   ....[18]....
        /*07a0*/ 	.word	0x050000c3


	//   ....[19]....
        /*07a4*/ 	.word	0x050000c3


	//----- nvinfo : EIATTR_COOP_GROUP_INSTR_OFFSETS
	.align		4
.L_2473:
        /*07a8*/ 	.byte	0x04, 0x28
        /*07aa*/ 	.short	(.L_2475 - .L_2474)


	//   ....[0]....
.L_2474:
        /*07ac*/ 	.word	0x00003b20


	//   ....[1]....
        /*07b0*/ 	.word	0x00003b40


	//   ....[2]....
        /*07b4*/ 	.word	0x00003b60


	//   ....[3]....
        /*07b8*/ 	.word	0x00003b80


	//   ....[4]....
        /*07bc*/ 	.word	0x00003ba0


	//   ....[5]....
        /*07c0*/ 	.word	0x00003bc0


	//   ....[6]....
        /*07c4*/ 	.word	0x00003be0


	//   ....[7]....
        /*07c8*/ 	.word	0x00003c00


	//   ....[8]....
        /*07cc*/ 	.word	0x00003c10


	//   ....[9]....
        /*07d0*/ 	.word	0x00003c30


	//   ....[10]....
        /*07d4*/ 	.word	0x000089e0


	//   ....[11]....
        /*07d8*/ 	.word	0x00008a30


	//   ....[12]....
        /*07dc*/ 	.word	0x00008a90


	//   ....[13]....
        /*07e0*/ 	.word	0x00008ae0


	//   ....[14]....
        /*07e4*/ 	.word	0x00008b40


	//   ....[15]....
        /*07e8*/ 	.word	0x00008b90


	//   ....[16]....
        /*07ec*/ 	.word	0x00008bf0


	//   ....[17]....
        /*07f0*/ 	.word	0x00008c40


	//   ....[18]....
        /*07f4*/ 	.word	0x00008ca0


	//   ....[19]....
        /*07f8*/ 	.word	0x00008cf0


	//----- nvinfo : EIATTR_EXIT_INSTR_OFFSETS
	.align		4
.L_2475:
        /*07fc*/ 	.byte	0x04, 0x1c
        /*07fe*/ 	.short	(.L_2477 - .L_2476)


	//   ....[0]....
.L_2476:
        /*0800*/ 	.word	0x000088b0


	//   ....[1]....
        /*0804*/ 	.word	0x00008980


	//----- nvinfo : EIATTR_MAX_THREADS
	.align		4
.L_2477:
        /*0808*/ 	.byte	0x04, 0x05
        /*080a*/ 	.short	(.L_2479 - .L_2478)
.L_2478:
        /*080c*/ 	.word	0x00000080
        /*0810*/ 	.word	0x00000001
        /*0814*/ 	.word	0x00000001


	//----- nvinfo : EIATTR_CRS_STACK_SIZE
	.align		4
.L_2479:
        /*0818*/ 	.byte	0x04, 0x1e
        /*081a*/ 	.short	(.L_2481 - .L_2480)
.L_2480:
        /*081c*/ 	.word	0x00000000


	//----- nvinfo : EIATTR_CBANK_PARAM_SIZE
	.align		4
.L_2481:
        /*0820*/ 	.byte	0x03, 0x19
        /*0822*/ 	.short	0x0128


	//----- nvinfo : EIATTR_PARAM_CBANK
	.align		4
        /*0824*/ 	.byte	0x04, 0x0a
        /*0826*/ 	.short	(.L_2483 - .L_2482)
	.align		4
.L_2482:
        /*0828*/ 	.word	index@(.nv.constant0._ZN10layer_norm13ln_bwd_kernelINS_13Kernel_traitsI13__nv_bfloat16S2_fS2_fjLj5120ELj1ELj1ELj4ELj16ENS_18Kernel_traits_baseILj5120ES2_S2_fS2_fjLj128EEEEELb0ELb1ELb1ELb0EEEvNS_9BwdParamsE)
        /*082c*/ 	.short	0x0210
        /*082e*/ 	.short	0x0128


	//----- nvinfo : EIATTR_SW_WAR
	.align		4
.L_2483:
        /*0830*/ 	.byte	0x04, 0x36
        /*0832*/ 	.short	(.L_2485 - .L_2484)
.L_2484:
        /*0834*/ 	.word	0x00000008
.L_2485:


//--------------------- .nv.info._ZN10layer_norm13ln_bwd_kernelINS_13Kernel_traitsI13__nv_bfloat16S2_fS2_fjLj5120ELj1ELj1ELj4ELj16ENS_18Kernel_traits_baseILj5120ES2_S2_fS2_fjLj128EEEEELb0ELb1ELb1ELb1EEEvNS_9BwdParamsE --------------------------
	.section	.nv.info._ZN10layer_norm13ln_bwd_kernelINS_13Kernel_traitsI13__nv_bfloat16S2_fS2_fjLj5120ELj1ELj1ELj4ELj16ENS_18Kernel_traits_baseILj5120ES2_S2_fS2_fjLj128EEEEELb0ELb1ELb1ELb1EEEvNS_9BwdParamsE,"",@"SHT_CUDA_INFO"
	.sectionflags	@""
	.align	4


	//----- nvinfo : EIATTR_CUDA_API_VERSION
	.align		4
        /*0000*/ 	.byte	0x04, 0x37
        /*0002*/ 	.short	(.L_2487 - .L_2486)
.L_2486:
        /*0004*/ 	.word	0x00000082


	//----- nvinfo : EIATTR_KPARAM_INFO
	.align		4
.L_2487:
        /*0008*/ 	.byte	0x04, 0x17
        /*000a*/ 	.short	(.L_2489 - .L_2488)
.L_2488:
        /*000c*/ 	.word	0x00000000
        /*0010*/ 	.short	0x0000
        /*0012*/ 	.short	0x0000
        /*0014*/ 	.byte	0x00, 0xf0, 0xa1, 0x04


	//----- nvinfo : EIATTR_SPARSE_MMA_MASK
	.align		4
.L_2489:
        /*0018*/ 	.byte	0x03, 0x50
        /*001a*/ 	.short	0x0000


	//----- nvinfo : EIATTR_MAXREG_COUNT
	.align		4
        /*001c*/ 	.byte	0x03, 0x1b
        /*001e*/ 	.short	0x00ff


	//----- nvinfo : EIATTR_NUM_BARRIERS
	.align		4
        /*0020*/ 	.byte	0x02, 0x4c
        /*0022*/ 	.byte	0x01
	.zero		1


	//----- nvinfo : EIATTR_ANNOTATIONS
	.align		4
        /*0024*/ 	.byte	0x04, 0x55
        /*0026*/ 	.short	(.L_2491 - .L_2490)


	//   ....[0]....
.L_2490:
        /* <DEDUP_REMOVED lines=162> */


	//----- nvinfo : EIATTR_MERCURY_ISA_VERSION
	.align		4
.L_2491:
        /*0a30*/ 	.byte	0x03, 0x5f
        /*0a32*/ 	.short	0x0101


	//----- nvinfo : EIATTR_COOP_GROUP_MASK_REGIDS
	.align		4
        /*0a34*/ 	.byte	0x04, 0x29
        /*0a36*/ 	.short	(.L_2493 - .L_2492)


	//   ....[0]....
.L_2492:
        /*0a38*/ 	.word	0xffffffff


	//   ....[1]....
        /*0a3c*/ 	.word	0xffffffff


	//   ....[2]....
        /*0a40*/ 	.word	0xffffffff


	//   ....[3]....
        /*0a44*/ 	.word	0xffffffff


	//   ....[4]....
        /*0a48*/ 	.word	0xffffffff


	//   ....[5]....
        /*0a4c*/ 	.word	0xffffffff


	//   ....[6]....
        /*0a50*/ 	.word	0xffffffff


	//   ....[7]....
        /*0a54*/ 	.word	0xffffffff


	//   ....[8]....
        /*0a58*/ 	.word	0xffffffff


	//   ....[9]....
        /*0a5c*/ 	.word	0xffffffff


	//   ....[10]....
        /*0a60*/ 	.word	0x050000da


	//   ....[11]....
        /*0a64*/ 	.word	0x050000da


	//   ....[12]....
        /*0a68*/ 	.word	0x050000da


	//   ....[13]....
        /*0a6c*/ 	.word	0x050000da


	//   ....[14]....
        /*0a70*/ 	.word	0x050000da


	//   ....[15]....
        /*0a74*/ 	.word	0x050000da


	//   ....[16]....
        /*0a78*/ 	.word	0x050000da


	//   ....[17]....
        /*0a7c*/ 	.word	0x050000da


	//   ....[18]....
        /*0a80*/ 	.word	0x050000da


	//   ....[19]....
        /*0a84*/ 	.word	0x050000da


	//----- nvinfo : EIATTR_COOP_GROUP_INSTR_OFFSETS
	.align		4
.L_2493:
        /*0a88*/ 	.byte	0x04, 0x28
        /*0a8a*/ 	.short	(.L_2495 - .L_2494)


	//   ....[0]....
.L_2494:
        /*0a8c*/ 	.word	0x00003a00


	//   ....[1]....
        /*0a90*/ 	.word	0x00003a10


	//   ....[2]....
        /*0a94*/ 	.word	0x00003a40


	//   ....[3]....
        /*0a98*/ 	.word	0x00003a60


	//   ....[4]....
        /*0a9c*/ 	.word	0x00003a80


	//   ....[5]....
        /*0aa0*/ 	.word	0x00003aa0


	//   ....[6]....
        /*0aa4*/ 	.word	0x00003ac0


	//   ....[7]....
        /*0aa8*/ 	.word	0x00003ad0


	//   ....[8]....
        /*0aac*/ 	.word	0x00003b00


	//   ....[9]....
        /*0ab0*/ 	.word	0x00003b10


	//   ....[10]....
        /*0ab4*/ 	.word	0x00008690


	//   ....[11]....
        /*0ab8*/ 	.word	0x000086f0


	//   ....[12]....
        /*0abc*/ 	.word	0x00008750


	//   ....[13]....
        /*0ac0*/ 	.word	0x000087a0


	//   ....[14]....
        /*0ac4*/ 	.word	0x00008800


	//   ....[15]....
        /*0ac8*/ 	.word	0x00008850


	//   ....[16]....
        /*0acc*/ 	.word	0x000088b0


	//   ....[17]....
        /*0ad0*/ 	.word	0x00008900


	//   ....[18]....
        /*0ad4*/ 	.word	0x00008960


	//   ....[19]....
        /*0ad8*/ 	.word	0x000089c0


	//----- nvinfo : EIATTR_EXIT_INSTR_OFFSETS
	.align		4
.L_2495:
        /*0adc*/ 	.byte	0x04, 0x1c
        /*0ade*/ 	.short	(.L_2497 - .L_2496)


	//   ....[0]....
.L_2496:
        /*0ae0*/ 	.word	0x00008640


	//----- nvinfo : EIATTR_MAX_THREADS
	.align		4
.L_2497:
        /*0ae4*/ 	.byte	0x04, 0x05
        /*0ae6*/ 	.short	(.L_2499 - .L_2498)
.L_2498:
        /*0ae8*/ 	.word	0x00000080
        /*0aec*/ 	.word	0x00000001
        /*0af0*/ 	.word	0x00000001


	//----- nvinfo : EIATTR_CRS_STACK_SIZE
	.align		4
.L_2499:
        /*0af4*/ 	.byte	0x04, 0x1e
        /*0af6*/ 	.short	(.L_2501 - .L_2500)
.L_2500:
        /*0af8*/ 	.word	0x00000000


	//----- nvinfo : EIATTR_CBANK_PARAM_SIZE
	.align		4
.L_2501:
        /*0afc*/ 	.byte	0x03, 0x19
        /*0afe*/ 	.short	0x0128


	//----- nvinfo : EIATTR_PARAM_CBANK
	.align		4
        /*0b00*/ 	.byte	0x04, 0x0a
        /*0b02*/ 	.short	(.L_2503 - .L_2502)
	.align		4
.L_2502:
        /*0b04*/ 	.word	index@(.nv.constant0._ZN10layer_norm13ln_bwd_kernelINS_13Kernel_traitsI13__nv_bfloat16S2_fS2_fjLj5120ELj1ELj1ELj4ELj16ENS_18Kernel_traits_baseILj5120ES2_S2_fS2_fjLj128EEEEELb0ELb1ELb1ELb1EEEvNS_9BwdParamsE)
        /*0b08*/ 	.short	0x0210
        /*0b0a*/ 	.short	0x0128


	//----- nvinfo : EIATTR_SW_WAR
	.align		4
.L_2503:
        /*0b0c*/ 	.byte	0x04, 0x36
        /*0b0e*/ 	.short	(.L_2505 - .L_2504)
.L_2504:
        /*0b10*/ 	.word	0x00000008
.L_2505:


//--------------------- .nv.info._ZN10layer_norm13ln_bwd_kernelINS_13Kernel_traitsI13__nv_bfloat16S2_fS2_fjLj5120ELj1ELj1ELj4ELj16ENS_18Kernel_traits_baseILj5120ES2_S2_fS2_fjLj128EEEEELb1ELb0ELb0ELb0EEEvNS_9BwdParamsE --------------------------
	.section	.nv.info._ZN10layer_norm13ln_bwd_kernelINS_13Kernel_traitsI13__nv_bfloat16S2_fS2_fjLj5120ELj1ELj1ELj4ELj16ENS_18Kernel_traits_baseILj5120ES2_S2_fS2_fjLj128EEEEELb1ELb0ELb0ELb0EEEvNS_9BwdParamsE,"",@"SHT_CUDA_INFO"
	.sectionflags	@""
	.align	4


	//----- nvinfo : EIATTR_CUDA_API_VERSION
	.align		4
        /*0000*/ 	.byte	0x04, 0x37
        /*0002*/ 	.short	(.L_2507 - .L_2506)
.L_2506:
        /*0004*/ 	.word	0x00000082


	//----- nvinfo : EIATTR_KPARAM_INFO
	.align		4
.L_2507:
        /*0008*/ 	.byte	0x04, 0x17
        /*000a*/ 	.short	(.L_2509 - .L_2508)
.L_2508:
        /*000c*/ 	.word	0x00000000
        /*0010*/ 	.short	0x0000
        /*0012*/ 	.short	0x0000
        /*0014*/ 	.byte	0x00, 0xf0, 0xa1, 0x04


	//----- nvinfo : EIATTR_SPARSE_MMA_MASK
	.align		4
.L_2509:
        /*0018*/ 	.byte	0x03, 0x50
        /*001a*/ 	.short	0x0000


	//----- nvinfo : EIATTR_MAXREG_COUNT
	.align		4
        /*001c*/ 	.byte	0x03, 0x1b
        /*001e*/ 	.short	0x00ff


	//----- nvinfo : EIATTR_NUM_BARRIERS
	.align		4
        /*0020*/ 	.byte	0x02, 0x4c
        /*0022*/ 	.byte	0x01
	.zero		1


	//----- nvinfo : EIATTR_ANNOTATIONS
	.align		4
        /*0024*/ 	.byte	0x04, 0x55
        /*0026*/ 	.short	(.L_2511 - .L_2510)


	//   ....[0]....
.L_2510:
        /* <DEDUP_REMOVED lines=33> */


	//----- nvinfo : EIATTR_MERCURY_ISA_VERSION
	.align		4
.L_2511:
        /*0228*/ 	.byte	0x03, 0x5f
        /*022a*/ 	.short	0x0101


	//----- nvinfo : EIATTR_COOP_GROUP_MASK_REGIDS
	.align		4
        /*022c*/ 	.byte	0x04, 0x29
        /*022e*/ 	.short	(.L_2513 - .L_2512)


	//   ....[0]....
.L_2512:
        /*0230*/ 	.word	0xffffffff


	//   ....[1]....
        /*0234*/ 	.word	0xffffffff


	//   ....[2]....
        /*0238*/ 	.word	0xffffffff


	//   ....[3]....
        /*023c*/ 	.word	0xffffffff


	//   ....[4]....
        /*0240*/ 	.word	0xffffffff


	//   ....[5]....
        /*0244*/ 	.word	0xffffffff


	//   ....[6]....
        /*0248*/ 	.word	0xffffffff


	//   ....[7]....
        /*024c*/ 	.word	0xffffffff


	//   ....[8]....
        /*0250*/ 	.word	0xffffffff


	//   ....[9]....
        /*0254*/ 	.word	0xffffffff


	//   ....[10]....
        /*0258*/ 	.word	0x0500009f


	//   ....[11]....
        /*025c*/ 	.word	0x0500009f


	//   ....[12]....
        /*0260*/ 	.word	0x0500009f


	//   ....[13]....
        /*0264*/ 	.word	0x0500009f


	//   ....[14]....
        /*0268*/ 	.word	0x0500009f


	//   ....[15]....
        /*026c*/ 	.word	0x0500009f


	//   ....[16]....
        /*0270*/ 	.word	0x0500009f


	//   ....[17]....
        /*0274*/ 	.word	0x0500009f


	//   ....[18]....
        /*0278*/ 	.word	0x0500009f


	//   ....[19]....
        /*027c*/ 	.word	0x0500009f


	//----- nvinfo : EIATTR_COOP_GROUP_INSTR_OFFSETS
	.align		4
.L_2513:
        /*0280*/ 	.byte	0x04, 0x28
        /*0282*/ 	.short	(.L_2515 - .L_2514)


	//   ....[0]....
.L_2514:
        /*0284*/ 	.word	0x00002c30


	//   ....[1]....
        /*0288*/ 	.word	0x00002c50


	//   ....[2]....
        /*028c*/ 	.word	0x00002c70


	//   ....[3]....
        /*0290*/ 	.word	0x00002c90


	//   ....[4]....
        /*0294*/ 	.word	0x00002ca0


	//   ....[5]....
        /*0298*/ 	.word	0x00002cd0


	//   ....[6]....
        /*029c*/ 	.word	0x00002ce0


	//   ....[7]....
        /*02a0*/ 	.word	0x00002d10


	//   ....[8]....
        /*02a4*/ 	.word	0x00002d20


	//   ....[9]....
        /*02a8*/ 	.word	0x00002d40


	//   ....[10]....
        /*02ac*/ 	.word	0x00005090


	//   ....[11]....
        /*02b0*/ 	.word	0x000050e0


	//   ....[12]....
        /*02b4*/ 	.word	0x00005140


	//   ....[13]....
        /*02b8*/ 	.word	0x00005190


	//   ....[14]....
        /*02bc*/ 	.word	0x000051f0


	//   ....[15]....
        /*02c0*/ 	.word	0x00005240


	//   ....[16]....
        /*02c4*/ 	.word	0x000052b0


	//   ....[17]....
        /*02c8*/ 	.word	0x00005310


	//   ....[18]....
        /*02cc*/ 	.word	0x00005370


	//   ....[19]....
        /*02d0*/ 	.word	0x000053c0


	//----- nvinfo : EIATTR_EXIT_INSTR_OFFSETS
	.align		4
.L_2515:
        /*02d4*/ 	.byte	0x04, 0x1c
        /*02d6*/ 	.short	(.L_2517 - .L_2516)


	//   ....[0]....
.L_2516:
        /*02d8*/ 	.word	0x00004fa0


	//   ....[1]....
        /*02dc*/ 	.word	0x00005030


	//----- nvinfo : EIATTR_MAX_THREADS
	.align		4
.L_2517:
        /*02e0*/ 	.byte	0x04, 0x05
        /*02e2*/ 	.short	(.L_2519 - .L_2518)
.L_2518:
        /*02e4*/ 	.word	0x00000080
        /*02e8*/ 	.word	0x00000001
        /*02ec*/ 	.word	0x00000001


	//----- nvinfo : EIATTR_CRS_STACK_SIZE
	.align		4
.L_2519:
        /*02f0*/ 	.byte	0x04, 0x1e
        /*02f2*/ 	.short	(.L_2521 - .L_2520)
.L_2520:
        /*02f4*/ 	.word	0x00000000


	//----- nvinfo : EIATTR_CBANK_PARAM_SIZE
	.align		4
.L_2521:
        /*02f8*/ 	.byte	0x03, 0x19
        /*02fa*/ 	.short	0x0128


	//----- nvinfo : EIATTR_PARAM_CBANK
	.align		4
        /*02fc*/ 	.byte	0x04, 0x0a
        /*02fe*/ 	.short	(.L_2523 - .L_2522)
	.align		4
.L_2522:
        /*0300*/ 	.word	index@(.nv.constant0._ZN10layer_norm13ln_bwd_kernelINS_13Kernel_traitsI13__nv_bfloat16S2_fS2_fjLj5120ELj1ELj1ELj4ELj16ENS_18Kernel_traits_baseILj5120ES2_S2_fS2_fjLj128EEEEELb1ELb0ELb0ELb0EEEvNS_9BwdParamsE)
        /*0304*/ 	.short	0x0210
        /*0306*/ 	.short	0x0128


	//----- nvinfo : EIATTR_SW_WAR
	.align		4
.L_2523:
        /*0308*/ 	.byte	0x04, 0x36
        /*030a*/ 	.short	(.L_2525 - .L_2524)
.L_2524:
        /*030c*/ 	.word	0x00000008
.L_2525:


//--------------------- .nv.info._ZN10layer_norm13ln_bwd_kernelINS_13Kernel_traitsI13__nv_bfloat16S2_fS2_fjLj5120ELj1ELj1ELj4ELj16ENS_18Kernel_traits_baseILj5120ES2_S2_fS2_fjLj128EEEEELb1ELb0ELb0ELb1EEEvNS_9BwdParamsE --------------------------
	.section	.nv.info._ZN10layer_norm13ln_bwd_kernelINS_13Kernel_traitsI13__nv_bfloat16S2_fS2_fjLj5120ELj1ELj1ELj4ELj16ENS_18Kernel_traits_baseILj5120ES2_S2_fS2_fjLj128EEEEELb1ELb0ELb0ELb1EEEvNS_9BwdParamsE,"",@"SHT_CUDA_INFO"
	.sectionflags	@""
	.align	4


	//----- nvinfo : EIATTR_CUDA_API_VERSION
	.align		4
        /*0000*/ 	.byte	0x04, 0x37
        /*0002*/ 	.short	(.L_2527 - .L_2526)
.L_2526:
        /*0004*/ 	.word	0x00000082


	//----- nvinfo : EIATTR_KPARAM_INFO
	.align		4
.L_2527:
        /*0008*/ 	.byte	0x04, 0x17
        /*000a*/ 	.short	(.L_2529 - .L_2528)
.L_2528:
        /*000c*/ 	.word	0x00000000
        /*0010*/ 	.short	0x0000
        /*0012*/ 	.short	0x0000
        /*0014*/ 	.byte	0x00, 0xf0, 0xa1, 0x04


	//----- nvinfo : EIATTR_SPARSE_MMA_MASK
	.align		4
.L_2529:
        /*0018*/ 	.byte	0x03, 0x50
        /*001a*/ 	.short	0x0000


	//----- nvinfo : EIATTR_MAXREG_COUNT
	.align		4
        /*001c*/ 	.byte	0x03, 0x1b
        /*001e*/ 	.short	0x00ff


	//----- nvinfo : EIATTR_NUM_BARRIERS
	.align		4
        /*0020*/ 	.byte	0x02, 0x4c
        /*0022*/ 	.byte	0x01
	.zero		1


	//----- nvinfo : EIATTR_ANNOTATIONS
	.align		4
        /*0024*/ 	.byte	0x04, 0x55
        /*0026*/ 	.short	(.L_2531 - .L_2530)


	//   ....[0]....
.L_2530:
        /* <DEDUP_REMOVED lines=30> */


	//----- nvinfo : EIATTR_MERCURY_ISA_VERSION
	.align		4
.L_2531:
        /*01f8*/ 	.byte	0x03, 0x5f
        /*01fa*/ 	.short	0x0101


	//----- nvinfo : EIATTR_COOP_GROUP_MASK_REGIDS
	.align		4
        /*01fc*/ 	.byte	0x04, 0x29
        /*01fe*/ 	.short	(.L_2533 - .L_2532)


	//   ....[0]....
.L_2532:
        /*0200*/ 	.word	0xffffffff


	//   ....[1]....
        /*0204*/ 	.word	0xffffffff


	//   ....[2]....
        /*0208*/ 	.word	0xffffffff


	//   ....[3]....
        /*020c*/ 	.word	0xffffffff


	//   ....[4]....
        /*0210*/ 	.word	0xffffffff


	//   ....[5]....
        /*0214*/ 	.word	0xffffffff


	//   ....[6]....
        /*0218*/ 	.word	0xffffffff


	//   ....[7]....
        /*021c*/ 	.word	0xffffffff


	//   ....[8]....
        /*0220*/ 	.word	0xffffffff


	//   ....[9]....
        /*0224*/ 	.word	0xffffffff


	//   ....[10]....
        /*0228*/ 	.word	0x0500005a


	//   ....[11]....
        /*022c*/ 	.word	0x0500005a


	//   ....[12]....
        /*0230*/ 	.word	0x0500005a


	//   ....[13]....
        /*0234*/ 	.word	0x0500005a


	//   ....[14]....
        /*0238*/ 	.word	0x0500005a


	//   ....[15]....
        /*023c*/ 	.word	0x0500005a


	//   ....[16]....
        /*0240*/ 	.word	0x0500005a


	//   ....[17]....
        /*0244*/ 	.word	0x0500005a


	//   ....[18]....
        /*0248*/ 	.word	0x0500005a


	//   ....[19]....
        /*024c*/ 	.word	0x0500005a


	//----- nvinfo : EIATTR_COOP_GROUP_INSTR_OFFSETS
	.align		4
.L_2533:
        /*0250*/ 	.byte	0x04, 0x28
        /*0252*/ 	.short	(.L_2535 - .L_2534)


	//   ....[0]....
.L_2534:
        /*0254*/ 	.word	0x00002970


	//   ....[1]....
        /*0258*/ 	.word	0x00002990


	//   ....[2]....
        /*025c*/ 	.word	0x000029b0


	//   ....[3]....
        /*0260*/ 	.word	0x000029d0


	//   ....[4]....
        /*0264*/ 	.word	0x000029f0


	//   ....[5]....
        /*0268*/ 	.word	0x00002a10


	//   ....[6]....
        /*026c*/ 	.word	0x00002a30


	//   ....[7]....
        /*0270*/ 	.word	0x00002a50


	//   ....[8]....
        /*0274*/ 	.word	0x00002a60


	//   ....[9]....
        /*0278*/ 	.word	0x00002a80


	//   ....[10]....
        /*027c*/ 	.word	0x00004e90


	//   ....[11]....
        /*0280*/ 	.word	0x00004ee0


	//   ....[12]....
        /*0284*/ 	.word	0x00004f40


	//   ....[13]....
        /*0288*/ 	.word	0x00004f90


	//   ....[14]....
        /*028c*/ 	.word	0x00004ff0


	//   ....[15]....
        /*0290*/ 	.word	0x00005040


	//   ....[16]....
        /*0294*/ 	.word	0x000050a0


	//   ....[17]....
        /*0298*/ 	.word	0x000050f0


	//   ....[18]....
        /*029c*/ 	.word	0x00005150


	//   ....[19]....
        /*02a0*/ 	.word	0x000051a0


	//----- nvinfo : EIATTR_EXIT_INSTR_OFFSETS
	.align		4
.L_2535:
        /*02a4*/ 	.byte	0x04, 0x1c
        /*02a6*/ 	.short	(.L_2537 - .L_2536)


	//   ....[0]....
.L_2536:
        /*02a8*/ 	.word	0x00004e30


	//----- nvinfo : EIATTR_MAX_THREADS
	.align		4
.L_2537:
        /*02ac*/ 	.byte	0x04, 0x05
        /*02ae*/ 	.short	(.L_2539 - .L_2538)
.L_2538:
        /*02b0*/ 	.word	0x00000080
        /*02b4*/ 	.word	0x00000001
        /*02b8*/ 	.word	0x00000001


	//----- nvinfo : EIATTR_CRS_STACK_SIZE
	.align		4
.L_2539:
        /*02bc*/ 	.byte	0x04, 0x1e
        /*02be*/ 	.short	(.L_2541 - .L_2540)
.L_2540:
        /*02c0*/ 	.word	0x00000000


	//----- nvinfo : EIATTR_CBANK_PARAM_SIZE
	.align		4
.L_2541:
        /*02c4*/ 	.byte	0x03, 0x19
        /*02c6*/ 	.short	0x0128


	//----- nvinfo : EIATTR_PARAM_CBANK
	.align		4
        /*02c8*/ 	.byte	0x04, 0x0a
        /*02ca*/ 	.short	(.L_2543 - .L_2542)
	.align		4
.L_2542:
        /*02cc*/ 	.word	index@(.nv.constant0._ZN10layer_norm13ln_bwd_kernelINS_13Kernel_traitsI13__nv_bfloat16S2_fS2_fjLj5120ELj1ELj1ELj4ELj16ENS_18Kernel_traits_baseILj5120ES2_S2_fS2_fjLj128EEEEELb1ELb0ELb0ELb1EEEvNS_9BwdParamsE)
        /*02d0*/ 	.short	0x0210
        /*02d2*/ 	.short	0x0128


	//----- nvinfo : EIATTR_SW_WAR
	.align		4
.L_2543:
        /*02d4*/ 	.byte	0x04, 0x36
        /*02d6*/ 	.short	(.L_2545 - .L_2544)
.L_2544:
        /*02d8*/ 	.word	0x00000008
.L_2545:


//--------------------- .nv.info._ZN10layer_norm22ln_bwd_finalize_kernelINS_22Kernel_traits_finalizeILj5120E13__nv_bfloat16S2_fS2_fjLb0ELj1024ELj4ENS_18Kernel_traits_baseILj5120ES2_S2_fS2_fjLj1024EEEEELb0ELb0EEEvNS_9BwdParamsE --------------------------
	.section	.nv.info._ZN10layer_norm22ln_bwd_finalize_kernelINS_22Kernel_traits_finalizeILj5120E13__nv_bfloat16S2_fS2_fjLb0ELj1024ELj4ENS_18Kernel_traits_baseILj5120ES2_S2_fS2_fjLj1024EEEEELb0ELb0EEEvNS_9BwdParamsE,"",@"SHT_CUDA_INFO"
	.sectionflags	@""
	.align	4


	//----- nvinfo : EIATTR_CUDA_API_VERSION
	.align		4
        /*0000*/ 	.byte	0x04, 0x37
        /*0002*/ 	.short	(.L_2547 - .L_2546)
.L_2546:
        /*0004*/ 	.word	0x00000082


	//----- nvinfo : EIATTR_KPARAM_INFO
	.align		4
.L_2547:
        /*0008*/ 	.byte	0x04, 0x17
        /*000a*/ 	.short	(.L_2549 - .L_2548)
.L_2548:
        /*000c*/ 	.word	0x00000000
        /*0010*/ 	.short	0x0000
        /*0012*/ 	.short	0x0000
        /*0014*/ 	.byte	0x00, 0xf0, 0xa1, 0x04


	//----- nvinfo : EIATTR_SPARSE_MMA_MASK
	.align		4
.L_2549:
        /*0018*/ 	.byte	0x03, 0x50
        /*001a*/ 	.short	0x0000


	//----- nvinfo : EIATTR_MAXREG_COUNT
	.align		4
        /*001c*/ 	.byte	0x03, 0x1b
        /*001e*/ 	.short	0x0040


	//----- nvinfo : EIATTR_NUM_BARRIERS
	.align		4
        /*0020*/ 	.byte	0x02, 0x4c
        /*0022*/ 	.byte	0x01
	.zero		1


	//----- nvinfo : EIATTR_MERCURY_ISA_VERSION
	.align		4
        /*0024*/ 	.byte	0x03, 0x5f
        /*0026*/ 	.short	0x0101


	//----- nvinfo : EIATTR_COOP_GROUP_MASK_REGIDS
	.align		4
        /*0028*/ 	.byte	0x04, 0x29
        /*002a*/ 	.short	(.L_2551 - .L_2550)


	//   ....[0]....
.L_2550:
        /*002c*/ 	.word	0xffffffff


	//   ....[1]....
        /*0030*/ 	.word	0xffffffff


	//   ....[2]....
        /*0034*/ 	.word	0xffffffff


	//   ....[3]....
        /*0038*/ 	.word	0xffffffff


	//   ....[4]....
        /*003c*/ 	.word	0xffffffff


	//   ....[5]....
        /*0040*/ 	.word	0xffffffff


	//   ....[6]....
        /*0044*/ 	.word	0xffffffff


	//   ....[7]....
        /*0048*/ 	.word	0xffffffff


	//   ....[8]....
        /*004c*/ 	.word	0xffffffff


	//   ....[9]....
        /*0050*/ 	.word	0xffffffff


	//   ....[10]....
        /*0054*/ 	.word	0x05000013


	//   ....[11]....
        /*0058*/ 	.word	0x05000013


	//   ....[12]....
        /*005c*/ 	.word	0x05000013


	//   ....[13]....
        /*0060*/ 	.word	0x05000013


	//   ....[14]....
        /*0064*/ 	.word	0x05000013


	//   ....[15]....
        /*0068*/ 	.word	0x05000013


	//   ....[16]....
        /*006c*/ 	.word	0x05000013


	//   ....[17]....
        /*0070*/ 	.word	0x05000013


	//   ....[18]....
        /*0074*/ 	.word	0x05000013


	//   ....[19]....
        /*0078*/ 	.word	0x05000013


	//----- nvinfo : EIATTR_COOP_GROUP_INSTR_OFFSETS
	.align		4
.L_2551:
        /*007c*/ 	.byte	0x04, 0x28
        /*007e*/ 	.short	(.L_2553 - .L_2552)


	//   ....[0]....
.L_2552:
        /*0080*/ 	.word	0x000008e0


	//   ....[1]....
        /*0084*/ 	.word	0x000008f0


	//   ....[2]....
        /*0088*/ 	.word	0x00000920


	//   ....[3]....
        /*008c*/ 	.word	0x00000930


	//   ....[4]....
        /*0090*/ 	.word	0x00000960


	//   ....[5]....
        /*0094*/ 	.word	0x00000970


	//   ....[6]....
        /*0098*/ 	.word	0x000009a0


	//   ....[7]....
        /*009c*/ 	.word	0x000009b0


	//   ....[8]....
        /*00a0*/ 	.word	0x000009e0


	//   ....[9]....
        /*00a4*/ 	.word	0x000009f0


	//   ....[10]....
        /*00a8*/ 	.word	0x00000c10


	//   ....[11]....
        /*00ac*/ 	.word	0x00000c80


	//   ....[12]....
        /*00b0*/ 	.word	0x00000cf0


	//   ....[13]....
        /*00b4*/ 	.word	0x00000d60


	//   ....[14]....
        /*00b8*/ 	.word	0x00000dd0


	//   ....[15]....
        /*00bc*/ 	.word	0x00000e30


	//   ....[16]....
        /*00c0*/ 	.word	0x00000ea0


	//   ....[17]....
        /*00c4*/ 	.word	0x00000f10


	//   ....[18]....
        /*00c8*/ 	.word	0x00000f80


	//   ....[19]....
        /*00cc*/ 	.word	0x00000ff0


	//----- nvinfo : EIATTR_EXIT_INSTR_OFFSETS
	.align		4
.L_2553:
        /*00d0*/ 	.byte	0x04, 0x1c
        /*00d2*/ 	.short	(.L_2555 - .L_2554)


	//   ....[0]....
.L_2554:
        /*00d4*/ 	.word	0x00000070


	//   ....[1]....
        /*00d8*/ 	.word	0x00000bb0


	//----- nvinfo : EIATTR_MAX_THREADS
	.align		4
.L_2555:
        /*00dc*/ 	.byte	0x04, 0x05
        /*00de*/ 	.short	(.L_2557 - .L_2556)
.L_2556:
        /*00e0*/ 	.word	0x00000400
        /*00e4*/ 	.word	0x00000001
        /*00e8*/ 	.word	0x00000001


	//----- nvinfo : EIATTR_CRS_STACK_SIZE
	.align		4
.L_2557:
        /*00ec*/ 	.byte	0x04, 0x1e
        /*00ee*/ 	.short	(.L_2559 - .L_2558)
.L_2558:
        /*00f0*/ 	.word	0x00000000


	//----- nvinfo : EIATTR_CBANK_PARAM_SIZE
	.align		4
.L_2559:
        /*00f4*/ 	.byte	0x03, 0x19
        /*00f6*/ 	.short	0x0128


	//----- nvinfo : EIATTR_PARAM_CBANK
	.align		4
        /*00f8*/ 	.byte	0x04, 0x0a
        /*00fa*/ 	.short	(.L_2561 - .L_2560)
	.align		4
.L_2560:
        /*00fc*/ 	.word	index@(.nv.constant0._ZN10layer_norm22ln_bwd_finalize_kernelINS_22Kernel_traits_finalizeILj5120E13__nv_bfloat16S2_fS2_fjLb0ELj1024ELj4ENS_18Kernel_traits_baseILj5120ES2_S2_fS2_fjLj1024EEEEELb0ELb0EEEvNS_9BwdParamsE)
        /*0100*/ 	.short	0x0210
        /*0102*/ 	.short	0x0128


	//----- nvinfo : EIATTR_SW_WAR
	.align		4
.L_2561:
        /*0104*/ 	.byte	0x04, 0x36
        /*0106*/ 	.short	(.L_2563 - .L_2562)
.L_2562:
        /*0108*/ 	.word	0x00000008
.L_2563:


//--------------------- .nv.info._ZN10layer_norm13ln_bwd_kernelINS_13Kernel_traitsI13__nv_bfloat16S2_fS2_fjLj5120ELj1ELj1ELj4ELj16ENS_18Kernel_traits_baseILj5120ES2_S2_fS2_fjLj128EEEEELb1ELb0ELb1ELb0EEEvNS_9BwdParamsE --------------------------
	.section	.nv.info._ZN10layer_norm13ln_bwd_kernelINS_13Kernel_traitsI13__nv_bfloat16S2_fS2_fjLj5120ELj1ELj1ELj4ELj16ENS_18Kernel_traits_baseILj5120ES2_S2_fS2_fjLj128EEEEELb1ELb0ELb1ELb0EEEvNS_9BwdParamsE,"",@"SHT_CUDA_INFO"
	.sectionflags	@""
	.align	4


	//----- nvinfo : EIATTR_CUDA_API_VERSION
	.align		4
        /*0000*/ 	.byte	0x04, 0x37
        /*0002*/ 	.short	(.L_2565 - .L_2564)
.L_2564:
        /*0004*/ 	.word	0x00000082


	//----- nvinfo : EIATTR_KPARAM_INFO
	.align		4
.L_2565:
        /*0008*/ 	.byte	0x04, 0x17
        /*000a*/ 	.short	(.L_2567 - .L_2566)
.L_2566:
        /*000c*/ 	.word	0x00000000
        /*0010*/ 	.short	0x0000
        /*0012*/ 	.short	0x0000
        /*0014*/ 	.byte	0x00, 0xf0, 0xa1, 0x04


	//----- nvinfo : EIATTR_SPARSE_MMA_MASK
	.align		4
.L_2567:
        /*0018*/ 	.byte	0x03, 0x50
        /*001a*/ 	.short	0x0000


	//----- nvinfo : EIATTR_MAXREG_COUNT
	.align		4
        /*001c*/ 	.byte	0x03, 0x1b
        /*001e*/ 	.short	0x00ff


	//----- nvinfo : EIATTR_NUM_BARRIERS
	.align		4
        /*0020*/ 	.byte	0x02, 0x4c
        /*0022*/ 	.byte	0x01
	.zero		1


	//----- nvinfo : EIATTR_ANNOTATIONS
	.align		4
        /*0024*/ 	.byte	0x04, 0x55
        /*0026*/ 	.short	(.L_2569 - .L_2568)


	//   ....[0]....
.L_2568:
        /* <DEDUP_REMOVED lines=38> */


	//----- nvinfo : EIATTR_MERCURY_ISA_VERSION
	.align		4
.L_2569:
        /*0278*/ 	.byte	0x03, 0x5f
        /*027a*/ 	.short	0x0101


	//----- nvinfo : EIATTR_COOP_GROUP_MASK_REGIDS
	.align		4
        /*027c*/ 	.byte	0x04, 0x29
        /*027e*/ 	.short	(.L_2571 - .L_2570)


	//   ....[0]....
.L_2570:
        /*0280*/ 	.word	0xffffffff


	//   ....[1]....
        /*0284*/ 	.word	0xffffffff


	//   ....[2]....
        /*0288*/ 	.word	0xffffffff


	//   ....[3]....
        /*028c*/ 	.word	0xffffffff


	//   ....[4]....
        /*0290*/ 	.word	0xffffffff


	//   ....[5]....
        /*0294*/ 	.word	0xffffffff


	//   ....[6]....
        /*0298*/ 	.word	0xffffffff


	//   ....[7]....
        /*029c*/ 	.word	0xffffffff


	//   ....[8]....
        /*02a0*/ 	.word	0xffffffff


	//   ....[9]....
        /*02a4*/ 	.word	0xffffffff


	//   ....[10]....
        /*02a8*/ 	.word	0x050000a2


	//   ....[11]....
        /*02ac*/ 	.word	0x050000a2


	//   ....[12]....
        /*02b0*/ 	.word	0x050000a2


	//   ....[13]....
        /*02b4*/ 	.word	0x050000a2


	//   ....[14]....
        /*02b8*/ 	.word	0x050000a2


	//   ....[15]....
        /*02bc*/ 	.word	0x050000a2


	//   ....[16]....
        /*02c0*/ 	.word	0x050000a2


	//   ....[17]....
        /*02c4*/ 	.word	0x050000a2


	//   ....[18]....
        /*02c8*/ 	.word	0x050000a2


	//   ....[19]....
        /*02cc*/ 	.word	0x050000a2


	//----- nvinfo : EIATTR_COOP_GROUP_INSTR_OFFSETS
	.align		4
.L_2571:
        /*02d0*/ 	.byte	0x04, 0x28
        /*02d2*/ 	.short	(.L_2573 - .L_2572)


	//   ....[0]....
.L_2572:
        /*02d4*/ 	.word	0x00003260


	//   ....[1]....
        /*02d8*/ 	.word	0x00003280


	//   ....[2]....
        /*02dc*/ 	.word	0x000032a0


	//   ....[3]....
        /*02e0*/ 	.word	0x000032c0


	//   ....[4]....
        /*02e4*/ 	.word	0x000032d0


	//   ....[5]....
        /*02e8*/ 	.word	0x00003300


	//   ....[6]....
        /*02ec*/ 	.word	0x00003310


	//   ....[7]....
        /*02f0*/ 	.word	0x00003340


	//   ....[8]....
        /*02f4*/ 	.word	0x00003350


	//   ....[9]....
        /*02f8*/ 	.word	0x00003370


	//   ....[10]....
        /*02fc*/ 	.word	0x00007280


	//   ....[11]....
        /*0300*/ 	.word	0x000072d0


	//   ....[12]....
        /*0304*/ 	.word	0x00007330


	//   ....[13]....
        /*0308*/ 	.word	0x00007380


	//   ....[14]....
        /*030c*/ 	.word	0x000073e0


	//   ....[15]....
        /*0310*/ 	.word	0x00007430


	//   ....[16]....
        /*0314*/ 	.word	0x000074a0


	//   ....[17]....
        /*0318*/ 	.word	0x00007500


	//   ....[18]....
        /*031c*/ 	.word	0x00007560


	//   ....[19]....
        /*0320*/ 	.word	0x000075b0


	//----- nvinfo : EIATTR_EXIT_INSTR_OFFSETS
	.align		4
.L_2573:
        /*0324*/ 	.byte	0x04, 0x1c
        /*0326*/ 	.short	(.L_2575 - .L_2574)


	//   ....[0]....
.L_2574:
        /*0328*/ 	.word	0x00007190


	//   ....[1]....
        /*032c*/ 	.word	0x00007220


	//----- nvinfo : EIATTR_MAX_THREADS
	.align		4
.L_2575:
        /*0330*/ 	.byte	0x04, 0x05
        /*0332*/ 	.short	(.L_2577 - .L_2576)
.L_2576:
        /*0334*/ 	.word	0x00000080
        /*0338*/ 	.word	0x00000001
        /*033c*/ 	.word	0x00000001


	//----- nvinfo : EIATTR_CRS_STACK_SIZE
	.align		4
.L_2577:
        /*0340*/ 	.byte	0x04, 0x1e
        /*0342*/ 	.short	(.L_2579 - .L_2578)
.L_2578:
        /*0344*/ 	.word	0x00000000


	//----- nvinfo : EIATTR_CBANK_PARAM_SIZE
	.align		4
.L_2579:
        /*0348*/ 	.byte	0x03, 0x19
        /*034a*/ 	.short	0x0128


	//----- nvinfo : EIATTR_PARAM_CBANK
	.align		4
        /*034c*/ 	.byte	0x04, 0x0a
        /*034e*/ 	.short	(.L_2581 - .L_2580)
	.align		4
.L_2580:
        /*0350*/ 	.word	index@(.nv.constant0._ZN10layer_norm13ln_bwd_kernelINS_13Kernel_traitsI13__nv_bfloat16S2_fS2_fjLj5120ELj1ELj1ELj4ELj16ENS_18Kernel_traits_baseILj5120ES2_S2_fS2_fjLj128EEEEELb1ELb0ELb1ELb0EEEvNS_9BwdParamsE)
        /*0354*/ 	.short	0x0210
        /*0356*/ 	.short	0x0128


	//----- nvinfo : EIATTR_SW_WAR
	.align		4
.L_2581:
        /*0358*/ 	.byte	0x04, 0x36
        /*035a*/ 	.short	(.L_2583 - .L_2582)
.L_2582:
        /*035c*/ 	.word	0x00000008
.L_2583:


//--------------------- .nv.info._ZN10layer_norm22ln_bwd_finalize_kernelINS_22Kernel_traits_finalizeILj5120E13__nv_bfloat16S2_fS2_fjLb0ELj1024ELj4ENS_18Kernel_traits_baseILj5120ES2_S2_fS2_fjLj1024EEEEELb0ELb1EEEvNS_9BwdParamsE --------------------------
	.section	.nv.info._ZN10layer_norm22ln_bwd_finalize_kernelINS_22Kernel_traits_finalizeILj5120E13__nv_bfloat16S2_fS2_fjLb0ELj1024ELj4ENS_18Kernel_traits_baseILj5120ES2_S2_fS2_fjLj1024EEEEELb0ELb1EEEvNS_9BwdParamsE,"",@"SHT_CUDA_INFO"
	.sectionflags	@""
	.align	4


	//----- nvinfo : EIATTR_CUDA_API_VERSION
	.align		4
        /*0000*/ 	.byte	0x04, 0x37
        /*0002*/ 	.short	(.L_2585 - .L_2584)
.L_2584:
        /*0004*/ 	.word	0x00000082


	//----- nvinfo : EIATTR_KPARAM_INFO
	.align		4
.L_2585:
        /*0008*/ 	.byte	0x04, 0x17
        /*000a*/ 	.short	(.L_2587 - .L_2586)
.L_2586:
        /*000c*/ 	.word	0x00000000
        /*0010*/ 	.short	0x0000
        /*0012*/ 	.short	0x0000
        /*0014*/ 	.byte	0x00, 0xf0, 0xa1, 0x04


	//----- nvinfo : EIATTR_SPARSE_MMA_MASK
	.align		4
.L_2587:
        /*0018*/ 	.byte	0x03, 0x50
        /*001a*/ 	.short	0x0000


	//----- nvinfo : EIATTR_MAXREG_COUNT
	.align		4
        /*001c*/ 	.byte	0x03, 0x1b
        /*001e*/ 	.short	0x0040


	//----- nvinfo : EIATTR_NUM_BARRIERS
	.align		4
        /*0020*/ 	.byte	0x02, 0x4c
        /*0022*/ 	.byte	0x01
	.zero		1


	//----- nvinfo : EIATTR_MERCURY_ISA_VERSION
	.align		4
        /*0024*/ 	.byte	0x03, 0x5f
        /*0026*/ 	.short	0x0101


	//----- nvinfo : EIATTR_COOP_GROUP_MASK_REGIDS
	.align		4
        /*0028*/ 	.byte	0x04, 0x29
        /*002a*/ 	.short	(.L_2589 - .L_2588)


	//   ....[0]....
.L_2588:
        /*002c*/ 	.word	0xffffffff


	//   ....[1]....
        /*0030*/ 	.word	0xffffffff


	//   ....[2]....
        /*0034*/ 	.word	0xffffffff


	//   ....[3]....
        /*0038*/ 	.word	0xffffffff


	//   ....[4]....
        /*003c*/ 	.word	0xffffffff


	//   ....[5]....
        /*0040*/ 	.word	0xffffffff


	//   ....[6]....
        /*0044*/ 	.word	0xffffffff


	//   ....[7]....
        /*0048*/ 	.word	0xffffffff


	//   ....[8]....
        /*004c*/ 	.word	0xffffffff


	//   ....[9]....
        /*0050*/ 	.word	0xffffffff


	//   ....[10]....
        /*0054*/ 	.word	0x05000011


	//   ....[11]....
        /*0058*/ 	.word	0x05000011


	//   ....[12]....
        /*005c*/ 	.word	0x05000011


	//   ....[13]....
        /*0060*/ 	.word	0x05000011


	//   ....[14]....
        /*0064*/ 	.word	0x05000011


	//   ....[15]....
        /*0068*/ 	.word	0x05000011


	//   ....[16]....
        /*006c*/ 	.word	0x05000011


	//   ....[17]....
        /*0070*/ 	.word	0x05000011


	//   ....[18]....
        /*0074*/ 	.word	0x05000011


	//   ....[19]....
        /*0078*/ 	.word	0x05000011


	//----- nvinfo : EIATTR_COOP_GROUP_INSTR_OFFSETS
	.align		4
.L_2589:
        /*007c*/ 	.byte	0x04, 0x28
        /*007e*/ 	.short	(.L_2591 - .L_2590)


	//   ....[0]....
.L_2590:
        /*0080*/ 	.word	0x000008e0


	//   ....[1]....
        /*0084*/ 	.word	0x000008f0


	//   ....[2]....
        /*0088*/ 	.word	0x00000920


	//   ....[3]....
        /*008c*/ 	.word	0x00000930


	//   ....[4]....
        /*0090*/ 	.word	0x00000960


	//   ....[5]....
        /*0094*/ 	.word	0x00000970


	//   ....[6]....
        /*0098*/ 	.word	0x000009a0


	//   ....[7]....
        /*009c*/ 	.word	0x000009b0


	//   ....[8]....
        /*00a0*/ 	.word	0x000009e0


	//   ....[9]....
        /*00a4*/ 	.word	0x000009f0


	//   ....[10]....
        /*00a8*/ 	.word	0x00000bf0


	//   ....[11]....
        /*00ac*/ 	.word	0x00000c60


	//   ....[12]....
        /*00b0*/ 	.word	0x00000cd0


	//   ....[13]....
        /*00b4*/ 	.word	0x00000d40


	//   ....[14]....
        /*00b8*/ 	.word	0x00000db0


	//   ....[15]....
        /*00bc*/ 	.word	0x00000e10


	//   ....[16]....
        /*00c0*/ 	.word	0x00000e80


	//   ....[17]....
        /*00c4*/ 	.word	0x00000ef0


	//   ....[18]....
        /*00c8*/ 	.word	0x00000f60


	//   ....[19]....
        /*00cc*/ 	.word	0x00000fd0


	//----- nvinfo : EIATTR_EXIT_INSTR_OFFSETS
	.align		4
.L_2591:
        /*00d0*/ 	.byte	0x04, 0x1c
        /*00d2*/ 	.short	(.L_2593 - .L_2592)


	//   ....[0]....
.L_2592:
        /*00d4*/ 	.word	0x00000070


	//   ....[1]....
        /*00d8*/ 	.word	0x00000b90


	//----- nvinfo : EIATTR_MAX_THREADS
	.align		4
.L_2593:
        /*00dc*/ 	.byte	0x04, 0x05
        /*00de*/ 	.short	(.L_2595 - .L_2594)
.L_2594:
        /*00e0*/ 	.word	0x00000400
        /*00e4*/ 	.word	0x00000001
        /*00e8*/ 	.word	0x00000001


	//----- nvinfo : EIATTR_CRS_STACK_SIZE
	.align		4
.L_2595:
        /*00ec*/ 	.byte	0x04, 0x1e
        /*00ee*/ 	.short	(.L_2597 - .L_2596)
.L_2596:
        /*00f0*/ 	.word	0x00000000


	//----- nvinfo : EIATTR_CBANK_PARAM_SIZE
	.align		4
.L_2597:
        /*00f4*/ 	.byte	0x03, 0x19
        /*00f6*/ 	.short	0x0128


	//----- nvinfo : EIATTR_PARAM_CBANK
	.align		4
        /*00f8*/ 	.byte	0x04, 0x0a
        /*00fa*/ 	.short	(.L_2599 - .L_2598)
	.align		4
.L_2598:
        /*00fc*/ 	.word	index@(.nv.constant0._ZN10layer_norm22ln_bwd_finalize_kernelINS_22Kernel_traits_finalizeILj5120E13__nv_bfloat16S2_fS2_fjLb0ELj1024ELj4ENS_18Kernel_traits_baseILj5120ES2_S2_fS2_fjLj1024EEEEELb0ELb1EEEvNS_9BwdParamsE)
        /*0100*/ 	.short	0x0210
        /*0102*/ 	.short	0x0128


	//----- nvinfo : EIATTR_SW_WAR
	.align		4
.L_2599:
        /*0104*/ 	.byte	0x04, 0x36
        /*0106*/ 	.short	(.L_2601 - .L_2600)
.L_2600:
        /*0108*/ 	.word	0x00000008
.L_2601:


//--------------------- .nv.info._ZN10layer_norm13ln_bwd_kernelINS_13Kernel_traitsI13__nv_bfloat16S2_fS2_fjLj5120ELj1ELj1ELj4ELj16ENS_18Kernel_traits_baseILj5120ES2_S2_fS2_fjLj128EEEEELb1ELb0ELb1ELb1EEEvNS_9BwdParamsE --------------------------
	.section	.nv.info._ZN10layer_norm13ln_bwd_kernelINS_13Kernel_traitsI13__nv_bfloat16S2_fS2_fjLj5120ELj1ELj1ELj4ELj16ENS_18Kernel_traits_baseILj5120ES2_S2_fS2_fjLj128EEEEELb1ELb0ELb1ELb1EEEvNS_9BwdParamsE,"",@"SHT_CUDA_INFO"
	.sectionflags	@""
	.align	4


	//----- nvinfo : EIATTR_CUDA_API_VERSION
	.align		4
        /*0000*/ 	.byte	0x04, 0x37
        /*0002*/ 	.short	(.L_2603 - .L_2602)
.L_2602:
        /*0004*/ 	.word	0x00000082


	//----- nvinfo : EIATTR_KPARAM_INFO
	.align		4
.L_2603:
        /*0008*/ 	.byte	0x04, 0x17
        /*000a*/ 	.short	(.L_2605 - .L_2604)
.L_2604:
        /*000c*/ 	.word	0x00000000
        /*0010*/ 	.short	0x0000
        /*0012*/ 	.short	0x0000
        /*0014*/ 	.byte	0x00, 0xf0, 0xa1, 0x04


	//----- nvinfo : EIATTR_SPARSE_MMA_MASK
	.align		4
.L_2605:
        /*0018*/ 	.byte	0x03, 0x50
        /*001a*/ 	.short	0x0000


	//----- nvinfo : EIATTR_MAXREG_COUNT
	.align		4
        /*001c*/ 	.byte	0x03, 0x1b
        /*001e*/ 	.short	0x00ff


	//----- nvinfo : EIATTR_NUM_BARRIERS
	.align		4
        /*0020*/ 	.byte	0x02, 0x4c
        /*0022*/ 	.byte	0x01
	.zero		1


	//----- nvinfo : EIATTR_ANNOTATIONS
	.align		4
        /*0024*/ 	.byte	0x04, 0x55
        /*0026*/ 	.short	(.L_2607 - .L_2606)


	//   ....[0]....
.L_2606:
        /* <DEDUP_REMOVED lines=43> */


	//----- nvinfo : EIATTR_MERCURY_ISA_VERSION
	.align		4
.L_2607:
        /*02c8*/ 	.byte	0x03, 0x5f
        /*02ca*/ 	.short	0x0101


	//----- nvinfo : EIATTR_COOP_GROUP_MASK_REGIDS
	.align		4
        /*02cc*/ 	.byte	0x04, 0x29
        /*02ce*/ 	.short	(.L_2609 - .L_2608)


	//   ....[0]....
.L_2608:
        /*02d0*/ 	.word	0xffffffff


	//   ....[1]....
        /*02d4*/ 	.word	0xffffffff


	//   ....[2]....
        /*02d8*/ 	.word	0xffffffff


	//   ....[3]....
        /*02dc*/ 	.word	0xffffffff


	//   ....[4]....
        /*02e0*/ 	.word	0xffffffff


	//   ....[5]....
        /*02e4*/ 	.word	0xffffffff


	//   ....[6]....
        /*02e8*/ 	.word	0xffffffff


	//   ....[7]....
        /*02ec*/ 	.word	0xffffffff


	//   ....[8]....
        /*02f0*/ 	.word	0xffffffff


	//   ....[9]....
        /*02f4*/ 	.word	0xffffffff


	//   ....[10]....
        /*02f8*/ 	.word	0x050000a0


	//   ....[11]....
        /*02fc*/ 	.word	0x050000a0


	//   ....[12]....
        /*0300*/ 	.word	0x050000a0


	//   ....[13]....
        /*0304*/ 	.word	0x050000a0


	//   ....[14]....
        /*0308*/ 	.word	0x050000a0


	//   ....[15]....
        /*030c*/ 	.word	0x050000a0


	//   ....[16]....
        /*0310*/ 	.word	0x050000a0


	//   ....[17]....
        /*0314*/ 	.word	0x050000a0


	//   ....[18]....
        /*0318*/ 	.word	0x050000a0


	//   ....[19]....
        /*031c*/ 	.word	0x050000a0


	//----- nvinfo : EIATTR_COOP_GROUP_INSTR_OFFSETS
	.align		4
.L_2609:
        /*0320*/ 	.byte	0x04, 0x28
        /*0322*/ 	.short	(.L_2611 - .L_2610)


	//   ....[0]....
.L_2610:
        /*0324*/ 	.word	0x00003010


	//   ....[1]....
        /*0328*/ 	.word	0x00003030


	//   ....[2]....
        /*032c*/ 	.word	0x00003050


	//   ....[3]....
        /*0330*/ 	.word	0x00003070


	//   ....[4]....
        /*0334*/ 	.word	0x00003090


	//   ....[5]....
        /*0338*/ 	.word	0x000030b0


	//   ....[6]....
        /*033c*/ 	.word	0x000030d0


	//   ....[7]....
        /*0340*/ 	.word	0x000030f0


	//   ....[8]....
        /*0344*/ 	.word	0x00003100


	//   ....[9]....
        /*0348*/ 	.word	0x00003120


	//   ....[10]....
        /*034c*/ 	.word	0x00006a90


	//   ....[11]....
        /*0350*/ 	.word	0x00006ae0


	//   ....[12]....
        /*0354*/ 	.word	0x00006b40


	//   ....[13]....
        /*0358*/ 	.word	0x00006b90


	//   ....[14]....
        /*035c*/ 	.word	0x00006bf0


	//   ....[15]....
        /*0360*/ 	.word	0x00006c40


	//   ....[16]....
        /*0364*/ 	.word	0x00006ca0


	//   ....[17]....
        /*0368*/ 	.word	0x00006cf0


	//   ....[18]....
        /*036c*/ 	.word	0x00006d50


	//   ....[19]....
        /*0370*/ 	.word	0x00006da0


	//----- nvinfo : EIATTR_EXIT_INSTR_OFFSETS
	.align		4
.L_2611:
        /*0374*/ 	.byte	0x04, 0x1c
        /*0376*/ 	.short	(.L_2613 - .L_2612)


	//   ....[0]....
.L_2612:
        /*0378*/ 	.word	0x00006a30


	//----- nvinfo : EIATTR_MAX_THREADS
	.align		4
.L_2613:
        /*037c*/ 	.byte	0x04, 0x05
        /*037e*/ 	.short	(.L_2615 - .L_2614)
.L_2614:
        /*0380*/ 	.word	0x00000080
        /*0384*/ 	.word	0x00000001
        /*0388*/ 	.word	0x00000001


	//----- nvinfo : EIATTR_CRS_STACK_SIZE
	.align		4
.L_2615:
        /*038c*/ 	.byte	0x04, 0x1e
        /*038e*/ 	.short	(.L_2617 - .L_2616)
.L_2616:
        /*0390*/ 	.word	0x00000000


	//----- nvinfo : EIATTR_CBANK_PARAM_SIZE
	.align		4
.L_2617:
        /*0394*/ 	.byte	0x03, 0x19
        /*0396*/ 	.short	0x0128


	//----- nvinfo : EIATTR_PARAM_CBANK
	.align		4
        /*0398*/ 	.byte	0x04, 0x0a
        /*039a*/ 	.short	(.L_2619 - .L_2618)
	.align		4
.L_2618:
        /*039c*/ 	.word	index@(.nv.constant0._ZN10layer_norm13ln_bwd_kernelINS_13Kernel_traitsI13__nv_bfloat16S2_fS2_fjLj5120ELj1ELj1ELj4ELj16ENS_18Kernel_traits_baseILj5120ES2_S2_fS2_fjLj128EEEEELb1ELb0ELb1ELb1EEEvNS_9BwdParamsE)
        /*03a0*/ 	.short	0x0210
        /*03a2*/ 	.short	0x0128


	//----- nvinfo : EIATTR_SW_WAR
	.align		4
.L_2619:
        /*03a4*/ 	.byte	0x04, 0x36
        /*03a6*/ 	.short	(.L_2621 - .L_2620)
.L_2620:
        /*03a8*/ 	.word	0x00000008
.L_2621:


//--------------------- .nv.info._ZN10layer_norm13ln_bwd_kernelINS_13Kernel_traitsI13__nv_bfloat16S2_fS2_fjLj5120ELj1ELj1ELj4ELj16ENS_18Kernel_traits_baseILj5120ES2_S2_fS2_fjLj128EEEEELb1ELb1ELb0ELb0EEEvNS_9BwdParamsE --------------------------
	.section	.nv.info._ZN10layer_norm13ln_bwd_kernelINS_13Kernel_traitsI13__nv_bfloat16S2_fS2_fjLj5120ELj1ELj1ELj4ELj16ENS_18Kernel_traits_baseILj5120ES2_S2_fS2_fjLj128EEEEELb1ELb1ELb0ELb0EEEvNS_9BwdParamsE,"",@"SHT_CUDA_INFO"
	.sectionflags	@""
	.align	4


	//----- nvinfo : EIATTR_CUDA_API_VERSION
	.align		4
        /*0000*/ 	.byte	0x04, 0x37
        /*0002*/ 	.short	(.L_2623 - .L_2622)
.L_2622:
        /*0004*/ 	.word	0x00000082


	//----- nvinfo : EIATTR_KPARAM_INFO
	.align		4
.L_2623:
        /*0008*/ 	.byte	0x04, 0x17
        /*000a*/ 	.short	(.L_2625 - .L_2624)
.L_2624:
        /*000c*/ 	.word	0x00000000
        /*0010*/ 	.short	0x0000
        /*0012*/ 	.short	0x0000
        /*0014*/ 	.byte	0x00, 0xf0, 0xa1, 0x04


	//----- nvinfo : EIATTR_SPARSE_MMA_MASK
	.align		4
.L_2625:
        /*0018*/ 	.byte	0x03, 0x50
        /*001a*/ 	.short	0x0000


	//----- nvinfo : EIATTR_MAXREG_COUNT
	.align		4
        /*001c*/ 	.byte	0x03, 0x1b
        /*001e*/ 	.short	0x00ff


	//----- nvinfo : EIATTR_NUM_BARRIERS
	.align		4
        /*0020*/ 	.byte	0x02, 0x4c
        /*0022*/ 	.byte	0x01
	.zero		1


	//----- nvinfo : EIATTR_ANNOTATIONS
	.align		4
        /*0024*/ 	.byte	0x04, 0x55
        /*0026*/ 	.short	(.L_2627 - .L_2626)


	//   ....[0]....
.L_2626:
        /* <DEDUP_REMOVED lines=124> */


	//----- nvinfo : EIATTR_MERCURY_ISA_VERSION
	.align		4
.L_2627:
        /*07d0*/ 	.byte	0x03, 0x5f
        /*07d2*/ 	.short	0x0101


	//----- nvinfo : EIATTR_COOP_GROUP_MASK_REGIDS
	.align		4
        /*07d4*/ 	.byte	0x04, 0x29
        /*07d6*/ 	.short	(.L_2629 - .L_2628)


	//   ....[0]....
.L_2628:
        /*07d8*/ 	.word	0xffffffff


	//   ....[1]....
        /*07dc*/ 	.word	0xffffffff


	//   ....[2]....
        /*07e0*/ 	.word	0xffffffff


	//   ....[3]....
        /*07e4*/ 	.word	0xffffffff


	//   ....[4]....
        /*07e8*/ 	.word	0xffffffff


	//   ....[5]....
        /*07ec*/ 	.word	0xffffffff


	//   ....[6]....
        /*07f0*/ 	.word	0xffffffff


	//   ....[7]....
        /*07f4*/ 	.word	0xffffffff


	//   ....[8]....
        /*07f8*/ 	.word	0xffffffff


	//   ....[9]....
        /*07fc*/ 	.word	0xffffffff


	//   ....[10]....
        /*0800*/ 	.word	0x050000c3


	//   ....[11]....
        /*0804*/ 	.word	0x050000c3


	//   ....[12]....
        /*0808*/ 	.word	0x050000c3


	//   ....[13]....
        /*080c*/ 	.word	0x050000c3


	//   ....[14]....
        /*0810*/ 	.word	0x050000c3


	//   ....[15]....
        /*0814*/ 	.word	0x050000c3


	//   ....[16]....
        /*0818*/ 	.word	0x050000c3


	//   ....[17]....
        /*081c*/ 	.word	0x050000c3


	//   ....[18]....
        /*0820*/ 	.word	0x050000c3


	//   ....[19]....
        /*0824*/ 	.word	0x050000c3


	//----- nvinfo : EIATTR_COOP_GROUP_INSTR_OFFSETS
	.align		4
.L_2629:
        /*0828*/ 	.byte	0x04, 0x28
        /*082a*/ 	.short	(.L_2631 - .L_2630)


	//   ....[0]....
.L_2630:
        /*082c*/ 	.word	0x00003820


	//   ....[1]....
        /*0830*/ 	.word	0x00003840


	//   ....[2]....
        /*0834*/ 	.word	0x00003860


	//   ....[3]....
        /*0838*/ 	.word	0x00003880


	//   ....[4]....
        /*083c*/ 	.word	0x00003890


	//   ....[5]....
        /*0840*/ 	.word	0x000038c0


	//   ....[6]....
        /*0844*/ 	.word	0x000038d0


	//   ....[7]....
        /*0848*/ 	.word	0x00003900


	//   ....[8]....
        /*084c*/ 	.word	0x00003910


	//   ....[9]....
        /*0850*/ 	.word	0x00003930


	//   ....[10]....
        /*0854*/ 	.word	0x000072f0


	//   ....[11]....
        /*0858*/ 	.word	0x00007340


	//   ....[12]....
        /*085c*/ 	.word	0x000073a0


	//   ....[13]....
        /*0860*/ 	.word	0x000073f0


	//   ....[14]....
        /*0864*/ 	.word	0x00007450


	//   ....[15]....
        /*0868*/ 	.word	0x000074a0


	//   ....[16]....
        /*086c*/ 	.word	0x00007510


	//   ....[17]....
        /*0870*/ 	.word	0x00007570


	//   ....[18]....
        /*0874*/ 	.word	0x000075d0


	//   ....[19]....
        /*0878*/ 	.word	0x00007620


	//----- nvinfo : EIATTR_EXIT_INSTR_OFFSETS
	.align		4
.L_2631:
        /*087c*/ 	.byte	0x04, 0x1c
        /*087e*/ 	.short	(.L_2633 - .L_2632)


	//   ....[0]....
.L_2632:
        /*0880*/ 	.word	0x000071c0


	//   ....[1]....
        /*0884*/ 	.word	0x00007290


	//----- nvinfo : EIATTR_MAX_THREADS
	.align		4
.L_2633:
        /*0888*/ 	.byte	0x04, 0x05
        /*088a*/ 	.short	(.L_2635 - .L_2634)
.L_2634:
        /*088c*/ 	.word	0x00000080
        /*0890*/ 	.word	0x00000001
        /*0894*/ 	.word	0x00000001


	//----- nvinfo : EIATTR_CRS_STACK_SIZE
	.align		4
.L_2635:
        /*0898*/ 	.byte	0x04, 0x1e
        /*089a*/ 	.short	(.L_2637 - .L_2636)
.L_2636:
        /*089c*/ 	.word	0x00000000


	//----- nvinfo : EIATTR_CBANK_PARAM_SIZE
	.align		4
.L_2637:
        /*08a0*/ 	.byte	0x03, 0x19
        /*08a2*/ 	.short	0x0128


	//----- nvinfo : EIATTR_PARAM_CBANK
	.align		4
        /*08a4*/ 	.byte	0x04, 0x0a
        /*08a6*/ 	.short	(.L_2639 - .L_2638)
	.align		4
.L_2638:
        /*08a8*/ 	.word	index@(.nv.constant0._ZN10layer_norm13ln_bwd_kernelINS_13Kernel_traitsI13__nv_bfloat16S2_fS2_fjLj5120ELj1ELj1ELj4ELj16ENS_18Kernel_traits_baseILj5120ES2_S2_fS2_fjLj128EEEEELb1ELb1ELb0ELb0EEEvNS_9BwdParamsE)
        /*08ac*/ 	.short	0x0210
        /*08ae*/ 	.short	0x0128


	//----- nvinfo : EIATTR_SW_WAR
	.align		4
.L_2639:
        /*08b0*/ 	.byte	0x04, 0x36
        /*08b2*/ 	.short	(.L_2641 - .L_2640)
.L_2640:
        /*08b4*/ 	.word	0x00000008
.L_2641:


//--------------------- .nv.info._ZN10layer_norm13ln_bwd_kernelINS_13Kernel_traitsI13__nv_bfloat16S2_fS2_fjLj5120ELj1ELj1ELj4ELj16ENS_18Kernel_traits_baseILj5120ES2_S2_fS2_fjLj128EEEEELb1ELb1ELb0ELb1EEEvNS_9BwdParamsE --------------------------
	.section	.nv.info._ZN10layer_norm13ln_bwd_kernelINS_13Kernel_traitsI13__nv_bfloat16S2_fS2_fjLj5120ELj1ELj1ELj4ELj16ENS_18Kernel_traits_baseILj5120ES2_S2_fS2_fjLj128EEEEELb1ELb1ELb0ELb1EEEvNS_9BwdParamsE,"",@"SHT_CUDA_INFO"
	.sectionflags	@""
	.align	4


	//----- nvinfo : EIATTR_CUDA_API_VERSION
	.align		4
        /*0000*/ 	.byte	0x04, 0x37
        /*0002*/ 	.short	(.L_2643 - .L_2642)
.L_2642:
        /*0004*/ 	.word	0x00000082


	//----- nvinfo : EIATTR_KPARAM_INFO
	.align		4
.L_2643:
        /*0008*/ 	.byte	0x04, 0x17
        /*000a*/ 	.short	(.L_2645 - .L_2644)
.L_2644:
        /*000c*/ 	.word	0x00000000
        /*0010*/ 	.short	0x0000
        /*0012*/ 	.short	0x0000
        /*0014*/ 	.byte	0x00, 0xf0, 0xa1, 0x04


	//----- nvinfo : EIATTR_SPARSE_MMA_MASK
	.align		4
.L_2645:
        /*0018*/ 	.byte	0x03, 0x50
        /*001a*/ 	.short	0x0000


	//----- nvinfo : EIATTR_MAXREG_COUNT
	.align		4
        /*001c*/ 	.byte	0x03, 0x1b
        /*001e*/ 	.short	0x00ff


	//----- nvinfo : EIATTR_NUM_BARRIERS
	.align		4
        /*0020*/ 	.byte	0x02, 0x4c
        /*0022*/ 	.byte	0x01
	.zero		1


	//----- nvinfo : EIATTR_ANNOTATIONS
	.align		4
        /*0024*/ 	.byte	0x04, 0x55
        /*0026*/ 	.short	(.L_2647 - .L_2646)


	//   ....[0]....
.L_2646:
        /* <DEDUP_REMOVED lines=121> */


	//----- nvinfo : EIATTR_MERCURY_ISA_VERSION
	.align		4
.L_2647:
        /*07a8*/ 	.byte	0x03, 0x5f
        /*07aa*/ 	.short	0x0101


	//----- nvinfo : EIATTR_COOP_GROUP_MASK_REGIDS
	.align		4
        /*07ac*/ 	.byte	0x04, 0x29
        /*07ae*/ 	.short	(.L_2649 - .L_2648)


	//   ....[0]....
.L_2648:
        /*07b0*/ 	.word	0xffffffff


	//   ....[1]....
        /*07b4*/ 	.word	0xffffffff


	//   ....[2]....
        /*07b8*/ 	.word	0xffffffff


	//   ....[3]....
        /*07bc*/ 	.word	0xffffffff


	//   ....[4]....
        /*07c0*/ 	.word	0xffffffff


	//   ....[5]....
        /*07c4*/ 	.word	0xffffffff


	//   ....[6]....
        /*07c8*/ 	.word	0xffffffff


	//   ....[7]....
        /*07cc*/ 	.word	0xffffffff


	//   ....[8]....
        /*07d0*/ 	.word	0xffffffff


	//   ....[9]....
        /*07d4*/ 	.word	0xffffffff


	//   ....[10]....
        /*07d8*/ 	.word	0x05000068


	//   ....[11]....
        /*07dc*/ 	.word	0x05000068


	//   ....[12]....
        /*07e0*/ 	.word	0x05000068


	//   ....[13]....
        /*07e4*/ 	.word	0x05000068


	//   ....[14]....
        /*07e8*/ 	.word	0x05000068


	//   ....[15]....
        /*07ec*/ 	.word	0x05000068


	//   ....[16]....
        /*07f0*/ 	.word	0x05000068


	//   ....[17]....
        /*07f4*/ 	.word	0x05000068


	//   ....[18]....
        /*07f8*/ 	.word	0x05000068


	//   ....[19]....
        /*07fc*/ 	.word	0x05000068


	//----- nvinfo : EIATTR_COOP_GROUP_INSTR_OFFSETS
	.align		4
.L_2649:
        /*0800*/ 	.byte	0x04, 0x28
        /*0802*/ 	.short	(.L_2651 - .L_2650)


	//   ....[0]....
.L_2650:
        /*0804*/ 	.word	0x000030e0


	//   ....[1]....
        /*0808*/ 	.word	0x00003100


	//   ....[2]....
        /*080c*/ 	.word	0x00003120


	//   ....[3]....
        /*0810*/ 	.word	0x00003140


	//   ....[4]....
        /*0814*/ 	.word	0x00003160


	//   ....[5]....
        /*0818*/ 	.word	0x00003180


	//   ....[6]....
        /*081c*/ 	.word	0x000031a0


	//   ....[7]....
        /*0820*/ 	.word	0x000031c0


	//   ....[8]....
        /*0824*/ 	.word	0x000031d0


	//   ....[9]....
        /*0828*/ 	.word	0x000031f0


	//   ....[10]....
        /*082c*/ 	.word	0x00006fa0


	//   ....[11]....
        /*0830*/ 	.word	0x00006ff0


	//   ....[12]....
        /*0834*/ 	.word	0x00007050


	//   ....[13]....
        /*0838*/ 	.word	0x000070a0


	//   ....[14]....
        /*083c*/ 	.word	0x00007100


	//   ....[15]....
        /*0840*/ 	.word	0x00007150


	//   ....[16]....
        /*0844*/ 	.word	0x000071b0


	//   ....[17]....
        /*0848*/ 	.word	0x00007200


	//   ....[18]....
        /*084c*/ 	.word	0x00007260


	//   ....[19]....
        /*0850*/ 	.word	0x000072b0


	//----- nvinfo : EIATTR_EXIT_INSTR_OFFSETS
	.align		4
.L_2651:
        /*0854*/ 	.byte	0x04, 0x1c
        /*0856*/ 	.short	(.L_2653 - .L_2652)


	//   ....[0]....
.L_2652:
        /*0858*/ 	.word	0x00006f40


	//----- nvinfo : EIATTR_MAX_THREADS
	.align		4
.L_2653:
        /*085c*/ 	.byte	0x04, 0x05
        /*085e*/ 	.short	(.L_2655 - .L_2654)
.L_2654:
        /*0860*/ 	.word	0x00000080
        /*0864*/ 	.word	0x00000001
        /*0868*/ 	.word	0x00000001


	//----- nvinfo : EIATTR_CRS_STACK_SIZE
	.align		4
.L_2655:
        /*086c*/ 	.byte	0x04, 0x1e
        /*086e*/ 	.short	(.L_2657 - .L_2656)
.L_2656:
        /*0870*/ 	.word	0x00000000


	//----- nvinfo : EIATTR_CBANK_PARAM_SIZE
	.align		4
.L_2657:
        /*0874*/ 	.byte	0x03, 0x19
        /*0876*/ 	.short	0x0128


	//----- nvinfo : EIATTR_PARAM_CBANK
	.align		4
        /*0878*/ 	.byte	0x04, 0x0a
        /*087a*/ 	.short	(.L_2659 - .L_2658)
	.align		4
.L_2658:
        /*087c*/ 	.word	index@(.nv.constant0._ZN10layer_norm13ln_bwd_kernelINS_13Kernel_traitsI13__nv_bfloat16S2_fS2_fjLj5120ELj1ELj1ELj4ELj16ENS_18Kernel_traits_baseILj5120ES2_S2_fS2_fjLj128EEEEELb1ELb1ELb0ELb1EEEvNS_9BwdParamsE)
        /*0880*/ 	.short	0x0210
        /*0882*/ 	.short	0x0128


	//----- nvinfo : EIATTR_SW_WAR
	.align		4
.L_2659:
        /*0884*/ 	.byte	0x04, 0x36
        /*0886*/ 	.short	(.L_2661 - .L_2660)
.L_2660:
        /*0888*/ 	.word	0x00000008
.L_2661:


//--------------------- .nv.info._ZN10layer_norm22ln_bwd_finalize_kernelINS_22Kernel_traits_finalizeILj5120E13__nv_bfloat16S2_fS2_fjLb1ELj1024ELj4ENS_18Kernel_traits_baseILj5120ES2_S2_fS2_fjLj1024EEEEELb1ELb0EEEvNS_9BwdParamsE --------------------------
	.section	.nv.info._ZN10layer_norm22ln_bwd_finalize_kernelINS_22Kernel_traits_finalizeILj5120E13__nv_bfloat16S2_fS2_fjLb1ELj1024ELj4ENS_18Kernel_traits_baseILj5120ES2_S2_fS2_fjLj1024EEEEELb1ELb0EEEvNS_9BwdParamsE,"",@"SHT_CUDA_INFO"
	.sectionflags	@""
	.align	4


	//----- nvinfo : EIATTR_CUDA_API_VERSION
	.align		4
        /*0000*/ 	.byte	0x04, 0x37
        /*0002*/ 	.short	(.L_2663 - .L_2662)
.L_2662:
        /*0004*/ 	.word	0x00000082


	//----- nvinfo : EIATTR_KPARAM_INFO
	.align		4
.L_2663:
        /*0008*/ 	.byte	0x04, 0x17
        /*000a*/ 	.short	(.L_2665 - .L_2664)
.L_2664:
        /*000c*/ 	.word	0x00000000
        /*0010*/ 	.short	0x0000
        /*0012*/ 	.short	0x0000
        /*0014*/ 	.byte	0x00, 0xf0, 0xa1, 0x04


	//----- nvinfo : EIATTR_SPARSE_MMA_MASK
	.align		4
.L_2665:
        /*0018*/ 	.byte	0x03, 0x50
        /*001a*/ 	.short	0x0000


	//----- nvinfo : EIATTR_MAXREG_COUNT
	.align		4
        /*001c*/ 	.byte	0x03, 0x1b
        /*001e*/ 	.short	0x0040


	//----- nvinfo : EIATTR_NUM_BARRIERS
	.align		4
        /*0020*/ 	.byte	0x02, 0x4c
        /*0022*/ 	.byte	0x01
	.zero		1


	//----- nvinfo : EIATTR_MERCURY_ISA_VERSION
	.align		4
        /*0024*/ 	.byte	0x03, 0x5f
        /*0026*/ 	.short	0x0101


	//----- nvinfo : EIATTR_COOP_GROUP_MASK_REGIDS
	.align		4
        /*0028*/ 	.byte	0x04, 0x29
        /*002a*/ 	.short	(.L_2667 - .L_2666)


	//   ....[0]....
.L_2666:
        /*002c*/ 	.word	0xffffffff


	//   ....[1]....
        /*0030*/ 	.word	0xffffffff


	//   ....[2]....
        /*0034*/ 	.word	0xffffffff


	//   ....[3]....
        /*0038*/ 	.word	0xffffffff


	//   ....[4]....
        /*003c*/ 	.word	0xffffffff


	//   ....[5]....
        /*0040*/ 	.word	0xffffffff


	//   ....[6]....
        /*0044*/ 	.word	0xffffffff


	//   ....[7]....
        /*0048*/ 	.word	0xffffffff


	//   ....[8]....
        /*004c*/ 	.word	0xffffffff


	//   ....[9]....
        /*0050*/ 	.word	0xffffffff


	//   ....[10]....
        /*0054*/ 	.word	0xffffffff


	//   ....[11]....
        /*0058*/ 	.word	0xffffffff


	//   ....[12]....
        /*005c*/ 	.word	0xffffffff


	//   ....[13]....
        /*0060*/ 	.word	0xffffffff


	//   ....[14]....
        /*0064*/ 	.word	0xffffffff


	//   ....[15]....
        /*0068*/ 	.word	0x05000014


	//   ....[16]....
        /*006c*/ 	.word	0x05000014


	//   ....[17]....
        /*0070*/ 	.word	0x05000014


	//   ....[18]....
        /*0074*/ 	.word	0x05000014


	//   ....[19]....
        /*0078*/ 	.word	0x05000014


	//   ....[20]....
        /*007c*/ 	.word	0x05000014


	//   ....[21]....
        /*0080*/ 	.word	0x05000014


	//   ....[22]....
        /*0084*/ 	.word	0x05000014


	//   ....[23]....
        /*0088*/ 	.word	0x05000014


	//   ....[24]....
        /*008c*/ 	.word	0x05000014


	//   ....[25]....
        /*0090*/ 	.word	0x05000014


	//   ....[26]....
        /*0094*/ 	.word	0x05000014


	//   ....[27]....
        /*0098*/ 	.word	0x05000014


	//   ....[28]....
        /*009c*/ 	.word	0x05000014


	//   ....[29]....
        /*00a0*/ 	.word	0x05000014


	//----- nvinfo : EIATTR_COOP_GROUP_INSTR_OFFSETS
	.align		4
.L_2667:
        /*00a4*/ 	.byte	0x04, 0x28
        /*00a6*/ 	.short	(.L_2669 - .L_2668)


	//   ....[0]....
.L_2668:
        /*00a8*/ 	.word	0x00000ad0


	//   ....[1]....
        /*00ac*/ 	.word	0x00000ae0


	//   ....[2]....
        /*00b0*/ 	.word	0x00000af0


	//   ....[3]....
        /*00b4*/ 	.word	0x00000b20


	//   ....[4]....
        /*00b8*/ 	.word	0x00000b40


	//   ....[5]....
        /*00bc*/ 	.word	0x00000b50


	//   ....[6]....
        /*00c0*/ 	.word	0x00000b90


	//   ....[7]....
        /*00c4*/ 	.word	0x00000ba0


	//   ....[8]....
        /*00c8*/ 	.word	0x00000bb0


	//   ....[9]....
        /*00cc*/ 	.word	0x00000be0


	//   ....[10]....
        /*00d0*/ 	.word	0x00000c00


	//   ....[11]....
        /*00d4*/ 	.word	0x00000c10


	//   ....[12]....
        /*00d8*/ 	.word	0x00000c40


	//   ....[13]....
        /*00dc*/ 	.word	0x00000c60


	//   ....[14]....
        /*00e0*/ 	.word	0x00000c70


	//   ....[15]....
        /*00e4*/ 	.word	0x00000f20


	//   ....[16]....
        /*00e8*/ 	.word	0x00000f90


	//   ....[17]....
        /*00ec*/ 	.word	0x00001000


	//   ....[18]....
        /*00f0*/ 	.word	0x00001070


	//   ....[19]....
        /*00f4*/ 	.word	0x000010e0


	//   ....[20]....
        /*00f8*/ 	.word	0x00001140


	//   ....[21]....
        /*00fc*/ 	.word	0x000011b0


	//   ....[22]....
        /*0100*/ 	.word	0x00001220


	//   ....[23]....
        /*0104*/ 	.word	0x00001290


	//   ....[24]....
        /*0108*/ 	.word	0x00001300


	//   ....[25]....
        /*010c*/ 	.word	0x00001360


	//   ....[26]....
        /*0110*/ 	.word	0x000013d0


	//   ....[27]....
        /*0114*/ 	.word	0x00001440


	//   ....[28]....
        /*0118*/ 	.word	0x000014b0


	//   ....[29]....
        /*011c*/ 	.word	0x00001520


	//----- nvinfo : EIATTR_EXIT_INSTR_OFFSETS
	.align		4
.L_2669:
        /*0120*/ 	.byte	0x04, 0x1c
        /*0122*/ 	.short	(.L_2671 - .L_2670)


	//   ....[0]....
.L_2670:
        /*0124*/ 	.word	0x00000070


	//   ....[1]....
        /*0128*/ 	.word	0x00000ec0


	//----- nvinfo : EIATTR_MAX_THREADS
	.align		4
.L_2671:
        /*012c*/ 	.byte	0x04, 0x05
        /*012e*/ 	.short	(.L_2673 - .L_2672)
.L_2672:
        /*0130*/ 	.word	0x00000400
        /*0134*/ 	.word	0x00000001
        /*0138*/ 	.word	0x00000001


	//----- nvinfo : EIATTR_CRS_STACK_SIZE
	.align		4
.L_2673:
        /*013c*/ 	.byte	0x04, 0x1e
        /*013e*/ 	.short	(.L_2675 - .L_2674)
.L_2674:
        /*0140*/ 	.word	0x00000000


	//----- nvinfo : EIATTR_CBANK_PARAM_SIZE
	.align		4
.L_2675:
        /*0144*/ 	.byte	0x03, 0x19
        /*0146*/ 	.short	0x0128


	//----- nvinfo : EIATTR_PARAM_CBANK
	.align		4
        /*0148*/ 	.byte	0x04, 0x0a
        /*014a*/ 	.short	(.L_2677 - .L_2676)
	.align		4
.L_2676:
        /*014c*/ 	.word	index@(.nv.constant0._ZN10layer_norm22ln_bwd_finalize_kernelINS_22Kernel_traits_finalizeILj5120E13__nv_bfloat16S2_fS2_fjLb1ELj1024ELj4ENS_18Kernel_traits_baseILj5120ES2_S2_fS2_fjLj1024EEEEELb1ELb0EEEvNS_9BwdParamsE)
        /*0150*/ 	.short	0x0210
        /*0152*/ 	.short	0x0128


	//----- nvinfo : EIATTR_SW_WAR
	.align		4
.L_2677:
        /*0154*/ 	.byte	0x04, 0x36
        /*0156*/ 	.short	(.L_2679 - .L_2678)
.L_2678:
        /*0158*/ 	.word	0x00000008
.L_2679:


//--------------------- .nv.info._ZN10layer_norm13ln_bwd_kernelINS_13Kernel_traitsI13__nv_bfloat16S2_fS2_fjLj5120ELj1ELj1ELj4ELj16ENS_18Kernel_traits_baseILj5120ES2_S2_fS2_fjLj128EEEEELb1ELb1ELb1ELb0EEEvNS_9BwdParamsE --------------------------
	.section	.nv.info._ZN10layer_norm13ln_bwd_kernelINS_13Kernel_traitsI13__nv_bfloat16S2_fS2_fjLj5120ELj1ELj1ELj4ELj16ENS_18Kernel_traits_baseILj5120ES2_S2_fS2_fjLj128EEEEELb1ELb1ELb1ELb0EEEvNS_9BwdParamsE,"",@"SHT_CUDA_INFO"
	.sectionflags	@""
	.align	4


	//----- nvinfo : EIATTR_CUDA_API_VERSION
	.align		4
        /*0000*/ 	.byte	0x04, 0x37
        /*0002*/ 	.short	(.L_2681 - .L_2680)
.L_2680:
        /*0004*/ 	.word	0x00000082


	//----- nvinfo : EIATTR_KPARAM_INFO
	.align		4
.L_2681:
        /*0008*/ 	.byte	0x04, 0x17
        /*000a*/ 	.short	(.L_2683 - .L_2682)
.L_2682:
        /*000c*/ 	.word	0x00000000
        /*0010*/ 	.short	0x0000
        /*0012*/ 	.short	0x0000
        /*0014*/ 	.byte	0x00, 0xf0, 0xa1, 0x04


	//----- nvinfo : EIATTR_SPARSE_MMA_MASK
	.align		4
.L_2683:
        /*0018*/ 	.byte	0x03, 0x50
        /*001a*/ 	.short	0x0000


	//----- nvinfo : EIATTR_MAXREG_COUNT
	.align		4
        /*001c*/ 	.byte	0x03, 0x1b
        /*001e*/ 	.short	0x00ff


	//----- nvinfo : EIATTR_NUM_BARRIERS
	.align		4
        /*0020*/ 	.byte	0x02, 0x4c
        /*0022*/ 	.byte	0x01
	.zero		1


	//----- nvinfo : EIATTR_ANNOTATIONS
	.align		4
        /*0024*/ 	.byte	0x04, 0x55
        /*0026*/ 	.short	(.L_2685 - .L_2684)


	//   ....[0]....
.L_2684:
        /* <DEDUP_REMOVED lines=128> */


	//----- nvinfo : EIATTR_MERCURY_ISA_VERSION
	.align		4
.L_2685:
        /*0810*/ 	.byte	0x03, 0x5f
        /*0812*/ 	.short	0x0101


	//----- nvinfo : EIATTR_COOP_GROUP_MASK_REGIDS
	.align		4
        /*0814*/ 	.byte	0x04, 0x29
        /*0816*/ 	.short	(.L_2687 - .L_2686)


	//   ....[0]....
.L_2686:
        /*0818*/ 	.word	0xffffffff


	//   ....[1]....
        /*081c*/ 	.word	0xffffffff


	//   ....[2]....
        /*0820*/ 	.word	0xffffffff


	//   ....[3]....
        /*0824*/ 	.word	0xffffffff


	//   ....[4]....
        /*0828*/ 	.word	0xffffffff


	//   ....[5]....
        /*082c*/ 	.word	0xffffffff


	//   ....[6]....
        /*0830*/ 	.word	0xffffffff


	//   ....[7]....
        /*0834*/ 	.word	0xffffffff


	//   ....[8]....
        /*0838*/ 	.word	0xffffffff


	//   ....[9]....
        /*083c*/ 	.word	0xffffffff


	//   ....[10]....
        /*0840*/ 	.word	0x050000ca


	//   ....[11]....
        /*0844*/ 	.word	0x050000ca


	//   ....[12]....
        /*0848*/ 	.word	0x050000ca


	//   ....[13]....
        /*084c*/ 	.word	0x050000ca


	//   ....[14]....
        /*0850*/ 	.word	0x050000ca


	//   ....[15]....
        /*0854*/ 	.word	0x050000ca


	//   ....[16]....
        /*0858*/ 	.word	0x050000ca


	//   ....[17]....
        /*085c*/ 	.word	0x050000ca


	//   ....[18]....
        /*0860*/ 	.word	0x050000ca


	//   ....[19]....
        /*0864*/ 	.word	0x050000ca


	//----- nvinfo : EIATTR_COOP_GROUP_INSTR_OFFSETS
	.align		4
.L_2687:
        /*0868*/ 	.byte	0x04, 0x28
        /*086a*/ 	.short	(.L_2689 - .L_2688)


	//   ....[0]....
.L_2688:
        /*086c*/ 	.word	0x00003ed0


	//   ....[1]....
        /*0870*/ 	.word	0x00003ef0


	//   ....[2]....
        /*0874*/ 	.word	0x00003f10


	//   ....[3]....
        /*0878*/ 	.word	0x00003f30


	//   ....[4]....
        /*087c*/ 	.word	0x00003f50


	//   ....[5]....
        /*0880*/ 	.word	0x00003f70


	//   ....[6]....
        /*0884*/ 	.word	0x00003f90


	//   ....[7]....
        /*0888*/ 	.word	0x00003fb0


	//   ....[8]....
        /*088c*/ 	.word	0x00003fc0


	//   ....[9]....
        /*0890*/ 	.word	0x00003fe0


	//   ....[10]....
        /*0894*/ 	.word	0x0000a1e0


	//   ....[11]....
        /*0898*/ 	.word	0x0000a230


	//   ....[12]....
        /*089c*/ 	.word	0x0000a290


	//   ....[13]....
        /*08a0*/ 	.word	0x0000a2e0


	//   ....[14]....
        /*08a4*/ 	.word	0x0000a340


	//   ....[15]....
        /*08a8*/ 	.word	0x0000a390


	//   ....[16]....
        /*08ac*/ 	.word	0x0000a3f0


	//   ....[17]....
        /*08b0*/ 	.word	0x0000a440


	//   ....[18]....
        /*08b4*/ 	.word	0x0000a4a0


	//   ....[19]....
        /*08b8*/ 	.word	0x0000a4f0


	//----- nvinfo : EIATTR_EXIT_INSTR_OFFSETS
	.align		4
.L_2689:
        /*08bc*/ 	.byte	0x04, 0x1c
        /*08be*/ 	.short	(.L_2691 - .L_2690)


	//   ....[0]....
.L_2690:
        /*08c0*/ 	.word	0x0000a0b0


	//   ....[1]....
        /*08c4*/ 	.word	0x0000a180


	//----- nvinfo : EIATTR_MAX_THREADS
	.align		4
.L_2691:
        /*08c8*/ 	.byte	0x04, 0x05
        /*08ca*/ 	.short	(.L_2693 - .L_2692)
.L_2692:
        /*08cc*/ 	.word	0x00000080
        /*08d0*/ 	.word	0x00000001
        /*08d4*/ 	.word	0x00000001


	//----- nvinfo : EIATTR_CRS_STACK_SIZE
	.align		4
.L_2693:
        /*08d8*/ 	.byte	0x04, 0x1e
        /*08da*/ 	.short	(.L_2695 - .L_2694)
.L_2694:
        /*08dc*/ 	.word	0x00000000


	//----- nvinfo : EIATTR_CBANK_PARAM_SIZE
	.align		4
.L_2695:
        /*08e0*/ 	.byte	0x03, 0x19
        /*08e2*/ 	.short	0x0128


	//----- nvinfo : EIATTR_PARAM_CBANK
	.align		4
        /*08e4*/ 	.byte	0x04, 0x0a
        /*08e6*/ 	.short	(.L_2697 - .L_2696)
	.align		4
.L_2696:
        /*08e8*/ 	.word	index@(.nv.constant0._ZN10layer_norm13ln_bwd_kernelINS_13Kernel_traitsI13__nv_bfloat16S2_fS2_fjLj5120ELj1ELj1ELj4ELj16ENS_18Kernel_traits_baseILj5120ES2_S2_fS2_fjLj128EEEEELb1ELb1ELb1ELb0EEEvNS_9BwdParamsE)
        /*08ec*/ 	.short	0x0210
        /*08ee*/ 	.short	0x0128


	//----- nvinfo : EIATTR_SW_WAR
	.align		4
.L_2697:
        /*08f0*/ 	.byte	0x04, 0x36
        /*08f2*/ 	.short	(.L_2699 - .L_2698)
.L_2698:
        /*08f4*/ 	.word	0x00000008
.L_2699:


//--------------------- .nv.info._ZN10layer_norm22ln_bwd_finalize_kernelINS_22Kernel_traits_finalizeILj5120E13__nv_bfloat16S2_fS2_fjLb1ELj1024ELj4ENS_18Kernel_traits_baseILj5120ES2_S2_fS2_fjLj1024EEEEELb1ELb1EEEvNS_9BwdParamsE --------------------------
	.section	.nv.info._ZN10layer_norm22ln_bwd_finalize_kernelINS_22Kernel_traits_finalizeILj5120E13__nv_bfloat16S2_fS2_fjLb1ELj1024ELj4ENS_18Kernel_traits_baseILj5120ES2_S2_fS2_fjLj1024EEEEELb1ELb1EEEvNS_9BwdParamsE,"",@"SHT_CUDA_INFO"
	.sectionflags	@""
	.align	4


	//----- nvinfo : EIATTR_CUDA_API_VERSION
	.align		4
        /*0000*/ 	.byte	0x04, 0x37
        /*0002*/ 	.short	(.L_2701 - .L_2700)
.L_2700:
        /*0004*/ 	.word	0x00000082


	//----- nvinfo : EIATTR_KPARAM_INFO
	.align		4
.L_2701:
        /*0008*/ 	.byte	0x04, 0x17
        /*000a*/ 	.short	(.L_2703 - .L_2702)
.L_2702:
        /*000c*/ 	.word	0x00000000
        /*0010*/ 	.short	0x0000
        /*0012*/ 	.short	0x0000
        /*0014*/ 	.byte	0x00, 0xf0, 0xa1, 0x04


	//----- nvinfo : EIATTR_SPARSE_MMA_MASK
	.align		4
.L_2703:
        /*0018*/ 	.byte	0x03, 0x50
        /*001a*/ 	.short	0x0000


	//----- nvinfo : EIATTR_MAXREG_COUNT
	.align		4
        /*001c*/ 	.byte	0x03, 0x1b
        /*001e*/ 	.short	0x0040


	//----- nvinfo : EIATTR_NUM_BARRIERS
	.align		4
        /*0020*/ 	.byte	0x02, 0x4c
        /*0022*/ 	.byte	0x01
	.zero		1


	//----- nvinfo : EIATTR_MERCURY_ISA_VERSION
	.align		4
        /*0024*/ 	.byte	0x03, 0x5f
        /*0026*/ 	.short	0x0101


	//----- nvinfo : EIATTR_COOP_GROUP_MASK_REGIDS
	.align		4
        /*0028*/ 	.byte	0x04, 0x29
        /*002a*/ 	.short	(.L_2705 - .L_2704)


	//   ....[0]....
.L_2704:
        /*002c*/ 	.word	0xffffffff


	//   ....[1]....
        /*0030*/ 	.word	0xffffffff


	//   ....[2]....
        /*0034*/ 	.word	0xffffffff


	//   ....[3]....
        /*0038*/ 	.word	0xffffffff


	//   ....[4]....
        /*003c*/ 	.word	0xffffffff


	//   ....[5]....
        /*0040*/ 	.word	0xffffffff


	//   ....[6]....
        /*0044*/ 	.word	0xffffffff


	//   ....[7]....
        /*0048*/ 	.word	0xffffffff


	//   ....[8]....
        /*004c*/ 	.word	0xffffffff


	//   ....[9]....
        /*0050*/ 	.word	0xffffffff


	//   ....[10]....
        /*0054*/ 	.word	0xffffffff


	//   ....[11]....
        /*0058*/ 	.word	0xffffffff


	//   ....[12]....
        /*005c*/ 	.word	0xffffffff


	//   ....[13]....
        /*0060*/ 	.word	0xffffffff


	//   ....[14]....
        /*0064*/ 	.word	0xffffffff


	//   ....[15]....
        /*0068*/ 	.word	0x05000014


	//   ....[16]....
        /*006c*/ 	.word	0x05000014


	//   ....[17]....
        /*0070*/ 	.word	0x05000014


	//   ....[18]....
        /*0074*/ 	.word	0x05000014


	//   ....[19]....
        /*0078*/ 	.word	0x05000014


	//   ....[20]....
        /*007c*/ 	.word	0x05000014


	//   ....[21]....
        /*0080*/ 	.word	0x05000014


	//   ....[22]....
        /*0084*/ 	.word	0x05000014


	//   ....[23]....
        /*0088*/ 	.word	0x05000014


	//   ....[24]....
        /*008c*/ 	.word	0x05000014


	//   ....[25]....
        /*0090*/ 	.word	0x05000014


	//   ....[26]....
        /*0094*/ 	.word	0x05000014


	//   ....[27]....
        /*0098*/ 	.word	0x05000014


	//   ....[28]....
        /*009c*/ 	.word	0x05000014


	//   ....[29]....
        /*00a0*/ 	.word	0x05000014


	//----- nvinfo : EIATTR_COOP_GROUP_INSTR_OFFSETS
	.align		4
.L_2705:
        /*00a4*/ 	.byte	0x04, 0x28
        /*00a6*/ 	.short	(.L_2707 - .L_2706)


	//   ....[0]....
.L_2706:
        /*00a8*/ 	.word	0x00000ab0


	//   ....[1]....
        /*00ac*/ 	.word	0x00000ac0


	//   ....[2]....
        /*00b0*/ 	.word	0x00000ad0


	//   ....[3]....
        /*00b4*/ 	.word	0x00000b00


	//   ....[4]....
        /*00b8*/ 	.word	0x00000b20


	//   ....[5]....
        /*00bc*/ 	.word	0x00000b30


	//   ....[6]....
        /*00c0*/ 	.word	0x00000b60


	//   ....[7]....
        /*00c4*/ 	.word	0x00000b80


	//   ....[8]....
        /*00c8*/ 	.word	0x00000b90


	//   ....[9]....
        /*00cc*/ 	.word	0x00000bc0


	//   ....[10]....
        /*00d0*/ 	.word	0x00000be0


	//   ....[11]....
        /*00d4*/ 	.word	0x00000bf0


	//   ....[12]....
        /*00d8*/ 	.word	0x00000c20


	//   ....[13]....
        /*00dc*/ 	.word	0x00000c40


	//   ....[14]....
        /*00e0*/ 	.word	0x00000c50


	//   ....[15]....
        /*00e4*/ 	.word	0x00000ee0


	//   ....[16]....
        /*00e8*/ 	.word	0x00000f50


	//   ....[17]....
        /*00ec*/ 	.word	0x00000fc0


	//   ....[18]....
        /*00f0*/ 	.word	0x00001030


	//   ....[19]....
        /*00f4*/ 	.word	0x000010a0


	//   ....[20]....
        /*00f8*/ 	.word	0x00001100


	//   ....[21]....
        /*00fc*/ 	.word	0x00001170


	//   ....[22]....
        /*0100*/ 	.word	0x000011e0


	//   ....[23]....
        /*0104*/ 	.word	0x00001250


	//   ....[24]....
        /*0108*/ 	.word	0x000012c0


	//   ....[25]....
        /*010c*/ 	.word	0x00001320


	//   ....[26]....
        /*0110*/ 	.word	0x00001390


	//   ....[27]....
        /*0114*/ 	.word	0x00001400


	//   ....[28]....
        /*0118*/ 	.word	0x00001470


	//   ....[29]....
        /*011c*/ 	.word	0x000014e0


	//----- nvinfo : EIATTR_EXIT_INSTR_OFFSETS
	.align		4
.L_2707:
        /*0120*/ 	.byte	0x04, 0x1c
        /*0122*/ 	.short	(.L_2709 - .L_2708)


	//   ....[0]....
.L_2708:
        /*0124*/ 	.word	0x00000070


	//   ....[1]....
        /*0128*/ 	.word	0x00000e80


	//----- nvinfo : EIATTR_MAX_THREADS
	.align		4
.L_2709:
        /*012c*/ 	.byte	0x04, 0x05
        /*012e*/ 	.short	(.L_2711 - .L_2710)
.L_2710:
        /*0130*/ 	.word	0x00000400
        /*0134*/ 	.word	0x00000001
        /*0138*/ 	.word	0x00000001


	//----- nvinfo : EIATTR_CRS_STACK_SIZE
	.align		4
.L_2711:
        /*013c*/ 	.byte	0x04, 0x1e
        /*013e*/ 	.short	(.L_2713 - .L_2712)
.L_2712:
        /*0140*/ 	.word	0x00000000


	//----- nvinfo : EIATTR_CBANK_PARAM_SIZE
	.align		4
.L_2713:
        /*0144*/ 	.byte	0x03, 0x19
        /*0146*/ 	.short	0x0128


	//----- nvinfo : EIATTR_PARAM_CBANK
	.align		4
        /*0148*/ 	.byte	0x04, 0x0a
        /*014a*/ 	.short	(.L_2715 - .L_2714)
	.align		4
.L_2714:
        /*014c*/ 	.word	index@(.nv.constant0._ZN10layer_norm22ln_bwd_finalize_kernelINS_22Kernel_traits_finalizeILj5120E13__nv_bfloat16S2_fS2_fjLb1ELj1024ELj4ENS_18Kernel_traits_baseILj5120ES2_S2_fS2_fjLj1024EEEEELb1ELb1EEEvNS_9BwdParamsE)
        /*0150*/ 	.short	0x0210
        /*0152*/ 	.short	0x0128


	//----- nvinfo : EIATTR_SW_WAR
	.align		4
.L_2715:
        /*0154*/ 	.byte	0x04, 0x36
        /*0156*/ 	.short	(.L_2717 - .L_2716)
.L_2716:
        /*0158*/ 	.word	0x00000008
.L_2717:


//--------------------- .nv.info._ZN10layer_norm13ln_bwd_kernelINS_13Kernel_traitsI13__nv_bfloat16S2_fS2_fjLj5120ELj1ELj1ELj4ELj16ENS_18Kernel_traits_baseILj5120ES2_S2_fS2_fjLj128EEEEELb1ELb1ELb1ELb1EEEvNS_9BwdParamsE --------------------------
	.section	.nv.info._ZN10layer_norm13ln_bwd_kernelINS_13Kernel_traitsI13__nv_bfloat16S2_fS2_fjLj5120ELj1ELj1ELj4ELj16ENS_18Kernel_traits_baseILj5120ES2_S2_fS2_fjLj128EEEEELb1ELb1ELb1ELb1EEEvNS_9BwdParamsE,"",@"SHT_CUDA_INFO"
	.sectionflags	@""
	.align	4


	//----- nvinfo : EIATTR_CUDA_API_VERSION
	.align		4
        /*0000*/ 	.byte	0x04, 0x37
        /*0002*/ 	.short	(.L_2719 - .L_2718)
.L_2718:
        /*0004*/ 	.word	0x00000082


	//----- nvinfo : EIATTR_KPARAM_INFO
	.align		4
.L_2719:
        /*0008*/ 	.byte	0x04, 0x17
        /*000a*/ 	.short	(.L_2721 - .L_2720)
.L_2720:
        /*000c*/ 	.word	0x00000000
        /*0010*/ 	.short	0x0000
        /*0012*/ 	.short	0x0000
        /*0014*/ 	.byte	0x00, 0xf0, 0xa1, 0x04


	//----- nvinfo : EIATTR_SPARSE_MMA_MASK
	.align		4
.L_2721:
        /*0018*/ 	.byte	0x03, 0x50
        /*001a*/ 	.short	0x0000


	//----- nvinfo : EIATTR_MAXREG_COUNT
	.align		4
        /*001c*/ 	.byte	0x03, 0x1b
        /*001e*/ 	.short	0x00ff


	//----- nvinfo : EIATTR_NUM_BARRIERS
	.align		4
        /*0020*/ 	.byte	0x02, 0x4c
        /*0022*/ 	.byte	0x01
	.zero		1


	//----- nvinfo : EIATTR_ANNOTATIONS
	.align		4
        /*0024*/ 	.byte	0x04, 0x55
        /*0026*/ 	.short	(.L_2723 - .L_2722)


	//   ....[0]....
.L_2722:
        /* <DEDUP_REMOVED lines=166> */


	//----- nvinfo : EIATTR_MERCURY_ISA_VERSION
	.align		4
.L_2723:
        /*0a70*/ 	.byte	0x03, 0x5f
        /*0a72*/ 	.short	0x0101


	//----- nvinfo : EIATTR_COOP_GROUP_MASK_REGIDS
	.align		4
        /*0a74*/ 	.byte	0x04, 0x29
        /*0a76*/ 	.short	(.L_2725 - .L_2724)


	//   ....[0]....
.L_2724:
        /*0a78*/ 	.word	0xffffffff


	//   ....[1]....
        /*0a7c*/ 	.word	0xffffffff


	//   ....[2]....
        /*0a80*/ 	.word	0xffffffff


	//   ....[3]....
        /*0a84*/ 	.word	0xffffffff


	//   ....[4]....
        /*0a88*/ 	.word	0xffffffff


	//   ....[5]....
        /*0a8c*/ 	.word	0xffffffff


	//   ....[6]....
        /*0a90*/ 	.word	0xffffffff


	//   ....[7]....
        /*0a94*/ 	.word	0xffffffff


	//   ....[8]....
        /*0a98*/ 	.word	0xffffffff


	//   ....[9]....
        /*0a9c*/ 	.word	0xffffffff


	//   ....[10]....
        /*0aa0*/ 	.word	0x050000d4


	//   ....[11]....
        /*0aa4*/ 	.word	0x050000d4


	//   ....[12]....
        /*0aa8*/ 	.word	0x050000d4


	//   ....[13]....
        /*0aac*/ 	.word	0x050000d4


	//   ....[14]....
        /*0ab0*/ 	.word	0x050000d4


	//   ....[15]....
        /*0ab4*/ 	.word	0x050000d4


	//   ....[16]....
        /*0ab8*/ 	.word	0x050000d4


	//   ....[17]....
        /*0abc*/ 	.word	0x050000d4


	//   ....[18]....
        /*0ac0*/ 	.word	0x050000d4


	//   ....[19]....
        /*0ac4*/ 	.word	0x050000d4


	//----- nvinfo : EIATTR_COOP_GROUP_INSTR_OFFSETS
	.align		4
.L_2725:
        /*0ac8*/ 	.byte	0x04, 0x28
        /*0aca*/ 	.short	(.L_2727 - .L_2726)


	//   ....[0]....
.L_2726:
        /*0acc*/ 	.word	0x00003f60


	//   ....[1]....
        /*0ad0*/ 	.word	0x00003f80


	//   ....[2]....
        /*0ad4*/ 	.word	0x00003fa0


	//   ....[3]....
        /*0ad8*/ 	.word	0x00003fc0


	//   ....[4]....
        /*0adc*/ 	.word	0x00003fe0


	//   ....[5]....
        /*0ae0*/ 	.word	0x00004000


	//   ....[6]....
        /*0ae4*/ 	.word	0x00004020


	//   ....[7]....
        /*0ae8*/ 	.word	0x00004040


	//   ....[8]....
        /*0aec*/ 	.word	0x00004050


	//   ....[9]....
        /*0af0*/ 	.word	0x00004070


	//   ....[10]....
        /*0af4*/ 	.word	0x00009e00


	//   ....[11]....
        /*0af8*/ 	.word	0x00009e50


	//   ....[12]....
        /*0afc*/ 	.word	0x00009eb0


	//   ....[13]....
        /*0b00*/ 	.word	0x00009f00


	//   ....[14]....
        /*0b04*/ 	.word	0x00009f60


	//   ....[15]....
        /*0b08*/ 	.word	0x00009fb0


	//   ....[16]....
        /*0b0c*/ 	.word	0x0000a010


	//   ....[17]....
        /*0b10*/ 	.word	0x0000a060


	//   ....[18]....
        /*0b14*/ 	.word	0x0000a0c0


	//   ....[19]....
        /*0b18*/ 	.word	0x0000a110


	//----- nvinfo : EIATTR_EXIT_INSTR_OFFSETS
	.align		4
.L_2727:
        /*0b1c*/ 	.byte	0x04, 0x1c
        /*0b1e*/ 	.short	(.L_2729 - .L_2728)


	//   ....[0]....
.L_2728:
        /*0b20*/ 	.word	0x00009da0


	//----- nvinfo : EIATTR_MAX_THREADS
	.align		4
.L_2729:
        /*0b24*/ 	.byte	0x04, 0x05
        /*0b26*/ 	.short	(.L_2731 - .L_2730)
.L_2730:
        /*0b28*/ 	.word	0x00000080
        /*0b2c*/ 	.word	0x00000001
        /*0b30*/ 	.word	0x00000001


	//----- nvinfo : EIATTR_CRS_STACK_SIZE
	.align		4
.L_2731:
        /*0b34*/ 	.byte	0x04, 0x1e
        /*0b36*/ 	.short	(.L_2733 - .L_2732)
.L_2732:
        /*0b38*/ 	.word	0x00000000


	//----- nvinfo : EIATTR_CBANK_PARAM_SIZE
	.align		4
.L_2733:
        /*0b3c*/ 	.byte	0x03, 0x19
        /*0b3e*/ 	.short	0x0128


	//----- nvinfo : EIATTR_PARAM_CBANK
	.align		4
        /*0b40*/ 	.byte	0x04, 0x0a
        /*0b42*/ 	.short	(.L_2735 - .L_2734)
	.align		4
.L_2734:
        /*0b44*/ 	.word	index@(.nv.constant0._ZN10layer_norm13ln_bwd_kernelINS_13Kernel_traitsI13__nv_bfloat16S2_fS2_fjLj5120ELj1ELj1ELj4ELj16ENS_18Kernel_traits_baseILj5120ES2_S2_fS2_fjLj128EEEEELb1ELb1ELb1ELb1EEEvNS_9BwdParamsE)
        /*0b48*/ 	.short	0x0210
        /*0b4a*/ 	.short	0x0128


	//----- nvinfo : EIATTR_SW_WAR
	.align		4
.L_2735:
        /*0b4c*/ 	.byte	0x04, 0x36
        /*0b4e*/ 	.short	(.L_2737 - .L_2736)
.L_2736:
        /*0b50*/ 	.word	0x00000008
.L_2737:


//--------------------- .nv.info._ZN10layer_norm13ln_bwd_kernelINS_13Kernel_traitsIf13__nv_bfloat16fS2_fjLj5120ELj1ELj1ELj4ELj16ENS_18Kernel_traits_baseILj5120EfS2_fS2_fjLj128EEEEELb0ELb0ELb0ELb0EEEvNS_9BwdParamsE --------------------------
	.section	.nv.info._ZN10layer_norm13ln_bwd_kernelINS_13Kernel_traitsIf13__nv_bfloat16fS2_fjLj5120ELj1ELj1ELj4ELj16ENS_18Kernel_traits_baseILj5120EfS2_fS2_fjLj128EEEEELb0ELb0ELb0ELb0EEEvNS_9BwdParamsE,"",@"SHT_CUDA_INFO"
	.sectionflags	@""
	.align	4


	//----- nvinfo : EIATTR_CUDA_API_VERSION
	.align		4
        /*0000*/ 	.byte	0x04, 0x37
        /*0002*/ 	.short	(.L_2739 - .L_2738)
.L_2738:
        /*0004*/ 	.word	0x00000082


	//----- nvinfo : EIATTR_KPARAM_INFO
	.align		4
.L_2739:
        /*0008*/ 	.byte	0x04, 0x17
        /*000a*/ 	.short	(.L_2741 - .L_2740)
.L_2740:
        /*000c*/ 	.word	0x00000000
        /*0010*/ 	.short	0x0000
        /*0012*/ 	.short	0x0000
        /*0014*/ 	.byte	0x00, 0xf0, 0xa1, 0x04


	//----- nvinfo : EIATTR_SPARSE_MMA_MASK
	.align		4
.L_2741:
        /*0018*/ 	.byte	0x03, 0x50
        /*001a*/ 	.short	0x0000


	//----- nvinfo : EIATTR_MAXREG_COUNT
	.align		4
        /*001c*/ 	.byte	0x03, 0x1b
        /*001e*/ 	.short	0x00ff


	//----- nvinfo : EIATTR_NUM_BARRIERS
	.align		4
        /*0020*/ 	.byte	0x02, 0x4c
        /*0022*/ 	.byte	0x01
	.zero		1


	//----- nvinfo : EIATTR_ANNOTATIONS
	.align		4
        /*0024*/ 	.byte	0x04, 0x55
        /*0026*/ 	.short	(.L_2743 - .L_2742)


	//   ....[0]....
.L_2742:
        /* <DEDUP_REMOVED lines=26> */


	//----- nvinfo : EIATTR_MERCURY_ISA_VERSION
	.align		4
.L_2743:
        /*01b0*/ 	.byte	0x03, 0x5f
        /*01b2*/ 	.short	0x0101


	//----- nvinfo : EIATTR_COOP_GROUP_MASK_REGIDS
	.align		4
        /*01b4*/ 	.byte	0x04, 0x29
        /*01b6*/ 	.short	(.L_2745 - .L_2744)


	//   ....[0]....
.L_2744:
        /*01b8*/ 	.word	0xffffffff


	//   ....[1]....
        /*01bc*/ 	.word	0xffffffff


	//   ....[2]....
        /*01c0*/ 	.word	0xffffffff


	//   ....[3]....
        /*01c4*/ 	.word	0xffffffff


	//   ....[4]....
        /*01c8*/ 	.word	0xffffffff


	//   ....[5]....
        /*01cc*/ 	.word	0xffffffff


	//   ....[6]....
        /*01d0*/ 	.word	0xffffffff


	//   ....[7]....
        /*01d4*/ 	.word	0xffffffff


	//   ....[8]....
        /*01d8*/ 	.word	0xffffffff


	//   ....[9]....
        /*01dc*/ 	.word	0xffffffff


	//   ....[10]....
        /*01e0*/ 	.word	0x050000b7


	//   ....[11]....
        /*01e4*/ 	.word	0x050000b7


	//   ....[12]....
        /*01e8*/ 	.word	0x050000b7


	//   ....[13]....
        /*01ec*/ 	.word	0x050000b7


	//   ....[14]....
        /*01f0*/ 	.word	0x050000b7


	//   ....[15]....
        /*01f4*/ 	.word	0x050000b7


	//   ....[16]....
        /*01f8*/ 	.word	0x050000b7


	//   ....[17]....
        /*01fc*/ 	.word	0x050000b7


	//   ....[18]....
        /*0200*/ 	.word	0x050000b7


	//   ....[19]....
        /*0204*/ 	.word	0x050000b7


	//----- nvinfo : EIATTR_COOP_GROUP_INSTR_OFFSETS
	.align		4
.L_2745:
        /*0208*/ 	.byte	0x04, 0x28
        /*020a*/ 	.short	(.L_2747 - .L_2746)


	//   ....[0]....
.L_2746:
        /*020c*/ 	.word	0x00002510


	//   ....[1]....
        /*0210*/ 	.word	0x00002530


	//   ....[2]....
        /*0214*/ 	.word	0x00002550


	//   ....[3]....
        /*0218*/ 	.word	0x00002570


	//   ....[4]....
        /*021c*/ 	.word	0x00002590


	//   ....[5]....
        /*0220*/ 	.word	0x000025b0


	//   ....[6]....
        /*0224*/ 	.word	0x000025d0


	//   ....[7]....
        /*0228*/ 	.word	0x000025f0


	//   ....[8]....
        /*022c*/ 	.word	0x00002600


	//   ....[9]....
        /*0230*/ 	.word	0x00002620


	//   ....[10]....
        /*0234*/ 	.word	0x00004270


	//   ....[11]....
        /*0238*/ 	.word	0x000042e0


	//   ....[12]....
        /*023c*/ 	.word	0x00004350


	//   ....[13]....
        /*0240*/ 	.word	0x000043c0


	//   ....[14]....
        /*0244*/ 	.word	0x00004430


	//   ....[15]....
        /*0248*/ 	.word	0x000044a0


	//   ....[16]....
        /*024c*/ 	.word	0x00004510


	//   ....[17]....
        /*0250*/ 	.word	0x00004580


	//   ....[18]....
        /*0254*/ 	.word	0x000045f0


	//   ....[19]....
        /*0258*/ 	.word	0x00004640


	//----- nvinfo : EIATTR_EXIT_INSTR_OFFSETS
	.align		4
.L_2747:
        /*025c*/ 	.byte	0x04, 0x1c
        /*025e*/ 	.short	(.L_2749 - .L_2748)


	//   ....[0]....
.L_2748:
        /*0260*/ 	.word	0x00004180


	//   ....[1]....
        /*0264*/ 	.word	0x00004210


	//----- nvinfo : EIATTR_MAX_THREADS
	.align		4
.L_2749:
        /*0268*/ 	.byte	0x04, 0x05
        /*026a*/ 	.short	(.L_2751 - .L_2750)
.L_2750:
        /*026c*/ 	.word	0x00000080
        /*0270*/ 	.word	0x00000001
        /*0274*/ 	.word	0x00000001


	//----- nvinfo : EIATTR_CRS_STACK_SIZE
	.align		4
.L_2751:
        /*0278*/ 	.byte	0x04, 0x1e
        /*027a*/ 	.short	(.L_2753 - .L_2752)
.L_2752:
        /*027c*/ 	.word	0x00000000


	//----- nvinfo : EIATTR_CBANK_PARAM_SIZE
	.align		4
.L_2753:
        /*0280*/ 	.byte	0x03, 0x19
        /*0282*/ 	.short	0x0128


	//----- nvinfo : EIATTR_PARAM_CBANK
	.align		4
        /*0284*/ 	.byte	0x04, 0x0a
        /*0286*/ 	.short	(.L_2755 - .L_2754)
	.align		4
.L_2754:
        /*0288*/ 	.word	index@(.nv.constant0._ZN10layer_norm13ln_bwd_kernelINS_13Kernel_traitsIf13__nv_bfloat16fS2_fjLj5120ELj1ELj1ELj4ELj16ENS_18Kernel_traits_baseILj5120EfS2_fS2_fjLj128EEEEELb0ELb0ELb0ELb0EEEvNS_9BwdParamsE)
        /*028c*/ 	.short	0x0210
        /*028e*/ 	.short	0x0128


	//----- nvinfo : EIATTR_SW_WAR
	.align		4
.L_2755:
        /*0290*/ 	.byte	0x04, 0x36
        /*0292*/ 	.short	(.L_2757 - .L_2756)
.L_2756:
        /*0294*/ 	.word	0x00000008
.L_2757:


//--------------------- .nv.info._ZN10layer_norm13ln_bwd_kernelINS_13Kernel_traitsIf13__nv_bfloat16fS2_fjLj5120ELj1ELj1ELj4ELj16ENS_18Kernel_traits_baseILj5120EfS2_fS2_fjLj128EEEEELb0ELb0ELb0ELb1EEEvNS_9BwdParamsE --------------------------
	.section	.nv.info._ZN10layer_norm13ln_bwd_kernelINS_13Kernel_traitsIf13__nv_bfloat16fS2_fjLj5120ELj1ELj1ELj4ELj16ENS_18Kernel_traits_baseILj5120EfS2_fS2_fjLj128EEEEELb0ELb0ELb0ELb1EEEvNS_9BwdParamsE,"",@"SHT_CUDA_INFO"
	.sectionflags	@""
	.align	4


	//----- nvinfo : EIATTR_CUDA_API_VERSION
	.align		4
        /*0000*/ 	.byte	0x04, 0x37
        /*0002*/ 	.short	(.L_2759 - .L_2758)
.L_2758:
        /*0004*/ 	.word	0x00000082


	//----- nvinfo : EIATTR_KPARAM_INFO
	.align		4
.L_2759:
        /*0008*/ 	.byte	0x04, 0x17
        /*000a*/ 	.short	(.L_2761 - .L_2760)
.L_2760:
        /*000c*/ 	.word	0x00000000
        /*0010*/ 	.short	0x0000
        /*0012*/ 	.short	0x0000
        /*0014*/ 	.byte	0x00, 0xf0, 0xa1, 0x04


	//----- nvinfo : EIATTR_SPARSE_MMA_MASK
	.align		4
.L_2761:
        /*0018*/ 	.byte	0x03, 0x50
        /*001a*/ 	.short	0x0000


	//----- nvinfo : EIATTR_MAXREG_COUNT
	.align		4
        /*001c*/ 	.byte	0x03, 0x1b
        /*001e*/ 	.short	0x00ff


	//----- nvinfo : EIATTR_NUM_BARRIERS
	.align		4
        /*0020*/ 	.byte	0x02, 0x4c
        /*0022*/ 	.byte	0x01
	.zero		1


	//----- nvinfo : EIATTR_ANNOTATIONS
	.align		4
        /*0024*/ 	.byte	0x04, 0x55
        /*0026*/ 	.short	(.L_2763 - .L_2762)


	//   ....[0]....
.L_2762:
        /* <DEDUP_REMOVED lines=29> */


	//----- nvinfo : EIATTR_MERCURY_ISA_VERSION
	.align		4
.L_2763:
        /*01e8*/ 	.byte	0x03, 0x5f
        /*01ea*/ 	.short	0x0101


	//----- nvinfo : EIATTR_COOP_GROUP_MASK_REGIDS
	.align		4
        /*01ec*/ 	.byte	0x04, 0x29
        /*01ee*/ 	.short	(.L_2765 - .L_2764)


	//   ....[0]....
.L_2764:
        /*01f0*/ 	.word	0xffffffff


	//   ....[1]....
        /*01f4*/ 	.word	0xffffffff


	//   ....[2]....
        /*01f8*/ 	.word	0xffffffff


	//   ....[3]....
        /*01fc*/ 	.word	0xffffffff


	//   ....[4]....
        /*0200*/ 	.word	0xffffffff


	//   ....[5]....
        /*0204*/ 	.word	0xffffffff


	//   ....[6]....
        /*0208*/ 	.word	0xffffffff


	//   ....[7]....
        /*020c*/ 	.word	0xffffffff


	//   ....[8]....
        /*0210*/ 	.word	0xffffffff


	//   ....[9]....
        /*0214*/ 	.word	0xffffffff


	//   ....[10]....
        /*0218*/ 	.word	0x05000076


	//   ....[11]....
        /*021c*/ 	.word	0x05000076


	//   ....[12]....
        /*0220*/ 	.word	0x05000076


	//   ....[13]....
        /*0224*/ 	.word	0x05000076


	//   ....[14]....
        /*0228*/ 	.word	0x05000076


	//   ....[15]....
        /*022c*/ 	.word	0x05000076


	//   ....[16]....
        /*0230*/ 	.word	0x05000076


	//   ....[17]....
        /*0234*/ 	.word	0x05000076


	//   ....[18]....
        /*0238*/ 	.word	0x05000076


	//   ....[19]....
        /*023c*/ 	.word	0x05000076


	//----- nvinfo : EIATTR_COOP_GROUP_INSTR_OFFSETS
	.align		4
.L_2765:
        /*0240*/ 	.byte	0x04, 0x28
        /*0242*/ 	.short	(.L_2767 - .L_2766)


	//   ....[0]....
.L_2766:
        /*0244*/ 	.word	0x000023f0


	//   ....[1]....
        /*0248*/ 	.word	0x00002410


	//   ....[2]....
        /*024c*/ 	.word	0x00002430


	//   ....[3]....
        /*0250*/ 	.word	0x00002450


	//   ....[4]....
        /*0254*/ 	.word	0x00002470


	//   ....[5]....
        /*0258*/ 	.word	0x00002490


	//   ....[6]....
        /*025c*/ 	.word	0x000024b0


	//   ....[7]....
        /*0260*/ 	.word	0x000024d0


	//   ....[8]....
        /*0264*/ 	.word	0x000024e0


	//   ....[9]....
        /*0268*/ 	.word	0x00002500


	//   ....[10]....
        /*026c*/ 	.word	0x000040c0


	//   ....[11]....
        /*0270*/ 	.word	0x00004120


	//   ....[12]....
        /*0274*/ 	.word	0x00004190


	//   ....[13]....
        /*0278*/ 	.word	0x000041f0


	//   ....[14]....
        /*027c*/ 	.word	0x00004260


	//   ....[15]....
        /*0280*/ 	.word	0x000042c0


	//   ....[16]....
        /*0284*/ 	.word	0x00004330


	//   ....[17]....
        /*0288*/ 	.word	0x00004390


	//   ....[18]....
        /*028c*/ 	.word	0x00004400


	//   ....[19]....
        /*0290*/ 	.word	0x00004460


	//----- nvinfo : EIATTR_EXIT_INSTR_OFFSETS
	.align		4
.L_2767:
        /*0294*/ 	.byte	0x04, 0x1c
        /*0296*/ 	.short	(.L_2769 - .L_2768)


	//   ....[0]....
.L_2768:
        /*0298*/ 	.word	0x00004060


	//----- nvinfo : EIATTR_MAX_THREADS
	.align		4
.L_2769:
        /*029c*/ 	.byte	0x04, 0x05
        /*029e*/ 	.short	(.L_2771 - .L_2770)
.L_2770:
        /*02a0*/ 	.word	0x00000080
        /*02a4*/ 	.word	0x00000001
        /*02a8*/ 	.word	0x00000001


	//----- nvinfo : EIATTR_CRS_STACK_SIZE
	.align		4
.L_2771:
        /*02ac*/ 	.byte	0x04, 0x1e
        /*02ae*/ 	.short	(.L_2773 - .L_2772)
.L_2772:
        /*02b0*/ 	.word	0x00000000


	//----- nvinfo : EIATTR_CBANK_PARAM_SIZE
	.align		4
.L_2773:
        /*02b4*/ 	.byte	0x03, 0x19
        /*02b6*/ 	.short	0x0128


	//----- nvinfo : EIATTR_PARAM_CBANK
	.align		4
        /*02b8*/ 	.byte	0x04, 0x0a
        /*02ba*/ 	.short	(.L_2775 - .L_2774)
	.align		4
.L_2774:
        /*02bc*/ 	.word	index@(.nv.constant0._ZN10layer_norm13ln_bwd_kernelINS_13Kernel_traitsIf13__nv_bfloat16fS2_fjLj5120ELj1ELj1ELj4ELj16ENS_18Kernel_traits_baseILj5120EfS2_fS2_fjLj128EEEEELb0ELb0ELb0ELb1EEEvNS_9BwdParamsE)
        /*02c0*/ 	.short	0x0210
        /*02c2*/ 	.short	0x0128


	//----- nvinfo : EIATTR_SW_WAR
	.align		4
.L_2775:
        /*02c4*/ 	.byte	0x04, 0x36
        /*02c6*/ 	.short	(.L_2777 - .L_2776)
.L_2776:
        /*02c8*/ 	.word	0x00000008
.L_2777:


//--------------------- .nv.info._ZN10layer_norm13ln_bwd_kernelINS_13Kernel_traitsIf13__nv_bfloat16fS2_fjLj5120ELj1ELj1ELj4ELj16ENS_18Kernel_traits_baseILj5120EfS2_fS2_fjLj128EEEEELb0ELb0ELb1ELb0EEEvNS_9BwdParamsE --------------------------
	.section	.nv.info._ZN10layer_norm13ln_bwd_kernelINS_13Kernel_traitsIf13__nv_bfloat16fS2_fjLj5120ELj1ELj1ELj4ELj16ENS_18Kernel_traits_baseILj5120EfS2_fS2_fjLj128EEEEELb0ELb0ELb1ELb0EEEvNS_9BwdParamsE,"",@"SHT_CUDA_INFO"
	.sectionflags	@""
	.align	4


	//----- nvinfo : EIATTR_CUDA_API_VERSION
	.align		4
        /*0000*/ 	.byte	0x04, 0x37
        /*0002*/ 	.short	(.L_2779 - .L_2778)
.L_2778:
        /*0004*/ 	.word	0x00000082


	//----- nvinfo : EIATTR_KPARAM_INFO
	.align		4
.L_2779:
        /*0008*/ 	.byte	0x04, 0x17
        /*000a*/ 	.short	(.L_2781 - .L_2780)
.L_2780:
        /*000c*/ 	.word	0x00000000
        /*0010*/ 	.short	0x0000
        /*0012*/ 	.short	0x0000
        /*0014*/ 	.byte	0x00, 0xf0, 0xa1, 0x04


	//----- nvinfo : EIATTR_SPARSE_MMA_MASK
	.align		4
.L_2781:
        /*0018*/ 	.byte	0x03, 0x50
        /*001a*/ 	.short	0x0000


	//----- nvinfo : EIATTR_MAXREG_COUNT
	.align		4
        /*001c*/ 	.byte	0x03, 0x1b
        /*001e*/ 	.short	0x00ff


	//----- nvinfo : EIATTR_NUM_BARRIERS
	.align		4
        /*0020*/ 	.byte	0x02, 0x4c
        /*0022*/ 	.byte	0x01
	.zero		1


	//----- nvinfo : EIATTR_ANNOTATIONS
	.align		4
        /*0024*/ 	.byte	0x04, 0x55
        /*0026*/ 	.short	(.L_2783 - .L_2782)


	//   ....[0]....
.L_2782:
        /* <DEDUP_REMOVED lines=27> */


	//----- nvinfo : EIATTR_MERCURY_ISA_VERSION
	.align		4
.L_2783:
        /*01c0*/ 	.byte	0x03, 0x5f
        /*01c2*/ 	.short	0x0101


	//----- nvinfo : EIATTR_COOP_GROUP_MASK_REGIDS
	.align		4
        /*01c4*/ 	.byte	0x04, 0x29
        /*01c6*/ 	.short	(.L_2785 - .L_2784)


	//   ....[0]....
.L_2784:
        /*01c8*/ 	.word	0xffffffff


	//   ....[1]....
        /*01cc*/ 	.word	0xffffffff


	//   ....[2]....
        /*01d0*/ 	.word	0xffffffff


	//   ....[3]....
        /*01d4*/ 	.word	0xffffffff


	//   ....[4]....
        /*01d8*/ 	.word	0xffffffff


	//   ....[5]....
        /*01dc*/ 	.word	0xffffffff


	//   ....[6]....
        /*01e0*/ 	.word	0xffffffff


	//   ....[7]....
        /*01e4*/ 	.word	0xffffffff


	//   ....[8]....
        /*01e8*/ 	.word	0xffffffff


	//   ....[9]....
        /*01ec*/ 	.word	0xffffffff


	//   ....[10]....
        /*01f0*/ 	.word	0x050000b6


	//   ....[11]....
        /*01f4*/ 	.word	0x050000b6


	//   ....[12]....
        /*01f8*/ 	.word	0x050000b6


	//   ....[13]....
        /*01fc*/ 	.word	0x050000b6


	//   ....[14]....
        /*0200*/ 	.word	0x050000b6


	//   ....[15]....
        /*0204*/ 	.word	0x050000b6


	//   ....[16]....
        /*0208*/ 	.word	0x050000b6


	//   ....[17]....
        /*020c*/ 	.word	0x050000b6


	//   ....[18]....
        /*0210*/ 	.word	0x050000b6


	//   ....[19]....
        /*0214*/ 	.word	0x050000b6


	//----- nvinfo : EIATTR_COOP_GROUP_INSTR_OFFSETS
	.align		4
.L_2785:
        /*0218*/ 	.byte	0x04, 0x28
        /*021a*/ 	.short	(.L_2787 - .L_2786)


	//   ....[0]....
.L_2786:
        /*021c*/ 	.word	0x00002970


	//   ....[1]....
        /*0220*/ 	.word	0x00002990


	//   ....[2]....
        /*0224*/ 	.word	0x000029b0


	//   ....[3]....
        /*0228*/ 	.word	0x000029d0


	//   ....[4]....
        /*022c*/ 	.word	0x000029f0


	//   ....[5]....
        /*0230*/ 	.word	0x00002a10


	//   ....[6]....
        /*0234*/ 	.word	0x00002a30


	//   ....[7]....
        /*0238*/ 	.word	0x00002a50


	//   ....[8]....
        /*023c*/ 	.word	0x00002a60


	//   ....[9]....
        /*0240*/ 	.word	0x00002a80


	//   ....[10]....
        /*0244*/ 	.word	0x000062b0


	//   ....[11]....
        /*0248*/ 	.word	0x00006320


	//   ....[12]....
        /*024c*/ 	.word	0x00006390


	//   ....[13]....
        /*0250*/ 	.word	0x00006400


	//   ....[14]....
        /*0254*/ 	.word	0x00006470


	//   ....[15]....
        /*0258*/ 	.word	0x000064e0


	//   ....[16]....
        /*025c*/ 	.word	0x00006550


	//   ....[17]....
        /*0260*/ 	.word	0x000065c0


	//   ....[18]....
        /*0264*/ 	.word	0x00006630


	//   ....[19]....
        /*0268*/ 	.word	0x00006680


	//----- nvinfo : EIATTR_EXIT_INSTR_OFFSETS
	.align		4
.L_2787:
        /*026c*/ 	.byte	0x04, 0x1c
        /*026e*/ 	.short	(.L_2789 - .L_2788)


	//   ....[0]....
.L_2788:
        /*0270*/ 	.word	0x000061c0


	//   ....[1]....
        /*0274*/ 	.word	0x00006250


	//----- nvinfo : EIATTR_MAX_THREADS
	.align		4
.L_2789:
        /*0278*/ 	.byte	0x04, 0x05
        /*027a*/ 	.short	(.L_2791 - .L_2790)
.L_2790:
        /*027c*/ 	.word	0x00000080
        /*0280*/ 	.word	0x00000001
        /*0284*/ 	.word	0x00000001


	//----- nvinfo : EIATTR_CRS_STACK_SIZE
	.align		4
.L_2791:
        /*0288*/ 	.byte	0x04, 0x1e
        /*028a*/ 	.short	(.L_2793 - .L_2792)
.L_2792:
        /*028c*/ 	.word	0x00000000


	//----- nvinfo : EIATTR_CBANK_PARAM_SIZE
	.align		4
.L_2793:
        /*0290*/ 	.byte	0x03, 0x19
        /*0292*/ 	.short	0x0128


	//----- nvinfo : EIATTR_PARAM_CBANK
	.align		4
        /*0294*/ 	.byte	0x04, 0x0a
        /*0296*/ 	.short	(.L_2795 - .L_2794)
	.align		4
.L_2794:
        /*0298*/ 	.word	index@(.nv.constant0._ZN10layer_norm13ln_bwd_kernelINS_13Kernel_traitsIf13__nv_bfloat16fS2_fjLj5120ELj1ELj1ELj4ELj16ENS_18Kernel_traits_baseILj5120EfS2_fS2_fjLj128EEEEELb0ELb0ELb1ELb0EEEvNS_9BwdParamsE)
        /*029c*/ 	.short	0x0210
        /*029e*/ 	.short	0x0128


	//----- nvinfo : EIATTR_SW_WAR
	.align		4
.L_2795:
        /*02a0*/ 	.byte	0x04, 0x36
        /*02a2*/ 	.short	(.L_2797 - .L_2796)
.L_2796:
        /*02a4*/ 	.word	0x00000008
.L_2797:


//--------------------- .nv.info._ZN10layer_norm13ln_bwd_kernelINS_13Kernel_traitsIf13__nv_bfloat16fS2_fjLj5120ELj1ELj1ELj4ELj16ENS_18Kernel_traits_baseILj5120EfS2_fS2_fjLj128EEEEELb0ELb0ELb1ELb1EEEvNS_9BwdParamsE --------------------------
	.section	.nv.info._ZN10layer_norm13ln_bwd_kernelINS_13Kernel_traitsIf13__nv_bfloat16fS2_fjLj5120ELj1ELj1ELj4ELj16ENS_18Kernel_traits_baseILj5120EfS2_fS2_fjLj128EEEEELb0ELb0ELb1ELb1EEEvNS_9BwdParamsE,"",@"SHT_CUDA_INFO"
	.sectionflags	@""
	.align	4


	//----- nvinfo : EIATTR_CUDA_API_VERSION
	.align		4
        /*0000*/ 	.byte	0x04, 0x37
        /*0002*/ 	.short	(.L_2799 - .L_2798)
.L_2798:
        /*0004*/ 	.word	0x00000082


	//----- nvinfo : EIATTR_KPARAM_INFO
	.align		4
.L_2799:
        /*0008*/ 	.byte	0x04, 0x17
        /*000a*/ 	.short	(.L_2801 - .L_2800)
.L_2800:
        /*000c*/ 	.word	0x00000000
        /*0010*/ 	.short	0x0000
        /*0012*/ 	.short	0x0000
        /*0014*/ 	.byte	0x00, 0xf0, 0xa1, 0x04


	//----- nvinfo : EIATTR_SPARSE_MMA_MASK
	.align		4
.L_2801:
        /*0018*/ 	.byte	0x03, 0x50
        /*001a*/ 	.short	0x0000


	//----- nvinfo : EIATTR_MAXREG_COUNT
	.align		4
        /*001c*/ 	.byte	0x03, 0x1b
        /*001e*/ 	.short	0x00ff


	//----- nvinfo : EIATTR_NUM_BARRIERS
	.align		4
        /*0020*/ 	.byte	0x02, 0x4c
        /*0022*/ 	.byte	0x01
	.zero		1


	//----- nvinfo : EIATTR_ANNOTATIONS
	.align		4
        /*0024*/ 	.byte	0x04, 0x55
        /*0026*/ 	.short	(.L_2803 - .L_2802)


	//   ....[0]....
.L_2802:
        /* <DEDUP_REMOVED lines=20> */


	//----- nvinfo : EIATTR_MERCURY_ISA_VERSION
	.align		4
.L_2803:
        /*0158*/ 	.byte	0x03, 0x5f
        /*015a*/ 	.short	0x0101


	//----- nvinfo : EIATTR_COOP_GROUP_MASK_REGIDS
	.align		4
        /*015c*/ 	.byte	0x04, 0x29
        /*015e*/ 	.short	(.L_2805 - .L_2804)


	//   ....[0]....
.L_2804:
        /*0160*/ 	.word	0xffffffff


	//   ....[1]....
        /*0164*/ 	.word	0xffffffff


	//   ....[2]....
        /*0168*/ 	.word	0xffffffff


	//   ....[3]....
        /*016c*/ 	.word	0xffffffff


	//   ....[4]....
        /*0170*/ 	.word	0xffffffff


	//   ....[5]....
        /*0174*/ 	.word	0xffffffff


	//   ....[6]....
        /*0178*/ 	.word	0xffffffff


	//   ....[7]....
        /*017c*/ 	.word	0xffffffff


	//   ....[8]....
        /*0180*/ 	.word	0xffffffff


	//   ....[9]....
        /*0184*/ 	.word	0xffffffff


	//   ....[10]....
        /*0188*/ 	.word	0x050000b0


	//   ....[11]....
        /*018c*/ 	.word	0x050000b0


	//   ....[12]....
        /*0190*/ 	.word	0x050000b0


	//   ....[13]....
        /*0194*/ 	.word	0x050000b0


	//   ....[14]....
        /*0198*/ 	.word	0x050000b0


	//   ....[15]....
        /*019c*/ 	.word	0x050000b0


	//   ....[16]....
        /*01a0*/ 	.word	0x050000b0


	//   ....[17]....
        /*01a4*/ 	.word	0x050000b0


	//   ....[18]....
        /*01a8*/ 	.word	0x050000b0


	//   ....[19]....
        /*01ac*/ 	.word	0x050000b0


	//----- nvinfo : EIATTR_COOP_GROUP_INSTR_OFFSETS
	.align		4
.L_2805:
        /*01b0*/ 	.byte	0x04, 0x28
        /*01b2*/ 	.short	(.L_2807 - .L_2806)


	//   ....[0]....
.L_2806:
        /*01b4*/ 	.word	0x00002750


	//   ....[1]....
        /*01b8*/ 	.word	0x00002770


	//   ....[2]....
        /*01bc*/ 	.word	0x00002790


	//   ....[3]....
        /*01c0*/ 	.word	0x000027b0


	//   ....[4]....
        /*01c4*/ 	.word	0x000027d0


	//   ....[5]....
        /*01c8*/ 	.word	0x000027f0


	//   ....[6]....
        /*01cc*/ 	.word	0x00002810


	//   ....[7]....
        /*01d0*/ 	.word	0x00002830


	//   ....[8]....
        /*01d4*/ 	.word	0x00002850


	//   ....[9]....
        /*01d8*/ 	.word	0x00002860


	//   ....[10]....
        /*01dc*/ 	.word	0x00005aa0


	//   ....[11]....
        /*01e0*/ 	.word	0x00005b10


	//   ....[12]....
        /*01e4*/ 	.word	0x00005b90


	//   ....[13]....
        /*01e8*/ 	.word	0x00005c00


	//   ....[14]....
        /*01ec*/ 	.word	0x00005c80


	//   ....[15]....
        /*01f0*/ 	.word	0x00005cf0


	//   ....[16]....
        /*01f4*/ 	.word	0x00005d70


	//   ....[17]....
        /*01f8*/ 	.word	0x00005de0


	//   ....[18]....
        /*01fc*/ 	.word	0x00005e60


	//   ....[19]....
        /*0200*/ 	.word	0x00005eb0


	//----- nvinfo : EIATTR_EXIT_INSTR_OFFSETS
	.align		4
.L_2807:
        /*0204*/ 	.byte	0x04, 0x1c
        /*0206*/ 	.short	(.L_2809 - .L_2808)


	//   ....[0]....
.L_2808:
        /*0208*/ 	.word	0x00005a40


	//----- nvinfo : EIATTR_MAX_THREADS
	.align		4
.L_2809:
        /*020c*/ 	.byte	0x04, 0x05
        /*020e*/ 	.short	(.L_2811 - .L_2810)
.L_2810:
        /*0210*/ 	.word	0x00000080
        /*0214*/ 	.word	0x00000001
        /*0218*/ 	.word	0x00000001


	//----- nvinfo : EIATTR_CRS_STACK_SIZE
	.align		4
.L_2811:
        /*021c*/ 	.byte	0x04, 0x1e
        /*021e*/ 	.short	(.L_2813 - .L_2812)
.L_2812:
        /*0220*/ 	.word	0x00000000


	//----- nvinfo : EIATTR_CBANK_PARAM_SIZE
	.align		4
.L_2813:
        /*0224*/ 	.byte	0x03, 0x19
        /*0226*/ 	.short	0x0128


	//----- nvinfo : EIATTR_PARAM_CBANK
	.align		4
        /*0228*/ 	.byte	0x04, 0x0a
        /*022a*/ 	.short	(.L_2815 - .L_2814)
	.align		4
.L_2814:
        /*022c*/ 	.word	index@(.nv.constant0._ZN10layer_norm13ln_bwd_kernelINS_13Kernel_traitsIf13__nv_bfloat16fS2_fjLj5120ELj1ELj1ELj4ELj16ENS_18Kernel_traits_baseILj5120EfS2_fS2_fjLj128EEEEELb0ELb0ELb1ELb1EEEvNS_9BwdParamsE)
        /*0230*/ 	.short	0x0210
        /*0232*/ 	.short	0x0128


	//----- nvinfo : EIATTR_SW_WAR
	.align		4
.L_2815:
        /*0234*/ 	.byte	0x04, 0x36
        /*0236*/ 	.short	(.L_2817 - .L_2816)
.L_2816:
        /*0238*/ 	.word	0x00000008
.L_2817:


//--------------------- .nv.info._ZN10layer_norm13ln_bwd_kernelINS_13Kernel_traitsIf13__nv_bfloat16fS2_fjLj5120ELj1ELj1ELj4ELj16ENS_18Kernel_traits_baseILj5120EfS2_fS2_fjLj128EEEEELb0ELb1ELb0ELb0EEEvNS_9BwdParamsE --------------------------
	.section	.nv.info._ZN10layer_norm13ln_bwd_kernelINS_13Kernel_traitsIf13__nv_bfloat16fS2_fjLj5120ELj1ELj1ELj4ELj16ENS_18Kernel_traits_baseILj5120EfS2_fS2_fjLj128EEEEELb0ELb1ELb0ELb0EEEvNS_9BwdParamsE,"",@"SHT_CUDA_INFO"
	.sectionflags	@""
	.align	4


	//----- nvinfo : EIATTR_CUDA_API_VERSION
	.align		4
        /*0000*/ 	.byte	0x04, 0x37
        /*0002*/ 	.short	(.L_2819 - .L_2818)
.L_2818:
        /*0004*/ 	.word	0x00000082


	//----- nvinfo : EIATTR_KPARAM_INFO
	.align		4
.L_2819:
        /*0008*/ 	.byte	0x04, 0x17
        /*000a*/ 	.short	(.L_2821 - .L_2820)
.L_2820:
        /*000c*/ 	.word	0x00000000
        /*0010*/ 	.short	0x0000
        /*0012*/ 	.short	0x0000
        /*0014*/ 	.byte	0x00, 0xf0, 0xa1, 0x04


	//----- nvinfo : EIATTR_SPARSE_MMA_MASK
	.align		4
.L_2821:
        /*0018*/ 	.byte	0x03, 0x50
        /*001a*/ 	.short	0x0000


	//----- nvinfo : EIATTR_MAXREG_COUNT
	.align		4
        /*001c*/ 	.byte	0x03, 0x1b
        /*001e*/ 	.short	0x00ff


	//----- nvinfo : EIATTR_NUM_BARRIERS
	.align		4
        /*0020*/ 	.byte	0x02, 0x4c
        /*0022*/ 	.byte	0x01
	.zero		1


	//----- nvinfo : EIATTR_ANNOTATIONS
	.align		4
        /*0024*/ 	.byte	0x04, 0x55
        /*0026*/ 	.short	(.L_2823 - .L_2822)


	//   ....[0]....
.L_2822:
        /* <DEDUP_REMOVED lines=104> */


	//----- nvinfo : EIATTR_MERCURY_ISA_VERSION
	.align		4
.L_2823:
        /*0690*/ 	.byte	0x03, 0x5f
        /*0692*/ 	.short	0x0101


	//----- nvinfo : EIATTR_COOP_GROUP_MASK_REGIDS
	.align		4
        /*0694*/ 	.byte	0x04, 0x29
        /*0696*/ 	.short	(.L_2825 - .L_2824)


	//   ....[0]....
.L_2824:
        /*0698*/ 	.word	0xffffffff


	//   ....[1]....
        /*069c*/ 	.word	0xffffffff


	//   ....[2]....
        /*06a0*/ 	.word	0xffffffff


	//   ....[3]....
        /*06a4*/ 	.word	0xffffffff


	//   ....[4]....
        /*06a8*/ 	.word	0xffffffff


	//   ....[5]....
        /*06ac*/ 	.word	0xffffffff


	//   ....[6]....
        /*06b0*/ 	.word	0xffffffff


	//   ....[7]....
        /*06b4*/ 	.word	0xffffffff


	//   ....[8]....
        /*06b8*/ 	.word	0xffffffff


	//   ....[9]....
        /*06bc*/ 	.word	0xffffffff


	//   ....[10]....
        /*06c0*/ 	.word	0x050000af


	//   ....[11]....
        /*06c4*/ 	.word	0x050000af


	//   ....[12]....
        /*06c8*/ 	.word	0x050000af


	//   ....[13]....
        /*06cc*/ 	.word	0x050000af


	//   ....[14]....
        /*06d0*/ 	.word	0x050000af


	//   ....[15]....
        /*06d4*/ 	.word	0x050000af


	//   ....[16]....
        /*06d8*/ 	.word	0x050000af


	//   ....[17]....
        /*06dc*/ 	.word	0x050000af


	//   ....[18]....
        /*06e0*/ 	.word	0x050000af


	//   ....[19]....
        /*06e4*/ 	.word	0x050000af


	//----- nvinfo : EIATTR_COOP_GROUP_INSTR_OFFSETS
	.align		4
.L_2825:
        /*06e8*/ 	.byte	0x04, 0x28
        /*06ea*/ 	.short	(.L_2827 - .L_2826)


	//   ....[0]....
.L_2826:
        /*06ec*/ 	.word	0x00002ee0


	//   ....[1]....
        /*06f0*/ 	.word	0x00002f00


	//   ....[2]....
        /*06f4*/ 	.word	0x00002f20


	//   ....[3]....
        /*06f8*/ 	.word	0x00002f40


	//   ....[4]....
        /*06fc*/ 	.word	0x00002f60


	//   ....[5]....
        /*0700*/ 	.word	0x00002f80


	//   ....[6]....
        /*0704*/ 	.word	0x00002fa0


	//   ....[7]....
        /*0708*/ 	.word	0x00002fc0


	//   ....[8]....
        /*070c*/ 	.word	0x00002fd0


	//   ....[9]....
        /*0710*/ 	.word	0x00002ff0


	//   ....[10]....
        /*0714*/ 	.word	0x00005ad0


	//   ....[11]....
        /*0718*/ 	.word	0x00005b40


	//   ....[12]....
        /*071c*/ 	.word	0x00005bb0


	//   ....[13]....
        /*0720*/ 	.word	0x00005c20


	//   ....[14]....
        /*0724*/ 	.word	0x00005c90


	//   ....[15]....
        /*0728*/ 	.word	0x00005d00


	//   ....[16]....
        /*072c*/ 	.word	0x00005d70


	//   ....[17]....
        /*0730*/ 	.word	0x00005de0


	//   ....[18]....
        /*0734*/ 	.word	0x00005e50


	//   ....[19]....
        /*0738*/ 	.word	0x00005ea0


	//----- nvinfo : EIATTR_EXIT_INSTR_OFFSETS
	.align		4
.L_2827:
        /*073c*/ 	.byte	0x04, 0x1c
        /*073e*/ 	.short	(.L_2829 - .L_2828)


	//   ....[0]....
.L_2828:
        /*0740*/ 	.word	0x000059a0


	//   ....[1]....
        /*0744*/ 	.word	0x00005a70


	//----- nvinfo : EIATTR_MAX_THREADS
	.align		4
.L_2829:
        /*0748*/ 	.byte	0x04, 0x05
        /*074a*/ 	.short	(.L_2831 - .L_2830)
.L_2830:
        /*074c*/ 	.word	0x00000080
        /*0750*/ 	.word	0x00000001
        /*0754*/ 	.word	0x00000001


	//----- nvinfo : EIATTR_CRS_STACK_SIZE
	.align		4
.L_2831:
        /*0758*/ 	.byte	0x04, 0x1e
        /*075a*/ 	.short	(.L_2833 - .L_2832)
.L_2832:
        /*075c*/ 	.word	0x00000000


	//----- nvinfo : EIATTR_CBANK_PARAM_SIZE
	.align		4
.L_2833:
        /*0760*/ 	.byte	0x03, 0x19
        /*0762*/ 	.short	0x0128


	//----- nvinfo : EIATTR_PARAM_CBANK
	.align		4
        /*0764*/ 	.byte	0x04, 0x0a
        /*0766*/ 	.short	(.L_2835 - .L_2834)
	.align		4
.L_2834:
        /*0768*/ 	.word	index@(.nv.constant0._ZN10layer_norm13ln_bwd_kernelINS_13Kernel_traitsIf13__nv_bfloat16fS2_fjLj5120ELj1ELj1ELj4ELj16ENS_18Kernel_traits_baseILj5120EfS2_fS2_fjLj128EEEEELb0ELb1ELb0ELb0EEEvNS_9BwdParamsE)
        /*076c*/ 	.short	0x0210
        /*076e*/ 	.short	0x0128


	//----- nvinfo : EIATTR_SW_WAR
	.align		4
.L_2835:
        /*0770*/ 	.byte	0x04, 0x36
        /*0772*/ 	.short	(.L_2837 - .L_2836)
.L_2836:
        /*0774*/ 	.word	0x00000008
.L_2837:


//--------------------- .nv.info._ZN10layer_norm13ln_bwd_kernelINS_13Kernel_traitsIf13__nv_bfloat16fS2_fjLj5120ELj1ELj1ELj4ELj16ENS_18Kernel_traits_baseILj5120EfS2_fS2_fjLj128EEEEELb0ELb1ELb0ELb1EEEvNS_9BwdParamsE --------------------------
	.section	.nv.info._ZN10layer_norm13ln_bwd_kernelINS_13Kernel_traitsIf13__nv_bfloat16fS2_fjLj5120ELj1ELj1ELj4ELj16ENS_18Kernel_traits_baseILj5120EfS2_fS2_fjLj128EEEEELb0ELb1ELb0ELb1EEEvNS_9BwdParamsE,"",@"SHT_CUDA_INFO"
	.sectionflags	@""
	.align	4


	//----- nvinfo : EIATTR_CUDA_API_VERSION
	.align		4
        /*0000*/ 	.byte	0x04, 0x37
        /*0002*/ 	.short	(.L_2839 - .L_2838)
.L_2838:
        /*0004*/ 	.word	0x00000082


	//----- nvinfo : EIATTR_KPARAM_INFO
	.align		4
.L_2839:
        /*0008*/ 	.byte	0x04, 0x17
        /*000a*/ 	.short	(.L_2841 - .L_2840)
.L_2840:
        /*000c*/ 	.word	0x00000000
        /*0010*/ 	.short	0x0000
        /*0012*/ 	.short	0x0000
        /*0014*/ 	.byte	0x00, 0xf0, 0xa1, 0x04


	//----- nvinfo : EIATTR_SPARSE_MMA_MASK
	.align		4
.L_2841:
        /*0018*/ 	.byte	0x03, 0x50
        /*001a*/ 	.short	0x0000


	//----- nvinfo : EIATTR_MAXREG_COUNT
	.align		4
        /*001c*/ 	.byte	0x03, 0x1b
        /*001e*/ 	.short	0x00ff


	//----- nvinfo : EIATTR_NUM_BARRIERS
	.align		4
        /*0020*/ 	.byte	0x02, 0x4c
        /*0022*/ 	.byte	0x01
	.zero		1


	//----- nvinfo : EIATTR_ANNOTATIONS
	.align		4
        /*0024*/ 	.byte	0x04, 0x55
        /*0026*/ 	.short	(.L_2843 - .L_2842)


	//   ....[0]....
.L_2842:
        /* <DEDUP_REMOVED lines=180> */


	//----- nvinfo : EIATTR_MERCURY_ISA_VERSION
	.align		4
.L_2843:
        /*0b50*/ 	.byte	0x03, 0x5f
        /*0b52*/ 	.short	0x0101


	//----- nvinfo : EIATTR_COOP_GROUP_MASK_REGIDS
	.align		4
        /*0b54*/ 	.byte	0x04, 0x29
        /*0b56*/ 	.short	(.L_2845 - .L_2844)


	//   ....[0]....
.L_2844:
        /*0b58*/ 	.word	0xffffffff


	//   ....[1]....
        /*0b5c*/ 	.word	0xffffffff


	//   ....[2]....
        /*0b60*/ 	.word	0xffffffff


	//   ....[3]....
        /*0b64*/ 	.word	0xffffffff


	//   ....[4]....
        /*0b68*/ 	.word	0xffffffff


	//   ....[5]....
        /*0b6c*/ 	.word	0xffffffff


	//   ....[6]....
        /*0b70*/ 	.word	0xffffffff


	//   ....[7]....
        /*0b74*/ 	.word	0xffffffff


	//   ....[8]....
        /*0b78*/ 	.word	0xffffffff


	//   ....[9]....
        /*0b7c*/ 	.word	0xffffffff


	//   ....[10]....
        /*0b80*/ 	.word	0x0500001b


	//   ....[11]....
        /*0b84*/ 	.word	0x0500001b


	//   ....[12]....
        /*0b88*/ 	.word	0x0500001b


	//   ....[13]....
        /*0b8c*/ 	.word	0x0500001b


	//   ....[14]....
        /*0b90*/ 	.word	0x0500001b


	//   ....[15]....
        /*0b94*/ 	.word	0x0500001b


	//   ....[16]....
        /*0b98*/ 	.word	0x0500001b


	//   ....[17]....
        /*0b9c*/ 	.word	0x0500001b


	//   ....[18]....
        /*0ba0*/ 	.word	0x0500001b


	//   ....[19]....
        /*0ba4*/ 	.word	0x0500001b


	//----- nvinfo : EIATTR_COOP_GROUP_INSTR_OFFSETS
	.align		4
.L_2845:
        /*0ba8*/ 	.byte	0x04, 0x28
        /*0baa*/ 	.short	(.L_2847 - .L_2846)


	//   ....[0]....
.L_2846:
        /*0bac*/ 	.word	0x00003040


	//   ....[1]....
        /*0bb0*/ 	.word	0x00003060


	//   ....[2]....
        /*0bb4*/ 	.word	0x00003080


	//   ....[3]....
        /*0bb8*/ 	.word	0x000030a0


	//   ....[4]....
        /*0bbc*/ 	.word	0x000030c0


	//   ....[5]....
        /*0bc0*/ 	.word	0x000030e0


	//   ....[6]....
        /*0bc4*/ 	.word	0x00003100


	//   ....[7]....
        /*0bc8*/ 	.word	0x00003120


	//   ....[8]....
        /*0bcc*/ 	.word	0x00003130


	//   ....[9]....
        /*0bd0*/ 	.word	0x00003150


	//   ....[10]....
        /*0bd4*/ 	.word	0x00005fc0


	//   ....[11]....
        /*0bd8*/ 	.word	0x00006010


	//   ....[12]....
        /*0bdc*/ 	.word	0x00006070


	//   ....[13]....
        /*0be0*/ 	.word	0x000060c0


	//   ....[14]....
        /*0be4*/ 	.word	0x00006120


	//   ....[15]....
        /*0be8*/ 	.word	0x00006170


	//   ....[16]....
        /*0bec*/ 	.word	0x000061d0


	//   ....[17]....
        /*0bf0*/ 	.word	0x00006220


	//   ....[18]....
        /*0bf4*/ 	.word	0x00006280


	//   ....[19]....
        /*0bf8*/ 	.word	0x000062d0


	//----- nvinfo : EIATTR_EXIT_INSTR_OFFSETS
	.align		4
.L_2847:
        /*0bfc*/ 	.byte	0x04, 0x1c
        /*0bfe*/ 	.short	(.L_2849 - .L_2848)


	//   ....[0]....
.L_2848:
        /*0c00*/ 	.word	0x00005f60


	//----- nvinfo : EIATTR_MAX_THREADS
	.align		4
.L_2849:
        /*0c04*/ 	.byte	0x04, 0x05
        /*0c06*/ 	.short	(.L_2851 - .L_2850)
.L_2850:
        /*0c08*/ 	.word	0x00000080
        /*0c0c*/ 	.word	0x00000001
        /*0c10*/ 	.word	0x00000001


	//----- nvinfo : EIATTR_CRS_STACK_SIZE
	.align		4
.L_2851:
        /*0c14*/ 	.byte	0x04, 0x1e
        /*0c16*/ 	.short	(.L_2853 - .L_2852)
.L_2852:
        /*0c18*/ 	.word	0x00000000


	//----- nvinfo : EIATTR_CBANK_PARAM_SIZE
	.align		4
.L_2853:
        /*0c1c*/ 	.byte	0x03, 0x19
        /*0c1e*/ 	.short	0x0128


	//----- nvinfo : EIATTR_PARAM_CBANK
	.align		4
        /*0c20*/ 	.byte	0x04, 0x0a
        /*0c22*/ 	.short	(.L_2855 - .L_2854)
	.align		4
.L_2854:
        /*0c24*/ 	.word	index@(.nv.constant0._ZN10layer_norm13ln_bwd_kernelINS_13Kernel_traitsIf13__nv_bfloat16fS2_fjLj5120ELj1ELj1ELj4ELj16ENS_18Kernel_traits_baseILj5120EfS2_fS2_fjLj128EEEEELb0ELb1ELb0ELb1EEEvNS_9BwdParamsE)
        /*0c28*/ 	.short	0x0210
        /*0c2a*/ 	.short	0x0128


	//----- nvinfo : EIATTR_SW_WAR
	.align		4
.L_2855:
        /*0c2c*/ 	.byte	0x04, 0x36
        /*0c2e*/ 	.short	(.L_2857 - .L_2856)
.L_2856:
        /*0c30*/ 	.word	0x00000008
.L_2857:


//--------------------- .nv.info._ZN10layer_norm13ln_bwd_kernelINS_13Kernel_traitsIf13__nv_bfloat16fS2_fjLj5120ELj1ELj1ELj4ELj16ENS_18Kernel_traits_baseILj5120EfS2_fS2_fjLj128EEEEELb0ELb1ELb1ELb0EEEvNS_9BwdParamsE --------------------------
	.section	.nv.info._ZN10layer_norm13ln_bwd_kernelINS_13Kernel_traitsIf13__nv_bfloat16fS2_fjLj5120ELj1ELj1ELj4ELj16ENS_18Kernel_traits_baseILj5120EfS2_fS2_fjLj128EEEEELb0ELb1ELb1ELb0EEEvNS_9BwdParamsE,"",@"SHT_CUDA_INFO"
	.sectionflags	@""
	.align	4


	//----- nvinfo : EIATTR_CUDA_API_VERSION
	.align		4
        /*0000*/ 	.byte	0x04, 0x37
        /*0002*/ 	.short	(.L_2859 - .L_2858)
.L_2858:
        /*0004*/ 	.word	0x00000082


	//----- nvinfo : EIATTR_KPARAM_INFO
	.align		4
.L_2859:
        /*0008*/ 	.byte	0x04, 0x17
        /*000a*/ 	.short	(.L_2861 - .L_2860)
.L_2860:
        /*000c*/ 	.word	0x00000000
        /*0010*/ 	.short	0x0000
        /*0012*/ 	.short	0x0000
        /*0014*/ 	.byte	0x00, 0xf0, 0xa1, 0x04


	//----- nvinfo : EIATTR_SPARSE_MMA_MASK
	.align		4
.L_2861:
        /*0018*/ 	.byte	0x03, 0x50
        /*001a*/ 	.short	0x0000


	//----- nvinfo : EIATTR_MAXREG_COUNT
	.align		4
        /*001c*/ 	.byte	0x03, 0x1b
        /*001e*/ 	.short	0x00ff


	//----- nvinfo : EIATTR_NUM_BARRIERS
	.align		4
        /*0020*/ 	.byte	0x02, 0x4c
        /*0022*/ 	.byte	0x01
	.zero		1


	//----- nvinfo : EIATTR_ANNOTATIONS
	.align		4
        /*0024*/ 	.byte	0x04, 0x55
        /*0026*/ 	.short	(.L_2863 - .L_2862)


	//   ....[0]....
.L_2862:
        /* <DEDUP_REMOVED lines=118> */


	//----- nvinfo : EIATTR_MERCURY_ISA_VERSION
	.align		4
.L_2863:
        /*0770*/ 	.byte	0x03, 0x5f
        /*0772*/ 	.short	0x0101


	//----- nvinfo : EIATTR_COOP_GROUP_MASK_REGIDS
	.align		4
        /*0774*/ 	.byte	0x04, 0x29
        /*0776*/ 	.short	(.L_2865 - .L_2864)


	//   ....[0]....
.L_2864:
        /*0778*/ 	.word	0xffffffff


	//   ....[1]....
        /*077c*/ 	.word	0xffffffff


	//   ....[2]....
        /*0780*/ 	.word	0xffffffff


	//   ....[3]....
        /*0784*/ 	.word	0xffffffff


	//   ....[4]....
        /*0788*/ 	.word	0xffffffff


	//   ....[5]....
        /*078c*/ 	.word	0xffffffff


	//   ....[6]....
        /*0790*/ 	.word	0xffffffff


	//   ....[7]....
        /*0794*/ 	.word	0xffffffff


	//   ....[8]....
        /*0798*/ 	.word	0xffffffff


	//   ....[9]....
        /*079c*/ 	.word	0xffffffff


	//   ....[10]....
        /*07a0*/ 	.word	0x050000c3


	//   ....[11]....
        /*07a4*/ 	.word	0x050000c3


	//   ....[12]....
        /*07a8*/ 	.word	0x050000c3


	//   ....[13]....
        /*07ac*/ 	.word	0x050000c3


	//   ....[14]....
        /*07b0*/ 	.word	0x050000c3


	//   ....[15]....
        /*07b4*/ 	.word	0x050000c3


	//   ....[16]....
        /*07b8*/ 	.word	0x050000c3


	//   ....[17]....
        /*07bc*/ 	.word	0x050000c3


	//   ....[18]....
        /*07c0*/ 	.word	0x050000c3


	//   ....[19]....
        /*07c4*/ 	.word	0x050000c3


	//----- nvinfo : EIATTR_COOP_GROUP_INSTR_OFFSETS
	.align		4
.L_2865:
        /*07c8*/ 	.byte	0x04, 0x28
        /*07ca*/ 	.short	(.L_2867 - .L_2866)


	//   ....[0]....
.L_2866:
        /*07cc*/ 	.word	0x000033a0


	//   ....[1]....
        /*07d0*/ 	.word	0x000033c0


	//   ....[2]....
        /*07d4*/ 	.word	0x000033e0


	//   ....[3]....
        /*07d8*/ 	.word	0x00003400


	//   ....[4]....
        /*07dc*/ 	.word	0x00003420


	//   ....[5]....
        /*07e0*/ 	.word	0x00003440


	//   ....[6]....
        /*07e4*/ 	.word	0x00003460


	//   ....[7]....
        /*07e8*/ 	.word	0x00003480


	//   ....[8]....
        /*07ec*/ 	.word	0x00003490


	//   ....[9]....
        /*07f0*/ 	.word	0x000034b0


	//   ....[10]....
        /*07f4*/ 	.word	0x00008260


	//   ....[11]....
        /*07f8*/ 	.word	0x000082d0


	//   ....[12]....
        /*07fc*/ 	.word	0x00008340


	//   ....[13]....
        /*0800*/ 	.word	0x000083b0


	//   ....[14]....
        /*0804*/ 	.word	0x00008420


	//   ....[15]....
        /*0808*/ 	.word	0x00008490


	//   ....[16]....
        /*080c*/ 	.word	0x00008500


	//   ....[17]....
        /*0810*/ 	.word	0x00008570


	//   ....[18]....
        /*0814*/ 	.word	0x000085e0


	//   ....[19]....
        /*0818*/ 	.word	0x00008630


	//----- nvinfo : EIATTR_EXIT_INSTR_OFFSETS
	.align		4
.L_2867:
        /*081c*/ 	.byte	0x04, 0x1c
        /*081e*/ 	.short	(.L_2869 - .L_2868)


	//   ....[0]....
.L_2868:
        /*0820*/ 	.word	0x00008130


	//   ....[1]....
        /*0824*/ 	.word	0x00008200


	//----- nvinfo : EIATTR_MAX_THREADS
	.align		4
.L_2869:
        /*0828*/ 	.byte	0x04, 0x05
        /*082a*/ 	.short	(.L_2871 - .L_2870)
.L_2870:
        /*082c*/ 	.word	0x00000080
        /*0830*/ 	.word	0x00000001
        /*0834*/ 	.word	0x00000001


	//----- nvinfo : EIATTR_CRS_STACK_SIZE
	.align		4
.L_2871:
        /*0838*/ 	.byte	0x04, 0x1e
        /*083a*/ 	.short	(.L_2873 - .L_2872)
.L_2872:
        /*083c*/ 	.word	0x00000000


	//----- nvinfo : EIATTR_CBANK_PARAM_SIZE
	.align		4
.L_2873:
        /*0840*/ 	.byte	0x03, 0x19
        /*0842*/ 	.short	0x0128


	//----- nvinfo : EIATTR_PARAM_CBANK
	.align		4
        /*0844*/ 	.byte	0x04, 0x0a
        /*0846*/ 	.short	(.L_2875 - .L_2874)
	.align		4
.L_2874:
        /*0848*/ 	.word	index@(.nv.constant0._ZN10layer_norm13ln_bwd_kernelINS_13Kernel_traitsIf13__nv_bfloat16fS2_fjLj5120ELj1ELj1ELj4ELj16ENS_18Kernel_traits_baseILj5120EfS2_fS2_fjLj128EEEEELb0ELb1ELb1ELb0EEEvNS_9BwdParamsE)
        /*084c*/ 	.short	0x0210
        /*084e*/ 	.short	0x0128


	//----- nvinfo : EIATTR_SW_WAR
	.align		4
.L_2875:
        /*0850*/ 	.byte	0x04, 0x36
        /*0852*/ 	.short	(.L_2877 - .L_2876)
.L_2876:
        /*0854*/ 	.word	0x00000008
.L_2877:


//--------------------- .nv.info._ZN10layer_norm13ln_bwd_kernelINS_13Kernel_traitsIf13__nv_bfloat16fS2_fjLj5120ELj1ELj1ELj4ELj16ENS_18Kernel_traits_baseILj5120EfS2_fS2_fjLj128EEEEELb0ELb1ELb1ELb1EEEvNS_9BwdParamsE --------------------------
	.section	.nv.info._ZN10layer_norm13ln_bwd_kernelINS_13Kernel_traitsIf13__nv_bfloat16fS2_fjLj5120ELj1ELj1ELj4ELj16ENS_18Kernel_traits_baseILj5120EfS2_fS2_fjLj128EEEEELb0ELb1ELb1ELb1EEEvNS_9BwdParamsE,"",@"SHT_CUDA_INFO"
	.sectionflags	@""
	.align	4


	//----- nvinfo : EIATTR_CUDA_API_VERSION
	.align		4
        /*0000*/ 	.byte	0x04, 0x37
        /*0002*/ 	.short	(.L_2879 - .L_2878)
.L_2878:
        /*0004*/ 	.word	0x00000082


	//----- nvinfo : EIATTR_KPARAM_INFO
	.align		4
.L_2879:
        /*0008*/ 	.byte	0x04, 0x17
        /*000a*/ 	.short	(.L_2881 - .L_2880)
.L_2880:
        /*000c*/ 	.word	0x00000000
        /*0010*/ 	.short	0x0000
        /*0012*/ 	.short	0x0000
        /*0014*/ 	.byte	0x00, 0xf0, 0xa1, 0x04


	//----- nvinfo : EIATTR_SPARSE_MMA_MASK
	.align		4
.L_2881:
        /*0018*/ 	.byte	0x03, 0x50
        /*001a*/ 	.short	0x0000


	//----- nvinfo : EIATTR_MAXREG_COUNT
	.align		4
        /*001c*/ 	.byte	0x03, 0x1b
        /*001e*/ 	.short	0x00ff


	//----- nvinfo : EIATTR_NUM_BARRIERS
	.align		4
        /*0020*/ 	.byte	0x02, 0x4c
        /*0022*/ 	.byte	0x01
	.zero		1


	//----- nvinfo : EIATTR_ANNOTATIONS
	.align		4
        /*0024*/ 	.byte	0x04, 0x55
        /*0026*/ 	.short	(.L_2883 - .L_2882)


	//   ....[0]....
.L_2882:
        /* <DEDUP_REMOVED lines=126> */


	//----- nvinfo : EIATTR_MERCURY_ISA_VERSION
	.align		4
.L_2883:
        /*07f0*/ 	.byte	0x03, 0x5f
        /*07f2*/ 	.short	0x0101


	//----- nvinfo : EIATTR_COOP_GROUP_MASK_REGIDS
	.align		4
        /*07f4*/ 	.byte	0x04, 0x29
        /*07f6*/ 	.short	(.L_2885 - .L_2884)


	//   ....[0]....
.L_2884:
        /*07f8*/ 	.word	0xffffffff


	//   ....[1]....
        /*07fc*/ 	.word	0xffffffff


	//   ....[2]....
        /*0800*/ 	.word	0xffffffff


	//   ....[3]....
        /*0804*/ 	.word	0xffffffff


	//   ....[4]....
        /*0808*/ 	.word	0xffffffff


	//   ....[5]....
        /*080c*/ 	.word	0xffffffff


	//   ....[6]....
        /*0810*/ 	.word	0xffffffff


	//   ....[7]....
        /*0814*/ 	.word	0xffffffff


	//   ....[8]....
        /*0818*/ 	.word	0xffffffff


	//   ....[9]....
        /*081c*/ 	.word	0xffffffff


	//   ....[10]....
        /*0820*/ 	.word	0x050000ca


	//   ....[11]....
        /*0824*/ 	.word	0x050000ca


	//   ....[12]....
        /*0828*/ 	.word	0x050000ca


	//   ....[13]....
        /*082c*/ 	.word	0x050000ca


	//   ....[14]....
        /*0830*/ 	.word	0x050000ca


	//   ....[15]....
        /*0834*/ 	.word	0x050000ca


	//   ....[16]....
        /*0838*/ 	.word	0x050000ca


	//   ....[17]....
        /*083c*/ 	.word	0x050000ca


	//   ....[18]....
        /*0840*/ 	.word	0x050000ca


	//   ....[19]....
        /*0844*/ 	.word	0x050000ca


	//----- nvinfo : EIATTR_COOP_GROUP_INSTR_OFFSETS
	.align		4
.L_2885:
        /*0848*/ 	.byte	0x04, 0x28
        /*084a*/ 	.short	(.L_2887 - .L_2886)


	//   ....[0]....
.L_2886:
        /*084c*/ 	.word	0x000030c0


	//   ....[1]....
        /*0850*/ 	.word	0x000030e0


	//   ....[2]....
        /*0854*/ 	.word	0x00003100


	//   ....[3]....
        /*0858*/ 	.word	0x00003120


	//   ....[4]....
        /*085c*/ 	.word	0x00003140


	//   ....[5]....
        /*0860*/ 	.word	0x00003160


	//   ....[6]....
        /*0864*/ 	.word	0x00003180


	//   ....[7]....
        /*0868*/ 	.word	0x000031a0


	//   ....[8]....
        /*086c*/ 	.word	0x000031b0


	//   ....[9]....
        /*0870*/ 	.word	0x000031d0


	//   ....[10]....
        /*0874*/ 	.word	0x00007a50


	//   ....[11]....
        /*0878*/ 	.word	0x00007ac0


	//   ....[12]....
        /*087c*/ 	.word	0x00007b30


	//   ....[13]....
        /*0880*/ 	.word	0x00007ba0


	//   ....[14]....
        /*0884*/ 	.word	0x00007c10


	//   ....[15]....
        /*0888*/ 	.word	0x00007c80


	//   ....[16]....
        /*088c*/ 	.word	0x00007cf0


	//   ....[17]....
        /*0890*/ 	.word	0x00007d60


	//   ....[18]....
        /*0894*/ 	.word	0x00007dd0


	//   ....[19]....
        /*0898*/ 	.word	0x00007e20


	//----- nvinfo : EIATTR_EXIT_INSTR_OFFSETS
	.align		4
.L_2887:
        /*089c*/ 	.byte	0x04, 0x1c
        /*089e*/ 	.short	(.L_2889 - .L_2888)


	//   ....[0]....
.L_2888:
        /*08a0*/ 	.word	0x00007a00


	//----- nvinfo : EIATTR_MAX_THREADS
	.align		4
.L_2889:
        /*08a4*/ 	.byte	0x04, 0x05
        /*08a6*/ 	.short	(.L_2891 - .L_2890)
.L_2890:
        /*08a8*/ 	.word	0x00000080
        /*08ac*/ 	.word	0x00000001
        /*08b0*/ 	.word	0x00000001


	//----- nvinfo : EIATTR_CRS_STACK_SIZE
	.align		4
.L_2891:
        /*08b4*/ 	.byte	0x04, 0x1e
        /*08b6*/ 	.short	(.L_2893 - .L_2892)
.L_2892:
        /*08b8*/ 	.word	0x00000000


	//----- nvinfo : EIATTR_CBANK_PARAM_SIZE
	.align		4
.L_2893:
        /*08bc*/ 	.byte	0x03, 0x19
        /*08be*/ 	.short	0x0128


	//----- nvinfo : EIATTR_PARAM_CBANK
	.align		4
        /*08c0*/ 	.byte	0x04, 0x0a
        /*08c2*/ 	.short	(.L_2895 - .L_2894)
	.align		4
.L_2894:
        /*08c4*/ 	.word	index@(.nv.constant0._ZN10layer_norm13ln_bwd_kernelINS_13Kernel_traitsIf13__nv_bfloat16fS2_fjLj5120ELj1ELj1ELj4ELj16ENS_18Kernel_traits_baseILj5120EfS2_fS2_fjLj128EEEEELb0ELb1ELb1ELb1EEEvNS_9BwdParamsE)
        /*08c8*/ 	.short	0x0210
        /*08ca*/ 	.short	0x0128


	//----- nvinfo : EIATTR_SW_WAR
	.align		4
.L_2895:
        /*08cc*/ 	.byte	0x04, 0x36
        /*08ce*/ 	.short	(.L_2897 - .L_2896)
.L_2896:
        /*08d0*/ 	.word	0x00000008
.L_2897:


//--------------------- .nv.info._ZN10layer_norm13ln_bwd_kernelINS_13Kernel_traitsIf13__nv_bfloat16fS2_fjLj5120ELj1ELj1ELj4ELj16ENS_18Kernel_traits_baseILj5120EfS2_fS2_fjLj128EEEEELb1ELb0ELb0ELb0EEEvNS_9BwdParamsE --------------------------
	.section	.nv.info._ZN10layer_norm13ln_bwd_kernelINS_13Kernel_traitsIf13__nv_bfloat16fS2_fjLj5120ELj1ELj1ELj4ELj16ENS_18Kernel_traits_baseILj5120EfS2_fS2_fjLj128EEEEELb1ELb0ELb0ELb0EEEvNS_9BwdParamsE,"",@"SHT_CUDA_INFO"
	.sectionflags	@""
	.align	4


	//----- nvinfo : EIATTR_CUDA_API_VERSION
	.align		4
        /*0000*/ 	.byte	0x04, 0x37
        /*0002*/ 	.short	(.L_2899 - .L_2898)
.L_2898:
        /*0004*/ 	.word	0x00000082


	//----- nvinfo : EIATTR_KPARAM_INFO
	.align		4
.L_2899:
        /*0008*/ 	.byte	0x04, 0x17
        /*000a*/ 	.short	(.L_2901 - .L_2900)
.L_2900:
        /*000c*/ 	.word	0x00000000
        /*0010*/ 	.short	0x0000
        /*0012*/ 	.short	0x0000
        /*0014*/ 	.byte	0x00, 0xf0, 0xa1, 0x04


	//----- nvinfo : EIATTR_SPARSE_MMA_MASK
	.align		4
.L_2901:
        /*0018*/ 	.byte	0x03, 0x50
        /*001a*/ 	.short	0x0000


	//----- nvinfo : EIATTR_MAXREG_COUNT
	.align		4
        /*001c*/ 	.byte	0x03, 0x1b
        /*001e*/ 	.short	0x00ff


	//----- nvinfo : EIATTR_NUM_BARRIERS
	.align		4
        /*0020*/ 	.byte	0x02, 0x4c
        /*0022*/ 	.byte	0x01
	.zero		1


	//----- nvinfo : EIATTR_ANNOTATIONS
	.align		4
        /*0024*/ 	.byte	0x04, 0x55
        /*0026*/ 	.short	(.L_2903 - .L_2902)


	//   ....[0]....
.L_2902:
        /* <DEDUP_REMOVED lines=38> */


	//----- nvinfo : EIATTR_MERCURY_ISA_VERSION
	.align		4
.L_2903:
        /*0270*/ 	.byte	0x03, 0x5f
        /*0272*/ 	.short	0x0101


	//----- nvinfo : EIATTR_COOP_GROUP_MASK_REGIDS
	.align		4
        /*0274*/ 	.byte	0x04, 0x29
        /*0276*/ 	.short	(.L_2905 - .L_2904)


	//   ....[0]....
.L_2904:
        /*0278*/ 	.word	0xffffffff


	//   ....[1]....
        /*027c*/ 	.word	0xffffffff


	//   ....[2]....
        /*0280*/ 	.word	0xffffffff


	//   ....[3]....
        /*0284*/ 	.word	0xffffffff


	//   ....[4]....
        /*0288*/ 	.word	0xffffffff


	//   ....[5]....
        /*028c*/ 	.word	0xffffffff


	//   ....[6]....
        /*0290*/ 	.word	0xffffffff


	//   ....[7]....
        /*0294*/ 	.word	0xffffffff


	//   ....[8]....
        /*0298*/ 	.word	0xffffffff


	//   ....[9]....
        /*029c*/ 	.word	0xffffffff


	//   ....[10]....
        /*02a0*/ 	.word	0x050000b7


	//   ....[11]....
        /*02a4*/ 	.word	0x050000b7


	//   ....[12]....
        /*02a8*/ 	.word	0x050000b7


	//   ....[13]....
        /*02ac*/ 	.word	0x050000b7


	//   ....[14]....
        /*02b0*/ 	.word	0x050000b7


	//   ....[15]....
        /*02b4*/ 	.word	0x050000b7


	//   ....[16]....
        /*02b8*/ 	.word	0x050000b7


	//   ....[17]....
        /*02bc*/ 	.word	0x050000b7


	//   ....[18]....
        /*02c0*/ 	.word	0x050000b7


	//   ....[19]....
        /*02c4*/ 	.word	0x050000b7


	//----- nvinfo : EIATTR_COOP_GROUP_INSTR_OFFSETS
	.align		4
.L_2905:
        /*02c8*/ 	.byte	0x04, 0x28
        /*02ca*/ 	.short	(.L_2907 - .L_2906)


	//   ....[0]....
.L_2906:
        /*02cc*/ 	.word	0x00002840


	//   ....[1]....
        /*02d0*/ 	.word	0x00002860


	//   ....[2]....
        /*02d4*/ 	.word	0x00002880


	//   ....[3]....
        /*02d8*/ 	.word	0x000028a0


	//   ....[4]....
        /*02dc*/ 	.word	0x000028c0


	//   ....[5]....
        /*02e0*/ 	.word	0x000028e0


	//   ....[6]....
        /*02e4*/ 	.word	0x00002900


	//   ....[7]....
        /*02e8*/ 	.word	0x00002920


	//   ....[8]....
        /*02ec*/ 	.word	0x00002930


	//   ....[9]....
        /*02f0*/ 	.word	0x00002950


	//   ....[10]....
        /*02f4*/ 	.word	0x00004dd0


	//   ....[11]....
        /*02f8*/ 	.word	0x00004e40


	//   ....[12]....
        /*02fc*/ 	.word	0x00004eb0


	//   ....[13]....
        /*0300*/ 	.word	0x00004f20


	//   ....[14]....
        /*0304*/ 	.word	0x00004f90


	//   ....[15]....
        /*0308*/ 	.word	0x00005000


	//   ....[16]....
        /*030c*/ 	.word	0x00005070


	//   ....[17]....
        /*0310*/ 	.word	0x000050e0


	//   ....[18]....
        /*0314*/ 	.word	0x00005150


	//   ....[19]....
        /*0318*/ 	.word	0x000051a0


	//----- nvinfo : EIATTR_EXIT_INSTR_OFFSETS
	.align		4
.L_2907:
        /*031c*/ 	.byte	0x04, 0x1c
        /*031e*/ 	.short	(.L_2909 - .L_2908)


	//   ....[0]....
.L_2908:
        /*0320*/ 	.word	0x00004ce0


	//   ....[1]....
        /*0324*/ 	.word	0x00004d70


	//----- nvinfo : EIATTR_MAX_THREADS
	.align		4
.L_2909:
        /*0328*/ 	.byte	0x04, 0x05
        /*032a*/ 	.short	(.L_2911 - .L_2910)
.L_2910:
        /*032c*/ 	.word	0x00000080
        /*0330*/ 	.word	0x00000001
        /*0334*/ 	.word	0x00000001


	//----- nvinfo : EIATTR_CRS_STACK_SIZE
	.align		4
.L_2911:
        /*0338*/ 	.byte	0x04, 0x1e
        /*033a*/ 	.short	(.L_2913 - .L_2912)
.L_2912:
        /*033c*/ 	.word	0x00000000


	//----- nvinfo : EIATTR_CBANK_PARAM_SIZE
	.align		4
.L_2913:
        /*0340*/ 	.byte	0x03, 0x19
        /*0342*/ 	.short	0x0128


	//----- nvinfo : EIATTR_PARAM_CBANK
	.align		4
        /*0344*/ 	.byte	0x04, 0x0a
        /*0346*/ 	.short	(.L_2915 - .L_2914)
	.align		4
.L_2914:
        /*0348*/ 	.word	index@(.nv.constant0._ZN10layer_norm13ln_bwd_kernelINS_13Kernel_traitsIf13__nv_bfloat16fS2_fjLj5120ELj1ELj1ELj4ELj16ENS_18Kernel_traits_baseILj5120EfS2_fS2_fjLj128EEEEELb1ELb0ELb0ELb0EEEvNS_9BwdParamsE)
        /*034c*/ 	.short	0x0210
        /*034e*/ 	.short	0x0128


	//----- nvinfo : EIATTR_SW_WAR
	.align		4
.L_2915:
        /*0350*/ 	.byte	0x04, 0x36
        /*0352*/ 	.short	(.L_2917 - .L_2916)
.L_2916:
        /*0354*/ 	.word	0x00000008
.L_2917:


//--------------------- .nv.info._ZN10layer_norm13ln_bwd_kernelINS_13Kernel_traitsIf13__nv_bfloat16fS2_fjLj5120ELj1ELj1ELj4ELj16ENS_18Kernel_traits_baseILj5120EfS2_fS2_fjLj128EEEEELb1ELb0ELb0ELb1EEEvNS_9BwdParamsE --------------------------
	.section	.nv.info._ZN10layer_norm13ln_bwd_kernelINS_13Kernel_traitsIf13__nv_bfloat16fS2_fjLj5120ELj1ELj1ELj4ELj16ENS_18Kernel_traits_baseILj5120EfS2_fS2_fjLj128EEEEELb1ELb0ELb0ELb1EEEvNS_9BwdParamsE,"",@"SHT_CUDA_INFO"
	.sectionflags	@""
	.align	4


	//----- nvinfo : EIATTR_CUDA_API_VERSION
	.align		4
        /*0000*/ 	.byte	0x04, 0x37
        /*0002*/ 	.short	(.L_2919 - .L_2918)
.L_2918:
        /*0004*/ 	.word	0x00000082


	//----- nvinfo : EIATTR_KPARAM_INFO
	.align		4
.L_2919:
        /*0008*/ 	.byte	0x04, 0x17
        /*000a*/ 	.short	(.L_2921 - .L_2920)
.L_2920:
        /*000c*/ 	.word	0x00000000
        /*0010*/ 	.short	0x0000
        /*0012*/ 	.short	0x0000
        /*0014*/ 	.byte	0x00, 0xf0, 0xa1, 0x04


	//----- nvinfo : EIATTR_SPARSE_MMA_MASK
	.align		4
.L_2921:
        /*0018*/ 	.byte	0x03, 0x50
        /*001a*/ 	.short	0x0000


	//----- nvinfo : EIATTR_MAXREG_COUNT
	.align		4
        /*001c*/ 	.byte	0x03, 0x1b
        /*001e*/ 	.short	0x00ff


	//----- nvinfo : EIATTR_NUM_BARRIERS
	.align		4
        /*0020*/ 	.byte	0x02, 0x4c
        /*0022*/ 	.byte	0x01
	.zero		1


	//----- nvinfo : EIATTR_ANNOTATIONS
	.align		4
        /*0024*/ 	.byte	0x04, 0x55
        /*0026*/ 	.short	(.L_2923 - .L_2922)


	//   ....[0]....
.L_2922:
        /* <DEDUP_REMOVED lines=49> */


	//----- nvinfo : EIATTR_MERCURY_ISA_VERSION
	.align		4
.L_2923:
        /*0328*/ 	.byte	0x03, 0x5f
        /*032a*/ 	.short	0x0101


	//----- nvinfo : EIATTR_COOP_GROUP_MASK_REGIDS
	.align		4
        /*032c*/ 	.byte	0x04, 0x29
        /*032e*/ 	.short	(.L_2925 - .L_2924)


	//   ....[0]....
.L_2924:
        /*0330*/ 	.word	0xffffffff


	//   ....[1]....
        /*0334*/ 	.word	0xffffffff


	//   ....[2]....
        /*0338*/ 	.word	0xffffffff


	//   ....[3]....
        /*033c*/ 	.word	0xffffffff


	//   ....[4]....
        /*0340*/ 	.word	0xffffffff


	//   ....[5]....
        /*0344*/ 	.word	0xffffffff


	//   ....[6]....
        /*0348*/ 	.word	0xffffffff


	//   ....[7]....
        /*034c*/ 	.word	0xffffffff


	//   ....[8]....
        /*0350*/ 	.word	0xffffffff


	//   ....[9]....
        /*0354*/ 	.word	0xffffffff


	//   ....[10]....
        /*0358*/ 	.word	0x05000076


	//   ....[11]....
        /*035c*/ 	.word	0x05000076


	//   ....[12]....
        /*0360*/ 	.word	0x05000076


	//   ....[13]....
        /*0364*/ 	.word	0x05000076


	//   ....[14]....
        /*0368*/ 	.word	0x05000076


	//   ....[15]....
        /*036c*/ 	.word	0x05000076


	//   ....[16]....
        /*0370*/ 	.word	0x05000076


	//   ....[17]....
        /*0374*/ 	.word	0x05000076


	//   ....[18]....
        /*0378*/ 	.word	0x05000076


	//   ....[19]....
        /*037c*/ 	.word	0x05000076


	//----- nvinfo : EIATTR_COOP_GROUP_INSTR_OFFSETS
	.align		4
.L_2925:
        /*0380*/ 	.byte	0x04, 0x28
        /*0382*/ 	.short	(.L_2927 - .L_2926)


	//   ....[0]....
.L_2926:
        /*0384*/ 	.word	0x000026b0


	//   ....[1]....
        /*0388*/ 	.word	0x000026d0


	//   ....[2]....
        /*038c*/ 	.word	0x000026f0


	//   ....[3]....
        /*0390*/ 	.word	0x00002710


	//   ....[4]....
        /*0394*/ 	.word	0x00002730


	//   ....[5]....
        /*0398*/ 	.word	0x00002750


	//   ....[6]....
        /*039c*/ 	.word	0x00002770


	//   ....[7]....
        /*03a0*/ 	.word	0x00002790


	//   ....[8]....
        /*03a4*/ 	.word	0x000027a0


	//   ....[9]....
        /*03a8*/ 	.word	0x000027c0


	//   ....[10]....
        /*03ac*/ 	.word	0x00004bc0


	//   ....[11]....
        /*03b0*/ 	.word	0x00004c20


	//   ....[12]....
        /*03b4*/ 	.word	0x00004c90


	//   ....[13]....
        /*03b8*/ 	.word	0x00004cf0


	//   ....[14]....
        /*03bc*/ 	.word	0x00004d60


	//   ....[15]....
        /*03c0*/ 	.word	0x00004dc0


	//   ....[16]....
        /*03c4*/ 	.word	0x00004e30


	//   ....[17]....
        /*03c8*/ 	.word	0x00004e90


	//   ....[18]....
        /*03cc*/ 	.word	0x00004f00


	//   ....[19]....
        /*03d0*/ 	.word	0x00004f60


	//----- nvinfo : EIATTR_EXIT_INSTR_OFFSETS
	.align		4
.L_2927:
        /*03d4*/ 	.byte	0x04, 0x1c
        /*03d6*/ 	.short	(.L_2929 - .L_2928)


	//   ....[0]....
.L_2928:
        /*03d8*/ 	.word	0x00004b60


	//----- nvinfo : EIATTR_MAX_THREADS
	.align		4
.L_2929:
        /*03dc*/ 	.byte	0x04, 0x05
        /*03de*/ 	.short	(.L_2931 - .L_2930)
.L_2930:
        /*03e0*/ 	.word	0x00000080
        /*03e4*/ 	.word	0x00000001
        /*03e8*/ 	.word	0x00000001


	//----- nvinfo : EIATTR_CRS_STACK_SIZE
	.align		4
.L_2931:
        /*03ec*/ 	.byte	0x04, 0x1e
        /*03ee*/ 	.short	(.L_2933 - .L_2932)
.L_2932:
        /*03f0*/ 	.word	0x00000000


	//----- nvinfo : EIATTR_CBANK_PARAM_SIZE
	.align		4
.L_2933:
        /*03f4*/ 	.byte	0x03, 0x19
        /*03f6*/ 	.short	0x0128


	//----- nvinfo : EIATTR_PARAM_CBANK
	.align		4
        /*03f8*/ 	.byte	0x04, 0x0a
        /*03fa*/ 	.short	(.L_2935 - .L_2934)
	.align		4
.L_2934:
        /*03fc*/ 	.word	index@(.nv.constant0._ZN10layer_norm13ln_bwd_kernelINS_13Kernel_traitsIf13__nv_bfloat16fS2_fjLj5120ELj1ELj1ELj4ELj16ENS_18Kernel_traits_baseILj5120EfS2_fS2_fjLj128EEEEELb1ELb0ELb0ELb1EEEvNS_9BwdParamsE)
        /*0400*/ 	.short	0x0210
        /*0402*/ 	.short	0x0128


	//----- nvinfo : EIATTR_SW_WAR
	.align		4
.L_2935:
        /*0404*/ 	.byte	0x04, 0x36
        /*0406*/ 	.short	(.L_2937 - .L_2936)
.L_2936:
        /*0408*/ 	.word	0x00000008
.L_2937:


//--------------------- .nv.info._ZN10layer_norm22ln_bwd_finalize_kernelINS_22Kernel_traits_finalizeILj5120Ef13__nv_bfloat16fS2_fjLb0ELj1024ELj4ENS_18Kernel_traits_baseILj5120EfS2_fS2_fjLj1024EEEEELb0ELb0EEEvNS_9BwdParamsE --------------------------
	.section	.nv.info._ZN10layer_norm22ln_bwd_finalize_kernelINS_22Kernel_traits_finalizeILj5120Ef13__nv_bfloat16fS2_fjLb0ELj1024ELj4ENS_18Kernel_traits_baseILj5120EfS2_fS2_fjLj1024EEEEELb0ELb0EEEvNS_9BwdParamsE,"",@"SHT_CUDA_INFO"
	.sectionflags	@""
	.align	4


	//----- nvinfo : EIATTR_CUDA_API_VERSION
	.align		4
        /*0000*/ 	.byte	0x04, 0x37
        /*0002*/ 	.short	(.L_2939 - .L_2938)
.L_2938:
        /*0004*/ 	.word	0x00000082


	//----- nvinfo : EIATTR_KPARAM_INFO
	.align		4
.L_2939:
        /*0008*/ 	.byte	0x04, 0x17
        /*000a*/ 	.short	(.L_2941 - .L_2940)
.L_2940:
        /*000c*/ 	.word	0x00000000
        /*0010*/ 	.short	0x0000
        /*0012*/ 	.short	0x0000
        /*0014*/ 	.byte	0x00, 0xf0, 0xa1, 0x04


	//----- nvinfo : EIATTR_SPARSE_MMA_MASK
	.align		4
.L_2941:
        /*0018*/ 	.byte	0x03, 0x50
        /*001a*/ 	.short	0x0000


	//----- nvinfo : EIATTR_MAXREG_COUNT
	.align		4
        /*001c*/ 	.byte	0x03, 0x1b
        /*001e*/ 	.short	0x0040


	//----- nvinfo : EIATTR_NUM_BARRIERS
	.align		4
        /*0020*/ 	.byte	0x02, 0x4c
        /*0022*/ 	.byte	0x01
	.zero		1


	//----- nvinfo : EIATTR_MERCURY_ISA_VERSION
	.align		4
        /*0024*/ 	.byte	0x03, 0x5f
        /*0026*/ 	.short	0x0101


	//----- nvinfo : EIATTR_COOP_GROUP_MASK_REGIDS
	.align		4
        /*0028*/ 	.byte	0x04, 0x29
        /*002a*/ 	.short	(.L_2943 - .L_2942)


	//   ....[0]....
.L_2942:
        /*002c*/ 	.word	0xffffffff


	//   ....[1]....
        /*0030*/ 	.word	0xffffffff


	//   ....[2]....
        /*0034*/ 	.word	0xffffffff


	//   ....[3]....
        /*0038*/ 	.word	0xffffffff


	//   ....[4]....
        /*003c*/ 	.word	0xffffffff


	//   ....[5]....
        /*0040*/ 	.word	0xffffffff


	//   ....[6]....
        /*0044*/ 	.word	0xffffffff


	//   ....[7]....
        /*0048*/ 	.word	0xffffffff


	//   ....[8]....
        /*004c*/ 	.word	0xffffffff


	//   ....[9]....
        /*0050*/ 	.word	0xffffffff


	//   ....[10]....
        /*0054*/ 	.word	0x05000013


	//   ....[11]....
        /*0058*/ 	.word	0x05000013


	//   ....[12]....
        /*005c*/ 	.word	0x05000013


	//   ....[13]....
        /*0060*/ 	.word	0x05000013


	//   ....[14]....
        /*0064*/ 	.word	0x05000013


	//   ....[15]....
        /*0068*/ 	.word	0x05000013


	//   ....[16]....
        /*006c*/ 	.word	0x05000013


	//   ....[17]....
        /*0070*/ 	.word	0x05000013


	//   ....[18]....
        /*0074*/ 	.word	0x05000013


	//   ....[19]....
        /*0078*/ 	.word	0x05000013


	//----- nvinfo : EIATTR_COOP_GROUP_INSTR_OFFSETS
	.align		4
.L_2943:
        /*007c*/ 	.byte	0x04, 0x28
        /*007e*/ 	.short	(.L_2945 - .L_2944)


	//   ....[0]....
.L_2944:
        /*0080*/ 	.word	0x000008e0


	//   ....[1]....
        /*0084*/ 	.word	0x000008f0


	//   ....[2]....
        /*0088*/ 	.word	0x00000920


	//   ....[3]....
        /*008c*/ 	.word	0x00000930


	//   ....[4]....
        /*0090*/ 	.word	0x00000960


	//   ....[5]....
        /*0094*/ 	.word	0x00000970


	//   ....[6]....
        /*0098*/ 	.word	0x000009a0


	//   ....[7]....
        /*009c*/ 	.word	0x000009b0


	//   ....[8]....
        /*00a0*/ 	.word	0x000009e0


	//   ....[9]....
        /*00a4*/ 	.word	0x000009f0


	//   ....[10]....
        /*00a8*/ 	.word	0x00000bf0


	//   ....[11]....
        /*00ac*/ 	.word	0x00000c60


	//   ....[12]....
        /*00b0*/ 	.word	0x00000cd0


	//   ....[13]....
        /*00b4*/ 	.word	0x00000d40


	//   ....[14]....
        /*00b8*/ 	.word	0x00000db0


	//   ....[15]....
        /*00bc*/ 	.word	0x00000e10


	//   ....[16]....
        /*00c0*/ 	.word	0x00000e80


	//   ....[17]....
        /*00c4*/ 	.word	0x00000ef0


	//   ....[18]....
        /*00c8*/ 	.word	0x00000f60


	//   ....[19]....
        /*00cc*/ 	.word	0x00000fd0


	//----- nvinfo : EIATTR_EXIT_INSTR_OFFSETS
	.align		4
.L_2945:
        /*00d0*/ 	.byte	0x04, 0x1c
        /*00d2*/ 	.short	(.L_2947 - .L_2946)


	//   ....[0]....
.L_2946:
        /*00d4*/ 	.word	0x00000070


	//   ....[1]....
        /*00d8*/ 	.word	0x00000b90


	//----- nvinfo : EIATTR_MAX_THREADS
	.align		4
.L_2947:
        /*00dc*/ 	.byte	0x04, 0x05
        /*00de*/ 	.short	(.L_2949 - .L_2948)
.L_2948:
        /*00e0*/ 	.word	0x00000400
        /*00e4*/ 	.word	0x00000001
        /*00e8*/ 	.word	0x00000001


	//----- nvinfo : EIATTR_CRS_STACK_SIZE
	.align		4
.L_2949:
        /*00ec*/ 	.byte	0x04, 0x1e
        /*00ee*/ 	.short	(.L_2951 - .L_2950)
.L_2950:
        /*00f0*/ 	.word	0x00000000


	//----- nvinfo : EIATTR_CBANK_PARAM_SIZE
	.align		4
.L_2951:
        /*00f4*/ 	.byte	0x03, 0x19
        /*00f6*/ 	.short	0x0128


	//----- nvinfo : EIATTR_PARAM_CBANK
	.align		4
        /*00f8*/ 	.byte	0x04, 0x0a
        /*00fa*/ 	.short	(.L_2953 - .L_2952)
	.align		4
.L_2952:
        /*00fc*/ 	.word	index@(.nv.constant0._ZN10layer_norm22ln_bwd_finalize_kernelINS_22Kernel_traits_finalizeILj5120Ef13__nv_bfloat16fS2_fjLb0ELj1024ELj4ENS_18Kernel_traits_baseILj5120EfS2_fS2_fjLj1024EEEEELb0ELb0EEEvNS_9BwdParamsE)
        /*0100*/ 	.short	0x0210
        /*0102*/ 	.short	0x0128


	//----- nvinfo : EIATTR_SW_WAR
	.align		4
.L_2953:
        /*0104*/ 	.byte	0x04, 0x36
        /*0106*/ 	.short	(.L_2955 - .L_2954)
.L_2954:
        /*0108*/ 	.word	0x00000008
.L_2955:


//--------------------- .nv.info._ZN10layer_norm13ln_bwd_kernelINS_13Kernel_traitsIf13__nv_bfloat16fS2_fjLj5120ELj1ELj1ELj4ELj16ENS_18Kernel_traits_baseILj5120EfS2_fS2_fjLj128EEEEELb1ELb0ELb1ELb0EEEvNS_9BwdParamsE --------------------------
	.section	.nv.info._ZN10layer_norm13ln_bwd_kernelINS_13Kernel_traitsIf13__nv_bfloat16fS2_fjLj5120ELj1ELj1ELj4ELj16ENS_18Kernel_traits_baseILj5120EfS2_fS2_fjLj128EEEEELb1ELb0ELb1ELb0EEEvNS_9BwdParamsE,"",@"SHT_CUDA_INFO"
	.sectionflags	@""
	.align	4


	//----- nvinfo : EIATTR_CUDA_API_VERSION
	.align		4
        /*0000*/ 	.byte	0x04, 0x37
        /*0002*/ 	.short	(.L_2957 - .L_2956)
.L_2956:
        /*0004*/ 	.word	0x00000082


	//----- nvinfo : EIATTR_KPARAM_INFO
	.align		4
.L_2957:
        /*0008*/ 	.byte	0x04, 0x17
        /*000a*/ 	.short	(.L_2959 - .L_2958)
.L_2958:
        /*000c*/ 	.word	0x00000000
        /*0010*/ 	.short	0x0000
        /*0012*/ 	.short	0x0000
        /*0014*/ 	.byte	0x00, 0xf0, 0xa1, 0x04


	//----- nvinfo : EIATTR_SPARSE_MMA_MASK
	.align		4
.L_2959:
        /*0018*/ 	.byte	0x03, 0x50
        /*001a*/ 	.short	0x0000


	//----- nvinfo : EIATTR_MAXREG_COUNT
	.align		4
        /*001c*/ 	.byte	0x03, 0x1b
        /*001e*/ 	.short	0x00ff


	//----- nvinfo : EIATTR_NUM_BARRIERS
	.align		4
        /*0020*/ 	.byte	0x02, 0x4c
        /*0022*/ 	.byte	0x01
	.zero		1


	//----- nvinfo : EIATTR_ANNOTATIONS
	.align		4
        /*0024*/ 	.byte	0x04, 0x55
        /*0026*/ 	.short	(.L_2961 - .L_2960)


	//   ....[0]....
.L_2960:
        /* <DEDUP_REMOVED lines=42> */


	//----- nvinfo : EIATTR_MERCURY_ISA_VERSION
	.align		4
.L_2961:
        /*02b0*/ 	.byte	0x03, 0x5f
        /*02b2*/ 	.short	0x0101


	//----- nvinfo : EIATTR_COOP_GROUP_MASK_REGIDS
	.align		4
        /*02b4*/ 	.byte	0x04, 0x29
        /*02b6*/ 	.short	(.L_2963 - .L_2962)


	//   ....[0]....
.L_2962:
        /*02b8*/ 	.word	0xffffffff


	//   ....[1]....
        /*02bc*/ 	.word	0xffffffff


	//   ....[2]....
        /*02c0*/ 	.word	0xffffffff


	//   ....[3]....
        /*02c4*/ 	.word	0xffffffff


	//   ....[4]....
        /*02c8*/ 	.word	0xffffffff


	//   ....[5]....
        /*02cc*/ 	.word	0xffffffff


	//   ....[6]....
        /*02d0*/ 	.word	0xffffffff


	//   ....[7]....
        /*02d4*/ 	.word	0xffffffff


	//   ....[8]....
        /*02d8*/ 	.word	0xffffffff


	//   ....[9]....
        /*02dc*/ 	.word	0xffffffff


	//   ....[10]....
        /*02e0*/ 	.word	0x050000ae


	//   ....[11]....
        /*02e4*/ 	.word	0x050000ae


	//   ....[12]....
        /*02e8*/ 	.word	0x050000ae


	//   ....[13]....
        /*02ec*/ 	.word	0x050000ae


	//   ....[14]....
        /*02f0*/ 	.word	0x050000ae


	//   ....[15]....
        /*02f4*/ 	.word	0x050000ae


	//   ....[16]....
        /*02f8*/ 	.word	0x050000ae


	//   ....[17]....
        /*02fc*/ 	.word	0x050000ae


	//   ....[18]....
        /*0300*/ 	.word	0x050000ae


	//   ....[19]....
        /*0304*/ 	.word	0x050000ae


	//----- nvinfo : EIATTR_COOP_GROUP_INSTR_OFFSETS
	.align		4
.L_2963:
        /*0308*/ 	.byte	0x04, 0x28
        /*030a*/ 	.short	(.L_2965 - .L_2964)


	//   ....[0]....
.L_2964:
        /*030c*/ 	.word	0x00002eb0


	//   ....[1]....
        /*0310*/ 	.word	0x00002ec0


	//   ....[2]....
        /*0314*/ 	.word	0x00002ef0


	//   ....[3]....
        /*0318*/ 	.word	0x00002f10


	//   ....[4]....
        /*031c*/ 	.word	0x00002f30


	//   ....[5]....
        /*0320*/ 	.word	0x00002f50


	//   ....[6]....
        /*0324*/ 	.word	0x00002f70


	//   ....[7]....
        /*0328*/ 	.word	0x00002f90


	//   ....[8]....
        /*032c*/ 	.word	0x00002fb0


	//   ....[9]....
        /*0330*/ 	.word	0x00002fc0


	//   ....[10]....
        /*0334*/ 	.word	0x00006f80


	//   ....[11]....
        /*0338*/ 	.word	0x00006fd0


	//   ....[12]....
        /*033c*/ 	.word	0x00007050


	//   ....[13]....
        /*0340*/ 	.word	0x000070c0


	//   ....[14]....
        /*0344*/ 	.word	0x00007130


	//   ....[15]....
        /*0348*/ 	.word	0x000071a0


	//   ....[16]....
        /*034c*/ 	.word	0x00007210


	//   ....[17]....
        /*0350*/ 	.word	0x00007280


	//   ....[18]....
        /*0354*/ 	.word	0x000072e0


	//   ....[19]....
        /*0358*/ 	.word	0x00007340


	//----- nvinfo : EIATTR_EXIT_INSTR_OFFSETS
	.align		4
.L_2965:
        /*035c*/ 	.byte	0x04, 0x1c
        /*035e*/ 	.short	(.L_2967 - .L_2966)


	//   ....[0]....
.L_2966:
        /*0360*/ 	.word	0x00006e90


	//   ....[1]....
        /*0364*/ 	.word	0x00006f20


	//----- nvinfo : EIATTR_MAX_THREADS
	.align		4
.L_2967:
        /*0368*/ 	.byte	0x04, 0x05
        /*036a*/ 	.short	(.L_2969 - .L_2968)
.L_2968:
        /*036c*/ 	.word	0x00000080
        /*0370*/ 	.word	0x00000001
        /*0374*/ 	.word	0x00000001


	//----- nvinfo : EIATTR_CRS_STACK_SIZE
	.align		4
.L_2969:
        /*0378*/ 	.byte	0x04, 0x1e
        /*037a*/ 	.short	(.L_2971 - .L_2970)
.L_2970:
        /*037c*/ 	.word	0x00000000


	//----- nvinfo : EIATTR_CBANK_PARAM_SIZE
	.align		4
.L_2971:
        /*0380*/ 	.byte	0x03, 0x19
        /*0382*/ 	.short	0x0128


	//----- nvinfo : EIATTR_PARAM_CBANK
	.align		4
        /*0384*/ 	.byte	0x04, 0x0a
        /*0386*/ 	.short	(.L_2973 - .L_2972)
	.align		4
.L_2972:
        /*0388*/ 	.word	index@(.nv.constant0._ZN10layer_norm13ln_bwd_kernelINS_13Kernel_traitsIf13__nv_bfloat16fS2_fjLj5120ELj1ELj1ELj4ELj16ENS_18Kernel_traits_baseILj5120EfS2_fS2_fjLj128EEEEELb1ELb0ELb1ELb0EEEvNS_9BwdParamsE)
        /*038c*/ 	.short	0x0210
        /*038e*/ 	.short	0x0128


	//----- nvinfo : EIATTR_SW_WAR
	.align		4
.L_2973:
        /*0390*/ 	.byte	0x04, 0x36
        /*0392*/ 	.short	(.L_2975 - .L_2974)
.L_2974:
        /*0394*/ 	.word	0x00000008
.L_2975:


//--------------------- .nv.info._ZN10layer_norm22ln_bwd_finalize_kernelINS_22Kernel_traits_finalizeILj5120Ef13__nv_bfloat16fS2_fjLb0ELj1024ELj4ENS_18Kernel_traits_baseILj5120EfS2_fS2_fjLj1024EEEEELb0ELb1EEEvNS_9BwdParamsE --------------------------
	.section	.nv.info._ZN10layer_norm22ln_bwd_finalize_kernelINS_22Kernel_traits_finalizeILj5120Ef13__nv_bfloat16fS2_fjLb0ELj1024ELj4ENS_18Kernel_traits_baseILj5120EfS2_fS2_fjLj1024EEEEELb0ELb1EEEvNS_9BwdParamsE,"",@"SHT_CUDA_INFO"
	.sectionflags	@""
	.align	4


	//----- nvinfo : EIATTR_CUDA_API_VERSION
	.align		4
        /*0000*/ 	.byte	0x04, 0x37
        /*0002*/ 	.short	(.L_2977 - .L_2976)
.L_2976:
        /*0004*/ 	.word	0x00000082


	//----- nvinfo : EIATTR_KPARAM_INFO
	.align		4
.L_2977:
        /*0008*/ 	.byte	0x04, 0x17
        /*000a*/ 	.short	(.L_2979 - .L_2978)
.L_2978:
        /*000c*/ 	.word	0x00000000
        /*0010*/ 	.short	0x0000
        /*0012*/ 	.short	0x0000
        /*0014*/ 	.byte	0x00, 0xf0, 0xa1, 0x04


	//----- nvinfo : EIATTR_SPARSE_MMA_MASK
	.align		4
.L_2979:
        /*0018*/ 	.byte	0x03, 0x50
        /*001a*/ 	.short	0x0000


	//----- nvinfo : EIATTR_MAXREG_COUNT
	.align		4
        /*001c*/ 	.byte	0x03, 0x1b
        /*001e*/ 	.short	0x0040


	//----- nvinfo : EIATTR_NUM_BARRIERS
	.align		4
        /*0020*/ 	.byte	0x02, 0x4c
        /*0022*/ 	.byte	0x01
	.zero		1


	//----- nvinfo : EIATTR_MERCURY_ISA_VERSION
	.align		4
        /*0024*/ 	.byte	0x03, 0x5f
        /*0026*/ 	.short	0x0101


	//----- nvinfo : EIATTR_COOP_GROUP_MASK_REGIDS
	.align		4
        /*0028*/ 	.byte	0x04, 0x29
        /*002a*/ 	.short	(.L_2981 - .L_2980)


	//   ....[0]....
.L_2980:
        /*002c*/ 	.word	0xffffffff


	//   ....[1]....
        /*0030*/ 	.word	0xffffffff


	//   ....[2]....
        /*0034*/ 	.word	0xffffffff


	//   ....[3]....
        /*0038*/ 	.word	0xffffffff


	//   ....[4]....
        /*003c*/ 	.word	0xffffffff


	//   ....[5]....
        /*0040*/ 	.word	0xffffffff


	//   ....[6]....
        /*0044*/ 	.word	0xffffffff


	//   ....[7]....
        /*0048*/ 	.word	0xffffffff


	//   ....[8]....
        /*004c*/ 	.word	0xffffffff


	//   ....[9]....
        /*0050*/ 	.word	0xffffffff


	//   ....[10]....
        /*0054*/ 	.word	0x05000011


	//   ....[11]....
        /*0058*/ 	.word	0x05000011


	//   ....[12]....
        /*005c*/ 	.word	0x05000011


	//   ....[13]....
        /*0060*/ 	.word	0x05000011


	//   ....[14]....
        /*0064*/ 	.word	0x05000011


	//   ....[15]....
        /*0068*/ 	.word	0x05000011


	//   ....[16]....
        /*006c*/ 	.word	0x05000011


	//   ....[17]....
        /*0070*/ 	.word	0x05000011


	//   ....[18]....
        /*0074*/ 	.word	0x05000011


	//   ....[19]....
        /*0078*/ 	.word	0x05000011


	//----- nvinfo : EIATTR_COOP_GROUP_INSTR_OFFSETS
	.align		4
.L_2981:
        /*007c*/ 	.byte	0x04, 0x28
        /*007e*/ 	.short	(.L_2983 - .L_2982)


	//   ....[0]....
.L_2982:
        /*0080*/ 	.word	0x000008e0


	//   ....[1]....
        /*0084*/ 	.word	0x000008f0


	//   ....[2]....
        /*0088*/ 	.word	0x00000920


	//   ....[3]....
        /*008c*/ 	.word	0x00000930


	//   ....[4]....
        /*0090*/ 	.word	0x00000960


	//   ....[5]....
        /*0094*/ 	.word	0x00000970


	//   ....[6]....
        /*0098*/ 	.word	0x000009a0


	//   ....[7]....
        /*009c*/ 	.word	0x000009b0


	//   ....[8]....
        /*00a0*/ 	.word	0x000009e0


	//   ....[9]....
        /*00a4*/ 	.word	0x000009f0


	//   ....[10]....
        /*00a8*/ 	.word	0x00000ba0


	//   ....[11]....
        /*00ac*/ 	.word	0x00000c10


	//   ....[12]....
        /*00b0*/ 	.word	0x00000c80


	//   ....[13]....
        /*00b4*/ 	.word	0x00000cf0


	//   ....[14]....
        /*00b8*/ 	.word	0x00000d60


	//   ....[15]....
        /*00bc*/ 	.word	0x00000dc0


	//   ....[16]....
        /*00c0*/ 	.word	0x00000e30


	//   ....[17]....
        /*00c4*/ 	.word	0x00000ea0


	//   ....[18]....
        /*00c8*/ 	.word	0x00000f10


	//   ....[19]....
        /*00cc*/ 	.word	0x00000f80


	//----- nvinfo : EIATTR_EXIT_INSTR_OFFSETS
	.align		4
.L_2983:
        /*00d0*/ 	.byte	0x04, 0x1c
        /*00d2*/ 	.short	(.L_2985 - .L_2984)


	//   ....[0]....
.L_2984:
        /*00d4*/ 	.word	0x00000070


	//   ....[1]....
        /*00d8*/ 	.word	0x00000b40


	//----- nvinfo : EIATTR_MAX_THREADS
	.align		4
.L_2985:
        /*00dc*/ 	.byte	0x04, 0x05
        /*00de*/ 	.short	(.L_2987 - .L_2986)
.L_2986:
        /*00e0*/ 	.word	0x00000400
        /*00e4*/ 	.word	0x00000001
        /*00e8*/ 	.word	0x00000001


	//----- nvinfo : EIATTR_CRS_STACK_SIZE
	.align		4
.L_2987:
        /*00ec*/ 	.byte	0x04, 0x1e
        /*00ee*/ 	.short	(.L_2989 - .L_2988)
.L_2988:
        /*00f0*/ 	.word	0x00000000


	//----- nvinfo : EIATTR_CBANK_PARAM_SIZE
	.align		4
.L_2989:
        /*00f4*/ 	.byte	0x03, 0x19
        /*00f6*/ 	.short	0x0128


	//----- nvinfo : EIATTR_PARAM_CBANK
	.align		4
        /*00f8*/ 	.byte	0x04, 0x0a
        /*00fa*/ 	.short	(.L_2991 - .L_2990)
	.align		4
.L_2990:
        /*00fc*/ 	.word	index@(.nv.constant0._ZN10layer_norm22ln_bwd_finalize_kernelINS_22Kernel_traits_finalizeILj5120Ef13__nv_bfloat16fS2_fjLb0ELj1024ELj4ENS_18Kernel_traits_baseILj5120EfS2_fS2_fjLj1024EEEEELb0ELb1EEEvNS_9BwdParamsE)
        /*0100*/ 	.short	0x0210
        /*0102*/ 	.short	0x0128


	//----- nvinfo : EIATTR_SW_WAR
	.align		4
.L_2991:
        /*0104*/ 	.byte	0x04, 0x36
        /*0106*/ 	.short	(.L_2993 - .L_2992)
.L_2992:
        /*0108*/ 	.word	0x00000008
.L_2993:


//--------------------- .nv.info._ZN10layer_norm13ln_bwd_kernelINS_13Kernel_traitsIf13__nv_bfloat16fS2_fjLj5120ELj1ELj1ELj4ELj16ENS_18Kernel_traits_baseILj5120EfS2_fS2_fjLj128EEEEELb1ELb0ELb1ELb1EEEvNS_9BwdParamsE --------------------------
	.section	.nv.info._ZN10layer_norm13ln_bwd_kernelINS_13Kernel_traitsIf13__nv_bfloat16fS2_fjLj5120ELj1ELj1ELj4ELj16ENS_18Kernel_traits_baseILj5120EfS2_fS2_fjLj128EEEEELb1ELb0ELb1ELb1EEEvNS_9BwdParamsE,"",@"SHT_CUDA_INFO"
	.sectionflags	@""
	.align	4


	//----- nvinfo : EIATTR_CUDA_API_VERSION
	.align		4
        /*0000*/ 	.byte	0x04, 0x37
        /*0002*/ 	.short	(.L_2995 - .L_2994)
.L_2994:
        /*0004*/ 	.word	0x00000082


	//----- nvinfo : EIATTR_KPARAM_INFO
	.align		4
.L_2995:
        /*0008*/ 	.byte	0x04, 0x17
        /*000a*/ 	.short	(.L_2997 - .L_2996)
.L_2996:
        /*000c*/ 	.word	0x00000000
        /*0010*/ 	.short	0x0000
        /*0012*/ 	.short	0x0000
        /*0014*/ 	.byte	0x00, 0xf0, 0xa1, 0x04


	//----- nvinfo : EIATTR_SPARSE_MMA_MASK
	.align		4
.L_2997:
        /*0018*/ 	.byte	0x03, 0x50
        /*001a*/ 	.short	0x0000


	//----- nvinfo : EIATTR_MAXREG_COUNT
	.align		4
        /*001c*/ 	.byte	0x03, 0x1b
        /*001e*/ 	.short	0x00ff


	//----- nvinfo : EIATTR_NUM_BARRIERS
	.align		4
        /*0020*/ 	.byte	0x02, 0x4c
        /*0022*/ 	.byte	0x01
	.zero		1


	//----- nvinfo : EIATTR_ANNOTATIONS
	.align		4
        /*0024*/ 	.byte	0x04, 0x55
        /*0026*/ 	.short	(.L_2999 - .L_2998)


	//   ....[0]....
.L_2998:
        /* <DEDUP_REMOVED lines=33> */


	//----- nvinfo : EIATTR_MERCURY_ISA_VERSION
	.align		4
.L_2999:
        /*0228*/ 	.byte	0x03, 0x5f
        /*022a*/ 	.short	0x0101


	//----- nvinfo : EIATTR_COOP_GROUP_MASK_REGIDS
	.align		4
        /*022c*/ 	.byte	0x04, 0x29
        /*022e*/ 	.short	(.L_3001 - .L_3000)


	//   ....[0]....
.L_3000:
        /*0230*/ 	.word	0xffffffff


	//   ....[1]....
        /*0234*/ 	.word	0xffffffff


	//   ....[2]....
        /*0238*/ 	.word	0xffffffff


	//   ....[3]....
        /*023c*/ 	.word	0xffffffff


	//   ....[4]....
        /*0240*/ 	.word	0xffffffff


	//   ....[5]....
        /*0244*/ 	.word	0xffffffff


	//   ....[6]....
        /*0248*/ 	.word	0xffffffff


	//   ....[7]....
        /*024c*/ 	.word	0xffffffff


	//   ....[8]....
        /*0250*/ 	.word	0xffffffff


	//   ....[9]....
        /*0254*/ 	.word	0xffffffff


	//   ....[10]....
        /*0258*/ 	.word	0x050000a4


	//   ....[11]....
        /*025c*/ 	.word	0x050000a4


	//   ....[12]....
        /*0260*/ 	.word	0x050000a4


	//   ....[13]....
        /*0264*/ 	.word	0x050000a4


	//   ....[14]....
        /*0268*/ 	.word	0x050000a4


	//   ....[15]....
        /*026c*/ 	.word	0x050000a4


	//   ....[16]....
        /*0270*/ 	.word	0x050000a4


	//   ....[17]....
        /*0274*/ 	.word	0x050000a4


	//   ....[18]....
        /*0278*/ 	.word	0x050000a4


	//   ....[19]....
        /*027c*/ 	.word	0x050000a4


	//----- nvinfo : EIATTR_COOP_GROUP_INSTR_OFFSETS
	.align		4
.L_3001:
        /*0280*/ 	.byte	0x04, 0x28
        /*0282*/ 	.short	(.L_3003 - .L_3002)


	//   ....[0]....
.L_3002:
        /*0284*/ 	.word	0x00002b20


	//   ....[1]....
        /*0288*/ 	.word	0x00002b40


	//   ....[2]....
        /*028c*/ 	.word	0x00002b60


	//   ....[3]....
        /*0290*/ 	.word	0x00002b80


	//   ....[4]....
        /*0294*/ 	.word	0x00002ba0


	//   ....[5]....
        /*0298*/ 	.word	0x00002bc0


	//   ....[6]....
        /*029c*/ 	.word	0x00002be0


	//   ....[7]....
        /*02a0*/ 	.word	0x00002c00


	//   ....[8]....
        /*02a4*/ 	.word	0x00002c10


	//   ....[9]....
        /*02a8*/ 	.word	0x00002c30


	//   ....[10]....
        /*02ac*/ 	.word	0x000065d0


	//   ....[11]....
        /*02b0*/ 	.word	0x00006640


	//   ....[12]....
        /*02b4*/ 	.word	0x000066c0


	//   ....[13]....
        /*02b8*/ 	.word	0x00006730


	//   ....[14]....
        /*02bc*/ 	.word	0x000067b0


	//   ....[15]....
        /*02c0*/ 	.word	0x00006820


	//   ....[16]....
        /*02c4*/ 	.word	0x000068a0


	//   ....[17]....
        /*02c8*/ 	.word	0x00006910


	//   ....[18]....
        /*02cc*/ 	.word	0x00006990


	//   ....[19]....
        /*02d0*/ 	.word	0x000069e0


	//----- nvinfo : EIATTR_EXIT_INSTR_OFFSETS
	.align		4
.L_3003:
        /*02d4*/ 	.byte	0x04, 0x1c
        /*02d6*/ 	.short	(.L_3005 - .L_3004)


	//   ....[0]....
.L_3004:
        /*02d8*/ 	.word	0x00006570


	//----- nvinfo : EIATTR_MAX_THREADS
	.align		4
.L_3005:
        /*02dc*/ 	.byte	0x04, 0x05
        /*02de*/ 	.short	(.L_3007 - .L_3006)
.L_3006:
        /*02e0*/ 	.word	0x00000080
        /*02e4*/ 	.word	0x00000001
        /*02e8*/ 	.word	0x00000001


	//----- nvinfo : EIATTR_CRS_STACK_SIZE
	.align		4
.L_3007:
        /*02ec*/ 	.byte	0x04, 0x1e
        /*02ee*/ 	.short	(.L_3009 - .L_3008)
.L_3008:
        /*02f0*/ 	.word	0x00000000


	//----- nvinfo : EIATTR_CBANK_PARAM_SIZE
	.align		4
.L_3009:
        /*02f4*/ 	.byte	0x03, 0x19
        /*02f6*/ 	.short	0x0128


	//----- nvinfo : EIATTR_PARAM_CBANK
	.align		4
        /*02f8*/ 	.byte	0x04, 0x0a
        /*02fa*/ 	.short	(.L_3011 - .L_3010)
	.align		4
.L_3010:
        /*02fc*/ 	.word	index@(.nv.constant0._ZN10layer_norm13ln_bwd_kernelINS_13Kernel_traitsIf13__nv_bfloat16fS2_fjLj5120ELj1ELj1ELj4ELj16ENS_18Kernel_traits_baseILj5120EfS2_fS2_fjLj128EEEEELb1ELb0ELb1ELb1EEEvNS_9BwdParamsE)
        /*0300*/ 	.short	0x0210
        /*0302*/ 	.short	0x0128


	//----- nvinfo : EIATTR_SW_WAR
	.align		4
.L_3011:
        /*0304*/ 	.byte	0x04, 0x36
        /*0306*/ 	.short	(.L_3013 - .L_3012)
.L_3012:
        /*0308*/ 	.word	0x00000008
.L_3013:


//--------------------- .nv.info._ZN10layer_norm13ln_bwd_kernelINS_13Kernel_traitsIf13__nv_bfloat16fS2_fjLj5120ELj1ELj1ELj4ELj16ENS_18Kernel_traits_baseILj5120EfS2_fS2_fjLj128EEEEELb1ELb1ELb0ELb0EEEvNS_9BwdParamsE --------------------------
	.section	.nv.info._ZN10layer_norm13ln_bwd_kernelINS_13Kernel_traitsIf13__nv_bfloat16fS2_fjLj5120ELj1ELj1ELj4ELj16ENS_18Kernel_traits_baseILj5120EfS2_fS2_fjLj128EEEEELb1ELb1ELb0ELb0EEEvNS_9BwdParamsE,"",@"SHT_CUDA_INFO"
	.sectionflags	@""
	.align	4


	//----- nvinfo : EIATTR_CUDA_API_VERSION
	.align		4
        /*0000*/ 	.byte	0x04, 0x37
        /*0002*/ 	.short	(.L_3015 - .L_3014)
.L_3014:
        /*0004*/ 	.word	0x00000082


	//----- nvinfo : EIATTR_KPARAM_INFO
	.align		4
.L_3015:
        /*0008*/ 	.byte	0x04, 0x17
        /*000a*/ 	.short	(.L_3017 - .L_3016)
.L_3016:
        /*000c*/ 	.word	0x00000000
        /*0010*/ 	.short	0x0000
        /*0012*/ 	.short	0x0000
        /*0014*/ 	.byte	0x00, 0xf0, 0xa1, 0x04


	//----- nvinfo : EIATTR_SPARSE_MMA_MASK
	.align		4
.L_3017:
        /*0018*/ 	.byte	0x03, 0x50
        /*001a*/ 	.short	0x0000


	//----- nvinfo : EIATTR_MAXREG_COUNT
	.align		4
        /*001c*/ 	.byte	0x03, 0x1b
        /*001e*/ 	.short	0x00ff


	//----- nvinfo : EIATTR_NUM_BARRIERS
	.align		4
        /*0020*/ 	.byte	0x02, 0x4c
        /*0022*/ 	.byte	0x01
	.zero		1


	//----- nvinfo : EIATTR_ANNOTATIONS
	.align		4
        /*0024*/ 	.byte	0x04, 0x55
        /*0026*/ 	.short	(.L_3019 - .L_3018)


	//   ....[0]....
.L_3018:
        /* <DEDUP_REMOVED lines=117> */


	//----- nvinfo : EIATTR_MERCURY_ISA_VERSION
	.align		4
.L_3019:
        /*0760*/ 	.byte	0x03, 0x5f
        /*0762*/ 	.short	0x0101


	//----- nvinfo : EIATTR_COOP_GROUP_MASK_REGIDS
	.align		4
        /*0764*/ 	.byte	0x04, 0x29
        /*0766*/ 	.short	(.L_3021 - .L_3020)


	//   ....[0]....
.L_3020:
        /*0768*/ 	.word	0xffffffff


	//   ....[1]....
        /*076c*/ 	.word	0xffffffff


	//   ....[2]....
        /*0770*/ 	.word	0xffffffff


	//   ....[3]....
        /*0774*/ 	.word	0xffffffff


	//   ....[4]....
        /*0778*/ 	.word	0xffffffff


	//   ....[5]....
        /*077c*/ 	.word	0xffffffff


	//   ....[6]....
        /*0780*/ 	.word	0xffffffff


	//   ....[7]....
        /*0784*/ 	.word	0xffffffff


	//   ....[8]....
        /*0788*/ 	.word	0xffffffff


	//   ....[9]....
        /*078c*/ 	.word	0xffffffff


	//   ....[10]....
        /*0790*/ 	.word	0x050000c3


	//   ....[11]....
        /*0794*/ 	.word	0x050000c3


	//   ....[12]....
        /*0798*/ 	.word	0x050000c3


	//   ....[13]....
        /*079c*/ 	.word	0x050000c3


	//   ....[14]....
        /*07a0*/ 	.word	0x050000c3


	//   ....[15]....
        /*07a4*/ 	.word	0x050000c3


	//   ....[16]....
        /*07a8*/ 	.word	0x050000c3


	//   ....[17]....
        /*07ac*/ 	.word	0x050000c3


	//   ....[18]....
        /*07b0*/ 	.word	0x050000c3


	//   ....[19]....
        /*07b4*/ 	.word	0x050000c3


	//----- nvinfo : EIATTR_COOP_GROUP_INSTR_OFFSETS
	.align		4
.L_3021:
        /*07b8*/ 	.byte	0x04, 0x28
        /*07ba*/ 	.short	(.L_3023 - .L_3022)


	//   ....[0]....
.L_3022:
        /*07bc*/ 	.word	0x000031e0


	//   ....[1]....
        /*07c0*/ 	.word	0x00003200


	//   ....[2]....
        /*07c4*/ 	.word	0x00003220


	//   ....[3]....
        /*07c8*/ 	.word	0x00003240


	//   ....[4]....
        /*07cc*/ 	.word	0x00003260


	//   ....[5]....
        /*07d0*/ 	.word	0x00003280


	//   ....[6]....
        /*07d4*/ 	.word	0x000032a0


	//   ....[7]....
        /*07d8*/ 	.word	0x000032c0


	//   ....[8]....
        /*07dc*/ 	.word	0x000032e0


	//   ....[9]....
        /*07e0*/ 	.word	0x000032f0


	//   ....[10]....
        /*07e4*/ 	.word	0x00006c50


	//   ....[11]....
        /*07e8*/ 	.word	0x00006cc0


	//   ....[12]....
        /*07ec*/ 	.word	0x00006d30


	//   ....[13]....
        /*07f0*/ 	.word	0x00006da0


	//   ....[14]....
        /*07f4*/ 	.word	0x00006e10


	//   ....[15]....
        /*07f8*/ 	.word	0x00006e80


	//   ....[16]....
        /*07fc*/ 	.word	0x00006ef0


	//   ....[17]....
        /*0800*/ 	.word	0x00006f60


	//   ....[18]....
        /*0804*/ 	.word	0x00006fd0


	//   ....[19]....
        /*0808*/ 	.word	0x00007020


	//----- nvinfo : EIATTR_EXIT_INSTR_OFFSETS
	.align		4
.L_3023:
        /*080c*/ 	.byte	0x04, 0x1c
        /*080e*/ 	.short	(.L_3025 - .L_3024)


	//   ....[0]....
.L_3024:
        /*0810*/ 	.word	0x00006b20


	//   ....[1]....
        /*0814*/ 	.word	0x00006bf0


	//----- nvinfo : EIATTR_MAX_THREADS
	.align		4
.L_3025:
        /*0818*/ 	.byte	0x04, 0x05
        /*081a*/ 	.short	(.L_3027 - .L_3026)
.L_3026:
        /*081c*/ 	.word	0x00000080
        /*0820*/ 	.word	0x00000001
        /*0824*/ 	.word	0x00000001


	//----- nvinfo : EIATTR_CRS_STACK_SIZE
	.align		4
.L_3027:
        /*0828*/ 	.byte	0x04, 0x1e
        /*082a*/ 	.short	(.L_3029 - .L_3028)
.L_3028:
        /*082c*/ 	.word	0x00000000


	//----- nvinfo : EIATTR_CBANK_PARAM_SIZE
	.align		4
.L_3029:
        /*0830*/ 	.byte	0x03, 0x19
        /*0832*/ 	.short	0x0128


	//----- nvinfo : EIATTR_PARAM_CBANK
	.align		4
        /*0834*/ 	.byte	0x04, 0x0a
        /*0836*/ 	.short	(.L_3031 - .L_3030)
	.align		4
.L_3030:
        /*0838*/ 	.word	index@(.nv.constant0._ZN10layer_norm13ln_bwd_kernelINS_13Kernel_traitsIf13__nv_bfloat16fS2_fjLj5120ELj1ELj1ELj4ELj16ENS_18Kernel_traits_baseILj5120EfS2_fS2_fjLj128EEEEELb1ELb1ELb0ELb0EEEvNS_9BwdParamsE)
        /*083c*/ 	.short	0x0210
        /*083e*/ 	.short	0x0128


	//----- nvinfo : EIATTR_SW_WAR
	.align		4
.L_3031:
        /*0840*/ 	.byte	0x04, 0x36
        /*0842*/ 	.short	(.L_3033 - .L_3032)
.L_3032:
        /*0844*/ 	.word	0x00000008
.L_3033:


//--------------------- .nv.info._ZN10layer_norm13ln_bwd_kernelINS_13Kernel_traitsIf13__nv_bfloat16fS2_fjLj5120ELj1ELj1ELj4ELj16ENS_18Kernel_traits_baseILj5120EfS2_fS2_fjLj128EEEEELb1ELb1ELb0ELb1EEEvNS_9BwdParamsE --------------------------
	.section	.nv.info._ZN10layer_norm13ln_bwd_kernelINS_13Kernel_traitsIf13__nv_bfloat16fS2_fjLj5120ELj1ELj1ELj4ELj16ENS_18Kernel_traits_baseILj5120EfS2_fS2_fjLj128EEEEELb1ELb1ELb0ELb1EEEvNS_9BwdParamsE,"",@"SHT_CUDA_INFO"
	.sectionflags	@""
	.align	4


	//----- nvinfo : EIATTR_CUDA_API_VERSION
	.align		4
        /*0000*/ 	.byte	0x04, 0x37
        /*0002*/ 	.short	(.L_3035 - .L_3034)
.L_3034:
        /*0004*/ 	.word	0x00000082


	//----- nvinfo : EIATTR_KPARAM_INFO
	.align		4
.L_3035:
        /*0008*/ 	.byte	0x04, 0x17
        /*000a*/ 	.short	(.L_3037 - .L_3036)
.L_3036:
        /*000c*/ 	.word	0x00000000
        /*0010*/ 	.short	0x0000
        /*0012*/ 	.short	0x0000
        /*0014*/ 	.byte	0x00, 0xf0, 0xa1, 0x04


	//----- nvinfo : EIATTR_SPARSE_MMA_MASK
	.align		4
.L_3037:
        /*0018*/ 	.byte	0x03, 0x50
        /*001a*/ 	.short	0x0000


	//----- nvinfo : EIATTR_MAXREG_COUNT
	.align		4
        /*001c*/ 	.byte	0x03, 0x1b
        /*001e*/ 	.short	0x00ff


	//----- nvinfo : EIATTR_NUM_BARRIERS
	.align		4
        /*0020*/ 	.byte	0x02, 0x4c
        /*0022*/ 	.byte	0x01
	.zero		1


	//----- nvinfo : EIATTR_ANNOTATIONS
	.align		4
        /*0024*/ 	.byte	0x04, 0x55
        /*0026*/ 	.short	(.L_3039 - .L_3038)


	//   ....[0]....
.L_3038:
        /* <DEDUP_REMOVED lines=207> */


	//----- nvinfo : EIATTR_MERCURY_ISA_VERSION
	.align		4
.L_3039:
        /*0d00*/ 	.byte	0x03, 0x5f
        /*0d02*/ 	.short	0x0101


	//----- nvinfo : EIATTR_COOP_GROUP_MASK_REGIDS
	.align		4
        /*0d04*/ 	.byte	0x04, 0x29
        /*0d06*/ 	.short	(.L_3041 - .L_3040)


	//   ....[0]....
.L_3040:
        /*0d08*/ 	.word	0xffffffff


	//   ....[1]....
        /*0d0c*/ 	.word	0xffffffff


	//   ....[2]....
        /*0d10*/ 	.word	0xffffffff


	//   ....[3]....
        /*0d14*/ 	.word	0xffffffff


	//   ....[4]....
        /*0d18*/ 	.word	0xffffffff


	//   ....[5]....
        /*0d1c*/ 	.word	0xffffffff


	//   ....[6]....
        /*0d20*/ 	.word	0xffffffff


	//   ....[7]....
        /*0d24*/ 	.word	0xffffffff


	//   ....[8]....
        /*0d28*/ 	.word	0xffffffff


	//   ....[9]....
        /*0d2c*/ 	.word	0xffffffff


	//   ....[10]....
        /*0d30*/ 	.word	0x050000f7


	//   ....[11]....
        /*0d34*/ 	.word	0x050000f7


	//   ....[12]....
        /*0d38*/ 	.word	0x050000f7


	//   ....[13]....
        /*0d3c*/ 	.word	0x050000f7


	//   ....[14]....
        /*0d40*/ 	.word	0x050000f7


	//   ....[15]....
        /*0d44*/ 	.word	0x050000f7


	//   ....[16]....
        /*0d48*/ 	.word	0x050000f7


	//   ....[17]....
        /*0d4c*/ 	.word	0x050000f7


	//   ....[18]....
        /*0d50*/ 	.word	0x050000f7


	//   ....[19]....
        /*0d54*/ 	.word	0x050000f7


	//----- nvinfo : EIATTR_COOP_GROUP_INSTR_OFFSETS
	.align		4
.L_3041:
        /*0d58*/ 	.byte	0x04, 0x28
        /*0d5a*/ 	.short	(.L_3043 - .L_3042)


	//   ....[0]....
.L_3042:
        /*0d5c*/ 	.word	0x000031a0


	//   ....[1]....
        /*0d60*/ 	.word	0x00003250


	//   ....[2]....
        /*0d64*/ 	.word	0x00003280


	//   ....[3]....
        /*0d68*/ 	.word	0x000032a0


	//   ....[4]....
        /*0d6c*/ 	.word	0x000032c0


	//   ....[5]....
        /*0d70*/ 	.word	0x000032e0


	//   ....[6]....
        /*0d74*/ 	.word	0x00003300


	//   ....[7]....
        /*0d78*/ 	.word	0x00003320


	//   ....[8]....
        /*0d7c*/ 	.word	0x00003330


	//   ....[9]....
        /*0d80*/ 	.word	0x00003350


	//   ....[10]....
        /*0d84*/ 	.word	0x00006d70


	//   ....[11]....
        /*0d88*/ 	.word	0x00006e20


	//   ....[12]....
        /*0d8c*/ 	.word	0x00006e90


	//   ....[13]....
        /*0d90*/ 	.word	0x00006ef0


	//   ....[14]....
        /*0d94*/ 	.word	0x00006f60


	//   ....[15]....
        /*0d98*/ 	.word	0x00006fc0


	//   ....[16]....
        /*0d9c*/ 	.word	0x00007030


	//   ....[17]....
        /*0da0*/ 	.word	0x00007090


	//   ....[18]....
        /*0da4*/ 	.word	0x00007100


	//   ....[19]....
        /*0da8*/ 	.word	0x00007160


	//----- nvinfo : EIATTR_EXIT_INSTR_OFFSETS
	.align		4
.L_3043:
        /*0dac*/ 	.byte	0x04, 0x1c
        /*0dae*/ 	.short	(.L_3045 - .L_3044)


	//   ....[0]....
.L_3044:
        /*0db0*/ 	.word	0x00006cf0


	//----- nvinfo : EIATTR_MAX_THREADS
	.align		4
.L_3045:
        /*0db4*/ 	.byte	0x04, 0x05
        /*0db6*/ 	.short	(.L_3047 - .L_3046)
.L_3046:
        /*0db8*/ 	.word	0x00000080
        /*0dbc*/ 	.word	0x00000001
        /*0dc0*/ 	.word	0x00000001


	//----- nvinfo : EIATTR_CRS_STACK_SIZE
	.align		4
.L_3047:
        /*0dc4*/ 	.byte	0x04, 0x1e
        /*0dc6*/ 	.short	(.L_3049 - .L_3048)
.L_3048:
        /*0dc8*/ 	.word	0x00000000


	//----- nvinfo : EIATTR_CBANK_PARAM_SIZE
	.align		4
.L_3049:
        /*0dcc*/ 	.byte	0x03, 0x19
        /*0dce*/ 	.short	0x0128


	//----- nvinfo : EIATTR_PARAM_CBANK
	.align		4
        /*0dd0*/ 	.byte	0x04, 0x0a
        /*0dd2*/ 	.short	(.L_3051 - .L_3050)
	.align		4
.L_3050:
        /*0dd4*/ 	.word	index@(.nv.constant0._ZN10layer_norm13ln_bwd_kernelINS_13Kernel_traitsIf13__nv_bfloat16fS2_fjLj5120ELj1ELj1ELj4ELj16ENS_18Kernel_traits_baseILj5120EfS2_fS2_fjLj128EEEEELb1ELb1ELb0ELb1EEEvNS_9BwdParamsE)
        /*0dd8*/ 	.short	0x0210
        /*0dda*/ 	.short	0x0128


	//----- nvinfo : EIATTR_SW_WAR
	.align		4
.L_3051:
        /*0ddc*/ 	.byte	0x04, 0x36
        /*0dde*/ 	.short	(.L_3053 - .L_3052)
.L_3052:
        /*0de0*/ 	.word	0x00000008
.L_3053:


//--------------------- .nv.info._ZN10layer_norm22ln_bwd_finalize_kernelINS_22Kernel_traits_finalizeILj5120Ef13__nv_bfloat16fS2_fjLb1ELj1024ELj4ENS_18Kernel_traits_baseILj5120EfS2_fS2_fjLj1024EEEEELb1ELb0EEEvNS_9BwdParamsE --------------------------
	.section	.nv.info._ZN10layer_norm22ln_bwd_finalize_kernelINS_22Kernel_traits_finalizeILj5120Ef13__nv_bfloat16fS2_fjLb1ELj1024ELj4ENS_18Kernel_traits_baseILj5120EfS2_fS2_fjLj1024EEEEELb1ELb0EEEvNS_9BwdParamsE,"",@"SHT_CUDA_INFO"
	.sectionflags	@""
	.align	4


	//----- nvinfo : EIATTR_CUDA_API_VERSION
	.align		4
        /*0000*/ 	.byte	0x04, 0x37
        /*0002*/ 	.short	(.L_3055 - .L_3054)
.L_3054:
        /*0004*/ 	.word	0x00000082


	//----- nvinfo : EIATTR_KPARAM_INFO
	.align		4
.L_3055:
        /*0008*/ 	.byte	0x04, 0x17
        /*000a*/ 	.short	(.L_3057 - .L_3056)
.L_3056:
        /*000c*/ 	.word	0x00000000
        /*0010*/ 	.short	0x0000
        /*0012*/ 	.short	0x0000
        /*0014*/ 	.byte	0x00, 0xf0, 0xa1, 0x04


	//----- nvinfo : EIATTR_SPARSE_MMA_MASK
	.align		4
.L_3057:
        /*0018*/ 	.byte	0x03, 0x50
        /*001a*/ 	.short	0x0000


	//----- nvinfo : EIATTR_MAXREG_COUNT
	.align		4
        /*001c*/ 	.byte	0x03, 0x1b
        /*001e*/ 	.short	0x0040


	//----- nvinfo : EIATTR_NUM_BARRIERS
	.align		4
        /*0020*/ 	.byte	0x02, 0x4c
        /*0022*/ 	.byte	0x01
	.zero		1


	//----- nvinfo : EIATTR_MERCURY_ISA_VERSION
	.align		4
        /*0024*/ 	.byte	0x03, 0x5f
        /*0026*/ 	.short	0x0101


	//----- nvinfo : EIATTR_COOP_GROUP_MASK_REGIDS
	.align		4
        /*0028*/ 	.byte	0x04, 0x29
        /*002a*/ 	.short	(.L_3059 - .L_3058)


	//   ....[0]....
.L_3058:
        /*002c*/ 	.word	0xffffffff


	//   ....[1]....
        /*0030*/ 	.word	0xffffffff


	//   ....[2]....
        /*0034*/ 	.word	0xffffffff


	//   ....[3]....
        /*0038*/ 	.word	0xffffffff


	//   ....[4]....
        /*003c*/ 	.word	0xffffffff


	//   ....[5]....
        /*0040*/ 	.word	0xffffffff


	//   ....[6]....
        /*0044*/ 	.word	0xffffffff


	//   ....[7]....
        /*0048*/ 	.word	0xffffffff


	//   ....[8]....
        /*004c*/ 	.word	0xffffffff


	//   ....[9]....
        /*0050*/ 	.word	0xffffffff


	//   ....[10]....
        /*0054*/ 	.word	0xffffffff


	//   ....[11]....
        /*0058*/ 	.word	0xffffffff


	//   ....[12]....
        /*005c*/ 	.word	0xffffffff


	//   ....[13]....
        /*0060*/ 	.word	0xffffffff


	//   ....[14]....
        /*0064*/ 	.word	0xffffffff


	//   ....[15]....
        /*0068*/ 	.word	0x05000014


	//   ....[16]....
        /*006c*/ 	.word	0x05000014


	//   ....[17]....
        /*0070*/ 	.word	0x05000014


	//   ....[18]....
        /*0074*/ 	.word	0x05000014


	//   ....[19]....
        /*0078*/ 	.word	0x05000014


	//   ....[20]....
        /*007c*/ 	.word	0x05000014


	//   ....[21]....
        /*0080*/ 	.word	0x05000014


	//   ....[22]....
        /*0084*/ 	.word	0x05000014


	//   ....[23]....
        /*0088*/ 	.word	0x05000014


	//   ....[24]....
        /*008c*/ 	.word	0x05000014


	//   ....[25]....
        /*0090*/ 	.word	0x05000014


	//   ....[26]....
        /*0094*/ 	.word	0x05000014


	//   ....[27]....
        /*0098*/ 	.word	0x05000014


	//   ....[28]....
        /*009c*/ 	.word	0x05000014


	//   ....[29]....
        /*00a0*/ 	.word	0x05000014


	//----- nvinfo : EIATTR_COOP_GROUP_INSTR_OFFSETS
	.align		4
.L_3059:
        /*00a4*/ 	.byte	0x04, 0x28
        /*00a6*/ 	.short	(.L_3061 - .L_3060)


	//   ....[0]....
.L_3060:
        /*00a8*/ 	.word	0x00000ad0


	//   ....[1]....
        /*00ac*/ 	.word	0x00000ae0


	//   ....[2]....
        /*00b0*/ 	.word	0x00000af0


	//   ....[3]....
        /*00b4*/ 	.word	0x00000b20


	//   ....[4]....
        /*00b8*/ 	.word	0x00000b40


	//   ....[5]....
        /*00bc*/ 	.word	0x00000b50


	//   ....[6]....
        /*00c0*/ 	.word	0x00000b90


	//   ....[7]....
        /*00c4*/ 	.word	0x00000ba0


	//   ....[8]....
        /*00c8*/ 	.word	0x00000bb0


	//   ....[9]....
        /*00cc*/ 	.word	0x00000be0


	//   ....[10]....
        /*00d0*/ 	.word	0x00000c00


	//   ....[11]....
        /*00d4*/ 	.word	0x00000c10


	//   ....[12]....
        /*00d8*/ 	.word	0x00000c40


	//   ....[13]....
        /*00dc*/ 	.word	0x00000c60


	//   ....[14]....
        /*00e0*/ 	.word	0x00000c70


	//   ....[15]....
        /*00e4*/ 	.word	0x00000ef0


	//   ....[16]....
        /*00e8*/ 	.word	0x00000f60


	//   ....[17]....
        /*00ec*/ 	.word	0x00000fd0


	//   ....[18]....
        /*00f0*/ 	.word	0x00001040


	//   ....[19]....
        /*00f4*/ 	.word	0x000010b0


	//   ....[20]....
        /*00f8*/ 	.word	0x00001110


	//   ....[21]....
        /*00fc*/ 	.word	0x00001180


	//   ....[22]....
        /*0100*/ 	.word	0x000011f0


	//   ....[23]....
        /*0104*/ 	.word	0x00001260


	//   ....[24]....
        /*0108*/ 	.word	0x000012d0


	//   ....[25]....
        /*010c*/ 	.word	0x00001330


	//   ....[26]....
        /*0110*/ 	.word	0x000013a0


	//   ....[27]....
        /*0114*/ 	.word	0x00001410


	//   ....[28]....
        /*0118*/ 	.word	0x00001480


	//   ....[29]....
        /*011c*/ 	.word	0x000014f0


	//----- nvinfo : EIATTR_EXIT_INSTR_OFFSETS
	.align		4
.L_3061:
        /*0120*/ 	.byte	0x04, 0x1c
        /*0122*/ 	.short	(.L_3063 - .L_3062)


	//   ....[0]....
.L_3062:
        /*0124*/ 	.word	0x00000070


	//   ....[1]....
        /*0128*/ 	.word	0x00000e90


	//----- nvinfo : EIATTR_MAX_THREADS
	.align		4
.L_3063:
        /*012c*/ 	.byte	0x04, 0x05
        /*012e*/ 	.short	(.L_3065 - .L_3064)
.L_3064:
        /*0130*/ 	.word	0x00000400
        /*0134*/ 	.word	0x00000001
        /*0138*/ 	.word	0x00000001


	//----- nvinfo : EIATTR_CRS_STACK_SIZE
	.align		4
.L_3065:
        /*013c*/ 	.byte	0x04, 0x1e
        /*013e*/ 	.short	(.L_3067 - .L_3066)
.L_3066:
        /*0140*/ 	.word	0x00000000


	//----- nvinfo : EIATTR_CBANK_PARAM_SIZE
	.align		4
.L_3067:
        /*0144*/ 	.byte	0x03, 0x19
        /*0146*/ 	.short	0x0128


	//----- nvinfo : EIATTR_PARAM_CBANK
	.align		4
        /*0148*/ 	.byte	0x04, 0x0a
        /*014a*/ 	.short	(.L_3069 - .L_3068)
	.align		4
.L_3068:
        /*014c*/ 	.word	index@(.nv.constant0._ZN10layer_norm22ln_bwd_finalize_kernelINS_22Kernel_traits_finalizeILj5120Ef13__nv_bfloat16fS2_fjLb1ELj1024ELj4ENS_18Kernel_traits_baseILj5120EfS2_fS2_fjLj1024EEEEELb1ELb0EEEvNS_9BwdParamsE)
        /*0150*/ 	.short	0x0210
        /*0152*/ 	.short	0x0128


	//----- nvinfo : EIATTR_SW_WAR
	.align		4
.L_3069:
        /*0154*/ 	.byte	0x04, 0x36
        /*0156*/ 	.short	(.L_3071 - .L_3070)
.L_3070:
        /*0158*/ 	.word	0x00000008
.L_3071:


//--------------------- .nv.info._ZN10layer_norm13ln_bwd_kernelINS_13Kernel_traitsIf13__nv_bfloat16fS2_fjLj5120ELj1ELj1ELj4ELj16ENS_18Kernel_traits_baseILj5120EfS2_fS2_fjLj128EEEEELb1ELb1ELb1ELb0EEEvNS_9BwdParamsE --------------------------
	.section	.nv.info._ZN10layer_norm13ln_bwd_kernelINS_13Kernel_traitsIf13__nv_bfloat16fS2_fjLj5120ELj1ELj1ELj4ELj16ENS_18Kernel_traits_baseILj5120EfS2_fS2_fjLj128EEEEELb1ELb1ELb1ELb0EEEvNS_9BwdParamsE,"",@"SHT_CUDA_INFO"
	.sectionflags	@""
	.align	4


	//----- nvinfo : EIATTR_CUDA_API_VERSION
	.align		4
        /*0000*/ 	.byte	0x04, 0x37
        /*0002*/ 	.short	(.L_3073 - .L_3072)
.L_3072:
        /*0004*/ 	.word	0x00000082


	//----- nvinfo : EIATTR_KPARAM_INFO
	.align		4
.L_3073:
        /*0008*/ 	.byte	0x04, 0x17
        /*000a*/ 	.short	(.L_3075 - .L_3074)
.L_3074:
        /*000c*/ 	.word	0x00000000
        /*0010*/ 	.short	0x0000
        /*0012*/ 	.short	0x0000
        /*0014*/ 	.byte	0x00, 0xf0, 0xa1, 0x04


	//----- nvinfo : EIATTR_SPARSE_MMA_MASK
	.align		4
.L_3075:
        /*0018*/ 	.byte	0x03, 0x50
        /*001a*/ 	.short	0x0000


	//----- nvinfo : EIATTR_MAXREG_COUNT
	.align		4
        /*001c*/ 	.byte	0x03, 0x1b
        /*001e*/ 	.short	0x00ff


	//----- nvinfo : EIATTR_NUM_BARRIERS
	.align		4
        /*0020*/ 	.byte	0x02, 0x4c
        /*0022*/ 	.byte	0x01
	.zero		1


	//----- nvinfo : EIATTR_ANNOTATIONS
	.align		4
        /*0024*/ 	.byte	0x04, 0x55
        /*0026*/ 	.short	(.L_3077 - .L_3076)


	//   ....[0]....
.L_3076:
        /* <DEDUP_REMOVED lines=132> */


	//----- nvinfo : EIATTR_MERCURY_ISA_VERSION
	.align		4
.L_3077:
        /*0850*/ 	.byte	0x03, 0x5f
        /*0852*/ 	.short	0x0101


	//----- nvinfo : EIATTR_COOP_GROUP_MASK_REGIDS
	.align		4
        /*0854*/ 	.byte	0x04, 0x29
        /*0856*/ 	.short	(.L_3079 - .L_3078)


	//   ....[0]....
.L_3078:
        /*0858*/ 	.word	0xffffffff


	//   ....[1]....
        /*085c*/ 	.word	0xffffffff


	//   ....[2]....
        /*0860*/ 	.word	0xffffffff


	//   ....[3]....
        /*0864*/ 	.word	0xffffffff


	//   ....[4]....
        /*0868*/ 	.word	0xffffffff


	//   ....[5]....
        /*086c*/ 	.word	0xffffffff


	//   ....[6]....
        /*0870*/ 	.word	0xffffffff


	//   ....[7]....
        /*0874*/ 	.word	0xffffffff


	//   ....[8]....
        /*0878*/ 	.word	0xffffffff


	//   ....[9]....
        /*087c*/ 	.word	0xffffffff


	//   ....[10]....
        /*0880*/ 	.word	0x050000ca


	//   ....[11]....
        /*0884*/ 	.word	0x050000ca


	//   ....[12]....
        /*0888*/ 	.word	0x050000ca


	//   ....[13]....
        /*088c*/ 	.word	0x050000ca


	//   ....[14]....
        /*0890*/ 	.word	0x050000ca


	//   ....[15]....
        /*0894*/ 	.word	0x050000ca


	//   ....[16]....
        /*0898*/ 	.word	0x050000ca


	//   ....[17]....
        /*089c*/ 	.word	0x050000ca


	//   ....[18]....
        /*08a0*/ 	.word	0x050000ca


	//   ....[19]....
        /*08a4*/ 	.word	0x050000ca


	//----- nvinfo : EIATTR_COOP_GROUP_INSTR_OFFSETS
	.align		4
.L_3079:
        /*08a8*/ 	.byte	0x04, 0x28
        /*08aa*/ 	.short	(.L_3081 - .L_3080)


	//   ....[0]....
.L_3080:
        /*08ac*/ 	.word	0x00003870


	//   ....[1]....
        /*08b0*/ 	.word	0x00003890


	//   ....[2]....
        /*08b4*/ 	.word	0x000038b0


	//   ....[3]....
        /*08b8*/ 	.word	0x000038d0


	//   ....[4]....
        /*08bc*/ 	.word	0x000038f0


	//   ....[5]....
        /*08c0*/ 	.word	0x00003910


	//   ....[6]....
        /*08c4*/ 	.word	0x00003930


	//   ....[7]....
        /*08c8*/ 	.word	0x00003950


	//   ....[8]....
        /*08cc*/ 	.word	0x00003960


	//   ....[9]....
        /*08d0*/ 	.word	0x00003980


	//   ....[10]....
        /*08d4*/ 	.word	0x00009b80


	//   ....[11]....
        /*08d8*/ 	.word	0x00009bf0


	//   ....[12]....
        /*08dc*/ 	.word	0x00009c60


	//   ....[13]....
        /*08e0*/ 	.word	0x00009cd0


	//   ....[14]....
        /*08e4*/ 	.word	0x00009d40


	//   ....[15]....
        /*08e8*/ 	.word	0x00009db0


	//   ....[16]....
        /*08ec*/ 	.word	0x00009e20


	//   ....[17]....
        /*08f0*/ 	.word	0x00009e90


	//   ....[18]....
        /*08f4*/ 	.word	0x00009f00


	//   ....[19]....
        /*08f8*/ 	.word	0x00009f50


	//----- nvinfo : EIATTR_EXIT_INSTR_OFFSETS
	.align		4
.L_3081:
        /*08fc*/ 	.byte	0x04, 0x1c
        /*08fe*/ 	.short	(.L_3083 - .L_3082)


	//   ....[0]....
.L_3082:
        /*0900*/ 	.word	0x00009a50


	//   ....[1]....
        /*0904*/ 	.word	0x00009b20


	//----- nvinfo : EIATTR_MAX_THREADS
	.align		4
.L_3083:
        /*0908*/ 	.byte	0x04, 0x05
        /*090a*/ 	.short	(.L_3085 - .L_3084)
.L_3084:
        /*090c*/ 	.word	0x00000080
        /*0910*/ 	.word	0x00000001
        /*0914*/ 	.word	0x00000001


	//----- nvinfo : EIATTR_CRS_STACK_SIZE
	.align		4
.L_3085:
        /*0918*/ 	.byte	0x04, 0x1e
        /*091a*/ 	.short	(.L_3087 - .L_3086)
.L_3086:
        /*091c*/ 	.word	0x00000000


	//----- nvinfo : EIATTR_CBANK_PARAM_SIZE
	.align		4
.L_3087:
        /*0920*/ 	.byte	0x03, 0x19
        /*0922*/ 	.short	0x0128


	//----- nvinfo : EIATTR_PARAM_CBANK
	.align		4
        /*0924*/ 	.byte	0x04, 0x0a
        /*0926*/ 	.short	(.L_3089 - .L_3088)
	.align		4
.L_3088:
        /*0928*/ 	.word	index@(.nv.constant0._ZN10layer_norm13ln_bwd_kernelINS_13Kernel_traitsIf13__nv_bfloat16fS2_fjLj5120ELj1ELj1ELj4ELj16ENS_18Kernel_traits_baseILj5120EfS2_fS2_fjLj128EEEEELb1ELb1ELb1ELb0EEEvNS_9BwdParamsE)
        /*092c*/ 	.short	0x0210
        /*092e*/ 	.short	0x0128


	//----- nvinfo : EIATTR_SW_WAR
	.align		4
.L_3089:
        /*0930*/ 	.byte	0x04, 0x36
        /*0932*/ 	.short	(.L_3091 - .L_3090)
.L_3090:
        /*0934*/ 	.word	0x00000008
.L_3091:


//--------------------- .nv.info._ZN10layer_norm22ln_bwd_finalize_kernelINS_22Kernel_traits_finalizeILj5120Ef13__nv_bfloat16fS2_fjLb1ELj1024ELj4ENS_18Kernel_traits_baseILj5120EfS2_fS2_fjLj1024EEEEELb1ELb1EEEvNS_9BwdParamsE --------------------------
	.section	.nv.info._ZN10layer_norm22ln_bwd_finalize_kernelINS_22Kernel_traits_finalizeILj5120Ef13__nv_bfloat16fS2_fjLb1ELj1024ELj4ENS_18Kernel_traits_baseILj5120EfS2_fS2_fjLj1024EEEEELb1ELb1EEEvNS_9BwdParamsE,"",@"SHT_CUDA_INFO"
	.sectionflags	@""
	.align	4


	//----- nvinfo : EIATTR_CUDA_API_VERSION
	.align		4
        /*0000*/ 	.byte	0x04, 0x37
        /*0002*/ 	.short	(.L_3093 - .L_3092)
.L_3092:
        /*0004*/ 	.word	0x00000082


	//----- nvinfo : EIATTR_KPARAM_INFO
	.align		4
.L_3093:
        /*0008*/ 	.byte	0x04, 0x17
        /*000a*/ 	.short	(.L_3095 - .L_3094)
.L_3094:
        /*000c*/ 	.word	0x00000000
        /*0010*/ 	.short	0x0000
        /*0012*/ 	.short	0x0000
        /*0014*/ 	.byte	0x00, 0xf0, 0xa1, 0x04


	//----- nvinfo : EIATTR_SPARSE_MMA_MASK
	.align		4
.L_3095:
        /*0018*/ 	.byte	0x03, 0x50
        /*001a*/ 	.short	0x0000


	//----- nvinfo : EIATTR_MAXREG_COUNT
	.align		4
        /*001c*/ 	.byte	0x03, 0x1b
        /*001e*/ 	.short	0x0040


	//----- nvinfo : EIATTR_NUM_BARRIERS
	.align		4
        /*0020*/ 	.byte	0x02, 0x4c
        /*0022*/ 	.byte	0x01
	.zero		1


	//----- nvinfo : EIATTR_MERCURY_ISA_VERSION
	.align		4
        /*0024*/ 	.byte	0x03, 0x5f
        /*0026*/ 	.short	0x0101


	//----- nvinfo : EIATTR_COOP_GROUP_MASK_REGIDS
	.align		4
        /*0028*/ 	.byte	0x04, 0x29
        /*002a*/ 	.short	(.L_3097 - .L_3096)


	//   ....[0]....
.L_3096:
        /*002c*/ 	.word	0xffffffff


	//   ....[1]....
        /*0030*/ 	.word	0xffffffff


	//   ....[2]....
        /*0034*/ 	.word	0xffffffff


	//   ....[3]....
        /*0038*/ 	.word	0xffffffff


	//   ....[4]....
        /*003c*/ 	.word	0xffffffff


	//   ....[5]....
        /*0040*/ 	.word	0xffffffff


	//   ....[6]....
        /*0044*/ 	.word	0xffffffff


	//   ....[7]....
        /*0048*/ 	.word	0xffffffff


	//   ....[8]....
        /*004c*/ 	.word	0xffffffff


	//   ....[9]....
        /*0050*/ 	.word	0xffffffff


	//   ....[10]....
        /*0054*/ 	.word	0xffffffff


	//   ....[11]....
        /*0058*/ 	.word	0xffffffff


	//   ....[12]....
        /*005c*/ 	.word	0xffffffff


	//   ....[13]....
        /*0060*/ 	.word	0xffffffff


	//   ....[14]....
        /*0064*/ 	.word	0xffffffff


	//   ....[15]....
        /*0068*/ 	.word	0x05000014


	//   ....[16]....
        /*006c*/ 	.word	0x05000014


	//   ....[17]....
        /*0070*/ 	.word	0x05000014


	//   ....[18]....
        /*0074*/ 	.word	0x05000014


	//   ....[19]....
        /*0078*/ 	.word	0x05000014


	//   ....[20]....
        /*007c*/ 	.word	0x05000014


	//   ....[21]....
        /*0080*/ 	.word	0x05000014


	//   ....[22]....
        /*0084*/ 	.word	0x05000014


	//   ....[23]....
        /*0088*/ 	.word	0x05000014


	//   ....[24]....
        /*008c*/ 	.word	0x05000014


	//   ....[25]....
        /*0090*/ 	.word	0x05000014


	//   ....[26]....
        /*0094*/ 	.word	0x05000014


	//   ....[27]....
        /*0098*/ 	.word	0x05000014


	//   ....[28]....
        /*009c*/ 	.word	0x05000014


	//   ....[29]....
        /*00a0*/ 	.word	0x05000014


	//----- nvinfo : EIATTR_COOP_GROUP_INSTR_OFFSETS
	.align		4
.L_3097:
        /*00a4*/ 	.byte	0x04, 0x28
        /*00a6*/ 	.short	(.L_3099 - .L_3098)


	//   ....[0]....
.L_3098:
        /*00a8*/ 	.word	0x00000ab0


	//   ....[1]....
        /*00ac*/ 	.word	0x00000ac0


	//   ....[2]....
        /*00b0*/ 	.word	0x00000ad0


	//   ....[3]....
        /*00b4*/ 	.word	0x00000b00


	//   ....[4]....
        /*00b8*/ 	.word	0x00000b20


	//   ....[5]....
        /*00bc*/ 	.word	0x00000b30


	//   ....[6]....
        /*00c0*/ 	.word	0x00000b60


	//   ....[7]....
        /*00c4*/ 	.word	0x00000b80


	//   ....[8]....
        /*00c8*/ 	.word	0x00000b90


	//   ....[9]....
        /*00cc*/ 	.word	0x00000bc0


	//   ....[10]....
        /*00d0*/ 	.word	0x00000be0


	//   ....[11]....
        /*00d4*/ 	.word	0x00000bf0


	//   ....[12]....
        /*00d8*/ 	.word	0x00000c20


	//   ....[13]....
        /*00dc*/ 	.word	0x00000c40


	//   ....[14]....
        /*00e0*/ 	.word	0x00000c50


	//   ....[15]....
        /*00e4*/ 	.word	0x00000eb0


	//   ....[16]....
        /*00e8*/ 	.word	0x00000f20


	//   ....[17]....
        /*00ec*/ 	.word	0x00000f90


	//   ....[18]....
        /*00f0*/ 	.word	0x00001000


	//   ....[19]....
        /*00f4*/ 	.word	0x00001070


	//   ....[20]....
        /*00f8*/ 	.word	0x000010d0


	//   ....[21]....
        /*00fc*/ 	.word	0x00001140


	//   ....[22]....
        /*0100*/ 	.word	0x000011b0


	//   ....[23]....
        /*0104*/ 	.word	0x00001220


	//   ....[24]....
        /*0108*/ 	.word	0x00001290


	//   ....[25]....
        /*010c*/ 	.word	0x000012f0


	//   ....[26]....
        /*0110*/ 	.word	0x00001360


	//   ....[27]....
        /*0114*/ 	.word	0x000013d0


	//   ....[28]....
        /*0118*/ 	.word	0x00001440


	//   ....[29]....
        /*011c*/ 	.word	0x000014b0


	//----- nvinfo : EIATTR_EXIT_INSTR_OFFSETS
	.align		4
.L_3099:
        /*0120*/ 	.byte	0x04, 0x1c
        /*0122*/ 	.short	(.L_3101 - .L_3100)


	//   ....[0]....
.L_3100:
        /*0124*/ 	.word	0x00000070


	//   ....[1]....
        /*0128*/ 	.word	0x00000e50


	//----- nvinfo : EIATTR_MAX_THREADS
	.align		4
.L_3101:
        /*012c*/ 	.byte	0x04, 0x05
        /*012e*/ 	.short	(.L_3103 - .L_3102)
.L_3102:
        /*0130*/ 	.word	0x00000400
        /*0134*/ 	.word	0x00000001
        /*0138*/ 	.word	0x00000001


	//----- nvinfo : EIATTR_CRS_STACK_SIZE
	.align		4
.L_3103:
        /*013c*/ 	.byte	0x04, 0x1e
        /*013e*/ 	.short	(.L_3105 - .L_3104)
.L_3104:
        /*0140*/ 	.word	0x00000000


	//----- nvinfo : EIATTR_CBANK_PARAM_SIZE
	.align		4
.L_3105:
        /*0144*/ 	.byte	0x03, 0x19
        /*0146*/ 	.short	0x0128


	//----- nvinfo : EIATTR_PARAM_CBANK
	.align		4
        /*0148*/ 	.byte	0x04, 0x0a
        /*014a*/ 	.short	(.L_3107 - .L_3106)
	.align		4
.L_3106:
        /*014c*/ 	.word	index@(.nv.constant0._ZN10layer_norm22ln_bwd_finalize_kernelINS_22Kernel_traits_finalizeILj5120Ef13__nv_bfloat16fS2_fjLb1ELj1024ELj4ENS_18Kernel_traits_baseILj5120EfS2_fS2_fjLj1024EEEEELb1ELb1EEEvNS_9BwdParamsE)
        /*0150*/ 	.short	0x0210
        /*0152*/ 	.short	0x0128


	//----- nvinfo : EIATTR_SW_WAR
	.align		4
.L_3107:
        /*0154*/ 	.byte	0x04, 0x36
        /*0156*/ 	.short	(.L_3109 - .L_3108)
.L_3108:
        /*0158*/ 	.word	0x00000008
.L_3109:


//--------------------- .nv.info._ZN10layer_norm13ln_bwd_kernelINS_13Kernel_traitsIf13__nv_bfloat16fS2_fjLj5120ELj1ELj1ELj4ELj16ENS_18Kernel_traits_baseILj5120EfS2_fS2_fjLj128EEEEELb1ELb1ELb1ELb1EEEvNS_9BwdParamsE --------------------------
	.section	.nv.info._ZN10layer_norm13ln_bwd_kernelINS_13Kernel_traitsIf13__nv_bfloat16fS2_fjLj5120ELj1ELj1ELj4ELj16ENS_18Kernel_traits_baseILj5120EfS2_fS2_fjLj128EEEEELb1ELb1ELb1ELb1EEEvNS_9BwdParamsE,"",@"SHT_CUDA_INFO"
	.sectionflags	@""
	.align	4


	//----- nvinfo : EIATTR_CUDA_API_VERSION
	.align		4
        /*0000*/ 	.byte	0x04, 0x37
        /*0002*/ 	.short	(.L_3111 - .L_3110)
.L_3110:
        /*0004*/ 	.word	0x00000082


	//----- nvinfo : EIATTR_KPARAM_INFO
	.align		4
.L_3111:
        /*0008*/ 	.byte	0x04, 0x17
        /*000a*/ 	.short	(.L_3113 - .L_3112)
.L_3112:
        /*000c*/ 	.word	0x00000000
        /*0010*/ 	.short	0x0000
        /*0012*/ 	.short	0x0000
        /*0014*/ 	.byte	0x00, 0xf0, 0xa1, 0x04


	//----- nvinfo : EIATTR_SPARSE_MMA_MASK
	.align		4
.L_3113:
        /*0018*/ 	.byte	0x03, 0x50
        /*001a*/ 	.short	0x0000


	//----- nvinfo : EIATTR_MAXREG_COUNT
	.align		4
        /*001c*/ 	.byte	0x03, 0x1b
        /*001e*/ 	.short	0x00ff


	//----- nvinfo : EIATTR_NUM_BARRIERS
	.align		4
        /*0020*/ 	.byte	0x02, 0x4c
        /*0022*/ 	.byte	0x01
	.zero		1


	//----- nvinfo : EIATTR_ANNOTATIONS
	.align		4
        /*0024*/ 	.byte	0x04, 0x55
        /*0026*/ 	.short	(.L_3115 - .L_3114)


	//   ....[0]....
.L_3114:
        /* <DEDUP_REMOVED lines=142> */


	//----- nvinfo : EIATTR_MERCURY_ISA_VERSION
	.align		4
.L_3115:
        /*08f0*/ 	.byte	0x03, 0x5f
        /*08f2*/ 	.short	0x0101


	//----- nvinfo : EIATTR_COOP_GROUP_MASK_REGIDS
	.align		4
        /*08f4*/ 	.byte	0x04, 0x29
        /*08f6*/ 	.short	(.L_3117 - .L_3116)


	//   ....[0]....
.L_3116:
        /*08f8*/ 	.word	0xffffffff


	//   ....[1]....
        /*08fc*/ 	.word	0xffffffff


	//   ....[2]....
        /*0900*/ 	.word	0xffffffff


	//   ....[3]....
        /*0904*/ 	.word	0xffffffff


	//   ....[4]....
        /*0908*/ 	.word	0xffffffff


	//   ....[5]....
        /*090c*/ 	.word	0xffffffff


	//   ....[6]....
        /*0910*/ 	.word	0xffffffff


	//   ....[7]....
        /*0914*/ 	.word	0xffffffff


	//   ....[8]....
        /*0918*/ 	.word	0xffffffff


	//   ....[9]....
        /*091c*/ 	.word	0xffffffff


	//   ....[10]....
        /*0920*/ 	.word	0x050000c0


	//   ....[11]....
        /*0924*/ 	.word	0x050000c0


	//   ....[12]....
        /*0928*/ 	.word	0x050000c0


	//   ....[13]....
        /*092c*/ 	.word	0x050000c0


	//   ....[14]....
        /*0930*/ 	.word	0x050000c0


	//   ....[15]....
        /*0934*/ 	.word	0x050000c0


	//   ....[16]....
        /*0938*/ 	.word	0x050000c0


	//   ....[17]....
        /*093c*/ 	.word	0x050000c0


	//   ....[18]....
        /*0940*/ 	.word	0x050000c0


	//   ....[19]....
        /*0944*/ 	.word	0x050000c0


	//----- nvinfo : EIATTR_COOP_GROUP_INSTR_OFFSETS
	.align		4
.L_3117:
        /*0948*/ 	.byte	0x04, 0x28
        /*094a*/ 	.short	(.L_3119 - .L_3118)


	//   ....[0]....
.L_3118:
        /*094c*/ 	.word	0x00003710


	//   ....[1]....
        /*0950*/ 	.word	0x00003730


	//   ....[2]....
        /*0954*/ 	.word	0x00003750


	//   ....[3]....
        /*0958*/ 	.word	0x00003770


	//   ....[4]....
        /*095c*/ 	.word	0x00003790


	//   ....[5]....
        /*0960*/ 	.word	0x000037b0


	//   ....[6]....
        /*0964*/ 	.word	0x000037d0


	//   ....[7]....
        /*0968*/ 	.word	0x000037f0


	//   ....[8]....
        /*096c*/ 	.word	0x00003800


	//   ....[9]....
        /*0970*/ 	.word	0x00003820


	//   ....[10]....
        /*0974*/ 	.word	0x00009330


	//   ....[11]....
        /*0978*/ 	.word	0x000093a0


	//   ....[12]....
        /*097c*/ 	.word	0x00009420


	//   ....[13]....
        /*0980*/ 	.word	0x00009490


	//   ....[14]....
        /*0984*/ 	.word	0x00009510


	//   ....[15]....
        /*0988*/ 	.word	0x00009580


	//   ....[16]....
        /*098c*/ 	.word	0x00009600


	//   ....[17]....
        /*0990*/ 	.word	0x00009670


	//   ....[18]....
        /*0994*/ 	.word	0x000096f0


	//   ....[19]....
        /*0998*/ 	.word	0x00009740


	//----- nvinfo : EIATTR_EXIT_INSTR_OFFSETS
	.align		4
.L_3119:
        /*099c*/ 	.byte	0x04, 0x1c
        /*099e*/ 	.short	(.L_3121 - .L_3120)


	//   ....[0]....
.L_3120:
        /*09a0*/ 	.word	0x000092d0


	//----- nvinfo : EIATTR_MAX_THREADS
	.align		4
.L_3121:
        /*09a4*/ 	.byte	0x04, 0x05
        /*09a6*/ 	.short	(.L_3123 - .L_3122)
.L_3122:
        /*09a8*/ 	.word	0x00000080
        /*09ac*/ 	.word	0x00000001
        /*09b0*/ 	.word	0x00000001


	//----- nvinfo : EIATTR_CRS_STACK_SIZE
	.align		4
.L_3123:
        /*09b4*/ 	.byte	0x04, 0x1e
        /*09b6*/ 	.short	(.L_3125 - .L_3124)
.L_3124:
        /*09b8*/ 	.word	0x00000000


	//----- nvinfo : EIATTR_CBANK_PARAM_SIZE
	.align		4
.L_3125:
        /*09bc*/ 	.byte	0x03, 0x19
        /*09be*/ 	.short	0x0128


	//----- nvinfo : EIATTR_PARAM_CBANK
	.align		4
        /*09c0*/ 	.byte	0x04, 0x0a
        /*09c2*/ 	.short	(.L_3127 - .L_3126)
	.align		4
.L_3126:
        /*09c4*/ 	.word	index@(.nv.constant0._ZN10layer_norm13ln_bwd_kernelINS_13Kernel_traitsIf13__nv_bfloat16fS2_fjLj5120ELj1ELj1ELj4ELj16ENS_18Kernel_traits_baseILj5120EfS2_fS2_fjLj128EEEEELb1ELb1ELb1ELb1EEEvNS_9BwdParamsE)
        /*09c8*/ 	.short	0x0210
        /*09ca*/ 	.short	0x0128


	//----- nvinfo : EIATTR_SW_WAR
	.align		4
.L_3127:
        /*09cc*/ 	.byte	0x04, 0x36
        /*09ce*/ 	.short	(.L_3129 - .L_3128)
.L_3128:
        /*09d0*/ 	.word	0x00000008
.L_3129:


//--------------------- .nv.info._ZN10layer_norm13ln_bwd_kernelINS_13Kernel_traitsIf6__halfS2_S2_fjLj5120ELj1ELj1ELj4ELj16ENS_18Kernel_traits_baseILj5120EfS2_S2_S2_fjLj128EEEEELb0ELb0ELb0ELb0EEEvNS_9BwdParamsE --------------------------
	.section	.nv.info._ZN10layer_norm13ln_bwd_kernelINS_13Kernel_traitsIf6__halfS2_S2_fjLj5120ELj1ELj1ELj4ELj16ENS_18Kernel_traits_baseILj5120EfS2_S2_S2_fjLj128EEEEELb0ELb0ELb0ELb0EEEvNS_9BwdParamsE,"",@"SHT_CUDA_INFO"
	.sectionflags	@""
	.align	4


	//----- nvinfo : EIATTR_CUDA_API_VERSION
	.align		4
        /*0000*/ 	.byte	0x04, 0x37
        /*0002*/ 	.short	(.L_3131 - .L_3130)
.L_3130:
        /*0004*/ 	.word	0x00000082


	//----- nvinfo : EIATTR_KPARAM_INFO
	.align		4
.L_3131:
        /*0008*/ 	.byte	0x04, 0x17
        /*000a*/ 	.short	(.L_3133 - .L_3132)
.L_3132:
        /*000c*/ 	.word	0x00000000
        /*0010*/ 	.short	0x0000
        /*0012*/ 	.short	0x0000
        /*0014*/ 	.byte	0x00, 0xf0, 0xa1, 0x04


	//----- nvinfo : EIATTR_SPARSE_MMA_MASK
	.align		4
.L_3133:
        /*0018*/ 	.byte	0x03, 0x50
        /*001a*/ 	.short	0x0000


	//----- nvinfo : EIATTR_MAXREG_COUNT
	.align		4
        /*001c*/ 	.byte	0x03, 0x1b
        /*001e*/ 	.short	0x00ff


	//----- nvinfo : EIATTR_NUM_BARRIERS
	.align		4
        /*0020*/ 	.byte	0x02, 0x4c
        /*0022*/ 	.byte	0x01
	.zero		1


	//----- nvinfo : EIATTR_MERCURY_ISA_VERSION
	.align		4
        /*0024*/ 	.byte	0x03, 0x5f
        /*0026*/ 	.short	0x0101


	//----- nvinfo : EIATTR_COOP_GROUP_MASK_REGIDS
	.align		4
        /*0028*/ 	.byte	0x04, 0x29
        /*002a*/ 	.short	(.L_3135 - .L_3134)


	//   ....[0]....
.L_3134:
        /*002c*/ 	.word	0xffffffff


	//   ....[1]....
        /*0030*/ 	.word	0xffffffff


	//   ....[2]....
        /*0034*/ 	.word	0xffffffff


	//   ....[3]....
        /*0038*/ 	.word	0xffffffff


	//   ....[4]....
        /*003c*/ 	.word	0xffffffff


	//   ....[5]....
        /*0040*/ 	.word	0xffffffff


	//   ....[6]....
        /*0044*/ 	.word	0xffffffff


	//   ....[7]....
        /*0048*/ 	.word	0xffffffff


	//   ....[8]....
        /*004c*/ 	.word	0xffffffff


	//   ....[9]....
        /*0050*/ 	.word	0xffffffff


	//   ....[10]....
        /*0054*/ 	.word	0x050000f2


	//   ....[11]....
        /*0058*/ 	.word	0x050000f2


	//   ....[12]....
        /*005c*/ 	.word	0x050000f2


	//   ....[13]....
        /*0060*/ 	.word	0x050000f2


	//   ....[14]....
        /*0064*/ 	.word	0x050000f2


	//   ....[15]....
        /*0068*/ 	.word	0x050000f2


	//   ....[16]....
        /*006c*/ 	.word	0x050000f2


	//   ....[17]....
        /*0070*/ 	.word	0x050000f2


	//   ....[18]....
        /*0074*/ 	.word	0x050000f2


	//   ....[19]....
        /*0078*/ 	.word	0x050000f2


	//----- nvinfo : EIATTR_COOP_GROUP_INSTR_OFFSETS
	.align		4
.L_3135:
        /*007c*/ 	.byte	0x04, 0x28
        /*007e*/ 	.short	(.L_3137 - .L_3136)


	//   ....[0]....
.L_3136:
        /*0080*/ 	.word	0x00002350


	//   ....[1]....
        /*0084*/ 	.word	0x00002360


	//   ....[2]....
        /*0088*/ 	.word	0x00002390


	//   ....[3]....
        /*008c*/ 	.word	0x000023a0


	//   ....[4]....
        /*0090*/ 	.word	0x000023d0


	//   ....[5]....
        /*0094*/ 	.word	0x000023e0


	//   ....[6]....
        /*0098*/ 	.word	0x00002410


	//   ....[7]....
        /*009c*/ 	.word	0x00002420


	//   ....[8]....
        /*00a0*/ 	.word	0x00002450


	//   ....[9]....
        /*00a4*/ 	.word	0x00002460


	//   ....[10]....
        /*00a8*/ 	.word	0x000044e0


	//   ....[11]....
        /*00ac*/ 	.word	0x00004540


	//   ....[12]....
        /*00b0*/ 	.word	0x000045a0


	//   ....[13]....
        /*00b4*/ 	.word	0x00004600


	//   ....[14]....
        /*00b8*/ 	.word	0x00004670


	//   ....[15]....
        /*00bc*/ 	.word	0x000046d0


	//   ....[16]....
        /*00c0*/ 	.word	0x00004740


	//   ....[17]....
        /*00c4*/ 	.word	0x000047a0


	//   ....[18]....
        /*00c8*/ 	.word	0x00004810


	//   ....[19]....
        /*00cc*/ 	.word	0x00004870


	//----- nvinfo : EIATTR_EXIT_INSTR_OFFSETS
	.align		4
.L_3137:
        /*00d0*/ 	.byte	0x04, 0x1c
        /*00d2*/ 	.short	(.L_3139 - .L_3138)


	//   ....[0]....
.L_3138:
        /*00d4*/ 	.word	0x00004400


	//   ....[1]....
        /*00d8*/ 	.word	0x00004490


	//----- nvinfo : EIATTR_MAX_THREADS
	.align		4
.L_3139:
        /*00dc*/ 	.byte	0x04, 0x05
        /*00de*/ 	.short	(.L_3141 - .L_3140)
.L_3140:
        /*00e0*/ 	.word	0x00000080
        /*00e4*/ 	.word	0x00000001
        /*00e8*/ 	.word	0x00000001


	//----- nvinfo : EIATTR_CRS_STACK_SIZE
	.align		4
.L_3141:
        /*00ec*/ 	.byte	0x04, 0x1e
        /*00ee*/ 	.short	(.L_3143 - .L_3142)
.L_3142:
        /*00f0*/ 	.word	0x00000000


	//----- nvinfo : EIATTR_CBANK_PARAM_SIZE
	.align		4
.L_3143:
        /*00f4*/ 	.byte	0x03, 0x19
        /*00f6*/ 	.short	0x0128


	//----- nvinfo : EIATTR_PARAM_CBANK
	.align		4
        /*00f8*/ 	.byte	0x04, 0x0a
        /*00fa*/ 	.short	(.L_3145 - .L_3144)
	.align		4
.L_3144:
        /*00fc*/ 	.word	index@(.nv.constant0._ZN10layer_norm13ln_bwd_kernelINS_13Kernel_traitsIf6__halfS2_S2_fjLj5120ELj1ELj1ELj4ELj16ENS_18Kernel_traits_baseILj5120EfS2_S2_S2_fjLj128EEEEELb0ELb0ELb0ELb0EEEvNS_9BwdParamsE)
        /*0100*/ 	.short	0x0210
        /*0102*/ 	.short	0x0128


	//----- nvinfo : EIATTR_SW_WAR
	.align		4
.L_3145:
        /*0104*/ 	.byte	0x04, 0x36
        /*0106*/ 	.short	(.L_3147 - .L_3146)
.L_3146:
        /*0108*/ 	.word	0x00000008
.L_3147:


//--------------------- .nv.info._ZN10layer_norm13ln_bwd_kernelINS_13Kernel_traitsIf6__halfS2_S2_fjLj5120ELj1ELj1ELj4ELj16ENS_18Kernel_traits_baseILj5120EfS2_S2_S2_fjLj128EEEEELb0ELb0ELb0ELb1EEEvNS_9BwdParamsE --------------------------
	.section	.nv.info._ZN10layer_norm13ln_bwd_kernelINS_13Kernel_traitsIf6__halfS2_S2_fjLj5120ELj1ELj1ELj4ELj16ENS_18Kernel_traits_baseILj5120EfS2_S2_S2_fjLj128EEEEELb0ELb0ELb0ELb1EEEvNS_9BwdParamsE,"",@"SHT_CUDA_INFO"
	.sectionflags	@""
	.align	4


	//----- nvinfo : EIATTR_CUDA_API_VERSION
	.align		4
        /*0000*/ 	.byte	0x04, 0x37
        /*0002*/ 	.short	(.L_3149 - .L_3148)
.L_3148:
        /*0004*/ 	.word	0x00000082


	//----- nvinfo : EIATTR_KPARAM_INFO
	.align		4
.L_3149:
        /*0008*/ 	.byte	0x04, 0x17
        /*000a*/ 	.short	(.L_3151 - .L_3150)
.L_3150:
        /*000c*/ 	.word	0x00000000
        /*0010*/ 	.short	0x0000
        /*0012*/ 	.short	0x0000
        /*0014*/ 	.byte	0x00, 0xf0, 0xa1, 0x04


	//----- nvinfo : EIATTR_SPARSE_MMA_MASK
	.align		4
.L_3151:
        /*0018*/ 	.byte	0x03, 0x50
        /*001a*/ 	.short	0x0000


	//----- nvinfo : EIATTR_MAXREG_COUNT
	.align		4
        /*001c*/ 	.byte	0x03, 0x1b
        /*001e*/ 	.short	0x00ff


	//----- nvinfo : EIATTR_NUM_BARRIERS
	.align		4
        /*0020*/ 	.byte	0x02, 0x4c
        /*0022*/ 	.byte	0x01
	.zero		1


	//----- nvinfo : EIATTR_MERCURY_ISA_VERSION
	.align		4
        /*0024*/ 	.byte	0x03, 0x5f
        /*0026*/ 	.short	0x0101


	//----- nvinfo : EIATTR_COOP_GROUP_MASK_REGIDS
	.align		4
        /*0028*/ 	.byte	0x04, 0x29
        /*002a*/ 	.short	(.L_3153 - .L_3152)


	//   ....[0]....
.L_3152:
        /*002c*/ 	.word	0xffffffff


	//   ....[1]....
        /*0030*/ 	.word	0xffffffff


	//   ....[2]....
        /*0034*/ 	.word	0xffffffff


	//   ....[3]....
        /*0038*/ 	.word	0xffffffff


	//   ....[4]....
        /*003c*/ 	.word	0xffffffff


	//   ....[5]....
        /*0040*/ 	.word	0xffffffff


	//   ....[6]....
        /*0044*/ 	.word	0xffffffff


	//   ....[7]....
        /*0048*/ 	.word	0xffffffff


	//   ....[8]....
        /*004c*/ 	.word	0xffffffff


	//   ....[9]....
        /*0050*/ 	.word	0xffffffff


	//   ....[10]....
        /*0054*/ 	.word	0x0500008a


	//   ....[11]....
        /*0058*/ 	.word	0x0500008a


	//   ....[12]....
        /*005c*/ 	.word	0x0500008a


	//   ....[13]....
        /*0060*/ 	.word	0x0500008a


	//   ....[14]....
        /*0064*/ 	.word	0x0500008a


	//   ....[15]....
        /*0068*/ 	.word	0x0500008a


	//   ....[16]....
        /*006c*/ 	.word	0x0500008a


	//   ....[17]....
        /*0070*/ 	.word	0x0500008a


	//   ....[18]....
        /*0074*/ 	.word	0x0500008a


	//   ....[19]....
        /*0078*/ 	.word	0x0500008a


	//----- nvinfo : EIATTR_COOP_GROUP_INSTR_OFFSETS
	.align		4
.L_3153:
        /*007c*/ 	.byte	0x04, 0x28
        /*007e*/ 	.short	(.L_3155 - .L_3154)


	//   ....[0]....
.L_3154:
        /*0080*/ 	.word	0x000021d0


	//   ....[1]....
        /*0084*/ 	.word	0x000021e0


	//   ....[2]....
        /*0088*/ 	.word	0x00002210


	//   ....[3]....
        /*008c*/ 	.word	0x00002220


	//   ....[4]....
        /*0090*/ 	.word	0x00002250


	//   ....[5]....
        /*0094*/ 	.word	0x00002260


	//   ....[6]....
        /*0098*/ 	.word	0x00002290


	//   ....[7]....
        /*009c*/ 	.word	0x000022a0


	//   ....[8]....
        /*00a0*/ 	.word	0x000022d0


	//   ....[9]....
        /*00a4*/ 	.word	0x000022e0


	//   ....[10]....
        /*00a8*/ 	.word	0x000043a0


	//   ....[11]....
        /*00ac*/ 	.word	0x000043f0


	//   ....[12]....
        /*00b0*/ 	.word	0x00004460


	//   ....[13]....
        /*00b4*/ 	.word	0x000044c0


	//   ....[14]....
        /*00b8*/ 	.word	0x00004530


	//   ....[15]....
        /*00bc*/ 	.word	0x00004590


	//   ....[16]....
        /*00c0*/ 	.word	0x00004600


	//   ....[17]....
        /*00c4*/ 	.word	0x00004660


	//   ....[18]....
        /*00c8*/ 	.word	0x000046d0


	//   ....[19]....
        /*00cc*/ 	.word	0x00004730


	//----- nvinfo : EIATTR_EXIT_INSTR_OFFSETS
	.align		4
.L_3155:
        /*00d0*/ 	.byte	0x04, 0x1c
        /*00d2*/ 	.short	(.L_3157 - .L_3156)


	//   ....[0]....
.L_3156:
        /*00d4*/ 	.word	0x00004340


	//----- nvinfo : EIATTR_MAX_THREADS
	.align		4
.L_3157:
        /*00d8*/ 	.byte	0x04, 0x05
        /*00da*/ 	.short	(.L_3159 - .L_3158)
.L_3158:
        /*00dc*/ 	.word	0x00000080
        /*00e0*/ 	.word	0x00000001
        /*00e4*/ 	.word	0x00000001


	//----- nvinfo : EIATTR_CRS_STACK_SIZE
	.align		4
.L_3159:
        /*00e8*/ 	.byte	0x04, 0x1e
        /*00ea*/ 	.short	(.L_3161 - .L_3160)
.L_3160:
        /*00ec*/ 	.word	0x00000000


	//----- nvinfo : EIATTR_CBANK_PARAM_SIZE
	.align		4
.L_3161:
        /*00f0*/ 	.byte	0x03, 0x19
        /*00f2*/ 	.short	0x0128


	//----- nvinfo : EIATTR_PARAM_CBANK
	.align		4
        /*00f4*/ 	.byte	0x04, 0x0a
        /*00f6*/ 	.short	(.L_3163 - .L_3162)
	.align		4
.L_3162:
        /*00f8*/ 	.word	index@(.nv.constant0._ZN10layer_norm13ln_bwd_kernelINS_13Kernel_traitsIf6__halfS2_S2_fjLj5120ELj1ELj1ELj4ELj16ENS_18Kernel_traits_baseILj5120EfS2_S2_S2_fjLj128EEEEELb0ELb0ELb0ELb1EEEvNS_9BwdParamsE)
        /*00fc*/ 	.short	0x0210
        /*00fe*/ 	.short	0x0128


	//----- nvinfo : EIATTR_SW_WAR
	.align		4
.L_3163:
        /*0100*/ 	.byte	0x04, 0x36
        /*0102*/ 	.short	(.L_3165 - .L_3164)
.L_3164:
        /*0104*/ 	.word	0x00000008
.L_3165:


//--------------------- .nv.info._ZN10layer_norm13ln_bwd_kernelINS_13Kernel_traitsIf6__halfS2_S2_fjLj5120ELj1ELj1ELj4ELj16ENS_18Kernel_traits_baseILj5120EfS2_S2_S2_fjLj128EEEEELb0ELb0ELb1ELb0EEEvNS_9BwdParamsE --------------------------
	.section	.nv.info._ZN10layer_norm13ln_bwd_kernelINS_13Kernel_traitsIf6__halfS2_S2_fjLj5120ELj1ELj1ELj4ELj16ENS_18Kernel_traits_baseILj5120EfS2_S2_S2_fjLj128EEEEELb0ELb0ELb1ELb0EEEvNS_9BwdParamsE,"",@"SHT_CUDA_INFO"
	.sectionflags	@""
	.align	4


	//----- nvinfo : EIATTR_CUDA_API_VERSION
	.align		4
        /*0000*/ 	.byte	0x04, 0x37
        /*0002*/ 	.short	(.L_3167 - .L_3166)
.L_3166:
        /*0004*/ 	.word	0x00000082


	//----- nvinfo : EIATTR_KPARAM_INFO
	.align		4
.L_3167:
        /*0008*/ 	.byte	0x04, 0x17
        /*000a*/ 	.short	(.L_3169 - .L_3168)
.L_3168:
        /*000c*/ 	.word	0x00000000
        /*0010*/ 	.short	0x0000
        /*0012*/ 	.short	0x0000
        /*0014*/ 	.byte	0x00, 0xf0, 0xa1, 0x04


	//----- nvinfo : EIATTR_SPARSE_MMA_MASK
	.align		4
.L_3169:
        /*0018*/ 	.byte	0x03, 0x50
        /*001a*/ 	.short	0x0000


	//----- nvinfo : EIATTR_MAXREG_COUNT
	.align		4
        /*001c*/ 	.byte	0x03, 0x1b
        /*001e*/ 	.short	0x00ff


	//----- nvinfo : EIATTR_NUM_BARRIERS
	.align		4
        /*0020*/ 	.byte	0x02, 0x4c
        /*0022*/ 	.byte	0x01
	.zero		1


	//----- nvinfo : EIATTR_MERCURY_ISA_VERSION
	.align		4
        /*0024*/ 	.byte	0x03, 0x5f
        /*0026*/ 	.short	0x0101


	//----- nvinfo : EIATTR_COOP_GROUP_MASK_REGIDS
	.align		4
        /*0028*/ 	.byte	0x04, 0x29
        /*002a*/ 	.short	(.L_3171 - .L_3170)


	//   ....[0]....
.L_3170:
        /*002c*/ 	.word	0xffffffff


	//   ....[1]....
        /*0030*/ 	.word	0xffffffff


	//   ....[2]....
        /*0034*/ 	.word	0xffffffff


	//   ....[3]....
        /*0038*/ 	.word	0xffffffff


	//   ....[4]....
        /*003c*/ 	.word	0xffffffff


	//   ....[5]....
        /*0040*/ 	.word	0xffffffff


	//   ....[6]....
        /*0044*/ 	.word	0xffffffff


	//   ....[7]....
        /*0048*/ 	.word	0xffffffff


	//   ....[8]....
        /*004c*/ 	.word	0xffffffff


	//   ....[9]....
        /*0050*/ 	.word	0xffffffff


	//   ....[10]....
        /*0054*/ 	.word	0x050000b0


	//   ....[11]....
        /*0058*/ 	.word	0x050000b0


	//   ....[12]....
        /*005c*/ 	.word	0x050000b0


	//   ....[13]....
        /*0060*/ 	.word	0x050000b0


	//   ....[14]....
        /*0064*/ 	.word	0x050000b0


	//   ....[15]....
        /*0068*/ 	.word	0x050000b0


	//   ....[16]....
        /*006c*/ 	.word	0x050000b0


	//   ....[17]....
        /*0070*/ 	.word	0x050000b0


	//   ....[18]....
        /*0074*/ 	.word	0x050000b0


	//   ....[19]....
        /*0078*/ 	.word	0x050000b0


	//----- nvinfo : EIATTR_COOP_GROUP_INSTR_OFFSETS
	.align		4
.L_3171:
        /*007c*/ 	.byte	0x04, 0x28
        /*007e*/ 	.short	(.L_3173 - .L_3172)


	//   ....[0]....
.L_3172:
        /*0080*/ 	.word	0x000027a0


	//   ....[1]....
        /*0084*/ 	.word	0x000027b0


	//   ....[2]....
        /*0088*/ 	.word	0x000027e0


	//   ....[3]....
        /*008c*/ 	.word	0x000027f0


	//   ....[4]....
        /*0090*/ 	.word	0x00002820


	//   ....[5]....
        /*0094*/ 	.word	0x00002830


	//   ....[6]....
        /*0098*/ 	.word	0x00002860


	//   ....[7]....
        /*009c*/ 	.word	0x00002870


	//   ....[8]....
        /*00a0*/ 	.word	0x000028a0


	//   ....[9]....
        /*00a4*/ 	.word	0x000028b0


	//   ....[10]....
        /*00a8*/ 	.word	0x00006280


	//   ....[11]....
        /*00ac*/ 	.word	0x000062e0


	//   ....[12]....
        /*00b0*/ 	.word	0x00006340


	//   ....[13]....
        /*00b4*/ 	.word	0x000063a0


	//   ....[14]....
        /*00b8*/ 	.word	0x00006410


	//   ....[15]....
        /*00bc*/ 	.word	0x00006470


	//   ....[16]....
        /*00c0*/ 	.word	0x000064e0


	//   ....[17]....
        /*00c4*/ 	.word	0x00006540


	//   ....[18]....
        /*00c8*/ 	.word	0x000065b0


	//   ....[19]....
        /*00cc*/ 	.word	0x00006610


	//----- nvinfo : EIATTR_EXIT_INSTR_OFFSETS
	.align		4
.L_3173:
        /*00d0*/ 	.byte	0x04, 0x1c
        /*00d2*/ 	.short	(.L_3175 - .L_3174)


	//   ....[0]....
.L_3174:
        /*00d4*/ 	.word	0x000061a0


	//   ....[1]....
        /*00d8*/ 	.word	0x00006230


	//----- nvinfo : EIATTR_MAX_THREADS
	.align		4
.L_3175:
        /*00dc*/ 	.byte	0x04, 0x05
        /*00de*/ 	.short	(.L_3177 - .L_3176)
.L_3176:
        /*00e0*/ 	.word	0x00000080
        /*00e4*/ 	.word	0x00000001
        /*00e8*/ 	.word	0x00000001


	//----- nvinfo : EIATTR_CRS_STACK_SIZE
	.align		4
.L_3177:
        /*00ec*/ 	.byte	0x04, 0x1e
        /*00ee*/ 	.short	(.L_3179 - .L_3178)
.L_3178:
        /*00f0*/ 	.word	0x00000000


	//----- nvinfo : EIATTR_CBANK_PARAM_SIZE
	.align		4
.L_3179:
        /*00f4*/ 	.byte	0x03, 0x19
        /*00f6*/ 	.short	0x0128


	//----- nvinfo : EIATTR_PARAM_CBANK
	.align		4
        /*00f8*/ 	.byte	0x04, 0x0a
        /*00fa*/ 	.short	(.L_3181 - .L_3180)
	.align		4
.L_3180:
        /*00fc*/ 	.word	index@(.nv.constant0._ZN10layer_norm13ln_bwd_kernelINS_13Kernel_traitsIf6__halfS2_S2_fjLj5120ELj1ELj1ELj4ELj16ENS_18Kernel_traits_baseILj5120EfS2_S2_S2_fjLj128EEEEELb0ELb0ELb1ELb0EEEvNS_9BwdParamsE)
        /*0100*/ 	.short	0x0210
        /*0102*/ 	.short	0x0128


	//----- nvinfo : EIATTR_SW_WAR
	.align		4
.L_3181:
        /*0104*/ 	.byte	0x04, 0x36
        /*0106*/ 	.short	(.L_3183 - .L_3182)
.L_3182:
        /*0108*/ 	.word	0x00000008
.L_3183:


//--------------------- .nv.info._ZN10layer_norm13ln_bwd_kernelINS_13Kernel_traitsIf6__halfS2_S2_fjLj5120ELj1ELj1ELj4ELj16ENS_18Kernel_traits_baseILj5120EfS2_S2_S2_fjLj128EEEEELb0ELb0ELb1ELb1EEEvNS_9BwdParamsE --------------------------
	.section	.nv.info._ZN10layer_norm13ln_bwd_kernelINS_13Kernel_traitsIf6__halfS2_S2_fjLj5120ELj1ELj1ELj4ELj16ENS_18Kernel_traits_baseILj5120EfS2_S2_S2_fjLj128EEEEELb0ELb0ELb1ELb1EEEvNS_9BwdParamsE,"",@"SHT_CUDA_INFO"
	.sectionflags	@""
	.align	4


	//----- nvinfo : EIATTR_CUDA_API_VERSION
	.align		4
        /*0000*/ 	.byte	0x04, 0x37
        /*0002*/ 	.short	(.L_3185 - .L_3184)
.L_3184:
        /*0004*/ 	.word	0x00000082


	//----- nvinfo : EIATTR_KPARAM_INFO
	.align		4
.L_3185:
        /*0008*/ 	.byte	0x04, 0x17
        /*000a*/ 	.short	(.L_3187 - .L_3186)
.L_3186:
        /*000c*/ 	.word	0x00000000
        /*0010*/ 	.short	0x0000
        /*0012*/ 	.short	0x0000
        /*0014*/ 	.byte	0x00, 0xf0, 0xa1, 0x04


	//----- nvinfo : EIATTR_SPARSE_MMA_MASK
	.align		4
.L_3187:
        /*0018*/ 	.byte	0x03, 0x50
        /*001a*/ 	.short	0x0000


	//----- nvinfo : EIATTR_MAXREG_COUNT
	.align		4
        /*001c*/ 	.byte	0x03, 0x1b
        /*001e*/ 	.short	0x00ff


	//----- nvinfo : EIATTR_NUM_BARRIERS
	.align		4
        /*0020*/ 	.byte	0x02, 0x4c
        /*0022*/ 	.byte	0x01
	.zero		1


	//----- nvinfo : EIATTR_MERCURY_ISA_VERSION
	.align		4
        /*0024*/ 	.byte	0x03, 0x5f
        /*0026*/ 	.short	0x0101


	//----- nvinfo : EIATTR_COOP_GROUP_MASK_REGIDS
	.align		4
        /*0028*/ 	.byte	0x04, 0x29
        /*002a*/ 	.short	(.L_3189 - .L_3188)


	//   ....[0]....
.L_3188:
        /*002c*/ 	.word	0xffffffff


	//   ....[1]....
        /*0030*/ 	.word	0xffffffff


	//   ....[2]....
        /*0034*/ 	.word	0xffffffff


	//   ....[3]....
        /*0038*/ 	.word	0xffffffff


	//   ....[4]....
        /*003c*/ 	.word	0xffffffff


	//   ....[5]....
        /*0040*/ 	.word	0xffffffff


	//   ....[6]....
        /*0044*/ 	.word	0xffffffff


	//   ....[7]....
        /*0048*/ 	.word	0xffffffff


	//   ....[8]....
        /*004c*/ 	.word	0xffffffff


	//   ....[9]....
        /*0050*/ 	.word	0xffffffff


	//   ....[10]....
        /*0054*/ 	.word	0x050000ac


	//   ....[11]....
        /*0058*/ 	.word	0x050000ac


	//   ....[12]....
        /*005c*/ 	.word	0x050000ac


	//   ....[13]....
        /*0060*/ 	.word	0x050000ac


	//   ....[14]....
        /*0064*/ 	.word	0x050000ac


	//   ....[15]....
        /*0068*/ 	.word	0x050000ac


	//   ....[16]....
        /*006c*/ 	.word	0x050000ac


	//   ....[17]....
        /*0070*/ 	.word	0x050000ac


	//   ....[18]....
        /*0074*/ 	.word	0x050000ac


	//   ....[19]....
        /*0078*/ 	.word	0x050000ac


	//----- nvinfo : EIATTR_COOP_GROUP_INSTR_OFFSETS
	.align		4
.L_3189:
        /*007c*/ 	.byte	0x04, 0x28
        /*007e*/ 	.short	(.L_3191 - .L_3190)


	//   ....[0]....
.L_3190:
        /*0080*/ 	.word	0x00002400


	//   ....[1]....
        /*0084*/ 	.word	0x00002410


	//   ....[2]....
        /*0088*/ 	.word	0x00002440


	//   ....[3]....
        /*008c*/ 	.word	0x00002450


	//   ....[4]....
        /*0090*/ 	.word	0x00002480


	//   ....[5]....
        /*0094*/ 	.word	0x00002490


	//   ....[6]....
        /*0098*/ 	.word	0x000024c0


	//   ....[7]....
        /*009c*/ 	.word	0x000024d0


	//   ....[8]....
        /*00a0*/ 	.word	0x00002500


	//   ....[9]....
        /*00a4*/ 	.word	0x00002510


	//   ....[10]....
        /*00a8*/ 	.word	0x00005980


	//   ....[11]....
        /*00ac*/ 	.word	0x000059d0


	//   ....[12]....
        /*00b0*/ 	.word	0x00005a30


	//   ....[13]....
        /*00b4*/ 	.word	0x00005a90


	//   ....[14]....
        /*00b8*/ 	.word	0x00005af0


	//   ....[15]....
        /*00bc*/ 	.word	0x00005b50


	//   ....[16]....
        /*00c0*/ 	.word	0x00005bb0


	//   ....[17]....
        /*00c4*/ 	.word	0x00005c10


	//   ....[18]....
        /*00c8*/ 	.word	0x00005c70


	//   ....[19]....
        /*00cc*/ 	.word	0x00005cd0


	//----- nvinfo : EIATTR_EXIT_INSTR_OFFSETS
	.align		4
.L_3191:
        /*00d0*/ 	.byte	0x04, 0x1c
        /*00d2*/ 	.short	(.L_3193 - .L_3192)


	//   ....[0]....
.L_3192:
        /*00d4*/ 	.word	0x00005930


	//----- nvinfo : EIATTR_MAX_THREADS
	.align		4
.L_3193:
        /*00d8*/ 	.byte	0x04, 0x05
        /*00da*/ 	.short	(.L_3195 - .L_3194)
.L_3194:
        /*00dc*/ 	.word	0x00000080
        /*00e0*/ 	.word	0x00000001
        /*00e4*/ 	.word	0x00000001


	//----- nvinfo : EIATTR_CRS_STACK_SIZE
	.align		4
.L_3195:
        /*00e8*/ 	.byte	0x04, 0x1e
        /*00ea*/ 	.short	(.L_3197 - .L_3196)
.L_3196:
        /*00ec*/ 	.word	0x00000000


	//----- nvinfo : EIATTR_CBANK_PARAM_SIZE
	.align		4
.L_3197:
        /*00f0*/ 	.byte	0x03, 0x19
        /*00f2*/ 	.short	0x0128


	//----- nvinfo : EIATTR_PARAM_CBANK
	.align		4
        /*00f4*/ 	.byte	0x04, 0x0a
        /*00f6*/ 	.short	(.L_3199 - .L_3198)
	.align		4
.L_3198:
        /*00f8*/ 	.word	index@(.nv.constant0._ZN10layer_norm13ln_bwd_kernelINS_13Kernel_traitsIf6__halfS2_S2_fjLj5120ELj1ELj1ELj4ELj16ENS_18Kernel_traits_baseILj5120EfS2_S2_S2_fjLj128EEEEELb0ELb0ELb1ELb1EEEvNS_9BwdParamsE)
        /*00fc*/ 	.short	0x0210
        /*00fe*/ 	.short	0x0128


	//----- nvinfo : EIATTR_SW_WAR
	.align		4
.L_3199:
        /*0100*/ 	.byte	0x04, 0x36
        /*0102*/ 	.short	(.L_3201 - .L_3200)
.L_3200:
        /*0104*/ 	.word	0x00000008
.L_3201:


//--------------------- .nv.info._ZN10layer_norm13ln_bwd_kernelINS_13Kernel_traitsIf6__halfS2_S2_fjLj5120ELj1ELj1ELj4ELj16ENS_18Kernel_traits_baseILj5120EfS2_S2_S2_fjLj128EEEEELb0ELb1ELb0ELb0EEEvNS_9BwdParamsE --------------------------
	.section	.nv.info._ZN10layer_norm13ln_bwd_kernelINS_13Kernel_traitsIf6__halfS2_S2_fjLj5120ELj1ELj1ELj4ELj16ENS_18Kernel_traits_baseILj5120EfS2_S2_S2_fjLj128EEEEELb0ELb1ELb0ELb0EEEvNS_9BwdParamsE,"",@"SHT_CUDA_INFO"
	.sectionflags	@""
	.align	4


	//----- nvinfo : EIATTR_CUDA_API_VERSION
	.align		4
        /*0000*/ 	.byte	0x04, 0x37
        /*0002*/ 	.short	(.L_3203 - .L_3202)
.L_3202:
        /*0004*/ 	.word	0x00000082


	//----- nvinfo : EIATTR_KPARAM_INFO
	.align		4
.L_3203:
        /*0008*/ 	.byte	0x04, 0x17
        /*000a*/ 	.short	(.L_3205 - .L_3204)
.L_3204:
        /*000c*/ 	.word	0x00000000
        /*0010*/ 	.short	0x0000
        /*0012*/ 	.short	0x0000
        /*0014*/ 	.byte	0x00, 0xf0, 0xa1, 0x04


	//----- nvinfo : EIATTR_SPARSE_MMA_MASK
	.align		4
.L_3205:
        /*0018*/ 	.byte	0x03, 0x50
        /*001a*/ 	.short	0x0000


	//----- nvinfo : EIATTR_MAXREG_COUNT
	.align		4
        /*001c*/ 	.byte	0x03, 0x1b
        /*001e*/ 	.short	0x00ff


	//----- nvinfo : EIATTR_NUM_BARRIERS
	.align		4
        /*0020*/ 	.byte	0x02, 0x4c
        /*0022*/ 	.byte	0x01
	.zero		1


	//----- nvinfo : EIATTR_ANNOTATIONS
	.align		4
        /*0024*/ 	.byte	0x04, 0x55
        /*0026*/ 	.short	(.L_3207 - .L_3206)


	//   ....[0]....
.L_3206:
        /* <DEDUP_REMOVED lines=81> */


	//----- nvinfo : EIATTR_MERCURY_ISA_VERSION
	.align		4
.L_3207:
        /*0528*/ 	.byte	0x03, 0x5f
        /*052a*/ 	.short	0x0101


	//----- nvinfo : EIATTR_COOP_GROUP_MASK_REGIDS
	.align		4
        /*052c*/ 	.byte	0x04, 0x29
        /*052e*/ 	.short	(.L_3209 - .L_3208)


	//   ....[0]....
.L_3208:
        /*0530*/ 	.word	0xffffffff


	//   ....[1]....
        /*0534*/ 	.word	0xffffffff


	//   ....[2]....
        /*0538*/ 	.word	0xffffffff


	//   ....[3]....
        /*053c*/ 	.word	0xffffffff


	//   ....[4]....
        /*0540*/ 	.word	0xffffffff


	//   ....[5]....
        /*0544*/ 	.word	0xffffffff


	//   ....[6]....
        /*0548*/ 	.word	0xffffffff


	//   ....[7]....
        /*054c*/ 	.word	0xffffffff


	//   ....[8]....
        /*0550*/ 	.word	0xffffffff


	//   ....[9]....
        /*0554*/ 	.word	0xffffffff


	//   ....[10]....
        /*0558*/ 	.word	0x050000b7


	//   ....[11]....
        /*055c*/ 	.word	0x050000b7


	//   ....[12]....
        /*0560*/ 	.word	0x050000b7


	//   ....[13]....
        /*0564*/ 	.word	0x050000b7


	//   ....[14]....
        /*0568*/ 	.word	0x050000b7


	//   ....[15]....
        /*056c*/ 	.word	0x050000b7


	//   ....[16]....
        /*0570*/ 	.word	0x050000b7


	//   ....[17]....
        /*0574*/ 	.word	0x050000b7


	//   ....[18]....
        /*0578*/ 	.word	0x050000b7


	//   ....[19]....
        /*057c*/ 	.word	0x050000b7


	//----- nvinfo : EIATTR_COOP_GROUP_INSTR_OFFSETS
	.align		4
.L_3209:
        /*0580*/ 	.byte	0x04, 0x28
        /*0582*/ 	.short	(.L_3211 - .L_3210)


	//   ....[0]....
.L_3210:
        /*0584*/ 	.word	0x00002cf0


	//   ....[1]....
        /*0588*/ 	.word	0x00002d10


	//   ....[2]....
        /*058c*/ 	.word	0x00002d30


	//   ....[3]....
        /*0590*/ 	.word	0x00002d50


	//   ....[4]....
        /*0594*/ 	.word	0x00002d70


	//   ....[5]....
        /*0598*/ 	.word	0x00002d90


	//   ....[6]....
        /*059c*/ 	.word	0x00002db0


	//   ....[7]....
        /*05a0*/ 	.word	0x00002dd0


	//   ....[8]....
        /*05a4*/ 	.word	0x00002df0


	//   ....[9]....
        /*05a8*/ 	.word	0x00002e00


	//   ....[10]....
        /*05ac*/ 	.word	0x00005af0


	//   ....[11]....
        /*05b0*/ 	.word	0x00005b60


	//   ....[12]....
        /*05b4*/ 	.word	0x00005bd0


	//   ....[13]....
        /*05b8*/ 	.word	0x00005c40


	//   ....[14]....
        /*05bc*/ 	.word	0x00005cb0


	//   ....[15]....
        /*05c0*/ 	.word	0x00005d20


	//   ....[16]....
        /*05c4*/ 	.word	0x00005d90


	//   ....[17]....
        /*05c8*/ 	.word	0x00005e00


	//   ....[18]....
        /*05cc*/ 	.word	0x00005e70


	//   ....[19]....
        /*05d0*/ 	.word	0x00005ec0


	//----- nvinfo : EIATTR_EXIT_INSTR_OFFSETS
	.align		4
.L_3211:
        /*05d4*/ 	.byte	0x04, 0x1c
        /*05d6*/ 	.short	(.L_3213 - .L_3212)


	//   ....[0]....
.L_3212:
        /*05d8*/ 	.word	0x000059c0


	//   ....[1]....
        /*05dc*/ 	.word	0x00005a90


	//----- nvinfo : EIATTR_MAX_THREADS
	.align		4
.L_3213:
        /*05e0*/ 	.byte	0x04, 0x05
        /*05e2*/ 	.short	(.L_3215 - .L_3214)
.L_3214:
        /*05e4*/ 	.word	0x00000080
        /*05e8*/ 	.word	0x00000001
        /*05ec*/ 	.word	0x00000001


	//----- nvinfo : EIATTR_CRS_STACK_SIZE
	.align		4
.L_3215:
        /*05f0*/ 	.byte	0x04, 0x1e
        /*05f2*/ 	.short	(.L_3217 - .L_3216)
.L_3216:
        /*05f4*/ 	.word	0x00000000


	//----- nvinfo : EIATTR_CBANK_PARAM_SIZE
	.align		4
.L_3217:
        /*05f8*/ 	.byte	0x03, 0x19
        /*05fa*/ 	.short	0x0128


	//----- nvinfo : EIATTR_PARAM_CBANK
	.align		4
        /*05fc*/ 	.byte	0x04, 0x0a
        /*05fe*/ 	.short	(.L_3219 - .L_3218)
	.align		4
.L_3218:
        /*0600*/ 	.word	index@(.nv.constant0._ZN10layer_norm13ln_bwd_kernelINS_13Kernel_traitsIf6__halfS2_S2_fjLj5120ELj1ELj1ELj4ELj16ENS_18Kernel_traits_baseILj5120EfS2_S2_S2_fjLj128EEEEELb0ELb1ELb0ELb0EEEvNS_9BwdParamsE)
        /*0604*/ 	.short	0x0210
        /*0606*/ 	.short	0x0128


	//----- nvinfo : EIATTR_SW_WAR
	.align		4
.L_3219:
        /*0608*/ 	.byte	0x04, 0x36
        /*060a*/ 	.short	(.L_3221 - .L_3220)
.L_3220:
        /*060c*/ 	.word	0x00000008
.L_3221:


//--------------------- .nv.info._ZN10layer_norm13ln_bwd_kernelINS_13Kernel_traitsIf6__halfS2_S2_fjLj5120ELj1ELj1ELj4ELj16ENS_18Kernel_traits_baseILj5120EfS2_S2_S2_fjLj128EEEEELb0ELb1ELb0ELb1EEEvNS_9BwdParamsE --------------------------
	.section	.nv.info._ZN10layer_norm13ln_bwd_kernelINS_13Kernel_traitsIf6__halfS2_S2_fjLj5120ELj1ELj1ELj4ELj16ENS_18Kernel_traits_baseILj5120EfS2_S2_S2_fjLj128EEEEELb0ELb1ELb0ELb1EEEvNS_9BwdParamsE,"",@"SHT_CUDA_INFO"
	.sectionflags	@""
	.align	4


	//----- nvinfo : EIATTR_CUDA_API_VERSION
	.align		4
        /*0000*/ 	.byte	0x04, 0x37
        /*0002*/ 	.short	(.L_3223 - .L_3222)
.L_3222:
        /*0004*/ 	.word	0x00000082


	//----- nvinfo : EIATTR_KPARAM_INFO
	.align		4
.L_3223:
        /*0008*/ 	.byte	0x04, 0x17
        /*000a*/ 	.short	(.L_3225 - .L_3224)
.L_3224:
        /*000c*/ 	.word	0x00000000
        /*0010*/ 	.short	0x0000
        /*0012*/ 	.short	0x0000
        /*0014*/ 	.byte	0x00, 0xf0, 0xa1, 0x04


	//----- nvinfo : EIATTR_SPARSE_MMA_MASK
	.align		4
.L_3225:
        /*0018*/ 	.byte	0x03, 0x50
        /*001a*/ 	.short	0x0000


	//----- nvinfo : EIATTR_MAXREG_COUNT
	.align		4
        /*001c*/ 	.byte	0x03, 0x1b
        /*001e*/ 	.short	0x00ff


	//----- nvinfo : EIATTR_NUM_BARRIERS
	.align		4
        /*0020*/ 	.byte	0x02, 0x4c
        /*0022*/ 	.byte	0x01
	.zero		1


	//----- nvinfo : EIATTR_ANNOTATIONS
	.align		4
        /*0024*/ 	.byte	0x04, 0x55
        /*0026*/ 	.short	(.L_3227 - .L_3226)


	//   ....[0]....
.L_3226:
        /* <DEDUP_REMOVED lines=124> */


	//----- nvinfo : EIATTR_MERCURY_ISA_VERSION
	.align		4
.L_3227:
        /*07d0*/ 	.byte	0x03, 0x5f
        /*07d2*/ 	.short	0x0101


	//----- nvinfo : EIATTR_COOP_GROUP_MASK_REGIDS
	.align		4
        /*07d4*/ 	.byte	0x04, 0x29
        /*07d6*/ 	.short	(.L_3229 - .L_3228)


	//   ....[0]....
.L_3228:
        /*07d8*/ 	.word	0xffffffff


	//   ....[1]....
        /*07dc*/ 	.word	0xffffffff


	//   ....[2]....
        /*07e0*/ 	.word	0xffffffff


	//   ....[3]....
        /*07e4*/ 	.word	0xffffffff


	//   ....[4]....
        /*07e8*/ 	.word	0xffffffff


	//   ....[5]....
        /*07ec*/ 	.word	0xffffffff


	//   ....[6]....
        /*07f0*/ 	.word	0xffffffff


	//   ....[7]....
        /*07f4*/ 	.word	0xffffffff


	//   ....[8]....
        /*07f8*/ 	.word	0xffffffff


	//   ....[9]....
        /*07fc*/ 	.word	0xffffffff


	//   ....[10]....
        /*0800*/ 	.word	0x05000086


	//   ....[11]....
        /*0804*/ 	.word	0x05000086


	//   ....[12]....
        /*0808*/ 	.word	0x05000086


	//   ....[13]....
        /*080c*/ 	.word	0x05000086


	//   ....[14]....
        /*0810*/ 	.word	0x05000086


	//   ....[15]....
        /*0814*/ 	.word	0x05000086


	//   ....[16]....
        /*0818*/ 	.word	0x05000086


	//   ....[17]....
        /*081c*/ 	.word	0x05000086


	//   ....[18]....
        /*0820*/ 	.word	0x05000086


	//   ....[19]....
        /*0824*/ 	.word	0x05000086


	//----- nvinfo : EIATTR_COOP_GROUP_INSTR_OFFSETS
	.align		4
.L_3229:
        /*0828*/ 	.byte	0x04, 0x28
        /*082a*/ 	.short	(.L_3231 - .L_3230)


	//   ....[0]....
.L_3230:
        /*082c*/ 	.word	0x00002ba0


	//   ....[1]....
        /*0830*/ 	.word	0x00002bc0


	//   ....[2]....
        /*0834*/ 	.word	0x00002be0


	//   ....[3]....
        /*0838*/ 	.word	0x00002c00


	//   ....[4]....
        /*083c*/ 	.word	0x00002c20


	//   ....[5]....
        /*0840*/ 	.word	0x00002c40


	//   ....[6]....
        /*0844*/ 	.word	0x00002c60


	//   ....[7]....
        /*0848*/ 	.word	0x00002c80


	//   ....[8]....
        /*084c*/ 	.word	0x00002c90


	//   ....[9]....
        /*0850*/ 	.word	0x00002cb0


	//   ....[10]....
        /*0854*/ 	.word	0x00005de0


	//   ....[11]....
        /*0858*/ 	.word	0x00005e30


	//   ....[12]....
        /*085c*/ 	.word	0x00005e90


	//   ....[13]....
        /*0860*/ 	.word	0x00005ee0


	//   ....[14]....
        /*0864*/ 	.word	0x00005f40


	//   ....[15]....
        /*0868*/ 	.word	0x00005f90


	//   ....[16]....
        /*086c*/ 	.word	0x00005ff0


	//   ....[17]....
        /*0870*/ 	.word	0x00006040


	//   ....[18]....
        /*0874*/ 	.word	0x000060a0


	//   ....[19]....
        /*0878*/ 	.word	0x000060f0


	//----- nvinfo : EIATTR_EXIT_INSTR_OFFSETS
	.align		4
.L_3231:
        /*087c*/ 	.byte	0x04, 0x1c
        /*087e*/ 	.short	(.L_3233 - .L_3232)


	//   ....[0]....
.L_3232:
        /*0880*/ 	.word	0x00005d80


	//----- nvinfo : EIATTR_MAX_THREADS
	.align		4
.L_3233:
        /*0884*/ 	.byte	0x04, 0x05
        /*0886*/ 	.short	(.L_3235 - .L_3234)
.L_3234:
        /*0888*/ 	.word	0x00000080
        /*088c*/ 	.word	0x00000001
        /*0890*/ 	.word	0x00000001


	//----- nvinfo : EIATTR_CRS_STACK_SIZE
	.align		4
.L_3235:
        /*0894*/ 	.byte	0x04, 0x1e
        /*0896*/ 	.short	(.L_3237 - .L_3236)
.L_3236:
        /*0898*/ 	.word	0x00000000


	//----- nvinfo : EIATTR_CBANK_PARAM_SIZE
	.align		4
.L_3237:
        /*089c*/ 	.byte	0x03, 0x19
        /*089e*/ 	.short	0x0128


	//----- nvinfo : EIATTR_PARAM_CBANK
	.align		4
        /*08a0*/ 	.byte	0x04, 0x0a
        /*08a2*/ 	.short	(.L_3239 - .L_3238)
	.align		4
.L_3238:
        /*08a4*/ 	.word	index@(.nv.constant0._ZN10layer_norm13ln_bwd_kernelINS_13Kernel_traitsIf6__halfS2_S2_fjLj5120ELj1ELj1ELj4ELj16ENS_18Kernel_traits_baseILj5120EfS2_S2_S2_fjLj128EEEEELb0ELb1ELb0ELb1EEEvNS_9BwdParamsE)
        /*08a8*/ 	.short	0x0210
        /*08aa*/ 	.short	0x0128


	//----- nvinfo : EIATTR_SW_WAR
	.align		4
.L_3239:
        /*08ac*/ 	.byte	0x04, 0x36
        /*08ae*/ 	.short	(.L_3241 - .L_3240)
.L_3240:
        /*08b0*/ 	.word	0x00000008
.L_3241:


//--------------------- .nv.info._ZN10layer_norm13ln_bwd_kernelINS_13Kernel_traitsIf6__halfS2_S2_fjLj5120ELj1ELj1ELj4ELj16ENS_18Kernel_traits_baseILj5120EfS2_S2_S2_fjLj128EEEEELb0ELb1ELb1ELb0EEEvNS_9BwdParamsE --------------------------
	.section	.nv.info._ZN10layer_norm13ln_bwd_kernelINS_13Kernel_traitsIf6__halfS2_S2_fjLj5120ELj1ELj1ELj4ELj16ENS_18Kernel_traits_baseILj5120EfS2_S2_S2_fjLj128EEEEELb0ELb1ELb1ELb0EEEvNS_9BwdParamsE,"",@"SHT_CUDA_INFO"
	.sectionflags	@""
	.align	4


	//----- nvinfo : EIATTR_CUDA_API_VERSION
	.align		4
        /*0000*/ 	.byte	0x04, 0x37
        /*0002*/ 	.short	(.L_3243 - .L_3242)
.L_3242:
        /*0004*/ 	.word	0x00000082


	//----- nvinfo : EIATTR_KPARAM_INFO
	.align		4
.L_3243:
        /*0008*/ 	.byte	0x04, 0x17
        /*000a*/ 	.short	(.L_3245 - .L_3244)
.L_3244:
        /*000c*/ 	.word	0x00000000
        /*0010*/ 	.short	0x0000
        /*0012*/ 	.short	0x0000
        /*0014*/ 	.byte	0x00, 0xf0, 0xa1, 0x04


	//----- nvinfo : EIATTR_SPARSE_MMA_MASK
	.align		4
.L_3245:
        /*0018*/ 	.byte	0x03, 0x50
        /*001a*/ 	.short	0x0000


	//----- nvinfo : EIATTR_MAXREG_COUNT
	.align		4
        /*001c*/ 	.byte	0x03, 0x1b
        /*001e*/ 	.short	0x00ff


	//----- nvinfo : EIATTR_NUM_BARRIERS
	.align		4
        /*0020*/ 	.byte	0x02, 0x4c
        /*0022*/ 	.byte	0x01
	.zero		1


	//----- nvinfo : EIATTR_ANNOTATIONS
	.align		4
        /*0024*/ 	.byte	0x04, 0x55
        /*0026*/ 	.short	(.L_3247 - .L_3246)


	//   ....[0]....
.L_3246:
        /* <DEDUP_REMOVED lines=85> */


	//----- nvinfo : EIATTR_MERCURY_ISA_VERSION
	.align		4
.L_3247:
        /*0560*/ 	.byte	0x03, 0x5f
        /*0562*/ 	.short	0x0101


	//----- nvinfo : EIATTR_COOP_GROUP_MASK_REGIDS
	.align		4
        /*0564*/ 	.byte	0x04, 0x29
        /*0566*/ 	.short	(.L_3249 - .L_3248)


	//   ....[0]....
.L_3248:
        /*0568*/ 	.word	0xffffffff


	//   ....[1]....
        /*056c*/ 	.word	0xffffffff


	//   ....[2]....
        /*0570*/ 	.word	0xffffffff


	//   ....[3]....
        /*0574*/ 	.word	0xffffffff


	//   ....[4]....
        /*0578*/ 	.word	0xffffffff


	//   ....[5]....
        /*057c*/ 	.word	0xffffffff


	//   ....[6]....
        /*0580*/ 	.word	0xffffffff


	//   ....[7]....
        /*0584*/ 	.word	0xffffffff


	//   ....[8]....
        /*0588*/ 	.word	0xffffffff


	//   ....[9]....
        /*058c*/ 	.word	0xffffffff


	//   ....[10]....
        /*0590*/ 	.word	0x050000bb


	//   ....[11]....
        /*0594*/ 	.word	0x050000bb


	//   ....[12]....
        /*0598*/ 	.word	0x050000bb


	//   ....[13]....
        /*059c*/ 	.word	0x050000bb


	//   ....[14]....
        /*05a0*/ 	.word	0x050000bb


	//   ....[15]....
        /*05a4*/ 	.word	0x050000bb


	//   ....[16]....
        /*05a8*/ 	.word	0x050000bb


	//   ....[17]....
        /*05ac*/ 	.word	0x050000bb


	//   ....[18]....
        /*05b0*/ 	.word	0x050000bb


	//   ....[19]....
        /*05b4*/ 	.word	0x050000bb


	//----- nvinfo : EIATTR_COOP_GROUP_INSTR_OFFSETS
	.align		4
.L_3249:
        /*05b8*/ 	.byte	0x04, 0x28
        /*05ba*/ 	.short	(.L_3251 - .L_3250)


	//   ....[0]....
.L_3250:
        /*05bc*/ 	.word	0x00003220


	//   ....[1]....
        /*05c0*/ 	.word	0x00003240


	//   ....[2]....
        /*05c4*/ 	.word	0x00003260


	//   ....[3]....
        /*05c8*/ 	.word	0x00003280


	//   ....[4]....
        /*05cc*/ 	.word	0x000032a0


	//   ....[5]....
        /*05d0*/ 	.word	0x000032c0


	//   ....[6]....
        /*05d4*/ 	.word	0x000032e0


	//   ....[7]....
        /*05d8*/ 	.word	0x00003300


	//   ....[8]....
        /*05dc*/ 	.word	0x00003310


	//   ....[9]....
        /*05e0*/ 	.word	0x00003330


	//   ....[10]....
        /*05e4*/ 	.word	0x00008220


	//   ....[11]....
        /*05e8*/ 	.word	0x00008290


	//   ....[12]....
        /*05ec*/ 	.word	0x00008300


	//   ....[13]....
        /*05f0*/ 	.word	0x00008370


	//   ....[14]....
        /*05f4*/ 	.word	0x000083e0


	//   ....[15]....
        /*05f8*/ 	.word	0x00008450


	//   ....[16]....
        /*05fc*/ 	.word	0x000084c0


	//   ....[17]....
        /*0600*/ 	.word	0x00008530


	//   ....[18]....
        /*0604*/ 	.word	0x000085a0


	//   ....[19]....
        /*0608*/ 	.word	0x000085f0


	//----- nvinfo : EIATTR_EXIT_INSTR_OFFSETS
	.align		4
.L_3251:
        /*060c*/ 	.byte	0x04, 0x1c
        /*060e*/ 	.short	(.L_3253 - .L_3252)


	//   ....[0]....
.L_3252:
        /*0610*/ 	.word	0x000080f0


	//   ....[1]....
        /*0614*/ 	.word	0x000081c0


	//----- nvinfo : EIATTR_MAX_THREADS
	.align		4
.L_3253:
        /*0618*/ 	.byte	0x04, 0x05
        /*061a*/ 	.short	(.L_3255 - .L_3254)
.L_3254:
        /*061c*/ 	.word	0x00000080
        /*0620*/ 	.word	0x00000001
        /*0624*/ 	.word	0x00000001


	//----- nvinfo : EIATTR_CRS_STACK_SIZE
	.align		4
.L_3255:
        /*0628*/ 	.byte	0x04, 0x1e
        /*062a*/ 	.short	(.L_3257 - .L_3256)
.L_3256:
        /*062c*/ 	.word	0x00000000


	//----- nvinfo : EIATTR_CBANK_PARAM_SIZE
	.align		4
.L_3257:
        /*0630*/ 	.byte	0x03, 0x19
        /*0632*/ 	.short	0x0128


	//----- nvinfo : EIATTR_PARAM_CBANK
	.align		4
        /*0634*/ 	.byte	0x04, 0x0a
        /*0636*/ 	.short	(.L_3259 - .L_3258)
	.align		4
.L_3258:
        /*0638*/ 	.word	index@(.nv.constant0._ZN10layer_norm13ln_bwd_kernelINS_13Kernel_traitsIf6__halfS2_S2_fjLj5120ELj1ELj1ELj4ELj16ENS_18Kernel_traits_baseILj5120EfS2_S2_S2_fjLj128EEEEELb0ELb1ELb1ELb0EEEvNS_9BwdParamsE)
        /*063c*/ 	.short	0x0210
        /*063e*/ 	.short	0x0128


	//----- nvinfo : EIATTR_SW_WAR
	.align		4
.L_3259:
        /*0640*/ 	.byte	0x04, 0x36
        /*0642*/ 	.short	(.L_3261 - .L_3260)
.L_3260:
        /*0644*/ 	.word	0x00000008
.L_3261:


//--------------------- .nv.info._ZN10layer_norm13ln_bwd_kernelINS_13Kernel_traitsIf6__halfS2_S2_fjLj5120ELj1ELj1ELj4ELj16ENS_18Kernel_traits_baseILj5120EfS2_S2_S2_fjLj128EEEEELb0ELb1ELb1ELb1EEEvNS_9BwdParamsE --------------------------
	.section	.nv.info._ZN10layer_norm13ln_bwd_kernelINS_13Kernel_traitsIf6__halfS2_S2_fjLj5120ELj1ELj1ELj4ELj16ENS_18Kernel_traits_baseILj5120EfS2_S2_S2_fjLj128EEEEELb0ELb1ELb1ELb1EEEvNS_9BwdParamsE,"",@"SHT_CUDA_INFO"
	.sectionflags	@""
	.align	4


	//----- nvinfo : EIATTR_CUDA_API_VERSION
	.align		4
        /*0000*/ 	.byte	0x04, 0x37
        /*0002*/ 	.short	(.L_3263 - .L_3262)
.L_3262:
        /*0004*/ 	.word	0x00000082


	//----- nvinfo : EIATTR_KPARAM_INFO
	.align		4
.L_3263:
        /*0008*/ 	.byte	0x04, 0x17
        /*000a*/ 	.short	(.L_3265 - .L_3264)
.L_3264:
        /*000c*/ 	.word	0x00000000
        /*0010*/ 	.short	0x0000
        /*0012*/ 	.short	0x0000
        /*0014*/ 	.byte	0x00, 0xf0, 0xa1, 0x04


	//----- nvinfo : EIATTR_SPARSE_MMA_MASK
	.align		4
.L_3265:
        /*0018*/ 	.byte	0x03, 0x50
        /*001a*/ 	.short	0x0000


	//----- nvinfo : EIATTR_MAXREG_COUNT
	.align		4
        /*001c*/ 	.byte	0x03, 0x1b
        /*001e*/ 	.short	0x00ff


	//----- nvinfo : EIATTR_NUM_BARRIERS
	.align		4
        /*0020*/ 	.byte	0x02, 0x4c
        /*0022*/ 	.byte	0x01
	.zero		1


	//----- nvinfo : EIATTR_ANNOTATIONS
	.align		4
        /*0024*/ 	.byte	0x04, 0x55
        /*0026*/ 	.short	(.L_3267 - .L_3266)


	//   ....[0]....
.L_3266:
        /* <DEDUP_REMOVED lines=62> */


	//----- nvinfo : EIATTR_MERCURY_ISA_VERSION
	.align		4
.L_3267:
        /*03f8*/ 	.byte	0x03, 0x5f
        /*03fa*/ 	.short	0x0101


	//----- nvinfo : EIATTR_COOP_GROUP_MASK_REGIDS
	.align		4
        /*03fc*/ 	.byte	0x04, 0x29
        /*03fe*/ 	.short	(.L_3269 - .L_3268)


	//   ....[0]....
.L_3268:
        /*0400*/ 	.word	0xffffffff


	//   ....[1]....
        /*0404*/ 	.word	0xffffffff


	//   ....[2]....
        /*0408*/ 	.word	0xffffffff


	//   ....[3]....
        /*040c*/ 	.word	0xffffffff


	//   ....[4]....
        /*0410*/ 	.word	0xffffffff


	//   ....[5]....
        /*0414*/ 	.word	0xffffffff


	//   ....[6]....
        /*0418*/ 	.word	0xffffffff


	//   ....[7]....
        /*041c*/ 	.word	0xffffffff


	//   ....[8]....
        /*0420*/ 	.word	0xffffffff


	//   ....[9]....
        /*0424*/ 	.word	0xffffffff


	//   ....[10]....
        /*0428*/ 	.word	0x050000b4


	//   ....[11]....
        /*042c*/ 	.word	0x050000b4


	//   ....[12]....
        /*0430*/ 	.word	0x050000b4


	//   ....[13]....
        /*0434*/ 	.word	0x050000b4


	//   ....[14]....
        /*0438*/ 	.word	0x050000b4


	//   ....[15]....
        /*043c*/ 	.word	0x050000b4


	//   ....[16]....
        /*0440*/ 	.word	0x050000b4


	//   ....[17]....
        /*0444*/ 	.word	0x050000b4


	//   ....[18]....
        /*0448*/ 	.word	0x050000b4


	//   ....[19]....
        /*044c*/ 	.word	0x050000b4


	//----- nvinfo : EIATTR_COOP_GROUP_INSTR_OFFSETS
	.align		4
.L_3269:
        /*0450*/ 	.byte	0x04, 0x28
        /*0452*/ 	.short	(.L_3271 - .L_3270)


	//   ....[0]....
.L_3270:
        /*0454*/ 	.word	0x00002d60


	//   ....[1]....
        /*0458*/ 	.word	0x00002d80


	//   ....[2]....
        /*045c*/ 	.word	0x00002da0


	//   ....[3]....
        /*0460*/ 	.word	0x00002dc0


	//   ....[4]....
        /*0464*/ 	.word	0x00002de0


	//   ....[5]....
        /*0468*/ 	.word	0x00002e00


	//   ....[6]....
        /*046c*/ 	.word	0x00002e20


	//   ....[7]....
        /*0470*/ 	.word	0x00002e40


	//   ....[8]....
        /*0474*/ 	.word	0x00002e50


	//   ....[9]....
        /*0478*/ 	.word	0x00002e70


	//   ....[10]....
        /*047c*/ 	.word	0x000076c0


	//   ....[11]....
        /*0480*/ 	.word	0x00007730


	//   ....[12]....
        /*0484*/ 	.word	0x000077b0


	//   ....[13]....
        /*0488*/ 	.word	0x00007820


	//   ....[14]....
        /*048c*/ 	.word	0x000078a0


	//   ....[15]....
        /*0490*/ 	.word	0x00007910


	//   ....[16]....
        /*0494*/ 	.word	0x00007990


	//   ....[17]....
        /*0498*/ 	.word	0x00007a00


	//   ....[18]....
        /*049c*/ 	.word	0x00007a80


	//   ....[19]....
        /*04a0*/ 	.word	0x00007ad0


	//----- nvinfo : EIATTR_EXIT_INSTR_OFFSETS
	.align		4
.L_3271:
        /*04a4*/ 	.byte	0x04, 0x1c
        /*04a6*/ 	.short	(.L_3273 - .L_3272)


	//   ....[0]....
.L_3272:
        /*04a8*/ 	.word	0x00007660


	//----- nvinfo : EIATTR_MAX_THREADS
	.align		4
.L_3273:
        /*04ac*/ 	.byte	0x04, 0x05
        /*04ae*/ 	.short	(.L_3275 - .L_3274)
.L_3274:
        /*04b0*/ 	.word	0x00000080
        /*04b4*/ 	.word	0x00000001
        /*04b8*/ 	.word	0x00000001


	//----- nvinfo : EIATTR_CRS_STACK_SIZE
	.align		4
.L_3275:
        /*04bc*/ 	.byte	0x04, 0x1e
        /*04be*/ 	.short	(.L_3277 - .L_3276)
.L_3276:
        /*04c0*/ 	.word	0x00000000


	//----- nvinfo : EIATTR_CBANK_PARAM_SIZE
	.align		4
.L_3277:
        /*04c4*/ 	.byte	0x03, 0x19
        /*04c6*/ 	.short	0x0128


	//----- nvinfo : EIATTR_PARAM_CBANK
	.align		4
        /*04c8*/ 	.byte	0x04, 0x0a
        /*04ca*/ 	.short	(.L_3279 - .L_3278)
	.align		4
.L_3278:
        /*04cc*/ 	.word	index@(.nv.constant0._ZN10layer_norm13ln_bwd_kernelINS_13Kernel_traitsIf6__halfS2_S2_fjLj5120ELj1ELj1ELj4ELj16ENS_18Kernel_traits_baseILj5120EfS2_S2_S2_fjLj128EEEEELb0ELb1ELb1ELb1EEEvNS_9BwdParamsE)
        /*04d0*/ 	.short	0x0210
        /*04d2*/ 	.short	0x0128


	//----- nvinfo : EIATTR_SW_WAR
	.align		4
.L_3279:
        /*04d4*/ 	.byte	0x04, 0x36
        /*04d6*/ 	.short	(.L_3281 - .L_3280)
.L_3280:
        /*04d8*/ 	.word	0x00000008
.L_3281:


//--------------------- .nv.info._ZN10layer_norm13ln_bwd_kernelINS_13Kernel_traitsIf6__halfS2_S2_fjLj5120ELj1ELj1ELj4ELj16ENS_18Kernel_traits_baseILj5120EfS2_S2_S2_fjLj128EEEEELb1ELb0ELb0ELb0EEEvNS_9BwdParamsE --------------------------
	.section	.nv.info._ZN10layer_norm13ln_bwd_kernelINS_13Kernel_traitsIf6__halfS2_S2_fjLj5120ELj1ELj1ELj4ELj16ENS_18Kernel_traits_baseILj5120EfS2_S2_S2_fjLj128EEEEELb1ELb0ELb0ELb0EEEvNS_9BwdParamsE,"",@"SHT_CUDA_INFO"
	.sectionflags	@""
	.align	4


	//----- nvinfo : EIATTR_CUDA_API_VERSION
	.align		4
        /*0000*/ 	.byte	0x04, 0x37
        /*0002*/ 	.short	(.L_3283 - .L_3282)
.L_3282:
        /*0004*/ 	.word	0x00000082


	//----- nvinfo : EIATTR_KPARAM_INFO
	.align		4
.L_3283:
        /*0008*/ 	.byte	0x04, 0x17
        /*000a*/ 	.short	(.L_3285 - .L_3284)
.L_3284:
        /*000c*/ 	.word	0x00000000
        /*0010*/ 	.short	0x0000
        /*0012*/ 	.short	0x0000
        /*0014*/ 	.byte	0x00, 0xf0, 0xa1, 0x04


	//----- nvinfo : EIATTR_SPARSE_MMA_MASK
	.align		4
.L_3285:
        /*0018*/ 	.byte	0x03, 0x50
        /*001a*/ 	.short	0x0000


	//----- nvinfo : EIATTR_MAXREG_COUNT
	.align		4
        /*001c*/ 	.byte	0x03, 0x1b
        /*001e*/ 	.short	0x00ff


	//----- nvinfo : EIATTR_NUM_BARRIERS
	.align		4
        /*0020*/ 	.byte	0x02, 0x4c
        /*0022*/ 	.byte	0x01
	.zero		1


	//----- nvinfo : EIATTR_ANNOTATIONS
	.align		4
        /*0024*/ 	.byte	0x04, 0x55
        /*0026*/ 	.short	(.L_3287 - .L_3286)


	//   ....[0]....
.L_3286:
        /* <DEDUP_REMOVED lines=9> */


	//----- nvinfo : EIATTR_MERCURY_ISA_VERSION
	.align		4
.L_3287:
        /*00a0*/ 	.byte	0x03, 0x5f
        /*00a2*/ 	.short	0x0101


	//----- nvinfo : EIATTR_COOP_GROUP_MASK_REGIDS
	.align		4
        /*00a4*/ 	.byte	0x04, 0x29
        /*00a6*/ 	.short	(.L_3289 - .L_3288)


	//   ....[0]....
.L_3288:
        /*00a8*/ 	.word	0xffffffff


	//   ....[1]....
        /*00ac*/ 	.word	0xffffffff


	//   ....[2]....
        /*00b0*/ 	.word	0xffffffff


	//   ....[3]....
        /*00b4*/ 	.word	0xffffffff


	//   ....[4]....
        /*00b8*/ 	.word	0xffffffff


	//   ....[5]....
        /*00bc*/ 	.word	0xffffffff


	//   ....[6]....
        /*00c0*/ 	.word	0xffffffff


	//   ....[7]....
        /*00c4*/ 	.word	0xffffffff


	//   ....[8]....
        /*00c8*/ 	.word	0xffffffff


	//   ....[9]....
        /*00cc*/ 	.word	0xffffffff


	//   ....[10]....
        /*00d0*/ 	.word	0x050000af


	//   ....[11]....
        /*00d4*/ 	.word	0x050000af


	//   ....[12]....
        /*00d8*/ 	.word	0x050000af


	//   ....[13]....
        /*00dc*/ 	.word	0x050000af


	//   ....[14]....
        /*00e0*/ 	.word	0x050000af


	//   ....[15]....
        /*00e4*/ 	.word	0x050000af


	//   ....[16]....
        /*00e8*/ 	.word	0x050000af


	//   ....[17]....
        /*00ec*/ 	.word	0x050000af


	//   ....[18]....
        /*00f0*/ 	.word	0x050000af


	//   ....[19]....
        /*00f4*/ 	.word	0x050000af


	//----- nvinfo : EIATTR_COOP_GROUP_INSTR_OFFSETS
	.align		4
.L_3289:
        /*00f8*/ 	.byte	0x04, 0x28
        /*00fa*/ 	.short	(.L_3291 - .L_3290)


	//   ....[0]....
.L_3290:
        /*00fc*/ 	.word	0x00002600


	//   ....[1]....
        /*0100*/ 	.word	0x00002610


	//   ....[2]....
        /*0104*/ 	.word	0x00002640


	//   ....[3]....
        /*0108*/ 	.word	0x00002650


	//   ....[4]....
        /*010c*/ 	.word	0x00002680


	//   ....[5]....
        /*0110*/ 	.word	0x00002690


	//   ....[6]....
        /*0114*/ 	.word	0x000026c0


	//   ....[7]....
        /*0118*/ 	.word	0x000026d0


	//   ....[8]....
        /*011c*/ 	.word	0x00002700


	//   ....[9]....
        /*0120*/ 	.word	0x00002710


	//   ....[10]....
        /*0124*/ 	.word	0x00005020


	//   ....[11]....
        /*0128*/ 	.word	0x00005070


	//   ....[12]....
        /*012c*/ 	.word	0x000050d0


	//   ....[13]....
        /*0130*/ 	.word	0x00005130


	//   ....[14]....
        /*0134*/ 	.word	0x00005190


	//   ....[15]....
        /*0138*/ 	.word	0x000051f0


	//   ....[16]....
        /*013c*/ 	.word	0x00005250


	//   ....[17]....
        /*0140*/ 	.word	0x000052b0


	//   ....[18]....
        /*0144*/ 	.word	0x00005310


	//   ....[19]....
        /*0148*/ 	.word	0x00005370


	//----- nvinfo : EIATTR_EXIT_INSTR_OFFSETS
	.align		4
.L_3291:
        /*014c*/ 	.byte	0x04, 0x1c
        /*014e*/ 	.short	(.L_3293 - .L_3292)


	//   ....[0]....
.L_3292:
        /*0150*/ 	.word	0x00004f30


	//   ....[1]....
        /*0154*/ 	.word	0x00004fc0


	//----- nvinfo : EIATTR_MAX_THREADS
	.align		4
.L_3293:
        /*0158*/ 	.byte	0x04, 0x05
        /*015a*/ 	.short	(.L_3295 - .L_3294)
.L_3294:
        /*015c*/ 	.word	0x00000080
        /*0160*/ 	.word	0x00000001
        /*0164*/ 	.word	0x00000001


	//----- nvinfo : EIATTR_CRS_STACK_SIZE
	.align		4
.L_3295:
        /*0168*/ 	.byte	0x04, 0x1e
        /*016a*/ 	.short	(.L_3297 - .L_3296)
.L_3296:
        /*016c*/ 	.word	0x00000000


	//----- nvinfo : EIATTR_CBANK_PARAM_SIZE
	.align		4
.L_3297:
        /*0170*/ 	.byte	0x03, 0x19
        /*0172*/ 	.short	0x0128


	//----- nvinfo : EIATTR_PARAM_CBANK
	.align		4
        /*0174*/ 	.byte	0x04, 0x0a
        /*0176*/ 	.short	(.L_3299 - .L_3298)
	.align		4
.L_3298:
        /*0178*/ 	.word	index@(.nv.constant0._ZN10layer_norm13ln_bwd_kernelINS_13Kernel_traitsIf6__halfS2_S2_fjLj5120ELj1ELj1ELj4ELj16ENS_18Kernel_traits_baseILj5120EfS2_S2_S2_fjLj128EEEEELb1ELb0ELb0ELb0EEEvNS_9BwdParamsE)
        /*017c*/ 	.short	0x0210
        /*017e*/ 	.short	0x0128


	//----- nvinfo : EIATTR_SW_WAR
	.align		4
.L_3299:
        /*0180*/ 	.byte	0x04, 0x36
        /*0182*/ 	.short	(.L_3301 - .L_3300)
.L_3300:
        /*0184*/ 	.word	0x00000008
.L_3301:


//--------------------- .nv.info._ZN10layer_norm13ln_bwd_kernelINS_13Kernel_traitsIf6__halfS2_S2_fjLj5120ELj1ELj1ELj4ELj16ENS_18Kernel_traits_baseILj5120EfS2_S2_S2_fjLj128EEEEELb1ELb0ELb0ELb1EEEvNS_9BwdParamsE --------------------------
	.section	.nv.info._ZN10layer_norm13ln_bwd_kernelINS_13Kernel_traitsIf6__halfS2_S2_fjLj5120ELj1ELj1ELj4ELj16ENS_18Kernel_traits_baseILj5120EfS2_S2_S2_fjLj128EEEEELb1ELb0ELb0ELb1EEEvNS_9BwdParamsE,"",@"SHT_CUDA_INFO"
	.sectionflags	@""
	.align	4


	//----- nvinfo : EIATTR_CUDA_API_VERSION
	.align		4
        /*0000*/ 	.byte	0x04, 0x37
        /*0002*/ 	.short	(.L_3303 - .L_3302)
.L_3302:
        /*0004*/ 	.word	0x00000082


	//----- nvinfo : EIATTR_KPARAM_INFO
	.align		4
.L_3303:
        /*0008*/ 	.byte	0x04, 0x17
        /*000a*/ 	.short	(.L_3305 - .L_3304)
.L_3304:
        /*000c*/ 	.word	0x00000000
        /*0010*/ 	.short	0x0000
        /*0012*/ 	.short	0x0000
        /*0014*/ 	.byte	0x00, 0xf0, 0xa1, 0x04


	//----- nvinfo : EIATTR_SPARSE_MMA_MASK
	.align		4
.L_3305:
        /*0018*/ 	.byte	0x03, 0x50
        /*001a*/ 	.short	0x0000


	//----- nvinfo : EIATTR_MAXREG_COUNT
	.align		4
        /*001c*/ 	.byte	0x03, 0x1b
        /*001e*/ 	.short	0x00ff


	//----- nvinfo : EIATTR_NUM_BARRIERS
	.align		4
        /*0020*/ 	.byte	0x02, 0x4c
        /*0022*/ 	.byte	0x01
	.zero		1


	//----- nvinfo : EIATTR_MERCURY_ISA_VERSION
	.align		4
        /*0024*/ 	.byte	0x03, 0x5f
        /*0026*/ 	.short	0x0101


	//----- nvinfo : EIATTR_COOP_GROUP_MASK_REGIDS
	.align		4
        /*0028*/ 	.byte	0x04, 0x29
        /*002a*/ 	.short	(.L_3307 - .L_3306)


	//   ....[0]....
.L_3306:
        /*002c*/ 	.word	0xffffffff


	//   ....[1]....
        /*0030*/ 	.word	0xffffffff


	//   ....[2]....
        /*0034*/ 	.word	0xffffffff


	//   ....[3]....
        /*0038*/ 	.word	0xffffffff


	//   ....[4]....
        /*003c*/ 	.word	0xffffffff


	//   ....[5]....
        /*0040*/ 	.word	0xffffffff


	//   ....[6]....
        /*0044*/ 	.word	0xffffffff


	//   ....[7]....
        /*0048*/ 	.word	0xffffffff


	//   ....[8]....
        /*004c*/ 	.word	0xffffffff


	//   ....[9]....
        /*0050*/ 	.word	0xffffffff


	//   ....[10]....
        /*0054*/ 	.word	0x050000f9


	//   ....[11]....
        /*0058*/ 	.word	0x050000f9


	//   ....[12]....
        /*005c*/ 	.word	0x050000f9


	//   ....[13]....
        /*0060*/ 	.word	0x050000f9


	//   ....[14]....
        /*0064*/ 	.word	0x050000f9


	//   ....[15]....
        /*0068*/ 	.word	0x050000f9


	//   ....[16]....
        /*006c*/ 	.word	0x050000f9


	//   ....[17]....
        /*0070*/ 	.word	0x050000f9


	//   ....[18]....
        /*0074*/ 	.word	0x050000f9


	//   ....[19]....
        /*0078*/ 	.word	0x050000f9


	//----- nvinfo : EIATTR_COOP_GROUP_INSTR_OFFSETS
	.align		4
.L_3307:
        /*007c*/ 	.byte	0x04, 0x28
        /*007e*/ 	.short	(.L_3309 - .L_3308)


	//   ....[0]....
.L_3308:
        /*0080*/ 	.word	0x00002290


	//   ....[1]....
        /*0084*/ 	.word	0x000022a0


	//   ....[2]....
        /*0088*/ 	.word	0x000022d0


	//   ....[3]....
        /*008c*/ 	.word	0x000022e0


	//   ....[4]....
        /*0090*/ 	.word	0x00002310


	//   ....[5]....
        /*0094*/ 	.word	0x00002320


	//   ....[6]....
        /*0098*/ 	.word	0x00002350


	//   ....[7]....
        /*009c*/ 	.word	0x00002360


	//   ....[8]....
        /*00a0*/ 	.word	0x00002390


	//   ....[9]....
        /*00a4*/ 	.word	0x000023a0


	//   ....[10]....
        /*00a8*/ 	.word	0x00004be0


	//   ....[11]....
        /*00ac*/ 	.word	0x00004c30


	//   ....[12]....
        /*00b0*/ 	.word	0x00004c90


	//   ....[13]....
        /*00b4*/ 	.word	0x00004cf0


	//   ....[14]....
        /*00b8*/ 	.word	0x00004d50


	//   ....[15]....
        /*00bc*/ 	.word	0x00004db0


	//   ....[16]....
        /*00c0*/ 	.word	0x00004e30


	//   ....[17]....
        /*00c4*/ 	.word	0x00004e80


	//   ....[18]....
        /*00c8*/ 	.word	0x00004ee0


	//   ....[19]....
        /*00cc*/ 	.word	0x00004f40


	//----- nvinfo : EIATTR_EXIT_INSTR_OFFSETS
	.align		4
.L_3309:
        /*00d0*/ 	.byte	0x04, 0x1c
        /*00d2*/ 	.short	(.L_3311 - .L_3310)


	//   ....[0]....
.L_3310:
        /*00d4*/ 	.word	0x00004b90


	//----- nvinfo : EIATTR_MAX_THREADS
	.align		4
.L_3311:
        /*00d8*/ 	.byte	0x04, 0x05
        /*00da*/ 	.short	(.L_3313 - .L_3312)
.L_3312:
        /*00dc*/ 	.word	0x00000080
        /*00e0*/ 	.word	0x00000001
        /*00e4*/ 	.word	0x00000001


	//----- nvinfo : EIATTR_CRS_STACK_SIZE
	.align		4
.L_3313:
        /*00e8*/ 	.byte	0x04, 0x1e
        /*00ea*/ 	.short	(.L_3315 - .L_3314)
.L_3314:
        /*00ec*/ 	.word	0x00000000


	//----- nvinfo : EIATTR_CBANK_PARAM_SIZE
	.align		4
.L_3315:
        /*00f0*/ 	.byte	0x03, 0x19
        /*00f2*/ 	.short	0x0128


	//----- nvinfo : EIATTR_PARAM_CBANK
	.align		4
        /*00f4*/ 	.byte	0x04, 0x0a
        /*00f6*/ 	.short	(.L_3317 - .L_3316)
	.align		4
.L_3316:
        /*00f8*/ 	.word	index@(.nv.constant0._ZN10layer_norm13ln_bwd_kernelINS_13Kernel_traitsIf6__halfS2_S2_fjLj5120ELj1ELj1ELj4ELj16ENS_18Kernel_traits_baseILj5120EfS2_S2_S2_fjLj128EEEEELb1ELb0ELb0ELb1EEEvNS_9BwdParamsE)
        /*00fc*/ 	.short	0x0210
        /*00fe*/ 	.short	0x0128


	//----- nvinfo : EIATTR_SW_WAR
	.align		4
.L_3317:
        /*0100*/ 	.byte	0x04, 0x36
        /*0102*/ 	.short	(.L_3319 - .L_3318)
.L_3318:
        /*0104*/ 	.word	0x00000008
.L_3319:


//--------------------- .nv.info._ZN10layer_norm22ln_bwd_finalize_kernelINS_22Kernel_traits_finalizeILj5120Ef6__halfS2_S2_fjLb0ELj1024ELj4ENS_18Kernel_traits_baseILj5120EfS2_S2_S2_fjLj1024EEEEELb0ELb0EEEvNS_9BwdParamsE --------------------------
	.section	.nv.info._ZN10layer_norm22ln_bwd_finalize_kernelINS_22Kernel_traits_finalizeILj5120Ef6__halfS2_S2_fjLb0ELj1024ELj4ENS_18Kernel_traits_baseILj5120EfS2_S2_S2_fjLj1024EEEEELb0ELb0EEEvNS_9BwdParamsE,"",@"SHT_CUDA_INFO"
	.sectionflags	@""
	.align	4


	//----- nvinfo : EIATTR_CUDA_API_VERSION
	.align		4
        /*0000*/ 	.byte	0x04, 0x37
        /*0002*/ 	.short	(.L_3321 - .L_3320)
.L_3320:
        /*0004*/ 	.word	0x00000082


	//----- nvinfo : EIATTR_KPARAM_INFO
	.align		4
.L_3321:
        /*0008*/ 	.byte	0x04, 0x17
        /*000a*/ 	.short	(.L_3323 - .L_3322)
.L_3322:
        /*000c*/ 	.word	0x00000000
        /*0010*/ 	.short	0x0000
        /*0012*/ 	.short	0x0000
        /*0014*/ 	.byte	0x00, 0xf0, 0xa1, 0x04


	//----- nvinfo : EIATTR_SPARSE_MMA_MASK
	.align		4
.L_3323:
        /*0018*/ 	.byte	0x03, 0x50
        /*001a*/ 	.short	0x0000


	//----- nvinfo : EIATTR_MAXREG_COUNT
	.align		4
        /*001c*/ 	.byte	0x03, 0x1b
        /*001e*/ 	.short	0x0040


	//----- nvinfo : EIATTR_NUM_BARRIERS
	.align		4
        /*0020*/ 	.byte	0x02, 0x4c
        /*0022*/ 	.byte	0x01
	.zero		1


	//----- nvinfo : EIATTR_MERCURY_ISA_VERSION
	.align		4
        /*0024*/ 	.byte	0x03, 0x5f
        /*0026*/ 	.short	0x0101


	//----- nvinfo : EIATTR_COOP_GROUP_MASK_REGIDS
	.align		4
        /*0028*/ 	.byte	0x04, 0x29
        /*002a*/ 	.short	(.L_3325 - .L_3324)


	//   ....[0]....
.L_3324:
        /*002c*/ 	.word	0xffffffff


	//   ....[1]....
        /*0030*/ 	.word	0xffffffff


	//   ....[2]....
        /*0034*/ 	.word	0xffffffff


	//   ....[3]....
        /*0038*/ 	.word	0xffffffff


	//   ....[4]....
        /*003c*/ 	.word	0xffffffff


	//   ....[5]....
        /*0040*/ 	.word	0xffffffff


	//   ....[6]....
        /*0044*/ 	.word	0xffffffff


	//   ....[7]....
        /*0048*/ 	.word	0xffffffff


	//   ....[8]....
        /*004c*/ 	.word	0xffffffff


	//   ....[9]....
        /*0050*/ 	.word	0xffffffff


	//   ....[10]....
        /*0054*/ 	.word	0x05000013


	//   ....[11]....
        /*0058*/ 	.word	0x05000013


	//   ....[12]....
        /*005c*/ 	.word	0x05000013


	//   ....[13]....
        /*0060*/ 	.word	0x05000013


	//   ....[14]....
        /*0064*/ 	.word	0x05000013


	//   ....[15]....
        /*0068*/ 	.word	0x05000013


	//   ....[16]....
        /*006c*/ 	.word	0x05000013


	//   ....[17]....
        /*0070*/ 	.word	0x05000013


	//   ....[18]....
        /*0074*/ 	.word	0x05000013


	//   ....[19]....
        /*0078*/ 	.word	0x05000013


	//----- nvinfo : EIATTR_COOP_GROUP_INSTR_OFFSETS
	.align		4
.L_3325:
        /*007c*/ 	.byte	0x04, 0x28
        /*007e*/ 	.short	(.L_3327 - .L_3326)


	//   ....[0]....
.L_3326:
        /*0080*/ 	.word	0x000008e0


	//   ....[1]....
        /*0084*/ 	.word	0x000008f0


	//   ....[2]....
        /*0088*/ 	.word	0x00000920


	//   ....[3]....
        /*008c*/ 	.word	0x00000930


	//   ....[4]....
        /*0090*/ 	.word	0x00000960


	//   ....[5]....
        /*0094*/ 	.word	0x00000970


	//   ....[6]....
        /*0098*/ 	.word	0x000009a0


	//   ....[7]....
        /*009c*/ 	.word	0x000009b0


	//   ....[8]....
        /*00a0*/ 	.word	0x000009e0


	//   ....[9]....
        /*00a4*/ 	.word	0x000009f0


	//   ....[10]....
        /*00a8*/ 	.word	0x00000bf0


	//   ....[11]....
        /*00ac*/ 	.word	0x00000c60


	//   ....[12]....
        /*00b0*/ 	.word	0x00000cd0


	//   ....[13]....
        /*00b4*/ 	.word	0x00000d40


	//   ....[14]....
        /*00b8*/ 	.word	0x00000db0


	//   ....[15]....
        /*00bc*/ 	.word	0x00000e10


	//   ....[16]....
        /*00c0*/ 	.word	0x00000e80


	//   ....[17]....
        /*00c4*/ 	.word	0x00000ef0


	//   ....[18]....
        /*00c8*/ 	.word	0x00000f60


	//   ....[19]....
        /*00cc*/ 	.word	0x00000fd0


	//----- nvinfo : EIATTR_EXIT_INSTR_OFFSETS
	.align		4
.L_3327:
        /*00d0*/ 	.byte	0x04, 0x1c
        /*00d2*/ 	.short	(.L_3329 - .L_3328)


	//   ....[0]....
.L_3328:
        /*00d4*/ 	.word	0x00000070


	//   ....[1]....
        /*00d8*/ 	.word	0x00000b90


	//----- nvinfo : EIATTR_MAX_THREADS
	.align		4
.L_3329:
        /*00dc*/ 	.byte	0x04, 0x05
        /*00de*/ 	.short	(.L_3331 - .L_3330)
.L_3330:
        /*00e0*/ 	.word	0x00000400
        /*00e4*/ 	.word	0x00000001
        /*00e8*/ 	.word	0x00000001


	//----- nvinfo : EIATTR_CRS_STACK_SIZE
	.align		4
.L_3331:
        /*00ec*/ 	.byte	0x04, 0x1e
        /*00ee*/ 	.short	(.L_3333 - .L_3332)
.L_3332:
        /*00f0*/ 	.word	0x00000000


	//----- nvinfo : EIATTR_CBANK_PARAM_SIZE
	.align		4
.L_3333:
        /*00f4*/ 	.byte	0x03, 0x19
        /*00f6*/ 	.short	0x0128


	//----- nvinfo : EIATTR_PARAM_CBANK
	.align		4
        /*00f8*/ 	.byte	0x04, 0x0a
        /*00fa*/ 	.short	(.L_3335 - .L_3334)
	.align		4
.L_3334:
        /*00fc*/ 	.word	index@(.nv.constant0._ZN10layer_norm22ln_bwd_finalize_kernelINS_22Kernel_traits_finalizeILj5120Ef6__halfS2_S2_fjLb0ELj1024ELj4ENS_18Kernel_traits_baseILj5120EfS2_S2_S2_fjLj1024EEEEELb0ELb0EEEvNS_9BwdParamsE)
        /*0100*/ 	.short	0x0210
        /*0102*/ 	.short	0x0128


	//----- nvinfo : EIATTR_SW_WAR
	.align		4
.L_3335:
        /*0104*/ 	.byte	0x04, 0x36
        /*0106*/ 	.short	(.L_3337 - .L_3336)
.L_3336:
        /*0108*/ 	.word	0x00000008
.L_3337:


//--------------------- .nv.info._ZN10layer_norm13ln_bwd_kernelINS_13Kernel_traitsIf6__halfS2_S2_fjLj5120ELj1ELj1ELj4ELj16ENS_18Kernel_traits_baseILj5120EfS2_S2_S2_fjLj128EEEEELb1ELb0ELb1ELb0EEEvNS_9BwdParamsE --------------------------
	.section	.nv.info._ZN10layer_norm13ln_bwd_kernelINS_13Kernel_traitsIf6__halfS2_S2_fjLj5120ELj1ELj1ELj4ELj16ENS_18Kernel_traits_baseILj5120EfS2_S2_S2_fjLj128EEEEELb1ELb0ELb1ELb0EEEvNS_9BwdParamsE,"",@"SHT_CUDA_INFO"
	.sectionflags	@""
	.align	4


	//----- nvinfo : EIATTR_CUDA_API_VERSION
	.align		4
        /*0000*/ 	.byte	0x04, 0x37
        /*0002*/ 	.short	(.L_3339 - .L_3338)
.L_3338:
        /*0004*/ 	.word	0x00000082


	//----- nvinfo : EIATTR_KPARAM_INFO
	.align		4
.L_3339:
        /*0008*/ 	.byte	0x04, 0x17
        /*000a*/ 	.short	(.L_3341 - .L_3340)
.L_3340:
        /*000c*/ 	.word	0x00000000
        /*0010*/ 	.short	0x0000
        /*0012*/ 	.short	0x0000
        /*0014*/ 	.byte	0x00, 0xf0, 0xa1, 0x04


	//----- nvinfo : EIATTR_SPARSE_MMA_MASK
	.align		4
.L_3341:
        /*0018*/ 	.byte	0x03, 0x50
        /*001a*/ 	.short	0x0000


	//----- nvinfo : EIATTR_MAXREG_COUNT
	.align		4
        /*001c*/ 	.byte	0x03, 0x1b
        /*001e*/ 	.short	0x00ff


	//----- nvinfo : EIATTR_NUM_BARRIERS
	.align		4
        /*0020*/ 	.byte	0x02, 0x4c
        /*0022*/ 	.byte	0x01
	.zero		1


	//----- nvinfo : EIATTR_ANNOTATIONS
	.align		4
        /*0024*/ 	.byte	0x04, 0x55
        /*0026*/ 	.short	(.L_3343 - .L_3342)


	//   ....[0]....
.L_3342:
        /* <DEDUP_REMOVED lines=10> */


	//----- nvinfo : EIATTR_MERCURY_ISA_VERSION
	.align		4
.L_3343:
        /*00b0*/ 	.byte	0x03, 0x5f
        /*00b2*/ 	.short	0x0101


	//----- nvinfo : EIATTR_COOP_GROUP_MASK_REGIDS
	.align		4
        /*00b4*/ 	.byte	0x04, 0x29
        /*00b6*/ 	.short	(.L_3345 - .L_3344)


	//   ....[0]....
.L_3344:
        /*00b8*/ 	.word	0xffffffff


	//   ....[1]....
        /*00bc*/ 	.word	0xffffffff


	//   ....[2]....
        /*00c0*/ 	.word	0xffffffff


	//   ....[3]....
        /*00c4*/ 	.word	0xffffffff


	//   ....[4]....
        /*00c8*/ 	.word	0xffffffff


	//   ....[5]....
        /*00cc*/ 	.word	0xffffffff


	//   ....[6]....
        /*00d0*/ 	.word	0xffffffff


	//   ....[7]....
        /*00d4*/ 	.word	0xffffffff


	//   ....[8]....
        /*00d8*/ 	.word	0xffffffff


	//   ....[9]....
        /*00dc*/ 	.word	0xffffffff


	//   ....[10]....
        /*00e0*/ 	.word	0x050000af


	//   ....[11]....
        /*00e4*/ 	.word	0x050000af


	//   ....[12]....
        /*00e8*/ 	.word	0x050000af


	//   ....[13]....
        /*00ec*/ 	.word	0x050000af


	//   ....[14]....
        /*00f0*/ 	.word	0x050000af


	//   ....[15]....
        /*00f4*/ 	.word	0x050000af


	//   ....[16]....
        /*00f8*/ 	.word	0x050000af


	//   ....[17]....
        /*00fc*/ 	.word	0x050000af


	//   ....[18]....
        /*0100*/ 	.word	0x050000af


	//   ....[19]....
        /*0104*/ 	.word	0x050000af


	//----- nvinfo : EIATTR_COOP_GROUP_INSTR_OFFSETS
	.align		4
.L_3345:
        /*0108*/ 	.byte	0x04, 0x28
        /*010a*/ 	.short	(.L_3347 - .L_3346)


	//   ....[0]....
.L_3346:
        /*010c*/ 	.word	0x00002bf0


	//   ....[1]....
        /*0110*/ 	.word	0x00002c00


	//   ....[2]....
        /*0114*/ 	.word	0x00002c30


	//   ....[3]....
        /*0118*/ 	.word	0x00002c50


	//   ....[4]....
        /*011c*/ 	.word	0x00002c70


	//   ....[5]....
        /*0120*/ 	.word	0x00002c80


	//   ....[6]....
        /*0124*/ 	.word	0x00002cb0


	//   ....[7]....
        /*0128*/ 	.word	0x00002cd0


	//   ....[8]....
        /*012c*/ 	.word	0x00002cf0


	//   ....[9]....
        /*0130*/ 	.word	0x00002d00


	//   ....[10]....
        /*0134*/ 	.word	0x00007600


	//   ....[11]....
        /*0138*/ 	.word	0x00007650


	//   ....[12]....
        /*013c*/ 	.word	0x000076c0


	//   ....[13]....
        /*0140*/ 	.word	0x00007720


	//   ....[14]....
        /*0144*/ 	.word	0x00007780


	//   ....[15]....
        /*0148*/ 	.word	0x000077d0


	//   ....[16]....
        /*014c*/ 	.word	0x00007830


	//   ....[17]....
        /*0150*/ 	.word	0x00007890


	//   ....[18]....
        /*0154*/ 	.word	0x00007900


	//   ....[19]....
        /*0158*/ 	.word	0x00007960


	//----- nvinfo : EIATTR_EXIT_INSTR_OFFSETS
	.align		4
.L_3347:
        /*015c*/ 	.byte	0x04, 0x1c
        /*015e*/ 	.short	(.L_3349 - .L_3348)


	//   ....[0]....
.L_3348:
        /*0160*/ 	.word	0x00007510


	//   ....[1]....
        /*0164*/ 	.word	0x000075a0


	//----- nvinfo : EIATTR_MAX_THREADS
	.align		4
.L_3349:
        /*0168*/ 	.byte	0x04, 0x05
        /*016a*/ 	.short	(.L_3351 - .L_3350)
.L_3350:
        /*016c*/ 	.word	0x00000080
        /*0170*/ 	.word	0x00000001
        /*0174*/ 	.word	0x00000001


	//----- nvinfo : EIATTR_CRS_STACK_SIZE
	.align		4
.L_3351:
        /*0178*/ 	.byte	0x04, 0x1e
        /*017a*/ 	.short	(.L_3353 - .L_3352)
.L_3352:
        /*017c*/ 	.word	0x00000000


	//----- nvinfo : EIATTR_CBANK_PARAM_SIZE
	.align		4
.L_3353:
        /*0180*/ 	.byte	0x03, 0x19
        /*0182*/ 	.short	0x0128


	//----- nvinfo : EIATTR_PARAM_CBANK
	.align		4
        /*0184*/ 	.byte	0x04, 0x0a
        /*0186*/ 	.short	(.L_3355 - .L_3354)
	.align		4
.L_3354:
        /*0188*/ 	.word	index@(.nv.constant0._ZN10layer_norm13ln_bwd_kernelINS_13Kernel_traitsIf6__halfS2_S2_fjLj5120ELj1ELj1ELj4ELj16ENS_18Kernel_traits_baseILj5120EfS2_S2_S2_fjLj128EEEEELb1ELb0ELb1ELb0EEEvNS_9BwdParamsE)
        /*018c*/ 	.short	0x0210
        /*018e*/ 	.short	0x0128


	//----- nvinfo : EIATTR_SW_WAR
	.align		4
.L_3355:
        /*0190*/ 	.byte	0x04, 0x36
        /*0192*/ 	.short	(.L_3357 - .L_3356)
.L_3356:
        /*0194*/ 	.word	0x00000008
.L_3357:


//--------------------- .nv.info._ZN10layer_norm22ln_bwd_finalize_kernelINS_22Kernel_traits_finalizeILj5120Ef6__halfS2_S2_fjLb0ELj1024ELj4ENS_18Kernel_traits_baseILj5120EfS2_S2_S2_fjLj1024EEEEELb0ELb1EEEvNS_9BwdParamsE --------------------------
	.section	.nv.info._ZN10layer_norm22ln_bwd_finalize_kernelINS_22Kernel_traits_finalizeILj5120Ef6__halfS2_S2_fjLb0ELj1024ELj4ENS_18Kernel_traits_baseILj5120EfS2_S2_S2_fjLj1024EEEEELb0ELb1EEEvNS_9BwdParamsE,"",@"SHT_CUDA_INFO"
	.sectionflags	@""
	.align	4


	//----- nvinfo : EIATTR_CUDA_API_VERSION
	.align		4
        /*0000*/ 	.byte	0x04, 0x37
        /*0002*/ 	.short	(.L_3359 - .L_3358)
.L_3358:
        /*0004*/ 	.word	0x00000082


	//----- nvinfo : EIATTR_KPARAM_INFO
	.align		4
.L_3359:
        /*0008*/ 	.byte	0x04, 0x17
        /*000a*/ 	.short	(.L_3361 - .L_3360)
.L_3360:
        /*000c*/ 	.word	0x00000000
        /*0010*/ 	.short	0x0000
        /*0012*/ 	.short	0x0000
        /*0014*/ 	.byte	0x00, 0xf0, 0xa1, 0x04


	//----- nvinfo : EIATTR_SPARSE_MMA_MASK
	.align		4
.L_3361:
        /*0018*/ 	.byte	0x03, 0x50
        /*001a*/ 	.short	0x0000


	//----- nvinfo : EIATTR_MAXREG_COUNT
	.align		4
        /*001c*/ 	.byte	0x03, 0x1b
        /*001e*/ 	.short	0x0040


	//----- nvinfo : EIATTR_NUM_BARRIERS
	.align		4
        /*0020*/ 	.byte	0x02, 0x4c
        /*0022*/ 	.byte	0x01
	.zero		1


	//----- nvinfo : EIATTR_MERCURY_ISA_VERSION
	.align		4
        /*0024*/ 	.byte	0x03, 0x5f
        /*0026*/ 	.short	0x0101


	//----- nvinfo : EIATTR_COOP_GROUP_MASK_REGIDS
	.align		4
        /*0028*/ 	.byte	0x04, 0x29
        /*002a*/ 	.short	(.L_3363 - .L_3362)


	//   ....[0]....
.L_3362:
        /*002c*/ 	.word	0xffffffff


	//   ....[1]....
        /*0030*/ 	.word	0xffffffff


	//   ....[2]....
        /*0034*/ 	.word	0xffffffff


	//   ....[3]....
        /*0038*/ 	.word	0xffffffff


	//   ....[4]....
        /*003c*/ 	.word	0xffffffff


	//   ....[5]....
        /*0040*/ 	.word	0xffffffff


	//   ....[6]....
        /*0044*/ 	.word	0xffffffff


	//   ....[7]....
        /*0048*/ 	.word	0xffffffff


	//   ....[8]....
        /*004c*/ 	.word	0xffffffff


	//   ....[9]....
        /*0050*/ 	.word	0xffffffff


	//   ....[10]....
        /*0054*/ 	.word	0x05000011


	//   ....[11]....
        /*0058*/ 	.word	0x05000011


	//   ....[12]....
        /*005c*/ 	.word	0x05000011


	//   ....[13]....
        /*0060*/ 	.word	0x05000011


	//   ....[14]....
        /*0064*/ 	.word	0x05000011


	//   ....[15]....
        /*0068*/ 	.word	0x05000011


	//   ....[16]....
        /*006c*/ 	.word	0x05000011


	//   ....[17]....
        /*0070*/ 	.word	0x05000011


	//   ....[18]....
        /*0074*/ 	.word	0x05000011


	//   ....[19]....
        /*0078*/ 	.word	0x05000011


	//----- nvinfo : EIATTR_COOP_GROUP_INSTR_OFFSETS
	.align		4
.L_3363:
        /*007c*/ 	.byte	0x04, 0x28
        /*007e*/ 	.short	(.L_3365 - .L_3364)


	//   ....[0]....
.L_3364:
        /*0080*/ 	.word	0x000008e0


	//   ....[1]....
        /*0084*/ 	.word	0x000008f0


	//   ....[2]....
        /*0088*/ 	.word	0x00000920


	//   ....[3]....
        /*008c*/ 	.word	0x00000930


	//   ....[4]....
        /*0090*/ 	.word	0x00000960


	//   ....[5]....
        /*0094*/ 	.word	0x00000970


	//   ....[6]....
        /*0098*/ 	.word	0x000009a0


	//   ....[7]....
        /*009c*/ 	.word	0x000009b0


	//   ....[8]....
        /*00a0*/ 	.word	0x000009e0


	//   ....[9]....
        /*00a4*/ 	.word	0x000009f0


	//   ....[10]....
        /*00a8*/ 	.word	0x00000ba0


	//   ....[11]....
        /*00ac*/ 	.word	0x00000c10


	//   ....[12]....
        /*00b0*/ 	.word	0x00000c80


	//   ....[13]....
        /*00b4*/ 	.word	0x00000cf0


	//   ....[14]....
        /*00b8*/ 	.word	0x00000d60


	//   ....[15]....
        /*00bc*/ 	.word	0x00000dc0


	//   ....[16]....
        /*00c0*/ 	.word	0x00000e30


	//   ....[17]....
        /*00c4*/ 	.word	0x00000ea0


	//   ....[18]....
        /*00c8*/ 	.word	0x00000f10


	//   ....[19]....
        /*00cc*/ 	.word	0x00000f80


	//----- nvinfo : EIATTR_EXIT_INSTR_OFFSETS
	.align		4
.L_3365:
        /*00d0*/ 	.byte	0x04, 0x1c
        /*00d2*/ 	.short	(.L_3367 - .L_3366)


	//   ....[0]....
.L_3366:
        /*00d4*/ 	.word	0x00000070


	//   ....[1]....
        /*00d8*/ 	.word	0x00000b40


	//----- nvinfo : EIATTR_MAX_THREADS
	.align		4
.L_3367:
        /*00dc*/ 	.byte	0x04, 0x05
        /*00de*/ 	.short	(.L_3369 - .L_3368)
.L_3368:
        /*00e0*/ 	.word	0x00000400
        /*00e4*/ 	.word	0x00000001
        /*00e8*/ 	.word	0x00000001


	//----- nvinfo : EIATTR_CRS_STACK_SIZE
	.align		4
.L_3369:
        /*00ec*/ 	.byte	0x04, 0x1e
        /*00ee*/ 	.short	(.L_3371 - .L_3370)
.L_3370:
        /*00f0*/ 	.word	0x00000000


	//----- nvinfo : EIATTR_CBANK_PARAM_SIZE
	.align		4
.L_3371:
        /*00f4*/ 	.byte	0x03, 0x19
        /*00f6*/ 	.short	0x0128


	//----- nvinfo : EIATTR_PARAM_CBANK
	.align		4
        /*00f8*/ 	.byte	0x04, 0x0a
        /*00fa*/ 	.short	(.L_3373 - .L_3372)
	.align		4
.L_3372:
        /*00fc*/ 	.word	index@(.nv.constant0._ZN10layer_norm22ln_bwd_finalize_kernelINS_22Kernel_traits_finalizeILj5120Ef6__halfS2_S2_fjLb0ELj1024ELj4ENS_18Kernel_traits_baseILj5120EfS2_S2_S2_fjLj1024EEEEELb0ELb1EEEvNS_9BwdParamsE)
        /*0100*/ 	.short	0x0210
        /*0102*/ 	.short	0x0128


	//----- nvinfo : EIATTR_SW_WAR
	.align		4
.L_3373:
        /*0104*/ 	.byte	0x04, 0x36
        /*0106*/ 	.short	(.L_3375 - .L_3374)
.L_3374:
        /*0108*/ 	.word	0x00000008
.L_3375:


//--------------------- .nv.info._ZN10layer_norm13ln_bwd_kernelINS_13Kernel_traitsIf6__halfS2_S2_fjLj5120ELj1ELj1ELj4ELj16ENS_18Kernel_traits_baseILj5120EfS2_S2_S2_fjLj128EEEEELb1ELb0ELb1ELb1EEEvNS_9BwdParamsE --------------------------
	.section	.nv.info._ZN10layer_norm13ln_bwd_kernelINS_13Kernel_traitsIf6__halfS2_S2_fjLj5120ELj1ELj1ELj4ELj16ENS_18Kernel_traits_baseILj5120EfS2_S2_S2_fjLj128EEEEELb1ELb0ELb1ELb1EEEvNS_9BwdParamsE,"",@"SHT_CUDA_INFO"
	.sectionflags	@""
	.align	4


	//----- nvinfo : EIATTR_CUDA_API_VERSION
	.align		4
        /*0000*/ 	.byte	0x04, 0x37
        /*0002*/ 	.short	(.L_3377 - .L_3376)
.L_3376:
        /*0004*/ 	.word	0x00000082


	//----- nvinfo : EIATTR_KPARAM_INFO
	.align		4
.L_3377:
        /*0008*/ 	.byte	0x04, 0x17
        /*000a*/ 	.short	(.L_3379 - .L_3378)
.L_3378:
        /*000c*/ 	.word	0x00000000
        /*0010*/ 	.short	0x0000
        /*0012*/ 	.short	0x0000
        /*0014*/ 	.byte	0x00, 0xf0, 0xa1, 0x04


	//----- nvinfo : EIATTR_SPARSE_MMA_MASK
	.align		4
.L_3379:
        /*0018*/ 	.byte	0x03, 0x50
        /*001a*/ 	.short	0x0000


	//----- nvinfo : EIATTR_MAXREG_COUNT
	.align		4
        /*001c*/ 	.byte	0x03, 0x1b
        /*001e*/ 	.short	0x00ff


	//----- nvinfo : EIATTR_NUM_BARRIERS
	.align		4
        /*0020*/ 	.byte	0x02, 0x4c
        /*0022*/ 	.byte	0x01
	.zero		1


	//----- nvinfo : EIATTR_ANNOTATIONS
	.align		4
        /*0024*/ 	.byte	0x04, 0x55
        /*0026*/ 	.short	(.L_3381 - .L_3380)


	//   ....[0]....
.L_3380:
        /* <DEDUP_REMOVED lines=8> */


	//----- nvinfo : EIATTR_MERCURY_ISA_VERSION
	.align		4
.L_3381:
        /*0098*/ 	.byte	0x03, 0x5f
        /*009a*/ 	.short	0x0101


	//----- nvinfo : EIATTR_COOP_GROUP_MASK_REGIDS
	.align		4
        /*009c*/ 	.byte	0x04, 0x29
        /*009e*/ 	.short	(.L_3383 - .L_3382)


	//   ....[0]....
.L_3382:
        /*00a0*/ 	.word	0xffffffff


	//   ....[1]....
        /*00a4*/ 	.word	0xffffffff


	//   ....[2]....
        /*00a8*/ 	.word	0xffffffff


	//   ....[3]....
        /*00ac*/ 	.word	0xffffffff


	//   ....[4]....
        /*00b0*/ 	.word	0xffffffff


	//   ....[5]....
        /*00b4*/ 	.word	0xffffffff


	//   ....[6]....
        /*00b8*/ 	.word	0xffffffff


	//   ....[7]....
        /*00bc*/ 	.word	0xffffffff


	//   ....[8]....
        /*00c0*/ 	.word	0xffffffff


	//   ....[9]....
        /*00c4*/ 	.word	0xffffffff


	//   ....[10]....
        /*00c8*/ 	.word	0x050000ac


	//   ....[11]....
        /*00cc*/ 	.word	0x050000ac


	//   ....[12]....
        /*00d0*/ 	.word	0x050000ac


	//   ....[13]....
        /*00d4*/ 	.word	0x050000ac


	//   ....[14]....
        /*00d8*/ 	.word	0x050000ac


	//   ....[15]....
        /*00dc*/ 	.word	0x050000ac


	//   ....[16]....
        /*00e0*/ 	.word	0x050000ac


	//   ....[17]....
        /*00e4*/ 	.word	0x050000ac


	//   ....[18]....
        /*00e8*/ 	.word	0x050000ac


	//   ....[19]....
        /*00ec*/ 	.word	0x050000ac


	//----- nvinfo : EIATTR_COOP_GROUP_INSTR_OFFSETS
	.align		4
.L_3383:
        /*00f0*/ 	.byte	0x04, 0x28
        /*00f2*/ 	.short	(.L_3385 - .L_3384)


	//   ....[0]....
.L_3384:
        /*00f4*/ 	.word	0x000027e0


	//   ....[1]....
        /*00f8*/ 	.word	0x00002800


	//   ....[2]....
        /*00fc*/ 	.word	0x00002820


	//   ....[3]....
        /*0100*/ 	.word	0x00002840


	//   ....[4]....
        /*0104*/ 	.word	0x00002860


	//   ....[5]....
        /*0108*/ 	.word	0x00002880


	//   ....[6]....
        /*010c*/ 	.word	0x000028a0


	//   ....[7]....
        /*0110*/ 	.word	0x000028c0


	//   ....[8]....
        /*0114*/ 	.word	0x000028d0


	//   ....[9]....
        /*0118*/ 	.word	0x000028f0


	//   ....[10]....
        /*011c*/ 	.word	0x00006c80


	//   ....[11]....
        /*0120*/ 	.word	0x00006cd0


	//   ....[12]....
        /*0124*/ 	.word	0x00006d30


	//   ....[13]....
        /*0128*/ 	.word	0x00006d80


	//   ....[14]....
        /*012c*/ 	.word	0x00006de0


	//   ....[15]....
        /*0130*/ 	.word	0x00006e30


	//   ....[16]....
        /*0134*/ 	.word	0x00006e90


	//   ....[17]....
        /*0138*/ 	.word	0x00006ee0


	//   ....[18]....
        /*013c*/ 	.word	0x00006f40


	//   ....[19]....
        /*0140*/ 	.word	0x00006f90


	//----- nvinfo : EIATTR_EXIT_INSTR_OFFSETS
	.align		4
.L_3385:
        /*0144*/ 	.byte	0x04, 0x1c
        /*0146*/ 	.short	(.L_3387 - .L_3386)


	//   ....[0]....
.L_3386:
        /*0148*/ 	.word	0x00006c20


	//----- nvinfo : EIATTR_MAX_THREADS
	.align		4
.L_3387:
        /*014c*/ 	.byte	0x04, 0x05
        /*014e*/ 	.short	(.L_3389 - .L_3388)
.L_3388:
        /*0150*/ 	.word	0x00000080
        /*0154*/ 	.word	0x00000001
        /*0158*/ 	.word	0x00000001


	//----- nvinfo : EIATTR_CRS_STACK_SIZE
	.align		4
.L_3389:
        /*015c*/ 	.byte	0x04, 0x1e
        /*015e*/ 	.short	(.L_3391 - .L_3390)
.L_3390:
        /*0160*/ 	.word	0x00000000


	//----- nvinfo : EIATTR_CBANK_PARAM_SIZE
	.align		4
.L_3391:
        /*0164*/ 	.byte	0x03, 0x19
        /*0166*/ 	.short	0x0128


	//----- nvinfo : EIATTR_PARAM_CBANK
	.align		4
        /*0168*/ 	.byte	0x04, 0x0a
        /*016a*/ 	.short	(.L_3393 - .L_3392)
	.align		4
.L_3392:
        /*016c*/ 	.word	index@(.nv.constant0._ZN10layer_norm13ln_bwd_kernelINS_13Kernel_traitsIf6__halfS2_S2_fjLj5120ELj1ELj1ELj4ELj16ENS_18Kernel_traits_baseILj5120EfS2_S2_S2_fjLj128EEEEELb1ELb0ELb1ELb1EEEvNS_9BwdParamsE)
        /*0170*/ 	.short	0x0210
        /*0172*/ 	.short	0x0128


	//----- nvinfo : EIATTR_SW_WAR
	.align		4
.L_3393:
        /*0174*/ 	.byte	0x04, 0x36
        /*0176*/ 	.short	(.L_3395 - .L_3394)
.L_3394:
        /*0178*/ 	.word	0x00000008
.L_3395:


//--------------------- .nv.info._ZN10layer_norm13ln_bwd_kernelINS_13Kernel_traitsIf6__halfS2_S2_fjLj5120ELj1ELj1ELj4ELj16ENS_18Kernel_traits_baseILj5120EfS2_S2_S2_fjLj128EEEEELb1ELb1ELb0ELb0EEEvNS_9BwdParamsE --------------------------
	.section	.nv.info._ZN10layer_norm13ln_bwd_kernelINS_13Kernel_traitsIf6__halfS2_S2_fjLj5120ELj1ELj1ELj4ELj16ENS_18Kernel_traits_baseILj5120EfS2_S2_S2_fjLj128EEEEELb1ELb1ELb0ELb0EEEvNS_9BwdParamsE,"",@"SHT_CUDA_INFO"
	.sectionflags	@""
	.align	4


	//----- nvinfo : EIATTR_CUDA_API_VERSION
	.align		4
        /*0000*/ 	.byte	0x04, 0x37
        /*0002*/ 	.short	(.L_3397 - .L_3396)
.L_3396:
        /*0004*/ 	.word	0x00000082


	//----- nvinfo : EIATTR_KPARAM_INFO
	.align		4
.L_3397:
        /*0008*/ 	.byte	0x04, 0x17
        /*000a*/ 	.short	(.L_3399 - .L_3398)
.L_3398:
        /*000c*/ 	.word	0x00000000
        /*0010*/ 	.short	0x0000
        /*0012*/ 	.short	0x0000
        /*0014*/ 	.byte	0x00, 0xf0, 0xa1, 0x04


	//----- nvinfo : EIATTR_SPARSE_MMA_MASK
	.align		4
.L_3399:
        /*0018*/ 	.byte	0x03, 0x50
        /*001a*/ 	.short	0x0000


	//----- nvinfo : EIATTR_MAXREG_COUNT
	.align		4
        /*001c*/ 	.byte	0x03, 0x1b
        /*001e*/ 	.short	0x00ff


	//----- nvinfo : EIATTR_NUM_BARRIERS
	.align		4
        /*0020*/ 	.byte	0x02, 0x4c
        /*0022*/ 	.byte	0x01
	.zero		1


	//----- nvinfo : EIATTR_ANNOTATIONS
	.align		4
        /*0024*/ 	.byte	0x04, 0x55
        /*0026*/ 	.short	(.L_3401 - .L_3400)


	//   ....[0]....
.L_3400:
        /* <DEDUP_REMOVED lines=97> */


	//----- nvinfo : EIATTR_MERCURY_ISA_VERSION
	.align		4
.L_3401:
        /*0620*/ 	.byte	0x03, 0x5f
        /*0622*/ 	.short	0x0101


	//----- nvinfo : EIATTR_COOP_GROUP_MASK_REGIDS
	.align		4
        /*0624*/ 	.byte	0x04, 0x29
        /*0626*/ 	.short	(.L_3403 - .L_3402)


	//   ....[0]....
.L_3402:
        /*0628*/ 	.word	0xffffffff


	//   ....[1]....
        /*062c*/ 	.word	0xffffffff


	//   ....[2]....
        /*0630*/ 	.word	0xffffffff


	//   ....[3]....
        /*0634*/ 	.word	0xffffffff


	//   ....[4]....
        /*0638*/ 	.word	0xffffffff


	//   ....[5]....
        /*063c*/ 	.word	0xffffffff


	//   ....[6]....
        /*0640*/ 	.word	0xffffffff


	//   ....[7]....
        /*0644*/ 	.word	0xffffffff


	//   ....[8]....
        /*0648*/ 	.word	0xffffffff


	//   ....[9]....
        /*064c*/ 	.word	0xffffffff


	//   ....[10]....
        /*0650*/ 	.word	0x050000b3


	//   ....[11]....
        /*0654*/ 	.word	0x050000b3


	//   ....[12]....
        /*0658*/ 	.word	0x050000b3


	//   ....[13]....
        /*065c*/ 	.word	0x050000b3


	//   ....[14]....
        /*0660*/ 	.word	0x050000b3


	//   ....[15]....
        /*0664*/ 	.word	0x050000b3


	//   ....[16]....
        /*0668*/ 	.word	0x050000b3


	//   ....[17]....
        /*066c*/ 	.word	0x050000b3


	//   ....[18]....
        /*0670*/ 	.word	0x050000b3


	//   ....[19]....
        /*0674*/ 	.word	0x050000b3


	//----- nvinfo : EIATTR_COOP_GROUP_INSTR_OFFSETS
	.align		4
.L_3403:
        /*0678*/ 	.byte	0x04, 0x28
        /*067a*/ 	.short	(.L_3405 - .L_3404)


	//   ....[0]....
.L_3404:
        /*067c*/ 	.word	0x00002fd0


	//   ....[1]....
        /*0680*/ 	.word	0x00002ff0


	//   ....[2]....
        /*0684*/ 	.word	0x00003010


	//   ....[3]....
        /*0688*/ 	.word	0x00003030


	//   ....[4]....
        /*068c*/ 	.word	0x00003050


	//   ....[5]....
        /*0690*/ 	.word	0x00003070


	//   ....[6]....
        /*0694*/ 	.word	0x00003090


	//   ....[7]....
        /*0698*/ 	.word	0x000030b0


	//   ....[8]....
        /*069c*/ 	.word	0x000030d0


	//   ....[9]....
        /*06a0*/ 	.word	0x000030e0


	//   ....[10]....
        /*06a4*/ 	.word	0x00006c00


	//   ....[11]....
        /*06a8*/ 	.word	0x00006c70


	//   ....[12]....
        /*06ac*/ 	.word	0x00006ce0


	//   ....[13]....
        /*06b0*/ 	.word	0x00006d50


	//   ....[14]....
        /*06b4*/ 	.word	0x00006dc0


	//   ....[15]....
        /*06b8*/ 	.word	0x00006e30


	//   ....[16]....
        /*06bc*/ 	.word	0x00006ea0


	//   ....[17]....
        /*06c0*/ 	.word	0x00006f10


	//   ....[18]....
        /*06c4*/ 	.word	0x00006f80


	//   ....[19]....
        /*06c8*/ 	.word	0x00006fd0


	//----- nvinfo : EIATTR_EXIT_INSTR_OFFSETS
	.align		4
.L_3405:
        /*06cc*/ 	.byte	0x04, 0x1c
        /*06ce*/ 	.short	(.L_3407 - .L_3406)


	//   ....[0]....
.L_3406:
        /*06d0*/ 	.word	0x00006ad0


	//   ....[1]....
        /*06d4*/ 	.word	0x00006ba0


	//----- nvinfo : EIATTR_MAX_THREADS
	.align		4
.L_3407:
        /*06d8*/ 	.byte	0x04, 0x05
        /*06da*/ 	.short	(.L_3409 - .L_3408)
.L_3408:
        /*06dc*/ 	.word	0x00000080
        /*06e0*/ 	.word	0x00000001
        /*06e4*/ 	.word	0x00000001


	//----- nvinfo : EIATTR_CRS_STACK_SIZE
	.align		4
.L_3409:
        /*06e8*/ 	.byte	0x04, 0x1e
        /*06ea*/ 	.short	(.L_3411 - .L_3410)
.L_3410:
        /*06ec*/ 	.word	0x00000000


	//----- nvinfo : EIATTR_CBANK_PARAM_SIZE
	.align		4
.L_3411:
        /*06f0*/ 	.byte	0x03, 0x19
        /*06f2*/ 	.short	0x0128


	//----- nvinfo : EIATTR_PARAM_CBANK
	.align		4
        /*06f4*/ 	.byte	0x04, 0x0a
        /*06f6*/ 	.short	(.L_3413 - .L_3412)
	.align		4
.L_3412:
        /*06f8*/ 	.word	index@(.nv.constant0._ZN10layer_norm13ln_bwd_kernelINS_13Kernel_traitsIf6__halfS2_S2_fjLj5120ELj1ELj1ELj4ELj16ENS_18Kernel_traits_baseILj5120EfS2_S2_S2_fjLj128EEEEELb1ELb1ELb0ELb0EEEvNS_9BwdParamsE)
        /*06fc*/ 	.short	0x0210
        /*06fe*/ 	.short	0x0128


	//----- nvinfo : EIATTR_SW_WAR
	.align		4
.L_3413:
        /*0700*/ 	.byte	0x04, 0x36
        /*0702*/ 	.short	(.L_3415 - .L_3414)
.L_3414:
        /*0704*/ 	.word	0x00000008
.L_3415:


//--------------------- .nv.info._ZN10layer_norm13ln_bwd_kernelINS_13Kernel_traitsIf6__halfS2_S2_fjLj5120ELj1ELj1ELj4ELj16ENS_18Kernel_traits_baseILj5120EfS2_S2_S2_fjLj128EEEEELb1ELb1ELb0ELb1EEEvNS_9BwdParamsE --------------------------
	.section	.nv.info._ZN10layer_norm13ln_bwd_kernelINS_13Kernel_traitsIf6__halfS2_S2_fjLj5120ELj1ELj1ELj4ELj16ENS_18Kernel_traits_baseILj5120EfS2_S2_S2_fjLj128EEEEELb1ELb1ELb0ELb1EEEvNS_9BwdParamsE,"",@"SHT_CUDA_INFO"
	.sectionflags	@""
	.align	4


	//----- nvinfo : EIATTR_CUDA_API_VERSION
	.align		4
        /*0000*/ 	.byte	0x04, 0x37
        /*0002*/ 	.short	(.L_3417 - .L_3416)
.L_3416:
        /*0004*/ 	.word	0x00000082


	//----- nvinfo : EIATTR_KPARAM_INFO
	.align		4
.L_3417:
        /*0008*/ 	.byte	0x04, 0x17
        /*000a*/ 	.short	(.L_3419 - .L_3418)
.L_3418:
        /*000c*/ 	.word	0x00000000
        /*0010*/ 	.short	0x0000
        /*0012*/ 	.short	0x0000
        /*0014*/ 	.byte	0x00, 0xf0, 0xa1, 0x04


	//----- nvinfo : EIATTR_SPARSE_MMA_MASK
	.align		4
.L_3419:
        /*0018*/ 	.byte	0x03, 0x50
        /*001a*/ 	.short	0x0000


	//----- nvinfo : EIATTR_MAXREG_COUNT
	.align		4
        /*001c*/ 	.byte	0x03, 0x1b
        /*001e*/ 	.short	0x00ff


	//----- nvinfo : EIATTR_NUM_BARRIERS
	.align		4
        /*0020*/ 	.byte	0x02, 0x4c
        /*0022*/ 	.byte	0x01
	.zero		1


	//----- nvinfo : EIATTR_ANNOTATIONS
	.align		4
        /*0024*/ 	.byte	0x04, 0x55
        /*0026*/ 	.short	(.L_3421 - .L_3420)


	//   ....[0]....
.L_3420:
        /* <DEDUP_REMOVED lines=141> */


	//----- nvinfo : EIATTR_MERCURY_ISA_VERSION
	.align		4
.L_3421:
        /*08e8*/ 	.byte	0x03, 0x5f
        /*08ea*/ 	.short	0x0101


	//----- nvinfo : EIATTR_COOP_GROUP_MASK_REGIDS
	.align		4
        /*08ec*/ 	.byte	0x04, 0x29
        /*08ee*/ 	.short	(.L_3423 - .L_3422)


	//   ....[0]....
.L_3422:
        /*08f0*/ 	.word	0xffffffff


	//   ....[1]....
        /*08f4*/ 	.word	0xffffffff


	//   ....[2]....
        /*08f8*/ 	.word	0xffffffff


	//   ....[3]....
        /*08fc*/ 	.word	0xffffffff


	//   ....[4]....
        /*0900*/ 	.word	0xffffffff


	//   ....[5]....
        /*0904*/ 	.word	0xffffffff


	//   ....[6]....
        /*0908*/ 	.word	0xffffffff


	//   ....[7]....
        /*090c*/ 	.word	0xffffffff


	//   ....[8]....
        /*0910*/ 	.word	0xffffffff


	//   ....[9]....
        /*0914*/ 	.word	0xffffffff


	//   ....[10]....
        /*0918*/ 	.word	0x05000086


	//   ....[11]....
        /*091c*/ 	.word	0x05000086


	//   ....[12]....
        /*0920*/ 	.word	0x05000086


	//   ....[13]....
        /*0924*/ 	.word	0x05000086


	//   ....[14]....
        /*0928*/ 	.word	0x05000086


	//   ....[15]....
        /*092c*/ 	.word	0x05000086


	//   ....[16]....
        /*0930*/ 	.word	0x05000086


	//   ....[17]....
        /*0934*/ 	.word	0x05000086


	//   ....[18]....
        /*0938*/ 	.word	0x05000086


	//   ....[19]....
        /*093c*/ 	.word	0x05000086


	//----- nvinfo : EIATTR_COOP_GROUP_INSTR_OFFSETS
	.align		4
.L_3423:
        /*0940*/ 	.byte	0x04, 0x28
        /*0942*/ 	.short	(.L_3425 - .L_3424)


	//   ....[0]....
.L_3424:
        /*0944*/ 	.word	0x00002db0


	//   ....[1]....
        /*0948*/ 	.word	0x00002dd0


	//   ....[2]....
        /*094c*/ 	.word	0x00002df0


	//   ....[3]....
        /*0950*/ 	.word	0x00002e10


	//   ....[4]....
        /*0954*/ 	.word	0x00002e30


	//   ....[5]....
        /*0958*/ 	.word	0x00002e50


	//   ....[6]....
        /*095c*/ 	.word	0x00002e70


	//   ....[7]....
        /*0960*/ 	.word	0x00002e90


	//   ....[8]....
        /*0964*/ 	.word	0x00002ea0


	//   ....[9]....
        /*0968*/ 	.word	0x00002ec0


	//   ....[10]....
        /*096c*/ 	.word	0x00006c30


	//   ....[11]....
        /*0970*/ 	.word	0x00006c80


	//   ....[12]....
        /*0974*/ 	.word	0x00006ce0


	//   ....[13]....
        /*0978*/ 	.word	0x00006d30


	//   ....[14]....
        /*097c*/ 	.word	0x00006d90


	//   ....[15]....
        /*0980*/ 	.word	0x00006de0


	//   ....[16]....
        /*0984*/ 	.word	0x00006e40


	//   ....[17]....
        /*0988*/ 	.word	0x00006e90


	//   ....[18]....
        /*098c*/ 	.word	0x00006ef0


	//   ....[19]....
        /*0990*/ 	.word	0x00006f40


	//----- nvinfo : EIATTR_EXIT_INSTR_OFFSETS
	.align		4
.L_3425:
        /*0994*/ 	.byte	0x04, 0x1c
        /*0996*/ 	.short	(.L_3427 - .L_3426)


	//   ....[0]....
.L_3426:
        /*0998*/ 	.word	0x00006bd0


	//----- nvinfo : EIATTR_MAX_THREADS
	.align		4
.L_3427:
        /*099c*/ 	.byte	0x04, 0x05
        /*099e*/ 	.short	(.L_3429 - .L_3428)
.L_3428:
        /*09a0*/ 	.word	0x00000080
        /*09a4*/ 	.word	0x00000001
        /*09a8*/ 	.word	0x00000001


	//----- nvinfo : EIATTR_CRS_STACK_SIZE
	.align		4
.L_3429:
        /*09ac*/ 	.byte	0x04, 0x1e
        /*09ae*/ 	.short	(.L_3431 - .L_3430)
.L_3430:
        /*09b0*/ 	.word	0x00000000


	//----- nvinfo : EIATTR_CBANK_PARAM_SIZE
	.align		4
.L_3431:
        /*09b4*/ 	.byte	0x03, 0x19
        /*09b6*/ 	.short	0x0128


	//----- nvinfo : EIATTR_PARAM_CBANK
	.align		4
        /*09b8*/ 	.byte	0x04, 0x0a
        /*09ba*/ 	.short	(.L_3433 - .L_3432)
	.align		4
.L_3432:
        /*09bc*/ 	.word	index@(.nv.constant0._ZN10layer_norm13ln_bwd_kernelINS_13Kernel_traitsIf6__halfS2_S2_fjLj5120ELj1ELj1ELj4ELj16ENS_18Kernel_traits_baseILj5120EfS2_S2_S2_fjLj128EEEEELb1ELb1ELb0ELb1EEEvNS_9BwdParamsE)
        /*09c0*/ 	.short	0x0210
        /*09c2*/ 	.short	0x0128


	//----- nvinfo : EIATTR_SW_WAR
	.align		4
.L_3433:
        /*09c4*/ 	.byte	0x04, 0x36
        /*09c6*/ 	.short	(.L_3435 - .L_3434)
.L_3434:
        /*09c8*/ 	.word	0x00000008
.L_3435:


//--------------------- .nv.info._ZN10layer_norm22ln_bwd_finalize_kernelINS_22Kernel_traits_finalizeILj5120Ef6__halfS2_S2_fjLb1ELj1024ELj4ENS_18Kernel_traits_baseILj5120EfS2_S2_S2_fjLj1024EEEEELb1ELb0EEEvNS_9BwdParamsE --------------------------
	.section	.nv.info._ZN10layer_norm22ln_bwd_finalize_kernelINS_22Kernel_traits_finalizeILj5120Ef6__halfS2_S2_fjLb1ELj1024ELj4ENS_18Kernel_traits_baseILj5120EfS2_S2_S2_fjLj1024EEEEELb1ELb0EEEvNS_9BwdParamsE,"",@"SHT_CUDA_INFO"
	.sectionflags	@""
	.align	4


	//----- nvinfo : EIATTR_CUDA_API_VERSION
	.align		4
        /*0000*/ 	.byte	0x04, 0x37
        /*0002*/ 	.short	(.L_3437 - .L_3436)
.L_3436:
        /*0004*/ 	.word	0x00000082


	//----- nvinfo : EIATTR_KPARAM_INFO
	.align		4
.L_3437:
        /*0008*/ 	.byte	0x04, 0x17
        /*000a*/ 	.short	(.L_3439 - .L_3438)
.L_3438:
        /*000c*/ 	.word	0x00000000
        /*0010*/ 	.short	0x0000
        /*0012*/ 	.short	0x0000
        /*0014*/ 	.byte	0x00, 0xf0, 0xa1, 0x04


	//----- nvinfo : EIATTR_SPARSE_MMA_MASK
	.align		4
.L_3439:
        /*0018*/ 	.byte	0x03, 0x50
        /*001a*/ 	.short	0x0000


	//----- nvinfo : EIATTR_MAXREG_COUNT
	.align		4
        /*001c*/ 	.byte	0x03, 0x1b
        /*001e*/ 	.short	0x0040


	//----- nvinfo : EIATTR_NUM_BARRIERS
	.align		4
        /*0020*/ 	.byte	0x02, 0x4c
        /*0022*/ 	.byte	0x01
	.zero		1


	//----- nvinfo : EIATTR_MERCURY_ISA_VERSION
	.align		4
        /*0024*/ 	.byte	0x03, 0x5f
        /*0026*/ 	.short	0x0101


	//----- nvinfo : EIATTR_COOP_GROUP_MASK_REGIDS
	.align		4
        /*0028*/ 	.byte	0x04, 0x29
        /*002a*/ 	.short	(.L_3441 - .L_3440)


	//   ....[0]....
.L_3440:
        /*002c*/ 	.word	0xffffffff


	//   ....[1]....
        /*0030*/ 	.word	0xffffffff


	//   ....[2]....
        /*0034*/ 	.word	0xffffffff


	//   ....[3]....
        /*0038*/ 	.word	0xffffffff


	//   ....[4]....
        /*003c*/ 	.word	0xffffffff


	//   ....[5]....
        /*0040*/ 	.word	0xffffffff


	//   ....[6]....
        /*0044*/ 	.word	0xffffffff


	//   ....[7]....
        /*0048*/ 	.word	0xffffffff


	//   ....[8]....
        /*004c*/ 	.word	0xffffffff


	//   ....[9]....
        /*0050*/ 	.word	0xffffffff


	//   ....[10]....
        /*0054*/ 	.word	0xffffffff


	//   ....[11]....
        /*0058*/ 	.word	0xffffffff


	//   ....[12]....
        /*005c*/ 	.word	0xffffffff


	//   ....[13]....
        /*0060*/ 	.word	0xffffffff


	//   ....[14]....
        /*0064*/ 	.word	0xffffffff


	//   ....[15]....
        /*0068*/ 	.word	0x05000014


	//   ....[16]....
        /*006c*/ 	.word	0x05000014


	//   ....[17]....
        /*0070*/ 	.word	0x05000014


	//   ....[18]....
        /*0074*/ 	.word	0x05000014


	//   ....[19]....
        /*0078*/ 	.word	0x05000014


	//   ....[20]....
        /*007c*/ 	.word	0x05000014


	//   ....[21]....
        /*0080*/ 	.word	0x05000014


	//   ....[22]....
        /*0084*/ 	.word	0x05000014


	//   ....[23]....
        /*0088*/ 	.word	0x05000014


	//   ....[24]....
        /*008c*/ 	.word	0x05000014


	//   ....[25]....
        /*0090*/ 	.word	0x05000014


	//   ....[26]....
        /*0094*/ 	.word	0x05000014


	//   ....[27]....
        /*0098*/ 	.word	0x05000014


	//   ....[28]....
        /*009c*/ 	.word	0x05000014


	//   ....[29]....
        /*00a0*/ 	.word	0x05000014


	//----- nvinfo : EIATTR_COOP_GROUP_INSTR_OFFSETS
	.align		4
.L_3441:
        /*00a4*/ 	.byte	0x04, 0x28
        /*00a6*/ 	.short	(.L_3443 - .L_3442)


	//   ....[0]....
.L_3442:
        /*00a8*/ 	.word	0x00000ad0


	//   ....[1]....
        /*00ac*/ 	.word	0x00000ae0


	//   ....[2]....
        /*00b0*/ 	.word	0x00000af0


	//   ....[3]....
        /*00b4*/ 	.word	0x00000b20


	//   ....[4]....
        /*00b8*/ 	.word	0x00000b40


	//   ....[5]....
        /*00bc*/ 	.word	0x00000b50


	//   ....[6]....
        /*00c0*/ 	.word	0x00000b90


	//   ....[7]....
        /*00c4*/ 	.word	0x00000ba0


	//   ....[8]....
        /*00c8*/ 	.word	0x00000bb0


	//   ....[9]....
        /*00cc*/ 	.word	0x00000be0


	//   ....[10]....
        /*00d0*/ 	.word	0x00000c00


	//   ....[11]....
        /*00d4*/ 	.word	0x00000c10


	//   ....[12]....
        /*00d8*/ 	.word	0x00000c40


	//   ....[13]....
        /*00dc*/ 	.word	0x00000c60


	//   ....[14]....
        /*00e0*/ 	.word	0x00000c70


	//   ....[15]....
        /*00e4*/ 	.word	0x00000ef0


	//   ....[16]....
        /*00e8*/ 	.word	0x00000f60


	//   ....[17]....
        /*00ec*/ 	.word	0x00000fd0


	//   ....[18]....
        /*00f0*/ 	.word	0x00001040


	//   ....[19]....
        /*00f4*/ 	.word	0x000010b0


	//   ....[20]....
        /*00f8*/ 	.word	0x00001110


	//   ....[21]....
        /*00fc*/ 	.word	0x00001180


	//   ....[22]....
        /*0100*/ 	.word	0x000011f0


	//   ....[23]....
        /*0104*/ 	.word	0x00001260


	//   ....[24]....
        /*0108*/ 	.word	0x000012d0


	//   ....[25]....
        /*010c*/ 	.word	0x00001330


	//   ....[26]....
        /*0110*/ 	.word	0x000013a0


	//   ....[27]....
        /*0114*/ 	.word	0x00001410


	//   ....[28]....
        /*0118*/ 	.word	0x00001480


	//   ....[29]....
        /*011c*/ 	.word	0x000014f0


	//----- nvinfo : EIATTR_EXIT_INSTR_OFFSETS
	.align		4
.L_3443:
        /*0120*/ 	.byte	0x04, 0x1c
        /*0122*/ 	.short	(.L_3445 - .L_3444)


	//   ....[0]....
.L_3444:
        /*0124*/ 	.word	0x00000070


	//   ....[1]....
        /*0128*/ 	.word	0x00000e90


	//----- nvinfo : EIATTR_MAX_THREADS
	.align		4
.L_3445:
        /*012c*/ 	.byte	0x04, 0x05
        /*012e*/ 	.short	(.L_3447 - .L_3446)
.L_3446:
        /*0130*/ 	.word	0x00000400
        /*0134*/ 	.word	0x00000001
        /*0138*/ 	.word	0x00000001


	//----- nvinfo : EIATTR_CRS_STACK_SIZE
	.align		4
.L_3447:
        /*013c*/ 	.byte	0x04, 0x1e
        /*013e*/ 	.short	(.L_3449 - .L_3448)
.L_3448:
        /*0140*/ 	.word	0x00000000


	//----- nvinfo : EIATTR_CBANK_PARAM_SIZE
	.align		4
.L_3449:
        /*0144*/ 	.byte	0x03, 0x19
        /*0146*/ 	.short	0x0128


	//----- nvinfo : EIATTR_PARAM_CBANK
	.align		4
        /*0148*/ 	.byte	0x04, 0x0a
        /*014a*/ 	.short	(.L_3451 - .L_3450)
	.align		4
.L_3450:
        /*014c*/ 	.word	index@(.nv.constant0._ZN10layer_norm22ln_bwd_finalize_kernelINS_22Kernel_traits_finalizeILj5120Ef6__halfS2_S2_fjLb1ELj1024ELj4ENS_18Kernel_traits_baseILj5120EfS2_S2_S2_fjLj1024EEEEELb1ELb0EEEvNS_9BwdParamsE)
        /*0150*/ 	.short	0x0210
        /*0152*/ 	.short	0x0128


	//----- nvinfo : EIATTR_SW_WAR
	.align		4
.L_3451:
        /*0154*/ 	.byte	0x04, 0x36
        /*0156*/ 	.short	(.L_3453 - .L_3452)
.L_3452:
        /*0158*/ 	.word	0x00000008
.L_3453:


//--------------------- .nv.info._ZN10layer_norm13ln_bwd_kernelINS_13Kernel_traitsIf6__halfS2_S2_fjLj5120ELj1ELj1ELj4ELj16ENS_18Kernel_traits_baseILj5120EfS2_S2_S2_fjLj128EEEEELb1ELb1ELb1ELb0EEEvNS_9BwdParamsE --------------------------
	.section	.nv.info._ZN10layer_norm13ln_bwd_kernelINS_13Kernel_traitsIf6__halfS2_S2_fjLj5120ELj1ELj1ELj4ELj16ENS_18Kernel_traits_baseILj5120EfS2_S2_S2_fjLj128EEEEELb1ELb1ELb1ELb0EEEvNS_9BwdParamsE,"",@"SHT_CUDA_INFO"
	.sectionflags	@""
	.align	4


	//----- nvinfo : EIATTR_CUDA_API_VERSION
	.align		4
        /*0000*/ 	.byte	0x04, 0x37
        /*0002*/ 	.short	(.L_3455 - .L_3454)
.L_3454:
        /*0004*/ 	.word	0x00000082


	//----- nvinfo : EIATTR_KPARAM_INFO
	.align		4
.L_3455:
        /*0008*/ 	.byte	0x04, 0x17
        /*000a*/ 	.short	(.L_3457 - .L_3456)
.L_3456:
        /*000c*/ 	.word	0x00000000
        /*0010*/ 	.short	0x0000
        /*0012*/ 	.short	0x0000
        /*0014*/ 	.byte	0x00, 0xf0, 0xa1, 0x04


	//----- nvinfo : EIATTR_SPARSE_MMA_MASK
	.align		4
.L_3457:
        /*0018*/ 	.byte	0x03, 0x50
        /*001a*/ 	.short	0x0000


	//----- nvinfo : EIATTR_MAXREG_COUNT
	.align		4
        /*001c*/ 	.byte	0x03, 0x1b
        /*001e*/ 	.short	0x00ff


	//----- nvinfo : EIATTR_NUM_BARRIERS
	.align		4
        /*0020*/ 	.byte	0x02, 0x4c
        /*0022*/ 	.byte	0x01
	.zero		1


	//----- nvinfo : EIATTR_ANNOTATIONS
	.align		4
        /*0024*/ 	.byte	0x04, 0x55
        /*0026*/ 	.short	(.L_3459 - .L_3458)


	//   ....[0]....
.L_3458:
        /* <DEDUP_REMOVED lines=100> */


	//----- nvinfo : EIATTR_MERCURY_ISA_VERSION
	.align		4
.L_3459:
        /*0650*/ 	.byte	0x03, 0x5f
        /*0652*/ 	.short	0x0101


	//----- nvinfo : EIATTR_COOP_GROUP_MASK_REGIDS
	.align		4
        /*0654*/ 	.byte	0x04, 0x29
        /*0656*/ 	.short	(.L_3461 - .L_3460)


	//   ....[0]....
.L_3460:
        /*0658*/ 	.word	0xffffffff


	//   ....[1]....
        /*065c*/ 	.word	0xffffffff


	//   ....[2]....
        /*0660*/ 	.word	0xffffffff


	//   ....[3]....
        /*0664*/ 	.word	0xffffffff


	//   ....[4]....
        /*0668*/ 	.word	0xffffffff


	//   ....[5]....
        /*066c*/ 	.word	0xffffffff


	//   ....[6]....
        /*0670*/ 	.word	0xffffffff


	//   ....[7]....
        /*0674*/ 	.word	0xffffffff


	//   ....[8]....
        /*0678*/ 	.word	0xffffffff


	//   ....[9]....
        /*067c*/ 	.word	0xffffffff


	//   ....[10]....
        /*0680*/ 	.word	0x050000b2


	//   ....[11]....
        /*0684*/ 	.word	0x050000b2


	//   ....[12]....
        /*0688*/ 	.word	0x050000b2


	//   ....[13]....
        /*068c*/ 	.word	0x050000b2


	//   ....[14]....
        /*0690*/ 	.word	0x050000b2


	//   ....[15]....
        /*0694*/ 	.word	0x050000b2


	//   ....[16]....
        /*0698*/ 	.word	0x050000b2


	//   ....[17]....
        /*069c*/ 	.word	0x050000b2


	//   ....[18]....
        /*06a0*/ 	.word	0x050000b2


	//   ....[19]....
        /*06a4*/ 	.word	0x050000b2


	//----- nvinfo : EIATTR_COOP_GROUP_INSTR_OFFSETS
	.align		4
.L_3461:
        /*06a8*/ 	.byte	0x04, 0x28
        /*06aa*/ 	.short	(.L_3463 - .L_3462)


	//   ....[0]....
.L_3462:
        /*06ac*/ 	.word	0x000036e0


	//   ....[1]....
        /*06b0*/ 	.word	0x00003700


	//   ....[2]....
        /*06b4*/ 	.word	0x00003720


	//   ....[3]....
        /*06b8*/ 	.word	0x00003740


	//   ....[4]....
        /*06bc*/ 	.word	0x00003760


	//   ....[5]....
        /*06c0*/ 	.word	0x00003780


	//   ....[6]....
        /*06c4*/ 	.word	0x000037a0


	//   ....[7]....
        /*06c8*/ 	.word	0x000037c0


	//   ....[8]....
        /*06cc*/ 	.word	0x000037d0


	//   ....[9]....
        /*06d0*/ 	.word	0x000037f0


	//   ....[10]....
        /*06d4*/ 	.word	0x00009880


	//   ....[11]....
        /*06d8*/ 	.word	0x000098f0


	//   ....[12]....
        /*06dc*/ 	.word	0x00009960


	//   ....[13]....
        /*06e0*/ 	.word	0x000099d0


	//   ....[14]....
        /*06e4*/ 	.word	0x00009a40


	//   ....[15]....
        /*06e8*/ 	.word	0x00009ab0


	//   ....[16]....
        /*06ec*/ 	.word	0x00009b20


	//   ....[17]....
        /*06f0*/ 	.word	0x00009b90


	//   ....[18]....
        /*06f4*/ 	.word	0x00009c00


	//   ....[19]....
        /*06f8*/ 	.word	0x00009c50


	//----- nvinfo : EIATTR_EXIT_INSTR_OFFSETS
	.align		4
.L_3463:
        /*06fc*/ 	.byte	0x04, 0x1c
        /*06fe*/ 	.short	(.L_3465 - .L_3464)


	//   ....[0]....
.L_3464:
        /*0700*/ 	.word	0x00009750


	//   ....[1]....
        /*0704*/ 	.word	0x00009820


	//----- nvinfo : EIATTR_MAX_THREADS
	.align		4
.L_3465:
        /*0708*/ 	.byte	0x04, 0x05
        /*070a*/ 	.short	(.L_3467 - .L_3466)
.L_3466:
        /*070c*/ 	.word	0x00000080
        /*0710*/ 	.word	0x00000001
        /*0714*/ 	.word	0x00000001


	//----- nvinfo : EIATTR_CRS_STACK_SIZE
	.align		4
.L_3467:
        /*0718*/ 	.byte	0x04, 0x1e
        /*071a*/ 	.short	(.L_3469 - .L_3468)
.L_3468:
        /*071c*/ 	.word	0x00000000


	//----- nvinfo : EIATTR_CBANK_PARAM_SIZE
	.align		4
.L_3469:
        /*0720*/ 	.byte	0x03, 0x19
        /*0722*/ 	.short	0x0128


	//----- nvinfo : EIATTR_PARAM_CBANK
	.align		4
        /*0724*/ 	.byte	0x04, 0x0a
        /*0726*/ 	.short	(.L_3471 - .L_3470)
	.align		4
.L_3470:
        /*0728*/ 	.word	index@(.nv.constant0._ZN10layer_norm13ln_bwd_kernelINS_13Kernel_traitsIf6__halfS2_S2_fjLj5120ELj1ELj1ELj4ELj16ENS_18Kernel_traits_baseILj5120EfS2_S2_S2_fjLj128EEEEELb1ELb1ELb1ELb0EEEvNS_9BwdParamsE)
        /*072c*/ 	.short	0x0210
        /*072e*/ 	.short	0x0128


	//----- nvinfo : EIATTR_SW_WAR
	.align		4
.L_3471:
        /*0730*/ 	.byte	0x04, 0x36
        /*0732*/ 	.short	(.L_3473 - .L_3472)
.L_3472:
        /*0734*/ 	.word	0x00000008
.L_3473:


//--------------------- .nv.info._ZN10layer_norm22ln_bwd_finalize_kernelINS_22Kernel_traits_finalizeILj5120Ef6__halfS2_S2_fjLb1ELj1024ELj4ENS_18Kernel_traits_baseILj5120EfS2_S2_S2_fjLj1024EEEEELb1ELb1EEEvNS_9BwdParamsE --------------------------
	.section	.nv.info._ZN10layer_norm22ln_bwd_finalize_kernelINS_22Kernel_traits_finalizeILj5120Ef6__halfS2_S2_fjLb1ELj1024ELj4ENS_18Kernel_traits_baseILj5120EfS2_S2_S2_fjLj1024EEEEELb1ELb1EEEvNS_9BwdParamsE,"",@"SHT_CUDA_INFO"
	.sectionflags	@""
	.align	4


	//----- nvinfo : EIATTR_CUDA_API_VERSION
	.align		4
        /*0000*/ 	.byte	0x04, 0x37
        /*0002*/ 	.short	(.L_3475 - .L_3474)
.L_3474:
        /*0004*/ 	.word	0x00000082


	//----- nvinfo : EIATTR_KPARAM_INFO
	.align		4
.L_3475:
        /*0008*/ 	.byte	0x04, 0x17
        /*000a*/ 	.short	(.L_3477 - .L_3476)
.L_3476:
        /*000c*/ 	.word	0x00000000
        /*0010*/ 	.short	0x0000
        /*0012*/ 	.short	0x0000
        /*0014*/ 	.byte	0x00, 0xf0, 0xa1, 0x04


	//----- nvinfo : EIATTR_SPARSE_MMA_MASK
	.align		4
.L_3477:
        /*0018*/ 	.byte	0x03, 0x50
        /*001a*/ 	.short	0x0000


	//----- nvinfo : EIATTR_MAXREG_COUNT
	.align		4
        /*001c*/ 	.byte	0x03, 0x1b
        /*001e*/ 	.short	0x0040


	//----- nvinfo : EIATTR_NUM_BARRIERS
	.align		4
        /*0020*/ 	.byte	0x02, 0x4c
        /*0022*/ 	.byte	0x01
	.zero		1


	//----- nvinfo : EIATTR_MERCURY_ISA_VERSION
	.align		4
        /*0024*/ 	.byte	0x03, 0x5f
        /*0026*/ 	.short	0x0101


	//----- nvinfo : EIATTR_COOP_GROUP_MASK_REGIDS
	.align		4
        /*0028*/ 	.byte	0x04, 0x29
        /*002a*/ 	.short	(.L_3479 - .L_3478)


	//   ....[0]....
.L_3478:
        /*002c*/ 	.word	0xffffffff


	//   ....[1]....
        /*0030*/ 	.word	0xffffffff


	//   ....[2]....
        /*0034*/ 	.word	0xffffffff


	//   ....[3]....
        /*0038*/ 	.word	0xffffffff


	//   ....[4]....
        /*003c*/ 	.word	0xffffffff


	//   ....[5]....
        /*0040*/ 	.word	0xffffffff


	//   ....[6]....
        /*0044*/ 	.word	0xffffffff


	//   ....[7]....
        /*0048*/ 	.word	0xffffffff


	//   ....[8]....
        /*004c*/ 	.word	0xffffffff


	//   ....[9]....
        /*0050*/ 	.word	0xffffffff


	//   ....[10]....
        /*0054*/ 	.word	0xffffffff


	//   ....[11]....
        /*0058*/ 	.word	0xffffffff


	//   ....[12]....
        /*005c*/ 	.word	0xffffffff


	//   ....[13]....
        /*0060*/ 	.word	0xffffffff


	//   ....[14]....
        /*0064*/ 	.word	0xffffffff


	//   ....[15]....
        /*0068*/ 	.word	0x05000014


	//   ....[16]....
        /*006c*/ 	.word	0x05000014


	//   ....[17]....
        /*0070*/ 	.word	0x05000014


	//   ....[18]....
        /*0074*/ 	.word	0x05000014


	//   ....[19]....
        /*0078*/ 	.word	0x05000014


	//   ....[20]....
        /*007c*/ 	.word	0x05000014


	//   ....[21]....
        /*0080*/ 	.word	0x05000014


	//   ....[22]....
        /*0084*/ 	.word	0x05000014


	//   ....[23]....
        /*0088*/ 	.word	0x05000014


	//   ....[24]....
        /*008c*/ 	.word	0x05000014


	//   ....[25]....
        /*0090*/ 	.word	0x05000014


	//   ....[26]....
        /*0094*/ 	.word	0x05000014


	//   ....[27]....
        /*0098*/ 	.word	0x05000014


	//   ....[28]....
        /*009c*/ 	.word	0x05000014


	//   ....[29]....
        /*00a0*/ 	.word	0x05000014


	//----- nvinfo : EIATTR_COOP_GROUP_INSTR_OFFSETS
	.align		4
.L_3479:
        /*00a4*/ 	.byte	0x04, 0x28
        /*00a6*/ 	.short	(.L_3481 - .L_3480)


	//   ....[0]....
.L_3480:
        /*00a8*/ 	.word	0x00000ab0


	//   ....[1]....
        /*00ac*/ 	.word	0x00000ac0


	//   ....[2]....
        /*00b0*/ 	.word	0x00000ad0


	//   ....[3]....
        /*00b4*/ 	.word	0x00000b00


	//   ....[4]....
        /*00b8*/ 	.word	0x00000b20


	//   ....[5]....
        /*00bc*/ 	.word	0x00000b30


	//   ....[6]....
        /*00c0*/ 	.word	0x00000b60


	//   ....[7]....
        /*00c4*/ 	.word	0x00000b80


	//   ....[8]....
        /*00c8*/ 	.word	0x00000b90


	//   ....[9]....
        /*00cc*/ 	.word	0x00000bc0


	//   ....[10]....
        /*00d0*/ 	.word	0x00000be0


	//   ....[11]....
        /*00d4*/ 	.word	0x00000bf0


	//   ....[12]....
        /*00d8*/ 	.word	0x00000c20


	//   ....[13]....
        /*00dc*/ 	.word	0x00000c40


	//   ....[14]....
        /*00e0*/ 	.word	0x00000c50


	//   ....[15]....
        /*00e4*/ 	.word	0x00000eb0


	//   ....[16]....
        /*00e8*/ 	.word	0x00000f20


	//   ....[17]....
        /*00ec*/ 	.word	0x00000f90


	//   ....[18]....
        /*00f0*/ 	.word	0x00001000


	//   ....[19]....
        /*00f4*/ 	.word	0x00001070


	//   ....[20]....
        /*00f8*/ 	.word	0x000010d0


	//   ....[21]....
        /*00fc*/ 	.word	0x00001140


	//   ....[22]....
        /*0100*/ 	.word	0x000011b0


	//   ....[23]....
        /*0104*/ 	.word	0x00001220


	//   ....[24]....
        /*0108*/ 	.word	0x00001290


	//   ....[25]....
        /*010c*/ 	.word	0x000012f0


	//   ....[26]....
        /*0110*/ 	.word	0x00001360


	//   ....[27]....
        /*0114*/ 	.word	0x000013d0


	//   ....[28]....
        /*0118*/ 	.word	0x00001440


	//   ....[29]....
        /*011c*/ 	.word	0x000014b0


	//----- nvinfo : EIATTR_EXIT_INSTR_OFFSETS
	.align		4
.L_3481:
        /*0120*/ 	.byte	0x04, 0x1c
        /*0122*/ 	.short	(.L_3483 - .L_3482)


	//   ....[0]....
.L_3482:
        /*0124*/ 	.word	0x00000070


	//   ....[1]....
        /*0128*/ 	.word	0x00000e50


	//----- nvinfo : EIATTR_MAX_THREADS
	.align		4
.L_3483:
        /*012c*/ 	.byte	0x04, 0x05
        /*012e*/ 	.short	(.L_3485 - .L_3484)
.L_3484:
        /*0130*/ 	.word	0x00000400
        /*0134*/ 	.word	0x00000001
        /*0138*/ 	.word	0x00000001


	//----- nvinfo : EIATTR_CRS_STACK_SIZE
	.align		4
.L_3485:
        /*013c*/ 	.byte	0x04, 0x1e
        /*013e*/ 	.short	(.L_3487 - .L_3486)
.L_3486:
        /*0140*/ 	.word	0x00000000


	//----- nvinfo : EIATTR_CBANK_PARAM_SIZE
	.align		4
.L_3487:
        /*0144*/ 	.byte	0x03, 0x19
        /*0146*/ 	.short	0x0128


	//----- nvinfo : EIATTR_PARAM_CBANK
	.align		4
        /*0148*/ 	.byte	0x04, 0x0a
        /*014a*/ 	.short	(.L_3489 - .L_3488)
	.align		4
.L_3488:
        /*014c*/ 	.word	index@(.nv.constant0._ZN10layer_norm22ln_bwd_finalize_kernelINS_22Kernel_traits_finalizeILj5120Ef6__halfS2_S2_fjLb1ELj1024ELj4ENS_18Kernel_traits_baseILj5120EfS2_S2_S2_fjLj1024EEEEELb1ELb1EEEvNS_9BwdParamsE)
        /*0150*/ 	.short	0x0210
        /*0152*/ 	.short	0x0128


	//----- nvinfo : EIATTR_SW_WAR
	.align		4
.L_3489:
        /*0154*/ 	.byte	0x04, 0x36
        /*0156*/ 	.short	(.L_3491 - .L_3490)
.L_3490:
        /*0158*/ 	.word	0x00000008
.L_3491:


//--------------------- .nv.info._ZN10layer_norm13ln_bwd_kernelINS_13Kernel_traitsIf6__halfS2_S2_fjLj5120ELj1ELj1ELj4ELj16ENS_18Kernel_traits_baseILj5120EfS2_S2_S2_fjLj128EEEEELb1ELb1ELb1ELb1EEEvNS_9BwdParamsE --------------------------
	.section	.nv.info._ZN10layer_norm13ln_bwd_kernelINS_13Kernel_traitsIf6__halfS2_S2_fjLj5120ELj1ELj1ELj4ELj16ENS_18Kernel_traits_baseILj5120EfS2_S2_S2_fjLj128EEEEELb1ELb1ELb1ELb1EEEvNS_9BwdParamsE,"",@"SHT_CUDA_INFO"
	.sectionflags	@""
	.align	4


	//----- nvinfo : EIATTR_CUDA_API_VERSION
	.align		4
        /*0000*/ 	.byte	0x04, 0x37
        /*0002*/ 	.short	(.L_3493 - .L_3492)
.L_3492:
        /*0004*/ 	.word	0x00000082


	//----- nvinfo : EIATTR_KPARAM_INFO
	.align		4
.L_3493:
        /*0008*/ 	.byte	0x04, 0x17
        /*000a*/ 	.short	(.L_3495 - .L_3494)
.L_3494:
        /*000c*/ 	.word	0x00000000
        /*0010*/ 	.short	0x0000
        /*0012*/ 	.short	0x0000
        /*0014*/ 	.byte	0x00, 0xf0, 0xa1, 0x04


	//----- nvinfo : EIATTR_SPARSE_MMA_MASK
	.align		4
.L_3495:
        /*0018*/ 	.byte	0x03, 0x50
        /*001a*/ 	.short	0x0000


	//----- nvinfo : EIATTR_MAXREG_COUNT
	.align		4
        /*001c*/ 	.byte	0x03, 0x1b
        /*001e*/ 	.short	0x00ff


	//----- nvinfo : EIATTR_NUM_BARRIERS
	.align		4
        /*0020*/ 	.byte	0x02, 0x4c
        /*0022*/ 	.byte	0x01
	.zero		1


	//----- nvinfo : EIATTR_ANNOTATIONS
	.align		4
        /*0024*/ 	.byte	0x04, 0x55
        /*0026*/ 	.short	(.L_3497 - .L_3496)


	//   ....[0]....
.L_3496:
        /* <DEDUP_REMOVED lines=96> */


	//----- nvinfo : EIATTR_MERCURY_ISA_VERSION
	.align		4
.L_3497:
        /*0618*/ 	.byte	0x03, 0x5f
        /*061a*/ 	.short	0x0101


	//----- nvinfo : EIATTR_COOP_GROUP_MASK_REGIDS
	.align		4
        /*061c*/ 	.byte	0x04, 0x29
        /*061e*/ 	.short	(.L_3499 - .L_3498)


	//   ....[0]....
.L_3498:
        /*0620*/ 	.word	0xffffffff


	//   ....[1]....
        /*0624*/ 	.word	0xffffffff


	//   ....[2]....
        /*0628*/ 	.word	0xffffffff


	//   ....[3]....
        /*062c*/ 	.word	0xffffffff


	//   ....[4]....
        /*0630*/ 	.word	0xffffffff


	//   ....[5]....
        /*0634*/ 	.word	0xffffffff


	//   ....[6]....
        /*0638*/ 	.word	0xffffffff


	//   ....[7]....
        /*063c*/ 	.word	0xffffffff


	//   ....[8]....
        /*0640*/ 	.word	0xffffffff


	//   ....[9]....
        /*0644*/ 	.word	0xffffffff


	//   ....[10]....
        /*0648*/ 	.word	0x050000fb


	//   ....[11]....
        /*064c*/ 	.word	0x050000fb


	//   ....[12]....
        /*0650*/ 	.word	0x050000fb


	//   ....[13]....
        /*0654*/ 	.word	0x050000fb


	//   ....[14]....
        /*0658*/ 	.word	0x050000fb


	//   ....[15]....
        /*065c*/ 	.word	0x050000fb


	//   ....[16]....
        /*0660*/ 	.word	0x050000fb


	//   ....[17]....
        /*0664*/ 	.word	0x050000fb


	//   ....[18]....
        /*0668*/ 	.word	0x050000fb


	//   ....[19]....
        /*066c*/ 	.word	0x050000fb


	//----- nvinfo : EIATTR_COOP_GROUP_INSTR_OFFSETS
	.align		4
.L_3499:
        /*0670*/ 	.byte	0x04, 0x28
        /*0672*/ 	.short	(.L_3501 - .L_3500)


	//   ....[0]....
.L_3500:
        /*0674*/ 	.word	0x00003360


	//   ....[1]....
        /*0678*/ 	.word	0x00003380


	//   ....[2]....
        /*067c*/ 	.word	0x000033a0


	//   ....[3]....
        /*0680*/ 	.word	0x000033c0


	//   ....[4]....
        /*0684*/ 	.word	0x000033e0


	//   ....[5]....
        /*0688*/ 	.word	0x00003400


	//   ....[6]....
        /*068c*/ 	.word	0x00003420


	//   ....[7]....
        /*0690*/ 	.word	0x00003440


	//   ....[8]....
        /*0694*/ 	.word	0x00003470


	//   ....[9]....
        /*0698*/ 	.word	0x00003490


	//   ....[10]....
        /*069c*/ 	.word	0x00008f50


	//   ....[11]....
        /*06a0*/ 	.word	0x00008fb0


	//   ....[12]....
        /*06a4*/ 	.word	0x00009010


	//   ....[13]....
        /*06a8*/ 	.word	0x00009070


	//   ....[14]....
        /*06ac*/ 	.word	0x000090d0


	//   ....[15]....
        /*06b0*/ 	.word	0x00009130


	//   ....[16]....
        /*06b4*/ 	.word	0x00009190


	//   ....[17]....
        /*06b8*/ 	.word	0x00009200


	//   ....[18]....
        /*06bc*/ 	.word	0x00009290


	//   ....[19]....
        /*06c0*/ 	.word	0x00009300


	//----- nvinfo : EIATTR_EXIT_INSTR_OFFSETS
	.align		4
.L_3501:
        /*06c4*/ 	.byte	0x04, 0x1c
        /*06c6*/ 	.short	(.L_3503 - .L_3502)


	//   ....[0]....
.L_3502:
        /*06c8*/ 	.word	0x00008ef0


	//----- nvinfo : EIATTR_MAX_THREADS
	.align		4
.L_3503:
        /*06cc*/ 	.byte	0x04, 0x05
        /*06ce*/ 	.short	(.L_3505 - .L_3504)
.L_3504:
        /*06d0*/ 	.word	0x00000080
        /*06d4*/ 	.word	0x00000001
        /*06d8*/ 	.word	0x00000001


	//----- nvinfo : EIATTR_CRS_STACK_SIZE
	.align		4
.L_3505:
        /*06dc*/ 	.byte	0x04, 0x1e
        /*06de*/ 	.short	(.L_3507 - .L_3506)
.L_3506:
        /*06e0*/ 	.word	0x00000000


	//----- nvinfo : EIATTR_CBANK_PARAM_SIZE
	.align		4
.L_3507:
        /*06e4*/ 	.byte	0x03, 0x19
        /*06e6*/ 	.short	0x0128


	//----- nvinfo : EIATTR_PARAM_CBANK
	.align		4
        /*06e8*/ 	.byte	0x04, 0x0a
        /*06ea*/ 	.short	(.L_3509 - .L_3508)
	.align		4
.L_3508:
        /*06ec*/ 	.word	index@(.nv.constant0._ZN10layer_norm13ln_bwd_kernelINS_13Kernel_traitsIf6__halfS2_S2_fjLj5120ELj1ELj1ELj4ELj16ENS_18Kernel_traits_baseILj5120EfS2_S2_S2_fjLj128EEEEELb1ELb1ELb1ELb1EEEvNS_9BwdParamsE)
        /*06f0*/ 	.short	0x0210
        /*06f2*/ 	.short	0x0128


	//----- nvinfo : EIATTR_SW_WAR
	.align		4
.L_3509:
        /*06f4*/ 	.byte	0x04, 0x36
        /*06f6*/ 	.short	(.L_3511 - .L_3510)
.L_3510:
        /*06f8*/ 	.word	0x00000008
.L_3511:


//--------------------- .nv.info._ZN10layer_norm13ln_bwd_kernelINS_13Kernel_traitsI6__halfS2_fS2_fjLj5120ELj1ELj1ELj4ELj16ENS_18Kernel_traits_baseILj5120ES2_S2_fS2_fjLj128EEEEELb0ELb0ELb0ELb0EEEvNS_9BwdParamsE --------------------------
	.section	.nv.info._ZN10layer_norm13ln_bwd_kernelINS_13Kernel_traitsI6__halfS2_fS2_fjLj5120ELj1ELj1ELj4ELj16ENS_18Kernel_traits_baseILj5120ES2_S2_fS2_fjLj128EEEEELb0ELb0ELb0ELb0EEEvNS_9BwdParamsE,"",@"SHT_CUDA_INFO"
	.sectionflags	@""
	.align	4


	//----- nvinfo : EIATTR_CUDA_API_VERSION
	.align		4
        /*0000*/ 	.byte	0x04, 0x37
        /*0002*/ 	.short	(.L_3513 - .L_3512)
.L_3512:
        /*0004*/ 	.word	0x00000082


	//----- nvinfo : EIATTR_KPARAM_INFO
	.align		4
.L_3513:
        /*0008*/ 	.byte	0x04, 0x17
        /*000a*/ 	.short	(.L_3515 - .L_3514)
.L_3514:
        /*000c*/ 	.word	0x00000000
        /*0010*/ 	.short	0x0000
        /*0012*/ 	.short	0x0000
        /*0014*/ 	.byte	0x00, 0xf0, 0xa1, 0x04


	//----- nvinfo : EIATTR_SPARSE_MMA_MASK
	.align		4
.L_3515:
        /*0018*/ 	.byte	0x03, 0x50
        /*001a*/ 	.short	0x0000


	//----- nvinfo : EIATTR_MAXREG_COUNT
	.align		4
        /*001c*/ 	.byte	0x03, 0x1b
        /*001e*/ 	.short	0x00ff


	//----- nvinfo : EIATTR_NUM_BARRIERS
	.align		4
        /*0020*/ 	.byte	0x02, 0x4c
        /*0022*/ 	.byte	0x01
	.zero		1


	//----- nvinfo : EIATTR_ANNOTATIONS
	.align		4
        /*0024*/ 	.byte	0x04, 0x55
        /*0026*/ 	.short	(.L_3517 - .L_3516)


	//   ....[0]....
.L_3516:
        /* <DEDUP_REMOVED lines=21> */


	//----- nvinfo : EIATTR_MERCURY_ISA_VERSION
	.align		4
.L_3517:
        /*0168*/ 	.byte	0x03, 0x5f
        /*016a*/ 	.short	0x0101


	//----- nvinfo : EIATTR_COOP_GROUP_MASK_REGIDS
	.align		4
        /*016c*/ 	.byte	0x04, 0x29
        /*016e*/ 	.short	(.L_3519 - .L_3518)


	//   ....[0]....
.L_3518:
        /*0170*/ 	.word	0xffffffff


	//   ....[1]....
        /*0174*/ 	.word	0xffffffff


	//   ....[2]....
        /*0178*/ 	.word	0xffffffff


	//   ....[3]....
        /*017c*/ 	.word	0xffffffff


	//   ....[4]....
        /*0180*/ 	.word	0xffffffff


	//   ....[5]....
        /*0184*/ 	.word	0xffffffff


	//   ....[6]....
        /*0188*/ 	.word	0xffffffff


	//   ....[7]....
        /*018c*/ 	.word	0xffffffff


	//   ....[8]....
        /*0190*/ 	.word	0xffffffff


	//   ....[9]....
        /*0194*/ 	.word	0xffffffff


	//   ....[10]....
        /*0198*/ 	.word	0x0500009f


	//   ....[11]....
        /*019c*/ 	.word	0x0500009f


	//   ....[12]....
        /*01a0*/ 	.word	0x0500009f


	//   ....[13]....
        /*01a4*/ 	.word	0x0500009f


	//   ....[14]....
        /*01a8*/ 	.word	0x0500009f


	//   ....[15]....
        /*01ac*/ 	.word	0x0500009f


	//   ....[16]....
        /*01b0*/ 	.word	0x0500009f


	//   ....[17]....
        /*01b4*/ 	.word	0x0500009f


	//   ....[18]....
        /*01b8*/ 	.word	0x0500009f


	//   ....[19]....
        /*01bc*/ 	.word	0x0500009f


	//----- nvinfo : EIATTR_COOP_GROUP_INSTR_OFFSETS
	.align		4
.L_3519:
        /*01c0*/ 	.byte	0x04, 0x28
        /*01c2*/ 	.short	(.L_3521 - .L_3520)


	//   ....[0]....
.L_3520:
        /*01c4*/ 	.word	0x00002660


	//   ....[1]....
        /*01c8*/ 	.word	0x00002680


	//   ....[2]....
        /*01cc*/ 	.word	0x000026a0


	//   ....[3]....
        /*01d0*/ 	.word	0x000026c0


	//   ....[4]....
        /*01d4*/ 	.word	0x000026d0


	//   ....[5]....
        /*01d8*/ 	.word	0x00002700


	//   ....[6]....
        /*01dc*/ 	.word	0x00002710


	//   ....[7]....
        /*01e0*/ 	.word	0x00002740


	//   ....[8]....
        /*01e4*/ 	.word	0x00002750


	//   ....[9]....
        /*01e8*/ 	.word	0x00002770


	//   ....[10]....
        /*01ec*/ 	.word	0x000042d0


	//   ....[11]....
        /*01f0*/ 	.word	0x00004320


	//   ....[12]....
        /*01f4*/ 	.word	0x00004380


	//   ....[13]....
        /*01f8*/ 	.word	0x000043d0


	//   ....[14]....
        /*01fc*/ 	.word	0x00004430


	//   ....[15]....
        /*0200*/ 	.word	0x00004480


	//   ....[16]....
        /*0204*/ 	.word	0x000044f0


	//   ....[17]....
        /*0208*/ 	.word	0x00004550


	//   ....[18]....
        /*020c*/ 	.word	0x000045b0


	//   ....[19]....
        /*0210*/ 	.word	0x00004600


	//----- nvinfo : EIATTR_EXIT_INSTR_OFFSETS
	.align		4
.L_3521:
        /*0214*/ 	.byte	0x04, 0x1c
        /*0216*/ 	.short	(.L_3523 - .L_3522)


	//   ....[0]....
.L_3522:
        /*0218*/ 	.word	0x000041e0


	//   ....[1]....
        /*021c*/ 	.word	0x00004270


	//----- nvinfo : EIATTR_MAX_THREADS
	.align		4
.L_3523:
        /*0220*/ 	.byte	0x04, 0x05
        /*0222*/ 	.short	(.L_3525 - .L_3524)
.L_3524:
        /*0224*/ 	.word	0x00000080
        /*0228*/ 	.word	0x00000001
        /*022c*/ 	.word	0x00000001


	//----- nvinfo : EIATTR_CRS_STACK_SIZE
	.align		4
.L_3525:
        /*0230*/ 	.byte	0x04, 0x1e
        /*0232*/ 	.short	(.L_3527 - .L_3526)
.L_3526:
        /*0234*/ 	.word	0x00000000


	//----- nvinfo : EIATTR_CBANK_PARAM_SIZE
	.align		4
.L_3527:
        /*0238*/ 	.byte	0x03, 0x19
        /*023a*/ 	.short	0x0128


	//----- nvinfo : EIATTR_PARAM_CBANK
	.align		4
        /*023c*/ 	.byte	0x04, 0x0a
        /*023e*/ 	.short	(.L_3529 - .L_3528)
	.align		4
.L_3528:
        /*0240*/ 	.word	index@(.nv.constant0._ZN10layer_norm13ln_bwd_kernelINS_13Kernel_traitsI6__halfS2_fS2_fjLj5120ELj1ELj1ELj4ELj16ENS_18Kernel_traits_baseILj5120ES2_S2_fS2_fjLj128EEEEELb0ELb0ELb0ELb0EEEvNS_9BwdParamsE)
        /*0244*/ 	.short	0x0210
        /*0246*/ 	.short	0x0128


	//----- nvinfo : EIATTR_SW_WAR
	.align		4
.L_3529:
        /*0248*/ 	.byte	0x04, 0x36
        /*024a*/ 	.short	(.L_3531 - .L_3530)
.L_3530:
        /*024c*/ 	.word	0x00000008
.L_3531:


//--------------------- .nv.info._ZN10layer_norm13ln_bwd_kernelINS_13Kernel_traitsI6__halfS2_fS2_fjLj5120ELj1ELj1ELj4ELj16ENS_18Kernel_traits_baseILj5120ES2_S2_fS2_fjLj128EEEEELb0ELb0ELb0ELb1EEEvNS_9BwdParamsE --------------------------
	.section	.nv.info._ZN10layer_norm13ln_bwd_kernelINS_13Kernel_traitsI6__halfS2_fS2_fjLj5120ELj1ELj1ELj4ELj16ENS_18Kernel_traits_baseILj5120ES2_S2_fS2_fjLj128EEEEELb0ELb0ELb0ELb1EEEvNS_9BwdParamsE,"",@"SHT_CUDA_INFO"
	.sectionflags	@""
	.align	4


	//----- nvinfo : EIATTR_CUDA_API_VERSION
	.align		4
        /*0000*/ 	.byte	0x04, 0x37
        /*0002*/ 	.short	(.L_3533 - .L_3532)
.L_3532:
        /*0004*/ 	.word	0x00000082


	//----- nvinfo : EIATTR_KPARAM_INFO
	.align		4
.L_3533:
        /*0008*/ 	.byte	0x04, 0x17
        /*000a*/ 	.short	(.L_3535 - .L_3534)
.L_3534:
        /*000c*/ 	.word	0x00000000
        /*0010*/ 	.short	0x0000
        /*0012*/ 	.short	0x0000
        /*0014*/ 	.byte	0x00, 0xf0, 0xa1, 0x04


	//----- nvinfo : EIATTR_SPARSE_MMA_MASK
	.align		4
.L_3535:
        /*0018*/ 	.byte	0x03, 0x50
        /*001a*/ 	.short	0x0000


	//----- nvinfo : EIATTR_MAXREG_COUNT
	.align		4
        /*001c*/ 	.byte	0x03, 0x1b
        /*001e*/ 	.short	0x00ff


	//----- nvinfo : EIATTR_NUM_BARRIERS
	.align		4
        /*0020*/ 	.byte	0x02, 0x4c
        /*0022*/ 	.byte	0x01
	.zero		1


	//----- nvinfo : EIATTR_ANNOTATIONS
	.align		4
        /*0024*/ 	.byte	0x04, 0x55
        /*0026*/ 	.short	(.L_3537 - .L_3536)


	//   ....[0]....
.L_3536:
        /* <DEDUP_REMOVED lines=15> */


	//----- nvinfo : EIATTR_MERCURY_ISA_VERSION
	.align		4
.L_3537:
        /*0108*/ 	.byte	0x03, 0x5f
        /*010a*/ 	.short	0x0101


	//----- nvinfo : EIATTR_COOP_GROUP_MASK_REGIDS
	.align		4
        /*010c*/ 	.byte	0x04, 0x29
        /*010e*/ 	.short	(.L_3539 - .L_3538)


	//   ....[0]....
.L_3538:
        /*0110*/ 	.word	0xffffffff


	//   ....[1]....
        /*0114*/ 	.word	0xffffffff


	//   ....[2]....
        /*0118*/ 	.word	0xffffffff


	//   ....[3]....
        /*011c*/ 	.word	0xffffffff


	//   ....[4]....
        /*0120*/ 	.word	0xffffffff


	//   ....[5]....
        /*0124*/ 	.word	0xffffffff


	//   ....[6]....
        /*0128*/ 	.word	0xffffffff


	//   ....[7]....
        /*012c*/ 	.word	0xffffffff


	//   ....[8]....
        /*0130*/ 	.word	0xffffffff


	//   ....[9]....
        /*0134*/ 	.word	0xffffffff


	//   ....[10]....
        /*0138*/ 	.word	0x05000056


	//   ....[11]....
        /*013c*/ 	.word	0x05000056


	//   ....[12]....
        /*0140*/ 	.word	0x05000056


	//   ....[13]....
        /*0144*/ 	.word	0x05000056


	//   ....[14]....
        /*0148*/ 	.word	0x05000056


	//   ....[15]....
        /*014c*/ 	.word	0x05000056


	//   ....[16]....
        /*0150*/ 	.word	0x05000056


	//   ....[17]....
        /*0154*/ 	.word	0x05000056


	//   ....[18]....
        /*0158*/ 	.word	0x05000056


	//   ....[19]....
        /*015c*/ 	.word	0x05000056


	//----- nvinfo : EIATTR_COOP_GROUP_INSTR_OFFSETS
	.align		4
.L_3539:
        /*0160*/ 	.byte	0x04, 0x28
        /*0162*/ 	.short	(.L_3541 - .L_3540)


	//   ....[0]....
.L_3540:
        /*0164*/ 	.word	0x00002430


	//   ....[1]....
        /*0168*/ 	.word	0x00002450


	//   ....[2]....
        /*016c*/ 	.word	0x00002470


	//   ....[3]....
        /*0170*/ 	.word	0x00002490


	//   ....[4]....
        /*0174*/ 	.word	0x000024b0


	//   ....[5]....
        /*0178*/ 	.word	0x000024d0


	//   ....[6]....
        /*017c*/ 	.word	0x000024f0


	//   ....[7]....
        /*0180*/ 	.word	0x00002510


	//   ....[8]....
        /*0184*/ 	.word	0x00002520


	//   ....[9]....
        /*0188*/ 	.word	0x00002540


	//   ....[10]....
        /*018c*/ 	.word	0x00004110


	//   ....[11]....
        /*0190*/ 	.word	0x00004170


	//   ....[12]....
        /*0194*/ 	.word	0x000041e0


	//   ....[13]....
        /*0198*/ 	.word	0x00004240


	//   ....[14]....
        /*019c*/ 	.word	0x000042b0


	//   ....[15]....
        /*01a0*/ 	.word	0x00004310


	//   ....[16]....
        /*01a4*/ 	.word	0x00004380


	//   ....[17]....
        /*01a8*/ 	.word	0x000043e0


	//   ....[18]....
        /*01ac*/ 	.word	0x00004450


	//   ....[19]....
        /*01b0*/ 	.word	0x000044b0


	//----- nvinfo : EIATTR_EXIT_INSTR_OFFSETS
	.align		4
.L_3541:
        /*01b4*/ 	.byte	0x04, 0x1c
        /*01b6*/ 	.short	(.L_3543 - .L_3542)


	//   ....[0]....
.L_3542:
        /*01b8*/ 	.word	0x000040b0


	//----- nvinfo : EIATTR_MAX_THREADS
	.align		4
.L_3543:
        /*01bc*/ 	.byte	0x04, 0x05
        /*01be*/ 	.short	(.L_3545 - .L_3544)
.L_3544:
        /*01c0*/ 	.word	0x00000080
        /*01c4*/ 	.word	0x00000001
        /*01c8*/ 	.word	0x00000001


	//----- nvinfo : EIATTR_CRS_STACK_SIZE
	.align		4
.L_3545:
        /*01cc*/ 	.byte	0x04, 0x1e
        /*01ce*/ 	.short	(.L_3547 - .L_3546)
.L_3546:
        /*01d0*/ 	.word	0x00000000


	//----- nvinfo : EIATTR_CBANK_PARAM_SIZE
	.align		4
.L_3547:
        /*01d4*/ 	.byte	0x03, 0x19
        /*01d6*/ 	.short	0x0128


	//----- nvinfo : EIATTR_PARAM_CBANK
	.align		4
        /*01d8*/ 	.byte	0x04, 0x0a
        /*01da*/ 	.short	(.L_3549 - .L_3548)
	.align		4
.L_3548:
        /*01dc*/ 	.word	index@(.nv.constant0._ZN10layer_norm13ln_bwd_kernelINS_13Kernel_traitsI6__halfS2_fS2_fjLj5120ELj1ELj1ELj4ELj16ENS_18Kernel_traits_baseILj5120ES2_S2_fS2_fjLj128EEEEELb0ELb0ELb0ELb1EEEvNS_9BwdParamsE)
        /*01e0*/ 	.short	0x0210
        /*01e2*/ 	.short	0x0128


	//----- nvinfo : EIATTR_SW_WAR
	.align		4
.L_3549:
        /*01e4*/ 	.byte	0x04, 0x36
        /*01e6*/ 	.short	(.L_3551 - .L_3550)
.L_3550:
        /*01e8*/ 	.word	0x00000008
.L_3551:


//--------------------- .nv.info._ZN10layer_norm13ln_bwd_kernelINS_13Kernel_traitsI6__halfS2_fS2_fjLj5120ELj1ELj1ELj4ELj16ENS_18Kernel_traits_baseILj5120ES2_S2_fS2_fjLj128EEEEELb0ELb0ELb1ELb0EEEvNS_9BwdParamsE --------------------------
	.section	.nv.info._ZN10layer_norm13ln_bwd_kernelINS_13Kernel_traitsI6__halfS2_fS2_fjLj5120ELj1ELj1ELj4ELj16ENS_18Kernel_traits_baseILj5120ES2_S2_fS2_fjLj128EEEEELb0ELb0ELb1ELb0EEEvNS_9BwdParamsE,"",@"SHT_CUDA_INFO"
	.sectionflags	@""
	.align	4


	//----- nvinfo : EIATTR_CUDA_API_VERSION
	.align		4
        /*0000*/ 	.byte	0x04, 0x37
        /*0002*/ 	.short	(.L_3553 - .L_3552)
.L_3552:
        /*0004*/ 	.word	0x00000082


	//----- nvinfo : EIATTR_KPARAM_INFO
	.align		4
.L_3553:
        /*0008*/ 	.byte	0x04, 0x17
        /*000a*/ 	.short	(.L_3555 - .L_3554)
.L_3554:
        /*000c*/ 	.word	0x00000000
        /*0010*/ 	.short	0x0000
        /*0012*/ 	.short	0x0000
        /*0014*/ 	.byte	0x00, 0xf0, 0xa1, 0x04


	//----- nvinfo : EIATTR_SPARSE_MMA_MASK
	.align		4
.L_3555:
        /*0018*/ 	.byte	0x03, 0x50
        /*001a*/ 	.short	0x0000


	//----- nvinfo : EIATTR_MAXREG_COUNT
	.align		4
        /*001c*/ 	.byte	0x03, 0x1b
        /*001e*/ 	.short	0x00ff


	//----- nvinfo : EIATTR_NUM_BARRIERS
	.align		4
        /*0020*/ 	.byte	0x02, 0x4c
        /*0022*/ 	.byte	0x01
	.zero		1


	//----- nvinfo : EIATTR_ANNOTATIONS
	.align		4
        /*0024*/ 	.byte	0x04, 0x55
        /*0026*/ 	.short	(.L_3557 - .L_3556)


	//   ....[0]....
.L_3556:
        /* <DEDUP_REMOVED lines=26> */


	//----- nvinfo : EIATTR_MERCURY_ISA_VERSION
	.align		4
.L_3557:
        /*01b8*/ 	.byte	0x03, 0x5f
        /*01ba*/ 	.short	0x0101


	//----- nvinfo : EIATTR_COOP_GROUP_MASK_REGIDS
	.align		4
        /*01bc*/ 	.byte	0x04, 0x29
        /*01be*/ 	.short	(.L_3559 - .L_3558)


	//   ....[0]....
.L_3558:
        /*01c0*/ 	.word	0xffffffff


	//   ....[1]....
        /*01c4*/ 	.word	0xffffffff


	//   ....[2]....
        /*01c8*/ 	.word	0xffffffff


	//   ....[3]....
        /*01cc*/ 	.word	0xffffffff


	//   ....[4]....
        /*01d0*/ 	.word	0xffffffff


	//   ....[5]....
        /*01d4*/ 	.word	0xffffffff


	//   ....[6]....
        /*01d8*/ 	.word	0xffffffff


	//   ....[7]....
        /*01dc*/ 	.word	0xffffffff


	//   ....[8]....
        /*01e0*/ 	.word	0xffffffff


	//   ....[9]....
        /*01e4*/ 	.word	0xffffffff


	//   ....[10]....
        /*01e8*/ 	.word	0x050000a3


	//   ....[11]....
        /*01ec*/ 	.word	0x050000a3


	//   ....[12]....
        /*01f0*/ 	.word	0x050000a3


	//   ....[13]....
        /*01f4*/ 	.word	0x050000a3


	//   ....[14]....
        /*01f8*/ 	.word	0x050000a3


	//   ....[15]....
        /*01fc*/ 	.word	0x050000a3


	//   ....[16]....
        /*0200*/ 	.word	0x050000a3


	//   ....[17]....
        /*0204*/ 	.word	0x050000a3


	//   ....[18]....
        /*0208*/ 	.word	0x050000a3


	//   ....[19]....
        /*020c*/ 	.word	0x050000a3


	//----- nvinfo : EIATTR_COOP_GROUP_INSTR_OFFSETS
	.align		4
.L_3559:
        /*0210*/ 	.byte	0x04, 0x28
        /*0212*/ 	.short	(.L_3561 - .L_3560)


	//   ....[0]....
.L_3560:
        /*0214*/ 	.word	0x00002bc0


	//   ....[1]....
        /*0218*/ 	.word	0x00002be0


	//   ....[2]....
        /*021c*/ 	.word	0x00002c00


	//   ....[3]....
        /*0220*/ 	.word	0x00002c20


	//   ....[4]....
        /*0224*/ 	.word	0x00002c30


	//   ....[5]....
        /*0228*/ 	.word	0x00002c60


	//   ....[6]....
        /*022c*/ 	.word	0x00002c70


	//   ....[7]....
        /*0230*/ 	.word	0x00002ca0


	//   ....[8]....
        /*0234*/ 	.word	0x00002cb0


	//   ....[9]....
        /*0238*/ 	.word	0x00002cd0


	//   ....[10]....
        /*023c*/ 	.word	0x00006470


	//   ....[11]....
        /*0240*/ 	.word	0x000064c0


	//   ....[12]....
        /*0244*/ 	.word	0x00006520


	//   ....[13]....
        /*0248*/ 	.word	0x00006570


	//   ....[14]....
        /*024c*/ 	.word	0x000065d0


	//   ....[15]....
        /*0250*/ 	.word	0x00006620


	//   ....[16]....
        /*0254*/ 	.word	0x00006690


	//   ....[17]....
        /*0258*/ 	.word	0x000066f0


	//   ....[18]....
        /*025c*/ 	.word	0x00006750


	//   ....[19]....
        /*0260*/ 	.word	0x000067a0


	//----- nvinfo : EIATTR_EXIT_INSTR_OFFSETS
	.align		4
.L_3561:
        /*0264*/ 	.byte	0x04, 0x1c
        /*0266*/ 	.short	(.L_3563 - .L_3562)


	//   ....[0]....
.L_3562:
        /*0268*/ 	.word	0x00006380


	//   ....[1]....
        /*026c*/ 	.word	0x00006410


	//----- nvinfo : EIATTR_MAX_THREADS
	.align		4
.L_3563:
        /*0270*/ 	.byte	0x04, 0x05
        /*0272*/ 	.short	(.L_3565 - .L_3564)
.L_3564:
        /*0274*/ 	.word	0x00000080
        /*0278*/ 	.word	0x00000001
        /*027c*/ 	.word	0x00000001


	//----- nvinfo : EIATTR_CRS_STACK_SIZE
	.align		4
.L_3565:
        /*0280*/ 	.byte	0x04, 0x1e
        /*0282*/ 	.short	(.L_3567 - .L_3566)
.L_3566:
        /*0284*/ 	.word	0x00000000


	//----- nvinfo : EIATTR_CBANK_PARAM_SIZE
	.align		4
.L_3567:
        /*0288*/ 	.byte	0x03, 0x19
        /*028a*/ 	.short	0x0128


	//----- nvinfo : EIATTR_PARAM_CBANK
	.align		4
        /*028c*/ 	.byte	0x04, 0x0a
        /*028e*/ 	.short	(.L_3569 - .L_3568)
	.align		4
.L_3568:
        /*0290*/ 	.word	index@(.nv.constant0._ZN10layer_norm13ln_bwd_kernelINS_13Kernel_traitsI6__halfS2_fS2_fjLj5120ELj1ELj1ELj4ELj16ENS_18Kernel_traits_baseILj5120ES2_S2_fS2_fjLj128EEEEELb0ELb0ELb1ELb0EEEvNS_9BwdParamsE)
        /*0294*/ 	.short	0x0210
        /*0296*/ 	.short	0x0128


	//----- nvinfo : EIATTR_SW_WAR
	.align		4
.L_3569:
        /*0298*/ 	.byte	0x04, 0x36
        /*029a*/ 	.short	(.L_3571 - .L_3570)
.L_3570:
        /*029c*/ 	.word	0x00000008
.L_3571:


//--------------------- .nv.info._ZN10layer_norm13ln_bwd_kernelINS_13Kernel_traitsI6__halfS2_fS2_fjLj5120ELj1ELj1ELj4ELj16ENS_18Kernel_traits_baseILj5120ES2_S2_fS2_fjLj128EEEEELb0ELb0ELb1ELb1EEEvNS_9BwdParamsE --------------------------
	.section	.nv.info._ZN10layer_norm13ln_bwd_kernelINS_13Kernel_traitsI6__halfS2_fS2_fjLj5120ELj1ELj1ELj4ELj16ENS_18Kernel_traits_baseILj5120ES2_S2_fS2_fjLj128EEEEELb0ELb0ELb1ELb1EEEvNS_9BwdParamsE,"",@"SHT_CUDA_INFO"
	.sectionflags	@""
	.align	4


	//----- nvinfo : EIATTR_CUDA_API_VERSION
	.align		4
        /*0000*/ 	.byte	0x04, 0x37
        /*0002*/ 	.short	(.L_3573 - .L_3572)
.L_3572:
        /*0004*/ 	.word	0x00000082


	//----- nvinfo : EIATTR_KPARAM_INFO
	.align		4
.L_3573:
        /*0008*/ 	.byte	0x04, 0x17
        /*000a*/ 	.short	(.L_3575 - .L_3574)
.L_3574:
        /*000c*/ 	.word	0x00000000
        /*0010*/ 	.short	0x0000
        /*0012*/ 	.short	0x0000
        /*0014*/ 	.byte	0x00, 0xf0, 0xa1, 0x04


	//----- nvinfo : EIATTR_SPARSE_MMA_MASK
	.align		4
.L_3575:
        /*0018*/ 	.byte	0x03, 0x50
        /*001a*/ 	.short	0x0000


	//----- nvinfo : EIATTR_MAXREG_COUNT
	.align		4
        /*001c*/ 	.byte	0x03, 0x1b
        /*001e*/ 	.short	0x00ff


	//----- nvinfo : EIATTR_NUM_BARRIERS
	.align		4
        /*0020*/ 	.byte	0x02, 0x4c
        /*0022*/ 	.byte	0x01
	.zero		1


	//----- nvinfo : EIATTR_ANNOTATIONS
	.align		4
        /*0024*/ 	.byte	0x04, 0x55
        /*0026*/ 	.short	(.L_3577 - .L_3576)


	//   ....[0]....
.L_3576:
        /* <DEDUP_REMOVED lines=28> */


	//----- nvinfo : EIATTR_MERCURY_ISA_VERSION
	.align		4
.L_3577:
        /*01d8*/ 	.byte	0x03, 0x5f
        /*01da*/ 	.short	0x0101


	//----- nvinfo : EIATTR_COOP_GROUP_MASK_REGIDS
	.align		4
        /*01dc*/ 	.byte	0x04, 0x29
        /*01de*/ 	.short	(.L_3579 - .L_3578)


	//   ....[0]....
.L_3578:
        /*01e0*/ 	.word	0xffffffff


	//   ....[1]....
        /*01e4*/ 	.word	0xffffffff


	//   ....[2]....
        /*01e8*/ 	.word	0xffffffff


	//   ....[3]....
        /*01ec*/ 	.word	0xffffffff


	//   ....[4]....
        /*01f0*/ 	.word	0xffffffff


	//   ....[5]....
        /*01f4*/ 	.word	0xffffffff


	//   ....[6]....
        /*01f8*/ 	.word	0xffffffff


	//   ....[7]....
        /*01fc*/ 	.word	0xffffffff


	//   ....[8]....
        /*0200*/ 	.word	0xffffffff


	//   ....[9]....
        /*0204*/ 	.word	0xffffffff


	//   ....[10]....
        /*0208*/ 	.word	0x050000a0


	//   ....[11]....
        /*020c*/ 	.word	0x050000a0


	//   ....[12]....
        /*0210*/ 	.word	0x050000a0


	//   ....[13]....
        /*0214*/ 	.word	0x050000a0


	//   ....[14]....
        /*0218*/ 	.word	0x050000a0


	//   ....[15]....
        /*021c*/ 	.word	0x050000a0


	//   ....[16]....
        /*0220*/ 	.word	0x050000a0


	//   ....[17]....
        /*0224*/ 	.word	0x050000a0


	//   ....[18]....
        /*0228*/ 	.word	0x050000a0


	//   ....[19]....
        /*022c*/ 	.word	0x050000a0


	//----- nvinfo : EIATTR_COOP_GROUP_INSTR_OFFSETS
	.align		4
.L_3579:
        /*0230*/ 	.byte	0x04, 0x28
        /*0232*/ 	.short	(.L_3581 - .L_3580)


	//   ....[0]....
.L_3580:
        /*0234*/ 	.word	0x000027d0


	//   ....[1]....
        /*0238*/ 	.word	0x000027f0


	//   ....[2]....
        /*023c*/ 	.word	0x00002810


	//   ....[3]....
        /*0240*/ 	.word	0x00002830


	//   ....[4]....
        /*0244*/ 	.word	0x00002840


	//   ....[5]....
        /*0248*/ 	.word	0x00002870


	//   ....[6]....
        /*024c*/ 	.word	0x00002880


	//   ....[7]....
        /*0250*/ 	.word	0x000028b0


	//   ....[8]....
        /*0254*/ 	.word	0x000028c0


	//   ....[9]....
        /*0258*/ 	.word	0x000028e0


	//   ....[10]....
        /*025c*/ 	.word	0x00005b10


	//   ....[11]....
        /*0260*/ 	.word	0x00005b60


	//   ....[12]....
        /*0264*/ 	.word	0x00005bc0


	//   ....[13]....
        /*0268*/ 	.word	0x00005c10


	//   ....[14]....
        /*026c*/ 	.word	0x00005c70


	//   ....[15]....
        /*0270*/ 	.word	0x00005cc0


	//   ....[16]....
        /*0274*/ 	.word	0x00005d30


	//   ....[17]....
        /*0278*/ 	.word	0x00005d90


	//   ....[18]....
        /*027c*/ 	.word	0x00005df0


	//   ....[19]....
        /*0280*/ 	.word	0x00005e40


	//----- nvinfo : EIATTR_EXIT_INSTR_OFFSETS
	.align		4
.L_3581:
        /*0284*/ 	.byte	0x04, 0x1c
        /*0286*/ 	.short	(.L_3583 - .L_3582)


	//   ....[0]....
.L_3582:
        /*0288*/ 	.word	0x00005ab0


	//----- nvinfo : EIATTR_MAX_THREADS
	.align		4
.L_3583:
        /*028c*/ 	.byte	0x04, 0x05
        /*028e*/ 	.short	(.L_3585 - .L_3584)
.L_3584:
        /*0290*/ 	.word	0x00000080
        /*0294*/ 	.word	0x00000001
        /*0298*/ 	.word	0x00000001


	//----- nvinfo : EIATTR_CRS_STACK_SIZE
	.align		4
.L_3585:
        /*029c*/ 	.byte	0x04, 0x1e
        /*029e*/ 	.short	(.L_3587 - .L_3586)
.L_3586:
        /*02a0*/ 	.word	0x00000000


	//----- nvinfo : EIATTR_CBANK_PARAM_SIZE
	.align		4
.L_3587:
        /*02a4*/ 	.byte	0x03, 0x19
        /*02a6*/ 	.short	0x0128


	//----- nvinfo : EIATTR_PARAM_CBANK
	.align		4
        /*02a8*/ 	.byte	0x04, 0x0a
        /*02aa*/ 	.short	(.L_3589 - .L_3588)
	.align		4
.L_3588:
        /*02ac*/ 	.word	index@(.nv.constant0._ZN10layer_norm13ln_bwd_kernelINS_13Kernel_traitsI6__halfS2_fS2_fjLj5120ELj1ELj1ELj4ELj16ENS_18Kernel_traits_baseILj5120ES2_S2_fS2_fjLj128EEEEELb0ELb0ELb1ELb1EEEvNS_9BwdParamsE)
        /*02b0*/ 	.short	0x0210
        /*02b2*/ 	.short	0x0128


	//----- nvinfo : EIATTR_SW_WAR
	.align		4
.L_3589:
        /*02b4*/ 	.byte	0x04, 0x36
        /*02b6*/ 	.short	(.L_3591 - .L_3590)
.L_3590:
        /*02b8*/ 	.word	0x00000008
.L_3591:


//--------------------- .nv.info._ZN10layer_norm13ln_bwd_kernelINS_13Kernel_traitsI6__halfS2_fS2_fjLj5120ELj1ELj1ELj4ELj16ENS_18Kernel_traits_baseILj5120ES2_S2_fS2_fjLj128EEEEELb0ELb1ELb0ELb0EEEvNS_9BwdParamsE --------------------------
	.section	.nv.info._ZN10layer_norm13ln_bwd_kernelINS_13Kernel_traitsI6__halfS2_fS2_fjLj5120ELj1ELj1ELj4ELj16ENS_18Kernel_traits_baseILj5120ES2_S2_fS2_fjLj128EEEEELb0ELb1ELb0ELb0EEEvNS_9BwdParamsE,"",@"SHT_CUDA_INFO"
	.sectionflags	@""
	.align	4


	//----- nvinfo : EIATTR_CUDA_API_VERSION
	.align		4
        /*0000*/ 	.byte	0x04, 0x37
        /*0002*/ 	.short	(.L_3593 - .L_3592)
.L_3592:
        /*0004*/ 	.word	0x00000082


	//----- nvinfo : EIATTR_KPARAM_INFO
	.align		4
.L_3593:
        /*0008*/ 	.byte	0x04, 0x17
        /*000a*/ 	.short	(.L_3595 - .L_3594)
.L_3594:
        /*000c*/ 	.word	0x00000000
        /*0010*/ 	.short	0x0000
        /*0012*/ 	.short	0x0000
        /*0014*/ 	.byte	0x00, 0xf0, 0xa1, 0x04


	//----- nvinfo : EIATTR_SPARSE_MMA_MASK
	.align		4
.L_3595:
        /*0018*/ 	.byte	0x03, 0x50
        /*001a*/ 	.short	0x0000


	//----- nvinfo : EIATTR_MAXREG_COUNT
	.align		4
        /*001c*/ 	.byte	0x03, 0x1b
        /*001e*/ 	.short	0x00ff


	//----- nvinfo : EIATTR_NUM_BARRIERS
	.align		4
        /*0020*/ 	.byte	0x02, 0x4c
        /*0022*/ 	.byte	0x01
	.zero		1


	//----- nvinfo : EIATTR_ANNOTATIONS
	.align		4
        /*0024*/ 	.byte	0x04, 0x55
        /*0026*/ 	.short	(.L_3597 - .L_3596)


	//   ....[0]....
.L_3596:
        /* <DEDUP_REMOVED lines=103> */


	//----- nvinfo : EIATTR_MERCURY_ISA_VERSION
	.align		4
.L_3597:
        /*0680*/ 	.byte	0x03, 0x5f
        /*0682*/ 	.short	0x0101


	//----- nvinfo : EIATTR_COOP_GROUP_MASK_REGIDS
	.align		4
        /*0684*/ 	.byte	0x04, 0x29
        /*0686*/ 	.short	(.L_3599 - .L_3598)


	//   ....[0]....
.L_3598:
        /*0688*/ 	.word	0xffffffff


	//   ....[1]....
        /*068c*/ 	.word	0xffffffff


	//   ....[2]....
        /*0690*/ 	.word	0xffffffff


	//   ....[3]....
        /*0694*/ 	.word	0xffffffff


	//   ....[4]....
        /*0698*/ 	.word	0xffffffff


	//   ....[5]....
        /*069c*/ 	.word	0xffffffff


	//   ....[6]....
        /*06a0*/ 	.word	0xffffffff


	//   ....[7]....
        /*06a4*/ 	.word	0xffffffff


	//   ....[8]....
        /*06a8*/ 	.word	0xffffffff


	//   ....[9]....
        /*06ac*/ 	.word	0xffffffff


	//   ....[10]....
        /*06b0*/ 	.word	0x050000af


	//   ....[11]....
        /*06b4*/ 	.word	0x050000af


	//   ....[12]....
        /*06b8*/ 	.word	0x050000af


	//   ....[13]....
        /*06bc*/ 	.word	0x050000af


	//   ....[14]....
        /*06c0*/ 	.word	0x050000af


	//   ....[15]....
        /*06c4*/ 	.word	0x050000af


	//   ....[16]....
        /*06c8*/ 	.word	0x050000af


	//   ....[17]....
        /*06cc*/ 	.word	0x050000af


	//   ....[18]....
        /*06d0*/ 	.word	0x050000af


	//   ....[19]....
        /*06d4*/ 	.word	0x050000af


	//----- nvinfo : EIATTR_COOP_GROUP_INSTR_OFFSETS
	.align		4
.L_3599:
        /*06d8*/ 	.byte	0x04, 0x28
        /*06da*/ 	.short	(.L_3601 - .L_3600)


	//   ....[0]....
.L_3600:
        /*06dc*/ 	.word	0x000031d0


	//   ....[1]....
        /*06e0*/ 	.word	0x000031f0


	//   ....[2]....
        /*06e4*/ 	.word	0x00003210


	//   ....[3]....
        /*06e8*/ 	.word	0x00003230


	//   ....[4]....
        /*06ec*/ 	.word	0x00003250


	//   ....[5]....
        /*06f0*/ 	.word	0x00003270


	//   ....[6]....
        /*06f4*/ 	.word	0x00003290


	//   ....[7]....
        /*06f8*/ 	.word	0x000032b0


	//   ....[8]....
        /*06fc*/ 	.word	0x000032c0


	//   ....[9]....
        /*0700*/ 	.word	0x000032e0


	//   ....[10]....
        /*0704*/ 	.word	0x00005c80


	//   ....[11]....
        /*0708*/ 	.word	0x00005cd0


	//   ....[12]....
        /*070c*/ 	.word	0x00005d30


	//   ....[13]....
        /*0710*/ 	.word	0x00005d80


	//   ....[14]....
        /*0714*/ 	.word	0x00005de0


	//   ....[15]....
        /*0718*/ 	.word	0x00005e30


	//   ....[16]....
        /*071c*/ 	.word	0x00005e90


	//   ....[17]....
        /*0720*/ 	.word	0x00005ee0


	//   ....[18]....
        /*0724*/ 	.word	0x00005f40


	//   ....[19]....
        /*0728*/ 	.word	0x00005f90


	//----- nvinfo : EIATTR_EXIT_INSTR_OFFSETS
	.align		4
.L_3601:
        /*072c*/ 	.byte	0x04, 0x1c
        /*072e*/ 	.short	(.L_3603 - .L_3602)


	//   ....[0]....
.L_3602:
        /*0730*/ 	.word	0x00005b50


	//   ....[1]....
        /*0734*/ 	.word	0x00005c20


	//----- nvinfo : EIATTR_MAX_THREADS
	.align		4
.L_3603:
        /*0738*/ 	.byte	0x04, 0x05
        /*073a*/ 	.short	(.L_3605 - .L_3604)
.L_3604:
        /*073c*/ 	.word	0x00000080
        /*0740*/ 	.word	0x00000001
        /*0744*/ 	.word	0x00000001


	//----- nvinfo : EIATTR_CRS_STACK_SIZE
	.align		4
.L_3605:
        /*0748*/ 	.byte	0x04, 0x1e
        /*074a*/ 	.short	(.L_3607 - .L_3606)
.L_3606:
        /*074c*/ 	.word	0x00000000


	//----- nvinfo : EIATTR_CBANK_PARAM_SIZE
	.align		4
.L_3607:
        /*0750*/ 	.byte	0x03, 0x19
        /*0752*/ 	.short	0x0128


	//----- nvinfo : EIATTR_PARAM_CBANK
	.align		4
        /*0754*/ 	.byte	0x04, 0x0a
        /*0756*/ 	.short	(.L_3609 - .L_3608)
	.align		4
.L_3608:
        /*0758*/ 	.word	index@(.nv.constant0._ZN10layer_norm13ln_bwd_kernelINS_13Kernel_traitsI6__halfS2_fS2_fjLj5120ELj1ELj1ELj4ELj16ENS_18Kernel_traits_baseILj5120ES2_S2_fS2_fjLj128EEEEELb0ELb1ELb0ELb0EEEvNS_9BwdParamsE)
        /*075c*/ 	.short	0x0210
        /*075e*/ 	.short	0x0128


	//----- nvinfo : EIATTR_SW_WAR
	.align		4
.L_3609:
        /*0760*/ 	.byte	0x04, 0x36
        /*0762*/ 	.short	(.L_3611 - .L_3610)
.L_3610:
        /*0764*/ 	.word	0x00000008
.L_3611:


//--------------------- .nv.info._ZN10layer_norm13ln_bwd_kernelINS_13Kernel_traitsI6__halfS2_fS2_fjLj5120ELj1ELj1ELj4ELj16ENS_18Kernel_traits_baseILj5120ES2_S2_fS2_fjLj128EEEEELb0ELb1ELb0ELb1EEEvNS_9BwdParamsE --------------------------
	.section	.nv.info._ZN10layer_norm13ln_bwd_kernelINS_13Kernel_traitsI6__halfS2_fS2_fjLj5120ELj1ELj1ELj4ELj16ENS_18Kernel_traits_baseILj5120ES2_S2_fS2_fjLj128EEEEELb0ELb1ELb0ELb1EEEvNS_9BwdParamsE,"",@"SHT_CUDA_INFO"
	.sectionflags	@""
	.align	4


	//----- nvinfo : EIATTR_CUDA_API_VERSION
	.align		4
        /*0000*/ 	.byte	0x04, 0x37
        /*0002*/ 	.short	(.L_3613 - .L_3612)
.L_3612:
        /*0004*/ 	.word	0x00000082


	//----- nvinfo : EIATTR_KPARAM_INFO
	.align		4
.L_3613:
        /*0008*/ 	.byte	0x04, 0x17
        /*000a*/ 	.short	(.L_3615 - .L_3614)
.L_3614:
        /*000c*/ 	.word	0x00000000
        /*0010*/ 	.short	0x0000
        /*0012*/ 	.short	0x0000
        /*0014*/ 	.byte	0x00, 0xf0, 0xa1, 0x04


	//----- nvinfo : EIATTR_SPARSE_MMA_MASK
	.align		4
.L_3615:
        /*0018*/ 	.byte	0x03, 0x50
        /*001a*/ 	.short	0x0000


	//----- nvinfo : EIATTR_MAXREG_COUNT
	.align		4
        /*001c*/ 	.byte	0x03, 0x1b
        /*001e*/ 	.short	0x00ff


	//----- nvinfo : EIATTR_NUM_BARRIERS
	.align		4
        /*0020*/ 	.byte	0x02, 0x4c
        /*0022*/ 	.byte	0x01
	.zero		1


	//----- nvinfo : EIATTR_ANNOTATIONS
	.align		4
        /*0024*/ 	.byte	0x04, 0x55
        /*0026*/ 	.short	(.L_3617 - .L_3616)


	//   ....[0]....
.L_3616:
        /* <DEDUP_REMOVED lines=111> */


	//----- nvinfo : EIATTR_MERCURY_ISA_VERSION
	.align		4
.L_3617:
        /*0708*/ 	.byte	0x03, 0x5f
        /*070a*/ 	.short	0x0101


	//----- nvinfo : EIATTR_COOP_GROUP_MASK_REGIDS
	.align		4
        /*070c*/ 	.byte	0x04, 0x29
        /*070e*/ 	.short	(.L_3619 - .L_3618)


	//   ....[0]....
.L_3618:
        /*0710*/ 	.word	0xffffffff


	//   ....[1]....
        /*0714*/ 	.word	0xffffffff


	//   ....[2]....
        /*0718*/ 	.word	0xffffffff


	//   ....[3]....
        /*071c*/ 	.word	0xffffffff


	//   ....[4]....
        /*0720*/ 	.word	0xffffffff


	//   ....[5]....
        /*0724*/ 	.word	0xffffffff


	//   ....[6]....
        /*0728*/ 	.word	0xffffffff


	//   ....[7]....
        /*072c*/ 	.word	0xffffffff


	//   ....[8]....
        /*0730*/ 	.word	0xffffffff


	//   ....[9]....
        /*0734*/ 	.word	0xffffffff


	//   ....[10]....
        /*0738*/ 	.word	0x05000056


	//   ....[11]....
        /*073c*/ 	.word	0x05000056


	//   ....[12]....
        /*0740*/ 	.word	0x05000056


	//   ....[13]....
        /*0744*/ 	.word	0x05000056


	//   ....[14]....
        /*0748*/ 	.word	0x05000056


	//   ....[15]....
        /*074c*/ 	.word	0x05000056


	//   ....[16]....
        /*0750*/ 	.word	0x05000056


	//   ....[17]....
        /*0754*/ 	.word	0x05000056


	//   ....[18]....
        /*0758*/ 	.word	0x05000056


	//   ....[19]....
        /*075c*/ 	.word	0x05000056


	//----- nvinfo : EIATTR_COOP_GROUP_INSTR_OFFSETS
	.align		4
.L_3619:
        /*0760*/ 	.byte	0x04, 0x28
        /*0762*/ 	.short	(.L_3621 - .L_3620)


	//   ....[0]....
.L_3620:
        /*0764*/ 	.word	0x00003050


	//   ....[1]....
        /*0768*/ 	.word	0x00003070


	//   ....[2]....
        /*076c*/ 	.word	0x00003090


	//   ....[3]....
        /*0770*/ 	.word	0x000030b0


	//   ....[4]....
        /*0774*/ 	.word	0x000030d0


	//   ....[5]....
        /*0778*/ 	.word	0x000030f0


	//   ....[6]....
        /*077c*/ 	.word	0x00003110


	//   ....[7]....
        /*0780*/ 	.word	0x00003130


	//   ....[8]....
        /*0784*/ 	.word	0x00003140


	//   ....[9]....
        /*0788*/ 	.word	0x00003160


	//   ....[10]....
        /*078c*/ 	.word	0x00005c50


	//   ....[11]....
        /*0790*/ 	.word	0x00005ca0


	//   ....[12]....
        /*0794*/ 	.word	0x00005d00


	//   ....[13]....
        /*0798*/ 	.word	0x00005d50


	//   ....[14]....
        /*079c*/ 	.word	0x00005db0


	//   ....[15]....
        /*07a0*/ 	.word	0x00005e00


	//   ....[16]....
        /*07a4*/ 	.word	0x00005e60


	//   ....[17]....
        /*07a8*/ 	.word	0x00005eb0


	//   ....[18]....
        /*07ac*/ 	.word	0x00005f10


	//   ....[19]....
        /*07b0*/ 	.word	0x00005f60


	//----- nvinfo : EIATTR_EXIT_INSTR_OFFSETS
	.align		4
.L_3621:
        /*07b4*/ 	.byte	0x04, 0x1c
        /*07b6*/ 	.short	(.L_3623 - .L_3622)


	//   ....[0]....
.L_3622:
        /*07b8*/ 	.word	0x00005bf0


	//----- nvinfo : EIATTR_MAX_THREADS
	.align		4
.L_3623:
        /*07bc*/ 	.byte	0x04, 0x05
        /*07be*/ 	.short	(.L_3625 - .L_3624)
.L_3624:
        /*07c0*/ 	.word	0x00000080
        /*07c4*/ 	.word	0x00000001
        /*07c8*/ 	.word	0x00000001


	//----- nvinfo : EIATTR_CRS_STACK_SIZE
	.align		4
.L_3625:
        /*07cc*/ 	.byte	0x04, 0x1e
        /*07ce*/ 	.short	(.L_3627 - .L_3626)
.L_3626:
        /*07d0*/ 	.word	0x00000000


	//----- nvinfo : EIATTR_CBANK_PARAM_SIZE
	.align		4
.L_3627:
        /*07d4*/ 	.byte	0x03, 0x19
        /*07d6*/ 	.short	0x0128


	//----- nvinfo : EIATTR_PARAM_CBANK
	.align		4
        /*07d8*/ 	.byte	0x04, 0x0a
        /*07da*/ 	.short	(.L_3629 - .L_3628)
	.align		4
.L_3628:
        /*07dc*/ 	.word	index@(.nv.constant0._ZN10layer_norm13ln_bwd_kernelINS_13Kernel_traitsI6__halfS2_fS2_fjLj5120ELj1ELj1ELj4ELj16ENS_18Kernel_traits_baseILj5120ES2_S2_fS2_fjLj128EEEEELb0ELb1ELb0ELb1EEEvNS_9BwdParamsE)
        /*07e0*/ 	.short	0x0210
        /*07e2*/ 	.short	0x0128


	//----- nvinfo : EIATTR_SW_WAR
	.align		4
.L_3629:
        /*07e4*/ 	.byte	0x04, 0x36
        /*07e6*/ 	.short	(.L_3631 - .L_3630)
.L_3630:
        /*07e8*/ 	.word	0x00000008
.L_3631:


//--------------------- .nv.info._ZN10layer_norm13ln_bwd_kernelINS_13Kernel_traitsI6__halfS2_fS2_fjLj5120ELj1ELj1ELj4ELj16ENS_18Kernel_traits_baseILj5120ES2_S2_fS2_fjLj128EEEEELb0ELb1ELb1ELb0EEEvNS_9BwdParamsE --------------------------
	.section	.nv.info._ZN10layer_norm13ln_bwd_kernelINS_13Kernel_traitsI6__halfS2_fS2_fjLj5120ELj1ELj1ELj4ELj16ENS_18Kernel_traits_baseILj5120ES2_S2_fS2_fjLj128EEEEELb0ELb1ELb1ELb0EEEvNS_9BwdParamsE,"",@"SHT_CUDA_INFO"
	.sectionflags	@""
	.align	4


	//----- nvinfo : EIATTR_CUDA_API_VERSION
	.align		4
        /*0000*/ 	.byte	0x04, 0x37
        /*0002*/ 	.short	(.L_3633 - .L_3632)
.L_3632:
        /*0004*/ 	.word	0x00000082


	//----- nvinfo : EIATTR_KPARAM_INFO
	.align		4
.L_3633:
        /*0008*/ 	.byte	0x04, 0x17
        /*000a*/ 	.short	(.L_3635 - .L_3634)
.L_3634:
        /*000c*/ 	.word	0x00000000
        /*0010*/ 	.short	0x0000
        /*0012*/ 	.short	0x0000
        /*0014*/ 	.byte	0x00, 0xf0, 0xa1, 0x04


	//----- nvinfo : EIATTR_SPARSE_MMA_MASK
	.align		4
.L_3635:
        /*0018*/ 	.byte	0x03, 0x50
        /*001a*/ 	.short	0x0000


	//----- nvinfo : EIATTR_MAXREG_COUNT
	.align		4
        /*001c*/ 	.byte	0x03, 0x1b
        /*001e*/ 	.short	0x00ff


	//----- nvinfo : EIATTR_NUM_BARRIERS
	.align		4
        /*0020*/ 	.byte	0x02, 0x4c
        /*0022*/ 	.byte	0x01
	.zero		1


	//----- nvinfo : EIATTR_ANNOTATIONS
	.align		4
        /*0024*/ 	.byte	0x04, 0x55
        /*0026*/ 	.short	(.L_3637 - .L_3636)


	//   ....[0]....
.L_3636:
        /* <DEDUP_REMOVED lines=115> */


	//----- nvinfo : EIATTR_MERCURY_ISA_VERSION
	.align		4
.L_3637:
        /*0740*/ 	.byte	0x03, 0x5f
        /*0742*/ 	.short	0x0101


	//----- nvinfo : EIATTR_COOP_GROUP_MASK_REGIDS
	.align		4
        /*0744*/ 	.byte	0x04, 0x29
        /*0746*/ 	.short	(.L_3639 - .L_3638)


	//   ....[0]....
.L_3638:
        /*0748*/ 	.word	0xffffffff


	//   ....[1]....
        /*074c*/ 	.word	0xffffffff


	//   ....[2]....
        /*0750*/ 	.word	0xffffffff


	//   ....[3]....
        /*0754*/ 	.word	0xffffffff


	//   ....[4]....
        /*0758*/ 	.word	0xffffffff


	//   ....[5]....
        /*075c*/ 	.word	0xffffffff


	//   ....[6]....
        /*0760*/ 	.word	0xffffffff


	//   ....[7]....
        /*0764*/ 	.word	0xffffffff


	//   ....[8]....
        /*0768*/ 	.word	0xffffffff


	//   ....[9]....
        /*076c*/ 	.word	0xffffffff


	//   ....[10]....
        /*0770*/ 	.word	0x050000c3


	//   ....[11]....
        /*0774*/ 	.word	0x050000c3


	//   ....[12]....
        /*0778*/ 	.word	0x050000c3


	//   ....[13]....
        /*077c*/ 	.word	0x050000c3


	//   ....[14]....
        /*0780*/ 	.word	0x050000c3


	//   ....[15]....
        /*0784*/ 	.word	0x050000c3


	//   ....[16]....
        /*0788*/ 	.word	0x050000c3


	//   ....[17]....
        /*078c*/ 	.word	0x050000c3


	//   ....[18]....
        /*0790*/ 	.word	0x050000c3


	//   ....[19]....
        /*0794*/ 	.word	0x050000c3


	//----- nvinfo : EIATTR_COOP_GROUP_INSTR_OFFSETS
	.align		4
.L_3639:
        /*0798*/ 	.byte	0x04, 0x28
        /*079a*/ 	.short	(.L_3641 - .L_3640)


	//   ....[0]....
.L_3640:
        /*079c*/ 	.word	0x00003730


	//   ....[1]....
        /*07a0*/ 	.word	0x00003750


	//   ....[2]....
        /*07a4*/ 	.word	0x00003770


	//   ....[3]....
        /*07a8*/ 	.word	0x00003790


	//   ....[4]....
        /*07ac*/ 	.word	0x000037b0


	//   ....[5]....
        /*07b0*/ 	.word	0x000037d0


	//   ....[6]....
        /*07b4*/ 	.word	0x000037f0


	//   ....[7]....
        /*07b8*/ 	.word	0x00003810


	//   ....[8]....
        /*07bc*/ 	.word	0x00003820


	//   ....[9]....
        /*07c0*/ 	.word	0x00003840


	//   ....[10]....
        /*07c4*/ 	.word	0x000084b0


	//   ....[11]....
        /*07c8*/ 	.word	0x00008500


	//   ....[12]....
        /*07cc*/ 	.word	0x00008560


	//   ....[13]....
        /*07d0*/ 	.word	0x000085b0


	//   ....[14]....
        /*07d4*/ 	.word	0x00008610


	//   ....[15]....
        /*07d8*/ 	.word	0x00008660


	//   ....[16]....
        /*07dc*/ 	.word	0x000086c0


	//   ....[17]....
        /*07e0*/ 	.word	0x00008710


	//   ....[18]....
        /*07e4*/ 	.word	0x00008770


	//   ....[19]....
        /*07e8*/ 	.word	0x000087c0


	//----- nvinfo : EIATTR_EXIT_INSTR_OFFSETS
	.align		4
.L_3641:
        /*07ec*/ 	.byte	0x04, 0x1c
        /*07ee*/ 	.short	(.L_3643 - .L_3642)


	//   ....[0]....
.L_3642:
        /*07f0*/ 	.word	0x00008380


	//   ....[1]....
        /*07f4*/ 	.word	0x00008450


	//----- nvinfo : EIATTR_MAX_THREADS
	.align		4
.L_3643:
        /*07f8*/ 	.byte	0x04, 0x05
        /*07fa*/ 	.short	(.L_3645 - .L_3644)
.L_3644:
        /*07fc*/ 	.word	0x00000080
        /*0800*/ 	.word	0x00000001
        /*0804*/ 	.word	0x00000001


	//----- nvinfo : EIATTR_CRS_STACK_SIZE
	.align		4
.L_3645:
        /*0808*/ 	.byte	0x04, 0x1e
        /*080a*/ 	.short	(.L_3647 - .L_3646)
.L_3646:
        /*080c*/ 	.word	0x00000000


	//----- nvinfo : EIATTR_CBANK_PARAM_SIZE
	.align		4
.L_3647:
        /*0810*/ 	.byte	0x03, 0x19
        /*0812*/ 	.short	0x0128


	//----- nvinfo : EIATTR_PARAM_CBANK
	.align		4
        /*0814*/ 	.byte	0x04, 0x0a
        /*0816*/ 	.short	(.L_3649 - .L_3648)
	.align		4
.L_3648:
        /*0818*/ 	.word	index@(.nv.constant0._ZN10layer_norm13ln_bwd_kernelINS_13Kernel_traitsI6__halfS2_fS2_fjLj5120ELj1ELj1ELj4ELj16ENS_18Kernel_traits_baseILj5120ES2_S2_fS2_fjLj128EEEEELb0ELb1ELb1ELb0EEEvNS_9BwdParamsE)
        /*081c*/ 	.short	0x0210
        /*081e*/ 	.short	0x0128


	//----- nvinfo : EIATTR_SW_WAR
	.align		4
.L_3649:
        /*0820*/ 	.byte	0x04, 0x36
        /*0822*/ 	.short	(.L_3651 - .L_3650)
.L_3650:
        /*0824*/ 	.word	0x00000008
.L_3651:


//--------------------- .nv.info._ZN10layer_norm13ln_bwd_kernelINS_13Kernel_traitsI6__halfS2_fS2_fjLj5120ELj1ELj1ELj4ELj16ENS_18Kernel_traits_baseILj5120ES2_S2_fS2_fjLj128EEEEELb0ELb1ELb1ELb1EEEvNS_9BwdParamsE --------------------------
	.section	.nv.info._ZN10layer_norm13ln_bwd_kernelINS_13Kernel_traitsI6__halfS2_fS2_fjLj5120ELj1ELj1ELj4ELj16ENS_18Kernel_traits_baseILj5120ES2_S2_fS2_fjLj128EEEEELb0ELb1ELb1ELb1EEEvNS_9BwdParamsE,"",@"SHT_CUDA_INFO"
	.sectionflags	@""
	.align	4


	//----- nvinfo : EIATTR_CUDA_API_VERSION
	.align		4
        /*0000*/ 	.byte	0x04, 0x37
        /*0002*/ 	.short	(.L_3653 - .L_3652)
.L_3652:
        /*0004*/ 	.word	0x00000082


	//----- nvinfo : EIATTR_KPARAM_INFO
	.align		4
.L_3653:
        /*0008*/ 	.byte	0x04, 0x17
        /*000a*/ 	.short	(.L_3655 - .L_3654)
.L_3654:
        /*000c*/ 	.word	0x00000000
        /*0010*/ 	.short	0x0000
        /*0012*/ 	.short	0x0000
        /*0014*/ 	.byte	0x00, 0xf0, 0xa1, 0x04


	//----- nvinfo : EIATTR_SPARSE_MMA_MASK
	.align		4
.L_3655:
        /*0018*/ 	.byte	0x03, 0x50
        /*001a*/ 	.short	0x0000


	//----- nvinfo : EIATTR_MAXREG_COUNT
	.align		4
        /*001c*/ 	.byte	0x03, 0x1b
        /*001e*/ 	.short	0x00ff


	//----- nvinfo : EIATTR_NUM_BARRIERS
	.align		4
        /*0020*/ 	.byte	0x02, 0x4c
        /*0022*/ 	.byte	0x01
	.zero		1


	//----- nvinfo : EIATTR_ANNOTATIONS
	.align		4
        /*0024*/ 	.byte	0x04, 0x55
        /*0026*/ 	.short	(.L_3657 - .L_3656)


	//   ....[0]....
.L_3656:
        /* <DEDUP_REMOVED lines=167> */


	//----- nvinfo : EIATTR_MERCURY_ISA_VERSION
	.align		4
.L_3657:
        /*0a80*/ 	.byte	0x03, 0x5f
        /*0a82*/ 	.short	0x0101


	//----- nvinfo : EIATTR_COOP_GROUP_MASK_REGIDS
	.align		4
        /*0a84*/ 	.byte	0x04, 0x29
        /*0a86*/ 	.short	(.L_3659 - .L_3658)


	//   ....[0]....
.L_3658:
        /*0a88*/ 	.word	0xffffffff


	//   ....[1]....
        /*0a8c*/ 	.word	0xffffffff


	//   ....[2]....
        /*0a90*/ 	.word	0xffffffff


	//   ....[3]....
        /*0a94*/ 	.word	0xffffffff


	//   ....[4]....
        /*0a98*/ 	.word	0xffffffff


	//   ....[5]....
        /*0a9c*/ 	.word	0xffffffff


	//   ....[6]....
        /*0aa0*/ 	.word	0xffffffff


	//   ....[7]....
        /*0aa4*/ 	.word	0xffffffff


	//   ....[8]....
        /*0aa8*/ 	.word	0xffffffff


	//   ....[9]....
        /*0aac*/ 	.word	0xffffffff


	//   ....[10]....
        /*0ab0*/ 	.word	0x050000da


	//   ....[11]....
        /*0ab4*/ 	.word	0x050000da


	//   ....[12]....
        /*0ab8*/ 	.word	0x050000da


	//   ....[13]....
        /*0abc*/ 	.word	0x050000da


	//   ....[14]....
        /*0ac0*/ 	.word	0x050000da


	//   ....[15]....
        /*0ac4*/ 	.word	0x050000da


	//   ....[16]....
        /*0ac8*/ 	.word	0x050000da


	//   ....[17]....
        /*0acc*/ 	.word	0x050000da


	//   ....[18]....
        /*0ad0*/ 	.word	0x050000da


	//   ....[19]....
        /*0ad4*/ 	.word	0x050000da


	//----- nvinfo : EIATTR_COOP_GROUP_INSTR_OFFSETS
	.align		4
.L_3659:
        /*0ad8*/ 	.byte	0x04, 0x28
        /*0ada*/ 	.short	(.L_3661 - .L_3660)


	//   ....[0]....
.L_3660:
        /*0adc*/ 	.word	0x000036c0


	//   ....[1]....
        /*0ae0*/ 	.word	0x000036d0


	//   ....[2]....
        /*0ae4*/ 	.word	0x00003700


	//   ....[3]....
        /*0ae8*/ 	.word	0x00003720


	//   ....[4]....
        /*0aec*/ 	.word	0x00003740


	//   ....[5]....
        /*0af0*/ 	.word	0x00003760


	//   ....[6]....
        /*0af4*/ 	.word	0x00003780


	//   ....[7]....
        /*0af8*/ 	.word	0x00003790


	//   ....[8]....
        /*0afc*/ 	.word	0x000037c0


	//   ....[9]....
        /*0b00*/ 	.word	0x000037d0


	//   ....[10]....
        /*0b04*/ 	.word	0x00008210


	//   ....[11]....
        /*0b08*/ 	.word	0x00008270


	//   ....[12]....
        /*0b0c*/ 	.word	0x000082d0


	//   ....[13]....
        /*0b10*/ 	.word	0x00008320


	//   ....[14]....
        /*0b14*/ 	.word	0x00008380


	//   ....[15]....
        /*0b18*/ 	.word	0x000083d0


	//   ....[16]....
        /*0b1c*/ 	.word	0x00008430


	//   ....[17]....
        /*0b20*/ 	.word	0x00008480


	//   ....[18]....
        /*0b24*/ 	.word	0x000084e0


	//   ....[19]....
        /*0b28*/ 	.word	0x00008540


	//----- nvinfo : EIATTR_EXIT_INSTR_OFFSETS
	.align		4
.L_3661:
        /*0b2c*/ 	.byte	0x04, 0x1c
        /*0b2e*/ 	.short	(.L_3663 - .L_3662)


	//   ....[0]....
.L_3662:
        /*0b30*/ 	.word	0x000081c0


	//----- nvinfo : EIATTR_MAX_THREADS
	.align		4
.L_3663:
        /*0b34*/ 	.byte	0x04, 0x05
        /*0b36*/ 	.short	(.L_3665 - .L_3664)
.L_3664:
        /*0b38*/ 	.word	0x00000080
        /*0b3c*/ 	.word	0x00000001
        /*0b40*/ 	.word	0x00000001


	//----- nvinfo : EIATTR_CRS_STACK_SIZE
	.align		4
.L_3665:
        /*0b44*/ 	.byte	0x04, 0x1e
        /*0b46*/ 	.short	(.L_3667 - .L_3666)
.L_3666:
        /*0b48*/ 	.word	0x00000000


	//----- nvinfo : EIATTR_CBANK_PARAM_SIZE
	.align		4
.L_3667:
        /*0b4c*/ 	.byte	0x03, 0x19
        /*0b4e*/ 	.short	0x0128


	//----- nvinfo : EIATTR_PARAM_CBANK
	.align		4
        /*0b50*/ 	.byte	0x04, 0x0a
        /*0b52*/ 	.short	(.L_3669 - .L_3668)
	.align		4
.L_3668:
        /*0b54*/ 	.word	index@(.nv.constant0._ZN10layer_norm13ln_bwd_kernelINS_13Kernel_traitsI6__halfS2_fS2_fjLj5120ELj1ELj1ELj4ELj16ENS_18Kernel_traits_baseILj5120ES2_S2_fS2_fjLj128EEEEELb0ELb1ELb1ELb1EEEvNS_9BwdParamsE)
        /*0b58*/ 	.short	0x0210
        /*0b5a*/ 	.short	0x0128


	//----- nvinfo : EIATTR_SW_WAR
	.align		4
.L_3669:
        /*0b5c*/ 	.byte	0x04, 0x36
        /*0b5e*/ 	.short	(.L_3671 - .L_3670)
.L_3670:
        /*0b60*/ 	.word	0x00000008
.L_3671:


//--------------------- .nv.info._ZN10layer_norm13ln_bwd_kernelINS_13Kernel_traitsI6__halfS2_fS2_fjLj5120ELj1ELj1ELj4ELj16ENS_18Kernel_traits_baseILj5120ES2_S2_fS2_fjLj128EEEEELb1ELb0ELb0ELb0EEEvNS_9BwdParamsE --------------------------
	.section	.nv.info._ZN10layer_norm13ln_bwd_kernelINS_13Kernel_traitsI6__halfS2_fS2_fjLj5120ELj1ELj1ELj4ELj16ENS_18Kernel_traits_baseILj5120ES2_S2_fS2_fjLj128EEEEELb1ELb0ELb0ELb0EEEvNS_9BwdParamsE,"",@"SHT_CUDA_INFO"
	.sectionflags	@""
	.align	4


	//----- nvinfo : EIATTR_CUDA_API_VERSION
	.align		4
        /*0000*/ 	.byte	0x04, 0x37
        /*0002*/ 	.short	(.L_3673 - .L_3672)
.L_3672:
        /*0004*/ 	.word	0x00000082


	//----- nvinfo : EIATTR_KPARAM_INFO
	.align		4
.L_3673:
        /*0008*/ 	.byte	0x04, 0x17
        /*000a*/ 	.short	(.L_3675 - .L_3674)
.L_3674:
        /*000c*/ 	.word	0x00000000
        /*0010*/ 	.short	0x0000
        /*0012*/ 	.short	0x0000
        /*0014*/ 	.byte	0x00, 0xf0, 0xa1, 0x04


	//----- nvinfo : EIATTR_SPARSE_MMA_MASK
	.align		4
.L_3675:
        /*0018*/ 	.byte	0x03, 0x50
        /*001a*/ 	.short	0x0000


	//----- nvinfo : EIATTR_MAXREG_COUNT
	.align		4
        /*001c*/ 	.byte	0x03, 0x1b
        /*001e*/ 	.short	0x00ff


	//----- nvinfo : EIATTR_NUM_BARRIERS
	.align		4
        /*0020*/ 	.byte	0x02, 0x4c
        /*0022*/ 	.byte	0x01
	.zero		1


	//----- nvinfo : EIATTR_ANNOTATIONS
	.align		4
        /*0024*/ 	.byte	0x04, 0x55
        /*0026*/ 	.short	(.L_3677 - .L_3676)


	//   ....[0]....
.L_3676:
        /* <DEDUP_REMOVED lines=33> */


	//----- nvinfo : EIATTR_MERCURY_ISA_VERSION
	.align		4
.L_3677:
        /*0228*/ 	.byte	0x03, 0x5f
        /*022a*/ 	.short	0x0101


	//----- nvinfo : EIATTR_COOP_GROUP_MASK_REGIDS
	.align		4
        /*022c*/ 	.byte	0x04, 0x29
        /*022e*/ 	.short	(.L_3679 - .L_3678)


	//   ....[0]....
.L_3678:
        /*0230*/ 	.word	0xffffffff


	//   ....[1]....
        /*0234*/ 	.word	0xffffffff


	//   ....[2]....
        /*0238*/ 	.word	0xffffffff


	//   ....[3]....
        /*023c*/ 	.word	0xffffffff


	//   ....[4]....
        /*0240*/ 	.word	0xffffffff


	//   ....[5]....
        /*0244*/ 	.word	0xffffffff


	//   ....[6]....
        /*0248*/ 	.word	0xffffffff


	//   ....[7]....
        /*024c*/ 	.word	0xffffffff


	//   ....[8]....
        /*0250*/ 	.word	0xffffffff


	//   ....[9]....
        /*0254*/ 	.word	0xffffffff


	//   ....[10]....
        /*0258*/ 	.word	0x0500009f


	//   ....[11]....
        /*025c*/ 	.word	0x0500009f


	//   ....[12]....
        /*0260*/ 	.word	0x0500009f


	//   ....[13]....
        /*0264*/ 	.word	0x0500009f


	//   ....[14]....
        /*0268*/ 	.word	0x0500009f


	//   ....[15]....
        /*026c*/ 	.word	0x0500009f


	//   ....[16]....
        /*0270*/ 	.word	0x0500009f


	//   ....[17]....
        /*0274*/ 	.word	0x0500009f


	//   ....[18]....
        /*0278*/ 	.word	0x0500009f


	//   ....[19]....
        /*027c*/ 	.word	0x0500009f


	//----- nvinfo : EIATTR_COOP_GROUP_INSTR_OFFSETS
	.align		4
.L_3679:
        /*0280*/ 	.byte	0x04, 0x28
        /*0282*/ 	.short	(.L_3681 - .L_3680)


	//   ....[0]....
.L_3680:
        /*0284*/ 	.word	0x000029b0


	//   ....[1]....
        /*0288*/ 	.word	0x000029d0


	//   ....[2]....
        /*028c*/ 	.word	0x000029f0


	//   ....[3]....
        /*0290*/ 	.word	0x00002a10


	//   ....[4]....
        /*0294*/ 	.word	0x00002a20


	//   ....[5]....
        /*0298*/ 	.word	0x00002a50


	//   ....[6]....
        /*029c*/ 	.word	0x00002a60


	//   ....[7]....
        /*02a0*/ 	.word	0x00002a90


	//   ....[8]....
        /*02a4*/ 	.word	0x00002aa0


	//   ....[9]....
        /*02a8*/ 	.word	0x00002ac0


	//   ....[10]....
        /*02ac*/ 	.word	0x00004e10


	//   ....[11]....
        /*02b0*/ 	.word	0x00004e60


	//   ....[12]....
        /*02b4*/ 	.word	0x00004ec0


	//   ....[13]....
        /*02b8*/ 	.word	0x00004f10


	//   ....[14]....
        /*02bc*/ 	.word	0x00004f70


	//   ....[15]....
        /*02c0*/ 	.word	0x00004fc0


	//   ....[16]....
        /*02c4*/ 	.word	0x00005030


	//   ....[17]....
        /*02c8*/ 	.word	0x00005090


	//   ....[18]....
        /*02cc*/ 	.word	0x000050f0


	//   ....[19]....
        /*02d0*/ 	.word	0x00005140


	//----- nvinfo : EIATTR_EXIT_INSTR_OFFSETS
	.align		4
.L_3681:
        /*02d4*/ 	.byte	0x04, 0x1c
        /*02d6*/ 	.short	(.L_3683 - .L_3682)


	//   ....[0]....
.L_3682:
        /*02d8*/ 	.word	0x00004d20


	//   ....[1]....
        /*02dc*/ 	.word	0x00004db0


	//----- nvinfo : EIATTR_MAX_THREADS
	.align		4
.L_3683:
        /*02e0*/ 	.byte	0x04, 0x05
        /*02e2*/ 	.short	(.L_3685 - .L_3684)
.L_3684:
        /*02e4*/ 	.word	0x00000080
        /*02e8*/ 	.word	0x00000001
        /*02ec*/ 	.word	0x00000001


	//----- nvinfo : EIATTR_CRS_STACK_SIZE
	.align		4
.L_3685:
        /*02f0*/ 	.byte	0x04, 0x1e
        /*02f2*/ 	.short	(.L_3687 - .L_3686)
.L_3686:
        /*02f4*/ 	.word	0x00000000


	//----- nvinfo : EIATTR_CBANK_PARAM_SIZE
	.align		4
.L_3687:
        /*02f8*/ 	.byte	0x03, 0x19
        /*02fa*/ 	.short	0x0128


	//----- nvinfo : EIATTR_PARAM_CBANK
	.align		4
        /*02fc*/ 	.byte	0x04, 0x0a
        /*02fe*/ 	.short	(.L_3689 - .L_3688)
	.align		4
.L_3688:
        /*0300*/ 	.word	index@(.nv.constant0._ZN10layer_norm13ln_bwd_kernelINS_13Kernel_traitsI6__halfS2_fS2_fjLj5120ELj1ELj1ELj4ELj16ENS_18Kernel_traits_baseILj5120ES2_S2_fS2_fjLj128EEEEELb1ELb0ELb0ELb0EEEvNS_9BwdParamsE)
        /*0304*/ 	.short	0x0210
        /*0306*/ 	.short	0x0128


	//----- nvinfo : EIATTR_SW_WAR
	.align		4
.L_3689:
        /*0308*/ 	.byte	0x04, 0x36
        /*030a*/ 	.short	(.L_3691 - .L_3690)
.L_3690:
        /*030c*/ 	.word	0x00000008
.L_3691:


//--------------------- .nv.info._ZN10layer_norm13ln_bwd_kernelINS_13Kernel_traitsI6__halfS2_fS2_fjLj5120ELj1ELj1ELj4ELj16ENS_18Kernel_traits_baseILj5120ES2_S2_fS2_fjLj128EEEEELb1ELb0ELb0ELb1EEEvNS_9BwdParamsE --------------------------
	.section	.nv.info._ZN10layer_norm13ln_bwd_kernelINS_13Kernel_traitsI6__halfS2_fS2_fjLj5120ELj1ELj1ELj4ELj16ENS_18Kernel_traits_baseILj5120ES2_S2_fS2_fjLj128EEEEELb1ELb0ELb0ELb1EEEvNS_9BwdParamsE,"",@"SHT_CUDA_INFO"
	.sectionflags	@""
	.align	4


	//----- nvinfo : EIATTR_CUDA_API_VERSION
	.align		4
        /*0000*/ 	.byte	0x04, 0x37
        /*0002*/ 	.short	(.L_3693 - .L_3692)
.L_3692:
        /*0004*/ 	.word	0x00000082


	//----- nvinfo : EIATTR_KPARAM_INFO
	.align		4
.L_3693:
        /*0008*/ 	.byte	0x04, 0x17
        /*000a*/ 	.short	(.L_3695 - .L_3694)
.L_3694:
        /*000c*/ 	.word	0x00000000
        /*0010*/ 	.short	0x0000
        /*0012*/ 	.short	0x0000
        /*0014*/ 	.byte	0x00, 0xf0, 0xa1, 0x04


	//----- nvinfo : EIATTR_SPARSE_MMA_MASK
	.align		4
.L_3695:
        /*0018*/ 	.byte	0x03, 0x50
        /*001a*/ 	.short	0x0000


	//----- nvinfo : EIATTR_MAXREG_COUNT
	.align		4
        /*001c*/ 	.byte	0x03, 0x1b
        /*001e*/ 	.short	0x00ff


	//----- nvinfo : EIATTR_NUM_BARRIERS
	.align		4
        /*0020*/ 	.byte	0x02, 0x4c
        /*0022*/ 	.byte	0x01
	.zero		1


	//----- nvinfo : EIATTR_ANNOTATIONS
	.align		4
        /*0024*/ 	.byte	0x04, 0x55
        /*0026*/ 	.short	(.L_3697 - .L_3696)


	//   ....[0]....
.L_3696:
        /* <DEDUP_REMOVED lines=25> */


	//----- nvinfo : EIATTR_MERCURY_ISA_VERSION
	.align		4
.L_3697:
        /*01a8*/ 	.byte	0x03, 0x5f
        /*01aa*/ 	.short	0x0101


	//----- nvinfo : EIATTR_COOP_GROUP_MASK_REGIDS
	.align		4
        /*01ac*/ 	.byte	0x04, 0x29
        /*01ae*/ 	.short	(.L_3699 - .L_3698)


	//   ....[0]....
.L_3698:
        /*01b0*/ 	.word	0xffffffff


	//   ....[1]....
        /*01b4*/ 	.word	0xffffffff


	//   ....[2]....
        /*01b8*/ 	.word	0xffffffff


	//   ....[3]....
        /*01bc*/ 	.word	0xffffffff


	//   ....[4]....
        /*01c0*/ 	.word	0xffffffff


	//   ....[5]....
        /*01c4*/ 	.word	0xffffffff


	//   ....[6]....
        /*01c8*/ 	.word	0xffffffff


	//   ....[7]....
        /*01cc*/ 	.word	0xffffffff


	//   ....[8]....
        /*01d0*/ 	.word	0xffffffff


	//   ....[9]....
        /*01d4*/ 	.word	0xffffffff


	//   ....[10]....
        /*01d8*/ 	.word	0x0500005a


	//   ....[11]....
        /*01dc*/ 	.word	0x0500005a


	//   ....[12]....
        /*01e0*/ 	.word	0x0500005a


	//   ....[13]....
        /*01e4*/ 	.word	0x0500005a


	//   ....[14]....
        /*01e8*/ 	.word	0x0500005a


	//   ....[15]....
        /*01ec*/ 	.word	0x0500005a


	//   ....[16]....
        /*01f0*/ 	.word	0x0500005a


	//   ....[17]....
        /*01f4*/ 	.word	0x0500005a


	//   ....[18]....
        /*01f8*/ 	.word	0x0500005a


	//   ....[19]....
        /*01fc*/ 	.word	0x0500005a


	//----- nvinfo : EIATTR_COOP_GROUP_INSTR_OFFSETS
	.align		4
.L_3699:
        /*0200*/ 	.byte	0x04, 0x28
        /*0202*/ 	.short	(.L_3701 - .L_3700)


	//   ....[0]....
.L_3700:
        /*0204*/ 	.word	0x00002620


	//   ....[1]....
        /*0208*/ 	.word	0x00002640


	//   ....[2]....
        /*020c*/ 	.word	0x00002660


	//   ....[3]....
        /*0210*/ 	.word	0x00002680


	//   ....[4]....
        /*0214*/ 	.word	0x000026a0


	//   ....[5]....
        /*0218*/ 	.word	0x000026c0


	//   ....[6]....
        /*021c*/ 	.word	0x000026e0


	//   ....[7]....
        /*0220*/ 	.word	0x00002700


	//   ....[8]....
        /*0224*/ 	.word	0x00002710


	//   ....[9]....
        /*0228*/ 	.word	0x00002730


	//   ....[10]....
        /*022c*/ 	.word	0x00004b50


	//   ....[11]....
        /*0230*/ 	.word	0x00004bb0


	//   ....[12]....
        /*0234*/ 	.word	0x00004c20


	//   ....[13]....
        /*0238*/ 	.word	0x00004c80


	//   ....[14]....
        /*023c*/ 	.word	0x00004cf0


	//   ....[15]....
        /*0240*/ 	.word	0x00004d50


	//   ....[16]....
        /*0244*/ 	.word	0x00004dc0


	//   ....[17]....
        /*0248*/ 	.word	0x00004e20


	//   ....[18]....
        /*024c*/ 	.word	0x00004e90


	//   ....[19]....
        /*0250*/ 	.word	0x00004ef0


	//----- nvinfo : EIATTR_EXIT_INSTR_OFFSETS
	.align		4
.L_3701:
        /*0254*/ 	.byte	0x04, 0x1c
        /*0256*/ 	.short	(.L_3703 - .L_3702)


	//   ....[0]....
.L_3702:
        /*0258*/ 	.word	0x00004af0


	//----- nvinfo : EIATTR_MAX_THREADS
	.align		4
.L_3703:
        /*025c*/ 	.byte	0x04, 0x05
        /*025e*/ 	.short	(.L_3705 - .L_3704)
.L_3704:
        /*0260*/ 	.word	0x00000080
        /*0264*/ 	.word	0x00000001
        /*0268*/ 	.word	0x00000001


	//----- nvinfo : EIATTR_CRS_STACK_SIZE
	.align		4
.L_3705:
        /*026c*/ 	.byte	0x04, 0x1e
        /*026e*/ 	.short	(.L_3707 - .L_3706)
.L_3706:
        /*0270*/ 	.word	0x00000000


	//----- nvinfo : EIATTR_CBANK_PARAM_SIZE
	.align		4
.L_3707:
        /*0274*/ 	.byte	0x03, 0x19
        /*0276*/ 	.short	0x0128


	//----- nvinfo : EIATTR_PARAM_CBANK
	.align		4
        /*0278*/ 	.byte	0x04, 0x0a
        /*027a*/ 	.short	(.L_3709 - .L_3708)
	.align		4
.L_3708:
        /*027c*/ 	.word	index@(.nv.constant0._ZN10layer_norm13ln_bwd_kernelINS_13Kernel_traitsI6__halfS2_fS2_fjLj5120ELj1ELj1ELj4ELj16ENS_18Kernel_traits_baseILj5120ES2_S2_fS2_fjLj128EEEEELb1ELb0ELb0ELb1EEEvNS_9BwdParamsE)
        /*0280*/ 	.short	0x0210
        /*0282*/ 	.short	0x0128


	//----- nvinfo : EIATTR_SW_WAR
	.align		4
.L_3709:
        /*0284*/ 	.byte	0x04, 0x36
        /*0286*/ 	.short	(.L_3711 - .L_3710)
.L_3710:
        /*0288*/ 	.word	0x00000008
.L_3711:


//--------------------- .nv.info._ZN10layer_norm22ln_bwd_finalize_kernelINS_22Kernel_traits_finalizeILj5120E6__halfS2_fS2_fjLb0ELj1024ELj4ENS_18Kernel_traits_baseILj5120ES2_S2_fS2_fjLj1024EEEEELb0ELb0EEEvNS_9BwdParamsE --------------------------
	.section	.nv.info._ZN10layer_norm22ln_bwd_finalize_kernelINS_22Kernel_traits_finalizeILj5120E6__halfS2_fS2_fjLb0ELj1024ELj4ENS_18Kernel_traits_baseILj5120ES2_S2_fS2_fjLj1024EEEEELb0ELb0EEEvNS_9BwdParamsE,"",@"SHT_CUDA_INFO"
	.sectionflags	@""
	.align	4


	//----- nvinfo : EIATTR_CUDA_API_VERSION
	.align		4
        /*0000*/ 	.byte	0x04, 0x37
        /*0002*/ 	.short	(.L_3713 - .L_3712)
.L_3712:
        /*0004*/ 	.word	0x00000082


	//----- nvinfo : EIATTR_KPARAM_INFO
	.align		4
.L_3713:
        /*0008*/ 	.byte	0x04, 0x17
        /*000a*/ 	.short	(.L_3715 - .L_3714)
.L_3714:
        /*000c*/ 	.word	0x00000000
        /*0010*/ 	.short	0x0000
        /*0012*/ 	.short	0x0000
        /*0014*/ 	.byte	0x00, 0xf0, 0xa1, 0x04


	//----- nvinfo : EIATTR_SPARSE_MMA_MASK
	.align		4
.L_3715:
        /*0018*/ 	.byte	0x03, 0x50
        /*001a*/ 	.short	0x0000


	//----- nvinfo : EIATTR_MAXREG_COUNT
	.align		4
        /*001c*/ 	.byte	0x03, 0x1b
        /*001e*/ 	.short	0x0040


	//----- nvinfo : EIATTR_NUM_BARRIERS
	.align		4
        /*0020*/ 	.byte	0x02, 0x4c
        /*0022*/ 	.byte	0x01
	.zero		1


	//----- nvinfo : EIATTR_MERCURY_ISA_VERSION
	.align		4
        /*0024*/ 	.byte	0x03, 0x5f
        /*0026*/ 	.short	0x0101


	//----- nvinfo : EIATTR_COOP_GROUP_MASK_REGIDS
	.align		4
        /*0028*/ 	.byte	0x04, 0x29
        /*002a*/ 	.short	(.L_3717 - .L_3716)


	//   ....[0]....
.L_3716:
        /*002c*/ 	.word	0xffffffff


	//   ....[1]....
        /*0030*/ 	.word	0xffffffff


	//   ....[2]....
        /*0034*/ 	.word	0xffffffff


	//   ....[3]....
        /*0038*/ 	.word	0xffffffff


	//   ....[4]....
        /*003c*/ 	.word	0xffffffff


	//   ....[5]....
        /*0040*/ 	.word	0xffffffff


	//   ....[6]....
        /*0044*/ 	.word	0xffffffff


	//   ....[7]....
        /*0048*/ 	.word	0xffffffff


	//   ....[8]....
        /*004c*/ 	.word	0xffffffff


	//   ....[9]....
        /*0050*/ 	.word	0xffffffff


	//   ....[10]....
        /*0054*/ 	.word	0x05000013


	//   ....[11]....
        /*0058*/ 	.word	0x05000013


	//   ....[12]....
        /*005c*/ 	.word	0x05000013


	//   ....[13]....
        /*0060*/ 	.word	0x05000013


	//   ....[14]....
        /*0064*/ 	.word	0x05000013


	//   ....[15]....
        /*0068*/ 	.word	0x05000013


	//   ....[16]....
        /*006c*/ 	.word	0x05000013


	//   ....[17]....
        /*0070*/ 	.word	0x05000013


	//   ....[18]....
        /*0074*/ 	.word	0x05000013


	//   ....[19]....
        /*0078*/ 	.word	0x05000013


	//----- nvinfo : EIATTR_COOP_GROUP_INSTR_OFFSETS
	.align		4
.L_3717:
        /*007c*/ 	.byte	0x04, 0x28
        /*007e*/ 	.short	(.L_3719 - .L_3718)


	//   ....[0]....
.L_3718:
        /*0080*/ 	.word	0x000008e0


	//   ....[1]....
        /*0084*/ 	.word	0x000008f0


	//   ....[2]....
        /*0088*/ 	.word	0x00000920


	//   ....[3]....
        /*008c*/ 	.word	0x00000930


	//   ....[4]....
        /*0090*/ 	.word	0x00000960


	//   ....[5]....
        /*0094*/ 	.word	0x00000970


	//   ....[6]....
        /*0098*/ 	.word	0x000009a0


	//   ....[7]....
        /*009c*/ 	.word	0x000009b0


	//   ....[8]....
        /*00a0*/ 	.word	0x000009e0


	//   ....[9]....
        /*00a4*/ 	.word	0x000009f0


	//   ....[10]....
        /*00a8*/ 	.word	0x00000c10


	//   ....[11]....
        /*00ac*/ 	.word	0x00000c80


	//   ....[12]....
        /*00b0*/ 	.word	0x00000cf0


	//   ....[13]....
        /*00b4*/ 	.word	0x00000d60


	//   ....[14]....
        /*00b8*/ 	.word	0x00000dd0


	//   ....[15]....
        /*00bc*/ 	.word	0x00000e30


	//   ....[16]....
        /*00c0*/ 	.word	0x00000ea0


	//   ....[17]....
        /*00c4*/ 	.word	0x00000f10


	//   ....[18]....
        /*00c8*/ 	.word	0x00000f80


	//   ....[19]....
        /*00cc*/ 	.word	0x00000ff0


	//----- nvinfo : EIATTR_EXIT_INSTR_OFFSETS
	.align		4
.L_3719:
        /*00d0*/ 	.byte	0x04, 0x1c
        /*00d2*/ 	.short	(.L_3721 - .L_3720)


	//   ....[0]....
.L_3720:
        /*00d4*/ 	.word	0x00000070


	//   ....[1]....
        /*00d8*/ 	.word	0x00000bb0


	//----- nvinfo : EIATTR_MAX_THREADS
	.align		4
.L_3721:
        /*00dc*/ 	.byte	0x04, 0x05
        /*00de*/ 	.short	(.L_3723 - .L_3722)
.L_3722:
        /*00e0*/ 	.word	0x00000400
        /*00e4*/ 	.word	0x00000001
        /*00e8*/ 	.word	0x00000001


	//----- nvinfo : EIATTR_CRS_STACK_SIZE
	.align		4
.L_3723:
        /*00ec*/ 	.byte	0x04, 0x1e
        /*00ee*/ 	.short	(.L_3725 - .L_3724)
.L_3724:
        /*00f0*/ 	.word	0x00000000


	//----- nvinfo : EIATTR_CBANK_PARAM_SIZE
	.align		4
.L_3725:
        /*00f4*/ 	.byte	0x03, 0x19
        /*00f6*/ 	.short	0x0128


	//----- nvinfo : EIATTR_PARAM_CBANK
	.align		4
        /*00f8*/ 	.byte	0x04, 0x0a
        /*00fa*/ 	.short	(.L_3727 - .L_3726)
	.align		4
.L_3726:
        /*00fc*/ 	.word	index@(.nv.constant0._ZN10layer_norm22ln_bwd_finalize_kernelINS_22Kernel_traits_finalizeILj5120E6__halfS2_fS2_fjLb0ELj1024ELj4ENS_18Kernel_traits_baseILj5120ES2_S2_fS2_fjLj1024EEEEELb0ELb0EEEvNS_9BwdParamsE)
        /*0100*/ 	.short	0x0210
        /*0102*/ 	.short	0x0128


	//----- nvinfo : EIATTR_SW_WAR
	.align		4
.L_3727:
        /*0104*/ 	.byte	0x04, 0x36
        /*0106*/ 	.short	(.L_3729 - .L_3728)
.L_3728:
        /*0108*/ 	.word	0x00000008
.L_3729:


//--------------------- .nv.info._ZN10layer_norm13ln_bwd_kernelINS_13Kernel_traitsI6__halfS2_fS2_fjLj5120ELj1ELj1ELj4ELj16ENS_18Kernel_traits_baseILj5120ES2_S2_fS2_fjLj128EEEEELb1ELb0ELb1ELb0EEEvNS_9BwdParamsE --------------------------
	.section	.nv.info._ZN10layer_norm13ln_bwd_kernelINS_13Kernel_traitsI6__halfS2_fS2_fjLj5120ELj1ELj1ELj4ELj16ENS_18Kernel_traits_baseILj5120ES2_S2_fS2_fjLj128EEEEELb1ELb0ELb1ELb0EEEvNS_9BwdParamsE,"",@"SHT_CUDA_INFO"
	.sectionflags	@""
	.align	4


	//----- nvinfo : EIATTR_CUDA_API_VERSION
	.align		4
        /*0000*/ 	.byte	0x04, 0x37
        /*0002*/ 	.short	(.L_3731 - .L_3730)
.L_3730:
        /*0004*/ 	.word	0x00000082


	//----- nvinfo : EIATTR_KPARAM_INFO
	.align		4
.L_3731:
        /*0008*/ 	.byte	0x04, 0x17
        /*000a*/ 	.short	(.L_3733 - .L_3732)
.L_3732:
        /*000c*/ 	.word	0x00000000
        /*0010*/ 	.short	0x0000
        /*0012*/ 	.short	0x0000
        /*0014*/ 	.byte	0x00, 0xf0, 0xa1, 0x04


	//----- nvinfo : EIATTR_SPARSE_MMA_MASK
	.align		4
.L_3733:
        /*0018*/ 	.byte	0x03, 0x50
        /*001a*/ 	.short	0x0000


	//----- nvinfo : EIATTR_MAXREG_COUNT
	.align		4
        /*001c*/ 	.byte	0x03, 0x1b
        /*001e*/ 	.short	0x00ff


	//----- nvinfo : EIATTR_NUM_BARRIERS
	.align		4
        /*0020*/ 	.byte	0x02, 0x4c
        /*0022*/ 	.byte	0x01
	.zero		1


	//----- nvinfo : EIATTR_ANNOTATIONS
	.align		4
        /*0024*/ 	.byte	0x04, 0x55
        /*0026*/ 	.short	(.L_3735 - .L_3734)


	//   ....[0]....
.L_3734:
        /* <DEDUP_REMOVED lines=38> */


	//----- nvinfo : EIATTR_MERCURY_ISA_VERSION
	.align		4
.L_3735:
        /*0278*/ 	.byte	0x03, 0x5f
        /*027a*/ 	.short	0x0101


	//----- nvinfo : EIATTR_COOP_GROUP_MASK_REGIDS
	.align		4
        /*027c*/ 	.byte	0x04, 0x29
        /*027e*/ 	.short	(.L_3737 - .L_3736)


	//   ....[0]....
.L_3736:
        /*0280*/ 	.word	0xffffffff


	//   ....[1]....
        /*0284*/ 	.word	0xffffffff


	//   ....[2]....
        /*0288*/ 	.word	0xffffffff


	//   ....[3]....
        /*028c*/ 	.word	0xffffffff


	//   ....[4]....
        /*0290*/ 	.word	0xffffffff


	//   ....[5]....
        /*0294*/ 	.word	0xffffffff


	//   ....[6]....
        /*0298*/ 	.word	0xffffffff


	//   ....[7]....
        /*029c*/ 	.word	0xffffffff


	//   ....[8]....
        /*02a0*/ 	.word	0xffffffff


	//   ....[9]....
        /*02a4*/ 	.word	0xffffffff


	//   ....[10]....
        /*02a8*/ 	.word	0x050000a2


	//   ....[11]....
        /*02ac*/ 	.word	0x050000a2


	//   ....[12]....
        /*02b0*/ 	.word	0x050000a2


	//   ....[13]....
        /*02b4*/ 	.word	0x050000a2


	//   ....[14]....
        /*02b8*/ 	.word	0x050000a2


	//   ....[15]....
        /*02bc*/ 	.word	0x050000a2


	//   ....[16]....
        /*02c0*/ 	.word	0x050000a2


	//   ....[17]....
        /*02c4*/ 	.word	0x050000a2


	//   ....[18]....
        /*02c8*/ 	.word	0x050000a2


	//   ....[19]....
        /*02cc*/ 	.word	0x050000a2


	//----- nvinfo : EIATTR_COOP_GROUP_INSTR_OFFSETS
	.align		4
.L_3737:
        /*02d0*/ 	.byte	0x04, 0x28
        /*02d2*/ 	.short	(.L_3739 - .L_3738)


	//   ....[0]....
.L_3738:
        /*02d4*/ 	.word	0x00002fe0


	//   ....[1]....
        /*02d8*/ 	.word	0x00003000


	//   ....[2]....
        /*02dc*/ 	.word	0x00003020


	//   ....[3]....
        /*02e0*/ 	.word	0x00003040


	//   ....[4]....
        /*02e4*/ 	.word	0x00003050


	//   ....[5]....
        /*02e8*/ 	.word	0x00003080


	//   ....[6]....
        /*02ec*/ 	.word	0x00003090


	//   ....[7]....
        /*02f0*/ 	.word	0x000030c0


	//   ....[8]....
        /*02f4*/ 	.word	0x000030d0


	//   ....[9]....
        /*02f8*/ 	.word	0x000030f0


	//   ....[10]....
        /*02fc*/ 	.word	0x00007000


	//   ....[11]....
        /*0300*/ 	.word	0x00007050


	//   ....[12]....
        /*0304*/ 	.word	0x000070b0


	//   ....[13]....
        /*0308*/ 	.word	0x00007100


	//   ....[14]....
        /*030c*/ 	.word	0x00007160


	//   ....[15]....
        /*0310*/ 	.word	0x000071b0


	//   ....[16]....
        /*0314*/ 	.word	0x00007220


	//   ....[17]....
        /*0318*/ 	.word	0x00007280


	//   ....[18]....
        /*031c*/ 	.word	0x000072e0


	//   ....[19]....
        /*0320*/ 	.word	0x00007330


	//----- nvinfo : EIATTR_EXIT_INSTR_OFFSETS
	.align		4
.L_3739:
        /*0324*/ 	.byte	0x04, 0x1c
        /*0326*/ 	.short	(.L_3741 - .L_3740)


	//   ....[0]....
.L_3740:
        /*0328*/ 	.word	0x00006f10


	//   ....[1]....
        /*032c*/ 	.word	0x00006fa0


	//----- nvinfo : EIATTR_MAX_THREADS
	.align		4
.L_3741:
        /*0330*/ 	.byte	0x04, 0x05
        /*0332*/ 	.short	(.L_3743 - .L_3742)
.L_3742:
        /*0334*/ 	.word	0x00000080
        /*0338*/ 	.word	0x00000001
        /*033c*/ 	.word	0x00000001


	//----- nvinfo : EIATTR_CRS_STACK_SIZE
	.align		4
.L_3743:
        /*0340*/ 	.byte	0x04, 0x1e
        /*0342*/ 	.short	(.L_3745 - .L_3744)
.L_3744:
        /*0344*/ 	.word	0x00000000


	//----- nvinfo : EIATTR_CBANK_PARAM_SIZE
	.align		4
.L_3745:
        /*0348*/ 	.byte	0x03, 0x19
        /*034a*/ 	.short	0x0128


	//----- nvinfo : EIATTR_PARAM_CBANK
	.align		4
        /*034c*/ 	.byte	0x04, 0x0a
        /*034e*/ 	.short	(.L_3747 - .L_3746)
	.align		4
.L_3746:
        /*0350*/ 	.word	index@(.nv.constant0._ZN10layer_norm13ln_bwd_kernelINS_13Kernel_traitsI6__halfS2_fS2_fjLj5120ELj1ELj1ELj4ELj16ENS_18Kernel_traits_baseILj5120ES2_S2_fS2_fjLj128EEEEELb1ELb0ELb1ELb0EEEvNS_9BwdParamsE)
        /*0354*/ 	.short	0x0210
        /*0356*/ 	.short	0x0128


	//----- nvinfo : EIATTR_SW_WAR
	.align		4
.L_3747:
        /*0358*/ 	.byte	0x04, 0x36
        /*035a*/ 	.short	(.L_3749 - .L_3748)
.L_3748:
        /*035c*/ 	.word	0x00000008
.L_3749:


//--------------------- .nv.info._ZN10layer_norm22ln_bwd_finalize_kernelINS_22Kernel_traits_finalizeILj5120E6__halfS2_fS2_fjLb0ELj1024ELj4ENS_18Kernel_traits_baseILj5120ES2_S2_fS2_fjLj1024EEEEELb0ELb1EEEvNS_9BwdParamsE --------------------------
	.section	.nv.info._ZN10layer_norm22ln_bwd_finalize_kernelINS_22Kernel_traits_finalizeILj5120E6__halfS2_fS2_fjLb0ELj1024ELj4ENS_18Kernel_traits_baseILj5120ES2_S2_fS2_fjLj1024EEEEELb0ELb1EEEvNS_9BwdParamsE,"",@"SHT_CUDA_INFO"
	.sectionflags	@""
	.align	4


	//----- nvinfo : EIATTR_CUDA_API_VERSION
	.align		4
        /*0000*/ 	.byte	0x04, 0x37
        /*0002*/ 	.short	(.L_3751 - .L_3750)
.L_3750:
        /*0004*/ 	.word	0x00000082


	//----- nvinfo : EIATTR_KPARAM_INFO
	.align		4
.L_3751:
        /*0008*/ 	.byte	0x04, 0x17
        /*000a*/ 	.short	(.L_3753 - .L_3752)
.L_3752:
        /*000c*/ 	.word	0x00000000
        /*0010*/ 	.short	0x0000
        /*0012*/ 	.short	0x0000
        /*0014*/ 	.byte	0x00, 0xf0, 0xa1, 0x04


	//----- nvinfo : EIATTR_SPARSE_MMA_MASK
	.align		4
.L_3753:
        /*0018*/ 	.byte	0x03, 0x50
        /*001a*/ 	.short	0x0000


	//----- nvinfo : EIATTR_MAXREG_COUNT
	.align		4
        /*001c*/ 	.byte	0x03, 0x1b
        /*001e*/ 	.short	0x0040


	//----- nvinfo : EIATTR_NUM_BARRIERS
	.align		4
        /*0020*/ 	.byte	0x02, 0x4c
        /*0022*/ 	.byte	0x01
	.zero		1


	//----- nvinfo : EIATTR_MERCURY_ISA_VERSION
	.align		4
        /*0024*/ 	.byte	0x03, 0x5f
        /*0026*/ 	.short	0x0101


	//----- nvinfo : EIATTR_COOP_GROUP_MASK_REGIDS
	.align		4
        /*0028*/ 	.byte	0x04, 0x29
        /*002a*/ 	.short	(.L_3755 - .L_3754)


	//   ....[0]....
.L_3754:
        /*002c*/ 	.word	0xffffffff


	//   ....[1]....
        /*0030*/ 	.word	0xffffffff


	//   ....[2]....
        /*0034*/ 	.word	0xffffffff


	//   ....[3]....
        /*0038*/ 	.word	0xffffffff


	//   ....[4]....
        /*003c*/ 	.word	0xffffffff


	//   ....[5]....
        /*0040*/ 	.word	0xffffffff


	//   ....[6]....
        /*0044*/ 	.word	0xffffffff


	//   ....[7]....
        /*0048*/ 	.word	0xffffffff


	//   ....[8]....
        /*004c*/ 	.word	0xffffffff


	//   ....[9]....
        /*0050*/ 	.word	0xffffffff


	//   ....[10]....
        /*0054*/ 	.word	0x05000011


	//   ....[11]....
        /*0058*/ 	.word	0x05000011


	//   ....[12]....
        /*005c*/ 	.word	0x05000011


	//   ....[13]....
        /*0060*/ 	.word	0x05000011


	//   ....[14]....
        /*0064*/ 	.word	0x05000011


	//   ....[15]....
        /*0068*/ 	.word	0x05000011


	//   ....[16]....
        /*006c*/ 	.word	0x05000011


	//   ....[17]....
        /*0070*/ 	.word	0x05000011


	//   ....[18]....
        /*0074*/ 	.word	0x05000011


	//   ....[19]....
        /*0078*/ 	.word	0x05000011


	//----- nvinfo : EIATTR_COOP_GROUP_INSTR_OFFSETS
	.align		4
.L_3755:
        /*007c*/ 	.byte	0x04, 0x28
        /*007e*/ 	.short	(.L_3757 - .L_3756)


	//   ....[0]....
.L_3756:
        /*0080*/ 	.word	0x000008e0


	//   ....[1]....
        /*0084*/ 	.word	0x000008f0


	//   ....[2]....
        /*0088*/ 	.word	0x00000920


	//   ....[3]....
        /*008c*/ 	.word	0x00000930


	//   ....[4]....
        /*0090*/ 	.word	0x00000960


	//   ....[5]....
        /*0094*/ 	.word	0x00000970


	//   ....[6]....
        /*0098*/ 	.word	0x000009a0


	//   ....[7]....
        /*009c*/ 	.word	0x000009b0


	//   ....[8]....
        /*00a0*/ 	.word	0x000009e0


	//   ....[9]....
        /*00a4*/ 	.word	0x000009f0


	//   ....[10]....
        /*00a8*/ 	.word	0x00000bf0


	//   ....[11]....
        /*00ac*/ 	.word	0x00000c60


	//   ....[12]....
        /*00b0*/ 	.word	0x00000cd0


	//   ....[13]....
        /*00b4*/ 	.word	0x00000d40


	//   ....[14]....
        /*00b8*/ 	.word	0x00000db0


	//   ....[15]....
        /*00bc*/ 	.word	0x00000e10


	//   ....[16]....
        /*00c0*/ 	.word	0x00000e80


	//   ....[17]....
        /*00c4*/ 	.word	0x00000ef0


	//   ....[18]....
        /*00c8*/ 	.word	0x00000f60


	//   ....[19]....
        /*00cc*/ 	.word	0x00000fd0


	//----- nvinfo : EIATTR_EXIT_INSTR_OFFSETS
	.align		4
.L_3757:
        /*00d0*/ 	.byte	0x04, 0x1c
        /*00d2*/ 	.short	(.L_3759 - .L_3758)


	//   ....[0]....
.L_3758:
        /*00d4*/ 	.word	0x00000070


	//   ....[1]....
        /*00d8*/ 	.word	0x00000b90


	//----- nvinfo : EIATTR_MAX_THREADS
	.align		4
.L_3759:
        /*00dc*/ 	.byte	0x04, 0x05
        /*00de*/ 	.short	(.L_3761 - .L_3760)
.L_3760:
        /*00e0*/ 	.word	0x00000400
        /*00e4*/ 	.word	0x00000001
        /*00e8*/ 	.word	0x00000001


	//----- nvinfo : EIATTR_CRS_STACK_SIZE
	.align		4
.L_3761:
        /*00ec*/ 	.byte	0x04, 0x1e
        /*00ee*/ 	.short	(.L_3763 - .L_3762)
.L_3762:
        /*00f0*/ 	.word	0x00000000


	//----- nvinfo : EIATTR_CBANK_PARAM_SIZE
	.align		4
.L_3763:
        /*00f4*/ 	.byte	0x03, 0x19
        /*00f6*/ 	.short	0x0128


	//----- nvinfo : EIATTR_PARAM_CBANK
	.align		4
        /*00f8*/ 	.byte	0x04, 0x0a
        /*00fa*/ 	.short	(.L_3765 - .L_3764)
	.align		4
.L_3764:
        /*00fc*/ 	.word	index@(.nv.constant0._ZN10layer_norm22ln_bwd_finalize_kernelINS_22Kernel_traits_finalizeILj5120E6__halfS2_fS2_fjLb0ELj1024ELj4ENS_18Kernel_traits_baseILj5120ES2_S2_fS2_fjLj1024EEEEELb0ELb1EEEvNS_9BwdParamsE)
        /*0100*/ 	.short	0x0210
        /*0102*/ 	.short	0x0128


	//----- nvinfo : EIATTR_SW_WAR
	.align		4
.L_3765:
        /*0104*/ 	.byte	0x04, 0x36
        /*0106*/ 	.short	(.L_3767 - .L_3766)
.L_3766:
        /*0108*/ 	.word	0x00000008
.L_3767:


//--------------------- .nv.info._ZN10layer_norm13ln_bwd_kernelINS_13Kernel_traitsI6__halfS2_fS2_fjLj5120ELj1ELj1ELj4ELj16ENS_18Kernel_traits_baseILj5120ES2_S2_fS2_fjLj128EEEEELb1ELb0ELb1ELb1EEEvNS_9BwdParamsE --------------------------
	.section	.nv.info._ZN10layer_norm13ln_bwd_kernelINS_13Kernel_traitsI6__halfS2_fS2_fjLj5120ELj1ELj1ELj4ELj16ENS_18Kernel_traits_baseILj5120ES2_S2_fS2_fjLj128EEEEELb1ELb0ELb1ELb1EEEvNS_9BwdParamsE,"",@"SHT_CUDA_INFO"
	.sectionflags	@""
	.align	4


	//----- nvinfo : EIATTR_CUDA_API_VERSION
	.align		4
        /*0000*/ 	.byte	0x04, 0x37
        /*0002*/ 	.short	(.L_3769 - .L_3768)
.L_3768:
        /*0004*/ 	.word	0x00000082


	//----- nvinfo : EIATTR_KPARAM_INFO
	.align		4
.L_3769:
        /*0008*/ 	.byte	0x04, 0x17
        /*000a*/ 	.short	(.L_3771 - .L_3770)
.L_3770:
        /*000c*/ 	.word	0x00000000
        /*0010*/ 	.short	0x0000
        /*0012*/ 	.short	0x0000
        /*0014*/ 	.byte	0x00, 0xf0, 0xa1, 0x04


	//----- nvinfo : EIATTR_SPARSE_MMA_MASK
	.align		4
.L_3771:
        /*0018*/ 	.byte	0x03, 0x50
        /*001a*/ 	.short	0x0000


	//----- nvinfo : EIATTR_MAXREG_COUNT
	.align		4
        /*001c*/ 	.byte	0x03, 0x1b
        /*001e*/ 	.short	0x00ff


	//----- nvinfo : EIATTR_NUM_BARRIERS
	.align		4
        /*0020*/ 	.byte	0x02, 0x4c
        /*0022*/ 	.byte	0x01
	.zero		1


	//----- nvinfo : EIATTR_ANNOTATIONS
	.align		4
        /*0024*/ 	.byte	0x04, 0x55
        /*0026*/ 	.short	(.L_3773 - .L_3772)


	//   ....[0]....
.L_3772:
        /* <DEDUP_REMOVED lines=41> */


	//----- nvinfo : EIATTR_MERCURY_ISA_VERSION
	.align		4
.L_3773:
        /*02a8*/ 	.byte	0x03, 0x5f
        /*02aa*/ 	.short	0x0101


	//----- nvinfo : EIATTR_COOP_GROUP_MASK_REGIDS
	.align		4
        /*02ac*/ 	.byte	0x04, 0x29
        /*02ae*/ 	.short	(.L_3775 - .L_3774)


	//   ....[0]....
.L_3774:
        /*02b0*/ 	.word	0xffffffff


	//   ....[1]....
        /*02b4*/ 	.word	0xffffffff


	//   ....[2]....
        /*02b8*/ 	.word	0xffffffff


	//   ....[3]....
        /*02bc*/ 	.word	0xffffffff


	//   ....[4]....
        /*02c0*/ 	.word	0xffffffff


	//   ....[5]....
        /*02c4*/ 	.word	0xffffffff


	//   ....[6]....
        /*02c8*/ 	.word	0xffffffff


	//   ....[7]....
        /*02cc*/ 	.word	0xffffffff


	//   ....[8]....
        /*02d0*/ 	.word	0xffffffff


	//   ....[9]....
        /*02d4*/ 	.word	0xffffffff


	//   ....[10]....
        /*02d8*/ 	.word	0x050000a0


	//   ....[11]....
        /*02dc*/ 	.word	0x050000a0


	//   ....[12]....
        /*02e0*/ 	.word	0x050000a0


	//   ....[13]....
        /*02e4*/ 	.word	0x050000a0


	//   ....[14]....
        /*02e8*/ 	.word	0x050000a0


	//   ....[15]....
        /*02ec*/ 	.word	0x050000a0


	//   ....[16]....
        /*02f0*/ 	.word	0x050000a0


	//   ....[17]....
        /*02f4*/ 	.word	0x050000a0


	//   ....[18]....
        /*02f8*/ 	.word	0x050000a0


	//   ....[19]....
        /*02fc*/ 	.word	0x050000a0


	//----- nvinfo : EIATTR_COOP_GROUP_INSTR_OFFSETS
	.align		4
.L_3775:
        /*0300*/ 	.byte	0x04, 0x28
        /*0302*/ 	.short	(.L_3777 - .L_3776)


	//   ....[0]....
.L_3776:
        /*0304*/ 	.word	0x00002d50


	//   ....[1]....
        /*0308*/ 	.word	0x00002d70


	//   ....[2]....
        /*030c*/ 	.word	0x00002d90


	//   ....[3]....
        /*0310*/ 	.word	0x00002db0


	//   ....[4]....
        /*0314*/ 	.word	0x00002dd0


	//   ....[5]....
        /*0318*/ 	.word	0x00002df0


	//   ....[6]....
        /*031c*/ 	.word	0x00002e10


	//   ....[7]....
        /*0320*/ 	.word	0x00002e30


	//   ....[8]....
        /*0324*/ 	.word	0x00002e40


	//   ....[9]....
        /*0328*/ 	.word	0x00002e60


	//   ....[10]....
        /*032c*/ 	.word	0x000067d0


	//   ....[11]....
        /*0330*/ 	.word	0x00006820


	//   ....[12]....
        /*0334*/ 	.word	0x00006880


	//   ....[13]....
        /*0338*/ 	.word	0x000068d0


	//   ....[14]....
        /*033c*/ 	.word	0x00006930


	//   ....[15]....
        /*0340*/ 	.word	0x00006980


	//   ....[16]....
        /*0344*/ 	.word	0x000069e0


	//   ....[17]....
        /*0348*/ 	.word	0x00006a30


	//   ....[18]....
        /*034c*/ 	.word	0x00006a90


	//   ....[19]....
        /*0350*/ 	.word	0x00006ae0


	//----- nvinfo : EIATTR_EXIT_INSTR_OFFSETS
	.align		4
.L_3777:
        /*0354*/ 	.byte	0x04, 0x1c
        /*0356*/ 	.short	(.L_3779 - .L_3778)


	//   ....[0]....
.L_3778:
        /*0358*/ 	.word	0x00006770


	//----- nvinfo : EIATTR_MAX_THREADS
	.align		4
.L_3779:
        /*035c*/ 	.byte	0x04, 0x05
        /*035e*/ 	.short	(.L_3781 - .L_3780)
.L_3780:
        /*0360*/ 	.word	0x00000080
        /*0364*/ 	.word	0x00000001
        /*0368*/ 	.word	0x00000001


	//----- nvinfo : EIATTR_CRS_STACK_SIZE
	.align		4
.L_3781:
        /*036c*/ 	.byte	0x04, 0x1e
        /*036e*/ 	.short	(.L_3783 - .L_3782)
.L_3782:
        /*0370*/ 	.word	0x00000000


	//----- nvinfo : EIATTR_CBANK_PARAM_SIZE
	.align		4
.L_3783:
        /*0374*/ 	.byte	0x03, 0x19
        /*0376*/ 	.short	0x0128


	//----- nvinfo : EIATTR_PARAM_CBANK
	.align		4
        /*0378*/ 	.byte	0x04, 0x0a
        /*037a*/ 	.short	(.L_3785 - .L_3784)
	.align		4
.L_3784:
        /*037c*/ 	.word	index@(.nv.constant0._ZN10layer_norm13ln_bwd_kernelINS_13Kernel_traitsI6__halfS2_fS2_fjLj5120ELj1ELj1ELj4ELj16ENS_18Kernel_traits_baseILj5120ES2_S2_fS2_fjLj128EEEEELb1ELb0ELb1ELb1EEEvNS_9BwdParamsE)
        /*0380*/ 	.short	0x0210
        /*0382*/ 	.short	0x0128


	//----- nvinfo : EIATTR_SW_WAR
	.align		4
.L_3785:
        /*0384*/ 	.byte	0x04, 0x36
        /*0386*/ 	.short	(.L_3787 - .L_3786)
.L_3786:
        /*0388*/ 	.word	0x00000008
.L_3787:


//--------------------- .nv.info._ZN10layer_norm13ln_bwd_kernelINS_13Kernel_traitsI6__halfS2_fS2_fjLj5120ELj1ELj1ELj4ELj16ENS_18Kernel_traits_baseILj5120ES2_S2_fS2_fjLj128EEEEELb1ELb1ELb0ELb0EEEvNS_9BwdParamsE --------------------------
	.section	.nv.info._ZN10layer_norm13ln_bwd_kernelINS_13Kernel_traitsI6__halfS2_fS2_fjLj5120ELj1ELj1ELj4ELj16ENS_18Kernel_traits_baseILj5120ES2_S2_fS2_fjLj128EEEEELb1ELb1ELb0ELb0EEEvNS_9BwdParamsE,"",@"SHT_CUDA_INFO"
	.sectionflags	@""
	.align	4


	//----- nvinfo : EIATTR_CUDA_API_VERSION
	.align		4
        /*0000*/ 	.byte	0x04, 0x37
        /*0002*/ 	.short	(.L_3789 - .L_3788)
.L_3788:
        /*0004*/ 	.word	0x00000082


	//----- nvinfo : EIATTR_KPARAM_INFO
	.align		4
.L_3789:
        /*0008*/ 	.byte	0x04, 0x17
        /*000a*/ 	.short	(.L_3791 - .L_3790)
.L_3790:
        /*000c*/ 	.word	0x00000000
        /*0010*/ 	.short	0x0000
        /*0012*/ 	.short	0x0000
        /*0014*/ 	.byte	0x00, 0xf0, 0xa1, 0x04


	//----- nvinfo : EIATTR_SPARSE_MMA_MASK
	.align		4
.L_3791:
        /*0018*/ 	.byte	0x03, 0x50
        /*001a*/ 	.short	0x0000


	//----- nvinfo : EIATTR_MAXREG_COUNT
	.align		4
        /*001c*/ 	.byte	0x03, 0x1b
        /*001e*/ 	.short	0x00ff


	//----- nvinfo : EIATTR_NUM_BARRIERS
	.align		4
        /*0020*/ 	.byte	0x02, 0x4c
        /*0022*/ 	.byte	0x01
	.zero		1


	//----- nvinfo : EIATTR_ANNOTATIONS
	.align		4
        /*0024*/ 	.byte	0x04, 0x55
        /*0026*/ 	.short	(.L_3793 - .L_3792)


	//   ....[0]....
.L_3792:
        /* <DEDUP_REMOVED lines=125> */


	//----- nvinfo : EIATTR_MERCURY_ISA_VERSION
	.align		4
.L_3793:
        /*07e0*/ 	.byte	0x03, 0x5f
        /*07e2*/ 	.short	0x0101


	//----- nvinfo : EIATTR_COOP_GROUP_MASK_REGIDS
	.align		4
        /*07e4*/ 	.byte	0x04, 0x29
        /*07e6*/ 	.short	(.L_3795 - .L_3794)


	//   ....[0]....
.L_3794:
        /*07e8*/ 	.word	0xffffffff


	//   ....[1]....
        /*07ec*/ 	.word	0xffffffff


	//   ....[2]....
        /*07f0*/ 	.word	0xffffffff


	//   ....[3]....
        /*07f4*/ 	.word	0xffffffff


	//   ....[4]....
        /*07f8*/ 	.word	0xffffffff


	//   ....[5]....
        /*07fc*/ 	.word	0xffffffff


	//   ....[6]....
        /*0800*/ 	.word	0xffffffff


	//   ....[7]....
        /*0804*/ 	.word	0xffffffff


	//   ....[8]....
        /*0808*/ 	.word	0xffffffff


	//   ....[9]....
        /*080c*/ 	.word	0xffffffff


	//   ....[10]....
        /*0810*/ 	.word	0x050000c3


	//   ....[11]....
        /*0814*/ 	.word	0x050000c3


	//   ....[12]....
        /*0818*/ 	.word	0x050000c3


	//   ....[13]....
        /*081c*/ 	.word	0x050000c3


	//   ....[14]....
        /*0820*/ 	.word	0x050000c3


	//   ....[15]....
        /*0824*/ 	.word	0x050000c3


	//   ....[16]....
        /*0828*/ 	.word	0x050000c3


	//   ....[17]....
        /*082c*/ 	.word	0x050000c3


	//   ....[18]....
        /*0830*/ 	.word	0x050000c3


	//   ....[19]....
        /*0834*/ 	.word	0x050000c3


	//----- nvinfo : EIATTR_COOP_GROUP_INSTR_OFFSETS
	.align		4
.L_3795:
        /*0838*/ 	.byte	0x04, 0x28
        /*083a*/ 	.short	(.L_3797 - .L_3796)


	//   ....[0]....
.L_3796:
        /*083c*/ 	.word	0x000034a0


	//   ....[1]....
        /*0840*/ 	.word	0x000034c0


	//   ....[2]....
        /*0844*/ 	.word	0x000034e0


	//   ....[3]....
        /*0848*/ 	.word	0x00003500


	//   ....[4]....
        /*084c*/ 	.word	0x00003510


	//   ....[5]....
        /*0850*/ 	.word	0x00003540


	//   ....[6]....
        /*0854*/ 	.word	0x00003550


	//   ....[7]....
        /*0858*/ 	.word	0x00003580


	//   ....[8]....
        /*085c*/ 	.word	0x00003590


	//   ....[9]....
        /*0860*/ 	.word	0x000035b0


	//   ....[10]....
        /*0864*/ 	.word	0x00006e20


	//   ....[11]....
        /*0868*/ 	.word	0x00006e70


	//   ....[12]....
        /*086c*/ 	.word	0x00006ed0


	//   ....[13]....
        /*0870*/ 	.word	0x00006f20


	//   ....[14]....
        /*0874*/ 	.word	0x00006f80


	//   ....[15]....
        /*0878*/ 	.word	0x00006fd0


	//   ....[16]....
        /*087c*/ 	.word	0x00007040


	//   ....[17]....
        /*0880*/ 	.word	0x000070a0


	//   ....[18]....
        /*0884*/ 	.word	0x00007100


	//   ....[19]....
        /*0888*/ 	.word	0x00007150


	//----- nvinfo : EIATTR_EXIT_INSTR_OFFSETS
	.align		4
.L_3797:
        /*088c*/ 	.byte	0x04, 0x1c
        /*088e*/ 	.short	(.L_3799 - .L_3798)


	//   ....[0]....
.L_3798:
        /*0890*/ 	.word	0x00006cf0


	//   ....[1]....
        /*0894*/ 	.word	0x00006dc0


	//----- nvinfo : EIATTR_MAX_THREADS
	.align		4
.L_3799:
        /*0898*/ 	.byte	0x04, 0x05
        /*089a*/ 	.short	(.L_3801 - .L_3800)
.L_3800:
        /*089c*/ 	.word	0x00000080
        /*08a0*/ 	.word	0x00000001
        /*08a4*/ 	.word	0x00000001


	//----- nvinfo : EIATTR_CRS_STACK_SIZE
	.align		4
.L_3801:
        /*08a8*/ 	.byte	0x04, 0x1e
        /*08aa*/ 	.short	(.L_3803 - .L_3802)
.L_3802:
        /*08ac*/ 	.word	0x00000000


	//----- nvinfo : EIATTR_CBANK_PARAM_SIZE
	.align		4
.L_3803:
        /*08b0*/ 	.byte	0x03, 0x19
        /*08b2*/ 	.short	0x0128


	//----- nvinfo : EIATTR_PARAM_CBANK
	.align		4
        /*08b4*/ 	.byte	0x04, 0x0a
        /*08b6*/ 	.short	(.L_3805 - .L_3804)
	.align		4
.L_3804:
        /*08b8*/ 	.word	index@(.nv.constant0._ZN10layer_norm13ln_bwd_kernelINS_13Kernel_traitsI6__halfS2_fS2_fjLj5120ELj1ELj1ELj4ELj16ENS_18Kernel_traits_baseILj5120ES2_S2_fS2_fjLj128EEEEELb1ELb1ELb0ELb0EEEvNS_9BwdParamsE)
        /*08bc*/ 	.short	0x0210
        /*08be*/ 	.short	0x0128


	//----- nvinfo : EIATTR_SW_WAR
	.align		4
.L_3805:
        /*08c0*/ 	.byte	0x04, 0x36
        /*08c2*/ 	.short	(.L_3807 - .L_3806)
.L_3806:
        /*08c4*/ 	.word	0x00000008
.L_3807:


//--------------------- .nv.info._ZN10layer_norm13ln_bwd_kernelINS_13Kernel_traitsI6__halfS2_fS2_fjLj5120ELj1ELj1ELj4ELj16ENS_18Kernel_traits_baseILj5120ES2_S2_fS2_fjLj128EEEEELb1ELb1ELb0ELb1EEEvNS_9BwdParamsE --------------------------
	.section	.nv.info._ZN10layer_norm13ln_bwd_kernelINS_13Kernel_traitsI6__halfS2_fS2_fjLj5120ELj1ELj1ELj4ELj16ENS_18Kernel_traits_baseILj5120ES2_S2_fS2_fjLj128EEEEELb1ELb1ELb0ELb1EEEvNS_9BwdParamsE,"",@"SHT_CUDA_INFO"
	.sectionflags	@""
	.align	4


	//----- nvinfo : EIATTR_CUDA_API_VERSION
	.align		4
        /*0000*/ 	.byte	0x04, 0x37
        /*0002*/ 	.short	(.L_3809 - .L_3808)
.L_3808:
        /*0004*/ 	.word	0x00000082


	//----- nvinfo : EIATTR_KPARAM_INFO
	.align		4
.L_3809:
        /*0008*/ 	.byte	0x04, 0x17
        /*000a*/ 	.short	(.L_3811 - .L_3810)
.L_3810:
        /*000c*/ 	.word	0x00000000
        /*0010*/ 	.short	0x0000
        /*0012*/ 	.short	0x0000
        /*0014*/ 	.byte	0x00, 0xf0, 0xa1, 0x04


	//----- nvinfo : EIATTR_SPARSE_MMA_MASK
	.align		4
.L_3811:
        /*0018*/ 	.byte	0x03, 0x50
        /*001a*/ 	.short	0x0000


	//----- nvinfo : EIATTR_MAXREG_COUNT
	.align		4
        /*001c*/ 	.byte	0x03, 0x1b
        /*001e*/ 	.short	0x00ff


	//----- nvinfo : EIATTR_NUM_BARRIERS
	.align		4
        /*0020*/ 	.byte	0x02, 0x4c
        /*0022*/ 	.byte	0x01
	.zero		1


	//----- nvinfo : EIATTR_ANNOTATIONS
	.align		4
        /*0024*/ 	.byte	0x04, 0x55
        /*0026*/ 	.short	(.L_3813 - .L_3812)


	//   ....[0]....
.L_3812:
        /* <DEDUP_REMOVED lines=133> */


	//----- nvinfo : EIATTR_MERCURY_ISA_VERSION
	.align		4
.L_3813:
        /*0868*/ 	.byte	0x03, 0x5f
        /*086a*/ 	.short	0x0101


	//----- nvinfo : EIATTR_COOP_GROUP_MASK_REGIDS
	.align		4
        /*086c*/ 	.byte	0x04, 0x29
        /*086e*/ 	.short	(.L_3815 - .L_3814)


	//   ....[0]....
.L_3814:
        /*0870*/ 	.word	0xffffffff


	//   ....[1]....
        /*0874*/ 	.word	0xffffffff


	//   ....[2]....
        /*0878*/ 	.word	0xffffffff


	//   ....[3]....
        /*087c*/ 	.word	0xffffffff


	//   ....[4]....
        /*0880*/ 	.word	0xffffffff


	//   ....[5]....
        /*0884*/ 	.word	0xffffffff


	//   ....[6]....
        /*0888*/ 	.word	0xffffffff


	//   ....[7]....
        /*088c*/ 	.word	0xffffffff


	//   ....[8]....
        /*0890*/ 	.word	0xffffffff


	//   ....[9]....
        /*0894*/ 	.word	0xffffffff


	//   ....[10]....
        /*0898*/ 	.word	0x05000070


	//   ....[11]....
        /*089c*/ 	.word	0x05000070


	//   ....[12]....
        /*08a0*/ 	.word	0x05000070


	//   ....[13]....
        /*08a4*/ 	.word	0x05000070


	//   ....[14]....
        /*08a8*/ 	.word	0x05000070


	//   ....[15]....
        /*08ac*/ 	.word	0x05000070


	//   ....[16]....
        /*08b0*/ 	.word	0x05000070


	//   ....[17]....
        /*08b4*/ 	.word	0x05000070


	//   ....[18]....
        /*08b8*/ 	.word	0x05000070


	//   ....[19]....
        /*08bc*/ 	.word	0x05000070


	//----- nvinfo : EIATTR_COOP_GROUP_INSTR_OFFSETS
	.align		4
.L_3815:
        /*08c0*/ 	.byte	0x04, 0x28
        /*08c2*/ 	.short	(.L_3817 - .L_3816)


	//   ....[0]....
.L_3816:
        /*08c4*/ 	.word	0x00002f50


	//   ....[1]....
        /*08c8*/ 	.word	0x00002f70


	//   ....[2]....
        /*08cc*/ 	.word	0x00002f90


	//   ....[3]....
        /*08d0*/ 	.word	0x00002fb0


	//   ....[4]....
        /*08d4*/ 	.word	0x00002fd0


	//   ....[5]....
        /*08d8*/ 	.word	0x00002ff0


	//   ....[6]....
        /*08dc*/ 	.word	0x00003010


	//   ....[7]....
        /*08e0*/ 	.word	0x00003030


	//   ....[8]....
        /*08e4*/ 	.word	0x00003040


	//   ....[9]....
        /*08e8*/ 	.word	0x00003060


	//   ....[10]....
        /*08ec*/ 	.word	0x00006a90


	//   ....[11]....
        /*08f0*/ 	.word	0x00006ae0


	//   ....[12]....
        /*08f4*/ 	.word	0x00006b40


	//   ....[13]....
        /*08f8*/ 	.word	0x00006b90


	//   ....[14]....
        /*08fc*/ 	.word	0x00006bf0


	//   ....[15]....
        /*0900*/ 	.word	0x00006c40


	//   ....[16]....
        /*0904*/ 	.word	0x00006ca0


	//   ....[17]....
        /*0908*/ 	.word	0x00006cf0


	//   ....[18]....
        /*090c*/ 	.word	0x00006d50


	//   ....[19]....
        /*0910*/ 	.word	0x00006da0


	//----- nvinfo : EIATTR_EXIT_INSTR_OFFSETS
	.align		4
.L_3817:
        /*0914*/ 	.byte	0x04, 0x1c
        /*0916*/ 	.short	(.L_3819 - .L_3818)


	//   ....[0]....
.L_3818:
        /*0918*/ 	.word	0x00006a30


	//----- nvinfo : EIATTR_MAX_THREADS
	.align		4
.L_3819:
        /*091c*/ 	.byte	0x04, 0x05
        /*091e*/ 	.short	(.L_3821 - .L_3820)
.L_3820:
        /*0920*/ 	.word	0x00000080
        /*0924*/ 	.word	0x00000001
        /*0928*/ 	.word	0x00000001


	//----- nvinfo : EIATTR_CRS_STACK_SIZE
	.align		4
.L_3821:
        /*092c*/ 	.byte	0x04, 0x1e
        /*092e*/ 	.short	(.L_3823 - .L_3822)
.L_3822:
        /*0930*/ 	.word	0x00000000


	//----- nvinfo : EIATTR_CBANK_PARAM_SIZE
	.align		4
.L_3823:
        /*0934*/ 	.byte	0x03, 0x19
        /*0936*/ 	.short	0x0128


	//----- nvinfo : EIATTR_PARAM_CBANK
	.align		4
        /*0938*/ 	.byte	0x04, 0x0a
        /*093a*/ 	.short	(.L_3825 - .L_3824)
	.align		4
.L_3824:
        /*093c*/ 	.word	index@(.nv.constant0._ZN10layer_norm13ln_bwd_kernelINS_13Kernel_traitsI6__halfS2_fS2_fjLj5120ELj1ELj1ELj4ELj16ENS_18Kernel_traits_baseILj5120ES2_S2_fS2_fjLj128EEEEELb1ELb1ELb0ELb1EEEvNS_9BwdParamsE)
        /*0940*/ 	.short	0x0210
        /*0942*/ 	.short	0x0128


	//----- nvinfo : EIATTR_SW_WAR
	.align		4
.L_3825:
        /*0944*/ 	.byte	0x04, 0x36
        /*0946*/ 	.short	(.L_3827 - .L_3826)
.L_3826:
        /*0948*/ 	.word	0x00000008
.L_3827:


//--------------------- .nv.info._ZN10layer_norm22ln_bwd_finalize_kernelINS_22Kernel_traits_finalizeILj5120E6__halfS2_fS2_fjLb1ELj1024ELj4ENS_18Kernel_traits_baseILj5120ES2_S2_fS2_fjLj1024EEEEELb1ELb0EEEvNS_9BwdParamsE --------------------------
	.section	.nv.info._ZN10layer_norm22ln_bwd_finalize_kernelINS_22Kernel_traits_finalizeILj5120E6__halfS2_fS2_fjLb1ELj1024ELj4ENS_18Kernel_traits_baseILj5120ES2_S2_fS2_fjLj1024EEEEELb1ELb0EEEvNS_9BwdParamsE,"",@"SHT_CUDA_INFO"
	.sectionflags	@""
	.align	4


	//----- nvinfo : EIATTR_CUDA_API_VERSION
	.align		4
        /*0000*/ 	.byte	0x04, 0x37
        /*0002*/ 	.short	(.L_3829 - .L_3828)
.L_3828:
        /*0004*/ 	.word	0x00000082


	//----- nvinfo : EIATTR_KPARAM_INFO
	.align		4
.L_3829:
        /*0008*/ 	.byte	0x04, 0x17
        /*000a*/ 	.short	(.L_3831 - .L_3830)
.L_3830:
        /*000c*/ 	.word	0x00000000
        /*0010*/ 	.short	0x0000
        /*0012*/ 	.short	0x0000
        /*0014*/ 	.byte	0x00, 0xf0, 0xa1, 0x04


	//----- nvinfo : EIATTR_SPARSE_MMA_MASK
	.align		4
.L_3831:
        /*0018*/ 	.byte	0x03, 0x50
        /*001a*/ 	.short	0x0000


	//----- nvinfo : EIATTR_MAXREG_COUNT
	.align		4
        /*001c*/ 	.byte	0x03, 0x1b
        /*001e*/ 	.short	0x0040


	//----- nvinfo : EIATTR_NUM_BARRIERS
	.align		4
        /*0020*/ 	.byte	0x02, 0x4c
        /*0022*/ 	.byte	0x01
	.zero		1


	//----- nvinfo : EIATTR_MERCURY_ISA_VERSION
	.align		4
        /*0024*/ 	.byte	0x03, 0x5f
        /*0026*/ 	.short	0x0101


	//----- nvinfo : EIATTR_COOP_GROUP_MASK_REGIDS
	.align		4
        /*0028*/ 	.byte	0x04, 0x29
        /*002a*/ 	.short	(.L_3833 - .L_3832)


	//   ....[0]....
.L_3832:
        /*002c*/ 	.word	0xffffffff


	//   ....[1]....
        /*0030*/ 	.word	0xffffffff


	//   ....[2]....
        /*0034*/ 	.word	0xffffffff


	//   ....[3]....
        /*0038*/ 	.word	0xffffffff


	//   ....[4]....
        /*003c*/ 	.word	0xffffffff


	//   ....[5]....
        /*0040*/ 	.word	0xffffffff


	//   ....[6]....
        /*0044*/ 	.word	0xffffffff


	//   ....[7]....
        /*0048*/ 	.word	0xffffffff


	//   ....[8]....
        /*004c*/ 	.word	0xffffffff


	//   ....[9]....
        /*0050*/ 	.word	0xffffffff


	//   ....[10]....
        /*0054*/ 	.word	0xffffffff


	//   ....[11]....
        /*0058*/ 	.word	0xffffffff


	//   ....[12]....
        /*005c*/ 	.word	0xffffffff


	//   ....[13]....
        /*0060*/ 	.word	0xffffffff


	//   ....[14]....
        /*0064*/ 	.word	0xffffffff


	//   ....[15]....
        /*0068*/ 	.word	0x05000014


	//   ....[16]....
        /*006c*/ 	.word	0x05000014


	//   ....[17]....
        /*0070*/ 	.word	0x05000014


	//   ....[18]....
        /*0074*/ 	.word	0x05000014


	//   ....[19]....
        /*0078*/ 	.word	0x05000014


	//   ....[20]....
        /*007c*/ 	.word	0x05000014


	//   ....[21]....
        /*0080*/ 	.word	0x05000014


	//   ....[22]....
        /*0084*/ 	.word	0x05000014


	//   ....[23]....
        /*0088*/ 	.word	0x05000014


	//   ....[24]....
        /*008c*/ 	.word	0x05000014


	//   ....[25]....
        /*0090*/ 	.word	0x05000014


	//   ....[26]....
        /*0094*/ 	.word	0x05000014


	//   ....[27]....
        /*0098*/ 	.word	0x05000014


	//   ....[28]....
        /*009c*/ 	.word	0x05000014


	//   ....[29]....
        /*00a0*/ 	.word	0x05000014


	//----- nvinfo : EIATTR_COOP_GROUP_INSTR_OFFSETS
	.align		4
.L_3833:
        /*00a4*/ 	.byte	0x04, 0x28
        /*00a6*/ 	.short	(.L_3835 - .L_3834)


	//   ....[0]....
.L_3834:
        /*00a8*/ 	.word	0x00000ad0


	//   ....[1]....
        /*00ac*/ 	.word	0x00000ae0


	//   ....[2]....
        /*00b0*/ 	.word	0x00000af0


	//   ....[3]....
        /*00b4*/ 	.word	0x00000b20


	//   ....[4]....
        /*00b8*/ 	.word	0x00000b40


	//   ....[5]....
        /*00bc*/ 	.word	0x00000b50


	//   ....[6]....
        /*00c0*/ 	.word	0x00000b90


	//   ....[7]....
        /*00c4*/ 	.word	0x00000ba0


	//   ....[8]....
        /*00c8*/ 	.word	0x00000bb0


	//   ....[9]....
        /*00cc*/ 	.word	0x00000be0


	//   ....[10]....
        /*00d0*/ 	.word	0x00000c00


	//   ....[11]....
        /*00d4*/ 	.word	0x00000c10


	//   ....[12]....
        /*00d8*/ 	.word	0x00000c40


	//   ....[13]....
        /*00dc*/ 	.word	0x00000c60


	//   ....[14]....
        /*00e0*/ 	.word	0x00000c70


	//   ....[15]....
        /*00e4*/ 	.word	0x00000f20


	//   ....[16]....
        /*00e8*/ 	.word	0x00000f90


	//   ....[17]....
        /*00ec*/ 	.word	0x00001000


	//   ....[18]....
        /*00f0*/ 	.word	0x00001070


	//   ....[19]....
        /*00f4*/ 	.word	0x000010e0


	//   ....[20]....
        /*00f8*/ 	.word	0x00001140


	//   ....[21]....
        /*00fc*/ 	.word	0x000011b0


	//   ....[22]....
        /*0100*/ 	.word	0x00001220


	//   ....[23]....
        /*0104*/ 	.word	0x00001290


	//   ....[24]....
        /*0108*/ 	.word	0x00001300


	//   ....[25]....
        /*010c*/ 	.word	0x00001360


	//   ....[26]....
        /*0110*/ 	.word	0x000013d0


	//   ....[27]....
        /*0114*/ 	.word	0x00001440


	//   ....[28]....
        /*0118*/ 	.word	0x000014b0


	//   ....[29]....
        /*011c*/ 	.word	0x00001520


	//----- nvinfo : EIATTR_EXIT_INSTR_OFFSETS
	.align		4
.L_3835:
        /*0120*/ 	.byte	0x04, 0x1c
        /*0122*/ 	.short	(.L_3837 - .L_3836)


	//   ....[0]....
.L_3836:
        /*0124*/ 	.word	0x00000070


	//   ....[1]....
        /*0128*/ 	.word	0x00000ec0


	//----- nvinfo : EIATTR_MAX_THREADS
	.align		4
.L_3837:
        /*012c*/ 	.byte	0x04, 0x05
        /*012e*/ 	.short	(.L_3839 - .L_3838)
.L_3838:
        /*0130*/ 	.word	0x00000400
        /*0134*/ 	.word	0x00000001
        /*0138*/ 	.word	0x00000001


	//----- nvinfo : EIATTR_CRS_STACK_SIZE
	.align		4
.L_3839:
        /*013c*/ 	.byte	0x04, 0x1e
        /*013e*/ 	.short	(.L_3841 - .L_3840)
.L_3840:
        /*0140*/ 	.word	0x00000000


	//----- nvinfo : EIATTR_CBANK_PARAM_SIZE
	.align		4
.L_3841:
        /*0144*/ 	.byte	0x03, 0x19
        /*0146*/ 	.short	0x0128


	//----- nvinfo : EIATTR_PARAM_CBANK
	.align		4
        /*0148*/ 	.byte	0x04, 0x0a
        /*014a*/ 	.short	(.L_3843 - .L_3842)
	.align		4
.L_3842:
        /*014c*/ 	.word	index@(.nv.constant0._ZN10layer_norm22ln_bwd_finalize_kernelINS_22Kernel_traits_finalizeILj5120E6__halfS2_fS2_fjLb1ELj1024ELj4ENS_18Kernel_traits_baseILj5120ES2_S2_fS2_fjLj1024EEEEELb1ELb0EEEvNS_9BwdParamsE)
        /*0150*/ 	.short	0x0210
        /*0152*/ 	.short	0x0128


	//----- nvinfo : EIATTR_SW_WAR
	.align		4
.L_3843:
        /*0154*/ 	.byte	0x04, 0x36
        /*0156*/ 	.short	(.L_3845 - .L_3844)
.L_3844:
        /*0158*/ 	.word	0x00000008
.L_3845:


//--------------------- .nv.info._ZN10layer_norm13ln_bwd_kernelINS_13Kernel_traitsI6__halfS2_fS2_fjLj5120ELj1ELj1ELj4ELj16ENS_18Kernel_traits_baseILj5120ES2_S2_fS2_fjLj128EEEEELb1ELb1ELb1ELb0EEEvNS_9BwdParamsE --------------------------
	.section	.nv.info._ZN10layer_norm13ln_bwd_kernelINS_13Kernel_traitsI6__halfS2_fS2_fjLj5120ELj1ELj1ELj4ELj16ENS_18Kernel_traits_baseILj5120ES2_S2_fS2_fjLj128EEEEELb1ELb1ELb1ELb0EEEvNS_9BwdParamsE,"",@"SHT_CUDA_INFO"
	.sectionflags	@""
	.align	4


	//----- nvinfo : EIATTR_CUDA_API_VERSION
	.align		4
        /*0000*/ 	.byte	0x04, 0x37
        /*0002*/ 	.short	(.L_3847 - .L_3846)
.L_3846:
        /*0004*/ 	.word	0x00000082


	//----- nvinfo : EIATTR_KPARAM_INFO
	.align		4
.L_3847:
        /*0008*/ 	.byte	0x04, 0x17
        /*000a*/ 	.short	(.L_3849 - .L_3848)
.L_3848:
        /*000c*/ 	.word	0x00000000
        /*0010*/ 	.short	0x0000
        /*0012*/ 	.short	0x0000
        /*0014*/ 	.byte	0x00, 0xf0, 0xa1, 0x04


	//----- nvinfo : EIATTR_SPARSE_MMA_MASK
	.align		4
.L_3849:
        /*0018*/ 	.byte	0x03, 0x50
        /*001a*/ 	.short	0x0000


	//----- nvinfo : EIATTR_MAXREG_COUNT
	.align		4
        /*001c*/ 	.byte	0x03, 0x1b
        /*001e*/ 	.short	0x00ff


	//----- nvinfo : EIATTR_NUM_BARRIERS
	.align		4
        /*0020*/ 	.byte	0x02, 0x4c
        /*0022*/ 	.byte	0x01
	.zero		1


	//----- nvinfo : EIATTR_ANNOTATIONS
	.align		4
        /*0024*/ 	.byte	0x04, 0x55
        /*0026*/ 	.short	(.L_3851 - .L_3850)


	//   ....[0]....
.L_3850:
        /* <DEDUP_REMOVED lines=128> */


	//----- nvinfo : EIATTR_MERCURY_ISA_VERSION
	.align		4
.L_3851:
        /*0810*/ 	.byte	0x03, 0x5f
        /*0812*/ 	.short	0x0101


	//----- nvinfo : EIATTR_COOP_GROUP_MASK_REGIDS
	.align		4
        /*0814*/ 	.byte	0x04, 0x29
        /*0816*/ 	.short	(.L_3853 - .L_3852)


	//   ....[0]....
.L_3852:
        /*0818*/ 	.word	0xffffffff


	//   ....[1]....
        /*081c*/ 	.word	0xffffffff


	//   ....[2]....
        /*0820*/ 	.word	0xffffffff


	//   ....[3]....
        /*0824*/ 	.word	0xffffffff


	//   ....[4]....
        /*0828*/ 	.word	0xffffffff


	//   ....[5]....
        /*082c*/ 	.word	0xffffffff


	//   ....[6]....
        /*0830*/ 	.word	0xffffffff


	//   ....[7]....
        /*0834*/ 	.word	0xffffffff


	//   ....[8]....
        /*0838*/ 	.word	0xffffffff


	//   ....[9]....
        /*083c*/ 	.word	0xffffffff


	//   ....[10]....
        /*0840*/ 	.word	0x050000ca


	//   ....[11]....
        /*0844*/ 	.word	0x050000ca


	//   ....[12]....
        /*0848*/ 	.word	0x050000ca


	//   ....[13]....
        /*084c*/ 	.word	0x050000ca


	//   ....[14]....
        /*0850*/ 	.word	0x050000ca


	//   ....[15]....
        /*0854*/ 	.word	0x050000ca


	//   ....[16]....
        /*0858*/ 	.word	0x050000ca


	//   ....[17]....
        /*085c*/ 	.word	0x050000ca


	//   ....[18]....
        /*0860*/ 	.word	0x050000ca


	//   ....[19]....
        /*0864*/ 	.word	0x050000ca


	//----- nvinfo : EIATTR_COOP_GROUP_INSTR_OFFSETS
	.align		4
.L_3853:
        /*0868*/ 	.byte	0x04, 0x28
        /*086a*/ 	.short	(.L_3855 - .L_3854)


	//   ....[0]....
.L_3854:
        /*086c*/ 	.word	0x00003b00


	//   ....[1]....
        /*0870*/ 	.word	0x00003b20


	//   ....[2]....
        /*0874*/ 	.word	0x00003b40


	//   ....[3]....
        /*0878*/ 	.word	0x00003b60


	//   ....[4]....
        /*087c*/ 	.word	0x00003b80


	//   ....[5]....
        /*0880*/ 	.word	0x00003ba0


	//   ....[6]....
        /*0884*/ 	.word	0x00003bc0


	//   ....[7]....
        /*0888*/ 	.word	0x00003be0


	//   ....[8]....
        /*088c*/ 	.word	0x00003bf0


	//   ....[9]....
        /*0890*/ 	.word	0x00003c10


	//   ....[10]....
        /*0894*/ 	.word	0x00009cd0


	//   ....[11]....
        /*0898*/ 	.word	0x00009d20


	//   ....[12]....
        /*089c*/ 	.word	0x00009d80


	//   ....[13]....
        /*08a0*/ 	.word	0x00009dd0


	//   ....[14]....
        /*08a4*/ 	.word	0x00009e30


	//   ....[15]....
        /*08a8*/ 	.word	0x00009e80


	//   ....[16]....
        /*08ac*/ 	.word	0x00009ee0


	//   ....[17]....
        /*08b0*/ 	.word	0x00009f30


	//   ....[18]....
        /*08b4*/ 	.word	0x00009f90


	//   ....[19]....
        /*08b8*/ 	.word	0x00009fe0


	//----- nvinfo : EIATTR_EXIT_INSTR_OFFSETS
	.align		4
.L_3855:
        /*08bc*/ 	.byte	0x04, 0x1c
        /*08be*/ 	.short	(.L_3857 - .L_3856)


	//   ....[0]....
.L_3856:
        /*08c0*/ 	.word	0x00009ba0


	//   ....[1]....
        /*08c4*/ 	.word	0x00009c70


	//----- nvinfo : EIATTR_MAX_THREADS
	.align		4
.L_3857:
        /*08c8*/ 	.byte	0x04, 0x05
        /*08ca*/ 	.short	(.L_3859 - .L_3858)
.L_3858:
        /*08cc*/ 	.word	0x00000080
        /*08d0*/ 	.word	0x00000001
        /*08d4*/ 	.word	0x00000001


	//----- nvinfo : EIATTR_CRS_STACK_SIZE
	.align		4
.L_3859:
        /*08d8*/ 	.byte	0x04, 0x1e
        /*08da*/ 	.short	(.L_3861 - .L_3860)
.L_3860:
        /*08dc*/ 	.word	0x00000000


	//----- nvinfo : EIATTR_CBANK_PARAM_SIZE
	.align		4
.L_3861:
        /*08e0*/ 	.byte	0x03, 0x19
        /*08e2*/ 	.short	0x0128


	//----- nvinfo : EIATTR_PARAM_CBANK
	.align		4
        /*08e4*/ 	.byte	0x04, 0x0a
        /*08e6*/ 	.short	(.L_3863 - .L_3862)
	.align		4
.L_3862:
        /*08e8*/ 	.word	index@(.nv.constant0._ZN10layer_norm13ln_bwd_kernelINS_13Kernel_traitsI6__halfS2_fS2_fjLj5120ELj1ELj1ELj4ELj16ENS_18Kernel_traits_baseILj5120ES2_S2_fS2_fjLj128EEEEELb1ELb1ELb1ELb0EEEvNS_9BwdParamsE)
        /*08ec*/ 	.short	0x0210
        /*08ee*/ 	.short	0x0128


	//----- nvinfo : EIATTR_SW_WAR
	.align		4
.L_3863:
        /*08f0*/ 	.byte	0x04, 0x36
        /*08f2*/ 	.short	(.L_3865 - .L_3864)
.L_3864:
        /*08f4*/ 	.word	0x00000008
.L_3865:


//--------------------- .nv.info._ZN10layer_norm22ln_bwd_finalize_kernelINS_22Kernel_traits_finalizeILj5120E6__halfS2_fS2_fjLb1ELj1024ELj4ENS_18Kernel_traits_baseILj5120ES2_S2_fS2_fjLj1024EEEEELb1ELb1EEEvNS_9BwdParamsE --------------------------
	.section	.nv.info._ZN10layer_norm22ln_bwd_finalize_kernelINS_22Kernel_traits_finalizeILj5120E6__halfS2_fS2_fjLb1ELj1024ELj4ENS_18Kernel_traits_baseILj5120ES2_S2_fS2_fjLj1024EEEEELb1ELb1EEEvNS_9BwdParamsE,"",@"SHT_CUDA_INFO"
	.sectionflags	@""
	.align	4


	//----- nvinfo : EIATTR_CUDA_API_VERSION
	.align		4
        /*0000*/ 	.byte	0x04, 0x37
        /*0002*/ 	.short	(.L_3867 - .L_3866)
.L_3866:
        /*0004*/ 	.word	0x00000082


	//----- nvinfo : EIATTR_KPARAM_INFO
	.align		4
.L_3867:
        /*0008*/ 	.byte	0x04, 0x17
        /*000a*/ 	.short	(.L_3869 - .L_3868)
.L_3868:
        /*000c*/ 	.word	0x00000000
        /*0010*/ 	.short	0x0000
        /*0012*/ 	.short	0x0000
        /*0014*/ 	.byte	0x00, 0xf0, 0xa1, 0x04


	//----- nvinfo : EIATTR_SPARSE_MMA_MASK
	.align		4
.L_3869:
        /*0018*/ 	.byte	0x03, 0x50
        /*001a*/ 	.short	0x0000


	//----- nvinfo : EIATTR_MAXREG_COUNT
	.align		4
        /*001c*/ 	.byte	0x03, 0x1b
        /*001e*/ 	.short	0x0040


	//----- nvinfo : EIATTR_NUM_BARRIERS
	.align		4
        /*0020*/ 	.byte	0x02, 0x4c
        /*0022*/ 	.byte	0x01
	.zero		1


	//----- nvinfo : EIATTR_MERCURY_ISA_VERSION
	.align		4
        /*0024*/ 	.byte	0x03, 0x5f
        /*0026*/ 	.short	0x0101


	//----- nvinfo : EIATTR_COOP_GROUP_MASK_REGIDS
	.align		4
        /*0028*/ 	.byte	0x04, 0x29
        /*002a*/ 	.short	(.L_3871 - .L_3870)


	//   ....[0]....
.L_3870:
        /*002c*/ 	.word	0xffffffff


	//   ....[1]....
        /*0030*/ 	.word	0xffffffff


	//   ....[2]....
        /*0034*/ 	.word	0xffffffff


	//   ....[3]....
        /*0038*/ 	.word	0xffffffff


	//   ....[4]....
        /*003c*/ 	.word	0xffffffff


	//   ....[5]....
        /*0040*/ 	.word	0xffffffff


	//   ....[6]....
        /*0044*/ 	.word	0xffffffff


	//   ....[7]....
        /*0048*/ 	.word	0xffffffff


	//   ....[8]....
        /*004c*/ 	.word	0xffffffff


	//   ....[9]....
        /*0050*/ 	.word	0xffffffff


	//   ....[10]....
        /*0054*/ 	.word	0xffffffff


	//   ....[11]....
        /*0058*/ 	.word	0xffffffff


	//   ....[12]....
        /*005c*/ 	.word	0xffffffff


	//   ....[13]....
        /*0060*/ 	.word	0xffffffff


	//   ....[14]....
        /*0064*/ 	.word	0xffffffff


	//   ....[15]....
        /*0068*/ 	.word	0x05000014


	//   ....[16]....
        /*006c*/ 	.word	0x05000014


	//   ....[17]....
        /*0070*/ 	.word	0x05000014


	//   ....[18]....
        /*0074*/ 	.word	0x05000014


	//   ....[19]....
        /*0078*/ 	.word	0x05000014


	//   ....[20]....
        /*007c*/ 	.word	0x05000014


	//   ....[21]....
        /*0080*/ 	.word	0x05000014


	//   ....[22]....
        /*0084*/ 	.word	0x05000014


	//   ....[23]....
        /*0088*/ 	.word	0x05000014


	//   ....[24]....
        /*008c*/ 	.word	0x05000014


	//   ....[25]....
        /*0090*/ 	.word	0x05000014


	//   ....[26]....
        /*0094*/ 	.word	0x05000014


	//   ....[27]....
        /*0098*/ 	.word	0x05000014


	//   ....[28]....
        /*009c*/ 	.word	0x05000014


	//   ....[29]....
        /*00a0*/ 	.word	0x05000014


	//----- nvinfo : EIATTR_COOP_GROUP_INSTR_OFFSETS
	.align		4
.L_3871:
        /*00a4*/ 	.byte	0x04, 0x28
        /*00a6*/ 	.short	(.L_3873 - .L_3872)


	//   ....[0]....
.L_3872:
        /*00a8*/ 	.word	0x00000ab0


	//   ....[1]....
        /*00ac*/ 	.word	0x00000ac0


	//   ....[2]....
        /*00b0*/ 	.word	0x00000ad0


	//   ....[3]....
        /*00b4*/ 	.word	0x00000b00


	//   ....[4]....
        /*00b8*/ 	.word	0x00000b20


	//   ....[5]....
        /*00bc*/ 	.word	0x00000b30


	//   ....[6]....
        /*00c0*/ 	.word	0x00000b60


	//   ....[7]....
        /*00c4*/ 	.word	0x00000b80


	//   ....[8]....
        /*00c8*/ 	.word	0x00000b90


	//   ....[9]....
        /*00cc*/ 	.word	0x00000bc0


	//   ....[10]....
        /*00d0*/ 	.word	0x00000be0


	//   ....[11]....
        /*00d4*/ 	.word	0x00000bf0


	//   ....[12]....
        /*00d8*/ 	.word	0x00000c20


	//   ....[13]....
        /*00dc*/ 	.word	0x00000c40


	//   ....[14]....
        /*00e0*/ 	.word	0x00000c50


	//   ....[15]....
        /*00e4*/ 	.word	0x00000ee0


	//   ....[16]....
        /*00e8*/ 	.word	0x00000f50


	//   ....[17]....
        /*00ec*/ 	.word	0x00000fc0


	//   ....[18]....
        /*00f0*/ 	.word	0x00001030


	//   ....[19]....
        /*00f4*/ 	.word	0x000010a0


	//   ....[20]....
        /*00f8*/ 	.word	0x00001100


	//   ....[21]....
        /*00fc*/ 	.word	0x00001170


	//   ....[22]....
        /*0100*/ 	.word	0x000011e0


	//   ....[23]....
        /*0104*/ 	.word	0x00001250


	//   ....[24]....
        /*0108*/ 	.word	0x000012c0


	//   ....[25]....
        /*010c*/ 	.word	0x00001320


	//   ....[26]....
        /*0110*/ 	.word	0x00001390


	//   ....[27]....
        /*0114*/ 	.word	0x00001400


	//   ....[28]....
        /*0118*/ 	.word	0x00001470


	//   ....[29]....
        /*011c*/ 	.word	0x000014e0


	//----- nvinfo : EIATTR_EXIT_INSTR_OFFSETS
	.align		4
.L_3873:
        /*0120*/ 	.byte	0x04, 0x1c
        /*0122*/ 	.short	(.L_3875 - .L_3874)


	//   ....[0]....
.L_3874:
        /*0124*/ 	.word	0x00000070


	//   ....[1]....
        /*0128*/ 	.word	0x00000e80


	//----- nvinfo : EIATTR_MAX_THREADS
	.align		4
.L_3875:
        /*012c*/ 	.byte	0x04, 0x05
        /*012e*/ 	.short	(.L_3877 - .L_3876)
.L_3876:
        /*0130*/ 	.word	0x00000400
        /*0134*/ 	.word	0x00000001
        /*0138*/ 	.word	0x00000001


	//----- nvinfo : EIATTR_CRS_STACK_SIZE
	.align		4
.L_3877:
        /*013c*/ 	.byte	0x04, 0x1e
        /*013e*/ 	.short	(.L_3879 - .L_3878)
.L_3878:
        /*0140*/ 	.word	0x00000000


	//----- nvinfo : EIATTR_CBANK_PARAM_SIZE
	.align		4
.L_3879:
        /*0144*/ 	.byte	0x03, 0x19
        /*0146*/ 	.short	0x0128


	//----- nvinfo : EIATTR_PARAM_CBANK
	.align		4
        /*0148*/ 	.byte	0x04, 0x0a
        /*014a*/ 	.short	(.L_3881 - .L_3880)
	.align		4
.L_3880:
        /*014c*/ 	.word	index@(.nv.constant0._ZN10layer_norm22ln_bwd_finalize_kernelINS_22Kernel_traits_finalizeILj5120E6__halfS2_fS2_fjLb1ELj1024ELj4ENS_18Kernel_traits_baseILj5120ES2_S2_fS2_fjLj1024EEEEELb1ELb1EEEvNS_9BwdParamsE)
        /*0150*/ 	.short	0x0210
        /*0152*/ 	.short	0x0128


	//----- nvinfo : EIATTR_SW_WAR
	.align		4
.L_3881:
        /*0154*/ 	.byte	0x04, 0x36
        /*0156*/ 	.short	(.L_3883 - .L_3882)
.L_3882:
        /*0158*/ 	.word	0x00000008
.L_3883:


//--------------------- .nv.info._ZN10layer_norm13ln_bwd_kernelINS_13Kernel_traitsI6__halfS2_fS2_fjLj5120ELj1ELj1ELj4ELj16ENS_18Kernel_traits_baseILj5120ES2_S2_fS2_fjLj128EEEEELb1ELb1ELb1ELb1EEEvNS_9BwdParamsE --------------------------
	.section	.nv.info._ZN10layer_norm13ln_bwd_kernelINS_13Kernel_traitsI6__halfS2_fS2_fjLj5120ELj1ELj1ELj4ELj16ENS_18Kernel_traits_baseILj5120ES2_S2_fS2_fjLj128EEEEELb1ELb1ELb1ELb1EEEvNS_9BwdParamsE,"",@"SHT_CUDA_INFO"
	.sectionflags	@""
	.align	4


	//----- nvinfo : EIATTR_CUDA_API_VERSION
	.align		4
        /*0000*/ 	.byte	0x04, 0x37
        /*0002*/ 	.short	(.L_3885 - .L_3884)
.L_3884:
        /*0004*/ 	.word	0x00000082


	//----- nvinfo : EIATTR_KPARAM_INFO
	.align		4
.L_3885:
        /*0008*/ 	.byte	0x04, 0x17
        /*000a*/ 	.short	(.L_3887 - .L_3886)
.L_3886:
        /*000c*/ 	.word	0x00000000
        /*0010*/ 	.short	0x0000
        /*0012*/ 	.short	0x0000
        /*0014*/ 	.byte	0x00, 0xf0, 0xa1, 0x04


	//----- nvinfo : EIATTR_SPARSE_MMA_MASK
	.align		4
.L_3887:
        /*0018*/ 	.byte	0x03, 0x50
        /*001a*/ 	.short	0x0000


	//----- nvinfo : EIATTR_MAXREG_COUNT
	.align		4
        /*001c*/ 	.byte	0x03, 0x1b
        /*001e*/ 	.short	0x00ff


	//----- nvinfo : EIATTR_NUM_BARRIERS
	.align		4
        /*0020*/ 	.byte	0x02, 0x4c
        /*0022*/ 	.byte	0x01
	.zero		1


	//----- nvinfo : EIATTR_ANNOTATIONS
	.align		4
        /*0024*/ 	.byte	0x04, 0x55
        /*0026*/ 	.short	(.L_3889 - .L_3888)


	//   ....[0]....
.L_3888:
        /* <DEDUP_REMOVED lines=159> */


	//----- nvinfo : EIATTR_MERCURY_ISA_VERSION
	.align		4
.L_3889:
        /*0a00*/ 	.byte	0x03, 0x5f
        /*0a02*/ 	.short	0x0101


	//----- nvinfo : EIATTR_COOP_GROUP_MASK_REGIDS
	.align		4
        /*0a04*/ 	.byte	0x04, 0x29
        /*0a06*/ 	.short	(.L_3891 - .L_3890)


	//   ....[0]....
.L_3890:
        /*0a08*/ 	.word	0xffffffff


	//   ....[1]....
        /*0a0c*/ 	.word	0xffffffff


	//   ....[2]....
        /*0a10*/ 	.word	0xffffffff


	//   ....[3]....
        /*0a14*/ 	.word	0xffffffff


	//   ....[4]....
        /*0a18*/ 	.word	0xffffffff


	//   ....[5]....
        /*0a1c*/ 	.word	0xffffffff


	//   ....[6]....
        /*0a20*/ 	.word	0xffffffff


	//   ....[7]....
        /*0a24*/ 	.word	0xffffffff


	//   ....[8]....
        /*0a28*/ 	.word	0xffffffff


	//   ....[9]....
        /*0a2c*/ 	.word	0xffffffff


	//   ....[10]....
        /*0a30*/ 	.word	0x050000d4


	//   ....[11]....
        /*0a34*/ 	.word	0x050000d4


	//   ....[12]....
        /*0a38*/ 	.word	0x050000d4


	//   ....[13]....
        /*0a3c*/ 	.word	0x050000d4


	//   ....[14]....
        /*0a40*/ 	.word	0x050000d4


	//   ....[15]....
        /*0a44*/ 	.word	0x050000d4


	//   ....[16]....
        /*0a48*/ 	.word	0x050000d4


	//   ....[17]....
        /*0a4c*/ 	.word	0x050000d4


	//   ....[18]....
        /*0a50*/ 	.word	0x050000d4


	//   ....[19]....
        /*0a54*/ 	.word	0x050000d4


	//----- nvinfo : EIATTR_COOP_GROUP_INSTR_OFFSETS
	.align		4
.L_3891:
        /*0a58*/ 	.byte	0x04, 0x28
        /*0a5a*/ 	.short	(.L_3893 - .L_3892)


	//   ....[0]....
.L_3892:
        /*0a5c*/ 	.word	0x00003bf0


	//   ....[1]....
        /*0a60*/ 	.word	0x00003c10


	//   ....[2]....
        /*0a64*/ 	.word	0x00003c30


	//   ....[3]....
        /*0a68*/ 	.word	0x00003c50


	//   ....[4]....
        /*0a6c*/ 	.word	0x00003c70


	//   ....[5]....
        /*0a70*/ 	.word	0x00003c90


	//   ....[6]....
        /*0a74*/ 	.word	0x00003cb0


	//   ....[7]....
        /*0a78*/ 	.word	0x00003cd0


	//   ....[8]....
        /*0a7c*/ 	.word	0x00003ce0


	//   ....[9]....
        /*0a80*/ 	.word	0x00003d00


	//   ....[10]....
        /*0a84*/ 	.word	0x00009810


	//   ....[11]....
        /*0a88*/ 	.word	0x00009860


	//   ....[12]....
        /*0a8c*/ 	.word	0x000098c0


	//   ....[13]....
        /*0a90*/ 	.word	0x00009910


	//   ....[14]....
        /*0a94*/ 	.word	0x00009970


	//   ....[15]....
        /*0a98*/ 	.word	0x000099c0


	//   ....[16]....
        /*0a9c*/ 	.word	0x00009a20


	//   ....[17]....
        /*0aa0*/ 	.word	0x00009a70


	//   ....[18]....
        /*0aa4*/ 	.word	0x00009ad0


	//   ....[19]....
        /*0aa8*/ 	.word	0x00009b20


	//----- nvinfo : EIATTR_EXIT_INSTR_OFFSETS
	.align		4
.L_3893:
        /*0aac*/ 	.byte	0x04, 0x1c
        /*0aae*/ 	.short	(.L_3895 - .L_3894)


	//   ....[0]....
.L_3894:
        /*0ab0*/ 	.word	0x000097b0


	//----- nvinfo : EIATTR_MAX_THREADS
	.align		4
.L_3895:
        /*0ab4*/ 	.byte	0x04, 0x05
        /*0ab6*/ 	.short	(.L_3897 - .L_3896)
.L_3896:
        /*0ab8*/ 	.word	0x00000080
        /*0abc*/ 	.word	0x00000001
        /*0ac0*/ 	.word	0x00000001


	//----- nvinfo : EIATTR_CRS_STACK_SIZE
	.align		4
.L_3897:
        /*0ac4*/ 	.byte	0x04, 0x1e
        /*0ac6*/ 	.short	(.L_3899 - .L_3898)
.L_3898:
        /*0ac8*/ 	.word	0x00000000


	//----- nvinfo : EIATTR_CBANK_PARAM_SIZE
	.align		4
.L_3899:
        /*0acc*/ 	.byte	0x03, 0x19
        /*0ace*/ 	.short	0x0128


	//----- nvinfo : EIATTR_PARAM_CBANK
	.align		4
        /*0ad0*/ 	.byte	0x04, 0x0a
        /*0ad2*/ 	.short	(.L_3901 - .L_3900)
	.align		4
.L_3900:
        /*0ad4*/ 	.word	index@(.nv.constant0._ZN10layer_norm13ln_bwd_kernelINS_13Kernel_traitsI6__halfS2_fS2_fjLj5120ELj1ELj1ELj4ELj16ENS_18Kernel_traits_baseILj5120ES2_S2_fS2_fjLj128EEEEELb1ELb1ELb1ELb1EEEvNS_9BwdParamsE)
        /*0ad8*/ 	.short	0x0210
        /*0ada*/ 	.short	0x0128


	//----- nvinfo : EIATTR_SW_WAR
	.align		4
.L_3901:
        /*0adc*/ 	.byte	0x04, 0x36
        /*0ade*/ 	.short	(.L_3903 - .L_3902)
.L_3902:
        /*0ae0*/ 	.word	0x00000008
.L_3903:


//--------------------- .nv.info._ZN10layer_norm13ln_bwd_kernelINS_13Kernel_traitsIf6__halffS2_fjLj5120ELj1ELj1ELj4ELj16ENS_18Kernel_traits_baseILj5120EfS2_fS2_fjLj128EEEEELb0ELb0ELb0ELb0EEEvNS_9BwdParamsE --------------------------
	.section	.nv.info._ZN10layer_norm13ln_bwd_kernelINS_13Kernel_traitsIf6__halffS2_fjLj5120ELj1ELj1ELj4ELj16ENS_18Kernel_traits_baseILj5120EfS2_fS2_fjLj128EEEEELb0ELb0ELb0ELb0EEEvNS_9BwdParamsE,"",@"SHT_CUDA_INFO"
	.sectionflags	@""
	.align	4


	//----- nvinfo : EIATTR_CUDA_API_VERSION
	.align		4
        /*0000*/ 	.byte	0x04, 0x37
        /*0002*/ 	.short	(.L_3905 - .L_3904)
.L_3904:
        /*0004*/ 	.word	0x00000082


	//----- nvinfo : EIATTR_KPARAM_INFO
	.align		4
.L_3905:
        /*0008*/ 	.byte	0x04, 0x17
        /*000a*/ 	.short	(.L_3907 - .L_3906)
.L_3906:
        /*000c*/ 	.word	0x00000000
        /*0010*/ 	.short	0x0000
        /*0012*/ 	.short	0x0000
        /*0014*/ 	.byte	0x00, 0xf0, 0xa1, 0x04


	//----- nvinfo : EIATTR_SPARSE_MMA_MASK
	.align		4
.L_3907:
        /*0018*/ 	.byte	0x03, 0x50
        /*001a*/ 	.short	0x0000


	//----- nvinfo : EIATTR_MAXREG_COUNT
	.align		4
        /*001c*/ 	.byte	0x03, 0x1b
        /*001e*/ 	.short	0x00ff


	//----- nvinfo : EIATTR_NUM_BARRIERS
	.align		4
        /*0020*/ 	.byte	0x02, 0x4c
        /*0022*/ 	.byte	0x01
	.zero		1


	//----- nvinfo : EIATTR_ANNOTATIONS
	.align		4
        /*0024*/ 	.byte	0x04, 0x55
        /*0026*/ 	.short	(.L_3909 - .L_3908)


	//   ....[0]....
.L_3908:
        /* <DEDUP_REMOVED lines=26> */


	//----- nvinfo : EIATTR_MERCURY_ISA_VERSION
	.align		4
.L_3909:
        /*01b0*/ 	.byte	0x03, 0x5f
        /*01b2*/ 	.short	0x0101


	//----- nvinfo : EIATTR_COOP_GROUP_MASK_REGIDS
	.align		4
        /*01b4*/ 	.byte	0x04, 0x29
        /*01b6*/ 	.short	(.L_3911 - .L_3910)


	//   ....[0]....
.L_3910:
        /*01b8*/ 	.word	0xffffffff


	//   ....[1]....
        /*01bc*/ 	.word	0xffffffff


	//   ....[2]....
        /*01c0*/ 	.word	0xffffffff


	//   ....[3]....
        /*01c4*/ 	.word	0xffffffff


	//   ....[4]....
        /*01c8*/ 	.word	0xffffffff


	//   ....[5]....
        /*01cc*/ 	.word	0xffffffff


	//   ....[6]....
        /*01d0*/ 	.word	0xffffffff


	//   ....[7]....
        /*01d4*/ 	.word	0xffffffff


	//   ....[8]....
        /*01d8*/ 	.word	0xffffffff


	//   ....[9]....
        /*01dc*/ 	.word	0xffffffff


	//   ....[10]....
        /*01e0*/ 	.word	0x050000b7


	//   ....[11]....
        /*01e4*/ 	.word	0x050000b7


	//   ....[12]....
        /*01e8*/ 	.word	0x050000b7


	//   ....[13]....
        /*01ec*/ 	.word	0x050000b7


	//   ....[14]....
        /*01f0*/ 	.word	0x050000b7


	//   ....[15]....
        /*01f4*/ 	.word	0x050000b7


	//   ....[16]....
        /*01f8*/ 	.word	0x050000b7


	//   ....[17]....
        /*01fc*/ 	.word	0x050000b7


	//   ....[18]....
        /*0200*/ 	.word	0x050000b7


	//   ....[19]....
        /*0204*/ 	.word	0x050000b7


	//----- nvinfo : EIATTR_COOP_GROUP_INSTR_OFFSETS
	.align		4
.L_3911:
        /*0208*/ 	.byte	0x04, 0x28
        /*020a*/ 	.short	(.L_3913 - .L_3912)


	//   ....[0]....
.L_3912:
        /*020c*/ 	.word	0x000023e0


	//   ....[1]....
        /*0210*/ 	.word	0x00002400


	//   ....[2]....
        /*0214*/ 	.word	0x00002420


	//   ....[3]....
        /*0218*/ 	.word	0x00002440


	//   ....[4]....
        /*021c*/ 	.word	0x00002460


	//   ....[5]....
        /*0220*/ 	.word	0x00002480


	//   ....[6]....
        /*0224*/ 	.word	0x000024a0


	//   ....[7]....
        /*0228*/ 	.word	0x000024c0


	//   ....[8]....
        /*022c*/ 	.word	0x000024d0


	//   ....[9]....
        /*0230*/ 	.word	0x000024f0


	//   ....[10]....
        /*0234*/ 	.word	0x00004140


	//   ....[11]....
        /*0238*/ 	.word	0x000041b0


	//   ....[12]....
        /*023c*/ 	.word	0x00004220


	//   ....[13]....
        /*0240*/ 	.word	0x00004290


	//   ....[14]....
        /*0244*/ 	.word	0x00004300


	//   ....[15]....
        /*0248*/ 	.word	0x00004370


	//   ....[16]....
        /*024c*/ 	.word	0x000043e0


	//   ....[17]....
        /*0250*/ 	.word	0x00004450


	//   ....[18]....
        /*0254*/ 	.word	0x000044c0


	//   ....[19]....
        /*0258*/ 	.word	0x00004510


	//----- nvinfo : EIATTR_EXIT_INSTR_OFFSETS
	.align		4
.L_3913:
        /*025c*/ 	.byte	0x04, 0x1c
        /*025e*/ 	.short	(.L_3915 - .L_3914)


	//   ....[0]....
.L_3914:
        /*0260*/ 	.word	0x00004050


	//   ....[1]....
        /*0264*/ 	.word	0x000040e0


	//----- nvinfo : EIATTR_MAX_THREADS
	.align		4
.L_3915:
        /*0268*/ 	.byte	0x04, 0x05
        /*026a*/ 	.short	(.L_3917 - .L_3916)
.L_3916:
        /*026c*/ 	.word	0x00000080
        /*0270*/ 	.word	0x00000001
        /*0274*/ 	.word	0x00000001


	//----- nvinfo : EIATTR_CRS_STACK_SIZE
	.align		4
.L_3917:
        /*0278*/ 	.byte	0x04, 0x1e
        /*027a*/ 	.short	(.L_3919 - .L_3918)
.L_3918:
        /*027c*/ 	.word	0x00000000


	//----- nvinfo : EIATTR_CBANK_PARAM_SIZE
	.align		4
.L_3919:
        /*0280*/ 	.byte	0x03, 0x19
        /*0282*/ 	.short	0x0128


	//----- nvinfo : EIATTR_PARAM_CBANK
	.align		4
        /*0284*/ 	.byte	0x04, 0x0a
        /*0286*/ 	.short	(.L_3921 - .L_3920)
	.align		4
.L_3920:
        /*0288*/ 	.word	index@(.nv.constant0._ZN10layer_norm13ln_bwd_kernelINS_13Kernel_traitsIf6__halffS2_fjLj5120ELj1ELj1ELj4ELj16ENS_18Kernel_traits_baseILj5120EfS2_fS2_fjLj128EEEEELb0ELb0ELb0ELb0EEEvNS_9BwdParamsE)
        /*028c*/ 	.short	0x0210
        /*028e*/ 	.short	0x0128


	//----- nvinfo : EIATTR_SW_WAR
	.align		4
.L_3921:
        /*0290*/ 	.byte	0x04, 0x36
        /*0292*/ 	.short	(.L_3923 - .L_3922)
.L_3922:
        /*0294*/ 	.word	0x00000008
.L_3923:


//--------------------- .nv.info._ZN10layer_norm13ln_bwd_kernelINS_13Kernel_traitsIf6__halffS2_fjLj5120ELj1ELj1ELj4ELj16ENS_18Kernel_traits_baseILj5120EfS2_fS2_fjLj128EEEEELb0ELb0ELb0ELb1EEEvNS_9BwdParamsE --------------------------
	.section	.nv.info._ZN10layer_norm13ln_bwd_kernelINS_13Kernel_traitsIf6__halffS2_fjLj5120ELj1ELj1ELj4ELj16ENS_18Kernel_traits_baseILj5120EfS2_fS2_fjLj128EEEEELb0ELb0ELb0ELb1EEEvNS_9BwdParamsE,"",@"SHT_CUDA_INFO"
	.sectionflags	@""
	.align	4


	//----- nvinfo : EIATTR_CUDA_API_VERSION
	.align		4
        /*0000*/ 	.byte	0x04, 0x37
        /*0002*/ 	.short	(.L_3925 - .L_3924)
.L_3924:
        /*0004*/ 	.word	0x00000082


	//----- nvinfo : EIATTR_KPARAM_INFO
	.align		4
.L_3925:
        /*0008*/ 	.byte	0x04, 0x17
        /*000a*/ 	.short	(.L_3927 - .L_3926)
.L_3926:
        /*000c*/ 	.word	0x00000000
        /*0010*/ 	.short	0x0000
        /*0012*/ 	.short	0x0000
        /*0014*/ 	.byte	0x00, 0xf0, 0xa1, 0x04


	//----- nvinfo : EIATTR_SPARSE_MMA_MASK
	.align		4
.L_3927:
        /*0018*/ 	.byte	0x03, 0x50
        /*001a*/ 	.short	0x0000


	//----- nvinfo : EIATTR_MAXREG_COUNT
	.align		4
        /*001c*/ 	.byte	0x03, 0x1b
        /*001e*/ 	.short	0x00ff


	//----- nvinfo : EIATTR_NUM_BARRIERS
	.align		4
        /*0020*/ 	.byte	0x02, 0x4c
        /*0022*/ 	.byte	0x01
	.zero		1


	//----- nvinfo : EIATTR_ANNOTATIONS
	.align		4
        /*0024*/ 	.byte	0x04, 0x55
        /*0026*/ 	.short	(.L_3929 - .L_3928)


	//   ....[0]....
.L_3928:
        /* <DEDUP_REMOVED lines=29> */


	//----- nvinfo : EIATTR_MERCURY_ISA_VERSION
	.align		4
.L_3929:
        /*01e8*/ 	.byte	0x03, 0x5f
        /*01ea*/ 	.short	0x0101


	//----- nvinfo : EIATTR_COOP_GROUP_MASK_REGIDS
	.align		4
        /*01ec*/ 	.byte	0x04, 0x29
        /*01ee*/ 	.short	(.L_3931 - .L_3930)


	//   ....[0]....
.L_3930:
        /*01f0*/ 	.word	0xffffffff


	//   ....[1]....
        /*01f4*/ 	.word	0xffffffff


	//   ....[2]....
        /*01f8*/ 	.word	0xffffffff


	//   ....[3]....
        /*01fc*/ 	.word	0xffffffff


	//   ....[4]....
        /*0200*/ 	.word	0xffffffff


	//   ....[5]....
        /*0204*/ 	.word	0xffffffff


	//   ....[6]....
        /*0208*/ 	.word	0xffffffff


	//   ....[7]....
        /*020c*/ 	.word	0xffffffff


	//   ....[8]....
        /*0210*/ 	.word	0xffffffff


	//   ....[9]....
        /*0214*/ 	.word	0xffffffff


	//   ....[10]....
        /*0218*/ 	.word	0x05000076


	//   ....[11]....
        /*021c*/ 	.word	0x05000076


	//   ....[12]....
        /*0220*/ 	.word	0x05000076


	//   ....[13]....
        /*0224*/ 	.word	0x05000076


	//   ....[14]....
        /*0228*/ 	.word	0x05000076


	//   ....[15]....
        /*022c*/ 	.word	0x05000076


	//   ....[16]....
        /*0230*/ 	.word	0x05000076


	//   ....[17]....
        /*0234*/ 	.word	0x05000076


	//   ....[18]....
        /*0238*/ 	.word	0x05000076


	//   ....[19]....
        /*023c*/ 	.word	0x05000076


	//----- nvinfo : EIATTR_COOP_GROUP_INSTR_OFFSETS
	.align		4
.L_3931:
        /*0240*/ 	.byte	0x04, 0x28
        /*0242*/ 	.short	(.L_3933 - .L_3932)


	//   ....[0]....
.L_3932:
        /*0244*/ 	.word	0x00002280


	//   ....[1]....
        /*0248*/ 	.word	0x000022a0


	//   ....[2]....
        /*024c*/ 	.word	0x000022c0


	//   ....[3]....
        /*0250*/ 	.word	0x000022e0


	//   ....[4]....
        /*0254*/ 	.word	0x00002300


	//   ....[5]....
        /*0258*/ 	.word	0x00002320


	//   ....[6]....
        /*025c*/ 	.word	0x00002340


	//   ....[7]....
        /*0260*/ 	.word	0x00002360


	//   ....[8]....
        /*0264*/ 	.word	0x00002370


	//   ....[9]....
        /*0268*/ 	.word	0x00002390


	//   ....[10]....
        /*026c*/ 	.word	0x00003f50


	//   ....[11]....
        /*0270*/ 	.word	0x00003fb0


	//   ....[12]....
        /*0274*/ 	.word	0x00004020


	//   ....[13]....
        /*0278*/ 	.word	0x00004080


	//   ....[14]....
        /*027c*/ 	.word	0x000040f0


	//   ....[15]....
        /*0280*/ 	.word	0x00004150


	//   ....[16]....
        /*0284*/ 	.word	0x000041c0


	//   ....[17]....
        /*0288*/ 	.word	0x00004220


	//   ....[18]....
        /*028c*/ 	.word	0x00004290


	//   ....[19]....
        /*0290*/ 	.word	0x000042f0


	//----- nvinfo : EIATTR_EXIT_INSTR_OFFSETS
	.align		4
.L_3933:
        /*0294*/ 	.byte	0x04, 0x1c
        /*0296*/ 	.short	(.L_3935 - .L_3934)


	//   ....[0]....
.L_3934:
        /*0298*/ 	.word	0x00003ef0


	//----- nvinfo : EIATTR_MAX_THREADS
	.align		4
.L_3935:
        /*029c*/ 	.byte	0x04, 0x05
        /*029e*/ 	.short	(.L_3937 - .L_3936)
.L_3936:
        /*02a0*/ 	.word	0x00000080
        /*02a4*/ 	.word	0x00000001
        /*02a8*/ 	.word	0x00000001


	//----- nvinfo : EIATTR_CRS_STACK_SIZE
	.align		4
.L_3937:
        /*02ac*/ 	.byte	0x04, 0x1e
        /*02ae*/ 	.short	(.L_3939 - .L_3938)
.L_3938:
        /*02b0*/ 	.word	0x00000000


	//----- nvinfo : EIATTR_CBANK_PARAM_SIZE
	.align		4
.L_3939:
        /*02b4*/ 	.byte	0x03, 0x19
        /*02b6*/ 	.short	0x0128


	//----- nvinfo : EIATTR_PARAM_CBANK
	.align		4
        /*02b8*/ 	.byte	0x04, 0x0a
        /*02ba*/ 	.short	(.L_3941 - .L_3940)
	.align		4
.L_3940:
        /*02bc*/ 	.word	index@(.nv.constant0._ZN10layer_norm13ln_bwd_kernelINS_13Kernel_traitsIf6__halffS2_fjLj5120ELj1ELj1ELj4ELj16ENS_18Kernel_traits_baseILj5120EfS2_fS2_fjLj128EEEEELb0ELb0ELb0ELb1EEEvNS_9BwdParamsE)
        /*02c0*/ 	.short	0x0210
        /*02c2*/ 	.short	0x0128


	//----- nvinfo : EIATTR_SW_WAR
	.align		4
.L_3941:
        /*02c4*/ 	.byte	0x04, 0x36
        /*02c6*/ 	.short	(.L_3943 - .L_3942)
.L_3942:
        /*02c8*/ 	.word	0x00000008
.L_3943:


//--------------------- .nv.info._ZN10layer_norm13ln_bwd_kernelINS_13Kernel_traitsIf6__halffS2_fjLj5120ELj1ELj1ELj4ELj16ENS_18Kernel_traits_baseILj5120EfS2_fS2_fjLj128EEEEELb0ELb0ELb1ELb0EEEvNS_9BwdParamsE --------------------------
	.section	.nv.info._ZN10layer_norm13ln_bwd_kernelINS_13Kernel_traitsIf6__halffS2_fjLj5120ELj1ELj1ELj4ELj16ENS_18Kernel_traits_baseILj5120EfS2_fS2_fjLj128EEEEELb0ELb0ELb1ELb0EEEvNS_9BwdParamsE,"",@"SHT_CUDA_INFO"
	.sectionflags	@""
	.align	4


	//----- nvinfo : EIATTR_CUDA_API_VERSION
	.align		4
        /*0000*/ 	.byte	0x04, 0x37
        /*0002*/ 	.short	(.L_3945 - .L_3944)
.L_3944:
        /*0004*/ 	.word	0x00000082


	//----- nvinfo : EIATTR_KPARAM_INFO
	.align		4
.L_3945:
        /*0008*/ 	.byte	0x04, 0x17
        /*000a*/ 	.short	(.L_3947 - .L_3946)
.L_3946:
        /*000c*/ 	.word	0x00000000
        /*0010*/ 	.short	0x0000
        /*0012*/ 	.short	0x0000
        /*0014*/ 	.byte	0x00, 0xf0, 0xa1, 0x04


	//----- nvinfo : EIATTR_SPARSE_MMA_MASK
	.align		4
.L_3947:
        /*0018*/ 	.byte	0x03, 0x50
        /*001a*/ 	.short	0x0000


	//----- nvinfo : EIATTR_MAXREG_COUNT
	.align		4
        /*001c*/ 	.byte	0x03, 0x1b
        /*001e*/ 	.short	0x00ff


	//----- nvinfo : EIATTR_NUM_BARRIERS
	.align		4
        /*0020*/ 	.byte	0x02, 0x4c
        /*0022*/ 	.byte	0x01
	.zero		1


	//----- nvinfo : EIATTR_ANNOTATIONS
	.align		4
        /*0024*/ 	.byte	0x04, 0x55
        /*0026*/ 	.short	(.L_3949 - .L_3948)


	//   ....[0]....
.L_3948:
        /* <DEDUP_REMOVED lines=28> */


	//----- nvinfo : EIATTR_MERCURY_ISA_VERSION
	.align		4
.L_3949:
        /*01d0*/ 	.byte	0x03, 0x5f
        /*01d2*/ 	.short	0x0101


	//----- nvinfo : EIATTR_COOP_GROUP_MASK_REGIDS
	.align		4
        /*01d4*/ 	.byte	0x04, 0x29
        /*01d6*/ 	.short	(.L_3951 - .L_3950)


	//   ....[0]....
.L_3950:
        /*01d8*/ 	.word	0xffffffff


	//   ....[1]....
        /*01dc*/ 	.word	0xffffffff


	//   ....[2]....
        /*01e0*/ 	.word	0xffffffff


	//   ....[3]....
        /*01e4*/ 	.word	0xffffffff


	//   ....[4]....
        /*01e8*/ 	.word	0xffffffff


	//   ....[5]....
        /*01ec*/ 	.word	0xffffffff


	//   ....[6]....
        /*01f0*/ 	.word	0xffffffff


	//   ....[7]....
        /*01f4*/ 	.word	0xffffffff


	//   ....[8]....
        /*01f8*/ 	.word	0xffffffff


	//   ....[9]....
        /*01fc*/ 	.word	0xffffffff


	//   ....[10]....
        /*0200*/ 	.word	0x050000b6


	//   ....[11]....
        /*0204*/ 	.word	0x050000b6


	//   ....[12]....
        /*0208*/ 	.word	0x050000b6


	//   ....[13]....
        /*020c*/ 	.word	0x050000b6


	//   ....[14]....
        /*0210*/ 	.word	0x050000b6


	//   ....[15]....
        /*0214*/ 	.word	0x050000b6


	//   ....[16]....
        /*0218*/ 	.word	0x050000b6


	//   ....[17]....
        /*021c*/ 	.word	0x050000b6


	//   ....[18]....
        /*0220*/ 	.word	0x050000b6


	//   ....[19]....
        /*0224*/ 	.word	0x050000b6


	//----- nvinfo : EIATTR_COOP_GROUP_INSTR_OFFSETS
	.align		4
.L_3951:
        /*0228*/ 	.byte	0x04, 0x28
        /*022a*/ 	.short	(.L_3953 - .L_3952)


	//   ....[0]....
.L_3952:
        /*022c*/ 	.word	0x00002850


	//   ....[1]....
        /*0230*/ 	.word	0x00002870


	//   ....[2]....
        /*0234*/ 	.word	0x00002890


	//   ....[3]....
        /*0238*/ 	.word	0x000028b0


	//   ....[4]....
        /*023c*/ 	.word	0x000028d0


	//   ....[5]....
        /*0240*/ 	.word	0x000028f0


	//   ....[6]....
        /*0244*/ 	.word	0x00002910


	//   ....[7]....
        /*0248*/ 	.word	0x00002930


	//   ....[8]....
        /*024c*/ 	.word	0x00002940


	//   ....[9]....
        /*0250*/ 	.word	0x00002960


	//   ....[10]....
        /*0254*/ 	.word	0x00006190


	//   ....[11]....
        /*0258*/ 	.word	0x00006200


	//   ....[12]....
        /*025c*/ 	.word	0x00006270


	//   ....[13]....
        /*0260*/ 	.word	0x000062e0


	//   ....[14]....
        /*0264*/ 	.word	0x00006350


	//   ....[15]....
        /*0268*/ 	.word	0x000063c0


	//   ....[16]....
        /*026c*/ 	.word	0x00006430


	//   ....[17]....
        /*0270*/ 	.word	0x000064a0


	//   ....[18]....
        /*0274*/ 	.word	0x00006510


	//   ....[19]....
        /*0278*/ 	.word	0x00006560


	//----- nvinfo : EIATTR_EXIT_INSTR_OFFSETS
	.align		4
.L_3953:
        /*027c*/ 	.byte	0x04, 0x1c
        /*027e*/ 	.short	(.L_3955 - .L_3954)


	//   ....[0]....
.L_3954:
        /*0280*/ 	.word	0x000060a0


	//   ....[1]....
        /*0284*/ 	.word	0x00006130


	//----- nvinfo : EIATTR_MAX_THREADS
	.align		4
.L_3955:
        /*0288*/ 	.byte	0x04, 0x05
        /*028a*/ 	.short	(.L_3957 - .L_3956)
.L_3956:
        /*028c*/ 	.word	0x00000080
        /*0290*/ 	.word	0x00000001
        /*0294*/ 	.word	0x00000001


	//----- nvinfo : EIATTR_CRS_STACK_SIZE
	.align		4
.L_3957:
        /*0298*/ 	.byte	0x04, 0x1e
        /*029a*/ 	.short	(.L_3959 - .L_3958)
.L_3958:
        /*029c*/ 	.word	0x00000000


	//----- nvinfo : EIATTR_CBANK_PARAM_SIZE
	.align		4
.L_3959:
        /*02a0*/ 	.byte	0x03, 0x19
        /*02a2*/ 	.short	0x0128


	//----- nvinfo : EIATTR_PARAM_CBANK
	.align		4
        /*02a4*/ 	.byte	0x04, 0x0a
        /*02a6*/ 	.short	(.L_3961 - .L_3960)
	.align		4
.L_3960:
        /*02a8*/ 	.word	index@(.nv.constant0._ZN10layer_norm13ln_bwd_kernelINS_13Kernel_traitsIf6__halffS2_fjLj5120ELj1ELj1ELj4ELj16ENS_18Kernel_traits_baseILj5120EfS2_fS2_fjLj128EEEEELb0ELb0ELb1ELb0EEEvNS_9BwdParamsE)
        /*02ac*/ 	.short	0x0210
        /*02ae*/ 	.short	0x0128


	//----- nvinfo : EIATTR_SW_WAR
	.align		4
.L_3961:
        /*02b0*/ 	.byte	0x04, 0x36
        /*02b2*/ 	.short	(.L_3963 - .L_3962)
.L_3962:
        /*02b4*/ 	.word	0x00000008
.L_3963:


//--------------------- .nv.info._ZN10layer_norm13ln_bwd_kernelINS_13Kernel_traitsIf6__halffS2_fjLj5120ELj1ELj1ELj4ELj16ENS_18Kernel_traits_baseILj5120EfS2_fS2_fjLj128EEEEELb0ELb0ELb1ELb1EEEvNS_9BwdParamsE --------------------------
	.section	.nv.info._ZN10layer_norm13ln_bwd_kernelINS_13Kernel_traitsIf6__halffS2_fjLj5120ELj1ELj1ELj4ELj16ENS_18Kernel_traits_baseILj5120EfS2_fS2_fjLj128EEEEELb0ELb0ELb1ELb1EEEvNS_9BwdParamsE,"",@"SHT_CUDA_INFO"
	.sectionflags	@""
	.align	4


	//----- nvinfo : EIATTR_CUDA_API_VERSION
	.align		4
        /*0000*/ 	.byte	0x04, 0x37
        /*0002*/ 	.short	(.L_3965 - .L_3964)
.L_3964:
        /*0004*/ 	.word	0x00000082


	//----- nvinfo : EIATTR_KPARAM_INFO
	.align		4
.L_3965:
        /*0008*/ 	.byte	0x04, 0x17
        /*000a*/ 	.short	(.L_3967 - .L_3966)
.L_3966:
        /*000c*/ 	.word	0x00000000
        /*0010*/ 	.short	0x0000
        /*0012*/ 	.short	0x0000
        /*0014*/ 	.byte	0x00, 0xf0, 0xa1, 0x04


	//----- nvinfo : EIATTR_SPARSE_MMA_MASK
	.align		4
.L_3967:
        /*0018*/ 	.byte	0x03, 0x50
        /*001a*/ 	.short	0x0000


	//----- nvinfo : EIATTR_MAXREG_COUNT
	.align		4
        /*001c*/ 	.byte	0x03, 0x1b
        /*001e*/ 	.short	0x00ff


	//----- nvinfo : EIATTR_NUM_BARRIERS
	.align		4
        /*0020*/ 	.byte	0x02, 0x4c
        /*0022*/ 	.byte	0x01
	.zero		1


	//----- nvinfo : EIATTR_ANNOTATIONS
	.align		4
        /*0024*/ 	.byte	0x04, 0x55
        /*0026*/ 	.short	(.L_3969 - .L_3968)


	//   ....[0]....
.L_3968:
        /* <DEDUP_REMOVED lines=27> */


	//----- nvinfo : EIATTR_MERCURY_ISA_VERSION
	.align		4
.L_3969:
        /*01c8*/ 	.byte	0x03, 0x5f
        /*01ca*/ 	.short	0x0101


	//----- nvinfo : EIATTR_COOP_GROUP_MASK_REGIDS
	.align		4
        /*01cc*/ 	.byte	0x04, 0x29
        /*01ce*/ 	.short	(.L_3971 - .L_3970)


	//   ....[0]....
.L_3970:
        /*01d0*/ 	.word	0xffffffff


	//   ....[1]....
        /*01d4*/ 	.word	0xffffffff


	//   ....[2]....
        /*01d8*/ 	.word	0xffffffff


	//   ....[3]....
        /*01dc*/ 	.word	0xffffffff


	//   ....[4]....
        /*01e0*/ 	.word	0xffffffff


	//   ....[5]....
        /*01e4*/ 	.word	0xffffffff


	//   ....[6]....
        /*01e8*/ 	.word	0xffffffff


	//   ....[7]....
        /*01ec*/ 	.word	0xffffffff


	//   ....[8]....
        /*01f0*/ 	.word	0xffffffff


	//   ....[9]....
        /*01f4*/ 	.word	0xffffffff


	//   ....[10]....
        /*01f8*/ 	.word	0x050000b0


	//   ....[11]....
        /*01fc*/ 	.word	0x050000b0


	//   ....[12]....
        /*0200*/ 	.word	0x050000b0


	//   ....[13]....
        /*0204*/ 	.word	0x050000b0


	//   ....[14]....
        /*0208*/ 	.word	0x050000b0


	//   ....[15]....
        /*020c*/ 	.word	0x050000b0


	//   ....[16]....
        /*0210*/ 	.word	0x050000b0


	//   ....[17]....
        /*0214*/ 	.word	0x050000b0


	//   ....[18]....
        /*0218*/ 	.word	0x050000b0


	//   ....[19]....
        /*021c*/ 	.word	0x050000b0


	//----- nvinfo : EIATTR_COOP_GROUP_INSTR_OFFSETS
	.align		4
.L_3971:
        /*0220*/ 	.byte	0x04, 0x28
        /*0222*/ 	.short	(.L_3973 - .L_3972)


	//   ....[0]....
.L_3972:
        /*0224*/ 	.word	0x00002670


	//   ....[1]....
        /*0228*/ 	.word	0x00002690


	//   ....[2]....
        /*022c*/ 	.word	0x000026b0


	//   ....[3]....
        /*0230*/ 	.word	0x000026d0


	//   ....[4]....
        /*0234*/ 	.word	0x000026f0


	//   ....[5]....
        /*0238*/ 	.word	0x00002710


	//   ....[6]....
        /*023c*/ 	.word	0x00002730


	//   ....[7]....
        /*0240*/ 	.word	0x00002750


	//   ....[8]....
        /*0244*/ 	.word	0x00002770


	//   ....[9]....
        /*0248*/ 	.word	0x00002780


	//   ....[10]....
        /*024c*/ 	.word	0x000059c0


	//   ....[11]....
        /*0250*/ 	.word	0x00005a30


	//   ....[12]....
        /*0254*/ 	.word	0x00005ab0


	//   ....[13]....
        /*0258*/ 	.word	0x00005b20


	//   ....[14]....
        /*025c*/ 	.word	0x00005ba0


	//   ....[15]....
        /*0260*/ 	.word	0x00005c10


	//   ....[16]....
        /*0264*/ 	.word	0x00005c90


	//   ....[17]....
        /*0268*/ 	.word	0x00005d00


	//   ....[18]....
        /*026c*/ 	.word	0x00005d80


	//   ....[19]....
        /*0270*/ 	.word	0x00005dd0


	//----- nvinfo : EIATTR_EXIT_INSTR_OFFSETS
	.align		4
.L_3973:
        /*0274*/ 	.byte	0x04, 0x1c
        /*0276*/ 	.short	(.L_3975 - .L_3974)


	//   ....[0]....
.L_3974:
        /*0278*/ 	.word	0x00005960


	//----- nvinfo : EIATTR_MAX_THREADS
	.align		4
.L_3975:
        /*027c*/ 	.byte	0x04, 0x05
        /*027e*/ 	.short	(.L_3977 - .L_3976)
.L_3976:
        /*0280*/ 	.word	0x00000080
        /*0284*/ 	.word	0x00000001
        /*0288*/ 	.word	0x00000001


	//----- nvinfo : EIATTR_CRS_STACK_SIZE
	.align		4
.L_3977:
        /*028c*/ 	.byte	0x04, 0x1e
        /*028e*/ 	.short	(.L_3979 - .L_3978)
.L_3978:
        /*0290*/ 	.word	0x00000000


	//----- nvinfo : EIATTR_CBANK_PARAM_SIZE
	.align		4
.L_3979:
        /*0294*/ 	.byte	0x03, 0x19
        /*0296*/ 	.short	0x0128


	//----- nvinfo : EIATTR_PARAM_CBANK
	.align		4
        /*0298*/ 	.byte	0x04, 0x0a
        /*029a*/ 	.short	(.L_3981 - .L_3980)
	.align		4
.L_3980:
        /*029c*/ 	.word	index@(.nv.constant0._ZN10layer_norm13ln_bwd_kernelINS_13Kernel_traitsIf6__halffS2_fjLj5120ELj1ELj1ELj4ELj16ENS_18Kernel_traits_baseILj5120EfS2_fS2_fjLj128EEEEELb0ELb0ELb1ELb1EEEvNS_9BwdParamsE)
        /*02a0*/ 	.short	0x0210
        /*02a2*/ 	.short	0x0128


	//----- nvinfo : EIATTR_SW_WAR
	.align		4
.L_3981:
        /*02a4*/ 	.byte	0x04, 0x36
        /*02a6*/ 	.short	(.L_3983 - .L_3982)
.L_3982:
        /*02a8*/ 	.word	0x00000008
.L_3983:


//--------------------- .nv.info._ZN10layer_norm13ln_bwd_kernelINS_13Kernel_traitsIf6__halffS2_fjLj5120ELj1ELj1ELj4ELj16ENS_18Kernel_traits_baseILj5120EfS2_fS2_fjLj128EEEEELb0ELb1ELb0ELb0EEEvNS_9BwdParamsE --------------------------
	.section	.nv.info._ZN10layer_norm13ln_bwd_kernelINS_13Kernel_traitsIf6__halffS2_fjLj5120ELj1ELj1ELj4ELj16ENS_18Kernel_traits_baseILj5120EfS2_fS2_fjLj128EEEEELb0ELb1ELb0ELb0EEEvNS_9BwdParamsE,"",@"SHT_CUDA_INFO"
	.sectionflags	@""
	.align	4


	//----- nvinfo : EIATTR_CUDA_API_VERSION
	.align		4
        /*0000*/ 	.byte	0x04, 0x37
        /*0002*/ 	.short	(.L_3985 - .L_3984)
.L_3984:
        /*0004*/ 	.word	0x00000082


	//----- nvinfo : EIATTR_KPARAM_INFO
	.align		4
.L_3985:
        /*0008*/ 	.byte	0x04, 0x17
        /*000a*/ 	.short	(.L_3987 - .L_3986)
.L_3986:
        /*000c*/ 	.word	0x00000000
        /*0010*/ 	.short	0x0000
        /*0012*/ 	.short	0x0000
        /*0014*/ 	.byte	0x00, 0xf0, 0xa1, 0x04


	//----- nvinfo : EIATTR_SPARSE_MMA_MASK
	.align		4
.L_3987:
        /*0018*/ 	.byte	0x03, 0x50
        /*001a*/ 	.short	0x0000


	//----- nvinfo : EIATTR_MAXREG_COUNT
	.align		4
        /*001c*/ 	.byte	0x03, 0x1b
        /*001e*/ 	.short	0x00ff


	//----- nvinfo : EIATTR_NUM_BARRIERS
	.align		4
        /*0020*/ 	.byte	0x02, 0x4c
        /*0022*/ 	.byte	0x01
	.zero		1


	//----- nvinfo : EIATTR_ANNOTATIONS
	.align		4
        /*0024*/ 	.byte	0x04, 0x55
        /*0026*/ 	.short	(.L_3989 - .L_3988)


	//   ....[0]....
.L_3988:
        /* <DEDUP_REMOVED lines=105> */


	//----- nvinfo : EIATTR_MERCURY_ISA_VERSION
	.align		4
.L_3989:
        /*06a0*/ 	.byte	0x03, 0x5f
        /*06a2*/ 	.short	0x0101


	//----- nvinfo : EIATTR_COOP_GROUP_MASK_REGIDS
	.align		4
        /*06a4*/ 	.byte	0x04, 0x29
        /*06a6*/ 	.short	(.L_3991 - .L_3990)


	//   ....[0]....
.L_3990:
        /*06a8*/ 	.word	0xffffffff


	//   ....[1]....
        /*06ac*/ 	.word	0xffffffff


	//   ....[2]....
        /*06b0*/ 	.word	0xffffffff


	//   ....[3]....
        /*06b4*/ 	.word	0xffffffff


	//   ....[4]....
        /*06b8*/ 	.word	0xffffffff


	//   ....[5]....
        /*06bc*/ 	.word	0xffffffff


	//   ....[6]....
        /*06c0*/ 	.word	0xffffffff


	//   ....[7]....
        /*06c4*/ 	.word	0xffffffff


	//   ....[8]....
        /*06c8*/ 	.word	0xffffffff


	//   ....[9]....
        /*06cc*/ 	.word	0xffffffff


	//   ....[10]....
        /*06d0*/ 	.word	0x050000af


	//   ....[11]....
        /*06d4*/ 	.word	0x050000af


	//   ....[12]....
        /*06d8*/ 	.word	0x050000af


	//   ....[13]....
        /*06dc*/ 	.word	0x050000af


	//   ....[14]....
        /*06e0*/ 	.word	0x050000af


	//   ....[15]....
        /*06e4*/ 	.word	0x050000af


	//   ....[16]....
        /*06e8*/ 	.word	0x050000af


	//   ....[17]....
        /*06ec*/ 	.word	0x050000af


	//   ....[18]....
        /*06f0*/ 	.word	0x050000af


	//   ....[19]....
        /*06f4*/ 	.word	0x050000af


	//----- nvinfo : EIATTR_COOP_GROUP_INSTR_OFFSETS
	.align		4
.L_3991:
        /*06f8*/ 	.byte	0x04, 0x28
        /*06fa*/ 	.short	(.L_3993 - .L_3992)


	//   ....[0]....
.L_3992:
        /*06fc*/ 	.word	0x00002dc0


	//   ....[1]....
        /*0700*/ 	.word	0x00002de0


	//   ....[2]....
        /*0704*/ 	.word	0x00002e00


	//   ....[3]....
        /*0708*/ 	.word	0x00002e20


	//   ....[4]....
        /*070c*/ 	.word	0x00002e40


	//   ....[5]....
        /*0710*/ 	.word	0x00002e60


	//   ....[6]....
        /*0714*/ 	.word	0x00002e80


	//   ....[7]....
        /*0718*/ 	.word	0x00002ea0


	//   ....[8]....
        /*071c*/ 	.word	0x00002eb0


	//   ....[9]....
        /*0720*/ 	.word	0x00002ed0


	//   ....[10]....
        /*0724*/ 	.word	0x00005870


	//   ....[11]....
        /*0728*/ 	.word	0x000058e0


	//   ....[12]....
        /*072c*/ 	.word	0x00005950


	//   ....[13]....
        /*0730*/ 	.word	0x000059c0


	//   ....[14]....
        /*0734*/ 	.word	0x00005a30


	//   ....[15]....
        /*0738*/ 	.word	0x00005aa0


	//   ....[16]....
        /*073c*/ 	.word	0x00005b10


	//   ....[17]....
        /*0740*/ 	.word	0x00005b80


	//   ....[18]....
        /*0744*/ 	.word	0x00005bf0


	//   ....[19]....
        /*0748*/ 	.word	0x00005c40


	//----- nvinfo : EIATTR_EXIT_INSTR_OFFSETS
	.align		4
.L_3993:
        /*074c*/ 	.byte	0x04, 0x1c
        /*074e*/ 	.short	(.L_3995 - .L_3994)


	//   ....[0]....
.L_3994:
        /*0750*/ 	.word	0x00005740


	//   ....[1]....
        /*0754*/ 	.word	0x00005810


	//----- nvinfo : EIATTR_MAX_THREADS
	.align		4
.L_3995:
        /*0758*/ 	.byte	0x04, 0x05
        /*075a*/ 	.short	(.L_3997 - .L_3996)
.L_3996:
        /*075c*/ 	.word	0x00000080
        /*0760*/ 	.word	0x00000001
        /*0764*/ 	.word	0x00000001


	//----- nvinfo : EIATTR_CRS_STACK_SIZE
	.align		4
.L_3997:
        /*0768*/ 	.byte	0x04, 0x1e
        /*076a*/ 	.short	(.L_3999 - .L_3998)
.L_3998:
        /*076c*/ 	.word	0x00000000


	//----- nvinfo : EIATTR_CBANK_PARAM_SIZE
	.align		4
.L_3999:
        /*0770*/ 	.byte	0x03, 0x19
        /*0772*/ 	.short	0x0128


	//----- nvinfo : EIATTR_PARAM_CBANK
	.align		4
        /*0774*/ 	.byte	0x04, 0x0a
        /*0776*/ 	.short	(.L_4001 - .L_4000)
	.align		4
.L_4000:
        /*0778*/ 	.word	index@(.nv.constant0._ZN10layer_norm13ln_bwd_kernelINS_13Kernel_traitsIf6__halffS2_fjLj5120ELj1ELj1ELj4ELj16ENS_18Kernel_traits_baseILj5120EfS2_fS2_fjLj128EEEEELb0ELb1ELb0ELb0EEEvNS_9BwdParamsE)
        /*077c*/ 	.short	0x0210
        /*077e*/ 	.short	0x0128


	//----- nvinfo : EIATTR_SW_WAR
	.align		4
.L_4001:
        /*0780*/ 	.byte	0x04, 0x36
        /*0782*/ 	.short	(.L_4003 - .L_4002)
.L_4002:
        /*0784*/ 	.word	0x00000008
.L_4003:


//--------------------- .nv.info._ZN10layer_norm13ln_bwd_kernelINS_13Kernel_traitsIf6__halffS2_fjLj5120ELj1ELj1ELj4ELj16ENS_18Kernel_traits_baseILj5120EfS2_fS2_fjLj128EEEEELb0ELb1ELb0ELb1EEEvNS_9BwdParamsE --------------------------
	.section	.nv.info._ZN10layer_norm13ln_bwd_kernelINS_13Kernel_traitsIf6__halffS2_fjLj5120ELj1ELj1ELj4ELj16ENS_18Kernel_traits_baseILj5120EfS2_fS2_fjLj128EEEEELb0ELb1ELb0ELb1EEEvNS_9BwdParamsE,"",@"SHT_CUDA_INFO"
	.sectionflags	@""
	.align	4


	//----- nvinfo : EIATTR_CUDA_API_VERSION
	.align		4
        /*0000*/ 	.byte	0x04, 0x37
        /*0002*/ 	.short	(.L_4005 - .L_4004)
.L_4004:
        /*0004*/ 	.word	0x00000082


	//----- nvinfo : EIATTR_KPARAM_INFO
	.align		4
.L_4005:
        /*0008*/ 	.byte	0x04, 0x17
        /*000a*/ 	.short	(.L_4007 - .L_4006)
.L_4006:
        /*000c*/ 	.word	0x00000000
        /*0010*/ 	.short	0x0000
        /*0012*/ 	.short	0x0000
        /*0014*/ 	.byte	0x00, 0xf0, 0xa1, 0x04


	//----- nvinfo : EIATTR_SPARSE_MMA_MASK
	.align		4
.L_4007:
        /*0018*/ 	.byte	0x03, 0x50
        /*001a*/ 	.short	0x0000


	//----- nvinfo : EIATTR_MAXREG_COUNT
	.align		4
        /*001c*/ 	.byte	0x03, 0x1b
        /*001e*/ 	.short	0x00ff


	//----- nvinfo : EIATTR_NUM_BARRIERS
	.align		4
        /*0020*/ 	.byte	0x02, 0x4c
        /*0022*/ 	.byte	0x01
	.zero		1


	//----- nvinfo : EIATTR_ANNOTATIONS
	.align		4
        /*0024*/ 	.byte	0x04, 0x55
        /*0026*/ 	.short	(.L_4009 - .L_4008)


	//   ....[0]....
.L_4008:
        /* <DEDUP_REMOVED lines=185> */


	//----- nvinfo : EIATTR_MERCURY_ISA_VERSION
	.align		4
.L_4009:
        /*0ba8*/ 	.byte	0x03, 0x5f
        /*0baa*/ 	.short	0x0101


	//----- nvinfo : EIATTR_COOP_GROUP_MASK_REGIDS
	.align		4
        /*0bac*/ 	.byte	0x04, 0x29
        /*0bae*/ 	.short	(.L_4011 - .L_4010)


	//   ....[0]....
.L_4010:
        /*0bb0*/ 	.word	0xffffffff


	//   ....[1]....
        /*0bb4*/ 	.word	0xffffffff


	//   ....[2]....
        /*0bb8*/ 	.word	0xffffffff


	//   ....[3]....
        /*0bbc*/ 	.word	0xffffffff


	//   ....[4]....
        /*0bc0*/ 	.word	0xffffffff


	//   ....[5]....
        /*0bc4*/ 	.word	0xffffffff


	//   ....[6]....
        /*0bc8*/ 	.word	0xffffffff


	//   ....[7]....
        /*0bcc*/ 	.word	0xffffffff


	//   ....[8]....
        /*0bd0*/ 	.word	0xffffffff


	//   ....[9]....
        /*0bd4*/ 	.word	0xffffffff


	//   ....[10]....
        /*0bd8*/ 	.word	0x0500001c


	//   ....[11]....
        /*0bdc*/ 	.word	0x0500001c


	//   ....[12]....
        /*0be0*/ 	.word	0x0500001c


	//   ....[13]....
        /*0be4*/ 	.word	0x0500001c


	//   ....[14]....
        /*0be8*/ 	.word	0x0500001c


	//   ....[15]....
        /*0bec*/ 	.word	0x0500001c


	//   ....[16]....
        /*0bf0*/ 	.word	0x0500001c


	//   ....[17]....
        /*0bf4*/ 	.word	0x0500001c


	//   ....[18]....
        /*0bf8*/ 	.word	0x0500001c


	//   ....[19]....
        /*0bfc*/ 	.word	0x0500001c


	//----- nvinfo : EIATTR_COOP_GROUP_INSTR_OFFSETS
	.align		4
.L_4011:
        /*0c00*/ 	.byte	0x04, 0x28
        /*0c02*/ 	.short	(.L_4013 - .L_4012)


	//   ....[0]....
.L_4012:
        /*0c04*/ 	.word	0x00002e80


	//   ....[1]....
        /*0c08*/ 	.word	0x00002ed0


	//   ....[2]....
        /*0c0c*/ 	.word	0x00002ef0


	//   ....[3]....
        /*0c10*/ 	.word	0x00002f10


	//   ....[4]....
        /*0c14*/ 	.word	0x00002f30


	//   ....[5]....
        /*0c18*/ 	.word	0x00002f50


	//   ....[6]....
        /*0c1c*/ 	.word	0x00002f70


	//   ....[7]....
        /*0c20*/ 	.word	0x00002f90


	//   ....[8]....
        /*0c24*/ 	.word	0x00002fa0


	//   ....[9]....
        /*0c28*/ 	.word	0x00002fc0


	//   ....[10]....
        /*0c2c*/ 	.word	0x00005d00


	//   ....[11]....
        /*0c30*/ 	.word	0x00005d60


	//   ....[12]....
        /*0c34*/ 	.word	0x00005dc0


	//   ....[13]....
        /*0c38*/ 	.word	0x00005e10


	//   ....[14]....
        /*0c3c*/ 	.word	0x00005e70


	//   ....[15]....
        /*0c40*/ 	.word	0x00005ec0


	//   ....[16]....
        /*0c44*/ 	.word	0x00005f20


	//   ....[17]....
        /*0c48*/ 	.word	0x00005f70


	//   ....[18]....
        /*0c4c*/ 	.word	0x00005fd0


	//   ....[19]....
        /*0c50*/ 	.word	0x00006020


	//----- nvinfo : EIATTR_EXIT_INSTR_OFFSETS
	.align		4
.L_4013:
        /*0c54*/ 	.byte	0x04, 0x1c
        /*0c56*/ 	.short	(.L_4015 - .L_4014)


	//   ....[0]....
.L_4014:
        /*0c58*/ 	.word	0x00005c80


	//----- nvinfo : EIATTR_MAX_THREADS
	.align		4
.L_4015:
        /*0c5c*/ 	.byte	0x04, 0x05
        /*0c5e*/ 	.short	(.L_4017 - .L_4016)
.L_4016:
        /*0c60*/ 	.word	0x00000080
        /*0c64*/ 	.word	0x00000001
        /*0c68*/ 	.word	0x00000001


	//----- nvinfo : EIATTR_CRS_STACK_SIZE
	.align		4
.L_4017:
        /*0c6c*/ 	.byte	0x04, 0x1e
        /*0c6e*/ 	.short	(.L_4019 - .L_4018)
.L_4018:
        /*0c70*/ 	.word	0x00000000


	//----- nvinfo : EIATTR_CBANK_PARAM_SIZE
	.align		4
.L_4019:
        /*0c74*/ 	.byte	0x03, 0x19
        /*0c76*/ 	.short	0x0128


	//----- nvinfo : EIATTR_PARAM_CBANK
	.align		4
        /*0c78*/ 	.byte	0x04, 0x0a
        /*0c7a*/ 	.short	(.L_4021 - .L_4020)
	.align		4
.L_4020:
        /*0c7c*/ 	.word	index@(.nv.constant0._ZN10layer_norm13ln_bwd_kernelINS_13Kernel_traitsIf6__halffS2_fjLj5120ELj1ELj1ELj4ELj16ENS_18Kernel_traits_baseILj5120EfS2_fS2_fjLj128EEEEELb0ELb1ELb0ELb1EEEvNS_9BwdParamsE)
        /*0c80*/ 	.short	0x0210
        /*0c82*/ 	.short	0x0128


	//----- nvinfo : EIATTR_SW_WAR
	.align		4
.L_4021:
        /*0c84*/ 	.byte	0x04, 0x36
        /*0c86*/ 	.short	(.L_4023 - .L_4022)
.L_4022:
        /*0c88*/ 	.word	0x00000008
.L_4023:


//--------------------- .nv.info._ZN10layer_norm13ln_bwd_kernelINS_13Kernel_traitsIf6__halffS2_fjLj5120ELj1ELj1ELj4ELj16ENS_18Kernel_traits_baseILj5120EfS2_fS2_fjLj128EEEEELb0ELb1ELb1ELb0EEEvNS_9BwdParamsE --------------------------
	.section	.nv.info._ZN10layer_norm13ln_bwd_kernelINS_13Kernel_traitsIf6__halffS2_fjLj5120ELj1ELj1ELj4ELj16ENS_18Kernel_traits_baseILj5120EfS2_fS2_fjLj128EEEEELb0ELb1ELb1ELb0EEEvNS_9BwdParamsE,"",@"SHT_CUDA_INFO"
	.sectionflags	@""
	.align	4


	//----- nvinfo : EIATTR_CUDA_API_VERSION
	.align		4
        /*0000*/ 	.byte	0x04, 0x37
        /*0002*/ 	.short	(.L_4025 - .L_4024)
.L_4024:
        /*0004*/ 	.word	0x00000082


	//----- nvinfo : EIATTR_KPARAM_INFO
	.align		4
.L_4025:
        /*0008*/ 	.byte	0x04, 0x17
        /*000a*/ 	.short	(.L_4027 - .L_4026)
.L_4026:
        /*000c*/ 	.word	0x00000000
        /*0010*/ 	.short	0x0000
        /*0012*/ 	.short	0x0000
        /*0014*/ 	.byte	0x00, 0xf0, 0xa1, 0x04


	//----- nvinfo : EIATTR_SPARSE_MMA_MASK
	.align		4
.L_4027:
        /*0018*/ 	.byte	0x03, 0x50
        /*001a*/ 	.short	0x0000


	//----- nvinfo : EIATTR_MAXREG_COUNT
	.align		4
        /*001c*/ 	.byte	0x03, 0x1b
        /*001e*/ 	.short	0x00ff


	//----- nvinfo : EIATTR_NUM_BARRIERS
	.align		4
        /*0020*/ 	.byte	0x02, 0x4c
        /*0022*/ 	.byte	0x01
	.zero		1


	//----- nvinfo : EIATTR_ANNOTATIONS
	.align		4
        /*0024*/ 	.byte	0x04, 0x55
        /*0026*/ 	.short	(.L_4029 - .L_4028)


	//   ....[0]....
.L_4028:
        /* <DEDUP_REMOVED lines=120> */


	//----- nvinfo : EIATTR_MERCURY_ISA_VERSION
	.align		4
.L_4029:
        /*0790*/ 	.byte	0x03, 0x5f
        /*0792*/ 	.short	0x0101


	//----- nvinfo : EIATTR_COOP_GROUP_MASK_REGIDS
	.align		4
        /*0794*/ 	.byte	0x04, 0x29
        /*0796*/ 	.short	(.L_4031 - .L_4030)


	//   ....[0]....
.L_4030:
        /*0798*/ 	.word	0xffffffff


	//   ....[1]....
        /*079c*/ 	.word	0xffffffff


	//   ....[2]....
        /*07a0*/ 	.word	0xffffffff


	//   ....[3]....
        /*07a4*/ 	.word	0xffffffff


	//   ....[4]....
        /*07a8*/ 	.word	0xffffffff


	//   ....[5]....
        /*07ac*/ 	.word	0xffffffff


	//   ....[6]....
        /*07b0*/ 	.word	0xffffffff


	//   ....[7]....
        /*07b4*/ 	.word	0xffffffff


	//   ....[8]....
        /*07b8*/ 	.word	0xffffffff


	//   ....[9]....
        /*07bc*/ 	.word	0xffffffff


	//   ....[10]....
        /*07c0*/ 	.word	0x050000c3


	//   ....[11]....
        /*07c4*/ 	.word	0x050000c3


	//   ....[12]....
        /*07c8*/ 	.word	0x050000c3


	//   ....[13]....
        /*07cc*/ 	.word	0x050000c3


	//   ....[14]....
        /*07d0*/ 	.word	0x050000c3


	//   ....[15]....
        /*07d4*/ 	.word	0x050000c3


	//   ....[16]....
        /*07d8*/ 	.word	0x050000c3


	//   ....[17]....
        /*07dc*/ 	.word	0x050000c3


	//   ....[18]....
        /*07e0*/ 	.word	0x050000c3


	//   ....[19]....
        /*07e4*/ 	.word	0x050000c3


	//----- nvinfo : EIATTR_COOP_GROUP_INSTR_OFFSETS
	.align		4
.L_4031:
        /*07e8*/ 	.byte	0x04, 0x28
        /*07ea*/ 	.short	(.L_4033 - .L_4032)


	//   ....[0]....
.L_4032:
        /*07ec*/ 	.word	0x000032e0


	//   ....[1]....
        /*07f0*/ 	.word	0x00003300


	//   ....[2]....
        /*07f4*/ 	.word	0x00003320


	//   ....[3]....
        /*07f8*/ 	.word	0x00003340


	//   ....[4]....
        /*07fc*/ 	.word	0x00003360


	//   ....[5]....
        /*0800*/ 	.word	0x00003380


	//   ....[6]....
        /*0804*/ 	.word	0x000033a0


	//   ....[7]....
        /*0808*/ 	.word	0x000033c0


	//   ....[8]....
        /*080c*/ 	.word	0x000033d0


	//   ....[9]....
        /*0810*/ 	.word	0x000033f0


	//   ....[10]....
        /*0814*/ 	.word	0x00008060


	//   ....[11]....
        /*0818*/ 	.word	0x000080d0


	//   ....[12]....
        /*081c*/ 	.word	0x00008140


	//   ....[13]....
        /*0820*/ 	.word	0x000081b0


	//   ....[14]....
        /*0824*/ 	.word	0x00008220


	//   ....[15]....
        /*0828*/ 	.word	0x00008290


	//   ....[16]....
        /*082c*/ 	.word	0x00008300


	//   ....[17]....
        /*0830*/ 	.word	0x00008370


	//   ....[18]....
        /*0834*/ 	.word	0x000083e0


	//   ....[19]....
        /*0838*/ 	.word	0x00008430


	//----- nvinfo : EIATTR_EXIT_INSTR_OFFSETS
	.align		4
.L_4033:
        /*083c*/ 	.byte	0x04, 0x1c
        /*083e*/ 	.short	(.L_4035 - .L_4034)


	//   ....[0]....
.L_4034:
        /*0840*/ 	.word	0x00007f30


	//   ....[1]....
        /*0844*/ 	.word	0x00008000


	//----- nvinfo : EIATTR_MAX_THREADS
	.align		4
.L_4035:
        /*0848*/ 	.byte	0x04, 0x05
        /*084a*/ 	.short	(.L_4037 - .L_4036)
.L_4036:
        /*084c*/ 	.word	0x00000080
        /*0850*/ 	.word	0x00000001
        /*0854*/ 	.word	0x00000001


	//----- nvinfo : EIATTR_CRS_STACK_SIZE
	.align		4
.L_4037:
        /*0858*/ 	.byte	0x04, 0x1e
        /*085a*/ 	.short	(.L_4039 - .L_4038)
.L_4038:
        /*085c*/ 	.word	0x00000000


	//----- nvinfo : EIATTR_CBANK_PARAM_SIZE
	.align		4
.L_4039:
        /*0860*/ 	.byte	0x03, 0x19
        /*0862*/ 	.short	0x0128


	//----- nvinfo : EIATTR_PARAM_CBANK
	.align		4
        /*0864*/ 	.byte	0x04, 0x0a
        /*0866*/ 	.short	(.L_4041 - .L_4040)
	.align		4
.L_4040:
        /*0868*/ 	.word	index@(.nv.constant0._ZN10layer_norm13ln_bwd_kernelINS_13Kernel_traitsIf6__halffS2_fjLj5120ELj1ELj1ELj4ELj16ENS_18Kernel_traits_baseILj5120EfS2_fS2_fjLj128EEEEELb0ELb1ELb1ELb0EEEvNS_9BwdParamsE)
        /*086c*/ 	.short	0x0210
        /*086e*/ 	.short	0x0128


	//----- nvinfo : EIATTR_SW_WAR
	.align		4
.L_4041:
        /*0870*/ 	.byte	0x04, 0x36
        /*0872*/ 	.short	(.L_4043 - .L_4042)
.L_4042:
        /*0874*/ 	.word	0x00000008
.L_4043:


//--------------------- .nv.info._ZN10layer_norm13ln_bwd_kernelINS_13Kernel_traitsIf6__halffS2_fjLj5120ELj1ELj1ELj4ELj16ENS_18Kernel_traits_baseILj5120EfS2_fS2_fjLj128EEEEELb0ELb1ELb1ELb1EEEvNS_9BwdParamsE --------------------------
	.section	.nv.info._ZN10layer_norm13ln_bwd_kernelINS_13Kernel_traitsIf6__halffS2_fjLj5120ELj1ELj1ELj4ELj16ENS_18Kernel_traits_baseILj5120EfS2_fS2_fjLj128EEEEELb0ELb1ELb1ELb1EEEvNS_9BwdParamsE,"",@"SHT_CUDA_INFO"
	.sectionflags	@""
	.align	4


	//----- nvinfo : EIATTR_CUDA_API_VERSION
	.align		4
        /*0000*/ 	.byte	0x04, 0x37
        /*0002*/ 	.short	(.L_4045 - .L_4044)
.L_4044:
        /*0004*/ 	.word	0x00000082


	//----- nvinfo : EIATTR_KPARAM_INFO
	.align		4
.L_4045:
        /*0008*/ 	.byte	0x04, 0x17
        /*000a*/ 	.short	(.L_4047 - .L_4046)
.L_4046:
        /*000c*/ 	.word	0x00000000
        /*0010*/ 	.short	0x0000
        /*0012*/ 	.short	0x0000
        /*0014*/ 	.byte	0x00, 0xf0, 0xa1, 0x04


	//----- nvinfo : EIATTR_SPARSE_MMA_MASK
	.align		4
.L_4047:
        /*0018*/ 	.byte	0x03, 0x50
        /*001a*/ 	.short	0x0000


	//----- nvinfo : EIATTR_MAXREG_COUNT
	.align		4
        /*001c*/ 	.byte	0x03, 0x1b
        /*001e*/ 	.short	0x00ff


	//----- nvinfo : EIATTR_NUM_BARRIERS
	.align		4
        /*0020*/ 	.byte	0x02, 0x4c
        /*0022*/ 	.byte	0x01
	.zero		1


	//----- nvinfo : EIATTR_ANNOTATIONS
	.align		4
        /*0024*/ 	.byte	0x04, 0x55
        /*0026*/ 	.short	(.L_4049 - .L_4048)


	//   ....[0]....
.L_4048:
        /* <DEDUP_REMOVED lines=134> */


	//----- nvinfo : EIATTR_MERCURY_ISA_VERSION
	.align		4
.L_4049:
        /*0870*/ 	.byte	0x03, 0x5f
        /*0872*/ 	.short	0x0101


	//----- nvinfo : EIATTR_COOP_GROUP_MASK_REGIDS
	.align		4
        /*0874*/ 	.byte	0x04, 0x29
        /*0876*/ 	.short	(.L_4051 - .L_4050)


	//   ....[0]....
.L_4050:
        /*0878*/ 	.word	0xffffffff


	//   ....[1]....
        /*087c*/ 	.word	0xffffffff


	//   ....[2]....
        /*0880*/ 	.word	0xffffffff


	//   ....[3]....
        /*0884*/ 	.word	0xffffffff


	//   ....[4]....
        /*0888*/ 	.word	0xffffffff


	//   ....[5]....
        /*088c*/ 	.word	0xffffffff


	//   ....[6]....
        /*0890*/ 	.word	0xffffffff


	//   ....[7]....
        /*0894*/ 	.word	0xffffffff


	//   ....[8]....
        /*0898*/ 	.word	0xffffffff


	//   ....[9]....
        /*089c*/ 	.word	0xffffffff


	//   ....[10]....
        /*08a0*/ 	.word	0x050000ca


	//   ....[11]....
        /*08a4*/ 	.word	0x050000ca


	//   ....[12]....
        /*08a8*/ 	.word	0x050000ca


	//   ....[13]....
        /*08ac*/ 	.word	0x050000ca


	//   ....[14]....
        /*08b0*/ 	.word	0x050000ca


	//   ....[15]....
        /*08b4*/ 	.word	0x050000ca


	//   ....[16]....
        /*08b8*/ 	.word	0x050000ca


	//   ....[17]....
        /*08bc*/ 	.word	0x050000ca


	//   ....[18]....
        /*08c0*/ 	.word	0x050000ca


	//   ....[19]....
        /*08c4*/ 	.word	0x050000ca


	//----- nvinfo : EIATTR_COOP_GROUP_INSTR_OFFSETS
	.align		4
.L_4051:
        /*08c8*/ 	.byte	0x04, 0x28
        /*08ca*/ 	.short	(.L_4053 - .L_4052)


	//   ....[0]....
.L_4052:
        /*08cc*/ 	.word	0x00003090


	//   ....[1]....
        /*08d0*/ 	.word	0x000030b0


	//   ....[2]....
        /*08d4*/ 	.word	0x000030d0


	//   ....[3]....
        /*08d8*/ 	.word	0x000030f0


	//   ....[4]....
        /*08dc*/ 	.word	0x00003110


	//   ....[5]....
        /*08e0*/ 	.word	0x00003130


	//   ....[6]....
        /*08e4*/ 	.word	0x00003150


	//   ....[7]....
        /*08e8*/ 	.word	0x00003170


	//   ....[8]....
        /*08ec*/ 	.word	0x00003180


	//   ....[9]....
        /*08f0*/ 	.word	0x000031a0


	//   ....[10]....
        /*08f4*/ 	.word	0x00007870


	//   ....[11]....
        /*08f8*/ 	.word	0x000078e0


	//   ....[12]....
        /*08fc*/ 	.word	0x00007950


	//   ....[13]....
        /*0900*/ 	.word	0x000079c0


	//   ....[14]....
        /*0904*/ 	.word	0x00007a30


	//   ....[15]....
        /*0908*/ 	.word	0x00007aa0


	//   ....[16]....
        /*090c*/ 	.word	0x00007b10


	//   ....[17]....
        /*0910*/ 	.word	0x00007b80


	//   ....[18]....
        /*0914*/ 	.word	0x00007bf0


	//   ....[19]....
        /*0918*/ 	.word	0x00007c40


	//----- nvinfo : EIATTR_EXIT_INSTR_OFFSETS
	.align		4
.L_4053:
        /*091c*/ 	.byte	0x04, 0x1c
        /*091e*/ 	.short	(.L_4055 - .L_4054)


	//   ....[0]....
.L_4054:
        /*0920*/ 	.word	0x00007820


	//----- nvinfo : EIATTR_MAX_THREADS
	.align		4
.L_4055:
        /*0924*/ 	.byte	0x04, 0x05
        /*0926*/ 	.short	(.L_4057 - .L_4056)
.L_4056:
        /*0928*/ 	.word	0x00000080
        /*092c*/ 	.word	0x00000001
        /*0930*/ 	.word	0x00000001


	//----- nvinfo : EIATTR_CRS_STACK_SIZE
	.align		4
.L_4057:
        /*0934*/ 	.byte	0x04, 0x1e
        /*0936*/ 	.short	(.L_4059 - .L_4058)
.L_4058:
        /*0938*/ 	.word	0x00000000


	//----- nvinfo : EIATTR_CBANK_PARAM_SIZE
	.align		4
.L_4059:
        /*093c*/ 	.byte	0x03, 0x19
        /*093e*/ 	.short	0x0128


	//----- nvinfo : EIATTR_PARAM_CBANK
	.align		4
        /*0940*/ 	.byte	0x04, 0x0a
        /*0942*/ 	.short	(.L_4061 - .L_4060)
	.align		4
.L_4060:
        /*0944*/ 	.word	index@(.nv.constant0._ZN10layer_norm13ln_bwd_kernelINS_13Kernel_traitsIf6__halffS2_fjLj5120ELj1ELj1ELj4ELj16ENS_18Kernel_traits_baseILj5120EfS2_fS2_fjLj128EEEEELb0ELb1ELb1ELb1EEEvNS_9BwdParamsE)
        /*0948*/ 	.short	0x0210
        /*094a*/ 	.short	0x0128


	//----- nvinfo : EIATTR_SW_WAR
	.align		4
.L_4061:
        /*094c*/ 	.byte	0x04, 0x36
        /*094e*/ 	.short	(.L_4063 - .L_4062)
.L_4062:
        /*0950*/ 	.word	0x00000008
.L_4063:


//--------------------- .nv.info._ZN10layer_norm13ln_bwd_kernelINS_13Kernel_traitsIf6__halffS2_fjLj5120ELj1ELj1ELj4ELj16ENS_18Kernel_traits_baseILj5120EfS2_fS2_fjLj128EEEEELb1ELb0ELb0ELb0EEEvNS_9BwdParamsE --------------------------
	.section	.nv.info._ZN10layer_norm13ln_bwd_kernelINS_13Kernel_traitsIf6__halffS2_fjLj5120ELj1ELj1ELj4ELj16ENS_18Kernel_traits_baseILj5120EfS2_fS2_fjLj128EEEEELb1ELb0ELb0ELb0EEEvNS_9BwdParamsE,"",@"SHT_CUDA_INFO"
	.sectionflags	@""
	.align	4


	//----- nvinfo : EIATTR_CUDA_API_VERSION
	.align		4
        /*0000*/ 	.byte	0x04, 0x37
        /*0002*/ 	.short	(.L_4065 - .L_4064)
.L_4064:
        /*0004*/ 	.word	0x00000082


	//----- nvinfo : EIATTR_KPARAM_INFO
	.align		4
.L_4065:
        /*0008*/ 	.byte	0x04, 0x17
        /*000a*/ 	.short	(.L_4067 - .L_4066)
.L_4066:
        /*000c*/ 	.word	0x00000000
        /*0010*/ 	.short	0x0000
        /*0012*/ 	.short	0x0000
        /*0014*/ 	.byte	0x00, 0xf0, 0xa1, 0x04


	//----- nvinfo : EIATTR_SPARSE_MMA_MASK
	.align		4
.L_4067:
        /*0018*/ 	.byte	0x03, 0x50
        /*001a*/ 	.short	0x0000


	//----- nvinfo : EIATTR_MAXREG_COUNT
	.align		4
        /*001c*/ 	.byte	0x03, 0x1b
        /*001e*/ 	.short	0x00ff


	//----- nvinfo : EIATTR_NUM_BARRIERS
	.align		4
        /*0020*/ 	.byte	0x02, 0x4c
        /*0022*/ 	.byte	0x01
	.zero		1


	//----- nvinfo : EIATTR_ANNOTATIONS
	.align		4
        /*0024*/ 	.byte	0x04, 0x55
        /*0026*/ 	.short	(.L_4069 - .L_4068)


	//   ....[0]....
.L_4068:
        /* <DEDUP_REMOVED lines=38> */


	//----- nvinfo : EIATTR_MERCURY_ISA_VERSION
	.align		4
.L_4069:
        /*0270*/ 	.byte	0x03, 0x5f
        /*0272*/ 	.short	0x0101


	//----- nvinfo : EIATTR_COOP_GROUP_MASK_REGIDS
	.align		4
        /*0274*/ 	.byte	0x04, 0x29
        /*0276*/ 	.short	(.L_4071 - .L_4070)


	//   ....[0]....
.L_4070:
        /*0278*/ 	.word	0xffffffff


	//   ....[1]....
        /*027c*/ 	.word	0xffffffff


	//   ....[2]....
        /*0280*/ 	.word	0xffffffff


	//   ....[3]....
        /*0284*/ 	.word	0xffffffff


	//   ....[4]....
        /*0288*/ 	.word	0xffffffff


	//   ....[5]....
        /*028c*/ 	.word	0xffffffff


	//   ....[6]....
        /*0290*/ 	.word	0xffffffff


	//   ....[7]....
        /*0294*/ 	.word	0xffffffff


	//   ....[8]....
        /*0298*/ 	.word	0xffffffff


	//   ....[9]....
        /*029c*/ 	.word	0xffffffff


	//   ....[10]....
        /*02a0*/ 	.word	0x050000b7


	//   ....[11]....
        /*02a4*/ 	.word	0x050000b7


	//   ....[12]....
        /*02a8*/ 	.word	0x050000b7


	//   ....[13]....
        /*02ac*/ 	.word	0x050000b7


	//   ....[14]....
        /*02b0*/ 	.word	0x050000b7


	//   ....[15]....
        /*02b4*/ 	.word	0x050000b7


	//   ....[16]....
        /*02b8*/ 	.word	0x050000b7


	//   ....[17]....
        /*02bc*/ 	.word	0x050000b7


	//   ....[18]....
        /*02c0*/ 	.word	0x050000b7


	//   ....[19]....
        /*02c4*/ 	.word	0x050000b7


	//----- nvinfo : EIATTR_COOP_GROUP_INSTR_OFFSETS
	.align		4
.L_4071:
        /*02c8*/ 	.byte	0x04, 0x28
        /*02ca*/ 	.short	(.L_4073 - .L_4072)


	//   ....[0]....
.L_4072:
        /*02cc*/ 	.word	0x000026f0


	//   ....[1]....
        /*02d0*/ 	.word	0x00002710


	//   ....[2]....
        /*02d4*/ 	.word	0x00002730


	//   ....[3]....
        /*02d8*/ 	.word	0x00002750


	//   ....[4]....
        /*02dc*/ 	.word	0x00002770


	//   ....[5]....
        /*02e0*/ 	.word	0x00002790


	//   ....[6]....
        /*02e4*/ 	.word	0x000027b0


	//   ....[7]....
        /*02e8*/ 	.word	0x000027d0


	//   ....[8]....
        /*02ec*/ 	.word	0x000027e0


	//   ....[9]....
        /*02f0*/ 	.word	0x00002800


	//   ....[10]....
        /*02f4*/ 	.word	0x00004c80


	//   ....[11]....
        /*02f8*/ 	.word	0x00004cf0


	//   ....[12]....
        /*02fc*/ 	.word	0x00004d60


	//   ....[13]....
        /*0300*/ 	.word	0x00004dd0


	//   ....[14]....
        /*0304*/ 	.word	0x00004e40


	//   ....[15]....
        /*0308*/ 	.word	0x00004eb0


	//   ....[16]....
        /*030c*/ 	.word	0x00004f20


	//   ....[17]....
        /*0310*/ 	.word	0x00004f90


	//   ....[18]....
        /*0314*/ 	.word	0x00005000


	//   ....[19]....
        /*0318*/ 	.word	0x00005050


	//----- nvinfo : EIATTR_EXIT_INSTR_OFFSETS
	.align		4
.L_4073:
        /*031c*/ 	.byte	0x04, 0x1c
        /*031e*/ 	.short	(.L_4075 - .L_4074)


	//   ....[0]....
.L_4074:
        /*0320*/ 	.word	0x00004b90


	//   ....[1]....
        /*0324*/ 	.word	0x00004c20


	//----- nvinfo : EIATTR_MAX_THREADS
	.align		4
.L_4075:
        /*0328*/ 	.byte	0x04, 0x05
        /*032a*/ 	.short	(.L_4077 - .L_4076)
.L_4076:
        /*032c*/ 	.word	0x00000080
        /*0330*/ 	.word	0x00000001
        /*0334*/ 	.word	0x00000001


	//----- nvinfo : EIATTR_CRS_STACK_SIZE
	.align		4
.L_4077:
        /*0338*/ 	.byte	0x04, 0x1e
        /*033a*/ 	.short	(.L_4079 - .L_4078)
.L_4078:
        /*033c*/ 	.word	0x00000000


	//----- nvinfo : EIATTR_CBANK_PARAM_SIZE
	.align		4
.L_4079:
        /*0340*/ 	.byte	0x03, 0x19
        /*0342*/ 	.short	0x0128


	//----- nvinfo : EIATTR_PARAM_CBANK
	.align		4
        /*0344*/ 	.byte	0x04, 0x0a
        /*0346*/ 	.short	(.L_4081 - .L_4080)
	.align		4
.L_4080:
        /*0348*/ 	.word	index@(.nv.constant0._ZN10layer_norm13ln_bwd_kernelINS_13Kernel_traitsIf6__halffS2_fjLj5120ELj1ELj1ELj4ELj16ENS_18Kernel_traits_baseILj5120EfS2_fS2_fjLj128EEEEELb1ELb0ELb0ELb0EEEvNS_9BwdParamsE)
        /*034c*/ 	.short	0x0210
        /*034e*/ 	.short	0x0128


	//----- nvinfo : EIATTR_SW_WAR
	.align		4
.L_4081:
        /*0350*/ 	.byte	0x04, 0x36
        /*0352*/ 	.short	(.L_4083 - .L_4082)
.L_4082:
        /*0354*/ 	.word	0x00000008
.L_4083:


//--------------------- .nv.info._ZN10layer_norm13ln_bwd_kernelINS_13Kernel_traitsIf6__halffS2_fjLj5120ELj1ELj1ELj4ELj16ENS_18Kernel_traits_baseILj5120EfS2_fS2_fjLj128EEEEELb1ELb0ELb0ELb1EEEvNS_9BwdParamsE --------------------------
	.section	.nv.info._ZN10layer_norm13ln_bwd_kernelINS_13Kernel_traitsIf6__halffS2_fjLj5120ELj1ELj1ELj4ELj16ENS_18Kernel_traits_baseILj5120EfS2_fS2_fjLj128EEEEELb1ELb0ELb0ELb1EEEvNS_9BwdParamsE,"",@"SHT_CUDA_INFO"
	.sectionflags	@""
	.align	4


	//----- nvinfo : EIATTR_CUDA_API_VERSION
	.align		4
        /*0000*/ 	.byte	0x04, 0x37
        /*0002*/ 	.short	(.L_4085 - .L_4084)
.L_4084:
        /*0004*/ 	.word	0x00000082


	//----- nvinfo : EIATTR_KPARAM_INFO
	.align		4
.L_4085:
        /*0008*/ 	.byte	0x04, 0x17
        /*000a*/ 	.short	(.L_4087 - .L_4086)
.L_4086:
        /*000c*/ 	.word	0x00000000
        /*0010*/ 	.short	0x0000
        /*0012*/ 	.short	0x0000
        /*0014*/ 	.byte	0x00, 0xf0, 0xa1, 0x04


	//----- nvinfo : EIATTR_SPARSE_MMA_MASK
	.align		4
.L_4087:
        /*0018*/ 	.byte	0x03, 0x50
        /*001a*/ 	.short	0x0000


	//----- nvinfo : EIATTR_MAXREG_COUNT
	.align		4
        /*001c*/ 	.byte	0x03, 0x1b
        /*001e*/ 	.short	0x00ff


	//----- nvinfo : EIATTR_NUM_BARRIERS
	.align		4
        /*0020*/ 	.byte	0x02, 0x4c
        /*0022*/ 	.byte	0x01
	.zero		1


	//----- nvinfo : EIATTR_ANNOTATIONS
	.align		4
        /*0024*/ 	.byte	0x04, 0x55
        /*0026*/ 	.short	(.L_4089 - .L_4088)


	//   ....[0]....
.L_4088:
        /* <DEDUP_REMOVED lines=49> */


	//----- nvinfo : EIATTR_MERCURY_ISA_VERSION
	.align		4
.L_4089:
        /*0328*/ 	.byte	0x03, 0x5f
        /*032a*/ 	.short	0x0101


	//----- nvinfo : EIATTR_COOP_GROUP_MASK_REGIDS
	.align		4
        /*032c*/ 	.byte	0x04, 0x29
        /*032e*/ 	.short	(.L_4091 - .L_4090)


	//   ....[0]....
.L_4090:
        /*0330*/ 	.word	0xffffffff


	//   ....[1]....
        /*0334*/ 	.word	0xffffffff


	//   ....[2]....
        /*0338*/ 	.word	0xffffffff


	//   ....[3]....
        /*033c*/ 	.word	0xffffffff


	//   ....[4]....
        /*0340*/ 	.word	0xffffffff


	//   ....[5]....
        /*0344*/ 	.word	0xffffffff


	//   ....[6]....
        /*0348*/ 	.word	0xffffffff


	//   ....[7]....
        /*034c*/ 	.word	0xffffffff


	//   ....[8]....
        /*0350*/ 	.word	0xffffffff


	//   ....[9]....
        /*0354*/ 	.word	0xffffffff


	//   ....[10]....
        /*0358*/ 	.word	0x05000076


	//   ....[11]....
        /*035c*/ 	.word	0x05000076


	//   ....[12]....
        /*0360*/ 	.word	0x05000076


	//   ....[13]....
        /*0364*/ 	.word	0x05000076


	//   ....[14]....
        /*0368*/ 	.word	0x05000076


	//   ....[15]....
        /*036c*/ 	.word	0x05000076


	//   ....[16]....
        /*0370*/ 	.word	0x05000076


	//   ....[17]....
        /*0374*/ 	.word	0x05000076


	//   ....[18]....
        /*0378*/ 	.word	0x05000076


	//   ....[19]....
        /*037c*/ 	.word	0x05000076


	//----- nvinfo : EIATTR_COOP_GROUP_INSTR_OFFSETS
	.align		4
.L_4091:
        /*0380*/ 	.byte	0x04, 0x28
        /*0382*/ 	.short	(.L_4093 - .L_4092)


	//   ....[0]....
.L_4092:
        /*0384*/ 	.word	0x000024c0


	//   ....[1]....
        /*0388*/ 	.word	0x000024e0


	//   ....[2]....
        /*038c*/ 	.word	0x00002500


	//   ....[3]....
        /*0390*/ 	.word	0x00002520


	//   ....[4]....
        /*0394*/ 	.word	0x00002540


	//   ....[5]....
        /*0398*/ 	.word	0x00002560


	//   ....[6]....
        /*039c*/ 	.word	0x00002580


	//   ....[7]....
        /*03a0*/ 	.word	0x000025a0


	//   ....[8]....
        /*03a4*/ 	.word	0x000025b0


	//   ....[9]....
        /*03a8*/ 	.word	0x000025d0


	//   ....[10]....
        /*03ac*/ 	.word	0x00004a20


	//   ....[11]....
        /*03b0*/ 	.word	0x00004a80


	//   ....[12]....
        /*03b4*/ 	.word	0x00004af0


	//   ....[13]....
        /*03b8*/ 	.word	0x00004b50


	//   ....[14]....
        /*03bc*/ 	.word	0x00004bc0


	//   ....[15]....
        /*03c0*/ 	.word	0x00004c20


	//   ....[16]....
        /*03c4*/ 	.word	0x00004c90


	//   ....[17]....
        /*03c8*/ 	.word	0x00004cf0


	//   ....[18]....
        /*03cc*/ 	.word	0x00004d60


	//   ....[19]....
        /*03d0*/ 	.word	0x00004dc0


	//----- nvinfo : EIATTR_EXIT_INSTR_OFFSETS
	.align		4
.L_4093:
        /*03d4*/ 	.byte	0x04, 0x1c
        /*03d6*/ 	.short	(.L_4095 - .L_4094)


	//   ....[0]....
.L_4094:
        /*03d8*/ 	.word	0x000049c0


	//----- nvinfo : EIATTR_MAX_THREADS
	.align		4
.L_4095:
        /*03dc*/ 	.byte	0x04, 0x05
        /*03de*/ 	.short	(.L_4097 - .L_4096)
.L_4096:
        /*03e0*/ 	.word	0x00000080
        /*03e4*/ 	.word	0x00000001
        /*03e8*/ 	.word	0x00000001


	//----- nvinfo : EIATTR_CRS_STACK_SIZE
	.align		4
.L_4097:
        /*03ec*/ 	.byte	0x04, 0x1e
        /*03ee*/ 	.short	(.L_4099 - .L_4098)
.L_4098:
        /*03f0*/ 	.word	0x00000000


	//----- nvinfo : EIATTR_CBANK_PARAM_SIZE
	.align		4
.L_4099:
        /*03f4*/ 	.byte	0x03, 0x19
        /*03f6*/ 	.short	0x0128


	//----- nvinfo : EIATTR_PARAM_CBANK
	.align		4
        /*03f8*/ 	.byte	0x04, 0x0a
        /*03fa*/ 	.short	(.L_4101 - .L_4100)
	.align		4
.L_4100:
        /*03fc*/ 	.word	index@(.nv.constant0._ZN10layer_norm13ln_bwd_kernelINS_13Kernel_traitsIf6__halffS2_fjLj5120ELj1ELj1ELj4ELj16ENS_18Kernel_traits_baseILj5120EfS2_fS2_fjLj128EEEEELb1ELb0ELb0ELb1EEEvNS_9BwdParamsE)
        /*0400*/ 	.short	0x0210
        /*0402*/ 	.short	0x0128


	//----- nvinfo : EIATTR_SW_WAR
	.align		4
.L_4101:
        /*0404*/ 	.byte	0x04, 0x36
        /*0406*/ 	.short	(.L_4103 - .L_4102)
.L_4102:
        /*0408*/ 	.word	0x00000008
.L_4103:


//--------------------- .nv.info._ZN10layer_norm22ln_bwd_finalize_kernelINS_22Kernel_traits_finalizeILj5120Ef6__halffS2_fjLb0ELj1024ELj4ENS_18Kernel_traits_baseILj5120EfS2_fS2_fjLj1024EEEEELb0ELb0EEEvNS_9BwdParamsE --------------------------
	.section	.nv.info._ZN10layer_norm22ln_bwd_finalize_kernelINS_22Kernel_traits_finalizeILj5120Ef6__halffS2_fjLb0ELj1024ELj4ENS_18Kernel_traits_baseILj5120EfS2_fS2_fjLj1024EEEEELb0ELb0EEEvNS_9BwdParamsE,"",@"SHT_CUDA_INFO"
	.sectionflags	@""
	.align	4


	//----- nvinfo : EIATTR_CUDA_API_VERSION
	.align		4
        /*0000*/ 	.byte	0x04, 0x37
        /*0002*/ 	.short	(.L_4105 - .L_4104)
.L_4104:
        /*0004*/ 	.word	0x00000082


	//----- nvinfo : EIATTR_KPARAM_INFO
	.align		4
.L_4105:
        /*0008*/ 	.byte	0x04, 0x17
        /*000a*/ 	.short	(.L_4107 - .L_4106)
.L_4106:
        /*000c*/ 	.word	0x00000000
        /*0010*/ 	.short	0x0000
        /*0012*/ 	.short	0x0000
        /*0014*/ 	.byte	0x00, 0xf0, 0xa1, 0x04


	//----- nvinfo : EIATTR_SPARSE_MMA_MASK
	.align		4
.L_4107:
        /*0018*/ 	.byte	0x03, 0x50
        /*001a*/ 	.short	0x0000


	//----- nvinfo : EIATTR_MAXREG_COUNT
	.align		4
        /*001c*/ 	.byte	0x03, 0x1b
        /*001e*/ 	.short	0x0040


	//----- nvinfo : EIATTR_NUM_BARRIERS
	.align		4
        /*0020*/ 	.byte	0x02, 0x4c
        /*0022*/ 	.byte	0x01
	.zero		1


	//----- nvinfo : EIATTR_MERCURY_ISA_VERSION
	.align		4
        /*0024*/ 	.byte	0x03, 0x5f
        /*0026*/ 	.short	0x0101


	//----- nvinfo : EIATTR_COOP_GROUP_MASK_REGIDS
	.align		4
        /*0028*/ 	.byte	0x04, 0x29
        /*002a*/ 	.short	(.L_4109 - .L_4108)


	//   ....[0]....
.L_4108:
        /*002c*/ 	.word	0xffffffff


	//   ....[1]....
        /*0030*/ 	.word	0xffffffff


	//   ....[2]....
        /*0034*/ 	.word	0xffffffff


	//   ....[3]....
        /*0038*/ 	.word	0xffffffff


	//   ....[4]....
        /*003c*/ 	.word	0xffffffff


	//   ....[5]....
        /*0040*/ 	.word	0xffffffff


	//   ....[6]....
        /*0044*/ 	.word	0xffffffff


	//   ....[7]....
        /*0048*/ 	.word	0xffffffff


	//   ....[8]....
        /*004c*/ 	.word	0xffffffff


	//   ....[9]....
        /*0050*/ 	.word	0xffffffff


	//   ....[10]....
        /*0054*/ 	.word	0x05000013


	//   ....[11]....
        /*0058*/ 	.word	0x05000013


	//   ....[12]....
        /*005c*/ 	.word	0x05000013


	//   ....[13]....
        /*0060*/ 	.word	0x05000013


	//   ....[14]....
        /*0064*/ 	.word	0x05000013


	//   ....[15]....
        /*0068*/ 	.word	0x05000013


	//   ....[16]....
        /*006c*/ 	.word	0x05000013


	//   ....[17]....
        /*0070*/ 	.word	0x05000013


	//   ....[18]....
        /*0074*/ 	.word	0x05000013


	//   ....[19]....
        /*0078*/ 	.word	0x05000013


	//----- nvinfo : EIATTR_COOP_GROUP_INSTR_OFFSETS
	.align		4
.L_4109:
        /*007c*/ 	.byte	0x04, 0x28
        /*007e*/ 	.short	(.L_4111 - .L_4110)


	//   ....[0]....
.L_4110:
        /*0080*/ 	.word	0x000008e0


	//   ....[1]....
        /*0084*/ 	.word	0x000008f0


	//   ....[2]....
        /*0088*/ 	.word	0x00000920


	//   ....[3]....
        /*008c*/ 	.word	0x00000930


	//   ....[4]....
        /*0090*/ 	.word	0x00000960


	//   ....[5]....
        /*0094*/ 	.word	0x00000970


	//   ....[6]....
        /*0098*/ 	.word	0x000009a0


	//   ....[7]....
        /*009c*/ 	.word	0x000009b0


	//   ....[8]....
        /*00a0*/ 	.word	0x000009e0


	//   ....[9]....
        /*00a4*/ 	.word	0x000009f0


	//   ....[10]....
        /*00a8*/ 	.word	0x00000bf0


	//   ....[11]....
        /*00ac*/ 	.word	0x00000c60


	//   ....[12]....
        /*00b0*/ 	.word	0x00000cd0


	//   ....[13]....
        /*00b4*/ 	.word	0x00000d40


	//   ....[14]....
        /*00b8*/ 	.word	0x00000db0


	//   ....[15]....
        /*00bc*/ 	.word	0x00000e10


	//   ....[16]....
        /*00c0*/ 	.word	0x00000e80


	//   ....[17]....
        /*00c4*/ 	.word	0x00000ef0


	//   ....[18]....
        /*00c8*/ 	.word	0x00000f60


	//   ....[19]....
        /*00cc*/ 	.word	0x00000fd0


	//----- nvinfo : EIATTR_EXIT_INSTR_OFFSETS
	.align		4
.L_4111:
        /*00d0*/ 	.byte	0x04, 0x1c
        /*00d2*/ 	.short	(.L_4113 - .L_4112)


	//   ....[0]....
.L_4112:
        /*00d4*/ 	.word	0x00000070


	//   ....[1]....
        /*00d8*/ 	.word	0x00000b90


	//----- nvinfo : EIATTR_MAX_THREADS
	.align		4
.L_4113:
        /*00dc*/ 	.byte	0x04, 0x05
        /*00de*/ 	.short	(.L_4115 - .L_4114)
.L_4114:
        /*00e0*/ 	.word	0x00000400
        /*00e4*/ 	.word	0x00000001
        /*00e8*/ 	.word	0x00000001


	//----- nvinfo : EIATTR_CRS_STACK_SIZE
	.align		4
.L_4115:
        /*00ec*/ 	.byte	0x04, 0x1e
        /*00ee*/ 	.short	(.L_4117 - .L_4116)
.L_4116:
        /*00f0*/ 	.word	0x00000000


	//----- nvinfo : EIATTR_CBANK_PARAM_SIZE
	.align		4
.L_4117:
        /*00f4*/ 	.byte	0x03, 0x19
        /*00f6*/ 	.short	0x0128


	//----- nvinfo : EIATTR_PARAM_CBANK
	.align		4
        /*00f8*/ 	.byte	0x04, 0x0a
        /*00fa*/ 	.short	(.L_4119 - .L_4118)
	.align		4
.L_4118:
        /*00fc*/ 	.word	index@(.nv.constant0._ZN10layer_norm22ln_bwd_finalize_kernelINS_22Kernel_traits_finalizeILj5120Ef6__halffS2_fjLb0ELj1024ELj4ENS_18Kernel_traits_baseILj5120EfS2_fS2_fjLj1024EEEEELb0ELb0EEEvNS_9BwdParamsE)
        /*0100*/ 	.short	0x0210
        /*0102*/ 	.short	0x0128


	//----- nvinfo : EIATTR_SW_WAR
	.align		4
.L_4119:
        /*0104*/ 	.byte	0x04, 0x36
        /*0106*/ 	.short	(.L_4121 - .L_4120)
.L_4120:
        /*0108*/ 	.word	0x00000008
.L_4121:


//--------------------- .nv.info._ZN10layer_norm13ln_bwd_kernelINS_13Kernel_traitsIf6__halffS2_fjLj5120ELj1ELj1ELj4ELj16ENS_18Kernel_traits_baseILj5120EfS2_fS2_fjLj128EEEEELb1ELb0ELb1ELb0EEEvNS_9BwdParamsE --------------------------
	.section	.nv.info._ZN10layer_norm13ln_bwd_kernelINS_13Kernel_traitsIf6__halffS2_fjLj5120ELj1ELj1ELj4ELj16ENS_18Kernel_traits_baseILj5120EfS2_fS2_fjLj128EEEEELb1ELb0ELb1ELb0EEEvNS_9BwdParamsE,"",@"SHT_CUDA_INFO"
	.sectionflags	@""
	.align	4


	//----- nvinfo : EIATTR_CUDA_API_VERSION
	.align		4
        /*0000*/ 	.byte	0x04, 0x37
        /*0002*/ 	.short	(.L_4123 - .L_4122)
.L_4122:
        /*0004*/ 	.word	0x00000082


	//----- nvinfo : EIATTR_KPARAM_INFO
	.align		4
.L_4123:
        /*0008*/ 	.byte	0x04, 0x17
        /*000a*/ 	.short	(.L_4125 - .L_4124)
.L_4124:
        /*000c*/ 	.word	0x00000000
        /*0010*/ 	.short	0x0000
        /*0012*/ 	.short	0x0000
        /*0014*/ 	.byte	0x00, 0xf0, 0xa1, 0x04


	//----- nvinfo : EIATTR_SPARSE_MMA_MASK
	.align		4
.L_4125:
        /*0018*/ 	.byte	0x03, 0x50
        /*001a*/ 	.short	0x0000


	//----- nvinfo : EIATTR_MAXREG_COUNT
	.align		4
        /*001c*/ 	.byte	0x03, 0x1b
        /*001e*/ 	.short	0x00ff


	//----- nvinfo : EIATTR_NUM_BARRIERS
	.align		4
        /*0020*/ 	.byte	0x02, 0x4c
        /*0022*/ 	.byte	0x01
	.zero		1


	//----- nvinfo : EIATTR_ANNOTATIONS
	.align		4
        /*0024*/ 	.byte	0x04, 0x55
        /*0026*/ 	.short	(.L_4127 - .L_4126)


	//   ....[0]....
.L_4126:
        /* <DEDUP_REMOVED lines=42> */


	//----- nvinfo : EIATTR_MERCURY_ISA_VERSION
	.align		4
.L_4127:
        /*02b0*/ 	.byte	0x03, 0x5f
        /*02b2*/ 	.short	0x0101


	//----- nvinfo : EIATTR_COOP_GROUP_MASK_REGIDS
	.align		4
        /*02b4*/ 	.byte	0x04, 0x29
        /*02b6*/ 	.short	(.L_4129 - .L_4128)


	//   ....[0]....
.L_4128:
        /*02b8*/ 	.word	0xffffffff


	//   ....[1]....
        /*02bc*/ 	.word	0xffffffff


	//   ....[2]....
        /*02c0*/ 	.word	0xffffffff


	//   ....[3]....
        /*02c4*/ 	.word	0xffffffff


	//   ....[4]....
        /*02c8*/ 	.word	0xffffffff


	//   ....[5]....
        /*02cc*/ 	.word	0xffffffff


	//   ....[6]....
        /*02d0*/ 	.word	0xffffffff


	//   ....[7]....
        /*02d4*/ 	.word	0xffffffff


	//   ....[8]....
        /*02d8*/ 	.word	0xffffffff


	//   ....[9]....
        /*02dc*/ 	.word	0xffffffff


	//   ....[10]....
        /*02e0*/ 	.word	0x050000ae


	//   ....[11]....
        /*02e4*/ 	.word	0x050000ae


	//   ....[12]....
        /*02e8*/ 	.word	0x050000ae


	//   ....[13]....
        /*02ec*/ 	.word	0x050000ae


	//   ....[14]....
        /*02f0*/ 	.word	0x050000ae


	//   ....[15]....
        /*02f4*/ 	.word	0x050000ae


	//   ....[16]....
        /*02f8*/ 	.word	0x050000ae


	//   ....[17]....
        /*02fc*/ 	.word	0x050000ae


	//   ....[18]....
        /*0300*/ 	.word	0x050000ae


	//   ....[19]....
        /*0304*/ 	.word	0x050000ae


	//----- nvinfo : EIATTR_COOP_GROUP_INSTR_OFFSETS
	.align		4
.L_4129:
        /*0308*/ 	.byte	0x04, 0x28
        /*030a*/ 	.short	(.L_4131 - .L_4130)


	//   ....[0]....
.L_4130:
        /*030c*/ 	.word	0x00002d70


	//   ....[1]....
        /*0310*/ 	.word	0x00002d80


	//   ....[2]....
        /*0314*/ 	.word	0x00002db0


	//   ....[3]....
        /*0318*/ 	.word	0x00002dd0


	//   ....[4]....
        /*031c*/ 	.word	0x00002df0


	//   ....[5]....
        /*0320*/ 	.word	0x00002e10


	//   ....[6]....
        /*0324*/ 	.word	0x00002e30


	//   ....[7]....
        /*0328*/ 	.word	0x00002e50


	//   ....[8]....
        /*032c*/ 	.word	0x00002e70


	//   ....[9]....
        /*0330*/ 	.word	0x00002e80


	//   ....[10]....
        /*0334*/ 	.word	0x00006e40


	//   ....[11]....
        /*0338*/ 	.word	0x00006e90


	//   ....[12]....
        /*033c*/ 	.word	0x00006f10


	//   ....[13]....
        /*0340*/ 	.word	0x00006f80


	//   ....[14]....
        /*0344*/ 	.word	0x00006ff0


	//   ....[15]....
        /*0348*/ 	.word	0x00007060


	//   ....[16]....
        /*034c*/ 	.word	0x000070d0


	//   ....[17]....
        /*0350*/ 	.word	0x00007140


	//   ....[18]....
        /*0354*/ 	.word	0x000071a0


	//   ....[19]....
        /*0358*/ 	.word	0x00007200


	//----- nvinfo : EIATTR_EXIT_INSTR_OFFSETS
	.align		4
.L_4131:
        /*035c*/ 	.byte	0x04, 0x1c
        /*035e*/ 	.short	(.L_4133 - .L_4132)


	//   ....[0]....
.L_4132:
        /*0360*/ 	.word	0x00006d50


	//   ....[1]....
        /*0364*/ 	.word	0x00006de0


	//----- nvinfo : EIATTR_MAX_THREADS
	.align		4
.L_4133:
        /*0368*/ 	.byte	0x04, 0x05
        /*036a*/ 	.short	(.L_4135 - .L_4134)
.L_4134:
        /*036c*/ 	.word	0x00000080
        /*0370*/ 	.word	0x00000001
        /*0374*/ 	.word	0x00000001


	//----- nvinfo : EIATTR_CRS_STACK_SIZE
	.align		4
.L_4135:
        /*0378*/ 	.byte	0x04, 0x1e
        /*037a*/ 	.short	(.L_4137 - .L_4136)
.L_4136:
        /*037c*/ 	.word	0x00000000


	//----- nvinfo : EIATTR_CBANK_PARAM_SIZE
	.align		4
.L_4137:
        /*0380*/ 	.byte	0x03, 0x19
        /*0382*/ 	.short	0x0128


	//----- nvinfo : EIATTR_PARAM_CBANK
	.align		4
        /*0384*/ 	.byte	0x04, 0x0a
        /*0386*/ 	.short	(.L_4139 - .L_4138)
	.align		4
.L_4138:
        /*0388*/ 	.word	index@(.nv.constant0._ZN10layer_norm13ln_bwd_kernelINS_13Kernel_traitsIf6__halffS2_fjLj5120ELj1ELj1ELj4ELj16ENS_18Kernel_traits_baseILj5120EfS2_fS2_fjLj128EEEEELb1ELb0ELb1ELb0EEEvNS_9BwdParamsE)
        /*038c*/ 	.short	0x0210
        /*038e*/ 	.short	0x0128


	//----- nvinfo : EIATTR_SW_WAR
	.align		4
.L_4139:
        /*0390*/ 	.byte	0x04, 0x36
        /*0392*/ 	.short	(.L_4141 - .L_4140)
.L_4140:
        /*0394*/ 	.word	0x00000008
.L_4141:


//--------------------- .nv.info._ZN10layer_norm22ln_bwd_finalize_kernelINS_22Kernel_traits_finalizeILj5120Ef6__halffS2_fjLb0ELj1024ELj4ENS_18Kernel_traits_baseILj5120EfS2_fS2_fjLj1024EEEEELb0ELb1EEEvNS_9BwdParamsE --------------------------
	.section	.nv.info._ZN10layer_norm22ln_bwd_finalize_kernelINS_22Kernel_traits_finalizeILj5120Ef6__halffS2_fjLb0ELj1024ELj4ENS_18Kernel_traits_baseILj5120EfS2_fS2_fjLj1024EEEEELb0ELb1EEEvNS_9BwdParamsE,"",@"SHT_CUDA_INFO"
	.sectionflags	@""
	.align	4


	//----- nvinfo : EIATTR_CUDA_API_VERSION
	.align		4
        /*0000*/ 	.byte	0x04, 0x37
        /*0002*/ 	.short	(.L_4143 - .L_4142)
.L_4142:
        /*0004*/ 	.word	0x00000082


	//----- nvinfo : EIATTR_KPARAM_INFO
	.align		4
.L_4143:
        /*0008*/ 	.byte	0x04, 0x17
        /*000a*/ 	.short	(.L_4145 - .L_4144)
.L_4144:
        /*000c*/ 	.word	0x00000000
        /*0010*/ 	.short	0x0000
        /*0012*/ 	.short	0x0000
        /*0014*/ 	.byte	0x00, 0xf0, 0xa1, 0x04


	//----- nvinfo : EIATTR_SPARSE_MMA_MASK
	.align		4
.L_4145:
        /*0018*/ 	.byte	0x03, 0x50
        /*001a*/ 	.short	0x0000


	//----- nvinfo : EIATTR_MAXREG_COUNT
	.align		4
        /*001c*/ 	.byte	0x03, 0x1b
        /*001e*/ 	.short	0x0040


	//----- nvinfo : EIATTR_NUM_BARRIERS
	.align		4
        /*0020*/ 	.byte	0x02, 0x4c
        /*0022*/ 	.byte	0x01
	.zero		1


	//----- nvinfo : EIATTR_MERCURY_ISA_VERSION
	.align		4
        /*0024*/ 	.byte	0x03, 0x5f
        /*0026*/ 	.short	0x0101


	//----- nvinfo : EIATTR_COOP_GROUP_MASK_REGIDS
	.align		4
        /*0028*/ 	.byte	0x04, 0x29
        /*002a*/ 	.short	(.L_4147 - .L_4146)


	//   ....[0]....
.L_4146:
        /*002c*/ 	.word	0xffffffff


	//   ....[1]....
        /*0030*/ 	.word	0xffffffff


	//   ....[2]....
        /*0034*/ 	.word	0xffffffff


	//   ....[3]....
        /*0038*/ 	.word	0xffffffff


	//   ....[4]....
        /*003c*/ 	.word	0xffffffff


	//   ....[5]....
        /*0040*/ 	.word	0xffffffff


	//   ....[6]....
        /*0044*/ 	.word	0xffffffff


	//   ....[7]....
        /*0048*/ 	.word	0xffffffff


	//   ....[8]....
        /*004c*/ 	.word	0xffffffff


	//   ....[9]....
        /*0050*/ 	.word	0xffffffff


	//   ....[10]....
        /*0054*/ 	.word	0x05000011


	//   ....[11]....
        /*0058*/ 	.word	0x05000011


	//   ....[12]....
        /*005c*/ 	.word	0x05000011


	//   ....[13]....
        /*0060*/ 	.word	0x05000011


	//   ....[14]....
        /*0064*/ 	.word	0x05000011


	//   ....[15]....
        /*0068*/ 	.word	0x05000011


	//   ....[16]....
        /*006c*/ 	.word	0x05000011


	//   ....[17]....
        /*0070*/ 	.word	0x05000011


	//   ....[18]....
        /*0074*/ 	.word	0x05000011


	//   ....[19]....
        /*0078*/ 	.word	0x05000011


	//----- nvinfo : EIATTR_COOP_GROUP_INSTR_OFFSETS
	.align		4
.L_4147:
        /*007c*/ 	.byte	0x04, 0x28
        /*007e*/ 	.short	(.L_4149 - .L_4148)


	//   ....[0]....
.L_4148:
        /*0080*/ 	.word	0x000008e0


	//   ....[1]....
        /*0084*/ 	.word	0x000008f0


	//   ....[2]....
        /*0088*/ 	.word	0x00000920


	//   ....[3]....
        /*008c*/ 	.word	0x00000930


	//   ....[4]....
        /*0090*/ 	.word	0x00000960


	//   ....[5]....
        /*0094*/ 	.word	0x00000970


	//   ....[6]....
        /*0098*/ 	.word	0x000009a0


	//   ....[7]....
        /*009c*/ 	.word	0x000009b0


	//   ....[8]....
        /*00a0*/ 	.word	0x000009e0


	//   ....[9]....
        /*00a4*/ 	.word	0x000009f0


	//   ....[10]....
        /*00a8*/ 	.word	0x00000ba0


	//   ....[11]....
        /*00ac*/ 	.word	0x00000c10


	//   ....[12]....
        /*00b0*/ 	.word	0x00000c80


	//   ....[13]....
        /*00b4*/ 	.word	0x00000cf0


	//   ....[14]....
        /*00b8*/ 	.word	0x00000d60


	//   ....[15]....
        /*00bc*/ 	.word	0x00000dc0


	//   ....[16]....
        /*00c0*/ 	.word	0x00000e30


	//   ....[17]....
        /*00c4*/ 	.word	0x00000ea0


	//   ....[18]....
        /*00c8*/ 	.word	0x00000f10


	//   ....[19]....
        /*00cc*/ 	.word	0x00000f80


	//----- nvinfo : EIATTR_EXIT_INSTR_OFFSETS
	.align		4
.L_4149:
        /*00d0*/ 	.byte	0x04, 0x1c
        /*00d2*/ 	.short	(.L_4151 - .L_4150)


	//   ....[0]....
.L_4150:
        /*00d4*/ 	.word	0x00000070


	//   ....[1]....
        /*00d8*/ 	.word	0x00000b40


	//----- nvinfo : EIATTR_MAX_THREADS
	.align		4
.L_4151:
        /*00dc*/ 	.byte	0x04, 0x05
        /*00de*/ 	.short	(.L_4153 - .L_4152)
.L_4152:
        /*00e0*/ 	.word	0x00000400
        /*00e4*/ 	.word	0x00000001
        /*00e8*/ 	.word	0x00000001


	//----- nvinfo : EIATTR_CRS_STACK_SIZE
	.align		4
.L_4153:
        /*00ec*/ 	.byte	0x04, 0x1e
        /*00ee*/ 	.short	(.L_4155 - .L_4154)
.L_4154:
        /*00f0*/ 	.word	0x00000000


	//----- nvinfo : EIATTR_CBANK_PARAM_SIZE
	.align		4
.L_4155:
        /*00f4*/ 	.byte	0x03, 0x19
        /*00f6*/ 	.short	0x0128


	//----- nvinfo : EIATTR_PARAM_CBANK
	.align		4
        /*00f8*/ 	.byte	0x04, 0x0a
        /*00fa*/ 	.short	(.L_4157 - .L_4156)
	.align		4
.L_4156:
        /*00fc*/ 	.word	index@(.nv.constant0._ZN10layer_norm22ln_bwd_finalize_kernelINS_22Kernel_traits_finalizeILj5120Ef6__halffS2_fjLb0ELj1024ELj4ENS_18Kernel_traits_baseILj5120EfS2_fS2_fjLj1024EEEEELb0ELb1EEEvNS_9BwdParamsE)
        /*0100*/ 	.short	0x0210
        /*0102*/ 	.short	0x0128


	//----- nvinfo : EIATTR_SW_WAR
	.align		4
.L_4157:
        /*0104*/ 	.byte	0x04, 0x36
        /*0106*/ 	.short	(.L_4159 - .L_4158)
.L_4158:
        /*0108*/ 	.word	0x00000008
.L_4159:


//--------------------- .nv.info._ZN10layer_norm13ln_bwd_kernelINS_13Kernel_traitsIf6__halffS2_fjLj5120ELj1ELj1ELj4ELj16ENS_18Kernel_traits_baseILj5120EfS2_fS2_fjLj128EEEEELb1ELb0ELb1ELb1EEEvNS_9BwdParamsE --------------------------
	.section	.nv.info._ZN10layer_norm13ln_bwd_kernelINS_13Kernel_traitsIf6__halffS2_fjLj5120ELj1ELj1ELj4ELj16ENS_18Kernel_traits_baseILj5120EfS2_fS2_fjLj128EEEEELb1ELb0ELb1ELb1EEEvNS_9BwdParamsE,"",@"SHT_CUDA_INFO"
	.sectionflags	@""
	.align	4


	//----- nvinfo : EIATTR_CUDA_API_VERSION
	.align		4
        /*0000*/ 	.byte	0x04, 0x37
        /*0002*/ 	.short	(.L_4161 - .L_4160)
.L_4160:
        /*0004*/ 	.word	0x00000082


	//----- nvinfo : EIATTR_KPARAM_INFO
	.align		4
.L_4161:
        /*0008*/ 	.byte	0x04, 0x17
        /*000a*/ 	.short	(.L_4163 - .L_4162)
.L_4162:
        /*000c*/ 	.word	0x00000000
        /*0010*/ 	.short	0x0000
        /*0012*/ 	.short	0x0000
        /*0014*/ 	.byte	0x00, 0xf0, 0xa1, 0x04


	//----- nvinfo : EIATTR_SPARSE_MMA_MASK
	.align		4
.L_4163:
        /*0018*/ 	.byte	0x03, 0x50
        /*001a*/ 	.short	0x0000


	//----- nvinfo : EIATTR_MAXREG_COUNT
	.align		4
        /*001c*/ 	.byte	0x03, 0x1b
        /*001e*/ 	.short	0x00ff


	//----- nvinfo : EIATTR_NUM_BARRIERS
	.align		4
        /*0020*/ 	.byte	0x02, 0x4c
        /*0022*/ 	.byte	0x01
	.zero		1


	//----- nvinfo : EIATTR_ANNOTATIONS
	.align		4
        /*0024*/ 	.byte	0x04, 0x55
        /*0026*/ 	.short	(.L_4165 - .L_4164)


	//   ....[0]....
.L_4164:
        /* <DEDUP_REMOVED lines=39> */


	//----- nvinfo : EIATTR_MERCURY_ISA_VERSION
	.align		4
.L_4165:
        /*0288*/ 	.byte	0x03, 0x5f
        /*028a*/ 	.short	0x0101


	//----- nvinfo : EIATTR_COOP_GROUP_MASK_REGIDS
	.align		4
        /*028c*/ 	.byte	0x04, 0x29
        /*028e*/ 	.short	(.L_4167 - .L_4166)


	//   ....[0]....
.L_4166:
        /*0290*/ 	.word	0xffffffff


	//   ....[1]....
        /*0294*/ 	.word	0xffffffff


	//   ....[2]....
        /*0298*/ 	.word	0xffffffff


	//   ....[3]....
        /*029c*/ 	.word	0xffffffff


	//   ....[4]....
        /*02a0*/ 	.word	0xffffffff


	//   ....[5]....
        /*02a4*/ 	.word	0xffffffff


	//   ....[6]....
        /*02a8*/ 	.word	0xffffffff


	//   ....[7]....
        /*02ac*/ 	.word	0xffffffff


	//   ....[8]....
        /*02b0*/ 	.word	0xffffffff


	//   ....[9]....
        /*02b4*/ 	.word	0xffffffff


	//   ....[10]....
        /*02b8*/ 	.word	0x050000a4


	//   ....[11]....
        /*02bc*/ 	.word	0x050000a4


	//   ....[12]....
        /*02c0*/ 	.word	0x050000a4


	//   ....[13]....
        /*02c4*/ 	.word	0x050000a4


	//   ....[14]....
        /*02c8*/ 	.word	0x050000a4


	//   ....[15]....
        /*02cc*/ 	.word	0x050000a4


	//   ....[16]....
        /*02d0*/ 	.word	0x050000a4


	//   ....[17]....
        /*02d4*/ 	.word	0x050000a4


	//   ....[18]....
        /*02d8*/ 	.word	0x050000a4


	//   ....[19]....
        /*02dc*/ 	.word	0x050000a4


	//----- nvinfo : EIATTR_COOP_GROUP_INSTR_OFFSETS
	.align		4
.L_4167:
        /*02e0*/ 	.byte	0x04, 0x28
        /*02e2*/ 	.short	(.L_4169 - .L_4168)


	//   ....[0]....
.L_4168:
        /*02e4*/ 	.word	0x00002a70


	//   ....[1]....
        /*02e8*/ 	.word	0x00002a90


	//   ....[2]....
        /*02ec*/ 	.word	0x00002ab0


	//   ....[3]....
        /*02f0*/ 	.word	0x00002ad0


	//   ....[4]....
        /*02f4*/ 	.word	0x00002af0


	//   ....[5]....
        /*02f8*/ 	.word	0x00002b10


	//   ....[6]....
        /*02fc*/ 	.word	0x00002b30


	//   ....[7]....
        /*0300*/ 	.word	0x00002b50


	//   ....[8]....
        /*0304*/ 	.word	0x00002b60


	//   ....[9]....
        /*0308*/ 	.word	0x00002b80


	//   ....[10]....
        /*030c*/ 	.word	0x00006520


	//   ....[11]....
        /*0310*/ 	.word	0x00006590


	//   ....[12]....
        /*0314*/ 	.word	0x00006610


	//   ....[13]....
        /*0318*/ 	.word	0x00006680


	//   ....[14]....
        /*031c*/ 	.word	0x00006700


	//   ....[15]....
        /*0320*/ 	.word	0x00006770


	//   ....[16]....
        /*0324*/ 	.word	0x000067f0


	//   ....[17]....
        /*0328*/ 	.word	0x00006860


	//   ....[18]....
        /*032c*/ 	.word	0x000068e0


	//   ....[19]....
        /*0330*/ 	.word	0x00006930


	//----- nvinfo : EIATTR_EXIT_INSTR_OFFSETS
	.align		4
.L_4169:
        /*0334*/ 	.byte	0x04, 0x1c
        /*0336*/ 	.short	(.L_4171 - .L_4170)


	//   ....[0]....
.L_4170:
        /*0338*/ 	.word	0x000064c0


	//----- nvinfo : EIATTR_MAX_THREADS
	.align		4
.L_4171:
        /*033c*/ 	.byte	0x04, 0x05
        /*033e*/ 	.short	(.L_4173 - .L_4172)
.L_4172:
        /*0340*/ 	.word	0x00000080
        /*0344*/ 	.word	0x00000001
        /*0348*/ 	.word	0x00000001


	//----- nvinfo : EIATTR_CRS_STACK_SIZE
	.align		4
.L_4173:
        /*034c*/ 	.byte	0x04, 0x1e
        /*034e*/ 	.short	(.L_4175 - .L_4174)
.L_4174:
        /*0350*/ 	.word	0x00000000


	//----- nvinfo : EIATTR_CBANK_PARAM_SIZE
	.align		4
.L_4175:
        /*0354*/ 	.byte	0x03, 0x19
        /*0356*/ 	.short	0x0128


	//----- nvinfo : EIATTR_PARAM_CBANK
	.align		4
        /*0358*/ 	.byte	0x04, 0x0a
        /*035a*/ 	.short	(.L_4177 - .L_4176)
	.align		4
.L_4176:
        /*035c*/ 	.word	index@(.nv.constant0._ZN10layer_norm13ln_bwd_kernelINS_13Kernel_traitsIf6__halffS2_fjLj5120ELj1ELj1ELj4ELj16ENS_18Kernel_traits_baseILj5120EfS2_fS2_fjLj128EEEEELb1ELb0ELb1ELb1EEEvNS_9BwdParamsE)
        /*0360*/ 	.short	0x0210
        /*0362*/ 	.short	0x0128


	//----- nvinfo : EIATTR_SW_WAR
	.align		4
.L_4177:
        /*0364*/ 	.byte	0x04, 0x36
        /*0366*/ 	.short	(.L_4179 - .L_4178)
.L_4178:
        /*0368*/ 	.word	0x00000008
.L_4179:


//--------------------- .nv.info._ZN10layer_norm13ln_bwd_kernelINS_13Kernel_traitsIf6__halffS2_fjLj5120ELj1ELj1ELj4ELj16ENS_18Kernel_traits_baseILj5120EfS2_fS2_fjLj128EEEEELb1ELb1ELb0ELb0EEEvNS_9BwdParamsE --------------------------
	.section	.nv.info._ZN10layer_norm13ln_bwd_kernelINS_13Kernel_traitsIf6__halffS2_fjLj5120ELj1ELj1ELj4ELj16ENS_18Kernel_traits_baseILj5120EfS2_fS2_fjLj128EEEEELb1ELb1ELb0ELb0EEEvNS_9BwdParamsE,"",@"SHT_CUDA_INFO"
	.sectionflags	@""
	.align	4


	//----- nvinfo : EIATTR_CUDA_API_VERSION
	.align		4
        /*0000*/ 	.byte	0x04, 0x37
        /*0002*/ 	.short	(.L_4181 - .L_4180)
.L_4180:
        /*0004*/ 	.word	0x00000082


	//----- nvinfo : EIATTR_KPARAM_INFO
	.align		4
.L_4181:
        /*0008*/ 	.byte	0x04, 0x17
        /*000a*/ 	.short	(.L_4183 - .L_4182)
.L_4182:
        /*000c*/ 	.word	0x00000000
        /*0010*/ 	.short	0x0000
        /*0012*/ 	.short	0x0000
        /*0014*/ 	.byte	0x00, 0xf0, 0xa1, 0x04


	//----- nvinfo : EIATTR_SPARSE_MMA_MASK
	.align		4
.L_4183:
        /*0018*/ 	.byte	0x03, 0x50
        /*001a*/ 	.short	0x0000


	//----- nvinfo : EIATTR_MAXREG_COUNT
	.align		4
        /*001c*/ 	.byte	0x03, 0x1b
        /*001e*/ 	.short	0x00ff


	//----- nvinfo : EIATTR_NUM_BARRIERS
	.align		4
        /*0020*/ 	.byte	0x02, 0x4c
        /*0022*/ 	.byte	0x01
	.zero		1


	//----- nvinfo : EIATTR_ANNOTATIONS
	.align		4
        /*0024*/ 	.byte	0x04, 0x55
        /*0026*/ 	.short	(.L_4185 - .L_4184)


	//   ....[0]....
.L_4184:
        /* <DEDUP_REMOVED lines=116> */


	//----- nvinfo : EIATTR_MERCURY_ISA_VERSION
	.align		4
.L_4185:
        /*0750*/ 	.byte	0x03, 0x5f
        /*0752*/ 	.short	0x0101


	//----- nvinfo : EIATTR_COOP_GROUP_MASK_REGIDS
	.align		4
        /*0754*/ 	.byte	0x04, 0x29
        /*0756*/ 	.short	(.L_4187 - .L_4186)


	//   ....[0]....
.L_4186:
        /*0758*/ 	.word	0xffffffff


	//   ....[1]....
        /*075c*/ 	.word	0xffffffff


	//   ....[2]....
        /*0760*/ 	.word	0xffffffff


	//   ....[3]....
        /*0764*/ 	.word	0xffffffff


	//   ....[4]....
        /*0768*/ 	.word	0xffffffff


	//   ....[5]....
        /*076c*/ 	.word	0xffffffff


	//   ....[6]....
        /*0770*/ 	.word	0xffffffff


	//   ....[7]....
        /*0774*/ 	.word	0xffffffff


	//   ....[8]....
        /*0778*/ 	.word	0xffffffff


	//   ....[9]....
        /*077c*/ 	.word	0xffffffff


	//   ....[10]....
        /*0780*/ 	.word	0x050000c3


	//   ....[11]....
        /*0784*/ 	.word	0x050000c3


	//   ....[12]....
        /*0788*/ 	.word	0x050000c3


	//   ....[13]....
        /*078c*/ 	.word	0x050000c3


	//   ....[14]....
        /*0790*/ 	.word	0x050000c3


	//   ....[15]....
        /*0794*/ 	.word	0x050000c3


	//   ....[16]....
        /*0798*/ 	.word	0x050000c3


	//   ....[17]....
        /*079c*/ 	.word	0x050000c3


	//   ....[18]....
        /*07a0*/ 	.word	0x050000c3


	//   ....[19]....
        /*07a4*/ 	.word	0x050000c3


	//----- nvinfo : EIATTR_COOP_GROUP_INSTR_OFFSETS
	.align		4
.L_4187:
        /*07a8*/ 	.byte	0x04, 0x28
        /*07aa*/ 	.short	(.L_4189 - .L_4188)


	//   ....[0]....
.L_4188:
        /*07ac*/ 	.word	0x00003080


	//   ....[1]....
        /*07b0*/ 	.word	0x000030a0


	//   ....[2]....
        /*07b4*/ 	.word	0x000030c0


	//   ....[3]....
        /*07b8*/ 	.word	0x000030e0


	//   ....[4]....
        /*07bc*/ 	.word	0x00003100


	//   ....[5]....
        /*07c0*/ 	.word	0x00003120


	//   ....[6]....
        /*07c4*/ 	.word	0x00003140


	//   ....[7]....
        /*07c8*/ 	.word	0x00003160


	//   ....[8]....
        /*07cc*/ 	.word	0x00003180


	//   ....[9]....
        /*07d0*/ 	.word	0x00003190


	//   ....[10]....
        /*07d4*/ 	.word	0x000069b0


	//   ....[11]....
        /*07d8*/ 	.word	0x00006a20


	//   ....[12]....
        /*07dc*/ 	.word	0x00006a90


	//   ....[13]....
        /*07e0*/ 	.word	0x00006b00


	//   ....[14]....
        /*07e4*/ 	.word	0x00006b70


	//   ....[15]....
        /*07e8*/ 	.word	0x00006be0


	//   ....[16]....
        /*07ec*/ 	.word	0x00006c50


	//   ....[17]....
        /*07f0*/ 	.word	0x00006cc0


	//   ....[18]....
        /*07f4*/ 	.word	0x00006d30


	//   ....[19]....
        /*07f8*/ 	.word	0x00006d80


	//----- nvinfo : EIATTR_EXIT_INSTR_OFFSETS
	.align		4
.L_4189:
        /*07fc*/ 	.byte	0x04, 0x1c
        /*07fe*/ 	.short	(.L_4191 - .L_4190)


	//   ....[0]....
.L_4190:
        /*0800*/ 	.word	0x00006880


	//   ....[1]....
        /*0804*/ 	.word	0x00006950


	//----- nvinfo : EIATTR_MAX_THREADS
	.align		4
.L_4191:
        /*0808*/ 	.byte	0x04, 0x05
        /*080a*/ 	.short	(.L_4193 - .L_4192)
.L_4192:
        /*080c*/ 	.word	0x00000080
        /*0810*/ 	.word	0x00000001
        /*0814*/ 	.word	0x00000001


	//----- nvinfo : EIATTR_CRS_STACK_SIZE
	.align		4
.L_4193:
        /*0818*/ 	.byte	0x04, 0x1e
        /*081a*/ 	.short	(.L_4195 - .L_4194)
.L_4194:
        /*081c*/ 	.word	0x00000000


	//----- nvinfo : EIATTR_CBANK_PARAM_SIZE
	.align		4
.L_4195:
        /*0820*/ 	.byte	0x03, 0x19
        /*0822*/ 	.short	0x0128


	//----- nvinfo : EIATTR_PARAM_CBANK
	.align		4
        /*0824*/ 	.byte	0x04, 0x0a
        /*0826*/ 	.short	(.L_4197 - .L_4196)
	.align		4
.L_4196:
        /*0828*/ 	.word	index@(.nv.constant0._ZN10layer_norm13ln_bwd_kernelINS_13Kernel_traitsIf6__halffS2_fjLj5120ELj1ELj1ELj4ELj16ENS_18Kernel_traits_baseILj5120EfS2_fS2_fjLj128EEEEELb1ELb1ELb0ELb0EEEvNS_9BwdParamsE)
        /*082c*/ 	.short	0x0210
        /*082e*/ 	.short	0x0128


	//----- nvinfo : EIATTR_SW_WAR
	.align		4
.L_4197:
        /*0830*/ 	.byte	0x04, 0x36
        /*0832*/ 	.short	(.L_4199 - .L_4198)
.L_4198:
        /*0834*/ 	.word	0x00000008
.L_4199:


//--------------------- .nv.info._ZN10layer_norm13ln_bwd_kernelINS_13Kernel_traitsIf6__halffS2_fjLj5120ELj1ELj1ELj4ELj16ENS_18Kernel_traits_baseILj5120EfS2_fS2_fjLj128EEEEELb1ELb1ELb0ELb1EEEvNS_9BwdParamsE --------------------------
	.section	.nv.info._ZN10layer_norm13ln_bwd_kernelINS_13Kernel_traitsIf6__halffS2_fjLj5120ELj1ELj1ELj4ELj16ENS_18Kernel_traits_baseILj5120EfS2_fS2_fjLj128EEEEELb1ELb1ELb0ELb1EEEvNS_9BwdParamsE,"",@"SHT_CUDA_INFO"
	.sectionflags	@""
	.align	4


	//----- nvinfo : EIATTR_CUDA_API_VERSION
	.align		4
        /*0000*/ 	.byte	0x04, 0x37
        /*0002*/ 	.short	(.L_4201 - .L_4200)
.L_4200:
        /*0004*/ 	.word	0x00000082


	//----- nvinfo : EIATTR_KPARAM_INFO
	.align		4
.L_4201:
        /*0008*/ 	.byte	0x04, 0x17
        /*000a*/ 	.short	(.L_4203 - .L_4202)
.L_4202:
        /*000c*/ 	.word	0x00000000
        /*0010*/ 	.short	0x0000
        /*0012*/ 	.short	0x0000
        /*0014*/ 	.byte	0x00, 0xf0, 0xa1, 0x04


	//----- nvinfo : EIATTR_SPARSE_MMA_MASK
	.align		4
.L_4203:
        /*0018*/ 	.byte	0x03, 0x50
        /*001a*/ 	.short	0x0000


	//----- nvinfo : EIATTR_MAXREG_COUNT
	.align		4
        /*001c*/ 	.byte	0x03, 0x1b
        /*001e*/ 	.short	0x00ff


	//----- nvinfo : EIATTR_NUM_BARRIERS
	.align		4
        /*0020*/ 	.byte	0x02, 0x4c
        /*0022*/ 	.byte	0x01
	.zero		1


	//----- nvinfo : EIATTR_ANNOTATIONS
	.align		4
        /*0024*/ 	.byte	0x04, 0x55
        /*0026*/ 	.short	(.L_4205 - .L_4204)


	//   ....[0]....
.L_4204:
        /* <DEDUP_REMOVED lines=212> */


	//----- nvinfo : EIATTR_MERCURY_ISA_VERSION
	.align		4
.L_4205:
        /*0d50*/ 	.byte	0x03, 0x5f
        /*0d52*/ 	.short	0x0101


	//----- nvinfo : EIATTR_COOP_GROUP_MASK_REGIDS
	.align		4
        /*0d54*/ 	.byte	0x04, 0x29
        /*0d56*/ 	.short	(.L_4207 - .L_4206)


	//   ....[0]....
.L_4206:
        /*0d58*/ 	.word	0xffffffff


	//   ....[1]....
        /*0d5c*/ 	.word	0xffffffff


	//   ....[2]....
        /*0d60*/ 	.word	0xffffffff


	//   ....[3]....
        /*0d64*/ 	.word	0xffffffff


	//   ....[4]....
        /*0d68*/ 	.word	0xffffffff


	//   ....[5]....
        /*0d6c*/ 	.word	0xffffffff


	//   ....[6]....
        /*0d70*/ 	.word	0xffffffff


	//   ....[7]....
        /*0d74*/ 	.word	0xffffffff


	//   ....[8]....
        /*0d78*/ 	.word	0xffffffff


	//   ....[9]....
        /*0d7c*/ 	.word	0xffffffff


	//   ....[10]....
        /*0d80*/ 	.word	0x050000f9


	//   ....[11]....
        /*0d84*/ 	.word	0x050000f9


	//   ....[12]....
        /*0d88*/ 	.word	0x050000f9


	//   ....[13]....
        /*0d8c*/ 	.word	0x050000f9


	//   ....[14]....
        /*0d90*/ 	.word	0x050000f9


	//   ....[15]....
        /*0d94*/ 	.word	0x050000f9


	//   ....[16]....
        /*0d98*/ 	.word	0x050000f9


	//   ....[17]....
        /*0d9c*/ 	.word	0x050000f9


	//   ....[18]....
        /*0da0*/ 	.word	0x050000f9


	//   ....[19]....
        /*0da4*/ 	.word	0x050000f9


	//----- nvinfo : EIATTR_COOP_GROUP_INSTR_OFFSETS
	.align		4
.L_4207:
        /*0da8*/ 	.byte	0x04, 0x28
        /*0daa*/ 	.short	(.L_4209 - .L_4208)


	//   ....[0]....
.L_4208:
        /*0dac*/ 	.word	0x00003090


	//   ....[1]....
        /*0db0*/ 	.word	0x00003140


	//   ....[2]....
        /*0db4*/ 	.word	0x00003190


	//   ....[3]....
        /*0db8*/ 	.word	0x000031b0


	//   ....[4]....
        /*0dbc*/ 	.word	0x000031d0


	//   ....[5]....
        /*0dc0*/ 	.word	0x000031f0


	//   ....[6]....
        /*0dc4*/ 	.word	0x00003210


	//   ....[7]....
        /*0dc8*/ 	.word	0x00003230


	//   ....[8]....
        /*0dcc*/ 	.word	0x00003240


	//   ....[9]....
        /*0dd0*/ 	.word	0x00003260


	//   ....[10]....
        /*0dd4*/ 	.word	0x00006b50


	//   ....[11]....
        /*0dd8*/ 	.word	0x00006c20


	//   ....[12]....
        /*0ddc*/ 	.word	0x00006c90


	//   ....[13]....
        /*0de0*/ 	.word	0x00006cf0


	//   ....[14]....
        /*0de4*/ 	.word	0x00006d60


	//   ....[15]....
        /*0de8*/ 	.word	0x00006dc0


	//   ....[16]....
        /*0dec*/ 	.word	0x00006e30


	//   ....[17]....
        /*0df0*/ 	.word	0x00006e90


	//   ....[18]....
        /*0df4*/ 	.word	0x00006f00


	//   ....[19]....
        /*0df8*/ 	.word	0x00006f60


	//----- nvinfo : EIATTR_EXIT_INSTR_OFFSETS
	.align		4
.L_4209:
        /*0dfc*/ 	.byte	0x04, 0x1c
        /*0dfe*/ 	.short	(.L_4211 - .L_4210)


	//   ....[0]....
.L_4210:
        /*0e00*/ 	.word	0x00006ad0


	//----- nvinfo : EIATTR_MAX_THREADS
	.align		4
.L_4211:
        /*0e04*/ 	.byte	0x04, 0x05
        /*0e06*/ 	.short	(.L_4213 - .L_4212)
.L_4212:
        /*0e08*/ 	.word	0x00000080
        /*0e0c*/ 	.word	0x00000001
        /*0e10*/ 	.word	0x00000001


	//----- nvinfo : EIATTR_CRS_STACK_SIZE
	.align		4
.L_4213:
        /*0e14*/ 	.byte	0x04, 0x1e
        /*0e16*/ 	.short	(.L_4215 - .L_4214)
.L_4214:
        /*0e18*/ 	.word	0x00000000


	//----- nvinfo : EIATTR_CBANK_PARAM_SIZE
	.align		4
.L_4215:
        /*0e1c*/ 	.byte	0x03, 0x19
        /*0e1e*/ 	.short	0x0128


	//----- nvinfo : EIATTR_PARAM_CBANK
	.align		4
        /*0e20*/ 	.byte	0x04, 0x0a
        /*0e22*/ 	.short	(.L_4217 - .L_4216)
	.align		4
.L_4216:
        /*0e24*/ 	.word	index@(.nv.constant0._ZN10layer_norm13ln_bwd_kernelINS_13Kernel_traitsIf6__halffS2_fjLj5120ELj1ELj1ELj4ELj16ENS_18Kernel_traits_baseILj5120EfS2_fS2_fjLj128EEEEELb1ELb1ELb0ELb1EEEvNS_9BwdParamsE)
        /*0e28*/ 	.short	0x0210
        /*0e2a*/ 	.short	0x0128


	//----- nvinfo : EIATTR_SW_WAR
	.align		4
.L_4217:
        /*0e2c*/ 	.byte	0x04, 0x36
        /*0e2e*/ 	.short	(.L_4219 - .L_4218)
.L_4218:
        /*0e30*/ 	.word	0x00000008
.L_4219:


//--------------------- .nv.info._ZN10layer_norm22ln_bwd_finalize_kernelINS_22Kernel_traits_finalizeILj5120Ef6__halffS2_fjLb1ELj1024ELj4ENS_18Kernel_traits_baseILj5120EfS2_fS2_fjLj1024EEEEELb1ELb0EEEvNS_9BwdParamsE --------------------------
	.section	.nv.info._ZN10layer_norm22ln_bwd_finalize_kernelINS_22Kernel_traits_finalizeILj5120Ef6__halffS2_fjLb1ELj1024ELj4ENS_18Kernel_traits_baseILj5120EfS2_fS2_fjLj1024EEEEELb1ELb0EEEvNS_9BwdParamsE,"",@"SHT_CUDA_INFO"
	.sectionflags	@""
	.align	4


	//----- nvinfo : EIATTR_CUDA_API_VERSION
	.align		4
        /*0000*/ 	.byte	0x04, 0x37
        /*0002*/ 	.short	(.L_4221 - .L_4220)
.L_4220:
        /*0004*/ 	.word	0x00000082


	//----- nvinfo : EIATTR_KPARAM_INFO
	.align		4
.L_4221:
        /*0008*/ 	.byte	0x04, 0x17
        /*000a*/ 	.short	(.L_4223 - .L_4222)
.L_4222:
        /*000c*/ 	.word	0x00000000
        /*0010*/ 	.short	0x0000
        /*0012*/ 	.short	0x0000
        /*0014*/ 	.byte	0x00, 0xf0, 0xa1, 0x04


	//----- nvinfo : EIATTR_SPARSE_MMA_MASK
	.align		4
.L_4223:
        /*0018*/ 	.byte	0x03, 0x50
        /*001a*/ 	.short	0x0000


	//----- nvinfo : EIATTR_MAXREG_COUNT
	.align		4
        /*001c*/ 	.byte	0x03, 0x1b
        /*001e*/ 	.short	0x0040


	//----- nvinfo : EIATTR_NUM_BARRIERS
	.align		4
        /*0020*/ 	.byte	0x02, 0x4c
        /*0022*/ 	.byte	0x01
	.zero		1


	//----- nvinfo : EIATTR_MERCURY_ISA_VERSION
	.align		4
        /*0024*/ 	.byte	0x03, 0x5f
        /*0026*/ 	.short	0x0101


	//----- nvinfo : EIATTR_COOP_GROUP_MASK_REGIDS
	.align		4
        /*0028*/ 	.byte	0x04, 0x29
        /*002a*/ 	.short	(.L_4225 - .L_4224)


	//   ....[0]....
.L_4224:
        /*002c*/ 	.word	0xffffffff


	//   ....[1]....
        /*0030*/ 	.word	0xffffffff


	//   ....[2]....
        /*0034*/ 	.word	0xffffffff


	//   ....[3]....
        /*0038*/ 	.word	0xffffffff


	//   ....[4]....
        /*003c*/ 	.word	0xffffffff


	//   ....[5]....
        /*0040*/ 	.word	0xffffffff


	//   ....[6]....
        /*0044*/ 	.word	0xffffffff


	//   ....[7]....
        /*0048*/ 	.word	0xffffffff


	//   ....[8]....
        /*004c*/ 	.word	0xffffffff


	//   ....[9]....
        /*0050*/ 	.word	0xffffffff


	//   ....[10]....
        /*0054*/ 	.word	0xffffffff


	//   ....[11]....
        /*0058*/ 	.word	0xffffffff


	//   ....[12]....
        /*005c*/ 	.word	0xffffffff


	//   ....[13]....
        /*0060*/ 	.word	0xffffffff


	//   ....[14]....
        /*0064*/ 	.word	0xffffffff


	//   ....[15]....
        /*0068*/ 	.word	0x05000014


	//   ....[16]....
        /*006c*/ 	.word	0x05000014


	//   ....[17]....
        /*0070*/ 	.word	0x05000014


	//   ....[18]....
        /*0074*/ 	.word	0x05000014


	//   ....[19]....
        /*0078*/ 	.word	0x05000014


	//   ....[20]....
        /*007c*/ 	.word	0x05000014


	//   ....[21]....
        /*0080*/ 	.word	0x05000014


	//   ....[22]....
        /*0084*/ 	.word	0x05000014


	//   ....[23]....
        /*0088*/ 	.word	0x05000014


	//   ....[24]....
        /*008c*/ 	.word	0x05000014


	//   ....[25]....
        /*0090*/ 	.word	0x05000014


	//   ....[26]....
        /*0094*/ 	.word	0x05000014


	//   ....[27]....
        /*0098*/ 	.word	0x05000014


	//   ....[28]....
        /*009c*/ 	.word	0x05000014


	//   ....[29]....
        /*00a0*/ 	.word	0x05000014


	//----- nvinfo : EIATTR_COOP_GROUP_INSTR_OFFSETS
	.align		4
.L_4225:
        /*00a4*/ 	.byte	0x04, 0x28
        /*00a6*/ 	.short	(.L_4227 - .L_4226)


	//   ....[0]....
.L_4226:
        /*00a8*/ 	.word	0x00000ad0


	//   ....[1]....
        /*00ac*/ 	.word	0x00000ae0


	//   ....[2]....
        /*00b0*/ 	.word	0x00000af0


	//   ....[3]....
        /*00b4*/ 	.word	0x00000b20


	//   ....[4]....
        /*00b8*/ 	.word	0x00000b40


	//   ....[5]....
        /*00bc*/ 	.word	0x00000b50


	//   ....[6]....
        /*00c0*/ 	.word	0x00000b90


	//   ....[7]....
        /*00c4*/ 	.word	0x00000ba0


	//   ....[8]....
        /*00c8*/ 	.word	0x00000bb0


	//   ....[9]....
        /*00cc*/ 	.word	0x00000be0


	//   ....[10]....
        /*00d0*/ 	.word	0x00000c00


	//   ....[11]....
        /*00d4*/ 	.word	0x00000c10


	//   ....[12]....
        /*00d8*/ 	.word	0x00000c40


	//   ....[13]....
        /*00dc*/ 	.word	0x00000c60


	//   ....[14]....
        /*00e0*/ 	.word	0x00000c70


	//   ....[15]....
        /*00e4*/ 	.word	0x00000ef0


	//   ....[16]....
        /*00e8*/ 	.word	0x00000f60


	//   ....[17]....
        /*00ec*/ 	.word	0x00000fd0


	//   ....[18]....
        /*00f0*/ 	.word	0x00001040


	//   ....[19]....
        /*00f4*/ 	.word	0x000010b0


	//   ....[20]....
        /*00f8*/ 	.word	0x00001110


	//   ....[21]....
        /*00fc*/ 	.word	0x00001180


	//   ....[22]....
        /*0100*/ 	.word	0x000011f0


	//   ....[23]....
        /*0104*/ 	.word	0x00001260


	//   ....[24]....
        /*0108*/ 	.word	0x000012d0


	//   ....[25]....
        /*010c*/ 	.word	0x00001330


	//   ....[26]....
        /*0110*/ 	.word	0x000013a0


	//   ....[27]....
        /*0114*/ 	.word	0x00001410


	//   ....[28]....
        /*0118*/ 	.word	0x00001480


	//   ....[29]....
        /*011c*/ 	.word	0x000014f0


	//----- nvinfo : EIATTR_EXIT_INSTR_OFFSETS
	.align		4
.L_4227:
        /*0120*/ 	.byte	0x04, 0x1c
        /*0122*/ 	.short	(.L_4229 - .L_4228)


	//   ....[0]....
.L_4228:
        /*0124*/ 	.word	0x00000070


	//   ....[1]....
        /*0128*/ 	.word	0x00000e90


	//----- nvinfo : EIATTR_MAX_THREADS
	.align		4
.L_4229:
        /*012c*/ 	.byte	0x04, 0x05
        /*012e*/ 	.short	(.L_4231 - .L_4230)
.L_4230:
        /*0130*/ 	.word	0x00000400
        /*0134*/ 	.word	0x00000001
        /*0138*/ 	.word	0x00000001


	//----- nvinfo : EIATTR_CRS_STACK_SIZE
	.align		4
.L_4231:
        /*013c*/ 	.byte	0x04, 0x1e
        /*013e*/ 	.short	(.L_4233 - .L_4232)
.L_4232:
        /*0140*/ 	.word	0x00000000


	//----- nvinfo : EIATTR_CBANK_PARAM_SIZE
	.align		4
.L_4233:
        /*0144*/ 	.byte	0x03, 0x19
        /*0146*/ 	.short	0x0128


	//----- nvinfo : EIATTR_PARAM_CBANK
	.align		4
        /*0148*/ 	.byte	0x04, 0x0a
        /*014a*/ 	.short	(.L_4235 - .L_4234)
	.align		4
.L_4234:
        /*014c*/ 	.word	index@(.nv.constant0._ZN10layer_norm22ln_bwd_finalize_kernelINS_22Kernel_traits_finalizeILj5120Ef6__halffS2_fjLb1ELj1024ELj4ENS_18Kernel_traits_baseILj5120EfS2_fS2_fjLj1024EEEEELb1ELb0EEEvNS_9BwdParamsE)
        /*0150*/ 	.short	0x0210
        /*0152*/ 	.short	0x0128


	//----- nvinfo : EIATTR_SW_WAR
	.align		4
.L_4235:
        /*0154*/ 	.byte	0x04, 0x36
        /*0156*/ 	.short	(.L_4237 - .L_4236)
.L_4236:
        /*0158*/ 	.word	0x00000008
.L_4237:


//--------------------- .nv.info._ZN10layer_norm13ln_bwd_kernelINS_13Kernel_traitsIf6__halffS2_fjLj5120ELj1ELj1ELj4ELj16ENS_18Kernel_traits_baseILj5120EfS2_fS2_fjLj128EEEEELb1ELb1ELb1ELb0EEEvNS_9BwdParamsE --------------------------
	.section	.nv.info._ZN10layer_norm13ln_bwd_kernelINS_13Kernel_traitsIf6__halffS2_fjLj5120ELj1ELj1ELj4ELj16ENS_18Kernel_traits_baseILj5120EfS2_fS2_fjLj128EEEEELb1ELb1ELb1ELb0EEEvNS_9BwdParamsE,"",@"SHT_CUDA_INFO"
	.sectionflags	@""
	.align	4


	//----- nvinfo : EIATTR_CUDA_API_VERSION
	.align		4
        /*0000*/ 	.byte	0x04, 0x37
        /*0002*/ 	.short	(.L_4239 - .L_4238)
.L_4238:
        /*0004*/ 	.word	0x00000082


	//----- nvinfo : EIATTR_KPARAM_INFO
	.align		4
.L_4239:
        /*0008*/ 	.byte	0x04, 0x17
        /*000a*/ 	.short	(.L_4241 - .L_4240)
.L_4240:
        /*000c*/ 	.word	0x00000000
        /*0010*/ 	.short	0x0000
        /*0012*/ 	.short	0x0000
        /*0014*/ 	.byte	0x00, 0xf0, 0xa1, 0x04


	//----- nvinfo : EIATTR_SPARSE_MMA_MASK
	.align		4
.L_4241:
        /*0018*/ 	.byte	0x03, 0x50
        /*001a*/ 	.short	0x0000


	//----- nvinfo : EIATTR_MAXREG_COUNT
	.align		4
        /*001c*/ 	.byte	0x03, 0x1b
        /*001e*/ 	.short	0x00ff


	//----- nvinfo : EIATTR_NUM_BARRIERS
	.align		4
        /*0020*/ 	.byte	0x02, 0x4c
        /*0022*/ 	.byte	0x01
	.zero		1


	//----- nvinfo : EIATTR_ANNOTATIONS
	.align		4
        /*0024*/ 	.byte	0x04, 0x55
        /*0026*/ 	.short	(.L_4243 - .L_4242)


	//   ....[0]....
.L_4242:
        /* <DEDUP_REMOVED lines=131> */


	//----- nvinfo : EIATTR_MERCURY_ISA_VERSION
	.align		4
.L_4243:
        /*0840*/ 	.byte	0x03, 0x5f
        /*0842*/ 	.short	0x0101


	//----- nvinfo : EIATTR_COOP_GROUP_MASK_REGIDS
	.align		4
        /*0844*/ 	.byte	0x04, 0x29
        /*0846*/ 	.short	(.L_4245 - .L_4244)


	//   ....[0]....
.L_4244:
        /*0848*/ 	.word	0xffffffff


	//   ....[1]....
        /*084c*/ 	.word	0xffffffff


	//   ....[2]....
        /*0850*/ 	.word	0xffffffff


	//   ....[3]....
        /*0854*/ 	.word	0xffffffff


	//   ....[4]....
        /*0858*/ 	.word	0xffffffff


	//   ....[5]....
        /*085c*/ 	.word	0xffffffff


	//   ....[6]....
        /*0860*/ 	.word	0xffffffff


	//   ....[7]....
        /*0864*/ 	.word	0xffffffff


	//   ....[8]....
        /*0868*/ 	.word	0xffffffff


	//   ....[9]....
        /*086c*/ 	.word	0xffffffff


	//   ....[10]....
        /*0870*/ 	.word	0x050000ca


	//   ....[11]....
        /*0874*/ 	.word	0x050000ca


	//   ....[12]....
        /*0878*/ 	.word	0x050000ca


	//   ....[13]....
        /*087c*/ 	.word	0x050000ca


	//   ....[14]....
        /*0880*/ 	.word	0x050000ca


	//   ....[15]....
        /*0884*/ 	.word	0x050000ca


	//   ....[16]....
        /*0888*/ 	.word	0x050000ca


	//   ....[17]....
        /*088c*/ 	.word	0x050000ca


	//   ....[18]....
        /*0890*/ 	.word	0x050000ca


	//   ....[19]....
        /*0894*/ 	.word	0x050000ca


	//----- nvinfo : EIATTR_COOP_GROUP_INSTR_OFFSETS
	.align		4
.L_4245:
        /*0898*/ 	.byte	0x04, 0x28
        /*089a*/ 	.short	(.L_4247 - .L_4246)


	//   ....[0]....
.L_4246:
        /*089c*/ 	.word	0x00003700


	//   ....[1]....
        /*08a0*/ 	.word	0x00003720


	//   ....[2]....
        /*08a4*/ 	.word	0x00003740


	//   ....[3]....
        /*08a8*/ 	.word	0x00003760


	//   ....[4]....
        /*08ac*/ 	.word	0x00003780


	//   ....[5]....
        /*08b0*/ 	.word	0x000037a0


	//   ....[6]....
        /*08b4*/ 	.word	0x000037c0


	//   ....[7]....
        /*08b8*/ 	.word	0x000037e0


	//   ....[8]....
        /*08bc*/ 	.word	0x000037f0


	//   ....[9]....
        /*08c0*/ 	.word	0x00003810


	//   ....[10]....
        /*08c4*/ 	.word	0x000098d0


	//   ....[11]....
        /*08c8*/ 	.word	0x00009940


	//   ....[12]....
        /*08cc*/ 	.word	0x000099b0


	//   ....[13]....
        /*08d0*/ 	.word	0x00009a20


	//   ....[14]....
        /*08d4*/ 	.word	0x00009a90


	//   ....[15]....
        /*08d8*/ 	.word	0x00009b00


	//   ....[16]....
        /*08dc*/ 	.word	0x00009b70


	//   ....[17]....
        /*08e0*/ 	.word	0x00009be0


	//   ....[18]....
        /*08e4*/ 	.word	0x00009c50


	//   ....[19]....
        /*08e8*/ 	.word	0x00009ca0


	//----- nvinfo : EIATTR_EXIT_INSTR_OFFSETS
	.align		4
.L_4247:
        /*08ec*/ 	.byte	0x04, 0x1c
        /*08ee*/ 	.short	(.L_4249 - .L_4248)


	//   ....[0]....
.L_4248:
        /*08f0*/ 	.word	0x000097a0


	//   ....[1]....
        /*08f4*/ 	.word	0x00009870


	//----- nvinfo : EIATTR_MAX_THREADS
	.align		4
.L_4249:
        /*08f8*/ 	.byte	0x04, 0x05
        /*08fa*/ 	.short	(.L_4251 - .L_4250)
.L_4250:
        /*08fc*/ 	.word	0x00000080
        /*0900*/ 	.word	0x00000001
        /*0904*/ 	.word	0x00000001


	//----- nvinfo : EIATTR_CRS_STACK_SIZE
	.align		4
.L_4251:
        /*0908*/ 	.byte	0x04, 0x1e
        /*090a*/ 	.short	(.L_4253 - .L_4252)
.L_4252:
        /*090c*/ 	.word	0x00000000


	//----- nvinfo : EIATTR_CBANK_PARAM_SIZE
	.align		4
.L_4253:
        /*0910*/ 	.byte	0x03, 0x19
        /*0912*/ 	.short	0x0128


	//----- nvinfo : EIATTR_PARAM_CBANK
	.align		4
        /*0914*/ 	.byte	0x04, 0x0a
        /*0916*/ 	.short	(.L_4255 - .L_4254)
	.align		4
.L_4254:
        /*0918*/ 	.word	index@(.nv.constant0._ZN10layer_norm13ln_bwd_kernelINS_13Kernel_traitsIf6__halffS2_fjLj5120ELj1ELj1ELj4ELj16ENS_18Kernel_traits_baseILj5120EfS2_fS2_fjLj128EEEEELb1ELb1ELb1ELb0EEEvNS_9BwdParamsE)
        /*091c*/ 	.short	0x0210
        /*091e*/ 	.short	0x0128


	//----- nvinfo : EIATTR_SW_WAR
	.align		4
.L_4255:
        /*0920*/ 	.byte	0x04, 0x36
        /*0922*/ 	.short	(.L_4257 - .L_4256)
.L_4256:
        /*0924*/ 	.word	0x00000008
.L_4257:


//--------------------- .nv.info._ZN10layer_norm22ln_bwd_finalize_kernelINS_22Kernel_traits_finalizeILj5120Ef6__halffS2_fjLb1ELj1024ELj4ENS_18Kernel_traits_baseILj5120EfS2_fS2_fjLj1024EEEEELb1ELb1EEEvNS_9BwdParamsE --------------------------
	.section	.nv.info._ZN10layer_norm22ln_bwd_finalize_kernelINS_22Kernel_traits_finalizeILj5120Ef6__halffS2_fjLb1ELj1024ELj4ENS_18Kernel_traits_baseILj5120EfS2_fS2_fjLj1024EEEEELb1ELb1EEEvNS_9BwdParamsE,"",@"SHT_CUDA_INFO"
	.sectionflags	@""
	.align	4


	//----- nvinfo : EIATTR_CUDA_API_VERSION
	.align		4
        /*0000*/ 	.byte	0x04, 0x37
        /*0002*/ 	.short	(.L_4259 - .L_4258)
.L_4258:
        /*0004*/ 	.word	0x00000082


	//----- nvinfo : EIATTR_KPARAM_INFO
	.align		4
.L_4259:
        /*0008*/ 	.byte	0x04, 0x17
        /*000a*/ 	.short	(.L_4261 - .L_4260)
.L_4260:
        /*000c*/ 	.word	0x00000000
        /*0010*/ 	.short	0x0000
        /*0012*/ 	.short	0x0000
        /*0014*/ 	.byte	0x00, 0xf0, 0xa1, 0x04


	//----- nvinfo : EIATTR_SPARSE_MMA_MASK
	.align		4
.L_4261:
        /*0018*/ 	.byte	0x03, 0x50
        /*001a*/ 	.short	0x0000


	//----- nvinfo : EIATTR_MAXREG_COUNT
	.align		4
        /*001c*/ 	.byte	0x03, 0x1b
        /*001e*/ 	.short	0x0040


	//----- nvinfo : EIATTR_NUM_BARRIERS
	.align		4
        /*0020*/ 	.byte	0x02, 0x4c
        /*0022*/ 	.byte	0x01
	.zero		1


	//----- nvinfo : EIATTR_MERCURY_ISA_VERSION
	.align		4
        /*0024*/ 	.byte	0x03, 0x5f
        /*0026*/ 	.short	0x0101


	//----- nvinfo : EIATTR_COOP_GROUP_MASK_REGIDS
	.align		4
        /*0028*/ 	.byte	0x04, 0x29
        /*002a*/ 	.short	(.L_4263 - .L_4262)


	//   ....[0]....
.L_4262:
        /*002c*/ 	.word	0xffffffff


	//   ....[1]....
        /*0030*/ 	.word	0xffffffff


	//   ....[2]....
        /*0034*/ 	.word	0xffffffff


	//   ....[3]....
        /*0038*/ 	.word	0xffffffff


	//   ....[4]....
        /*003c*/ 	.word	0xffffffff


	//   ....[5]....
        /*0040*/ 	.word	0xffffffff


	//   ....[6]....
        /*0044*/ 	.word	0xffffffff


	//   ....[7]....
        /*0048*/ 	.word	0xffffffff


	//   ....[8]....
        /*004c*/ 	.word	0xffffffff


	//   ....[9]....
        /*0050*/ 	.word	0xffffffff


	//   ....[10]....
        /*0054*/ 	.word	0xffffffff


	//   ....[11]....
        /*0058*/ 	.word	0xffffffff


	//   ....[12]....
        /*005c*/ 	.word	0xffffffff


	//   ....[13]....
        /*0060*/ 	.word	0xffffffff


	//   ....[14]....
        /*0064*/ 	.word	0xffffffff


	//   ....[15]....
        /*0068*/ 	.word	0x05000014


	//   ....[16]....
        /*006c*/ 	.word	0x05000014


	//   ....[17]....
        /*0070*/ 	.word	0x05000014


	//   ....[18]....
        /*0074*/ 	.word	0x05000014


	//   ....[19]....
        /*0078*/ 	.word	0x05000014


	//   ....[20]....
        /*007c*/ 	.word	0x05000014


	//   ....[21]....
        /*0080*/ 	.word	0x05000014


	//   ....[22]....
        /*0084*/ 	.word	0x05000014


	//   ....[23]....
        /*0088*/ 	.word	0x05000014


	//   ....[24]....
        /*008c*/ 	.word	0x05000014


	//   ....[25]....
        /*0090*/ 	.word	0x05000014


	//   ....[26]....
        /*0094*/ 	.word	0x05000014


	//   ....[27]....
        /*0098*/ 	.word	0x05000014


	//   ....[28]....
        /*009c*/ 	.word	0x05000014


	//   ....[29]....
        /*00a0*/ 	.word	0x05000014


	//----- nvinfo : EIATTR_COOP_GROUP_INSTR_OFFSETS
	.align		4
.L_4263:
        /*00a4*/ 	.byte	0x04, 0x28
        /*00a6*/ 	.short	(.L_4265 - .L_4264)


	//   ....[0]....
.L_4264:
        /*00a8*/ 	.word	0x00000ab0


	//   ....[1]....
        /*00ac*/ 	.word	0x00000ac0


	//   ....[2]....
        /*00b0*/ 	.word	0x00000ad0


	//   ....[3]....
        /*00b4*/ 	.word	0x00000b00


	//   ....[4]....
        /*00b8*/ 	.word	0x00000b20


	//   ....[5]....
        /*00bc*/ 	.word	0x00000b30


	//   ....[6]....
        /*00c0*/ 	.word	0x00000b60


	//   ....[7]....
        /*00c4*/ 	.word	0x00000b80


	//   ....[8]....
        /*00c8*/ 	.word	0x00000b90


	//   ....[9]....
        /*00cc*/ 	.word	0x00000bc0


	//   ....[10]....
        /*00d0*/ 	.word	0x00000be0


	//   ....[11]....
        /*00d4*/ 	.word	0x00000bf0


	//   ....[12]....
        /*00d8*/ 	.word	0x00000c20


	//   ....[13]....
        /*00dc*/ 	.word	0x00000c40


	//   ....[14]....
        /*00e0*/ 	.word	0x00000c50


	//   ....[15]....
        /*00e4*/ 	.word	0x00000eb0


	//   ....[16]....
        /*00e8*/ 	.word	0x00000f20


	//   ....[17]....
        /*00ec*/ 	.word	0x00000f90


	//   ....[18]....
        /*00f0*/ 	.word	0x00001000


	//   ....[19]....
        /*00f4*/ 	.word	0x00001070


	//   ....[20]....
        /*00f8*/ 	.word	0x000010d0


	//   ....[21]....
        /*00fc*/ 	.word	0x00001140


	//   ....[22]....
        /*0100*/ 	.word	0x000011b0


	//   ....[23]....
        /*0104*/ 	.word	0x00001220


	//   ....[24]....
        /*0108*/ 	.word	0x00001290


	//   ....[25]....
        /*010c*/ 	.word	0x000012f0


	//   ....[26]....
        /*0110*/ 	.word	0x00001360


	//   ....[27]....
        /*0114*/ 	.word	0x000013d0


	//   ....[28]....
        /*0118*/ 	.word	0x00001440


	//   ....[29]....
        /*011c*/ 	.word	0x000014b0


	//----- nvinfo : EIATTR_EXIT_INSTR_OFFSETS
	.align		4
.L_4265:
        /*0120*/ 	.byte	0x04, 0x1c
        /*0122*/ 	.short	(.L_4267 - .L_4266)


	//   ....[0]....
.L_4266:
        /*0124*/ 	.word	0x00000070


	//   ....[1]....
        /*0128*/ 	.word	0x00000e50


	//----- nvinfo : EIATTR_MAX_THREADS
	.align		4
.L_4267:
        /*012c*/ 	.byte	0x04, 0x05
        /*012e*/ 	.short	(.L_4269 - .L_4268)
.L_4268:
        /*0130*/ 	.word	0x00000400
        /*0134*/ 	.word	0x00000001
        /*0138*/ 	.word	0x00000001


	//----- nvinfo : EIATTR_CRS_STACK_SIZE
	.align		4
.L_4269:
        /*013c*/ 	.byte	0x04, 0x1e
        /*013e*/ 	.short	(.L_4271 - .L_4270)
.L_4270:
        /*0140*/ 	.word	0x00000000


	//----- nvinfo : EIATTR_CBANK_PARAM_SIZE
	.align		4
.L_4271:
        /*0144*/ 	.byte	0x03, 0x19
        /*0146*/ 	.short	0x0128


	//----- nvinfo : EIATTR_PARAM_CBANK
	.align		4
        /*0148*/ 	.byte	0x04, 0x0a
        /*014a*/ 	.short	(.L_4273 - .L_4272)
	.align		4
.L_4272:
        /*014c*/ 	.word	index@(.nv.constant0._ZN10layer_norm22ln_bwd_finalize_kernelINS_22Kernel_traits_finalizeILj5120Ef6__halffS2_fjLb1ELj1024ELj4ENS_18Kernel_traits_baseILj5120EfS2_fS2_fjLj1024EEEEELb1ELb1EEEvNS_9BwdParamsE)
        /*0150*/ 	.short	0x0210
        /*0152*/ 	.short	0x0128


	//----- nvinfo : EIATTR_SW_WAR
	.align		4
.L_4273:
        /*0154*/ 	.byte	0x04, 0x36
        /*0156*/ 	.short	(.L_4275 - .L_4274)
.L_4274:
        /*0158*/ 	.word	0x00000008
.L_4275:


//--------------------- .nv.info._ZN10layer_norm13ln_bwd_kernelINS_13Kernel_traitsIf6__halffS2_fjLj5120ELj1ELj1ELj4ELj16ENS_18Kernel_traits_baseILj5120EfS2_fS2_fjLj128EEEEELb1ELb1ELb1ELb1EEEvNS_9BwdParamsE --------------------------
	.section	.nv.info._ZN10layer_norm13ln_bwd_kernelINS_13Kernel_traitsIf6__halffS2_fjLj5120ELj1ELj1ELj4ELj16ENS_18Kernel_traits_baseILj5120EfS2_fS2_fjLj128EEEEELb1ELb1ELb1ELb1EEEvNS_9BwdParamsE,"",@"SHT_CUDA_INFO"
	.sectionflags	@""
	.align	4


	//----- nvinfo : EIATTR_CUDA_API_VERSION
	.align		4
        /*0000*/ 	.byte	0x04, 0x37
        /*0002*/ 	.short	(.L_4277 - .L_4276)
.L_4276:
        /*0004*/ 	.word	0x00000082


	//----- nvinfo : EIATTR_KPARAM_INFO
	.align		4
.L_4277:
        /*0008*/ 	.byte	0x04, 0x17
        /*000a*/ 	.short	(.L_4279 - .L_4278)
.L_4278:
        /*000c*/ 	.word	0x00000000
        /*0010*/ 	.short	0x0000
        /*0012*/ 	.short	0x0000
        /*0014*/ 	.byte	0x00, 0xf0, 0xa1, 0x04


	//----- nvinfo : EIATTR_SPARSE_MMA_MASK
	.align		4
.L_4279:
        /*0018*/ 	.byte	0x03, 0x50
        /*001a*/ 	.short	0x0000


	//----- nvinfo : EIATTR_MAXREG_COUNT
	.align		4
        /*001c*/ 	.byte	0x03, 0x1b
        /*001e*/ 	.short	0x00ff


	//----- nvinfo : EIATTR_NUM_BARRIERS
	.align		4
        /*0020*/ 	.byte	0x02, 0x4c
        /*0022*/ 	.byte	0x01
	.zero		1


	//----- nvinfo : EIATTR_ANNOTATIONS
	.align		4
        /*0024*/ 	.byte	0x04, 0x55
        /*0026*/ 	.short	(.L_4281 - .L_4280)


	//   ....[0]....
.L_4280:
        /* <DEDUP_REMOVED lines=137> */


	//----- nvinfo : EIATTR_MERCURY_ISA_VERSION
	.align		4
.L_4281:
        /*08a0*/ 	.byte	0x03, 0x5f
        /*08a2*/ 	.short	0x0101


	//----- nvinfo : EIATTR_COOP_GROUP_MASK_REGIDS
	.align		4
        /*08a4*/ 	.byte	0x04, 0x29
        /*08a6*/ 	.short	(.L_4283 - .L_4282)


	//   ....[0]....
.L_4282:
        /*08a8*/ 	.word	0xffffffff


	//   ....[1]....
        /*08ac*/ 	.word	0xffffffff


	//   ....[2]....
        /*08b0*/ 	.word	0xffffffff


	//   ....[3]....
        /*08b4*/ 	.word	0xffffffff


	//   ....[4]....
        /*08b8*/ 	.word	0xffffffff


	//   ....[5]....
        /*08bc*/ 	.word	0xffffffff


	//   ....[6]....
        /*08c0*/ 	.word	0xffffffff


	//   ....[7]....
        /*08c4*/ 	.word	0xffffffff


	//   ....[8]....
        /*08c8*/ 	.word	0xffffffff


	//   ....[9]....
        /*08cc*/ 	.word	0xffffffff


	//   ....[10]....
        /*08d0*/ 	.word	0x050000c4


	//   ....[11]....
        /*08d4*/ 	.word	0x050000c4


	//   ....[12]....
        /*08d8*/ 	.word	0x050000c4


	//   ....[13]....
        /*08dc*/ 	.word	0x050000c4


	//   ....[14]....
        /*08e0*/ 	.word	0x050000c4


	//   ....[15]....
        /*08e4*/ 	.word	0x050000c4


	//   ....[16]....
        /*08e8*/ 	.word	0x050000c4


	//   ....[17]....
        /*08ec*/ 	.word	0x050000c4


	//   ....[18]....
        /*08f0*/ 	.word	0x050000c4


	//   ....[19]....
        /*08f4*/ 	.word	0x050000c4


	//----- nvinfo : EIATTR_COOP_GROUP_INSTR_OFFSETS
	.align		4
.L_4283:
        /*08f8*/ 	.byte	0x04, 0x28
        /*08fa*/ 	.short	(.L_4285 - .L_4284)


	//   ....[0]....
.L_4284:
        /*08fc*/ 	.word	0x00003520


	//   ....[1]....
        /*0900*/ 	.word	0x00003540


	//   ....[2]....
        /*0904*/ 	.word	0x00003560


	//   ....[3]....
        /*0908*/ 	.word	0x00003580


	//   ....[4]....
        /*090c*/ 	.word	0x000035a0


	//   ....[5]....
        /*0910*/ 	.word	0x000035c0


	//   ....[6]....
        /*0914*/ 	.word	0x000035e0


	//   ....[7]....
        /*0918*/ 	.word	0x00003600


	//   ....[8]....
        /*091c*/ 	.word	0x00003610


	//   ....[9]....
        /*0920*/ 	.word	0x00003630


	//   ....[10]....
        /*0924*/ 	.word	0x00009000


	//   ....[11]....
        /*0928*/ 	.word	0x00009070


	//   ....[12]....
        /*092c*/ 	.word	0x000090f0


	//   ....[13]....
        /*0930*/ 	.word	0x00009160


	//   ....[14]....
        /*0934*/ 	.word	0x000091e0


	//   ....[15]....
        /*0938*/ 	.word	0x00009250


	//   ....[16]....
        /*093c*/ 	.word	0x000092d0


	//   ....[17]....
        /*0940*/ 	.word	0x00009340


	//   ....[18]....
        /*0944*/ 	.word	0x000093c0


	//   ....[19]....
        /*0948*/ 	.word	0x00009410


	//----- nvinfo : EIATTR_EXIT_INSTR_OFFSETS
	.align		4
.L_4285:
        /*094c*/ 	.byte	0x04, 0x1c
        /*094e*/ 	.short	(.L_4287 - .L_4286)


	//   ....[0]....
.L_4286:
        /*0950*/ 	.word	0x00008fa0


	//----- nvinfo : EIATTR_MAX_THREADS
	.align		4
.L_4287:
        /*0954*/ 	.byte	0x04, 0x05
        /*0956*/ 	.short	(.L_4289 - .L_4288)
.L_4288:
        /*0958*/ 	.word	0x00000080
        /*095c*/ 	.word	0x00000001
        /*0960*/ 	.word	0x00000001


	//----- nvinfo : EIATTR_CRS_STACK_SIZE
	.align		4
.L_4289:
        /*0964*/ 	.byte	0x04, 0x1e
        /*0966*/ 	.short	(.L_4291 - .L_4290)
.L_4290:
        /*0968*/ 	.word	0x00000000


	//----- nvinfo : EIATTR_CBANK_PARAM_SIZE
	.align		4
.L_4291:
        /*096c*/ 	.byte	0x03, 0x19
        /*096e*/ 	.short	0x0128


	//----- nvinfo : EIATTR_PARAM_CBANK
	.align		4
        /*0970*/ 	.byte	0x04, 0x0a
        /*0972*/ 	.short	(.L_4293 - .L_4292)
	.align		4
.L_4292:
        /*0974*/ 	.word	index@(.nv.constant0._ZN10layer_norm13ln_bwd_kernelINS_13Kernel_traitsIf6__halffS2_fjLj5120ELj1ELj1ELj4ELj16ENS_18Kernel_traits_baseILj5120EfS2_fS2_fjLj128EEEEELb1ELb1ELb1ELb1EEEvNS_9BwdParamsE)
        /*0978*/ 	.short	0x0210
        /*097a*/ 	.short	0x0128


	//----- nvinfo : EIATTR_SW_WAR
	.align		4
.L_4293:
        /*097c*/ 	.byte	0x04, 0x36
        /*097e*/ 	.short	(.L_4295 - .L_4294)
.L_4294:
        /*0980*/ 	.word	0x00000008
.L_4295:


//--------------------- .nv.info._ZN10layer_norm13ln_bwd_kernelINS_13Kernel_traitsI6__halfffffjLj5120ELj1ELj1ELj4ELj16ENS_18Kernel_traits_baseILj5120ES2_ffffjLj128EEEEELb0ELb0ELb0ELb0EEEvNS_9BwdParamsE --------------------------
	.section	.nv.info._ZN10layer_norm13ln_bwd_kernelINS_13Kernel_traitsI6__halfffffjLj5120ELj1ELj1ELj4ELj16ENS_18Kernel_traits_baseILj5120ES2_ffffjLj128EEEEELb0ELb0ELb0ELb0EEEvNS_9BwdParamsE,"",@"SHT_CUDA_INFO"
	.sectionflags	@""
	.align	4


	//----- nvinfo : EIATTR_CUDA_API_VERSION
	.align		4
        /*0000*/ 	.byte	0x04, 0x37
        /*0002*/ 	.short	(.L_4297 - .L_4296)
.L_4296:
        /*0004*/ 	.word	0x00000082


	//----- nvinfo : EIATTR_KPARAM_INFO
	.align		4
.L_4297:
        /*0008*/ 	.byte	0x04, 0x17
        /*000a*/ 	.short	(.L_4299 - .L_4298)
.L_4298:
        /*000c*/ 	.word	0x00000000
        /*0010*/ 	.short	0x0000
        /*0012*/ 	.short	0x0000
        /*0014*/ 	.byte	0x00, 0xf0, 0xa1, 0x04


	//----- nvinfo : EIATTR_SPARSE_MMA_MASK
	.align		4
.L_4299:
        /*0018*/ 	.byte	0x03, 0x50
        /*001a*/ 	.short	0x0000


	//----- nvinfo : EIATTR_MAXREG_COUNT
	.align		4
        /*001c*/ 	.byte	0x03, 0x1b
        /*001e*/ 	.short	0x00ff


	//----- nvinfo : EIATTR_NUM_BARRIERS
	.align		4
        /*0020*/ 	.byte	0x02, 0x4c
        /*0022*/ 	.byte	0x01
	.zero		1


	//----- nvinfo : EIATTR_ANNOTATIONS
	.align		4
        /*0024*/ 	.byte	0x04, 0x55
        /*0026*/ 	.short	(.L_4301 - .L_4300)


	//   ....[0]....
.L_4300:
        /* <DEDUP_REMOVED lines=13> */


	//----- nvinfo : EIATTR_MERCURY_ISA_VERSION
	.align		4
.L_4301:
        /*00e8*/ 	.byte	0x03, 0x5f
        /*00ea*/ 	.short	0x0101


	//----- nvinfo : EIATTR_COOP_GROUP_MASK_REGIDS
	.align		4
        /*00ec*/ 	.byte	0x04, 0x29
        /*00ee*/ 	.short	(.L_4303 - .L_4302)


	//   ....[0]....
.L_4302:
        /*00f0*/ 	.word	0xffffffff


	//   ....[1]....
        /*00f4*/ 	.word	0xffffffff


	//   ....[2]....
        /*00f8*/ 	.word	0xffffffff


	//   ....[3]....
        /*00fc*/ 	.word	0xffffffff


	//   ....[4]....
        /*0100*/ 	.word	0xffffffff


	//   ....[5]....
        /*0104*/ 	.word	0xffffffff


	//   ....[6]....
        /*0108*/ 	.word	0xffffffff


	//   ....[7]....
        /*010c*/ 	.word	0xffffffff


	//   ....[8]....
        /*0110*/ 	.word	0xffffffff


	//   ....[9]....
        /*0114*/ 	.word	0xffffffff


	//   ....[10]....
        /*0118*/ 	.word	0x0500009f


	//   ....[11]....
        /*011c*/ 	.word	0x0500009f


	//   ....[12]....
        /*0120*/ 	.word	0x0500009f


	//   ....[13]....
        /*0124*/ 	.word	0x0500009f


	//   ....[14]....
        /*0128*/ 	.word	0x0500009f


	//   ....[15]....
        /*012c*/ 	.word	0x0500009f


	//   ....[16]....
        /*0130*/ 	.word	0x0500009f


	//   ....[17]....
        /*0134*/ 	.word	0x0500009f


	//   ....[18]....
        /*0138*/ 	.word	0x0500009f


	//   ....[19]....
        /*013c*/ 	.word	0x0500009f


	//----- nvinfo : EIATTR_COOP_GROUP_INSTR_OFFSETS
	.align		4
.L_4303:
        /*0140*/ 	.byte	0x04, 0x28
        /*0142*/ 	.short	(.L_4305 - .L_4304)


	//   ....[0]....
.L_4304:
        /*0144*/ 	.word	0x00002e20


	//   ....[1]....
        /*0148*/ 	.word	0x00002e40


	//   ....[2]....
        /*014c*/ 	.word	0x00002e60


	//   ....[3]....
        /*0150*/ 	.word	0x00002e80


	//   ....[4]....
        /*0154*/ 	.word	0x00002e90


	//   ....[5]....
        /*0158*/ 	.word	0x00002ec0


	//   ....[6]....
        /*015c*/ 	.word	0x00002ed0


	//   ....[7]....
        /*0160*/ 	.word	0x00002f00


	//   ....[8]....
        /*0164*/ 	.word	0x00002f10


	//   ....[9]....
        /*0168*/ 	.word	0x00002f30


	//   ....[10]....
        /*016c*/ 	.word	0x00005050


	//   ....[11]....
        /*0170*/ 	.word	0x000050a0


	//   ....[12]....
        /*0174*/ 	.word	0x00005100


	//   ....[13]....
        /*0178*/ 	.word	0x00005150


	//   ....[14]....
        /*017c*/ 	.word	0x000051b0


	//   ....[15]....
        /*0180*/ 	.word	0x00005200


	//   ....[16]....
        /*0184*/ 	.word	0x00005270


	//   ....[17]....
        /*0188*/ 	.word	0x000052d0


	//   ....[18]....
        /*018c*/ 	.word	0x00005330


	//   ....[19]....
        /*0190*/ 	.word	0x00005380


	//----- nvinfo : EIATTR_EXIT_INSTR_OFFSETS
	.align		4
.L_4305:
        /*0194*/ 	.byte	0x04, 0x1c
        /*0196*/ 	.short	(.L_4307 - .L_4306)


	//   ....[0]....
.L_4306:
        /*0198*/ 	.word	0x00004f70


	//   ....[1]....
        /*019c*/ 	.word	0x00004ff0


	//----- nvinfo : EIATTR_MAX_THREADS
	.align		4
.L_4307:
        /*01a0*/ 	.byte	0x04, 0x05
        /*01a2*/ 	.short	(.L_4309 - .L_4308)
.L_4308:
        /*01a4*/ 	.word	0x00000080
        /*01a8*/ 	.word	0x00000001
        /*01ac*/ 	.word	0x00000001


	//----- nvinfo : EIATTR_CRS_STACK_SIZE
	.align		4
.L_4309:
        /*01b0*/ 	.byte	0x04, 0x1e
        /*01b2*/ 	.short	(.L_4311 - .L_4310)
.L_4310:
        /*01b4*/ 	.word	0x00000000


	//----- nvinfo : EIATTR_CBANK_PARAM_SIZE
	.align		4
.L_4311:
        /*01b8*/ 	.byte	0x03, 0x19
        /*01ba*/ 	.short	0x0128


	//----- nvinfo : EIATTR_PARAM_CBANK
	.align		4
        /*01bc*/ 	.byte	0x04, 0x0a
        /*01be*/ 	.short	(.L_4313 - .L_4312)
	.align		4
.L_4312:
        /*01c0*/ 	.word	index@(.nv.constant0._ZN10layer_norm13ln_bwd_kernelINS_13Kernel_traitsI6__halfffffjLj5120ELj1ELj1ELj4ELj16ENS_18Kernel_traits_baseILj5120ES2_ffffjLj128EEEEELb0ELb0ELb0ELb0EEEvNS_9BwdParamsE)
        /*01c4*/ 	.short	0x0210
        /*01c6*/ 	.short	0x0128


	//----- nvinfo : EIATTR_SW_WAR
	.align		4
.L_4313:
        /*01c8*/ 	.byte	0x04, 0x36
        /*01ca*/ 	.short	(.L_4315 - .L_4314)
.L_4314:
        /*01cc*/ 	.word	0x00000008
.L_4315:


//--------------------- .nv.info._ZN10layer_norm13ln_bwd_kernelINS_13Kernel_traitsI6__halfffffjLj5120ELj1ELj1ELj4ELj16ENS_18Kernel_traits_baseILj5120ES2_ffffjLj128EEEEELb0ELb0ELb0ELb1EEEvNS_9BwdParamsE --------------------------
	.section	.nv.info._ZN10layer_norm13ln_bwd_kernelINS_13Kernel_traitsI6__halfffffjLj5120ELj1ELj1ELj4ELj16ENS_18Kernel_traits_baseILj5120ES2_ffffjLj128EEEEELb0ELb0ELb0ELb1EEEvNS_9BwdParamsE,"",@"SHT_CUDA_INFO"
	.sectionflags	@""
	.align	4


	//----- nvinfo : EIATTR_CUDA_API_VERSION
	.align		4
        /*0000*/ 	.byte	0x04, 0x37
        /*0002*/ 	.short	(.L_4317 - .L_4316)
.L_4316:
        /*0004*/ 	.word	0x00000082


	//----- nvinfo : EIATTR_KPARAM_INFO
	.align		4
.L_4317:
        /*0008*/ 	.byte	0x04, 0x17
        /*000a*/ 	.short	(.L_4319 - .L_4318)
.L_4318:
        /*000c*/ 	.word	0x00000000
        /*0010*/ 	.short	0x0000
        /*0012*/ 	.short	0x0000
        /*0014*/ 	.byte	0x00, 0xf0, 0xa1, 0x04


	//----- nvinfo : EIATTR_SPARSE_MMA_MASK
	.align		4
.L_4319:
        /*0018*/ 	.byte	0x03, 0x50
        /*001a*/ 	.short	0x0000


	//----- nvinfo : EIATTR_MAXREG_COUNT
	.align		4
        /*001c*/ 	.byte	0x03, 0x1b
        /*001e*/ 	.short	0x00ff


	//----- nvinfo : EIATTR_NUM_BARRIERS
	.align		4
        /*0020*/ 	.byte	0x02, 0x4c
        /*0022*/ 	.byte	0x01
	.zero		1


	//----- nvinfo : EIATTR_ANNOTATIONS
	.align		4
        /*0024*/ 	.byte	0x04, 0x55
        /*0026*/ 	.short	(.L_4321 - .L_4320)


	//   ....[0]....
.L_4320:
        /* <DEDUP_REMOVED lines=33> */


	//----- nvinfo : EIATTR_MERCURY_ISA_VERSION
	.align		4
.L_4321:
        /*0228*/ 	.byte	0x03, 0x5f
        /*022a*/ 	.short	0x0101


	//----- nvinfo : EIATTR_COOP_GROUP_MASK_REGIDS
	.align		4
        /*022c*/ 	.byte	0x04, 0x29
        /*022e*/ 	.short	(.L_4323 - .L_4322)


	//   ....[0]....
.L_4322:
        /*0230*/ 	.word	0xffffffff


	//   ....[1]....
        /*0234*/ 	.word	0xffffffff


	//   ....[2]....
        /*0238*/ 	.word	0xffffffff


	//   ....[3]....
        /*023c*/ 	.word	0xffffffff


	//   ....[4]....
        /*0240*/ 	.word	0xffffffff


	//   ....[5]....
        /*0244*/ 	.word	0xffffffff


	//   ....[6]....
        /*0248*/ 	.word	0xffffffff


	//   ....[7]....
        /*024c*/ 	.word	0xffffffff


	//   ....[8]....
        /*0250*/ 	.word	0xffffffff


	//   ....[9]....
        /*0254*/ 	.word	0xffffffff


	//   ....[10]....
        /*0258*/ 	.word	0x0500004e


	//   ....[11]....
        /*025c*/ 	.word	0x0500004e


	//   ....[12]....
        /*0260*/ 	.word	0x0500004e


	//   ....[13]....
        /*0264*/ 	.word	0x0500004e


	//   ....[14]....
        /*0268*/ 	.word	0x0500004e


	//   ....[15]....
        /*026c*/ 	.word	0x0500004e


	//   ....[16]....
        /*0270*/ 	.word	0x0500004e


	//   ....[17]....
        /*0274*/ 	.word	0x0500004e


	//   ....[18]....
        /*0278*/ 	.word	0x0500004e


	//   ....[19]....
        /*027c*/ 	.word	0x0500004e


	//----- nvinfo : EIATTR_COOP_GROUP_INSTR_OFFSETS
	.align		4
.L_4323:
        /*0280*/ 	.byte	0x04, 0x28
        /*0282*/ 	.short	(.L_4325 - .L_4324)


	//   ....[0]....
.L_4324:
        /*0284*/ 	.word	0x00002960


	//   ....[1]....
        /*0288*/ 	.word	0x00002980


	//   ....[2]....
        /*028c*/ 	.word	0x000029a0


	//   ....[3]....
        /*0290*/ 	.word	0x000029c0


	//   ....[4]....
        /*0294*/ 	.word	0x000029e0


	//   ....[5]....
        /*0298*/ 	.word	0x00002a00


	//   ....[6]....
        /*029c*/ 	.word	0x00002a20


	//   ....[7]....
        /*02a0*/ 	.word	0x00002a40


	//   ....[8]....
        /*02a4*/ 	.word	0x00002a50


	//   ....[9]....
        /*02a8*/ 	.word	0x00002a70


	//   ....[10]....
        /*02ac*/ 	.word	0x000047b0


	//   ....[11]....
        /*02b0*/ 	.word	0x00004800


	//   ....[12]....
        /*02b4*/ 	.word	0x00004860


	//   ....[13]....
        /*02b8*/ 	.word	0x000048b0


	//   ....[14]....
        /*02bc*/ 	.word	0x00004910


	//   ....[15]....
        /*02c0*/ 	.word	0x00004960


	//   ....[16]....
        /*02c4*/ 	.word	0x000049c0


	//   ....[17]....
        /*02c8*/ 	.word	0x00004a10


	//   ....[18]....
        /*02cc*/ 	.word	0x00004a70


	//   ....[19]....
        /*02d0*/ 	.word	0x00004ac0


	//----- nvinfo : EIATTR_EXIT_INSTR_OFFSETS
	.align		4
.L_4325:
        /*02d4*/ 	.byte	0x04, 0x1c
        /*02d6*/ 	.short	(.L_4327 - .L_4326)


	//   ....[0]....
.L_4326:
        /*02d8*/ 	.word	0x00004750


	//----- nvinfo : EIATTR_MAX_THREADS
	.align		4
.L_4327:
        /*02dc*/ 	.byte	0x04, 0x05
        /*02de*/ 	.short	(.L_4329 - .L_4328)
.L_4328:
        /*02e0*/ 	.word	0x00000080
        /*02e4*/ 	.word	0x00000001
        /*02e8*/ 	.word	0x00000001


	//----- nvinfo : EIATTR_CRS_STACK_SIZE
	.align		4
.L_4329:
        /*02ec*/ 	.byte	0x04, 0x1e
        /*02ee*/ 	.short	(.L_4331 - .L_4330)
.L_4330:
        /*02f0*/ 	.word	0x00000000


	//----- nvinfo : EIATTR_CBANK_PARAM_SIZE
	.align		4
.L_4331:
        /*02f4*/ 	.byte	0x03, 0x19
        /*02f6*/ 	.short	0x0128


	//----- nvinfo : EIATTR_PARAM_CBANK
	.align		4
        /*02f8*/ 	.byte	0x04, 0x0a
        /*02fa*/ 	.short	(.L_4333 - .L_4332)
	.align		4
.L_4332:
        /*02fc*/ 	.word	index@(.nv.constant0._ZN10layer_norm13ln_bwd_kernelINS_13Kernel_traitsI6__halfffffjLj5120ELj1ELj1ELj4ELj16ENS_18Kernel_traits_baseILj5120ES2_ffffjLj128EEEEELb0ELb0ELb0ELb1EEEvNS_9BwdParamsE)
        /*0300*/ 	.short	0x0210
        /*0302*/ 	.short	0x0128


	//----- nvinfo : EIATTR_SW_WAR
	.align		4
.L_4333:
        /*0304*/ 	.byte	0x04, 0x36
        /*0306*/ 	.short	(.L_4335 - .L_4334)
.L_4334:
        /*0308*/ 	.word	0x00000008
.L_4335:


//--------------------- .nv.info._ZN10layer_norm13ln_bwd_kernelINS_13Kernel_traitsI6__halfffffjLj5120ELj1ELj1ELj4ELj16ENS_18Kernel_traits_baseILj5120ES2_ffffjLj128EEEEELb0ELb0ELb1ELb0EEEvNS_9BwdParamsE --------------------------
	.section	.nv.info._ZN10layer_norm13ln_bwd_kernelINS_13Kernel_traitsI6__halfffffjLj5120ELj1ELj1ELj4ELj16ENS_18Kernel_traits_baseILj5120ES2_ffffjLj128EEEEELb0ELb0ELb1ELb0EEEvNS_9BwdParamsE,"",@"SHT_CUDA_INFO"
	.sectionflags	@""
	.align	4


	//----- nvinfo : EIATTR_CUDA_API_VERSION
	.align		4
        /*0000*/ 	.byte	0x04, 0x37
        /*0002*/ 	.short	(.L_4337 - .L_4336)
.L_4336:
        /*0004*/ 	.word	0x00000082


	//----- nvinfo : EIATTR_KPARAM_INFO
	.align		4
.L_4337:
        /*0008*/ 	.byte	0x04, 0x17
        /*000a*/ 	.short	(.L_4339 - .L_4338)
.L_4338:
        /*000c*/ 	.word	0x00000000
        /*0010*/ 	.short	0x0000
        /*0012*/ 	.short	0x0000
        /*0014*/ 	.byte	0x00, 0xf0, 0xa1, 0x04


	//----- nvinfo : EIATTR_SPARSE_MMA_MASK
	.align		4
.L_4339:
        /*0018*/ 	.byte	0x03, 0x50
        /*001a*/ 	.short	0x0000


	//----- nvinfo : EIATTR_MAXREG_COUNT
	.align		4
        /*001c*/ 	.byte	0x03, 0x1b
        /*001e*/ 	.short	0x00ff


	//----- nvinfo : EIATTR_NUM_BARRIERS
	.align		4
        /*0020*/ 	.byte	0x02, 0x4c
        /*0022*/ 	.byte	0x01
	.zero		1


	//----- nvinfo : EIATTR_ANNOTATIONS
	.align		4
        /*0024*/ 	.byte	0x04, 0x55
        /*0026*/ 	.short	(.L_4341 - .L_4340)


	//   ....[0]....
.L_4340:
        /* <DEDUP_REMOVED lines=20> */


	//----- nvinfo : EIATTR_MERCURY_ISA_VERSION
	.align		4
.L_4341:
        /*0158*/ 	.byte	0x03, 0x5f
        /*015a*/ 	.short	0x0101


	//----- nvinfo : EIATTR_COOP_GROUP_MASK_REGIDS
	.align		4
        /*015c*/ 	.byte	0x04, 0x29
        /*015e*/ 	.short	(.L_4343 - .L_4342)


	//   ....[0]....
.L_4342:
        /*0160*/ 	.word	0xffffffff


	//   ....[1]....
        /*0164*/ 	.word	0xffffffff


	//   ....[2]....
        /*0168*/ 	.word	0xffffffff


	//   ....[3]....
        /*016c*/ 	.word	0xffffffff


	//   ....[4]....
        /*0170*/ 	.word	0xffffffff


	//   ....[5]....
        /*0174*/ 	.word	0xffffffff


	//   ....[6]....
        /*0178*/ 	.word	0xffffffff


	//   ....[7]....
        /*017c*/ 	.word	0xffffffff


	//   ....[8]....
        /*0180*/ 	.word	0xffffffff


	//   ....[9]....
        /*0184*/ 	.word	0xffffffff


	//   ....[10]....
        /*0188*/ 	.word	0x050000a3


	//   ....[11]....
        /*018c*/ 	.word	0x050000a3


	//   ....[12]....
        /*0190*/ 	.word	0x050000a3


	//   ....[13]....
        /*0194*/ 	.word	0x050000a3


	//   ....[14]....
        /*0198*/ 	.word	0x050000a3


	//   ....[15]....
        /*019c*/ 	.word	0x050000a3


	//   ....[16]....
        /*01a0*/ 	.word	0x050000a3


	//   ....[17]....
        /*01a4*/ 	.word	0x050000a3


	//   ....[18]....
        /*01a8*/ 	.word	0x050000a3


	//   ....[19]....
        /*01ac*/ 	.word	0x050000a3


	//----- nvinfo : EIATTR_COOP_GROUP_INSTR_OFFSETS
	.align		4
.L_4343:
        /*01b0*/ 	.byte	0x04, 0x28
        /*01b2*/ 	.short	(.L_4345 - .L_4344)


	//   ....[0]....
.L_4344:
        /*01b4*/ 	.word	0x000035d0


	//   ....[1]....
        /*01b8*/ 	.word	0x000035f0


	//   ....[2]....
        /*01bc*/ 	.word	0x00003610


	//   ....[3]....
        /*01c0*/ 	.word	0x00003630


	//   ....[4]....
        /*01c4*/ 	.word	0x00003640


	//   ....[5]....
        /*01c8*/ 	.word	0x00003670


	//   ....[6]....
        /*01cc*/ 	.word	0x00003680


	//   ....[7]....
        /*01d0*/ 	.word	0x000036b0


	//   ....[8]....
        /*01d4*/ 	.word	0x000036c0


	//   ....[9]....
        /*01d8*/ 	.word	0x000036e0


	//   ....[10]....
        /*01dc*/ 	.word	0x00007470


	//   ....[11]....
        /*01e0*/ 	.word	0x000074c0


	//   ....[12]....
        /*01e4*/ 	.word	0x00007520


	//   ....[13]....
        /*01e8*/ 	.word	0x00007570


	//   ....[14]....
        /*01ec*/ 	.word	0x000075d0


	//   ....[15]....
        /*01f0*/ 	.word	0x00007620


	//   ....[16]....
        /*01f4*/ 	.word	0x00007690


	//   ....[17]....
        /*01f8*/ 	.word	0x000076f0


	//   ....[18]....
        /*01fc*/ 	.word	0x00007750


	//   ....[19]....
        /*0200*/ 	.word	0x000077a0


	//----- nvinfo : EIATTR_EXIT_INSTR_OFFSETS
	.align		4
.L_4345:
        /*0204*/ 	.byte	0x04, 0x1c
        /*0206*/ 	.short	(.L_4347 - .L_4346)


	//   ....[0]....
.L_4346:
        /*0208*/ 	.word	0x00007390


	//   ....[1]....
        /*020c*/ 	.word	0x00007410


	//----- nvinfo : EIATTR_MAX_THREADS
	.align		4
.L_4347:
        /*0210*/ 	.byte	0x04, 0x05
        /*0212*/ 	.short	(.L_4349 - .L_4348)
.L_4348:
        /*0214*/ 	.word	0x00000080
        /*0218*/ 	.word	0x00000001
        /*021c*/ 	.word	0x00000001


	//----- nvinfo : EIATTR_CRS_STACK_SIZE
	.align		4
.L_4349:
        /*0220*/ 	.byte	0x04, 0x1e
        /*0222*/ 	.short	(.L_4351 - .L_4350)
.L_4350:
        /*0224*/ 	.word	0x00000000


	//----- nvinfo : EIATTR_CBANK_PARAM_SIZE
	.align		4
.L_4351:
        /*0228*/ 	.byte	0x03, 0x19
        /*022a*/ 	.short	0x0128


	//----- nvinfo : EIATTR_PARAM_CBANK
	.align		4
        /*022c*/ 	.byte	0x04, 0x0a
        /*022e*/ 	.short	(.L_4353 - .L_4352)
	.align		4
.L_4352:
        /*0230*/ 	.word	index@(.nv.constant0._ZN10layer_norm13ln_bwd_kernelINS_13Kernel_traitsI6__halfffffjLj5120ELj1ELj1ELj4ELj16ENS_18Kernel_traits_baseILj5120ES2_ffffjLj128EEEEELb0ELb0ELb1ELb0EEEvNS_9BwdParamsE)
        /*0234*/ 	.short	0x0210
        /*0236*/ 	.short	0x0128


	//----- nvinfo : EIATTR_SW_WAR
	.align		4
.L_4353:
        /*0238*/ 	.byte	0x04, 0x36
        /*023a*/ 	.short	(.L_4355 - .L_4354)
.L_4354:
        /*023c*/ 	.word	0x00000008
.L_4355:


//--------------------- .nv.info._ZN10layer_norm13ln_bwd_kernelINS_13Kernel_traitsI6__halfffffjLj5120ELj1ELj1ELj4ELj16ENS_18Kernel_traits_baseILj5120ES2_ffffjLj128EEEEELb0ELb0ELb1ELb1EEEvNS_9BwdParamsE --------------------------
	.section	.nv.info._ZN10layer_norm13ln_bwd_kernelINS_13Kernel_traitsI6__halfffffjLj5120ELj1ELj1ELj4ELj16ENS_18Kernel_traits_baseILj5120ES2_ffffjLj128EEEEELb0ELb0ELb1ELb1EEEvNS_9BwdParamsE,"",@"SHT_CUDA_INFO"
	.sectionflags	@""
	.align	4


	//----- nvinfo : EIATTR_CUDA_API_VERSION
	.align		4
        /*0000*/ 	.byte	0x04, 0x37
        /*0002*/ 	.short	(.L_4357 - .L_4356)
.L_4356:
        /*0004*/ 	.word	0x00000082


	//----- nvinfo : EIATTR_KPARAM_INFO
	.align		4
.L_4357:
        /*0008*/ 	.byte	0x04, 0x17
        /*000a*/ 	.short	(.L_4359 - .L_4358)
.L_4358:
        /*000c*/ 	.word	0x00000000
        /*0010*/ 	.short	0x0000
        /*0012*/ 	.short	0x0000
        /*0014*/ 	.byte	0x00, 0xf0, 0xa1, 0x04


	//----- nvinfo : EIATTR_SPARSE_MMA_MASK
	.align		4
.L_4359:
        /*0018*/ 	.byte	0x03, 0x50
        /*001a*/ 	.short	0x0000


	//----- nvinfo : EIATTR_MAXREG_COUNT
	.align		4
        /*001c*/ 	.byte	0x03, 0x1b
        /*001e*/ 	.short	0x00ff


	//----- nvinfo : EIATTR_NUM_BARRIERS
	.align		4
        /*0020*/ 	.byte	0x02, 0x4c
        /*0022*/ 	.byte	0x01
	.zero		1


	//----- nvinfo : EIATTR_ANNOTATIONS
	.align		4
        /*0024*/ 	.byte	0x04, 0x55
        /*0026*/ 	.short	(.L_4361 - .L_4360)


	//   ....[0]....
.L_4360:
        /* <DEDUP_REMOVED lines=25> */


	//----- nvinfo : EIATTR_MERCURY_ISA_VERSION
	.align		4
.L_4361:
        /*01a8*/ 	.byte	0x03, 0x5f
        /*01aa*/ 	.short	0x0101


	//----- nvinfo : EIATTR_COOP_GROUP_MASK_REGIDS
	.align		4
        /*01ac*/ 	.byte	0x04, 0x29
        /*01ae*/ 	.short	(.L_4363 - .L_4362)


	//   ....[0]....
.L_4362:
        /*01b0*/ 	.word	0xffffffff


	//   ....[1]....
        /*01b4*/ 	.word	0xffffffff


	//   ....[2]....
        /*01b8*/ 	.word	0xffffffff


	//   ....[3]....
        /*01bc*/ 	.word	0xffffffff


	//   ....[4]....
        /*01c0*/ 	.word	0xffffffff


	//   ....[5]....
        /*01c4*/ 	.word	0xffffffff


	//   ....[6]....
        /*01c8*/ 	.word	0xffffffff


	//   ....[7]....
        /*01cc*/ 	.word	0xffffffff


	//   ....[8]....
        /*01d0*/ 	.word	0xffffffff


	//   ....[9]....
        /*01d4*/ 	.word	0xffffffff


	//   ....[10]....
        /*01d8*/ 	.word	0x05000018


	//   ....[11]....
        /*01dc*/ 	.word	0x05000018


	//   ....[12]....
        /*01e0*/ 	.word	0x05000018


	//   ....[13]....
        /*01e4*/ 	.word	0x05000018


	//   ....[14]....
        /*01e8*/ 	.word	0x05000018


	//   ....[15]....
        /*01ec*/ 	.word	0x05000018


	//   ....[16]....
        /*01f0*/ 	.word	0x05000018


	//   ....[17]....
        /*01f4*/ 	.word	0x05000018


	//   ....[18]....
        /*01f8*/ 	.word	0x05000018


	//   ....[19]....
        /*01fc*/ 	.word	0x05000018


	//----- nvinfo : EIATTR_COOP_GROUP_INSTR_OFFSETS
	.align		4
.L_4363:
        /*0200*/ 	.byte	0x04, 0x28
        /*0202*/ 	.short	(.L_4365 - .L_4364)


	//   ....[0]....
.L_4364:
        /*0204*/ 	.word	0x000028d0


	//   ....[1]....
        /*0208*/ 	.word	0x000028f0


	//   ....[2]....
        /*020c*/ 	.word	0x00002910


	//   ....[3]....
        /*0210*/ 	.word	0x00002930


	//   ....[4]....
        /*0214*/ 	.word	0x00002940


	//   ....[5]....
        /*0218*/ 	.word	0x00002970


	//   ....[6]....
        /*021c*/ 	.word	0x00002980


	//   ....[7]....
        /*0220*/ 	.word	0x000029b0


	//   ....[8]....
        /*0224*/ 	.word	0x000029c0


	//   ....[9]....
        /*0228*/ 	.word	0x000029e0


	//   ....[10]....
        /*022c*/ 	.word	0x00005c00


	//   ....[11]....
        /*0230*/ 	.word	0x00005c50


	//   ....[12]....
        /*0234*/ 	.word	0x00005cb0


	//   ....[13]....
        /*0238*/ 	.word	0x00005d00


	//   ....[14]....
        /*023c*/ 	.word	0x00005d60


	//   ....[15]....
        /*0240*/ 	.word	0x00005db0


	//   ....[16]....
        /*0244*/ 	.word	0x00005e20


	//   ....[17]....
        /*0248*/ 	.word	0x00005e80


	//   ....[18]....
        /*024c*/ 	.word	0x00005ee0


	//   ....[19]....
        /*0250*/ 	.word	0x00005f30


	//----- nvinfo : EIATTR_EXIT_INSTR_OFFSETS
	.align		4
.L_4365:
        /*0254*/ 	.byte	0x04, 0x1c
        /*0256*/ 	.short	(.L_4367 - .L_4366)


	//   ....[0]....
.L_4366:
        /*0258*/ 	.word	0x00005ba0


	//----- nvinfo : EIATTR_MAX_THREADS
	.align		4
.L_4367:
        /*025c*/ 	.byte	0x04, 0x05
        /*025e*/ 	.short	(.L_4369 - .L_4368)
.L_4368:
        /*0260*/ 	.word	0x00000080
        /*0264*/ 	.word	0x00000001
        /*0268*/ 	.word	0x00000001


	//----- nvinfo : EIATTR_CRS_STACK_SIZE
	.align		4
.L_4369:
        /*026c*/ 	.byte	0x04, 0x1e
        /*026e*/ 	.short	(.L_4371 - .L_4370)
.L_4370:
        /*0270*/ 	.word	0x00000000


	//----- nvinfo : EIATTR_CBANK_PARAM_SIZE
	.align		4
.L_4371:
        /*0274*/ 	.byte	0x03, 0x19
        /*0276*/ 	.short	0x0128


	//----- nvinfo : EIATTR_PARAM_CBANK
	.align		4
        /*0278*/ 	.byte	0x04, 0x0a
        /*027a*/ 	.short	(.L_4373 - .L_4372)
	.align		4
.L_4372:
        /*027c*/ 	.word	index@(.nv.constant0._ZN10layer_norm13ln_bwd_kernelINS_13Kernel_traitsI6__halfffffjLj5120ELj1ELj1ELj4ELj16ENS_18Kernel_traits_baseILj5120ES2_ffffjLj128EEEEELb0ELb0ELb1ELb1EEEvNS_9BwdParamsE)
        /*0280*/ 	.short	0x0210
        /*0282*/ 	.short	0x0128


	//----- nvinfo : EIATTR_SW_WAR
	.align		4
.L_4373:
        /*0284*/ 	.byte	0x04, 0x36
        /*0286*/ 	.short	(.L_4375 - .L_4374)
.L_4374:
        /*0288*/ 	.word	0x00000008
.L_4375:


//--------------------- .nv.info._ZN10layer_norm13ln_bwd_kernelINS_13Kernel_traitsI6__halfffffjLj5120ELj1ELj1ELj4ELj16ENS_18Kernel_traits_baseILj5120ES2_ffffjLj128EEEEELb0ELb1ELb0ELb0EEEvNS_9BwdParamsE --------------------------
	.section	.nv.info._ZN10layer_norm13ln_bwd_kernelINS_13Kernel_traitsI6__halfffffjLj5120ELj1ELj1ELj4ELj16ENS_18Kernel_traits_baseILj5120ES2_ffffjLj128EEEEELb0ELb1ELb0ELb0EEEvNS_9BwdParamsE,"",@"SHT_CUDA_INFO"
	.sectionflags	@""
	.align	4


	//----- nvinfo : EIATTR_CUDA_API_VERSION
	.align		4
        /*0000*/ 	.byte	0x04, 0x37
        /*0002*/ 	.short	(.L_4377 - .L_4376)
.L_4376:
        /*0004*/ 	.word	0x00000082


	//----- nvinfo : EIATTR_KPARAM_INFO
	.align		4
.L_4377:
        /*0008*/ 	.byte	0x04, 0x17
        /*000a*/ 	.short	(.L_4379 - .L_4378)
.L_4378:
        /*000c*/ 	.word	0x00000000
        /*0010*/ 	.short	0x0000
        /*0012*/ 	.short	0x0000
        /*0014*/ 	.byte	0x00, 0xf0, 0xa1, 0x04


	//----- nvinfo : EIATTR_SPARSE_MMA_MASK
	.align		4
.L_4379:
        /*0018*/ 	.byte	0x03, 0x50
        /*001a*/ 	.short	0x0000


	//----- nvinfo : EIATTR_MAXREG_COUNT
	.align		4
        /*001c*/ 	.byte	0x03, 0x1b
        /*001e*/ 	.short	0x00ff


	//----- nvinfo : EIATTR_NUM_BARRIERS
	.align		4
        /*0020*/ 	.byte	0x02, 0x4c
        /*0022*/ 	.byte	0x01
	.zero		1


	//----- nvinfo : EIATTR_ANNOTATIONS
	.align		4
        /*0024*/ 	.byte	0x04, 0x55
        /*0026*/ 	.short	(.L_4381 - .L_4380)


	//   ....[0]....
.L_4380:
        /* <DEDUP_REMOVED lines=95> */


	//----- nvinfo : EIATTR_MERCURY_ISA_VERSION
	.align		4
.L_4381:
        /*0600*/ 	.byte	0x03, 0x5f
        /*0602*/ 	.short	0x0101


	//----- nvinfo : EIATTR_COOP_GROUP_MASK_REGIDS
	.align		4
        /*0604*/ 	.byte	0x04, 0x29
        /*0606*/ 	.short	(.L_4383 - .L_4382)


	//   ....[0]....
.L_4382:
        /*0608*/ 	.word	0xffffffff


	//   ....[1]....
        /*060c*/ 	.word	0xffffffff


	//   ....[2]....
        /*0610*/ 	.word	0xffffffff


	//   ....[3]....
        /*0614*/ 	.word	0xffffffff


	//   ....[4]....
        /*0618*/ 	.word	0xffffffff


	//   ....[5]....
        /*061c*/ 	.word	0xffffffff


	//   ....[6]....
        /*0620*/ 	.word	0xffffffff


	//   ....[7]....
        /*0624*/ 	.word	0xffffffff


	//   ....[8]....
        /*0628*/ 	.word	0xffffffff


	//   ....[9]....
        /*062c*/ 	.word	0xffffffff


	//   ....[10]....
        /*0630*/ 	.word	0x050000be


	//   ....[11]....
        /*0634*/ 	.word	0x050000be


	//   ....[12]....
        /*0638*/ 	.word	0x050000be


	//   ....[13]....
        /*063c*/ 	.word	0x050000be


	//   ....[14]....
        /*0640*/ 	.word	0x050000be


	//   ....[15]....
        /*0644*/ 	.word	0x050000be


	//   ....[16]....
        /*0648*/ 	.word	0x050000be


	//   ....[17]....
        /*064c*/ 	.word	0x050000be


	//   ....[18]....
        /*0650*/ 	.word	0x050000be


	//   ....[19]....
        /*0654*/ 	.word	0x050000be


	//----- nvinfo : EIATTR_COOP_GROUP_INSTR_OFFSETS
	.align		4
.L_4383:
        /*0658*/ 	.byte	0x04, 0x28
        /*065a*/ 	.short	(.L_4385 - .L_4384)


	//   ....[0]....
.L_4384:
        /*065c*/ 	.word	0x00003d40


	//   ....[1]....
        /*0660*/ 	.word	0x00003d50


	//   ....[2]....
        /*0664*/ 	.word	0x00003d80


	//   ....[3]....
        /*0668*/ 	.word	0x00003da0


	//   ....[4]....
        /*066c*/ 	.word	0x00003dc0


	//   ....[5]....
        /*0670*/ 	.word	0x00003dd0


	//   ....[6]....
        /*0674*/ 	.word	0x00003e00


	//   ....[7]....
        /*0678*/ 	.word	0x00003e20


	//   ....[8]....
        /*067c*/ 	.word	0x00003e40


	//   ....[9]....
        /*0680*/ 	.word	0x00003e50


	//   ....[10]....
        /*0684*/ 	.word	0x00006e80


	//   ....[11]....
        /*0688*/ 	.word	0x00006ee0


	//   ....[12]....
        /*068c*/ 	.word	0x00006f40


	//   ....[13]....
        /*0690*/ 	.word	0x00006f90


	//   ....[14]....
        /*0694*/ 	.word	0x00006ff0


	//   ....[15]....
        /*0698*/ 	.word	0x00007040


	//   ....[16]....
        /*069c*/ 	.word	0x000070a0


	//   ....[17]....
        /*06a0*/ 	.word	0x00007100


	//   ....[18]....
        /*06a4*/ 	.word	0x00007170


	//   ....[19]....
        /*06a8*/ 	.word	0x000071d0


	//----- nvinfo : EIATTR_EXIT_INSTR_OFFSETS
	.align		4
.L_4385:
        /*06ac*/ 	.byte	0x04, 0x1c
        /*06ae*/ 	.short	(.L_4387 - .L_4386)


	//   ....[0]....
.L_4386:
        /*06b0*/ 	.word	0x00006d90


	//   ....[1]....
        /*06b4*/ 	.word	0x00006e30


	//----- nvinfo : EIATTR_MAX_THREADS
	.align		4
.L_4387:
        /*06b8*/ 	.byte	0x04, 0x05
        /*06ba*/ 	.short	(.L_4389 - .L_4388)
.L_4388:
        /*06bc*/ 	.word	0x00000080
        /*06c0*/ 	.word	0x00000001
        /*06c4*/ 	.word	0x00000001


	//----- nvinfo : EIATTR_CRS_STACK_SIZE
	.align		4
.L_4389:
        /*06c8*/ 	.byte	0x04, 0x1e
        /*06ca*/ 	.short	(.L_4391 - .L_4390)
.L_4390:
        /*06cc*/ 	.word	0x00000000


	//----- nvinfo : EIATTR_CBANK_PARAM_SIZE
	.align		4
.L_4391:
        /*06d0*/ 	.byte	0x03, 0x19
        /*06d2*/ 	.short	0x0128


	//----- nvinfo : EIATTR_PARAM_CBANK
	.align		4
        /*06d4*/ 	.byte	0x04, 0x0a
        /*06d6*/ 	.short	(.L_4393 - .L_4392)
	.align		4
.L_4392:
        /*06d8*/ 	.word	index@(.nv.constant0._ZN10layer_norm13ln_bwd_kernelINS_13Kernel_traitsI6__halfffffjLj5120ELj1ELj1ELj4ELj16ENS_18Kernel_traits_baseILj5120ES2_ffffjLj128EEEEELb0ELb1ELb0ELb0EEEvNS_9BwdParamsE)
        /*06dc*/ 	.short	0x0210
        /*06de*/ 	.short	0x0128


	//----- nvinfo : EIATTR_SW_WAR
	.align		4
.L_4393:
        /*06e0*/ 	.byte	0x04, 0x36
        /*06e2*/ 	.short	(.L_4395 - .L_4394)
.L_4394:
        /*06e4*/ 	.word	0x00000008
.L_4395:


//--------------------- .nv.info._ZN10layer_norm13ln_bwd_kernelINS_13Kernel_traitsI6__halfffffjLj5120ELj1ELj1ELj4ELj16ENS_18Kernel_traits_baseILj5120ES2_ffffjLj128EEEEELb0ELb1ELb0ELb1EEEvNS_9BwdParamsE --------------------------
	.section	.nv.info._ZN10layer_norm13ln_bwd_kernelINS_13Kernel_traitsI6__halfffffjLj5120ELj1ELj1ELj4ELj16ENS_18Kernel_traits_baseILj5120ES2_ffffjLj128EEEEELb0ELb1ELb0ELb1EEEvNS_9BwdParamsE,"",@"SHT_CUDA_INFO"
	.sectionflags	@""
	.align	4


	//----- nvinfo : EIATTR_CUDA_API_VERSION
	.align		4
        /*0000*/ 	.byte	0x04, 0x37
        /*0002*/ 	.short	(.L_4397 - .L_4396)
.L_4396:
        /*0004*/ 	.word	0x00000082


	//----- nvinfo : EIATTR_KPARAM_INFO
	.align		4
.L_4397:
        /*0008*/ 	.byte	0x04, 0x17
        /*000a*/ 	.short	(.L_4399 - .L_4398)
.L_4398:
        /*000c*/ 	.word	0x00000000
        /*0010*/ 	.short	0x0000
        /*0012*/ 	.short	0x0000
        /*0014*/ 	.byte	0x00, 0xf0, 0xa1, 0x04


	//----- nvinfo : EIATTR_SPARSE_MMA_MASK
	.align		4
.L_4399:
        /*0018*/ 	.byte	0x03, 0x50
        /*001a*/ 	.short	0x0000


	//----- nvinfo : EIATTR_MAXREG_COUNT
	.align		4
        /*001c*/ 	.byte	0x03, 0x1b
        /*001e*/ 	.short	0x00ff


	//----- nvinfo : EIATTR_NUM_BARRIERS
	.align		4
        /*0020*/ 	.byte	0x02, 0x4c
        /*0022*/ 	.byte	0x01
	.zero		1


	//----- nvinfo : EIATTR_ANNOTATIONS
	.align		4
        /*0024*/ 	.byte	0x04, 0x55
        /*0026*/ 	.short	(.L_4401 - .L_4400)


	//   ....[0]....
.L_4400:
        /* <DEDUP_REMOVED lines=155> */


	//----- nvinfo : EIATTR_MERCURY_ISA_VERSION
	.align		4
.L_4401:
        /*09c8*/ 	.byte	0x03, 0x5f
        /*09ca*/ 	.short	0x0101


	//----- nvinfo : EIATTR_COOP_GROUP_MASK_REGIDS
	.align		4
        /*09cc*/ 	.byte	0x04, 0x29
        /*09ce*/ 	.short	(.L_4403 - .L_4402)


	//   ....[0]....
.L_4402:
        /*09d0*/ 	.word	0xffffffff


	//   ....[1]....
        /*09d4*/ 	.word	0xffffffff


	//   ....[2]....
        /*09d8*/ 	.word	0xffffffff


	//   ....[3]....
        /*09dc*/ 	.word	0xffffffff


	//   ....[4]....
        /*09e0*/ 	.word	0xffffffff


	//   ....[5]....
        /*09e4*/ 	.word	0xffffffff


	//   ....[6]....
        /*09e8*/ 	.word	0xffffffff


	//   ....[7]....
        /*09ec*/ 	.word	0xffffffff


	//   ....[8]....
        /*09f0*/ 	.word	0xffffffff


	//   ....[9]....
        /*09f4*/ 	.word	0xffffffff


	//   ....[10]....
        /*09f8*/ 	.word	0x05000052


	//   ....[11]....
        /*09fc*/ 	.word	0x05000052


	//   ....[12]....
        /*0a00*/ 	.word	0x05000052


	//   ....[13]....
        /*0a04*/ 	.word	0x05000052


	//   ....[14]....
        /*0a08*/ 	.word	0x05000052


	//   ....[15]....
        /*0a0c*/ 	.word	0x05000052


	//   ....[16]....
        /*0a10*/ 	.word	0x05000052


	//   ....[17]....
        /*0a14*/ 	.word	0x05000052


	//   ....[18]....
        /*0a18*/ 	.word	0x05000052


	//   ....[19]....
        /*0a1c*/ 	.word	0x05000052


	//----- nvinfo : EIATTR_COOP_GROUP_INSTR_OFFSETS
	.align		4
.L_4403:
        /*0a20*/ 	.byte	0x04, 0x28
        /*0a22*/ 	.short	(.L_4405 - .L_4404)


	//   ....[0]....
.L_4404:
        /*0a24*/ 	.word	0x00003660


	//   ....[1]....
        /*0a28*/ 	.word	0x00003680


	//   ....[2]....
        /*0a2c*/ 	.word	0x000036a0


	//   ....[3]....
        /*0a30*/ 	.word	0x000036c0


	//   ....[4]....
        /*0a34*/ 	.word	0x000036e0


	//   ....[5]....
        /*0a38*/ 	.word	0x00003700


	//   ....[6]....
        /*0a3c*/ 	.word	0x00003720


	//   ....[7]....
        /*0a40*/ 	.word	0x00003740


	//   ....[8]....
        /*0a44*/ 	.word	0x00003750


	//   ....[9]....
        /*0a48*/ 	.word	0x00003770


	//   ....[10]....
        /*0a4c*/ 	.word	0x00006580


	//   ....[11]....
        /*0a50*/ 	.word	0x000065d0


	//   ....[12]....
        /*0a54*/ 	.word	0x00006630


	//   ....[13]....
        /*0a58*/ 	.word	0x00006680


	//   ....[14]....
        /*0a5c*/ 	.word	0x000066e0


	//   ....[15]....
        /*0a60*/ 	.word	0x00006730


	//   ....[16]....
        /*0a64*/ 	.word	0x00006790


	//   ....[17]....
        /*0a68*/ 	.word	0x000067e0


	//   ....[18]....
        /*0a6c*/ 	.word	0x00006840


	//   ....[19]....
        /*0a70*/ 	.word	0x00006890


	//----- nvinfo : EIATTR_EXIT_INSTR_OFFSETS
	.align		4
.L_4405:
        /*0a74*/ 	.byte	0x04, 0x1c
        /*0a76*/ 	.short	(.L_4407 - .L_4406)


	//   ....[0]....
.L_4406:
        /*0a78*/ 	.word	0x00006520


	//----- nvinfo : EIATTR_MAX_THREADS
	.align		4
.L_4407:
        /*0a7c*/ 	.byte	0x04, 0x05
        /*0a7e*/ 	.short	(.L_4409 - .L_4408)
.L_4408:
        /*0a80*/ 	.word	0x00000080
        /*0a84*/ 	.word	0x00000001
        /*0a88*/ 	.word	0x00000001


	//----- nvinfo : EIATTR_CRS_STACK_SIZE
	.align		4
.L_4409:
        /*0a8c*/ 	.byte	0x04, 0x1e
        /*0a8e*/ 	.short	(.L_4411 - .L_4410)
.L_4410:
        /*0a90*/ 	.word	0x00000000


	//----- nvinfo : EIATTR_CBANK_PARAM_SIZE
	.align		4
.L_4411:
        /*0a94*/ 	.byte	0x03, 0x19
        /*0a96*/ 	.short	0x0128


	//----- nvinfo : EIATTR_PARAM_CBANK
	.align		4
        /*0a98*/ 	.byte	0x04, 0x0a
        /*0a9a*/ 	.short	(.L_4413 - .L_4412)
	.align		4
.L_4412:
        /*0a9c*/ 	.word	index@(.nv.constant0._ZN10layer_norm13ln_bwd_kernelINS_13Kernel_traitsI6__halfffffjLj5120ELj1ELj1ELj4ELj16ENS_18Kernel_traits_baseILj5120ES2_ffffjLj128EEEEELb0ELb1ELb0ELb1EEEvNS_9BwdParamsE)
        /*0aa0*/ 	.short	0x0210
        /*0aa2*/ 	.short	0x0128


	//----- nvinfo : EIATTR_SW_WAR
	.align		4
.L_4413:
        /*0aa4*/ 	.byte	0x04, 0x36
        /*0aa6*/ 	.short	(.L_4415 - .L_4414)
.L_4414:
        /*0aa8*/ 	.word	0x00000008
.L_4415:


//--------------------- .nv.info._ZN10layer_norm13ln_bwd_kernelINS_13Kernel_traitsI6__halfffffjLj5120ELj1ELj1ELj4ELj16ENS_18Kernel_traits_baseILj5120ES2_ffffjLj128EEEEELb0ELb1ELb1ELb0EEEvNS_9BwdParamsE --------------------------
	.section	.nv.info._ZN10layer_norm13ln_bwd_kernelINS_13Kernel_traitsI6__halfffffjLj5120ELj1ELj1ELj4ELj16ENS_18Kernel_traits_baseILj5120ES2_ffffjLj128EEEEELb0ELb1ELb1ELb0EEEvNS_9BwdParamsE,"",@"SHT_CUDA_INFO"
	.sectionflags	@""
	.align	4


	//----- nvinfo : EIATTR_CUDA_API_VERSION
	.align		4
        /*0000*/ 	.byte	0x04, 0x37
        /*0002*/ 	.short	(.L_4417 - .L_4416)
.L_4416:
        /*0004*/ 	.word	0x00000082


	//----- nvinfo : EIATTR_KPARAM_INFO
	.align		4
.L_4417:
        /*0008*/ 	.byte	0x04, 0x17
        /*000a*/ 	.short	(.L_4419 - .L_4418)
.L_4418:
        /*000c*/ 	.word	0x00000000
        /*0010*/ 	.short	0x0000
        /*0012*/ 	.short	0x0000
        /*0014*/ 	.byte	0x00, 0xf0, 0xa1, 0x04


	//----- nvinfo : EIATTR_SPARSE_MMA_MASK
	.align		4
.L_4419:
        /*0018*/ 	.byte	0x03, 0x50
        /*001a*/ 	.short	0x0000


	//----- nvinfo : EIATTR_MAXREG_COUNT
	.align		4
        /*001c*/ 	.byte	0x03, 0x1b
        /*001e*/ 	.short	0x00ff


	//----- nvinfo : EIATTR_NUM_BARRIERS
	.align		4
        /*0020*/ 	.byte	0x02, 0x4c
        /*0022*/ 	.byte	0x01
	.zero		1


	//----- nvinfo : EIATTR_ANNOTATIONS
	.align		4
        /*0024*/ 	.byte	0x04, 0x55
        /*0026*/ 	.short	(.L_4421 - .L_4420)


	//   ....[0]....
.L_4420:
        /* <DEDUP_REMOVED lines=104> */


	//----- nvinfo : EIATTR_MERCURY_ISA_VERSION
	.align		4
.L_4421:
        /*0690*/ 	.byte	0x03, 0x5f
        /*0692*/ 	.short	0x0101


	//----- nvinfo : EIATTR_COOP_GROUP_MASK_REGIDS
	.align		4
        /*0694*/ 	.byte	0x04, 0x29
        /*0696*/ 	.short	(.L_4423 - .L_4422)


	//   ....[0]....
.L_4422:
        /*0698*/ 	.word	0xffffffff


	//   ....[1]....
        /*069c*/ 	.word	0xffffffff


	//   ....[2]....
        /*06a0*/ 	.word	0xffffffff


	//   ....[3]....
        /*06a4*/ 	.word	0xffffffff


	//   ....[4]....
        /*06a8*/ 	.word	0xffffffff


	//   ....[5]....
        /*06ac*/ 	.word	0xffffffff


	//   ....[6]....
        /*06b0*/ 	.word	0xffffffff


	//   ....[7]....
        /*06b4*/ 	.word	0xffffffff


	//   ....[8]....
        /*06b8*/ 	.word	0xffffffff


	//   ....[9]....
        /*06bc*/ 	.word	0xffffffff


	//   ....[10]....
        /*06c0*/ 	.word	0x050000c0


	//   ....[11]....
        /*06c4*/ 	.word	0x050000c0


	//   ....[12]....
        /*06c8*/ 	.word	0x050000c0


	//   ....[13]....
        /*06cc*/ 	.word	0x050000c0


	//   ....[14]....
        /*06d0*/ 	.word	0x050000c0


	//   ....[15]....
        /*06d4*/ 	.word	0x050000c0


	//   ....[16]....
        /*06d8*/ 	.word	0x050000c0


	//   ....[17]....
        /*06dc*/ 	.word	0x050000c0


	//   ....[18]....
        /*06e0*/ 	.word	0x050000c0


	//   ....[19]....
        /*06e4*/ 	.word	0x050000c0


	//----- nvinfo : EIATTR_COOP_GROUP_INSTR_OFFSETS
	.align		4
.L_4423:
        /*06e8*/ 	.byte	0x04, 0x28
        /*06ea*/ 	.short	(.L_4425 - .L_4424)


	//   ....[0]....
.L_4424:
        /*06ec*/ 	.word	0x000044e0


	//   ....[1]....
        /*06f0*/ 	.word	0x000044f0


	//   ....[2]....
        /*06f4*/ 	.word	0x00004520


	//   ....[3]....
        /*06f8*/ 	.word	0x00004540


	//   ....[4]....
        /*06fc*/ 	.word	0x00004560


	//   ....[5]....
        /*0700*/ 	.word	0x00004580


	//   ....[6]....
        /*0704*/ 	.word	0x000045a0


	//   ....[7]....
        /*0708*/ 	.word	0x000045c0


	//   ....[8]....
        /*070c*/ 	.word	0x000045d0


	//   ....[9]....
        /*0710*/ 	.word	0x000045f0


	//   ....[10]....
        /*0714*/ 	.word	0x00009040


	//   ....[11]....
        /*0718*/ 	.word	0x000090a0


	//   ....[12]....
        /*071c*/ 	.word	0x00009100


	//   ....[13]....
        /*0720*/ 	.word	0x00009150


	//   ....[14]....
        /*0724*/ 	.word	0x000091b0


	//   ....[15]....
        /*0728*/ 	.word	0x00009200


	//   ....[16]....
        /*072c*/ 	.word	0x00009260


	//   ....[17]....
        /*0730*/ 	.word	0x000092b0


	//   ....[18]....
        /*0734*/ 	.word	0x00009310


	//   ....[19]....
        /*0738*/ 	.word	0x00009360


	//----- nvinfo : EIATTR_EXIT_INSTR_OFFSETS
	.align		4
.L_4425:
        /*073c*/ 	.byte	0x04, 0x1c
        /*073e*/ 	.short	(.L_4427 - .L_4426)


	//   ....[0]....
.L_4426:
        /*0740*/ 	.word	0x00008f50


	//   ....[1]....
        /*0744*/ 	.word	0x00008ff0


	//----- nvinfo : EIATTR_MAX_THREADS
	.align		4
.L_4427:
        /*0748*/ 	.byte	0x04, 0x05
        /*074a*/ 	.short	(.L_4429 - .L_4428)
.L_4428:
        /*074c*/ 	.word	0x00000080
        /*0750*/ 	.word	0x00000001
        /*0754*/ 	.word	0x00000001


	//----- nvinfo : EIATTR_CRS_STACK_SIZE
	.align		4
.L_4429:
        /*0758*/ 	.byte	0x04, 0x1e
        /*075a*/ 	.short	(.L_4431 - .L_4430)
.L_4430:
        /*075c*/ 	.word	0x00000000


	//----- nvinfo : EIATTR_CBANK_PARAM_SIZE
	.align		4
.L_4431:
        /*0760*/ 	.byte	0x03, 0x19
        /*0762*/ 	.short	0x0128


	//----- nvinfo : EIATTR_PARAM_CBANK
	.align		4
        /*0764*/ 	.byte	0x04, 0x0a
        /*0766*/ 	.short	(.L_4433 - .L_4432)
	.align		4
.L_4432:
        /*0768*/ 	.word	index@(.nv.constant0._ZN10layer_norm13ln_bwd_kernelINS_13Kernel_traitsI6__halfffffjLj5120ELj1ELj1ELj4ELj16ENS_18Kernel_traits_baseILj5120ES2_ffffjLj128EEEEELb0ELb1ELb1ELb0EEEvNS_9BwdParamsE)
        /*076c*/ 	.short	0x0210
        /*076e*/ 	.short	0x0128


	//----- nvinfo : EIATTR_SW_WAR
	.align		4
.L_4433:
        /*0770*/ 	.byte	0x04, 0x36
        /*0772*/ 	.short	(.L_4435 - .L_4434)
.L_4434:
        /*0774*/ 	.word	0x00000008
.L_4435:


//--------------------- .nv.info._ZN10layer_norm13ln_bwd_kernelINS_13Kernel_traitsI6__halfffffjLj5120ELj1ELj1ELj4ELj16ENS_18Kernel_traits_baseILj5120ES2_ffffjLj128EEEEELb0ELb1ELb1ELb1EEEvNS_9BwdParamsE --------------------------
	.section	.nv.info._ZN10layer_norm13ln_bwd_kernelINS_13Kernel_traitsI6__halfffffjLj5120ELj1ELj1ELj4ELj16ENS_18Kernel_traits_baseILj5120ES2_ffffjLj128EEEEELb0ELb1ELb1ELb1EEEvNS_9BwdParamsE,"",@"SHT_CUDA_INFO"
	.sectionflags	@""
	.align	4


	//----- nvinfo : EIATTR_CUDA_API_VERSION
	.align		4
        /*0000*/ 	.byte	0x04, 0x37
        /*0002*/ 	.short	(.L_4437 - .L_4436)
.L_4436:
        /*0004*/ 	.word	0x00000082


	//----- nvinfo : EIATTR_KPARAM_INFO
	.align		4
.L_4437:
        /*0008*/ 	.byte	0x04, 0x17
        /*000a*/ 	.short	(.L_4439 - .L_4438)
.L_4438:
        /*000c*/ 	.word	0x00000000
        /*0010*/ 	.short	0x0000
        /*0012*/ 	.short	0x0000
        /*0014*/ 	.byte	0x00, 0xf0, 0xa1, 0x04


	//----- nvinfo : EIATTR_SPARSE_MMA_MASK
	.align		4
.L_4439:
        /*0018*/ 	.byte	0x03, 0x50
        /*001a*/ 	.short	0x0000


	//----- nvinfo : EIATTR_MAXREG_COUNT
	.align		4
        /*001c*/ 	.byte	0x03, 0x1b
        /*001e*/ 	.short	0x00ff


	//----- nvinfo : EIATTR_NUM_BARRIERS
	.align		4
        /*0020*/ 	.byte	0x02, 0x4c
        /*0022*/ 	.byte	0x01
	.zero		1


	//----- nvinfo : EIATTR_ANNOTATIONS
	.align		4
        /*0024*/ 	.byte	0x04, 0x55
        /*0026*/ 	.short	(.L_4441 - .L_4440)


	//   ....[0]....
.L_4440:
        /* <DEDUP_REMOVED lines=139> */


	//----- nvinfo : EIATTR_MERCURY_ISA_VERSION
	.align		4
.L_4441:
        /*08c0*/ 	.byte	0x03, 0x5f
        /*08c2*/ 	.short	0x0101


	//----- nvinfo : EIATTR_COOP_GROUP_MASK_REGIDS
	.align		4
        /*08c4*/ 	.byte	0x04, 0x29
        /*08c6*/ 	.short	(.L_4443 - .L_4442)


	//   ....[0]....
.L_4442:
        /*08c8*/ 	.word	0xffffffff


	//   ....[1]....
        /*08cc*/ 	.word	0xffffffff


	//   ....[2]....
        /*08d0*/ 	.word	0xffffffff


	//   ....[3]....
        /*08d4*/ 	.word	0xffffffff


	//   ....[4]....
        /*08d8*/ 	.word	0xffffffff


	//   ....[5]....
        /*08dc*/ 	.word	0xffffffff


	//   ....[6]....
        /*08e0*/ 	.word	0xffffffff


	//   ....[7]....
        /*08e4*/ 	.word	0xffffffff


	//   ....[8]....
        /*08e8*/ 	.word	0xffffffff


	//   ....[9]....
        /*08ec*/ 	.word	0xffffffff


	//   ....[10]....
        /*08f0*/ 	.word	0x050000d0


	//   ....[11]....
        /*08f4*/ 	.word	0x050000d0


	//   ....[12]....
        /*08f8*/ 	.word	0x050000d0


	//   ....[13]....
        /*08fc*/ 	.word	0x050000d0


	//   ....[14]....
        /*0900*/ 	.word	0x050000d0


	//   ....[15]....
        /*0904*/ 	.word	0x050000d0


	//   ....[16]....
        /*0908*/ 	.word	0x050000d0


	//   ....[17]....
        /*090c*/ 	.word	0x050000d0


	//   ....[18]....
        /*0910*/ 	.word	0x050000d0


	//   ....[19]....
        /*0914*/ 	.word	0x050000d0


	//----- nvinfo : EIATTR_COOP_GROUP_INSTR_OFFSETS
	.align		4
.L_4443:
        /*0918*/ 	.byte	0x04, 0x28
        /*091a*/ 	.short	(.L_4445 - .L_4444)


	//   ....[0]....
.L_4444:
        /*091c*/ 	.word	0x000039c0


	//   ....[1]....
        /*0920*/ 	.word	0x000039d0


	//   ....[2]....
        /*0924*/ 	.word	0x00003a00


	//   ....[3]....
        /*0928*/ 	.word	0x00003a20


	//   ....[4]....
        /*092c*/ 	.word	0x00003a40


	//   ....[5]....
        /*0930*/ 	.word	0x00003a60


	//   ....[6]....
        /*0934*/ 	.word	0x00003a80


	//   ....[7]....
        /*0938*/ 	.word	0x00003a90


	//   ....[8]....
        /*093c*/ 	.word	0x00003ac0


	//   ....[9]....
        /*0940*/ 	.word	0x00003ad0


	//   ....[10]....
        /*0944*/ 	.word	0x00007650


	//   ....[11]....
        /*0948*/ 	.word	0x000076b0


	//   ....[12]....
        /*094c*/ 	.word	0x00007710


	//   ....[13]....
        /*0950*/ 	.word	0x00007760


	//   ....[14]....
        /*0954*/ 	.word	0x000077c0


	//   ....[15]....
        /*0958*/ 	.word	0x00007810


	//   ....[16]....
        /*095c*/ 	.word	0x00007870


	//   ....[17]....
        /*0960*/ 	.word	0x000078c0


	//   ....[18]....
        /*0964*/ 	.word	0x00007920


	//   ....[19]....
        /*0968*/ 	.word	0x00007980


	//----- nvinfo : EIATTR_EXIT_INSTR_OFFSETS
	.align		4
.L_4445:
        /*096c*/ 	.byte	0x04, 0x1c
        /*096e*/ 	.short	(.L_4447 - .L_4446)


	//   ....[0]....
.L_4446:
        /*0970*/ 	.word	0x00007600


	//----- nvinfo : EIATTR_MAX_THREADS
	.align		4
.L_4447:
        /*0974*/ 	.byte	0x04, 0x05
        /*0976*/ 	.short	(.L_4449 - .L_4448)
.L_4448:
        /*0978*/ 	.word	0x00000080
        /*097c*/ 	.word	0x00000001
        /*0980*/ 	.word	0x00000001


	//----- nvinfo : EIATTR_CRS_STACK_SIZE
	.align		4
.L_4449:
        /*0984*/ 	.byte	0x04, 0x1e
        /*0986*/ 	.short	(.L_4451 - .L_4450)
.L_4450:
        /*0988*/ 	.word	0x00000000


	//----- nvinfo : EIATTR_CBANK_PARAM_SIZE
	.align		4
.L_4451:
        /*098c*/ 	.byte	0x03, 0x19
        /*098e*/ 	.short	0x0128


	//----- nvinfo : EIATTR_PARAM_CBANK
	.align		4
        /*0990*/ 	.byte	0x04, 0x0a
        /*0992*/ 	.short	(.L_4453 - .L_4452)
	.align		4
.L_4452:
        /*0994*/ 	.word	index@(.nv.constant0._ZN10layer_norm13ln_bwd_kernelINS_13Kernel_traitsI6__halfffffjLj5120ELj1ELj1ELj4ELj16ENS_18Kernel_traits_baseILj5120ES2_ffffjLj128EEEEELb0ELb1ELb1ELb1EEEvNS_9BwdParamsE)
        /*0998*/ 	.short	0x0210
        /*099a*/ 	.short	0x0128


	//----- nvinfo : EIATTR_SW_WAR
	.align		4
.L_4453:
        /*099c*/ 	.byte	0x04, 0x36
        /*099e*/ 	.short	(.L_4455 - .L_4454)
.L_4454:
        /*09a0*/ 	.word	0x00000008
.L_4455:


//--------------------- .nv.info._ZN10layer_norm13ln_bwd_kernelINS_13Kernel_traitsI6__halfffffjLj5120ELj1ELj1ELj4ELj16ENS_18Kernel_traits_baseILj5120ES2_ffffjLj128EEEEELb1ELb0ELb0ELb0EEEvNS_9BwdParamsE --------------------------
	.section	.nv.info._ZN10layer_norm13ln_bwd_kernelINS_13Kernel_traitsI6__halfffffjLj5120ELj1ELj1ELj4ELj16ENS_18Kernel_traits_baseILj5120ES2_ffffjLj128EEEEELb1ELb0ELb0ELb0EEEvNS_9BwdParamsE,"",@"SHT_CUDA_INFO"
	.sectionflags	@""
	.align	4


	//----- nvinfo : EIATTR_CUDA_API_VERSION
	.align		4
        /*0000*/ 	.byte	0x04, 0x37
        /*0002*/ 	.short	(.L_4457 - .L_4456)
.L_4456:
        /*0004*/ 	.word	0x00000082


	//----- nvinfo : EIATTR_KPARAM_INFO
	.align		4
.L_4457:
        /*0008*/ 	.byte	0x04, 0x17
        /*000a*/ 	.short	(.L_4459 - .L_4458)
.L_4458:
        /*000c*/ 	.word	0x00000000
        /*0010*/ 	.short	0x0000
        /*0012*/ 	.short	0x0000
        /*0014*/ 	.byte	0x00, 0xf0, 0xa1, 0x04


	//----- nvinfo : EIATTR_SPARSE_MMA_MASK
	.align		4
.L_4459:
        /*0018*/ 	.byte	0x03, 0x50
        /*001a*/ 	.short	0x0000


	//----- nvinfo : EIATTR_MAXREG_COUNT
	.align		4
        /*001c*/ 	.byte	0x03, 0x1b
        /*001e*/ 	.short	0x00ff


	//----- nvinfo : EIATTR_NUM_BARRIERS
	.align		4
        /*0020*/ 	.byte	0x02, 0x4c
        /*0022*/ 	.byte	0x01
	.zero		1


	//----- nvinfo : EIATTR_ANNOTATIONS
	.align		4
        /*0024*/ 	.byte	0x04, 0x55
        /*0026*/ 	.short	(.L_4461 - .L_4460)


	//   ....[0]....
.L_4460:
        /* <DEDUP_REMOVED lines=23> */


	//----- nvinfo : EIATTR_MERCURY_ISA_VERSION
	.align		4
.L_4461:
        /*0188*/ 	.byte	0x03, 0x5f
        /*018a*/ 	.short	0x0101


	//----- nvinfo : EIATTR_COOP_GROUP_MASK_REGIDS
	.align		4
        /*018c*/ 	.byte	0x04, 0x29
        /*018e*/ 	.short	(.L_4463 - .L_4462)


	//   ....[0]....
.L_4462:
        /*0190*/ 	.word	0xffffffff


	//   ....[1]....
        /*0194*/ 	.word	0xffffffff


	//   ....[2]....
        /*0198*/ 	.word	0xffffffff


	//   ....[3]....
        /*019c*/ 	.word	0xffffffff


	//   ....[4]....
        /*01a0*/ 	.word	0xffffffff


	//   ....[5]....
        /*01a4*/ 	.word	0xffffffff


	//   ....[6]....
        /*01a8*/ 	.word	0xffffffff


	//   ....[7]....
        /*01ac*/ 	.word	0xffffffff


	//   ....[8]....
        /*01b0*/ 	.word	0xffffffff


	//   ....[9]....
        /*01b4*/ 	.word	0xffffffff


	//   ....[10]....
        /*01b8*/ 	.word	0x0500009f


	//   ....[11]....
        /*01bc*/ 	.word	0x0500009f


	//   ....[12]....
        /*01c0*/ 	.word	0x0500009f


	//   ....[13]....
        /*01c4*/ 	.word	0x0500009f


	//   ....[14]....
        /*01c8*/ 	.word	0x0500009f


	//   ....[15]....
        /*01cc*/ 	.word	0x0500009f


	//   ....[16]....
        /*01d0*/ 	.word	0x0500009f


	//   ....[17]....
        /*01d4*/ 	.word	0x0500009f


	//   ....[18]....
        /*01d8*/ 	.word	0x0500009f


	//   ....[19]....
        /*01dc*/ 	.word	0x0500009f


	//----- nvinfo : EIATTR_COOP_GROUP_INSTR_OFFSETS
	.align		4
.L_4463:
        /*01e0*/ 	.byte	0x04, 0x28
        /*01e2*/ 	.short	(.L_4465 - .L_4464)


	//   ....[0]....
.L_4464:
        /*01e4*/ 	.word	0x00003160


	//   ....[1]....
        /*01e8*/ 	.word	0x00003180


	//   ....[2]....
        /*01ec*/ 	.word	0x000031a0


	//   ....[3]....
        /*01f0*/ 	.word	0x000031c0


	//   ....[4]....
        /*01f4*/ 	.word	0x000031d0


	//   ....[5]....
        /*01f8*/ 	.word	0x00003200


	//   ....[6]....
        /*01fc*/ 	.word	0x00003210


	//   ....[7]....
        /*0200*/ 	.word	0x00003240


	//   ....[8]....
        /*0204*/ 	.word	0x00003250


	//   ....[9]....
        /*0208*/ 	.word	0x00003270


	//   ....[10]....
        /*020c*/ 	.word	0x00005b10


	//   ....[11]....
        /*0210*/ 	.word	0x00005b60


	//   ....[12]....
        /*0214*/ 	.word	0x00005bc0


	//   ....[13]....
        /*0218*/ 	.word	0x00005c10


	//   ....[14]....
        /*021c*/ 	.word	0x00005c70


	//   ....[15]....
        /*0220*/ 	.word	0x00005cc0


	//   ....[16]....
        /*0224*/ 	.word	0x00005d30


	//   ....[17]....
        /*0228*/ 	.word	0x00005d90


	//   ....[18]....
        /*022c*/ 	.word	0x00005df0


	//   ....[19]....
        /*0230*/ 	.word	0x00005e40


	//----- nvinfo : EIATTR_EXIT_INSTR_OFFSETS
	.align		4
.L_4465:
        /*0234*/ 	.byte	0x04, 0x1c
        /*0236*/ 	.short	(.L_4467 - .L_4466)


	//   ....[0]....
.L_4466:
        /*0238*/ 	.word	0x00005a30


	//   ....[1]....
        /*023c*/ 	.word	0x00005ab0


	//----- nvinfo : EIATTR_MAX_THREADS
	.align		4
.L_4467:
        /*0240*/ 	.byte	0x04, 0x05
        /*0242*/ 	.short	(.L_4469 - .L_4468)
.L_4468:
        /*0244*/ 	.word	0x00000080
        /*0248*/ 	.word	0x00000001
        /*024c*/ 	.word	0x00000001


	//----- nvinfo : EIATTR_CRS_STACK_SIZE
	.align		4
.L_4469:
        /*0250*/ 	.byte	0x04, 0x1e
        /*0252*/ 	.short	(.L_4471 - .L_4470)
.L_4470:
        /*0254*/ 	.word	0x00000000


	//----- nvinfo : EIATTR_CBANK_PARAM_SIZE
	.align		4
.L_4471:
        /*0258*/ 	.byte	0x03, 0x19
        /*025a*/ 	.short	0x0128


	//----- nvinfo : EIATTR_PARAM_CBANK
	.align		4
        /*025c*/ 	.byte	0x04, 0x0a
        /*025e*/ 	.short	(.L_4473 - .L_4472)
	.align		4
.L_4472:
        /*0260*/ 	.word	index@(.nv.constant0._ZN10layer_norm13ln_bwd_kernelINS_13Kernel_traitsI6__halfffffjLj5120ELj1ELj1ELj4ELj16ENS_18Kernel_traits_baseILj5120ES2_ffffjLj128EEEEELb1ELb0ELb0ELb0EEEvNS_9BwdParamsE)
        /*0264*/ 	.short	0x0210
        /*0266*/ 	.short	0x0128


	//----- nvinfo : EIATTR_SW_WAR
	.align		4
.L_4473:
        /*0268*/ 	.byte	0x04, 0x36
        /*026a*/ 	.short	(.L_4475 - .L_4474)
.L_4474:
        /*026c*/ 	.word	0x00000008
.L_4475:


//--------------------- .nv.info._ZN10layer_norm13ln_bwd_kernelINS_13Kernel_traitsI6__halfffffjLj5120ELj1ELj1ELj4ELj16ENS_18Kernel_traits_baseILj5120ES2_ffffjLj128EEEEELb1ELb0ELb0ELb1EEEvNS_9BwdParamsE --------------------------
	.section	.nv.info._ZN10layer_norm13ln_bwd_kernelINS_13Kernel_traitsI6__halfffffjLj5120ELj1ELj1ELj4ELj16ENS_18Kernel_traits_baseILj5120ES2_ffffjLj128EEEEELb1ELb0ELb0ELb1EEEvNS_9BwdParamsE,"",@"SHT_CUDA_INFO"
	.sectionflags	@""
	.align	4


	//----- nvinfo : EIATTR_CUDA_API_VERSION
	.align		4
        /*0000*/ 	.byte	0x04, 0x37
        /*0002*/ 	.short	(.L_4477 - .L_4476)
.L_4476:
        /*0004*/ 	.word	0x00000082


	//----- nvinfo : EIATTR_KPARAM_INFO
	.align		4
.L_4477:
        /*0008*/ 	.byte	0x04, 0x17
        /*000a*/ 	.short	(.L_4479 - .L_4478)
.L_4478:
        /*000c*/ 	.word	0x00000000
        /*0010*/ 	.short	0x0000
        /*0012*/ 	.short	0x0000
        /*0014*/ 	.byte	0x00, 0xf0, 0xa1, 0x04


	//----- nvinfo : EIATTR_SPARSE_MMA_MASK
	.align		4
.L_4479:
        /*0018*/ 	.byte	0x03, 0x50
        /*001a*/ 	.short	0x0000


	//----- nvinfo : EIATTR_MAXREG_COUNT
	.align		4
        /*001c*/ 	.byte	0x03, 0x1b
        /*001e*/ 	.short	0x00ff


	//----- nvinfo : EIATTR_NUM_BARRIERS
	.align		4
        /*0020*/ 	.byte	0x02, 0x4c
        /*0022*/ 	.byte	0x01
	.zero		1


	//----- nvinfo : EIATTR_ANNOTATIONS
	.align		4
        /*0024*/ 	.byte	0x04, 0x55
        /*0026*/ 	.short	(.L_4481 - .L_4480)


	//   ....[0]....
.L_4480:
        /* <DEDUP_REMOVED lines=55> */


	//----- nvinfo : EIATTR_MERCURY_ISA_VERSION
	.align		4
.L_4481:
        /*0380*/ 	.byte	0x03, 0x5f
        /*0382*/ 	.short	0x0101


	//----- nvinfo : EIATTR_COOP_GROUP_MASK_REGIDS
	.align		4
        /*0384*/ 	.byte	0x04, 0x29
        /*0386*/ 	.short	(.L_4483 - .L_4482)


	//   ....[0]....
.L_4482:
        /*0388*/ 	.word	0xffffffff


	//   ....[1]....
        /*038c*/ 	.word	0xffffffff


	//   ....[2]....
        /*0390*/ 	.word	0xffffffff


	//   ....[3]....
        /*0394*/ 	.word	0xffffffff


	//   ....[4]....
        /*0398*/ 	.word	0xffffffff


	//   ....[5]....
        /*039c*/ 	.word	0xffffffff


	//   ....[6]....
        /*03a0*/ 	.word	0xffffffff


	//   ....[7]....
        /*03a4*/ 	.word	0xffffffff


	//   ....[8]....
        /*03a8*/ 	.word	0xffffffff


	//   ....[9]....
        /*03ac*/ 	.word	0xffffffff


	//   ....[10]....
        /*03b0*/ 	.word	0x0500004f


	//   ....[11]....
        /*03b4*/ 	.word	0x0500004f


	//   ....[12]....
        /*03b8*/ 	.word	0x0500004f


	//   ....[13]....
        /*03bc*/ 	.word	0x0500004f


	//   ....[14]....
        /*03c0*/ 	.word	0x0500004f


	//   ....[15]....
        /*03c4*/ 	.word	0x0500004f


	//   ....[16]....
        /*03c8*/ 	.word	0x0500004f


	//   ....[17]....
        /*03cc*/ 	.word	0x0500004f


	//   ....[18]....
        /*03d0*/ 	.word	0x0500004f


	//   ....[19]....
        /*03d4*/ 	.word	0x0500004f


	//----- nvinfo : EIATTR_COOP_GROUP_INSTR_OFFSETS
	.align		4
.L_4483:
        /*03d8*/ 	.byte	0x04, 0x28
        /*03da*/ 	.short	(.L_4485 - .L_4484)


	//   ....[0]....
.L_4484:
        /*03dc*/ 	.word	0x00002db0


	//   ....[1]....
        /*03e0*/ 	.word	0x00002dd0


	//   ....[2]....
        /*03e4*/ 	.word	0x00002df0


	//   ....[3]....
        /*03e8*/ 	.word	0x00002e10


	//   ....[4]....
        /*03ec*/ 	.word	0x00002e30


	//   ....[5]....
        /*03f0*/ 	.word	0x00002e50


	//   ....[6]....
        /*03f4*/ 	.word	0x00002e70


	//   ....[7]....
        /*03f8*/ 	.word	0x00002e90


	//   ....[8]....
        /*03fc*/ 	.word	0x00002ea0


	//   ....[9]....
        /*0400*/ 	.word	0x00002ec0


	//   ....[10]....
        /*0404*/ 	.word	0x00005290


	//   ....[11]....
        /*0408*/ 	.word	0x000052e0


	//   ....[12]....
        /*040c*/ 	.word	0x00005340


	//   ....[13]....
        /*0410*/ 	.word	0x00005390


	//   ....[14]....
        /*0414*/ 	.word	0x000053f0


	//   ....[15]....
        /*0418*/ 	.word	0x00005440


	//   ....[16]....
        /*041c*/ 	.word	0x000054a0


	//   ....[17]....
        /*0420*/ 	.word	0x000054f0


	//   ....[18]....
        /*0424*/ 	.word	0x00005550


	//   ....[19]....
        /*0428*/ 	.word	0x000055a0


	//----- nvinfo : EIATTR_EXIT_INSTR_OFFSETS
	.align		4
.L_4485:
        /*042c*/ 	.byte	0x04, 0x1c
        /*042e*/ 	.short	(.L_4487 - .L_4486)


	//   ....[0]....
.L_4486:
        /*0430*/ 	.word	0x00005230


	//----- nvinfo : EIATTR_MAX_THREADS
	.align		4
.L_4487:
        /*0434*/ 	.byte	0x04, 0x05
        /*0436*/ 	.short	(.L_4489 - .L_4488)
.L_4488:
        /*0438*/ 	.word	0x00000080
        /*043c*/ 	.word	0x00000001
        /*0440*/ 	.word	0x00000001


	//----- nvinfo : EIATTR_CRS_STACK_SIZE
	.align		4
.L_4489:
        /*0444*/ 	.byte	0x04, 0x1e
        /*0446*/ 	.short	(.L_4491 - .L_4490)
.L_4490:
        /*0448*/ 	.word	0x00000000


	//----- nvinfo : EIATTR_CBANK_PARAM_SIZE
	.align		4
.L_4491:
        /*044c*/ 	.byte	0x03, 0x19
        /*044e*/ 	.short	0x0128


	//----- nvinfo : EIATTR_PARAM_CBANK
	.align		4
        /*0450*/ 	.byte	0x04, 0x0a
        /*0452*/ 	.short	(.L_4493 - .L_4492)
	.align		4
.L_4492:
        /*0454*/ 	.word	index@(.nv.constant0._ZN10layer_norm13ln_bwd_kernelINS_13Kernel_traitsI6__halfffffjLj5120ELj1ELj1ELj4ELj16ENS_18Kernel_traits_baseILj5120ES2_ffffjLj128EEEEELb1ELb0ELb0ELb1EEEvNS_9BwdParamsE)
        /*0458*/ 	.short	0x0210
        /*045a*/ 	.short	0x0128


	//----- nvinfo : EIATTR_SW_WAR
	.align		4
.L_4493:
        /*045c*/ 	.byte	0x04, 0x36
        /*045e*/ 	.short	(.L_4495 - .L_4494)
.L_4494:
        /*0460*/ 	.word	0x00000008
.L_4495:


//--------------------- .nv.info._ZN10layer_norm22ln_bwd_finalize_kernelINS_22Kernel_traits_finalizeILj5120E6__halfffffjLb0ELj1024ELj4ENS_18Kernel_traits_baseILj5120ES2_ffffjLj1024EEEEELb0ELb0EEEvNS_9BwdParamsE --------------------------
	.section	.nv.info._ZN10layer_norm22ln_bwd_finalize_kernelINS_22Kernel_traits_finalizeILj5120E6__halfffffjLb0ELj1024ELj4ENS_18Kernel_traits_baseILj5120ES2_ffffjLj1024EEEEELb0ELb0EEEvNS_9BwdParamsE,"",@"SHT_CUDA_INFO"
	.sectionflags	@""
	.align	4


	//----- nvinfo : EIATTR_CUDA_API_VERSION
	.align		4
        /*0000*/ 	.byte	0x04, 0x37
        /*0002*/ 	.short	(.L_4497 - .L_4496)
.L_4496:
        /*0004*/ 	.word	0x00000082


	//----- nvinfo : EIATTR_KPARAM_INFO
	.align		4
.L_4497:
        /*0008*/ 	.byte	0x04, 0x17
        /*000a*/ 	.short	(.L_4499 - .L_4498)
.L_4498:
        /*000c*/ 	.word	0x00000000
        /*0010*/ 	.short	0x0000
        /*0012*/ 	.short	0x0000
        /*0014*/ 	.byte	0x00, 0xf0, 0xa1, 0x04


	//----- nvinfo : EIATTR_SPARSE_MMA_MASK
	.align		4
.L_4499:
        /*0018*/ 	.byte	0x03, 0x50
        /*001a*/ 	.short	0x0000


	//----- nvinfo : EIATTR_MAXREG_COUNT
	.align		4
        /*001c*/ 	.byte	0x03, 0x1b
        /*001e*/ 	.short	0x0040


	//----- nvinfo : EIATTR_NUM_BARRIERS
	.align		4
        /*0020*/ 	.byte	0x02, 0x4c
        /*0022*/ 	.byte	0x01
	.zero		1


	//----- nvinfo : EIATTR_MERCURY_ISA_VERSION
	.align		4
        /*0024*/ 	.byte	0x03, 0x5f
        /*0026*/ 	.short	0x0101


	//----- nvinfo : EIATTR_COOP_GROUP_MASK_REGIDS
	.align		4
        /*0028*/ 	.byte	0x04, 0x29
        /*002a*/ 	.short	(.L_4501 - .L_4500)


	//   ....[0]....
.L_4500:
        /*002c*/ 	.word	0xffffffff


	//   ....[1]....
        /*0030*/ 	.word	0xffffffff


	//   ....[2]....
        /*0034*/ 	.word	0xffffffff


	//   ....[3]....
        /*0038*/ 	.word	0xffffffff


	//   ....[4]....
        /*003c*/ 	.word	0xffffffff


	//   ....[5]....
        /*0040*/ 	.word	0xffffffff


	//   ....[6]....
        /*0044*/ 	.word	0xffffffff


	//   ....[7]....
        /*0048*/ 	.word	0xffffffff


	//   ....[8]....
        /*004c*/ 	.word	0xffffffff


	//   ....[9]....
        /*0050*/ 	.word	0xffffffff


	//   ....[10]....
        /*0054*/ 	.word	0x05000013


	//   ....[11]....
        /*0058*/ 	.word	0x05000013


	//   ....[12]....
        /*005c*/ 	.word	0x05000013


	//   ....[13]....
        /*0060*/ 	.word	0x05000013


	//   ....[14]....
        /*0064*/ 	.word	0x05000013


	//   ....[15]....
        /*0068*/ 	.word	0x05000013


	//   ....[16]....
        /*006c*/ 	.word	0x05000013


	//   ....[17]....
        /*0070*/ 	.word	0x05000013


	//   ....[18]....
        /*0074*/ 	.word	0x05000013


	//   ....[19]....
        /*0078*/ 	.word	0x05000013


	//----- nvinfo : EIATTR_COOP_GROUP_INSTR_OFFSETS
	.align		4
.L_4501:
        /*007c*/ 	.byte	0x04, 0x28
        /*007e*/ 	.short	(.L_4503 - .L_4502)


	//   ....[0]....
.L_4502:
        /*0080*/ 	.word	0x000008e0


	//   ....[1]....
        /*0084*/ 	.word	0x000008f0


	//   ....[2]....
        /*0088*/ 	.word	0x00000920


	//   ....[3]....
        /*008c*/ 	.word	0x00000930


	//   ....[4]....
        /*0090*/ 	.word	0x00000960


	//   ....[5]....
        /*0094*/ 	.word	0x00000970


	//   ....[6]....
        /*0098*/ 	.word	0x000009a0


	//   ....[7]....
        /*009c*/ 	.word	0x000009b0


	//   ....[8]....
        /*00a0*/ 	.word	0x000009e0


	//   ....[9]....
        /*00a4*/ 	.word	0x000009f0


	//   ....[10]....
        /*00a8*/ 	.word	0x00000c10


	//   ....[11]....
        /*00ac*/ 	.word	0x00000c80


	//   ....[12]....
        /*00b0*/ 	.word	0x00000cf0


	//   ....[13]....
        /*00b4*/ 	.word	0x00000d60


	//   ....[14]....
        /*00b8*/ 	.word	0x00000dd0


	//   ....[15]....
        /*00bc*/ 	.word	0x00000e30


	//   ....[16]....
        /*00c0*/ 	.word	0x00000ea0


	//   ....[17]....
        /*00c4*/ 	.word	0x00000f10


	//   ....[18]....
        /*00c8*/ 	.word	0x00000f80


	//   ....[19]....
        /*00cc*/ 	.word	0x00000ff0


	//----- nvinfo : EIATTR_EXIT_INSTR_OFFSETS
	.align		4
.L_4503:
        /*00d0*/ 	.byte	0x04, 0x1c
        /*00d2*/ 	.short	(.L_4505 - .L_4504)


	//   ....[0]....
.L_4504:
        /*00d4*/ 	.word	0x00000070


	//   ....[1]....
        /*00d8*/ 	.word	0x00000bb0


	//----- nvinfo : EIATTR_MAX_THREADS
	.align		4
.L_4505:
        /*00dc*/ 	.byte	0x04, 0x05
        /*00de*/ 	.short	(.L_4507 - .L_4506)
.L_4506:
        /*00e0*/ 	.word	0x00000400
        /*00e4*/ 	.word	0x00000001
        /*00e8*/ 	.word	0x00000001


	//----- nvinfo : EIATTR_CRS_STACK_SIZE
	.align		4
.L_4507:
        /*00ec*/ 	.byte	0x04, 0x1e
        /*00ee*/ 	.short	(.L_4509 - .L_4508)
.L_4508:
        /*00f0*/ 	.word	0x00000000


	//----- nvinfo : EIATTR_CBANK_PARAM_SIZE
	.align		4
.L_4509:
        /*00f4*/ 	.byte	0x03, 0x19
        /*00f6*/ 	.short	0x0128


	//----- nvinfo : EIATTR_PARAM_CBANK
	.align		4
        /*00f8*/ 	.byte	0x04, 0x0a
        /*00fa*/ 	.short	(.L_4511 - .L_4510)
	.align		4
.L_4510:
        /*00fc*/ 	.word	index@(.nv.constant0._ZN10layer_norm22ln_bwd_finalize_kernelINS_22Kernel_traits_finalizeILj5120E6__halfffffjLb0ELj1024ELj4ENS_18Kernel_traits_baseILj5120ES2_ffffjLj1024EEEEELb0ELb0EEEvNS_9BwdParamsE)
        /*0100*/ 	.short	0x0210
        /*0102*/ 	.short	0x0128


	//----- nvinfo : EIATTR_SW_WAR
	.align		4
.L_4511:
        /*0104*/ 	.byte	0x04, 0x36
        /*0106*/ 	.short	(.L_4513 - .L_4512)
.L_4512:
        /*0108*/ 	.word	0x00000008
.L_4513:


//--------------------- .nv.info._ZN10layer_norm13ln_bwd_kernelINS_13Kernel_traitsI6__halfffffjLj5120ELj1ELj1ELj4ELj16ENS_18Kernel_traits_baseILj5120ES2_ffffjLj128EEEEELb1ELb0ELb1ELb0EEEvNS_9BwdParamsE --------------------------
	.section	.nv.info._ZN10layer_norm13ln_bwd_kernelINS_13Kernel_traitsI6__halfffffjLj5120ELj1ELj1ELj4ELj16ENS_18Kernel_traits_baseILj5120ES2_ffffjLj128EEEEELb1ELb0ELb1ELb0EEEvNS_9BwdParamsE,"",@"SHT_CUDA_INFO"
	.sectionflags	@""
	.align	4


	//----- nvinfo : EIATTR_CUDA_API_VERSION
	.align		4
        /*0000*/ 	.byte	0x04, 0x37
        /*0002*/ 	.short	(.L_4515 - .L_4514)
.L_4514:
        /*0004*/ 	.word	0x00000082


	//----- nvinfo : EIATTR_KPARAM_INFO
	.align		4
.L_4515:
        /*0008*/ 	.byte	0x04, 0x17
        /*000a*/ 	.short	(.L_4517 - .L_4516)
.L_4516:
        /*000c*/ 	.word	0x00000000
        /*0010*/ 	.short	0x0000
        /*0012*/ 	.short	0x0000
        /*0014*/ 	.byte	0x00, 0xf0, 0xa1, 0x04


	//----- nvinfo : EIATTR_SPARSE_MMA_MASK
	.align		4
.L_4517:
        /*0018*/ 	.byte	0x03, 0x50
        /*001a*/ 	.short	0x0000


	//----- nvinfo : EIATTR_MAXREG_COUNT
	.align		4
        /*001c*/ 	.byte	0x03, 0x1b
        /*001e*/ 	.short	0x00ff


	//----- nvinfo : EIATTR_NUM_BARRIERS
	.align		4
        /*0020*/ 	.byte	0x02, 0x4c
        /*0022*/ 	.byte	0x01
	.zero		1


	//----- nvinfo : EIATTR_ANNOTATIONS
	.align		4
        /*0024*/ 	.byte	0x04, 0x55
        /*0026*/ 	.short	(.L_4519 - .L_4518)


	//   ....[0]....
.L_4518:
        /* <DEDUP_REMOVED lines=33> */


	//----- nvinfo : EIATTR_MERCURY_ISA_VERSION
	.align		4
.L_4519:
        /*0228*/ 	.byte	0x03, 0x5f
        /*022a*/ 	.short	0x0101


	//----- nvinfo : EIATTR_COOP_GROUP_MASK_REGIDS
	.align		4
        /*022c*/ 	.byte	0x04, 0x29
        /*022e*/ 	.short	(.L_4521 - .L_4520)


	//   ....[0]....
.L_4520:
        /*0230*/ 	.word	0xffffffff


	//   ....[1]....
        /*0234*/ 	.word	0xffffffff


	//   ....[2]....
        /*0238*/ 	.word	0xffffffff


	//   ....[3]....
        /*023c*/ 	.word	0xffffffff


	//   ....[4]....
        /*0240*/ 	.word	0xffffffff


	//   ....[5]....
        /*0244*/ 	.word	0xffffffff


	//   ....[6]....
        /*0248*/ 	.word	0xffffffff


	//   ....[7]....
        /*024c*/ 	.word	0xffffffff


	//   ....[8]....
        /*0250*/ 	.word	0xffffffff


	//   ....[9]....
        /*0254*/ 	.word	0xffffffff


	//   ....[10]....
        /*0258*/ 	.word	0x050000a3


	//   ....[11]....
        /*025c*/ 	.word	0x050000a3


	//   ....[12]....
        /*0260*/ 	.word	0x050000a3


	//   ....[13]....
        /*0264*/ 	.word	0x050000a3


	//   ....[14]....
        /*0268*/ 	.word	0x050000a3


	//   ....[15]....
        /*026c*/ 	.word	0x050000a3


	//   ....[16]....
        /*0270*/ 	.word	0x050000a3


	//   ....[17]....
        /*0274*/ 	.word	0x050000a3


	//   ....[18]....
        /*0278*/ 	.word	0x050000a3


	//   ....[19]....
        /*027c*/ 	.word	0x050000a3


	//----- nvinfo : EIATTR_COOP_GROUP_INSTR_OFFSETS
	.align		4
.L_4521:
        /*0280*/ 	.byte	0x04, 0x28
        /*0282*/ 	.short	(.L_4523 - .L_4522)


	//   ....[0]....
.L_4522:
        /*0284*/ 	.word	0x00003ba0


	//   ....[1]....
        /*0288*/ 	.word	0x00003bc0


	//   ....[2]....
        /*028c*/ 	.word	0x00003be0


	//   ....[3]....
        /*0290*/ 	.word	0x00003c00


	//   ....[4]....
        /*0294*/ 	.word	0x00003c10


	//   ....[5]....
        /*0298*/ 	.word	0x00003c40


	//   ....[6]....
        /*029c*/ 	.word	0x00003c50


	//   ....[7]....
        /*02a0*/ 	.word	0x00003c80


	//   ....[8]....
        /*02a4*/ 	.word	0x00003c90


	//   ....[9]....
        /*02a8*/ 	.word	0x00003cb0


	//   ....[10]....
        /*02ac*/ 	.word	0x00008050


	//   ....[11]....
        /*02b0*/ 	.word	0x000080a0


	//   ....[12]....
        /*02b4*/ 	.word	0x00008100


	//   ....[13]....
        /*02b8*/ 	.word	0x00008150


	//   ....[14]....
        /*02bc*/ 	.word	0x000081b0


	//   ....[15]....
        /*02c0*/ 	.word	0x00008200


	//   ....[16]....
        /*02c4*/ 	.word	0x00008270


	//   ....[17]....
        /*02c8*/ 	.word	0x000082d0


	//   ....[18]....
        /*02cc*/ 	.word	0x00008330


	//   ....[19]....
        /*02d0*/ 	.word	0x00008380


	//----- nvinfo : EIATTR_EXIT_INSTR_OFFSETS
	.align		4
.L_4523:
        /*02d4*/ 	.byte	0x04, 0x1c
        /*02d6*/ 	.short	(.L_4525 - .L_4524)


	//   ....[0]....
.L_4524:
        /*02d8*/ 	.word	0x00007f70


	//   ....[1]....
        /*02dc*/ 	.word	0x00007ff0


	//----- nvinfo : EIATTR_MAX_THREADS
	.align		4
.L_4525:
        /*02e0*/ 	.byte	0x04, 0x05
        /*02e2*/ 	.short	(.L_4527 - .L_4526)
.L_4526:
        /*02e4*/ 	.word	0x00000080
        /*02e8*/ 	.word	0x00000001
        /*02ec*/ 	.word	0x00000001


	//----- nvinfo : EIATTR_CRS_STACK_SIZE
	.align		4
.L_4527:
        /*02f0*/ 	.byte	0x04, 0x1e
        /*02f2*/ 	.short	(.L_4529 - .L_4528)
.L_4528:
        /*02f4*/ 	.word	0x00000000


	//----- nvinfo : EIATTR_CBANK_PARAM_SIZE
	.align		4
.L_4529:
        /*02f8*/ 	.byte	0x03, 0x19
        /*02fa*/ 	.short	0x0128


	//----- nvinfo : EIATTR_PARAM_CBANK
	.align		4
        /*02fc*/ 	.byte	0x04, 0x0a
        /*02fe*/ 	.short	(.L_4531 - .L_4530)
	.align		4
.L_4530:
        /*0300*/ 	.word	index@(.nv.constant0._ZN10layer_norm13ln_bwd_kernelINS_13Kernel_traitsI6__halfffffjLj5120ELj1ELj1ELj4ELj16ENS_18Kernel_traits_baseILj5120ES2_ffffjLj128EEEEELb1ELb0ELb1ELb0EEEvNS_9BwdParamsE)
        /*0304*/ 	.short	0x0210
        /*0306*/ 	.short	0x0128


	//----- nvinfo : EIATTR_SW_WAR
	.align		4
.L_4531:
        /*0308*/ 	.byte	0x04, 0x36
        /*030a*/ 	.short	(.L_4533 - .L_4532)
.L_4532:
        /*030c*/ 	.word	0x00000008
.L_4533:


//--------------------- .nv.info._ZN10layer_norm22ln_bwd_finalize_kernelINS_22Kernel_traits_finalizeILj5120E6__halfffffjLb0ELj1024ELj4ENS_18Kernel_traits_baseILj5120ES2_ffffjLj1024EEEEELb0ELb1EEEvNS_9BwdParamsE --------------------------
	.section	.nv.info._ZN10layer_norm22ln_bwd_finalize_kernelINS_22Kernel_traits_finalizeILj5120E6__halfffffjLb0ELj1024ELj4ENS_18Kernel_traits_baseILj5120ES2_ffffjLj1024EEEEELb0ELb1EEEvNS_9BwdParamsE,"",@"SHT_CUDA_INFO"
	.sectionflags	@""
	.align	4


	//----- nvinfo : EIATTR_CUDA_API_VERSION
	.align		4
        /*0000*/ 	.byte	0x04, 0x37
        /*0002*/ 	.short	(.L_4535 - .L_4534)
.L_4534:
        /*0004*/ 	.word	0x00000082


	//----- nvinfo : EIATTR_KPARAM_INFO
	.align		4
.L_4535:
        /*0008*/ 	.byte	0x04, 0x17
        /*000a*/ 	.short	(.L_4537 - .L_4536)
.L_4536:
        /*000c*/ 	.word	0x00000000
        /*0010*/ 	.short	0x0000
        /*0012*/ 	.short	0x0000
        /*0014*/ 	.byte	0x00, 0xf0, 0xa1, 0x04


	//----- nvinfo : EIATTR_SPARSE_MMA_MASK
	.align		4
.L_4537:
        /*0018*/ 	.byte	0x03, 0x50
        /*001a*/ 	.short	0x0000


	//----- nvinfo : EIATTR_MAXREG_COUNT
	.align		4
        /*001c*/ 	.byte	0x03, 0x1b
        /*001e*/ 	.short	0x0040


	//----- nvinfo : EIATTR_NUM_BARRIERS
	.align		4
        /*0020*/ 	.byte	0x02, 0x4c
        /*0022*/ 	.byte	0x01
	.zero		1


	//----- nvinfo : EIATTR_MERCURY_ISA_VERSION
	.align		4
        /*0024*/ 	.byte	0x03, 0x5f
        /*0026*/ 	.short	0x0101


	//----- nvinfo : EIATTR_COOP_GROUP_MASK_REGIDS
	.align		4
        /*0028*/ 	.byte	0x04, 0x29
        /*002a*/ 	.short	(.L_4539 - .L_4538)


	//   ....[0]....
.L_4538:
        /*002c*/ 	.word	0xffffffff


	//   ....[1]....
        /*0030*/ 	.word	0xffffffff


	//   ....[2]....
        /*0034*/ 	.word	0xffffffff


	//   ....[3]....
        /*0038*/ 	.word	0xffffffff


	//   ....[4]....
        /*003c*/ 	.word	0xffffffff


	//   ....[5]....
        /*0040*/ 	.word	0xffffffff


	//   ....[6]....
        /*0044*/ 	.word	0xffffffff


	//   ....[7]....
        /*0048*/ 	.word	0xffffffff


	//   ....[8]....
        /*004c*/ 	.word	0xffffffff


	//   ....[9]....
        /*0050*/ 	.word	0xffffffff


	//   ....[10]....
        /*0054*/ 	.word	0x05000011


	//   ....[11]....
        /*0058*/ 	.word	0x05000011


	//   ....[12]....
        /*005c*/ 	.word	0x05000011


	//   ....[13]....
        /*0060*/ 	.word	0x05000011


	//   ....[14]....
        /*0064*/ 	.word	0x05000011


	//   ....[15]....
        /*0068*/ 	.word	0x05000011


	//   ....[16]....
        /*006c*/ 	.word	0x05000011


	//   ....[17]....
        /*0070*/ 	.word	0x05000011


	//   ....[18]....
        /*0074*/ 	.word	0x05000011


	//   ....[19]....
        /*0078*/ 	.word	0x05000011


	//----- nvinfo : EIATTR_COOP_GROUP_INSTR_OFFSETS
	.align		4
.L_4539:
        /*007c*/ 	.byte	0x04, 0x28
        /*007e*/ 	.short	(.L_4541 - .L_4540)


	//   ....[0]....
.L_4540:
        /*0080*/ 	.word	0x000008e0


	//   ....[1]....
        /*0084*/ 	.word	0x000008f0


	//   ....[2]....
        /*0088*/ 	.word	0x00000920


	//   ....[3]....
        /*008c*/ 	.word	0x00000930


	//   ....[4]....
        /*0090*/ 	.word	0x00000960


	//   ....[5]....
        /*0094*/ 	.word	0x00000970


	//   ....[6]....
        /*0098*/ 	.word	0x000009a0


	//   ....[7]....
        /*009c*/ 	.word	0x000009b0


	//   ....[8]....
        /*00a0*/ 	.word	0x000009e0


	//   ....[9]....
        /*00a4*/ 	.word	0x000009f0


	//   ....[10]....
        /*00a8*/ 	.word	0x00000bf0


	//   ....[11]....
        /*00ac*/ 	.word	0x00000c60


	//   ....[12]....
        /*00b0*/ 	.word	0x00000cd0


	//   ....[13]....
        /*00b4*/ 	.word	0x00000d40


	//   ....[14]....
        /*00b8*/ 	.word	0x00000db0


	//   ....[15]....
        /*00bc*/ 	.word	0x00000e10


	//   ....[16]....
        /*00c0*/ 	.word	0x00000e80


	//   ....[17]....
        /*00c4*/ 	.word	0x00000ef0


	//   ....[18]....
        /*00c8*/ 	.word	0x00000f60


	//   ....[19]....
        /*00cc*/ 	.word	0x00000fd0


	//----- nvinfo : EIATTR_EXIT_INSTR_OFFSETS
	.align		4
.L_4541:
        /*00d0*/ 	.byte	0x04, 0x1c
        /*00d2*/ 	.short	(.L_4543 - .L_4542)


	//   ....[0]....
.L_4542:
        /*00d4*/ 	.word	0x00000070


	//   ....[1]....
        /*00d8*/ 	.word	0x00000b90


	//----- nvinfo : EIATTR_MAX_THREADS
	.align		4
.L_4543:
        /*00dc*/ 	.byte	0x04, 0x05
        /*00de*/ 	.short	(.L_4545 - .L_4544)
.L_4544:
        /*00e0*/ 	.word	0x00000400
        /*00e4*/ 	.word	0x00000001
        /*00e8*/ 	.word	0x00000001


	//----- nvinfo : EIATTR_CRS_STACK_SIZE
	.align		4
.L_4545:
        /*00ec*/ 	.byte	0x04, 0x1e
        /*00ee*/ 	.short	(.L_4547 - .L_4546)
.L_4546:
        /*00f0*/ 	.word	0x00000000


	//----- nvinfo : EIATTR_CBANK_PARAM_SIZE
	.align		4
.L_4547:
        /*00f4*/ 	.byte	0x03, 0x19
        /*00f6*/ 	.short	0x0128


	//----- nvinfo : EIATTR_PARAM_CBANK
	.align		4
        /*00f8*/ 	.byte	0x04, 0x0a
        /*00fa*/ 	.short	(.L_4549 - .L_4548)
	.align		4
.L_4548:
        /*00fc*/ 	.word	index@(.nv.constant0._ZN10layer_norm22ln_bwd_finalize_kernelINS_22Kernel_traits_finalizeILj5120E6__halfffffjLb0ELj1024ELj4ENS_18Kernel_traits_baseILj5120ES2_ffffjLj1024EEEEELb0ELb1EEEvNS_9BwdParamsE)
        /*0100*/ 	.short	0x0210
        /*0102*/ 	.short	0x0128


	//----- nvinfo : EIATTR_SW_WAR
	.align		4
.L_4549:
        /*0104*/ 	.byte	0x04, 0x36
        /*0106*/ 	.short	(.L_4551 - .L_4550)
.L_4550:
        /*0108*/ 	.word	0x00000008
.L_4551:


//--------------------- .nv.info._ZN10layer_norm13ln_bwd_kernelINS_13Kernel_traitsI6__halfffffjLj5120ELj1ELj1ELj4ELj16ENS_18Kernel_traits_baseILj5120ES2_ffffjLj128EEEEELb1ELb0ELb1ELb1EEEvNS_9BwdParamsE --------------------------
	.section	.nv.info._ZN10layer_norm13ln_bwd_kernelINS_13Kernel_traitsI6__halfffffjLj5120ELj1ELj1ELj4ELj16ENS_18Kernel_traits_baseILj5120ES2_ffffjLj128EEEEELb1ELb0ELb1ELb1EEEvNS_9BwdParamsE,"",@"SHT_CUDA_INFO"
	.sectionflags	@""
	.align	4


	//----- nvinfo : EIATTR_CUDA_API_VERSION
	.align		4
        /*0000*/ 	.byte	0x04, 0x37
        /*0002*/ 	.short	(.L_4553 - .L_4552)
.L_4552:
        /*0004*/ 	.word	0x00000082


	//----- nvinfo : EIATTR_KPARAM_INFO
	.align		4
.L_4553:
        /*0008*/ 	.byte	0x04, 0x17
        /*000a*/ 	.short	(.L_4555 - .L_4554)
.L_4554:
        /*000c*/ 	.word	0x00000000
        /*0010*/ 	.short	0x0000
        /*0012*/ 	.short	0x0000
        /*0014*/ 	.byte	0x00, 0xf0, 0xa1, 0x04


	//----- nvinfo : EIATTR_SPARSE_MMA_MASK
	.align		4
.L_4555:
        /*0018*/ 	.byte	0x03, 0x50
        /*001a*/ 	.short	0x0000


	//----- nvinfo : EIATTR_MAXREG_COUNT
	.align		4
        /*001c*/ 	.byte	0x03, 0x1b
        /*001e*/ 	.short	0x00ff


	//----- nvinfo : EIATTR_NUM_BARRIERS
	.align		4
        /*0020*/ 	.byte	0x02, 0x4c
        /*0022*/ 	.byte	0x01
	.zero		1


	//----- nvinfo : EIATTR_ANNOTATIONS
	.align		4
        /*0024*/ 	.byte	0x04, 0x55
        /*0026*/ 	.short	(.L_4557 - .L_4556)


	//   ....[0]....
.L_4556:
        /* <DEDUP_REMOVED lines=30> */


	//----- nvinfo : EIATTR_MERCURY_ISA_VERSION
	.align		4
.L_4557:
        /*01f8*/ 	.byte	0x03, 0x5f
        /*01fa*/ 	.short	0x0101


	//----- nvinfo : EIATTR_COOP_GROUP_MASK_REGIDS
	.align		4
        /*01fc*/ 	.byte	0x04, 0x29
        /*01fe*/ 	.short	(.L_4559 - .L_4558)


	//   ....[0]....
.L_4558:
        /*0200*/ 	.word	0xffffffff


	//   ....[1]....
        /*0204*/ 	.word	0xffffffff


	//   ....[2]....
        /*0208*/ 	.word	0xffffffff


	//   ....[3]....
        /*020c*/ 	.word	0xffffffff


	//   ....[4]....
        /*0210*/ 	.word	0xffffffff


	//   ....[5]....
        /*0214*/ 	.word	0xffffffff


	//   ....[6]....
        /*0218*/ 	.word	0xffffffff


	//   ....[7]....
        /*021c*/ 	.word	0xffffffff


	//   ....[8]....
        /*0220*/ 	.word	0xffffffff


	//   ....[9]....
        /*0224*/ 	.word	0xffffffff


	//   ....[10]....
        /*0228*/ 	.word	0x05000098


	//   ....[11]....
        /*022c*/ 	.word	0x05000098


	//   ....[12]....
        /*0230*/ 	.word	0x05000098


	//   ....[13]....
        /*0234*/ 	.word	0x05000098


	//   ....[14]....
        /*0238*/ 	.word	0x05000098


	//   ....[15]....
        /*023c*/ 	.word	0x05000098


	//   ....[16]....
        /*0240*/ 	.word	0x05000098


	//   ....[17]....
        /*0244*/ 	.word	0x05000098


	//   ....[18]....
        /*0248*/ 	.word	0x05000098


	//   ....[19]....
        /*024c*/ 	.word	0x05000098


	//----- nvinfo : EIATTR_COOP_GROUP_INSTR_OFFSETS
	.align		4
.L_4559:
        /*0250*/ 	.byte	0x04, 0x28
        /*0252*/ 	.short	(.L_4561 - .L_4560)


	//   ....[0]....
.L_4560:
        /*0254*/ 	.word	0x00002e40


	//   ....[1]....
        /*0258*/ 	.word	0x00002e60


	//   ....[2]....
        /*025c*/ 	.word	0x00002e80


	//   ....[3]....
        /*0260*/ 	.word	0x00002ea0


	//   ....[4]....
        /*0264*/ 	.word	0x00002ec0


	//   ....[5]....
        /*0268*/ 	.word	0x00002ee0


	//   ....[6]....
        /*026c*/ 	.word	0x00002f00


	//   ....[7]....
        /*0270*/ 	.word	0x00002f20


	//   ....[8]....
        /*0274*/ 	.word	0x00002f30


	//   ....[9]....
        /*0278*/ 	.word	0x00002f50


	//   ....[10]....
        /*027c*/ 	.word	0x000065f0


	//   ....[11]....
        /*0280*/ 	.word	0x00006640


	//   ....[12]....
        /*0284*/ 	.word	0x000066a0


	//   ....[13]....
        /*0288*/ 	.word	0x000066f0


	//   ....[14]....
        /*028c*/ 	.word	0x00006750


	//   ....[15]....
        /*0290*/ 	.word	0x000067a0


	//   ....[16]....
        /*0294*/ 	.word	0x00006800


	//   ....[17]....
        /*0298*/ 	.word	0x00006850


	//   ....[18]....
        /*029c*/ 	.word	0x000068b0


	//   ....[19]....
        /*02a0*/ 	.word	0x00006900


	//----- nvinfo : EIATTR_EXIT_INSTR_OFFSETS
	.align		4
.L_4561:
        /*02a4*/ 	.byte	0x04, 0x1c
        /*02a6*/ 	.short	(.L_4563 - .L_4562)


	//   ....[0]....
.L_4562:
        /*02a8*/ 	.word	0x00006590


	//----- nvinfo : EIATTR_MAX_THREADS
	.align		4
.L_4563:
        /*02ac*/ 	.byte	0x04, 0x05
        /*02ae*/ 	.short	(.L_4565 - .L_4564)
.L_4564:
        /*02b0*/ 	.word	0x00000080
        /*02b4*/ 	.word	0x00000001
        /*02b8*/ 	.word	0x00000001


	//----- nvinfo : EIATTR_CRS_STACK_SIZE
	.align		4
.L_4565:
        /*02bc*/ 	.byte	0x04, 0x1e
        /*02be*/ 	.short	(.L_4567 - .L_4566)
.L_4566:
        /*02c0*/ 	.word	0x00000000


	//----- nvinfo : EIATTR_CBANK_PARAM_SIZE
	.align		4
.L_4567:
        /*02c4*/ 	.byte	0x03, 0x19
        /*02c6*/ 	.short	0x0128


	//----- nvinfo : EIATTR_PARAM_CBANK
	.align		4
        /*02c8*/ 	.byte	0x04, 0x0a
        /*02ca*/ 	.short	(.L_4569 - .L_4568)
	.align		4
.L_4568:
        /*02cc*/ 	.word	index@(.nv.constant0._ZN10layer_norm13ln_bwd_kernelINS_13Kernel_traitsI6__halfffffjLj5120ELj1ELj1ELj4ELj16ENS_18Kernel_traits_baseILj5120ES2_ffffjLj128EEEEELb1ELb0ELb1ELb1EEEvNS_9BwdParamsE)
        /*02d0*/ 	.short	0x0210
        /*02d2*/ 	.short	0x0128


	//----- nvinfo : EIATTR_SW_WAR
	.align		4
.L_4569:
        /*02d4*/ 	.byte	0x04, 0x36
        /*02d6*/ 	.short	(.L_4571 - .L_4570)
.L_4570:
        /*02d8*/ 	.word	0x00000008
.L_4571:


//--------------------- .nv.info._ZN10layer_norm13ln_bwd_kernelINS_13Kernel_traitsI6__halfffffjLj5120ELj1ELj1ELj4ELj16ENS_18Kernel_traits_baseILj5120ES2_ffffjLj128EEEEELb1ELb1ELb0ELb0EEEvNS_9BwdParamsE --------------------------
	.section	.nv.info._ZN10layer_norm13ln_bwd_kernelINS_13Kernel_traitsI6__halfffffjLj5120ELj1ELj1ELj4ELj16ENS_18Kernel_traits_baseILj5120ES2_ffffjLj128EEEEELb1ELb1ELb0ELb0EEEvNS_9BwdParamsE,"",@"SHT_CUDA_INFO"
	.sectionflags	@""
	.align	4


	//----- nvinfo : EIATTR_CUDA_API_VERSION
	.align		4
        /*0000*/ 	.byte	0x04, 0x37
        /*0002*/ 	.short	(.L_4573 - .L_4572)
.L_4572:
        /*0004*/ 	.word	0x00000082


	//----- nvinfo : EIATTR_KPARAM_INFO
	.align		4
.L_4573:
        /*0008*/ 	.byte	0x04, 0x17
        /*000a*/ 	.short	(.L_4575 - .L_4574)
.L_4574:
        /*000c*/ 	.word	0x00000000
        /*0010*/ 	.short	0x0000
        /*0012*/ 	.short	0x0000
        /*0014*/ 	.byte	0x00, 0xf0, 0xa1, 0x04


	//----- nvinfo : EIATTR_SPARSE_MMA_MASK
	.align		4
.L_4575:
        /*0018*/ 	.byte	0x03, 0x50
        /*001a*/ 	.short	0x0000


	//----- nvinfo : EIATTR_MAXREG_COUNT
	.align		4
        /*001c*/ 	.byte	0x03, 0x1b
        /*001e*/ 	.short	0x00ff


	//----- nvinfo : EIATTR_NUM_BARRIERS
	.align		4
        /*0020*/ 	.byte	0x02, 0x4c
        /*0022*/ 	.byte	0x01
	.zero		1


	//----- nvinfo : EIATTR_ANNOTATIONS
	.align		4
        /*0024*/ 	.byte	0x04, 0x55
        /*0026*/ 	.short	(.L_4577 - .L_4576)


	//   ....[0]....
.L_4576:
        /* <DEDUP_REMOVED lines=107> */


	//----- nvinfo : EIATTR_MERCURY_ISA_VERSION
	.align		4
.L_4577:
        /*06c0*/ 	.byte	0x03, 0x5f
        /*06c2*/ 	.short	0x0101


	//----- nvinfo : EIATTR_COOP_GROUP_MASK_REGIDS
	.align		4
        /*06c4*/ 	.byte	0x04, 0x29
        /*06c6*/ 	.short	(.L_4579 - .L_4578)


	//   ....[0]....
.L_4578:
        /*06c8*/ 	.word	0xffffffff


	//   ....[1]....
        /*06cc*/ 	.word	0xffffffff


	//   ....[2]....
        /*06d0*/ 	.word	0xffffffff


	//   ....[3]....
        /*06d4*/ 	.word	0xffffffff


	//   ....[4]....
        /*06d8*/ 	.word	0xffffffff


	//   ....[5]....
        /*06dc*/ 	.word	0xffffffff


	//   ....[6]....
        /*06e0*/ 	.word	0xffffffff


	//   ....[7]....
        /*06e4*/ 	.word	0xffffffff


	//   ....[8]....
        /*06e8*/ 	.word	0xffffffff


	//   ....[9]....
        /*06ec*/ 	.word	0xffffffff


	//   ....[10]....
        /*06f0*/ 	.word	0x050000bb


	//   ....[11]....
        /*06f4*/ 	.word	0x050000bb


	//   ....[12]....
        /*06f8*/ 	.word	0x050000bb


	//   ....[13]....
        /*06fc*/ 	.word	0x050000bb


	//   ....[14]....
        /*0700*/ 	.word	0x050000bb


	//   ....[15]....
        /*0704*/ 	.word	0x050000bb


	//   ....[16]....
        /*0708*/ 	.word	0x050000bb


	//   ....[17]....
        /*070c*/ 	.word	0x050000bb


	//   ....[18]....
        /*0710*/ 	.word	0x050000bb


	//   ....[19]....
        /*0714*/ 	.word	0x050000bb


	//----- nvinfo : EIATTR_COOP_GROUP_INSTR_OFFSETS
	.align		4
.L_4579:
        /*0718*/ 	.byte	0x04, 0x28
        /*071a*/ 	.short	(.L_4581 - .L_4580)


	//   ....[0]....
.L_4580:
        /*071c*/ 	.word	0x00003ff0


	//   ....[1]....
        /*0720*/ 	.word	0x00004010


	//   ....[2]....
        /*0724*/ 	.word	0x00004030


	//   ....[3]....
        /*0728*/ 	.word	0x00004050


	//   ....[4]....
        /*072c*/ 	.word	0x00004060


	//   ....[5]....
        /*0730*/ 	.word	0x00004090


	//   ....[6]....
        /*0734*/ 	.word	0x000040b0


	//   ....[7]....
        /*0738*/ 	.word	0x000040d0


	//   ....[8]....
        /*073c*/ 	.word	0x000040e0


	//   ....[9]....
        /*0740*/ 	.word	0x00004100


	//   ....[10]....
        /*0744*/ 	.word	0x00007e10


	//   ....[11]....
        /*0748*/ 	.word	0x00007e60


	//   ....[12]....
        /*074c*/ 	.word	0x00007ec0


	//   ....[13]....
        /*0750*/ 	.word	0x00007f10


	//   ....[14]....
        /*0754*/ 	.word	0x00007f70


	//   ....[15]....
        /*0758*/ 	.word	0x00007fc0


	//   ....[16]....
        /*075c*/ 	.word	0x00008030


	//   ....[17]....
        /*0760*/ 	.word	0x00008080


	//   ....[18]....
        /*0764*/ 	.word	0x000080e0


	//   ....[19]....
        /*0768*/ 	.word	0x00008130


	//----- nvinfo : EIATTR_EXIT_INSTR_OFFSETS
	.align		4
.L_4581:
        /*076c*/ 	.byte	0x04, 0x1c
        /*076e*/ 	.short	(.L_4583 - .L_4582)


	//   ....[0]....
.L_4582:
        /*0770*/ 	.word	0x00007d10


	//   ....[1]....
        /*0774*/ 	.word	0x00007db0


	//----- nvinfo : EIATTR_MAX_THREADS
	.align		4
.L_4583:
        /*0778*/ 	.byte	0x04, 0x05
        /*077a*/ 	.short	(.L_4585 - .L_4584)
.L_4584:
        /*077c*/ 	.word	0x00000080
        /*0780*/ 	.word	0x00000001
        /*0784*/ 	.word	0x00000001


	//----- nvinfo : EIATTR_CRS_STACK_SIZE
	.align		4
.L_4585:
        /*0788*/ 	.byte	0x04, 0x1e
        /*078a*/ 	.short	(.L_4587 - .L_4586)
.L_4586:
        /*078c*/ 	.word	0x00000000


	//----- nvinfo : EIATTR_CBANK_PARAM_SIZE
	.align		4
.L_4587:
        /*0790*/ 	.byte	0x03, 0x19
        /*0792*/ 	.short	0x0128


	//----- nvinfo : EIATTR_PARAM_CBANK
	.align		4
        /*0794*/ 	.byte	0x04, 0x0a
        /*0796*/ 	.short	(.L_4589 - .L_4588)
	.align		4
.L_4588:
        /*0798*/ 	.word	index@(.nv.constant0._ZN10layer_norm13ln_bwd_kernelINS_13Kernel_traitsI6__halfffffjLj5120ELj1ELj1ELj4ELj16ENS_18Kernel_traits_baseILj5120ES2_ffffjLj128EEEEELb1ELb1ELb0ELb0EEEvNS_9BwdParamsE)
        /*079c*/ 	.short	0x0210
        /*079e*/ 	.short	0x0128


	//----- nvinfo : EIATTR_SW_WAR
	.align		4
.L_4589:
        /*07a0*/ 	.byte	0x04, 0x36
        /*07a2*/ 	.short	(.L_4591 - .L_4590)
.L_4590:
        /*07a4*/ 	.word	0x00000008
.L_4591:


//--------------------- .nv.info._ZN10layer_norm13ln_bwd_kernelINS_13Kernel_traitsI6__halfffffjLj5120ELj1ELj1ELj4ELj16ENS_18Kernel_traits_baseILj5120ES2_ffffjLj128EEEEELb1ELb1ELb0ELb1EEEvNS_9BwdParamsE --------------------------
	.section	.nv.info._ZN10layer_norm13ln_bwd_kernelINS_13Kernel_traitsI6__halfffffjLj5120ELj1ELj1ELj4ELj16ENS_18Kernel_traits_baseILj5120ES2_ffffjLj128EEEEELb1ELb1ELb0ELb1EEEvNS_9BwdParamsE,"",@"SHT_CUDA_INFO"
	.sectionflags	@""
	.align	4


	//----- nvinfo : EIATTR_CUDA_API_VERSION
	.align		4
        /*0000*/ 	.byte	0x04, 0x37
        /*0002*/ 	.short	(.L_4593 - .L_4592)
.L_4592:
        /*0004*/ 	.word	0x00000082


	//----- nvinfo : EIATTR_KPARAM_INFO
	.align		4
.L_4593:
        /*0008*/ 	.byte	0x04, 0x17
        /*000a*/ 	.short	(.L_4595 - .L_4594)
.L_4594:
        /*000c*/ 	.word	0x00000000
        /*0010*/ 	.short	0x0000
        /*0012*/ 	.short	0x0000
        /*0014*/ 	.byte	0x00, 0xf0, 0xa1, 0x04


	//----- nvinfo : EIATTR_SPARSE_MMA_MASK
	.align		4
.L_4595:
        /*0018*/ 	.byte	0x03, 0x50
        /*001a*/ 	.short	0x0000


	//----- nvinfo : EIATTR_MAXREG_COUNT
	.align		4
        /*001c*/ 	.byte	0x03, 0x1b
        /*001e*/ 	.short	0x00ff


	//----- nvinfo : EIATTR_NUM_BARRIERS
	.align		4
        /*0020*/ 	.byte	0x02, 0x4c
        /*0022*/ 	.byte	0x01
	.zero		1


	//----- nvinfo : EIATTR_ANNOTATIONS
	.align		4
        /*0024*/ 	.byte	0x04, 0x55
        /*0026*/ 	.short	(.L_4597 - .L_4596)


	//   ....[0]....
.L_4596:
        /* <DEDUP_REMOVED lines=145> */


	//----- nvinfo : EIATTR_MERCURY_ISA_VERSION
	.align		4
.L_4597:
        /*0920*/ 	.byte	0x03, 0x5f
        /*0922*/ 	.short	0x0101


	//----- nvinfo : EIATTR_COOP_GROUP_MASK_REGIDS
	.align		4
        /*0924*/ 	.byte	0x04, 0x29
        /*0926*/ 	.short	(.L_4599 - .L_4598)


	//   ....[0]....
.L_4598:
        /*0928*/ 	.word	0xffffffff


	//   ....[1]....
        /*092c*/ 	.word	0xffffffff


	//   ....[2]....
        /*0930*/ 	.word	0xffffffff


	//   ....[3]....
        /*0934*/ 	.word	0xffffffff


	//   ....[4]....
        /*0938*/ 	.word	0xffffffff


	//   ....[5]....
        /*093c*/ 	.word	0xffffffff


	//   ....[6]....
        /*0940*/ 	.word	0xffffffff


	//   ....[7]....
        /*0944*/ 	.word	0xffffffff


	//   ....[8]....
        /*0948*/ 	.word	0xffffffff


	//   ....[9]....
        /*094c*/ 	.word	0xffffffff


	//   ....[10]....
        /*0950*/ 	.word	0x05000053


	//   ....[11]....
        /*0954*/ 	.word	0x05000053


	//   ....[12]....
        /*0958*/ 	.word	0x05000053


	//   ....[13]....
        /*095c*/ 	.word	0x05000053


	//   ....[14]....
        /*0960*/ 	.word	0x05000053


	//   ....[15]....
        /*0964*/ 	.word	0x05000053


	//   ....[16]....
        /*0968*/ 	.word	0x05000053


	//   ....[17]....
        /*096c*/ 	.word	0x05000053


	//   ....[18]....
        /*0970*/ 	.word	0x05000053


	//   ....[19]....
        /*0974*/ 	.word	0x05000053


	//----- nvinfo : EIATTR_COOP_GROUP_INSTR_OFFSETS
	.align		4
.L_4599:
        /*0978*/ 	.byte	0x04, 0x28
        /*097a*/ 	.short	(.L_4601 - .L_4600)


	//   ....[0]....
.L_4600:
        /*097c*/ 	.word	0x000037a0


	//   ....[1]....
        /*0980*/ 	.word	0x000037c0


	//   ....[2]....
        /*0984*/ 	.word	0x000037e0


	//   ....[3]....
        /*0988*/ 	.word	0x00003800


	//   ....[4]....
        /*098c*/ 	.word	0x00003820


	//   ....[5]....
        /*0990*/ 	.word	0x00003840


	//   ....[6]....
        /*0994*/ 	.word	0x00003860


	//   ....[7]....
        /*0998*/ 	.word	0x00003880


	//   ....[8]....
        /*099c*/ 	.word	0x00003890


	//   ....[9]....
        /*09a0*/ 	.word	0x000038b0


	//   ....[10]....
        /*09a4*/ 	.word	0x000070d0


	//   ....[11]....
        /*09a8*/ 	.word	0x00007120


	//   ....[12]....
        /*09ac*/ 	.word	0x00007180


	//   ....[13]....
        /*09b0*/ 	.word	0x000071d0


	//   ....[14]....
        /*09b4*/ 	.word	0x00007230


	//   ....[15]....
        /*09b8*/ 	.word	0x00007280


	//   ....[16]....
        /*09bc*/ 	.word	0x000072e0


	//   ....[17]....
        /*09c0*/ 	.word	0x00007330


	//   ....[18]....
        /*09c4*/ 	.word	0x00007390


	//   ....[19]....
        /*09c8*/ 	.word	0x000073e0


	//----- nvinfo : EIATTR_EXIT_INSTR_OFFSETS
	.align		4
.L_4601:
        /*09cc*/ 	.byte	0x04, 0x1c
        /*09ce*/ 	.short	(.L_4603 - .L_4602)


	//   ....[0]....
.L_4602:
        /*09d0*/ 	.word	0x00007070


	//----- nvinfo : EIATTR_MAX_THREADS
	.align		4
.L_4603:
        /*09d4*/ 	.byte	0x04, 0x05
        /*09d6*/ 	.short	(.L_4605 - .L_4604)
.L_4604:
        /*09d8*/ 	.word	0x00000080
        /*09dc*/ 	.word	0x00000001
        /*09e0*/ 	.word	0x00000001


	//----- nvinfo : EIATTR_CRS_STACK_SIZE
	.align		4
.L_4605:
        /*09e4*/ 	.byte	0x04, 0x1e
        /*09e6*/ 	.short	(.L_4607 - .L_4606)
.L_4606:
        /*09e8*/ 	.word	0x00000000


	//----- nvinfo : EIATTR_CBANK_PARAM_SIZE
	.align		4
.L_4607:
        /*09ec*/ 	.byte	0x03, 0x19
        /*09ee*/ 	.short	0x0128


	//----- nvinfo : EIATTR_PARAM_CBANK
	.align		4
        /*09f0*/ 	.byte	0x04, 0x0a
        /*09f2*/ 	.short	(.L_4609 - .L_4608)
	.align		4
.L_4608:
        /*09f4*/ 	.word	index@(.nv.constant0._ZN10layer_norm13ln_bwd_kernelINS_13Kernel_traitsI6__halfffffjLj5120ELj1ELj1ELj4ELj16ENS_18Kernel_traits_baseILj5120ES2_ffffjLj128EEEEELb1ELb1ELb0ELb1EEEvNS_9BwdParamsE)
        /*09f8*/ 	.short	0x0210
        /*09fa*/ 	.short	0x0128


	//----- nvinfo : EIATTR_SW_WAR
	.align		4
.L_4609:
        /*09fc*/ 	.byte	0x04, 0x36
        /*09fe*/ 	.short	(.L_4611 - .L_4610)
.L_4610:
        /*0a00*/ 	.word	0x00000008
.L_4611:


//--------------------- .nv.info._ZN10layer_norm22ln_bwd_finalize_kernelINS_22Kernel_traits_finalizeILj5120E6__halfffffjLb1ELj1024ELj4ENS_18Kernel_traits_baseILj5120ES2_ffffjLj1024EEEEELb1ELb0EEEvNS_9BwdParamsE --------------------------
	.section	.nv.info._ZN10layer_norm22ln_bwd_finalize_kernelINS_22Kernel_traits_finalizeILj5120E6__halfffffjLb1ELj1024ELj4ENS_18Kernel_traits_baseILj5120ES2_ffffjLj1024EEEEELb1ELb0EEEvNS_9BwdParamsE,"",@"SHT_CUDA_INFO"
	.sectionflags	@""
	.align	4


	//----- nvinfo : EIATTR_CUDA_API_VERSION
	.align		4
        /*0000*/ 	.byte	0x04, 0x37
        /*0002*/ 	.short	(.L_4613 - .L_4612)
.L_4612:
        /*0004*/ 	.word	0x00000082


	//----- nvinfo : EIATTR_KPARAM_INFO
	.align		4
.L_4613:
        /*0008*/ 	.byte	0x04, 0x17
        /*000a*/ 	.short	(.L_4615 - .L_4614)
.L_4614:
        /*000c*/ 	.word	0x00000000
        /*0010*/ 	.short	0x0000
        /*0012*/ 	.short	0x0000
        /*0014*/ 	.byte	0x00, 0xf0, 0xa1, 0x04


	//----- nvinfo : EIATTR_SPARSE_MMA_MASK
	.align		4
.L_4615:
        /*0018*/ 	.byte	0x03, 0x50
        /*001a*/ 	.short	0x0000


	//----- nvinfo : EIATTR_MAXREG_COUNT
	.align		4
        /*001c*/ 	.byte	0x03, 0x1b
        /*001e*/ 	.short	0x0040


	//----- nvinfo : EIATTR_NUM_BARRIERS
	.align		4
        /*0020*/ 	.byte	0x02, 0x4c
        /*0022*/ 	.byte	0x01
	.zero		1


	//----- nvinfo : EIATTR_MERCURY_ISA_VERSION
	.align		4
        /*0024*/ 	.byte	0x03, 0x5f
        /*0026*/ 	.short	0x0101


	//----- nvinfo : EIATTR_COOP_GROUP_MASK_REGIDS
	.align		4
        /*0028*/ 	.byte	0x04, 0x29
        /*002a*/ 	.short	(.L_4617 - .L_4616)


	//   ....[0]....
.L_4616:
        /*002c*/ 	.word	0xffffffff


	//   ....[1]....
        /*0030*/ 	.word	0xffffffff


	//   ....[2]....
        /*0034*/ 	.word	0xffffffff


	//   ....[3]....
        /*0038*/ 	.word	0xffffffff


	//   ....[4]....
        /*003c*/ 	.word	0xffffffff


	//   ....[5]....
        /*0040*/ 	.word	0xffffffff


	//   ....[6]....
        /*0044*/ 	.word	0xffffffff


	//   ....[7]....
        /*0048*/ 	.word	0xffffffff


	//   ....[8]....
        /*004c*/ 	.word	0xffffffff


	//   ....[9]....
        /*0050*/ 	.word	0xffffffff


	//   ....[10]....
        /*0054*/ 	.word	0xffffffff


	//   ....[11]....
        /*0058*/ 	.word	0xffffffff


	//   ....[12]....
        /*005c*/ 	.word	0xffffffff


	//   ....[13]....
        /*0060*/ 	.word	0xffffffff


	//   ....[14]....
        /*0064*/ 	.word	0xffffffff


	//   ....[15]....
        /*0068*/ 	.word	0x05000014


	//   ....[16]....
        /*006c*/ 	.word	0x05000014


	//   ....[17]....
        /*0070*/ 	.word	0x05000014


	//   ....[18]....
        /*0074*/ 	.word	0x05000014


	//   ....[19]....
        /*0078*/ 	.word	0x05000014


	//   ....[20]....
        /*007c*/ 	.word	0x05000014


	//   ....[21]....
        /*0080*/ 	.word	0x05000014


	//   ....[22]....
        /*0084*/ 	.word	0x05000014


	//   ....[23]....
        /*0088*/ 	.word	0x05000014


	//   ....[24]....
        /*008c*/ 	.word	0x05000014


	//   ....[25]....
        /*0090*/ 	.word	0x05000014


	//   ....[26]....
        /*0094*/ 	.word	0x05000014


	//   ....[27]....
        /*0098*/ 	.word	0x05000014


	//   ....[28]....
        /*009c*/ 	.word	0x05000014


	//   ....[29]....
        /*00a0*/ 	.word	0x05000014


	//----- nvinfo : EIATTR_COOP_GROUP_INSTR_OFFSETS
	.align		4
.L_4617:
        /*00a4*/ 	.byte	0x04, 0x28
        /*00a6*/ 	.short	(.L_4619 - .L_4618)


	//   ....[0]....
.L_4618:
        /*00a8*/ 	.word	0x00000ad0


	//   ....[1]....
        /*00ac*/ 	.word	0x00000ae0


	//   ....[2]....
        /*00b0*/ 	.word	0x00000af0


	//   ....[3]....
        /*00b4*/ 	.word	0x00000b20


	//   ....[4]....
        /*00b8*/ 	.word	0x00000b40


	//   ....[5]....
        /*00bc*/ 	.word	0x00000b50


	//   ....[6]....
        /*00c0*/ 	.word	0x00000b90


	//   ....[7]....
        /*00c4*/ 	.word	0x00000ba0


	//   ....[8]....
        /*00c8*/ 	.word	0x00000bb0


	//   ....[9]....
        /*00cc*/ 	.word	0x00000be0


	//   ....[10]....
        /*00d0*/ 	.word	0x00000c00


	//   ....[11]....
        /*00d4*/ 	.word	0x00000c10


	//   ....[12]....
        /*00d8*/ 	.word	0x00000c40


	//   ....[13]....
        /*00dc*/ 	.word	0x00000c60


	//   ....[14]....
        /*00e0*/ 	.word	0x00000c70


	//   ....[15]....
        /*00e4*/ 	.word	0x00000f20


	//   ....[16]....
        /*00e8*/ 	.word	0x00000f90


	//   ....[17]....
        /*00ec*/ 	.word	0x00001000


	//   ....[18]....
        /*00f0*/ 	.word	0x00001070


	//   ....[19]....
        /*00f4*/ 	.word	0x000010e0


	//   ....[20]....
        /*00f8*/ 	.word	0x00001140


	//   ....[21]....
        /*00fc*/ 	.word	0x000011b0


	//   ....[22]....
        /*0100*/ 	.word	0x00001220


	//   ....[23]....
        /*0104*/ 	.word	0x00001290


	//   ....[24]....
        /*0108*/ 	.word	0x00001300


	//   ....[25]....
        /*010c*/ 	.word	0x00001360


	//   ....[26]....
        /*0110*/ 	.word	0x000013d0


	//   ....[27]....
        /*0114*/ 	.word	0x00001440


	//   ....[28]....
        /*0118*/ 	.word	0x000014b0


	//   ....[29]....
        /*011c*/ 	.word	0x00001520


	//----- nvinfo : EIATTR_EXIT_INSTR_OFFSETS
	.align		4
.L_4619:
        /*0120*/ 	.byte	0x04, 0x1c
        /*0122*/ 	.short	(.L_4621 - .L_4620)


	//   ....[0]....
.L_4620:
        /*0124*/ 	.word	0x00000070


	//   ....[1]....
        /*0128*/ 	.word	0x00000ec0


	//----- nvinfo : EIATTR_MAX_THREADS
	.align		4
.L_4621:
        /*012c*/ 	.byte	0x04, 0x05
        /*012e*/ 	.short	(.L_4623 - .L_4622)
.L_4622:
        /*0130*/ 	.word	0x00000400
        /*0134*/ 	.word	0x00000001
        /*0138*/ 	.word	0x00000001


	//----- nvinfo : EIATTR_CRS_STACK_SIZE
	.align		4
.L_4623:
        /*013c*/ 	.byte	0x04, 0x1e
        /*013e*/ 	.short	(.L_4625 - .L_4624)
.L_4624:
        /*0140*/ 	.word	0x00000000


	//----- nvinfo : EIATTR_CBANK_PARAM_SIZE
	.align		4
.L_4625:
        /*0144*/ 	.byte	0x03, 0x19
        /*0146*/ 	.short	0x0128


	//----- nvinfo : EIATTR_PARAM_CBANK
	.align		4
        /*0148*/ 	.byte	0x04, 0x0a
        /*014a*/ 	.short	(.L_4627 - .L_4626)
	.align		4
.L_4626:
        /*014c*/ 	.word	index@(.nv.constant0._ZN10layer_norm22ln_bwd_finalize_kernelINS_22Kernel_traits_finalizeILj5120E6__halfffffjLb1ELj1024ELj4ENS_18Kernel_traits_baseILj5120ES2_ffffjLj1024EEEEELb1ELb0EEEvNS_9BwdParamsE)
        /*0150*/ 	.short	0x0210
        /*0152*/ 	.short	0x0128


	//----- nvinfo : EIATTR_SW_WAR
	.align		4
.L_4627:
        /*0154*/ 	.byte	0x04, 0x36
        /*0156*/ 	.short	(.L_4629 - .L_4628)
.L_4628:
        /*0158*/ 	.word	0x00000008
.L_4629:


//--------------------- .nv.info._ZN10layer_norm13ln_bwd_kernelINS_13Kernel_traitsI6__halfffffjLj5120ELj1ELj1ELj4ELj16ENS_18Kernel_traits_baseILj5120ES2_ffffjLj128EEEEELb1ELb1ELb1ELb0EEEvNS_9BwdParamsE --------------------------
	.section	.nv.info._ZN10layer_norm13ln_bwd_kernelINS_13Kernel_traitsI6__halfffffjLj5120ELj1ELj1ELj4ELj16ENS_18Kernel_traits_baseILj5120ES2_ffffjLj128EEEEELb1ELb1ELb1ELb0EEEvNS_9BwdParamsE,"",@"SHT_CUDA_INFO"
	.sectionflags	@""
	.align	4


	//----- nvinfo : EIATTR_CUDA_API_VERSION
	.align		4
        /*0000*/ 	.byte	0x04, 0x37
        /*0002*/ 	.short	(.L_4631 - .L_4630)
.L_4630:
        /*0004*/ 	.word	0x00000082


	//----- nvinfo : EIATTR_KPARAM_INFO
	.align		4
.L_4631:
        /*0008*/ 	.byte	0x04, 0x17
        /*000a*/ 	.short	(.L_4633 - .L_4632)
.L_4632:
        /*000c*/ 	.word	0x00000000
        /*0010*/ 	.short	0x0000
        /*0012*/ 	.short	0x0000
        /*0014*/ 	.byte	0x00, 0xf0, 0xa1, 0x04


	//----- nvinfo : EIATTR_SPARSE_MMA_MASK
	.align		4
.L_4633:
        /*0018*/ 	.byte	0x03, 0x50
        /*001a*/ 	.short	0x0000


	//----- nvinfo : EIATTR_MAXREG_COUNT
	.align		4
        /*001c*/ 	.byte	0x03, 0x1b
        /*001e*/ 	.short	0x00ff


	//----- nvinfo : EIATTR_NUM_BARRIERS
	.align		4
        /*0020*/ 	.byte	0x02, 0x4c
        /*0022*/ 	.byte	0x01
	.zero		1


	//----- nvinfo : EIATTR_ANNOTATIONS
	.align		4
        /*0024*/ 	.byte	0x04, 0x55
        /*0026*/ 	.short	(.L_4635 - .L_4634)


	//   ....[0]....
.L_4634:
        /* <DEDUP_REMOVED lines=116> */


	//----- nvinfo : EIATTR_MERCURY_ISA_VERSION
	.align		4
.L_4635:
        /*0750*/ 	.byte	0x03, 0x5f
        /*0752*/ 	.short	0x0101


	//----- nvinfo : EIATTR_COOP_GROUP_MASK_REGIDS
	.align		4
        /*0754*/ 	.byte	0x04, 0x29
        /*0756*/ 	.short	(.L_4637 - .L_4636)


	//   ....[0]....
.L_4636:
        /*0758*/ 	.word	0xffffffff


	//   ....[1]....
        /*075c*/ 	.word	0xffffffff


	//   ....[2]....
        /*0760*/ 	.word	0xffffffff


	//   ....[3]....
        /*0764*/ 	.word	0xffffffff


	//   ....[4]....
        /*0768*/ 	.word	0xffffffff


	//   ....[5]....
        /*076c*/ 	.word	0xffffffff


	//   ....[6]....
        /*0770*/ 	.word	0xffffffff


	//   ....[7]....
        /*0774*/ 	.word	0xffffffff


	//   ....[8]....
        /*0778*/ 	.word	0xffffffff


	//   ....[9]....
        /*077c*/ 	.word	0xffffffff


	//   ....[10]....
        /*0780*/ 	.word	0x05000011


	//   ....[11]....
        /*0784*/ 	.word	0x05000011


	//   ....[12]....
        /*0788*/ 	.word	0x05000011


	//   ....[13]....
        /*078c*/ 	.word	0x05000011


	//   ....[14]....
        /*0790*/ 	.word	0x05000011


	//   ....[15]....
        /*0794*/ 	.word	0x05000011


	//   ....[16]....
        /*0798*/ 	.word	0x05000011


	//   ....[17]....
        /*079c*/ 	.word	0x05000011


	//   ....[18]....
        /*07a0*/ 	.word	0x05000011


	//   ....[19]....
        /*07a4*/ 	.word	0x05000011


	//----- nvinfo : EIATTR_COOP_GROUP_INSTR_OFFSETS
	.align		4
.L_4637:
        /*07a8*/ 	.byte	0x04, 0x28
        /*07aa*/ 	.short	(.L_4639 - .L_4638)


	//   ....[0]....
.L_4638:
        /*07ac*/ 	.word	0x00004a80


	//   ....[1]....
        /*07b0*/ 	.word	0x00004a90


	//   ....[2]....
        /*07b4*/ 	.word	0x00004ac0


	//   ....[3]....
        /*07b8*/ 	.word	0x00004ae0


	//   ....[4]....
        /*07bc*/ 	.word	0x00004b00


	//   ....[5]....
        /*07c0*/ 	.word	0x00004b20


	//   ....[6]....
        /*07c4*/ 	.word	0x00004b40


	//   ....[7]....
        /*07c8*/ 	.word	0x00004b60


	//   ....[8]....
        /*07cc*/ 	.word	0x00004b70


	//   ....[9]....
        /*07d0*/ 	.word	0x00004b90


	//   ....[10]....
        /*07d4*/ 	.word	0x0000a850


	//   ....[11]....
        /*07d8*/ 	.word	0x0000a8b0


	//   ....[12]....
        /*07dc*/ 	.word	0x0000a910


	//   ....[13]....
        /*07e0*/ 	.word	0x0000a960


	//   ....[14]....
        /*07e4*/ 	.word	0x0000a9c0


	//   ....[15]....
        /*07e8*/ 	.word	0x0000aa10


	//   ....[16]....
        /*07ec*/ 	.word	0x0000aa70


	//   ....[17]....
        /*07f0*/ 	.word	0x0000aac0


	//   ....[18]....
        /*07f4*/ 	.word	0x0000ab20


	//   ....[19]....
        /*07f8*/ 	.word	0x0000ab70


	//----- nvinfo : EIATTR_EXIT_INSTR_OFFSETS
	.align		4
.L_4639:
        /*07fc*/ 	.byte	0x04, 0x1c
        /*07fe*/ 	.short	(.L_4641 - .L_4640)


	//   ....[0]....
.L_4640:
        /*0800*/ 	.word	0x0000a760


	//   ....[1]....
        /*0804*/ 	.word	0x0000a800


	//----- nvinfo : EIATTR_MAX_THREADS
	.align		4
.L_4641:
        /*0808*/ 	.byte	0x04, 0x05
        /*080a*/ 	.short	(.L_4643 - .L_4642)
.L_4642:
        /*080c*/ 	.word	0x00000080
        /*0810*/ 	.word	0x00000001
        /*0814*/ 	.word	0x00000001


	//----- nvinfo : EIATTR_CRS_STACK_SIZE
	.align		4
.L_4643:
        /*0818*/ 	.byte	0x04, 0x1e
        /*081a*/ 	.short	(.L_4645 - .L_4644)
.L_4644:
        /*081c*/ 	.word	0x00000000


	//----- nvinfo : EIATTR_CBANK_PARAM_SIZE
	.align		4
.L_4645:
        /*0820*/ 	.byte	0x03, 0x19
        /*0822*/ 	.short	0x0128


	//----- nvinfo : EIATTR_PARAM_CBANK
	.align		4
        /*0824*/ 	.byte	0x04, 0x0a
        /*0826*/ 	.short	(.L_4647 - .L_4646)
	.align		4
.L_4646:
        /*0828*/ 	.word	index@(.nv.constant0._ZN10layer_norm13ln_bwd_kernelINS_13Kernel_traitsI6__halfffffjLj5120ELj1ELj1ELj4ELj16ENS_18Kernel_traits_baseILj5120ES2_ffffjLj128EEEEELb1ELb1ELb1ELb0EEEvNS_9BwdParamsE)
        /*082c*/ 	.short	0x0210
        /*082e*/ 	.short	0x0128


	//----- nvinfo : EIATTR_SW_WAR
	.align		4
.L_4647:
        /*0830*/ 	.byte	0x04, 0x36
        /*0832*/ 	.short	(.L_4649 - .L_4648)
.L_4648:
        /*0834*/ 	.word	0x00000008
.L_4649:


//--------------------- .nv.info._ZN10layer_norm22ln_bwd_finalize_kernelINS_22Kernel_traits_finalizeILj5120E6__halfffffjLb1ELj1024ELj4ENS_18Kernel_traits_baseILj5120ES2_ffffjLj1024EEEEELb1ELb1EEEvNS_9BwdParamsE --------------------------
	.section	.nv.info._ZN10layer_norm22ln_bwd_finalize_kernelINS_22Kernel_traits_finalizeILj5120E6__halfffffjLb1ELj1024ELj4ENS_18Kernel_traits_baseILj5120ES2_ffffjLj1024EEEEELb1ELb1EEEvNS_9BwdParamsE,"",@"SHT_CUDA_INFO"
	.sectionflags	@""
	.align	4


	//----- nvinfo : EIATTR_CUDA_API_VERSION
	.align		4
        /*0000*/ 	.byte	0x04, 0x37
        /*0002*/ 	.short	(.L_4651 - .L_4650)
.L_4650:
        /*0004*/ 	.word	0x00000082


	//----- nvinfo : EIATTR_KPARAM_INFO
	.align		4
.L_4651:
        /*0008*/ 	.byte	0x04, 0x17
        /*000a*/ 	.short	(.L_4653 - .L_4652)
.L_4652:
        /*000c*/ 	.word	0x00000000
        /*0010*/ 	.short	0x0000
        /*0012*/ 	.short	0x0000
        /*0014*/ 	.byte	0x00, 0xf0, 0xa1, 0x04


	//----- nvinfo : EIATTR_SPARSE_MMA_MASK
	.align		4
.L_4653:
        /*0018*/ 	.byte	0x03, 0x50
        /*001a*/ 	.short	0x0000


	//----- nvinfo : EIATTR_MAXREG_COUNT
	.align		4
        /*001c*/ 	.byte	0x03, 0x1b
        /*001e*/ 	.short	0x0040


	//----- nvinfo : EIATTR_NUM_BARRIERS
	.align		4
        /*0020*/ 	.byte	0x02, 0x4c
        /*0022*/ 	.byte	0x01
	.zero		1


	//----- nvinfo : EIATTR_MERCURY_ISA_VERSION
	.align		4
        /*0024*/ 	.byte	0x03, 0x5f
        /*0026*/ 	.short	0x0101


	//----- nvinfo : EIATTR_COOP_GROUP_MASK_REGIDS
	.align		4
        /*0028*/ 	.byte	0x04, 0x29
        /*002a*/ 	.short	(.L_4655 - .L_4654)


	//   ....[0]....
.L_4654:
        /*002c*/ 	.word	0xffffffff


	//   ....[1]....
        /*0030*/ 	.word	0xffffffff


	//   ....[2]....
        /*0034*/ 	.word	0xffffffff


	//   ....[3]....
        /*0038*/ 	.word	0xffffffff


	//   ....[4]....
        /*003c*/ 	.word	0xffffffff


	//   ....[5]....
        /*0040*/ 	.word	0xffffffff


	//   ....[6]....
        /*0044*/ 	.word	0xffffffff


	//   ....[7]....
        /*0048*/ 	.word	0xffffffff


	//   ....[8]....
        /*004c*/ 	.word	0xffffffff


	//   ....[9]....
        /*0050*/ 	.word	0xffffffff


	//   ....[10]....
        /*0054*/ 	.word	0xffffffff


	//   ....[11]....
        /*0058*/ 	.word	0xffffffff


	//   ....[12]....
        /*005c*/ 	.word	0xffffffff


	//   ....[13]....
        /*0060*/ 	.word	0xffffffff


	//   ....[14]....
        /*0064*/ 	.word	0xffffffff


	//   ....[15]....
        /*0068*/ 	.word	0x05000014


	//   ....[16]....
        /*006c*/ 	.word	0x05000014


	//   ....[17]....
        /*0070*/ 	.word	0x05000014


	//   ....[18]....
        /*0074*/ 	.word	0x05000014


	//   ....[19]....
        /*0078*/ 	.word	0x05000014


	//   ....[20]....
        /*007c*/ 	.word	0x05000014


	//   ....[21]....
        /*0080*/ 	.word	0x05000014


	//   ....[22]....
        /*0084*/ 	.word	0x05000014


	//   ....[23]....
        /*0088*/ 	.word	0x05000014


	//   ....[24]....
        /*008c*/ 	.word	0x05000014


	//   ....[25]....
        /*0090*/ 	.word	0x05000014


	//   ....[26]....
        /*0094*/ 	.word	0x05000014


	//   ....[27]....
        /*0098*/ 	.word	0x05000014


	//   ....[28]....
        /*009c*/ 	.word	0x05000014


	//   ....[29]....
        /*00a0*/ 	.word	0x05000014


	//----- nvinfo : EIATTR_COOP_GROUP_INSTR_OFFSETS
	.align		4
.L_4655:
        /*00a4*/ 	.byte	0x04, 0x28
        /*00a6*/ 	.short	(.L_4657 - .L_4656)


	//   ....[0]....
.L_4656:
        /*00a8*/ 	.word	0x00000ab0


	//   ....[1]....
        /*00ac*/ 	.word	0x00000ac0


	//   ....[2]....
        /*00b0*/ 	.word	0x00000ad0


	//   ....[3]....
        /*00b4*/ 	.word	0x00000b00


	//   ....[4]....
        /*00b8*/ 	.word	0x00000b20


	//   ....[5]....
        /*00bc*/ 	.word	0x00000b30


	//   ....[6]....
        /*00c0*/ 	.word	0x00000b60


	//   ....[7]....
        /*00c4*/ 	.word	0x00000b80


	//   ....[8]....
        /*00c8*/ 	.word	0x00000b90


	//   ....[9]....
        /*00cc*/ 	.word	0x00000bc0


	//   ....[10]....
        /*00d0*/ 	.word	0x00000be0


	//   ....[11]....
        /*00d4*/ 	.word	0x00000bf0


	//   ....[12]....
        /*00d8*/ 	.word	0x00000c20


	//   ....[13]....
        /*00dc*/ 	.word	0x00000c40


	//   ....[14]....
        /*00e0*/ 	.word	0x00000c50


	//   ....[15]....
        /*00e4*/ 	.word	0x00000ee0


	//   ....[16]....
        /*00e8*/ 	.word	0x00000f50


	//   ....[17]....
        /*00ec*/ 	.word	0x00000fc0


	//   ....[18]....
        /*00f0*/ 	.word	0x00001030


	//   ....[19]....
        /*00f4*/ 	.word	0x000010a0


	//   ....[20]....
        /*00f8*/ 	.word	0x00001100


	//   ....[21]....
        /*00fc*/ 	.word	0x00001170


	//   ....[22]....
        /*0100*/ 	.word	0x000011e0


	//   ....[23]....
        /*0104*/ 	.word	0x00001250


	//   ....[24]....
        /*0108*/ 	.word	0x000012c0


	//   ....[25]....
        /*010c*/ 	.word	0x00001320


	//   ....[26]....
        /*0110*/ 	.word	0x00001390


	//   ....[27]....
        /*0114*/ 	.word	0x00001400


	//   ....[28]....
        /*0118*/ 	.word	0x00001470


	//   ....[29]....
        /*011c*/ 	.word	0x000014e0


	//----- nvinfo : EIATTR_EXIT_INSTR_OFFSETS
	.align		4
.L_4657:
        /*0120*/ 	.byte	0x04, 0x1c
        /*0122*/ 	.short	(.L_4659 - .L_4658)


	//   ....[0]....
.L_4658:
        /*0124*/ 	.word	0x00000070


	//   ....[1]....
        /*0128*/ 	.word	0x00000e80


	//----- nvinfo : EIATTR_MAX_THREADS
	.align		4
.L_4659:
        /*012c*/ 	.byte	0x04, 0x05
        /*012e*/ 	.short	(.L_4661 - .L_4660)
.L_4660:
        /*0130*/ 	.word	0x00000400
        /*0134*/ 	.word	0x00000001
        /*0138*/ 	.word	0x00000001


	//----- nvinfo : EIATTR_CRS_STACK_SIZE
	.align		4
.L_4661:
        /*013c*/ 	.byte	0x04, 0x1e
        /*013e*/ 	.short	(.L_4663 - .L_4662)
.L_4662:
        /*0140*/ 	.word	0x00000000


	//----- nvinfo : EIATTR_CBANK_PARAM_SIZE
	.align		4
.L_4663:
        /*0144*/ 	.byte	0x03, 0x19
        /*0146*/ 	.short	0x0128


	//----- nvinfo : EIATTR_PARAM_CBANK
	.align		4
        /*0148*/ 	.byte	0x04, 0x0a
        /*014a*/ 	.short	(.L_4665 - .L_4664)
	.align		4
.L_4664:
        /*014c*/ 	.word	index@(.nv.constant0._ZN10layer_norm22ln_bwd_finalize_kernelINS_22Kernel_traits_finalizeILj5120E6__halfffffjLb1ELj1024ELj4ENS_18Kernel_traits_baseILj5120ES2_ffffjLj1024EEEEELb1ELb1EEEvNS_9BwdParamsE)
        /*0150*/ 	.short	0x0210
        /*0152*/ 	.short	0x0128


	//----- nvinfo : EIATTR_SW_WAR
	.align		4
.L_4665:
        /*0154*/ 	.byte	0x04, 0x36
        /*0156*/ 	.short	(.L_4667 - .L_4666)
.L_4666:
        /*0158*/ 	.word	0x00000008
.L_4667:


//--------------------- .nv.info._ZN10layer_norm13ln_bwd_kernelINS_13Kernel_traitsI6__halfffffjLj5120ELj1ELj1ELj4ELj16ENS_18Kernel_traits_baseILj5120ES2_ffffjLj128EEEEELb1ELb1ELb1ELb1EEEvNS_9BwdParamsE --------------------------
	.section	.nv.info._ZN10layer_norm13ln_bwd_kernelINS_13Kernel_traitsI6__halfffffjLj5120ELj1ELj1ELj4ELj16ENS_18Kernel_traits_baseILj5120ES2_ffffjLj128EEEEELb1ELb1ELb1ELb1EEEvNS_9BwdParamsE,"",@"SHT_CUDA_INFO"
	.sectionflags	@""
	.align	4


	//----- nvinfo : EIATTR_CUDA_API_VERSION
	.align		4
        /*0000*/ 	.byte	0x04, 0x37
        /*0002*/ 	.short	(.L_4669 - .L_4668)
.L_4668:
        /*0004*/ 	.word	0x00000082


	//----- nvinfo : EIATTR_KPARAM_INFO
	.align		4
.L_4669:
        /*0008*/ 	.byte	0x04, 0x17
        /*000a*/ 	.short	(.L_4671 - .L_4670)
.L_4670:
        /*000c*/ 	.word	0x00000000
        /*0010*/ 	.short	0x0000
        /*0012*/ 	.short	0x0000
        /*0014*/ 	.byte	0x00, 0xf0, 0xa1, 0x04


	//----- nvinfo : EIATTR_SPARSE_MMA_MASK
	.align		4
.L_4671:
        /*0018*/ 	.byte	0x03, 0x50
        /*001a*/ 	.short	0x0000


	//----- nvinfo : EIATTR_MAXREG_COUNT
	.align		4
        /*001c*/ 	.byte	0x03, 0x1b
        /*001e*/ 	.short	0x00ff


	//----- nvinfo : EIATTR_NUM_BARRIERS
	.align		4
        /*0020*/ 	.byte	0x02, 0x4c
        /*0022*/ 	.byte	0x01
	.zero		1


	//----- nvinfo : EIATTR_ANNOTATIONS
	.align		4
        /*0024*/ 	.byte	0x04, 0x55
        /*0026*/ 	.short	(.L_4673 - .L_4672)


	//   ....[0]....
.L_4672:
        /* <DEDUP_REMOVED lines=169> */


	//----- nvinfo : EIATTR_MERCURY_ISA_VERSION
	.align		4
.L_4673:
        /*0aa0*/ 	.byte	0x03, 0x5f
        /*0aa2*/ 	.short	0x0101


	//----- nvinfo : EIATTR_COOP_GROUP_MASK_REGIDS
	.align		4
        /*0aa4*/ 	.byte	0x04, 0x29
        /*0aa6*/ 	.short	(.L_4675 - .L_4674)


	//   ....[0]....
.L_4674:
        /*0aa8*/ 	.word	0xffffffff


	//   ....[1]....
        /*0aac*/ 	.word	0xffffffff


	//   ....[2]....
        /*0ab0*/ 	.word	0xffffffff


	//   ....[3]....
        /*0ab4*/ 	.word	0xffffffff


	//   ....[4]....
        /*0ab8*/ 	.word	0xffffffff


	//   ....[5]....
        /*0abc*/ 	.word	0xffffffff


	//   ....[6]....
        /*0ac0*/ 	.word	0xffffffff


	//   ....[7]....
        /*0ac4*/ 	.word	0xffffffff


	//   ....[8]....
        /*0ac8*/ 	.word	0xffffffff


	//   ....[9]....
        /*0acc*/ 	.word	0xffffffff


	//   ....[10]....
        /*0ad0*/ 	.word	0x050000b4


	//   ....[11]....
        /*0ad4*/ 	.word	0x050000b4


	//   ....[12]....
        /*0ad8*/ 	.word	0x050000b4


	//   ....[13]....
        /*0adc*/ 	.word	0x050000b4


	//   ....[14]....
        /*0ae0*/ 	.word	0x050000b4


	//   ....[15]....
        /*0ae4*/ 	.word	0x050000b4


	//   ....[16]....
        /*0ae8*/ 	.word	0x050000b4


	//   ....[17]....
        /*0aec*/ 	.word	0x050000b4


	//   ....[18]....
        /*0af0*/ 	.word	0x050000b4


	//   ....[19]....
        /*0af4*/ 	.word	0x050000b4


	//----- nvinfo : EIATTR_COOP_GROUP_INSTR_OFFSETS
	.align		4
.L_4675:
        /*0af8*/ 	.byte	0x04, 0x28
        /*0afa*/ 	.short	(.L_4677 - .L_4676)


	//   ....[0]....
.L_4676:
        /*0afc*/ 	.word	0x00004050


	//   ....[1]....
        /*0b00*/ 	.word	0x00004070


	//   ....[2]....
        /*0b04*/ 	.word	0x00004090


	//   ....[3]....
        /*0b08*/ 	.word	0x000040b0


	//   ....[4]....
        /*0b0c*/ 	.word	0x000040d0


	//   ....[5]....
        /*0b10*/ 	.word	0x000040f0


	//   ....[6]....
        /*0b14*/ 	.word	0x00004110


	//   ....[7]....
        /*0b18*/ 	.word	0x00004130


	//   ....[8]....
        /*0b1c*/ 	.word	0x00004140


	//   ....[9]....
        /*0b20*/ 	.word	0x00004160


	//   ....[10]....
        /*0b24*/ 	.word	0x00009250


	//   ....[11]....
        /*0b28*/ 	.word	0x000092a0


	//   ....[12]....
        /*0b2c*/ 	.word	0x00009300


	//   ....[13]....
        /*0b30*/ 	.word	0x00009350


	//   ....[14]....
        /*0b34*/ 	.word	0x000093b0


	//   ....[15]....
        /*0b38*/ 	.word	0x00009400


	//   ....[16]....
        /*0b3c*/ 	.word	0x00009460


	//   ....[17]....
        /*0b40*/ 	.word	0x000094b0


	//   ....[18]....
        /*0b44*/ 	.word	0x00009510


	//   ....[19]....
        /*0b48*/ 	.word	0x00009560


	//----- nvinfo : EIATTR_EXIT_INSTR_OFFSETS
	.align		4
.L_4677:
        /*0b4c*/ 	.byte	0x04, 0x1c
        /*0b4e*/ 	.short	(.L_4679 - .L_4678)


	//   ....[0]....
.L_4678:
        /*0b50*/ 	.word	0x000091f0


	//----- nvinfo : EIATTR_MAX_THREADS
	.align		4
.L_4679:
        /*0b54*/ 	.byte	0x04, 0x05
        /*0b56*/ 	.short	(.L_4681 - .L_4680)
.L_4680:
        /*0b58*/ 	.word	0x00000080
        /*0b5c*/ 	.word	0x00000001
        /*0b60*/ 	.word	0x00000001


	//----- nvinfo : EIATTR_CRS_STACK_SIZE
	.align		4
.L_4681:
        /*0b64*/ 	.byte	0x04, 0x1e
        /*0b66*/ 	.short	(.L_4683 - .L_4682)
.L_4682:
        /*0b68*/ 	.word	0x00000000


	//----- nvinfo : EIATTR_CBANK_PARAM_SIZE
	.align		4
.L_4683:
        /*0b6c*/ 	.byte	0x03, 0x19
        /*0b6e*/ 	.short	0x0128


	//----- nvinfo : EIATTR_PARAM_CBANK
	.align		4
        /*0b70*/ 	.byte	0x04, 0x0a
        /*0b72*/ 	.short	(.L_4685 - .L_4684)
	.align		4
.L_4684:
        /*0b74*/ 	.word	index@(.nv.constant0._ZN10layer_norm13ln_bwd_kernelINS_13Kernel_traitsI6__halfffffjLj5120ELj1ELj1ELj4ELj16ENS_18Kernel_traits_baseILj5120ES2_ffffjLj128EEEEELb1ELb1ELb1ELb1EEEvNS_9BwdParamsE)
        /*0b78*/ 	.short	0x0210
        /*0b7a*/ 	.short	0x0128


	//----- nvinfo : EIATTR_SW_WAR
	.align		4
.L_4685:
        /*0b7c*/ 	.byte	0x04, 0x36
        /*0b7e*/ 	.short	(.L_4687 - .L_4686)
.L_4686:
        /*0b80*/ 	.word	0x00000008
.L_4687:


//--------------------- .nv.info._ZN10layer_norm13ln_bwd_kernelINS_13Kernel_traitsIfffffjLj5120ELj1ELj1ELj4ELj16ENS_18Kernel_traits_baseILj5120EfffffjLj128EEEEELb0ELb0ELb0ELb0EEEvNS_9BwdParamsE --------------------------
	.section	.nv.info._ZN10layer_norm13ln_bwd_kernelINS_13Kernel_traitsIfffffjLj5120ELj1ELj1ELj4ELj16ENS_18Kernel_traits_baseILj5120EfffffjLj128EEEEELb0ELb0ELb0ELb0EEEvNS_9BwdParamsE,"",@"SHT_CUDA_INFO"
	.sectionflags	@""
	.align	4


	//----- nvinfo : EIATTR_CUDA_API_VERSION
	.align		4
        /*0000*/ 	.byte	0x04, 0x37
        /*0002*/ 	.short	(.L_4689 - .L_4688)
.L_4688:
        /*0004*/ 	.word	0x00000082


	//----- nvinfo : EIATTR_KPARAM_INFO
	.align		4
.L_4689:
        /*0008*/ 	.byte	0x04, 0x17
        /*000a*/ 	.short	(.L_4691 - .L_4690)
.L_4690:
        /*000c*/ 	.word	0x00000000
        /*0010*/ 	.short	0x0000
        /*0012*/ 	.short	0x0000
        /*0014*/ 	.byte	0x00, 0xf0, 0xa1, 0x04


	//----- nvinfo : EIATTR_SPARSE_MMA_MASK
	.align		4
.L_4691:
        /*0018*/ 	.byte	0x03, 0x50
        /*001a*/ 	.short	0x0000


	//----- nvinfo : EIATTR_MAXREG_COUNT
	.align		4
        /*001c*/ 	.byte	0x03, 0x1b
        /*001e*/ 	.short	0x00ff


	//----- nvinfo : EIATTR_NUM_BARRIERS
	.align		4
        /*0020*/ 	.byte	0x02, 0x4c
        /*0022*/ 	.byte	0x01
	.zero		1


	//----- nvinfo : EIATTR_ANNOTATIONS
	.align		4
        /*0024*/ 	.byte	0x04, 0x55
        /*0026*/ 	.short	(.L_4693 - .L_4692)


	//   ....[0]....
.L_4692:
        /* <DEDUP_REMOVED lines=15> */


	//----- nvinfo : EIATTR_MERCURY_ISA_VERSION
	.align		4
.L_4693:
        /*0100*/ 	.byte	0x03, 0x5f
        /*0102*/ 	.short	0x0101


	//----- nvinfo : EIATTR_COOP_GROUP_MASK_REGIDS
	.align		4
        /*0104*/ 	.byte	0x04, 0x29
        /*0106*/ 	.short	(.L_4695 - .L_4694)


	//   ....[0]....
.L_4694:
        /*0108*/ 	.word	0xffffffff


	//   ....[1]....
        /*010c*/ 	.word	0xffffffff


	//   ....[2]....
        /*0110*/ 	.word	0xffffffff


	//   ....[3]....
        /*0114*/ 	.word	0xffffffff


	//   ....[4]....
        /*0118*/ 	.word	0xffffffff


	//   ....[5]....
        /*011c*/ 	.word	0xffffffff


	//   ....[6]....
        /*0120*/ 	.word	0xffffffff


	//   ....[7]....
        /*0124*/ 	.word	0xffffffff


	//   ....[8]....
        /*0128*/ 	.word	0xffffffff


	//   ....[9]....
        /*012c*/ 	.word	0xffffffff


	//   ....[10]....
        /*0130*/ 	.word	0x050000bb


	//   ....[11]....
        /*0134*/ 	.word	0x050000bb


	//   ....[12]....
        /*0138*/ 	.word	0x050000bb


	//   ....[13]....
        /*013c*/ 	.word	0x050000bb


	//   ....[14]....
        /*0140*/ 	.word	0x050000bb


	//   ....[15]....
        /*0144*/ 	.word	0x050000bb


	//   ....[16]....
        /*0148*/ 	.word	0x050000bb


	//   ....[17]....
        /*014c*/ 	.word	0x050000bb


	//   ....[18]....
        /*0150*/ 	.word	0x050000bb


	//   ....[19]....
        /*0154*/ 	.word	0x050000bb


	//----- nvinfo : EIATTR_COOP_GROUP_INSTR_OFFSETS
	.align		4
.L_4695:
        /*0158*/ 	.byte	0x04, 0x28
        /*015a*/ 	.short	(.L_4697 - .L_4696)


	//   ....[0]....
.L_4696:
        /*015c*/ 	.word	0x000028d0


	//   ....[1]....
        /*0160*/ 	.word	0x000028f0


	//   ....[2]....
        /*0164*/ 	.word	0x00002910


	//   ....[3]....
        /*0168*/ 	.word	0x00002930


	//   ....[4]....
        /*016c*/ 	.word	0x00002950


	//   ....[5]....
        /*0170*/ 	.word	0x00002970


	//   ....[6]....
        /*0174*/ 	.word	0x00002990


	//   ....[7]....
        /*0178*/ 	.word	0x000029a0


	//   ....[8]....
        /*017c*/ 	.word	0x000029d0


	//   ....[9]....
        /*0180*/ 	.word	0x000029e0


	//   ....[10]....
        /*0184*/ 	.word	0x00004b70


	//   ....[11]....
        /*0188*/ 	.word	0x00004be0


	//   ....[12]....
        /*018c*/ 	.word	0x00004c50


	//   ....[13]....
        /*0190*/ 	.word	0x00004cb0


	//   ....[14]....
        /*0194*/ 	.word	0x00004d20


	//   ....[15]....
        /*0198*/ 	.word	0x00004d80


	//   ....[16]....
        /*019c*/ 	.word	0x00004df0


	//   ....[17]....
        /*01a0*/ 	.word	0x00004e40


	//   ....[18]....
        /*01a4*/ 	.word	0x00004ec0


	//   ....[19]....
        /*01a8*/ 	.word	0x00004f10


	//----- nvinfo : EIATTR_EXIT_INSTR_OFFSETS
	.align		4
.L_4697:
        /*01ac*/ 	.byte	0x04, 0x1c
        /*01ae*/ 	.short	(.L_4699 - .L_4698)


	//   ....[0]....
.L_4698:
        /*01b0*/ 	.word	0x00004aa0


	//   ....[1]....
        /*01b4*/ 	.word	0x00004b20


	//----- nvinfo : EIATTR_MAX_THREADS
	.align		4
.L_4699:
        /*01b8*/ 	.byte	0x04, 0x05
        /*01ba*/ 	.short	(.L_4701 - .L_4700)
.L_4700:
        /*01bc*/ 	.word	0x00000080
        /*01c0*/ 	.word	0x00000001
        /*01c4*/ 	.word	0x00000001


	//----- nvinfo : EIATTR_CRS_STACK_SIZE
	.align		4
.L_4701:
        /*01c8*/ 	.byte	0x04, 0x1e
        /*01ca*/ 	.short	(.L_4703 - .L_4702)
.L_4702:
        /*01cc*/ 	.word	0x00000000


	//----- nvinfo : EIATTR_CBANK_PARAM_SIZE
	.align		4
.L_4703:
        /*01d0*/ 	.byte	0x03, 0x19
        /*01d2*/ 	.short	0x0128


	//----- nvinfo : EIATTR_PARAM_CBANK
	.align		4
        /*01d4*/ 	.byte	0x04, 0x0a
        /*01d6*/ 	.short	(.L_4705 - .L_4704)
	.align		4
.L_4704:
        /*01d8*/ 	.word	index@(.nv.constant0._ZN10layer_norm13ln_bwd_kernelINS_13Kernel_traitsIfffffjLj5120ELj1ELj1ELj4ELj16ENS_18Kernel_traits_baseILj5120EfffffjLj128EEEEELb0ELb0ELb0ELb0EEEvNS_9BwdParamsE)
        /*01dc*/ 	.short	0x0210
        /*01de*/ 	.short	0x0128


	//----- nvinfo : EIATTR_SW_WAR
	.align		4
.L_4705:
        /*01e0*/ 	.byte	0x04, 0x36
        /*01e2*/ 	.short	(.L_4707 - .L_4706)
.L_4706:
        /*01e4*/ 	.word	0x00000008
.L_4707:


//--------------------- .nv.info._ZN10layer_norm13ln_bwd_kernelINS_13Kernel_traitsIfffffjLj5120ELj1ELj1ELj4ELj16ENS_18Kernel_traits_baseILj5120EfffffjLj128EEEEELb0ELb0ELb0ELb1EEEvNS_9BwdParamsE --------------------------
	.section	.nv.info._ZN10layer_norm13ln_bwd_kernelINS_13Kernel_traitsIfffffjLj5120ELj1ELj1ELj4ELj16ENS_18Kernel_traits_baseILj5120EfffffjLj128EEEEELb0ELb0ELb0ELb1EEEvNS_9BwdParamsE,"",@"SHT_CUDA_INFO"
	.sectionflags	@""
	.align	4


	//----- nvinfo : EIATTR_CUDA_API_VERSION
	.align		4
        /*0000*/ 	.byte	0x04, 0x37
        /*0002*/ 	.short	(.L_4709 - .L_4708)
.L_4708:
        /*0004*/ 	.word	0x00000082


	//----- nvinfo : EIATTR_KPARAM_INFO
	.align		4
.L_4709:
        /*0008*/ 	.byte	0x04, 0x17
        /*000a*/ 	.short	(.L_4711 - .L_4710)
.L_4710:
        /*000c*/ 	.word	0x00000000
        /*0010*/ 	.short	0x0000
        /*0012*/ 	.short	0x0000
        /*0014*/ 	.byte	0x00, 0xf0, 0xa1, 0x04


	//----- nvinfo : EIATTR_SPARSE_MMA_MASK
	.align		4
.L_4711:
        /*0018*/ 	.byte	0x03, 0x50
        /*001a*/ 	.short	0x0000


	//----- nvinfo : EIATTR_MAXREG_COUNT
	.align		4
        /*001c*/ 	.byte	0x03, 0x1b
        /*001e*/ 	.short	0x00ff


	//----- nvinfo : EIATTR_NUM_BARRIERS
	.align		4
        /*0020*/ 	.byte	0x02, 0x4c
        /*0022*/ 	.byte	0x01
	.zero		1


	//----- nvinfo : EIATTR_ANNOTATIONS
	.align		4
        /*0024*/ 	.byte	0x04, 0x55
        /*0026*/ 	.short	(.L_4713 - .L_4712)


	//   ....[0]....
.L_4712:
        /* <DEDUP_REMOVED lines=65> */


	//----- nvinfo : EIATTR_MERCURY_ISA_VERSION
	.align		4
.L_4713:
        /*0420*/ 	.byte	0x03, 0x5f
        /*0422*/ 	.short	0x0101


	//----- nvinfo : EIATTR_COOP_GROUP_MASK_REGIDS
	.align		4
        /*0424*/ 	.byte	0x04, 0x29
        /*0426*/ 	.short	(.L_4715 - .L_4714)


	//   ....[0]....
.L_4714:
        /*0428*/ 	.word	0xffffffff


	//   ....[1]....
        /*042c*/ 	.word	0xffffffff


	//   ....[2]....
        /*0430*/ 	.word	0xffffffff


	//   ....[3]....
        /*0434*/ 	.word	0xffffffff


	//   ....[4]....
        /*0438*/ 	.word	0xffffffff


	//   ....[5]....
        /*043c*/ 	.word	0xffffffff


	//   ....[6]....
        /*0440*/ 	.word	0xffffffff


	//   ....[7]....
        /*0444*/ 	.word	0xffffffff


	//   ....[8]....
        /*0448*/ 	.word	0xffffffff


	//   ....[9]....
        /*044c*/ 	.word	0xffffffff


	//   ....[10]....
        /*0450*/ 	.word	0x0500006e


	//   ....[11]....
        /*0454*/ 	.word	0x0500006e


	//   ....[12]....
        /*0458*/ 	.word	0x0500006e


	//   ....[13]....
        /*045c*/ 	.word	0x0500006e


	//   ....[14]....
        /*0460*/ 	.word	0x0500006e


	//   ....[15]....
        /*0464*/ 	.word	0x0500006e


	//   ....[16]....
        /*0468*/ 	.word	0x0500006e


	//   ....[17]....
        /*046c*/ 	.word	0x0500006e


	//   ....[18]....
        /*0470*/ 	.word	0x0500006e


	//   ....[19]....
        /*0474*/ 	.word	0x0500006e


	//----- nvinfo : EIATTR_COOP_GROUP_INSTR_OFFSETS
	.align		4
.L_4715:
        /*0478*/ 	.byte	0x04, 0x28
        /*047a*/ 	.short	(.L_4717 - .L_4716)


	//   ....[0]....
.L_4716:
        /*047c*/ 	.word	0x00002680


	//   ....[1]....
        /*0480*/ 	.word	0x000026a0


	//   ....[2]....
        /*0484*/ 	.word	0x000026c0


	//   ....[3]....
        /*0488*/ 	.word	0x000026e0


	//   ....[4]....
        /*048c*/ 	.word	0x00002700


	//   ....[5]....
        /*0490*/ 	.word	0x00002720


	//   ....[6]....
        /*0494*/ 	.word	0x00002740


	//   ....[7]....
        /*0498*/ 	.word	0x00002760


	//   ....[8]....
        /*049c*/ 	.word	0x00002770


	//   ....[9]....
        /*04a0*/ 	.word	0x00002790


	//   ....[10]....
        /*04a4*/ 	.word	0x00004400


	//   ....[11]....
        /*04a8*/ 	.word	0x00004450


	//   ....[12]....
        /*04ac*/ 	.word	0x000044b0


	//   ....[13]....
        /*04b0*/ 	.word	0x00004500


	//   ....[14]....
        /*04b4*/ 	.word	0x00004560


	//   ....[15]....
        /*04b8*/ 	.word	0x000045b0


	//   ....[16]....
        /*04bc*/ 	.word	0x00004610


	//   ....[17]....
        /*04c0*/ 	.word	0x00004660


	//   ....[18]....
        /*04c4*/ 	.word	0x000046c0


	//   ....[19]....
        /*04c8*/ 	.word	0x00004710


	//----- nvinfo : EIATTR_EXIT_INSTR_OFFSETS
	.align		4
.L_4717:
        /*04cc*/ 	.byte	0x04, 0x1c
        /*04ce*/ 	.short	(.L_4719 - .L_4718)


	//   ....[0]....
.L_4718:
        /*04d0*/ 	.word	0x000043a0


	//----- nvinfo : EIATTR_MAX_THREADS
	.align		4
.L_4719:
        /*04d4*/ 	.byte	0x04, 0x05
        /*04d6*/ 	.short	(.L_4721 - .L_4720)
.L_4720:
        /*04d8*/ 	.word	0x00000080
        /*04dc*/ 	.word	0x00000001
        /*04e0*/ 	.word	0x00000001


	//----- nvinfo : EIATTR_CRS_STACK_SIZE
	.align		4
.L_4721:
        /*04e4*/ 	.byte	0x04, 0x1e
        /*04e6*/ 	.short	(.L_4723 - .L_4722)
.L_4722:
        /*04e8*/ 	.word	0x00000000


	//----- nvinfo : EIATTR_CBANK_PARAM_SIZE
	.align		4
.L_4723:
        /*04ec*/ 	.byte	0x03, 0x19
        /*04ee*/ 	.short	0x0128


	//----- nvinfo : EIATTR_PARAM_CBANK
	.align		4
        /*04f0*/ 	.byte	0x04, 0x0a
        /*04f2*/ 	.short	(.L_4725 - .L_4724)
	.align		4
.L_4724:
        /*04f4*/ 	.word	index@(.nv.constant0._ZN10layer_norm13ln_bwd_kernelINS_13Kernel_traitsIfffffjLj5120ELj1ELj1ELj4ELj16ENS_18Kernel_traits_baseILj5120EfffffjLj128EEEEELb0ELb0ELb0ELb1EEEvNS_9BwdParamsE)
        /*04f8*/ 	.short	0x0210
        /*04fa*/ 	.short	0x0128


	//----- nvinfo : EIATTR_SW_WAR
	.align		4
.L_4725:
        /*04fc*/ 	.byte	0x04, 0x36
        /*04fe*/ 	.short	(.L_4727 - .L_4726)
.L_4726:
        /*0500*/ 	.word	0x00000008
.L_4727:


//--------------------- .nv.info._ZN10layer_norm13ln_bwd_kernelINS_13Kernel_traitsIfffffjLj5120ELj1ELj1ELj4ELj16ENS_18Kernel_traits_baseILj5120EfffffjLj128EEEEELb0ELb0ELb1ELb0EEEvNS_9BwdParamsE --------------------------
	.section	.nv.info._ZN10layer_norm13ln_bwd_kernelINS_13Kernel_traitsIfffffjLj5120ELj1ELj1ELj4ELj16ENS_18Kernel_traits_baseILj5120EfffffjLj128EEEEELb0ELb0ELb1ELb0EEEvNS_9BwdParamsE,"",@"SHT_CUDA_INFO"
	.sectionflags	@""
	.align	4


	//----- nvinfo : EIATTR_CUDA_API_VERSION
	.align		4
        /*0000*/ 	.byte	0x04, 0x37
        /*0002*/ 	.short	(.L_4729 - .L_4728)
.L_4728:
        /*0004*/ 	.word	0x00000082


	//----- nvinfo : EIATTR_KPARAM_INFO
	.align		4
.L_4729:
        /*0008*/ 	.byte	0x04, 0x17
        /*000a*/ 	.short	(.L_4731 - .L_4730)
.L_4730:
        /*000c*/ 	.word	0x00000000
        /*0010*/ 	.short	0x0000
        /*0012*/ 	.short	0x0000
        /*0014*/ 	.byte	0x00, 0xf0, 0xa1, 0x04


	//----- nvinfo : EIATTR_SPARSE_MMA_MASK
	.align		4
.L_4731:
        /*0018*/ 	.byte	0x03, 0x50
        /*001a*/ 	.short	0x0000


	//----- nvinfo : EIATTR_MAXREG_COUNT
	.align		4
        /*001c*/ 	.byte	0x03, 0x1b
        /*001e*/ 	.short	0x00ff


	//----- nvinfo : EIATTR_NUM_BARRIERS
	.align		4
        /*0020*/ 	.byte	0x02, 0x4c
        /*0022*/ 	.byte	0x01
	.zero		1


	//----- nvinfo : EIATTR_ANNOTATIONS
	.align		4
        /*0024*/ 	.byte	0x04, 0x55
        /*0026*/ 	.short	(.L_4733 - .L_4732)


	//   ....[0]....
.L_4732:
        /* <DEDUP_REMOVED lines=19> */


	//----- nvinfo : EIATTR_MERCURY_ISA_VERSION
	.align		4
.L_4733:
        /*0140*/ 	.byte	0x03, 0x5f
        /*0142*/ 	.short	0x0101


	//----- nvinfo : EIATTR_COOP_GROUP_MASK_REGIDS
	.align		4
        /*0144*/ 	.byte	0x04, 0x29
        /*0146*/ 	.short	(.L_4735 - .L_4734)


	//   ....[0]....
.L_4734:
        /*0148*/ 	.word	0xffffffff


	//   ....[1]....
        /*014c*/ 	.word	0xffffffff


	//   ....[2]....
        /*0150*/ 	.word	0xffffffff


	//   ....[3]....
        /*0154*/ 	.word	0xffffffff


	//   ....[4]....
        /*0158*/ 	.word	0xffffffff


	//   ....[5]....
        /*015c*/ 	.word	0xffffffff


	//   ....[6]....
        /*0160*/ 	.word	0xffffffff


	//   ....[7]....
        /*0164*/ 	.word	0xffffffff


	//   ....[8]....
        /*0168*/ 	.word	0xffffffff


	//   ....[9]....
        /*016c*/ 	.word	0xffffffff


	//   ....[10]....
        /*0170*/ 	.word	0x050000b5


	//   ....[11]....
        /*0174*/ 	.word	0x050000b5


	//   ....[12]....
        /*0178*/ 	.word	0x050000b5


	//   ....[13]....
        /*017c*/ 	.word	0x050000b5


	//   ....[14]....
        /*0180*/ 	.word	0x050000b5


	//   ....[15]....
        /*0184*/ 	.word	0x050000b5


	//   ....[16]....
        /*0188*/ 	.word	0x050000b5


	//   ....[17]....
        /*018c*/ 	.word	0x050000b5


	//   ....[18]....
        /*0190*/ 	.word	0x050000b5


	//   ....[19]....
        /*0194*/ 	.word	0x050000b5


	//----- nvinfo : EIATTR_COOP_GROUP_INSTR_OFFSETS
	.align		4
.L_4735:
        /*0198*/ 	.byte	0x04, 0x28
        /*019a*/ 	.short	(.L_4737 - .L_4736)


	//   ....[0]....
.L_4736:
        /*019c*/ 	.word	0x00003100


	//   ....[1]....
        /*01a0*/ 	.word	0x00003120


	//   ....[2]....
        /*01a4*/ 	.word	0x00003140


	//   ....[3]....
        /*01a8*/ 	.word	0x00003160


	//   ....[4]....
        /*01ac*/ 	.word	0x00003180


	//   ....[5]....
        /*01b0*/ 	.word	0x000031a0


	//   ....[6]....
        /*01b4*/ 	.word	0x000031c0


	//   ....[7]....
        /*01b8*/ 	.word	0x000031e0


	//   ....[8]....
        /*01bc*/ 	.word	0x000031f0


	//   ....[9]....
        /*01c0*/ 	.word	0x00003210


	//   ....[10]....
        /*01c4*/ 	.word	0x00006fe0


	//   ....[11]....
        /*01c8*/ 	.word	0x00007050


	//   ....[12]....
        /*01cc*/ 	.word	0x000070c0


	//   ....[13]....
        /*01d0*/ 	.word	0x00007130


	//   ....[14]....
        /*01d4*/ 	.word	0x000071a0


	//   ....[15]....
        /*01d8*/ 	.word	0x00007210


	//   ....[16]....
        /*01dc*/ 	.word	0x00007280


	//   ....[17]....
        /*01e0*/ 	.word	0x000072f0


	//   ....[18]....
        /*01e4*/ 	.word	0x00007360


	//   ....[19]....
        /*01e8*/ 	.word	0x000073b0


	//----- nvinfo : EIATTR_EXIT_INSTR_OFFSETS
	.align		4
.L_4737:
        /*01ec*/ 	.byte	0x04, 0x1c
        /*01ee*/ 	.short	(.L_4739 - .L_4738)


	//   ....[0]....
.L_4738:
        /*01f0*/ 	.word	0x00006f10


	//   ....[1]....
        /*01f4*/ 	.word	0x00006f90


	//----- nvinfo : EIATTR_MAX_THREADS
	.align		4
.L_4739:
        /*01f8*/ 	.byte	0x04, 0x05
        /*01fa*/ 	.short	(.L_4741 - .L_4740)
.L_4740:
        /*01fc*/ 	.word	0x00000080
        /*0200*/ 	.word	0x00000001
        /*0204*/ 	.word	0x00000001


	//----- nvinfo : EIATTR_CRS_STACK_SIZE
	.align		4
.L_4741:
        /*0208*/ 	.byte	0x04, 0x1e
        /*020a*/ 	.short	(.L_4743 - .L_4742)
.L_4742:
        /*020c*/ 	.word	0x00000000


	//----- nvinfo : EIATTR_CBANK_PARAM_SIZE
	.align		4
.L_4743:
        /*0210*/ 	.byte	0x03, 0x19
        /*0212*/ 	.short	0x0128


	//----- nvinfo : EIATTR_PARAM_CBANK
	.align		4
        /*0214*/ 	.byte	0x04, 0x0a
        /*0216*/ 	.short	(.L_4745 - .L_4744)
	.align		4
.L_4744:
        /*0218*/ 	.word	index@(.nv.constant0._ZN10layer_norm13ln_bwd_kernelINS_13Kernel_traitsIfffffjLj5120ELj1ELj1ELj4ELj16ENS_18Kernel_traits_baseILj5120EfffffjLj128EEEEELb0ELb0ELb1ELb0EEEvNS_9BwdParamsE)
        /*021c*/ 	.short	0x0210
        /*021e*/ 	.short	0x0128


	//----- nvinfo : EIATTR_SW_WAR
	.align		4
.L_4745:
        /*0220*/ 	.byte	0x04, 0x36
        /*0222*/ 	.short	(.L_4747 - .L_4746)
.L_4746:
        /*0224*/ 	.word	0x00000008
.L_4747:


//--------------------- .nv.info._ZN10layer_norm13ln_bwd_kernelINS_13Kernel_traitsIfffffjLj5120ELj1ELj1ELj4ELj16ENS_18Kernel_traits_baseILj5120EfffffjLj128EEEEELb0ELb0ELb1ELb1EEEvNS_9BwdParamsE --------------------------
	.section	.nv.info._ZN10layer_norm13ln_bwd_kernelINS_13Kernel_traitsIfffffjLj5120ELj1ELj1ELj4ELj16ENS_18Kernel_traits_baseILj5120EfffffjLj128EEEEELb0ELb0ELb1ELb1EEEvNS_9BwdParamsE,"",@"SHT_CUDA_INFO"
	.sectionflags	@""
	.align	4


	//----- nvinfo : EIATTR_CUDA_API_VERSION
	.align		4
        /*0000*/ 	.byte	0x04, 0x37
        /*0002*/ 	.short	(.L_4749 - .L_4748)
.L_4748:
        /*0004*/ 	.word	0x00000082


	//----- nvinfo : EIATTR_KPARAM_INFO
	.align		4
.L_4749:
        /*0008*/ 	.byte	0x04, 0x17
        /*000a*/ 	.short	(.L_4751 - .L_4750)
.L_4750:
        /*000c*/ 	.word	0x00000000
        /*0010*/ 	.short	0x0000
        /*0012*/ 	.short	0x0000
        /*0014*/ 	.byte	0x00, 0xf0, 0xa1, 0x04


	//----- nvinfo : EIATTR_SPARSE_MMA_MASK
	.align		4
.L_4751:
        /*0018*/ 	.byte	0x03, 0x50
        /*001a*/ 	.short	0x0000


	//----- nvinfo : EIATTR_MAXREG_COUNT
	.align		4
        /*001c*/ 	.byte	0x03, 0x1b
        /*001e*/ 	.short	0x00ff


	//----- nvinfo : EIATTR_NUM_BARRIERS
	.align		4
        /*0020*/ 	.byte	0x02, 0x4c
        /*0022*/ 	.byte	0x01
	.zero		1


	//----- nvinfo : EIATTR_ANNOTATIONS
	.align		4
        /*0024*/ 	.byte	0x04, 0x55
        /*0026*/ 	.short	(.L_4753 - .L_4752)


	//   ....[0]....
.L_4752:
        /* <DEDUP_REMOVED lines=48> */


	//----- nvinfo : EIATTR_MERCURY_ISA_VERSION
	.align		4
.L_4753:
        /*0310*/ 	.byte	0x03, 0x5f
        /*0312*/ 	.short	0x0101


	//----- nvinfo : EIATTR_COOP_GROUP_MASK_REGIDS
	.align		4
        /*0314*/ 	.byte	0x04, 0x29
        /*0316*/ 	.short	(.L_4755 - .L_4754)


	//   ....[0]....
.L_4754:
        /*0318*/ 	.word	0xffffffff


	//   ....[1]....
        /*031c*/ 	.word	0xffffffff


	//   ....[2]....
        /*0320*/ 	.word	0xffffffff


	//   ....[3]....
        /*0324*/ 	.word	0xffffffff


	//   ....[4]....
        /*0328*/ 	.word	0xffffffff


	//   ....[5]....
        /*032c*/ 	.word	0xffffffff


	//   ....[6]....
        /*0330*/ 	.word	0xffffffff


	//   ....[7]....
        /*0334*/ 	.word	0xffffffff


	//   ....[8]....
        /*0338*/ 	.word	0xffffffff


	//   ....[9]....
        /*033c*/ 	.word	0xffffffff


	//   ....[10]....
        /*0340*/ 	.word	0x050000af


	//   ....[11]....
        /*0344*/ 	.word	0x050000af


	//   ....[12]....
        /*0348*/ 	.word	0x050000af


	//   ....[13]....
        /*034c*/ 	.word	0x050000af


	//   ....[14]....
        /*0350*/ 	.word	0x050000af


	//   ....[15]....
        /*0354*/ 	.word	0x050000af


	//   ....[16]....
        /*0358*/ 	.word	0x050000af


	//   ....[17]....
        /*035c*/ 	.word	0x050000af


	//   ....[18]....
        /*0360*/ 	.word	0x050000af


	//   ....[19]....
        /*0364*/ 	.word	0x050000af


	//----- nvinfo : EIATTR_COOP_GROUP_INSTR_OFFSETS
	.align		4
.L_4755:
        /*0368*/ 	.byte	0x04, 0x28
        /*036a*/ 	.short	(.L_4757 - .L_4756)


	//   ....[0]....
.L_4756:
        /*036c*/ 	.word	0x000026d0


	//   ....[1]....
        /*0370*/ 	.word	0x000026f0


	//   ....[2]....
        /*0374*/ 	.word	0x00002710


	//   ....[3]....
        /*0378*/ 	.word	0x00002730


	//   ....[4]....
        /*037c*/ 	.word	0x00002750


	//   ....[5]....
        /*0380*/ 	.word	0x00002770


	//   ....[6]....
        /*0384*/ 	.word	0x00002790


	//   ....[7]....
        /*0388*/ 	.word	0x000027b0


	//   ....[8]....
        /*038c*/ 	.word	0x000027c0


	//   ....[9]....
        /*0390*/ 	.word	0x000027e0


	//   ....[10]....
        /*0394*/ 	.word	0x00005b20


	//   ....[11]....
        /*0398*/ 	.word	0x00005b90


	//   ....[12]....
        /*039c*/ 	.word	0x00005c00


	//   ....[13]....
        /*03a0*/ 	.word	0x00005c60


	//   ....[14]....
        /*03a4*/ 	.word	0x00005cd0


	//   ....[15]....
        /*03a8*/ 	.word	0x00005d30


	//   ....[16]....
        /*03ac*/ 	.word	0x00005da0


	//   ....[17]....
        /*03b0*/ 	.word	0x00005e00


	//   ....[18]....
        /*03b4*/ 	.word	0x00005e70


	//   ....[19]....
        /*03b8*/ 	.word	0x00005ec0


	//----- nvinfo : EIATTR_EXIT_INSTR_OFFSETS
	.align		4
.L_4757:
        /*03bc*/ 	.byte	0x04, 0x1c
        /*03be*/ 	.short	(.L_4759 - .L_4758)


	//   ....[0]....
.L_4758:
        /*03c0*/ 	.word	0x00005ad0


	//----- nvinfo : EIATTR_MAX_THREADS
	.align		4
.L_4759:
        /*03c4*/ 	.byte	0x04, 0x05
        /*03c6*/ 	.short	(.L_4761 - .L_4760)
.L_4760:
        /*03c8*/ 	.word	0x00000080
        /*03cc*/ 	.word	0x00000001
        /*03d0*/ 	.word	0x00000001


	//----- nvinfo : EIATTR_CRS_STACK_SIZE
	.align		4
.L_4761:
        /*03d4*/ 	.byte	0x04, 0x1e
        /*03d6*/ 	.short	(.L_4763 - .L_4762)
.L_4762:
        /*03d8*/ 	.word	0x00000000


	//----- nvinfo : EIATTR_CBANK_PARAM_SIZE
	.align		4
.L_4763:
        /*03dc*/ 	.byte	0x03, 0x19
        /*03de*/ 	.short	0x0128


	//----- nvinfo : EIATTR_PARAM_CBANK
	.align		4
        /*03e0*/ 	.byte	0x04, 0x0a
        /*03e2*/ 	.short	(.L_4765 - .L_4764)
	.align		4
.L_4764:
        /*03e4*/ 	.word	index@(.nv.constant0._ZN10layer_norm13ln_bwd_kernelINS_13Kernel_traitsIfffffjLj5120ELj1ELj1ELj4ELj16ENS_18Kernel_traits_baseILj5120EfffffjLj128EEEEELb0ELb0ELb1ELb1EEEvNS_9BwdParamsE)
        /*03e8*/ 	.short	0x0210
        /*03ea*/ 	.short	0x0128


	//----- nvinfo : EIATTR_SW_WAR
	.align		4
.L_4765:
        /*03ec*/ 	.byte	0x04, 0x36
        /*03ee*/ 	.short	(.L_4767 - .L_4766)
.L_4766:
        /*03f0*/ 	.word	0x00000008
.L_4767:


//--------------------- .nv.info._ZN10layer_norm13ln_bwd_kernelINS_13Kernel_traitsIfffffjLj5120ELj1ELj1ELj4ELj16ENS_18Kernel_traits_baseILj5120EfffffjLj128EEEEELb0ELb1ELb0ELb0EEEvNS_9BwdParamsE --------------------------
	.section	.nv.info._ZN10layer_norm13ln_bwd_kernelINS_13Kernel_traitsIfffffjLj5120ELj1ELj1ELj4ELj16ENS_18Kernel_traits_baseILj5120EfffffjLj128EEEEELb0ELb1ELb0ELb0EEEvNS_9BwdParamsE,"",@"SHT_CUDA_INFO"
	.sectionflags	@""
	.align	4


	//----- nvinfo : EIATTR_CUDA_API_VERSION
	.align		4
        /*0000*/ 	.byte	0x04, 0x37
        /*0002*/ 	.short	(.L_4769 - .L_4768)
.L_4768:
        /*0004*/ 	.word	0x00000082


	//----- nvinfo : EIATTR_KPARAM_INFO
	.align		4
.L_4769:
        /*0008*/ 	.byte	0x04, 0x17
        /*000a*/ 	.short	(.L_4771 - .L_4770)
.L_4770:
        /*000c*/ 	.word	0x00000000
        /*0010*/ 	.short	0x0000
        /*0012*/ 	.short	0x0000
        /*0014*/ 	.byte	0x00, 0xf0, 0xa1, 0x04


	//----- nvinfo : EIATTR_SPARSE_MMA_MASK
	.align		4
.L_4771:
        /*0018*/ 	.byte	0x03, 0x50
        /*001a*/ 	.short	0x0000


	//----- nvinfo : EIATTR_MAXREG_COUNT
	.align		4
        /*001c*/ 	.byte	0x03, 0x1b
        /*001e*/ 	.short	0x00ff


	//----- nvinfo : EIATTR_NUM_BARRIERS
	.align		4
        /*0020*/ 	.byte	0x02, 0x4c
        /*0022*/ 	.byte	0x01
	.zero		1


	//----- nvinfo : EIATTR_ANNOTATIONS
	.align		4
        /*0024*/ 	.byte	0x04, 0x55
        /*0026*/ 	.short	(.L_4773 - .L_4772)


	//   ....[0]....
.L_4772:
        /* <DEDUP_REMOVED lines=95> */


	//----- nvinfo : EIATTR_MERCURY_ISA_VERSION
	.align		4
.L_4773:
        /*0600*/ 	.byte	0x03, 0x5f
        /*0602*/ 	.short	0x0101


	//----- nvinfo : EIATTR_COOP_GROUP_MASK_REGIDS
	.align		4
        /*0604*/ 	.byte	0x04, 0x29
        /*0606*/ 	.short	(.L_4775 - .L_4774)


	//   ....[0]....
.L_4774:
        /*0608*/ 	.word	0xffffffff


	//   ....[1]....
        /*060c*/ 	.word	0xffffffff


	//   ....[2]....
        /*0610*/ 	.word	0xffffffff


	//   ....[3]....
        /*0614*/ 	.word	0xffffffff


	//   ....[4]....
        /*0618*/ 	.word	0xffffffff


	//   ....[5]....
        /*061c*/ 	.word	0xffffffff


	//   ....[6]....
        /*0620*/ 	.word	0xffffffff


	//   ....[7]....
        /*0624*/ 	.word	0xffffffff


	//   ....[8]....
        /*0628*/ 	.word	0xffffffff


	//   ....[9]....
        /*062c*/ 	.word	0xffffffff


	//   ....[10]....
        /*0630*/ 	.word	0x050000be


	//   ....[11]....
        /*0634*/ 	.word	0x050000be


	//   ....[12]....
        /*0638*/ 	.word	0x050000be


	//   ....[13]....
        /*063c*/ 	.word	0x050000be


	//   ....[14]....
        /*0640*/ 	.word	0x050000be


	//   ....[15]....
        /*0644*/ 	.word	0x050000be


	//   ....[16]....
        /*0648*/ 	.word	0x050000be


	//   ....[17]....
        /*064c*/ 	.word	0x050000be


	//   ....[18]....
        /*0650*/ 	.word	0x050000be


	//   ....[19]....
        /*0654*/ 	.word	0x050000be


	//----- nvinfo : EIATTR_COOP_GROUP_INSTR_OFFSETS
	.align		4
.L_4775:
        /*0658*/ 	.byte	0x04, 0x28
        /*065a*/ 	.short	(.L_4777 - .L_4776)


	//   ....[0]....
.L_4776:
        /*065c*/ 	.word	0x00003360


	//   ....[1]....
        /*0660*/ 	.word	0x00003380


	//   ....[2]....
        /*0664*/ 	.word	0x000033a0


	//   ....[3]....
        /*0668*/ 	.word	0x000033c0


	//   ....[4]....
        /*066c*/ 	.word	0x000033e0


	//   ....[5]....
        /*0670*/ 	.word	0x00003400


	//   ....[6]....
        /*0674*/ 	.word	0x00003420


	//   ....[7]....
        /*0678*/ 	.word	0x00003430


	//   ....[8]....
        /*067c*/ 	.word	0x00003460


	//   ....[9]....
        /*0680*/ 	.word	0x00003470


	//   ....[10]....
        /*0684*/ 	.word	0x00006410


	//   ....[11]....
        /*0688*/ 	.word	0x00006480


	//   ....[12]....
        /*068c*/ 	.word	0x000064f0


	//   ....[13]....
        /*0690*/ 	.word	0x00006560


	//   ....[14]....
        /*0694*/ 	.word	0x000065d0


	//   ....[15]....
        /*0698*/ 	.word	0x00006640


	//   ....[16]....
        /*069c*/ 	.word	0x000066b0


	//   ....[17]....
        /*06a0*/ 	.word	0x00006700


	//   ....[18]....
        /*06a4*/ 	.word	0x00006780


	//   ....[19]....
        /*06a8*/ 	.word	0x000067d0


	//----- nvinfo : EIATTR_EXIT_INSTR_OFFSETS
	.align		4
.L_4777:
        /*06ac*/ 	.byte	0x04, 0x1c
        /*06ae*/ 	.short	(.L_4779 - .L_4778)


	//   ....[0]....
.L_4778:
        /*06b0*/ 	.word	0x00006320


	//   ....[1]....
        /*06b4*/ 	.word	0x000063c0


	//----- nvinfo : EIATTR_MAX_THREADS
	.align		4
.L_4779:
        /*06b8*/ 	.byte	0x04, 0x05
        /*06ba*/ 	.short	(.L_4781 - .L_4780)
.L_4780:
        /*06bc*/ 	.word	0x00000080
        /*06c0*/ 	.word	0x00000001
        /*06c4*/ 	.word	0x00000001


	//----- nvinfo : EIATTR_CRS_STACK_SIZE
	.align		4
.L_4781:
        /*06c8*/ 	.byte	0x04, 0x1e
        /*06ca*/ 	.short	(.L_4783 - .L_4782)
.L_4782:
        /*06cc*/ 	.word	0x00000000


	//----- nvinfo : EIATTR_CBANK_PARAM_SIZE
	.align		4
.L_4783:
        /*06d0*/ 	.byte	0x03, 0x19
        /*06d2*/ 	.short	0x0128


	//----- nvinfo : EIATTR_PARAM_CBANK
	.align		4
        /*06d4*/ 	.byte	0x04, 0x0a
        /*06d6*/ 	.short	(.L_4785 - .L_4784)
	.align		4
.L_4784:
        /*06d8*/ 	.word	index@(.nv.constant0._ZN10layer_norm13ln_bwd_kernelINS_13Kernel_traitsIfffffjLj5120ELj1ELj1ELj4ELj16ENS_18Kernel_traits_baseILj5120EfffffjLj128EEEEELb0ELb1ELb0ELb0EEEvNS_9BwdParamsE)
        /*06dc*/ 	.short	0x0210
        /*06de*/ 	.short	0x0128


	//----- nvinfo : EIATTR_SW_WAR
	.align		4
.L_4785:
        /*06e0*/ 	.byte	0x04, 0x36
        /*06e2*/ 	.short	(.L_4787 - .L_4786)
.L_4786:
        /*06e4*/ 	.word	0x00000008
.L_4787:


//--------------------- .nv.info._ZN10layer_norm13ln_bwd_kernelINS_13Kernel_traitsIfffffjLj5120ELj1ELj1ELj4ELj16ENS_18Kernel_traits_baseILj5120EfffffjLj128EEEEELb0ELb1ELb0ELb1EEEvNS_9BwdParamsE --------------------------
	.section	.nv.info._ZN10layer_norm13ln_bwd_kernelINS_13Kernel_traitsIfffffjLj5120ELj1ELj1ELj4ELj16ENS_18Kernel_traits_baseILj5120EfffffjLj128EEEEELb0ELb1ELb0ELb1EEEvNS_9BwdParamsE,"",@"SHT_CUDA_INFO"
	.sectionflags	@""
	.align	4


	//----- nvinfo : EIATTR_CUDA_API_VERSION
	.align		4
        /*0000*/ 	.byte	0x04, 0x37
        /*0002*/ 	.short	(.L_4789 - .L_4788)
.L_4788:
        /*0004*/ 	.word	0x00000082


	//----- nvinfo : EIATTR_KPARAM_INFO
	.align		4
.L_4789:
        /*0008*/ 	.byte	0x04, 0x17
        /*000a*/ 	.short	(.L_4791 - .L_4790)
.L_4790:
        /*000c*/ 	.word	0x00000000
        /*0010*/ 	.short	0x0000
        /*0012*/ 	.short	0x0000
        /*0014*/ 	.byte	0x00, 0xf0, 0xa1, 0x04


	//----- nvinfo : EIATTR_SPARSE_MMA_MASK
	.align		4
.L_4791:
        /*0018*/ 	.byte	0x03, 0x50
        /*001a*/ 	.short	0x0000


	//----- nvinfo : EIATTR_MAXREG_COUNT
	.align		4
        /*001c*/ 	.byte	0x03, 0x1b
        /*001e*/ 	.short	0x00ff


	//----- nvinfo : EIATTR_NUM_BARRIERS
	.align		4
        /*0020*/ 	.byte	0x02, 0x4c
        /*0022*/ 	.byte	0x01
	.zero		1


	//----- nvinfo : EIATTR_ANNOTATIONS
	.align		4
        /*0024*/ 	.byte	0x04, 0x55
        /*0026*/ 	.short	(.L_4793 - .L_4792)


	//   ....[0]....
.L_4792:
        /* <DEDUP_REMOVED lines=231> */


	//----- nvinfo : EIATTR_MERCURY_ISA_VERSION
	.align		4
.L_4793:
        /*0e88*/ 	.byte	0x03, 0x5f
        /*0e8a*/ 	.short	0x0101


	//----- nvinfo : EIATTR_COOP_GROUP_MASK_REGIDS
	.align		4
        /*0e8c*/ 	.byte	0x04, 0x29
        /*0e8e*/ 	.short	(.L_4795 - .L_4794)


	//   ....[0]....
.L_4794:
        /*0e90*/ 	.word	0xffffffff


	//   ....[1]....
        /*0e94*/ 	.word	0xffffffff


	//   ....[2]....
        /*0e98*/ 	.word	0xffffffff


	//   ....[3]....
        /*0e9c*/ 	.word	0xffffffff


	//   ....[4]....
        /*0ea0*/ 	.word	0xffffffff


	//   ....[5]....
        /*0ea4*/ 	.word	0xffffffff


	//   ....[6]....
        /*0ea8*/ 	.word	0xffffffff


	//   ....[7]....
        /*0eac*/ 	.word	0xffffffff


	//   ....[8]....
        /*0eb0*/ 	.word	0xffffffff


	//   ....[9]....
        /*0eb4*/ 	.word	0xffffffff


	//   ....[10]....
        /*0eb8*/ 	.word	0x05000083


	//   ....[11]....
        /*0ebc*/ 	.word	0x05000083


	//   ....[12]....
        /*0ec0*/ 	.word	0x05000083


	//   ....[13]....
        /*0ec4*/ 	.word	0x05000083


	//   ....[14]....
        /*0ec8*/ 	.word	0x05000083


	//   ....[15]....
        /*0ecc*/ 	.word	0x05000083


	//   ....[16]....
        /*0ed0*/ 	.word	0x05000083


	//   ....[17]....
        /*0ed4*/ 	.word	0x05000083


	//   ....[18]....
        /*0ed8*/ 	.word	0x05000083


	//   ....[19]....
        /*0edc*/ 	.word	0x05000083


	//----- nvinfo : EIATTR_COOP_GROUP_INSTR_OFFSETS
	.align		4
.L_4795:
        /*0ee0*/ 	.byte	0x04, 0x28
        /*0ee2*/ 	.short	(.L_4797 - .L_4796)


	//   ....[0]....
.L_4796:
        /*0ee4*/ 	.word	0x00003420


	//   ....[1]....
        /*0ee8*/ 	.word	0x000034a0


	//   ....[2]....
        /*0eec*/ 	.word	0x000034e0


	//   ....[3]....
        /*0ef0*/ 	.word	0x00003500


	//   ....[4]....
        /*0ef4*/ 	.word	0x00003520


	//   ....[5]....
        /*0ef8*/ 	.word	0x00003540


	//   ....[6]....
        /*0efc*/ 	.word	0x00003560


	//   ....[7]....
        /*0f00*/ 	.word	0x00003580


	//   ....[8]....
        /*0f04*/ 	.word	0x00003590


	//   ....[9]....
        /*0f08*/ 	.word	0x000035b0


	//   ....[10]....
        /*0f0c*/ 	.word	0x000061e0


	//   ....[11]....
        /*0f10*/ 	.word	0x00006290


	//   ....[12]....
        /*0f14*/ 	.word	0x000062f0


	//   ....[13]....
        /*0f18*/ 	.word	0x00006340


	//   ....[14]....
        /*0f1c*/ 	.word	0x000063a0


	//   ....[15]....
        /*0f20*/ 	.word	0x000063f0


	//   ....[16]....
        /*0f24*/ 	.word	0x00006450


	//   ....[17]....
        /*0f28*/ 	.word	0x000064a0


	//   ....[18]....
        /*0f2c*/ 	.word	0x00006500


	//   ....[19]....
        /*0f30*/ 	.word	0x00006550


	//----- nvinfo : EIATTR_EXIT_INSTR_OFFSETS
	.align		4
.L_4797:
        /*0f34*/ 	.byte	0x04, 0x1c
        /*0f36*/ 	.short	(.L_4799 - .L_4798)


	//   ....[0]....
.L_4798:
        /*0f38*/ 	.word	0x00006160


	//----- nvinfo : EIATTR_MAX_THREADS
	.align		4
.L_4799:
        /*0f3c*/ 	.byte	0x04, 0x05
        /*0f3e*/ 	.short	(.L_4801 - .L_4800)
.L_4800:
        /*0f40*/ 	.word	0x00000080
        /*0f44*/ 	.word	0x00000001
        /*0f48*/ 	.word	0x00000001


	//----- nvinfo : EIATTR_CRS_STACK_SIZE
	.align		4
.L_4801:
        /*0f4c*/ 	.byte	0x04, 0x1e
        /*0f4e*/ 	.short	(.L_4803 - .L_4802)
.L_4802:
        /*0f50*/ 	.word	0x00000000


	//----- nvinfo : EIATTR_CBANK_PARAM_SIZE
	.align		4
.L_4803:
        /*0f54*/ 	.byte	0x03, 0x19
        /*0f56*/ 	.short	0x0128


	//----- nvinfo : EIATTR_PARAM_CBANK
	.align		4
        /*0f58*/ 	.byte	0x04, 0x0a
        /*0f5a*/ 	.short	(.L_4805 - .L_4804)
	.align		4
.L_4804:
        /*0f5c*/ 	.word	index@(.nv.constant0._ZN10layer_norm13ln_bwd_kernelINS_13Kernel_traitsIfffffjLj5120ELj1ELj1ELj4ELj16ENS_18Kernel_traits_baseILj5120EfffffjLj128EEEEELb0ELb1ELb0ELb1EEEvNS_9BwdParamsE)
        /*0f60*/ 	.short	0x0210
        /*0f62*/ 	.short	0x0128


	//----- nvinfo : EIATTR_SW_WAR
	.align		4
.L_4805:
        /*0f64*/ 	.byte	0x04, 0x36
        /*0f66*/ 	.short	(.L_4807 - .L_4806)
.L_4806:
        /*0f68*/ 	.word	0x00000008
.L_4807:


//--------------------- .nv.info._ZN10layer_norm13ln_bwd_kernelINS_13Kernel_traitsIfffffjLj5120ELj1ELj1ELj4ELj16ENS_18Kernel_traits_baseILj5120EfffffjLj128EEEEELb0ELb1ELb1ELb0EEEvNS_9BwdParamsE --------------------------
	.section	.nv.info._ZN10layer_norm13ln_bwd_kernelINS_13Kernel_traitsIfffffjLj5120ELj1ELj1ELj4ELj16ENS_18Kernel_traits_baseILj5120EfffffjLj128EEEEELb0ELb1ELb1ELb0EEEvNS_9BwdParamsE,"",@"SHT_CUDA_INFO"
	.sectionflags	@""
	.align	4


	//----- nvinfo : EIATTR_CUDA_API_VERSION
	.align		4
        /*0000*/ 	.byte	0x04, 0x37
        /*0002*/ 	.short	(.L_4809 - .L_4808)
.L_4808:
        /*0004*/ 	.word	0x00000082


	//----- nvinfo : EIATTR_KPARAM_INFO
	.align		4
.L_4809:
        /*0008*/ 	.byte	0x04, 0x17
        /*000a*/ 	.short	(.L_4811 - .L_4810)
.L_4810:
        /*000c*/ 	.word	0x00000000
        /*0010*/ 	.short	0x0000
        /*0012*/ 	.short	0x0000
        /*0014*/ 	.byte	0x00, 0xf0, 0xa1, 0x04


	//----- nvinfo : EIATTR_SPARSE_MMA_MASK
	.align		4
.L_4811:
        /*0018*/ 	.byte	0x03, 0x50
        /*001a*/ 	.short	0x0000


	//----- nvinfo : EIATTR_MAXREG_COUNT
	.align		4
        /*001c*/ 	.byte	0x03, 0x1b
        /*001e*/ 	.short	0x00ff


	//----- nvinfo : EIATTR_NUM_BARRIERS
	.align		4
        /*0020*/ 	.byte	0x02, 0x4c
        /*0022*/ 	.byte	0x01
	.zero		1


	//----- nvinfo : EIATTR_ANNOTATIONS
	.align		4
        /*0024*/ 	.byte	0x04, 0x55
        /*0026*/ 	.short	(.L_4813 - .L_4812)


	//   ....[0]....
.L_4812:
        /* <DEDUP_REMOVED lines=104> */


	//----- nvinfo : EIATTR_MERCURY_ISA_VERSION
	.align		4
.L_4813:
        /*0690*/ 	.byte	0x03, 0x5f
        /*0692*/ 	.short	0x0101


	//----- nvinfo : EIATTR_COOP_GROUP_MASK_REGIDS
	.align		4
        /*0694*/ 	.byte	0x04, 0x29
        /*0696*/ 	.short	(.L_4815 - .L_4814)


	//   ....[0]....
.L_4814:
        /*0698*/ 	.word	0xffffffff


	//   ....[1]....
        /*069c*/ 	.word	0xffffffff


	//   ....[2]....
        /*06a0*/ 	.word	0xffffffff


	//   ....[3]....
        /*06a4*/ 	.word	0xffffffff


	//   ....[4]....
        /*06a8*/ 	.word	0xffffffff


	//   ....[5]....
        /*06ac*/ 	.word	0xffffffff


	//   ....[6]....
        /*06b0*/ 	.word	0xffffffff


	//   ....[7]....
        /*06b4*/ 	.word	0xffffffff


	//   ....[8]....
        /*06b8*/ 	.word	0xffffffff


	//   ....[9]....
        /*06bc*/ 	.word	0xffffffff


	//   ....[10]....
        /*06c0*/ 	.word	0x050000c0


	//   ....[11]....
        /*06c4*/ 	.word	0x050000c0


	//   ....[12]....
        /*06c8*/ 	.word	0x050000c0


	//   ....[13]....
        /*06cc*/ 	.word	0x050000c0


	//   ....[14]....
        /*06d0*/ 	.word	0x050000c0


	//   ....[15]....
        /*06d4*/ 	.word	0x050000c0


	//   ....[16]....
        /*06d8*/ 	.word	0x050000c0


	//   ....[17]....
        /*06dc*/ 	.word	0x050000c0


	//   ....[18]....
        /*06e0*/ 	.word	0x050000c0


	//   ....[19]....
        /*06e4*/ 	.word	0x050000c0


	//----- nvinfo : EIATTR_COOP_GROUP_INSTR_OFFSETS
	.align		4
.L_4815:
        /*06e8*/ 	.byte	0x04, 0x28
        /*06ea*/ 	.short	(.L_4817 - .L_4816)


	//   ....[0]....
.L_4816:
        /*06ec*/ 	.word	0x00003af0


	//   ....[1]....
        /*06f0*/ 	.word	0x00003b10


	//   ....[2]....
        /*06f4*/ 	.word	0x00003b30


	//   ....[3]....
        /*06f8*/ 	.word	0x00003b50


	//   ....[4]....
        /*06fc*/ 	.word	0x00003b70


	//   ....[5]....
        /*0700*/ 	.word	0x00003b90


	//   ....[6]....
        /*0704*/ 	.word	0x00003bb0


	//   ....[7]....
        /*0708*/ 	.word	0x00003bd0


	//   ....[8]....
        /*070c*/ 	.word	0x00003be0


	//   ....[9]....
        /*0710*/ 	.word	0x00003c00


	//   ....[10]....
        /*0714*/ 	.word	0x00008650


	//   ....[11]....
        /*0718*/ 	.word	0x000086c0


	//   ....[12]....
        /*071c*/ 	.word	0x00008730


	//   ....[13]....
        /*0720*/ 	.word	0x000087a0


	//   ....[14]....
        /*0724*/ 	.word	0x00008810


	//   ....[15]....
        /*0728*/ 	.word	0x00008880


	//   ....[16]....
        /*072c*/ 	.word	0x000088f0


	//   ....[17]....
        /*0730*/ 	.word	0x00008960


	//   ....[18]....
        /*0734*/ 	.word	0x000089d0


	//   ....[19]....
        /*0738*/ 	.word	0x00008a20


	//----- nvinfo : EIATTR_EXIT_INSTR_OFFSETS
	.align		4
.L_4817:
        /*073c*/ 	.byte	0x04, 0x1c
        /*073e*/ 	.short	(.L_4819 - .L_4818)


	//   ....[0]....
.L_4818:
        /*0740*/ 	.word	0x00008560


	//   ....[1]....
        /*0744*/ 	.word	0x00008600


	//----- nvinfo : EIATTR_MAX_THREADS
	.align		4
.L_4819:
        /*0748*/ 	.byte	0x04, 0x05
        /*074a*/ 	.short	(.L_4821 - .L_4820)
.L_4820:
        /*074c*/ 	.word	0x00000080
        /*0750*/ 	.word	0x00000001
        /*0754*/ 	.word	0x00000001


	//----- nvinfo : EIATTR_CRS_STACK_SIZE
	.align		4
.L_4821:
        /*0758*/ 	.byte	0x04, 0x1e
        /*075a*/ 	.short	(.L_4823 - .L_4822)
.L_4822:
        /*075c*/ 	.word	0x00000000


	//----- nvinfo : EIATTR_CBANK_PARAM_SIZE
	.align		4
.L_4823:
        /*0760*/ 	.byte	0x03, 0x19
        /*0762*/ 	.short	0x0128


	//----- nvinfo : EIATTR_PARAM_CBANK
	.align		4
        /*0764*/ 	.byte	0x04, 0x0a
        /*0766*/ 	.short	(.L_4825 - .L_4824)
	.align		4
.L_4824:
        /*0768*/ 	.word	index@(.nv.constant0._ZN10layer_norm13ln_bwd_kernelINS_13Kernel_traitsIfffffjLj5120ELj1ELj1ELj4ELj16ENS_18Kernel_traits_baseILj5120EfffffjLj128EEEEELb0ELb1ELb1ELb0EEEvNS_9BwdParamsE)
        /*076c*/ 	.short	0x0210
        /*076e*/ 	.short	0x0128


	//----- nvinfo : EIATTR_SW_WAR
	.align		4
.L_4825:
        /*0770*/ 	.byte	0x04, 0x36
        /*0772*/ 	.short	(.L_4827 - .L_4826)
.L_4826:
        /*0774*/ 	.word	0x00000008
.L_4827:


//--------------------- .nv.info._ZN10layer_norm13ln_bwd_kernelINS_13Kernel_traitsIfffffjLj5120ELj1ELj1ELj4ELj16ENS_18Kernel_traits_baseILj5120EfffffjLj128EEEEELb0ELb1ELb1ELb1EEEvNS_9BwdParamsE --------------------------
	.section	.nv.info._ZN10layer_norm13ln_bwd_kernelINS_13Kernel_traitsIfffffjLj5120ELj1ELj1ELj4ELj16ENS_18Kernel_traits_baseILj5120EfffffjLj128EEEEELb0ELb1ELb1ELb1EEEvNS_9BwdParamsE,"",@"SHT_CUDA_INFO"
	.sectionflags	@""
	.align	4


	//----- nvinfo : EIATTR_CUDA_API_VERSION
	.align		4
        /*0000*/ 	.byte	0x04, 0x37
        /*0002*/ 	.short	(.L_4829 - .L_4828)
.L_4828:
        /*0004*/ 	.word	0x00000082


	//----- nvinfo : EIATTR_KPARAM_INFO
	.align		4
.L_4829:
        /*0008*/ 	.byte	0x04, 0x17
        /*000a*/ 	.short	(.L_4831 - .L_4830)
.L_4830:
        /*000c*/ 	.word	0x00000000
        /*0010*/ 	.short	0x0000
        /*0012*/ 	.short	0x0000
        /*0014*/ 	.byte	0x00, 0xf0, 0xa1, 0x04


	//----- nvinfo : EIATTR_SPARSE_MMA_MASK
	.align		4
.L_4831:
        /*0018*/ 	.byte	0x03, 0x50
        /*001a*/ 	.short	0x0000


	//----- nvinfo : EIATTR_MAXREG_COUNT
	.align		4
        /*001c*/ 	.byte	0x03, 0x1b
        /*001e*/ 	.short	0x00ff


	//----- nvinfo : EIATTR_NUM_BARRIERS
	.align		4
        /*0020*/ 	.byte	0x02, 0x4c
        /*0022*/ 	.byte	0x01
	.zero		1


	//----- nvinfo : EIATTR_ANNOTATIONS
	.align		4
        /*0024*/ 	.byte	0x04, 0x55
        /*0026*/ 	.short	(.L_4833 - .L_4832)


	//   ....[0]....
.L_4832:
        /* <DEDUP_REMOVED lines=122> */


	//----- nvinfo : EIATTR_MERCURY_ISA_VERSION
	.align		4
.L_4833:
        /*07b0*/ 	.byte	0x03, 0x5f
        /*07b2*/ 	.short	0x0101


	//----- nvinfo : EIATTR_COOP_GROUP_MASK_REGIDS
	.align		4
        /*07b4*/ 	.byte	0x04, 0x29
        /*07b6*/ 	.short	(.L_4835 - .L_4834)


	//   ....[0]....
.L_4834:
        /*07b8*/ 	.word	0xffffffff


	//   ....[1]....
        /*07bc*/ 	.word	0xffffffff


	//   ....[2]....
        /*07c0*/ 	.word	0xffffffff


	//   ....[3]....
        /*07c4*/ 	.word	0xffffffff


	//   ....[4]....
        /*07c8*/ 	.word	0xffffffff


	//   ....[5]....
        /*07cc*/ 	.word	0xffffffff


	//   ....[6]....
        /*07d0*/ 	.word	0xffffffff


	//   ....[7]....
        /*07d4*/ 	.word	0xffffffff


	//   ....[8]....
        /*07d8*/ 	.word	0xffffffff


	//   ....[9]....
        /*07dc*/ 	.word	0xffffffff


	//   ....[10]....
        /*07e0*/ 	.word	0x050000d4


	//   ....[11]....
        /*07e4*/ 	.word	0x050000d4


	//   ....[12]....
        /*07e8*/ 	.word	0x050000d4


	//   ....[13]....
        /*07ec*/ 	.word	0x050000d4


	//   ....[14]....
        /*07f0*/ 	.word	0x050000d4


	//   ....[15]....
        /*07f4*/ 	.word	0x050000d4


	//   ....[16]....
        /*07f8*/ 	.word	0x050000d4


	//   ....[17]....
        /*07fc*/ 	.word	0x050000d4


	//   ....[18]....
        /*0800*/ 	.word	0x050000d4


	//   ....[19]....
        /*0804*/ 	.word	0x050000d4


	//----- nvinfo : EIATTR_COOP_GROUP_INSTR_OFFSETS
	.align		4
.L_4835:
        /*0808*/ 	.byte	0x04, 0x28
        /*080a*/ 	.short	(.L_4837 - .L_4836)


	//   ....[0]....
.L_4836:
        /*080c*/ 	.word	0x00002fb0


	//   ....[1]....
        /*0810*/ 	.word	0x00002fd0


	//   ....[2]....
        /*0814*/ 	.word	0x00002ff0


	//   ....[3]....
        /*0818*/ 	.word	0x00003010


	//   ....[4]....
        /*081c*/ 	.word	0x00003030


	//   ....[5]....
        /*0820*/ 	.word	0x00003050


	//   ....[6]....
        /*0824*/ 	.word	0x00003070


	//   ....[7]....
        /*0828*/ 	.word	0x00003080


	//   ....[8]....
        /*082c*/ 	.word	0x000030b0


	//   ....[9]....
        /*0830*/ 	.word	0x000030c0


	//   ....[10]....
        /*0834*/ 	.word	0x00006ca0


	//   ....[11]....
        /*0838*/ 	.word	0x00006d00


	//   ....[12]....
        /*083c*/ 	.word	0x00006d70


	//   ....[13]....
        /*0840*/ 	.word	0x00006dd0


	//   ....[14]....
        /*0844*/ 	.word	0x00006e40


	//   ....[15]....
        /*0848*/ 	.word	0x00006ea0


	//   ....[16]....
        /*084c*/ 	.word	0x00006f10


	//   ....[17]....
        /*0850*/ 	.word	0x00006f70


	//   ....[18]....
        /*0854*/ 	.word	0x00006fd0


	//   ....[19]....
        /*0858*/ 	.word	0x00007030


	//----- nvinfo : EIATTR_EXIT_INSTR_OFFSETS
	.align		4
.L_4837:
        /*085c*/ 	.byte	0x04, 0x1c
        /*085e*/ 	.short	(.L_4839 - .L_4838)


	//   ....[0]....
.L_4838:
        /*0860*/ 	.word	0x00006c50


	//----- nvinfo : EIATTR_MAX_THREADS
	.align		4
.L_4839:
        /*0864*/ 	.byte	0x04, 0x05
        /*0866*/ 	.short	(.L_4841 - .L_4840)
.L_4840:
        /*0868*/ 	.word	0x00000080
        /*086c*/ 	.word	0x00000001
        /*0870*/ 	.word	0x00000001


	//----- nvinfo : EIATTR_CRS_STACK_SIZE
	.align		4
.L_4841:
        /*0874*/ 	.byte	0x04, 0x1e
        /*0876*/ 	.short	(.L_4843 - .L_4842)
.L_4842:
        /*0878*/ 	.word	0x00000000


	//----- nvinfo : EIATTR_CBANK_PARAM_SIZE
	.align		4
.L_4843:
        /*087c*/ 	.byte	0x03, 0x19
        /*087e*/ 	.short	0x0128


	//----- nvinfo : EIATTR_PARAM_CBANK
	.align		4
        /*0880*/ 	.byte	0x04, 0x0a
        /*0882*/ 	.short	(.L_4845 - .L_4844)
	.align		4
.L_4844:
        /*0884*/ 	.word	index@(.nv.constant0._ZN10layer_norm13ln_bwd_kernelINS_13Kernel_traitsIfffffjLj5120ELj1ELj1ELj4ELj16ENS_18Kernel_traits_baseILj5120EfffffjLj128EEEEELb0ELb1ELb1ELb1EEEvNS_9BwdParamsE)
        /*0888*/ 	.short	0x0210
        /*088a*/ 	.short	0x0128


	//----- nvinfo : EIATTR_SW_WAR
	.align		4
.L_4845:
        /*088c*/ 	.byte	0x04, 0x36
        /*088e*/ 	.short	(.L_4847 - .L_4846)
.L_4846:
        /*0890*/ 	.word	0x00000008
.L_4847:


//--------------------- .nv.info._ZN10layer_norm13ln_bwd_kernelINS_13Kernel_traitsIfffffjLj5120ELj1ELj1ELj4ELj16ENS_18Kernel_traits_baseILj5120EfffffjLj128EEEEELb1ELb0ELb0ELb0EEEvNS_9BwdParamsE --------------------------
	.section	.nv.info._ZN10layer_norm13ln_bwd_kernelINS_13Kernel_traitsIfffffjLj5120ELj1ELj1ELj4ELj16ENS_18Kernel_traits_baseILj5120EfffffjLj128EEEEELb1ELb0ELb0ELb0EEEvNS_9BwdParamsE,"",@"SHT_CUDA_INFO"
	.sectionflags	@""
	.align	4


	//----- nvinfo : EIATTR_CUDA_API_VERSION
	.align		4
        /*0000*/ 	.byte	0x04, 0x37
        /*0002*/ 	.short	(.L_4849 - .L_4848)
.L_4848:
        /*0004*/ 	.word	0x00000082


	//----- nvinfo : EIATTR_KPARAM_INFO
	.align		4
.L_4849:
        /*0008*/ 	.byte	0x04, 0x17
        /*000a*/ 	.short	(.L_4851 - .L_4850)
.L_4850:
        /*000c*/ 	.word	0x00000000
        /*0010*/ 	.short	0x0000
        /*0012*/ 	.short	0x0000
        /*0014*/ 	.byte	0x00, 0xf0, 0xa1, 0x04


	//----- nvinfo : EIATTR_SPARSE_MMA_MASK
	.align		4
.L_4851:
        /*0018*/ 	.byte	0x03, 0x50
        /*001a*/ 	.short	0x0000


	//----- nvinfo : EIATTR_MAXREG_COUNT
	.align		4
        /*001c*/ 	.byte	0x03, 0x1b
        /*001e*/ 	.short	0x00ff


	//----- nvinfo : EIATTR_NUM_BARRIERS
	.align		4
        /*0020*/ 	.byte	0x02, 0x4c
        /*0022*/ 	.byte	0x01
	.zero		1


	//----- nvinfo : EIATTR_ANNOTATIONS
	.align		4
        /*0024*/ 	.byte	0x04, 0x55
        /*0026*/ 	.short	(.L_4853 - .L_4852)


	//   ....[0]....
.L_4852:
        /* <DEDUP_REMOVED lines=27> */


	//----- nvinfo : EIATTR_MERCURY_ISA_VERSION
	.align		4
.L_4853:
        /*01c0*/ 	.byte	0x03, 0x5f
        /*01c2*/ 	.short	0x0101


	//----- nvinfo : EIATTR_COOP_GROUP_MASK_REGIDS
	.align		4
        /*01c4*/ 	.byte	0x04, 0x29
        /*01c6*/ 	.short	(.L_4855 - .L_4854)


	//   ....[0]....
.L_4854:
        /*01c8*/ 	.word	0xffffffff


	//   ....[1]....
        /*01cc*/ 	.word	0xffffffff


	//   ....[2]....
        /*01d0*/ 	.word	0xffffffff


	//   ....[3]....
        /*01d4*/ 	.word	0xffffffff


	//   ....[4]....
        /*01d8*/ 	.word	0xffffffff


	//   ....[5]....
        /*01dc*/ 	.word	0xffffffff


	//   ....[6]....
        /*01e0*/ 	.word	0xffffffff


	//   ....[7]....
        /*01e4*/ 	.word	0xffffffff


	//   ....[8]....
        /*01e8*/ 	.word	0xffffffff


	//   ....[9]....
        /*01ec*/ 	.word	0xffffffff


	//   ....[10]....
        /*01f0*/ 	.word	0x050000af


	//   ....[11]....
        /*01f4*/ 	.word	0x050000af


	//   ....[12]....
        /*01f8*/ 	.word	0x050000af


	//   ....[13]....
        /*01fc*/ 	.word	0x050000af


	//   ....[14]....
        /*0200*/ 	.word	0x050000af


	//   ....[15]....
        /*0204*/ 	.word	0x050000af


	//   ....[16]....
        /*0208*/ 	.word	0x050000af


	//   ....[17]....
        /*020c*/ 	.word	0x050000af


	//   ....[18]....
        /*0210*/ 	.word	0x050000af


	//   ....[19]....
        /*0214*/ 	.word	0x050000af


	//----- nvinfo : EIATTR_COOP_GROUP_INSTR_OFFSETS
	.align		4
.L_4855:
        /*0218*/ 	.byte	0x04, 0x28
        /*021a*/ 	.short	(.L_4857 - .L_4856)


	//   ....[0]....
.L_4856:
        /*021c*/ 	.word	0x00002c20


	//   ....[1]....
        /*0220*/ 	.word	0x00002c40


	//   ....[2]....
        /*0224*/ 	.word	0x00002c60


	//   ....[3]....
        /*0228*/ 	.word	0x00002c80


	//   ....[4]....
        /*022c*/ 	.word	0x00002ca0


	//   ....[5]....
        /*0230*/ 	.word	0x00002cc0


	//   ....[6]....
        /*0234*/ 	.word	0x00002ce0


	//   ....[7]....
        /*0238*/ 	.word	0x00002d00


	//   ....[8]....
        /*023c*/ 	.word	0x00002d20


	//   ....[9]....
        /*0240*/ 	.word	0x00002d30


	//   ....[10]....
        /*0244*/ 	.word	0x00005650


	//   ....[11]....
        /*0248*/ 	.word	0x000056c0


	//   ....[12]....
        /*024c*/ 	.word	0x00005730


	//   ....[13]....
        /*0250*/ 	.word	0x000057a0


	//   ....[14]....
        /*0254*/ 	.word	0x00005810


	//   ....[15]....
        /*0258*/ 	.word	0x00005880


	//   ....[16]....
        /*025c*/ 	.word	0x000058f0


	//   ....[17]....
        /*0260*/ 	.word	0x00005960


	//   ....[18]....
        /*0264*/ 	.word	0x000059d0


	//   ....[19]....
        /*0268*/ 	.word	0x00005a20


	//----- nvinfo : EIATTR_EXIT_INSTR_OFFSETS
	.align		4
.L_4857:
        /*026c*/ 	.byte	0x04, 0x1c
        /*026e*/ 	.short	(.L_4859 - .L_4858)


	//   ....[0]....
.L_4858:
        /*0270*/ 	.word	0x00005570


	//   ....[1]....
        /*0274*/ 	.word	0x000055f0


	//----- nvinfo : EIATTR_MAX_THREADS
	.align		4
.L_4859:
        /*0278*/ 	.byte	0x04, 0x05
        /*027a*/ 	.short	(.L_4861 - .L_4860)
.L_4860:
        /*027c*/ 	.word	0x00000080
        /*0280*/ 	.word	0x00000001
        /*0284*/ 	.word	0x00000001


	//----- nvinfo : EIATTR_CRS_STACK_SIZE
	.align		4
.L_4861:
        /*0288*/ 	.byte	0x04, 0x1e
        /*028a*/ 	.short	(.L_4863 - .L_4862)
.L_4862:
        /*028c*/ 	.word	0x00000000


	//----- nvinfo : EIATTR_CBANK_PARAM_SIZE
	.align		4
.L_4863:
        /*0290*/ 	.byte	0x03, 0x19
        /*0292*/ 	.short	0x0128


	//----- nvinfo : EIATTR_PARAM_CBANK
	.align		4
        /*0294*/ 	.byte	0x04, 0x0a
        /*0296*/ 	.short	(.L_4865 - .L_4864)
	.align		4
.L_4864:
        /*0298*/ 	.word	index@(.nv.constant0._ZN10layer_norm13ln_bwd_kernelINS_13Kernel_traitsIfffffjLj5120ELj1ELj1ELj4ELj16ENS_18Kernel_traits_baseILj5120EfffffjLj128EEEEELb1ELb0ELb0ELb0EEEvNS_9BwdParamsE)
        /*029c*/ 	.short	0x0210
        /*029e*/ 	.short	0x0128


	//----- nvinfo : EIATTR_SW_WAR
	.align		4
.L_4865:
        /*02a0*/ 	.byte	0x04, 0x36
        /*02a2*/ 	.short	(.L_4867 - .L_4866)
.L_4866:
        /*02a4*/ 	.word	0x00000008
.L_4867:


//--------------------- .nv.info._ZN10layer_norm13ln_bwd_kernelINS_13Kernel_traitsIfffffjLj5120ELj1ELj1ELj4ELj16ENS_18Kernel_traits_baseILj5120EfffffjLj128EEEEELb1ELb0ELb0ELb1EEEvNS_9BwdParamsE --------------------------
	.section	.nv.info._ZN10layer_norm13ln_bwd_kernelINS_13Kernel_traitsIfffffjLj5120ELj1ELj1ELj4ELj16ENS_18Kernel_traits_baseILj5120EfffffjLj128EEEEELb1ELb0ELb0ELb1EEEvNS_9BwdParamsE,"",@"SHT_CUDA_INFO"
	.sectionflags	@""
	.align	4


	//----- nvinfo : EIATTR_CUDA_API_VERSION
	.align		4
        /*0000*/ 	.byte	0x04, 0x37
        /*0002*/ 	.short	(.L_4869 - .L_4868)
.L_4868:
        /*0004*/ 	.word	0x00000082


	//----- nvinfo : EIATTR_KPARAM_INFO
	.align		4
.L_4869:
        /*0008*/ 	.byte	0x04, 0x17
        /*000a*/ 	.short	(.L_4871 - .L_4870)
.L_4870:
        /*000c*/ 	.word	0x00000000
        /*0010*/ 	.short	0x0000
        /*0012*/ 	.short	0x0000
        /*0014*/ 	.byte	0x00, 0xf0, 0xa1, 0x04


	//----- nvinfo : EIATTR_SPARSE_MMA_MASK
	.align		4
.L_4871:
        /*0018*/ 	.byte	0x03, 0x50
        /*001a*/ 	.short	0x0000


	//----- nvinfo : EIATTR_MAXREG_COUNT
	.align		4
        /*001c*/ 	.byte	0x03, 0x1b
        /*001e*/ 	.short	0x00ff


	//----- nvinfo : EIATTR_NUM_BARRIERS
	.align		4
        /*0020*/ 	.byte	0x02, 0x4c
        /*0022*/ 	.byte	0x01
	.zero		1


	//----- nvinfo : EIATTR_ANNOTATIONS
	.align		4
        /*0024*/ 	.byte	0x04, 0x55
        /*0026*/ 	.short	(.L_4873 - .L_4872)


	//   ....[0]....
.L_4872:
        /* <DEDUP_REMOVED lines=99> */


	//----- nvinfo : EIATTR_MERCURY_ISA_VERSION
	.align		4
.L_4873:
        /*0648*/ 	.byte	0x03, 0x5f
        /*064a*/ 	.short	0x0101


	//----- nvinfo : EIATTR_COOP_GROUP_MASK_REGIDS
	.align		4
        /*064c*/ 	.byte	0x04, 0x29
        /*064e*/ 	.short	(.L_4875 - .L_4874)


	//   ....[0]....
.L_4874:
        /*0650*/ 	.word	0xffffffff


	//   ....[1]....
        /*0654*/ 	.word	0xffffffff


	//   ....[2]....
        /*0658*/ 	.word	0xffffffff


	//   ....[3]....
        /*065c*/ 	.word	0xffffffff


	//   ....[4]....
        /*0660*/ 	.word	0xffffffff


	//   ....[5]....
        /*0664*/ 	.word	0xffffffff


	//   ....[6]....
        /*0668*/ 	.word	0xffffffff


	//   ....[7]....
        /*066c*/ 	.word	0xffffffff


	//   ....[8]....
        /*0670*/ 	.word	0xffffffff


	//   ....[9]....
        /*0674*/ 	.word	0xffffffff


	//   ....[10]....
        /*0678*/ 	.word	0x0500005b


	//   ....[11]....
        /*067c*/ 	.word	0x0500005b


	//   ....[12]....
        /*0680*/ 	.word	0x0500005b


	//   ....[13]....
        /*0684*/ 	.word	0x0500005b


	//   ....[14]....
        /*0688*/ 	.word	0x0500005b


	//   ....[15]....
        /*068c*/ 	.word	0x0500005b


	//   ....[16]....
        /*0690*/ 	.word	0x0500005b


	//   ....[17]....
        /*0694*/ 	.word	0x0500005b


	//   ....[18]....
        /*0698*/ 	.word	0x0500005b


	//   ....[19]....
        /*069c*/ 	.word	0x0500005b


	//----- nvinfo : EIATTR_COOP_GROUP_INSTR_OFFSETS
	.align		4
.L_4875:
        /*06a0*/ 	.byte	0x04, 0x28
        /*06a2*/ 	.short	(.L_4877 - .L_4876)


	//   ....[0]....
.L_4876:
        /*06a4*/ 	.word	0x00002b80


	//   ....[1]....
        /*06a8*/ 	.word	0x00002ba0


	//   ....[2]....
        /*06ac*/ 	.word	0x00002bc0


	//   ....[3]....
        /*06b0*/ 	.word	0x00002be0


	//   ....[4]....
        /*06b4*/ 	.word	0x00002c00


	//   ....[5]....
        /*06b8*/ 	.word	0x00002c20


	//   ....[6]....
        /*06bc*/ 	.word	0x00002c40


	//   ....[7]....
        /*06c0*/ 	.word	0x00002c60


	//   ....[8]....
        /*06c4*/ 	.word	0x00002c70


	//   ....[9]....
        /*06c8*/ 	.word	0x00002c90


	//   ....[10]....
        /*06cc*/ 	.word	0x000050f0


	//   ....[11]....
        /*06d0*/ 	.word	0x00005140


	//   ....[12]....
        /*06d4*/ 	.word	0x000051a0


	//   ....[13]....
        /*06d8*/ 	.word	0x000051f0


	//   ....[14]....
        /*06dc*/ 	.word	0x00005250


	//   ....[15]....
        /*06e0*/ 	.word	0x000052a0


	//   ....[16]....
        /*06e4*/ 	.word	0x00005300


	//   ....[17]....
        /*06e8*/ 	.word	0x00005350


	//   ....[18]....
        /*06ec*/ 	.word	0x000053b0


	//   ....[19]....
        /*06f0*/ 	.word	0x00005400


	//----- nvinfo : EIATTR_EXIT_INSTR_OFFSETS
	.align		4
.L_4877:
        /*06f4*/ 	.byte	0x04, 0x1c
        /*06f6*/ 	.short	(.L_4879 - .L_4878)


	//   ....[0]....
.L_4878:
        /*06f8*/ 	.word	0x00005090


	//----- nvinfo : EIATTR_MAX_THREADS
	.align		4
.L_4879:
        /*06fc*/ 	.byte	0x04, 0x05
        /*06fe*/ 	.short	(.L_4881 - .L_4880)
.L_4880:
        /*0700*/ 	.word	0x00000080
        /*0704*/ 	.word	0x00000001
        /*0708*/ 	.word	0x00000001


	//----- nvinfo : EIATTR_CRS_STACK_SIZE
	.align		4
.L_4881:
        /*070c*/ 	.byte	0x04, 0x1e
        /*070e*/ 	.short	(.L_4883 - .L_4882)
.L_4882:
        /*0710*/ 	.word	0x00000000


	//----- nvinfo : EIATTR_CBANK_PARAM_SIZE
	.align		4
.L_4883:
        /*0714*/ 	.byte	0x03, 0x19
        /*0716*/ 	.short	0x0128


	//----- nvinfo : EIATTR_PARAM_CBANK
	.align		4
        /*0718*/ 	.byte	0x04, 0x0a
        /*071a*/ 	.short	(.L_4885 - .L_4884)
	.align		4
.L_4884:
        /*071c*/ 	.word	index@(.nv.constant0._ZN10layer_norm13ln_bwd_kernelINS_13Kernel_traitsIfffffjLj5120ELj1ELj1ELj4ELj16ENS_18Kernel_traits_baseILj5120EfffffjLj128EEEEELb1ELb0ELb0ELb1EEEvNS_9BwdParamsE)
        /*0720*/ 	.short	0x0210
        /*0722*/ 	.short	0x0128


	//----- nvinfo : EIATTR_SW_WAR
	.align		4
.L_4885:
        /*0724*/ 	.byte	0x04, 0x36
        /*0726*/ 	.short	(.L_4887 - .L_4886)
.L_4886:
        /*0728*/ 	.word	0x00000008
.L_4887:


//--------------------- .nv.info._ZN10layer_norm22ln_bwd_finalize_kernelINS_22Kernel_traits_finalizeILj5120EfffffjLb0ELj1024ELj4ENS_18Kernel_traits_baseILj5120EfffffjLj1024EEEEELb0ELb0EEEvNS_9BwdParamsE --------------------------
	.section	.nv.info._ZN10layer_norm22ln_bwd_finalize_kernelINS_22Kernel_traits_finalizeILj5120EfffffjLb0ELj1024ELj4ENS_18Kernel_traits_baseILj5120EfffffjLj1024EEEEELb0ELb0EEEvNS_9BwdParamsE,"",@"SHT_CUDA_INFO"
	.sectionflags	@""
	.align	4


	//----- nvinfo : EIATTR_CUDA_API_VERSION
	.align		4
        /*0000*/ 	.byte	0x04, 0x37
        /*0002*/ 	.short	(.L_4889 - .L_4888)
.L_4888:
        /*0004*/ 	.word	0x00000082


	//----- nvinfo : EIATTR_KPARAM_INFO
	.align		4
.L_4889:
        /*0008*/ 	.byte	0x04, 0x17
        /*000a*/ 	.short	(.L_4891 - .L_4890)
.L_4890:
        /*000c*/ 	.word	0x00000000
        /*0010*/ 	.short	0x0000
        /*0012*/ 	.short	0x0000
        /*0014*/ 	.byte	0x00, 0xf0, 0xa1, 0x04


	//----- nvinfo : EIATTR_SPARSE_MMA_MASK
	.align		4
.L_4891:
        /*0018*/ 	.byte	0x03, 0x50
        /*001a*/ 	.short	0x0000


	//----- nvinfo : EIATTR_MAXREG_COUNT
	.align		4
        /*001c*/ 	.byte	0x03, 0x1b
        /*001e*/ 	.short	0x0040


	//----- nvinfo : EIATTR_NUM_BARRIERS
	.align		4
        /*0020*/ 	.byte	0x02, 0x4c
        /*0022*/ 	.byte	0x01
	.zero		1


	//----- nvinfo : EIATTR_MERCURY_ISA_VERSION
	.align		4
        /*0024*/ 	.byte	0x03, 0x5f
        /*0026*/ 	.short	0x0101


	//----- nvinfo : EIATTR_COOP_GROUP_MASK_REGIDS
	.align		4
        /*0028*/ 	.byte	0x04, 0x29
        /*002a*/ 	.short	(.L_4893 - .L_4892)


	//   ....[0]....
.L_4892:
        /*002c*/ 	.word	0xffffffff


	//   ....[1]....
        /*0030*/ 	.word	0xffffffff


	//   ....[2]....
        /*0034*/ 	.word	0xffffffff


	//   ....[3]....
        /*0038*/ 	.word	0xffffffff


	//   ....[4]....
        /*003c*/ 	.word	0xffffffff


	//   ....[5]....
        /*0040*/ 	.word	0xffffffff


	//   ....[6]....
        /*0044*/ 	.word	0xffffffff


	//   ....[7]....
        /*0048*/ 	.word	0xffffffff


	//   ....[8]....
        /*004c*/ 	.word	0xffffffff


	//   ....[9]....
        /*0050*/ 	.word	0xffffffff


	//   ....[10]....
        /*0054*/ 	.word	0x05000013


	//   ....[11]....
        /*0058*/ 	.word	0x05000013


	//   ....[12]....
        /*005c*/ 	.word	0x05000013


	//   ....[13]....
        /*0060*/ 	.word	0x05000013


	//   ....[14]....
        /*0064*/ 	.word	0x05000013


	//   ....[15]....
        /*0068*/ 	.word	0x05000013


	//   ....[16]....
        /*006c*/ 	.word	0x05000013


	//   ....[17]....
        /*0070*/ 	.word	0x05000013


	//   ....[18]....
        /*0074*/ 	.word	0x05000013


	//   ....[19]....
        /*0078*/ 	.word	0x05000013


	//----- nvinfo : EIATTR_COOP_GROUP_INSTR_OFFSETS
	.align		4
.L_4893:
        /*007c*/ 	.byte	0x04, 0x28
        /*007e*/ 	.short	(.L_4895 - .L_4894)


	//   ....[0]....
.L_4894:
        /*0080*/ 	.word	0x000008e0


	//   ....[1]....
        /*0084*/ 	.word	0x000008f0


	//   ....[2]....
        /*0088*/ 	.word	0x00000920


	//   ....[3]....
        /*008c*/ 	.word	0x00000930


	//   ....[4]....
        /*0090*/ 	.word	0x00000960


	//   ....[5]....
        /*0094*/ 	.word	0x00000970


	//   ....[6]....
        /*0098*/ 	.word	0x000009a0


	//   ....[7]....
        /*009c*/ 	.word	0x000009b0


	//   ....[8]....
        /*00a0*/ 	.word	0x000009e0


	//   ....[9]....
        /*00a4*/ 	.word	0x000009f0


	//   ....[10]....
        /*00a8*/ 	.word	0x00000bf0


	//   ....[11]....
        /*00ac*/ 	.word	0x00000c60


	//   ....[12]....
        /*00b0*/ 	.word	0x00000cd0


	//   ....[13]....
        /*00b4*/ 	.word	0x00000d40


	//   ....[14]....
        /*00b8*/ 	.word	0x00000db0


	//   ....[15]....
        /*00bc*/ 	.word	0x00000e10


	//   ....[16]....
        /*00c0*/ 	.word	0x00000e80


	//   ....[17]....
        /*00c4*/ 	.word	0x00000ef0


	//   ....[18]....
        /*00c8*/ 	.word	0x00000f60


	//   ....[19]....
        /*00cc*/ 	.word	0x00000fd0


	//----- nvinfo : EIATTR_EXIT_INSTR_OFFSETS
	.align		4
.L_4895:
        /*00d0*/ 	.byte	0x04, 0x1c
        /*00d2*/ 	.short	(.L_4897 - .L_4896)


	//   ....[0]....
.L_4896:
        /*00d4*/ 	.word	0x00000070


	//   ....[1]....
        /*00d8*/ 	.word	0x00000b90


	//----- nvinfo : EIATTR_MAX_THREADS
	.align		4
.L_4897:
        /*00dc*/ 	.byte	0x04, 0x05
        /*00de*/ 	.short	(.L_4899 - .L_4898)
.L_4898:
        /*00e0*/ 	.word	0x00000400
        /*00e4*/ 	.word	0x00000001
        /*00e8*/ 	.word	0x00000001


	//----- nvinfo : EIATTR_CRS_STACK_SIZE
	.align		4
.L_4899:
        /*00ec*/ 	.byte	0x04, 0x1e
        /*00ee*/ 	.short	(.L_4901 - .L_4900)
.L_4900:
        /*00f0*/ 	.word	0x00000000


	//----- nvinfo : EIATTR_CBANK_PARAM_SIZE
	.align		4
.L_4901:
        /*00f4*/ 	.byte	0x03, 0x19
        /*00f6*/ 	.short	0x0128


	//----- nvinfo : EIATTR_PARAM_CBANK
	.align		4
        /*00f8*/ 	.byte	0x04, 0x0a
        /*00fa*/ 	.short	(.L_4903 - .L_4902)
	.align		4
.L_4902:
        /*00fc*/ 	.word	index@(.nv.constant0._ZN10layer_norm22ln_bwd_finalize_kernelINS_22Kernel_traits_finalizeILj5120EfffffjLb0ELj1024ELj4ENS_18Kernel_traits_baseILj5120EfffffjLj1024EEEEELb0ELb0EEEvNS_9BwdParamsE)
        /*0100*/ 	.short	0x0210
        /*0102*/ 	.short	0x0128


	//----- nvinfo : EIATTR_SW_WAR
	.align		4
.L_4903:
        /*0104*/ 	.byte	0x04, 0x36
        /*0106*/ 	.short	(.L_4905 - .L_4904)
.L_4904:
        /*0108*/ 	.word	0x00000008
.L_4905:


//--------------------- .nv.info._ZN10layer_norm13ln_bwd_kernelINS_13Kernel_traitsIfffffjLj5120ELj1ELj1ELj4ELj16ENS_18Kernel_traits_baseILj5120EfffffjLj128EEEEELb1ELb0ELb1ELb0EEEvNS_9BwdParamsE --------------------------
	.section	.nv.info._ZN10layer_norm13ln_bwd_kernelINS_13Kernel_traitsIfffffjLj5120ELj1ELj1ELj4ELj16ENS_18Kernel_traits_baseILj5120EfffffjLj128EEEEELb1ELb0ELb1ELb0EEEvNS_9BwdParamsE,"",@"SHT_CUDA_INFO"
	.sectionflags	@""
	.align	4


	//----- nvinfo : EIATTR_CUDA_API_VERSION
	.align		4
        /*0000*/ 	.byte	0x04, 0x37
        /*0002*/ 	.short	(.L_4907 - .L_4906)
.L_4906:
        /*0004*/ 	.word	0x00000082


	//----- nvinfo : EIATTR_KPARAM_INFO
	.align		4
.L_4907:
        /*0008*/ 	.byte	0x04, 0x17
        /*000a*/ 	.short	(.L_4909 - .L_4908)
.L_4908:
        /*000c*/ 	.word	0x00000000
        /*0010*/ 	.short	0x0000
        /*0012*/ 	.short	0x0000
        /*0014*/ 	.byte	0x00, 0xf0, 0xa1, 0x04


	//----- nvinfo : EIATTR_SPARSE_MMA_MASK
	.align		4
.L_4909:
        /*0018*/ 	.byte	0x03, 0x50
        /*001a*/ 	.short	0x0000


	//----- nvinfo : EIATTR_MAXREG_COUNT
	.align		4
        /*001c*/ 	.byte	0x03, 0x1b
        /*001e*/ 	.short	0x00ff


	//----- nvinfo : EIATTR_NUM_BARRIERS
	.align		4
        /*0020*/ 	.byte	0x02, 0x4c
        /*0022*/ 	.byte	0x01
	.zero		1


	//----- nvinfo : EIATTR_ANNOTATIONS
	.align		4
        /*0024*/ 	.byte	0x04, 0x55
        /*0026*/ 	.short	(.L_4911 - .L_4910)


	//   ....[0]....
.L_4910:
        /* <DEDUP_REMOVED lines=34> */


	//----- nvinfo : EIATTR_MERCURY_ISA_VERSION
	.align		4
.L_4911:
        /*0230*/ 	.byte	0x03, 0x5f
        /*0232*/ 	.short	0x0101


	//----- nvinfo : EIATTR_COOP_GROUP_MASK_REGIDS
	.align		4
        /*0234*/ 	.byte	0x04, 0x29
        /*0236*/ 	.short	(.L_4913 - .L_4912)


	//   ....[0]....
.L_4912:
        /*0238*/ 	.word	0xffffffff


	//   ....[1]....
        /*023c*/ 	.word	0xffffffff


	//   ....[2]....
        /*0240*/ 	.word	0xffffffff


	//   ....[3]....
        /*0244*/ 	.word	0xffffffff


	//   ....[4]....
        /*0248*/ 	.word	0xffffffff


	//   ....[5]....
        /*024c*/ 	.word	0xffffffff


	//   ....[6]....
        /*0250*/ 	.word	0xffffffff


	//   ....[7]....
        /*0254*/ 	.word	0xffffffff


	//   ....[8]....
        /*0258*/ 	.word	0xffffffff


	//   ....[9]....
        /*025c*/ 	.word	0xffffffff


	//   ....[10]....
        /*0260*/ 	.word	0x050000ad


	//   ....[11]....
        /*0264*/ 	.word	0x050000ad


	//   ....[12]....
        /*0268*/ 	.word	0x050000ad


	//   ....[13]....
        /*026c*/ 	.word	0x050000ad


	//   ....[14]....
        /*0270*/ 	.word	0x050000ad


	//   ....[15]....
        /*0274*/ 	.word	0x050000ad


	//   ....[16]....
        /*0278*/ 	.word	0x050000ad


	//   ....[17]....
        /*027c*/ 	.word	0x050000ad


	//   ....[18]....
        /*0280*/ 	.word	0x050000ad


	//   ....[19]....
        /*0284*/ 	.word	0x050000ad


	//----- nvinfo : EIATTR_COOP_GROUP_INSTR_OFFSETS
	.align		4
.L_4913:
        /*0288*/ 	.byte	0x04, 0x28
        /*028a*/ 	.short	(.L_4915 - .L_4914)


	//   ....[0]....
.L_4914:
        /*028c*/ 	.word	0x000036f0


	//   ....[1]....
        /*0290*/ 	.word	0x00003710


	//   ....[2]....
        /*0294*/ 	.word	0x00003730


	//   ....[3]....
        /*0298*/ 	.word	0x00003750


	//   ....[4]....
        /*029c*/ 	.word	0x00003770


	//   ....[5]....
        /*02a0*/ 	.word	0x00003790


	//   ....[6]....
        /*02a4*/ 	.word	0x000037b0


	//   ....[7]....
        /*02a8*/ 	.word	0x000037d0


	//   ....[8]....
        /*02ac*/ 	.word	0x000037f0


	//   ....[9]....
        /*02b0*/ 	.word	0x00003800


	//   ....[10]....
        /*02b4*/ 	.word	0x00007c20


	//   ....[11]....
        /*02b8*/ 	.word	0x00007c90


	//   ....[12]....
        /*02bc*/ 	.word	0x00007d00


	//   ....[13]....
        /*02c0*/ 	.word	0x00007d70


	//   ....[14]....
        /*02c4*/ 	.word	0x00007de0


	//   ....[15]....
        /*02c8*/ 	.word	0x00007e50


	//   ....[16]....
        /*02cc*/ 	.word	0x00007ec0


	//   ....[17]....
        /*02d0*/ 	.word	0x00007f30


	//   ....[18]....
        /*02d4*/ 	.word	0x00007fa0


	//   ....[19]....
        /*02d8*/ 	.word	0x00007ff0


	//----- nvinfo : EIATTR_EXIT_INSTR_OFFSETS
	.align		4
.L_4915:
        /*02dc*/ 	.byte	0x04, 0x1c
        /*02de*/ 	.short	(.L_4917 - .L_4916)


	//   ....[0]....
.L_4916:
        /*02e0*/ 	.word	0x00007b40


	//   ....[1]....
        /*02e4*/ 	.word	0x00007bc0


	//----- nvinfo : EIATTR_MAX_THREADS
	.align		4
.L_4917:
        /*02e8*/ 	.byte	0x04, 0x05
        /*02ea*/ 	.short	(.L_4919 - .L_4918)
.L_4918:
        /*02ec*/ 	.word	0x00000080
        /*02f0*/ 	.word	0x00000001
        /*02f4*/ 	.word	0x00000001


	//----- nvinfo : EIATTR_CRS_STACK_SIZE
	.align		4
.L_4919:
        /*02f8*/ 	.byte	0x04, 0x1e
        /*02fa*/ 	.short	(.L_4921 - .L_4920)
.L_4920:
        /*02fc*/ 	.word	0x00000000


	//----- nvinfo : EIATTR_CBANK_PARAM_SIZE
	.align		4
.L_4921:
        /*0300*/ 	.byte	0x03, 0x19
        /*0302*/ 	.short	0x0128


	//----- nvinfo : EIATTR_PARAM_CBANK
	.align		4
        /*0304*/ 	.byte	0x04, 0x0a
        /*0306*/ 	.short	(.L_4923 - .L_4922)
	.align		4
.L_4922:
        /*0308*/ 	.word	index@(.nv.constant0._ZN10layer_norm13ln_bwd_kernelINS_13Kernel_traitsIfffffjLj5120ELj1ELj1ELj4ELj16ENS_18Kernel_traits_baseILj5120EfffffjLj128EEEEELb1ELb0ELb1ELb0EEEvNS_9BwdParamsE)
        /*030c*/ 	.short	0x0210
        /*030e*/ 	.short	0x0128


	//----- nvinfo : EIATTR_SW_WAR
	.align		4
.L_4923:
        /*0310*/ 	.byte	0x04, 0x36
        /*0312*/ 	.short	(.L_4925 - .L_4924)
.L_4924:
        /*0314*/ 	.word	0x00000008
.L_4925:


//--------------------- .nv.info._ZN10layer_norm22ln_bwd_finalize_kernelINS_22Kernel_traits_finalizeILj5120EfffffjLb0ELj1024ELj4ENS_18Kernel_traits_baseILj5120EfffffjLj1024EEEEELb0ELb1EEEvNS_9BwdParamsE --------------------------
	.section	.nv.info._ZN10layer_norm22ln_bwd_finalize_kernelINS_22Kernel_traits_finalizeILj5120EfffffjLb0ELj1024ELj4ENS_18Kernel_traits_baseILj5120EfffffjLj1024EEEEELb0ELb1EEEvNS_9BwdParamsE,"",@"SHT_CUDA_INFO"
	.sectionflags	@""
	.align	4


	//----- nvinfo : EIATTR_CUDA_API_VERSION
	.align		4
        /*0000*/ 	.byte	0x04, 0x37
        /*0002*/ 	.short	(.L_4927 - .L_4926)
.L_4926:
        /*0004*/ 	.word	0x00000082


	//----- nvinfo : EIATTR_KPARAM_INFO
	.align		4
.L_4927:
        /*0008*/ 	.byte	0x04, 0x17
        /*000a*/ 	.short	(.L_4929 - .L_4928)
.L_4928:
        /*000c*/ 	.word	0x00000000
        /*0010*/ 	.short	0x0000
        /*0012*/ 	.short	0x0000
        /*0014*/ 	.byte	0x00, 0xf0, 0xa1, 0x04


	//----- nvinfo : EIATTR_SPARSE_MMA_MASK
	.align		4
.L_4929:
        /*0018*/ 	.byte	0x03, 0x50
        /*001a*/ 	.short	0x0000


	//----- nvinfo : EIATTR_MAXREG_COUNT
	.align		4
        /*001c*/ 	.byte	0x03, 0x1b
        /*001e*/ 	.short	0x0040


	//----- nvinfo : EIATTR_NUM_BARRIERS
	.align		4
        /*0020*/ 	.byte	0x02, 0x4c
        /*0022*/ 	.byte	0x01
	.zero		1


	//----- nvinfo : EIATTR_MERCURY_ISA_VERSION
	.align		4
        /*0024*/ 	.byte	0x03, 0x5f
        /*0026*/ 	.short	0x0101


	//----- nvinfo : EIATTR_COOP_GROUP_MASK_REGIDS
	.align		4
        /*0028*/ 	.byte	0x04, 0x29
        /*002a*/ 	.short	(.L_4931 - .L_4930)


	//   ....[0]....
.L_4930:
        /*002c*/ 	.word	0xffffffff


	//   ....[1]....
        /*0030*/ 	.word	0xffffffff


	//   ....[2]....
        /*0034*/ 	.word	0xffffffff


	//   ....[3]....
        /*0038*/ 	.word	0xffffffff


	//   ....[4]....
        /*003c*/ 	.word	0xffffffff


	//   ....[5]....
        /*0040*/ 	.word	0xffffffff


	//   ....[6]....
        /*0044*/ 	.word	0xffffffff


	//   ....[7]....
        /*0048*/ 	.word	0xffffffff


	//   ....[8]....
        /*004c*/ 	.word	0xffffffff


	//   ....[9]....
        /*0050*/ 	.word	0xffffffff


	//   ....[10]....
        /*0054*/ 	.word	0x05000011


	//   ....[11]....
        /*0058*/ 	.word	0x05000011


	//   ....[12]....
        /*005c*/ 	.word	0x05000011


	//   ....[13]....
        /*0060*/ 	.word	0x05000011


	//   ....[14]....
        /*0064*/ 	.word	0x05000011


	//   ....[15]....
        /*0068*/ 	.word	0x05000011


	//   ....[16]....
        /*006c*/ 	.word	0x05000011


	//   ....[17]....
        /*0070*/ 	.word	0x05000011


	//   ....[18]....
        /*0074*/ 	.word	0x05000011


	//   ....[19]....
        /*0078*/ 	.word	0x05000011


	//----- nvinfo : EIATTR_COOP_GROUP_INSTR_OFFSETS
	.align		4
.L_4931:
        /*007c*/ 	.byte	0x04, 0x28
        /*007e*/ 	.short	(.L_4933 - .L_4932)


	//   ....[0]....
.L_4932:
        /*0080*/ 	.word	0x000008e0


	//   ....[1]....
        /*0084*/ 	.word	0x000008f0


	//   ....[2]....
        /*0088*/ 	.word	0x00000920


	//   ....[3]....
        /*008c*/ 	.word	0x00000930


	//   ....[4]....
        /*0090*/ 	.word	0x00000960


	//   ....[5]....
        /*0094*/ 	.word	0x00000970


	//   ....[6]....
        /*0098*/ 	.word	0x000009a0


	//   ....[7]....
        /*009c*/ 	.word	0x000009b0


	//   ....[8]....
        /*00a0*/ 	.word	0x000009e0


	//   ....[9]....
        /*00a4*/ 	.word	0x000009f0


	//   ....[10]....
        /*00a8*/ 	.word	0x00000ba0


	//   ....[11]....
        /*00ac*/ 	.word	0x00000c10


	//   ....[12]....
        /*00b0*/ 	.word	0x00000c80


	//   ....[13]....
        /*00b4*/ 	.word	0x00000cf0


	//   ....[14]....
        /*00b8*/ 	.word	0x00000d60


	//   ....[15]....
        /*00bc*/ 	.word	0x00000dc0


	//   ....[16]....
        /*00c0*/ 	.word	0x00000e30


	//   ....[17]....
        /*00c4*/ 	.word	0x00000ea0


	//   ....[18]....
        /*00c8*/ 	.word	0x00000f10


	//   ....[19]....
        /*00cc*/ 	.word	0x00000f80


	//----- nvinfo : EIATTR_EXIT_INSTR_OFFSETS
	.align		4
.L_4933:
        /*00d0*/ 	.byte	0x04, 0x1c
        /*00d2*/ 	.short	(.L_4935 - .L_4934)


	//   ....[0]....
.L_4934:
        /*00d4*/ 	.word	0x00000070


	//   ....[1]....
        /*00d8*/ 	.word	0x00000b40


	//----- nvinfo : EIATTR_MAX_THREADS
	.align		4
.L_4935:
        /*00dc*/ 	.byte	0x04, 0x05
        /*00de*/ 	.short	(.L_4937 - .L_4936)
.L_4936:
        /*00e0*/ 	.word	0x00000400
        /*00e4*/ 	.word	0x00000001
        /*00e8*/ 	.word	0x00000001


	//----- nvinfo : EIATTR_CRS_STACK_SIZE
	.align		4
.L_4937:
        /*00ec*/ 	.byte	0x04, 0x1e
        /*00ee*/ 	.short	(.L_4939 - .L_4938)
.L_4938:
        /*00f0*/ 	.word	0x00000000


	//----- nvinfo : EIATTR_CBANK_PARAM_SIZE
	.align		4
.L_4939:
        /*00f4*/ 	.byte	0x03, 0x19
        /*00f6*/ 	.short	0x0128


	//----- nvinfo : EIATTR_PARAM_CBANK
	.align		4
        /*00f8*/ 	.byte	0x04, 0x0a
        /*00fa*/ 	.short	(.L_4941 - .L_4940)
	.align		4
.L_4940:
        /*00fc*/ 	.word	index@(.nv.constant0._ZN10layer_norm22ln_bwd_finalize_kernelINS_22Kernel_traits_finalizeILj5120EfffffjLb0ELj1024ELj4ENS_18Kernel_traits_baseILj5120EfffffjLj1024EEEEELb0ELb1EEEvNS_9BwdParamsE)
        /*0100*/ 	.short	0x0210
        /*0102*/ 	.short	0x0128


	//----- nvinfo : EIATTR_SW_WAR
	.align		4
.L_4941:
        /*0104*/ 	.byte	0x04, 0x36
        /*0106*/ 	.short	(.L_4943 - .L_4942)
.L_4942:
        /*0108*/ 	.word	0x00000008
.L_4943:


//--------------------- .nv.info._ZN10layer_norm13ln_bwd_kernelINS_13Kernel_traitsIfffffjLj5120ELj1ELj1ELj4ELj16ENS_18Kernel_traits_baseILj5120EfffffjLj128EEEEELb1ELb0ELb1ELb1EEEvNS_9BwdParamsE --------------------------
	.section	.nv.info._ZN10layer_norm13ln_bwd_kernelINS_13Kernel_traitsIfffffjLj5120ELj1ELj1ELj4ELj16ENS_18Kernel_traits_baseILj5120EfffffjLj128EEEEELb1ELb0ELb1ELb1EEEvNS_9BwdParamsE,"",@"SHT_CUDA_INFO"
	.sectionflags	@""
	.align	4


	//----- nvinfo : EIATTR_CUDA_API_VERSION
	.align		4
        /*0000*/ 	.byte	0x04, 0x37
        /*0002*/ 	.short	(.L_4945 - .L_4944)
.L_4944:
        /*0004*/ 	.word	0x00000082


	//----- nvinfo : EIATTR_KPARAM_INFO
	.align		4
.L_4945:
        /*0008*/ 	.byte	0x04, 0x17
        /*000a*/ 	.short	(.L_4947 - .L_4946)
.L_4946:
        /*000c*/ 	.word	0x00000000
        /*0010*/ 	.short	0x0000
        /*0012*/ 	.short	0x0000
        /*0014*/ 	.byte	0x00, 0xf0, 0xa1, 0x04


	//----- nvinfo : EIATTR_SPARSE_MMA_MASK
	.align		4
.L_4947:
        /*0018*/ 	.byte	0x03, 0x50
        /*001a*/ 	.short	0x0000


	//----- nvinfo : EIATTR_MAXREG_COUNT
	.align		4
        /*001c*/ 	.byte	0x03, 0x1b
        /*001e*/ 	.short	0x00ff


	//----- nvinfo : EIATTR_NUM_BARRIERS
	.align		4
        /*0020*/ 	.byte	0x02, 0x4c
        /*0022*/ 	.byte	0x01
	.zero		1


	//----- nvinfo : EIATTR_ANNOTATIONS
	.align		4
        /*0024*/ 	.byte	0x04, 0x55
        /*0026*/ 	.short	(.L_4949 - .L_4948)


	//   ....[0]....
.L_4948:
        /* <DEDUP_REMOVED lines=57> */


	//----- nvinfo : EIATTR_MERCURY_ISA_VERSION
	.align		4
.L_4949:
        /*03a0*/ 	.byte	0x03, 0x5f
        /*03a2*/ 	.short	0x0101


	//----- nvinfo : EIATTR_COOP_GROUP_MASK_REGIDS
	.align		4
        /*03a4*/ 	.byte	0x04, 0x29
        /*03a6*/ 	.short	(.L_4951 - .L_4950)


	//   ....[0]....
.L_4950:
        /*03a8*/ 	.word	0xffffffff


	//   ....[1]....
        /*03ac*/ 	.word	0xffffffff


	//   ....[2]....
        /*03b0*/ 	.word	0xffffffff


	//   ....[3]....
        /*03b4*/ 	.word	0xffffffff


	//   ....[4]....
        /*03b8*/ 	.word	0xffffffff


	//   ....[5]....
        /*03bc*/ 	.word	0xffffffff


	//   ....[6]....
        /*03c0*/ 	.word	0xffffffff


	//   ....[7]....
        /*03c4*/ 	.word	0xffffffff


	//   ....[8]....
        /*03c8*/ 	.word	0xffffffff


	//   ....[9]....
        /*03cc*/ 	.word	0xffffffff


	//   ....[10]....
        /*03d0*/ 	.word	0x050000be


	//   ....[11]....
        /*03d4*/ 	.word	0x050000be


	//   ....[12]....
        /*03d8*/ 	.word	0x050000be


	//   ....[13]....
        /*03dc*/ 	.word	0x050000be


	//   ....[14]....
        /*03e0*/ 	.word	0x050000be


	//   ....[15]....
        /*03e4*/ 	.word	0x050000be


	//   ....[16]....
        /*03e8*/ 	.word	0x050000be


	//   ....[17]....
        /*03ec*/ 	.word	0x050000be


	//   ....[18]....
        /*03f0*/ 	.word	0x050000be


	//   ....[19]....
        /*03f4*/ 	.word	0x050000be


	//----- nvinfo : EIATTR_COOP_GROUP_INSTR_OFFSETS
	.align		4
.L_4951:
        /*03f8*/ 	.byte	0x04, 0x28
        /*03fa*/ 	.short	(.L_4953 - .L_4952)


	//   ....[0]....
.L_4952:
        /*03fc*/ 	.word	0x00002c70


	//   ....[1]....
        /*0400*/ 	.word	0x00002c90


	//   ....[2]....
        /*0404*/ 	.word	0x00002cb0


	//   ....[3]....
        /*0408*/ 	.word	0x00002cd0


	//   ....[4]....
        /*040c*/ 	.word	0x00002cf0


	//   ....[5]....
        /*0410*/ 	.word	0x00002d10


	//   ....[6]....
        /*0414*/ 	.word	0x00002d30


	//   ....[7]....
        /*0418*/ 	.word	0x00002d40


	//   ....[8]....
        /*041c*/ 	.word	0x00002d70


	//   ....[9]....
        /*0420*/ 	.word	0x00002d80


	//   ....[10]....
        /*0424*/ 	.word	0x00006570


	//   ....[11]....
        /*0428*/ 	.word	0x000065e0


	//   ....[12]....
        /*042c*/ 	.word	0x00006650


	//   ....[13]....
        /*0430*/ 	.word	0x000066c0


	//   ....[14]....
        /*0434*/ 	.word	0x00006730


	//   ....[15]....
        /*0438*/ 	.word	0x000067a0


	//   ....[16]....
        /*043c*/ 	.word	0x00006810


	//   ....[17]....
        /*0440*/ 	.word	0x00006860


	//   ....[18]....
        /*0444*/ 	.word	0x000068e0


	//   ....[19]....
        /*0448*/ 	.word	0x00006930


	//----- nvinfo : EIATTR_EXIT_INSTR_OFFSETS
	.align		4
.L_4953:
        /*044c*/ 	.byte	0x04, 0x1c
        /*044e*/ 	.short	(.L_4955 - .L_4954)


	//   ....[0]....
.L_4954:
        /*0450*/ 	.word	0x00006510


	//----- nvinfo : EIATTR_MAX_THREADS
	.align		4
.L_4955:
        /*0454*/ 	.byte	0x04, 0x05
        /*0456*/ 	.short	(.L_4957 - .L_4956)
.L_4956:
        /*0458*/ 	.word	0x00000080
        /*045c*/ 	.word	0x00000001
        /*0460*/ 	.word	0x00000001


	//----- nvinfo : EIATTR_CRS_STACK_SIZE
	.align		4
.L_4957:
        /*0464*/ 	.byte	0x04, 0x1e
        /*0466*/ 	.short	(.L_4959 - .L_4958)
.L_4958:
        /*0468*/ 	.word	0x00000000


	//----- nvinfo : EIATTR_CBANK_PARAM_SIZE
	.align		4
.L_4959:
        /*046c*/ 	.byte	0x03, 0x19
        /*046e*/ 	.short	0x0128


	//----- nvinfo : EIATTR_PARAM_CBANK
	.align		4
        /*0470*/ 	.byte	0x04, 0x0a
        /*0472*/ 	.short	(.L_4961 - .L_4960)
	.align		4
.L_4960:
        /*0474*/ 	.word	index@(.nv.constant0._ZN10layer_norm13ln_bwd_kernelINS_13Kernel_traitsIfffffjLj5120ELj1ELj1ELj4ELj16ENS_18Kernel_traits_baseILj5120EfffffjLj128EEEEELb1ELb0ELb1ELb1EEEvNS_9BwdParamsE)
        /*0478*/ 	.short	0x0210
        /*047a*/ 	.short	0x0128


	//----- nvinfo : EIATTR_SW_WAR
	.align		4
.L_4961:
        /*047c*/ 	.byte	0x04, 0x36
        /*047e*/ 	.short	(.L_4963 - .L_4962)
.L_4962:
        /*0480*/ 	.word	0x00000008
.L_4963:


//--------------------- .nv.info._ZN10layer_norm13ln_bwd_kernelINS_13Kernel_traitsIfffffjLj5120ELj1ELj1ELj4ELj16ENS_18Kernel_traits_baseILj5120EfffffjLj128EEEEELb1ELb1ELb0ELb0EEEvNS_9BwdParamsE --------------------------
	.section	.nv.info._ZN10layer_norm13ln_bwd_kernelINS_13Kernel_traitsIfffffjLj5120ELj1ELj1ELj4ELj16ENS_18Kernel_traits_baseILj5120EfffffjLj128EEEEELb1ELb1ELb0ELb0EEEvNS_9BwdParamsE,"",@"SHT_CUDA_INFO"
	.sectionflags	@""
	.align	4


	//----- nvinfo : EIATTR_CUDA_API_VERSION
	.align		4
        /*0000*/ 	.byte	0x04, 0x37
        /*0002*/ 	.short	(.L_4965 - .L_4964)
.L_4964:
        /*0004*/ 	.word	0x00000082


	//----- nvinfo : EIATTR_KPARAM_INFO
	.align		4
.L_4965:
        /*0008*/ 	.byte	0x04, 0x17
        /*000a*/ 	.short	(.L_4967 - .L_4966)
.L_4966:
        /*000c*/ 	.word	0x00000000
        /*0010*/ 	.short	0x0000
        /*0012*/ 	.short	0x0000
        /*0014*/ 	.byte	0x00, 0xf0, 0xa1, 0x04


	//----- nvinfo : EIATTR_SPARSE_MMA_MASK
	.align		4
.L_4967:
        /*0018*/ 	.byte	0x03, 0x50
        /*001a*/ 	.short	0x0000


	//----- nvinfo : EIATTR_MAXREG_COUNT
	.align		4
        /*001c*/ 	.byte	0x03, 0x1b
        /*001e*/ 	.short	0x00ff


	//----- nvinfo : EIATTR_NUM_BARRIERS
	.align		4
        /*0020*/ 	.byte	0x02, 0x4c
        /*0022*/ 	.byte	0x01
	.zero		1


	//----- nvinfo : EIATTR_ANNOTATIONS
	.align		4
        /*0024*/ 	.byte	0x04, 0x55
        /*0026*/ 	.short	(.L_4969 - .L_4968)


	//   ....[0]....
.L_4968:
        /* <DEDUP_REMOVED lines=107> */


	//----- nvinfo : EIATTR_MERCURY_ISA_VERSION
	.align		4
.L_4969:
        /*06c0*/ 	.byte	0x03, 0x5f
        /*06c2*/ 	.short	0x0101


	//----- nvinfo : EIATTR_COOP_GROUP_MASK_REGIDS
	.align		4
        /*06c4*/ 	.byte	0x04, 0x29
        /*06c6*/ 	.short	(.L_4971 - .L_4970)


	//   ....[0]....
.L_4970:
        /*06c8*/ 	.word	0xffffffff


	//   ....[1]....
        /*06cc*/ 	.word	0xffffffff


	//   ....[2]....
        /*06d0*/ 	.word	0xffffffff


	//   ....[3]....
        /*06d4*/ 	.word	0xffffffff


	//   ....[4]....
        /*06d8*/ 	.word	0xffffffff


	//   ....[5]....
        /*06dc*/ 	.word	0xffffffff


	//   ....[6]....
        /*06e0*/ 	.word	0xffffffff


	//   ....[7]....
        /*06e4*/ 	.word	0xffffffff


	//   ....[8]....
        /*06e8*/ 	.word	0xffffffff


	//   ....[9]....
        /*06ec*/ 	.word	0xffffffff


	//   ....[10]....
        /*06f0*/ 	.word	0x050000bb


	//   ....[11]....
        /*06f4*/ 	.word	0x050000bb


	//   ....[12]....
        /*06f8*/ 	.word	0x050000bb


	//   ....[13]....
        /*06fc*/ 	.word	0x050000bb


	//   ....[14]....
        /*0700*/ 	.word	0x050000bb


	//   ....[15]....
        /*0704*/ 	.word	0x050000bb


	//   ....[16]....
        /*0708*/ 	.word	0x050000bb


	//   ....[17]....
        /*070c*/ 	.word	0x050000bb


	//   ....[18]....
        /*0710*/ 	.word	0x050000bb


	//   ....[19]....
        /*0714*/ 	.word	0x050000bb


	//----- nvinfo : EIATTR_COOP_GROUP_INSTR_OFFSETS
	.align		4
.L_4971:
        /*0718*/ 	.byte	0x04, 0x28
        /*071a*/ 	.short	(.L_4973 - .L_4972)


	//   ....[0]....
.L_4972:
        /*071c*/ 	.word	0x00003690


	//   ....[1]....
        /*0720*/ 	.word	0x000036b0


	//   ....[2]....
        /*0724*/ 	.word	0x000036d0


	//   ....[3]....
        /*0728*/ 	.word	0x000036f0


	//   ....[4]....
        /*072c*/ 	.word	0x00003710


	//   ....[5]....
        /*0730*/ 	.word	0x00003730


	//   ....[6]....
        /*0734*/ 	.word	0x00003750


	//   ....[7]....
        /*0738*/ 	.word	0x00003770


	//   ....[8]....
        /*073c*/ 	.word	0x00003780


	//   ....[9]....
        /*0740*/ 	.word	0x000037a0


	//   ....[10]....
        /*0744*/ 	.word	0x00007500


	//   ....[11]....
        /*0748*/ 	.word	0x00007570


	//   ....[12]....
        /*074c*/ 	.word	0x000075e0


	//   ....[13]....
        /*0750*/ 	.word	0x00007650


	//   ....[14]....
        /*0754*/ 	.word	0x000076c0


	//   ....[15]....
        /*0758*/ 	.word	0x00007730


	//   ....[16]....
        /*075c*/ 	.word	0x000077a0


	//   ....[17]....
        /*0760*/ 	.word	0x00007810


	//   ....[18]....
        /*0764*/ 	.word	0x00007880


	//   ....[19]....
        /*0768*/ 	.word	0x000078d0


	//----- nvinfo : EIATTR_EXIT_INSTR_OFFSETS
	.align		4
.L_4973:
        /*076c*/ 	.byte	0x04, 0x1c
        /*076e*/ 	.short	(.L_4975 - .L_4974)


	//   ....[0]....
.L_4974:
        /*0770*/ 	.word	0x00007400


	//   ....[1]....
        /*0774*/ 	.word	0x000074a0


	//----- nvinfo : EIATTR_MAX_THREADS
	.align		4
.L_4975:
        /*0778*/ 	.byte	0x04, 0x05
        /*077a*/ 	.short	(.L_4977 - .L_4976)
.L_4976:
        /*077c*/ 	.word	0x00000080
        /*0780*/ 	.word	0x00000001
        /*0784*/ 	.word	0x00000001


	//----- nvinfo : EIATTR_CRS_STACK_SIZE
	.align		4
.L_4977:
        /*0788*/ 	.byte	0x04, 0x1e
        /*078a*/ 	.short	(.L_4979 - .L_4978)
.L_4978:
        /*078c*/ 	.word	0x00000000


	//----- nvinfo : EIATTR_CBANK_PARAM_SIZE
	.align		4
.L_4979:
        /*0790*/ 	.byte	0x03, 0x19
        /*0792*/ 	.short	0x0128


	//----- nvinfo : EIATTR_PARAM_CBANK
	.align		4
        /*0794*/ 	.byte	0x04, 0x0a
        /*0796*/ 	.short	(.L_4981 - .L_4980)
	.align		4
.L_4980:
        /*0798*/ 	.word	index@(.nv.constant0._ZN10layer_norm13ln_bwd_kernelINS_13Kernel_traitsIfffffjLj5120ELj1ELj1ELj4ELj16ENS_18Kernel_traits_baseILj5120EfffffjLj128EEEEELb1ELb1ELb0ELb0EEEvNS_9BwdParamsE)
        /*079c*/ 	.short	0x0210
        /*079e*/ 	.short	0x0128


	//----- nvinfo : EIATTR_SW_WAR
	.align		4
.L_4981:
        /*07a0*/ 	.byte	0x04, 0x36
        /*07a2*/ 	.short	(.L_4983 - .L_4982)
.L_4982:
        /*07a4*/ 	.word	0x00000008
.L_4983:


//--------------------- .nv.info._ZN10layer_norm13ln_bwd_kernelINS_13Kernel_traitsIfffffjLj5120ELj1ELj1ELj4ELj16ENS_18Kernel_traits_baseILj5120EfffffjLj128EEEEELb1ELb1ELb0ELb1EEEvNS_9BwdParamsE --------------------------
	.section	.nv.info._ZN10layer_norm13ln_bwd_kernelINS_13Kernel_traitsIfffffjLj5120ELj1ELj1ELj4ELj16ENS_18Kernel_traits_baseILj5120EfffffjLj128EEEEELb1ELb1ELb0ELb1EEEvNS_9BwdParamsE,"",@"SHT_CUDA_INFO"
	.sectionflags	@""
	.align	4


	//----- nvinfo : EIATTR_CUDA_API_VERSION
	.align		4
        /*0000*/ 	.byte	0x04, 0x37
        /*0002*/ 	.short	(.L_4985 - .L_4984)
.L_4984:
        /*0004*/ 	.word	0x00000082


	//----- nvinfo : EIATTR_KPARAM_INFO
	.align		4
.L_4985:
        /*0008*/ 	.byte	0x04, 0x17
        /*000a*/ 	.short	(.L_4987 - .L_4986)
.L_4986:
        /*000c*/ 	.word	0x00000000
        /*0010*/ 	.short	0x0000
        /*0012*/ 	.short	0x0000
        /*0014*/ 	.byte	0x00, 0xf0, 0xa1, 0x04


	//----- nvinfo : EIATTR_SPARSE_MMA_MASK
	.align		4
.L_4987:
        /*0018*/ 	.byte	0x03, 0x50
        /*001a*/ 	.short	0x0000


	//----- nvinfo : EIATTR_MAXREG_COUNT
	.align		4
        /*001c*/ 	.byte	0x03, 0x1b
        /*001e*/ 	.short	0x00ff


	//----- nvinfo : EIATTR_NUM_BARRIERS
	.align		4
        /*0020*/ 	.byte	0x02, 0x4c
        /*0022*/ 	.byte	0x01
	.zero		1


	//----- nvinfo : EIATTR_ANNOTATIONS
	.align		4
        /*0024*/ 	.byte	0x04, 0x55
        /*0026*/ 	.short	(.L_4989 - .L_4988)


	//   ....[0]....
.L_4988:
        /* <DEDUP_REMOVED lines=240> */


	//----- nvinfo : EIATTR_MERCURY_ISA_VERSION
	.align		4
.L_4989:
        /*0f18*/ 	.byte	0x03, 0x5f
        /*0f1a*/ 	.short	0x0101


	//----- nvinfo : EIATTR_COOP_GROUP_MASK_REGIDS
	.align		4
        /*0f1c*/ 	.byte	0x04, 0x29
        /*0f1e*/ 	.short	(.L_4991 - .L_4990)


	//   ....[0]....
.L_4990:
        /*0f20*/ 	.word	0xffffffff


	//   ....[1]....
        /*0f24*/ 	.word	0xffffffff


	//   ....[2]....
        /*0f28*/ 	.word	0xffffffff


	//   ....[3]....
        /*0f2c*/ 	.word	0xffffffff


	//   ....[4]....
        /*0f30*/ 	.word	0xffffffff


	//   ....[5]....
        /*0f34*/ 	.word	0xffffffff


	//   ....[6]....
        /*0f38*/ 	.word	0xffffffff


	//   ....[7]....
        /*0f3c*/ 	.word	0xffffffff


	//   ....[8]....
        /*0f40*/ 	.word	0xffffffff


	//   ....[9]....
        /*0f44*/ 	.word	0xffffffff


	//   ....[10]....
        /*0f48*/ 	.word	0x05000074


	//   ....[11]....
        /*0f4c*/ 	.word	0x05000074


	//   ....[12]....
        /*0f50*/ 	.word	0x05000074


	//   ....[13]....
        /*0f54*/ 	.word	0x05000074


	//   ....[14]....
        /*0f58*/ 	.word	0x05000074


	//   ....[15]....
        /*0f5c*/ 	.word	0x05000074


	//   ....[16]....
        /*0f60*/ 	.word	0x05000074


	//   ....[17]....
        /*0f64*/ 	.word	0x05000074


	//   ....[18]....
        /*0f68*/ 	.word	0x05000074


	//   ....[19]....
        /*0f6c*/ 	.word	0x05000074


	//----- nvinfo : EIATTR_COOP_GROUP_INSTR_OFFSETS
	.align		4
.L_4991:
        /*0f70*/ 	.byte	0x04, 0x28
        /*0f72*/ 	.short	(.L_4993 - .L_4992)


	//   ....[0]....
.L_4992:
        /*0f74*/ 	.word	0x000036d0


	//   ....[1]....
        /*0f78*/ 	.word	0x00003750


	//   ....[2]....
        /*0f7c*/ 	.word	0x00003790


	//   ....[3]....
        /*0f80*/ 	.word	0x000037b0


	//   ....[4]....
        /*0f84*/ 	.word	0x000037d0


	//   ....[5]....
        /*0f88*/ 	.word	0x000037f0


	//   ....[6]....
        /*0f8c*/ 	.word	0x00003810


	//   ....[7]....
        /*0f90*/ 	.word	0x00003830


	//   ....[8]....
        /*0f94*/ 	.word	0x00003840


	//   ....[9]....
        /*0f98*/ 	.word	0x00003860


	//   ....[10]....
        /*0f9c*/ 	.word	0x000070e0


	//   ....[11]....
        /*0fa0*/ 	.word	0x00007190


	//   ....[12]....
        /*0fa4*/ 	.word	0x000071f0


	//   ....[13]....
        /*0fa8*/ 	.word	0x00007240


	//   ....[14]....
        /*0fac*/ 	.word	0x000072a0


	//   ....[15]....
        /*0fb0*/ 	.word	0x000072f0


	//   ....[16]....
        /*0fb4*/ 	.word	0x00007350


	//   ....[17]....
        /*0fb8*/ 	.word	0x000073a0


	//   ....[18]....
        /*0fbc*/ 	.word	0x00007400


	//   ....[19]....
        /*0fc0*/ 	.word	0x00007450


	//----- nvinfo : EIATTR_EXIT_INSTR_OFFSETS
	.align		4
.L_4993:
        /*0fc4*/ 	.byte	0x04, 0x1c
        /*0fc6*/ 	.short	(.L_4995 - .L_4994)


	//   ....[0]....
.L_4994:
        /*0fc8*/ 	.word	0x00007060


	//----- nvinfo : EIATTR_MAX_THREADS
	.align		4
.L_4995:
        /*0fcc*/ 	.byte	0x04, 0x05
        /*0fce*/ 	.short	(.L_4997 - .L_4996)
.L_4996:
        /*0fd0*/ 	.word	0x00000080
        /*0fd4*/ 	.word	0x00000001
        /*0fd8*/ 	.word	0x00000001


	//----- nvinfo : EIATTR_CRS_STACK_SIZE
	.align		4
.L_4997:
        /*0fdc*/ 	.byte	0x04, 0x1e
        /*0fde*/ 	.short	(.L_4999 - .L_4998)
.L_4998:
        /*0fe0*/ 	.word	0x00000000


	//----- nvinfo : EIATTR_CBANK_PARAM_SIZE
	.align		4
.L_4999:
        /*0fe4*/ 	.byte	0x03, 0x19
        /*0fe6*/ 	.short	0x0128


	//----- nvinfo : EIATTR_PARAM_CBANK
	.align		4
        /*0fe8*/ 	.byte	0x04, 0x0a
        /*0fea*/ 	.short	(.L_5001 - .L_5000)
	.align		4
.L_5000:
        /*0fec*/ 	.word	index@(.nv.constant0._ZN10layer_norm13ln_bwd_kernelINS_13Kernel_traitsIfffffjLj5120ELj1ELj1ELj4ELj16ENS_18Kernel_traits_baseILj5120EfffffjLj128EEEEELb1ELb1ELb0ELb1EEEvNS_9BwdParamsE)
        /*0ff0*/ 	.short	0x0210
        /*0ff2*/ 	.short	0x0128


	//----- nvinfo : EIATTR_SW_WAR
	.align		4
.L_5001:
        /*0ff4*/ 	.byte	0x04, 0x36
        /*0ff6*/ 	.short	(.L_5003 - .L_5002)
.L_5002:
        /*0ff8*/ 	.word	0x00000008
.L_5003:


//--------------------- .nv.info._ZN10layer_norm22ln_bwd_finalize_kernelINS_22Kernel_traits_finalizeILj5120EfffffjLb1ELj1024ELj4ENS_18Kernel_traits_baseILj5120EfffffjLj1024EEEEELb1ELb0EEEvNS_9BwdParamsE --------------------------
	.section	.nv.info._ZN10layer_norm22ln_bwd_finalize_kernelINS_22Kernel_traits_finalizeILj5120EfffffjLb1ELj1024ELj4ENS_18Kernel_traits_baseILj5120EfffffjLj1024EEEEELb1ELb0EEEvNS_9BwdParamsE,"",@"SHT_CUDA_INFO"
	.sectionflags	@""
	.align	4


	//----- nvinfo : EIATTR_CUDA_API_VERSION
	.align		4
        /*0000*/ 	.byte	0x04, 0x37
        /*0002*/ 	.short	(.L_5005 - .L_5004)
.L_5004:
        /*0004*/ 	.word	0x00000082


	//----- nvinfo : EIATTR_KPARAM_INFO
	.align		4
.L_5005:
        /*0008*/ 	.byte	0x04, 0x17
        /*000a*/ 	.short	(.L_5007 - .L_5006)
.L_5006:
        /*000c*/ 	.word	0x00000000
        /*0010*/ 	.short	0x0000
        /*0012*/ 	.short	0x0000
        /*0014*/ 	.byte	0x00, 0xf0, 0xa1, 0x04


	//----- nvinfo : EIATTR_SPARSE_MMA_MASK
	.align		4
.L_5007:
        /*0018*/ 	.byte	0x03, 0x50
        /*001a*/ 	.short	0x0000


	//----- nvinfo : EIATTR_MAXREG_COUNT
	.align		4
        /*001c*/ 	.byte	0x03, 0x1b
        /*001e*/ 	.short	0x0040


	//----- nvinfo : EIATTR_NUM_BARRIERS
	.align		4
        /*0020*/ 	.byte	0x02, 0x4c
        /*0022*/ 	.byte	0x01
	.zero		1


	//----- nvinfo : EIATTR_MERCURY_ISA_VERSION
	.align		4
        /*0024*/ 	.byte	0x03, 0x5f
        /*0026*/ 	.short	0x0101


	//----- nvinfo : EIATTR_COOP_GROUP_MASK_REGIDS
	.align		4
        /*0028*/ 	.byte	0x04, 0x29
        /*002a*/ 	.short	(.L_5009 - .L_5008)


	//   ....[0]....
.L_5008:
        /*002c*/ 	.word	0xffffffff


	//   ....[1]....
        /*0030*/ 	.word	0xffffffff


	//   ....[2]....
        /*0034*/ 	.word	0xffffffff


	//   ....[3]....
        /*0038*/ 	.word	0xffffffff


	//   ....[4]....
        /*003c*/ 	.word	0xffffffff


	//   ....[5]....
        /*0040*/ 	.word	0xffffffff


	//   ....[6]....
        /*0044*/ 	.word	0xffffffff


	//   ....[7]....
        /*0048*/ 	.word	0xffffffff


	//   ....[8]....
        /*004c*/ 	.word	0xffffffff


	//   ....[9]....
        /*0050*/ 	.word	0xffffffff


	//   ....[10]....
        /*0054*/ 	.word	0xffffffff


	//   ....[11]....
        /*0058*/ 	.word	0xffffffff


	//   ....[12]....
        /*005c*/ 	.word	0xffffffff


	//   ....[13]....
        /*0060*/ 	.word	0xffffffff


	//   ....[14]....
        /*0064*/ 	.word	0xffffffff


	//   ....[15]....
        /*0068*/ 	.word	0x05000014


	//   ....[16]....
        /*006c*/ 	.word	0x05000014


	//   ....[17]....
        /*0070*/ 	.word	0x05000014


	//   ....[18]....
        /*0074*/ 	.word	0x05000014


	//   ....[19]....
        /*0078*/ 	.word	0x05000014


	//   ....[20]....
        /*007c*/ 	.word	0x05000014


	//   ....[21]....
        /*0080*/ 	.word	0x05000014


	//   ....[22]....
        /*0084*/ 	.word	0x05000014


	//   ....[23]....
        /*0088*/ 	.word	0x05000014


	//   ....[24]....
        /*008c*/ 	.word	0x05000014


	//   ....[25]....
        /*0090*/ 	.word	0x05000014


	//   ....[26]....
        /*0094*/ 	.word	0x05000014


	//   ....[27]....
        /*0098*/ 	.word	0x05000014


	//   ....[28]....
        /*009c*/ 	.word	0x05000014


	//   ....[29]....
        /*00a0*/ 	.word	0x05000014


	//----- nvinfo : EIATTR_COOP_GROUP_INSTR_OFFSETS
	.align		4
.L_5009:
        /*00a4*/ 	.byte	0x04, 0x28
        /*00a6*/ 	.short	(.L_5011 - .L_5010)


	//   ....[0]....
.L_5010:
        /*00a8*/ 	.word	0x00000ad0


	//   ....[1]....
        /*00ac*/ 	.word	0x00000ae0


	//   ....[2]....
        /*00b0*/ 	.word	0x00000af0


	//   ....[3]....
        /*00b4*/ 	.word	0x00000b20


	//   ....[4]....
        /*00b8*/ 	.word	0x00000b40


	//   ....[5]....
        /*00bc*/ 	.word	0x00000b50


	//   ....[6]....
        /*00c0*/ 	.word	0x00000b90


	//   ....[7]....
        /*00c4*/ 	.word	0x00000ba0


	//   ....[8]....
        /*00c8*/ 	.word	0x00000bb0


	//   ....[9]....
        /*00cc*/ 	.word	0x00000be0


	//   ....[10]....
        /*00d0*/ 	.word	0x00000c00


	//   ....[11]....
        /*00d4*/ 	.word	0x00000c10


	//   ....[12]....
        /*00d8*/ 	.word	0x00000c40


	//   ....[13]....
        /*00dc*/ 	.word	0x00000c60


	//   ....[14]....
        /*00e0*/ 	.word	0x00000c70


	//   ....[15]....
        /*00e4*/ 	.word	0x00000ef0


	//   ....[16]....
        /*00e8*/ 	.word	0x00000f60


	//   ....[17]....
        /*00ec*/ 	.word	0x00000fd0


	//   ....[18]....
        /*00f0*/ 	.word	0x00001040


	//   ....[19]....
        /*00f4*/ 	.word	0x000010b0


	//   ....[20]....
        /*00f8*/ 	.word	0x00001110


	//   ....[21]....
        /*00fc*/ 	.word	0x00001180


	//   ....[22]....
        /*0100*/ 	.word	0x000011f0


	//   ....[23]....
        /*0104*/ 	.word	0x00001260


	//   ....[24]....
        /*0108*/ 	.word	0x000012d0


	//   ....[25]....
        /*010c*/ 	.word	0x00001330


	//   ....[26]....
        /*0110*/ 	.word	0x000013a0


	//   ....[27]....
        /*0114*/ 	.word	0x00001410


	//   ....[28]....
        /*0118*/ 	.word	0x00001480


	//   ....[29]....
        /*011c*/ 	.word	0x000014f0


	//----- nvinfo : EIATTR_EXIT_INSTR_OFFSETS
	.align		4
.L_5011:
        /*0120*/ 	.byte	0x04, 0x1c
        /*0122*/ 	.short	(.L_5013 - .L_5012)


	//   ....[0]....
.L_5012:
        /*0124*/ 	.word	0x00000070


	//   ....[1]....
        /*0128*/ 	.word	0x00000e90


	//----- nvinfo : EIATTR_MAX_THREADS
	.align		4
.L_5013:
        /*012c*/ 	.byte	0x04, 0x05
        /*012e*/ 	.short	(.L_5015 - .L_5014)
.L_5014:
        /*0130*/ 	.word	0x00000400
        /*0134*/ 	.word	0x00000001
        /*0138*/ 	.word	0x00000001


	//----- nvinfo : EIATTR_CRS_STACK_SIZE
	.align		4
.L_5015:
        /*013c*/ 	.byte	0x04, 0x1e
        /*013e*/ 	.short	(.L_5017 - .L_5016)
.L_5016:
        /*0140*/ 	.word	0x00000000


	//----- nvinfo : EIATTR_CBANK_PARAM_SIZE
	.align		4
.L_5017:
        /*0144*/ 	.byte	0x03, 0x19
        /*0146*/ 	.short	0x0128


	//----- nvinfo : EIATTR_PARAM_CBANK
	.align		4
        /*0148*/ 	.byte	0x04, 0x0a
        /*014a*/ 	.short	(.L_5019 - .L_5018)
	.align		4
.L_5018:
        /*014c*/ 	.word	index@(.nv.constant0._ZN10layer_norm22ln_bwd_finalize_kernelINS_22Kernel_traits_finalizeILj5120EfffffjLb1ELj1024ELj4ENS_18Kernel_traits_baseILj5120EfffffjLj1024EEEEELb1ELb0EEEvNS_9BwdParamsE)
        /*0150*/ 	.short	0x0210
        /*0152*/ 	.short	0x0128


	//----- nvinfo : EIATTR_SW_WAR
	.align		4
.L_5019:
        /*0154*/ 	.byte	0x04, 0x36
        /*0156*/ 	.short	(.L_5021 - .L_5020)
.L_5020:
        /*0158*/ 	.word	0x00000008
.L_5021:


//--------------------- .nv.info._ZN10layer_norm13ln_bwd_kernelINS_13Kernel_traitsIfffffjLj5120ELj1ELj1ELj4ELj16ENS_18Kernel_traits_baseILj5120EfffffjLj128EEEEELb1ELb1ELb1ELb0EEEvNS_9BwdParamsE --------------------------
	.section	.nv.info._ZN10layer_norm13ln_bwd_kernelINS_13Kernel_traitsIfffffjLj5120ELj1ELj1ELj4ELj16ENS_18Kernel_traits_baseILj5120EfffffjLj128EEEEELb1ELb1ELb1ELb0EEEvNS_9BwdParamsE,"",@"SHT_CUDA_INFO"
	.sectionflags	@""
	.align	4


	//----- nvinfo : EIATTR_CUDA_API_VERSION
	.align		4
        /*0000*/ 	.byte	0x04, 0x37
        /*0002*/ 	.short	(.L_5023 - .L_5022)
.L_5022:
        /*0004*/ 	.word	0x00000082


	//----- nvinfo : EIATTR_KPARAM_INFO
	.align		4
.L_5023:
        /*0008*/ 	.byte	0x04, 0x17
        /*000a*/ 	.short	(.L_5025 - .L_5024)
.L_5024:
        /*000c*/ 	.word	0x00000000
        /*0010*/ 	.short	0x0000
        /*0012*/ 	.short	0x0000
        /*0014*/ 	.byte	0x00, 0xf0, 0xa1, 0x04


	//----- nvinfo : EIATTR_SPARSE_MMA_MASK
	.align		4
.L_5025:
        /*0018*/ 	.byte	0x03, 0x50
        /*001a*/ 	.short	0x0000


	//----- nvinfo : EIATTR_MAXREG_COUNT
	.align		4
        /*001c*/ 	.byte	0x03, 0x1b
        /*001e*/ 	.short	0x00ff


	//----- nvinfo : EIATTR_NUM_BARRIERS
	.align		4
        /*0020*/ 	.byte	0x02, 0x4c
        /*0022*/ 	.byte	0x01
	.zero		1


	//----- nvinfo : EIATTR_ANNOTATIONS
	.align		4
        /*0024*/ 	.byte	0x04, 0x55
        /*0026*/ 	.short	(.L_5027 - .L_5026)


	//   ....[0]....
.L_5026:
        /* <DEDUP_REMOVED lines=116> */


	//----- nvinfo : EIATTR_MERCURY_ISA_VERSION
	.align		4
.L_5027:
        /*0758*/ 	.byte	0x03, 0x5f
        /*075a*/ 	.short	0x0101


	//----- nvinfo : EIATTR_COOP_GROUP_MASK_REGIDS
	.align		4
        /*075c*/ 	.byte	0x04, 0x29
        /*075e*/ 	.short	(.L_5029 - .L_5028)


	//   ....[0]....
.L_5028:
        /*0760*/ 	.word	0xffffffff


	//   ....[1]....
        /*0764*/ 	.word	0xffffffff


	//   ....[2]....
        /*0768*/ 	.word	0xffffffff


	//   ....[3]....
        /*076c*/ 	.word	0xffffffff


	//   ....[4]....
        /*0770*/ 	.word	0xffffffff


	//   ....[5]....
        /*0774*/ 	.word	0xffffffff


	//   ....[6]....
        /*0778*/ 	.word	0xffffffff


	//   ....[7]....
        /*077c*/ 	.word	0xffffffff


	//   ....[8]....
        /*0780*/ 	.word	0xffffffff


	//   ....[9]....
        /*0784*/ 	.word	0xffffffff


	//   ....[10]....
        /*0788*/ 	.word	0x05000011


	//   ....[11]....
        /*078c*/ 	.word	0x05000011


	//   ....[12]....
        /*0790*/ 	.word	0x05000011


	//   ....[13]....
        /*0794*/ 	.word	0x05000011


	//   ....[14]....
        /*0798*/ 	.word	0x05000011


	//   ....[15]....
        /*079c*/ 	.word	0x05000011


	//   ....[16]....
        /*07a0*/ 	.word	0x05000011


	//   ....[17]....
        /*07a4*/ 	.word	0x05000011


	//   ....[18]....
        /*07a8*/ 	.word	0x05000011


	//   ....[19]....
        /*07ac*/ 	.word	0x05000011


	//----- nvinfo : EIATTR_COOP_GROUP_INSTR_OFFSETS
	.align		4
.L_5029:
        /*07b0*/ 	.byte	0x04, 0x28
        /*07b2*/ 	.short	(.L_5031 - .L_5030)


	//   ....[0]....
.L_5030:
        /*07b4*/ 	.word	0x000040a0


	//   ....[1]....
        /*07b8*/ 	.word	0x000040c0


	//   ....[2]....
        /*07bc*/ 	.word	0x000040e0


	//   ....[3]....
        /*07c0*/ 	.word	0x00004100


	//   ....[4]....
        /*07c4*/ 	.word	0x00004120


	//   ....[5]....
        /*07c8*/ 	.word	0x00004140


	//   ....[6]....
        /*07cc*/ 	.word	0x00004160


	//   ....[7]....
        /*07d0*/ 	.word	0x00004180


	//   ....[8]....
        /*07d4*/ 	.word	0x00004190


	//   ....[9]....
        /*07d8*/ 	.word	0x000041b0


	//   ....[10]....
        /*07dc*/ 	.word	0x00009e70


	//   ....[11]....
        /*07e0*/ 	.word	0x00009ee0


	//   ....[12]....
        /*07e4*/ 	.word	0x00009f50


	//   ....[13]....
        /*07e8*/ 	.word	0x00009fc0


	//   ....[14]....
        /*07ec*/ 	.word	0x0000a030


	//   ....[15]....
        /*07f0*/ 	.word	0x0000a0a0


	//   ....[16]....
        /*07f4*/ 	.word	0x0000a110


	//   ....[17]....
        /*07f8*/ 	.word	0x0000a180


	//   ....[18]....
        /*07fc*/ 	.word	0x0000a1f0


	//   ....[19]....
        /*0800*/ 	.word	0x0000a240


	//----- nvinfo : EIATTR_EXIT_INSTR_OFFSETS
	.align		4
.L_5031:
        /*0804*/ 	.byte	0x04, 0x1c
        /*0806*/ 	.short	(.L_5033 - .L_5032)


	//   ....[0]....
.L_5032:
        /*0808*/ 	.word	0x00009d80


	//   ....[1]....
        /*080c*/ 	.word	0x00009e20


	//----- nvinfo : EIATTR_MAX_THREADS
	.align		4
.L_5033:
        /*0810*/ 	.byte	0x04, 0x05
        /*0812*/ 	.short	(.L_5035 - .L_5034)
.L_5034:
        /*0814*/ 	.word	0x00000080
        /*0818*/ 	.word	0x00000001
        /*081c*/ 	.word	0x00000001


	//----- nvinfo : EIATTR_CRS_STACK_SIZE
	.align		4
.L_5035:
        /*0820*/ 	.byte	0x04, 0x1e
        /*0822*/ 	.short	(.L_5037 - .L_5036)
.L_5036:
        /*0824*/ 	.word	0x00000000


	//----- nvinfo : EIATTR_CBANK_PARAM_SIZE
	.align		4
.L_5037:
        /*0828*/ 	.byte	0x03, 0x19
        /*082a*/ 	.short	0x0128


	//----- nvinfo : EIATTR_PARAM_CBANK
	.align		4
        /*082c*/ 	.byte	0x04, 0x0a
        /*082e*/ 	.short	(.L_5039 - .L_5038)
	.align		4
.L_5038:
        /*0830*/ 	.word	index@(.nv.constant0._ZN10layer_norm13ln_bwd_kernelINS_13Kernel_traitsIfffffjLj5120ELj1ELj1ELj4ELj16ENS_18Kernel_traits_baseILj5120EfffffjLj128EEEEELb1ELb1ELb1ELb0EEEvNS_9BwdParamsE)
        /*0834*/ 	.short	0x0210
        /*0836*/ 	.short	0x0128


	//----- nvinfo : EIATTR_SW_WAR
	.align		4
.L_5039:
        /*0838*/ 	.byte	0x04, 0x36
        /*083a*/ 	.short	(.L_5041 - .L_5040)
.L_5040:
        /*083c*/ 	.word	0x00000008
.L_5041:


//--------------------- .nv.info._ZN10layer_norm22ln_bwd_finalize_kernelINS_22Kernel_traits_finalizeILj5120EfffffjLb1ELj1024ELj4ENS_18Kernel_traits_baseILj5120EfffffjLj1024EEEEELb1ELb1EEEvNS_9BwdParamsE --------------------------
	.section	.nv.info._ZN10layer_norm22ln_bwd_finalize_kernelINS_22Kernel_traits_finalizeILj5120EfffffjLb1ELj1024ELj4ENS_18Kernel_traits_baseILj5120EfffffjLj1024EEEEELb1ELb1EEEvNS_9BwdParamsE,"",@"SHT_CUDA_INFO"
	.sectionflags	@""
	.align	4


	//----- nvinfo : EIATTR_CUDA_API_VERSION
	.align		4
        /*0000*/ 	.byte	0x04, 0x37
        /*0002*/ 	.short	(.L_5043 - .L_5042)
.L_5042:
        /*0004*/ 	.word	0x00000082


	//----- nvinfo : EIATTR_KPARAM_INFO
	.align		4
.L_5043:
        /*0008*/ 	.byte	0x04, 0x17
        /*000a*/ 	.short	(.L_5045 - .L_5044)
.L_5044:
        /*000c*/ 	.word	0x00000000
        /*0010*/ 	.short	0x0000
        /*0012*/ 	.short	0x0000
        /*0014*/ 	.byte	0x00, 0xf0, 0xa1, 0x04


	//----- nvinfo : EIATTR_SPARSE_MMA_MASK
	.align		4
.L_5045:
        /*0018*/ 	.byte	0x03, 0x50
        /*001a*/ 	.short	0x0000


	//----- nvinfo : EIATTR_MAXREG_COUNT
	.align		4
        /*001c*/ 	.byte	0x03, 0x1b
        /*001e*/ 	.short	0x0040


	//----- nvinfo : EIATTR_NUM_BARRIERS
	.align		4
        /*0020*/ 	.byte	0x02, 0x4c
        /*0022*/ 	.byte	0x01
	.zero		1


	//----- nvinfo : EIATTR_MERCURY_ISA_VERSION
	.align		4
        /*0024*/ 	.byte	0x03, 0x5f
        /*0026*/ 	.short	0x0101


	//----- nvinfo : EIATTR_COOP_GROUP_MASK_REGIDS
	.align		4
        /*0028*/ 	.byte	0x04, 0x29
        /*002a*/ 	.short	(.L_5047 - .L_5046)


	//   ....[0]....
.L_5046:
        /*002c*/ 	.word	0xffffffff


	//   ....[1]....
        /*0030*/ 	.word	0xffffffff


	//   ....[2]....
        /*0034*/ 	.word	0xffffffff


	//   ....[3]....
        /*0038*/ 	.word	0xffffffff


	//   ....[4]....
        /*003c*/ 	.word	0xffffffff


	//   ....[5]....
        /*0040*/ 	.word	0xffffffff


	//   ....[6]....
        /*0044*/ 	.word	0xffffffff


	//   ....[7]....
        /*0048*/ 	.word	0xffffffff


	//   ....[8]....
        /*004c*/ 	.word	0xffffffff


	//   ....[9]....
        /*0050*/ 	.word	0xffffffff


	//   ....[10]....
        /*0054*/ 	.word	0xffffffff


	//   ....[11]....
        /*0058*/ 	.word	0xffffffff


	//   ....[12]....
        /*005c*/ 	.word	0xffffffff


	//   ....[13]....
        /*0060*/ 	.word	0xffffffff


	//   ....[14]....
        /*0064*/ 	.word	0xffffffff


	//   ....[15]....
        /*0068*/ 	.word	0x05000014


	//   ....[16]....
        /*006c*/ 	.word	0x05000014


	//   ....[17]....
        /*0070*/ 	.word	0x05000014


	//   ....[18]....
        /*0074*/ 	.word	0x05000014


	//   ....[19]....
        /*0078*/ 	.word	0x05000014


	//   ....[20]....
        /*007c*/ 	.word	0x05000014


	//   ....[21]....
        /*0080*/ 	.word	0x05000014


	//   ....[22]....
        /*0084*/ 	.word	0x05000014


	//   ....[23]....
        /*0088*/ 	.word	0x05000014


	//   ....[24]....
        /*008c*/ 	.word	0x05000014


	//   ....[25]....
        /*0090*/ 	.word	0x05000014


	//   ....[26]....
        /*0094*/ 	.word	0x05000014


	//   ....[27]....
        /*0098*/ 	.word	0x05000014


	//   ....[28]....
        /*009c*/ 	.word	0x05000014


	//   ....[29]....
        /*00a0*/ 	.word	0x05000014


	//----- nvinfo : EIATTR_COOP_GROUP_INSTR_OFFSETS
	.align		4
.L_5047:
        /*00a4*/ 	.byte	0x04, 0x28
        /*00a6*/ 	.short	(.L_5049 - .L_5048)


	//   ....[0]....
.L_5048:
        /*00a8*/ 	.word	0x00000ab0


	//   ....[1]....
        /*00ac*/ 	.word	0x00000ac0


	//   ....[2]....
        /*00b0*/ 	.word	0x00000ad0


	//   ....[3]....
        /*00b4*/ 	.word	0x00000b00


	//   ....[4]....
        /*00b8*/ 	.word	0x00000b20


	//   ....[5]....
        /*00bc*/ 	.word	0x00000b30


	//   ....[6]....
        /*00c0*/ 	.word	0x00000b60


	//   ....[7]....
        /*00c4*/ 	.word	0x00000b80


	//   ....[8]....
        /*00c8*/ 	.word	0x00000b90


	//   ....[9]....
        /*00cc*/ 	.word	0x00000bc0


	//   ....[10]....
        /*00d0*/ 	.word	0x00000be0


	//   ....[11]....
        /*00d4*/ 	.word	0x00000bf0


	//   ....[12]....
        /*00d8*/ 	.word	0x00000c20


	//   ....[13]....
        /*00dc*/ 	.word	0x00000c40


	//   ....[14]....
        /*00e0*/ 	.word	0x00000c50


	//   ....[15]....
        /*00e4*/ 	.word	0x00000eb0


	//   ....[16]....
        /*00e8*/ 	.word	0x00000f20


	//   ....[17]....
        /*00ec*/ 	.word	0x00000f90


	//   ....[18]....
        /*00f0*/ 	.word	0x00001000


	//   ....[19]....
        /*00f4*/ 	.word	0x00001070


	//   ....[20]....
        /*00f8*/ 	.word	0x000010d0


	//   ....[21]....
        /*00fc*/ 	.word	0x00001140


	//   ....[22]....
        /*0100*/ 	.word	0x000011b0


	//   ....[23]....
        /*0104*/ 	.word	0x00001220


	//   ....[24]....
        /*0108*/ 	.word	0x00001290


	//   ....[25]....
        /*010c*/ 	.word	0x000012f0


	//   ....[26]....
        /*0110*/ 	.word	0x00001360


	//   ....[27]....
        /*0114*/ 	.word	0x000013d0


	//   ....[28]....
        /*0118*/ 	.word	0x00001440


	//   ....[29]....
        /*011c*/ 	.word	0x000014b0


	//----- nvinfo : EIATTR_EXIT_INSTR_OFFSETS
	.align		4
.L_5049:
        /*0120*/ 	.byte	0x04, 0x1c
        /*0122*/ 	.short	(.L_5051 - .L_5050)


	//   ....[0]....
.L_5050:
        /*0124*/ 	.word	0x00000070


	//   ....[1]....
        /*0128*/ 	.word	0x00000e50


	//----- nvinfo : EIATTR_MAX_THREADS
	.align		4
.L_5051:
        /*012c*/ 	.byte	0x04, 0x05
        /*012e*/ 	.short	(.L_5053 - .L_5052)
.L_5052:
        /*0130*/ 	.word	0x00000400
        /*0134*/ 	.word	0x00000001
        /*0138*/ 	.word	0x00000001


	//----- nvinfo : EIATTR_CRS_STACK_SIZE
	.align		4
.L_5053:
        /*013c*/ 	.byte	0x04, 0x1e
        /*013e*/ 	.short	(.L_5055 - .L_5054)
.L_5054:
        /*0140*/ 	.word	0x00000000


	//----- nvinfo : EIATTR_CBANK_PARAM_SIZE
	.align		4
.L_5055:
        /*0144*/ 	.byte	0x03, 0x19
        /*0146*/ 	.short	0x0128


	//----- nvinfo : EIATTR_PARAM_CBANK
	.align		4
        /*0148*/ 	.byte	0x04, 0x0a
        /*014a*/ 	.short	(.L_5057 - .L_5056)
	.align		4
.L_5056:
        /*014c*/ 	.word	index@(.nv.constant0._ZN10layer_norm22ln_bwd_finalize_kernelINS_22Kernel_traits_finalizeILj5120EfffffjLb1ELj1024ELj4ENS_18Kernel_traits_baseILj5120EfffffjLj1024EEEEELb1ELb1EEEvNS_9BwdParamsE)
        /*0150*/ 	.short	0x0210
        /*0152*/ 	.short	0x0128


	//----- nvinfo : EIATTR_SW_WAR
	.align		4
.L_5057:
        /*0154*/ 	.byte	0x04, 0x36
        /*0156*/ 	.short	(.L_5059 - .L_5058)
.L_5058:
        /*0158*/ 	.word	0x00000008
.L_5059:


//--------------------- .nv.info._ZN10layer_norm13ln_bwd_kernelINS_13Kernel_traitsIfffffjLj5120ELj1ELj1ELj4ELj16ENS_18Kernel_traits_baseILj5120EfffffjLj128EEEEELb1ELb1ELb1ELb1EEEvNS_9BwdParamsE --------------------------
	.section	.nv.info._ZN10layer_norm13ln_bwd_kernelINS_13Kernel_traitsIfffffjLj5120ELj1ELj1ELj4ELj16ENS_18Kernel_traits_baseILj5120EfffffjLj128EEEEELb1ELb1ELb1ELb1EEEvNS_9BwdParamsE,"",@"SHT_CUDA_INFO"
	.sectionflags	@""
	.align	4


	//----- nvinfo : EIATTR_CUDA_API_VERSION
	.align		4
        /*0000*/ 	.byte	0x04, 0x37
        /*0002*/ 	.short	(.L_5061 - .L_5060)
.L_5060:
        /*0004*/ 	.word	0x00000082


	//----- nvinfo : EIATTR_KPARAM_INFO
	.align		4
.L_5061:
        /*0008*/ 	.byte	0x04, 0x17
        /*000a*/ 	.short	(.L_5063 - .L_5062)
.L_5062:
        /*000c*/ 	.word	0x00000000
        /*0010*/ 	.short	0x0000
        /*0012*/ 	.short	0x0000
        /*0014*/ 	.byte	0x00, 0xf0, 0xa1, 0x04


	//----- nvinfo : EIATTR_SPARSE_MMA_MASK
	.align		4
.L_5063:
        /*0018*/ 	.byte	0x03, 0x50
        /*001a*/ 	.short	0x0000


	//----- nvinfo : EIATTR_MAXREG_COUNT
	.align		4
        /*001c*/ 	.byte	0x03, 0x1b
        /*001e*/ 	.short	0x00ff


	//----- nvinfo : EIATTR_NUM_BARRIERS
	.align		4
        /*0020*/ 	.byte	0x02, 0x4c
        /*0022*/ 	.byte	0x01
	.zero		1


	//----- nvinfo : EIATTR_ANNOTATIONS
	.align		4
        /*0024*/ 	.byte	0x04, 0x55
        /*0026*/ 	.short	(.L_5065 - .L_5064)


	//   ....[0]....
.L_5064:
        /* <DEDUP_REMOVED lines=153> */


	//----- nvinfo : EIATTR_MERCURY_ISA_VERSION
	.align		4
.L_5065:
        /*09a0*/ 	.byte	0x03, 0x5f
        /*09a2*/ 	.short	0x0101


	//----- nvinfo : EIATTR_COOP_GROUP_MASK_REGIDS
	.align		4
        /*09a4*/ 	.byte	0x04, 0x29
        /*09a6*/ 	.short	(.L_5067 - .L_5066)


	//   ....[0]....
.L_5066:
        /*09a8*/ 	.word	0xffffffff


	//   ....[1]....
        /*09ac*/ 	.word	0xffffffff


	//   ....[2]....
        /*09b0*/ 	.word	0xffffffff


	//   ....[3]....
        /*09b4*/ 	.word	0xffffffff


	//   ....[4]....
        /*09b8*/ 	.word	0xffffffff


	//   ....[5]....
        /*09bc*/ 	.word	0xffffffff


	//   ....[6]....
        /*09c0*/ 	.word	0xffffffff


	//   ....[7]....
        /*09c4*/ 	.word	0xffffffff


	//   ....[8]....
        /*09c8*/ 	.word	0xffffffff


	//   ....[9]....
        /*09cc*/ 	.word	0xffffffff


	//   ....[10]....
        /*09d0*/ 	.word	0x050000b7


	//   ....[11]....
        /*09d4*/ 	.word	0x050000b7


	//   ....[12]....
        /*09d8*/ 	.word	0x050000b7


	//   ....[13]....
        /*09dc*/ 	.word	0x050000b7


	//   ....[14]....
        /*09e0*/ 	.word	0x050000b7


	//   ....[15]....
        /*09e4*/ 	.word	0x050000b7


	//   ....[16]....
        /*09e8*/ 	.word	0x050000b7


	//   ....[17]....
        /*09ec*/ 	.word	0x050000b7


	//   ....[18]....
        /*09f0*/ 	.word	0x050000b7


	//   ....[19]....
        /*09f4*/ 	.word	0x050000b7


	//----- nvinfo : EIATTR_COOP_GROUP_INSTR_OFFSETS
	.align		4
.L_5067:
        /*09f8*/ 	.byte	0x04, 0x28
        /*09fa*/ 	.short	(.L_5069 - .L_5068)


	//   ....[0]....
.L_5068:
        /*09fc*/ 	.word	0x00003600


	//   ....[1]....
        /*0a00*/ 	.word	0x00003620


	//   ....[2]....
        /*0a04*/ 	.word	0x00003640


	//   ....[3]....
        /*0a08*/ 	.word	0x00003660


	//   ....[4]....
        /*0a0c*/ 	.word	0x00003680


	//   ....[5]....
        /*0a10*/ 	.word	0x000036a0


	//   ....[6]....
        /*0a14*/ 	.word	0x000036c0


	//   ....[7]....
        /*0a18*/ 	.word	0x000036e0


	//   ....[8]....
        /*0a1c*/ 	.word	0x00003700


	//   ....[9]....
        /*0a20*/ 	.word	0x00003710


	//   ....[10]....
        /*0a24*/ 	.word	0x00008850


	//   ....[11]....
        /*0a28*/ 	.word	0x000088c0


	//   ....[12]....
        /*0a2c*/ 	.word	0x00008930


	//   ....[13]....
        /*0a30*/ 	.word	0x00008990


	//   ....[14]....
        /*0a34*/ 	.word	0x00008a00


	//   ....[15]....
        /*0a38*/ 	.word	0x00008a60


	//   ....[16]....
        /*0a3c*/ 	.word	0x00008ad0


	//   ....[17]....
        /*0a40*/ 	.word	0x00008b30


	//   ....[18]....
        /*0a44*/ 	.word	0x00008ba0


	//   ....[19]....
        /*0a48*/ 	.word	0x00008bf0


	//----- nvinfo : EIATTR_EXIT_INSTR_OFFSETS
	.align		4
.L_5069:
        /*0a4c*/ 	.byte	0x04, 0x1c
        /*0a4e*/ 	.short	(.L_5071 - .L_5070)


	//   ....[0]....
.L_5070:
        /*0a50*/ 	.word	0x00008800


	//----- nvinfo : EIATTR_MAX_THREADS
	.align		4
.L_5071:
        /*0a54*/ 	.byte	0x04, 0x05
        /*0a56*/ 	.short	(.L_5073 - .L_5072)
.L_5072:
        /*0a58*/ 	.word	0x00000080
        /*0a5c*/ 	.word	0x00000001
        /*0a60*/ 	.word	0x00000001


	//----- nvinfo : EIATTR_CRS_STACK_SIZE
	.align		4
.L_5073:
        /*0a64*/ 	.byte	0x04, 0x1e
        /*0a66*/ 	.short	(.L_5075 - .L_5074)
.L_5074:
        /*0a68*/ 	.word	0x00000000


	//----- nvinfo : EIATTR_CBANK_PARAM_SIZE
	.align		4
.L_5075:
        /*0a6c*/ 	.byte	0x03, 0x19
        /*0a6e*/ 	.short	0x0128


	//----- nvinfo : EIATTR_PARAM_CBANK
	.align		4
        /*0a70*/ 	.byte	0x04, 0x0a
        /*0a72*/ 	.short	(.L_5077 - .L_5076)
	.align		4
.L_5076:
        /*0a74*/ 	.word	index@(.nv.constant0._ZN10layer_norm13ln_bwd_kernelINS_13Kernel_traitsIfffffjLj5120ELj1ELj1ELj4ELj16ENS_18Kernel_traits_baseILj5120EfffffjLj128EEEEELb1ELb1ELb1ELb1EEEvNS_9BwdParamsE)
        /*0a78*/ 	.short	0x0210
        /*0a7a*/ 	.short	0x0128


	//----- nvinfo : EIATTR_SW_WAR
	.align		4
.L_5077:
        /*0a7c*/ 	.byte	0x04, 0x36
        /*0a7e*/ 	.short	(.L_5079 - .L_5078)
.L_5078:
        /*0a80*/ 	.word	0x00000008
.L_5079:


//--------------------- .nv.callgraph             --------------------------
	.section	.nv.callgraph,"",@"SHT_CUDA_CALLGRAPH"
	.align	4
	.sectionentsize	8
	.align		4
        /*0000*/ 	.word	0x00000000
	.align		4
        /*0004*/ 	.word	0xffffffff
	.align		4
        /*0008*/ 	.word	0x00000000
	.align		4
        /*000c*/ 	.word	0xfffffffe
	.align		4
        /*0010*/ 	.word	0x00000000
	.align		4
        /*0014*/ 	.word	0xfffffffd
	.align		4
        /*0018*/ 	.word	0x00000000
	.align		4
        /*001c*/ 	.word	0xfffffffc


//--------------------- .text._ZN10layer_norm13ln_bwd_kernelINS_13Kernel_traitsI13__nv_bfloat16S2_S2_S2_fjLj5120ELj1ELj1ELj4ELj16ENS_18Kernel_traits_baseILj5120ES2_S2_S2_S2_fjLj128EEEEELb0ELb0ELb0ELb0EEEvNS_9BwdParamsE --------------------------
	.section	.text._ZN10layer_norm13ln_bwd_kernelINS_13Kernel_traitsI13__nv_bfloat16S2_S2_S2_fjLj5120ELj1ELj1ELj4ELj16ENS_18Kernel_traits_baseILj5120ES2_S2_S2_S2_fjLj128EEEEELb0ELb0ELb0ELb0EEEvNS_9BwdParamsE,"ax",@progbits
	.align	128
        .global         _ZN10layer_norm13ln_bwd_kernelINS_13Kernel_traitsI13__nv_bfloat16S2_S2_S2_fjLj5120ELj1ELj1ELj4ELj16ENS_18Kernel_traits_baseILj5120ES2_S2_S2_S2_fjLj128EEEEELb0ELb0ELb0ELb0EEEvNS_9BwdParamsE
        .type           _ZN10layer_norm13ln_bwd_kernelINS_13Kernel_traitsI13__nv_bfloat16S2_S2_S2_fjLj5120ELj1ELj1ELj4ELj16ENS_18Kernel_traits_baseILj5120ES2_S2_S2_S2_fjLj128EEEEELb0ELb0ELb0ELb0EEEvNS_9BwdParamsE,@function
        .size           _ZN10layer_norm13ln_bwd_kernelINS_13Kernel_traitsI13__nv_bfloat16S2_S2_S2_fjLj5120ELj1ELj1ELj4ELj16ENS_18Kernel_traits_baseILj5120ES2_S2_S2_S2_fjLj128EEEEELb0ELb0ELb0ELb0EEEvNS_9BwdParamsE,(.L_x_16470 - _ZN10layer_norm13ln_bwd_kernelINS_13Kernel_traitsI13__nv_bfloat16S2_S2_S2_fjLj5120ELj1ELj1ELj4ELj16ENS_18Kernel_traits_baseILj5120ES2_S2_S2_S2_fjLj128EEEEELb0ELb0ELb0ELb0EEEvNS_9BwdParamsE)
        .other          _ZN10layer_norm13ln_bwd_kernelINS_13Kernel_traitsI13__nv_bfloat16S2_S2_S2_fjLj5120ELj1ELj1ELj4ELj16ENS_18Kernel_traits_baseILj5120ES2_S2_S2_S2_fjLj128EEEEELb0ELb0ELb0ELb0EEEvNS_9BwdParamsE,@"STO_CUDA_ENTRY STV_DEFAULT"
_ZN10layer_norm13ln_bwd_kernelINS_13Kernel_traitsI13__nv_bfloat16S2_S2_S2_fjLj5120ELj1ELj1ELj4ELj16ENS_18Kernel_traits_baseILj5120ES2_S2_S2_S2_fjLj128EEEEELb0ELb0ELb0ELb0EEEvNS_9BwdParamsE:
.text._ZN10layer_norm13ln_bwd_kernelINS_13Kernel_traitsI13__nv_bfloat16S2_S2_S2_fjLj5120ELj1ELj1ELj4ELj16ENS_18Kernel_traits_baseILj5120ES2_S2_S2_S2_fjLj128EEEEELb0ELb0ELb0ELb0EEEvNS_9BwdParamsE:
[----:B------:R-:W-:Y:S01]  /*0000*/  LDC R1, c[0x0][0x28] ;  /* 0x00000a00ff017b82 */ /* 0x000fe20000000800 */
[----:B------:R-:W0:Y:S01]  /*0010*/  S2R R155, SR_TID.X ;  /* 0x00000000009b7919 */ /* 0x000e220000002100 */
[----:B------:R-:W-:-:S06]  /*0020*/  ULDC UR4, c[0x0][0x218] ;  /* 0x0000860000047ab9 */ /* 0x000fcc0000000800 */
[----:B------:R-:W1:Y:S01]  /*0030*/  S2UR UR6, SR_CTAID.X ;  /* 0x00000000000679c3 */ /* 0x000e620000002500 */
[----:B------:R-:W-:Y:S01]  /*0040*/  MOV R159, UR4 ;  /* 0x00000004009f7c02 */ /* 0x000fe20008000f00 */
[----:B------:R-:W-:Y:S01]  /*0050*/  ULDC.64 UR4, c[0x0][0x208] ;  /* 0x0000820000047ab9 */ /* 0x000fe20000000a00 */
[----:B------:R-:W-:Y:S01]  /*0060*/  ULDC UR7, c[0x0][0x214] ;  /* 0x0000850000077ab9 */ /* 0x000fe20000000800 */
[----:B------:R-:W-:Y:S01]  /*0070*/  ULDC UR18, c[0x0][0x218] ;  /* 0x0000860000127ab9 */ /* 0x000fe20000000800 */
[----:B------:R-:W-:Y:S01]  /*0080*/  SHF.R.S32.HI R0, RZ, 0x1f, R159 ;  /* 0x0000001fff007819 */ /* 0x000fe2000001149f */
[----:B------:R-:W-:Y:S01]  /*0090*/  ULDC.U8 UR8, c[0x0][0x2a0] ;  /* 0x0000a80000087ab9 */ /* 0x000fe20000000000 */
[----:B------:R-:W-:Y:S01]  /*00a0*/  ULDC UR9, c[0x0][0x290] ;  /* 0x0000a40000097ab9 */ /* 0x000fe20000000800 */
[----:B------:R-:W-:Y:S01]  /*00b0*/  ULDC.64 UR10, c[0x0][0x2c8] ;  /* 0x0000b200000a7ab9 */ /* 0x000fe20000000a00 */
[----:B------:R-:W-:Y:S01]  /*00c0*/  LEA.HI R0, R0, R159, RZ, 0x3 ;  /* 0x0000009f00007211 */ /* 0x000fe200078f18ff */
[----:B------:R-:W-:Y:S01]  /*00d0*/  ULDC.64 UR12, c[0x0][0x238] ;  /* 0x00008e00000c7ab9 */ /* 0x000fe20000000a00 */
[----:B------:R-:W-:Y:S01]  /*00e0*/  ULDC.64 UR14, c[0x0][0x308] ;  /* 0x0000c200000e7ab9 */ /* 0x000fe20000000a00 */
[----:B------:R-:W-:Y:S01]  /*00f0*/  ULDC.64 UR16, c[0x0][0x210] ;  /* 0x0000840000107ab9 */ /* 0x000fe20000000a00 */
[----:B0-----:R-:W-:-:S04]  /*0100*/  LOP3.LUT R157, R155, 0x7f, RZ, 0xc0, !PT ;  /* 0x0000007f9b9d7812 */ /* 0x001fc800078ec0ff */
[----:B------:R-:W-:Y:S02]  /*0110*/  LOP3.LUT R3, R157, 0x7f, RZ, 0x3c, !PT ;  /* 0x0000007f9d037812 */ /* 0x000fe400078e3cff */
[----:B------:R-:W-:Y:S02]  /*0120*/  MOV R15, R157 ;  /* 0x0000009d000f7202 */ /* 0x000fe40000000f00 */
[----:B------:R-:W-:-:S04]  /*0130*/  LEA.HI.SX32 R0, R0, R3, 0x1d ;  /* 0x0000000300007211 */ /* 0x000fc800078feaff */
[C---:B------:R-:W-:Y:S02]  /*0140*/  LOP3.LUT P5, RZ, R0.reuse, 0xffffff80, RZ, 0xc0, !PT ;  /* 0xffffff8000ff7812 */ /* 0x040fe400078ac0ff */
[C---:B------:R-:W-:Y:S02]  /*0150*/  ISETP.GE.U32.AND P4, PT, R0.reuse, 0x100, PT ;  /* 0x000001000000780c */ /* 0x040fe40003f86070 */
[C---:B------:R-:W-:Y:S02]  /*0160*/  ISETP.GE.U32.AND P3, PT, R0.reuse, 0x180, PT ;  /* 0x000001800000780c */ /* 0x040fe40003f66070 */
[C---:B------:R-:W-:Y:S02]  /*0170*/  ISETP.GE.U32.AND P2, PT, R0.reuse, 0x200, PT ;  /* 0x000002000000780c */ /* 0x040fe40003f46070 */
[----:B------:R-:W-:Y:S02]  /*0180*/  ISETP.GE.U32.AND P6, PT, R0, 0x280, PT ;  /* 0x000002800000780c */ /* 0x000fe40003fc6070 */
[----:B-1----:R-:W-:-:S02]  /*0190*/  LEA.HI R50, R155, UR6, RZ, 0x19 ;  /* 0x000000069b327c11 */ /* 0x002fc4000f8fc8ff */
[----:B------:R-:W-:Y:S02]  /*01a0*/  CS2R R36, SRZ ;  /* 0x0000000000247805 */ /* 0x000fe4000001ff00 */
[----:B------:R-:W-:Y:S01]  /*01b0*/  P2R R0, PR, RZ, 0x40 ;  /* 0x00000040ff007803 */ /* 0x000fe20000000000 */
[----:B------:R-:W0:Y:S08]  /*01c0*/  @P5 LDC.64 R2, c[0x0][0x260] ;  /* 0x00009800ff025b82 */ /* 0x000e300000000a00 */
[----:B------:R-:W1:Y:S08]  /*01d0*/  @P4 LDC.64 R4, c[0x0][0x260] ;  /* 0x00009800ff044b82 */ /* 0x000e700000000a00 */
[----:B------:R-:W2:Y:S08]  /*01e0*/  @P3 LDC.64 R8, c[0x0][0x260] ;  /* 0x00009800ff083b82 */ /* 0x000eb00000000a00 */
[----:B------:R-:W3:Y:S01]  /*01f0*/  @P2 LDC.64 R10, c[0x0][0x260] ;  /* 0x00009800ff0a2b82 */ /* 0x000ee20000000a00 */
[C---:B0-----:R-:W-:Y:S01]  /*0200*/  @P5 IMAD.WIDE.U32 R2, R15.reuse, 0x10, R2 ;  /* 0x000000100f025825 */ /* 0x041fe200078e0002 */
[----:B------:R-:W-:-:S04]  /*0210*/  @P5 LOP3.LUT R15, R15, 0x80, RZ, 0xfc, !PT ;  /* 0x000000800f0f5812 */ /* 0x000fc800078efcff */
[----:B------:R0:W5:Y:S02]  /*0220*/  @P5 LDG.E.128 R148, desc[UR4][R2.64] ;  /* 0x0000000402945981 */ /* 0x000164000c1e1d00 */
[----:B------:R-:W4:Y:S01]  /*0230*/  @P6 LDC.64 R12, c[0x0][0x260] ;  /* 0x00009800ff0c6b82 */ /* 0x000f220000000a00 */
[C---:B-1----:R-:W-:Y:S01]  /*0240*/  @P4 IMAD.WIDE.U32 R6, R15.reuse, 0x10, R4 ;  /* 0x000000100f064825 */ /* 0x042fe200078e0004 */
[----:B------:R-:W-:-:S04]  /*0250*/  @P4 IADD3 R15, R15, 0x80, RZ ;  /* 0x000000800f0f4810 */ /* 0x000fc80007ffe0ff */
[----:B------:R0:W5:Y:S01]  /*0260*/  @P4 LDG.E.128 R32, desc[UR4][R6.64] ;  /* 0x0000000406204981 */ /* 0x000162000c1e1d00 */
[C---:B--2---:R-:W-:Y:S01]  /*0270*/  @P3 IMAD.WIDE.U32 R8, R15.reuse, 0x10, R8 ;  /* 0x000000100f083825 */ /* 0x044fe200078e0008 */
[----:B------:R-:W-:-:S04]  /*0280*/  @P3 IADD3 R15, R15, 0x80, RZ ;  /* 0x000000800f0f3810 */ /* 0x000fc80007ffe0ff */
[----:B------:R0:W5:Y:S01]  /*0290*/  @P3 LDG.E.128 R28, desc[UR4][R8.64] ;  /* 0x00000004081c3981 */ /* 0x000162000c1e1d00 */
[C---:B---3--:R-:W-:Y:S01]  /*02a0*/  @P2 IMAD.WIDE.U32 R10, R15.reuse, 0x10, R10 ;  /* 0x000000100f0a2825 */ /* 0x048fe200078e000a */
[----:B------:R-:W-:-:S04]  /*02b0*/  @P2 IADD3 R15, R15, 0x80, RZ ;  /* 0x000000800f0f2810 */ /* 0x000fc80007ffe0ff */
[----:B------:R0:W5:Y:S01]  /*02c0*/  @P2 LDG.E.128 R24, desc[UR4][R10.64] ;  /* 0x000000040a182981 */ /* 0x000162000c1e1d00 */
[----:B----4-:R-:W-:-:S05]  /*02d0*/  @P6 IMAD.WIDE.U32 R4, R15, 0x10, R12 ;  /* 0x000000100f046825 */ /* 0x010fca00078e000c */
[----:B------:R0:W5:Y:S01]  /*02e0*/  @P6 LDG.E.128 R20, desc[UR4][R4.64] ;  /* 0x0000000404146981 */ /* 0x000162000c1e1d00 */
[----:B------:R-:W-:Y:S02]  /*02f0*/  ISETP.GE.AND P0, PT, R50, UR7, PT ;  /* 0x0000000732007c0c */ /* 0x000fe4000bf06270 */
[----:B------:R-:W-:Y:S02]  /*0300*/  CS2R R38, SRZ ;  /* 0x0000000000267805 */ /* 0x000fe4000001ff00 */
[----:B------:R-:W-:Y:S02]  /*0310*/  CS2R R40, SRZ ;  /* 0x0000000000287805 */ /* 0x000fe4000001ff00 */
[----:B------:R-:W-:Y:S02]  /*0320*/  CS2R R42, SRZ ;  /* 0x00000000002a7805 */ /* 0x000fe4000001ff00 */
[----:B------:R-:W-:Y:S02]  /*0330*/  CS2R R88, SRZ ;  /* 0x0000000000587805 */ /* 0x000fe4000001ff00 */
[----:B------:R-:W-:-:S02]  /*0340*/  CS2R R90, SRZ ;  /* 0x00000000005a7805 */ /* 0x000fc4000001ff00 */
[----:B------:R-:W-:Y:S02]  /*0350*/  CS2R R52, SRZ ;  /* 0x0000000000347805 */ /* 0x000fe4000001ff00 */
        /* <DEDUP_REMOVED lines=32> */
[----:B------:R-:W-:Y:S01]  /*0560*/  CS2R R114, SRZ ;  /* 0x0000000000727805 */ /* 0x000fe2000001ff00 */
[----:B0-----:R-:W-:Y:S06]  /*0570*/  @P0 BRA `(.L_x_0) ;  /* 0x0000004000980947 */ /* 0x001fec0003800000 */
[C---:B-----5:R-:W-:Y:S01]  /*0580*/  @P5 PRMT R2, R148.reuse, 0x7632, R2 ;  /* 0x0000763294025816 */ /* 0x060fe20000000002 */
[----:B------:R-:W-:Y:S01]  /*0590*/  ULDC.64 UR6, c[0x0][0x270] ;  /* 0x00009c0000067ab9 */ /* 0x000fe20000000a00 */
[----:B------:R-:W-:Y:S01]  /*05a0*/  SHF.L.U32 R154, R148, 0x10, RZ ;  /* 0x00000010949a7819 */ /* 0x000fe200000006ff */
[----:B------:R-:W-:Y:S01]  /*05b0*/  HFMA2.MMA R186, -RZ, RZ, 0, 5.9604644775390625e-08 ;  /* 0x00000001ffba7435 */ /* 0x000fe200000001ff */
[C---:B------:R-:W-:Y:S02]  /*05c0*/  @P5 PRMT R3, R149.reuse, 0x7632, R3 ;  /* 0x0000763295035816 */ /* 0x040fe40000000003 */
[----:B------:R-:W-:Y:S02]  /*05d0*/  SHF.L.U32 R153, R149, 0x10, RZ ;  /* 0x0000001095997819 */ /* 0x000fe400000006ff */
[C---:B------:R-:W-:Y:S02]  /*05e0*/  @P5 PRMT R19, R150.reuse, 0x7632, R19 ;  /* 0x0000763296135816 */ /* 0x040fe40000000013 */
[----:B------:R-:W-:-:S02]  /*05f0*/  SHF.L.U32 R152, R150, 0x10, RZ ;  /* 0x0000001096987819 */ /* 0x000fc400000006ff */
[C---:B------:R-:W-:Y:S02]  /*0600*/  @P4 PRMT R16, R33.reuse, 0x7632, R16 ;  /* 0x0000763221104816 */ /* 0x040fe40000000010 */
[----:B------:R-:W-:Y:S02]  /*0610*/  SHF.L.U32 R149, R33, 0x10, RZ ;  /* 0x0000001021957819 */ /* 0x000fe400000006ff */
[C---:B------:R-:W-:Y:S02]  /*0620*/  @P4 PRMT R15, R34.reuse, 0x7632, R15 ;  /* 0x00007632220f4816 */ /* 0x040fe4000000000f */
[----:B------:R-:W-:Y:S02]  /*0630*/  SHF.L.U32 R148, R34, 0x10, RZ ;  /* 0x0000001022947819 */ /* 0x000fe400000006ff */
[----:B------:R-:W-:Y:S02]  /*0640*/  @P5 PRMT R18, R151, 0x7632, R18 ;  /* 0x0000763297125816 */ /* 0x000fe40000000012 */
[----:B------:R-:W-:-:S02]  /*0650*/  @P4 PRMT R17, R32, 0x7632, R17 ;  /* 0x0000763220114816 */ /* 0x000fc40000000011 */
[----:B------:R-:W-:Y:S02]  /*0660*/  SHF.L.U32 R150, R32, 0x10, RZ ;  /* 0x0000001020967819 */ /* 0x000fe400000006ff */
[----:B------:R-:W-:Y:S02]  /*0670*/  @P4 PRMT R14, R35, 0x7632, R14 ;  /* 0x00007632230e4816 */ /* 0x000fe4000000000e */
[C---:B------:R-:W-:Y:S02]  /*0680*/  @P3 PRMT R13, R28.reuse, 0x7632, R13 ;  /* 0x000076321c0d3816 */ /* 0x040fe4000000000d */
[----:B------:R-:W-:Y:S02]  /*0690*/  SHF.L.U32 R34, R28, 0x10, RZ ;  /* 0x000000101c227819 */ /* 0x000fe400000006ff */
[C---:B------:R-:W-:Y:S02]  /*06a0*/  @P3 PRMT R12, R29.reuse, 0x7632, R12 ;  /* 0x000076321d0c3816 */ /* 0x040fe4000000000c */
[----:B------:R-:W-:-:S02]  /*06b0*/  SHF.L.U32 R33, R29, 0x10, RZ ;  /* 0x000000101d217819 */ /* 0x000fc400000006ff */
[----:B------:R-:W-:Y:S02]  /*06c0*/  @P3 PRMT R11, R30, 0x7632, R11 ;  /* 0x000076321e0b3816 */ /* 0x000fe4000000000b */
[----:B------:R-:W-:Y:S02]  /*06d0*/  @P3 PRMT R10, R31, 0x7632, R10 ;  /* 0x000076321f0a3816 */ /* 0x000fe4000000000a */
[----:B------:R-:W-:Y:S02]  /*06e0*/  @P2 PRMT R9, R24, 0x7632, R9 ;  /* 0x0000763218092816 */ /* 0x000fe40000000009 */
[----:B------:R-:W-:Y:S02]  /*06f0*/  @P2 PRMT R8, R25, 0x7632, R8 ;  /* 0x0000763219082816 */ /* 0x000fe40000000008 */
[----:B------:R-:W-:Y:S02]  /*0700*/  @P2 PRMT R7, R26, 0x7632, R7 ;  /* 0x000076321a072816 */ /* 0x000fe40000000007 */
[----:B------:R-:W-:-:S02]  /*0710*/  @P2 PRMT R6, R27, 0x7632, R6 ;  /* 0x000076321b062816 */ /* 0x000fc40000000006 */
[----:B------:R-:W-:Y:S02]  /*0720*/  @P6 PRMT R5, R20, 0x7632, R5 ;  /* 0x0000763214056816 */ /* 0x000fe40000000005 */
[----:B------:R-:W-:Y:S02]  /*0730*/  @P6 PRMT R4, R21, 0x7632, R4 ;  /* 0x0000763215046816 */ /* 0x000fe40000000004 */
[----:B------:R-:W-:Y:S02]  /*0740*/  @P6 PRMT R48, R22, 0x7632, R48 ;  /* 0x0000763216306816 */ /* 0x000fe40000000030 */
[----:B------:R-:W-:Y:S02]  /*0750*/  ISETP.NE.U32.AND P1, PT, RZ, UR6, PT ;  /* 0x00000006ff007c0c */ /* 0x000fe4000bf25070 */
[----:B------:R-:W-:Y:S02]  /*0760*/  @P6 PRMT R49, R23, 0x7632, R49 ;  /* 0x0000763217316816 */ /* 0x000fe40000000031 */
[----:B------:R-:W-:-:S02]  /*0770*/  SHF.L.U32 R32, R30, 0x10, RZ ;  /* 0x000000101e207819 */ /* 0x000fc400000006ff */
[----:B------:R-:W-:Y:S02]  /*0780*/  SHF.L.U32 R29, R25, 0x10, RZ ;  /* 0x00000010191d7819 */ /* 0x000fe400000006ff */
[----:B------:R-:W-:Y:S02]  /*0790*/  SHF.L.U32 R28, R26, 0x10, RZ ;  /* 0x000000101a1c7819 */ /* 0x000fe400000006ff */
[----:B------:R-:W-:Y:S02]  /*07a0*/  SHF.L.U32 R30, R24, 0x10, RZ ;  /* 0x00000010181e7819 */ /* 0x000fe400000006ff */
[----:B------:R-:W-:Y:S02]  /*07b0*/  SHF.L.U32 R26, R20, 0x10, RZ ;  /* 0x00000010141a7819 */ /* 0x000fe400000006ff */
[----:B------:R-:W-:Y:S02]  /*07c0*/  SHF.L.U32 R25, R21, 0x10, RZ ;  /* 0x0000001015197819 */ /* 0x000fe400000006ff */
        /* <DEDUP_REMOVED lines=8> */
[----:B------:R-:W-:Y:S02]  /*0850*/  ISETP.NE.AND.EX P1, PT, RZ, UR7, PT, P1 ;  /* 0x00000007ff007c0c */ /* 0x000fe4000bf25310 */
[----:B------:R-:W-:Y:S02]  /*0860*/  MOV R22, R50 ;  /* 0x0000003200167202 */ /* 0x000fe40000000f00 */
[----:B------:R-:W-:Y:S02]  /*0870*/  MOV R37, RZ ;  /* 0x000000ff00257202 */ /* 0x000fe40000000f00 */
        /* <DEDUP_REMOVED lines=17> */
[----:B------:R-:W-:-:S07]  /*0990*/  SHF.L.U32 R2, R49, 0x10, RZ ;  /* 0x0000001031027819 */ /* 0x000fce00000006ff */
.L_x_22:
[----:B01234-:R-:W0:Y:S01]  /*09a0*/  @P1 LDC.64 R140, c[0x0][0x270] ;  /* 0x00009c00ff8c1b82 */ /* 0x01fe220000000a00 */
[----:B------:R-:W-:-:S07]  /*09b0*/  SHF.R.S32.HI R144, RZ, 0x1f, R22 ;  /* 0x0000001fff907819 */ /* 0x000fce0000011416 */
[----:B------:R-:W1:Y:S01]  /*09c0*/  LDC.64 R142, c[0x0][0x250] ;  /* 0x00009400ff8e7b82 */ /* 0x000e620000000a00 */
[----:B0-----:R-:W-:-:S04]  /*09d0*/  @P1 LEA R242, P0, R22, R140, 0x1 ;  /* 0x0000008c16f21211 */ /* 0x001fc800078008ff */
[----:B------:R-:W-:-:S03]  /*09e0*/  @P1 LEA.HI.X R243, R22, R141, R144, 0x1, P0 ;  /* 0x0000008d16f31211 */ /* 0x000fc600000f0c90 */
[----:B------:R-:W0:Y:S01]  /*09f0*/  LDC.64 R140, c[0x0][0x258] ;  /* 0x00009600ff8c7b82 */ /* 0x000e220000000a00 */
[----:B-1----:R-:W-:Y:S01]  /*0a00*/  IMAD.WIDE R142, R22, 0x4, R142 ;  /* 0x00000004168e7825 */ /* 0x002fe200078e028e */
[----:B------:R-:W-:Y:S02]  /*0a10*/  MOV R159, UR18 ;  /* 0x00000012009f7c02 */ /* 0x000fe40008000f00 */
[----:B------:R-:W-:Y:S01]  /*0a20*/  LOP3.LUT R157, R155, 0x7f, RZ, 0xc0, !PT ;  /* 0x0000007f9b9d7812 */ /* 0x000fe200078ec0ff */
[----:B------:R-:W-:Y:S01]  /*0a30*/  BSSY B0, `(.L_x_1) ;  /* 0x000006b000007945 */ /* 0x000fe20003800000 */
[----:B------:R-:W-:Y:S01]  /*0a40*/  ISETP.NE.AND P6, PT, RZ, UR8, PT ;  /* 0x00000008ff007c0c */ /* 0x000fe2000bfc5270 */
[----:B------:R-:W2:Y:S01]  /*0a50*/  LDG.E R142, desc[UR4][R142.64] ;  /* 0x000000048e8e7981 */ /* 0x000ea2000c1e1900 */
[----:B------:R-:W-:-:S03]  /*0a60*/  MOV R244, RZ ;  /* 0x000000ff00f47202 */ /* 0x000fc60000000f00 */
[----:B------:R1:W5:Y:S01]  /*0a70*/  @P1 LDG.E.U16 R242, desc[UR4][R242.64] ;  /* 0x00000004f2f21981 */ /* 0x000362000c1e1500 */
[----:B0-----:R-:W-:-:S05]  /*0a80*/  IMAD.WIDE R140, R22, 0x4, R140 ;  /* 0x00000004168c7825 */ /* 0x001fca00078e028c */
[----:B------:R0:W5:Y:S01]  /*0a90*/  LDG.E R158, desc[UR4][R140.64] ;  /* 0x000000048c9e7981 */ /* 0x000162000c1e1900 */
[----:B------:R-:W-:Y:S01]  /*0aa0*/  IMAD R144, R22, R159, RZ ;  /* 0x0000009f16907224 */ /* 0x000fe200078e02ff */
[----:B-1----:R-:W-:-:S04]  /*0ab0*/  MOV R243, RZ ;  /* 0x000000ff00f37202 */ /* 0x002fc80000000f00 */
[----:B------:R-:W-:-:S04]  /*0ac0*/  SHF.R.S32.HI R145, RZ, 0x1f, R144 ;  /* 0x0000001fff917819 */ /* 0x000fc80000011490 */
[----:B------:R-:W-:-:S04]  /*0ad0*/  LEA.HI R144, R145, R144, RZ, 0x3 ;  /* 0x0000009091907211 */ /* 0x000fc800078f18ff */
[----:B------:R-:W-:-:S04]  /*0ae0*/  LEA.HI.SX32 R156, R144, R157, 0x1d ;  /* 0x0000009d909c7211 */ /* 0x000fc800078feaff */
[----:B------:R-:W-:Y:S02]  /*0af0*/  MOV R245, R156 ;  /* 0x0000009c00f57202 */ /* 0x000fe40000000f00 */
[----:B--2---:R-:W-:Y:S01]  /*0b00*/  FSEL R187, R142, RZ, !P6 ;  /* 0x000000ff8ebb7208 */ /* 0x004fe20007000000 */
[----:B0-----:R-:W-:Y:S06]  /*0b10*/  @!P5 BRA `(.L_x_2) ;  /* 0x000000040070d947 */ /* 0x001fec0003800000 */
[----:B------:R-:W-:Y:S01]  /*0b20*/  ISETP.NE.U32.AND P0, PT, RZ, UR10, PT ;  /* 0x0000000aff007c0c */ /* 0x000fe2000bf05070 */
[----:B------:R-:W0:Y:S03]  /*0b30*/  LDC.64 R144, c[0x0][0x2b8] ;  /* 0x0000ae00ff907b82 */ /* 0x000e260000000a00 */
[----:B------:R-:W-:-:S13]  /*0b40*/  ISETP.NE.AND.EX P0, PT, RZ, UR11, PT, P0 ;  /* 0x0000000bff007c0c */ /* 0x000fda000bf05300 */
[----:B------:R-:W-:-:S04]  /*0b50*/  @P0 LEA R226, P6, R156, UR10, 0x4 ;  /* 0x0000000a9ce20c11 */ /* 0x000fc8000f8c20ff */
[C---:B------:R-:W-:Y:S02]  /*0b60*/  @P0 LEA.HI.X R227, R156.reuse, UR11, RZ, 0x4, P6 ;  /* 0x0000000b9ce30c11 */ /* 0x040fe4000b0f24ff */
[C---:B------:R-:W-:Y:S01]  /*0b70*/  LEA R140, P6, R156.reuse, UR12, 0x4 ;  /* 0x0000000c9c8c7c11 */ /* 0x040fe2000f8c20ff */
[C---:B0-----:R-:W-:Y:S02]  /*0b80*/  IMAD.WIDE.U32 R144, R156.reuse, 0x10, R144 ;  /* 0x000000109c907825 */ /* 0x041fe400078e0090 */
[----:B------:R0:W5:Y:S01]  /*0b90*/  @P0 LDG.E.128 R116, desc[UR4][R226.64] ;  /* 0x00000004e2740981 */ /* 0x000162000c1e1d00 */
[----:B------:R-:W-:-:S03]  /*0ba0*/  LEA.HI.X R141, R156, UR13, RZ, 0x4, P6 ;  /* 0x0000000d9c8d7c11 */ /* 0x000fc6000b0f24ff */
[----:B------:R-:W2:Y:S04]  /*0bb0*/  LDG.E.128 R144, desc[UR4][R144.64] ;  /* 0x0000000490907981 */ /* 0x000ea8000c1e1d00 */
[----:B------:R-:W3:Y:S01]  /*0bc0*/  LDG.E.128 R140, desc[UR4][R140.64] ;  /* 0x000000048c8c7981 */ /* 0x000ee2000c1e1d00 */
[----:B------:R-:W-:Y:S02]  /*0bd0*/  IADD3 R245, R156, 0x80, RZ ;  /* 0x000000809cf57810 */ /* 0x000fe40007ffe0ff */
[----:B---3--:R-:W-:Y:S02]  /*0be0*/  SHF.L.U32 R234, R141, 0x10, RZ ;  /* 0x000000108dea7819 */ /* 0x008fe400000006ff */
[C---:B------:R-:W-:Y:S02]  /*0bf0*/  PRMT R229, R140.reuse, 0x7632, R229 ;  /* 0x000076328ce57816 */ /* 0x040fe400000000e5 */
[----:B------:R-:W-:-:S02]  /*0c00*/  SHF.L.U32 R232, R140, 0x10, RZ ;  /* 0x000000108ce87819 */ /* 0x000fc400000006ff */
[----:B------:R-:W-:Y:S02]  /*0c10*/  PRMT R230, R141, 0x7632, R230 ;  /* 0x000076328de67816 */ /* 0x000fe400000000e6 */
[----:B--2---:R-:W-:Y:S02]  /*0c20*/  PRMT R140, R145, 0x7632, R140 ;  /* 0x00007632918c7816 */ /* 0x004fe4000000008c */
[----:B0-----:R-:W-:Y:S02]  /*0c30*/  SHF.L.U32 R226, R143, 0x10, RZ ;  /* 0x000000108fe27819 */ /* 0x001fe400000006ff */
[----:B------:R-:W-:Y:S01]  /*0c40*/  PRMT R141, R146, 0x7632, R141 ;  /* 0x00007632928d7816 */ /* 0x000fe2000000008d */
[----:B------:R-:W-:Y:S01]  /*0c50*/  FADD.FTZ R237, -R187, R234 ;  /* 0x000000eabbed7221 */ /* 0x000fe20000010100 */
[----:B------:R-:W-:Y:S02]  /*0c60*/  SHF.L.U32 R234, R140, 0x10, RZ ;  /* 0x000000108cea7819 */ /* 0x000fe400000006ff */
[----:B------:R-:W-:-:S02]  /*0c70*/  PRMT R238, R144, 0x7632, R238 ;  /* 0x0000763290ee7816 */ /* 0x000fc400000000ee */
[----:B------:R-:W-:Y:S02]  /*0c80*/  SHF.L.U32 R239, R144, 0x10, RZ ;  /* 0x0000001090ef7819 */ /* 0x000fe400000006ff */
[----:B------:R-:W-:Y:S01]  /*0c90*/  SHF.L.U32 R140, R141, 0x10, RZ ;  /* 0x000000108d8c7819 */ /* 0x000fe200000006ff */
[----:B------:R-:W-:Y:S01]  /*0ca0*/  FADD.FTZ R141, -R187, R226 ;  /* 0x000000e2bb8d7221 */ /* 0x000fe20000010100 */
[----:B------:R-:W-:Y:S01]  /*0cb0*/  SHF.L.U32 R144, R229, 0x10, RZ ;  /* 0x00000010e5907819 */ /* 0x000fe200000006ff */
[----:B------:R-:W-:Y:S01]  /*0cc0*/  FADD.FTZ R241, -R187, R232 ;  /* 0x000000e8bbf17221 */ /* 0x000fe20000010100 */
[C---:B------:R-:W-:Y:S02]  /*0cd0*/  PRMT R228, R142.reuse, 0x7632, R228 ;  /* 0x000076328ee47816 */ /* 0x040fe400000000e4 */
[----:B------:R-:W-:Y:S01]  /*0ce0*/  SHF.L.U32 R236, R142, 0x10, RZ ;  /* 0x000000108eec7819 */ /* 0x000fe200000006ff */
[C---:B-----5:R-:W-:Y:S01]  /*0cf0*/  FMUL.FTZ R229, R158.reuse, R141 ;  /* 0x0000008d9ee57220 */ /* 0x060fe20000410000 */
[----:B------:R-:W-:Y:S01]  /*0d00*/  PRMT R142, R143, 0x7632, R142 ;  /* 0x000076328f8e7816 */ /* 0x000fe2000000008e */
[----:B------:R-:W-:Y:S01]  /*0d10*/  FMUL.FTZ R241, R158, R241 ;  /* 0x000000f19ef17220 */ /* 0x000fe20000410000 */
[----:B------:R-:W-:Y:S01]  /*0d20*/  PRMT R143, R147, 0x7632, R143 ;  /* 0x00007632938f7816 */ /* 0x000fe2000000008f */
[----:B------:R-:W-:Y:S01]  /*0d30*/  FADD.FTZ R141, -R187, R144 ;  /* 0x00000090bb8d7221 */ /* 0x000fe20000010100 */
[----:B------:R-:W-:Y:S01]  /*0d40*/  SHF.L.U32 R230, R230, 0x10, RZ ;  /* 0x00000010e6e67819 */ /* 0x000fe200000006ff */
[----:B------:R-:W-:Y:S01]  /*0d50*/  FADD.FTZ R80, R80, R239 ;  /* 0x000000ef50507221 */ /* 0x000fe20000010000 */
[----:B------:R-:W-:Y:S01]  /*0d60*/  SHF.L.U32 R238, R238, 0x10, RZ ;  /* 0x00000010eeee7819 */ /* 0x000fe200000006ff */
[----:B------:R-:W-:Y:S01]  /*0d70*/  FFMA.FTZ R36, R241, R239, R36 ;  /* 0x000000eff1247223 */ /* 0x000fe20000010024 */
[----:B------:R-:W-:Y:S01]  /*0d80*/  SHF.L.U32 R226, R143, 0x10, RZ ;  /* 0x000000108fe27819 */ /* 0x000fe200000006ff */
[C---:B------:R-:W-:Y:S01]  /*0d90*/  FADD.FTZ R143, -R187.reuse, R230 ;  /* 0x000000e6bb8f7221 */ /* 0x040fe20000010100 */
[----:B------:R-:W-:Y:S01]  /*0da0*/  FMUL.FTZ R240, R158, R141 ;  /* 0x0000008d9ef07220 */ /* 0x000fe20000410000 */
[----:B------:R-:W-:Y:S01]  /*0db0*/  FMUL.FTZ R239, R154, R239 ;  /* 0x000000ef9aef7220 */ /* 0x000fe20000410000 */
[----:B------:R-:W-:Y:S01]  /*0dc0*/  FADD.FTZ R233, -R187, R236 ;  /* 0x000000ecbbe97221 */ /* 0x000fe20000010100 */
[----:B------:R-:W-:Y:S01]  /*0dd0*/  SHF.L.U32 R145, R145, 0x10, RZ ;  /* 0x0000001091917819 */ /* 0x000fe200000006ff */
[----:B------:R-:W-:Y:S01]  /*0de0*/  FADD.FTZ R81, R81, R238 ;  /* 0x000000ee51517221 */ /* 0x000fe20000010000 */
[----:B------:R-:W-:Y:S01]  /*0df0*/  FMUL.FTZ R236, R158, R143 ;  /* 0x0000008f9eec7220 */ /* 0x000fe20000410000 */
[-C--:B------:R-:W-:Y:S01]  /*0e00*/  FFMA.FTZ R37, R240, R238.reuse, R37 ;  /* 0x000000eef0257223 */ /* 0x080fe20000010025 */
[----:B------:R-:W-:Y:S01]  /*0e10*/  FMUL.FTZ R238, R21, R238 ;  /* 0x000000ee15ee7220 */ /* 0x000fe20000410000 */
[----:B------:R-:W-:Y:S01]  /*0e20*/  FADD.FTZ R141, RZ, R239 ;  /* 0x000000efff8d7221 */ /* 0x000fe20000010000 */
[----:B------:R-:W-:Y:S01]  /*0e30*/  FFMA.FTZ R143, R241, R239, RZ ;  /* 0x000000eff18f7223 */ /* 0x000fe200000100ff */
[----:B------:R-:W-:Y:S01]  /*0e40*/  SHF.L.U32 R231, R146, 0x10, RZ ;  /* 0x0000001092e77819 */ /* 0x000fe200000006ff */
[----:B------:R-:W-:Y:S01]  /*0e50*/  FMUL.FTZ R237, R158, R237 ;  /* 0x000000ed9eed7220 */ /* 0x000fe20000410000 */
[----:B------:R-:W-:Y:S01]  /*0e60*/  SHF.L.U32 R146, R142, 0x10, RZ ;  /* 0x000000108e927819 */ /* 0x000fe200000006ff */
[----:B------:R-:W-:Y:S01]  /*0e70*/  FMUL.FTZ R235, R153, R145 ;  /* 0x0000009199eb7220 */ /* 0x000fe20000410000 */
[----:B------:R-:W-:Y:S01]  /*0e80*/  FADD.FTZ R142, R141, R238 ;  /* 0x000000ee8d8e7221 */ /* 0x000fe20000010000 */
[----:B------:R-:W-:Y:S01]  /*0e90*/  FFMA.FTZ R144, R240, R238, R143 ;  /* 0x000000eef0907223 */ /* 0x000fe2000001008f */
[----:B------:R-:W-:Y:S01]  /*0ea0*/  SHF.L.U32 R228, R228, 0x10, RZ ;  /* 0x00000010e4e47819 */ /* 0x000fe200000006ff */
[----:B------:R-:W-:Y:S01]  /*0eb0*/  FMUL.FTZ R233, R158, R233 ;  /* 0x000000e99ee97220 */ /* 0x000fe20000410000 */
[----:B------:R-:W-:Y:S01]  /*0ec0*/  FADD.FTZ R83, R83, R234 ;  /* 0x000000ea53537221 */ /* 0x000fe20000010000 */
[-C--:B------:R-:W-:Y:S01]  /*0ed0*/  FFMA.FTZ R39, R236, R234.reuse, R39 ;  /* 0x000000eaec277223 */ /* 0x080fe20000010027 */
[----:B------:R-:W-:Y:S01]  /*0ee0*/  FMUL.FTZ R234, R20, R234 ;  /* 0x000000ea14ea7220 */ /* 0x000fe20000410000 */
[----:B------:R-:W-:Y:S01]  /*0ef0*/  FADD.FTZ R141, R142, R235 ;  /* 0x000000eb8e8d7221 */ /* 0x000fe20000010000 */
[C---:B------:R-:W-:Y:S01]  /*0f00*/  FFMA.FTZ R143, R237.reuse, R235, R144 ;  /* 0x000000ebed8f7223 */ /* 0x040fe20000010090 */
[----:B------:R-:W-:Y:S01]  /*0f10*/  FADD.FTZ R82, R82, R145 ;  /* 0x0000009152527221 */ /* 0x000fe20000010000 */
[----:B------:R-:W-:Y:S01]  /*0f20*/  FFMA.FTZ R38, R237, R145, R38 ;  /* 0x00000091ed267223 */ /* 0x000fe20000010026 */
[----:B------:R-:W-:Y:S01]  /*0f30*/  FADD.FTZ R145, -R187, R228 ;  /* 0x000000e4bb917221 */ /* 0x000fe20000010100 */
[----:B------:R-:W-:Y:S01]  /*0f40*/  FADD.FTZ R84, R84, R231 ;  /* 0x000000e754547221 */ /* 0x000fe20000010000 */
[-C--:B------:R-:W-:Y:S01]  /*0f50*/  FFMA.FTZ R40, R233, R231.reuse, R40 ;  /* 0x000000e7e9287223 */ /* 0x080fe20000010028 */
[----:B------:R-:W-:Y:S01]  /*0f60*/  FMUL.FTZ R231, R152, R231 ;  /* 0x000000e798e77220 */ /* 0x000fe20000410000 */
[----:B------:R-:W-:Y:S01]  /*0f70*/  FADD.FTZ R142, R141, R234 ;  /* 0x000000ea8d8e7221 */ /* 0x000fe20000010000 */
[----:B------:R-:W-:Y:S01]  /*0f80*/  FFMA.FTZ R144, R236, R234, R143 ;  /* 0x000000eaec907223 */ /* 0x000fe2000001008f */
[----:B------:R-:W-:Y:S01]  /*0f90*/  FMUL.FTZ R232, R158, R145 ;  /* 0x000000919ee87220 */ /* 0x000fe20000410000 */
[----:B------:R-:W-:Y:S01]  /*0fa0*/  SHF.L.U32 R147, R147, 0x10, RZ ;  /* 0x0000001093937819 */ /* 0x000fe200000006ff */
[----:B------:R-:W-:Y:S01]  /*0fb0*/  FADD.FTZ R145, -R187, R146 ;  /* 0x00000092bb917221 */ /* 0x000fe20000010100 */
[-C--:B------:R-:W-:Y:S01]  /*0fc0*/  FMUL.FTZ R230, R19, R140.reuse ;  /* 0x0000008c13e67220 */ /* 0x080fe20000410000 */
[----:B------:R-:W-:Y:S01]  /*0fd0*/  FADD.FTZ R141, R142, R231 ;  /* 0x000000e78e8d7221 */ /* 0x000fe20000010000 */
[----:B------:R-:W-:Y:S01]  /*0fe0*/  FFMA.FTZ R143, R233, R231, R144 ;  /* 0x000000e7e98f7223 */ /* 0x000fe20000010090 */
[----:B------:R-:W-:Y:S01]  /*0ff0*/  FADD.FTZ R85, R85, R140 ;  /* 0x0000008c55557221 */ /* 0x000fe20000010000 */
[----:B------:R-:W-:Y:S01]  /*1000*/  FFMA.FTZ R41, R232, R140, R41 ;  /* 0x0000008ce8297223 */ /* 0x000fe20000010029 */
[----:B------:R-:W-:Y:S01]  /*1010*/  FMUL.FTZ R228, R158, R145 ;  /* 0x000000919ee47220 */ /* 0x000fe20000410000 */
[----:B------:R-:W-:Y:S01]  /*1020*/  FMUL.FTZ R227, R151, R147 ;  /* 0x0000009397e37220 */ /* 0x000fe20000410000 */
[----:B------:R-:W-:Y:S01]  /*1030*/  FADD.FTZ R140, R141, R230 ;  /* 0x000000e68d8c7221 */ /* 0x000fe20000010000 */
[----:B------:R-:W-:Y:S01]  /*1040*/  FFMA.FTZ R142, R232, R230, R143 ;  /* 0x000000e6e88e7223 */ /* 0x000fe2000001008f */
[----:B------:R-:W-:Y:S01]  /*1050*/  FADD.FTZ R87, R87, R226 ;  /* 0x000000e257577221 */ /* 0x000fe20000010000 */
[-C--:B------:R-:W-:Y:S01]  /*1060*/  FFMA.FTZ R43, R228, R226.reuse, R43 ;  /* 0x000000e2e42b7223 */ /* 0x080fe2000001002b */
[----:B------:R-:W-:Y:S01]  /*1070*/  FMUL.FTZ R226, R18, R226 ;  /* 0x000000e212e27220 */ /* 0x000fe20000410000 */
[----:B------:R-:W-:Y:S01]  /*1080*/  FADD.FTZ R243, R140, R227 ;  /* 0x000000e38cf37221 */ /* 0x000fe20000010000 */
[C---:B------:R-:W-:Y:S01]  /*1090*/  FFMA.FTZ R141, R229.reuse, R227, R142 ;  /* 0x000000e3e58d7223 */ /* 0x040fe2000001008e */
[----:B------:R-:W-:Y:S01]  /*10a0*/  FADD.FTZ R86, R86, R147 ;  /* 0x0000009356567221 */ /* 0x000fe20000010000 */
[----:B------:R-:W-:Y:S01]  /*10b0*/  FFMA.FTZ R42, R229, R147, R42 ;  /* 0x00000093e52a7223 */ /* 0x000fe2000001002a */
[----:B------:R-:W-:Y:S01]  /*10c0*/  FADD.FTZ R243, R243, R226 ;  /* 0x000000e2f3f37221 */ /* 0x000fe20000010000 */
[----:B------:R-:W-:-:S07]  /*10d0*/  FFMA.FTZ R244, R228, R226, R141 ;  /* 0x000000e2e4f47223 */ /* 0x000fce000001008d */
.L_x_2:
[----:B------:R-:W-:Y:S05]  /*10e0*/  BSYNC B0 ;  /* 0x0000000000007941 */ /* 0x000fea0003800000 */
.L_x_1:
[----:B------:R-:W-:Y:S04]  /*10f0*/  BSSY B0, `(.L_x_3) ;  /* 0x000005e000007945 */ /* 0x000fe80003800000 */
[----:B------:R-:W-:Y:S05]  /*1100*/  @!P4 BRA `(.L_x_4) ;  /* 0x000000040070c947 */ /* 0x000fea0003800000 */
        /* <DEDUP_REMOVED lines=12> */
[C---:B---3--:R-:W-:Y:S02]  /*11d0*/  PRMT R216, R140.reuse, 0x7632, R216 ;  /* 0x000076328cd87816 */ /* 0x048fe400000000d8 */
[----:B------:R-:W-:Y:S02]  /*11e0*/  SHF.L.U32 R218, R140, 0x10, RZ ;  /* 0x000000108cda7819 */ /* 0x000fe400000006ff */
[----:B------:R-:W-:-:S02]  /*11f0*/  PRMT R214, R141, 0x7632, R214 ;  /* 0x000076328dd67816 */ /* 0x000fc400000000d6 */
[----:B------:R-:W-:Y:S02]  /*1200*/  SHF.L.U32 R220, R141, 0x10, RZ ;  /* 0x000000108ddc7819 */ /* 0x000fe400000006ff */
[----:B--2---:R-:W-:Y:S01]  /*1210*/  PRMT R140, R145, 0x7632, R140 ;  /* 0x00007632918c7816 */ /* 0x004fe2000000008c */
[----:B------:R-:W-:Y:S01]  /*1220*/  FADD.FTZ R225, -R187, R218 ;  /* 0x000000dabbe17221 */ /* 0x000fe20000010100 */
[----:B------:R-:W-:Y:S02]  /*1230*/  PRMT R141, R146, 0x7632, R141 ;  /* 0x00007632928d7816 */ /* 0x000fe4000000008d */
[----:B------:R-:W-:Y:S02]  /*1240*/  SHF.L.U32 R216, R216, 0x10, RZ ;  /* 0x00000010d8d87819 */ /* 0x000fe400000006ff */
[----:B------:R-:W-:Y:S02]  /*1250*/  SHF.L.U32 R224, R142, 0x10, RZ ;  /* 0x000000108ee07819 */ /* 0x000fe400000006ff */
[----:B------:R-:W-:Y:S01]  /*1260*/  SHF.L.U32 R218, R140, 0x10, RZ ;  /* 0x000000108cda7819 */ /* 0x000fe200000006ff */
[----:B-----5:R-:W-:Y:S01]  /*1270*/  FMUL.FTZ R225, R158, R225 ;  /* 0x000000e19ee17220 */ /* 0x020fe20000410000 */
[----:B------:R-:W-:-:S02]  /*1280*/  PRMT R222, R144, 0x7632, R222 ;  /* 0x0000763290de7816 */ /* 0x000fc400000000de */
[----:B------:R-:W-:Y:S02]  /*1290*/  SHF.L.U32 R223, R144, 0x10, RZ ;  /* 0x0000001090df7819 */ /* 0x000fe400000006ff */
[----:B------:R-:W-:Y:S01]  /*12a0*/  SHF.L.U32 R140, R141, 0x10, RZ ;  /* 0x000000108d8c7819 */ /* 0x000fe200000006ff */
[----:B------:R-:W-:Y:S01]  /*12b0*/  FADD.FTZ R141, -R187, R216 ;  /* 0x000000d8bb8d7221 */ /* 0x000fe20000010100 */
[----:B------:R-:W-:Y:S02]  /*12c0*/  PRMT R212, R142, 0x7632, R212 ;  /* 0x000076328ed47816 */ /* 0x000fe400000000d4 */
[----:B0-----:R-:W-:Y:S01]  /*12d0*/  SHF.L.U32 R210, R143, 0x10, RZ ;  /* 0x000000108fd27819 */ /* 0x001fe200000006ff */
[----:B------:R-:W-:Y:S01]  /*12e0*/  FADD.FTZ R217, -R187, R224 ;  /* 0x000000e0bbd97221 */ /* 0x000fe20000010100 */
[----:B------:R-:W-:Y:S01]  /*12f0*/  PRMT R142, R143, 0x7632, R142 ;  /* 0x000076328f8e7816 */ /* 0x000fe2000000008e */
[----:B------:R-:W-:Y:S01]  /*1300*/  FADD.FTZ R124, R124, R223 ;  /* 0x000000df7c7c7221 */ /* 0x000fe20000010000 */
[----:B------:R-:W-:Y:S01]  /*1310*/  PRMT R143, R147, 0x7632, R143 ;  /* 0x00007632938f7816 */ /* 0x000fe2000000008f */
[----:B------:R-:W-:Y:S01]  /*1320*/  FFMA.FTZ R88, R225, R223, R88 ;  /* 0x000000dfe1587223 */ /* 0x000fe20000010058 */
[----:B------:R-:W-:Y:S01]  /*1330*/  SHF.L.U32 R222, R222, 0x10, RZ ;  /* 0x00000010dede7819 */ /* 0x000fe200000006ff */
[----:B------:R-:W-:Y:S01]  /*1340*/  FMUL.FTZ R224, R158, R141 ;  /* 0x0000008d9ee07220 */ /* 0x000fe20000410000 */
[----:B------:R-:W-:Y:S01]  /*1350*/  SHF.L.U32 R214, R214, 0x10, RZ ;  /* 0x00000010d6d67819 */ /* 0x000fe200000006ff */
[----:B------:R-:W-:Y:S01]  /*1360*/  FMUL.FTZ R223, R150, R223 ;  /* 0x000000df96df7220 */ /* 0x000fe20000410000 */
[----:B------:R-:W-:Y:S01]  /*1370*/  FADD.FTZ R213, -R187, R210 ;  /* 0x000000d2bbd57221 */ /* 0x000fe20000010100 */
[----:B------:R-:W-:Y:S01]  /*1380*/  SHF.L.U32 R210, R143, 0x10, RZ ;  /* 0x000000108fd27819 */ /* 0x000fe200000006ff */
[----:B------:R-:W-:Y:S01]  /*1390*/  FADD.FTZ R125, R125, R222 ;  /* 0x000000de7d7d7221 */ /* 0x000fe20000010000 */
[----:B------:R-:W-:Y:S01]  /*13a0*/  SHF.L.U32 R145, R145, 0x10, RZ ;  /* 0x0000001091917819 */ /* 0x000fe200000006ff */
[C---:B------:R-:W-:Y:S01]  /*13b0*/  FADD.FTZ R143, -R187.reuse, R214 ;  /* 0x000000d6bb8f7221 */ /* 0x040fe20000010100 */
[-C--:B------:R-:W-:Y:S01]  /*13c0*/  FFMA.FTZ R89, R224, R222.reuse, R89 ;  /* 0x000000dee0597223 */ /* 0x080fe20000010059 */
[----:B------:R-:W-:Y:S01]  /*13d0*/  FADD.FTZ R221, -R187, R220 ;  /* 0x000000dcbbdd7221 */ /* 0x000fe20000010100 */
[----:B------:R-:W-:Y:S01]  /*13e0*/  FADD.FTZ R243, R243, R223 ;  /* 0x000000dff3f37221 */ /* 0x000fe20000010000 */
[----:B------:R-:W-:Y:S01]  /*13f0*/  FMUL.FTZ R222, R17, R222 ;  /* 0x000000de11de7220 */ /* 0x000fe20000410000 */
[----:B------:R-:W-:Y:S01]  /*1400*/  FFMA.FTZ R141, R225, R223, R244 ;  /* 0x000000dfe18d7223 */ /* 0x000fe200000100f4 */
[----:B------:R-:W-:Y:S01]  /*1410*/  SHF.L.U32 R215, R146, 0x10, RZ ;  /* 0x0000001092d77819 */ /* 0x000fe200000006ff */
[----:B------:R-:W-:Y:S01]  /*1420*/  FMUL.FTZ R220, R158, R143 ;  /* 0x0000008f9edc7220 */ /* 0x000fe20000410000 */
[----:B------:R-:W-:Y:S01]  /*1430*/  SHF.L.U32 R146, R142, 0x10, RZ ;  /* 0x000000108e927819 */ /* 0x000fe200000006ff */
[----:B------:R-:W-:Y:S01]  /*1440*/  FMUL.FTZ R221, R158, R221 ;  /* 0x000000dd9edd7220 */ /* 0x000fe20000410000 */
        /* <DEDUP_REMOVED lines=26> */
[C---:B------:R-:W-:Y:S01]  /*15f0*/  FMUL.FTZ R212, R158.reuse, R145 ;  /* 0x000000919ed47220 */ /* 0x040fe20000410000 */
        /* <DEDUP_REMOVED lines=13> */
.L_x_4:
[----:B------:R-:W-:Y:S05]  /*16d0*/  BSYNC B0 ;  /* 0x0000000000007941 */ /* 0x000fea0003800000 */
.L_x_3:
        /* <DEDUP_REMOVED lines=14> */
[----:B--2---:R-:W-:Y:S02]  /*17c0*/  PRMT R206, R144, 0x7632, R206 ;  /* 0x0000763290ce7816 */ /* 0x004fe400000000ce */
[C---:B---3--:R-:W-:Y:S02]  /*17d0*/  PRMT R165, R140.reuse, 0x7632, R165 ;  /* 0x000076328ca57816 */ /* 0x048fe400000000a5 */
[----:B------:R-:W-:-:S02]  /*17e0*/  SHF.L.U32 R200, R140, 0x10, RZ ;  /* 0x000000108cc87819 */ /* 0x000fc400000006ff */
[C---:B------:R-:W-:Y:S02]  /*17f0*/  SHF.L.U32 R202, R141.reuse, 0x10, RZ ;  /* 0x000000108dca7819 */ /* 0x040fe400000006ff */
[----:B------:R-:W-:Y:S02]  /*1800*/  PRMT R160, R141, 0x7632, R160 ;  /* 0x000076328da07816 */ /* 0x000fe400000000a0 */
[----:B------:R-:W-:Y:S02]  /*1810*/  SHF.L.U32 R207, R144, 0x10, RZ ;  /* 0x0000001090cf7819 */ /* 0x000fe400000006ff */
[----:B------:R-:W-:Y:S01]  /*1820*/  PRMT R140, R145, 0x7632, R140 ;  /* 0x00007632918c7816 */ /* 0x000fe2000000008c */
[----:B------:R-:W-:Y:S01]  /*1830*/  FADD.FTZ R209, -R187, R200 ;  /* 0x000000c8bbd17221 */ /* 0x000fe20000010100 */
[----:B------:R-:W-:Y:S02]  /*1840*/  PRMT R141, R147, 0x7632, R141 ;  /* 0x00007632938d7816 */ /* 0x000fe4000000008d */
[----:B------:R-:W-:Y:S01]  /*1850*/  SHF.L.U32 R144, R165, 0x10, RZ ;  /* 0x00000010a5907819 */ /* 0x000fe200000006ff */
[----:B------:R-:W-:Y:S01]  /*1860*/  FADD.FTZ R205, -R187, R202 ;  /* 0x000000cabbcd7221 */ /* 0x000fe20000010100 */
[----:B------:R-:W-:-:S02]  /*1870*/  SHF.L.U32 R208, R143, 0x10, RZ ;  /* 0x000000108fd07819 */ /* 0x000fc400000006ff */
[----:B------:R-:W-:Y:S01]  /*1880*/  SHF.L.U32 R202, R140, 0x10, RZ ;  /* 0x000000108cca7819 */ /* 0x000fe200000006ff */
[----:B-----5:R-:W-:Y:S01]  /*1890*/  FMUL.FTZ R209, R158, R209 ;  /* 0x000000d19ed17220 */ /* 0x020fe20000410000 */
[----:B------:R-:W-:Y:S01]  /*18a0*/  SHF.L.U32 R140, R141, 0x10, RZ ;  /* 0x000000108d8c7819 */ /* 0x000fe200000006ff */
[C---:B------:R-:W-:Y:S01]  /*18b0*/  FADD.FTZ R141, -R187.reuse, R144 ;  /* 0x00000090bb8d7221 */ /* 0x040fe20000010100 */
[C---:B0-----:R-:W-:Y:S01]  /*18c0*/  PRMT R162, R146.reuse, 0x7632, R162 ;  /* 0x0000763292a27816 */ /* 0x041fe200000000a2 */
[----:B------:R-:W-:Y:S01]  /*18d0*/  FADD.FTZ R163, -R187, R208 ;  /* 0x000000d0bba37221 */ /* 0x000fe20000010100 */
[----:B------:R-:W-:Y:S01]  /*18e0*/  SHF.L.U32 R199, R146, 0x10, RZ ;  /* 0x0000001092c77819 */ /* 0x000fe200000006ff */
[----:B------:R-:W-:Y:S01]  /*18f0*/  FADD.FTZ R92, R92, R207 ;  /* 0x000000cf5c5c7221 */ /* 0x000fe20000010000 */
[----:B------:R-:W-:Y:S01]  /*1900*/  SHF.L.U32 R206, R206, 0x10, RZ ;  /* 0x00000010cece7819 */ /* 0x000fe200000006ff */
[----:B------:R-:W-:Y:S01]  /*1910*/  FFMA.FTZ R56, R209, R207, R56 ;  /* 0x000000cfd1387223 */ /* 0x000fe20000010038 */
[----:B------:R-:W-:Y:S01]  /*1920*/  SHF.L.U32 R146, R160, 0x10, RZ ;  /* 0x00000010a0927819 */ /* 0x000fe200000006ff */
[----:B------:R-:W-:Y:S01]  /*1930*/  FMUL.FTZ R208, R158, R141 ;  /* 0x0000008d9ed07220 */ /* 0x000fe20000410000 */
[----:B------:R-:W-:Y:S01]  /*1940*/  FMUL.FTZ R207, R34, R207 ;  /* 0x000000cf22cf7220 */ /* 0x000fe20000410000 */
[----:B------:R-:W-:-:S02]  /*1950*/  PRMT R164, R142, 0x7632, R164 ;  /* 0x000076328ea47816 */ /* 0x000fc400000000a4 */
[----:B------:R-:W-:Y:S01]  /*1960*/  SHF.L.U32 R204, R142, 0x10, RZ ;  /* 0x000000108ecc7819 */ /* 0x000fe200000006ff */
[----:B------:R-:W-:Y:S01]  /*1970*/  FADD.FTZ R93, R93, R206 ;  /* 0x000000ce5d5d7221 */ /* 0x000fe20000010000 */
[----:B------:R-:W-:Y:S01]  /*1980*/  PRMT R142, R143, 0x7632, R142 ;  /* 0x000076328f8e7816 */ /* 0x000fe2000000008e */
[----:B------:R-:W-:Y:S01]  /*1990*/  FADD.FTZ R143, -R187, R146 ;  /* 0x00000092bb8f7221 */ /* 0x000fe20000010100 */
[----:B------:R-:W-:Y:S01]  /*19a0*/  SHF.L.U32 R145, R145, 0x10, RZ ;  /* 0x0000001091917819 */ /* 0x000fe200000006ff */
[-C--:B------:R-:W-:Y:S01]  /*19b0*/  FFMA.FTZ R57, R208, R206.reuse, R57 ;  /* 0x000000ced0397223 */ /* 0x080fe20000010039 */
[----:B------:R-:W-:Y:S01]  /*19c0*/  FADD.FTZ R243, R243, R207 ;  /* 0x000000cff3f37221 */ /* 0x000fe20000010000 */
[----:B------:R-:W-:Y:S01]  /*19d0*/  FMUL.FTZ R206, R13, R206 ;  /* 0x000000ce0dce7220 */ /* 0x000fe20000410000 */
[----:B------:R-:W-:Y:S01]  /*19e0*/  FFMA.FTZ R141, R209, R207, R244 ;  /* 0x000000cfd18d7223 */ /* 0x000fe200000100f4 */
[----:B------:R-:W-:Y:S01]  /*19f0*/  FMUL.FTZ R205, R158, R205 ;  /* 0x000000cd9ecd7220 */ /* 0x000fe20000410000 */
[----:B------:R-:W-:Y:S01]  /*1a00*/  FADD.FTZ R201, -R187, R204 ;  /* 0x000000ccbbc97221 */ /* 0x000fe20000010100 */
[----:B------:R-:W-:Y:S01]  /*1a10*/  SHF.L.U32 R164, R164, 0x10, RZ ;  /* 0x00000010a4a47819 */ /* 0x000fe200000006ff */
[----:B------:R-:W-:Y:S01]  /*1a20*/  FMUL.FTZ R204, R158, R143 ;  /* 0x0000008f9ecc7220 */ /* 0x000fe20000410000 */
[----:B------:R-:W-:Y:S01]  /*1a30*/  SHF.L.U32 R246, R142, 0x10, RZ ;  /* 0x000000108ef67819 */ /* 0x000fe200000006ff */
[-C--:B------:R-:W-:Y:S01]  /*1a40*/  FMUL.FTZ R203, R33, R145.reuse ;  /* 0x0000009121cb7220 */ /* 0x080fe20000410000 */
[----:B------:R-:W-:Y:S01]  /*1a50*/  FADD.FTZ R142, R243, R206 ;  /* 0x000000cef38e7221 */ /* 0x000fe20000010000 */
[----:B------:R-:W-:Y:S01]  /*1a60*/  FFMA.FTZ R144, R208, R206, R141 ;  /* 0x000000ced0907223 */ /* 0x000fe2000001008d */
[----:B------:R-:W-:Y:S01]  /*1a70*/  FADD.FTZ R94, R94, R145 ;  /* 0x000000915e5e7221 */ /* 0x000fe20000010000 */
[----:B------:R-:W-:Y:S01]  /*1a80*/  FFMA.FTZ R58, R205, R145, R58 ;  /* 0x00000091cd3a7223 */ /* 0x000fe2000001003a */
[----:B------:R-:W-:Y:S01]  /*1a90*/  FMUL.FTZ R201, R158, R201 ;  /* 0x000000c99ec97220 */ /* 0x000fe20000410000 */
[----:B------:R-:W-:Y:S01]  /*1aa0*/  FADD.FTZ R95, R95, R202 ;  /* 0x000000ca5f5f7221 */ /* 0x000fe20000010000 */
[-C--:B------:R-:W-:Y:S01]  /*1ab0*/  FFMA.FTZ R59, R204, R202.reuse, R59 ;  /* 0x000000cacc3b7223 */ /* 0x080fe2000001003b */
[----:B------:R-:W-:Y:S01]  /*1ac0*/  FADD.FTZ R145, -R187, R164 ;  /* 0x000000a4bb917221 */ /* 0x000fe20000010100 */
[----:B------:R-:W-:Y:S01]  /*1ad0*/  FMUL.FTZ R202, R12, R202 ;  /* 0x000000ca0cca7220 */ /* 0x000fe20000410000 */
[----:B------:R-:W-:Y:S01]  /*1ae0*/  FADD.FTZ R141, R142, R203 ;  /* 0x000000cb8e8d7221 */ /* 0x000fe20000010000 */
[----:B------:R-:W-:Y:S01]  /*1af0*/  FFMA.FTZ R143, R205, R203, R144 ;  /* 0x000000cbcd8f7223 */ /* 0x000fe20000010090 */
[----:B------:R-:W-:Y:S01]  /*1b00*/  SHF.L.U32 R162, R162, 0x10, RZ ;  /* 0x00000010a2a27819 */ /* 0x000fe200000006ff */
[----:B------:R-:W-:Y:S01]  /*1b10*/  FADD.FTZ R96, R96, R199 ;  /* 0x000000c760607221 */ /* 0x000fe20000010000 */
[----:B------:R-:W-:Y:S01]  /*1b20*/  FFMA.FTZ R60, R201, R199, R60 ;  /* 0x000000c7c93c7223 */ /* 0x000fe2000001003c */
[----:B------:R-:W-:Y:S01]  /*1b30*/  FMUL.FTZ R200, R158, R145 ;  /* 0x000000919ec87220 */ /* 0x000fe20000410000 */
[----:B------:R-:W-:Y:S01]  /*1b40*/  FMUL.FTZ R199, R32, R199 ;  /* 0x000000c720c77220 */ /* 0x000fe20000410000 */
[----:B------:R-:W-:Y:S01]  /*1b50*/  FADD.FTZ R142, R141, R202 ;  /* 0x000000ca8d8e7221 */ /* 0x000fe20000010000 */
[----:B------:R-:W-:Y:S01]  /*1b60*/  FFMA.FTZ R144, R204, R202, R143 ;  /* 0x000000cacc907223 */ /* 0x000fe2000001008f */
[----:B------:R-:W-:Y:S01]  /*1b70*/  SHF.L.U32 R147, R147, 0x10, RZ ;  /* 0x0000001093937819 */ /* 0x000fe200000006ff */
[----:B------:R-:W-:Y:S01]  /*1b80*/  FADD.FTZ R97, R97, R162 ;  /* 0x000000a261617221 */ /* 0x000fe20000010000 */
[----:B------:R-:W-:Y:S01]  /*1b90*/  FADD.FTZ R145, -R187, R246 ;  /* 0x000000f6bb917221 */ /* 0x000fe20000010100 */
[-C--:B------:R-:W-:Y:S01]  /*1ba0*/  FFMA.FTZ R61, R200, R162.reuse, R61 ;  /* 0x000000a2c83d7223 */ /* 0x080fe2000001003d */
[----:B------:R-:W-:Y:S01]  /*1bb0*/  FMUL.FTZ R162, R11, R162 ;  /* 0x000000a20ba27220 */ /* 0x000fe20000410000 */
[----:B------:R-:W-:Y:S01]  /*1bc0*/  FADD.FTZ R141, R142, R199 ;  /* 0x000000c78e8d7221 */ /* 0x000fe20000010000 */
[----:B------:R-:W-:Y:S01]  /*1bd0*/  FFMA.FTZ R143, R201, R199, R144 ;  /* 0x000000c7c98f7223 */ /* 0x000fe20000010090 */
[C---:B------:R-:W-:Y:S01]  /*1be0*/  FMUL.FTZ R164, R158.reuse, R145 ;  /* 0x000000919ea47220 */ /* 0x040fe20000410000 */
[----:B------:R-:W-:Y:S01]  /*1bf0*/  FMUL.FTZ R160, R31, R147 ;  /* 0x000000931fa07220 */ /* 0x000fe20000410000 */
[----:B------:R-:W-:Y:S01]  /*1c00*/  FADD.FTZ R141, R141, R162 ;  /* 0x000000a28d8d7221 */ /* 0x000fe20000010000 */
[----:B------:R-:W-:Y:S01]  /*1c10*/  FMUL.FTZ R163, R158, R163 ;  /* 0x000000a39ea37220 */ /* 0x000fe20000410000 */
        /* <DEDUP_REMOVED lines=10> */
.L_x_6:
[----:B------:R-:W-:Y:S05]  /*1cc0*/  BSYNC B0 ;  /* 0x0000000000007941 */ /* 0x000fea0003800000 */
.L_x_5:
        /* <DEDUP_REMOVED lines=15> */
[----:B------:R-:W-:-:S03]  /*1dc0*/  SHF.L.U32 R176, R142, 0x10, RZ ;  /* 0x000000108eb07819 */ /* 0x000fc600000006ff */
[----:B0-----:R-:W-:Y:S01]  /*1dd0*/  FADD.FTZ R167, -R187, R168 ;  /* 0x000000a8bba77221 */ /* 0x001fe20000010100 */
[C---:B------:R-:W-:Y:S02]  /*1de0*/  PRMT R172, R141.reuse, 0x7632, R172 ;  /* 0x000076328dac7816 */ /* 0x040fe400000000ac */
[----:B------:R-:W-:Y:S01]  /*1df0*/  SHF.L.U32 R170, R141, 0x10, RZ ;  /* 0x000000108daa7819 */ /* 0x000fe200000006ff */
[----:B-----5:R-:W-:Y:S01]  /*1e00*/  FMUL.FTZ R167, R158, R167 ;  /* 0x000000a79ea77220 */ /* 0x020fe20000410000 */
[----:B--2---:R-:W-:Y:S01]  /*1e10*/  SHF.L.U32 R141, R144, 0x10, RZ ;  /* 0x00000010908d7819 */ /* 0x004fe200000006ff */
[----:B------:R-:W-:Y:S01]  /*1e20*/  FADD.FTZ R171, -R187, R176 ;  /* 0x000000b0bbab7221 */ /* 0x000fe20000010100 */
[C---:B------:R-:W-:Y:S02]  /*1e30*/  SHF.L.U32 R178, R143.reuse, 0x10, RZ ;  /* 0x000000108fb27819 */ /* 0x040fe400000006ff */
[----:B------:R-:W-:Y:S02]  /*1e40*/  PRMT R175, R140, 0x7632, R175 ;  /* 0x000076328caf7816 */ /* 0x000fe400000000af */
[----:B------:R-:W-:Y:S01]  /*1e50*/  PRMT R174, R142, 0x7632, R174 ;  /* 0x000076328eae7816 */ /* 0x000fe200000000ae */
[----:B------:R-:W-:Y:S01]  /*1e60*/  FADD.FTZ R100, R100, R141 ;  /* 0x0000008d64647221 */ /* 0x000fe20000010000 */
[----:B------:R-:W-:Y:S01]  /*1e70*/  PRMT R142, R143, 0x7632, R142 ;  /* 0x000076328f8e7816 */ /* 0x000fe2000000008e */
[-C--:B------:R-:W-:Y:S01]  /*1e80*/  FFMA.FTZ R64, R167, R141.reuse, R64 ;  /* 0x0000008da7407223 */ /* 0x080fe20000010040 */
[----:B------:R-:W-:Y:S01]  /*1e90*/  SHF.L.U32 R173, R146, 0x10, RZ ;  /* 0x0000001092ad7819 */ /* 0x000fe200000006ff */
[----:B------:R-:W-:Y:S01]  /*1ea0*/  FMUL.FTZ R166, R30, R141 ;  /* 0x0000008d1ea67220 */ /* 0x000fe20000410000 */
[----:B------:R-:W-:Y:S01]  /*1eb0*/  PRMT R143, R146, 0x7632, R143 ;  /* 0x00007632928f7816 */ /* 0x000fe2000000008f */
[----:B------:R-:W-:Y:S01]  /*1ec0*/  FMUL.FTZ R171, R158, R171 ;  /* 0x000000ab9eab7220 */ /* 0x000fe20000410000 */
[----:B------:R-:W-:Y:S01]  /*1ed0*/  PRMT R140, R144, 0x7632, R140 ;  /* 0x00007632908c7816 */ /* 0x000fe2000000008c */
[----:B------:R-:W-:Y:S01]  /*1ee0*/  FADD.FTZ R141, -R187, R178 ;  /* 0x000000b2bb8d7221 */ /* 0x000fe20000010100 */
[----:B------:R-:W-:Y:S01]  /*1ef0*/  SHF.L.U32 R146, R175, 0x10, RZ ;  /* 0x00000010af927819 */ /* 0x000fe200000006ff */
[----:B------:R-:W-:Y:S01]  /*1f00*/  FADD.FTZ R169, -R187, R170 ;  /* 0x000000aabba97221 */ /* 0x000fe20000010100 */
[----:B------:R-:W-:Y:S01]  /*1f10*/  FADD.FTZ R104, R104, R173 ;  /* 0x000000ad68687221 */ /* 0x000fe20000010000 */
[-C--:B------:R-:W-:Y:S01]  /*1f20*/  FFMA.FTZ R68, R171, R173.reuse, R68 ;  /* 0x000000adab447223 */ /* 0x080fe20000010044 */
[----:B------:R-:W-:Y:S01]  /*1f30*/  FMUL.FTZ R170, R28, R173 ;  /* 0x000000ad1caa7220 */ /* 0x000fe20000410000 */
[----:B------:R-:W-:Y:S01]  /*1f40*/  SHF.L.U32 R176, R172, 0x10, RZ ;  /* 0x00000010acb07819 */ /* 0x000fe200000006ff */
[----:B------:R-:W-:Y:S01]  /*1f50*/  FMUL.FTZ R173, R158, R141 ;  /* 0x0000008d9ead7220 */ /* 0x000fe20000410000 */
[----:B------:R-:W-:Y:S01]  /*1f60*/  SHF.L.U32 R144, R140, 0x10, RZ ;  /* 0x000000108c907819 */ /* 0x000fe200000006ff */
[----:B------:R-:W-:Y:S01]  /*1f70*/  FADD.FTZ R141, -R187, R146 ;  /* 0x00000092bb8d7221 */ /* 0x000fe20000010100 */
[----:B------:R-:W-:-:S02]  /*1f80*/  PRMT R177, R145, 0x7632, R177 ;  /* 0x0000763291b17816 */ /* 0x000fc400000000b1 */
[----:B------:R-:W-:Y:S01]  /*1f90*/  SHF.L.U32 R140, R143, 0x10, RZ ;  /* 0x000000108f8c7819 */ /* 0x000fe200000006ff */
[----:B------:R-:W-:Y:S01]  /*1fa0*/  FADD.FTZ R143, -R187, R176 ;  /* 0x000000b0bb8f7221 */ /* 0x000fe20000010100 */
[----:B------:R-:W-:Y:S01]  /*1fb0*/  SHF.L.U32 R145, R145, 0x10, RZ ;  /* 0x0000001091917819 */ /* 0x000fe200000006ff */
[----:B------:R-:W-:Y:S01]  /*1fc0*/  FMUL.FTZ R175, R9, R144 ;  /* 0x0000009009af7220 */ /* 0x000fe20000410000 */
[----:B------:R-:W-:Y:S01]  /*1fd0*/  SHF.L.U32 R146, R174, 0x10, RZ ;  /* 0x00000010ae927819 */ /* 0x000fe200000006ff */
[----:B------:R-:W-:Y:S01]  /*1fe0*/  FMUL.FTZ R174, R158, R141 ;  /* 0x0000008d9eae7220 */ /* 0x000fe20000410000 */
[----:B------:R-:W-:Y:S01]  /*1ff0*/  SHF.L.U32 R180, R142, 0x10, RZ ;  /* 0x000000108eb47819 */ /* 0x000fe200000006ff */
[----:B------:R-:W-:Y:S01]  /*2000*/  FADD.FTZ R142, R243, R166 ;  /* 0x000000a6f38e7221 */ /* 0x000fe20000010000 */
[----:B------:R-:W-:Y:S01]  /*2010*/  FFMA.FTZ R141, R167, R166, R244 ;  /* 0x000000a6a78d7223 */ /* 0x000fe200000100f4 */
[C---:B------:R-:W-:Y:S01]  /*2020*/  FMUL.FTZ R169, R158.reuse, R169 ;  /* 0x000000a99ea97220 */ /* 0x040fe20000410000 */
[----:B------:R-:W-:Y:S01]  /*2030*/  SHF.L.U32 R177, R177, 0x10, RZ ;  /* 0x00000010b1b17819 */ /* 0x000fe200000006ff */
[----:B------:R-:W-:Y:S01]  /*2040*/  FMUL.FTZ R176, R158, R143 ;  /* 0x0000008f9eb07220 */ /* 0x000fe20000410000 */
[----:B------:R-:W-:Y:S01]  /*2050*/  FMUL.FTZ R168, R29, R145 ;  /* 0x000000911da87220 */ /* 0x000fe20000410000 */
[----:B------:R-:W-:Y:S01]  /*2060*/  FADD.FTZ R143, R142, R175 ;  /* 0x000000af8e8f7221 */ /* 0x000fe20000010000 */
[----:B------:R-:W-:Y:S01]  /*2070*/  FFMA.FTZ R142, R174, R175, R141 ;  /* 0x000000afae8e7223 */ /* 0x000fe2000001008d */
[----:B------:R-:W-:Y:S01]  /*2080*/  FADD.FTZ R102, R102, R145 ;  /* 0x0000009166667221 */ /* 0x000fe20000010000 */
[----:B------:R-:W-:Y:S01]  /*2090*/  FFMA.FTZ R66, R169, R145, R66 ;  /* 0x00000091a9427223 */ /* 0x000fe20000010042 */
[----:B------:R-:W-:Y:S01]  /*20a0*/  FADD.FTZ R101, R101, R144 ;  /* 0x0000009065657221 */ /* 0x000fe20000010000 */
[----:B------:R-:W-:Y:S01]  /*20b0*/  FFMA.FTZ R65, R174, R144, R65 ;  /* 0x00000090ae417223 */ /* 0x000fe20000010041 */
[----:B------:R-:W-:Y:S01]  /*20c0*/  FADD.FTZ R103, R103, R177 ;  /* 0x000000b167677221 */ /* 0x000fe20000010000 */
[-C--:B------:R-:W-:Y:S01]  /*20d0*/  FFMA.FTZ R67, R176, R177.reuse, R67 ;  /* 0x000000b1b0437223 */ /* 0x080fe20000010043 */
[----:B------:R-:W-:Y:S01]  /*20e0*/  FADD.FTZ R145, -R187, R146 ;  /* 0x00000092bb917221 */ /* 0x000fe20000010100 */
[----:B------:R-:W-:Y:S01]  /*20f0*/  FMUL.FTZ R177, R8, R177 ;  /* 0x000000b108b17220 */ /* 0x000fe20000410000 */
[----:B------:R-:W-:Y:S01]  /*2100*/  FADD.FTZ R144, R143, R168 ;  /* 0x000000a88f907221 */ /* 0x000fe20000010000 */
[----:B------:R-:W-:Y:S01]  /*2110*/  FFMA.FTZ R141, R169, R168, R142 ;  /* 0x000000a8a98d7223 */ /* 0x000fe2000001008e */
[----:B------:R-:W-:-:S02]  /*2120*/  FMUL.FTZ R178, R158, R145 ;  /* 0x000000919eb27220 */ /* 0x000fc40000410000 */
[----:B------:R-:W-:Y:S01]  /*2130*/  FADD.FTZ R143, R144, R177 ;  /* 0x000000b1908f7221 */ /* 0x000fe20000010000 */
[----:B------:R-:W-:Y:S01]  /*2140*/  FFMA.FTZ R142, R176, R177, R141 ;  /* 0x000000b1b08e7223 */ /* 0x000fe2000001008d */
[----:B------:R-:W-:Y:S01]  /*2150*/  PRMT R181, R147, 0x7632, R181 ;  /* 0x0000763293b57816 */ /* 0x000fe200000000b5 */
[----:B------:R-:W-:Y:S01]  /*2160*/  FADD.FTZ R105, R105, R140 ;  /* 0x0000008c69697221 */ /* 0x000fe20000010000 */
[-C--:B------:R-:W-:Y:S01]  /*2170*/  FFMA.FTZ R69, R178, R140.reuse, R69 ;  /* 0x0000008cb2457223 */ /* 0x080fe20000010045 */
[----:B------:R-:W-:Y:S01]  /*2180*/  FMUL.FTZ R179, R7, R140 ;  /* 0x0000008c07b37220 */ /* 0x000fe20000410000 */
[----:B------:R-:W-:Y:S01]  /*2190*/  SHF.L.U32 R147, R147, 0x10, RZ ;  /* 0x0000001093937819 */ /* 0x000fe200000006ff */
[----:B------:R-:W-:Y:S01]  /*21a0*/  FADD.FTZ R145, -R187, R180 ;  /* 0x000000b4bb917221 */ /* 0x000fe20000010100 */
[----:B------:R-:W-:Y:S01]  /*21b0*/  FADD.FTZ R140, R143, R170 ;  /* 0x000000aa8f8c7221 */ /* 0x000fe20000010000 */
[----:B------:R-:W-:Y:S01]  /*21c0*/  FFMA.FTZ R141, R171, R170, R142 ;  /* 0x000000aaab8d7223 */ /* 0x000fe2000001008e */
[----:B------:R-:W-:Y:S01]  /*21d0*/  SHF.L.U32 R181, R181, 0x10, RZ ;  /* 0x00000010b5b57819 */ /* 0x000fe200000006ff */
        /* <DEDUP_REMOVED lines=13> */
.L_x_8:
[----:B------:R-:W-:Y:S05]  /*22b0*/  BSYNC B0 ;  /* 0x0000000000007941 */ /* 0x000fea0003800000 */
.L_x_7:
[----:B------:R-:W-:Y:S01]  /*22c0*/  ISETP.NE.AND P0, PT, R0, RZ, PT ;  /* 0x000000ff0000720c */ /* 0x000fe20003f05270 */
[----:B------:R-:W-:-:S12]  /*22d0*/  BSSY B0, `(.L_x_9) ;  /* 0x000005d000007945 */ /* 0x000fd80003800000 */
        /* <DEDUP_REMOVED lines=11> */
[----:B------:R-:W3:Y:S02]  /*2390*/  LDG.E.128 R140, desc[UR4][R140.64] ;  /* 0x000000048c8c7981 */ /* 0x000ee4000c1e1d00 */
[C---:B---3--:R-:W-:Y:S02]  /*23a0*/  SHF.L.U32 R184, R140.reuse, 0x10, RZ ;  /* 0x000000108cb87819 */ /* 0x048fe400000006ff */
[----:B------:R-:W-:Y:S02]  /*23b0*/  PRMT R161, R140, 0x7632, R161 ;  /* 0x000076328ca17816 */ /* 0x000fe400000000a1 */
[----:B------:R-:W-:-:S02]  /*23c0*/  PRMT R185, R141, 0x7632, R185 ;  /* 0x000076328db97816 */ /* 0x000fc400000000b9 */
[C---:B------:R-:W-:Y:S01]  /*23d0*/  PRMT R189, R142.reuse, 0x7632, R189 ;  /* 0x000076328ebd7816 */ /* 0x040fe200000000bd */
[----:B0-----:R-:W-:Y:S01]  /*23e0*/  FADD.FTZ R183, -R187, R184 ;  /* 0x000000b8bbb77221 */ /* 0x001fe20000010100 */
[----:B------:R-:W-:Y:S02]  /*23f0*/  SHF.L.U32 R190, R142, 0x10, RZ ;  /* 0x000000108ebe7819 */ /* 0x000fe400000006ff */
[----:B------:R-:W-:Y:S02]  /*2400*/  PRMT R191, R143, 0x7632, R191 ;  /* 0x000076328fbf7816 */ /* 0x000fe400000000bf */
[----:B------:R-:W-:Y:S02]  /*2410*/  SHF.L.U32 R140, R161, 0x10, RZ ;  /* 0x00000010a18c7819 */ /* 0x000fe400000006ff */
[----:B------:R-:W-:Y:S02]  /*2420*/  SHF.L.U32 R188, R141, 0x10, RZ ;  /* 0x000000108dbc7819 */ /* 0x000fe400000006ff */
[----:B------:R-:W-:-:S02]  /*2430*/  SHF.L.U32 R142, R185, 0x10, RZ ;  /* 0x00000010b98e7819 */ /* 0x000fc400000006ff */
[----:B------:R-:W-:Y:S01]  /*2440*/  SHF.L.U32 R182, R189, 0x10, RZ ;  /* 0x00000010bdb67819 */ /* 0x000fe200000006ff */
[----:B-----5:R-:W-:Y:S01]  /*2450*/  FMUL.FTZ R161, R158, R183 ;  /* 0x000000b79ea17220 */ /* 0x020fe20000410000 */
[C---:B--2---:R-:W-:Y:S01]  /*2460*/  SHF.L.U32 R185, R144.reuse, 0x10, RZ ;  /* 0x0000001090b97819 */ /* 0x044fe200000006ff */
[----:B------:R-:W-:Y:S01]  /*2470*/  FADD.FTZ R195, -R187, R190 ;  /* 0x000000bebbc37221 */ /* 0x000fe20000010100 */
[----:B------:R-:W-:Y:S01]  /*2480*/  SHF.L.U32 R184, R191, 0x10, RZ ;  /* 0x00000010bfb87819 */ /* 0x000fe200000006ff */
[C---:B------:R-:W-:Y:S01]  /*2490*/  FADD.FTZ R191, -R187.reuse, R140 ;  /* 0x0000008cbbbf7221 */ /* 0x040fe20000010100 */
[C---:B------:R-:W-:Y:S01]  /*24a0*/  FADD.FTZ R193, -R187.reuse, R188 ;  /* 0x000000bcbbc17221 */ /* 0x040fe20000010100 */
[----:B------:R-:W-:Y:S01]  /*24b0*/  FADD.FTZ R141, -R187, R182 ;  /* 0x000000b6bb8d7221 */ /* 0x000fe20000010100 */
[----:B------:R-:W-:Y:S01]  /*24c0*/  PRMT R140, R144, 0x7632, R140 ;  /* 0x00007632908c7816 */ /* 0x000fe2000000008c */
[----:B------:R-:W-:Y:S01]  /*24d0*/  FADD.FTZ R108, R108, R185 ;  /* 0x000000b96c6c7221 */ /* 0x000fe20000010000 */
[C---:B------:R-:W-:Y:S01]  /*24e0*/  PRMT R188, R146.reuse, 0x7632, R188 ;  /* 0x0000763292bc7816 */ /* 0x040fe200000000bc */
[-C--:B------:R-:W-:Y:S01]  /*24f0*/  FFMA.FTZ R72, R161, R185.reuse, R72 ;  /* 0x000000b9a1487223 */ /* 0x080fe20000010048 */
[----:B------:R-:W-:Y:S01]  /*2500*/  SHF.L.U32 R197, R146, 0x10, RZ ;  /* 0x0000001092c57819 */ /* 0x000fe200000006ff */
[----:B------:R-:W-:Y:S01]  /*2510*/  FMUL.FTZ R182, R26, R185 ;  /* 0x000000b91ab67220 */ /* 0x000fe20000410000 */
[----:B------:R-:W-:Y:S01]  /*2520*/  SHF.L.U32 R192, R143, 0x10, RZ ;  /* 0x000000108fc07819 */ /* 0x000fe200000006ff */
[----:B------:R-:W-:Y:S01]  /*2530*/  FMUL.FTZ R185, R158, R195 ;  /* 0x000000c39eb97220 */ /* 0x000fe20000410000 */
[----:B------:R-:W-:Y:S01]  /*2540*/  FADD.FTZ R143, -R187, R142 ;  /* 0x0000008ebb8f7221 */ /* 0x000fe20000010100 */
[----:B------:R-:W-:-:S02]  /*2550*/  PRMT R144, R145, 0x7632, R144 ;  /* 0x0000763291907816 */ /* 0x000fc40000000090 */
[----:B------:R-:W-:Y:S01]  /*2560*/  PRMT R190, R147, 0x7632, R190 ;  /* 0x0000763293be7816 */ /* 0x000fe200000000be */
[----:B------:R-:W-:Y:S01]  /*2570*/  FMUL.FTZ R183, R158, R193 ;  /* 0x000000c19eb77220 */ /* 0x000fe20000410000 */
[----:B------:R-:W-:Y:S02]  /*2580*/  SHF.L.U32 R145, R145, 0x10, RZ ;  /* 0x0000001091917819 */ /* 0x000fe400000006ff */
[----:B------:R-:W-:Y:S01]  /*2590*/  SHF.L.U32 R142, R140, 0x10, RZ ;  /* 0x000000108c8e7819 */ /* 0x000fe200000006ff */
[----:B------:R-:W-:Y:S01]  /*25a0*/  FADD.FTZ R112, R112, R197 ;  /* 0x000000c570707221 */ /* 0x000fe20000010000 */
[----:B------:R-:W-:Y:S01]  /*25b0*/  SHF.L.U32 R146, R188, 0x10, RZ ;  /* 0x00000010bc927819 */ /* 0x000fe200000006ff */
[-C--:B------:R-:W-:Y:S01]  /*25c0*/  FFMA.FTZ R76, R185, R197.reuse, R76 ;  /* 0x000000c5b94c7223 */ /* 0x080fe2000001004c */
[----:B------:R-:W-:Y:S01]  /*25d0*/  FMUL.FTZ R188, R24, R197 ;  /* 0x000000c518bc7220 */ /* 0x000fe20000410000 */
[C---:B------:R-:W-:Y:S01]  /*25e0*/  FADD.FTZ R189, -R187.reuse, R192 ;  /* 0x000000c0bbbd7221 */ /* 0x040fe20000010100 */
[----:B------:R-:W-:Y:S01]  /*25f0*/  SHF.L.U32 R197, R190, 0x10, RZ ;  /* 0x00000010bec57819 */ /* 0x000fe200000006ff */
[----:B------:R-:W-:Y:S01]  /*2600*/  FADD.FTZ R187, -R187, R184 ;  /* 0x000000b8bbbb7221 */ /* 0x000fe20000010100 */
[----:B------:R-:W-:Y:S01]  /*2610*/  FMUL.FTZ R190, R158, R191 ;  /* 0x000000bf9ebe7220 */ /* 0x000fe20000410000 */
[----:B------:R-:W-:Y:S01]  /*2620*/  FADD.FTZ R110, R110, R145 ;  /* 0x000000916e6e7221 */ /* 0x000fe20000010000 */
[-C--:B------:R-:W-:Y:S01]  /*2630*/  FFMA.FTZ R74, R183, R145.reuse, R74 ;  /* 0x00000091b74a7223 */ /* 0x080fe2000001004a */
[----:B------:R-:W-:Y:S01]  /*2640*/  FMUL.FTZ R184, R25, R145 ;  /* 0x0000009119b87220 */ /* 0x000fe20000410000 */
[----:B------:R-:W-:Y:S01]  /*2650*/  FADD.FTZ R140, R243, R182 ;  /* 0x000000b6f38c7221 */ /* 0x000fe20000010000 */
[----:B------:R-:W-:Y:S01]  /*2660*/  FMUL.FTZ R191, R5, R142 ;  /* 0x0000008e05bf7220 */ /* 0x000fe20000410000 */
[----:B------:R-:W-:Y:S01]  /*2670*/  FFMA.FTZ R145, R161, R182, R244 ;  /* 0x000000b6a1917223 */ /* 0x000fe200000100f4 */
[----:B------:R-:W-:Y:S01]  /*2680*/  SHF.L.U32 R144, R144, 0x10, RZ ;  /* 0x0000001090907819 */ /* 0x000fe200000006ff */
[----:B------:R-:W-:Y:S01]  /*2690*/  FMUL.FTZ R194, R158, R143 ;  /* 0x0000008f9ec27220 */ /* 0x000fe20000410000 */
[----:B------:R-:W-:Y:S01]  /*26a0*/  FADD.FTZ R143, R140, R191 ;  /* 0x000000bf8c8f7221 */ /* 0x000fe20000010000 */
[C---:B------:R-:W-:Y:S01]  /*26b0*/  FFMA.FTZ R140, R190.reuse, R191, R145 ;  /* 0x000000bfbe8c7223 */ /* 0x040fe20000010091 */
[----:B------:R-:W-:Y:S01]  /*26c0*/  FADD.FTZ R109, R109, R142 ;  /* 0x0000008e6d6d7221 */ /* 0x000fe20000010000 */
[----:B------:R-:W-:Y:S01]  /*26d0*/  FFMA.FTZ R73, R190, R142, R73 ;  /* 0x0000008ebe497223 */ /* 0x000fe20000010049 */
[----:B------:R-:W-:Y:S01]  /*26e0*/  FMUL.FTZ R193, R4, R144 ;  /* 0x0000009004c17220 */ /* 0x000fe20000410000 */
[----:B------:R-:W-:Y:S01]  /*26f0*/  FADD.FTZ R142, R143, R184 ;  /* 0x000000b88f8e7221 */ /* 0x000fe20000010000 */
[----:B------:R-:W-:Y:S01]  /*2700*/  FFMA.FTZ R143, R183, R184, R140 ;  /* 0x000000b8b78f7223 */ /* 0x000fe2000001008c */
[----:B------:R-:W-:-:S02]  /*2710*/  FMUL.FTZ R196, R158, R141 ;  /* 0x0000008d9ec47220 */ /* 0x000fc40000410000 */
[----:B------:R-:W-:Y:S01]  /*2720*/  FADD.FTZ R141, R142, R193 ;  /* 0x000000c18e8d7221 */ /* 0x000fe20000010000 */
[----:B------:R-:W-:Y:S01]  /*2730*/  FFMA.FTZ R140, R194, R193, R143 ;  /* 0x000000c1c28c7223 */ /* 0x000fe2000001008f */
[----:B------:R-:W-:Y:S01]  /*2740*/  SHF.L.U32 R147, R147, 0x10, RZ ;  /* 0x0000001093937819 */ /* 0x000fe200000006ff */
[----:B------:R-:W-:Y:S01]  /*2750*/  FMUL.FTZ R195, R3, R146 ;  /* 0x0000009203c37220 */ /* 0x000fe20000410000 */
        /* <DEDUP_REMOVED lines=15> */
[----:B------:R-:W-:Y:S01]  /*2850*/  FFMA.FTZ R75, R194, R144, R75 ;  /* 0x00000090c24b7223 */ /* 0x000fe2000001004b */
[----:B------:R-:W-:Y:S01]  /*2860*/  FADD.FTZ R113, R113, R146 ;  /* 0x0000009271717221 */ /* 0x000fe20000010000 */
[----:B------:R-:W-:Y:S01]  /*2870*/  FFMA.FTZ R77, R196, R146, R77 ;  /* 0x00000092c44d7223 */ /* 0x000fe2000001004d */
[----:B------:R-:W-:Y:S01]  /*2880*/  FADD.FTZ R243, R142, R197 ;  /* 0x000000c58ef37221 */ /* 0x000fe20000010000 */
[----:B------:R-:W-:-:S07]  /*2890*/  FFMA.FTZ R244, R198, R197, R141 ;  /* 0x000000c5c6f47223 */ /* 0x000fce000001008d */
.L_x_10:
[----:B------:R-:W-:Y:S05]  /*28a0*/  BSYNC B0 ;  /* 0x0000000000007941 */ /* 0x000fea0003800000 */
.L_x_9:
[----:B------:R-:W-:Y:S01]  /*28b0*/  LOP3.LUT P0, RZ, R186, 0xff, RZ, 0xc0, !PT ;  /* 0x000000ffbaff7812 */ /* 0x000fe2000780c0ff */
[----:B------:R-:W-:Y:S01]  /*28c0*/  HFMA2.MMA R245, -RZ, RZ, 1.875, 0 ;  /* 0x3f800000fff57435 */ /* 0x000fe200000001ff */
[----:B------:R-:W-:Y:S01]  /*28d0*/  SHF.R.U32.HI R141, RZ, 0x5, R155 ;  /* 0x00000005ff8d7819 */ /* 0x000fe2000001169b */
[----:B------:R-:W-:Y:S01]  /*28e0*/  UMOV UR6, 0xffffffff ;  /* 0xffffffff00067882 */ /* 0x000fe20000000000 */
[----:B------:R-:W-:Y:S02]  /*28f0*/  LOP3.LUT P6, RZ, R155, 0x1f, RZ, 0xc0, !PT ;  /* 0x0000001f9bff7812 */ /* 0x000fe400078cc0ff */
[----:B------:R-:W-:Y:S02]  /*2900*/  LOP3.LUT R140, R141, 0x7fffffc, RZ, 0xc0, !PT ;  /* 0x07fffffc8d8c7812 */ /* 0x000fe400078ec0ff */
[----:B-----5:R-:W-:Y:S02]  /*2910*/  @P1 SHF.L.U32 R245, R242, 0x10, RZ ;  /* 0x00000010f2f51819 */ /* 0x020fe400000006ff */
[----:B------:R-:W-:-:S03]  /*2920*/  P2R R142, PR, RZ, 0x40 ;  /* 0x00000040ff8e7803 */ /* 0x000fc60000000000 */
[----:B------:R-:W-:Y:S01]  /*2930*/  @!P0 IADD3 R140, R140, 0x4, RZ ;  /* 0x000000048c8c8810 */ /* 0x000fe20007ffe0ff */
[----:B------:R-:W-:Y:S06]  /*2940*/  BRA.DIV UR6, `(.L_x_11) ;  /* 0x0000002206a47947 */ /* 0x000fec000b800000 */
[----:B------:R-:W0:Y:S04]  /*2950*/  SHFL.DOWN PT, R142, R243, 0x10, 0x1f ;  /* 0x0a001f00f38e7f89 */ /* 0x000e2800000e0000 */
[----:B------:R-:W1:Y:S01]  /*2960*/  SHFL.DOWN PT, R143, R244, 0x10, 0x1f ;  /* 0x0a001f00f48f7f89 */ /* 0x000e6200000e0000 */
[----:B0-----:R-:W-:Y:S01]  /*2970*/  FADD.FTZ R142, R142, R243 ;  /* 0x000000f38e8e7221 */ /* 0x001fe20000010000 */
[----:B-1----:R-:W-:-:S04]  /*2980*/  FADD.FTZ R143, R143, R244 ;  /* 0x000000f48f8f7221 */ /* 0x002fc80000010000 */
        /* <DEDUP_REMOVED lines=12> */
[----:B------:R0:W1:Y:S04]  /*2a50*/  SHFL.DOWN PT, R186, R187, 0x1, 0x1f ;  /* 0x08201f00bbba7f89 */ /* 0x00006800000e0000 */
[----:B------:R0:W2:Y:S02]  /*2a60*/  SHFL.DOWN PT, R143, R142, 0x1, 0x1f ;  /* 0x08201f008e8f7f89 */ /* 0x0000a400000e0000 */
.L_x_41:
[----:B------:R-:W3:Y:S01]  /*2a70*/  S2R R145, SR_CgaCtaId ;  /* 0x0000000000917919 */ /* 0x000ee20000008800 */
[----:B------:R-:W-:Y:S01]  /*2a80*/  LOP3.LUT P6, RZ, R155, 0x1f, RZ, 0xc0, !PT ;  /* 0x0000001f9bff7812 */ /* 0x000fe200078cc0ff */
[----:B-1----:R-:W-:Y:S01]  /*2a90*/  FADD.FTZ R186, R187, R186 ;  /* 0x000000babbba7221 */ /* 0x002fe20000010000 */
[----:B------:R-:W-:Y:S01]  /*2aa0*/  MOV R144, 0x400 ;  /* 0x0000040000907802 */ /* 0x000fe20000000f00 */
[----:B0-2---:R-:W-:Y:S01]  /*2ab0*/  FADD.FTZ R187, R142, R143 ;  /* 0x0000008f8ebb7221 */ /* 0x005fe20000010000 */
[----:B------:R-:W-:Y:S05]  /*2ac0*/  WARPSYNC.ALL ;  /* 0x0000000000007948 */ /* 0x000fea0003800000 */
[----:B------:R-:W-:Y:S04]  /*2ad0*/  BSSY B0, `(.L_x_12) ;  /* 0x000006c000007945 */ /* 0x000fe80003800000 */
[----:B------:R-:W-:-:S04]  /*2ae0*/  @!P6 LOP3.LUT R141, R141, 0x3, RZ, 0xc0, !PT ;  /* 0x000000038d8de812 */ /* 0x000fc800078ec0ff */
[----:B------:R-:W-:Y:S02]  /*2af0*/  @!P6 IADD3 R141, R140, R141, RZ ;  /* 0x0000008d8c8de210 */ /* 0x000fe40007ffe0ff */
[----:B---3--:R-:W-:-:S04]  /*2b00*/  LEA R144, R145, R144, 0x18 ;  /* 0x0000009091907211 */ /* 0x008fc800078ec0ff */
[-C--:B------:R-:W-:Y:S02]  /*2b10*/  @!P6 LEA R242, R141, R144.reuse, 0x3 ;  /* 0x000000908df2e211 */ /* 0x080fe400078e18ff */
[----:B------:R-:W-:-:S03]  /*2b20*/  LEA R243, R140, R144, 0x3 ;  /* 0x000000908cf37211 */ /* 0x000fc600078e18ff */
[----:B------:R-:W-:Y:S01]  /*2b30*/  @!P6 STS.64 [R242+0x5000], R186 ;  /* 0x005000baf200e388 */ /* 0x000fe20000000a00 */
[----:B------:R-:W-:Y:S01]  /*2b40*/  BAR.SYNC.DEFER_BLOCKING 0x0 ;  /* 0x0000000000007b1d */ /* 0x000fe20000010000 */
[----:B------:R-:W-:-:S05]  /*2b50*/  ISETP.NE.AND P6, PT, RZ, UR8, PT ;  /* 0x00000008ff007c0c */ /* 0x000fca000bfc5270 */
[----:B------:R-:W0:Y:S04]  /*2b60*/  LDS.128 R140, [R243+0x5000] ;  /* 0x00500000f38c7984 */ /* 0x000e280000000c00 */
[----:B------:R-:W1:Y:S01]  /*2b70*/  LDS.128 R144, [R243+0x5010] ;  /* 0x00501000f3907984 */ /* 0x000e620000000c00 */
[----:B0-----:R-:W-:Y:S01]  /*2b80*/  FADD.FTZ R247, RZ, R140 ;  /* 0x0000008cfff77221 */ /* 0x001fe20000010000 */
[----:B------:R-:W-:-:S03]  /*2b90*/  FADD.FTZ R140, RZ, R141 ;  /* 0x0000008dff8c7221 */ /* 0x000fc60000010000 */
[----:B------:R-:W-:Y:S01]  /*2ba0*/  FADD.FTZ R247, R142, R247 ;  /* 0x000000f78ef77221 */ /* 0x000fe20000010000 */
[----:B------:R-:W-:-:S03]  /*2bb0*/  FADD.FTZ R140, R143, R140 ;  /* 0x0000008c8f8c7221 */ /* 0x000fc60000010000 */
[----:B-1----:R-:W-:Y:S01]  /*2bc0*/  FADD.FTZ R247, R247, R144 ;  /* 0x00000090f7f77221 */ /* 0x002fe20000010000 */
[----:B------:R-:W-:-:S03]  /*2bd0*/  FADD.FTZ R140, R140, R145 ;  /* 0x000000918c8c7221 */ /* 0x000fc60000010000 */
[----:B------:R-:W-:Y:S01]  /*2be0*/  FADD.FTZ R146, R146, R247 ;  /* 0x000000f792927221 */ /* 0x000fe20000010000 */
[----:B------:R-:W-:-:S03]  /*2bf0*/  FADD.FTZ R140, R147, R140 ;  /* 0x0000008c938c7221 */ /* 0x000fc60000010000 */
[----:B------:R-:W-:Y:S01]  /*2c00*/  FMUL.FTZ R144, R146, UR9 ;  /* 0x0000000992907c20 */ /* 0x000fe20008410000 */
[----:B------:R-:W-:-:S04]  /*2c10*/  FMUL.FTZ R145, R140, UR9 ;  /* 0x000000098c917c20 */ /* 0x000fc80008410000 */
[----:B------:R-:W-:Y:S01]  /*2c20*/  FSEL R144, R144, RZ, !P6 ;  /* 0x000000ff90907208 */ /* 0x000fe20007000000 */
[----:B------:R-:W-:Y:S06]  /*2c30*/  @!P5 BRA `(.L_x_13) ;  /* 0x000000040054d947 */ /* 0x000fec0003800000 */
[----:B------:R-:W-:Y:S01]  /*2c40*/  ISETP.NE.U32.AND P6, PT, RZ, UR10, PT ;  /* 0x0000000aff007c0c */ /* 0x000fe2000bfc5070 */
[----:B------:R-:W-:-:S03]  /*2c50*/  FFMA.FTZ R141, R232, R145, R144 ;  /* 0x00000091e88d7223 */ /* 0x000fc60000010090 */
[----:B------:R-:W-:Y:S01]  /*2c60*/  ISETP.NE.AND.EX P6, PT, RZ, UR11, PT, P6 ;  /* 0x0000000bff007c0c */ /* 0x000fe2000bfc5360 */
[----:B------:R-:W-:-:S04]  /*2c70*/  FADD.FTZ R141, R230, -R141 ;  /* 0x8000008de68d7221 */ /* 0x000fc80000010000 */
[----:B------:R-:W-:Y:S01]  /*2c80*/  FMUL.FTZ R142, R158, R141 ;  /* 0x0000008d9e8e7220 */ /* 0x000fe20000410000 */
[----:B------:R-:W-:-:S04]  /*2c90*/  FFMA.FTZ R141, R240, R145, R144 ;  /* 0x00000091f08d7223 */ /* 0x000fc80000010090 */
[----:B------:R-:W-:-:S03]  /*2ca0*/  FADD.FTZ R141, R238, -R141 ;  /* 0x8000008dee8d7221 */ /* 0x000fc60000010000 */
[----:B------:R-:W-:Y:S01]  /*2cb0*/  @P6 PRMT R140, R118, 0x7632, R140 ;  /* 0x00007632768c6816 */ /* 0x000fe2000000008c */
[----:B------:R-:W-:Y:S01]  /*2cc0*/  FMUL.FTZ R186, R158, R141 ;  /* 0x0000008d9eba7220 */ /* 0x000fe20000410000 */
[-C--:B------:R-:W-:Y:S01]  /*2cd0*/  FFMA.FTZ R141, R228, R145.reuse, R144 ;  /* 0x00000091e48d7223 */ /* 0x080fe20000010090 */
[----:B------:R-:W-:Y:S02]  /*2ce0*/  @P6 PRMT R146, R117, 0x7632, R146 ;  /* 0x0000763275926816 */ /* 0x000fe40000000092 */
[----:B------:R-:W-:Y:S01]  /*2cf0*/  @P6 SHF.L.U32 R143, R140, 0x10, RZ ;  /* 0x000000108c8f6819 */ /* 0x000fe200000006ff */
[----:B------:R-:W-:Y:S01]  /*2d00*/  FADD.FTZ R141, R226, -R141 ;  /* 0x8000008de28d7221 */ /* 0x000fe20000010000 */
[----:B------:R-:W-:Y:S02]  /*2d10*/  @P6 PRMT R140, R116, 0x7632, R140 ;  /* 0x00007632748c6816 */ /* 0x000fe4000000008c */
[----:B------:R-:W-:Y:S01]  /*2d20*/  @P6 SHF.L.U32 R147, R146, 0x10, RZ ;  /* 0x0000001092936819 */ /* 0x000fe200000006ff */
[----:B------:R-:W-:Y:S01]  /*2d30*/  @P6 FADD.FTZ R142, R142, R143 ;  /* 0x0000008f8e8e6221 */ /* 0x000fe20000010000 */
[--C-:B------:R-:W-:Y:S01]  /*2d40*/  FFMA.FTZ R143, R236, R145, R144.reuse ;  /* 0x00000091ec8f7223 */ /* 0x100fe20000010090 */
[----:B------:R-:W-:Y:S01]  /*2d50*/  FMUL.FTZ R242, R158, R141 ;  /* 0x0000008d9ef27220 */ /* 0x000fe20000410000 */
[----:B------:R-:W-:-:S02]  /*2d60*/  FFMA.FTZ R146, R229, R145, R144 ;  /* 0x00000091e5927223 */ /* 0x000fc40000010090 */
[----:B------:R-:W-:-:S04]  /*2d70*/  FADD.FTZ R143, R234, -R143 ;  /* 0x8000008fea8f7221 */ /* 0x000fc80000010000 */
[----:B------:R-:W-:Y:S01]  /*2d80*/  FMUL.FTZ R246, R158, R143 ;  /* 0x0000008f9ef67220 */ /* 0x000fe20000410000 */
[----:B------:R-:W-:Y:S01]  /*2d90*/  @P6 SHF.L.U32 R143, R140, 0x10, RZ ;  /* 0x000000108c8f6819 */ /* 0x000fe200000006ff */
[-C--:B------:R-:W-:Y:S02]  /*2da0*/  FFMA.FTZ R140, R233, R145.reuse, R144 ;  /* 0x00000091e98c7223 */ /* 0x080fe40000010090 */
[----:B------:R-:W-:Y:S01]  /*2db0*/  @P6 FADD.FTZ R246, R246, R147 ;  /* 0x00000093f6f66221 */ /* 0x000fe20000010000 */
[----:B------:R-:W-:Y:S01]  /*2dc0*/  FADD.FTZ R147, R227, -R146 ;  /* 0x80000092e3937221 */ /* 0x000fe20000010000 */
[--C-:B------:R-:W-:Y:S01]  /*2dd0*/  @P6 FADD.FTZ R186, R186, R143.reuse ;  /* 0x0000008fbaba6221 */ /* 0x100fe20000010000 */
[----:B------:R-:W-:Y:S01]  /*2de0*/  @P6 PRMT R143, R119, 0x7632, R143 ;  /* 0x00007632778f6816 */ /* 0x000fe2000000008f */
[----:B------:R-:W-:Y:S01]  /*2df0*/  FADD.FTZ R141, R231, -R140 ;  /* 0x8000008ce78d7221 */ /* 0x000fe20000010000 */
[----:B------:R-:W-:Y:S01]  /*2e00*/  FFMA.FTZ R140, R237, R145, R144 ;  /* 0x00000091ed8c7223 */ /* 0x000fe20000010090 */
[C---:B------:R-:W-:Y:S01]  /*2e10*/  FMUL.FTZ R250, R158.reuse, R147 ;  /* 0x000000939efa7220 */ /* 0x040fe20000410000 */
[----:B------:R-:W-:Y:S01]  /*2e20*/  @P6 SHF.L.U32 R143, R143, 0x10, RZ ;  /* 0x000000108f8f6819 */ /* 0x000fe200000006ff */
[----:B------:R-:W-:Y:S01]  /*2e30*/  FMUL.FTZ R248, R158, R141 ;  /* 0x0000008d9ef87220 */ /* 0x000fe20000410000 */
[----:B------:R-:W-:Y:S01]  /*2e40*/  FADD.FTZ R141, R235, -R140 ;  /* 0x8000008ceb8d7221 */ /* 0x000fe20000010000 */
[----:B------:R-:W-:Y:S01]  /*2e50*/  FFMA.FTZ R140, R241, R145, R144 ;  /* 0x00000091f18c7223 */ /* 0x000fe20000010090 */
[----:B------:R-:W-:Y:S01]  /*2e60*/  FMUL.FTZ R187, R246, R245 ;  /* 0x000000f5f6bb7220 */ /* 0x000fe20000410000 */
[----:B------:R-:W-:Y:S01]  /*2e70*/  @P6 FADD.FTZ R242, R242, R143 ;  /* 0x0000008ff2f26221 */ /* 0x000fe20000010000 */
[----:B------:R-:W-:Y:S01]  /*2e80*/  @P6 SHF.L.U32 R143, R118, 0x10, RZ ;  /* 0x00000010768f6819 */ /* 0x000fe200000006ff */
[----:B------:R-:W-:Y:S01]  /*2e90*/  FMUL.FTZ R244, R158, R141 ;  /* 0x0000008d9ef47220 */ /* 0x000fe20000410000 */
[----:B------:R-:W-:Y:S01]  /*2ea0*/  FADD.FTZ R141, R239, -R140 ;  /* 0x8000008cef8d7221 */ /* 0x000fe20000010000 */
[----:B------:R-:W-:-:S02]  /*2eb0*/  FMUL.FTZ R243, R242, R245 ;  /* 0x000000f5f2f37220 */ /* 0x000fc40000410000 */
[----:B------:R-:W-:Y:S01]  /*2ec0*/  @P6 FADD.FTZ R248, R248, R143 ;  /* 0x0000008ff8f86221 */ /* 0x000fe20000010000 */
[----:B------:R-:W-:Y:S01]  /*2ed0*/  @P6 SHF.L.U32 R143, R117, 0x10, RZ ;  /* 0x00000010758f6819 */ /* 0x000fe200000006ff */
[----:B------:R-:W-:Y:S01]  /*2ee0*/  FMUL.FTZ R252, R158, R141 ;  /* 0x0000008d9efc7220 */ /* 0x000fe20000410000 */
[----:B------:R-:W-:-:S03]  /*2ef0*/  @P6 SHF.L.U32 R141, R116, 0x10, RZ ;  /* 0x00000010748d6819 */ /* 0x000fc600000006ff */
[----:B------:R-:W-:Y:S01]  /*2f00*/  @P6 FADD.FTZ R244, R244, R143 ;  /* 0x0000008ff4f46221 */ /* 0x000fe20000010000 */
[----:B------:R-:W-:Y:S01]  /*2f10*/  @P6 SHF.L.U32 R143, R119, 0x10, RZ ;  /* 0x00000010778f6819 */ /* 0x000fe200000006ff */
[----:B------:R-:W-:-:S04]  /*2f20*/  @P6 FADD.FTZ R252, R252, R141 ;  /* 0x0000008dfcfc6221 */ /* 0x000fc80000010000 */
[----:B------:R-:W-:Y:S01]  /*2f30*/  @P6 FADD.FTZ R250, R250, R143 ;  /* 0x0000008ffafa6221 */ /* 0x000fe20000010000 */
[----:B------:R-:W-:-:S04]  /*2f40*/  ISETP.NE.U32.AND P6, PT, RZ, UR14, PT ;  /* 0x0000000eff007c0c */ /* 0x000fc8000bfc5070 */
[----:B------:R-:W-:-:S13]  /*2f50*/  ISETP.NE.AND.EX P6, PT, RZ, UR15, PT, P6 ;  /* 0x0000000fff007c0c */ /* 0x000fda000bfc5360 */
[----:B------:R-:W-:Y:S01]  /*2f60*/  @P6 F2FP.BF16.F32.PACK_AB R143, RZ, R248 ;  /* 0x000000f8ff8f623e */ /* 0x000fe200000010ff */
[-C--:B------:R-:W-:Y:S01]  /*2f70*/  FMUL.FTZ R248, R248, R245.reuse ;  /* 0x000000f5f8f87220 */ /* 0x080fe20000410000 */
[----:B------:R-:W-:Y:S01]  /*2f80*/  @P6 F2FP.BF16.F32.PACK_AB R141, RZ, R244 ;  /* 0x000000f4ff8d623e */ /* 0x000fe200000010ff */
[-C--:B------:R-:W-:Y:S01]  /*2f90*/  FMUL.FTZ R244, R244, R245.reuse ;  /* 0x000000f5f4f47220 */ /* 0x080fe20000410000 */
[----:B------:R-:W-:Y:S01]  /*2fa0*/  @P6 F2FP.BF16.F32.PACK_AB R140, RZ, R252 ;  /* 0x000000fcff8c623e */ /* 0x000fe200000010ff */
[-C--:B------:R-:W-:Y:S01]  /*2fb0*/  FMUL.FTZ R252, R252, R245.reuse ;  /* 0x000000f5fcfc7220 */ /* 0x080fe20000410000 */
[----:B------:R-:W-:Y:S01]  /*2fc0*/  @P6 F2FP.BF16.F32.PACK_AB R146, RZ, R250 ;  /* 0x000000faff92623e */ /* 0x000fe200000010ff */
[----:B------:R-:W-:Y:S01]  /*2fd0*/  FMUL.FTZ R250, R250, R245 ;  /* 0x000000f5fafa7220 */ /* 0x000fe20000410000 */
[----:B------:R-:W-:Y:S02]  /*2fe0*/  @P6 PRMT R50, R143, 0x7610, R50 ;  /* 0x000076108f326816 */ /* 0x000fe40000000032 */
[----:B------:R-:W-:-:S02]  /*2ff0*/  @P6 PRMT R49, R141, 0x7610, R49 ;  /* 0x000076108d316816 */ /* 0x000fc40000000031 */
[----:B------:R-:W-:Y:S02]  /*3000*/  @P6 PRMT R48, R140, 0x7610, R48 ;  /* 0x000076108c306816 */ /* 0x000fe40000000030 */
[----:B------:R-:W-:Y:S02]  /*3010*/  @P6 F2FP.BF16.F32.PACK_AB R143, RZ, R142 ;  /* 0x0000008eff8f623e */ /* 0x000fe400000010ff */
[----:B------:R-:W-:Y:S02]  /*3020*/  @P6 F2FP.BF16.F32.PACK_AB R141, RZ, R246 ;  /* 0x000000f6ff8d623e */ /* 0x000fe400000010ff */
[----:B------:R-:W-:Y:S02]  /*3030*/  @P6 F2FP.BF16.F32.PACK_AB R140, RZ, R186 ;  /* 0x000000baff8c623e */ /* 0x000fe400000010ff */
[----:B------:R-:W-:Y:S02]  /*3040*/  @P6 F2FP.BF16.F32.PACK_AB R147, RZ, R242 ;  /* 0x000000f2ff93623e */ /* 0x000fe400000010ff */
[----:B------:R-:W-:-:S02]  /*3050*/  @P6 PRMT R51, R146, 0x7610, R51 ;  /* 0x0000761092336816 */ /* 0x000fc40000000033 */
[----:B------:R-:W-:Y:S01]  /*3060*/  @P6 PRMT R50, R50, 0x5410, R143 ;  /* 0x0000541032326816 */ /* 0x000fe2000000008f */
[-C--:B------:R-:W-:Y:S01]  /*3070*/  FMUL.FTZ R143, R142, R245.reuse ;  /* 0x000000f58e8f7220 */ /* 0x080fe20000410000 */
[----:B------:R-:W-:Y:S02]  /*3080*/  @P6 PRMT R49, R49, 0x5410, R141 ;  /* 0x0000541031316816 */ /* 0x000fe4000000008d */
[----:B------:R-:W-:Y:S02]  /*3090*/  @P6 PRMT R48, R48, 0x5410, R140 ;  /* 0x0000541030306816 */ /* 0x000fe4000000008c */
[----:B------:R-:W-:Y:S02]  /*30a0*/  @P6 PRMT R51, R51, 0x5410, R147 ;  /* 0x0000541033336816 */ /* 0x000fe40000000093 */
[----:B------:R-:W-:Y:S01]  /*30b0*/  ISETP.NE.U32.AND P6, PT, RZ, UR14, PT ;  /* 0x0000000eff007c0c */ /* 0x000fe2000bfc5070 */
[----:B------:R-:W0:Y:S01]  /*30c0*/  LDC.64 R146, c[0x0][0x2f8] ;  /* 0x0000be00ff927b82 */ /* 0x000e220000000a00 */
[----:B------:R-:W-:Y:S01]  /*30d0*/  F2FP.BF16.F32.PACK_AB R142, R143, R248 ;  /* 0x000000f88f8e723e */ /* 0x000fe200000010ff */
[----:B------:R-:W-:Y:S01]  /*30e0*/  FMUL.FTZ R143, R186, R245 ;  /* 0x000000f5ba8f7220 */ /* 0x000fe20000410000 */
[----:B------:R-:W-:-:S13]  /*30f0*/  ISETP.NE.AND.EX P6, PT, RZ, UR15, PT, P6 ;  /* 0x0000000fff007c0c */ /* 0x000fda000bfc5360 */
[----:B------:R-:W1:Y:S01]  /*3100*/  @P6 LDC.64 R140, c[0x0][0x308] ;  /* 0x0000c200ff8c6b82 */ /* 0x000e620000000a00 */
[----:B0-----:R-:W-:-:S04]  /*3110*/  IMAD.WIDE.U32 R146, R156, 0x10, R146 ;  /* 0x000000109c927825 */ /* 0x001fc800078e0092 */
[C---:B-1----:R-:W-:Y:S01]  /*3120*/  @P6 IMAD.WIDE.U32 R140, R156.reuse, 0x10, R140 ;  /* 0x000000109c8c6825 */ /* 0x042fe200078e008c */
[----:B------:R-:W-:-:S04]  /*3130*/  IADD3 R156, R156, 0x80, RZ ;  /* 0x000000809c9c7810 */ /* 0x000fc80007ffe0ff */
[----:B------:R0:W-:Y:S02]  /*3140*/  @P6 STG.E.128 desc[UR4][R140.64], R48 ;  /* 0x000000308c006986 */ /* 0x0001e4000c101d04 */
[----:B0-----:R-:W-:Y:S02]  /*3150*/  F2FP.BF16.F32.PACK_AB R140, R143, R252 ;  /* 0x000000fc8f8c723e */ /* 0x001fe400000010ff */
[----:B------:R-:W-:Y:S02]  /*3160*/  F2FP.BF16.F32.PACK_AB R141, R187, R244 ;  /* 0x000000f4bb8d723e */ /* 0x000fe400000010ff */
[----:B------:R-:W-:-:S05]  /*3170*/  F2FP.BF16.F32.PACK_AB R143, R243, R250 ;  /* 0x000000faf38f723e */ /* 0x000fca00000010ff */
[----:B------:R0:W-:Y:S02]  /*3180*/  STG.E.128 desc[UR4][R146.64], R140 ;  /* 0x0000008c92007986 */ /* 0x0001e4000c101d04 */
.L_x_13:
[----:B------:R-:W-:Y:S05]  /*3190*/  BSYNC B0 ;  /* 0x0000000000007941 */ /* 0x000fea0003800000 */
.L_x_12:
[----:B------:R-:W-:Y:S04]  /*31a0*/  BSSY B0, `(.L_x_14) ;  /* 0x0000057000007945 */ /* 0x000fe80003800000 */
[----:B------:R-:W-:Y:S05]  /*31b0*/  @!P4 BRA `(.L_x_15) ;  /* 0x000000040054c947 */ /* 0x000fea0003800000 */
[----:B------:R-:W-:Y:S01]  /*31c0*/  ISETP.NE.U32.AND P6, PT, RZ, UR10, PT ;  /* 0x0000000aff007c0c */ /* 0x000fe2000bfc5070 */
[----:B0-----:R-:W-:-:S03]  /*31d0*/  FFMA.FTZ R141, R216, R145, R144 ;  /* 0x00000091d88d7223 */ /* 0x001fc60000010090 */
        /* <DEDUP_REMOVED lines=83> */
.L_x_15:
[----:B------:R-:W-:Y:S05]  /*3710*/  BSYNC B0 ;  /* 0x0000000000007941 */ /* 0x000fea0003800000 */
.L_x_14:
[----:B------:R-:W-:Y:S04]  /*3720*/  BSSY B0, `(.L_x_16) ;  /* 0x0000057000007945 */ /* 0x000fe80003800000 */
[----:B------:R-:W-:Y:S05]  /*3730*/  @!P3 BRA `(.L_x_17) ;  /* 0x000000040054b947 */ /* 0x000fea0003800000 */
[----:B------:R-:W-:Y:S01]  /*3740*/  ISETP.NE.U32.AND P6, PT, RZ, UR10, PT ;  /* 0x0000000aff007c0c */ /* 0x000fe2000bfc5070 */
[----:B01----:R-:W-:-:S03]  /*3750*/  FFMA.FTZ R141, R200, R145, R144 ;  /* 0x00000091c88d7223 */ /* 0x003fc60000010090 */
[----:B------:R-:W-:Y:S01]  /*3760*/  ISETP.NE.AND.EX P6, PT, RZ, UR11, PT, P6 ;  /* 0x0000000bff007c0c */ /* 0x000fe2000bfc5360 */
[----:B------:R-:W-:-:S04]  /*3770*/  FADD.FTZ R141, R162, -R141 ;  /* 0x8000008da28d7221 */ /* 0x000fc80000010000 */
[----:B------:R-:W-:Y:S01]  /*3780*/  FMUL.FTZ R142, R158, R141 ;  /* 0x0000008d9e8e7220 */ /* 0x000fe20000410000 */
[----:B------:R-:W-:-:S04]  /*3790*/  FFMA.FTZ R141, R208, R145, R144 ;  /* 0x00000091d08d7223 */ /* 0x000fc80000010090 */
[----:B------:R-:W-:-:S03]  /*37a0*/  FADD.FTZ R141, R206, -R141 ;  /* 0x8000008dce8d7221 */ /* 0x000fc60000010000 */
[----:B------:R-:W-:Y:S01]  /*37b0*/  @P6 PRMT R140, R130, 0x7632, R140 ;  /* 0x00007632828c6816 */ /* 0x000fe2000000008c */
[----:B------:R-:W-:Y:S01]  /*37c0*/  FMUL.FTZ R186, R158, R141 ;  /* 0x0000008d9eba7220 */ /* 0x000fe20000410000 */
[----:B------:R-:W-:Y:S02]  /*37d0*/  @P6 PRMT R146, R129, 0x7632, R146 ;  /* 0x0000763281926816 */ /* 0x000fe40000000092 */
[----:B------:R-:W-:Y:S02]  /*37e0*/  @P6 SHF.L.U32 R143, R140, 0x10, RZ ;  /* 0x000000108c8f6819 */ /* 0x000fe400000006ff */
[----:B------:R-:W-:Y:S02]  /*37f0*/  @P6 PRMT R140, R128, 0x7632, R140 ;  /* 0x00007632808c6816 */ /* 0x000fe4000000008c */
[----:B------:R-:W-:Y:S01]  /*3800*/  @P6 SHF.L.U32 R147, R146, 0x10, RZ ;  /* 0x0000001092936819 */ /* 0x000fe200000006ff */
[----:B------:R-:W-:Y:S01]  /*3810*/  @P6 FADD.FTZ R142, R142, R143 ;  /* 0x0000008f8e8e6221 */ /* 0x000fe20000010000 */
[----:B------:R-:W-:-:S04]  /*3820*/  FFMA.FTZ R143, R204, R145, R144 ;  /* 0x00000091cc8f7223 */ /* 0x000fc80000010090 */
[----:B------:R-:W-:-:S04]  /*3830*/  FADD.FTZ R143, R202, -R143 ;  /* 0x8000008fca8f7221 */ /* 0x000fc80000010000 */
[----:B------:R-:W-:Y:S01]  /*3840*/  FMUL.FTZ R246, R158, R143 ;  /* 0x0000008f9ef67220 */ /* 0x000fe20000410000 */
[----:B------:R-:W-:Y:S01]  /*3850*/  @P6 SHF.L.U32 R143, R140, 0x10, RZ ;  /* 0x000000108c8f6819 */ /* 0x000fe200000006ff */
[-CC-:B------:R-:W-:Y:S02]  /*3860*/  FFMA.FTZ R140, R164, R145.reuse, R144.reuse ;  /* 0x00000091a48c7223 */ /* 0x180fe40000010090 */
[----:B------:R-:W-:Y:S01]  /*3870*/  @P6 FADD.FTZ R246, R246, R147 ;  /* 0x00000093f6f66221 */ /* 0x000fe20000010000 */
[-C--:B------:R-:W-:Y:S01]  /*3880*/  FFMA.FTZ R147, R163, R145.reuse, R144 ;  /* 0x00000091a3937223 */ /* 0x080fe20000010090 */
[--C-:B------:R-:W-:Y:S01]  /*3890*/  @P6 FADD.FTZ R186, R186, R143.reuse ;  /* 0x0000008fbaba6221 */ /* 0x100fe20000010000 */
[----:B------:R-:W-:Y:S01]  /*38a0*/  @P6 PRMT R143, R131, 0x7632, R143 ;  /* 0x00007632838f6816 */ /* 0x000fe2000000008f */
[----:B------:R-:W-:Y:S01]  /*38b0*/  FADD.FTZ R141, R165, -R140 ;  /* 0x8000008ca58d7221 */ /* 0x000fe20000010000 */
[----:B------:R-:W-:Y:S01]  /*38c0*/  FFMA.FTZ R140, R201, R145, R144 ;  /* 0x00000091c98c7223 */ /* 0x000fe20000010090 */
[----:B------:R-:W-:Y:S01]  /*38d0*/  FADD.FTZ R147, R160, -R147 ;  /* 0x80000093a0937221 */ /* 0x000fe20000010000 */
[----:B------:R-:W-:Y:S01]  /*38e0*/  @P6 SHF.L.U32 R143, R143, 0x10, RZ ;  /* 0x000000108f8f6819 */ /* 0x000fe200000006ff */
[C---:B------:R-:W-:Y:S01]  /*38f0*/  FMUL.FTZ R242, R158.reuse, R141 ;  /* 0x0000008d9ef27220 */ /* 0x040fe20000410000 */
[----:B------:R-:W-:Y:S01]  /*3900*/  FADD.FTZ R141, R199, -R140 ;  /* 0x8000008cc78d7221 */ /* 0x000fe20000010000 */
[----:B------:R-:W-:Y:S01]  /*3910*/  FFMA.FTZ R140, R205, R145, R144 ;  /* 0x00000091cd8c7223 */ /* 0x000fe20000010090 */
[----:B------:R-:W-:Y:S01]  /*3920*/  FMUL.FTZ R250, R158, R147 ;  /* 0x000000939efa7220 */ /* 0x000fe20000410000 */
[----:B------:R-:W-:Y:S01]  /*3930*/  @P6 FADD.FTZ R242, R242, R143 ;  /* 0x0000008ff2f26221 */ /* 0x000fe20000010000 */
[----:B------:R-:W-:Y:S01]  /*3940*/  @P6 SHF.L.U32 R143, R130, 0x10, RZ ;  /* 0x00000010828f6819 */ /* 0x000fe200000006ff */
[----:B------:R-:W-:Y:S01]  /*3950*/  FMUL.FTZ R248, R158, R141 ;  /* 0x0000008d9ef87220 */ /* 0x000fe20000410000 */
[----:B------:R-:W-:Y:S01]  /*3960*/  FADD.FTZ R141, R203, -R140 ;  /* 0x8000008ccb8d7221 */ /* 0x000fe20000010000 */
[----:B------:R-:W-:Y:S01]  /*3970*/  FFMA.FTZ R140, R209, R145, R144 ;  /* 0x00000091d18c7223 */ /* 0x000fe20000010090 */
[----:B------:R-:W-:Y:S01]  /*3980*/  FMUL.FTZ R187, R246, R245 ;  /* 0x000000f5f6bb7220 */ /* 0x000fe20000410000 */
[----:B------:R-:W-:Y:S01]  /*3990*/  @P6 FADD.FTZ R248, R248, R143 ;  /* 0x0000008ff8f86221 */ /* 0x000fe20000010000 */
[----:B------:R-:W-:Y:S01]  /*39a0*/  FMUL.FTZ R244, R158, R141 ;  /* 0x0000008d9ef47220 */ /* 0x000fe20000410000 */
[----:B------:R-:W-:Y:S01]  /*39b0*/  @P6 SHF.L.U32 R143, R129, 0x10, RZ ;  /* 0x00000010818f6819 */ /* 0x000fe200000006ff */
[----:B------:R-:W-:Y:S01]  /*39c0*/  FADD.FTZ R141, R207, -R140 ;  /* 0x8000008ccf8d7221 */ /* 0x000fe20000010000 */
[----:B------:R-:W-:-:S03]  /*39d0*/  FMUL.FTZ R243, R242, R245 ;  /* 0x000000f5f2f37220 */ /* 0x000fc60000410000 */
[----:B------:R-:W-:Y:S01]  /*39e0*/  @P6 FADD.FTZ R244, R244, R143 ;  /* 0x0000008ff4f46221 */ /* 0x000fe20000010000 */
[----:B------:R-:W-:Y:S01]  /*39f0*/  FMUL.FTZ R252, R158, R141 ;  /* 0x0000008d9efc7220 */ /* 0x000fe20000410000 */
[----:B------:R-:W-:Y:S02]  /*3a00*/  @P6 SHF.L.U32 R141, R128, 0x10, RZ ;  /* 0x00000010808d6819 */ /* 0x000fe400000006ff */
[----:B------:R-:W-:-:S03]  /*3a10*/  @P6 SHF.L.U32 R143, R131, 0x10, RZ ;  /* 0x00000010838f6819 */ /* 0x000fc600000006ff */
[----:B------:R-:W-:Y:S02]  /*3a20*/  @P6 FADD.FTZ R252, R252, R141 ;  /* 0x0000008dfcfc6221 */ /* 0x000fe40000010000 */
        /* <DEDUP_REMOVED lines=38> */
.L_x_17:
[----:B------:R-:W-:Y:S05]  /*3c90*/  BSYNC B0 ;  /* 0x0000000000007941 */ /* 0x000fea0003800000 */
.L_x_16:
[----:B------:R-:W-:Y:S04]  /*3ca0*/  BSSY B0, `(.L_x_18) ;  /* 0x0000057000007945 */ /* 0x000fe80003800000 */
[----:B------:R-:W-:Y:S05]  /*3cb0*/  @!P2 BRA `(.L_x_19) ;  /* 0x000000040054a947 */ /* 0x000fea0003800000 */
[----:B------:R-:W-:Y:S01]  /*3cc0*/  ISETP.NE.U32.AND P6, PT, RZ, UR10, PT ;  /* 0x0000000aff007c0c */ /* 0x000fe2000bfc5070 */
[-CC-:B012---:R-:W-:Y:S01]  /*3cd0*/  FFMA.FTZ R140, R178, R145.reuse, R144.reuse ;  /* 0x00000091b28c7223 */ /* 0x187fe20000010090 */
[----:B------:R-:W-:Y:S02]  /*3ce0*/  FFMA.FTZ R146, R176, R145, R144 ;  /* 0x00000091b0927223 */ /* 0x000fe40000010090 */
[----:B------:R-:W-:Y:S01]  /*3cf0*/  ISETP.NE.AND.EX P6, PT, RZ, UR11, PT, P6 ;  /* 0x0000000bff007c0c */ /* 0x000fe2000bfc5360 */
[----:B------:R-:W-:-:S04]  /*3d00*/  FADD.FTZ R141, R179, -R140 ;  /* 0x8000008cb38d7221 */ /* 0x000fc80000010000 */
[----:B------:R-:W-:-:S08]  /*3d10*/  FMUL.FTZ R142, R158, R141 ;  /* 0x0000008d9e8e7220 */ /* 0x000fd00000410000 */
[----:B------:R-:W-:-:S04]  /*3d20*/  @P6 PRMT R140, R134, 0x7632, R140 ;  /* 0x00007632868c6816 */ /* 0x000fc8000000008c */
[----:B------:R-:W-:Y:S01]  /*3d30*/  @P6 SHF.L.U32 R143, R140, 0x10, RZ ;  /* 0x000000108c8f6819 */ /* 0x000fe200000006ff */
[----:B------:R-:W-:-:S04]  /*3d40*/  FFMA.FTZ R140, R174, R145, R144 ;  /* 0x00000091ae8c7223 */ /* 0x000fc80000010090 */
[----:B------:R-:W-:Y:S01]  /*3d50*/  FADD.FTZ R141, R175, -R140 ;  /* 0x8000008caf8d7221 */ /* 0x000fe20000010000 */
[----:B------:R-:W-:Y:S01]  /*3d60*/  @P6 FADD.FTZ R142, R142, R143 ;  /* 0x0000008f8e8e6221 */ /* 0x000fe20000010000 */
[----:B------:R-:W-:Y:S01]  /*3d70*/  FADD.FTZ R143, R177, -R146 ;  /* 0x80000092b18f7221 */ /* 0x000fe20000010000 */
[----:B------:R-:W-:Y:S01]  /*3d80*/  @P6 PRMT R140, R132, 0x7632, R140 ;  /* 0x00007632848c6816 */ /* 0x000fe2000000008c */
[C---:B------:R-:W-:Y:S01]  /*3d90*/  FMUL.FTZ R186, R158.reuse, R141 ;  /* 0x0000008d9eba7220 */ /* 0x040fe20000410000 */
[--C-:B------:R-:W-:Y:S01]  /*3da0*/  FFMA.FTZ R141, R171, R145, R144.reuse ;  /* 0x00000091ab8d7223 */ /* 0x100fe20000010090 */
[----:B------:R-:W-:Y:S01]  /*3db0*/  FMUL.FTZ R246, R158, R143 ;  /* 0x0000008f9ef67220 */ /* 0x000fe20000410000 */
[----:B------:R-:W-:Y:S01]  /*3dc0*/  @P6 SHF.L.U32 R143, R140, 0x10, RZ ;  /* 0x000000108c8f6819 */ /* 0x000fe200000006ff */
[----:B------:R-:W-:Y:S01]  /*3dd0*/  FFMA.FTZ R140, R180, R145, R144 ;  /* 0x00000091b48c7223 */ /* 0x000fe20000010090 */
[----:B------:R-:W-:Y:S01]  /*3de0*/  @P6 PRMT R146, R133, 0x7632, R146 ;  /* 0x0000763285926816 */ /* 0x000fe20000000092 */
[----:B------:R-:W-:-:S02]  /*3df0*/  FADD.FTZ R141, R170, -R141 ;  /* 0x8000008daa8d7221 */ /* 0x000fc40000010000 */
[----:B------:R-:W-:Y:S01]  /*3e00*/  @P6 FADD.FTZ R186, R186, R143 ;  /* 0x0000008fbaba6221 */ /* 0x000fe20000010000 */
[----:B------:R-:W-:Y:S01]  /*3e10*/  @P6 SHF.L.U32 R147, R146, 0x10, RZ ;  /* 0x0000001092936819 */ /* 0x000fe200000006ff */
[----:B------:R-:W-:Y:S01]  /*3e20*/  FMUL.FTZ R248, R158, R141 ;  /* 0x0000008d9ef87220 */ /* 0x000fe20000410000 */
[----:B------:R-:W-:Y:S01]  /*3e30*/  FADD.FTZ R143, R181, -R140 ;  /* 0x8000008cb58f7221 */ /* 0x000fe20000010000 */
[----:B------:R-:W-:Y:S01]  /*3e40*/  FFMA.FTZ R141, R169, R145, R144 ;  /* 0x00000091a98d7223 */ /* 0x000fe20000010090 */
[----:B------:R-:W-:Y:S01]  /*3e50*/  @P6 PRMT R140, R135, 0x7632, R140 ;  /* 0x00007632878c6816 */ /* 0x000fe2000000008c */
[----:B------:R-:W-:Y:S01]  /*3e60*/  @P6 FADD.FTZ R246, R246, R147 ;  /* 0x00000093f6f66221 */ /* 0x000fe20000010000 */
[----:B------:R-:W-:Y:S01]  /*3e70*/  FMUL.FTZ R242, R158, R143 ;  /* 0x0000008f9ef27220 */ /* 0x000fe20000410000 */
[----:B------:R-:W-:Y:S01]  /*3e80*/  FADD.FTZ R141, R168, -R141 ;  /* 0x8000008da88d7221 */ /* 0x000fe20000010000 */
[----:B------:R-:W-:Y:S01]  /*3e90*/  @P6 SHF.L.U32 R147, R140, 0x10, RZ ;  /* 0x000000108c936819 */ /* 0x000fe200000006ff */
[----:B------:R-:W-:Y:S01]  /*3ea0*/  FMUL.FTZ R187, R246, R245 ;  /* 0x000000f5f6bb7220 */ /* 0x000fe20000410000 */
[----:B------:R-:W-:Y:S01]  /*3eb0*/  @P6 SHF.L.U32 R143, R134, 0x10, RZ ;  /* 0x00000010868f6819 */ /* 0x000fe200000006ff */
[----:B------:R-:W-:Y:S01]  /*3ec0*/  FMUL.FTZ R244, R158, R141 ;  /* 0x0000008d9ef47220 */ /* 0x000fe20000410000 */
[-CC-:B------:R-:W-:Y:S01]  /*3ed0*/  FFMA.FTZ R141, R167, R145.reuse, R144.reuse ;  /* 0x00000091a78d7223 */ /* 0x180fe20000010090 */
[----:B------:R-:W-:Y:S01]  /*3ee0*/  @P6 FADD.FTZ R242, R242, R147 ;  /* 0x00000093f2f26221 */ /* 0x000fe20000010000 */
[----:B------:R-:W-:Y:S01]  /*3ef0*/  FFMA.FTZ R147, R173, R145, R144 ;  /* 0x00000091ad937223 */ /* 0x000fe20000010090 */
[----:B------:R-:W-:Y:S01]  /*3f00*/  @P6 FADD.FTZ R248, R248, R143 ;  /* 0x0000008ff8f86221 */ /* 0x000fe20000010000 */
[----:B------:R-:W-:Y:S01]  /*3f10*/  @P6 SHF.L.U32 R143, R133, 0x10, RZ ;  /* 0x00000010858f6819 */ /* 0x000fe200000006ff */
[----:B------:R-:W-:Y:S01]  /*3f20*/  FADD.FTZ R141, R166, -R141 ;  /* 0x8000008da68d7221 */ /* 0x000fe20000010000 */
[----:B------:R-:W-:Y:S01]  /*3f30*/  FADD.FTZ R147, R172, -R147 ;  /* 0x80000093ac937221 */ /* 0x000fe20000010000 */
[----:B------:R-:W-:-:S02]  /*3f40*/  FMUL.FTZ R243, R242, R245 ;  /* 0x000000f5f2f37220 */ /* 0x000fc40000410000 */
[----:B------:R-:W-:Y:S01]  /*3f50*/  @P6 FADD.FTZ R244, R244, R143 ;  /* 0x0000008ff4f46221 */ /* 0x000fe20000010000 */
[----:B------:R-:W-:Y:S01]  /*3f60*/  FMUL.FTZ R252, R158, R141 ;  /* 0x0000008d9efc7220 */ /* 0x000fe20000410000 */
[----:B------:R-:W-:Y:S01]  /*3f70*/  @P6 SHF.L.U32 R141, R132, 0x10, RZ ;  /* 0x00000010848d6819 */ /* 0x000fe200000006ff */
[----:B------:R-:W-:Y:S01]  /*3f80*/  FMUL.FTZ R250, R158, R147 ;  /* 0x000000939efa7220 */ /* 0x000fe20000410000 */
        /* <DEDUP_REMOVED lines=40> */
.L_x_19:
[----:B------:R-:W-:Y:S05]  /*4210*/  BSYNC B0 ;  /* 0x0000000000007941 */ /* 0x000fea0003800000 */
.L_x_18:
[----:B------:R-:W-:Y:S01]  /*4220*/  ISETP.NE.AND P6, PT, R0, RZ, PT ;  /* 0x000000ff0000720c */ /* 0x000fe20003fc5270 */
[----:B------:R-:W-:-:S12]  /*4230*/  BSSY B0, `(.L_x_20) ;  /* 0x0000056000007945 */ /* 0x000fd80003800000 */
[----:B------:R-:W-:Y:S05]  /*4240*/  @!P6 BRA `(.L_x_21) ;  /* 0x000000040050e947 */ /* 0x000fea0003800000 */
[----:B------:R-:W-:Y:S01]  /*4250*/  ISETP.NE.U32.AND P6, PT, RZ, UR10, PT ;  /* 0x0000000aff007c0c */ /* 0x000fe2000bfc5070 */
[-CC-:B0123--:R-:W-:Y:S01]  /*4260*/  FFMA.FTZ R141, R161, R145.reuse, R144.reuse ;  /* 0x00000091a18d7223 */ /* 0x18ffe20000010090 */
[-CC-:B------:R-:W-:Y:S01]  /*4270*/  FFMA.FTZ R140, R190, R145.reuse, R144.reuse ;  /* 0x00000091be8c7223 */ /* 0x180fe20000010090 */
[-CC-:B------:R-:W-:Y:S01]  /*4280*/  FFMA.FTZ R146, R196, R145.reuse, R144.reuse ;  /* 0x00000091c4927223 */ /* 0x180fe20000010090 */
[----:B------:R-:W-:Y:S01]  /*4290*/  ISETP.NE.AND.EX P6, PT, RZ, UR11, PT, P6 ;  /* 0x0000000bff007c0c */ /* 0x000fe2000bfc5360 */
[-C--:B------:R-:W-:Y:S01]  /*42a0*/  FFMA.FTZ R142, R194, R145.reuse, R144 ;  /* 0x00000091c28e7223 */ /* 0x080fe20000010090 */
[----:B------:R-:W-:Y:S01]  /*42b0*/  FADD.FTZ R141, R182, -R141 ;  /* 0x8000008db68d7221 */ /* 0x000fe20000010000 */
[----:B------:R-:W-:Y:S01]  /*42c0*/  FADD.FTZ R143, R191, -R140 ;  /* 0x8000008cbf8f7221 */ /* 0x000fe20000010000 */
[-CC-:B------:R-:W-:Y:S01]  /*42d0*/  FFMA.FTZ R147, R183, R145.reuse, R144.reuse ;  /* 0x00000091b7937223 */ /* 0x180fe20000010090 */
[-CC-:B------:R-:W-:Y:S01]  /*42e0*/  FFMA.FTZ R187, R185, R145.reuse, R144.reuse ;  /* 0x00000091b9bb7223 */ /* 0x180fe20000010090 */
[-CC-:B------:R-:W-:Y:S01]  /*42f0*/  FFMA.FTZ R247, R189, R145.reuse, R144.reuse ;  /* 0x00000091bdf77223 */ /* 0x180fe20000010090 */
[----:B------:R-:W-:Y:S01]  /*4300*/  FFMA.FTZ R144, R198, R145, R144 ;  /* 0x00000091c6907223 */ /* 0x000fe20000010090 */
[----:B------:R-:W-:Y:S01]  /*4310*/  FADD.FTZ R243, R195, -R146 ;  /* 0x80000092c3f37221 */ /* 0x000fe20000010000 */
[----:B------:R-:W-:Y:S01]  /*4320*/  FADD.FTZ R145, R193, -R142 ;  /* 0x8000008ec1917221 */ /* 0x000fe20000010000 */
[C---:B------:R-:W-:Y:S01]  /*4330*/  FMUL.FTZ R142, R158.reuse, R141 ;  /* 0x0000008d9e8e7220 */ /* 0x040fe20000410000 */
[C---:B------:R-:W-:Y:S01]  /*4340*/  FMUL.FTZ R146, R158.reuse, R143 ;  /* 0x0000008f9e927220 */ /* 0x040fe20000410000 */
[----:B------:R-:W-:Y:S01]  /*4350*/  FMUL.FTZ R244, R158, R243 ;  /* 0x000000f39ef47220 */ /* 0x000fe20000410000 */
[----:B------:R-:W-:Y:S01]  /*4360*/  @P6 PRMT R140, R138, 0x7632, R140 ;  /* 0x000076328a8c6816 */ /* 0x000fe2000000008c */
[----:B------:R-:W-:Y:S01]  /*4370*/  FMUL.FTZ R186, R158, R145 ;  /* 0x000000919eba7220 */ /* 0x000fe20000410000 */
[----:B------:R-:W-:Y:S01]  /*4380*/  FADD.FTZ R147, R184, -R147 ;  /* 0x80000093b8937221 */ /* 0x000fe20000010000 */
[----:B------:R-:W-:Y:S01]  /*4390*/  FADD.FTZ R187, R188, -R187 ;  /* 0x800000bbbcbb7221 */ /* 0x000fe20000010000 */
[----:B------:R-:W-:Y:S01]  /*43a0*/  @P6 SHF.L.U32 R141, R140, 0x10, RZ ;  /* 0x000000108c8d6819 */ /* 0x000fe200000006ff */
[----:B------:R-:W-:Y:S01]  /*43b0*/  FADD.FTZ R249, R197, -R144 ;  /* 0x80000090c5f97221 */ /* 0x000fe20000010000 */
[----:B------:R-:W-:Y:S01]  /*43c0*/  @P6 PRMT R140, R136, 0x7632, R140 ;  /* 0x00007632888c6816 */ /* 0x000fe2000000008c */
[C---:B------:R-:W-:Y:S01]  /*43d0*/  FMUL.FTZ R248, R158.reuse, R147 ;  /* 0x000000939ef87220 */ /* 0x040fe20000410000 */
[----:B------:R-:W-:Y:S01]  /*43e0*/  FMUL.FTZ R242, R158, R187 ;  /* 0x000000bb9ef27220 */ /* 0x000fe20000410000 */
[--C-:B------:R-:W-:Y:S01]  /*43f0*/  @P6 FADD.FTZ R244, R244, R141.reuse ;  /* 0x0000008df4f46221 */ /* 0x100fe20000010000 */
[----:B------:R-:W-:Y:S01]  /*4400*/  @P6 PRMT R141, R137, 0x7632, R141 ;  /* 0x00007632898d6816 */ /* 0x000fe2000000008d */
[----:B------:R-:W-:Y:S01]  /*4410*/  FADD.FTZ R247, R192, -R247 ;  /* 0x800000f7c0f77221 */ /* 0x000fe20000010000 */
[----:B------:R-:W-:Y:S01]  /*4420*/  @P6 PRMT R144, R139, 0x7632, R144 ;  /* 0x000076328b906816 */ /* 0x000fe20000000090 */
[----:B------:R-:W-:Y:S01]  /*4430*/  FMUL.FTZ R187, R244, R245 ;  /* 0x000000f5f4bb7220 */ /* 0x000fe20000410000 */
[----:B------:R-:W-:Y:S01]  /*4440*/  @P6 SHF.L.U32 R143, R141, 0x10, RZ ;  /* 0x000000108d8f6819 */ /* 0x000fe200000006ff */
[----:B------:R-:W-:Y:S01]  /*4450*/  FMUL.FTZ R246, R158, R247 ;  /* 0x000000f79ef67220 */ /* 0x000fe20000410000 */
[----:B------:R-:W-:Y:S01]  /*4460*/  @P6 SHF.L.U32 R141, R140, 0x10, RZ ;  /* 0x000000108c8d6819 */ /* 0x000fe200000006ff */
[----:B------:R-:W-:Y:S01]  /*4470*/  FMUL.FTZ R158, R158, R249 ;  /* 0x000000f99e9e7220 */ /* 0x000fe20000410000 */
[----:B------:R-:W-:Y:S01]  /*4480*/  @P6 SHF.L.U32 R145, R144, 0x10, RZ ;  /* 0x0000001090916819 */ /* 0x000fe200000006ff */
[----:B------:R-:W-:Y:S01]  /*4490*/  @P6 FADD.FTZ R186, R186, R143 ;  /* 0x0000008fbaba6221 */ /* 0x000fe20000010000 */
[----:B------:R-:W-:Y:S01]  /*44a0*/  @P6 SHF.L.U32 R143, R138, 0x10, RZ ;  /* 0x000000108a8f6819 */ /* 0x000fe200000006ff */
[----:B------:R-:W-:Y:S01]  /*44b0*/  @P6 FADD.FTZ R146, R146, R141 ;  /* 0x0000008d92926221 */ /* 0x000fe20000010000 */
[----:B------:R-:W-:Y:S01]  /*44c0*/  @P6 SHF.L.U32 R141, R137, 0x10, RZ ;  /* 0x00000010898d6819 */ /* 0x000fe200000006ff */
[----:B------:R-:W-:Y:S01]  /*44d0*/  @P6 FADD.FTZ R158, R158, R145 ;  /* 0x000000919e9e6221 */ /* 0x000fe20000010000 */
[----:B------:R-:W-:Y:S01]  /*44e0*/  FMUL.FTZ R147, R186, R245 ;  /* 0x000000f5ba937220 */ /* 0x000fe20000410000 */
[----:B------:R-:W-:Y:S01]  /*44f0*/  @P6 FADD.FTZ R242, R242, R143 ;  /* 0x0000008ff2f26221 */ /* 0x000fe20000010000 */
[----:B------:R-:W-:Y:S01]  /*4500*/  @P6 SHF.L.U32 R143, R139, 0x10, RZ ;  /* 0x000000108b8f6819 */ /* 0x000fe200000006ff */
[----:B------:R-:W-:Y:S01]  /*4510*/  @P6 FADD.FTZ R248, R248, R141 ;  /* 0x0000008df8f86221 */ /* 0x000fe20000010000 */
        /* <DEDUP_REMOVED lines=9> */
[----:B------:R-:W-:Y:S02]  /*45b0*/  @P6 F2FP.BF16.F32.PACK_AB R140, RZ, R142 ;  /* 0x0000008eff8c623e */ /* 0x000fe400000010ff */
[----:B------:R-:W-:Y:S01]  /*45c0*/  @P6 F2FP.BF16.F32.PACK_AB R144, RZ, R246 ;  /* 0x000000f6ff90623e */ /* 0x000fe200000010ff */
[----:B------:R-:W-:Y:S01]  /*45d0*/  FMUL.FTZ R246, R246, R245 ;  /* 0x000000f5f6f67220 */ /* 0x000fe20000410000 */
[----:B------:R-:W-:Y:S02]  /*45e0*/  @P6 PRMT R50, R143, 0x7610, R50 ;  /* 0x000076108f326816 */ /* 0x000fe40000000032 */
[----:B------:R-:W-:-:S02]  /*45f0*/  @P6 PRMT R49, R141, 0x7610, R49 ;  /* 0x000076108d316816 */ /* 0x000fc40000000031 */
[----:B------:R-:W-:Y:S02]  /*4600*/  @P6 PRMT R48, R140, 0x7610, R48 ;  /* 0x000076108c306816 */ /* 0x000fe40000000030 */
[----:B------:R-:W-:Y:S02]  /*4610*/  @P6 F2FP.BF16.F32.PACK_AB R143, RZ, R244 ;  /* 0x000000f4ff8f623e */ /* 0x000fe400000010ff */
[----:B------:R-:W-:Y:S02]  /*4620*/  @P6 F2FP.BF16.F32.PACK_AB R141, RZ, R186 ;  /* 0x000000baff8d623e */ /* 0x000fe400000010ff */
[----:B------:R-:W-:Y:S01]  /*4630*/  @P6 F2FP.BF16.F32.PACK_AB R140, RZ, R146 ;  /* 0x00000092ff8c623e */ /* 0x000fe200000010ff */
[----:B------:R-:W-:Y:S01]  /*4640*/  FMUL.FTZ R146, R146, R245 ;  /* 0x000000f592927220 */ /* 0x000fe20000410000 */
[----:B------:R-:W-:Y:S02]  /*4650*/  @P6 F2FP.BF16.F32.PACK_AB R145, RZ, R158 ;  /* 0x0000009eff91623e */ /* 0x000fe400000010ff */
[----:B------:R-:W-:-:S02]  /*4660*/  @P6 PRMT R51, R144, 0x7610, R51 ;  /* 0x0000761090336816 */ /* 0x000fc40000000033 */
[----:B------:R-:W-:Y:S01]  /*4670*/  @P6 PRMT R50, R50, 0x5410, R143 ;  /* 0x0000541032326816 */ /* 0x000fe2000000008f */
[-C--:B------:R-:W-:Y:S01]  /*4680*/  FMUL.FTZ R143, R142, R245.reuse ;  /* 0x000000f58e8f7220 */ /* 0x080fe20000410000 */
[----:B------:R-:W-:Y:S01]  /*4690*/  @P6 PRMT R49, R49, 0x5410, R141 ;  /* 0x0000541031316816 */ /* 0x000fe2000000008d */
[----:B------:R-:W-:Y:S01]  /*46a0*/  FMUL.FTZ R245, R158, R245 ;  /* 0x000000f59ef57220 */ /* 0x000fe20000410000 */
[----:B------:R-:W-:Y:S02]  /*46b0*/  @P6 PRMT R48, R48, 0x5410, R140 ;  /* 0x0000541030306816 */ /* 0x000fe4000000008c */
[----:B------:R-:W-:Y:S02]  /*46c0*/  @P6 PRMT R51, R51, 0x5410, R145 ;  /* 0x0000541033336816 */ /* 0x000fe40000000091 */
[----:B------:R-:W-:Y:S01]  /*46d0*/  ISETP.NE.U32.AND P6, PT, RZ, UR14, PT ;  /* 0x0000000eff007c0c */ /* 0x000fe2000bfc5070 */
[----:B------:R-:W0:Y:S01]  /*46e0*/  LDC.64 R144, c[0x0][0x2f8] ;  /* 0x0000be00ff907b82 */ /* 0x000e220000000a00 */
[----:B------:R-:W-:-:S02]  /*46f0*/  F2FP.BF16.F32.PACK_AB R142, R187, R242 ;  /* 0x000000f2bb8e723e */ /* 0x000fc400000010ff */
[----:B------:R-:W-:-:S13]  /*4700*/  ISETP.NE.AND.EX P6, PT, RZ, UR15, PT, P6 ;  /* 0x0000000fff007c0c */ /* 0x000fda000bfc5360 */
[----:B------:R-:W1:Y:S01]  /*4710*/  @P6 LDC.64 R140, c[0x0][0x308] ;  /* 0x0000c200ff8c6b82 */ /* 0x000e620000000a00 */
[----:B0-----:R-:W-:-:S04]  /*4720*/  IMAD.WIDE.U32 R144, R156, 0x10, R144 ;  /* 0x000000109c907825 */ /* 0x001fc800078e0090 */
[----:B-1----:R-:W-:-:S05]  /*4730*/  @P6 IMAD.WIDE.U32 R140, R156, 0x10, R140 ;  /* 0x000000109c8c6825 */ /* 0x002fca00078e008c */
[----:B------:R0:W-:Y:S02]  /*4740*/  @P6 STG.E.128 desc[UR4][R140.64], R48 ;  /* 0x000000308c006986 */ /* 0x0001e4000c101d04 */
[----:B0-----:R-:W-:Y:S02]  /*4750*/  F2FP.BF16.F32.PACK_AB R140, R146, R143 ;  /* 0x0000008f928c723e */ /* 0x001fe400000010ff */
[----:B------:R-:W-:Y:S02]  /*4760*/  F2FP.BF16.F32.PACK_AB R141, R147, R248 ;  /* 0x000000f8938d723e */ /* 0x000fe400000010ff */
[----:B------:R-:W-:-:S05]  /*4770*/  F2FP.BF16.F32.PACK_AB R143, R245, R246 ;  /* 0x000000f6f58f723e */ /* 0x000fca00000010ff */
[----:B------:R4:W-:Y:S02]  /*4780*/  STG.E.128 desc[UR4][R144.64], R140 ;  /* 0x0000008c90007986 */ /* 0x0009e4000c101d04 */
.L_x_21:
[----:B------:R-:W-:Y:S05]  /*4790*/  BSYNC B0 ;  /* 0x0000000000007941 */ /* 0x000fea0003800000 */
.L_x_20:
[----:B------:R-:W-:Y:S02]  /*47a0*/  IADD3 R22, R22, UR16, RZ ;  /* 0x0000001016167c10 */ /* 0x000fe4000fffe0ff */
[----:B------:R-:W-:Y:S02]  /*47b0*/  SEL R186, RZ, 0x1, P0 ;  /* 0x00000001ffba7807 */ /* 0x000fe40000000000 */
[----:B------:R-:W-:-:S13]  /*47c0*/  ISETP.GE.AND P0, PT, R22, UR17, PT ;  /* 0x0000001116007c0c */ /* 0x000fda000bf06270 */
[----:B------:R-:W-:Y:S05]  /*47d0*/  @!P0 BRA `(.L_x_22) ;  /* 0xffffffc000708947 */ /* 0x000fea000383ffff */
.L_x_0:
[----:B------:R-:W0:Y:S01]  /*47e0*/  S2R R2, SR_TID.X ;  /* 0x0000000000027919 */ /* 0x000e220000002100 */
[----:B------:R-:W0:Y:S01]  /*47f0*/  S2UR UR6, SR_CTAID.X ;  /* 0x00000000000679c3 */ /* 0x000e220000002500 */
[----:B------:R-:W-:Y:S01]  /*4800*/  BSSY B0, `(.L_x_23) ;  /* 0x000000e000007945 */ /* 0x000fe20003800000 */
[----:B0-----:R-:W-:-:S05]  /*4810*/  LEA.HI R2, R2, UR6, RZ, 0x19 ;  /* 0x0000000602027c11 */ /* 0x001fca000f8fc8ff */
[----:B------:R-:W-:-:S05]  /*4820*/  IMAD R2, R2, R159, RZ ;  /* 0x0000009f02027224 */ /* 0x000fca00078e02ff */
[----:B------:R-:W-:Y:S01]  /*4830*/  LEA.HI R157, R2, R157, RZ, 0x1d ;  /* 0x0000009d029d7211 */ /* 0x000fe200078fe8ff */
[----:B------:R-:W-:Y:S06]  /*4840*/  @!P5 BRA `(.L_x_24) ;  /* 0x000000000024d947 */ /* 0x000fec0003800000 */
[----:B------:R-:W0:Y:S08]  /*4850*/  LDC.64 R2, c[0x0][0x2d0] ;  /* 0x0000b400ff027b82 */ /* 0x000e300000000a00 */
[----:B------:R-:W1:Y:S01]  /*4860*/  LDC.64 R4, c[0x0][0x2d8] ;  /* 0x0000b600ff047b82 */ /* 0x000e620000000a00 */
[----:B0-----:R-:W-:-:S05]  /*4870*/  IMAD.WIDE.U32 R2, R157, 0x20, R2 ;  /* 0x000000209d027825 */ /* 0x001fca00078e0002 */
[----:B------:R0:W-:Y:S01]  /*4880*/  STG.E.128 desc[UR4][R2.64], R80 ;  /* 0x0000005002007986 */ /* 0x0001e2000c101d04 */
[----:B-1----:R-:W-:-:S03]  /*4890*/  IMAD.WIDE.U32 R4, R157, 0x20, R4 ;  /* 0x000000209d047825 */ /* 0x002fc600078e0004 */
[----:B------:R0:W-:Y:S01]  /*48a0*/  STG.E.128 desc[UR4][R2.64+0x10], R84 ;  /* 0x0000105402007986 */ /* 0x0001e2000c101d04 */
[----:B------:R-:W-:-:S03]  /*48b0*/  IADD3 R157, R157, 0x80, RZ ;  /* 0x000000809d9d7810 */ /* 0x000fc60007ffe0ff */
[----:B------:R0:W-:Y:S04]  /*48c0*/  STG.E.128 desc[UR4][R4.64], R36 ;  /* 0x0000002404007986 */ /* 0x0001e8000c101d04 */
[----:B------:R0:W-:Y:S02]  /*48d0*/  STG.E.128 desc[UR4][R4.64+0x10], R40 ;  /* 0x0000102804007986 */ /* 0x0001e4000c101d04 */
.L_x_24:
[----:B------:R-:W-:Y:S05]  /*48e0*/  BSYNC B0 ;  /* 0x0000000000007941 */ /* 0x000fea0003800000 */
.L_x_23:
[----:B------:R-:W-:Y:S04]  /*48f0*/  BSSY B0, `(.L_x_25) ;  /* 0x000000b000007945 */ /* 0x000fe80003800000 */
[----:B------:R-:W-:Y:S05]  /*4900*/  @!P4 BRA `(.L_x_26) ;  /* 0x000000000024c947 */ /* 0x000fea0003800000 */
[----:B0-----:R-:W0:Y:S08]  /*4910*/  LDC.64 R2, c[0x0][0x2d0] ;  /* 0x0000b400ff027b82 */ /* 0x001e300000000a00 */
        /* <DEDUP_REMOVED lines=8> */
.L_x_26:
[----:B------:R-:W-:Y:S05]  /*49a0*/  BSYNC B0 ;  /* 0x0000000000007941 */ /* 0x000fea0003800000 */
.L_x_25:
        /* <DEDUP_REMOVED lines=11> */
.L_x_28:
[----:B------:R-:W-:Y:S05]  /*4a60*/  BSYNC B0 ;  /* 0x0000000000007941 */ /* 0x000fea0003800000 */
.L_x_27:
        /* <DEDUP_REMOVED lines=11> */
.L_x_30:
[----:B------:R-:W-:Y:S05]  /*4b20*/  BSYNC B0 ;  /* 0x0000000000007941 */ /* 0x000fea0003800000 */
.L_x_29:
[----:B------:R-:W-:-:S13]  /*4b30*/  ISETP.NE.AND P0, PT, R0, RZ, PT ;  /* 0x000000ff0000720c */ /* 0x000fda0003f05270 */
[----:B------:R-:W-:Y:S05]  /*4b40*/  @!P0 EXIT ;  /* 0x000000000000894d */ /* 0x000fea0003800000 */
[----:B0-----:R-:W0:Y:S08]  /*4b50*/  LDC.64 R2, c[0x0][0x2d0] ;  /* 0x0000b400ff027b82 */ /* 0x001e300000000a00 */
[----:B------:R-:W1:Y:S01]  /*4b60*/  LDC.64 R4, c[0x0][0x2d8] ;  /* 0x0000b600ff047b82 */ /* 0x000e620000000a00 */
[----:B0-----:R-:W-:-:S05]  /*4b70*/  IMAD.WIDE.U32 R2, R157, 0x20, R2 ;  /* 0x000000209d027825 */ /* 0x001fca00078e0002 */
[----:B------:R-:W-:Y:S01]  /*4b80*/  STG.E.128 desc[UR4][R2.64], R108 ;  /* 0x0000006c02007986 */ /* 0x000fe2000c101d04 */
[----:B-1----:R-:W-:-:S03]  /*4b90*/  IMAD.WIDE.U32 R4, R157, 0x20, R4 ;  /* 0x000000209d047825 */ /* 0x002fc600078e0004 */
[----:B------:R-:W-:Y:S04]  /*4ba0*/  STG.E.128 desc[UR4][R2.64+0x10], R112 ;  /* 0x0000107002007986 */ /* 0x000fe8000c101d04 */
[----:B------:R-:W-:Y:S04]  /*4bb0*/  STG.E.128 desc[UR4][R4.64], R72 ;  /* 0x0000004804007986 */ /* 0x000fe8000c101d04 */
[----:B------:R-:W-:Y:S01]  /*4bc0*/  STG.E.128 desc[UR4][R4.64+0x10], R76 ;  /* 0x0000104c04007986 */ /* 0x000fe2000c101d04 */
[----:B------:R-:W-:Y:S05]  /*4bd0*/  EXIT ;  /* 0x000000000000794d */ /* 0x000fea0003800000 */
.L_x_11:
[----:B------:R-:W-:Y:S02]  /*4be0*/  MOV R247, 0x10 ;  /* 0x0000001000f77802 */ /* 0x000fe40000000f00 */
[----:B------:R-:W-:Y:S02]  /*4bf0*/  MOV R248, 0x1f ;  /* 0x0000001f00f87802 */ /* 0x000fe40000000f00 */
[----:B------:R-:W-:-:S07]  /*4c00*/  MOV R242, 0xffffffff ;  /* 0xffffffff00f27802 */ /* 0x000fce0000000f00 */
[----:B------:R-:W-:Y:S05]  /*4c10*/  WARPSYNC.COLLECTIVE R242, `(.L_x_31) ;  /* 0x00000000f2087348 */ /* 0x000fea0003c00000 */
[----:B------:R0:W1:Y:S02]  /*4c20*/  SHFL.DOWN P6, R246, R243, R247, R248 ;  /* 0x080000f7f3f67389 */ /* 0x00006400000c00f8 */
[----:B01----:R-:W-:Y:S01]  /*4c30*/  ENDCOLLECTIVE ;  /* 0x000000000000791b */ /* 0x003fe20003800000 */
.L_x_31:
[----:B------:R-:W-:-:S05]  /*4c40*/  MOV R142, R246 ;  /* 0x000000f6008e7202 */ /* 0x000fca0000000f00 */
[----:B------:R-:W-:Y:S01]  /*4c50*/  FADD.FTZ R142, R142, R243 ;  /* 0x000000f38e8e7221 */ /* 0x000fe20000010000 */
[----:B------:R-:W-:-:S07]  /*4c60*/  MOV R243, R244 ;  /* 0x000000f400f37202 */ /* 0x000fce0000000f00 */
[----:B------:R-:W-:Y:S05]  /*4c70*/  WARPSYNC.COLLECTIVE R242, `(.L_x_32) ;  /* 0x00000000f2087348 */ /* 0x000fea0003c00000 */
[----:B------:R0:W1:Y:S02]  /*4c80*/  SHFL.DOWN P6, R246, R243, R247, R248 ;  /* 0x080000f7f3f67389 */ /* 0x00006400000c00f8 */
[----:B01----:R-:W-:Y:S01]  /*4c90*/  ENDCOLLECTIVE ;  /* 0x000000000000791b */ /* 0x003fe20003800000 */
.L_x_32:
[----:B------:R-:W-:Y:S02]  /*4ca0*/  MOV R243, R142 ;  /* 0x0000008e00f37202 */ /* 0x000fe40000000f00 */
[----:B------:R-:W-:Y:S02]  /*4cb0*/  MOV R247, 0x8 ;  /* 0x0000000800f77802 */ /* 0x000fe40000000f00 */
[----:B------:R-:W-:-:S07]  /*4cc0*/  MOV R143, R246 ;  /* 0x000000f6008f7202 */ /* 0x000fce0000000f00 */
[----:B------:R-:W-:Y:S05]  /*4cd0*/  WARPSYNC.COLLECTIVE R242, `(.L_x_33) ;  /* 0x00000000f2087348 */ /* 0x000fea0003c00000 */
[----:B------:R0:W1:Y:S02]  /*4ce0*/  SHFL.DOWN P6, R246, R243, R247, R248 ;  /* 0x080000f7f3f67389 */ /* 0x00006400000c00f8 */
[----:B01----:R-:W-:Y:S01]  /*4cf0*/  ENDCOLLECTIVE ;  /* 0x000000000000791b */ /* 0x003fe20003800000 */
.L_x_33:
[----:B------:R-:W-:-:S05]  /*4d00*/  FADD.FTZ R143, R143, R244 ;  /* 0x000000f48f8f7221 */ /* 0x000fca0000010000 */
[----:B------:R-:W-:Y:S02]  /*4d10*/  MOV R243, R143 ;  /* 0x0000008f00f37202 */ /* 0x000fe40000000f00 */
[----:B------:R-:W-:-:S07]  /*4d20*/  MOV R145, R246 ;  /* 0x000000f600917202 */ /* 0x000fce0000000f00 */
[----:B------:R-:W-:Y:S05]  /*4d30*/  WARPSYNC.COLLECTIVE R242, `(.L_x_34) ;  /* 0x00000000f2087348 */ /* 0x000fea0003c00000 */
[----:B------:R0:W1:Y:S02]  /*4d40*/  SHFL.DOWN P6, R246, R243, R247, R248 ;  /* 0x080000f7f3f67389 */ /* 0x00006400000c00f8 */
[----:B01----:R-:W-:Y:S01]  /*4d50*/  ENDCOLLECTIVE ;  /* 0x000000000000791b */ /* 0x003fe20003800000 */
.L_x_34:
[----:B------:R-:W-:-:S05]  /*4d60*/  FADD.FTZ R145, R142, R145 ;  /* 0x000000918e917221 */ /* 0x000fca0000010000 */
[----:B------:R-:W-:Y:S02]  /*4d70*/  MOV R243, R145 ;  /* 0x0000009100f37202 */ /* 0x000fe40000000f00 */
[----:B------:R-:W-:Y:S02]  /*4d80*/  MOV R247, 0x4 ;  /* 0x0000000400f77802 */ /* 0x000fe40000000f00 */
[----:B------:R-:W-:-:S07]  /*4d90*/  MOV R144, R246 ;  /* 0x000000f600907202 */ /* 0x000fce0000000f00 */
[----:B------:R-:W-:Y:S05]  /*4da0*/  WARPSYNC.COLLECTIVE R242, `(.L_x_35) ;  /* 0x00000000f2087348 */ /* 0x000fea0003c00000 */
[----:B------:R0:W1:Y:S02]  /*4db0*/  SHFL.DOWN P6, R246, R243, R247, R248 ;  /* 0x080000f7f3f67389 */ /* 0x00006400000c00f8 */
[----:B01----:R-:W-:Y:S01]  /*4dc0*/  ENDCOLLECTIVE ;  /* 0x000000000000791b */ /* 0x003fe20003800000 */
.L_x_35:
[----:B------:R-:W-:-:S05]  /*4dd0*/  FADD.FTZ R144, R143, R144 ;  /* 0x000000908f907221 */ /* 0x000fca0000010000 */
[----:B------:R-:W-:Y:S02]  /*4de0*/  MOV R243, R144 ;  /* 0x0000009000f37202 */ /* 0x000fe40000000f00 */
[----:B------:R-:W-:-:S07]  /*4df0*/  MOV R146, R246 ;  /* 0x000000f600927202 */ /* 0x000fce0000000f00 */
[----:B------:R-:W-:Y:S05]  /*4e00*/  WARPSYNC.COLLECTIVE R242, `(.L_x_36) ;  /* 0x00000000f2087348 */ /* 0x000fea0003c00000 */
[----:B------:R0:W1:Y:S02]  /*4e10*/  SHFL.DOWN P6, R246, R243, R247, R248 ;  /* 0x080000f7f3f67389 */ /* 0x00006400000c00f8 */
[----:B01----:R-:W-:Y:S01]  /*4e20*/  ENDCOLLECTIVE ;  /* 0x000000000000791b */ /* 0x003fe20003800000 */
.L_x_36:
[----:B------:R-:W-:-:S05]  /*4e30*/  FADD.FTZ R146, R145, R146 ;  /* 0x0000009291927221 */ /* 0x000fca0000010000 */
[----:B------:R-:W-:Y:S02]  /*4e40*/  MOV R243, R146 ;  /* 0x0000009200f37202 */ /* 0x000fe40000000f00 */
[----:B------:R-:W-:Y:S02]  /*4e50*/  MOV R247, 0x2 ;  /* 0x0000000200f77802 */ /* 0x000fe40000000f00 */
[----:B------:R-:W-:-:S07]  /*4e60*/  MOV R147, R246 ;  /* 0x000000f600937202 */ /* 0x000fce0000000f00 */
[----:B------:R-:W-:Y:S05]  /*4e70*/  WARPSYNC.COLLECTIVE R242, `(.L_x_37) ;  /* 0x00000000f2087348 */ /* 0x000fea0003c00000 */
[----:B------:R0:W1:Y:S02]  /*4e80*/  SHFL.DOWN P6, R246, R243, R247, R248 ;  /* 0x080000f7f3f67389 */ /* 0x00006400000c00f8 */
[----:B01----:R-:W-:Y:S01]  /*4e90*/  ENDCOLLECTIVE ;  /* 0x000000000000791b */ /* 0x003fe20003800000 */
.L_x_37:
[----:B------:R-:W-:-:S05]  /*4ea0*/  FADD.FTZ R147, R144, R147 ;  /* 0x0000009390937221 */ /* 0x000fca0000010000 */
[----:B------:R-:W-:Y:S02]  /*4eb0*/  MOV R243, R147 ;  /* 0x0000009300f37202 */ /* 0x000fe40000000f00 */
[----:B------:R-:W-:-:S07]  /*4ec0*/  MOV R187, R246 ;  /* 0x000000f600bb7202 */ /* 0x000fce0000000f00 */
[----:B------:R-:W-:Y:S05]  /*4ed0*/  WARPSYNC.COLLECTIVE R242, `(.L_x_38) ;  /* 0x00000000f2087348 */ /* 0x000fea0003c00000 */
[----:B------:R0:W1:Y:S02]  /*4ee0*/  SHFL.DOWN P6, R246, R243, R247, R248 ;  /* 0x080000f7f3f67389 */ /* 0x00006400000c00f8 */
[----:B01----:R-:W-:Y:S01]  /*4ef0*/  ENDCOLLECTIVE ;  /* 0x000000000000791b */ /* 0x003fe20003800000 */
.L_x_38:
[----:B------:R-:W-:-:S05]  /*4f00*/  FADD.FTZ R187, R146, R187 ;  /* 0x000000bb92bb7221 */ /* 0x000fca0000010000 */
[----:B------:R-:W-:Y:S02]  /*4f10*/  MOV R243, R187 ;  /* 0x000000bb00f37202 */ /* 0x000fe40000000f00 */
[----:B------:R-:W-:Y:S02]  /*4f20*/  MOV R247, 0x1 ;  /* 0x0000000100f77802 */ /* 0x000fe40000000f00 */
[----:B------:R-:W-:-:S07]  /*4f30*/  MOV R186, R246 ;  /* 0x000000f600ba7202 */ /* 0x000fce0000000f00 */
[----:B------:R-:W-:Y:S05]  /*4f40*/  WARPSYNC.COLLECTIVE R242, `(.L_x_39) ;  /* 0x00000000f2087348 */ /* 0x000fea0003c00000 */
[----:B------:R0:W1:Y:S02]  /*4f50*/  SHFL.DOWN P6, R246, R243, R247, R248 ;  /* 0x080000f7f3f67389 */ /* 0x00006400000c00f8 */
[----:B01----:R-:W-:Y:S01]  /*4f60*/  ENDCOLLECTIVE ;  /* 0x000000000000791b */ /* 0x003fe20003800000 */
.L_x_39:
[----:B------:R-:W-:-:S05]  /*4f70*/  FADD.FTZ R142, R147, R186 ;  /* 0x000000ba938e7221 */ /* 0x000fca0000010000 */
[----:B------:R-:W-:Y:S02]  /*4f80*/  MOV R243, R142 ;  /* 0x0000008e00f37202 */ /* 0x000fe40000000f00 */
[----:B------:R-:W-:-:S07]  /*4f90*/  MOV R186, R246 ;  /* 0x000000f600ba7202 */ /* 0x000fce0000000f00 */
[----:B------:R-:W-:Y:S05]  /*4fa0*/  WARPSYNC.COLLECTIVE R242, `(.L_x_40) ;  /* 0x00000000f2087348 */ /* 0x000fea0003c00000 */
[----:B------:R0:W1:Y:S02]  /*4fb0*/  SHFL.DOWN P6, R246, R243, R247, R248 ;  /* 0x080000f7f3f67389 */ /* 0x00006400000c00f8 */
[----:B01----:R-:W-:Y:S01]  /*4fc0*/  ENDCOLLECTIVE ;  /* 0x000000000000791b */ /* 0x003fe20003800000 */
.L_x_40:
[----:B------:R-:W-:Y:S01]  /*4fd0*/  MOV R143, R246 ;  /* 0x000000f6008f7202 */ /* 0x000fe20000000f00 */
[----:B------:R-:W-:Y:S06]  /*4fe0*/  BRA `(.L_x_41) ;  /* 0xffffffd800a07947 */ /* 0x000fec000383ffff */
.L_x_42:
[----:B------:R-:W-:-:S00]  /*4ff0*/  BRA `(.L_x_42) ;  /* 0xfffffffc00fc7947 */ /* 0x000fc0000383ffff */
[----:B------:R-:W-:-:S00]  /*5000*/  NOP ;  /* 0x0000000000007918 */ /* 0x000fc00000000000 */
[----:B------:R-:W-:-:S00]  /*5010*/  NOP ;  /* 0x0000000000007918 */ /* 0x000fc00000000000 */
[----:B------:R-:W-:-:S00]  /*5020*/  NOP ;  /* 0x0000000000007918 */ /* 0x000fc00000000000 */
[----:B------:R-:W-:-:S00]  /*5030*/  NOP ;  /* 0x0000000000007918 */ /* 0x000fc00000000000 */
[----:B------:R-:W-:-:S00]  /*5040*/  NOP ;  /* 0x0000000000007918 */ /* 0x000fc00000000000 */
[----:B------:R-:W-:-:S00]  /*5050*/  NOP ;  /* 0x0000000000007918 */ /* 0x000fc00000000000 */
[----:B------:R-:W-:-:S00]  /*5060*/  NOP ;  /* 0x0000000000007918 */ /* 0x000fc00000000000 */
[----:B------:R-:W-:-:S00]  /*5070*/  NOP ;  /* 0x0000000000007918 */ /* 0x000fc00000000000 */
.L_x_16470:


//--------------------- .text._ZN10layer_norm13ln_bwd_kernelINS_13Kernel_traitsI13__nv_bfloat16S2_S2_S2_fjLj5120ELj1ELj1ELj4ELj16ENS_18Kernel_traits_baseILj5120ES2_S2_S2_S2_fjLj128EEEEELb0ELb0ELb0ELb1EEEvNS_9BwdParamsE --------------------------
	.section	.text._ZN10layer_norm13ln_bwd_kernelINS_13Kernel_traitsI13__nv_bfloat16S2_S2_S2_fjLj5120ELj1ELj1ELj4ELj16ENS_18Kernel_traits_baseILj5120ES2_S2_S2_S2_fjLj128EEEEELb0ELb0ELb0ELb1EEEvNS_9BwdParamsE,"ax",@progbits
	.align	128
        .global         _ZN10layer_norm13ln_bwd_kernelINS_13Kernel_traitsI13__nv_bfloat16S2_S2_S2_fjLj5120ELj1ELj1ELj4ELj16ENS_18Kernel_traits_baseILj5120ES2_S2_S2_S2_fjLj128EEEEELb0ELb0ELb0ELb1EEEvNS_9BwdParamsE
        .type           _ZN10layer_norm13ln_bwd_kernelINS_13Kernel_traitsI13__nv_bfloat16S2_S2_S2_fjLj5120ELj1ELj1ELj4ELj16ENS_18Kernel_traits_baseILj5120ES2_S2_S2_S2_fjLj128EEEEELb0ELb0ELb0ELb1EEEvNS_9BwdParamsE,@function
        .size           _ZN10layer_norm13ln_bwd_kernelINS_13Kernel_traitsI13__nv_bfloat16S2_S2_S2_fjLj5120ELj1ELj1ELj4ELj16ENS_18Kernel_traits_baseILj5120ES2_S2_S2_S2_fjLj128EEEEELb0ELb0ELb0ELb1EEEvNS_9BwdParamsE,(.L_x_16471 - _ZN10layer_norm13ln_bwd_kernelINS_13Kernel_traitsI13__nv_bfloat16S2_S2_S2_fjLj5120ELj1ELj1ELj4ELj16ENS_18Kernel_traits_baseILj5120ES2_S2_S2_S2_fjLj128EEEEELb0ELb0ELb0ELb1EEEvNS_9BwdParamsE)
        .other          _ZN10layer_norm13ln_bwd_kernelINS_13Kernel_traitsI13__nv_bfloat16S2_S2_S2_fjLj5120ELj1ELj1ELj4ELj16ENS_18Kernel_traits_baseILj5120ES2_S2_S2_S2_fjLj128EEEEELb0ELb0ELb0ELb1EEEvNS_9BwdParamsE,@"STO_CUDA_ENTRY STV_DEFAULT"
_ZN10layer_norm13ln_bwd_kernelINS_13Kernel_traitsI13__nv_bfloat16S2_S2_S2_fjLj5120ELj1ELj1ELj4ELj16ENS_18Kernel_traits_baseILj5120ES2_S2_S2_S2_fjLj128EEEEELb0ELb0ELb0ELb1EEEvNS_9BwdParamsE:
.text._ZN10layer_norm13ln_bwd_kernelINS_13Kernel_traitsI13__nv_bfloat16S2_S2_S2_fjLj5120ELj1ELj1ELj4ELj16ENS_18Kernel_traits_baseILj5120ES2_S2_S2_S2_fjLj128EEEEELb0ELb0ELb0ELb1EEEvNS_9BwdParamsE:
[----:B------:R-:W-:Y:S01]  /*0000*/  LDC R1, c[0x0][0x28] ;  /* 0x00000a00ff017b82 */ /* 0x000fe20000000800 */
[----:B------:R-:W0:Y:S07]  /*0010*/  S2R R114, SR_TID.X ;  /* 0x0000000000727919 */ /* 0x000e2e0000002100 */
[----:B------:R-:W0:Y:S01]  /*0020*/  S2UR UR4, SR_CTAID.X ;  /* 0x00000000000479c3 */ /* 0x000e220000002500 */
[----:B------:R-:W-:Y:S01]  /*0030*/  ULDC.64 UR6, c[0x0][0x208] ;  /* 0x0000820000067ab9 */ /* 0x000fe20000000a00 */
[----:B------:R-:W-:Y:S01]  /*0040*/  ULDC UR9, c[0x0][0x218] ;  /* 0x0000860000097ab9 */ /* 0x000fe20000000800 */
[----:B------:R-:W-:Y:S01]  /*0050*/  ULDC.U8 UR8, c[0x0][0x2a0] ;  /* 0x0000a80000087ab9 */ /* 0x000fe20000000000 */
[----:B------:R-:W-:Y:S01]  /*0060*/  ULDC UR12, c[0x0][0x290] ;  /* 0x0000a400000c7ab9 */ /* 0x000fe20000000800 */
[----:B------:R-:W-:Y:S01]  /*0070*/  ULDC.64 UR10, c[0x0][0x2c8] ;  /* 0x0000b200000a7ab9 */ /* 0x000fe20000000a00 */
[----:B------:R-:W-:Y:S01]  /*0080*/  ULDC.64 UR14, c[0x0][0x308] ;  /* 0x0000c200000e7ab9 */ /* 0x000fe20000000a00 */
[----:B------:R-:W-:Y:S01]  /*0090*/  ULDC.64 UR16, c[0x0][0x210] ;  /* 0x0000840000107ab9 */ /* 0x000fe20000000a00 */
[----:B0-----:R-:W-:Y:S01]  /*00a0*/  LEA.HI R146, R114, UR4, RZ, 0x19 ;  /* 0x0000000472927c11 */ /* 0x001fe2000f8fc8ff */
[----:B------:R-:W-:-:S03]  /*00b0*/  ULDC UR4, c[0x0][0x214] ;  /* 0x0000850000047ab9 */ /* 0x000fc60000000800 */
[----:B------:R-:W-:-:S13]  /*00c0*/  ISETP.GE.AND P0, PT, R146, UR4, PT ;  /* 0x0000000492007c0c */ /* 0x000fda000bf06270 */
[----:B------:R-:W-:Y:S05]  /*00d0*/  @!P0 BRA `(.L_x_43) ;  /* 0x0000000000a48947 */ /* 0x000fea0003800000 */
        /* <DEDUP_REMOVED lines=40> */
[----:B------:R-:W-:Y:S06]  /*0360*/  BRA `(.L_x_44) ;  /* 0x0000004400487947 */ /* 0x000fec0003800000 */
.L_x_43:
[----:B------:R-:W-:Y:S01]  /*0370*/  SHF.L.U32 R0, R114, 0x4, RZ ;  /* 0x0000000472007819 */ /* 0x000fe200000006ff */
[----:B------:R-:W-:-:S03]  /*0380*/  ULDC.64 UR4, c[0x0][0x260] ;  /* 0x0000980000047ab9 */ /* 0x000fc60000000a00 */
[----:B------:R-:W-:-:S04]  /*0390*/  LOP3.LUT R0, R0, 0x7f0, RZ, 0xc0, !PT ;  /* 0x000007f000007812 */ /* 0x000fc800078ec0ff */
[----:B------:R-:W-:-:S04]  /*03a0*/  IADD3 R2, P0, R0, UR4, RZ ;  /* 0x0000000400027c10 */ /* 0x000fc8000ff1e0ff */
[----:B------:R-:W-:Y:S01]  /*03b0*/  IADD3.X R3, RZ, UR5, RZ, P0, !PT ;  /* 0x00000005ff037c10 */ /* 0x000fe200087fe4ff */
[----:B------:R-:W-:-:S04]  /*03c0*/  ULDC.64 UR4, c[0x0][0x270] ;  /* 0x00009c0000047ab9 */ /* 0x000fc80000000a00 */
[----:B------:R-:W2:Y:S04]  /*03d0*/  LDG.E.128 R152, desc[UR6][R2.64+0x800] ;  /* 0x0008000602987981 */ /* 0x000ea8000c1e1d00 */
[----:B------:R-:W3:Y:S04]  /*03e0*/  LDG.E.128 R148, desc[UR6][R2.64] ;  /* 0x0000000602947981 */ /* 0x000ee8000c1e1d00 */
[----:B------:R-:W4:Y:S04]  /*03f0*/  LDG.E.128 R156, desc[UR6][R2.64+0x1000] ;  /* 0x00100006029c7981 */ /* 0x000f28000c1e1d00 */
[----:B------:R-:W5:Y:S04]  /*0400*/  LDG.E.128 R160, desc[UR6][R2.64+0x1800] ;  /* 0x0018000602a07981 */ /* 0x000f68000c1e1d00 */
[----:B------:R0:W5:Y:S01]  /*0410*/  LDG.E.128 R164, desc[UR6][R2.64+0x2000] ;  /* 0x0020000602a47981 */ /* 0x000162000c1e1d00 */
[----:B------:R-:W-:Y:S01]  /*0420*/  ISETP.NE.U32.AND P0, PT, RZ, UR4, PT ;  /* 0x00000004ff007c0c */ /* 0x000fe2000bf05070 */
[----:B------:R-:W-:-:S02]  /*0430*/  HFMA2.MMA R195, -RZ, RZ, 0, 5.9604644775390625e-08 ;  /* 0x00000001ffc37435 */ /* 0x000fc400000001ff */
[----:B------:R-:W-:Y:S01]  /*0440*/  HFMA2.MMA R147, -RZ, RZ, 0, 0 ;  /* 0x00000000ff937435 */ /* 0x000fe200000001ff */
[----:B------:R-:W-:Y:S02]  /*0450*/  ISETP.NE.AND.EX P0, PT, RZ, UR5, PT, P0 ;  /* 0x00000005ff007c0c */ /* 0x000fe4000bf05300 */
        /* <DEDUP_REMOVED lines=13> */
[----:B------:R-:W-:Y:S02]  /*0530*/  MOV R115, RZ ;  /* 0x000000ff00737202 */ /* 0x000fe40000000f00 */
        /* <DEDUP_REMOVED lines=25> */
[----:B0-----:R-:W-:Y:S02]  /*06d0*/  CS2R R2, SRZ ;  /* 0x0000000000027805 */ /* 0x001fe4000001ff00 */
[----:B--2---:R-:W-:-:S02]  /*06e0*/  PRMT R173, R153, 0x7632, R173 ;  /* 0x0000763299ad7816 */ /* 0x004fc400000000ad */
[----:B------:R-:W-:Y:S02]  /*06f0*/  PRMT R172, R152, 0x7632, R172 ;  /* 0x0000763298ac7816 */ /* 0x000fe400000000ac */
[----:B---3--:R-:W-:Y:S02]  /*0700*/  PRMT R168, R148, 0x7632, R168 ;  /* 0x0000763294a87816 */ /* 0x008fe400000000a8 */
[----:B------:R-:W-:Y:S02]  /*0710*/  PRMT R169, R149, 0x7632, R169 ;  /* 0x0000763295a97816 */ /* 0x000fe400000000a9 */
[----:B------:R-:W-:Y:S02]  /*0720*/  PRMT R170, R150, 0x7632, R170 ;  /* 0x0000763296aa7816 */ /* 0x000fe400000000aa */
[----:B------:R-:W-:Y:S02]  /*0730*/  PRMT R171, R151, 0x7632, R171 ;  /* 0x0000763297ab7816 */ /* 0x000fe400000000ab */
[----:B------:R-:W-:-:S02]  /*0740*/  PRMT R174, R154, 0x7632, R174 ;  /* 0x000076329aae7816 */ /* 0x000fc400000000ae */
[----:B------:R-:W-:Y:S02]  /*0750*/  PRMT R175, R155, 0x7632, R175 ;  /* 0x000076329baf7816 */ /* 0x000fe400000000af */
[----:B----4-:R-:W-:Y:S02]  /*0760*/  PRMT R176, R156, 0x7632, R176 ;  /* 0x000076329cb07816 */ /* 0x010fe400000000b0 */
[----:B------:R-:W-:Y:S02]  /*0770*/  PRMT R177, R157, 0x7632, R177 ;  /* 0x000076329db17816 */ /* 0x000fe400000000b1 */
[----:B------:R-:W-:Y:S02]  /*0780*/  PRMT R178, R158, 0x7632, R178 ;  /* 0x000076329eb27816 */ /* 0x000fe400000000b2 */
[----:B------:R-:W-:Y:S02]  /*0790*/  PRMT R179, R159, 0x7632, R179 ;  /* 0x000076329fb37816 */ /* 0x000fe400000000b3 */
[----:B-----5:R-:W-:-:S02]  /*07a0*/  PRMT R180, R160, 0x7632, R180 ;  /* 0x00007632a0b47816 */ /* 0x020fc400000000b4 */
[----:B------:R-:W-:Y:S02]  /*07b0*/  PRMT R181, R161, 0x7632, R181 ;  /* 0x00007632a1b57816 */ /* 0x000fe400000000b5 */
[----:B------:R-:W-:Y:S02]  /*07c0*/  PRMT R182, R162, 0x7632, R182 ;  /* 0x00007632a2b67816 */ /* 0x000fe400000000b6 */
[----:B------:R-:W-:Y:S02]  /*07d0*/  PRMT R183, R163, 0x7632, R183 ;  /* 0x00007632a3b77816 */ /* 0x000fe400000000b7 */
[----:B------:R-:W-:Y:S02]  /*07e0*/  PRMT R184, R164, 0x7632, R184 ;  /* 0x00007632a4b87816 */ /* 0x000fe400000000b8 */
[----:B------:R-:W-:Y:S02]  /*07f0*/  PRMT R185, R165, 0x7632, R185 ;  /* 0x00007632a5b97816 */ /* 0x000fe400000000b9 */
[----:B------:R-:W-:-:S02]  /*0800*/  PRMT R186, R166, 0x7632, R186 ;  /* 0x00007632a6ba7816 */ /* 0x000fc400000000ba */
[----:B------:R-:W-:Y:S01]  /*0810*/  PRMT R187, R167, 0x7632, R187 ;  /* 0x00007632a7bb7816 */ /* 0x000fe200000000bb */
[----:B------:R-:W-:Y:S01]  /*0820*/  IMAD.U32 R161, R161, 0x10000, RZ ;  /* 0x00010000a1a17824 */ /* 0x000fe200078e00ff */
[----:B------:R-:W-:Y:S01]  /*0830*/  SHF.L.U32 R148, R148, 0x10, RZ ;  /* 0x0000001094947819 */ /* 0x000fe200000006ff */
[----:B------:R-:W-:Y:S01]  /*0840*/  IMAD.U32 R173, R173, 0x10000, RZ ;  /* 0x00010000adad7824 */ /* 0x000fe200078e00ff */
        /* <DEDUP_REMOVED lines=36> */
[----:B------:R-:W-:-:S07]  /*0a90*/  SHF.L.U32 R187, R187, 0x10, RZ ;  /* 0x00000010bbbb7819 */ /* 0x000fce00000006ff */
.L_x_47:
[----:B0-----:R-:W0:Y:S01]  /*0aa0*/  @P0 LDC.64 R72, c[0x0][0x270] ;  /* 0x00009c00ff480b82 */ /* 0x001e220000000a00 */
[----:B------:R-:W-:Y:S01]  /*0ab0*/  IMAD R0, R146, UR9, RZ ;  /* 0x0000000992007c24 */ /* 0x000fe2000f8e02ff */
[----:B------:R-:W-:-:S04]  /*0ac0*/  LOP3.LUT R192, R114, 0x7f, RZ, 0xc0, !PT ;  /* 0x0000007f72c07812 */ /* 0x000fc800078ec0ff */
[----:B------:R-:W-:Y:S02]  /*0ad0*/  SHF.R.S32.HI R75, RZ, 0x1f, R0 ;  /* 0x0000001fff4b7819 */ /* 0x000fe40000011400 */
[----:B------:R-:W1:Y:S02]  /*0ae0*/  LDC.64 R108, c[0x0][0x2b8] ;  /* 0x0000ae00ff6c7b82 */ /* 0x000e640000000a00 */
[----:B------:R-:W-:Y:S02]  /*0af0*/  LEA.HI R75, R75, R0, RZ, 0x3 ;  /* 0x000000004b4b7211 */ /* 0x000fe400078f18ff */
[----:B------:R-:W-:Y:S02]  /*0b00*/  SHF.R.S32.HI R0, RZ, 0x1f, R146 ;  /* 0x0000001fff007819 */ /* 0x000fe40000011492 */
[----:B------:R-:W-:Y:S02]  /*0b10*/  LEA.HI.SX32 R192, R75, R192, 0x1d ;  /* 0x000000c04bc07211 */ /* 0x000fe400078feaff */
[----:B------:R-:W2:Y:S08]  /*0b20*/  LDC.64 R104, c[0x0][0x238] ;  /* 0x00008e00ff687b82 */ /* 0x000eb00000000a00 */
[----:B------:R-:W3:Y:S01]  /*0b30*/  LDC.64 R198, c[0x0][0x250] ;  /* 0x00009400ffc67b82 */ /* 0x000ee20000000a00 */
[----:B0-----:R-:W-:Y:S01]  /*0b40*/  @P0 LEA R90, P1, R146, R72, 0x1 ;  /* 0x00000048925a0211 */ /* 0x001fe200078208ff */
[----:B------:R-:W-:-:S03]  /*0b50*/  VIADD R193, R192, 0x80 ;  /* 0x00000080c0c17836 */ /* 0x000fc60000000000 */
[----:B------:R-:W-:-:S03]  /*0b60*/  @P0 LEA.HI.X R91, R146, R73, R0, 0x1, P1 ;  /* 0x00000049925b0211 */ /* 0x000fc600008f0c00 */
[----:B------:R-:W0:Y:S01]  /*0b70*/  LDC.64 R196, c[0x0][0x258] ;  /* 0x00009600ffc47b82 */ /* 0x000e220000000a00 */
[C-C-:B-1----:R-:W-:Y:S01]  /*0b80*/  IMAD.WIDE.U32 R76, R192.reuse, 0x10, R108.reuse ;  /* 0x00000010c04c7825 */ /* 0x142fe200078e006c */
[----:B------:R-:W4:Y:S01]  /*0b90*/  @P0 LDG.E.U16 R202, desc[UR6][R90.64] ;  /* 0x000000065aca0981 */ /* 0x000f22000c1e1500 */
[C---:B------:R-:W-:Y:S02]  /*0ba0*/  IADD3 R191, R192.reuse, 0x100, RZ ;  /* 0x00000100c0bf7810 */ /* 0x040fe40007ffe0ff */
[C---:B------:R-:W-:Y:S01]  /*0bb0*/  IMAD.WIDE.U32 R84, R193.reuse, 0x10, R108 ;  /* 0x00000010c1547825 */ /* 0x040fe200078e006c */
[C---:B------:R-:W-:Y:S01]  /*0bc0*/  IADD3 R188, R192.reuse, 0x180, RZ ;  /* 0x00000180c0bc7810 */ /* 0x040fe20007ffe0ff */
[----:B------:R-:W4:Y:S02]  /*0bd0*/  LDG.E.128 R76, desc[UR6][R76.64] ;  /* 0x000000064c4c7981 */ /* 0x000f24000c1e1d00 */
[C-C-:B--2---:R-:W-:Y:S01]  /*0be0*/  IMAD.WIDE.U32 R72, R192.reuse, 0x10, R104.reuse ;  /* 0x00000010c0487825 */ /* 0x144fe200078e0068 */
[----:B------:R-:W-:Y:S01]  /*0bf0*/  IADD3 R189, R192, 0x200, RZ ;  /* 0x00000200c0bd7810 */ /* 0x000fe20007ffe0ff */
[----:B------:R-:W2:Y:S02]  /*0c00*/  LDG.E.128 R84, desc[UR6][R84.64] ;  /* 0x0000000654547981 */ /* 0x000ea4000c1e1d00 */
[----:B------:R-:W-:-:S02]  /*0c10*/  IMAD.WIDE.U32 R80, R193, 0x10, R104 ;  /* 0x00000010c1507825 */ /* 0x000fc400078e0068 */
[----:B------:R-:W2:Y:S02]  /*0c20*/  LDG.E.128 R72, desc[UR6][R72.64] ;  /* 0x0000000648487981 */ /* 0x000ea4000c1e1d00 */
[----:B---3--:R-:W-:Y:S02]  /*0c30*/  IMAD.WIDE R198, R146, 0x4, R198 ;  /* 0x0000000492c67825 */ /* 0x008fe400078e02c6 */
[----:B------:R-:W3:Y:S02]  /*0c40*/  LDG.E.128 R80, desc[UR6][R80.64] ;  /* 0x0000000650507981 */ /* 0x000ee4000c1e1d00 */
[C---:B------:R-:W-:Y:S02]  /*0c50*/  IMAD.WIDE.U32 R88, R191.reuse, 0x10, R104 ;  /* 0x00000010bf587825 */ /* 0x040fe400078e0068 */
[----:B------:R-:W3:Y:S02]  /*0c60*/  LDG.E R0, desc[UR6][R198.64] ;  /* 0x00000006c6007981 */ /* 0x000ee4000c1e1900 */
[----:B------:R-:W-:-:S02]  /*0c70*/  IMAD.WIDE.U32 R92, R191, 0x10, R108 ;  /* 0x00000010bf5c7825 */ /* 0x000fc400078e006c */
[----:B------:R-:W3:Y:S02]  /*0c80*/  LDG.E.128 R88, desc[UR6][R88.64] ;  /* 0x0000000658587981 */ /* 0x000ee4000c1e1d00 */
[--C-:B------:R-:W-:Y:S02]  /*0c90*/  IMAD.WIDE.U32 R96, R188, 0x10, R104.reuse ;  /* 0x00000010bc607825 */ /* 0x100fe400078e0068 */
[----:B------:R-:W3:Y:S02]  /*0ca0*/  LDG.E.128 R92, desc[UR6][R92.64] ;  /* 0x000000065c5c7981 */ /* 0x000ee4000c1e1d00 */
[----:B------:R-:W-:Y:S02]  /*0cb0*/  IMAD.WIDE.U32 R104, R189, 0x10, R104 ;  /* 0x00000010bd687825 */ /* 0x000fe400078e0068 */
[----:B------:R-:W3:Y:S02]  /*0cc0*/  LDG.E.128 R96, desc[UR6][R96.64] ;  /* 0x0000000660607981 */ /* 0x000ee4000c1e1d00 */
[----:B0-----:R-:W-:-:S02]  /*0cd0*/  IMAD.WIDE R200, R146, 0x4, R196 ;  /* 0x0000000492c87825 */ /* 0x001fc400078e02c4 */
[----:B------:R-:W3:Y:S02]  /*0ce0*/  LDG.E.128 R104, desc[UR6][R104.64] ;  /* 0x0000000668687981 */ /* 0x000ee4000c1e1d00 */
[--C-:B------:R-:W-:Y:S02]  /*0cf0*/  IMAD.WIDE.U32 R100, R188, 0x10, R108.reuse ;  /* 0x00000010bc647825 */ /* 0x100fe400078e006c */
[----:B------:R0:W3:Y:S02]  /*0d00*/  LDG.E R194, desc[UR6][R200.64] ;  /* 0x00000006c8c27981 */ /* 0x0000e4000c1e1900 */
[----:B------:R-:W-:Y:S02]  /*0d10*/  IMAD.WIDE.U32 R108, R189, 0x10, R108 ;  /* 0x00000010bd6c7825 */ /* 0x000fe400078e006c */
[----:B------:R-:W3:Y:S04]  /*0d20*/  LDG.E.128 R100, desc[UR6][R100.64] ;  /* 0x0000000664647981 */ /* 0x000ee8000c1e1d00 */
[----:B------:R-:W3:Y:S01]  /*0d30*/  LDG.E.128 R108, desc[UR6][R108.64] ;  /* 0x000000066c6c7981 */ /* 0x000ee2000c1e1d00 */
[----:B------:R-:W-:-:S04]  /*0d40*/  ISETP.NE.U32.AND P1, PT, RZ, UR10, PT ;  /* 0x0000000aff007c0c */ /* 0x000fc8000bf25070 */
[----:B------:R-:W-:-:S13]  /*0d50*/  ISETP.NE.AND.EX P1, PT, RZ, UR11, PT, P1 ;  /* 0x0000000bff007c0c */ /* 0x000fda000bf25310 */
[----:B------:R-:W1:Y:S01]  /*0d60*/  @P1 LDC.64 R230, c[0x0][0x2c8] ;  /* 0x0000b200ffe61b82 */ /* 0x000e620000000a00 */
[----:B------:R-:W-:-:S07]  /*0d70*/  MOV R190, 0x3f800000 ;  /* 0x3f80000000be7802 */ /* 0x000fce0000000f00 */
[----:B------:R-:W0:Y:S01]  /*0d80*/  @P1 LDC.64 R236, c[0x0][0x2c8] ;  /* 0x0000b200ffec1b82 */ /* 0x000e220000000a00 */
[----:B------:R-:W-:-:S07]  /*0d90*/  ISETP.NE.AND P4, PT, RZ, UR8, PT ;  /* 0x00000008ff007c0c */ /* 0x000fce000bf85270 */
[----:B------:R-:W0:Y:S01]  /*0da0*/  @P1 LDC.64 R228, c[0x0][0x2c8] ;  /* 0x0000b200ffe41b82 */ /* 0x000e220000000a00 */
[----:B-1----:R-:W-:-:S07]  /*0db0*/  @P1 IMAD.WIDE.U32 R230, R192, 0x10, R230 ;  /* 0x00000010c0e61825 */ /* 0x002fce00078e00e6 */
[----:B------:R-:W1:Y:S01]  /*0dc0*/  @P1 LDC.64 R234, c[0x0][0x2c8] ;  /* 0x0000b200ffea1b82 */ /* 0x000e620000000a00 */
[----:B------:R3:W5:Y:S07]  /*0dd0*/  @P1 LDG.E.128 R64, desc[UR6][R230.64] ;  /* 0x00000006e6401981 */ /* 0x00076e000c1e1d00 */
[----:B------:R-:W1:Y:S01]  /*0de0*/  @P1 LDC.64 R232, c[0x0][0x2c8] ;  /* 0x0000b200ffe81b82 */ /* 0x000e620000000a00 */
[----:B0-----:R-:W-:-:S05]  /*0df0*/  @P1 IMAD.WIDE.U32 R236, R189, 0x10, R236 ;  /* 0x00000010bdec1825 */ /* 0x001fca00078e00ec */
[----:B------:R0:W5:Y:S01]  /*0e00*/  @P1 LDG.E.128 R48, desc[UR6][R236.64] ;  /* 0x00000006ec301981 */ /* 0x000162000c1e1d00 */
[----:B------:R-:W-:-:S05]  /*0e10*/  @P1 IMAD.WIDE.U32 R228, R193, 0x10, R228 ;  /* 0x00000010c1e41825 */ /* 0x000fca00078e00e4 */
[----:B------:R0:W5:Y:S01]  /*0e20*/  @P1 LDG.E.128 R60, desc[UR6][R228.64] ;  /* 0x00000006e43c1981 */ /* 0x000162000c1e1d00 */
[----:B-1----:R-:W-:-:S05]  /*0e30*/  @P1 IMAD.WIDE.U32 R234, R191, 0x10, R234 ;  /* 0x00000010bfea1825 */ /* 0x002fca00078e00ea */
[----:B------:R1:W5:Y:S01]  /*0e40*/  @P1 LDG.E.128 R56, desc[UR6][R234.64] ;  /* 0x00000006ea381981 */ /* 0x000362000c1e1d00 */
[----:B------:R-:W-:-:S05]  /*0e50*/  @P1 IMAD.WIDE.U32 R232, R188, 0x10, R232 ;  /* 0x00000010bce81825 */ /* 0x000fca00078e00e8 */
[----:B------:R1:W5:Y:S01]  /*0e60*/  @P1 LDG.E.128 R52, desc[UR6][R232.64] ;  /* 0x00000006e8341981 */ /* 0x000362000c1e1d00 */
[----:B----4-:R-:W-:Y:S02]  /*0e70*/  @P0 SHF.L.U32 R190, R202, 0x10, RZ ;  /* 0x00000010cabe0819 */ /* 0x010fe400000006ff */
[C---:B------:R-:W-:Y:S02]  /*0e80*/  PRMT R201, R77.reuse, 0x7632, R201 ;  /* 0x000076324dc97816 */ /* 0x040fe400000000c9 */
[----:B------:R-:W-:Y:S02]  /*0e90*/  SHF.L.U32 R202, R77, 0x10, RZ ;  /* 0x000000104dca7819 */ /* 0x000fe400000006ff */
[C---:B------:R-:W-:Y:S02]  /*0ea0*/  PRMT R77, R78.reuse, 0x7632, R77 ;  /* 0x000076324e4d7816 */ /* 0x040fe4000000004d */
[----:B------:R-:W-:Y:S02]  /*0eb0*/  SHF.L.U32 R203, R78, 0x10, RZ ;  /* 0x000000104ecb7819 */ /* 0x000fe400000006ff */
[----:B------:R-:W-:-:S02]  /*0ec0*/  PRMT R78, R79, 0x7632, R78 ;  /* 0x000076324f4e7816 */ /* 0x000fc4000000004e */
[----:B------:R-:W-:Y:S02]  /*0ed0*/  SHF.L.U32 R204, R79, 0x10, RZ ;  /* 0x000000104fcc7819 */ /* 0x000fe400000006ff */
[C---:B--2---:R-:W-:Y:S01]  /*0ee0*/  PRMT R196, R72.reuse, 0x7632, R196 ;  /* 0x0000763248c47816 */ /* 0x044fe200000000c4 */
[----:B---3--:R-:W-:Y:S01]  /*0ef0*/  IMAD.U32 R206, R81, 0x10000, RZ ;  /* 0x0001000051ce7824 */ /* 0x008fe200078e00ff */
[----:B------:R-:W-:Y:S02]  /*0f00*/  SHF.L.U32 R197, R72, 0x10, RZ ;  /* 0x0000001048c57819 */ /* 0x000fe400000006ff */
[C---:B------:R-:W-:Y:S02]  /*0f10*/  PRMT R79, R80.reuse, 0x7632, R79 ;  /* 0x00007632504f7816 */ /* 0x040fe4000000004f */
[----:B------:R-:W-:Y:S02]  /*0f20*/  SHF.L.U32 R205, R80, 0x10, RZ ;  /* 0x0000001050cd7819 */ /* 0x000fe400000006ff */
[----:B------:R-:W-:-:S02]  /*0f30*/  PRMT R72, R73, 0x7632, R72 ;  /* 0x0000763249487816 */ /* 0x000fc40000000048 */
[----:B------:R-:W-:Y:S02]  /*0f40*/  PRMT R80, R81, 0x7632, R80 ;  /* 0x0000763251507816 */ /* 0x000fe40000000050 */
[C---:B------:R-:W-:Y:S02]  /*0f50*/  PRMT R81, R82.reuse, 0x7632, R81 ;  /* 0x0000763252517816 */ /* 0x040fe40000000051 */
[----:B------:R-:W-:Y:S02]  /*0f60*/  SHF.L.U32 R207, R82, 0x10, RZ ;  /* 0x0000001052cf7819 */ /* 0x000fe400000006ff */
[----:B------:R-:W-:Y:S02]  /*0f70*/  SHF.L.U32 R198, R73, 0x10, RZ ;  /* 0x0000001049c67819 */ /* 0x000fe400000006ff */
[C---:B------:R-:W-:Y:S02]  /*0f80*/  PRMT R82, R83.reuse, 0x7632, R82 ;  /* 0x0000763253527816 */ /* 0x040fe40000000052 */
[----:B------:R-:W-:-:S02]  /*0f90*/  SHF.L.U32 R208, R83, 0x10, RZ ;  /* 0x0000001053d07819 */ /* 0x000fc400000006ff */
[----:B------:R-:W-:Y:S02]  /*0fa0*/  PRMT R73, R74, 0x7632, R73 ;  /* 0x000076324a497816 */ /* 0x000fe40000000049 */
[C---:B------:R-:W-:Y:S02]  /*0fb0*/  PRMT R83, R84.reuse, 0x7632, R83 ;  /* 0x0000763254537816 */ /* 0x040fe40000000053 */
[----:B------:R-:W-:Y:S02]  /*0fc0*/  SHF.L.U32 R209, R84, 0x10, RZ ;  /* 0x0000001054d17819 */ /* 0x000fe400000006ff */
[----:B------:R-:W-:Y:S02]  /*0fd0*/  FSEL R230, R0, RZ, !P4 ;  /* 0x000000ff00e67208 */ /* 0x000fe40006000000 */
[----:B------:R-:W-:Y:S02]  /*0fe0*/  SHF.L.U32 R239, R196, 0x10, RZ ;  /* 0x00000010c4ef7819 */ /* 0x000fe400000006ff */
[----:B------:R-:W-:-:S02]  /*0ff0*/  PRMT R84, R85, 0x7632, R84 ;  /* 0x0000763255547816 */ /* 0x000fc40000000054 */
[----:B------:R-:W-:Y:S02]  /*1000*/  SHF.L.U32 R210, R85, 0x10, RZ ;  /* 0x0000001055d27819 */ /* 0x000fe400000006ff */
[----:B------:R-:W-:Y:S02]  /*1010*/  SHF.L.U32 R243, R72, 0x10, RZ ;  /* 0x0000001048f37819 */ /* 0x000fe400000006ff */
[----:B------:R-:W-:Y:S02]  /*1020*/  PRMT R199, R75, 0x7632, R199 ;  /* 0x000076324bc77816 */ /* 0x000fe400000000c7 */
[C---:B------:R-:W-:Y:S02]  /*1030*/  PRMT R85, R86.reuse, 0x7632, R85 ;  /* 0x0000763256557816 */ /* 0x040fe40000000055 */
[----:B------:R-:W-:Y:S02]  /*1040*/  SHF.L.U32 R211, R86, 0x10, RZ ;  /* 0x0000001056d37819 */ /* 0x000fe400000006ff */
[----:B------:R-:W-:-:S02]  /*1050*/  PRMT R86, R87, 0x7632, R86 ;  /* 0x0000763257567816 */ /* 0x000fc40000000056 */
[----:B------:R-:W-:Y:S01]  /*1060*/  SHF.L.U32 R212, R87, 0x10, RZ ;  /* 0x0000001057d47819 */ /* 0x000fe200000006ff */
[----:B------:R-:W-:Y:S01]  /*1070*/  IMAD.U32 R221, R96, 0x10000, RZ ;  /* 0x0001000060dd7824 */ /* 0x000fe200078e00ff */
[C---:B------:R-:W-:Y:S02]  /*1080*/  PRMT R87, R88.reuse, 0x7632, R87 ;  /* 0x0000763258577816 */ /* 0x040fe40000000057 */
[----:B------:R-:W-:Y:S02]  /*1090*/  SHF.L.U32 R213, R88, 0x10, RZ ;  /* 0x0000001058d57819 */ /* 0x000fe400000006ff */
[C---:B------:R-:W-:Y:S02]  /*10a0*/  PRMT R219, R95.reuse, 0x7632, R219 ;  /* 0x000076325fdb7816 */ /* 0x040fe400000000db */
[----:B------:R-:W-:Y:S02]  /*10b0*/  SHF.L.U32 R220, R95, 0x10, RZ ;  /* 0x000000105fdc7819 */ /* 0x000fe400000006ff */
[----:B------:R-:W-:Y:S01]  /*10c0*/  SHF.L.U32 R245, R73, 0x10, RZ ;  /* 0x0000001049f57819 */ /* 0x000fe200000006ff */
[C---:B------:R-:W-:Y:S01]  /*10d0*/  FADD.FTZ R73, -R230.reuse, R239 ;  /* 0x000000efe6497221 */ /* 0x040fe20000010100 */
[C---:B------:R-:W-:Y:S01]  /*10e0*/  PRMT R88, R89.reuse, 0x7632, R88 ;  /* 0x0000763259587816 */ /* 0x040fe20000000058 */
[----:B------:R-:W-:Y:S01]  /*10f0*/  FADD.FTZ R239, -R230, R243 ;  /* 0x000000f3e6ef7221 */ /* 0x000fe20000010100 */
[----:B------:R-:W-:-:S02]  /*1100*/  SHF.L.U32 R214, R89, 0x10, RZ ;  /* 0x0000001059d67819 */ /* 0x000fc400000006ff */
[----:B------:R-:W-:Y:S01]  /*1110*/  PRMT R95, R96, 0x7632, R95 ;  /* 0x00007632605f7816 */ /* 0x000fe2000000005f */
[----:B------:R-:W-:Y:S01]  /*1120*/  IMAD.U32 R199, R199, 0x10000, RZ ;  /* 0x00010000c7c77824 */ /* 0x000fe200078e00ff */
[C---:B------:R-:W-:Y:S02]  /*1130*/  PRMT R89, R90.reuse, 0x7632, R89 ;  /* 0x000076325a597816 */ /* 0x040fe40000000059 */
[----:B------:R-:W-:Y:S02]  /*1140*/  SHF.L.U32 R215, R90, 0x10, RZ ;  /* 0x000000105ad77819 */ /* 0x000fe400000006ff */
[C---:B------:R-:W-:Y:S02]  /*1150*/  PRMT R96, R97.reuse, 0x7632, R96 ;  /* 0x0000763261607816 */ /* 0x040fe40000000060 */
[----:B------:R-:W-:Y:S02]  /*1160*/  SHF.L.U32 R222, R97, 0x10, RZ ;  /* 0x0000001061de7819 */ /* 0x000fe400000006ff */
[----:B------:R-:W-:-:S02]  /*1170*/  PRMT R90, R91, 0x7632, R90 ;  /* 0x000076325b5a7816 */ /* 0x000fc4000000005a */
[----:B------:R-:W-:Y:S02]  /*1180*/  PRMT R97, R98, 0x7632, R97 ;  /* 0x0000763262617816 */ /* 0x000fe40000000061 */
[----:B------:R-:W-:Y:S02]  /*1190*/  SHF.L.U32 R243, R79, 0x10, RZ ;  /* 0x000000104ff37819 */ /* 0x000fe400000006ff */
[----:B------:R-:W-:Y:S02]  /*11a0*/  PRMT R0, R104, 0x7632, R0 ;  /* 0x0000763268007816 */ /* 0x000fe40000000000 */
[----:B------:R-:W-:Y:S02]  /*11b0*/  SHF.L.U32 R247, R81, 0x10, RZ ;  /* 0x0000001051f77819 */ /* 0x000fe400000006ff */
[----:B------:R-:W-:Y:S01]  /*11c0*/  SHF.L.U32 R251, R87, 0x10, RZ ;  /* 0x0000001057fb7819 */ /* 0x000fe200000006ff */
[----:B------:R-:W-:Y:S01]  /*11d0*/  FADD.FTZ R199, -R230, R199 ;  /* 0x000000c7e6c77221 */ /* 0x000fe20000010100 */
[----:B------:R-:W-:-:S02]  /*11e0*/  SHF.L.U32 R249, R82, 0x10, RZ ;  /* 0x0000001052f97819 */ /* 0x000fc400000006ff */
[----:B------:R-:W-:Y:S02]  /*11f0*/  SHF.L.U32 R72, R89, 0x10, RZ ;  /* 0x0000001059487819 */ /* 0x000fe400000006ff */
[----:B------:R-:W-:Y:S02]  /*1200*/  SHF.L.U32 R90, R90, 0x10, RZ ;  /* 0x000000105a5a7819 */ /* 0x000fe400000006ff */
[----:B------:R-:W-:Y:S01]  /*1210*/  SHF.L.U32 R82, R97, 0x10, RZ ;  /* 0x0000001061527819 */ /* 0x000fe200000006ff */
[C---:B------:R-:W-:Y:S01]  /*1220*/  FADD.FTZ R97, -R230.reuse, R243 ;  /* 0x000000f3e6617221 */ /* 0x040fe20000010100 */
[----:B------:R-:W-:Y:S01]  /*1230*/  SHF.L.U32 R200, R75, 0x10, RZ ;  /* 0x000000104bc87819 */ /* 0x000fe200000006ff */
[----:B------:R-:W-:Y:S01]  /*1240*/  FADD.FTZ R243, -R230, R247 ;  /* 0x000000f7e6f37221 */ /* 0x000fe20000010100 */
[----:B------:R-:W-:Y:S01]  /*1250*/  SHF.L.U32 R0, R0, 0x10, RZ ;  /* 0x0000001000007819 */ /* 0x000fe200000006ff */
[----:B------:R-:W-:Y:S01]  /*1260*/  FADD.FTZ R197, -R230, R197 ;  /* 0x000000c5e6c57221 */ /* 0x000fe20000010100 */
[----:B------:R-:W-:Y:S01]  /*1270*/  PRMT R75, R76, 0x7632, R75 ;  /* 0x000076324c4b7816 */ /* 0x000fe2000000004b */
[----:B------:R-:W-:Y:S01]  /*1280*/  FADD.FTZ R247, -R230, R251 ;  /* 0x000000fbe6f77221 */ /* 0x000fe20000010100 */
[----:B------:R-:W-:Y:S01]  /*1290*/  SHF.L.U32 R78, R78, 0x10, RZ ;  /* 0x000000104e4e7819 */ /* 0x000fe200000006ff */
[----:B------:R-:W-:Y:S01]  /*12a0*/  FADD.FTZ R251, -R230, R72 ;  /* 0x00000048e6fb7221 */ /* 0x000fe20000010100 */
[----:B------:R-:W-:Y:S01]  /*12b0*/  FMUL.FTZ R199, R194, R199 ;  /* 0x000000c7c2c77220 */ /* 0x000fe20000410000 */
[C---:B------:R-:W-:Y:S01]  /*12c0*/  FADD.FTZ R72, -R230.reuse, R90 ;  /* 0x0000005ae6487221 */ /* 0x040fe20000010100 */
[C---:B------:R-:W-:Y:S01]  /*12d0*/  FADD.FTZ R241, -R230.reuse, R200 ;  /* 0x000000c8e6f17221 */ /* 0x040fe20000010100 */
[C---:B------:R-:W-:Y:S01]  /*12e0*/  FADD.FTZ R79, -R230.reuse, R206 ;  /* 0x000000cee64f7221 */ /* 0x040fe20000010100 */
[C---:B------:R-:W-:Y:S01]  /*12f0*/  FADD.FTZ R213, -R230.reuse, R213 ;  /* 0x000000d5e6d57221 */ /* 0x040fe20000010100 */
[----:B------:R-:W-:Y:S01]  /*1300*/  FADD.FTZ R90, -R230, R0 ;  /* 0x00000000e65a7221 */ /* 0x000fe20000010100 */
[----:B------:R-:W-:Y:S01]  /*1310*/  SHF.L.U32 R217, R91, 0x10, RZ ;  /* 0x000000105bd97819 */ /* 0x000fe200000006ff */
[----:B------:R-:W-:Y:S01]  /*1320*/  FMUL.FTZ R0, R194, R197 ;  /* 0x000000c5c2007220 */ /* 0x000fe20000410000 */
[C---:B------:R-:W-:Y:S01]  /*1330*/  PRMT R200, R111.reuse, 0x7632, R200 ;  /* 0x000076326fc87816 */ /* 0x040fe200000000c8 */
[----:B------:R-:W-:Y:S01]  /*1340*/  FADD.FTZ R131, R78, R131 ;  /* 0x000000834e837221 */ /* 0x000fe20000010000 */
[----:B------:R-:W-:Y:S01]  /*1350*/  SHF.L.U32 R206, R111, 0x10, RZ ;  /* 0x000000106fce7819 */ /* 0x000fe200000006ff */
[----:B------:R-:W-:Y:S01]  /*1360*/  FMUL.FTZ R111, R194, R73 ;  /* 0x00000049c26f7220 */ /* 0x000fe20000410000 */
[----:B------:R-:W-:Y:S01]  /*1370*/  SHF.L.U32 R75, R75, 0x10, RZ ;  /* 0x000000104b4b7819 */ /* 0x000fe200000006ff */
[-C--:B------:R-:W-:Y:S01]  /*1380*/  FFMA.FTZ R132, R199, R78.reuse, R132 ;  /* 0x0000004ec7847223 */ /* 0x080fe20000010084 */
[C---:B------:R-:W-:Y:S01]  /*1390*/  PRMT R91, R92.reuse, 0x7632, R91 ;  /* 0x000076325c5b7816 */ /* 0x040fe2000000005b */
[----:B------:R-:W-:Y:S01]  /*13a0*/  FMUL.FTZ R197, R171, R78 ;  /* 0x0000004eabc57220 */ /* 0x000fe20000410000 */
[----:B------:R-:W-:Y:S01]  /*13b0*/  SHF.L.U32 R92, R92, 0x10, RZ ;  /* 0x000000105c5c7819 */ /* 0x000fe200000006ff */
[----:B0-----:R-:W-:Y:S01]  /*13c0*/  FADD.FTZ R237, -R230, R245 ;  /* 0x000000f5e6ed7221 */ /* 0x001fe20000010100 */
[----:B------:R-:W-:Y:S01]  /*13d0*/  SHF.L.U32 R78, R86, 0x10, RZ ;  /* 0x00000010564e7819 */ /* 0x000fe200000006ff */
[----:B------:R-:W-:Y:S01]  /*13e0*/  FMUL.FTZ R86, R194, R213 ;  /* 0x000000d5c2567220 */ /* 0x000fe20000410000 */
[C---:B------:R-:W-:Y:S01]  /*13f0*/  FADD.FTZ R81, -R230.reuse, R208 ;  /* 0x000000d0e6517221 */ /* 0x040fe20000010100 */
[----:B------:R-:W-:Y:S01]  /*1400*/  FADD.FTZ R215, -R230, R215 ;  /* 0x000000d7e6d77221 */ /* 0x000fe20000010100 */
[----:B------:R-:W-:Y:S01]  /*1410*/  PRMT R216, R93, 0x7632, R216 ;  /* 0x000076325dd87816 */ /* 0x000fe200000000d8 */
[----:B------:R-:W-:Y:S01]  /*1420*/  FADD.FTZ R143, R75, R143 ;  /* 0x0000008f4b8f7221 */ /* 0x000fe20000010000 */
[----:B------:R-:W-:Y:S01]  /*1430*/  SHF.L.U32 R218, R93, 0x10, RZ ;  /* 0x000000105dda7819 */ /* 0x000fe200000006ff */
[-C--:B------:R-:W-:Y:S01]  /*1440*/  FFMA.FTZ R144, R111, R75.reuse, R144 ;  /* 0x0000004b6f907223 */ /* 0x080fe20000010090 */
[----:B------:R-:W-:Y:S01]  /*1450*/  SHF.L.U32 R77, R77, 0x10, RZ ;  /* 0x000000104d4d7819 */ /* 0x000fe200000006ff */
[----:B------:R-:W-:Y:S01]  /*1460*/  FMUL.FTZ R208, R168, R75 ;  /* 0x0000004ba8d07220 */ /* 0x000fe20000410000 */
[----:B------:R-:W-:Y:S01]  /*1470*/  PRMT R93, R94, 0x7632, R93 ;  /* 0x000076325e5d7816 */ /* 0x000fe2000000005d */
[----:B------:R-:W-:Y:S01]  /*1480*/  FMUL.FTZ R237, R194, R237 ;  /* 0x000000edc2ed7220 */ /* 0x000fe20000410000 */
[----:B------:R-:W-:Y:S01]  /*1490*/  SHF.L.U32 R223, R98, 0x10, RZ ;  /* 0x0000001062df7819 */ /* 0x000fe200000006ff */
[----:B------:R-:W-:Y:S01]  /*14a0*/  FADD.FTZ R87, -R230, R214 ;  /* 0x000000d6e6577221 */ /* 0x000fe20000010100 */
[----:B------:R-:W-:Y:S01]  /*14b0*/  SHF.L.U32 R75, R85, 0x10, RZ ;  /* 0x00000010554b7819 */ /* 0x000fe200000006ff */
[----:B------:R-:W-:Y:S01]  /*14c0*/  FADD.FTZ R27, R92, R27 ;  /* 0x0000001b5c1b7221 */ /* 0x000fe20000010000 */
[----:B------:R-:W-:Y:S01]  /*14d0*/  SHF.L.U32 R94, R94, 0x10, RZ ;  /* 0x000000105e5e7819 */ /* 0x000fe200000006ff */
[-C--:B------:R-:W-:Y:S01]  /*14e0*/  FFMA.FTZ R3, R86, R92.reuse, R3 ;  /* 0x0000005c56037223 */ /* 0x080fe20000010003 */
[----:B------:R-:W-:Y:S01]  /*14f0*/  PRMT R98, R99, 0x7632, R98 ;  /* 0x0000763263627816 */ /* 0x000fe20000000062 */
[----:B------:R-:W-:Y:S01]  /*1500*/  FMUL.FTZ R85, R156, R92 ;  /* 0x0000005c9c557220 */ /* 0x000fe20000410000 */
[C---:B------:R-:W-:Y:S01]  /*1510*/  PRMT R227, R103.reuse, 0x7632, R227 ;  /* 0x0000763267e37816 */ /* 0x040fe200000000e3 */
[----:B------:R-:W-:Y:S01]  /*1520*/  FMUL.FTZ R92, R194, R215 ;  /* 0x000000d7c25c7220 */ /* 0x000fe20000410000 */
[----:B------:R-:W-:-:S02]  /*1530*/  SHF.L.U32 R228, R103, 0x10, RZ ;  /* 0x0000001067e47819 */ /* 0x000fc400000006ff */
[----:B------:R-:W-:Y:S01]  /*1540*/  SHF.L.U32 R229, R104, 0x10, RZ ;  /* 0x0000001068e57819 */ /* 0x000fe200000006ff */
[C---:B------:R-:W-:Y:S01]  /*1550*/  FADD.FTZ R221, -R230.reuse, R221 ;  /* 0x000000dde6dd7221 */ /* 0x040fe20000010100 */
[----:B------:R-:W-:Y:S01]  /*1560*/  PRMT R103, R105, 0x7632, R103 ;  /* 0x0000763269677816 */ /* 0x000fe20000000067 */
[----:B------:R-:W-:Y:S01]  /*1570*/  FADD.FTZ R89, -R230, R222 ;  /* 0x000000dee6597221 */ /* 0x000fe20000010100 */
[C---:B------:R-:W-:Y:S02]  /*1580*/  PRMT R104, R106.reuse, 0x7632, R104 ;  /* 0x000076326a687816 */ /* 0x040fe40000000068 */
[----:B------:R-:W-:Y:S02]  /*1590*/  SHF.L.U32 R231, R106, 0x10, RZ ;  /* 0x000000106ae77819 */ /* 0x000fe400000006ff */
[----:B------:R-:W-:Y:S01]  /*15a0*/  SHF.L.U32 R245, R80, 0x10, RZ ;  /* 0x0000001050f57819 */ /* 0x000fe200000006ff */
[----:B------:R-:W-:Y:S01]  /*15b0*/  FADD.FTZ R135, R77, R135 ;  /* 0x000000874d877221 */ /* 0x000fe20000010000 */
[----:B------:R-:W-:Y:S01]  /*15c0*/  PRMT R106, R107, 0x7632, R106 ;  /* 0x000076326b6a7816 */ /* 0x000fe2000000006a */
[-C--:B------:R-:W-:Y:S01]  /*15d0*/  FFMA.FTZ R136, R237, R77.reuse, R136 ;  /* 0x0000004ded887223 */ /* 0x080fe20000010088 */
[----:B------:R-:W-:Y:S01]  /*15e0*/  SHF.L.U32 R225, R99, 0x10, RZ ;  /* 0x0000001063e17819 */ /* 0x000fe200000006ff */
[----:B------:R-:W-:Y:S01]  /*15f0*/  FMUL.FTZ R222, R170, R77 ;  /* 0x0000004daade7220 */ /* 0x000fe20000410000 */
[----:B------:R-:W-:Y:S01]  /*1600*/  SHF.L.U32 R88, R88, 0x10, RZ ;  /* 0x0000001058587819 */ /* 0x000fe200000006ff */
[----:B-1----:R-:W-:Y:S01]  /*1610*/  FMUL.FTZ R234, R194, R87 ;  /* 0x00000057c2ea7220 */ /* 0x002fe20000410000 */
[----:B------:R-:W-:Y:S01]  /*1620*/  SHF.L.U32 R74, R74, 0x10, RZ ;  /* 0x000000104a4a7819 */ /* 0x000fe200000006ff */
[----:B------:R-:W-:Y:S01]  /*1630*/  FADD.FTZ R31, R94, R31 ;  /* 0x0000001f5e1f7221 */ /* 0x000fe20000010000 */
[----:B------:R-:W-:Y:S01]  /*1640*/  PRMT R99, R100, 0x7632, R99 ;  /* 0x0000763264637816 */ /* 0x000fe20000000063 */
[----:B------:R-:W-:Y:S01]  /*1650*/  FFMA.FTZ R7, R92, R94, R7 ;  /* 0x0000005e5c077223 */ /* 0x000fe20000010007 */
[----:B------:R-:W-:-:S02]  /*1660*/  SHF.L.U32 R80, R96, 0x10, RZ ;  /* 0x0000001060507819 */ /* 0x000fc400000006ff */
[----:B------:R-:W-:Y:S02]  /*1670*/  SHF.L.U32 R98, R98, 0x10, RZ ;  /* 0x0000001062627819 */ /* 0x000fe400000006ff */
[----:B------:R-:W-:Y:S01]  /*1680*/  SHF.L.U32 R77, R91, 0x10, RZ ;  /* 0x000000105b4d7819 */ /* 0x000fe200000006ff */
[----:B------:R-:W-:Y:S01]  /*1690*/  FMUL.FTZ R91, R158, R94 ;  /* 0x0000005e9e5b7220 */ /* 0x000fe20000410000 */
[----:B------:R-:W-:Y:S01]  /*16a0*/  SHF.L.U32 R100, R100, 0x10, RZ ;  /* 0x0000001064647819 */ /* 0x000fe200000006ff */
[----:B------:R-:W-:Y:S01]  /*16b0*/  IMAD.U32 R104, R104, 0x10000, RZ ;  /* 0x0001000068687824 */ /* 0x000fe200078e00ff */
[----:B------:R-:W-:Y:S01]  /*16c0*/  SHF.L.U32 R105, R105, 0x10, RZ ;  /* 0x0000001069697819 */ /* 0x000fe200000006ff */
[----:B------:R-:W-:Y:S01]  /*16d0*/  FMUL.FTZ R94, R194, R221 ;  /* 0x000000ddc25e7220 */ /* 0x000fe20000410000 */
[----:B------:R-:W-:Y:S02]  /*16e0*/  SHF.L.U32 R107, R107, 0x10, RZ ;  /* 0x000000106b6b7819 */ /* 0x000fe400000006ff */
[----:B------:R-:W-:-:S02]  /*16f0*/  SHF.L.U32 R95, R95, 0x10, RZ ;  /* 0x000000105f5f7819 */ /* 0x000fc400000006ff */
[----:B------:R-:W-:Y:S01]  /*1700*/  SHF.L.U32 R96, R103, 0x10, RZ ;  /* 0x0000001067607819 */ /* 0x000fe200000006ff */
[----:B------:R-:W-:Y:S01]  /*1710*/  FADD.FTZ R103, -R230, R245 ;  /* 0x000000f5e6677221 */ /* 0x000fe20000010100 */
[----:B------:R-:W-:Y:S01]  /*1720*/  SHF.L.U32 R106, R106, 0x10, RZ ;  /* 0x000000106a6a7819 */ /* 0x000fe200000006ff */
[----:B------:R-:W-:Y:S01]  /*1730*/  FADD.FTZ R223, -R230, R223 ;  /* 0x000000dfe6df7221 */ /* 0x000fe20000010100 */
[----:B------:R-:W-:Y:S01]  /*1740*/  SHF.L.U32 R76, R76, 0x10, RZ ;  /* 0x000000104c4c7819 */ /* 0x000fe200000006ff */
[C---:B------:R-:W-:Y:S01]  /*1750*/  FADD.FTZ R245, -R230.reuse, R249 ;  /* 0x000000f9e6f57221 */ /* 0x040fe20000010100 */
[C---:B------:R-:W-:Y:S01]  /*1760*/  PRMT R224, R101.reuse, 0x7632, R224 ;  /* 0x0000763265e07816 */ /* 0x040fe200000000e0 */
[----:B------:R-:W-:Y:S01]  /*1770*/  FADD.FTZ R249, -R230, R88 ;  /* 0x00000058e6f97221 */ /* 0x000fe20000010100 */
[----:B------:R-:W-:Y:S01]  /*1780*/  SHF.L.U32 R226, R101, 0x10, RZ ;  /* 0x0000001065e27819 */ /* 0x000fe200000006ff */
[----:B------:R-:W-:Y:S01]  /*1790*/  FADD.FTZ R29, R218, R29 ;  /* 0x0000001dda1d7221 */ /* 0x000fe20000010000 */
[-C--:B------:R-:W-:Y:S01]  /*17a0*/  FFMA.FTZ R5, R234, R218.reuse, R5 ;  /* 0x000000daea057223 */ /* 0x080fe20000010005 */
[----:B------:R-:W-:Y:S01]  /*17b0*/  FMUL.FTZ R87, R157, R218 ;  /* 0x000000da9d577220 */ /* 0x000fe20000410000 */
[----:B------:R-:W-:Y:S01]  /*17c0*/  PRMT R101, R102, 0x7632, R101 ;  /* 0x0000763266657816 */ /* 0x000fe20000000065 */
[C---:B------:R-:W-:Y:S01]  /*17d0*/  FADD.FTZ R235, -R230.reuse, R74 ;  /* 0x0000004ae6eb7221 */ /* 0x040fe20000010100 */
[----:B------:R-:W-:Y:S01]  /*17e0*/  FADD.FTZ R88, -R230, R98 ;  /* 0x00000062e6587221 */ /* 0x000fe20000010100 */
[----:B------:R-:W-:Y:S01]  /*17f0*/  FMUL.FTZ R218, R194, R89 ;  /* 0x00000059c2da7220 */ /* 0x000fe20000410000 */
[----:B------:R-:W-:Y:S01]  /*1800*/  SHF.L.U32 R102, R102, 0x10, RZ ;  /* 0x0000001066667819 */ /* 0x000fe200000006ff */
[C---:B------:R-:W-:Y:S01]  /*1810*/  FADD.FTZ R233, -R230.reuse, R198 ;  /* 0x000000c6e6e97221 */ /* 0x040fe20000010100 */
        /* <DEDUP_REMOVED lines=12> */
[----:B------:R-:W-:Y:S01]  /*18e0*/  FADD.FTZ R98, -R230, R104 ;  /* 0x00000068e6627221 */ /* 0x000fe20000010100 */
[----:B------:R-:W-:Y:S01]  /*18f0*/  FADD.FTZ R35, R100, R35 ;  /* 0x0000002364237221 */ /* 0x000fe20000010000 */
[-C--:B------:R-:W-:Y:S01]  /*1900*/  FFMA.FTZ R11, R94, R100.reuse, R11 ;  /* 0x000000645e0b7223 */ /* 0x080fe2000001000b */
[----:B------:R-:W-:Y:S01]  /*1910*/  FMUL.FTZ R89, R160, R100 ;  /* 0x00000064a0597220 */ /* 0x000fe20000410000 */
[--C-:B------:R-:W-:Y:S01]  /*1920*/  FADD.FTZ R230, -R230, R106.reuse ;  /* 0x0000006ae6e67221 */ /* 0x100fe20000010100 */
[----:B------:R-:W-:Y:S01]  /*1930*/  SHF.L.U32 R73, R83, 0x10, RZ ;  /* 0x0000001053497819 */ /* 0x000fe200000006ff */
[----:B------:R-:W-:Y:S01]  /*1940*/  FMUL.FTZ R100, R194, R223 ;  /* 0x000000dfc2647220 */ /* 0x000fe20000410000 */
[----:B------:R-:W-:Y:S01]  /*1950*/  PRMT R106, R109, 0x7632, R106 ;  /* 0x000076326d6a7816 */ /* 0x000fe2000000006a */
[----:B------:R-:W-:Y:S01]  /*1960*/  FMUL.FTZ R95, R148, R76 ;  /* 0x0000004c945f7220 */ /* 0x000fe20000410000 */
[----:B------:R-:W-:Y:S01]  /*1970*/  FMUL.FTZ R83, R194, R79 ;  /* 0x0000004fc2537220 */ /* 0x000fe20000410000 */
[----:B------:R-:W-:Y:S01]  /*1980*/  SHF.L.U32 R79, R216, 0x10, RZ ;  /* 0x00000010d84f7819 */ /* 0x000fe200000006ff */
[----:B------:R-:W-:Y:S01]  /*1990*/  FMUL.FTZ R216, R194, R217 ;  /* 0x000000d9c2d87220 */ /* 0x000fe20000410000 */
[----:B------:R-:W-:Y:S01]  /*19a0*/  PRMT R104, R108, 0x7632, R104 ;  /* 0x000076326c687816 */ /* 0x000fe20000000068 */
[----:B------:R-:W-:Y:S01]  /*19b0*/  FMUL.FTZ R233, R194, R233 ;  /* 0x000000e9c2e97220 */ /* 0x000fe20000410000 */
[----:B------:R-:W-:Y:S01]  /*19c0*/  SHF.L.U32 R215, R101, 0x10, RZ ;  /* 0x0000001065d77819 */ /* 0x000fe200000006ff */
[----:B------:R-:W-:Y:S01]  /*19d0*/  FADD.FTZ R39, R102, R39 ;  /* 0x0000002766277221 */ /* 0x000fe20000010000 */
[----:B------:R-:W-:Y:S01]  /*19e0*/  SHF.L.U32 R108, R108, 0x10, RZ ;  /* 0x000000106c6c7819 */ /* 0x000fe200000006ff */
[-C--:B------:R-:W-:Y:S01]  /*19f0*/  FFMA.FTZ R15, R100, R102.reuse, R15 ;  /* 0x00000066640f7223 */ /* 0x080fe2000001000f */
[----:B------:R-:W-:Y:S01]  /*1a00*/  FMUL.FTZ R101, R162, R102 ;  /* 0x00000066a2657220 */ /* 0x000fe20000410000 */
[----:B------:R-:W-:Y:S01]  /*1a10*/  SHF.L.U32 R214, R201, 0x10, RZ ;  /* 0x00000010c9d67819 */ /* 0x000fe200000006ff */
[----:B------:R-:W-:Y:S01]  /*1a20*/  FMUL.FTZ R102, R194, R229 ;  /* 0x000000e5c2667220 */ /* 0x000fe20000410000 */
[----:B------:R-:W-:Y:S01]  /*1a30*/  SHF.L.U32 R221, R106, 0x10, RZ ;  /* 0x000000106add7819 */ /* 0x000fe200000006ff */
[----:B------:R-:W-:Y:S01]  /*1a40*/  FADD.FTZ R223, RZ, R95 ;  /* 0x0000005fffdf7221 */ /* 0x000fe20000010000 */
[----:B------:R-:W-:-:S02]  /*1a50*/  IMAD.U32 R201, R93, 0x10000, RZ ;  /* 0x000100005dc97824 */ /* 0x000fc400078e00ff */
[----:B------:R-:W-:Y:S01]  /*1a60*/  FFMA.FTZ R106, R0, R95, RZ ;  /* 0x0000005f006a7223 */ /* 0x000fe200000100ff */
[----:B------:R-:W-:Y:S01]  /*1a70*/  FADD.FTZ R33, R220, R33 ;  /* 0x00000021dc217221 */ /* 0x000fe20000010000 */
[-C--:B------:R-:W-:Y:S01]  /*1a80*/  FFMA.FTZ R9, R216, R220.reuse, R9 ;  /* 0x000000dcd8097223 */ /* 0x080fe20000010009 */
[----:B------:R-:W-:Y:S01]  /*1a90*/  FMUL.FTZ R93, R159, R220 ;  /* 0x000000dc9f5d7220 */ /* 0x000fe20000410000 */
[----:B------:R-:W-:Y:S01]  /*1aa0*/  SHF.L.U32 R217, R104, 0x10, RZ ;  /* 0x0000001068d97819 */ /* 0x000fe200000006ff */
[----:B------:R-:W-:Y:S01]  /*1ab0*/  FADD.FTZ R141, R202, R141 ;  /* 0x0000008dca8d7221 */ /* 0x000fe20000010000 */
[-C--:B------:R-:W-:Y:S01]  /*1ac0*/  FFMA.FTZ R142, R233, R202.reuse, R142 ;  /* 0x000000cae98e7223 */ /* 0x080fe2000001008e */
[C---:B------:R-:W-:Y:S01]  /*1ad0*/  FMUL.FTZ R239, R194.reuse, R239 ;  /* 0x000000efc2ef7220 */ /* 0x040fe20000410000 */
[C---:B------:R-:W-:Y:S01]  /*1ae0*/  FMUL.FTZ R220, R194.reuse, R225 ;  /* 0x000000e1c2dc7220 */ /* 0x040fe20000410000 */
[----:B------:R-:W-:Y:S01]  /*1af0*/  FMUL.FTZ R104, R194, R105 ;  /* 0x00000069c2687220 */ /* 0x000fe20000410000 */
[----:B------:R-:W-:Y:S01]  /*1b00*/  FMUL.FTZ R202, R149, R202 ;  /* 0x000000ca95ca7220 */ /* 0x000fe20000410000 */
[----:B------:R-:W-:Y:S01]  /*1b10*/  FADD.FTZ R43, R108, R43 ;  /* 0x0000002b6c2b7221 */ /* 0x000fe20000010000 */
[-C--:B------:R-:W-:Y:S01]  /*1b20*/  FFMA.FTZ R19, R102, R108.reuse, R19 ;  /* 0x0000006c66137223 */ /* 0x080fe20000010013 */
[----:B------:R-:W-:Y:S01]  /*1b30*/  FMUL.FTZ R105, R164, R108 ;  /* 0x0000006ca4697220 */ /* 0x000fe20000410000 */
[----:B------:R-:W-:Y:S01]  /*1b40*/  FADD.FTZ R225, R223, R208 ;  /* 0x000000d0dfe17221 */ /* 0x000fe20000010000 */
[----:B------:R-:W-:Y:S01]  /*1b50*/  FFMA.FTZ R108, R111, R208, R106 ;  /* 0x000000d06f6c7223 */ /* 0x000fe2000001006a */
[----:B------:R-:W-:Y:S01]  /*1b60*/  FADD.FTZ R139, R214, R139 ;  /* 0x0000008bd68b7221 */ /* 0x000fe20000010000 */
[-C--:B------:R-:W-:Y:S01]  /*1b70*/  FFMA.FTZ R140, R239, R214.reuse, R140 ;  /* 0x000000d6ef8c7223 */ /* 0x080fe2000001008c */
[----:B------:R-:W-:Y:S01]  /*1b80*/  FMUL.FTZ R214, R169, R214 ;  /* 0x000000d6a9d67220 */ /* 0x000fe20000410000 */
[----:B------:R-:W-:Y:S01]  /*1b90*/  FADD.FTZ R225, R225, R202 ;  /* 0x000000cae1e17221 */ /* 0x000fe20000010000 */
[----:B------:R-:W-:Y:S01]  /*1ba0*/  FFMA.FTZ R108, R233, R202, R108 ;  /* 0x000000cae96c7223 */ /* 0x000fe2000001006c */
[----:B------:R-:W-:-:S02]  /*1bb0*/  SHF.L.U32 R196, R109, 0x10, RZ ;  /* 0x000000106dc47819 */ /* 0x000fc400000006ff */
[C---:B------:R-:W-:Y:S01]  /*1bc0*/  PRMT R109, R110.reuse, 0x7632, R109 ;  /* 0x000076326e6d7816 */ /* 0x040fe2000000006d */
[----:B------:R-:W-:Y:S01]  /*1bd0*/  FADD.FTZ R229, R225, R214 ;  /* 0x000000d6e1e57221 */ /* 0x000fe20000010000 */
[----:B------:R-:W-:Y:S01]  /*1be0*/  SHF.L.U32 R198, R110, 0x10, RZ ;  /* 0x000000106ec67819 */ /* 0x000fe200000006ff */
[----:B------:R-:W-:Y:S01]  /*1bf0*/  FMUL.FTZ R110, R150, R203 ;  /* 0x000000cb966e7220 */ /* 0x000fe20000410000 */
[C---:B------:R-:W-:Y:S01]  /*1c00*/  FMUL.FTZ R235, R194.reuse, R235 ;  /* 0x000000ebc2eb7220 */ /* 0x040fe20000410000 */
[----:B------:R-:W-:Y:S01]  /*1c10*/  FFMA.FTZ R108, R239, R214, R108 ;  /* 0x000000d6ef6c7223 */ /* 0x000fe2000001006c */
        /* <DEDUP_REMOVED lines=9> */
[----:B------:R-:W-:Y:S01]  /*1cb0*/  FMUL.FTZ R204, R151, R204 ;  /* 0x000000cc97cc7220 */ /* 0x000fe20000410000 */
[----:B------:R-:W-:Y:S01]  /*1cc0*/  FADD.FTZ R229, R229, R222 ;  /* 0x000000dee5e57221 */ /* 0x000fe20000010000 */
[----:B------:R-:W-:Y:S01]  /*1cd0*/  FFMA.FTZ R196, R237, R222, R196 ;  /* 0x000000deedc47223 */ /* 0x000fe200000100c4 */
[----:B------:R-:W-:Y:S01]  /*1ce0*/  SHF.L.U32 R223, R109, 0x10, RZ ;  /* 0x000000106ddf7819 */ /* 0x000fe200000006ff */
[----:B------:R-:W-:Y:S01]  /*1cf0*/  FADD.FTZ R47, R198, R47 ;  /* 0x0000002fc62f7221 */ /* 0x000fe20000010000 */
[-C--:B------:R-:W-:Y:S01]  /*1d00*/  FFMA.FTZ R23, R106, R198.reuse, R23 ;  /* 0x000000c66a177223 */ /* 0x080fe20000010017 */
[----:B------:R-:W-:Y:S01]  /*1d10*/  FMUL.FTZ R109, R166, R198 ;  /* 0x000000c6a66d7220 */ /* 0x000fe20000410000 */
[----:B------:R-:W-:Y:S01]  /*1d20*/  FADD.FTZ R198, R229, R204 ;  /* 0x000000cce5c67221 */ /* 0x000fe20000010000 */
[----:B------:R-:W-:Y:S01]  /*1d30*/  FFMA.FTZ R196, R241, R204, R196 ;  /* 0x000000ccf1c47223 */ /* 0x000fe200000100c4 */
[----:B------:R-:W-:Y:S01]  /*1d40*/  FMUL.FTZ R97, R194, R97 ;  /* 0x00000061c2617220 */ /* 0x000fe20000410000 */
        /* <DEDUP_REMOVED lines=8> */
[----:B------:R-:W-:Y:S01]  /*1dd0*/  FFMA.FTZ R198, R205, R232, R198 ;  /* 0x000000e8cdc67223 */ /* 0x000fe200000100c6 */
[----:B------:R-:W-:Y:S01]  /*1de0*/  FADD.FTZ R145, R76, R145 ;  /* 0x000000914c917221 */ /* 0x000fe20000010000 */
[----:B------:R-:W-:Y:S01]  /*1df0*/  FFMA.FTZ R147, R0, R76, R147 ;  /* 0x0000004c00937223 */ /* 0x000fe20000010093 */
[----:B------:R-:W-:Y:S01]  /*1e00*/  SHF.L.U32 R76, R84, 0x10, RZ ;  /* 0x00000010544c7819 */ /* 0x000fe200000006ff */
[----:B------:R-:W-:Y:S01]  /*1e10*/  FADD.FTZ R125, R210, R125 ;  /* 0x0000007dd27d7221 */ /* 0x000fe20000010000 */
[-C--:B------:R-:W-:Y:S01]  /*1e20*/  FFMA.FTZ R126, R83, R210.reuse, R126 ;  /* 0x000000d2537e7223 */ /* 0x080fe2000001007e */
[----:B------:R-:W-:Y:S01]  /*1e30*/  FMUL.FTZ R210, R153, R210 ;  /* 0x000000d299d27220 */ /* 0x000fe20000410000 */
[----:B------:R-:W-:Y:S01]  /*1e40*/  SHF.L.U32 R225, R200, 0x10, RZ ;  /* 0x00000010c8e17819 */ /* 0x000fe200000006ff */
[----:B------:R-:W-:Y:S01]  /*1e50*/  FADD.FTZ R73, R73, R196 ;  /* 0x000000c449497221 */ /* 0x000fe20000010000 */
[----:B------:R-:W-:Y:S01]  /*1e60*/  FFMA.FTZ R200, R97, R196, R198 ;  /* 0x000000c461c87223 */ /* 0x000fe200000100c6 */
[----:B------:R-:W-:Y:S01]  /*1e70*/  FMUL.FTZ R103, R194, R103 ;  /* 0x00000067c2677220 */ /* 0x000fe20000410000 */
[----:B------:R-:W-:Y:S01]  /*1e80*/  FMUL.FTZ R198, R173, R76 ;  /* 0x0000004cadc67220 */ /* 0x000fe20000410000 */
[----:B------:R-:W-:Y:S01]  /*1e90*/  FADD.FTZ R73, R73, R210 ;  /* 0x000000d249497221 */ /* 0x000fe20000010000 */
[----:B------:R-:W-:Y:S01]  /*1ea0*/  FFMA.FTZ R200, R83, R210, R200 ;  /* 0x000000d253c87223 */ /* 0x000fe200000100c8 */
[----:B------:R-:W-:Y:S01]  /*1eb0*/  FMUL.FTZ R84, R154, R211 ;  /* 0x000000d39a547220 */ /* 0x000fe20000410000 */
[----:B------:R-:W-:Y:S01]  /*1ec0*/  FADD.FTZ R123, R76, R123 ;  /* 0x0000007b4c7b7221 */ /* 0x000fe20000010000 */
[----:B------:R-:W-:Y:S01]  /*1ed0*/  FFMA.FTZ R124, R103, R76, R124 ;  /* 0x0000004c677c7223 */ /* 0x000fe2000001007c */
[----:B------:R-:W-:Y:S01]  /*1ee0*/  FADD.FTZ R73, R73, R198 ;  /* 0x000000c649497221 */ /* 0x000fe20000010000 */
[C---:B------:R-:W-:Y:S01]  /*1ef0*/  FMUL.FTZ R207, R194.reuse, R207 ;  /* 0x000000cfc2cf7220 */ /* 0x040fe20000410000 */
        /* <DEDUP_REMOVED lines=9> */
[----:B------:R-:W-:Y:S01]  /*1f90*/  FMUL.FTZ R212, R155, R212 ;  /* 0x000000d49bd47220 */ /* 0x000fe20000410000 */
[----:B------:R-:W-:Y:S01]  /*1fa0*/  FADD.FTZ R73, R73, R200 ;  /* 0x000000c849497221 */ /* 0x000fe20000010000 */
[----:B------:R-:W-:Y:S01]  /*1fb0*/  FFMA.FTZ R76, R243, R200, R76 ;  /* 0x000000c8f34c7223 */ /* 0x000fe2000001004c */
[----:B------:R-:W-:Y:S01]  /*1fc0*/  FADD.FTZ R113, R206, R113 ;  /* 0x00000071ce717221 */ /* 0x000fe20000010000 */
[-C--:B------:R-:W-:Y:S01]  /*1fd0*/  FFMA.FTZ R25, R108, R206.reuse, R25 ;  /* 0x000000ce6c197223 */ /* 0x080fe20000010019 */
[----:B------:R-:W-:Y:S01]  /*1fe0*/  FMUL.FTZ R107, R167, R206 ;  /* 0x000000cea76b7220 */ /* 0x000fe20000410000 */
        /* <DEDUP_REMOVED lines=18> */
[----:B------:R-:W-:Y:S01]  /*2110*/  FADD.FTZ R78, R73, R224 ;  /* 0x000000e0494e7221 */ /* 0x000fe20000010000 */
[----:B------:R-:W-:Y:S01]  /*2120*/  FFMA.FTZ R138, R235, R203, R138 ;  /* 0x000000cbeb8a7223 */ /* 0x000fe2000001008a */
[----:B------:R-:W-:Y:S01]  /*2130*/  FFMA.FTZ R73, R247, R224, R76 ;  /* 0x000000e0f7497223 */ /* 0x000fe2000001004c */
[----:B------:R-:W-:Y:S01]  /*2140*/  SHF.L.U32 R203, R99, 0x10, RZ ;  /* 0x0000001063cb7819 */ /* 0x000fe200000006ff */
[----:B------:R-:W-:Y:S01]  /*2150*/  FADD.FTZ R37, R226, R37 ;  /* 0x00000025e2257221 */ /* 0x000fe20000010000 */
[-C--:B------:R-:W-:Y:S01]  /*2160*/  FFMA.FTZ R13, R218, R226.reuse, R13 ;  /* 0x000000e2da0d7223 */ /* 0x080fe2000001000d */
[----:B------:R-:W-:Y:S01]  /*2170*/  FMUL.FTZ R99, R161, R226 ;  /* 0x000000e2a1637220 */ /* 0x000fe20000410000 */
[----:B------:R-:W-:Y:S01]  /*2180*/  FMUL.FTZ R226, R177, R79 ;  /* 0x0000004fb1e27220 */ /* 0x000fe20000410000 */
[----:B------:R-:W-:Y:S01]  /*2190*/  FADD.FTZ R75, R78, R87 ;  /* 0x000000574e4b7221 */ /* 0x000fe20000010000 */
[----:B------:R-:W-:Y:S01]  /*21a0*/  FMUL.FTZ R249, R194, R249 ;  /* 0x000000f9c2f97220 */ /* 0x000fe20000410000 */
[----:B------:R-:W-:-:S02]  /*21b0*/  FFMA.FTZ R76, R234, R87, R73 ;  /* 0x00000057ea4c7223 */ /* 0x000fc40000010049 */
[----:B------:R-:W-:Y:S01]  /*21c0*/  FADD.FTZ R78, R75, R226 ;  /* 0x000000e24b4e7221 */ /* 0x000fe20000010000 */
[----:B------:R-:W-:Y:S01]  /*21d0*/  FADD.FTZ R129, R209, R129 ;  /* 0x00000081d1817221 */ /* 0x000fe20000010000 */
[----:B------:R-:W-:Y:S01]  /*21e0*/  FFMA.FTZ R73, R249, R226, R76 ;  /* 0x000000e2f9497223 */ /* 0x000fe2000001004c */
[----:B------:R-:W-:Y:S01]  /*21f0*/  FFMA.FTZ R130, R205, R209, R130 ;  /* 0x000000d1cd827223 */ /* 0x000fe20000010082 */
[----:B------:R-:W-:Y:S01]  /*2200*/  FMUL.FTZ R251, R194, R251 ;  /* 0x000000fbc2fb7220 */ /* 0x000fe20000410000 */
[----:B------:R-:W-:Y:S01]  /*2210*/  FADD.FTZ R41, R228, R41 ;  /* 0x00000029e4297221 */ /* 0x000fe20000010000 */
[-C--:B------:R-:W-:Y:S01]  /*2220*/  FFMA.FTZ R17, R220, R228.reuse, R17 ;  /* 0x000000e4dc117223 */ /* 0x080fe20000010011 */
[----:B------:R-:W-:Y:S01]  /*2230*/  FMUL.FTZ R209, R163, R228 ;  /* 0x000000e4a3d17220 */ /* 0x000fe20000410000 */
[----:B------:R-:W-:Y:S01]  /*2240*/  FMUL.FTZ R228, R178, R201 ;  /* 0x000000c9b2e47220 */ /* 0x000fe20000410000 */
[----:B------:R-:W-:Y:S01]  /*2250*/  FADD.FTZ R75, R78, R91 ;  /* 0x0000005b4e4b7221 */ /* 0x000fe20000010000 */
[----:B------:R-:W-:Y:S01]  /*2260*/  FFMA.FTZ R76, R92, R91, R73 ;  /* 0x0000005b5c4c7223 */ /* 0x000fe20000010049 */
[----:B------:R-:W-:Y:S01]  /*2270*/  FADD.FTZ R30, R201, R30 ;  /* 0x0000001ec91e7221 */ /* 0x000fe20000010000 */
[----:B------:R-:W-:Y:S01]  /*2280*/  FFMA.FTZ R6, R251, R201, R6 ;  /* 0x000000c9fb067223 */ /* 0x000fe20000010006 */
[----:B------:R-:W-:Y:S01]  /*2290*/  SHF.L.U32 R219, R219, 0x10, RZ ;  /* 0x00000010dbdb7819 */ /* 0x000fe200000006ff */
[----:B------:R-:W-:Y:S01]  /*22a0*/  FMUL.FTZ R201, R194, R72 ;  /* 0x00000048c2c97220 */ /* 0x000fe20000410000 */
[----:B------:R-:W-:Y:S01]  /*22b0*/  FADD.FTZ R72, R75, R228 ;  /* 0x000000e44b487221 */ /* 0x000fe20000010000 */
[----:B------:R-:W-:-:S02]  /*22c0*/  FFMA.FTZ R73, R251, R228, R76 ;  /* 0x000000e4fb497223 */ /* 0x000fc4000001004c */
[----:B------:R-:W-:Y:S01]  /*22d0*/  FMUL.FTZ R236, R179, R219 ;  /* 0x000000dbb3ec7220 */ /* 0x000fe20000410000 */
[----:B------:R-:W-:Y:S01]  /*22e0*/  FADD.FTZ R75, R72, R93 ;  /* 0x0000005d484b7221 */ /* 0x000fe20000010000 */
[----:B------:R-:W-:Y:S01]  /*22f0*/  FFMA.FTZ R72, R216, R93, R73 ;  /* 0x0000005dd8487223 */ /* 0x000fe20000010049 */
[----:B------:R-:W-:Y:S01]  /*2300*/  FADD.FTZ R32, R219, R32 ;  /* 0x00000020db207221 */ /* 0x000fe20000010000 */
[----:B------:R-:W-:Y:S01]  /*2310*/  FFMA.FTZ R8, R201, R219, R8 ;  /* 0x000000dbc9087223 */ /* 0x000fe20000010008 */
[----:B------:R-:W-:Y:S01]  /*2320*/  FMUL.FTZ R219, R194, R74 ;  /* 0x0000004ac2db7220 */ /* 0x000fe20000410000 */
[----:B------:R-:W-:Y:S01]  /*2330*/  FADD.FTZ R74, R75, R236 ;  /* 0x000000ec4b4a7221 */ /* 0x000fe20000010000 */
[----:B------:R-:W-:Y:S01]  /*2340*/  FFMA.FTZ R75, R201, R236, R72 ;  /* 0x000000ecc94b7223 */ /* 0x000fe20000010048 */
[----:B------:R-:W-:Y:S02]  /*2350*/  FMUL.FTZ R238, R180, R203 ;  /* 0x000000cbb4ee7220 */ /* 0x000fe40000410000 */
[----:B------:R-:W-:Y:S01]  /*2360*/  FADD.FTZ R73, R74, R89 ;  /* 0x000000594a497221 */ /* 0x000fe20000010000 */
[----:B------:R-:W-:Y:S01]  /*2370*/  FFMA.FTZ R72, R94, R89, R75 ;  /* 0x000000595e487223 */ /* 0x000fe2000001004b */
[----:B------:R-:W-:-:S02]  /*2380*/  FADD.FTZ R34, R203, R34 ;  /* 0x00000022cb227221 */ /* 0x000fc40000010000 */
[----:B------:R-:W-:Y:S01]  /*2390*/  FADD.FTZ R74, R73, R238 ;  /* 0x000000ee494a7221 */ /* 0x000fe20000010000 */
[C---:B------:R-:W-:Y:S01]  /*23a0*/  FFMA.FTZ R73, R219.reuse, R238, R72 ;  /* 0x000000eedb497223 */ /* 0x040fe20000010048 */
[----:B------:R-:W-:Y:S01]  /*23b0*/  FFMA.FTZ R10, R219, R203, R10 ;  /* 0x000000cbdb0a7223 */ /* 0x000fe2000001000a */
[----:B------:R-:W-:Y:S01]  /*23c0*/  FMUL.FTZ R203, R194, R80 ;  /* 0x00000050c2cb7220 */ /* 0x000fe20000410000 */
[----:B------:R-:W-:Y:S01]  /*23d0*/  FMUL.FTZ R80, R181, R211 ;  /* 0x000000d3b5507220 */ /* 0x000fe20000410000 */
[----:B------:R-:W-:Y:S01]  /*23e0*/  FADD.FTZ R75, R74, R99 ;  /* 0x000000634a4b7221 */ /* 0x000fe20000010000 */
[----:B------:R-:W-:Y:S01]  /*23f0*/  FFMA.FTZ R72, R218, R99, R73 ;  /* 0x00000063da487223 */ /* 0x000fe20000010049 */
[----:B------:R-:W-:Y:S02]  /*2400*/  FADD.FTZ R36, R211, R36 ;  /* 0x00000024d3247221 */ /* 0x000fe40000010000 */
[----:B------:R-:W-:Y:S01]  /*2410*/  FADD.FTZ R74, R75, R80 ;  /* 0x000000504b4a7221 */ /* 0x000fe20000010000 */
[C---:B------:R-:W-:Y:S01]  /*2420*/  FFMA.FTZ R73, R203.reuse, R80, R72 ;  /* 0x00000050cb497223 */ /* 0x040fe20000010048 */
[----:B------:R-:W-:Y:S01]  /*2430*/  FFMA.FTZ R12, R203, R211, R12 ;  /* 0x000000d3cb0c7223 */ /* 0x000fe2000001000c */
[----:B------:R-:W-:Y:S01]  /*2440*/  FMUL.FTZ R211, R194, R82 ;  /* 0x00000052c2d37220 */ /* 0x000fe20000410000 */
[----:B------:R-:W-:Y:S01]  /*2450*/  FMUL.FTZ R82, R182, R215 ;  /* 0x000000d7b6527220 */ /* 0x000fe20000410000 */
[----:B------:R-:W-:Y:S01]  /*2460*/  FADD.FTZ R75, R74, R101 ;  /* 0x000000654a4b7221 */ /* 0x000fe20000010000 */
[----:B------:R-:W-:Y:S01]  /*2470*/  FFMA.FTZ R72, R100, R101, R73 ;  /* 0x0000006564487223 */ /* 0x000fe20000010049 */
[----:B------:R-:W-:-:S02]  /*2480*/  SHF.L.U32 R227, R227, 0x10, RZ ;  /* 0x00000010e3e37819 */ /* 0x000fc400000006ff */
        /* <DEDUP_REMOVED lines=15> */
[----:B------:R-:W-:-:S03]  /*2580*/  FFMA.FTZ R72, R102, R105, R75 ;  /* 0x0000006966487223 */ /* 0x000fc6000001004b */
        /* <DEDUP_REMOVED lines=16> */
[----:B------:R-:W-:-:S02]  /*2690*/  FADD.FTZ R46, R223, R46 ;  /* 0x0000002edf2e7221 */ /* 0x000fc40000010000 */
[----:B------:R-:W-:Y:S01]  /*26a0*/  FADD.FTZ R74, R75, R98 ;  /* 0x000000624b4a7221 */ /* 0x000fe20000010000 */
[C---:B------:R-:W-:Y:S01]  /*26b0*/  FFMA.FTZ R73, R221.reuse, R98, R72 ;  /* 0x00000062dd497223 */ /* 0x040fe20000010048 */
[----:B------:R-:W-:Y:S01]  /*26c0*/  FFMA.FTZ R22, R221, R223, R22 ;  /* 0x000000dfdd167223 */ /* 0x000fe20000010016 */
[----:B------:R-:W-:Y:S01]  /*26d0*/  FMUL.FTZ R223, R194, R230 ;  /* 0x000000e6c2df7220 */ /* 0x000fe20000410000 */
[----:B------:R-:W-:Y:S01]  /*26e0*/  UMOV UR4, 0xffffffff ;  /* 0xffffffff00047882 */ /* 0x000fe20000000000 */
[----:B------:R-:W-:Y:S01]  /*26f0*/  FMUL.FTZ R230, R187, R225 ;  /* 0x000000e1bbe67220 */ /* 0x000fe20000410000 */
[----:B------:R-:W-:Y:S01]  /*2700*/  FADD.FTZ R75, R74, R107 ;  /* 0x0000006b4a4b7221 */ /* 0x000fe20000010000 */
[----:B------:R-:W-:Y:S01]  /*2710*/  FFMA.FTZ R72, R108, R107, R73 ;  /* 0x0000006b6c487223 */ /* 0x000fe20000010049 */
[----:B------:R-:W-:Y:S01]  /*2720*/  LOP3.LUT P2, RZ, R114, 0x1f, RZ, 0xc0, !PT ;  /* 0x0000001f72ff7812 */ /* 0x000fe2000784c0ff */
        /* <DEDUP_REMOVED lines=27> */
.L_x_58:
[----:B------:R-:W-:Y:S01]  /*28e0*/  LOP3.LUT P3, RZ, R195, 0xff, RZ, 0xc0, !PT ;  /* 0x000000ffc3ff7812 */ /* 0x000fe2000786c0ff */
[----:B01----:R-:W-:Y:S01]  /*28f0*/  FADD.FTZ R72, R72, R75 ;  /* 0x0000004b48487221 */ /* 0x003fe20000010000 */
[----:B--2---:R-:W-:Y:S01]  /*2900*/  FADD.FTZ R73, R73, R74 ;  /* 0x0000004a49497221 */ /* 0x004fe20000010000 */
[----:B------:R-:W-:Y:S10]  /*2910*/  @P2 BRA `(.L_x_46) ;  /* 0x0000000000242947 */ /* 0x000ff40003800000 */
[----:B------:R-:W0:Y:S01]  /*2920*/  S2UR UR5, SR_CgaCtaId ;  /* 0x00000000000579c3 */ /* 0x000e220000008800 */
[----:B------:R-:W-:Y:S01]  /*2930*/  SHF.R.U32.HI R74, RZ, 0x5, R114 ;  /* 0x00000005ff4a7819 */ /* 0x000fe20000011672 */
[----:B------:R-:W-:-:S03]  /*2940*/  UMOV UR4, 0x400 ;  /* 0x0000040000047882 */ /* 0x000fc60000000000 */
[----:B------:R-:W-:-:S04]  /*2950*/  LOP3.LUT R75, R74, 0x7fffffc, RZ, 0xc0, !PT ;  /* 0x07fffffc4a4b7812 */ /* 0x000fc800078ec0ff */
[----:B------:R-:W-:-:S04]  /*2960*/  @!P3 IADD3 R75, R75, 0x4, RZ ;  /* 0x000000044b4bb810 */ /* 0x000fc80007ffe0ff */
[----:B------:R-:W-:Y:S01]  /*2970*/  LOP3.LUT R74, R75, 0x3, R74, 0xf8, !PT ;  /* 0x000000034b4a7812 */ /* 0x000fe200078ef84a */
[----:B0-----:R-:W-:-:S06]  /*2980*/  ULEA UR4, UR5, UR4, 0x18 ;  /* 0x0000000405047291 */ /* 0x001fcc000f8ec03f */
[----:B------:R-:W-:-:S05]  /*2990*/  LEA R74, R74, UR4, 0x3 ;  /* 0x000000044a4a7c11 */ /* 0x000fca000f8e18ff */
[----:B------:R0:W-:Y:S02]  /*29a0*/  STS.64 [R74+0x5000], R72 ;  /* 0x005000484a007388 */ /* 0x0001e40000000a00 */
.L_x_46:
[----:B------:R-:W-:Y:S05]  /*29b0*/  WARPSYNC.ALL ;  /* 0x0000000000007948 */ /* 0x000fea0003800000 */
[----:B------:R-:W1:Y:S08]  /*29c0*/  S2UR UR5, SR_CgaCtaId ;  /* 0x00000000000579c3 */ /* 0x000e700000008800 */
[----:B------:R-:W-:Y:S01]  /*29d0*/  BAR.SYNC.DEFER_BLOCKING 0x0 ;  /* 0x0000000000007b1d */ /* 0x000fe20000010000 */
[----:B0-----:R-:W-:-:S02]  /*29e0*/  SHF.R.U32.HI R72, RZ, 0x5, R114 ;  /* 0x00000005ff487819 */ /* 0x001fc40000011672 */
[----:B------:R-:W-:Y:S02]  /*29f0*/  ISETP.NE.U32.AND P2, PT, RZ, UR14, PT ;  /* 0x0000000eff007c0c */ /* 0x000fe4000bf45070 */
[----:B------:R-:W-:Y:S01]  /*2a00*/  LOP3.LUT R72, R72, 0x7fffffc, RZ, 0xc0, !PT ;  /* 0x07fffffc48487812 */ /* 0x000fe200078ec0ff */
[----:B------:R-:W-:Y:S01]  /*2a10*/  UMOV UR4, 0x400 ;  /* 0x0000040000047882 */ /* 0x000fe20000000000 */
[----:B------:R-:W-:Y:S02]  /*2a20*/  ISETP.NE.AND.EX P2, PT, RZ, UR15, PT, P2 ;  /* 0x0000000fff007c0c */ /* 0x000fe4000bf45320 */
[----:B------:R-:W-:Y:S02]  /*2a30*/  @!P3 IADD3 R72, R72, 0x4, RZ ;  /* 0x000000044848b810 */ /* 0x000fe40007ffe0ff */
[----:B------:R-:W-:Y:S01]  /*2a40*/  IADD3 R146, R146, UR16, RZ ;  /* 0x0000001092927c10 */ /* 0x000fe2000fffe0ff */
[----:B-1----:R-:W-:-:S06]  /*2a50*/  ULEA UR4, UR5, UR4, 0x18 ;  /* 0x0000000405047291 */ /* 0x002fcc000f8ec03f */
[----:B------:R-:W-:-:S05]  /*2a60*/  LEA R195, R72, UR4, 0x3 ;  /* 0x0000000448c37c11 */ /* 0x000fca000f8e18ff */
        /* <DEDUP_REMOVED lines=12> */
[----:B------:R-:W-:-:S05]  /*2b30*/  FSEL R72, R72, RZ, !P4 ;  /* 0x000000ff48487208 */ /* 0x000fca0006000000 */
[-CC-:B------:R-:W-:Y:S01]  /*2b40*/  FFMA.FTZ R0, R0, R73.reuse, R72.reuse ;  /* 0x0000004900007223 */ /* 0x180fe20000010048 */
        /* <DEDUP_REMOVED lines=38> */
[--C-:B------:R-:W-:Y:S01]  /*2db0*/  FFMA.FTZ R73, R223, R73, R72.reuse ;  /* 0x00000049df497223 */ /* 0x100fe20000010048 */
[----:B-----5:R-:W-:Y:S01]  /*2dc0*/  @P1 PRMT R72, R67, 0x7632, R72 ;  /* 0x0000763243481816 */ /* 0x020fe20000000048 */
[----:B------:R-:W-:Y:S01]  /*2dd0*/  FADD.FTZ R235, R110, -R235 ;  /* 0x800000eb6eeb7221 */ /* 0x000fe20000010000 */
[----:B------:R-:W-:Y:S01]  /*2de0*/  FADD.FTZ R195, R210, -R83 ;  /* 0x80000053d2c37221 */ /* 0x000fe20000010000 */
[----:B------:R-:W-:Y:S01]  /*2df0*/  FADD.FTZ R241, R204, -R241 ;  /* 0x800000f1ccf17221 */ /* 0x000fe20000010000 */
[----:B------:R-:W-:Y:S01]  /*2e00*/  @P1 SHF.L.U32 R76, R72, 0x10, RZ ;  /* 0x00000010484c1819 */ /* 0x000fe200000006ff */
[----:B------:R-:W-:Y:S01]  /*2e10*/  FMUL.FTZ R83, R194, R235 ;  /* 0x000000ebc2537220 */ /* 0x000fe20000410000 */
[----:B------:R-:W-:Y:S01]  /*2e20*/  @P1 SHF.L.U32 R72, R66, 0x10, RZ ;  /* 0x0000001042481819 */ /* 0x000fe200000006ff */
[----:B------:R-:W-:Y:S01]  /*2e30*/  FADD.FTZ R233, R202, -R233 ;  /* 0x800000e9cae97221 */ /* 0x000fe20000010000 */
[----:B------:R-:W-:Y:S01]  /*2e40*/  FADD.FTZ R197, R197, -R74 ;  /* 0x8000004ac5c57221 */ /* 0x000fe20000010000 */
[----:B------:R-:W-:Y:S01]  /*2e50*/  @P1 SHF.L.U32 R74, R67, 0x10, RZ ;  /* 0x00000010434a1819 */ /* 0x000fe200000006ff */
[----:B------:R-:W-:Y:S01]  /*2e60*/  FADD.FTZ R95, R95, -R0 ;  /* 0x800000005f5f7221 */ /* 0x000fe20000010000 */
[--C-:B------:R-:W-:Y:S01]  /*2e70*/  @P1 FADD.FTZ R83, R83, R72.reuse ;  /* 0x0000004853531221 */ /* 0x100fe20000010000 */
[----:B------:R-:W-:Y:S01]  /*2e80*/  FMUL.FTZ R231, R194, R241 ;  /* 0x000000f1c2e77220 */ /* 0x000fe20000410000 */
[----:B------:R-:W-:Y:S01]  /*2e90*/  @P1 PRMT R72, R64, 0x7632, R72 ;  /* 0x0000763240481816 */ /* 0x000fe20000000048 */
[----:B------:R-:W-:Y:S01]  /*2ea0*/  FADD.FTZ R111, R208, -R111 ;  /* 0x8000006fd06f7221 */ /* 0x000fe20000010000 */
[----:B------:R-:W-:Y:S01]  /*2eb0*/  FADD.FTZ R91, R91, -R92 ;  /* 0x8000005c5b5b7221 */ /* 0x000fe20000010000 */
[----:B------:R-:W-:Y:S01]  /*2ec0*/  @P1 PRMT R0, R66, 0x7632, R0 ;  /* 0x0000763242001816 */ /* 0x000fe20000000000 */
[----:B------:R-:W-:Y:S01]  /*2ed0*/  FADD.FTZ R105, R105, -R102 ;  /* 0x8000006669697221 */ /* 0x000fe20000010000 */
[----:B------:R-:W-:Y:S01]  /*2ee0*/  FMUL.FTZ R75, R194, R233 ;  /* 0x000000e9c24b7220 */ /* 0x000fe20000410000 */
[----:B------:R-:W-:Y:S01]  /*2ef0*/  FADD.FTZ R237, R222, -R237 ;  /* 0x800000eddeed7221 */ /* 0x000fe20000010000 */
[----:B------:R-:W-:Y:S01]  /*2f00*/  FADD.FTZ R73, R230, -R73 ;  /* 0x80000049e6497221 */ /* 0x000fe20000010000 */
[----:B------:R-:W-:Y:S01]  /*2f10*/  FMUL.FTZ R233, R194, R197 ;  /* 0x000000c5c2e97220 */ /* 0x000fe20000410000 */
[----:B------:R-:W-:Y:S01]  /*2f20*/  FADD.FTZ R96, R96, -R217 ;  /* 0x800000d960607221 */ /* 0x000fe20000010000 */
[----:B------:R-:W-:Y:S01]  /*2f30*/  @P1 FADD.FTZ R231, R231, R74 ;  /* 0x0000004ae7e71221 */ /* 0x000fe20000010000 */
[----:B------:R-:W-:Y:S01]  /*2f40*/  @P1 SHF.L.U32 R72, R72, 0x10, RZ ;  /* 0x0000001048481819 */ /* 0x000fe200000006ff */
[----:B------:R-:W-:Y:S01]  /*2f50*/  FADD.FTZ R229, R212, -R81 ;  /* 0x80000051d4e57221 */ /* 0x000fe20000010000 */
[C---:B------:R-:W-:Y:S01]  /*2f60*/  FMUL.FTZ R79, R194.reuse, R111 ;  /* 0x0000006fc24f7220 */ /* 0x040fe20000410000 */
[----:B------:R-:W-:Y:S01]  /*2f70*/  FMUL.FTZ R217, R194, R91 ;  /* 0x0000005bc2d97220 */ /* 0x000fe20000410000 */
[----:B------:R-:W-:Y:S01]  /*2f80*/  @P1 SHF.L.U32 R74, R0, 0x10, RZ ;  /* 0x00000010004a1819 */ /* 0x000fe200000006ff */
[----:B------:R-:W-:Y:S01]  /*2f90*/  FMUL.FTZ R91, R194, R105 ;  /* 0x00000069c25b7220 */ /* 0x000fe20000410000 */
[----:B------:R-:W-:-:S02]  /*2fa0*/  @P1 IMAD.U32 R0, R65, 0x10000, RZ ;  /* 0x0001000041001824 */ /* 0x000fc400078e00ff */
[C---:B------:R-:W-:Y:S01]  /*2fb0*/  FMUL.FTZ R225, R194.reuse, R237 ;  /* 0x000000edc2e17220 */ /* 0x040fe20000410000 */
[C---:B------:R-:W-:Y:S01]  /*2fc0*/  FMUL.FTZ R105, R194.reuse, R73 ;  /* 0x00000049c2697220 */ /* 0x040fe20000410000 */
[----:B------:R-:W-:Y:S01]  /*2fd0*/  @P1 FADD.FTZ R233, R233, R76 ;  /* 0x0000004ce9e91221 */ /* 0x000fe20000010000 */
[----:B------:R-:W-:Y:S01]  /*2fe0*/  @P1 PRMT R73, R65, 0x7632, R73 ;  /* 0x0000763241491816 */ /* 0x000fe20000000049 */
[----:B------:R-:W-:Y:S01]  /*2ff0*/  FMUL.FTZ R229, R194, R229 ;  /* 0x000000e5c2e57220 */ /* 0x000fe20000410000 */
[----:B------:R-:W-:Y:S01]  /*3000*/  @P1 SHF.L.U32 R76, R63, 0x10, RZ ;  /* 0x000000103f4c1819 */ /* 0x000fe200000006ff */
[----:B------:R-:W-:Y:S01]  /*3010*/  @P1 FADD.FTZ R79, R79, R72 ;  /* 0x000000484f4f1221 */ /* 0x000fe20000010000 */
[----:B------:R-:W-:Y:S01]  /*3020*/  @P1 FADD.FTZ R75, R75, R0 ;  /* 0x000000004b4b1221 */ /* 0x000fe20000010000 */
[----:B------:R-:W-:Y:S01]  /*3030*/  @P1 PRMT R72, R62, 0x7632, R72 ;  /* 0x000076323e481816 */ /* 0x000fe20000000048 */
[----:B------:R-:W-:Y:S01]  /*3040*/  @P1 FADD.FTZ R225, R225, R74 ;  /* 0x0000004ae1e11221 */ /* 0x000fe20000010000 */
[----:B------:R-:W-:Y:S01]  /*3050*/  @P1 SHF.L.U32 R0, R64, 0x10, RZ ;  /* 0x0000001040001819 */ /* 0x000fe200000006ff */
[----:B------:R-:W-:Y:S01]  /*3060*/  FADD.FTZ R239, R214, -R239 ;  /* 0x800000efd6ef7221 */ /* 0x000fe20000010000 */
[----:B------:R-:W-:Y:S01]  /*3070*/  FMUL.FTZ R77, R194, R95 ;  /* 0x0000005fc24d7220 */ /* 0x000fe20000410000 */
[----:B------:R-:W-:Y:S01]  /*3080*/  @P1 SHF.L.U32 R74, R73, 0x10, RZ ;  /* 0x00000010494a1819 */ /* 0x000fe200000006ff */
[----:B------:R-:W-:Y:S01]  /*3090*/  @P1 FADD.FTZ R229, R229, R76 ;  /* 0x0000004ce5e51221 */ /* 0x000fe20000010000 */
[----:B------:R-:W-:Y:S01]  /*30a0*/  @P1 PRMT R73, R63, 0x7632, R73 ;  /* 0x000076323f491816 */ /* 0x000fe20000000049 */
[----:B------:R-:W-:Y:S01]  /*30b0*/  FADD.FTZ R245, R206, -R245 ;  /* 0x800000f5cef57221 */ /* 0x000fe20000010000 */
[----:B------:R-:W-:Y:S01]  /*30c0*/  @P1 SHF.L.U32 R76, R72, 0x10, RZ ;  /* 0x00000010484c1819 */ /* 0x000fe200000006ff */
[----:B------:R-:W-:Y:S01]  /*30d0*/  FADD.FTZ R94, R89, -R94 ;  /* 0x8000005e595e7221 */ /* 0x000fe20000010000 */
[----:B------:R-:W-:Y:S01]  /*30e0*/  @P1 SHF.L.U32 R72, R61, 0x10, RZ ;  /* 0x000000103d481819 */ /* 0x000fe200000006ff */
[C---:B------:R-:W-:Y:S01]  /*30f0*/  FMUL.FTZ R81, R194.reuse, R239 ;  /* 0x000000efc2517220 */ /* 0x040fe20000410000 */
[----:B------:R-:W-:Y:S01]  /*3100*/  FMUL.FTZ R89, R194, R195 ;  /* 0x000000c3c2597220 */ /* 0x000fe20000410000 */
[----:B------:R-:W-:Y:S01]  /*3110*/  @P1 FADD.FTZ R77, R77, R0 ;  /* 0x000000004d4d1221 */ /* 0x000fe20000010000 */
[----:B------:R-:W-:Y:S01]  /*3120*/  @P1 SHF.L.U32 R0, R73, 0x10, RZ ;  /* 0x0000001049001819 */ /* 0x000fe200000006ff */
[----:B------:R-:W-:Y:S01]  /*3130*/  FADD.FTZ R207, R84, -R207 ;  /* 0x800000cf54cf7221 */ /* 0x000fe20000010000 */
[----:B------:R-:W-:Y:S01]  /*3140*/  FMUL.FTZ R235, R194, R245 ;  /* 0x000000f5c2eb7220 */ /* 0x000fe20000410000 */
[----:B------:R-:W-:Y:S01]  /*3150*/  @P1 FADD.FTZ R81, R81, R74 ;  /* 0x0000004a51511221 */ /* 0x000fe20000010000 */
[--C-:B------:R-:W-:Y:S01]  /*3160*/  @P1 FADD.FTZ R89, R89, R72.reuse ;  /* 0x0000004859591221 */ /* 0x100fe20000010000 */
[----:B------:R-:W-:Y:S01]  /*3170*/  @P1 SHF.L.U32 R74, R62, 0x10, RZ ;  /* 0x000000103e4a1819 */ /* 0x000fe200000006ff */
[----:B------:R-:W-:Y:S01]  /*3180*/  FADD.FTZ R97, R196, -R97 ;  /* 0x80000061c4617221 */ /* 0x000fe20000010000 */
[----:B------:R-:W-:Y:S01]  /*3190*/  @P1 PRMT R72, R60, 0x7632, R72 ;  /* 0x000076323c481816 */ /* 0x000fe20000000048 */
[----:B------:R-:W-:Y:S01]  /*31a0*/  FMUL.FTZ R223, R194, R207 ;  /* 0x000000cfc2df7220 */ /* 0x000fe20000410000 */
[--C-:B------:R-:W-:Y:S01]  /*31b0*/  @P1 FADD.FTZ R235, R235, R0.reuse ;  /* 0x00000000ebeb1221 */ /* 0x100fe20000010000 */
[----:B------:R-:W-:Y:S01]  /*31c0*/  @P1 PRMT R0, R61, 0x7632, R0 ;  /* 0x000076323d001816 */ /* 0x000fe20000000000 */
[----:B------:R-:W-:Y:S01]  /*31d0*/  FADD.FTZ R205, R232, -R205 ;  /* 0x800000cde8cd7221 */ /* 0x000fe20000010000 */
[----:B------:R-:W-:Y:S01]  /*31e0*/  FADD.FTZ R234, R87, -R234 ;  /* 0x800000ea57ea7221 */ /* 0x000fe20000010000 */
[----:B------:R-:W-:Y:S01]  /*31f0*/  @P1 SHF.L.U32 R72, R72, 0x10, RZ ;  /* 0x0000001048481819 */ /* 0x000fe200000006ff */
[----:B------:R-:W-:Y:S01]  /*3200*/  FMUL.FTZ R87, R194, R97 ;  /* 0x00000061c2577220 */ /* 0x000fe20000410000 */
[----:B------:R-:W-:Y:S01]  /*3210*/  @P1 FADD.FTZ R223, R223, R74 ;  /* 0x0000004adfdf1221 */ /* 0x000fe20000010000 */
[----:B------:R-:W-:Y:S01]  /*3220*/  @P1 SHF.L.U32 R74, R0, 0x10, RZ ;  /* 0x00000010004a1819 */ /* 0x000fe200000006ff */
[----:B------:R-:W-:Y:S01]  /*3230*/  FADD.FTZ R199, R85, -R86 ;  /* 0x8000005655c77221 */ /* 0x000fe20000010000 */
[----:B------:R-:W-:Y:S01]  /*3240*/  @P1 PRMT R73, R58, 0x7632, R73 ;  /* 0x000076323a491816 */ /* 0x000fe20000000049 */
[----:B------:R-:W-:Y:S01]  /*3250*/  FADD.FTZ R251, R228, -R251 ;  /* 0x800000fbe4fb7221 */ /* 0x000fe20000010000 */
[----:B------:R-:W-:Y:S01]  /*3260*/  @P1 SHF.L.U32 R0, R60, 0x10, RZ ;  /* 0x000000103c001819 */ /* 0x000fe200000006ff */
[----:B------:R-:W-:Y:S01]  /*3270*/  FADD.FTZ R243, R200, -R243 ;  /* 0x800000f3c8f37221 */ /* 0x000fe20000010000 */
[----:B------:R-:W-:Y:S01]  /*3280*/  FMUL.FTZ R85, R194, R205 ;  /* 0x000000cdc2557220 */ /* 0x000fe20000410000 */
[----:B------:R-:W-:Y:S01]  /*3290*/  @P1 FADD.FTZ R87, R87, R72 ;  /* 0x0000004857571221 */ /* 0x000fe20000010000 */
[----:B------:R-:W-:Y:S01]  /*32a0*/  FADD.FTZ R238, R238, -R219 ;  /* 0x800000dbeeee7221 */ /* 0x000fe20000010000 */
[----:B------:R-:W-:Y:S01]  /*32b0*/  @P1 SHF.L.U32 R72, R73, 0x10, RZ ;  /* 0x0000001049481819 */ /* 0x000fe200000006ff */
[----:B------:R-:W-:Y:S01]  /*32c0*/  FADD.FTZ R90, R90, -R227 ;  /* 0x800000e35a5a7221 */ /* 0x000fe20000010000 */
[C---:B------:R-:W-:Y:S01]  /*32d0*/  FMUL.FTZ R219, R194.reuse, R251 ;  /* 0x000000fbc2db7220 */ /* 0x040fe20000410000 */
[----:B------:R-:W-:Y:S01]  /*32e0*/  FMUL.FTZ R227, R194, R243 ;  /* 0x000000f3c2e37220 */ /* 0x000fe20000410000 */
[--C-:B------:R-:W-:Y:S01]  /*32f0*/  @P1 FADD.FTZ R85, R85, R0.reuse ;  /* 0x0000000055551221 */ /* 0x100fe20000010000 */
[----:B------:R-:W-:Y:S01]  /*3300*/  @P1 PRMT R0, R59, 0x7632, R0 ;  /* 0x000076323b001816 */ /* 0x000fe20000000000 */
[----:B------:R-:W-:Y:S01]  /*3310*/  @P1 FADD.FTZ R219, R219, R72 ;  /* 0x00000048dbdb1221 */ /* 0x000fe20000010000 */
[----:B------:R-:W-:Y:S01]  /*3320*/  @P1 FADD.FTZ R227, R227, R76 ;  /* 0x0000004ce3e31221 */ /* 0x000fe20000010000 */
[----:B------:R-:W-:Y:S01]  /*3330*/  @P1 PRMT R72, R56, 0x7632, R72 ;  /* 0x0000763238481816 */ /* 0x000fe20000000048 */
[----:B------:R-:W-:Y:S01]  /*3340*/  FADD.FTZ R247, R224, -R247 ;  /* 0x800000f7e0f77221 */ /* 0x000fe20000010000 */
[----:B------:R-:W-:Y:S01]  /*3350*/  @P1 SHF.L.U32 R76, R0, 0x10, RZ ;  /* 0x00000010004c1819 */ /* 0x000fe200000006ff */
[----:B------:R-:W-:Y:S01]  /*3360*/  FADD.FTZ R201, R236, -R201 ;  /* 0x800000c9ecc97221 */ /* 0x000fe20000010000 */
[----:B------:R-:W-:Y:S01]  /*3370*/  @P1 SHF.L.U32 R0, R58, 0x10, RZ ;  /* 0x000000103a001819 */ /* 0x000fe200000006ff */
[----:B------:R-:W-:Y:S01]  /*3380*/  FMUL.FTZ R207, R194, R247 ;  /* 0x000000f7c2cf7220 */ /* 0x000fe20000410000 */
[----:B------:R-:W-:Y:S01]  /*3390*/  @P1 SHF.L.U32 R72, R72, 0x10, RZ ;  /* 0x0000001048481819 */ /* 0x000fe200000006ff */
[----:B------:R-:W-:Y:S01]  /*33a0*/  FADD.FTZ R88, R88, -R215 ;  /* 0x800000d758587221 */ /* 0x000fe20000010000 */
[----:B------:R-:W-:Y:S01]  /*33b0*/  FADD.FTZ R103, R198, -R103 ;  /* 0x80000067c6677221 */ /* 0x000fe20000010000 */
[----:B------:R-:W-:Y:S01]  /*33c0*/  FMUL.FTZ R215, R194, R201 ;  /* 0x000000c9c2d77220 */ /* 0x000fe20000410000 */
[--C-:B------:R-:W-:Y:S01]  /*33d0*/  @P1 FADD.FTZ R217, R217, R0.reuse ;  /* 0x00000000d9d91221 */ /* 0x100fe20000010000 */
[----:B------:R-:W-:Y:S01]  /*33e0*/  @P1 PRMT R0, R57, 0x7632, R0 ;  /* 0x0000763239001816 */ /* 0x000fe20000000000 */
[--C-:B------:R-:W-:Y:S01]  /*33f0*/  @P1 FADD.FTZ R207, R207, R72.reuse ;  /* 0x00000048cfcf1221 */ /* 0x100fe20000010000 */
[----:B------:R-:W-:Y:S01]  /*3400*/  FADD.FTZ R98, R98, -R221 ;  /* 0x800000dd62627221 */ /* 0x000fe20000010000 */
[----:B------:R-:W-:Y:S01]  /*3410*/  @P1 PRMT R72, R53, 0x7632, R72 ;  /* 0x0000763235481816 */ /* 0x000fe20000000048 */
[----:B------:R-:W-:Y:S01]  /*3420*/  FADD.FTZ R203, R80, -R203 ;  /* 0x800000cb50cb7221 */ /* 0x000fe20000010000 */
[----:B------:R-:W-:Y:S01]  /*3430*/  FMUL.FTZ R221, R194, R103 ;  /* 0x00000067c2dd7220 */ /* 0x000fe20000410000 */
[----:B------:R-:W-:Y:S01]  /*3440*/  @P1 FADD.FTZ R215, R215, R76 ;  /* 0x0000004cd7d71221 */ /* 0x000fe20000010000 */
[----:B------:R-:W-:Y:S01]  /*3450*/  @P1 SHF.L.U32 R76, R0, 0x10, RZ ;  /* 0x00000010004c1819 */ /* 0x000fe200000006ff */
[----:B------:R-:W-:Y:S01]  /*3460*/  FADD.FTZ R93, R93, -R216 ;  /* 0x800000d85d5d7221 */ /* 0x000fe20000010000 */
[----:B------:R-:W-:Y:S01]  /*3470*/  @P1 SHF.L.U32 R0, R56, 0x10, RZ ;  /* 0x0000001038001819 */ /* 0x000fe200000006ff */
[----:B------:R-:W-:Y:S01]  /*3480*/  FADD.FTZ R249, R226, -R249 ;  /* 0x800000f9e2f97221 */ /* 0x000fe20000010000 */
[----:B------:R-:W-:Y:S01]  /*3490*/  FMUL.FTZ R205, R194, R199 ;  /* 0x000000c7c2cd7220 */ /* 0x000fe20000410000 */
[----:B------:R-:W-:Y:S01]  /*34a0*/  @P1 SHF.L.U32 R72, R72, 0x10, RZ ;  /* 0x0000001048481819 */ /* 0x000fe200000006ff */
[----:B------:R-:W-:Y:S01]  /*34b0*/  FMUL.FTZ R203, R194, R203 ;  /* 0x000000cbc2cb7220 */ /* 0x000fe20000410000 */
[----:B------:R-:W-:Y:S01]  /*34c0*/  @P1 FADD.FTZ R221, R221, R74 ;  /* 0x0000004adddd1221 */ /* 0x000fe20000010000 */
[----:B------:R-:W-:Y:S01]  /*34d0*/  FADD.FTZ R104, R213, -R104 ;  /* 0x80000068d5687221 */ /* 0x000fe20000010000 */
[----:B------:R-:W-:Y:S01]  /*34e0*/  @P1 SHF.L.U32 R74, R59, 0x10, RZ ;  /* 0x000000103b4a1819 */ /* 0x000fe200000006ff */
[----:B------:R-:W-:Y:S01]  /*34f0*/  FADD.FTZ R82, R82, -R211 ;  /* 0x800000d352527221 */ /* 0x000fe20000010000 */
[C---:B------:R-:W-:Y:S01]  /*3500*/  FMUL.FTZ R213, R194.reuse, R93 ;  /* 0x0000005dc2d57220 */ /* 0x040fe20000410000 */
[----:B------:R-:W-:Y:S01]  /*3510*/  FMUL.FTZ R211, R194, R249 ;  /* 0x000000f9c2d37220 */ /* 0x000fe20000410000 */
[----:B------:R-:W-:Y:S01]  /*3520*/  @P1 FADD.FTZ R205, R205, R0 ;  /* 0x00000000cdcd1221 */ /* 0x000fe20000010000 */
[----:B------:R-:W-:Y:S01]  /*3530*/  @P1 PRMT R73, R55, 0x7632, R73 ;  /* 0x0000763237491816 */ /* 0x000fe20000000049 */
[----:B------:R-:W-:Y:S01]  /*3540*/  @P1 FADD.FTZ R203, R203, R72 ;  /* 0x00000048cbcb1221 */ /* 0x000fe20000010000 */
[----:B------:R-:W-:Y:S01]  /*3550*/  @P1 PRMT R0, R54, 0x7632, R0 ;  /* 0x0000763236001816 */ /* 0x000fe20000000000 */
[----:B------:R-:W-:Y:S01]  /*3560*/  FADD.FTZ R99, R99, -R218 ;  /* 0x800000da63637221 */ /* 0x000fe20000010000 */
[----:B------:R-:W-:Y:S01]  /*3570*/  @P1 PRMT R72, R52, 0x7632, R72 ;  /* 0x0000763234481816 */ /* 0x000fe20000000048 */
[----:B------:R-:W-:Y:S01]  /*3580*/  FADD.FTZ R220, R209, -R220 ;  /* 0x800000dcd1dc7221 */ /* 0x000fe20000010000 */
[----:B------:R-:W-:Y:S01]  /*3590*/  @P1 FADD.FTZ R213, R213, R74 ;  /* 0x0000004ad5d51221 */ /* 0x000fe20000010000 */
[----:B------:R-:W-:Y:S01]  /*35a0*/  FMUL.FTZ R209, R194, R234 ;  /* 0x000000eac2d17220 */ /* 0x000fe20000410000 */
[----:B------:R-:W-:-:S02]  /*35b0*/  @P1 IMAD.U32 R74, R57, 0x10000, RZ ;  /* 0x00010000394a1824 */ /* 0x000fc400078e00ff */
[----:B------:R-:W-:Y:S01]  /*35c0*/  @P1 FADD.FTZ R211, R211, R76 ;  /* 0x0000004cd3d31221 */ /* 0x000fe20000010000 */
[----:B------:R-:W-:Y:S01]  /*35d0*/  @P1 SHF.L.U32 R78, R73, 0x10, RZ ;  /* 0x00000010494e1819 */ /* 0x000fe200000006ff */
[----:B------:R-:W-:Y:S01]  /*35e0*/  FMUL.FTZ R199, R194, R82 ;  /* 0x00000052c2c77220 */ /* 0x000fe20000410000 */
[----:B------:R-:W-:Y:S01]  /*35f0*/  @P1 SHF.L.U32 R76, R0, 0x10, RZ ;  /* 0x00000010004c1819 */ /* 0x000fe200000006ff */
[C---:B------:R-:W-:Y:S01]  /*3600*/  FMUL.FTZ R111, R194.reuse, R238 ;  /* 0x000000eec26f7220 */ /* 0x040fe20000410000 */
[----:B------:R-:W-:Y:S01]  /*3610*/  @P1 SHF.L.U32 R0, R53, 0x10, RZ ;  /* 0x0000001035001819 */ /* 0x000fe200000006ff */
[----:B------:R-:W-:Y:S01]  /*3620*/  FMUL.FTZ R197, R194, R99 ;  /* 0x00000063c2c57220 */ /* 0x000fe20000410000 */
[----:B------:R-:W-:Y:S01]  /*3630*/  @P1 PRMT R73, R48, 0x7632, R73 ;  /* 0x0000763230491816 */ /* 0x000fe20000000049 */
[----:B------:R-:W-:Y:S01]  /*3640*/  @P1 FADD.FTZ R209, R209, R74 ;  /* 0x0000004ad1d11221 */ /* 0x000fe20000010000 */
[----:B------:R-:W-:Y:S01]  /*3650*/  @P1 SHF.L.U32 R72, R72, 0x10, RZ ;  /* 0x0000001048481819 */ /* 0x000fe200000006ff */
[----:B------:R-:W-:Y:S01]  /*3660*/  FADD.FTZ R108, R107, -R108 ;  /* 0x8000006c6b6c7221 */ /* 0x000fe20000010000 */
[----:B------:R-:W-:Y:S01]  /*3670*/  @P1 SHF.L.U32 R74, R55, 0x10, RZ ;  /* 0x00000010374a1819 */ /* 0x000fe200000006ff */
[----:B------:R-:W-:Y:S01]  /*3680*/  FMUL.FTZ R107, R194, R220 ;  /* 0x000000dcc26b7220 */ /* 0x000fe20000410000 */
[----:B------:R-:W-:Y:S01]  /*3690*/  @P1 FADD.FTZ R199, R199, R76 ;  /* 0x0000004cc7c71221 */ /* 0x000fe20000010000 */
[----:B------:R-:W-:Y:S01]  /*36a0*/  @P1 FADD.FTZ R197, R197, R0 ;  /* 0x00000000c5c51221 */ /* 0x000fe20000010000 */
[----:B------:R-:W-:Y:S01]  /*36b0*/  @P1 SHF.L.U32 R76, R73, 0x10, RZ ;  /* 0x00000010494c1819 */ /* 0x000fe200000006ff */
[----:B------:R-:W-:Y:S01]  /*36c0*/  @P1 FADD.FTZ R111, R111, R72 ;  /* 0x000000486f6f1221 */ /* 0x000fe20000010000 */
[----:B------:R-:W-:Y:S01]  /*36d0*/  FADD.FTZ R101, R101, -R100 ;  /* 0x8000006465657221 */ /* 0x000fe20000010000 */
[----:B------:R-:W-:Y:S01]  /*36e0*/  @P1 SHF.L.U32 R0, R52, 0x10, RZ ;  /* 0x0000001034001819 */ /* 0x000fe200000006ff */
[----:B------:R-:W0:Y:S01]  /*36f0*/  @P2 LDC.64 R72, c[0x0][0x308] ;  /* 0x0000c200ff482b82 */ /* 0x000e220000000a00 */
[C---:B------:R-:W-:Y:S01]  /*3700*/  FMUL.FTZ R195, R194.reuse, R94 ;  /* 0x0000005ec2c37220 */ /* 0x040fe20000410000 */
[C---:B------:R-:W-:Y:S01]  /*3710*/  FMUL.FTZ R103, R194.reuse, R90 ;  /* 0x0000005ac2677220 */ /* 0x040fe20000410000 */
[----:B------:R-:W-:Y:S01]  /*3720*/  FADD.FTZ R106, R109, -R106 ;  /* 0x8000006a6d6a7221 */ /* 0x000fe20000010000 */
[----:B------:R-:W-:Y:S01]  /*3730*/  @P1 FADD.FTZ R107, R107, R74 ;  /* 0x0000004a6b6b1221 */ /* 0x000fe20000010000 */
[----:B------:R-:W-:Y:S01]  /*3740*/  FMUL.FTZ R109, R194, R88 ;  /* 0x00000058c26d7220 */ /* 0x000fe20000410000 */
[----:B------:R-:W-:Y:S01]  /*3750*/  @P1 SHF.L.U32 R74, R54, 0x10, RZ ;  /* 0x00000010364a1819 */ /* 0x000fe200000006ff */
[----:B------:R-:W-:Y:S01]  /*3760*/  FMUL.FTZ R201, R194, R101 ;  /* 0x00000065c2c97220 */ /* 0x000fe20000410000 */
[----:B------:R-:W-:Y:S01]  /*3770*/  @P1 FADD.FTZ R195, R195, R0 ;  /* 0x00000000c3c31221 */ /* 0x000fe20000010000 */
[----:B------:R-:W-:Y:S01]  /*3780*/  @P1 FADD.FTZ R103, R103, R76 ;  /* 0x0000004c67671221 */ /* 0x000fe20000010000 */
[----:B------:R-:W-:Y:S01]  /*3790*/  @P1 PRMT R0, R49, 0x7632, R0 ;  /* 0x0000763231001816 */ /* 0x000fe20000000000 */
[----:B------:R-:W-:Y:S01]  /*37a0*/  @P1 FADD.FTZ R109, R109, R78 ;  /* 0x0000004e6d6d1221 */ /* 0x000fe20000010000 */
[----:B------:R-:W-:Y:S01]  /*37b0*/  @P1 PRMT R76, R50, 0x7632, R76 ;  /* 0x00007632324c1816 */ /* 0x000fe2000000004c */
[----:B------:R-:W-:Y:S01]  /*37c0*/  @P1 FADD.FTZ R201, R201, R74 ;  /* 0x0000004ac9c91221 */ /* 0x000fe20000010000 */
[----:B------:R-:W-:Y:S01]  /*37d0*/  @P1 PRMT R80, R51, 0x7632, R80 ;  /* 0x0000763233501816 */ /* 0x000fe20000000050 */
[C---:B------:R-:W-:Y:S01]  /*37e0*/  FMUL.FTZ R93, R194.reuse, R104 ;  /* 0x00000068c25d7220 */ /* 0x040fe20000410000 */
        /* <DEDUP_REMOVED lines=9> */
[C---:B------:R-:W-:Y:S01]  /*3880*/  FMUL.FTZ R95, R194.reuse, R106 ;  /* 0x0000006ac25f7220 */ /* 0x040fe20000410000 */
[----:B------:R-:W-:Y:S01]  /*3890*/  @P1 SHF.L.U32 R78, R51, 0x10, RZ ;  /* 0x00000010334e1819 */ /* 0x000fe200000006ff */
[----:B------:R-:W-:Y:S01]  /*38a0*/  FMUL.FTZ R99, R194, R108 ;  /* 0x0000006cc2637220 */ /* 0x000fe20000410000 */
[----:B------:R-:W-:-:S02]  /*38b0*/  @P1 IMAD.U32 R74, R50, 0x10000, RZ ;  /* 0x00010000324a1824 */ /* 0x000fc400078e00ff */
[----:B------:R-:W-:Y:S01]  /*38c0*/  @P1 FADD.FTZ R101, R101, R0 ;  /* 0x0000000065651221 */ /* 0x000fe20000010000 */
[----:B------:R-:W-:Y:S01]  /*38d0*/  @P1 FADD.FTZ R97, R97, R76 ;  /* 0x0000004c61611221 */ /* 0x000fe20000010000 */
[----:B------:R-:W-:Y:S01]  /*38e0*/  @P1 FADD.FTZ R105, R105, R80 ;  /* 0x0000005069691221 */ /* 0x000fe20000010000 */
[----:B------:R-:W-:Y:S01]  /*38f0*/  @P2 F2FP.BF16.F32.PACK_AB R84, RZ, R231 ;  /* 0x000000e7ff54223e */ /* 0x000fe200000010ff */
[----:B------:R-:W-:Y:S01]  /*3900*/  @P1 FADD.FTZ R95, R95, R74 ;  /* 0x0000004a5f5f1221 */ /* 0x000fe20000010000 */
[----:B------:R-:W-:Y:S01]  /*3910*/  @P2 F2FP.BF16.F32.PACK_AB R80, RZ, R83 ;  /* 0x00000053ff50223e */ /* 0x000fe200000010ff */
[----:B------:R-:W-:Y:S01]  /*3920*/  @P1 FADD.FTZ R99, R99, R78 ;  /* 0x0000004e63631221 */ /* 0x000fe20000010000 */
[----:B------:R-:W-:Y:S01]  /*3930*/  @P2 F2FP.BF16.F32.PACK_AB R76, RZ, R75 ;  /* 0x0000004bff4c223e */ /* 0x000fe200000010ff */
[----:B0-----:R-:W-:Y:S01]  /*3940*/  @P2 IMAD.WIDE.U32 R72, R192, 0x10, R72 ;  /* 0x00000010c0482825 */ /* 0x001fe200078e0048 */
[----:B------:R-:W-:-:S03]  /*3950*/  @P2 F2FP.BF16.F32.PACK_AB R0, RZ, R77 ;  /* 0x0000004dff00223e */ /* 0x000fc600000010ff */
[-C--:B------:R-:W-:Y:S01]  /*3960*/  FMUL.FTZ R231, R231, R190.reuse ;  /* 0x000000bee7e77220 */ /* 0x080fe20000410000 */
        /* <DEDUP_REMOVED lines=10> */
[----:B------:R-:W-:Y:S01]  /*3a10*/  @P2 PRMT R69, R76, 0x7610, R69 ;  /* 0x000076104c452816 */ /* 0x000fe20000000045 */
[-C--:B------:R-:W-:Y:S01]  /*3a20*/  FMUL.FTZ R76, R233, R190.reuse ;  /* 0x000000bee94c7220 */ /* 0x080fe20000410000 */
[----:B------:R-:W-:Y:S02]  /*3a30*/  @P2 PRMT R68, R0, 0x7610, R68 ;  /* 0x0000761000442816 */ /* 0x000fe40000000044 */
[----:B------:R-:W-:Y:S02]  /*3a40*/  @P2 PRMT R71, R71, 0x5410, R86 ;  /* 0x0000541047472816 */ /* 0x000fe40000000056 */
[----:B------:R-:W-:Y:S02]  /*3a50*/  @P2 PRMT R70, R70, 0x5410, R82 ;  /* 0x0000541046462816 */ /* 0x000fe40000000052 */
[----:B------:R-:W-:Y:S01]  /*3a60*/  @P2 PRMT R69, R69, 0x5410, R78 ;  /* 0x0000541045452816 */ /* 0x000fe2000000004e */
[-C--:B------:R-:W-:Y:S01]  /*3a70*/  FMUL.FTZ R78, R223, R190.reuse ;  /* 0x000000bedf4e7220 */ /* 0x080fe20000410000 */
[----:B------:R-:W-:Y:S01]  /*3a80*/  @P2 PRMT R68, R68, 0x5410, R74 ;  /* 0x0000541044442816 */ /* 0x000fe2000000004a */
[-C--:B------:R-:W-:Y:S01]  /*3a90*/  FMUL.FTZ R74, R83, R190.reuse ;  /* 0x000000be534a7220 */ /* 0x080fe20000410000 */
[----:B------:R-:W-:Y:S01]  /*3aa0*/  @P2 F2FP.BF16.F32.PACK_AB R0, RZ, R85 ;  /* 0x00000055ff00223e */ /* 0x000fe200000010ff */
[----:B------:R-:W0:Y:S01]  /*3ab0*/  @P2 LDC.64 R82, c[0x0][0x308] ;  /* 0x0000c200ff522b82 */ /* 0x000e220000000a00 */
[----:B------:R-:W-:Y:S01]  /*3ac0*/  @P2 F2FP.BF16.F32.PACK_AB R88, RZ, R87 ;  /* 0x00000057ff58223e */ /* 0x000fe200000010ff */
[----:B------:R1:W-:Y:S01]  /*3ad0*/  @P2 STG.E.128 desc[UR6][R72.64], R68 ;  /* 0x0000004448002986 */ /* 0x0003e2000c101d06 */
[----:B------:R-:W-:Y:S01]  /*3ae0*/  @P2 F2FP.BF16.F32.PACK_AB R84, RZ, R89 ;  /* 0x00000059ff54223e */ /* 0x000fe200000010ff */
[-C--:B------:R-:W-:Y:S01]  /*3af0*/  FMUL.FTZ R87, R87, R190.reuse ;  /* 0x000000be57577220 */ /* 0x080fe20000410000 */
[----:B------:R-:W-:Y:S01]  /*3b00*/  @P2 F2FP.BF16.F32.PACK_AB R94, RZ, R229 ;  /* 0x000000e5ff5e223e */ /* 0x000fe200000010ff */
[----:B------:R-:W-:Y:S01]  /*3b10*/  FMUL.FTZ R229, R229, R190 ;  /* 0x000000bee5e57220 */ /* 0x000fe20000410000 */
[----:B------:R-:W-:-:S02]  /*3b20*/  @P2 F2FP.BF16.F32.PACK_AB R86, RZ, R223 ;  /* 0x000000dfff56223e */ /* 0x000fc400000010ff */
[----:B------:R-:W-:Y:S01]  /*3b30*/  @P2 F2FP.BF16.F32.PACK_AB R92, RZ, R227 ;  /* 0x000000e3ff5c223e */ /* 0x000fe200000010ff */
[----:B------:R-:W-:Y:S01]  /*3b40*/  FMUL.FTZ R227, R227, R190 ;  /* 0x000000bee3e37220 */ /* 0x000fe20000410000 */
[----:B------:R-:W-:Y:S02]  /*3b50*/  @P2 F2FP.BF16.F32.PACK_AB R96, RZ, R235 ;  /* 0x000000ebff60223e */ /* 0x000fe400000010ff */
[----:B------:R-:W-:Y:S02]  /*3b60*/  @P2 F2FP.BF16.F32.PACK_AB R90, RZ, R221 ;  /* 0x000000ddff5a223e */ /* 0x000fe400000010ff */
[----:B------:R-:W-:Y:S02]  /*3b70*/  F2FP.BF16.F32.PACK_AB R74, R225, R74 ;  /* 0x0000004ae14a723e */ /* 0x000fe400000010ff */
[----:B------:R-:W-:Y:S02]  /*3b80*/  F2FP.BF16.F32.PACK_AB R78, R227, R78 ;  /* 0x0000004ee34e723e */ /* 0x000fe400000010ff */
[----:B------:R-:W-:Y:S01]  /*3b90*/  ISETP.GE.AND P1, PT, R146, UR17, PT ;  /* 0x0000001192007c0c */ /* 0x000fe2000bf26270 */
[-C--:B-1----:R-:W-:Y:S01]  /*3ba0*/  FMUL.FTZ R72, R81, R190.reuse ;  /* 0x000000be51487220 */ /* 0x082fe20000410000 */
[----:B------:R-:W-:Y:S01]  /*3bb0*/  FMUL.FTZ R73, R75, R190 ;  /* 0x000000be4b497220 */ /* 0x000fe20000410000 */
[----:B------:R-:W1:Y:S01]  /*3bc0*/  LDC.64 R80, c[0x0][0x2f8] ;  /* 0x0000be00ff507b82 */ /* 0x000e620000000a00 */
[----:B------:R-:W-:Y:S01]  /*3bd0*/  @P2 PRMT R68, R0, 0x7610, R68 ;  /* 0x0000761000442816 */ /* 0x000fe20000000044 */
[----:B0-----:R-:W-:Y:S01]  /*3be0*/  @P2 IMAD.WIDE.U32 R82, R193, 0x10, R82 ;  /* 0x00000010c1522825 */ /* 0x001fe200078e0052 */
[----:B------:R-:W-:-:S03]  /*3bf0*/  F2FP.BF16.F32.PACK_AB R75, R76, R231 ;  /* 0x000000e74c4b723e */ /* 0x000fc600000010ff */
[-C--:B------:R-:W-:Y:S01]  /*3c00*/  FMUL.FTZ R76, R85, R190.reuse ;  /* 0x000000be554c7220 */ /* 0x080fe20000410000 */
[----:B------:R-:W-:Y:S01]  /*3c10*/  F2FP.BF16.F32.PACK_AB R73, R72, R73 ;  /* 0x000000494849723e */ /* 0x000fe200000010ff */
[-C--:B------:R-:W-:Y:S01]  /*3c20*/  FMUL.FTZ R72, R77, R190.reuse ;  /* 0x000000be4d487220 */ /* 0x080fe20000410000 */
[----:B------:R-:W-:Y:S01]  /*3c30*/  FMUL.FTZ R77, R89, R190 ;  /* 0x000000be594d7220 */ /* 0x000fe20000410000 */
[----:B------:R-:W-:Y:S02]  /*3c40*/  @P2 PRMT R68, R68, 0x5410, R88 ;  /* 0x0000541044442816 */ /* 0x000fe40000000058 */
[----:B------:R-:W0:Y:S01]  /*3c50*/  @P2 LDC.64 R88, c[0x0][0x308] ;  /* 0x0000c200ff582b82 */ /* 0x000e220000000a00 */
[----:B------:R-:W-:Y:S02]  /*3c60*/  @P2 PRMT R71, R94, 0x7610, R71 ;  /* 0x000076105e472816 */ /* 0x000fe40000000047 */
[----:B------:R-:W-:Y:S02]  /*3c70*/  @P2 PRMT R70, R86, 0x7610, R70 ;  /* 0x0000761056462816 */ /* 0x000fe40000000046 */
[----:B------:R-:W-:-:S02]  /*3c80*/  @P2 PRMT R69, R84, 0x7610, R69 ;  /* 0x0000761054452816 */ /* 0x000fc40000000045 */
[----:B------:R-:W-:Y:S02]  /*3c90*/  F2FP.BF16.F32.PACK_AB R72, R79, R72 ;  /* 0x000000484f48723e */ /* 0x000fe400000010ff */
[----:B------:R-:W-:Y:S02]  /*3ca0*/  F2FP.BF16.F32.PACK_AB R76, R87, R76 ;  /* 0x0000004c574c723e */ /* 0x000fe400000010ff */
[----:B------:R-:W-:Y:S02]  /*3cb0*/  @P2 PRMT R71, R71, 0x5410, R96 ;  /* 0x0000541047472816 */ /* 0x000fe40000000060 */
[----:B------:R-:W-:Y:S01]  /*3cc0*/  @P2 PRMT R70, R70, 0x5410, R92 ;  /* 0x0000541046462816 */ /* 0x000fe2000000005c */
[----:B-1----:R-:W-:Y:S01]  /*3cd0*/  IMAD.WIDE.U32 R84, R192, 0x10, R80 ;  /* 0x00000010c0547825 */ /* 0x002fe200078e0050 */
[----:B------:R-:W-:Y:S02]  /*3ce0*/  @P2 PRMT R69, R69, 0x5410, R90 ;  /* 0x0000541045452816 */ /* 0x000fe4000000005a */
[----:B------:R-:W-:Y:S01]  /*3cf0*/  F2FP.BF16.F32.PACK_AB R79, R100, R229 ;  /* 0x000000e5644f723e */ /* 0x000fe200000010ff */
[----:B------:R-:W-:Y:S01]  /*3d00*/  IMAD.WIDE.U32 R86, R193, 0x10, R80 ;  /* 0x00000010c1567825 */ /* 0x000fe200078e0050 */
[----:B------:R-:W-:Y:S01]  /*3d10*/  F2FP.BF16.F32.PACK_AB R77, R98, R77 ;  /* 0x0000004d624d723e */ /* 0x000fe200000010ff */
[----:B------:R1:W-:Y:S01]  /*3d20*/  STG.E.128 desc[UR6][R84.64], R72 ;  /* 0x0000004854007986 */ /* 0x0003e2000c101d06 */
[----:B------:R-:W-:-:S02]  /*3d30*/  @P2 F2FP.BF16.F32.PACK_AB R92, RZ, R213 ;  /* 0x000000d5ff5c223e */ /* 0x000fc400000010ff */
[----:B------:R-:W-:Y:S01]  /*3d40*/  @P2 F2FP.BF16.F32.PACK_AB R0, RZ, R205 ;  /* 0x000000cdff00223e */ /* 0x000fe200000010ff */
[----:B------:R2:W-:Y:S01]  /*3d50*/  @P2 STG.E.128 desc[UR6][R82.64], R68 ;  /* 0x0000004452002986 */ /* 0x0005e2000c101d06 */
[----:B------:R-:W-:Y:S01]  /*3d60*/  @P2 F2FP.BF16.F32.PACK_AB R90, RZ, R219 ;  /* 0x000000dbff5a223e */ /* 0x000fe200000010ff */
[----:B------:R-:W-:Y:S01]  /*3d70*/  FMUL.FTZ R219, R219, R190 ;  /* 0x000000bedbdb7220 */ /* 0x000fe20000410000 */
[----:B------:R-:W-:Y:S01]  /*3d80*/  @P2 F2FP.BF16.F32.PACK_AB R94, RZ, R215 ;  /* 0x000000d7ff5e223e */ /* 0x000fe200000010ff */
[----:B------:R3:W-:Y:S01]  /*3d90*/  STG.E.128 desc[UR6][R86.64], R76 ;  /* 0x0000004c56007986 */ /* 0x0007e2000c101d06 */
[----:B0-----:R-:W-:-:S04]  /*3da0*/  @P2 IMAD.WIDE.U32 R88, R191, 0x10, R88 ;  /* 0x00000010bf582825 */ /* 0x001fc800078e0058 */
[-C--:B-1----:R-:W-:Y:S01]  /*3db0*/  FMUL.FTZ R75, R213, R190.reuse ;  /* 0x000000bed54b7220 */ /* 0x082fe20000410000 */
[----:B------:R-:W-:Y:S01]  /*3dc0*/  @P2 F2FP.BF16.F32.PACK_AB R85, RZ, R211 ;  /* 0x000000d3ff55223e */ /* 0x000fe200000010ff */
[-C--:B------:R-:W-:Y:S01]  /*3dd0*/  FMUL.FTZ R74, R217, R190.reuse ;  /* 0x000000bed94a7220 */ /* 0x080fe20000410000 */
[-C--:B------:R-:W-:Y:S01]  /*3de0*/  FMUL.FTZ R73, R209, R190.reuse ;  /* 0x000000bed1497220 */ /* 0x080fe20000410000 */
[----:B--2---:R-:W-:Y:S01]  /*3df0*/  @P2 F2FP.BF16.F32.PACK_AB R83, RZ, R209 ;  /* 0x000000d1ff53223e */ /* 0x004fe200000010ff */
[-C--:B------:R-:W-:Y:S01]  /*3e00*/  FMUL.FTZ R82, R215, R190.reuse ;  /* 0x000000bed7527220 */ /* 0x080fe20000410000 */
[-C--:B------:R-:W-:Y:S01]  /*3e10*/  FMUL.FTZ R72, R205, R190.reuse ;  /* 0x000000becd487220 */ /* 0x080fe20000410000 */
[----:B------:R-:W-:Y:S01]  /*3e20*/  @P2 PRMT R71, R92, 0x7610, R71 ;  /* 0x000076105c472816 */ /* 0x000fe20000000047 */
[----:B---3--:R-:W0:Y:S01]  /*3e30*/  @P2 LDC.64 R78, c[0x0][0x308] ;  /* 0x0000c200ff4e2b82 */ /* 0x008e220000000a00 */
[----:B------:R-:W-:Y:S01]  /*3e40*/  @P2 F2FP.BF16.F32.PACK_AB R87, RZ, R217 ;  /* 0x000000d9ff57223e */ /* 0x000fe200000010ff */
[-C--:B------:R-:W-:Y:S01]  /*3e50*/  FMUL.FTZ R77, R207, R190.reuse ;  /* 0x000000becf4d7220 */ /* 0x080fe20000410000 */
[----:B------:R-:W-:Y:S01]  /*3e60*/  FMUL.FTZ R76, R211, R190 ;  /* 0x000000bed34c7220 */ /* 0x000fe20000410000 */
[----:B------:R-:W-:-:S02]  /*3e70*/  @P2 F2FP.BF16.F32.PACK_AB R207, RZ, R207 ;  /* 0x000000cfffcf223e */ /* 0x000fc400000010ff */
[----:B------:R-:W-:Y:S02]  /*3e80*/  @P2 PRMT R70, R87, 0x7610, R70 ;  /* 0x0000761057462816 */ /* 0x000fe40000000046 */
[----:B------:R-:W-:Y:S02]  /*3e90*/  @P2 PRMT R69, R83, 0x7610, R69 ;  /* 0x0000761053452816 */ /* 0x000fe40000000045 */
[----:B------:R-:W-:Y:S02]  /*3ea0*/  @P2 PRMT R68, R0, 0x7610, R68 ;  /* 0x0000761000442816 */ /* 0x000fe40000000044 */
[----:B------:R-:W-:Y:S01]  /*3eb0*/  F2FP.BF16.F32.PACK_AB R75, R82, R75 ;  /* 0x0000004b524b723e */ /* 0x000fe200000010ff */
[----:B------:R-:W-:Y:S01]  /*3ec0*/  IMAD.WIDE.U32 R82, R191, 0x10, R80 ;  /* 0x00000010bf527825 */ /* 0x000fe200078e0050 */
[----:B------:R-:W-:Y:S02]  /*3ed0*/  @P2 PRMT R71, R71, 0x5410, R94 ;  /* 0x0000541047472816 */ /* 0x000fe4000000005e */
[----:B------:R-:W-:-:S02]  /*3ee0*/  @P2 PRMT R70, R70, 0x5410, R90 ;  /* 0x0000541046462816 */ /* 0x000fc4000000005a */
[----:B------:R-:W-:Y:S02]  /*3ef0*/  @P2 PRMT R69, R69, 0x5410, R85 ;  /* 0x0000541045452816 */ /* 0x000fe40000000055 */
[----:B------:R-:W-:Y:S02]  /*3f00*/  @P2 PRMT R68, R68, 0x5410, R207 ;  /* 0x0000541044442816 */ /* 0x000fe400000000cf */
[----:B------:R-:W-:Y:S02]  /*3f10*/  F2FP.BF16.F32.PACK_AB R74, R219, R74 ;  /* 0x0000004adb4a723e */ /* 0x000fe400000010ff */
[----:B------:R-:W-:Y:S01]  /*3f20*/  F2FP.BF16.F32.PACK_AB R73, R76, R73 ;  /* 0x000000494c49723e */ /* 0x000fe200000010ff */
[----:B------:R1:W-:Y:S01]  /*3f30*/  @P2 STG.E.128 desc[UR6][R88.64], R68 ;  /* 0x0000004458002986 */ /* 0x0003e2000c101d06 */
[----:B------:R-:W-:Y:S01]  /*3f40*/  F2FP.BF16.F32.PACK_AB R72, R77, R72 ;  /* 0x000000484d48723e */ /* 0x000fe200000010ff */
[----:B0-----:R-:W-:Y:S01]  /*3f50*/  @P2 IMAD.WIDE.U32 R78, R188, 0x10, R78 ;  /* 0x00000010bc4e2825 */ /* 0x001fe200078e004e */
[----:B------:R-:W-:Y:S01]  /*3f60*/  @P2 F2FP.BF16.F32.PACK_AB R87, RZ, R107 ;  /* 0x0000006bff57223e */ /* 0x000fe200000010ff */
[----:B------:R-:W0:Y:S01]  /*3f70*/  @P2 LDC.64 R76, c[0x0][0x308] ;  /* 0x0000c200ff4c2b82 */ /* 0x000e220000000a00 */
[----:B------:R-:W-:Y:S01]  /*3f80*/  @P2 F2FP.BF16.F32.PACK_AB R85, RZ, R201 ;  /* 0x000000c9ff55223e */ /* 0x000fe200000010ff */
[----:B------:R2:W-:Y:S01]  /*3f90*/  STG.E.128 desc[UR6][R82.64], R72 ;  /* 0x0000004852007986 */ /* 0x0005e2000c101d06 */
[----:B------:R-:W-:-:S02]  /*3fa0*/  @P2 F2FP.BF16.F32.PACK_AB R0, RZ, R195 ;  /* 0x000000c3ff00223e */ /* 0x000fc400000010ff */
[----:B------:R-:W-:Y:S01]  /*3fb0*/  @P2 F2FP.BF16.F32.PACK_AB R86, RZ, R199 ;  /* 0x000000c7ff56223e */ /* 0x000fe200000010ff */
[-C--:B------:R-:W-:Y:S01]  /*3fc0*/  FMUL.FTZ R199, R199, R190.reuse ;  /* 0x000000bec7c77220 */ /* 0x080fe20000410000 */
[----:B------:R-:W-:Y:S01]  /*3fd0*/  @P2 F2FP.BF16.F32.PACK_AB R84, RZ, R203 ;  /* 0x000000cbff54223e */ /* 0x000fe200000010ff */
[-C--:B-1----:R-:W-:Y:S01]  /*3fe0*/  FMUL.FTZ R88, R107, R190.reuse ;  /* 0x000000be6b587220 */ /* 0x082fe20000410000 */
[-C--:B------:R-:W-:Y:S01]  /*3ff0*/  FMUL.FTZ R107, R111, R190.reuse ;  /* 0x000000be6f6b7220 */ /* 0x080fe20000410000 */
[----:B------:R-:W-:Y:S02]  /*4000*/  @P2 F2FP.BF16.F32.PACK_AB R89, RZ, R109 ;  /* 0x0000006dff59223e */ /* 0x000fe400000010ff */
[----:B------:R-:W-:Y:S02]  /*4010*/  @P2 F2FP.BF16.F32.PACK_AB R111, RZ, R111 ;  /* 0x0000006fff6f223e */ /* 0x000fe400000010ff */
[----:B--2---:R-:W-:Y:S01]  /*4020*/  @P2 F2FP.BF16.F32.PACK_AB R83, RZ, R197 ;  /* 0x000000c5ff53223e */ /* 0x004fe200000010ff */
[-C--:B------:R-:W-:Y:S01]  /*4030*/  FMUL.FTZ R73, R197, R190.reuse ;  /* 0x000000bec5497220 */ /* 0x080fe20000410000 */
[-C--:B------:R-:W-:Y:S01]  /*4040*/  FMUL.FTZ R82, R203, R190.reuse ;  /* 0x000000becb527220 */ /* 0x080fe20000410000 */
[-C--:B------:R-:W-:Y:S01]  /*4050*/  FMUL.FTZ R75, R109, R190.reuse ;  /* 0x000000be6d4b7220 */ /* 0x080fe20000410000 */
[-C--:B------:R-:W-:Y:S01]  /*4060*/  FMUL.FTZ R74, R201, R190.reuse ;  /* 0x000000bec94a7220 */ /* 0x080fe20000410000 */
[----:B------:R-:W-:Y:S01]  /*4070*/  FMUL.FTZ R72, R195, R190 ;  /* 0x000000bec3487220 */ /* 0x000fe20000410000 */
[----:B------:R-:W-:Y:S01]  /*4080*/  @P2 PRMT R71, R87, 0x7610, R71 ;  /* 0x0000761057472816 */ /* 0x000fe20000000047 */
[----:B0-----:R-:W-:Y:S01]  /*4090*/  @P2 IMAD.WIDE.U32 R76, R189, 0x10, R76 ;  /* 0x00000010bd4c2825 */ /* 0x001fe200078e004c */
[----:B------:R-:W-:-:S02]  /*40a0*/  @P2 PRMT R70, R85, 0x7610, R70 ;  /* 0x0000761055462816 */ /* 0x000fc40000000046 */
[----:B------:R-:W-:Y:S02]  /*40b0*/  @P2 PRMT R69, R83, 0x7610, R69 ;  /* 0x0000761053452816 */ /* 0x000fe40000000045 */
[----:B------:R-:W-:Y:S02]  /*40c0*/  @P2 PRMT R68, R0, 0x7610, R68 ;  /* 0x0000761000442816 */ /* 0x000fe40000000044 */
[----:B------:R-:W-:Y:S01]  /*40d0*/  F2FP.BF16.F32.PACK_AB R73, R82, R73 ;  /* 0x000000495249723e */ /* 0x000fe200000010ff */
[----:B------:R-:W-:Y:S01]  /*40e0*/  IMAD.WIDE.U32 R82, R188, 0x10, R80 ;  /* 0x00000010bc527825 */ /* 0x000fe200078e0050 */
[----:B------:R-:W-:Y:S02]  /*40f0*/  @P2 PRMT R71, R71, 0x5410, R89 ;  /* 0x0000541047472816 */ /* 0x000fe40000000059 */
[----:B------:R-:W-:Y:S01]  /*4100*/  @P2 PRMT R70, R70, 0x5410, R86 ;  /* 0x0000541046462816 */ /* 0x000fe20000000056 */
[----:B------:R-:W-:Y:S01]  /*4110*/  FMUL.FTZ R86, R103, R190 ;  /* 0x000000be67567220 */ /* 0x000fe20000410000 */
[----:B------:R-:W-:Y:S01]  /*4120*/  @P2 PRMT R69, R69, 0x5410, R84 ;  /* 0x0000541045452816 */ /* 0x000fe20000000054 */
[----:B------:R-:W-:Y:S01]  /*4130*/  IMAD.WIDE.U32 R80, R189, 0x10, R80 ;  /* 0x00000010bd507825 */ /* 0x000fe200078e0050 */
[----:B------:R-:W-:-:S02]  /*4140*/  @P2 PRMT R68, R68, 0x5410, R111 ;  /* 0x0000541044442816 */ /* 0x000fc4000000006f */
[----:B------:R-:W-:Y:S02]  /*4150*/  F2FP.BF16.F32.PACK_AB R75, R75, R88 ;  /* 0x000000584b4b723e */ /* 0x000fe400000010ff */
[----:B------:R-:W-:Y:S01]  /*4160*/  F2FP.BF16.F32.PACK_AB R74, R199, R74 ;  /* 0x0000004ac74a723e */ /* 0x000fe200000010ff */
[----:B------:R0:W-:Y:S01]  /*4170*/  @P2 STG.E.128 desc[UR6][R78.64], R68 ;  /* 0x000000444e002986 */ /* 0x0001e2000c101d06 */
[----:B------:R-:W-:Y:S02]  /*4180*/  F2FP.BF16.F32.PACK_AB R72, R107, R72 ;  /* 0x000000486b48723e */ /* 0x000fe400000010ff */
[----:B------:R-:W-:Y:S01]  /*4190*/  @P2 F2FP.BF16.F32.PACK_AB R0, RZ, R91 ;  /* 0x0000005bff00223e */ /* 0x000fe200000010ff */
[----:B------:R-:W-:Y:S01]  /*41a0*/  FMUL.FTZ R91, R91, R190 ;  /* 0x000000be5b5b7220 */ /* 0x000fe20000410000 */
[----:B------:R-:W-:Y:S01]  /*41b0*/  @P2 F2FP.BF16.F32.PACK_AB R85, RZ, R95 ;  /* 0x0000005fff55223e */ /* 0x000fe200000010ff */
[----:B------:R1:W-:Y:S01]  /*41c0*/  STG.E.128 desc[UR6][R82.64], R72 ;  /* 0x0000004852007986 */ /* 0x0003e2000c101d06 */
[----:B------:R-:W-:-:S02]  /*41d0*/  @P2 F2FP.BF16.F32.PACK_AB R84, RZ, R101 ;  /* 0x00000065ff54223e */ /* 0x000fc400000010ff */
[----:B------:R-:W-:Y:S01]  /*41e0*/  SEL R195, RZ, 0x1, P3 ;  /* 0x00000001ffc37807 */ /* 0x000fe20001800000 */
[-C--:B0-----:R-:W-:Y:S01]  /*41f0*/  FMUL.FTZ R78, R105, R190.reuse ;  /* 0x000000be694e7220 */ /* 0x081fe20000410000 */
[----:B------:R-:W-:Y:S02]  /*4200*/  @P2 F2FP.BF16.F32.PACK_AB R79, RZ, R103 ;  /* 0x00000067ff4f223e */ /* 0x000fe400000010ff */
[----:B------:R-:W-:Y:S02]  /*4210*/  @P2 F2FP.BF16.F32.PACK_AB R105, RZ, R105 ;  /* 0x00000069ff69223e */ /* 0x000fe400000010ff */
[----:B------:R-:W-:Y:S01]  /*4220*/  @P2 PRMT R68, R0, 0x7610, R68 ;  /* 0x0000761000442816 */ /* 0x000fe20000000044 */
[-C--:B-1----:R-:W-:Y:S01]  /*4230*/  FMUL.FTZ R75, R99, R190.reuse ;  /* 0x000000be634b7220 */ /* 0x082fe20000410000 */
[----:B------:R-:W-:Y:S01]  /*4240*/  @P2 F2FP.BF16.F32.PACK_AB R83, RZ, R93 ;  /* 0x0000005dff53223e */ /* 0x000fe200000010ff */
[-C--:B------:R-:W-:Y:S01]  /*4250*/  FMUL.FTZ R74, R95, R190.reuse ;  /* 0x000000be5f4a7220 */ /* 0x080fe20000410000 */
[----:B------:R-:W-:Y:S01]  /*4260*/  @P2 F2FP.BF16.F32.PACK_AB R99, RZ, R99 ;  /* 0x00000063ff63223e */ /* 0x000fe200000010ff */
[-C--:B------:R-:W-:Y:S01]  /*4270*/  FMUL.FTZ R73, R97, R190.reuse ;  /* 0x000000be61497220 */ /* 0x080fe20000410000 */
[-C--:B------:R-:W-:Y:S01]  /*4280*/  FMUL.FTZ R93, R93, R190.reuse ;  /* 0x000000be5d5d7220 */ /* 0x080fe20000410000 */
[----:B------:R-:W-:Y:S01]  /*4290*/  FMUL.FTZ R72, R101, R190 ;  /* 0x000000be65487220 */ /* 0x000fe20000410000 */
[----:B------:R-:W-:-:S02]  /*42a0*/  @P2 F2FP.BF16.F32.PACK_AB R97, RZ, R97 ;  /* 0x00000061ff61223e */ /* 0x000fc400000010ff */
[----:B------:R-:W-:Y:S02]  /*42b0*/  @P2 PRMT R69, R83, 0x7610, R69 ;  /* 0x0000761053452816 */ /* 0x000fe40000000045 */
[----:B------:R-:W-:Y:S02]  /*42c0*/  @P2 PRMT R70, R85, 0x7610, R70 ;  /* 0x0000761055462816 */ /* 0x000fe40000000046 */
[----:B------:R-:W-:Y:S02]  /*42d0*/  @P2 PRMT R71, R99, 0x7610, R71 ;  /* 0x0000761063472816 */ /* 0x000fe40000000047 */
[----:B------:R-:W-:Y:S02]  /*42e0*/  F2FP.BF16.F32.PACK_AB R74, R73, R74 ;  /* 0x0000004a494a723e */ /* 0x000fe400000010ff */
[----:B------:R-:W-:Y:S02]  /*42f0*/  F2FP.BF16.F32.PACK_AB R73, R72, R93 ;  /* 0x0000005d4849723e */ /* 0x000fe400000010ff */
[----:B------:R-:W-:-:S02]  /*4300*/  @P2 PRMT R68, R68, 0x5410, R79 ;  /* 0x0000541044442816 */ /* 0x000fc4000000004f */
[----:B------:R-:W-:Y:S02]  /*4310*/  @P2 PRMT R69, R69, 0x5410, R84 ;  /* 0x0000541045452816 */ /* 0x000fe40000000054 */
[----:B------:R-:W-:Y:S02]  /*4320*/  @P2 PRMT R70, R70, 0x5410, R97 ;  /* 0x0000541046462816 */ /* 0x000fe40000000061 */
[----:B------:R-:W-:Y:S02]  /*4330*/  @P2 PRMT R71, R71, 0x5410, R105 ;  /* 0x0000541047472816 */ /* 0x000fe40000000069 */
[----:B------:R-:W-:Y:S02]  /*4340*/  F2FP.BF16.F32.PACK_AB R75, R78, R75 ;  /* 0x0000004b4e4b723e */ /* 0x000fe400000010ff */
[----:B------:R-:W-:Y:S01]  /*4350*/  F2FP.BF16.F32.PACK_AB R72, R86, R91 ;  /* 0x0000005b5648723e */ /* 0x000fe200000010ff */
[----:B------:R0:W-:Y:S04]  /*4360*/  @P2 STG.E.128 desc[UR6][R76.64], R68 ;  /* 0x000000444c002986 */ /* 0x0001e8000c101d06 */
[----:B------:R0:W-:Y:S01]  /*4370*/  STG.E.128 desc[UR6][R80.64], R72 ;  /* 0x0000004850007986 */ /* 0x0001e2000c101d06 */
[----:B------:R-:W-:Y:S05]  /*4380*/  @!P1 BRA `(.L_x_47) ;  /* 0xffffffc400c49947 */ /* 0x000fea000383ffff */
[----:B------:R-:W-:Y:S01]  /*4390*/  MOV R88, R35 ;  /* 0x0000002300587202 */ /* 0x000fe20000000f00 */
[----:B0-----:R-:W-:Y:S01]  /*43a0*/  IMAD.MOV.U32 R69, RZ, RZ, R135 ;  /* 0x000000ffff457224 */ /* 0x001fe200078e0087 */
[----:B------:R-:W-:Y:S01]  /*43b0*/  MOV R89, R34 ;  /* 0x0000002200597202 */ /* 0x000fe20000000f00 */
[----:B------:R-:W-:Y:S01]  /*43c0*/  IMAD.MOV.U32 R77, RZ, RZ, R119 ;  /* 0x000000ffff4d7224 */ /* 0x000fe200078e0077 */
[----:B------:R-:W-:Y:S02]  /*43d0*/  MOV R34, R13 ;  /* 0x0000000d00227202 */ /* 0x000fe40000000f00 */
[----:B------:R-:W-:Y:S01]  /*43e0*/  MOV R90, R37 ;  /* 0x00000025005a7202 */ /* 0x000fe20000000f00 */
[----:B------:R-:W-:Y:S01]  /*43f0*/  IMAD.MOV.U32 R37, RZ, RZ, R38 ;  /* 0x000000ffff257224 */ /* 0x000fe200078e0026 */
[----:B------:R-:W-:Y:S02]  /*4400*/  MOV R35, R12 ;  /* 0x0000000c00237202 */ /* 0x000fe40000000f00 */
[----:B------:R-:W-:-:S02]  /*4410*/  MOV R91, R36 ;  /* 0x00000024005b7202 */ /* 0x000fc40000000f00 */
[----:B------:R-:W-:Y:S02]  /*4420*/  MOV R12, R15 ;  /* 0x0000000f000c7202 */ /* 0x000fe40000000f00 */
[----:B------:R-:W-:Y:S02]  /*4430*/  MOV R36, R39 ;  /* 0x0000002700247202 */ /* 0x000fe40000000f00 */
[----:B------:R-:W-:Y:S02]  /*4440*/  MOV R13, R14 ;  /* 0x0000000e000d7202 */ /* 0x000fe40000000f00 */
[----:B------:R-:W-:Y:S02]  /*4450*/  MOV R14, R17 ;  /* 0x00000011000e7202 */ /* 0x000fe40000000f00 */
[----:B------:R-:W-:Y:S02]  /*4460*/  MOV R38, R41 ;  /* 0x0000002900267202 */ /* 0x000fe40000000f00 */
[----:B------:R-:W-:-:S02]  /*4470*/  MOV R15, R16 ;  /* 0x00000010000f7202 */ /* 0x000fc40000000f00 */
[----:B------:R-:W-:Y:S02]  /*4480*/  MOV R39, R40 ;  /* 0x0000002800277202 */ /* 0x000fe40000000f00 */
[----:B------:R-:W-:Y:S01]  /*4490*/  MOV R86, R29 ;  /* 0x0000001d00567202 */ /* 0x000fe20000000f00 */
[----:B------:R-:W-:Y:S01]  /*44a0*/  IMAD.MOV.U32 R29, RZ, RZ, R30 ;  /* 0x000000ffff1d7224 */ /* 0x000fe200078e001e */
[----:B------:R-:W-:Y:S02]  /*44b0*/  MOV R87, R28 ;  /* 0x0000001c00577202 */ /* 0x000fe40000000f00 */
[----:B------:R-:W-:Y:S02]  /*44c0*/  MOV R16, R19 ;  /* 0x0000001300107202 */ /* 0x000fe40000000f00 */
[----:B------:R-:W-:Y:S02]  /*44d0*/  MOV R40, R43 ;  /* 0x0000002b00287202 */ /* 0x000fe40000000f00 */
[----:B------:R-:W-:-:S02]  /*44e0*/  MOV R17, R18 ;  /* 0x0000001200117202 */ /* 0x000fc40000000f00 */
[----:B------:R-:W-:Y:S02]  /*44f0*/  MOV R41, R42 ;  /* 0x0000002a00297202 */ /* 0x000fe40000000f00 */
[----:B------:R-:W-:Y:S02]  /*4500*/  MOV R82, R5 ;  /* 0x0000000500527202 */ /* 0x000fe40000000f00 */
[----:B------:R-:W-:Y:S02]  /*4510*/  MOV R83, R4 ;  /* 0x0000000400537202 */ /* 0x000fe40000000f00 */
[----:B------:R-:W-:Y:S02]  /*4520*/  MOV R28, R31 ;  /* 0x0000001f001c7202 */ /* 0x000fe40000000f00 */
[----:B------:R-:W-:Y:S02]  /*4530*/  MOV R18, R21 ;  /* 0x0000001500127202 */ /* 0x000fe40000000f00 */
[----:B------:R-:W-:Y:S01]  /*4540*/  MOV R42, R45 ;  /* 0x0000002d002a7202 */ /* 0x000fe20000000f00 */
[----:B------:R-:W-:Y:S01]  /*4550*/  IMAD.MOV.U32 R45, RZ, RZ, R46 ;  /* 0x000000ffff2d7224 */ /* 0x000fe200078e002e */
        /* <DEDUP_REMOVED lines=50> */
[----:B------:R-:W-:-:S07]  /*4880*/  MOV R47, R112 ;  /* 0x00000070002f7202 */ /* 0x000fce0000000f00 */
.L_x_44:
[----:B------:R-:W0:Y:S01]  /*4890*/  S2UR UR4, SR_CTAID.X ;  /* 0x00000000000479c3 */ /* 0x000e220000002500 */
[----:B------:R-:W-:-:S07]  /*48a0*/  LOP3.LUT R11, R114, 0x7f, RZ, 0xc0, !PT ;  /* 0x0000007f720b7812 */ /* 0x000fce00078ec0ff */
[----:B------:R-:W1:Y:S08]  /*48b0*/  LDC.64 R2, c[0x0][0x2d0] ;  /* 0x0000b400ff027b82 */ /* 0x000e700000000a00 */
[----:B------:R-:W2:Y:S01]  /*48c0*/  LDC.64 R8, c[0x0][0x2d8] ;  /* 0x0000b600ff087b82 */ /* 0x000ea20000000a00 */
[----:B0-----:R-:W-:Y:S01]  /*48d0*/  LEA.HI R0, R114, UR4, RZ, 0x19 ;  /* 0x0000000472007c11 */ /* 0x001fe2000f8fc8ff */
[----:B------:R-:W-:-:S04]  /*48e0*/  ULDC UR4, c[0x0][0x218] ;  /* 0x0000860000047ab9 */ /* 0x000fc80000000800 */
[----:B------:R-:W-:-:S05]  /*48f0*/  IMAD R0, R0, UR4, RZ ;  /* 0x0000000400007c24 */ /* 0x000fca000f8e02ff */
[----:B------:R-:W-:-:S05]  /*4900*/  LEA.HI R11, R0, R11, RZ, 0x1d ;  /* 0x0000000b000b7211 */ /* 0x000fca00078fe8ff */
[----:B-1----:R-:W-:-:S04]  /*4910*/  IMAD.WIDE.U32 R2, R11, 0x20, R2 ;  /* 0x000000200b027825 */ /* 0x002fc800078e0002 */
[----:B--2---:R-:W-:Y:S01]  /*4920*/  IMAD.WIDE.U32 R8, R11, 0x20, R8 ;  /* 0x000000200b087825 */ /* 0x004fe200078e0008 */
[----:B------:R-:W-:Y:S04]  /*4930*/  STG.E.128 desc[UR6][R2.64], R64 ;  /* 0x0000004002007986 */ /* 0x000fe8000c101d06 */
        /* <DEDUP_REMOVED lines=18> */
[----:B------:R-:W-:Y:S01]  /*4a60*/  STG.E.128 desc[UR6][R8.64+0x4010], R20 ;  /* 0x0040101408007986 */ /* 0x000fe2000c101d06 */
[----:B------:R-:W-:Y:S05]  /*4a70*/  EXIT ;  /* 0x000000000000794d */ /* 0x000fea0003800000 */
.L_x_45:
[----:B------:R-:W-:Y:S01]  /*4a80*/  HFMA2.MMA R231, -RZ, RZ, 0, 9.5367431640625e-07 ;  /* 0x00000010ffe77435 */ /* 0x000fe200000001ff */
[----:B------:R-:W-:Y:S02]  /*4a90*/  MOV R242, R75 ;  /* 0x0000004b00f27202 */ /* 0x000fe40000000f00 */
[----:B------:R-:W-:Y:S02]  /*4aa0*/  MOV R244, 0x1f ;  /* 0x0000001f00f47802 */ /* 0x000fe40000000f00 */
[----:B------:R-:W-:-:S07]  /*4ab0*/  MOV R225, 0xffffffff ;  /* 0xffffffff00e17802 */ /* 0x000fce0000000f00 */
[----:B-----5:R-:W-:Y:S05]  /*4ac0*/  WARPSYNC.COLLECTIVE R225, `(.L_x_48) ;  /* 0x00000000e1087348 */ /* 0x020fea0003c00000 */
[----:B------:R0:W1:Y:S02]  /*4ad0*/  SHFL.DOWN P3, R229, R242, R231, R244 ;  /* 0x080000e7f2e57389 */ /* 0x00006400000600f4 */
[----:B01---5:R-:W-:Y:S01]  /*4ae0*/  ENDCOLLECTIVE ;  /* 0x000000000000791b */ /* 0x023fe20003800000 */
.L_x_48:
[----:B------:R-:W-:Y:S02]  /*4af0*/  MOV R242, R72 ;  /* 0x0000004800f27202 */ /* 0x000fe40000000f00 */
[----:B------:R-:W-:-:S07]  /*4b00*/  MOV R74, R229 ;  /* 0x000000e5004a7202 */ /* 0x000fce0000000f00 */
[----:B------:R-:W-:Y:S05]  /*4b10*/  WARPSYNC.COLLECTIVE R225, `(.L_x_49) ;  /* 0x00000000e1087348 */ /* 0x000fea0003c00000 */
[----:B------:R0:W1:Y:S02]  /*4b20*/  SHFL.DOWN P3, R229, R242, R231, R244 ;  /* 0x080000e7f2e57389 */ /* 0x00006400000600f4 */
[----:B01----:R-:W-:Y:S01]  /*4b30*/  ENDCOLLECTIVE ;  /* 0x000000000000791b */ /* 0x003fe20003800000 */
.L_x_49:
[----:B------:R-:W-:Y:S01]  /*4b40*/  FADD.FTZ R74, R75, R74 ;  /* 0x0000004a4b4a7221 */ /* 0x000fe20000010000 */
[----:B------:R-:W-:-:S04]  /*4b50*/  HFMA2.MMA R231, -RZ, RZ, 0, 4.76837158203125e-07 ;  /* 0x00000008ffe77435 */ /* 0x000fc800000001ff */
[----:B------:R-:W-:Y:S02]  /*4b60*/  MOV R242, R74 ;  /* 0x0000004a00f27202 */ /* 0x000fe40000000f00 */
[----:B------:R-:W-:-:S07]  /*4b70*/  MOV R73, R229 ;  /* 0x000000e500497202 */ /* 0x000fce0000000f00 */
[----:B------:R-:W-:Y:S05]  /*4b80*/  WARPSYNC.COLLECTIVE R225, `(.L_x_50) ;  /* 0x00000000e1087348 */ /* 0x000fea0003c00000 */
[----:B------:R0:W1:Y:S02]  /*4b90*/  SHFL.DOWN P3, R229, R242, R231, R244 ;  /* 0x080000e7f2e57389 */ /* 0x00006400000600f4 */
[----:B01----:R-:W-:Y:S01]  /*4ba0*/  ENDCOLLECTIVE ;  /* 0x000000000000791b */ /* 0x003fe20003800000 */
.L_x_50:
[----:B------:R-:W-:-:S05]  /*4bb0*/  FADD.FTZ R76, R72, R73 ;  /* 0x00000049484c7221 */ /* 0x000fca0000010000 */
[----:B------:R-:W-:Y:S02]  /*4bc0*/  MOV R242, R76 ;  /* 0x0000004c00f27202 */ /* 0x000fe40000000f00 */
[----:B------:R-:W-:-:S07]  /*4bd0*/  MOV R73, R229 ;  /* 0x000000e500497202 */ /* 0x000fce0000000f00 */
[----:B------:R-:W-:Y:S05]  /*4be0*/  WARPSYNC.COLLECTIVE R225, `(.L_x_51) ;  /* 0x00000000e1087348 */ /* 0x000fea0003c00000 */
[----:B------:R0:W1:Y:S02]  /*4bf0*/  SHFL.DOWN P3, R229, R242, R231, R244 ;  /* 0x080000e7f2e57389 */ /* 0x00006400000600f4 */
[----:B01----:R-:W-:Y:S01]  /*4c00*/  ENDCOLLECTIVE ;  /* 0x000000000000791b */ /* 0x003fe20003800000 */
.L_x_51:
[----:B------:R-:W-:Y:S01]  /*4c10*/  FADD.FTZ R78, R74, R73 ;  /* 0x000000494a4e7221 */ /* 0x000fe20000010000 */
[----:B------:R-:W-:-:S04]  /*4c20*/  HFMA2.MMA R231, -RZ, RZ, 0, 2.384185791015625e-07 ;  /* 0x00000004ffe77435 */ /* 0x000fc800000001ff */
[----:B------:R-:W-:Y:S01]  /*4c30*/  MOV R242, R78 ;  /* 0x0000004e00f27202 */ /* 0x000fe20000000f00 */
[----:B------:R-:W-:-:S07]  /*4c40*/  IMAD.MOV.U32 R77, RZ, RZ, R229 ;  /* 0x000000ffff4d7224 */ /* 0x000fce00078e00e5 */
[----:B------:R-:W-:Y:S05]  /*4c50*/  WARPSYNC.COLLECTIVE R225, `(.L_x_52) ;  /* 0x00000000e1087348 */ /* 0x000fea0003c00000 */
[----:B------:R0:W1:Y:S02]  /*4c60*/  SHFL.DOWN P3, R229, R242, R231, R244 ;  /* 0x080000e7f2e57389 */ /* 0x00006400000600f4 */
[----:B01----:R-:W-:Y:S01]  /*4c70*/  ENDCOLLECTIVE ;  /* 0x000000000000791b */ /* 0x003fe20003800000 */
.L_x_52:
[----:B------:R-:W-:-:S05]  /*4c80*/  FADD.FTZ R77, R76, R77 ;  /* 0x0000004d4c4d7221 */ /* 0x000fca0000010000 */
[----:B------:R-:W-:Y:S02]  /*4c90*/  MOV R242, R77 ;  /* 0x0000004d00f27202 */ /* 0x000fe40000000f00 */
[----:B------:R-:W-:-:S07]  /*4ca0*/  MOV R73, R229 ;  /* 0x000000e500497202 */ /* 0x000fce0000000f00 */
[----:B------:R-:W-:Y:S05]  /*4cb0*/  WARPSYNC.COLLECTIVE R225, `(.L_x_53) ;  /* 0x00000000e1087348 */ /* 0x000fea0003c00000 */
[----:B------:R0:W1:Y:S02]  /*4cc0*/  SHFL.DOWN P3, R229, R242, R231, R244 ;  /* 0x080000e7f2e57389 */ /* 0x00006400000600f4 */
[----:B01----:R-:W-:Y:S01]  /*4cd0*/  ENDCOLLECTIVE ;  /* 0x000000000000791b */ /* 0x003fe20003800000 */
.L_x_53:
[----:B------:R-:W-:Y:S01]  /*4ce0*/  FADD.FTZ R79, R78, R73 ;  /* 0x000000494e4f7221 */ /* 0x000fe20000010000 */
[----:B------:R-:W-:-:S04]  /*4cf0*/  HFMA2.MMA R231, -RZ, RZ, 0, 1.1920928955078125e-07 ;  /* 0x00000002ffe77435 */ /* 0x000fc800000001ff */
[----:B------:R-:W-:Y:S02]  /*4d00*/  MOV R242, R79 ;  /* 0x0000004f00f27202 */ /* 0x000fe40000000f00 */
[----:B------:R-:W-:-:S07]  /*4d10*/  MOV R240, R229 ;  /* 0x000000e500f07202 */ /* 0x000fce0000000f00 */
[----:B------:R-:W-:Y:S05]  /*4d20*/  WARPSYNC.COLLECTIVE R225, `(.L_x_54) ;  /* 0x00000000e1087348 */ /* 0x000fea0003c00000 */
[----:B------:R0:W1:Y:S02]  /*4d30*/  SHFL.DOWN P3, R229, R242, R231, R244 ;  /* 0x080000e7f2e57389 */ /* 0x00006400000600f4 */
[----:B01----:R-:W-:Y:S01]  /*4d40*/  ENDCOLLECTIVE ;  /* 0x000000000000791b */ /* 0x003fe20003800000 */
.L_x_54:
[----:B------:R-:W-:-:S05]  /*4d50*/  FADD.FTZ R240, R77, R240 ;  /* 0x000000f04df07221 */ /* 0x000fca0000010000 */
[----:B------:R-:W-:Y:S02]  /*4d60*/  MOV R242, R240 ;  /* 0x000000f000f27202 */ /* 0x000fe40000000f00 */
[----:B------:R-:W-:-:S07]  /*4d70*/  MOV R72, R229 ;  /* 0x000000e500487202 */ /* 0x000fce0000000f00 */
[----:B------:R-:W-:Y:S05]  /*4d80*/  WARPSYNC.COLLECTIVE R225, `(.L_x_55) ;  /* 0x00000000e1087348 */ /* 0x000fea0003c00000 */
[----:B------:R0:W1:Y:S02]  /*4d90*/  SHFL.DOWN P3, R229, R242, R231, R244 ;  /* 0x080000e7f2e57389 */ /* 0x00006400000600f4 */
[----:B01----:R-:W-:Y:S01]  /*4da0*/  ENDCOLLECTIVE ;  /* 0x000000000000791b */ /* 0x003fe20003800000 */
.L_x_55:
[----:B------:R-:W-:Y:S01]  /*4db0*/  FADD.FTZ R72, R79, R72 ;  /* 0x000000484f487221 */ /* 0x000fe20000010000 */
[----:B------:R-:W-:-:S04]  /*4dc0*/  HFMA2.MMA R231, -RZ, RZ, 0, 5.9604644775390625e-08 ;  /* 0x00000001ffe77435 */ /* 0x000fc800000001ff */
[----:B------:R-:W-:Y:S02]  /*4dd0*/  MOV R242, R72 ;  /* 0x0000004800f27202 */ /* 0x000fe40000000f00 */
[----:B------:R-:W-:-:S07]  /*4de0*/  MOV R73, R229 ;  /* 0x000000e500497202 */ /* 0x000fce0000000f00 */
[----:B------:R-:W-:Y:S05]  /*4df0*/  WARPSYNC.COLLECTIVE R225, `(.L_x_56) ;  /* 0x00000000e1087348 */ /* 0x000fea0003c00000 */
[----:B------:R0:W1:Y:S02]  /*4e00*/  SHFL.DOWN P3, R229, R242, R231, R244 ;  /* 0x080000e7f2e57389 */ /* 0x00006400000600f4 */
[----:B01----:R-:W-:Y:S01]  /*4e10*/  ENDCOLLECTIVE ;  /* 0x000000000000791b */ /* 0x003fe20003800000 */
.L_x_56:
[----:B------:R-:W-:-:S05]  /*4e20*/  FADD.FTZ R73, R240, R73 ;  /* 0x00000049f0497221 */ /* 0x000fca0000010000 */
[----:B------:R-:W-:Y:S02]  /*4e30*/  MOV R242, R73 ;  /* 0x0000004900f27202 */ /* 0x000fe40000000f00 */
[----:B------:R-:W-:-:S07]  /*4e40*/  MOV R75, R229 ;  /* 0x000000e5004b7202 */ /* 0x000fce0000000f00 */
[----:B------:R-:W-:Y:S05]  /*4e50*/  WARPSYNC.COLLECTIVE R225, `(.L_x_57) ;  /* 0x00000000e1087348 */ /* 0x000fea0003c00000 */
[----:B------:R0:W1:Y:S02]  /*4e60*/  SHFL.DOWN P3, R229, R242, R231, R244 ;  /* 0x080000e7f2e57389 */ /* 0x00006400000600f4 */
[----:B01----:R-:W-:Y:S01]  /*4e70*/  ENDCOLLECTIVE ;  /* 0x000000000000791b */ /* 0x003fe20003800000 */
.L_x_57:
[----:B------:R-:W-:Y:S01]  /*4e80*/  MOV R74, R229 ;  /* 0x000000e5004a7202 */ /* 0x000fe20000000f00 */
[----:B------:R-:W-:Y:S06]  /*4e90*/  BRA `(.L_x_58) ;  /* 0xffffffd800907947 */ /* 0x000fec000383ffff */
.L_x_59:
        /* <DEDUP_REMOVED lines=14> */
.L_x_16471:


//--------------------- .text._ZN10layer_norm13ln_bwd_kernelINS_13Kernel_traitsI13__nv_bfloat16S2_S2_S2_fjLj5120ELj1ELj1ELj4ELj16ENS_18Kernel_traits_baseILj5120ES2_S2_S2_S2_fjLj128EEEEELb0ELb0ELb1ELb0EEEvNS_9BwdParamsE --------------------------
	.section	.text._ZN10layer_norm13ln_bwd_kernelINS_13Kernel_traitsI13__nv_bfloat16S2_S2_S2_fjLj5120ELj1ELj1ELj4ELj16ENS_18Kernel_traits_baseILj5120ES2_S2_S2_S2_fjLj128EEEEELb0ELb0ELb1ELb0EEEvNS_9BwdParamsE,"ax",@progbits
	.align	128
        .global         _ZN10layer_norm13ln_bwd_kernelINS_13Kernel_traitsI13__nv_bfloat16S2_S2_S2_fjLj5120ELj1ELj1ELj4ELj16ENS_18Kernel_traits_baseILj5120ES2_S2_S2_S2_fjLj128EEEEELb0ELb0ELb1ELb0EEEvNS_9BwdParamsE
        .type           _ZN10layer_norm13ln_bwd_kernelINS_13Kernel_traitsI13__nv_bfloat16S2_S2_S2_fjLj5120ELj1ELj1ELj4ELj16ENS_18Kernel_traits_baseILj5120ES2_S2_S2_S2_fjLj128EEEEELb0ELb0ELb1ELb0EEEvNS_9BwdParamsE,@function
        .size           _ZN10layer_norm13ln_bwd_kernelINS_13Kernel_traitsI13__nv_bfloat16S2_S2_S2_fjLj5120ELj1ELj1ELj4ELj16ENS_18Kernel_traits_baseILj5120ES2_S2_S2_S2_fjLj128EEEEELb0ELb0ELb1ELb0EEEvNS_9BwdParamsE,(.L_x_16472 - _ZN10layer_norm13ln_bwd_kernelINS_13Kernel_traitsI13__nv_bfloat16S2_S2_S2_fjLj5120ELj1ELj1ELj4ELj16ENS_18Kernel_traits_baseILj5120ES2_S2_S2_S2_fjLj128EEEEELb0ELb0ELb1ELb0EEEvNS_9BwdParamsE)
        .other          _ZN10layer_norm13ln_bwd_kernelINS_13Kernel_traitsI13__nv_bfloat16S2_S2_S2_fjLj5120ELj1ELj1ELj4ELj16ENS_18Kernel_traits_baseILj5120ES2_S2_S2_S2_fjLj128EEEEELb0ELb0ELb1ELb0EEEvNS_9BwdParamsE,@"STO_CUDA_ENTRY STV_DEFAULT"
_ZN10layer_norm13ln_bwd_kernelINS_13Kernel_traitsI13__nv_bfloat16S2_S2_S2_fjLj5120ELj1ELj1ELj4ELj16ENS_18Kernel_traits_baseILj5120ES2_S2_S2_S2_fjLj128EEEEELb0ELb0ELb1ELb0EEEvNS_9BwdParamsE:
.text._ZN10layer_norm13ln_bwd_kernelINS_13Kernel_traitsI13__nv_bfloat16S2_S2_S2_fjLj5120ELj1ELj1ELj4ELj16ENS_18Kernel_traits_baseILj5120ES2_S2_S2_S2_fjLj128EEEEELb0ELb0ELb1ELb0EEEvNS_9BwdParamsE:
[----:B------:R-:W-:Y:S01]  /*0000*/  LDC R1, c[0x0][0x28] ;  /* 0x00000a00ff017b82 */ /* 0x000fe20000000800 */
[----:B------:R-:W0:Y:S01]  /*0010*/  S2R R4, SR_TID.X ;  /* 0x0000000000047919 */ /* 0x000e220000002100 */
[----:B------:R-:W-:-:S06]  /*0020*/  ULDC UR4, c[0x0][0x218] ;  /* 0x0000860000047ab9 */ /* 0x000fcc0000000800 */
[----:B------:R-:W1:Y:S01]  /*0030*/  S2UR UR6, SR_CTAID.X ;  /* 0x00000000000679c3 */ /* 0x000e620000002500 */
[----:B------:R-:W-:Y:S01]  /*0040*/  MOV R2, UR4 ;  /* 0x0000000400027c02 */ /* 0x000fe20008000f00 */
[----:B------:R-:W-:Y:S01]  /*0050*/  ULDC.64 UR4, c[0x0][0x208] ;  /* 0x0000820000047ab9 */ /* 0x000fe20000000a00 */
[----:B------:R-:W-:Y:S01]  /*0060*/  LOP3.LUT R5, R5, 0xfffffffd, RZ, 0xc0, !PT ;  /* 0xfffffffd05057812 */ /* 0x000fe200078ec0ff */
[----:B------:R-:W-:Y:S01]  /*0070*/  ULDC UR7, c[0x0][0x214] ;  /* 0x0000850000077ab9 */ /* 0x000fe20000000800 */
[----:B------:R-:W-:Y:S01]  /*0080*/  SHF.R.S32.HI R7, RZ, 0x1f, R2 ;  /* 0x0000001fff077819 */ /* 0x000fe20000011402 */
[----:B------:R-:W-:Y:S01]  /*0090*/  ULDC UR9, c[0x0][0x218] ;  /* 0x0000860000097ab9 */ /* 0x000fe20000000800 */
[----:B------:R-:W-:Y:S01]  /*00a0*/  ULDC UR8, c[0x0][0x290] ;  /* 0x0000a40000087ab9 */ /* 0x000fe20000000800 */
[----:B------:R-:W-:Y:S01]  /*00b0*/  ULDC.64 UR14, c[0x0][0x2c8] ;  /* 0x0000b200000e7ab9 */ /* 0x000fe20000000a00 */
[----:B------:R-:W-:Y:S01]  /*00c0*/  LEA.HI R7, R7, R2, RZ, 0x3 ;  /* 0x0000000207077211 */ /* 0x000fe200078f18ff */
        /* <DEDUP_REMOVED lines=10> */
[----:B------:R-:W-:-:S05]  /*0170*/  ISETP.GE.U32.AND P3, PT, R0, 0x280, PT ;  /* 0x000002800000780c */ /* 0x000fca0003f66070 */
[----:B------:R-:W0:Y:S01]  /*0180*/  @P5 LDC.64 R6, c[0x0][0x260] ;  /* 0x00009800ff065b82 */ /* 0x000e220000000a00 */
[----:B-1----:R-:W-:Y:S02]  /*0190*/  LEA.HI R4, R4, UR6, RZ, 0x19 ;  /* 0x0000000604047c11 */ /* 0x002fe4000f8fc8ff */
[----:B------:R-:W-:-:S05]  /*01a0*/  @P5 LOP3.LUT R5, R5, 0x2, RZ, 0xfc, !PT ;  /* 0x0000000205055812 */ /* 0x000fca00078efcff */
[----:B------:R-:W1:Y:S08]  /*01b0*/  @P4 LDC.64 R12, c[0x0][0x260] ;  /* 0x00009800ff0c4b82 */ /* 0x000e700000000a00 */
[----:B------:R-:W2:Y:S08]  /*01c0*/  @P0 LDC.64 R16, c[0x0][0x260] ;  /* 0x00009800ff100b82 */ /* 0x000eb00000000a00 */
[----:B------:R-:W3:Y:S01]  /*01d0*/  @P1 LDC.64 R18, c[0x0][0x260] ;  /* 0x00009800ff121b82 */ /* 0x000ee20000000a00 */
[C---:B0-----:R-:W-:Y:S01]  /*01e0*/  @P5 IMAD.WIDE.U32 R6, R23.reuse, 0x10, R6 ;  /* 0x0000001017065825 */ /* 0x041fe200078e0006 */
[----:B------:R-:W-:-:S06]  /*01f0*/  @P5 LOP3.LUT R23, R23, 0x80, RZ, 0xfc, !PT ;  /* 0x0000008017175812 */ /* 0x000fcc00078efcff */
[----:B------:R-:W0:Y:S01]  /*0200*/  @P3 LDC.64 R20, c[0x0][0x260] ;  /* 0x00009800ff143b82 */ /* 0x000e220000000a00 */
[C---:B-1----:R-:W-:Y:S01]  /*0210*/  @P4 IMAD.WIDE.U32 R14, R23.reuse, 0x10, R12 ;  /* 0x00000010170e4825 */ /* 0x042fe200078e000c */
[----:B------:R1:W5:Y:S01]  /*0220*/  @P5 LDG.E.128 R240, desc[UR4][R6.64] ;  /* 0x0000000406f05981 */ /* 0x000362000c1e1d00 */
[----:B------:R-:W-:Y:S02]  /*0230*/  ISETP.GE.AND P2, PT, R4, UR7, PT ;  /* 0x0000000704007c0c */ /* 0x000fe4000bf46270 */
[----:B------:R-:W-:Y:S01]  /*0240*/  @P4 VIADD R23, R23, 0x80 ;  /* 0x0000008017174836 */ /* 0x000fe20000000000 */
[----:B------:R1:W5:Y:S01]  /*0250*/  @P4 LDG.E.128 R232, desc[UR4][R14.64] ;  /* 0x000000040ee84981 */ /* 0x000362000c1e1d00 */
[----:B------:R-:W-:Y:S02]  /*0260*/  LOP3.LUT R5, R5, 0xfffffffe, RZ, 0xc0, !PT ;  /* 0xfffffffe05057812 */ /* 0x000fe400078ec0ff */
[C---:B--2---:R-:W-:Y:S01]  /*0270*/  @P0 IMAD.WIDE.U32 R16, R23.reuse, 0x10, R16 ;  /* 0x0000001017100825 */ /* 0x044fe200078e0010 */
[----:B------:R-:W-:-:S02]  /*0280*/  @P0 IADD3 R23, R23, 0x80, RZ ;  /* 0x0000008017170810 */ /* 0x000fc40007ffe0ff */
[----:B------:R-:W-:Y:S02]  /*0290*/  @P4 LOP3.LUT R5, R5, 0x1, RZ, 0xfc, !PT ;  /* 0x0000000105054812 */ /* 0x000fe400078efcff */
[----:B------:R1:W5:Y:S01]  /*02a0*/  @P0 LDG.E.128 R224, desc[UR4][R16.64] ;  /* 0x0000000410e00981 */ /* 0x000362000c1e1d00 */
[C---:B---3--:R-:W-:Y:S01]  /*02b0*/  @P1 IMAD.WIDE.U32 R18, R23.reuse, 0x10, R18 ;  /* 0x0000001017121825 */ /* 0x048fe200078e0012 */
[----:B------:R-:W-:Y:S02]  /*02c0*/  @P1 IADD3 R23, R23, 0x80, RZ ;  /* 0x0000008017171810 */ /* 0x000fe40007ffe0ff */
[----:B------:R-:W-:Y:S02]  /*02d0*/  LOP3.LUT R5, R5, 0xfffffff7, RZ, 0xc0, !PT ;  /* 0xfffffff705057812 */ /* 0x000fe400078ec0ff */
[----:B------:R1:W5:Y:S01]  /*02e0*/  @P1 LDG.E.128 R216, desc[UR4][R18.64] ;  /* 0x0000000412d81981 */ /* 0x000362000c1e1d00 */
[----:B------:R-:W-:Y:S02]  /*02f0*/  CS2R R36, SRZ ;  /* 0x0000000000247805 */ /* 0x000fe4000001ff00 */
[----:B------:R-:W-:Y:S01]  /*0300*/  @P3 LOP3.LUT R5, R5, 0x8, RZ, 0xfc, !PT ;  /* 0x0000000805053812 */ /* 0x000fe200078efcff */
[----:B0-----:R-:W-:-:S05]  /*0310*/  @P3 IMAD.WIDE.U32 R12, R23, 0x10, R20 ;  /* 0x00000010170c3825 */ /* 0x001fca00078e0014 */
[----:B------:R1:W5:Y:S01]  /*0320*/  @P3 LDG.E.128 R8, desc[UR4][R12.64] ;  /* 0x000000040c083981 */ /* 0x000362000c1e1d00 */
        /* <DEDUP_REMOVED lines=38> */
[----:B------:R-:W-:Y:S01]  /*0590*/  CS2R R74, SRZ ;  /* 0x00000000004a7805 */ /* 0x000fe2000001ff00 */
[----:B-1----:R-:W-:Y:S06]  /*05a0*/  @P2 BRA `(.L_x_60) ;  /* 0x0000006000402947 */ /* 0x002fec0003800000 */
[----:B------:R-:W-:Y:S01]  /*05b0*/  ULDC.64 UR6, c[0x0][0x2c8] ;  /* 0x0000b20000067ab9 */ /* 0x000fe20000000a00 */
[----:B------:R-:W0:Y:S01]  /*05c0*/  LDC.U8 R252, c[0x0][0x2a0] ;  /* 0x0000a800fffc7b82 */ /* 0x000e220000000000 */
[----:B------:R-:W-:Y:S01]  /*05d0*/  ISETP.NE.U32.AND P2, PT, RZ, UR6, PT ;  /* 0x00000006ff007c0c */ /* 0x000fe2000bf45070 */
[C---:B-----5:R-:W-:Y:S01]  /*05e0*/  IMAD.U32 R249, R240.reuse, 0x10000, RZ ;  /* 0x00010000f0f97824 */ /* 0x060fe200078e00ff */
[----:B------:R-:W-:Y:S01]  /*05f0*/  @P5 PRMT R248, R240, 0x7632, R248 ;  /* 0x00007632f0f85816 */ /* 0x000fe200000000f8 */
[----:B------:R-:W-:Y:S01]  /*0600*/  IMAD.U32 R231, R225, 0x10000, RZ ;  /* 0x00010000e1e77824 */ /* 0x000fe200078e00ff */
[----:B------:R-:W-:Y:S01]  /*0610*/  ISETP.NE.AND.EX P2, PT, RZ, UR7, PT, P2 ;  /* 0x00000007ff007c0c */ /* 0x000fe2000bf45320 */
[----:B------:R-:W-:Y:S01]  /*0620*/  IMAD.U32 R237, R234, 0x10000, RZ ;  /* 0x00010000eaed7824 */ /* 0x000fe200078e00ff */
[C---:B------:R-:W-:Y:S01]  /*0630*/  @P5 PRMT R246, R241.reuse, 0x7632, R246 ;  /* 0x00007632f1f65816 */ /* 0x040fe200000000f6 */
[----:B------:R-:W-:Y:S01]  /*0640*/  HFMA2.MMA R208, -RZ, RZ, 0, 5.9604644775390625e-08 ;  /* 0x00000001ffd07435 */ /* 0x000fe200000001ff */
[----:B------:R-:W-:Y:S01]  /*0650*/  ISETP.LT.U32.OR P2, PT, R0, 0x280, !P2 ;  /* 0x000002800000780c */ /* 0x000fe20005741470 */
[----:B------:R-:W-:Y:S01]  /*0660*/  IMAD.U32 R212, R10, 0x10000, RZ ;  /* 0x000100000ad47824 */ /* 0x000fe200078e00ff */
[----:B------:R-:W-:Y:S01]  /*0670*/  SHF.L.U32 R247, R241, 0x10, RZ ;  /* 0x00000010f1f77819 */ /* 0x000fe200000006ff */
[----:B------:R-:W-:Y:S01]  /*0680*/  IMAD.MOV.U32 R37, RZ, RZ, RZ ;  /* 0x000000ffff257224 */ /* 0x000fe200078e00ff */
[----:B------:R-:W-:-:S02]  /*0690*/  @P4 PRMT R240, R232, 0x7632, R240 ;  /* 0x00007632e8f04816 */ /* 0x000fc400000000f0 */
[----:B------:R-:W-:Y:S02]  /*06a0*/  SHF.L.U32 R241, R232, 0x10, RZ ;  /* 0x00000010e8f17819 */ /* 0x000fe400000006ff */
[C---:B------:R-:W-:Y:S02]  /*06b0*/  @P4 PRMT R238, R233.reuse, 0x7632, R238 ;  /* 0x00007632e9ee4816 */ /* 0x040fe400000000ee */
[----:B------:R-:W-:Y:S02]  /*06c0*/  SHF.L.U32 R239, R233, 0x10, RZ ;  /* 0x00000010e9ef7819 */ /* 0x000fe400000006ff */
[----:B------:R-:W-:Y:S01]  /*06d0*/  @P0 PRMT R232, R224, 0x7632, R232 ;  /* 0x00007632e0e80816 */ /* 0x000fe200000000e8 */
[----:B------:R-:W-:Y:S01]  /*06e0*/  IMAD.U32 R238, R238, 0x10000, RZ ;  /* 0x00010000eeee7824 */ /* 0x000fe200078e00ff */
[----:B------:R-:W-:Y:S02]  /*06f0*/  SHF.L.U32 R233, R224, 0x10, RZ ;  /* 0x00000010e0e97819 */ /* 0x000fe400000006ff */
[----:B------:R-:W-:Y:S01]  /*0700*/  @P0 PRMT R230, R225, 0x7632, R230 ;  /* 0x00007632e1e60816 */ /* 0x000fe200000000e6 */
[----:B------:R-:W-:Y:S01]  /*0710*/  IMAD.U32 R225, R216, 0x10000, RZ ;  /* 0x00010000d8e17824 */ /* 0x000fe200078e00ff */
[----:B------:R-:W-:Y:S01]  /*0720*/  @P0 PRMT R228, R226, 0x7632, R228 ;  /* 0x00007632e2e40816 */ /* 0x000fe200000000e4 */
[----:B------:R-:W-:Y:S01]  /*0730*/  IMAD.U32 R232, R232, 0x10000, RZ ;  /* 0x00010000e8e87824 */ /* 0x000fe200078e00ff */
[----:B------:R-:W-:-:S02]  /*0740*/  SHF.L.U32 R229, R226, 0x10, RZ ;  /* 0x00000010e2e57819 */ /* 0x000fc400000006ff */
[C---:B------:R-:W-:Y:S02]  /*0750*/  @P5 PRMT R244, R242.reuse, 0x7632, R244 ;  /* 0x00007632f2f45816 */ /* 0x040fe400000000f4 */
[----:B------:R-:W-:Y:S02]  /*0760*/  SHF.L.U32 R245, R242, 0x10, RZ ;  /* 0x00000010f2f57819 */ /* 0x000fe400000006ff */
[----:B------:R-:W-:Y:S01]  /*0770*/  @P4 PRMT R236, R234, 0x7632, R236 ;  /* 0x00007632eaec4816 */ /* 0x000fe200000000ec */
[----:B------:R-:W-:Y:S01]  /*0780*/  IMAD.U32 R244, R244, 0x10000, RZ ;  /* 0x00010000f4f47824 */ /* 0x000fe200078e00ff */
[----:B------:R-:W-:Y:S02]  /*0790*/  @P0 PRMT R226, R227, 0x7632, R226 ;  /* 0x00007632e3e20816 */ /* 0x000fe400000000e2 */
[----:B------:R-:W-:Y:S02]  /*07a0*/  @P1 PRMT R224, R216, 0x7632, R224 ;  /* 0x00007632d8e01816 */ /* 0x000fe400000000e0 */
[----:B------:R-:W-:Y:S01]  /*07b0*/  @P1 PRMT R220, R218, 0x7632, R220 ;  /* 0x00007632dadc1816 */ /* 0x000fe200000000dc */
[----:B------:R-:W-:Y:S01]  /*07c0*/  IMAD.U32 R226, R226, 0x10000, RZ ;  /* 0x00010000e2e27824 */ /* 0x000fe200078e00ff */
[----:B------:R-:W-:-:S02]  /*07d0*/  SHF.L.U32 R221, R218, 0x10, RZ ;  /* 0x00000010dadd7819 */ /* 0x000fc400000006ff */
[----:B------:R-:W-:Y:S01]  /*07e0*/  @P3 PRMT R214, R9, 0x7632, R214 ;  /* 0x0000763209d63816 */ /* 0x000fe200000000d6 */
[----:B------:R-:W-:Y:S01]  /*07f0*/  IMAD.U32 R220, R220, 0x10000, RZ ;  /* 0x00010000dcdc7824 */ /* 0x000fe200078e00ff */
[C---:B------:R-:W-:Y:S01]  /*0800*/  @P5 PRMT R242, R243.reuse, 0x7632, R242 ;  /* 0x00007632f3f25816 */ /* 0x040fe200000000f2 */
[----:B------:R-:W-:Y:S01]  /*0810*/  IMAD.U32 R243, R243, 0x10000, RZ ;  /* 0x00010000f3f37824 */ /* 0x000fe200078e00ff */
[----:B------:R-:W-:Y:S01]  /*0820*/  @P4 PRMT R234, R235, 0x7632, R234 ;  /* 0x00007632ebea4816 */ /* 0x000fe200000000ea */
[----:B------:R-:W-:Y:S01]  /*0830*/  IMAD.U32 R214, R214, 0x10000, RZ ;  /* 0x00010000d6d67824 */ /* 0x000fe200078e00ff */
[----:B------:R-:W-:Y:S02]  /*0840*/  @P1 PRMT R222, R217, 0x7632, R222 ;  /* 0x00007632d9de1816 */ /* 0x000fe400000000de */
[C---:B------:R-:W-:Y:S01]  /*0850*/  @P1 PRMT R218, R219.reuse, 0x7632, R218 ;  /* 0x00007632dbda1816 */ /* 0x040fe200000000da */
[----:B------:R-:W-:Y:S01]  /*0860*/  IMAD.U32 R219, R219, 0x10000, RZ ;  /* 0x00010000dbdb7824 */ /* 0x000fe200078e00ff */
[----:B------:R-:W-:-:S02]  /*0870*/  @P3 PRMT R216, R8, 0x7632, R216 ;  /* 0x0000763208d83816 */ /* 0x000fc400000000d8 */
[----:B------:R-:W-:Y:S02]  /*0880*/  @P3 PRMT R211, R10, 0x7632, R211 ;  /* 0x000076320ad33816 */ /* 0x000fe400000000d3 */
[----:B------:R-:W-:Y:S02]  /*0890*/  @P3 PRMT R209, R11, 0x7632, R209 ;  /* 0x000076320bd13816 */ /* 0x000fe400000000d1 */
[----:B------:R-:W-:Y:S02]  /*08a0*/  LOP3.LUT R5, R5, 0xffffffef, RZ, 0xc0, !PT ;  /* 0xffffffef05057812 */ /* 0x000fe400078ec0ff */
[----:B------:R-:W-:Y:S02]  /*08b0*/  SHF.L.U32 R223, R217, 0x10, RZ ;  /* 0x00000010d9df7819 */ /* 0x000fe400000006ff */
[----:B------:R-:W-:Y:S02]  /*08c0*/  SHF.L.U32 R235, R235, 0x10, RZ ;  /* 0x00000010ebeb7819 */ /* 0x000fe400000006ff */
[----:B------:R-:W-:-:S02]  /*08d0*/  SHF.L.U32 R227, R227, 0x10, RZ ;  /* 0x00000010e3e37819 */ /* 0x000fc400000006ff */
[----:B------:R-:W-:Y:S02]  /*08e0*/  SHF.L.U32 R217, R8, 0x10, RZ ;  /* 0x0000001008d97819 */ /* 0x000fe400000006ff */
[----:B------:R-:W-:Y:S02]  /*08f0*/  SHF.L.U32 R215, R9, 0x10, RZ ;  /* 0x0000001009d77819 */ /* 0x000fe400000006ff */
[----:B------:R-:W-:Y:S02]  /*0900*/  SHF.L.U32 R210, R11, 0x10, RZ ;  /* 0x000000100bd27819 */ /* 0x000fe400000006ff */
[----:B------:R-:W-:Y:S02]  /*0910*/  @P2 LOP3.LUT R5, R5, 0x10, RZ, 0xfc, !PT ;  /* 0x0000001005052812 */ /* 0x000fe400078efcff */
        /* <DEDUP_REMOVED lines=13> */
[----:B0-----:R-:W-:-:S07]  /*09f0*/  SHF.L.U32 R209, R209, 0x10, RZ ;  /* 0x00000010d1d17819 */ /* 0x001fce00000006ff */
.L_x_215:
[----:B0-----:R-:W0:Y:S08]  /*0a00*/  LDC.64 R2, c[0x0][0x288] ;  /* 0x0000a200ff027b82 */ /* 0x001e300000000a00 */
[----:B-1----:R-:W1:Y:S08]  /*0a10*/  LDC.64 R148, c[0x0][0x280] ;  /* 0x0000a000ff947b82 */ /* 0x002e700000000a00 */
[----:B--2-4-:R-:W2:Y:S01]  /*0a20*/  LDC.64 R6, c[0x0][0x250] ;  /* 0x00009400ff067b82 */ /* 0x014ea20000000a00 */
[----:B0-----:R-:W-:-:S07]  /*0a30*/  IMAD.WIDE R2, R4, 0x4, R2 ;  /* 0x0000000404027825 */ /* 0x001fce00078e0202 */
[----:B---3--:R-:W0:Y:S01]  /*0a40*/  LDC.64 R144, c[0x0][0x258] ;  /* 0x00009600ff907b82 */ /* 0x008e220000000a00 */
[----:B------:R1:W3:Y:S01]  /*0a50*/  LDG.E R146, desc[UR4][R2.64] ;  /* 0x0000000402927981 */ /* 0x0002e2000c1e1900 */
[----:B------:R-:W4:Y:S06]  /*0a60*/  S2R R150, SR_TID.X ;  /* 0x0000000000967919 */ /* 0x000f2c0000002100 */
[----:B------:R-:W4:Y:S01]  /*0a70*/  LDC.64 R250, c[0x0][0x2c8] ;  /* 0x0000b200fffa7b82 */ /* 0x000f220000000a00 */
[----:B-1----:R-:W-:-:S04]  /*0a80*/  IMAD.WIDE R2, R4, 0x4, R148 ;  /* 0x0000000404027825 */ /* 0x002fc800078e0294 */
[C---:B--2---:R-:W-:Y:S01]  /*0a90*/  IMAD.WIDE R6, R4.reuse, 0x4, R6 ;  /* 0x0000000404067825 */ /* 0x044fe200078e0206 */
[----:B------:R1:W5:Y:S01]  /*0aa0*/  LDG.E R207, desc[UR4][R2.64] ;  /* 0x0000000402cf7981 */ /* 0x000362000c1e1900 */
[----:B------:R-:W-:Y:S03]  /*0ab0*/  BSSY B0, `(.L_x_61) ;  /* 0x0000225000007945 */ /* 0x000fe60003800000 */
[----:B------:R2:W5:Y:S01]  /*0ac0*/  LDG.E R199, desc[UR4][R6.64] ;  /* 0x0000000406c77981 */ /* 0x000562000c1e1900 */
[----:B0-----:R-:W-:-:S04]  /*0ad0*/  IMAD.WIDE R144, R4, 0x4, R144 ;  /* 0x0000000404907825 */ /* 0x001fc800078e0290 */
[----:B-1----:R-:W-:-:S04]  /*0ae0*/  IMAD.U32 R2, RZ, RZ, UR9 ;  /* 0x00000009ff027e24 */ /* 0x002fc8000f8e00ff */
[----:B------:R-:W-:Y:S01]  /*0af0*/  IMAD R147, R4, R2, RZ ;  /* 0x0000000204937224 */ /* 0x000fe200078e02ff */
[----:B------:R0:W5:Y:S04]  /*0b00*/  LDG.E R6, desc[UR4][R144.64] ;  /* 0x0000000490067981 */ /* 0x000168000c1e1900 */
[----:B------:R-:W-:Y:S02]  /*0b10*/  SHF.R.S32.HI R148, RZ, 0x1f, R147 ;  /* 0x0000001fff947819 */ /* 0x000fe40000011493 */
[----:B----4-:R-:W-:Y:S02]  /*0b20*/  LOP3.LUT R3, R150, 0x7f, RZ, 0xc0, !PT ;  /* 0x0000007f96037812 */ /* 0x010fe400078ec0ff */
[----:B------:R-:W-:-:S04]  /*0b30*/  LEA.HI R148, R148, R147, RZ, 0x3 ;  /* 0x0000009394947211 */ /* 0x000fc800078f18ff */
[----:B--2---:R-:W-:-:S05]  /*0b40*/  LEA.HI.SX32 R7, R148, R3, 0x1d ;  /* 0x0000000394077211 */ /* 0x004fca00078feaff */
[----:B0-----:R-:W-:Y:S01]  /*0b50*/  IMAD.WIDE.U32 R144, R7, 0x10, R250 ;  /* 0x0000001007907825 */ /* 0x001fe200078e00fa */
[----:B---3--:R-:W-:-:S13]  /*0b60*/  ISETP.GT.AND P2, PT, R146, RZ, PT ;  /* 0x000000ff9200720c */ /* 0x008fda0003f44270 */
[----:B------:R-:W-:Y:S05]  /*0b70*/  @P2 BRA `(.L_x_62) ;  /* 0x0000000000b42947 */ /* 0x000fea0003800000 */
[----:B------:R-:W-:Y:S01]  /*0b80*/  LOP3.LUT P3, RZ, R5, 0x2, RZ, 0xc0, !PT ;  /* 0x0000000205ff7812 */ /* 0x000fe2000786c0ff */
[----:B------:R-:W-:Y:S01]  /*0b90*/  BSSY B1, `(.L_x_63) ;  /* 0x0000008000017945 */ /* 0x000fe20003800000 */
[----:B------:R-:W-:-:S11]  /*0ba0*/  MOV R147, R7 ;  /* 0x0000000700937202 */ /* 0x000fd60000000f00 */
[----:B------:R-:W-:Y:S05]  /*0bb0*/  @!P3 BRA `(.L_x_64) ;  /* 0x000000000014b947 */ /* 0x000fea0003800000 */
[----:B------:R-:W-:-:S04]  /*0bc0*/  ISETP.NE.U32.AND P3, PT, RZ, UR14, PT ;  /* 0x0000000eff007c0c */ /* 0x000fc8000bf65070 */
[----:B------:R-:W-:-:S13]  /*0bd0*/  ISETP.NE.AND.EX P3, PT, RZ, UR15, PT, P3 ;  /* 0x0000000fff007c0c */ /* 0x000fda000bf65330 */
[----:B------:R-:W-:Y:S05]  /*0be0*/  @!P3 BRA `(.L_x_65) ;  /* 0x000000000004b947 */ /* 0x000fea0003800000 */
[----:B------:R0:W5:Y:S02]  /*0bf0*/  LDG.E.128 R120, desc[UR4][R144.64] ;  /* 0x0000000490787981 */ /* 0x000164000c1e1d00 */
.L_x_65:
[----:B------:R-:W-:-:S07]  /*0c00*/  IADD3 R147, R7, 0x80, RZ ;  /* 0x0000008007937810 */ /* 0x000fce0007ffe0ff */
.L_x_64:
[----:B------:R-:W-:Y:S05]  /*0c10*/  BSYNC B1 ;  /* 0x0000000000017941 */ /* 0x000fea0003800000 */
.L_x_63:
[----:B------:R-:W-:Y:S01]  /*0c20*/  LOP3.LUT P3, RZ, R5, 0x1, RZ, 0xc0, !PT ;  /* 0x0000000105ff7812 */ /* 0x000fe2000786c0ff */
[----:B------:R-:W-:-:S12]  /*0c30*/  BSSY B1, `(.L_x_66) ;  /* 0x0000008000017945 */ /* 0x000fd80003800000 */
[----:B------:R-:W-:Y:S05]  /*0c40*/  @!P3 BRA `(.L_x_67) ;  /* 0x000000000018b947 */ /* 0x000fea0003800000 */
[----:B------:R-:W-:-:S04]  /*0c50*/  ISETP.NE.U32.AND P3, PT, RZ, UR14, PT ;  /* 0x0000000eff007c0c */ /* 0x000fc8000bf65070 */
[----:B------:R-:W-:-:S13]  /*0c60*/  ISETP.NE.AND.EX P3, PT, RZ, UR15, PT, P3 ;  /* 0x0000000fff007c0c */ /* 0x000fda000bf65330 */
[----:B------:R-:W-:Y:S05]  /*0c70*/  @!P3 BRA `(.L_x_68) ;  /* 0x000000000008b947 */ /* 0x000fea0003800000 */
[----:B------:R-:W-:-:S06]  /*0c80*/  IMAD.WIDE.U32 R124, R147, 0x10, R250 ;  /* 0x00000010937c7825 */ /* 0x000fcc00078e00fa */
[----:B------:R-:W5:Y:S02]  /*0c90*/  LDG.E.128 R124, desc[UR4][R124.64] ;  /* 0x000000047c7c7981 */ /* 0x000f64000c1e1d00 */
.L_x_68:
[----:B------:R-:W-:-:S07]  /*0ca0*/  VIADD R147, R147, 0x80 ;  /* 0x0000008093937836 */ /* 0x000fce0000000000 */
.L_x_67:
[----:B------:R-:W-:Y:S05]  /*0cb0*/  BSYNC B1 ;  /* 0x0000000000017941 */ /* 0x000fea0003800000 */
.L_x_66:
[----:B------:R-:W-:Y:S04]  /*0cc0*/  BSSY B1, `(.L_x_69) ;  /* 0x0000008000017945 */ /* 0x000fe80003800000 */
[----:B------:R-:W-:Y:S05]  /*0cd0*/  @!P0 BRA `(.L_x_70) ;  /* 0x0000000000188947 */ /* 0x000fea0003800000 */
[----:B------:R-:W-:-:S04]  /*0ce0*/  ISETP.NE.U32.AND P3, PT, RZ, UR14, PT ;  /* 0x0000000eff007c0c */ /* 0x000fc8000bf65070 */
[----:B------:R-:W-:-:S13]  /*0cf0*/  ISETP.NE.AND.EX P3, PT, RZ, UR15, PT, P3 ;  /* 0x0000000fff007c0c */ /* 0x000fda000bf65330 */
[----:B------:R-:W-:Y:S05]  /*0d00*/  @!P3 BRA `(.L_x_71) ;  /* 0x000000000008b947 */ /* 0x000fea0003800000 */
[----:B------:R-:W-:-:S06]  /*0d10*/  IMAD.WIDE.U32 R128, R147, 0x10, R250 ;  /* 0x0000001093807825 */ /* 0x000fcc00078e00fa */
[----:B------:R-:W5:Y:S02]  /*0d20*/  LDG.E.128 R128, desc[UR4][R128.64] ;  /* 0x0000000480807981 */ /* 0x000f64000c1e1d00 */
.L_x_71:
[----:B------:R-:W-:-:S07]  /*0d30*/  IADD3 R147, R147, 0x80, RZ ;  /* 0x0000008093937810 */ /* 0x000fce0007ffe0ff */
.L_x_70:
[----:B------:R-:W-:Y:S05]  /*0d40*/  BSYNC B1 ;  /* 0x0000000000017941 */ /* 0x000fea0003800000 */
.L_x_69:
[----:B------:R-:W-:Y:S04]  /*0d50*/  BSSY B1, `(.L_x_72) ;  /* 0x0000008000017945 */ /* 0x000fe80003800000 */
[----:B------:R-:W-:Y:S05]  /*0d60*/  @!P1 BRA `(.L_x_73) ;  /* 0x0000000000189947 */ /* 0x000fea0003800000 */
[----:B------:R-:W-:-:S04]  /*0d70*/  ISETP.NE.U32.AND P3, PT, RZ, UR14, PT ;  /* 0x0000000eff007c0c */ /* 0x000fc8000bf65070 */
[----:B------:R-:W-:-:S13]  /*0d80*/  ISETP.NE.AND.EX P3, PT, RZ, UR15, PT, P3 ;  /* 0x0000000fff007c0c */ /* 0x000fda000bf65330 */
[----:B------:R-:W-:Y:S05]  /*0d90*/  @!P3 BRA `(.L_x_74) ;  /* 0x000000000008b947 */ /* 0x000fea0003800000 */
[----:B------:R-:W-:-:S06]  /*0da0*/  IMAD.WIDE.U32 R132, R147, 0x10, R250 ;  /* 0x0000001093847825 */ /* 0x000fcc00078e00fa */
[----:B------:R-:W5:Y:S02]  /*0db0*/  LDG.E.128 R132, desc[UR4][R132.64] ;  /* 0x0000000484847981 */ /* 0x000f64000c1e1d00 */
.L_x_74:
[----:B------:R-:W-:-:S07]  /*0dc0*/  IADD3 R147, R147, 0x80, RZ ;  /* 0x0000008093937810 */ /* 0x000fce0007ffe0ff */
.L_x_73:
[----:B------:R-:W-:Y:S05]  /*0dd0*/  BSYNC B1 ;  /* 0x0000000000017941 */ /* 0x000fea0003800000 */
.L_x_72:
[----:B------:R-:W-:Y:S01]  /*0de0*/  LOP3.LUT P3, RZ, R5, 0x10, RZ, 0xc0, !PT ;  /* 0x0000001005ff7812 */ /* 0x000fe2000786c0ff */
[----:B------:R-:W-:Y:S01]  /*0df0*/  HFMA2.MMA R202, -RZ, RZ, 0, 0 ;  /* 0x00000000ffca7435 */ /* 0x000fe200000001ff */
[----:B------:R-:W-:-:S11]  /*0e00*/  IMAD.MOV.U32 R201, RZ, RZ, RZ ;  /* 0x000000ffffc97224 */ /* 0x000fd600078e00ff */
[----:B------:R-:W-:Y:S05]  /*0e10*/  @P3 BRA `(.L_x_75) ;  /* 0x0000001c00b83947 */ /* 0x000fea0003800000 */
[----:B------:R-:W-:-:S06]  /*0e20*/  IMAD.WIDE.U32 R136, R147, 0x10, R250 ;  /* 0x0000001093887825 */ /* 0x000fcc00078e00fa */
[----:B------:R-:W5:Y:S01]  /*0e30*/  LDG.E.128 R136, desc[UR4][R136.64] ;  /* 0x0000000488887981 */ /* 0x000f62000c1e1d00 */
[----:B------:R-:W-:Y:S05]  /*0e40*/  BRA `(.L_x_75) ;  /* 0x0000001c00ac7947 */ /* 0x000fea0003800000 */
.L_x_62:
[----:B------:R-:W-:Y:S01]  /*0e50*/  IADD3 R147, R146, -0x1, RZ ;  /* 0xffffffff92937810 */ /* 0x000fe20007ffe0ff */
[----:B------:R-:W-:Y:S01]  /*0e60*/  BSSY B1, `(.L_x_76) ;  /* 0x0000067000017945 */ /* 0x000fe20003800000 */
[----:B------:R-:W-:Y:S01]  /*0e70*/  LOP3.LUT P3, RZ, R5, 0x2, RZ, 0xc0, !PT ;  /* 0x0000000205ff7812 */ /* 0x000fe2000786c0ff */
[----:B------:R-:W-:Y:S01]  /*0e80*/  IMAD.MOV.U32 R201, RZ, RZ, RZ ;  /* 0x000000ffffc97224 */ /* 0x000fe200078e00ff */
[----:B------:R-:W-:Y:S01]  /*0e90*/  MOV R202, RZ ;  /* 0x000000ff00ca7202 */ /* 0x000fe20000000f00 */
[----:B------:R-:W-:Y:S01]  /*0ea0*/  IMAD R147, R147, R2, RZ ;  /* 0x0000000293937224 */ /* 0x000fe200078e02ff */
[----:B------:R-:W-:-:S04]  /*0eb0*/  MOV R213, R7 ;  /* 0x0000000700d57202 */ /* 0x000fc80000000f00 */
[----:B------:R-:W-:-:S04]  /*0ec0*/  SHF.R.S32.HI R146, RZ, 0x1f, R147 ;  /* 0x0000001fff927819 */ /* 0x000fc80000011493 */
[----:B------:R-:W-:-:S04]  /*0ed0*/  LEA.HI R146, R146, R147, RZ, 0x3 ;  /* 0x0000009392927211 */ /* 0x000fc800078f18ff */
[----:B------:R-:W-:Y:S01]  /*0ee0*/  LEA.HI.SX32 R200, R146, R3, 0x1d ;  /* 0x0000000392c87211 */ /* 0x000fe200078feaff */
[----:B------:R-:W-:Y:S06]  /*0ef0*/  @!P3 BRA `(.L_x_77) ;  /* 0x000000040074b947 */ /* 0x000fec0003800000 */
[----:B------:R-:W-:Y:S01]  /*0f00*/  ISETP.NE.AND P3, PT, R252, RZ, PT ;  /* 0x000000fffc00720c */ /* 0x000fe20003f65270 */
[----:B------:R-:W0:Y:S03]  /*0f10*/  LDC.64 R12, c[0x0][0x2b8] ;  /* 0x0000ae00ff0c7b82 */ /* 0x000e260000000a00 */
[----:B-----5:R-:W-:Y:S02]  /*0f20*/  FSEL R17, R199, RZ, !P3 ;  /* 0x000000ffc7117208 */ /* 0x020fe40005800000 */
[----:B------:R-:W-:-:S04]  /*0f30*/  ISETP.NE.U32.AND P3, PT, RZ, UR14, PT ;  /* 0x0000000eff007c0c */ /* 0x000fc8000bf65070 */
[----:B------:R-:W-:-:S13]  /*0f40*/  ISETP.NE.AND.EX P3, PT, RZ, UR15, PT, P3 ;  /* 0x0000000fff007c0c */ /* 0x000fda000bf65330 */
[----:B------:R1:W5:Y:S02]  /*0f50*/  @P3 LDG.E.128 R120, desc[UR4][R144.64] ;  /* 0x0000000490783981 */ /* 0x000364000c1e1d00 */
[----:B-1----:R-:W1:Y:S01]  /*0f60*/  LDC.64 R144, c[0x0][0x238] ;  /* 0x00008e00ff907b82 */ /* 0x002e620000000a00 */
[----:B0-----:R-:W-:-:S06]  /*0f70*/  IMAD.WIDE.U32 R12, R200, 0x10, R12 ;  /* 0x00000010c80c7825 */ /* 0x001fcc00078e000c */
[----:B------:R-:W2:Y:S01]  /*0f80*/  LDG.E.128 R12, desc[UR4][R12.64] ;  /* 0x000000040c0c7981 */ /* 0x000ea2000c1e1d00 */
[----:B-1----:R-:W-:-:S06]  /*0f90*/  IMAD.WIDE.U32 R144, R7, 0x10, R144 ;  /* 0x0000001007907825 */ /* 0x002fcc00078e0090 */
[----:B------:R-:W3:Y:S01]  /*0fa0*/  LDG.E.128 R144, desc[UR4][R144.64] ;  /* 0x0000000490907981 */ /* 0x000ee2000c1e1d00 */
[----:B------:R-:W-:Y:S02]  /*0fb0*/  IADD3 R200, R200, 0x80, RZ ;  /* 0x00000080c8c87810 */ /* 0x000fe40007ffe0ff */
[C---:B--2---:R-:W-:Y:S01]  /*0fc0*/  PRMT R204, R13.reuse, 0x7632, R204 ;  /* 0x000076320dcc7816 */ /* 0x044fe200000000cc */
[----:B------:R-:W-:Y:S01]  /*0fd0*/  IMAD.U32 R13, R13, 0x10000, RZ ;  /* 0x000100000d0d7824 */ /* 0x000fe200078e00ff */
[C---:B------:R-:W-:Y:S02]  /*0fe0*/  PRMT R206, R12.reuse, 0x7632, R206 ;  /* 0x000076320cce7816 */ /* 0x040fe400000000ce */
[----:B------:R-:W-:Y:S01]  /*0ff0*/  SHF.L.U32 R203, R12, 0x10, RZ ;  /* 0x000000100ccb7819 */ /* 0x000fe200000006ff */
[----:B------:R-:W-:Y:S01]  /*1000*/  FADD.FTZ R82, R82, R13 ;  /* 0x0000000d52527221 */ /* 0x000fe20000010000 */
[----:B------:R-:W-:Y:S01]  /*1010*/  FMUL.FTZ R205, R247, R13 ;  /* 0x0000000df7cd7220 */ /* 0x000fe20000410000 */
[----:B------:R-:W-:-:S02]  /*1020*/  PRMT R196, R14, 0x7632, R196 ;  /* 0x000076320ec47816 */ /* 0x000fc400000000c4 */
[----:B------:R-:W-:Y:S01]  /*1030*/  SHF.L.U32 R213, R14, 0x10, RZ ;  /* 0x000000100ed57819 */ /* 0x000fe200000006ff */
[----:B---3--:R-:W-:Y:S01]  /*1040*/  IMAD.U32 R148, R145, 0x10000, RZ ;  /* 0x0001000091947824 */ /* 0x008fe200078e00ff */
[C---:B------:R-:W-:Y:S02]  /*1050*/  PRMT R0, R144.reuse, 0x7632, R0 ;  /* 0x0000763290007816 */ /* 0x040fe40000000000 */
[----:B------:R-:W-:Y:S01]  /*1060*/  SHF.L.U32 R10, R144, 0x10, RZ ;  /* 0x00000010900a7819 */ /* 0x000fe200000006ff */
[----:B------:R-:W-:Y:S01]  /*1070*/  FADD.FTZ R11, -R17, R148 ;  /* 0x00000094110b7221 */ /* 0x000fe20000010100 */
[----:B------:R-:W-:Y:S02]  /*1080*/  SHF.L.U32 R194, R147, 0x10, RZ ;  /* 0x0000001093c27819 */ /* 0x000fe400000006ff */
[----:B------:R-:W-:Y:S02]  /*1090*/  PRMT R16, R145, 0x7632, R16 ;  /* 0x0000763291107816 */ /* 0x000fe40000000010 */
[----:B------:R-:W-:-:S02]  /*10a0*/  PRMT R149, R146, 0x7632, R149 ;  /* 0x0000763292957816 */ /* 0x000fc40000000095 */
[----:B------:R-:W-:Y:S01]  /*10b0*/  SHF.L.U32 R0, R0, 0x10, RZ ;  /* 0x0000001000007819 */ /* 0x000fe200000006ff */
[----:B------:R-:W-:Y:S01]  /*10c0*/  FADD.FTZ R201, -R17, R10 ;  /* 0x0000000a11c97221 */ /* 0x000fe20000010100 */
[----:B------:R-:W-:Y:S01]  /*10d0*/  SHF.L.U32 R146, R146, 0x10, RZ ;  /* 0x0000001092927819 */ /* 0x000fe200000006ff */
[----:B------:R-:W-:Y:S01]  /*10e0*/  FMUL.FTZ R11, R6, R11 ;  /* 0x0000000b060b7220 */ /* 0x000fe20000410000 */
[----:B------:R-:W-:Y:S01]  /*10f0*/  SHF.L.U32 R10, R149, 0x10, RZ ;  /* 0x00000010950a7819 */ /* 0x000fe200000006ff */
[C---:B------:R-:W-:Y:S01]  /*1100*/  FADD.FTZ R151, -R17.reuse, R194 ;  /* 0x000000c211977221 */ /* 0x040fe20000010100 */
[----:B------:R-:W-:Y:S02]  /*1110*/  IMAD.U32 R16, R16, 0x10000, RZ ;  /* 0x0001000010107824 */ /* 0x000fe400078e00ff */
[----:B------:R-:W-:Y:S01]  /*1120*/  FADD.FTZ R149, -R17, R0 ;  /* 0x0000000011957221 */ /* 0x000fe20000010100 */
[----:B------:R-:W-:Y:S01]  /*1130*/  PRMT R194, R15, 0x7632, R194 ;  /* 0x000076320fc27816 */ /* 0x000fe200000000c2 */
[----:B------:R-:W-:Y:S01]  /*1140*/  FADD.FTZ R195, -R17, R146 ;  /* 0x0000009211c37221 */ /* 0x000fe20000010100 */
[----:B------:R-:W-:Y:S01]  /*1150*/  SHF.L.U32 R15, R15, 0x10, RZ ;  /* 0x000000100f0f7819 */ /* 0x000fe200000006ff */
[----:B------:R-:W-:Y:S01]  /*1160*/  FFMA.FTZ R38, R11, R13, R38 ;  /* 0x0000000d0b267223 */ /* 0x000fe20000010026 */
[----:B------:R-:W-:Y:S01]  /*1170*/  PRMT R150, R147, 0x7632, R150 ;  /* 0x0000763293967816 */ /* 0x000fe20000000096 */
[----:B------:R-:W-:Y:S01]  /*1180*/  FMUL.FTZ R13, R6, R151 ;  /* 0x00000097060d7220 */ /* 0x000fe20000410000 */
[----:B------:R-:W-:Y:S01]  /*1190*/  SHF.L.U32 R206, R206, 0x10, RZ ;  /* 0x00000010cece7819 */ /* 0x000fe200000006ff */
[C---:B------:R-:W-:Y:S01]  /*11a0*/  FADD.FTZ R147, -R17.reuse, R16 ;  /* 0x0000001011937221 */ /* 0x040fe20000010100 */
[----:B------:R-:W-:Y:S01]  /*11b0*/  FADD.FTZ R145, -R17, R10 ;  /* 0x0000000a11917221 */ /* 0x000fe20000010100 */
        /* <DEDUP_REMOVED lines=8> */
[-C--:B------:R-:W-:Y:S01]  /*1240*/  FFMA.FTZ R37, R14, R206.reuse, R37 ;  /* 0x000000ce0e257223 */ /* 0x080fe20000010025 */
[----:B------:R-:W-:Y:S01]  /*1250*/  FMUL.FTZ R15, R6, R147 ;  /* 0x00000093060f7220 */ /* 0x000fe20000410000 */
[----:B------:R-:W-:Y:S01]  /*1260*/  FMUL.FTZ R206, R248, R206 ;  /* 0x000000cef8ce7220 */ /* 0x000fe20000410000 */
[----:B------:R-:W-:Y:S01]  /*1270*/  FADD.FTZ R147, RZ, R10 ;  /* 0x0000000aff937221 */ /* 0x000fe20000010000 */
[----:B------:R-:W-:Y:S01]  /*1280*/  FFMA.FTZ R149, R0, R10, RZ ;  /* 0x0000000a00957223 */ /* 0x000fe200000100ff */
[----:B------:R-:W-:-:S02]  /*1290*/  IMAD.U32 R204, R204, 0x10000, RZ ;  /* 0x00010000cccc7824 */ /* 0x000fc400078e00ff */
[----:B------:R-:W-:Y:S01]  /*12a0*/  FADD.FTZ R16, R147, R206 ;  /* 0x000000ce93107221 */ /* 0x000fe20000010000 */
[----:B------:R-:W-:Y:S01]  /*12b0*/  FFMA.FTZ R144, R14, R206, R149 ;  /* 0x000000ce0e907223 */ /* 0x000fe20000010095 */
[----:B------:R-:W-:Y:S01]  /*12c0*/  FADD.FTZ R83, R83, R204 ;  /* 0x000000cc53537221 */ /* 0x000fe20000010000 */
[-C--:B------:R-:W-:Y:S01]  /*12d0*/  FFMA.FTZ R39, R15, R204.reuse, R39 ;  /* 0x000000cc0f277223 */ /* 0x080fe20000010027 */
[----:B------:R-:W-:Y:S01]  /*12e0*/  FMUL.FTZ R204, R246, R204 ;  /* 0x000000ccf6cc7220 */ /* 0x000fe20000410000 */
[----:B------:R-:W-:Y:S01]  /*12f0*/  FADD.FTZ R147, R16, R205 ;  /* 0x000000cd10937221 */ /* 0x000fe20000010000 */
[----:B------:R-:W-:Y:S01]  /*1300*/  FFMA.FTZ R144, R11, R205, R144 ;  /* 0x000000cd0b907223 */ /* 0x000fe20000010090 */
[----:B------:R-:W-:Y:S01]  /*1310*/  SHF.L.U32 R150, R150, 0x10, RZ ;  /* 0x0000001096967819 */ /* 0x000fe200000006ff */
[----:B------:R-:W-:Y:S01]  /*1320*/  FADD.FTZ R80, R80, R203 ;  /* 0x000000cb50507221 */ /* 0x000fe20000010000 */
[----:B------:R-:W-:Y:S01]  /*1330*/  SHF.L.U32 R196, R196, 0x10, RZ ;  /* 0x00000010c4c47819 */ /* 0x000fe200000006ff */
[----:B------:R-:W-:Y:S01]  /*1340*/  FFMA.FTZ R36, R0, R203, R36 ;  /* 0x000000cb00247223 */ /* 0x000fe20000010024 */
[----:B------:R-:W-:Y:S01]  /*1350*/  FMUL.FTZ R16, R6, R145 ;  /* 0x0000009106107220 */ /* 0x000fe20000410000 */
[----:B------:R-:W-:Y:S01]  /*1360*/  FMUL.FTZ R203, R245, R213 ;  /* 0x000000d5f5cb7220 */ /* 0x000fe20000410000 */
        /* <DEDUP_REMOVED lines=8> */
[----:B------:R-:W-:Y:S01]  /*13f0*/  SHF.L.U32 R194, R194, 0x10, RZ ;  /* 0x00000010c2c27819 */ /* 0x000fe200000006ff */
[----:B------:R-:W-:Y:S01]  /*1400*/  FMUL.FTZ R17, R6, R17 ;  /* 0x0000001106117220 */ /* 0x000fe20000410000 */
[----:B------:R-:W-:Y:S01]  /*1410*/  FADD.FTZ R144, R147, R196 ;  /* 0x000000c493907221 */ /* 0x000fe20000010000 */
[----:B------:R-:W-:-:S02]  /*1420*/  FFMA.FTZ R146, R16, R196, R145 ;  /* 0x000000c410927223 */ /* 0x000fc40000010091 */
[----:B------:R-:W-:Y:S01]  /*1430*/  FADD.FTZ R87, R87, R194 ;  /* 0x000000c257577221 */ /* 0x000fe20000010000 */
[-C--:B------:R-:W-:Y:S01]  /*1440*/  FFMA.FTZ R43, R17, R194.reuse, R43 ;  /* 0x000000c2112b7223 */ /* 0x080fe2000001002b */
[----:B------:R-:W-:Y:S01]  /*1450*/  FMUL.FTZ R194, R242, R194 ;  /* 0x000000c2f2c27220 */ /* 0x000fe20000410000 */
[----:B------:R-:W-:Y:S01]  /*1460*/  FADD.FTZ R201, R144, R195 ;  /* 0x000000c390c97221 */ /* 0x000fe20000010000 */
[----:B------:R-:W-:Y:S01]  /*1470*/  FFMA.FTZ R146, R13, R195, R146 ;  /* 0x000000c30d927223 */ /* 0x000fe20000010092 */
[----:B------:R-:W-:Y:S01]  /*1480*/  FADD.FTZ R84, R84, R213 ;  /* 0x000000d554547221 */ /* 0x000fe20000010000 */
[----:B------:R-:W-:Y:S01]  /*1490*/  FFMA.FTZ R40, R12, R213, R40 ;  /* 0x000000d50c287223 */ /* 0x000fe20000010028 */
[----:B------:R-:W-:Y:S01]  /*14a0*/  FADD.FTZ R201, R201, R194 ;  /* 0x000000c2c9c97221 */ /* 0x000fe20000010000 */
[----:B------:R-:W-:Y:S01]  /*14b0*/  FFMA.FTZ R202, R17, R194, R146 ;  /* 0x000000c211ca7223 */ /* 0x000fe20000010092 */
[----:B------:R-:W-:-:S07]  /*14c0*/  VIADD R213, R7, 0x80 ;  /* 0x0000008007d57836 */ /* 0x000fce0000000000 */
.L_x_77:
[----:B------:R-:W-:Y:S05]  /*14d0*/  BSYNC B1 ;  /* 0x0000000000017941 */ /* 0x000fea0003800000 */
.L_x_76:
[----:B------:R-:W-:Y:S01]  /*14e0*/  LOP3.LUT P3, RZ, R5, 0x1, RZ, 0xc0, !PT ;  /* 0x0000000105ff7812 */ /* 0x000fe2000786c0ff */
[----:B------:R-:W-:-:S12]  /*14f0*/  BSSY B1, `(.L_x_78) ;  /* 0x0000060000017945 */ /* 0x000fd80003800000 */
[----:B------:R-:W-:Y:S05]  /*1500*/  @!P3 BRA `(.L_x_79) ;  /* 0x000000040078b947 */ /* 0x000fea0003800000 */
[----:B------:R-:W0:Y:S01]  /*1510*/  LDC.64 R144, c[0x0][0x238] ;  /* 0x00008e00ff907b82 */ /* 0x000e220000000a00 */
[----:B------:R-:W-:-:S04]  /*1520*/  ISETP.NE.AND P3, PT, R252, RZ, PT ;  /* 0x000000fffc00720c */ /* 0x000fc80003f65270 */
[----:B-----5:R-:W-:Y:S02]  /*1530*/  FSEL R25, R199, RZ, !P3 ;  /* 0x000000ffc7197208 */ /* 0x020fe40005800000 */
[----:B------:R-:W-:Y:S01]  /*1540*/  ISETP.NE.U32.AND P3, PT, RZ, UR14, PT ;  /* 0x0000000eff007c0c */ /* 0x000fe2000bf65070 */
[----:B------:R-:W1:Y:S03]  /*1550*/  LDC.64 R20, c[0x0][0x2b8] ;  /* 0x0000ae00ff147b82 */ /* 0x000e660000000a00 */
[----:B------:R-:W-:Y:S01]  /*1560*/  ISETP.NE.AND.EX P3, PT, RZ, UR15, PT, P3 ;  /* 0x0000000fff007c0c */ /* 0x000fe2000bf65330 */
[----:B0-----:R-:W-:-:S12]  /*1570*/  IMAD.WIDE.U32 R144, R213, 0x10, R144 ;  /* 0x00000010d5907825 */ /* 0x001fd800078e0090 */
[----:B------:R-:W-:Y:S01]  /*1580*/  @P3 IMAD.WIDE.U32 R18, R213, 0x10, R250 ;  /* 0x00000010d5123825 */ /* 0x000fe200078e00fa */
[----:B------:R-:W2:Y:S03]  /*1590*/  LDG.E.128 R144, desc[UR4][R144.64] ;  /* 0x0000000490907981 */ /* 0x000ea6000c1e1d00 */
[C---:B-1----:R-:W-:Y:S01]  /*15a0*/  IMAD.WIDE.U32 R20, R200.reuse, 0x10, R20 ;  /* 0x00000010c8147825 */ /* 0x042fe200078e0014 */
[----:B------:R2:W5:Y:S05]  /*15b0*/  @P3 LDG.E.128 R124, desc[UR4][R18.64] ;  /* 0x00000004127c3981 */ /* 0x00056a000c1e1d00 */
[----:B------:R-:W3:Y:S01]  /*15c0*/  LDG.E.128 R20, desc[UR4][R20.64] ;  /* 0x0000000414147981 */ /* 0x000ee2000c1e1d00 */
[----:B------:R-:W-:-:S02]  /*15d0*/  IADD3 R200, R200, 0x80, RZ ;  /* 0x00000080c8c87810 */ /* 0x000fc40007ffe0ff */
[----:B------:R-:W-:Y:S02]  /*15e0*/  IADD3 R213, R213, 0x80, RZ ;  /* 0x00000080d5d57810 */ /* 0x000fe40007ffe0ff */
[----:B--2---:R-:W-:Y:S02]  /*15f0*/  PRMT R18, R146, 0x7632, R18 ;  /* 0x0000763292127816 */ /* 0x004fe40000000012 */
[----:B------:R-:W-:Y:S02]  /*1600*/  SHF.L.U32 R150, R145, 0x10, RZ ;  /* 0x0000001091967819 */ /* 0x000fe400000006ff */
[----:B------:R-:W-:Y:S01]  /*1610*/  SHF.L.U32 R18, R18, 0x10, RZ ;  /* 0x0000001012127819 */ /* 0x000fe200000006ff */
[----:B------:R-:W-:Y:S01]  /*1620*/  IMAD.U32 R190, R147, 0x10000, RZ ;  /* 0x0001000093be7824 */ /* 0x000fe200078e00ff */
[C---:B------:R-:W-:Y:S02]  /*1630*/  PRMT R8, R144.reuse, 0x7632, R8 ;  /* 0x0000763290087816 */ /* 0x040fe40000000008 */
[----:B------:R-:W-:-:S02]  /*1640*/  SHF.L.U32 R24, R144, 0x10, RZ ;  /* 0x0000001090187819 */ /* 0x000fc400000006ff */
[----:B------:R-:W-:Y:S01]  /*1650*/  PRMT R148, R145, 0x7632, R148 ;  /* 0x0000763291947816 */ /* 0x000fe20000000094 */
[----:B------:R-:W-:Y:S01]  /*1660*/  FADD.FTZ R145, -R25, R18 ;  /* 0x0000001219917221 */ /* 0x000fe20000010100 */
[----:B------:R-:W-:Y:S01]  /*1670*/  PRMT R149, R147, 0x7632, R149 ;  /* 0x0000763293957816 */ /* 0x000fe20000000095 */
[C---:B------:R-:W-:Y:S01]  /*1680*/  FADD.FTZ R189, -R25.reuse, R150 ;  /* 0x0000009619bd7221 */ /* 0x040fe20000010100 */
[----:B---3--:R-:W-:Y:S01]  /*1690*/  PRMT R18, R20, 0x7632, R18 ;  /* 0x0000763214127816 */ /* 0x008fe20000000012 */
[C---:B------:R-:W-:Y:S01]  /*16a0*/  FADD.FTZ R151, -R25.reuse, R190 ;  /* 0x000000be19977221 */ /* 0x040fe20000010100 */
[----:B------:R-:W-:Y:S01]  /*16b0*/  SHF.L.U32 R8, R8, 0x10, RZ ;  /* 0x0000001008087819 */ /* 0x000fe200000006ff */
[----:B------:R-:W-:Y:S01]  /*16c0*/  FADD.FTZ R193, -R25, R24 ;  /* 0x0000001819c17221 */ /* 0x000fe20000010100 */
[----:B------:R-:W-:Y:S02]  /*16d0*/  SHF.L.U32 R197, R20, 0x10, RZ ;  /* 0x0000001014c57819 */ /* 0x000fe400000006ff */
[----:B------:R-:W-:-:S02]  /*16e0*/  PRMT R192, R21, 0x7632, R192 ;  /* 0x0000763215c07816 */ /* 0x000fc400000000c0 */
[C---:B------:R-:W-:Y:S02]  /*16f0*/  PRMT R190, R22.reuse, 0x7632, R190 ;  /* 0x0000763216be7816 */ /* 0x040fe400000000be */
[----:B------:R-:W-:Y:S01]  /*1700*/  SHF.L.U32 R191, R22, 0x10, RZ ;  /* 0x0000001016bf7819 */ /* 0x000fe200000006ff */
[----:B------:R-:W-:Y:S01]  /*1710*/  IMAD.U32 R24, R149, 0x10000, RZ ;  /* 0x0001000095187824 */ /* 0x000fe200078e00ff */
[----:B------:R-:W-:Y:S02]  /*1720*/  SHF.L.U32 R21, R21, 0x10, RZ ;  /* 0x0000001015157819 */ /* 0x000fe400000006ff */
[----:B------:R-:W-:Y:S01]  /*1730*/  SHF.L.U32 R22, R18, 0x10, RZ ;  /* 0x0000001012167819 */ /* 0x000fe200000006ff */
[----:B------:R-:W-:Y:S01]  /*1740*/  FMUL.FTZ R18, R6, R189 ;  /* 0x000000bd06127220 */ /* 0x000fe20000410000 */
[----:B------:R-:W-:Y:S01]  /*1750*/  SHF.L.U32 R146, R146, 0x10, RZ ;  /* 0x0000001092927819 */ /* 0x000fe200000006ff */
[----:B------:R-:W-:Y:S01]  /*1760*/  FADD.FTZ R149, -R25, R8 ;  /* 0x0000000819957221 */ /* 0x000fe20000010100 */
[----:B------:R-:W-:Y:S01]  /*1770*/  SHF.L.U32 R148, R148, 0x10, RZ ;  /* 0x0000001094947819 */ /* 0x000fe200000006ff */
[----:B------:R-:W-:Y:S01]  /*1780*/  FMUL.FTZ R8, R6, R193 ;  /* 0x000000c106087220 */ /* 0x000fe20000410000 */
[----:B------:R-:W-:Y:S01]  /*1790*/  FMUL.FTZ R198, R241, R197 ;  /* 0x000000c5f1c67220 */ /* 0x000fe20000410000 */
[----:B------:R-:W-:Y:S01]  /*17a0*/  FADD.FTZ R90, R90, R21 ;  /* 0x000000155a5a7221 */ /* 0x000fe20000010000 */
[-C--:B------:R-:W-:Y:S01]  /*17b0*/  FFMA.FTZ R46, R18, R21.reuse, R46 ;  /* 0x00000015122e7223 */ /* 0x080fe2000001002e */
[----:B------:R-:W-:Y:S01]  /*17c0*/  FMUL.FTZ R193, R239, R21 ;  /* 0x00000015efc17220 */ /* 0x000fe20000410000 */
[C---:B------:R-:W-:Y:S01]  /*17d0*/  FADD.FTZ R19, -R25.reuse, R146 ;  /* 0x0000009219137221 */ /* 0x040fe20000010100 */
[C---:B------:R-:W-:Y:S01]  /*17e0*/  FADD.FTZ R147, -R25.reuse, R148 ;  /* 0x0000009419937221 */ /* 0x040fe20000010100 */
[----:B------:R-:W-:Y:S01]  /*17f0*/  FMUL.FTZ R21, R6, R149 ;  /* 0x0000009506157220 */ /* 0x000fe20000410000 */
[----:B------:R-:W-:Y:S01]  /*1800*/  FADD.FTZ R25, -R25, R24 ;  /* 0x0000001819197221 */ /* 0x000fe20000010100 */
[C---:B------:R-:W-:Y:S01]  /*1810*/  PRMT R144, R23.reuse, 0x7632, R144 ;  /* 0x0000763217907816 */ /* 0x040fe20000000090 */
[----:B------:R-:W-:Y:S01]  /*1820*/  FADD.FTZ R88, R88, R197 ;  /* 0x000000c558587221 */ /* 0x000fe20000010000 */
[----:B------:R-:W-:Y:S01]  /*1830*/  FFMA.FTZ R44, R8, R197, R44 ;  /* 0x000000c5082c7223 */ /* 0x000fe2000001002c */
[----:B------:R-:W-:-:S02]  /*1840*/  IMAD.U32 R23, R23, 0x10000, RZ ;  /* 0x0001000017177824 */ /* 0x000fc400078e00ff */
[----:B------:R-:W-:Y:S01]  /*1850*/  FMUL.FTZ R20, R6, R151 ;  /* 0x0000009706147220 */ /* 0x000fe20000410000 */
[----:B------:R-:W-:Y:S01]  /*1860*/  FADD.FTZ R24, R201, R198 ;  /* 0x000000c6c9187221 */ /* 0x000fe20000010000 */
[----:B------:R-:W-:Y:S01]  /*1870*/  FMUL.FTZ R197, R240, R22 ;  /* 0x00000016f0c57220 */ /* 0x000fe20000410000 */
[----:B------:R-:W-:Y:S01]  /*1880*/  FFMA.FTZ R202, R8, R198, R202 ;  /* 0x000000c608ca7223 */ /* 0x000fe200000100ca */
[----:B------:R-:W-:Y:S01]  /*1890*/  SHF.L.U32 R192, R192, 0x10, RZ ;  /* 0x00000010c0c07819 */ /* 0x000fe200000006ff */
[----:B------:R-:W-:Y:S01]  /*18a0*/  FADD.FTZ R89, R89, R22 ;  /* 0x0000001659597221 */ /* 0x000fe20000010000 */
[----:B------:R-:W-:Y:S01]  /*18b0*/  FFMA.FTZ R45, R21, R22, R45 ;  /* 0x00000016152d7223 */ /* 0x000fe2000001002d */
[----:B------:R-:W-:Y:S01]  /*18c0*/  FMUL.FTZ R22, R6, R147 ;  /* 0x0000009306167220 */ /* 0x000fe20000410000 */
[----:B------:R-:W-:Y:S01]  /*18d0*/  FADD.FTZ R94, R94, R23 ;  /* 0x000000175e5e7221 */ /* 0x000fe20000010000 */
[-C--:B------:R-:W-:Y:S01]  /*18e0*/  FFMA.FTZ R50, R20, R23.reuse, R50 ;  /* 0x0000001714327223 */ /* 0x080fe20000010032 */
[----:B------:R-:W-:Y:S01]  /*18f0*/  FMUL.FTZ R189, R235, R23 ;  /* 0x00000017ebbd7220 */ /* 0x000fe20000410000 */
        /* <DEDUP_REMOVED lines=20> */
[----:B------:R-:W-:-:S02]  /*1a40*/  IMAD.U32 R144, R144, 0x10000, RZ ;  /* 0x0001000090907824 */ /* 0x000fc400078e00ff */
[----:B------:R-:W-:Y:S01]  /*1a50*/  FADD.FTZ R148, R145, R190 ;  /* 0x000000be91947221 */ /* 0x000fe20000010000 */
[----:B------:R-:W-:Y:S01]  /*1a60*/  FFMA.FTZ R145, R23, R190, R146 ;  /* 0x000000be17917223 */ /* 0x000fe20000010092 */
[----:B------:R-:W-:Y:S01]  /*1a70*/  FMUL.FTZ R24, R6, R25 ;  /* 0x0000001906187220 */ /* 0x000fe20000410000 */
[-C--:B------:R-:W-:Y:S01]  /*1a80*/  FMUL.FTZ R25, R234, R144.reuse ;  /* 0x00000090ea197220 */ /* 0x080fe20000410000 */
[----:B------:R-:W-:Y:S01]  /*1a90*/  FADD.FTZ R148, R148, R189 ;  /* 0x000000bd94947221 */ /* 0x000fe20000010000 */
[----:B------:R-:W-:Y:S01]  /*1aa0*/  FFMA.FTZ R145, R20, R189, R145 ;  /* 0x000000bd14917223 */ /* 0x000fe20000010091 */
[----:B------:R-:W-:Y:S01]  /*1ab0*/  FADD.FTZ R95, R95, R144 ;  /* 0x000000905f5f7221 */ /* 0x000fe20000010000 */
[----:B------:R-:W-:Y:S01]  /*1ac0*/  FFMA.FTZ R51, R24, R144, R51 ;  /* 0x0000009018337223 */ /* 0x000fe20000010033 */
[----:B------:R-:W-:Y:S01]  /*1ad0*/  FADD.FTZ R201, R148, R25 ;  /* 0x0000001994c97221 */ /* 0x000fe20000010000 */
[----:B------:R-:W-:-:S07]  /*1ae0*/  FFMA.FTZ R202, R24, R25, R145 ;  /* 0x0000001918ca7223 */ /* 0x000fce0000010091 */
.L_x_79:
[----:B------:R-:W-:Y:S05]  /*1af0*/  BSYNC B1 ;  /* 0x0000000000017941 */ /* 0x000fea0003800000 */
.L_x_78:
[----:B------:R-:W-:Y:S04]  /*1b00*/  BSSY B1, `(.L_x_80) ;  /* 0x0000060000017945 */ /* 0x000fe80003800000 */
        /* <DEDUP_REMOVED lines=8> */
[C---:B------:R-:W-:Y:S01]  /*1b90*/  @P3 IMAD.WIDE.U32 R26, R213.reuse, 0x10, R250 ;  /* 0x00000010d51a3825 */ /* 0x040fe200078e00fa */
[----:B------:R-:W2:Y:S03]  /*1ba0*/  LDG.E.128 R32, desc[UR4][R32.64] ;  /* 0x0000000420207981 */ /* 0x000ea6000c1e1d00 */
[C---:B-1----:R-:W-:Y:S01]  /*1bb0*/  IMAD.WIDE.U32 R28, R200.reuse, 0x10, R28 ;  /* 0x00000010c81c7825 */ /* 0x042fe200078e001c */
[----:B------:R0:W5:Y:S05]  /*1bc0*/  @P3 LDG.E.128 R128, desc[UR4][R26.64] ;  /* 0x000000041a803981 */ /* 0x00016a000c1e1d00 */
[----:B------:R-:W3:Y:S01]  /*1bd0*/  LDG.E.128 R28, desc[UR4][R28.64] ;  /* 0x000000041c1c7981 */ /* 0x000ee2000c1e1d00 */
[----:B------:R-:W-:Y:S01]  /*1be0*/  IADD3 R200, R200, 0x80, RZ ;  /* 0x00000080c8c87810 */ /* 0x000fe20007ffe0ff */
[----:B------:R-:W-:Y:S01]  /*1bf0*/  VIADD R213, R213, 0x80 ;  /* 0x00000080d5d57836 */ /* 0x000fe20000000000 */
[----:B--2---:R-:W-:-:S02]  /*1c00*/  PRMT R145, R33, 0x7632, R145 ;  /* 0x0000763221917816 */ /* 0x004fc40000000091 */
[C---:B------:R-:W-:Y:S02]  /*1c10*/  PRMT R144, R32.reuse, 0x7632, R144 ;  /* 0x0000763220907816 */ /* 0x040fe40000000090 */
[----:B------:R-:W-:Y:S02]  /*1c20*/  SHF.L.U32 R146, R32, 0x10, RZ ;  /* 0x0000001020927819 */ /* 0x000fe400000006ff */
[C---:B------:R-:W-:Y:S01]  /*1c30*/  PRMT R149, R34.reuse, 0x7632, R149 ;  /* 0x0000763222957816 */ /* 0x040fe20000000095 */
[----:B0-----:R-:W-:Y:S01]  /*1c40*/  IMAD.U32 R26, R145, 0x10000, RZ ;  /* 0x00010000911a7824 */ /* 0x001fe200078e00ff */
[----:B------:R-:W-:Y:S01]  /*1c50*/  SHF.L.U32 R34, R34, 0x10, RZ ;  /* 0x0000001022227819 */ /* 0x000fe200000006ff */
[----:B------:R-:W-:Y:S01]  /*1c60*/  FADD.FTZ R9, -R155, R146 ;  /* 0x000000929b097221 */ /* 0x000fe20000010100 */
[----:B------:R-:W-:Y:S02]  /*1c70*/  SHF.L.U32 R144, R144, 0x10, RZ ;  /* 0x0000001090907819 */ /* 0x000fe400000006ff */
[----:B------:R-:W-:Y:S01]  /*1c80*/  PRMT R150, R35, 0x7632, R150 ;  /* 0x0000763223967816 */ /* 0x000fe20000000096 */
[----:B------:R-:W-:Y:S01]  /*1c90*/  FADD.FTZ R147, -R155, R34 ;  /* 0x000000229b937221 */ /* 0x000fe20000010100 */
[----:B------:R-:W-:Y:S01]  /*1ca0*/  SHF.L.U32 R152, R35, 0x10, RZ ;  /* 0x0000001023987819 */ /* 0x000fe200000006ff */
[----:B------:R-:W-:Y:S01]  /*1cb0*/  FADD.FTZ R35, -R155, R26 ;  /* 0x0000001a9b237221 */ /* 0x000fe20000010100 */
[----:B------:R-:W-:Y:S01]  /*1cc0*/  SHF.L.U32 R32, R149, 0x10, RZ ;  /* 0x0000001095207819 */ /* 0x000fe200000006ff */
[----:B------:R-:W-:Y:S01]  /*1cd0*/  IMAD.U32 R148, R33, 0x10000, RZ ;  /* 0x0001000021947824 */ /* 0x000fe200078e00ff */
[C---:B---3--:R-:W-:Y:S01]  /*1ce0*/  PRMT R34, R28.reuse, 0x7632, R34 ;  /* 0x000076321c227816 */ /* 0x048fe20000000022 */
[C---:B------:R-:W-:Y:S01]  /*1cf0*/  FADD.FTZ R33, -R155.reuse, R144 ;  /* 0x000000909b217221 */ /* 0x040fe20000010100 */
[----:B------:R-:W-:Y:S01]  /*1d00*/  SHF.L.U32 R26, R28, 0x10, RZ ;  /* 0x000000101c1a7819 */ /* 0x000fe200000006ff */
[----:B------:R-:W-:Y:S01]  /*1d10*/  FMUL.FTZ R9, R6, R9 ;  /* 0x0000000906097220 */ /* 0x000fe20000410000 */
[C---:B------:R-:W-:Y:S01]  /*1d20*/  FADD.FTZ R153, -R155.reuse, R32 ;  /* 0x000000209b997221 */ /* 0x040fe20000010100 */
[----:B------:R-:W-:Y:S01]  /*1d30*/  SHF.L.U32 R34, R34, 0x10, RZ ;  /* 0x0000001022227819 */ /* 0x000fe200000006ff */
[C---:B------:R-:W-:Y:S01]  /*1d40*/  FADD.FTZ R27, -R155.reuse, R148 ;  /* 0x000000949b1b7221 */ /* 0x040fe20000010100 */
[----:B------:R-:W-:Y:S01]  /*1d50*/  FADD.FTZ R145, -R155, R152 ;  /* 0x000000989b917221 */ /* 0x000fe20000010100 */
[----:B------:R-:W-:Y:S01]  /*1d60*/  FADD.FTZ R96, R96, R26 ;  /* 0x0000001a60607221 */ /* 0x000fe20000010000 */
[-C--:B------:R-:W-:Y:S01]  /*1d70*/  FFMA.FTZ R52, R9, R26.reuse, R52 ;  /* 0x0000001a09347223 */ /* 0x080fe20000010034 */
[C---:B------:R-:W-:Y:S01]  /*1d80*/  FMUL.FTZ R32, R6.reuse, R33 ;  /* 0x0000002106207220 */ /* 0x040fe20000410000 */
[----:B------:R-:W-:Y:S01]  /*1d90*/  FMUL.FTZ R26, R233, R26 ;  /* 0x0000001ae91a7220 */ /* 0x000fe20000410000 */
[C---:B------:R-:W-:Y:S01]  /*1da0*/  PRMT R152, R29.reuse, 0x7632, R152 ;  /* 0x000076321d987816 */ /* 0x040fe20000000098 */
[----:B------:R-:W-:Y:S01]  /*1db0*/  IMAD.U32 R29, R29, 0x10000, RZ ;  /* 0x000100001d1d7824 */ /* 0x000fe200078e00ff */
[C---:B------:R-:W-:Y:S01]  /*1dc0*/  PRMT R156, R31.reuse, 0x7632, R156 ;  /* 0x000076321f9c7816 */ /* 0x040fe2000000009c */
[C---:B------:R-:W-:Y:S01]  /*1dd0*/  FMUL.FTZ R27, R6.reuse, R27 ;  /* 0x0000001b061b7220 */ /* 0x040fe20000410000 */
[----:B------:R-:W-:Y:S01]  /*1de0*/  SHF.L.U32 R144, R31, 0x10, RZ ;  /* 0x000000101f907819 */ /* 0x000fe200000006ff */
[----:B------:R-:W-:Y:S01]  /*1df0*/  FMUL.FTZ R31, R6, R145 ;  /* 0x00000091061f7220 */ /* 0x000fe20000410000 */
[----:B------:R-:W-:Y:S01]  /*1e00*/  FADD.FTZ R97, R97, R34 ;  /* 0x0000002261617221 */ /* 0x000fe20000010000 */
[-C--:B------:R-:W-:Y:S01]  /*1e10*/  FFMA.FTZ R53, R32, R34.reuse, R53 ;  /* 0x0000002220357223 */ /* 0x080fe20000010035 */
[----:B------:R-:W-:Y:S01]  /*1e20*/  FADD.FTZ R201, R201, R26 ;  /* 0x0000001ac9c97221 */ /* 0x000fe20000010000 */
[----:B------:R-:W-:Y:S01]  /*1e30*/  FMUL.FTZ R34, R232, R34 ;  /* 0x00000022e8227220 */ /* 0x000fe20000410000 */
[----:B------:R-:W-:Y:S01]  /*1e40*/  FFMA.FTZ R145, R9, R26, R202 ;  /* 0x0000001a09917223 */ /* 0x000fe200000100ca */
[----:B------:R-:W-:-:S02]  /*1e50*/  IMAD.U32 R152, R152, 0x10000, RZ ;  /* 0x0001000098987824 */ /* 0x000fc400078e00ff */
        /* <DEDUP_REMOVED lines=9> */
[C---:B------:R-:W-:Y:S01]  /*1ef0*/  PRMT R154, R30.reuse, 0x7632, R154 ;  /* 0x000076321e9a7816 */ /* 0x040fe2000000009a */
[----:B------:R-:W-:Y:S01]  /*1f00*/  FADD.FTZ R99, R99, R152 ;  /* 0x0000009863637221 */ /* 0x000fe20000010000 */
[----:B------:R-:W-:Y:S01]  /*1f10*/  SHF.L.U32 R149, R30, 0x10, RZ ;  /* 0x000000101e957819 */ /* 0x000fe200000006ff */
[-C--:B------:R-:W-:Y:S01]  /*1f20*/  FFMA.FTZ R55, R35, R152.reuse, R55 ;  /* 0x0000009823377223 */ /* 0x080fe20000010037 */
[----:B------:R-:W-:Y:S01]  /*1f30*/  FMUL.FTZ R152, R230, R152 ;  /* 0x00000098e6987220 */ /* 0x000fe20000410000 */
[----:B------:R-:W-:Y:S01]  /*1f40*/  FADD.FTZ R145, R144, R29 ;  /* 0x0000001d90917221 */ /* 0x000fe20000010000 */
        /* <DEDUP_REMOVED lines=26> */
[----:B------:R-:W-:-:S07]  /*20f0*/  FFMA.FTZ R202, R155, R156, R144 ;  /* 0x0000009c9bca7223 */ /* 0x000fce0000010090 */
.L_x_81:
[----:B------:R-:W-:Y:S05]  /*2100*/  BSYNC B1 ;  /* 0x0000000000017941 */ /* 0x000fea0003800000 */
.L_x_80:
[----:B------:R-:W-:Y:S04]  /*2110*/  BSSY B1, `(.L_x_82) ;  /* 0x0000060000017945 */ /* 0x000fe80003800000 */
[----:B------:R-:W-:Y:S05]  /*2120*/  @!P1 BRA `(.L_x_83) ;  /* 0x0000000400789947 */ /* 0x000fea0003800000 */
[----:B------:R-:W-:Y:S01]  /*2130*/  ISETP.NE.AND P3, PT, R252, RZ, PT ;  /* 0x000000fffc00720c */ /* 0x000fe20003f65270 */
[----:B------:R-:W0:Y:S03]  /*2140*/  LDC.64 R148, c[0x0][0x2b8] ;  /* 0x0000ae00ff947b82 */ /* 0x000e260000000a00 */
[----:B-----5:R-:W-:Y:S02]  /*2150*/  FSEL R157, R199, RZ, !P3 ;  /* 0x000000ffc79d7208 */ /* 0x020fe40005800000 */
[----:B------:R-:W-:-:S04]  /*2160*/  ISETP.NE.U32.AND P3, PT, RZ, UR14, PT ;  /* 0x0000000eff007c0c */ /* 0x000fc8000bf65070 */
[----:B------:R-:W-:-:S13]  /*2170*/  ISETP.NE.AND.EX P3, PT, RZ, UR15, PT, P3 ;  /* 0x0000000fff007c0c */ /* 0x000fda000bf65330 */
[----:B------:R-:W-:-:S05]  /*2180*/  @P3 IMAD.WIDE.U32 R144, R213, 0x10, R250 ;  /* 0x00000010d5903825 */ /* 0x000fca00078e00fa */
[----:B------:R1:W5:Y:S02]  /*2190*/  @P3 LDG.E.128 R132, desc[UR4][R144.64] ;  /* 0x0000000490843981 */ /* 0x000364000c1e1d00 */
[----:B-1----:R-:W1:Y:S01]  /*21a0*/  LDC.64 R144, c[0x0][0x238] ;  /* 0x00008e00ff907b82 */ /* 0x002e620000000a00 */
[----:B0-----:R-:W-:-:S06]  /*21b0*/  IMAD.WIDE.U32 R148, R200, 0x10, R148 ;  /* 0x00000010c8947825 */ /* 0x001fcc00078e0094 */
[----:B------:R-:W2:Y:S01]  /*21c0*/  LDG.E.128 R148, desc[UR4][R148.64] ;  /* 0x0000000494947981 */ /* 0x000ea2000c1e1d00 */
[----:B-1----:R-:W-:-:S06]  /*21d0*/  IMAD.WIDE.U32 R144, R213, 0x10, R144 ;  /* 0x00000010d5907825 */ /* 0x002fcc00078e0090 */
[----:B------:R-:W3:Y:S01]  /*21e0*/  LDG.E.128 R144, desc[UR4][R144.64] ;  /* 0x0000000490907981 */ /* 0x000ee2000c1e1d00 */
[----:B------:R-:W-:Y:S02]  /*21f0*/  IADD3 R200, R200, 0x80, RZ ;  /* 0x00000080c8c87810 */ /* 0x000fe40007ffe0ff */
[----:B------:R-:W-:Y:S02]  /*2200*/  IADD3 R213, R213, 0x80, RZ ;  /* 0x00000080d5d57810 */ /* 0x000fe40007ffe0ff */
[C---:B--2---:R-:W-:Y:S01]  /*2210*/  PRMT R173, R151.reuse, 0x7632, R173 ;  /* 0x0000763297ad7816 */ /* 0x044fe200000000ad */
[----:B------:R-:W-:Y:S01]  /*2220*/  IMAD.U32 R151, R151, 0x10000, RZ ;  /* 0x0001000097977824 */ /* 0x000fe200078e00ff */
[C---:B---3--:R-:W-:Y:S02]  /*2230*/  PRMT R165, R146.reuse, 0x7632, R165 ;  /* 0x0000763292a57816 */ /* 0x048fe400000000a5 */
[----:B------:R-:W-:Y:S02]  /*2240*/  PRMT R161, R145, 0x7632, R161 ;  /* 0x0000763291a17816 */ /* 0x000fe400000000a1 */
[----:B------:R-:W-:-:S02]  /*2250*/  SHF.L.U32 R146, R146, 0x10, RZ ;  /* 0x0000001092927819 */ /* 0x000fc400000006ff */
[C---:B------:R-:W-:Y:S02]  /*2260*/  PRMT R160, R144.reuse, 0x7632, R160 ;  /* 0x0000763290a07816 */ /* 0x040fe400000000a0 */
[----:B------:R-:W-:Y:S02]  /*2270*/  SHF.L.U32 R162, R144, 0x10, RZ ;  /* 0x0000001090a27819 */ /* 0x000fe400000006ff */
[----:B------:R-:W-:Y:S01]  /*2280*/  SHF.L.U32 R144, R161, 0x10, RZ ;  /* 0x00000010a1907819 */ /* 0x000fe200000006ff */
[----:B------:R-:W-:Y:S01]  /*2290*/  FADD.FTZ R161, -R157, R146 ;  /* 0x000000929da17221 */ /* 0x000fe20000010100 */
[----:B------:R-:W-:Y:S02]  /*22a0*/  SHF.L.U32 R146, R165, 0x10, RZ ;  /* 0x00000010a5927819 */ /* 0x000fe400000006ff */
[C---:B------:R-:W-:Y:S01]  /*22b0*/  PRMT R166, R147.reuse, 0x7632, R166 ;  /* 0x0000763293a67816 */ /* 0x040fe200000000a6 */
[----:B------:R-:W-:Y:S01]  /*22c0*/  IMAD.U32 R168, R147, 0x10000, RZ ;  /* 0x0001000093a87824 */ /* 0x000fe200078e00ff */
[----:B------:R-:W-:Y:S01]  /*22d0*/  SHF.L.U32 R164, R145, 0x10, RZ ;  /* 0x0000001091a47819 */ /* 0x000fe200000006ff */
[C-C-:B------:R-:W-:Y:S01]  /*22e0*/  FADD.FTZ R147, -R157.reuse, R146.reuse ;  /* 0x000000929d937221 */ /* 0x140fe20000010100 */
[----:B------:R-:W-:Y:S01]  /*22f0*/  SHF.L.U32 R160, R160, 0x10, RZ ;  /* 0x00000010a0a07819 */ /* 0x000fe200000006ff */
[----:B------:R-:W-:Y:S01]  /*2300*/  IMAD.U32 R166, R166, 0x10000, RZ ;  /* 0x00010000a6a67824 */ /* 0x000fe200078e00ff */
[C---:B------:R-:W-:Y:S01]  /*2310*/  PRMT R146, R148.reuse, 0x7632, R146 ;  /* 0x0000763294927816 */ /* 0x040fe20000000092 */
[C---:B------:R-:W-:Y:S01]  /*2320*/  FADD.FTZ R159, -R157.reuse, R162 ;  /* 0x000000a29d9f7221 */ /* 0x040fe20000010100 */
[----:B------:R-:W-:Y:S01]  /*2330*/  SHF.L.U32 R148, R148, 0x10, RZ ;  /* 0x0000001094947819 */ /* 0x000fe200000006ff */
[C---:B------:R-:W-:Y:S01]  /*2340*/  FADD.FTZ R163, -R157.reuse, R164 ;  /* 0x000000a49da37221 */ /* 0x040fe20000010100 */
[C---:B------:R-:W-:Y:S01]  /*2350*/  FADD.FTZ R167, -R157.reuse, R168 ;  /* 0x000000a89da77221 */ /* 0x040fe20000010100 */
[C---:B------:R-:W-:Y:S01]  /*2360*/  FADD.FTZ R165, -R157.reuse, R160 ;  /* 0x000000a09da57221 */ /* 0x040fe20000010100 */
[C---:B------:R-:W-:Y:S01]  /*2370*/  FADD.FTZ R169, -R157.reuse, R144 ;  /* 0x000000909da97221 */ /* 0x040fe20000010100 */
[----:B------:R-:W-:Y:S01]  /*2380*/  FADD.FTZ R145, -R157, R166 ;  /* 0x000000a69d917221 */ /* 0x000fe20000010100 */
[----:B------:R-:W-:Y:S01]  /*2390*/  FMUL.FTZ R157, R6, R159 ;  /* 0x0000009f069d7220 */ /* 0x000fe20000410000 */
[----:B------:R-:W-:Y:S01]  /*23a0*/  SHF.L.U32 R146, R146, 0x10, RZ ;  /* 0x0000001092927819 */ /* 0x000fe200000006ff */
[-C--:B------:R-:W-:Y:S01]  /*23b0*/  FMUL.FTZ R159, R225, R148.reuse ;  /* 0x00000094e19f7220 */ /* 0x080fe20000410000 */
[C---:B------:R-:W-:Y:S01]  /*23c0*/  PRMT R144, R149.reuse, 0x7632, R144 ;  /* 0x0000763295907816 */ /* 0x040fe20000000090 */
[----:B------:R-:W-:Y:S01]  /*23d0*/  FADD.FTZ R104, R104, R148 ;  /* 0x0000009468687221 */ /* 0x000fe20000010000 */
[----:B------:R-:W-:Y:S01]  /*23e0*/  SHF.L.U32 R149, R149, 0x10, RZ ;  /* 0x0000001095957819 */ /* 0x000fe200000006ff */
[----:B------:R-:W-:Y:S01]  /*23f0*/  FFMA.FTZ R60, R157, R148, R60 ;  /* 0x000000949d3c7223 */ /* 0x000fe2000001003c */
[C---:B------:R-:W-:Y:S01]  /*2400*/  FMUL.FTZ R160, R6.reuse, R163 ;  /* 0x000000a306a07220 */ /* 0x040fe20000410000 */
[C---:B------:R-:W-:Y:S01]  /*2410*/  FMUL.FTZ R164, R6.reuse, R167 ;  /* 0x000000a706a47220 */ /* 0x040fe20000410000 */
[----:B------:R-:W-:Y:S01]  /*2420*/  FMUL.FTZ R165, R6, R165 ;  /* 0x000000a506a57220 */ /* 0x000fe20000410000 */
[----:B------:R-:W-:Y:S01]  /*2430*/  FADD.FTZ R148, R201, R159 ;  /* 0x0000009fc9947221 */ /* 0x000fe20000010000 */
[----:B------:R-:W-:Y:S01]  /*2440*/  FMUL.FTZ R167, R224, R146 ;  /* 0x00000092e0a77220 */ /* 0x000fe20000410000 */
[----:B------:R-:W-:Y:S01]  /*2450*/  FFMA.FTZ R202, R157, R159, R202 ;  /* 0x0000009f9dca7223 */ /* 0x000fe200000100ca */
[----:B------:R-:W-:Y:S01]  /*2460*/  SHF.L.U32 R144, R144, 0x10, RZ ;  /* 0x0000001090907819 */ /* 0x000fe200000006ff */
[----:B------:R-:W-:Y:S01]  /*2470*/  FADD.FTZ R106, R106, R149 ;  /* 0x000000956a6a7221 */ /* 0x000fe20000010000 */
[-C--:B------:R-:W-:Y:S01]  /*2480*/  FFMA.FTZ R62, R160, R149.reuse, R62 ;  /* 0x00000095a03e7223 */ /* 0x080fe2000001003e */
[----:B------:R-:W-:Y:S01]  /*2490*/  FMUL.FTZ R162, R223, R149 ;  /* 0x00000095dfa27220 */ /* 0x000fe20000410000 */
[----:B------:R-:W-:Y:S01]  /*24a0*/  FADD.FTZ R110, R110, R151 ;  /* 0x000000976e6e7221 */ /* 0x000fe20000010000 */
[-C--:B------:R-:W-:Y:S01]  /*24b0*/  FFMA.FTZ R66, R164, R151.reuse, R66 ;  /* 0x00000097a4427223 */ /* 0x080fe20000010042 */
        /* <DEDUP_REMOVED lines=37> */
.L_x_83:
[----:B------:R-:W-:Y:S05]  /*2710*/  BSYNC B1 ;  /* 0x0000000000017941 */ /* 0x000fea0003800000 */
.L_x_82:
[----:B------:R-:W-:-:S13]  /*2720*/  LOP3.LUT P3, RZ, R5, 0x8, RZ, 0xc0, !PT ;  /* 0x0000000805ff7812 */ /* 0x000fda000786c0ff */
        /* <DEDUP_REMOVED lines=13> */
[----:B--2---:R-:W-:Y:S02]  /*2800*/  SHF.L.U32 R181, R148, 0x10, RZ ;  /* 0x0000001094b57819 */ /* 0x004fe400000006ff */
[C---:B------:R-:W-:Y:S01]  /*2810*/  PRMT R184, R149.reuse, 0x7632, R184 ;  /* 0x0000763295b87816 */ /* 0x040fe200000000b8 */
[----:B------:R-:W-:Y:S01]  /*2820*/  IMAD.U32 R149, R149, 0x10000, RZ ;  /* 0x0001000095957824 */ /* 0x000fe200078e00ff */
[----:B---3--:R-:W-:Y:S02]  /*2830*/  PRMT R158, R144, 0x7632, R158 ;  /* 0x00007632909e7816 */ /* 0x008fe4000000009e */
[----:B------:R-:W-:Y:S02]  /*2840*/  PRMT R179, R146, 0x7632, R179 ;  /* 0x0000763292b37816 */ /* 0x000fe400000000b3 */
[C---:B------:R-:W-:Y:S02]  /*2850*/  SHF.L.U32 R182, R147.reuse, 0x10, RZ ;  /* 0x0000001093b67819 */ /* 0x040fe400000006ff */
[----:B------:R-:W-:-:S02]  /*2860*/  PRMT R180, R147, 0x7632, R180 ;  /* 0x0000763293b47816 */ /* 0x000fc400000000b4 */
[----:B------:R-:W-:Y:S02]  /*2870*/  SHF.L.U32 R158, R158, 0x10, RZ ;  /* 0x000000109e9e7819 */ /* 0x000fe400000006ff */
[----:B------:R-:W-:Y:S02]  /*2880*/  SHF.L.U32 R174, R144, 0x10, RZ ;  /* 0x0000001090ae7819 */ /* 0x000fe400000006ff */
[----:B------:R-:W-:Y:S01]  /*2890*/  SHF.L.U32 R144, R179, 0x10, RZ ;  /* 0x00000010b3907819 */ /* 0x000fe200000006ff */
[----:B------:R-:W-:Y:S01]  /*28a0*/  FADD.FTZ R179, -R199, R182 ;  /* 0x000000b6c7b37221 */ /* 0x000fe20000010100 */
[----:B------:R-:W-:Y:S01]  /*28b0*/  SHF.L.U32 R180, R180, 0x10, RZ ;  /* 0x00000010b4b47819 */ /* 0x000fe200000006ff */
[C---:B------:R-:W-:Y:S01]  /*28c0*/  IMAD.U32 R178, R145.reuse, 0x10000, RZ ;  /* 0x0001000091b27824 */ /* 0x040fe200078e00ff */
[----:B------:R-:W-:Y:S01]  /*28d0*/  PRMT R176, R145, 0x7632, R176 ;  /* 0x0000763291b07816 */ /* 0x000fe200000000b0 */
[C---:B------:R-:W-:Y:S01]  /*28e0*/  FADD.FTZ R145, -R199.reuse, R158 ;  /* 0x0000009ec7917221 */ /* 0x040fe20000010100 */
[----:B------:R-:W-:Y:S01]  /*28f0*/  PRMT R182, R148, 0x7632, R182 ;  /* 0x0000763294b67816 */ /* 0x000fe200000000b6 */
[C---:B------:R-:W-:Y:S01]  /*2900*/  FADD.FTZ R177, -R199.reuse, R174 ;  /* 0x000000aec7b17221 */ /* 0x040fe20000010100 */
[----:B------:R-:W-:Y:S01]  /*2910*/  FADD.FTZ R187, -R199, R180 ;  /* 0x000000b4c7bb7221 */ /* 0x000fe20000010100 */
[----:B------:R-:W-:Y:S01]  /*2920*/  IMAD.U32 R176, R176, 0x10000, RZ ;  /* 0x00010000b0b07824 */ /* 0x000fe200078e00ff */
[----:B------:R-:W-:Y:S01]  /*2930*/  SHF.L.U32 R182, R182, 0x10, RZ ;  /* 0x00000010b6b67819 */ /* 0x000fe200000006ff */
[C---:B------:R-:W-:Y:S01]  /*2940*/  FMUL.FTZ R180, R6.reuse, R145 ;  /* 0x0000009106b47220 */ /* 0x040fe20000410000 */
[----:B------:R-:W-:Y:S01]  /*2950*/  FMUL.FTZ R158, R6, R177 ;  /* 0x000000b1069e7220 */ /* 0x000fe20000410000 */
[----:B------:R-:W-:Y:S01]  /*2960*/  FMUL.FTZ R174, R217, R181 ;  /* 0x000000b5d9ae7220 */ /* 0x000fe20000410000 */
[----:B------:R-:W-:Y:S01]  /*2970*/  SHF.L.U32 R146, R146, 0x10, RZ ;  /* 0x0000001092927819 */ /* 0x000fe200000006ff */
[----:B------:R-:W-:Y:S01]  /*2980*/  FADD.FTZ R183, -R199, R176 ;  /* 0x000000b0c7b77221 */ /* 0x000fe20000010100 */
[----:B------:R-:W-:Y:S01]  /*2990*/  FADD.FTZ R69, R69, R182 ;  /* 0x000000b645457221 */ /* 0x000fe20000010000 */
[-C--:B------:R-:W-:Y:S01]  /*29a0*/  FFMA.FTZ R113, R180, R182.reuse, R113 ;  /* 0x000000b6b4717223 */ /* 0x080fe20000010071 */
[----:B------:R-:W-:Y:S01]  /*29b0*/  FADD.FTZ R175, -R199, R178 ;  /* 0x000000b2c7af7221 */ /* 0x000fe20000010100 */
[----:B------:R-:W-:Y:S01]  /*29c0*/  FADD.FTZ R201, R201, R174 ;  /* 0x000000aec9c97221 */ /* 0x000fe20000010000 */
[----:B------:R-:W-:Y:S01]  /*29d0*/  FMUL.FTZ R182, R216, R182 ;  /* 0x000000b6d8b67220 */ /* 0x000fe20000410000 */
[----:B------:R-:W-:Y:S01]  /*29e0*/  FFMA.FTZ R145, R158, R174, R202 ;  /* 0x000000ae9e917223 */ /* 0x000fe200000100ca */
[C---:B------:R-:W-:Y:S01]  /*29f0*/  FADD.FTZ R147, -R199.reuse, R146 ;  /* 0x00000092c7937221 */ /* 0x040fe20000010100 */
[----:B------:R-:W-:Y:S01]  /*2a00*/  FADD.FTZ R185, -R199, R144 ;  /* 0x00000090c7b97221 */ /* 0x000fe20000010100 */
[----:B------:R-:W-:-:S02]  /*2a10*/  IMAD.U32 R184, R184, 0x10000, RZ ;  /* 0x00010000b8b87824 */ /* 0x000fc400078e00ff */
[C---:B------:R-:W-:Y:S01]  /*2a20*/  FMUL.FTZ R183, R6.reuse, R183 ;  /* 0x000000b706b77220 */ /* 0x040fe20000410000 */
        /* <DEDUP_REMOVED lines=12> */
[C---:B------:R-:W-:Y:S01]  /*2af0*/  FMUL.FTZ R176, R6.reuse, R147 ;  /* 0x0000009306b07220 */ /* 0x040fe20000410000 */
[----:B------:R-:W-:Y:S01]  /*2b00*/  FMUL.FTZ R185, R6, R185 ;  /* 0x000000b906b97220 */ /* 0x000fe20000410000 */
[----:B------:R-:W-:Y:S01]  /*2b10*/  FMUL.FTZ R178, R212, R199 ;  /* 0x000000c7d4b27220 */ /* 0x000fe20000410000 */
[----:B------:R-:W-:Y:S01]  /*2b20*/  FADD.FTZ R145, R145, R184 ;  /* 0x000000b891917221 */ /* 0x000fe20000010000 */
[----:B------:R-:W-:Y:S01]  /*2b30*/  FFMA.FTZ R147, R183, R184, R146 ;  /* 0x000000b8b7937223 */ /* 0x000fe20000010092 */
[----:B------:R-:W-:Y:S01]  /*2b40*/  PRMT R188, R151, 0x7632, R188 ;  /* 0x0000763297bc7816 */ /* 0x000fe200000000bc */
        /* <DEDUP_REMOVED lines=27> */
.L_x_75:
[----:B------:R-:W-:Y:S05]  /*2d00*/  BSYNC B0 ;  /* 0x0000000000007941 */ /* 0x000fea0003800000 */
.L_x_61:
[----:B0-----:R-:W0:Y:S01]  /*2d10*/  S2R R144, SR_TID.X ;  /* 0x0000000000907919 */ /* 0x001e220000002100 */
[----:B------:R-:W-:Y:S01]  /*2d20*/  LOP3.LUT P3, RZ, R208, 0xff, RZ, 0xc0, !PT ;  /* 0x000000ffd0ff7812 */ /* 0x000fe2000786c0ff */
[----:B------:R-:W-:Y:S01]  /*2d30*/  UMOV UR6, 0xffffffff ;  /* 0xffffffff00067882 */ /* 0x000fe20000000000 */
[----:B------:R-:W-:-:S11]  /*2d40*/  LOP3.LUT R5, R5, 0xfffffffb, RZ, 0xc0, !PT ;  /* 0xfffffffb05057812 */ /* 0x000fd600078ec0ff */
[----:B------:R-:W-:Y:S02]  /*2d50*/  @P3 LOP3.LUT R5, R5, 0x4, RZ, 0xfc, !PT ;  /* 0x0000000405053812 */ /* 0x000fe400078efcff */
[----:B0-----:R-:W-:-:S04]  /*2d60*/  SHF.R.U32.HI R145, RZ, 0x5, R144 ;  /* 0x00000005ff917819 */ /* 0x001fc80000011690 */
[----:B------:R-:W-:-:S04]  /*2d70*/  LOP3.LUT R146, R145, 0x7fffffc, RZ, 0xc0, !PT ;  /* 0x07fffffc91927812 */ /* 0x000fc800078ec0ff */
[----:B------:R-:W-:Y:S02]  /*2d80*/  @!P3 IADD3 R146, R146, 0x4, RZ ;  /* 0x000000049292b810 */ /* 0x000fe40007ffe0ff */
[----:B------:R-:W-:Y:S01]  /*2d90*/  LOP3.LUT P3, RZ, R144, 0x1f, RZ, 0xc0, !PT ;  /* 0x0000001f90ff7812 */ /* 0x000fe2000786c0ff */
[----:B------:R-:W-:-:S12]  /*2da0*/  BRA.DIV UR6, `(.L_x_84) ;  /* 0x0000003e06487947 */ /* 0x000fd8000b800000 */
[----:B------:R-:W0:Y:S04]  /*2db0*/  SHFL.DOWN PT, R150, R201, 0x10, 0x1f ;  /* 0x0a001f00c9967f89 */ /* 0x000e2800000e0000 */
[----:B------:R-:W1:Y:S01]  /*2dc0*/  SHFL.DOWN PT, R149, R202, 0x10, 0x1f ;  /* 0x0a001f00ca957f89 */ /* 0x000e6200000e0000 */
[----:B0-----:R-:W-:Y:S01]  /*2dd0*/  FADD.FTZ R150, R150, R201 ;  /* 0x000000c996967221 */ /* 0x001fe20000010000 */
[----:B-1----:R-:W-:-:S04]  /*2de0*/  FADD.FTZ R151, R149, R202 ;  /* 0x000000ca95977221 */ /* 0x002fc80000010000 */
[----:B------:R-:W0:Y:S04]  /*2df0*/  SHFL.DOWN PT, R149, R150, 0x8, 0x1f ;  /* 0x09001f0096957f89 */ /* 0x000e2800000e0000 */
[----:B------:R-:W1:Y:S01]  /*2e00*/  SHFL.DOWN PT, R200, R151, 0x8, 0x1f ;  /* 0x09001f0097c87f89 */ /* 0x000e6200000e0000 */
[----:B0----5:R-:W-:Y:S01]  /*2e10*/  FADD.FTZ R199, R150, R149 ;  /* 0x0000009596c77221 */ /* 0x021fe20000010000 */
        /* <DEDUP_REMOVED lines=11> */
.L_x_234:
[----:B------:R-:W3:Y:S01]  /*2ed0*/  S2R R148, SR_CgaCtaId ;  /* 0x0000000000947919 */ /* 0x000ee20000008800 */
[----:B------:R-:W-:Y:S01]  /*2ee0*/  @!P3 LOP3.LUT R145, R145, 0x3, RZ, 0xc0, !PT ;  /* 0x000000039191b812 */ /* 0x000fe200078ec0ff */
[----:B-1----:R-:W-:Y:S01]  /*2ef0*/  FADD.FTZ R144, R250, R151 ;  /* 0x00000097fa907221 */ /* 0x002fe20000010000 */
[----:B------:R-:W-:Y:S01]  /*2f00*/  MOV R147, 0x400 ;  /* 0x0000040000937802 */ /* 0x000fe20000000f00 */
[----:B------:R-:W-:Y:S05]  /*2f10*/  WARPSYNC.ALL ;  /* 0x0000000000007948 */ /* 0x000fea0003800000 */
[----:B------:R-:W-:Y:S01]  /*2f20*/  LOP3.LUT P4, RZ, R5, 0x2, RZ, 0xc0, !PT ;  /* 0x0000000205ff7812 */ /* 0x000fe2000788c0ff */
[----:B------:R-:W-:Y:S01]  /*2f30*/  BSSY B0, `(.L_x_85) ;  /* 0x00000c6000007945 */ /* 0x000fe20003800000 */
[----:B---3--:R-:W-:Y:S01]  /*2f40*/  LEA R148, R148, R147, 0x18 ;  /* 0x0000009394947211 */ /* 0x008fe200078ec0ff */
[----:B------:R-:W-:-:S02]  /*2f50*/  @!P3 IMAD.IADD R147, R146, 0x1, R145 ;  /* 0x000000019293b824 */ /* 0x000fc400078e0291 */
[----:B--2---:R-:W-:Y:S01]  /*2f60*/  FADD.FTZ R145, R149, R150 ;  /* 0x0000009695917221 */ /* 0x004fe20000010000 */
[-C--:B------:R-:W-:Y:S02]  /*2f70*/  LEA R200, R146, R148.reuse, 0x3 ;  /* 0x0000009492c87211 */ /* 0x080fe400078e18ff */
[----:B------:R-:W-:-:S05]  /*2f80*/  @!P3 LEA R199, R147, R148, 0x3 ;  /* 0x0000009493c7b211 */ /* 0x000fca00078e18ff */
[----:B------:R-:W-:Y:S01]  /*2f90*/  @!P3 STS.64 [R199+0x5000], R144 ;  /* 0x00500090c700b388 */ /* 0x000fe20000000a00 */
[----:B------:R-:W-:Y:S01]  /*2fa0*/  BAR.SYNC.DEFER_BLOCKING 0x0 ;  /* 0x0000000000007b1d */ /* 0x000fe20000010000 */
[----:B------:R-:W-:-:S05]  /*2fb0*/  ISETP.NE.AND P3, PT, R252, RZ, PT ;  /* 0x000000fffc00720c */ /* 0x000fca0003f65270 */
[----:B------:R-:W1:Y:S04]  /*2fc0*/  LDS.128 R144, [R200+0x5000] ;  /* 0x00500000c8907984 */ /* 0x000e680000000c00 */
[----:B0-----:R-:W0:Y:S01]  /*2fd0*/  LDS.128 R148, [R200+0x5010] ;  /* 0x00501000c8947984 */ /* 0x001e220000000c00 */
[----:B-1----:R-:W-:Y:S01]  /*2fe0*/  FADD.FTZ R201, RZ, R144 ;  /* 0x00000090ffc97221 */ /* 0x002fe20000010000 */
[----:B------:R-:W-:-:S03]  /*2ff0*/  FADD.FTZ R144, RZ, R145 ;  /* 0x00000091ff907221 */ /* 0x000fc60000010000 */
[----:B------:R-:W-:Y:S01]  /*3000*/  FADD.FTZ R201, R146, R201 ;  /* 0x000000c992c97221 */ /* 0x000fe20000010000 */
[----:B------:R-:W-:-:S03]  /*3010*/  FADD.FTZ R144, R147, R144 ;  /* 0x0000009093907221 */ /* 0x000fc60000010000 */
[----:B0-----:R-:W-:Y:S01]  /*3020*/  FADD.FTZ R201, R201, R148 ;  /* 0x00000094c9c97221 */ /* 0x001fe20000010000 */
[----:B------:R-:W-:-:S03]  /*3030*/  FADD.FTZ R144, R144, R149 ;  /* 0x0000009590907221 */ /* 0x000fc60000010000 */
[----:B------:R-:W-:Y:S01]  /*3040*/  FADD.FTZ R150, R150, R201 ;  /* 0x000000c996967221 */ /* 0x000fe20000010000 */
[----:B------:R-:W-:-:S03]  /*3050*/  FADD.FTZ R144, R151, R144 ;  /* 0x0000009097907221 */ /* 0x000fc60000010000 */
[----:B------:R-:W-:Y:S01]  /*3060*/  FMUL.FTZ R148, R150, UR8 ;  /* 0x0000000896947c20 */ /* 0x000fe20008410000 */
[----:B------:R-:W-:-:S04]  /*3070*/  FMUL.FTZ R147, R144, UR8 ;  /* 0x0000000890937c20 */ /* 0x000fc80008410000 */
[----:B------:R-:W-:Y:S02]  /*3080*/  FSEL R148, R148, RZ, !P3 ;  /* 0x000000ff94947208 */ /* 0x000fe40005800000 */
[----:B------:R-:W-:-:S13]  /*3090*/  ISETP.GE.AND P3, PT, R207, 0x1, PT ;  /* 0x00000001cf00780c */ /* 0x000fda0003f66270 */
[----:B------:R-:W-:-:S05]  /*30a0*/  @P3 IADD3 R207, R207, -0x1, RZ ;  /* 0xffffffffcfcf3810 */ /* 0x000fca0007ffe0ff */
[----:B------:R-:W-:-:S05]  /*30b0*/  @P3 IMAD R207, R207, R2, RZ ;  /* 0x00000002cfcf3224 */ /* 0x000fca00078e02ff */
[----:B------:R-:W-:-:S04]  /*30c0*/  @P3 SHF.R.S32.HI R146, RZ, 0x1f, R207 ;  /* 0x0000001fff923819 */ /* 0x000fc800000114cf */
[----:B------:R-:W-:Y:S01]  /*30d0*/  @P3 LEA.HI R150, R146, R207, RZ, 0x3 ;  /* 0x000000cf92963211 */ /* 0x000fe200078f18ff */
[----:B------:R-:W-:-:S03]  /*30e0*/  IMAD.MOV.U32 R146, RZ, RZ, RZ ;  /* 0x000000ffff927224 */ /* 0x000fc600078e00ff */
[----:B------:R-:W-:Y:S01]  /*30f0*/  @P3 LEA.HI.SX32 R146, R150, R3, 0x1d ;  /* 0x0000000396923211 */ /* 0x000fe200078feaff */
[----:B------:R-:W-:Y:S06]  /*3100*/  @!P4 BRA `(.L_x_86) ;  /* 0x0000000800a0c947 */ /* 0x000fec0003800000 */
[----:B------:R-:W-:Y:S04]  /*3110*/  BSSY B1, `(.L_x_87) ;  /* 0x0000011000017945 */ /* 0x000fe80003800000 */
[----:B------:R-:W-:Y:S05]  /*3120*/  @P2 BRA `(.L_x_88) ;  /* 0x00000000001c2947 */ /* 0x000fea0003800000 */
[----:B------:R-:W-:Y:S01]  /*3130*/  UISETP.NE.U32.AND UP0, UPT, UR14, URZ, UPT ;  /* 0x0000003f0e00728c */ /* 0x000fe2000bf05070 */
[----:B------:R-:W-:-:S03]  /*3140*/  HFMA2.MMA R145, -RZ, RZ, 0, 0 ;  /* 0x00000000ff917435 */ /* 0x000fc600000001ff */
[----:B------:R-:W-:-:S06]  /*3150*/  UISETP.NE.AND.EX UP0, UPT, UR15, URZ, UPT, UP0 ;  /* 0x0000003f0f00728c */ /* 0x000fcc000bf05300 */
[----:B------:R-:W-:-:S13]  /*3160*/  PLOP3.LUT P4, PT, PT, PT, UP0, 0x80, 0x0 ;  /* 0x000000000000781c */ /* 0x000fda0003f8f008 */
[----:B------:R-:W-:Y:S05]  /*3170*/  @!P4 BRA `(.L_x_89) ;  /* 0x000000000028c947 */ /* 0x000fea0003800000 */
[----:B------:R-:W-:Y:S01]  /*3180*/  SHF.L.U32 R145, R120, 0x10, RZ ;  /* 0x0000001078917819 */ /* 0x000fe200000006ff */
[----:B------:R-:W-:Y:S06]  /*3190*/  BRA `(.L_x_89) ;  /* 0x0000000000207947 */ /* 0x000fec0003800000 */
.L_x_88:
[----:B------:R-:W-:Y:S01]  /*31a0*/  UISETP.NE.U32.AND UP0, UPT, UR14, URZ, UPT ;  /* 0x0000003f0e00728c */ /* 0x000fe2000bf05070 */
[----:B------:R-:W-:-:S03]  /*31b0*/  FFMA.FTZ R145, R0, R147, R148 ;  /* 0x0000009300917223 */ /* 0x000fc60000010094 */
[----:B------:R-:W-:Y:S01]  /*31c0*/  UISETP.NE.AND.EX UP0, UPT, UR15, URZ, UPT, UP0 ;  /* 0x0000003f0f00728c */ /* 0x000fe2000bf05300 */
[----:B------:R-:W-:-:S04]  /*31d0*/  FADD.FTZ R145, R10, -R145 ;  /* 0x800000910a917221 */ /* 0x000fc80000010000 */
[----:B------:R-:W-:Y:S01]  /*31e0*/  FMUL.FTZ R145, R6, R145 ;  /* 0x0000009106917220 */ /* 0x000fe20000410000 */
[----:B------:R-:W-:-:S13]  /*31f0*/  PLOP3.LUT P4, PT, PT, PT, UP0, 0x80, 0x0 ;  /* 0x000000000000781c */ /* 0x000fda0003f8f008 */
[----:B------:R-:W-:-:S05]  /*3200*/  @P4 SHF.L.U32 R144, R120, 0x10, RZ ;  /* 0x0000001078904819 */ /* 0x000fca00000006ff */
[----:B------:R-:W-:-:S07]  /*3210*/  @P4 FADD.FTZ R145, R145, R144 ;  /* 0x0000009091914221 */ /* 0x000fce0000010000 */
.L_x_89:
[----:B------:R-:W-:Y:S05]  /*3220*/  BSYNC B1 ;  /* 0x0000000000017941 */ /* 0x000fea0003800000 */
.L_x_87:
[----:B------:R-:W0:Y:S01]  /*3230*/  @P3 LDC R144, c[0x0][0x29c] ;  /* 0x0000a700ff903b82 */ /* 0x000e220000000800 */
[----:B------:R-:W-:Y:S01]  /*3240*/  ISETP.NE.U32.AND P5, PT, RZ, UR10, PT ;  /* 0x0000000aff007c0c */ /* 0x000fe2000bfa5070 */
[----:B------:R-:W-:Y:S03]  /*3250*/  BSSY B1, `(.L_x_90) ;  /* 0x0000013000017945 */ /* 0x000fe60003800000 */
[----:B------:R-:W-:Y:S01]  /*3260*/  ISETP.NE.AND.EX P5, PT, RZ, UR11, PT, P5 ;  /* 0x0000000bff007c0c */ /* 0x000fe2000bfa5350 */
[----:B0-----:R-:W-:-:S12]  /*3270*/  @P3 FMUL.FTZ R144, R145, R144 ;  /* 0x0000009091903220 */ /* 0x001fd80000410000 */
[----:B------:R-:W-:Y:S02]  /*3280*/  @P5 F2FP.BF16.F32.PACK_AB R145, RZ, R145 ;  /* 0x00000091ff91523e */ /* 0x000fe400000010ff */
[----:B------:R-:W-:Y:S02]  /*3290*/  @P3 F2FP.BF16.F32.PACK_AB R144, RZ, R144 ;  /* 0x00000090ff90323e */ /* 0x000fe400000010ff */
[----:B------:R-:W-:Y:S02]  /*32a0*/  @P5 PRMT R76, R145, 0x7610, R76 ;  /* 0x00007610914c5816 */ /* 0x000fe4000000004c */
[----:B------:R-:W-:Y:S01]  /*32b0*/  @P3 PRMT R140, R144, 0x7610, R140 ;  /* 0x00007610908c3816 */ /* 0x000fe2000000008c */
[----:B------:R-:W-:Y:S06]  /*32c0*/  @P2 BRA `(.L_x_91) ;  /* 0x0000000000142947 */ /* 0x000fec0003800000 */
[----:B------:R-:W-:Y:S01]  /*32d0*/  IMAD.MOV.U32 R145, RZ, RZ, RZ ;  /* 0x000000ffff917224 */ /* 0x000fe200078e00ff */
[----:B------:R-:W-:Y:S06]  /*32e0*/  @!P4 BRA `(.L_x_92) ;  /* 0x000000000024c947 */ /* 0x000fec0003800000 */
[----:B------:R-:W-:-:S04]  /*32f0*/  PRMT R145, R120, 0x7632, R145 ;  /* 0x0000763278917816 */ /* 0x000fc80000000091 */
[----:B------:R-:W-:Y:S01]  /*3300*/  SHF.L.U32 R145, R145, 0x10, RZ ;  /* 0x0000001091917819 */ /* 0x000fe200000006ff */
[----:B------:R-:W-:Y:S06]  /*3310*/  BRA `(.L_x_92) ;  /* 0x0000000000187947 */ /* 0x000fec0003800000 */
.L_x_91:
[----:B------:R-:W-:Y:S01]  /*3320*/  FFMA.FTZ R145, R14, R147, R148 ;  /* 0x000000930e917223 */ /* 0x000fe20000010094 */
[----:B------:R-:W-:-:S03]  /*3330*/  @P4 PRMT R144, R120, 0x7632, R144 ;  /* 0x0000763278904816 */ /* 0x000fc60000000090 */
[----:B------:R-:W-:Y:S01]  /*3340*/  FADD.FTZ R145, R206, -R145 ;  /* 0x80000091ce917221 */ /* 0x000fe20000010000 */
[----:B------:R-:W-:-:S03]  /*3350*/  @P4 SHF.L.U32 R144, R144, 0x10, RZ ;  /* 0x0000001090904819 */ /* 0x000fc600000006ff */
[----:B------:R-:W-:-:S04]  /*3360*/  FMUL.FTZ R145, R6, R145 ;  /* 0x0000009106917220 */ /* 0x000fc80000410000 */
[----:B------:R-:W-:-:S07]  /*3370*/  @P4 FADD.FTZ R145, R145, R144 ;  /* 0x0000009091914221 */ /* 0x000fce0000010000 */
.L_x_92:
[----:B------:R-:W-:Y:S05]  /*3380*/  BSYNC B1 ;  /* 0x0000000000017941 */ /* 0x000fea0003800000 */
.L_x_90:
[----:B------:R-:W0:Y:S01]  /*3390*/  @P3 LDC R144, c[0x0][0x29c] ;  /* 0x0000a700ff903b82 */ /* 0x000e220000000800 */
[----:B------:R-:W-:Y:S01]  /*33a0*/  BSSY B1, `(.L_x_93) ;  /* 0x0000010000017945 */ /* 0x000fe20003800000 */
[----:B0-----:R-:W-:Y:S01]  /*33b0*/  @P3 FMUL.FTZ R144, R145, R144 ;  /* 0x0000009091903220 */ /* 0x001fe20000410000 */
[----:B------:R-:W-:-:S04]  /*33c0*/  @P5 F2FP.BF16.F32.PACK_AB R145, RZ, R145 ;  /* 0x00000091ff91523e */ /* 0x000fc800000010ff */
[----:B------:R-:W-:Y:S02]  /*33d0*/  @P3 F2FP.BF16.F32.PACK_AB R144, RZ, R144 ;  /* 0x00000090ff90323e */ /* 0x000fe400000010ff */
[----:B------:R-:W-:Y:S02]  /*33e0*/  @P5 PRMT R76, R76, 0x5410, R145 ;  /* 0x000054104c4c5816 */ /* 0x000fe40000000091 */
[----:B------:R-:W-:Y:S01]  /*33f0*/  @P3 PRMT R140, R140, 0x5410, R144 ;  /* 0x000054108c8c3816 */ /* 0x000fe20000000090 */
[----:B------:R-:W-:Y:S06]  /*3400*/  @P2 BRA `(.L_x_94) ;  /* 0x0000000000102947 */ /* 0x000fec0003800000 */
[----:B------:R-:W-:Y:S01]  /*3410*/  MOV R145, RZ ;  /* 0x000000ff00917202 */ /* 0x000fe20000000f00 */
[----:B------:R-:W-:Y:S06]  /*3420*/  @!P4 BRA `(.L_x_95) ;  /* 0x00000000001cc947 */ /* 0x000fec0003800000 */
[----:B------:R-:W-:Y:S01]  /*3430*/  IMAD.U32 R145, R121, 0x10000, RZ ;  /* 0x0001000079917824 */ /* 0x000fe200078e00ff */
[----:B------:R-:W-:Y:S06]  /*3440*/  BRA `(.L_x_95) ;  /* 0x0000000000147947 */ /* 0x000fec0003800000 */
.L_x_94:
[----:B------:R-:W-:-:S04]  /*3450*/  FFMA.FTZ R144, R11, R147, R148 ;  /* 0x000000930b907223 */ /* 0x000fc80000010094 */
[----:B------:R-:W-:Y:S01]  /*3460*/  FADD.FTZ R145, R205, -R144 ;  /* 0x80000090cd917221 */ /* 0x000fe20000010000 */
[----:B------:R-:W-:-:S03]  /*3470*/  @P4 SHF.L.U32 R144, R121, 0x10, RZ ;  /* 0x0000001079904819 */ /* 0x000fc600000006ff */
[----:B------:R-:W-:-:S04]  /*3480*/  FMUL.FTZ R145, R6, R145 ;  /* 0x0000009106917220 */ /* 0x000fc80000410000 */
[----:B------:R-:W-:-:S07]  /*3490*/  @P4 FADD.FTZ R145, R145, R144 ;  /* 0x0000009091914221 */ /* 0x000fce0000010000 */
.L_x_95:
[----:B------:R-:W-:Y:S05]  /*34a0*/  BSYNC B1 ;  /* 0x0000000000017941 */ /* 0x000fea0003800000 */
.L_x_93:
        /* <DEDUP_REMOVED lines=8> */
[----:B------:R-:W-:Y:S01]  /*3530*/  HFMA2.MMA R145, -RZ, RZ, 0, 0 ;  /* 0x00000000ff917435 */ /* 0x000fe200000001ff */
[----:B------:R-:W-:Y:S10]  /*3540*/  @!P4 BRA `(.L_x_98) ;  /* 0x000000000024c947 */ /* 0x000ff40003800000 */
[----:B------:R-:W-:-:S04]  /*3550*/  PRMT R145, R121, 0x7632, R145 ;  /* 0x0000763279917816 */ /* 0x000fc80000000091 */
[----:B------:R-:W-:Y:S01]  /*3560*/  SHF.L.U32 R145, R145, 0x10, RZ ;  /* 0x0000001091917819 */ /* 0x000fe200000006ff */
[----:B------:R-:W-:Y:S06]  /*3570*/  BRA `(.L_x_98) ;  /* 0x0000000000187947 */ /* 0x000fec0003800000 */
.L_x_97:
[----:B------:R-:W-:Y:S01]  /*3580*/  FFMA.FTZ R145, R15, R147, R148 ;  /* 0x000000930f917223 */ /* 0x000fe20000010094 */
[----:B------:R-:W-:-:S03]  /*3590*/  @P4 PRMT R144, R121, 0x7632, R144 ;  /* 0x0000763279904816 */ /* 0x000fc60000000090 */
[----:B------:R-:W-:Y:S02]  /*35a0*/  FADD.FTZ R145, R204, -R145 ;  /* 0x80000091cc917221 */ /* 0x000fe40000010000 */
[----:B------:R-:W-:Y:S02]  /*35b0*/  @P4 IMAD.U32 R144, R144, 0x10000, RZ ;  /* 0x0001000090904824 */ /* 0x000fe400078e00ff */
[----:B------:R-:W-:-:S04]  /*35c0*/  FMUL.FTZ R145, R6, R145 ;  /* 0x0000009106917220 */ /* 0x000fc80000410000 */
[----:B------:R-:W-:-:S07]  /*35d0*/  @P4 FADD.FTZ R145, R145, R144 ;  /* 0x0000009091914221 */ /* 0x000fce0000010000 */
.L_x_98:
[----:B------:R-:W-:Y:S05]  /*35e0*/  BSYNC B1 ;  /* 0x0000000000017941 */ /* 0x000fea0003800000 */
.L_x_96:
        /* <DEDUP_REMOVED lines=10> */
[----:B------:R-:W-:Y:S01]  /*3690*/  SHF.L.U32 R145, R122, 0x10, RZ ;  /* 0x000000107a917819 */ /* 0x000fe200000006ff */
[----:B------:R-:W-:Y:S06]  /*36a0*/  BRA `(.L_x_101) ;  /* 0x0000000000147947 */ /* 0x000fec0003800000 */
.L_x_100:
[----:B------:R-:W-:-:S04]  /*36b0*/  FFMA.FTZ R144, R12, R147, R148 ;  /* 0x000000930c907223 */ /* 0x000fc80000010094 */
[----:B------:R-:W-:Y:S01]  /*36c0*/  FADD.FTZ R145, R203, -R144 ;  /* 0x80000090cb917221 */ /* 0x000fe20000010000 */
[----:B------:R-:W-:-:S03]  /*36d0*/  @P4 SHF.L.U32 R144, R122, 0x10, RZ ;  /* 0x000000107a904819 */ /* 0x000fc600000006ff */
[----:B------:R-:W-:-:S04]  /*36e0*/  FMUL.FTZ R145, R6, R145 ;  /* 0x0000009106917220 */ /* 0x000fc80000410000 */
[----:B------:R-:W-:-:S07]  /*36f0*/  @P4 FADD.FTZ R145, R145, R144 ;  /* 0x0000009091914221 */ /* 0x000fce0000010000 */
.L_x_101:
[----:B------:R-:W-:Y:S05]  /*3700*/  BSYNC B1 ;  /* 0x0000000000017941 */ /* 0x000fea0003800000 */
.L_x_99:
        /* <DEDUP_REMOVED lines=13> */
.L_x_103:
[----:B------:R-:W-:Y:S01]  /*37e0*/  FFMA.FTZ R145, R16, R147, R148 ;  /* 0x0000009310917223 */ /* 0x000fe20000010094 */
[----:B------:R-:W-:-:S03]  /*37f0*/  @P4 PRMT R144, R122, 0x7632, R144 ;  /* 0x000076327a904816 */ /* 0x000fc60000000090 */
[----:B------:R-:W-:Y:S01]  /*3800*/  FADD.FTZ R145, R196, -R145 ;  /* 0x80000091c4917221 */ /* 0x000fe20000010000 */
[----:B------:R-:W-:-:S03]  /*3810*/  @P4 SHF.L.U32 R144, R144, 0x10, RZ ;  /* 0x0000001090904819 */ /* 0x000fc600000006ff */
[----:B------:R-:W-:-:S04]  /*3820*/  FMUL.FTZ R145, R6, R145 ;  /* 0x0000009106917220 */ /* 0x000fc80000410000 */
[----:B------:R-:W-:-:S07]  /*3830*/  @P4 FADD.FTZ R145, R145, R144 ;  /* 0x0000009091914221 */ /* 0x000fce0000010000 */
.L_x_104:
[----:B------:R-:W-:Y:S05]  /*3840*/  BSYNC B1 ;  /* 0x0000000000017941 */ /* 0x000fea0003800000 */
.L_x_102:
        /* <DEDUP_REMOVED lines=10> */
[----:B------:R-:W-:Y:S01]  /*38f0*/  IMAD.U32 R145, R123, 0x10000, RZ ;  /* 0x000100007b917824 */ /* 0x000fe200078e00ff */
[----:B------:R-:W-:Y:S06]  /*3900*/  BRA `(.L_x_107) ;  /* 0x0000000000147947 */ /* 0x000fec0003800000 */
.L_x_106:
[----:B------:R-:W-:-:S04]  /*3910*/  FFMA.FTZ R144, R13, R147, R148 ;  /* 0x000000930d907223 */ /* 0x000fc80000010094 */
[----:B------:R-:W-:Y:S01]  /*3920*/  FADD.FTZ R145, R195, -R144 ;  /* 0x80000090c3917221 */ /* 0x000fe20000010000 */
[----:B------:R-:W-:-:S03]  /*3930*/  @P4 SHF.L.U32 R144, R123, 0x10, RZ ;  /* 0x000000107b904819 */ /* 0x000fc600000006ff */
[----:B------:R-:W-:-:S04]  /*3940*/  FMUL.FTZ R145, R6, R145 ;  /* 0x0000009106917220 */ /* 0x000fc80000410000 */
[----:B------:R-:W-:-:S07]  /*3950*/  @P4 FADD.FTZ R145, R145, R144 ;  /* 0x0000009091914221 */ /* 0x000fce0000010000 */
.L_x_107:
[----:B------:R-:W-:Y:S05]  /*3960*/  BSYNC B1 ;  /* 0x0000000000017941 */ /* 0x000fea0003800000 */
.L_x_105:
        /* <DEDUP_REMOVED lines=10> */
[----:B------:R-:W-:-:S04]  /*3a10*/  PRMT R149, R123, 0x7632, R149 ;  /* 0x000076327b957816 */ /* 0x000fc80000000095 */
[----:B------:R-:W-:Y:S01]  /*3a20*/  SHF.L.U32 R149, R149, 0x10, RZ ;  /* 0x0000001095957819 */ /* 0x000fe200000006ff */
[----:B------:R-:W-:Y:S06]  /*3a30*/  BRA `(.L_x_110) ;  /* 0x0000000000187947 */ /* 0x000fec0003800000 */
.L_x_109:
[----:B------:R-:W-:Y:S01]  /*3a40*/  FFMA.FTZ R145, R17, R147, R148 ;  /* 0x0000009311917223 */ /* 0x000fe20000010094 */
[----:B------:R-:W-:-:S03]  /*3a50*/  @P4 PRMT R144, R123, 0x7632, R144 ;  /* 0x000076327b904816 */ /* 0x000fc60000000090 */
[----:B------:R-:W-:Y:S02]  /*3a60*/  FADD.FTZ R145, R194, -R145 ;  /* 0x80000091c2917221 */ /* 0x000fe40000010000 */
[----:B------:R-:W-:Y:S02]  /*3a70*/  @P4 IMAD.U32 R144, R144, 0x10000, RZ ;  /* 0x0001000090904824 */ /* 0x000fe400078e00ff */
[----:B------:R-:W-:-:S04]  /*3a80*/  FMUL.FTZ R149, R6, R145 ;  /* 0x0000009106957220 */ /* 0x000fc80000410000 */
[----:B------:R-:W-:-:S07]  /*3a90*/  @P4 FADD.FTZ R149, R149, R144 ;  /* 0x0000009095954221 */ /* 0x000fce0000010000 */
.L_x_110:
[----:B------:R-:W-:Y:S05]  /*3aa0*/  BSYNC B1 ;  /* 0x0000000000017941 */ /* 0x000fea0003800000 */
.L_x_108:
[----:B------:R-:W0:Y:S01]  /*3ab0*/  @P5 LDC.64 R144, c[0x0][0x308] ;  /* 0x0000c200ff905b82 */ /* 0x000e220000000a00 */
[----:B------:R-:W-:-:S04]  /*3ac0*/  @P5 F2FP.BF16.F32.PACK_AB R150, RZ, R149 ;  /* 0x00000095ff96523e */ /* 0x000fc800000010ff */
[----:B------:R-:W-:-:S03]  /*3ad0*/  @P5 PRMT R79, R79, 0x5410, R150 ;  /* 0x000054104f4f5816 */ /* 0x000fc60000000096 */
[----:B------:R-:W1:Y:S01]  /*3ae0*/  @P3 LDC R150, c[0x0][0x29c] ;  /* 0x0000a700ff963b82 */ /* 0x000e620000000800 */
[C---:B0-----:R-:W-:Y:S01]  /*3af0*/  @P5 IMAD.WIDE.U32 R144, R7.reuse, 0x10, R144 ;  /* 0x0000001007905825 */ /* 0x041fe200078e0090 */
[----:B------:R-:W-:-:S04]  /*3b00*/  IADD3 R7, R7, 0x80, RZ ;  /* 0x0000008007077810 */ /* 0x000fc80007ffe0ff */
[----:B------:R0:W-:Y:S01]  /*3b10*/  @P5 STG.E.128 desc[UR4][R144.64], R76 ;  /* 0x0000004c90005986 */ /* 0x0001e2000c101d04 */
[----:B-1----:R-:W-:-:S05]  /*3b20*/  @P3 FMUL.FTZ R149, R149, R150 ;  /* 0x0000009695953220 */ /* 0x002fca0000410000 */
[----:B------:R-:W-:-:S04]  /*3b30*/  @P3 F2FP.BF16.F32.PACK_AB R149, RZ, R149 ;  /* 0x00000095ff95323e */ /* 0x000fc800000010ff */
[----:B------:R-:W-:Y:S01]  /*3b40*/  @P3 PRMT R143, R143, 0x5410, R149 ;  /* 0x000054108f8f3816 */ /* 0x000fe20000000095 */
[----:B0-----:R-:W0:Y:S02]  /*3b50*/  @P3 LDC.64 R144, c[0x0][0x2f8] ;  /* 0x0000be00ff903b82 */ /* 0x001e240000000a00 */
[C---:B0-----:R-:W-:Y:S01]  /*3b60*/  @P3 IMAD.WIDE.U32 R144, R146.reuse, 0x10, R144 ;  /* 0x0000001092903825 */ /* 0x041fe200078e0090 */
[----:B------:R-:W-:-:S04]  /*3b70*/  IADD3 R146, R146, 0x80, RZ ;  /* 0x0000008092927810 */ /* 0x000fc80007ffe0ff */
[----:B------:R0:W-:Y:S03]  /*3b80*/  @P3 STG.E.128 desc[UR4][R144.64], R140 ;  /* 0x0000008c90003986 */ /* 0x0001e6000c101d04 */
.L_x_86:
[----:B------:R-:W-:Y:S05]  /*3b90*/  BSYNC B0 ;  /* 0x0000000000007941 */ /* 0x000fea0003800000 */
.L_x_85:
[----:B------:R-:W-:Y:S01]  /*3ba0*/  LOP3.LUT P4, RZ, R5, 0x1, RZ, 0xc0, !PT ;  /* 0x0000000105ff7812 */ /* 0x000fe2000788c0ff */
[----:B------:R-:W-:-:S12]  /*3bb0*/  BSSY B0, `(.L_x_111) ;  /* 0x00000aa000007945 */ /* 0x000fd80003800000 */
[----:B------:R-:W-:Y:S05]  /*3bc0*/  @!P4 BRA `(.L_x_112) ;  /* 0x0000000800a0c947 */ /* 0x000fea0003800000 */
[----:B------:R-:W-:Y:S04]  /*3bd0*/  BSSY B1, `(.L_x_113) ;  /* 0x0000011000017945 */ /* 0x000fe80003800000 */
[----:B------:R-:W-:Y:S05]  /*3be0*/  @P2 BRA `(.L_x_114) ;  /* 0x00000000001c2947 */ /* 0x000fea0003800000 */
[----:B------:R-:W-:Y:S01]  /*3bf0*/  UISETP.NE.U32.AND UP0, UPT, UR14, URZ, UPT ;  /* 0x0000003f0e00728c */ /* 0x000fe2000bf05070 */
[----:B0-----:R-:W-:-:S03]  /*3c00*/  HFMA2.MMA R145, -RZ, RZ, 0, 0 ;  /* 0x00000000ff917435 */ /* 0x001fc600000001ff */
[----:B------:R-:W-:-:S06]  /*3c10*/  UISETP.NE.AND.EX UP0, UPT, UR15, URZ, UPT, UP0 ;  /* 0x0000003f0f00728c */ /* 0x000fcc000bf05300 */
[----:B------:R-:W-:-:S13]  /*3c20*/  PLOP3.LUT P4, PT, PT, PT, UP0, 0x80, 0x0 ;  /* 0x000000000000781c */ /* 0x000fda0003f8f008 */
[----:B------:R-:W-:Y:S05]  /*3c30*/  @!P4 BRA `(.L_x_115) ;  /* 0x000000000028c947 */ /* 0x000fea0003800000 */
[----:B------:R-:W-:Y:S01]  /*3c40*/  IMAD.U32 R145, R124, 0x10000, RZ ;  /* 0x000100007c917824 */ /* 0x000fe200078e00ff */
[----:B------:R-:W-:Y:S06]  /*3c50*/  BRA `(.L_x_115) ;  /* 0x0000000000207947 */ /* 0x000fec0003800000 */
.L_x_114:
[----:B------:R-:W-:Y:S01]  /*3c60*/  UISETP.NE.U32.AND UP0, UPT, UR14, URZ, UPT ;  /* 0x0000003f0e00728c */ /* 0x000fe2000bf05070 */
[----:B0-----:R-:W-:-:S03]  /*3c70*/  FFMA.FTZ R145, R8, R147, R148 ;  /* 0x0000009308917223 */ /* 0x001fc60000010094 */
[----:B------:R-:W-:Y:S01]  /*3c80*/  UISETP.NE.AND.EX UP0, UPT, UR15, URZ, UPT, UP0 ;  /* 0x0000003f0f00728c */ /* 0x000fe2000bf05300 */
[----:B------:R-:W-:-:S04]  /*3c90*/  FADD.FTZ R145, R198, -R145 ;  /* 0x80000091c6917221 */ /* 0x000fc80000010000 */
[----:B------:R-:W-:Y:S01]  /*3ca0*/  FMUL.FTZ R145, R6, R145 ;  /* 0x0000009106917220 */ /* 0x000fe20000410000 */
[----:B------:R-:W-:-:S13]  /*3cb0*/  PLOP3.LUT P4, PT, PT, PT, UP0, 0x80, 0x0 ;  /* 0x000000000000781c */ /* 0x000fda0003f8f008 */
[----:B------:R-:W-:-:S05]  /*3cc0*/  @P4 SHF.L.U32 R144, R124, 0x10, RZ ;  /* 0x000000107c904819 */ /* 0x000fca00000006ff */
[----:B------:R-:W-:-:S07]  /*3cd0*/  @P4 FADD.FTZ R145, R145, R144 ;  /* 0x0000009091914221 */ /* 0x000fce0000010000 */
.L_x_115:
[----:B------:R-:W-:Y:S05]  /*3ce0*/  BSYNC B1 ;  /* 0x0000000000017941 */ /* 0x000fea0003800000 */
.L_x_113:
        /* <DEDUP_REMOVED lines=15> */
.L_x_117:
[----:B------:R-:W-:-:S04]  /*3de0*/  FFMA.FTZ R144, R21, R147, R148 ;  /* 0x0000009315907223 */ /* 0x000fc80000010094 */
[--C-:B------:R-:W-:Y:S01]  /*3df0*/  FADD.FTZ R145, R197, -R144.reuse ;  /* 0x80000090c5917221 */ /* 0x100fe20000010000 */
[----:B------:R-:W-:-:S03]  /*3e00*/  @P4 PRMT R144, R124, 0x7632, R144 ;  /* 0x000076327c904816 */ /* 0x000fc60000000090 */
[----:B------:R-:W-:Y:S02]  /*3e10*/  FMUL.FTZ R145, R6, R145 ;  /* 0x0000009106917220 */ /* 0x000fe40000410000 */
[----:B------:R-:W-:-:S04]  /*3e20*/  @P4 IMAD.U32 R144, R144, 0x10000, RZ ;  /* 0x0001000090904824 */ /* 0x000fc800078e00ff */
[----:B------:R-:W-:-:S07]  /*3e30*/  @P4 FADD.FTZ R145, R145, R144 ;  /* 0x0000009091914221 */ /* 0x000fce0000010000 */
.L_x_118:
[----:B------:R-:W-:Y:S05]  /*3e40*/  BSYNC B1 ;  /* 0x0000000000017941 */ /* 0x000fea0003800000 */
.L_x_116:
        /* <DEDUP_REMOVED lines=10> */
[----:B------:R-:W-:Y:S01]  /*3ef0*/  SHF.L.U32 R145, R125, 0x10, RZ ;  /* 0x000000107d917819 */ /* 0x000fe200000006ff */
[----:B------:R-:W-:Y:S06]  /*3f00*/  BRA `(.L_x_121) ;  /* 0x0000000000147947 */ /* 0x000fec0003800000 */
.L_x_120:
[----:B------:R-:W-:-:S04]  /*3f10*/  FFMA.FTZ R144, R18, R147, R148 ;  /* 0x0000009312907223 */ /* 0x000fc80000010094 */
[----:B------:R-:W-:Y:S01]  /*3f20*/  FADD.FTZ R145, R193, -R144 ;  /* 0x80000090c1917221 */ /* 0x000fe20000010000 */
[----:B------:R-:W-:-:S03]  /*3f30*/  @P4 SHF.L.U32 R144, R125, 0x10, RZ ;  /* 0x000000107d904819 */ /* 0x000fc600000006ff */
[----:B------:R-:W-:-:S04]  /*3f40*/  FMUL.FTZ R145, R6, R145 ;  /* 0x0000009106917220 */ /* 0x000fc80000410000 */
[----:B------:R-:W-:-:S07]  /*3f50*/  @P4 FADD.FTZ R145, R145, R144 ;  /* 0x0000009091914221 */ /* 0x000fce0000010000 */
.L_x_121:
[----:B------:R-:W-:Y:S05]  /*3f60*/  BSYNC B1 ;  /* 0x0000000000017941 */ /* 0x000fea0003800000 */
.L_x_119:
        /* <DEDUP_REMOVED lines=13> */
.L_x_123:
[----:B------:R-:W-:Y:S01]  /*4040*/  FFMA.FTZ R145, R22, R147, R148 ;  /* 0x0000009316917223 */ /* 0x000fe20000010094 */
[----:B------:R-:W-:-:S03]  /*4050*/  @P4 PRMT R144, R125, 0x7632, R144 ;  /* 0x000076327d904816 */ /* 0x000fc60000000090 */
[----:B------:R-:W-:Y:S01]  /*4060*/  FADD.FTZ R145, R192, -R145 ;  /* 0x80000091c0917221 */ /* 0x000fe20000010000 */
[----:B------:R-:W-:-:S03]  /*4070*/  @P4 SHF.L.U32 R144, R144, 0x10, RZ ;  /* 0x0000001090904819 */ /* 0x000fc600000006ff */
[----:B------:R-:W-:-:S04]  /*4080*/  FMUL.FTZ R145, R6, R145 ;  /* 0x0000009106917220 */ /* 0x000fc80000410000 */
[----:B------:R-:W-:-:S07]  /*4090*/  @P4 FADD.FTZ R145, R145, R144 ;  /* 0x0000009091914221 */ /* 0x000fce0000010000 */
.L_x_124:
[----:B------:R-:W-:Y:S05]  /*40a0*/  BSYNC B1 ;  /* 0x0000000000017941 */ /* 0x000fea0003800000 */
.L_x_122:
        /* <DEDUP_REMOVED lines=12> */
.L_x_126:
[----:B------:R-:W-:-:S04]  /*4170*/  FFMA.FTZ R144, R19, R147, R148 ;  /* 0x0000009313907223 */ /* 0x000fc80000010094 */
[----:B------:R-:W-:Y:S01]  /*4180*/  FADD.FTZ R145, R191, -R144 ;  /* 0x80000090bf917221 */ /* 0x000fe20000010000 */
[----:B------:R-:W-:-:S03]  /*4190*/  @P4 SHF.L.U32 R144, R126, 0x10, RZ ;  /* 0x000000107e904819 */ /* 0x000fc600000006ff */
[----:B------:R-:W-:-:S04]  /*41a0*/  FMUL.FTZ R145, R6, R145 ;  /* 0x0000009106917220 */ /* 0x000fc80000410000 */
[----:B------:R-:W-:-:S07]  /*41b0*/  @P4 FADD.FTZ R145, R145, R144 ;  /* 0x0000009091914221 */ /* 0x000fce0000010000 */
.L_x_127:
[----:B------:R-:W-:Y:S05]  /*41c0*/  BSYNC B1 ;  /* 0x0000000000017941 */ /* 0x000fea0003800000 */
.L_x_125:
        /* <DEDUP_REMOVED lines=13> */
.L_x_129:
[----:B------:R-:W-:Y:S01]  /*42a0*/  FFMA.FTZ R145, R23, R147, R148 ;  /* 0x0000009317917223 */ /* 0x000fe20000010094 */
[----:B------:R-:W-:-:S03]  /*42b0*/  @P4 PRMT R144, R126, 0x7632, R144 ;  /* 0x000076327e904816 */ /* 0x000fc60000000090 */
[----:B------:R-:W-:Y:S02]  /*42c0*/  FADD.FTZ R145, R190, -R145 ;  /* 0x80000091be917221 */ /* 0x000fe40000010000 */
[----:B------:R-:W-:Y:S02]  /*42d0*/  @P4 IMAD.U32 R144, R144, 0x10000, RZ ;  /* 0x0001000090904824 */ /* 0x000fe400078e00ff */
[----:B------:R-:W-:-:S04]  /*42e0*/  FMUL.FTZ R145, R6, R145 ;  /* 0x0000009106917220 */ /* 0x000fc80000410000 */
[----:B------:R-:W-:-:S07]  /*42f0*/  @P4 FADD.FTZ R145, R145, R144 ;  /* 0x0000009091914221 */ /* 0x000fce0000010000 */
.L_x_130:
[----:B------:R-:W-:Y:S05]  /*4300*/  BSYNC B1 ;  /* 0x0000000000017941 */ /* 0x000fea0003800000 */
.L_x_128:
        /* <DEDUP_REMOVED lines=12> */
.L_x_132:
[----:B------:R-:W-:-:S04]  /*43d0*/  FFMA.FTZ R144, R20, R147, R148 ;  /* 0x0000009314907223 */ /* 0x000fc80000010094 */
[----:B------:R-:W-:Y:S01]  /*43e0*/  FADD.FTZ R145, R189, -R144 ;  /* 0x80000090bd917221 */ /* 0x000fe20000010000 */
[----:B------:R-:W-:-:S03]  /*43f0*/  @P4 SHF.L.U32 R144, R127, 0x10, RZ ;  /* 0x000000107f904819 */ /* 0x000fc600000006ff */
[----:B------:R-:W-:-:S04]  /*4400*/  FMUL.FTZ R145, R6, R145 ;  /* 0x0000009106917220 */ /* 0x000fc80000410000 */
[----:B------:R-:W-:-:S07]  /*4410*/  @P4 FADD.FTZ R145, R145, R144 ;  /* 0x0000009091914221 */ /* 0x000fce0000010000 */
.L_x_133:
[----:B------:R-:W-:Y:S05]  /*4420*/  BSYNC B1 ;  /* 0x0000000000017941 */ /* 0x000fea0003800000 */
.L_x_131:
        /* <DEDUP_REMOVED lines=13> */
.L_x_135:
[----:B------:R-:W-:-:S04]  /*4500*/  FFMA.FTZ R144, R24, R147, R148 ;  /* 0x0000009318907223 */ /* 0x000fc80000010094 */
[--C-:B------:R-:W-:Y:S01]  /*4510*/  FADD.FTZ R145, R25, -R144.reuse ;  /* 0x8000009019917221 */ /* 0x100fe20000010000 */
[----:B------:R-:W-:-:S03]  /*4520*/  @P4 PRMT R144, R127, 0x7632, R144 ;  /* 0x000076327f904816 */ /* 0x000fc60000000090 */
[----:B------:R-:W-:Y:S01]  /*4530*/  FMUL.FTZ R149, R6, R145 ;  /* 0x0000009106957220 */ /* 0x000fe20000410000 */
[----:B------:R-:W-:-:S05]  /*4540*/  @P4 SHF.L.U32 R144, R144, 0x10, RZ ;  /* 0x0000001090904819 */ /* 0x000fca00000006ff */
[----:B------:R-:W-:-:S07]  /*4550*/  @P4 FADD.FTZ R149, R149, R144 ;  /* 0x0000009095954221 */ /* 0x000fce0000010000 */
.L_x_136:
[----:B------:R-:W-:Y:S05]  /*4560*/  BSYNC B1 ;  /* 0x0000000000017941 */ /* 0x000fea0003800000 */
.L_x_134:
        /* <DEDUP_REMOVED lines=11> */
[----:B0-----:R-:W-:-:S04]  /*4620*/  @P3 IMAD.WIDE.U32 R144, R146, 0x10, R144 ;  /* 0x0000001092903825 */ /* 0x001fc800078e0090 */
[----:B------:R-:W-:Y:S01]  /*4630*/  VIADD R146, R146, 0x80 ;  /* 0x0000008092927836 */ /* 0x000fe20000000000 */
[----:B------:R1:W-:Y:S06]  /*4640*/  @P3 STG.E.128 desc[UR4][R144.64], R140 ;  /* 0x0000008c90003986 */ /* 0x0003ec000c101d04 */
.L_x_112:
[----:B------:R-:W-:Y:S05]  /*4650*/  BSYNC B0 ;  /* 0x0000000000007941 */ /* 0x000fea0003800000 */
.L_x_111:
[----:B------:R-:W-:Y:S04]  /*4660*/  BSSY B0, `(.L_x_137) ;  /* 0x00000aa000007945 */ /* 0x000fe80003800000 */
[----:B------:R-:W-:Y:S05]  /*4670*/  @!P0 BRA `(.L_x_138) ;  /* 0x0000000800a08947 */ /* 0x000fea0003800000 */
[----:B------:R-:W-:Y:S04]  /*4680*/  BSSY B1, `(.L_x_139) ;  /* 0x0000011000017945 */ /* 0x000fe80003800000 */
[----:B------:R-:W-:Y:S05]  /*4690*/  @P2 BRA `(.L_x_140) ;  /* 0x00000000001c2947 */ /* 0x000fea0003800000 */
[----:B------:R-:W-:Y:S01]  /*46a0*/  UISETP.NE.U32.AND UP0, UPT, UR14, URZ, UPT ;  /* 0x0000003f0e00728c */ /* 0x000fe2000bf05070 */
[----:B01----:R-:W-:-:S03]  /*46b0*/  HFMA2.MMA R145, -RZ, RZ, 0, 0 ;  /* 0x00000000ff917435 */ /* 0x003fc600000001ff */
[----:B------:R-:W-:-:S06]  /*46c0*/  UISETP.NE.AND.EX UP0, UPT, UR15, URZ, UPT, UP0 ;  /* 0x0000003f0f00728c */ /* 0x000fcc000bf05300 */
[----:B------:R-:W-:-:S13]  /*46d0*/  PLOP3.LUT P4, PT, PT, PT, UP0, 0x80, 0x0 ;  /* 0x000000000000781c */ /* 0x000fda0003f8f008 */
[----:B------:R-:W-:Y:S05]  /*46e0*/  @!P4 BRA `(.L_x_141) ;  /* 0x000000000028c947 */ /* 0x000fea0003800000 */
[----:B------:R-:W-:Y:S01]  /*46f0*/  SHF.L.U32 R145, R128, 0x10, RZ ;  /* 0x0000001080917819 */ /* 0x000fe200000006ff */
[----:B------:R-:W-:Y:S06]  /*4700*/  BRA `(.L_x_141) ;  /* 0x0000000000207947 */ /* 0x000fec0003800000 */
.L_x_140:
[----:B------:R-:W-:Y:S01]  /*4710*/  UISETP.NE.U32.AND UP0, UPT, UR14, URZ, UPT ;  /* 0x0000003f0e00728c */ /* 0x000fe2000bf05070 */
[----:B01----:R-:W-:-:S03]  /*4720*/  FFMA.FTZ R145, R9, R147, R148 ;  /* 0x0000009309917223 */ /* 0x003fc60000010094 */
[----:B------:R-:W-:Y:S01]  /*4730*/  UISETP.NE.AND.EX UP0, UPT, UR15, URZ, UPT, UP0 ;  /* 0x0000003f0f00728c */ /* 0x000fe2000bf05300 */
[----:B------:R-:W-:-:S04]  /*4740*/  FADD.FTZ R145, R26, -R145 ;  /* 0x800000911a917221 */ /* 0x000fc80000010000 */
[----:B------:R-:W-:Y:S01]  /*4750*/  FMUL.FTZ R145, R6, R145 ;  /* 0x0000009106917220 */ /* 0x000fe20000410000 */
[----:B------:R-:W-:-:S13]  /*4760*/  PLOP3.LUT P4, PT, PT, PT, UP0, 0x80, 0x0 ;  /* 0x000000000000781c */ /* 0x000fda0003f8f008 */
[----:B------:R-:W-:-:S05]  /*4770*/  @P4 SHF.L.U32 R144, R128, 0x10, RZ ;  /* 0x0000001080904819 */ /* 0x000fca00000006ff */
[----:B------:R-:W-:-:S07]  /*4780*/  @P4 FADD.FTZ R145, R145, R144 ;  /* 0x0000009091914221 */ /* 0x000fce0000010000 */
.L_x_141:
[----:B------:R-:W-:Y:S05]  /*4790*/  BSYNC B1 ;  /* 0x0000000000017941 */ /* 0x000fea0003800000 */
.L_x_139:
        /* <DEDUP_REMOVED lines=15> */
.L_x_143:
[----:B------:R-:W-:Y:S01]  /*4890*/  FFMA.FTZ R145, R32, R147, R148 ;  /* 0x0000009320917223 */ /* 0x000fe20000010094 */
[----:B------:R-:W-:-:S03]  /*48a0*/  @P4 PRMT R144, R128, 0x7632, R144 ;  /* 0x0000763280904816 */ /* 0x000fc60000000090 */
[----:B------:R-:W-:Y:S01]  /*48b0*/  FADD.FTZ R145, R34, -R145 ;  /* 0x8000009122917221 */ /* 0x000fe20000010000 */
[----:B------:R-:W-:-:S03]  /*48c0*/  @P4 SHF.L.U32 R144, R144, 0x10, RZ ;  /* 0x0000001090904819 */ /* 0x000fc600000006ff */
[----:B------:R-:W-:-:S04]  /*48d0*/  FMUL.FTZ R145, R6, R145 ;  /* 0x0000009106917220 */ /* 0x000fc80000410000 */
[----:B------:R-:W-:-:S07]  /*48e0*/  @P4 FADD.FTZ R145, R145, R144 ;  /* 0x0000009091914221 */ /* 0x000fce0000010000 */
.L_x_144:
[----:B------:R-:W-:Y:S05]  /*48f0*/  BSYNC B1 ;  /* 0x0000000000017941 */ /* 0x000fea0003800000 */
.L_x_142:
        /* <DEDUP_REMOVED lines=12> */
.L_x_146:
[----:B------:R-:W-:-:S04]  /*49c0*/  FFMA.FTZ R144, R27, R147, R148 ;  /* 0x000000931b907223 */ /* 0x000fc80000010094 */
[----:B------:R-:W-:Y:S01]  /*49d0*/  FADD.FTZ R145, R29, -R144 ;  /* 0x800000901d917221 */ /* 0x000fe20000010000 */
[----:B------:R-:W-:-:S03]  /*49e0*/  @P4 SHF.L.U32 R144, R129, 0x10, RZ ;  /* 0x0000001081904819 */ /* 0x000fc600000006ff */
[----:B------:R-:W-:-:S04]  /*49f0*/  FMUL.FTZ R145, R6, R145 ;  /* 0x0000009106917220 */ /* 0x000fc80000410000 */
[----:B------:R-:W-:-:S07]  /*4a00*/  @P4 FADD.FTZ R145, R145, R144 ;  /* 0x0000009091914221 */ /* 0x000fce0000010000 */
.L_x_147:
[----:B------:R-:W-:Y:S05]  /*4a10*/  BSYNC B1 ;  /* 0x0000000000017941 */ /* 0x000fea0003800000 */
.L_x_145:
        /* <DEDUP_REMOVED lines=13> */
.L_x_149:
[----:B------:R-:W-:Y:S01]  /*4af0*/  FFMA.FTZ R145, R35, R147, R148 ;  /* 0x0000009323917223 */ /* 0x000fe20000010094 */
[----:B------:R-:W-:-:S03]  /*4b00*/  @P4 PRMT R144, R129, 0x7632, R144 ;  /* 0x0000763281904816 */ /* 0x000fc60000000090 */
[----:B------:R-:W-:Y:S02]  /*4b10*/  FADD.FTZ R145, R152, -R145 ;  /* 0x8000009198917221 */ /* 0x000fe40000010000 */
[----:B------:R-:W-:Y:S02]  /*4b20*/  @P4 IMAD.U32 R144, R144, 0x10000, RZ ;  /* 0x0001000090904824 */ /* 0x000fe400078e00ff */
[----:B------:R-:W-:-:S04]  /*4b30*/  FMUL.FTZ R145, R6, R145 ;  /* 0x0000009106917220 */ /* 0x000fc80000410000 */
[----:B------:R-:W-:-:S07]  /*4b40*/  @P4 FADD.FTZ R145, R145, R144 ;  /* 0x0000009091914221 */ /* 0x000fce0000010000 */
.L_x_150:
[----:B------:R-:W-:Y:S05]  /*4b50*/  BSYNC B1 ;  /* 0x0000000000017941 */ /* 0x000fea0003800000 */
.L_x_148:
        /* <DEDUP_REMOVED lines=12> */
.L_x_152:
[----:B------:R-:W-:Y:S01]  /*4c20*/  FFMA.FTZ R145, R28, R147, R148 ;  /* 0x000000931c917223 */ /* 0x000fe20000010094 */
[----:B------:R-:W-:-:S03]  /*4c30*/  @P4 SHF.L.U32 R144, R130, 0x10, RZ ;  /* 0x0000001082904819 */ /* 0x000fc600000006ff */
[----:B------:R-:W-:-:S04]  /*4c40*/  FADD.FTZ R145, R30, -R145 ;  /* 0x800000911e917221 */ /* 0x000fc80000010000 */
[----:B------:R-:W-:-:S04]  /*4c50*/  FMUL.FTZ R145, R6, R145 ;  /* 0x0000009106917220 */ /* 0x000fc80000410000 */
[----:B------:R-:W-:-:S07]  /*4c60*/  @P4 FADD.FTZ R145, R145, R144 ;  /* 0x0000009091914221 */ /* 0x000fce0000010000 */
.L_x_153:
[----:B------:R-:W-:Y:S05]  /*4c70*/  BSYNC B1 ;  /* 0x0000000000017941 */ /* 0x000fea0003800000 */
.L_x_151:
        /* <DEDUP_REMOVED lines=13> */
.L_x_155:
[----:B------:R-:W-:Y:S01]  /*4d50*/  FFMA.FTZ R145, R153, R147, R148 ;  /* 0x0000009399917223 */ /* 0x000fe20000010094 */
[----:B------:R-:W-:-:S03]  /*4d60*/  @P4 PRMT R144, R130, 0x7632, R144 ;  /* 0x0000763282904816 */ /* 0x000fc60000000090 */
[----:B------:R-:W-:Y:S01]  /*4d70*/  FADD.FTZ R145, R154, -R145 ;  /* 0x800000919a917221 */ /* 0x000fe20000010000 */
[----:B------:R-:W-:-:S03]  /*4d80*/  @P4 SHF.L.U32 R144, R144, 0x10, RZ ;  /* 0x0000001090904819 */ /* 0x000fc600000006ff */
[----:B------:R-:W-:-:S04]  /*4d90*/  FMUL.FTZ R145, R6, R145 ;  /* 0x0000009106917220 */ /* 0x000fc80000410000 */
[----:B------:R-:W-:-:S07]  /*4da0*/  @P4 FADD.FTZ R145, R145, R144 ;  /* 0x0000009091914221 */ /* 0x000fce0000010000 */
.L_x_156:
[----:B------:R-:W-:Y:S05]  /*4db0*/  BSYNC B1 ;  /* 0x0000000000017941 */ /* 0x000fea0003800000 */
.L_x_154:
        /* <DEDUP_REMOVED lines=12> */
.L_x_158:
[----:B------:R-:W-:-:S04]  /*4e80*/  FFMA.FTZ R144, R31, R147, R148 ;  /* 0x000000931f907223 */ /* 0x000fc80000010094 */
[----:B------:R-:W-:Y:S01]  /*4e90*/  FADD.FTZ R145, R33, -R144 ;  /* 0x8000009021917221 */ /* 0x000fe20000010000 */
[----:B------:R-:W-:-:S03]  /*4ea0*/  @P4 SHF.L.U32 R144, R131, 0x10, RZ ;  /* 0x0000001083904819 */ /* 0x000fc600000006ff */
[----:B------:R-:W-:-:S04]  /*4eb0*/  FMUL.FTZ R145, R6, R145 ;  /* 0x0000009106917220 */ /* 0x000fc80000410000 */
[----:B------:R-:W-:-:S07]  /*4ec0*/  @P4 FADD.FTZ R145, R145, R144 ;  /* 0x0000009091914221 */ /* 0x000fce0000010000 */
.L_x_159:
[----:B------:R-:W-:Y:S05]  /*4ed0*/  BSYNC B1 ;  /* 0x0000000000017941 */ /* 0x000fea0003800000 */
.L_x_157:
        /* <DEDUP_REMOVED lines=13> */
.L_x_161:
[----:B------:R-:W-:Y:S01]  /*4fb0*/  FFMA.FTZ R145, R155, R147, R148 ;  /* 0x000000939b917223 */ /* 0x000fe20000010094 */
[----:B------:R-:W-:-:S03]  /*4fc0*/  @P4 PRMT R144, R131, 0x7632, R144 ;  /* 0x0000763283904816 */ /* 0x000fc60000000090 */
[----:B------:R-:W-:Y:S02]  /*4fd0*/  FADD.FTZ R145, R156, -R145 ;  /* 0x800000919c917221 */ /* 0x000fe40000010000 */
[----:B------:R-:W-:Y:S02]  /*4fe0*/  @P4 IMAD.U32 R144, R144, 0x10000, RZ ;  /* 0x0001000090904824 */ /* 0x000fe400078e00ff */
[----:B------:R-:W-:-:S04]  /*4ff0*/  FMUL.FTZ R149, R6, R145 ;  /* 0x0000009106957220 */ /* 0x000fc80000410000 */
[----:B------:R-:W-:-:S07]  /*5000*/  @P4 FADD.FTZ R149, R149, R144 ;  /* 0x0000009095954221 */ /* 0x000fce0000010000 */
.L_x_162:
[----:B------:R-:W-:Y:S05]  /*5010*/  BSYNC B1 ;  /* 0x0000000000017941 */ /* 0x000fea0003800000 */
.L_x_160:
        /* <DEDUP_REMOVED lines=14> */
.L_x_138:
[----:B------:R-:W-:Y:S05]  /*5100*/  BSYNC B0 ;  /* 0x0000000000007941 */ /* 0x000fea0003800000 */
.L_x_137:
[----:B------:R-:W-:Y:S04]  /*5110*/  BSSY B0, `(.L_x_163) ;  /* 0x00000aa000007945 */ /* 0x000fe80003800000 */
[----:B------:R-:W-:Y:S05]  /*5120*/  @!P1 BRA `(.L_x_164) ;  /* 0x0000000800a09947 */ /* 0x000fea0003800000 */
[----:B------:R-:W-:Y:S04]  /*5130*/  BSSY B1, `(.L_x_165) ;  /* 0x0000011000017945 */ /* 0x000fe80003800000 */
[----:B------:R-:W-:Y:S05]  /*5140*/  @P2 BRA `(.L_x_166) ;  /* 0x00000000001c2947 */ /* 0x000fea0003800000 */
[----:B------:R-:W-:Y:S01]  /*5150*/  UISETP.NE.U32.AND UP0, UPT, UR14, URZ, UPT ;  /* 0x0000003f0e00728c */ /* 0x000fe2000bf05070 */
[----:B012---:R-:W-:-:S03]  /*5160*/  HFMA2.MMA R145, -RZ, RZ, 0, 0 ;  /* 0x00000000ff917435 */ /* 0x007fc600000001ff */
[----:B------:R-:W-:-:S06]  /*5170*/  UISETP.NE.AND.EX UP0, UPT, UR15, URZ, UPT, UP0 ;  /* 0x0000003f0f00728c */ /* 0x000fcc000bf05300 */
[----:B------:R-:W-:-:S13]  /*5180*/  PLOP3.LUT P4, PT, PT, PT, UP0, 0x80, 0x0 ;  /* 0x000000000000781c */ /* 0x000fda0003f8f008 */
[----:B------:R-:W-:Y:S05]  /*5190*/  @!P4 BRA `(.L_x_167) ;  /* 0x000000000028c947 */ /* 0x000fea0003800000 */
[----:B------:R-:W-:Y:S01]  /*51a0*/  IMAD.U32 R145, R132, 0x10000, RZ ;  /* 0x0001000084917824 */ /* 0x000fe200078e00ff */
[----:B------:R-:W-:Y:S06]  /*51b0*/  BRA `(.L_x_167) ;  /* 0x0000000000207947 */ /* 0x000fec0003800000 */
.L_x_166:
[----:B------:R-:W-:Y:S01]  /*51c0*/  UISETP.NE.U32.AND UP0, UPT, UR14, URZ, UPT ;  /* 0x0000003f0e00728c */ /* 0x000fe2000bf05070 */
[----:B012---:R-:W-:-:S03]  /*51d0*/  FFMA.FTZ R144, R157, R147, R148 ;  /* 0x000000939d907223 */ /* 0x007fc60000010094 */
[----:B------:R-:W-:Y:S01]  /*51e0*/  UISETP.NE.AND.EX UP0, UPT, UR15, URZ, UPT, UP0 ;  /* 0x0000003f0f00728c */ /* 0x000fe2000bf05300 */
[----:B------:R-:W-:-:S04]  /*51f0*/  FADD.FTZ R145, R159, -R144 ;  /* 0x800000909f917221 */ /* 0x000fc80000010000 */
[----:B------:R-:W-:Y:S01]  /*5200*/  FMUL.FTZ R145, R6, R145 ;  /* 0x0000009106917220 */ /* 0x000fe20000410000 */
[----:B------:R-:W-:-:S13]  /*5210*/  PLOP3.LUT P4, PT, PT, PT, UP0, 0x80, 0x0 ;  /* 0x000000000000781c */ /* 0x000fda0003f8f008 */
[----:B------:R-:W-:-:S05]  /*5220*/  @P4 SHF.L.U32 R144, R132, 0x10, RZ ;  /* 0x0000001084904819 */ /* 0x000fca00000006ff */
[----:B------:R-:W-:-:S07]  /*5230*/  @P4 FADD.FTZ R145, R145, R144 ;  /* 0x0000009091914221 */ /* 0x000fce0000010000 */
.L_x_167:
[----:B------:R-:W-:Y:S05]  /*5240*/  BSYNC B1 ;  /* 0x0000000000017941 */ /* 0x000fea0003800000 */
.L_x_165:
        /* <DEDUP_REMOVED lines=15> */
.L_x_169:
[----:B------:R-:W-:-:S04]  /*5340*/  FFMA.FTZ R144, R165, R147, R148 ;  /* 0x00000093a5907223 */ /* 0x000fc80000010094 */
[--C-:B------:R-:W-:Y:S01]  /*5350*/  FADD.FTZ R145, R167, -R144.reuse ;  /* 0x80000090a7917221 */ /* 0x100fe20000010000 */
[----:B------:R-:W-:-:S03]  /*5360*/  @P4 PRMT R144, R132, 0x7632, R144 ;  /* 0x0000763284904816 */ /* 0x000fc60000000090 */
[----:B------:R-:W-:Y:S02]  /*5370*/  FMUL.FTZ R145, R6, R145 ;  /* 0x0000009106917220 */ /* 0x000fe40000410000 */
[----:B------:R-:W-:-:S04]  /*5380*/  @P4 IMAD.U32 R144, R144, 0x10000, RZ ;  /* 0x0001000090904824 */ /* 0x000fc800078e00ff */
[----:B------:R-:W-:-:S07]  /*5390*/  @P4 FADD.FTZ R145, R145, R144 ;  /* 0x0000009091914221 */ /* 0x000fce0000010000 */
.L_x_170:
[----:B------:R-:W-:Y:S05]  /*53a0*/  BSYNC B1 ;  /* 0x0000000000017941 */ /* 0x000fea0003800000 */
.L_x_168:
        /* <DEDUP_REMOVED lines=12> */
.L_x_172:
[----:B------:R-:W-:Y:S01]  /*5470*/  FFMA.FTZ R145, R160, R147, R148 ;  /* 0x00000093a0917223 */ /* 0x000fe20000010094 */
[----:B------:R-:W-:-:S03]  /*5480*/  @P4 SHF.L.U32 R144, R133, 0x10, RZ ;  /* 0x0000001085904819 */ /* 0x000fc600000006ff */
[----:B------:R-:W-:-:S04]  /*5490*/  FADD.FTZ R145, R162, -R145 ;  /* 0x80000091a2917221 */ /* 0x000fc80000010000 */
[----:B------:R-:W-:-:S04]  /*54a0*/  FMUL.FTZ R145, R6, R145 ;  /* 0x0000009106917220 */ /* 0x000fc80000410000 */
[----:B------:R-:W-:-:S07]  /*54b0*/  @P4 FADD.FTZ R145, R145, R144 ;  /* 0x0000009091914221 */ /* 0x000fce0000010000 */
.L_x_173:
[----:B------:R-:W-:Y:S05]  /*54c0*/  BSYNC B1 ;  /* 0x0000000000017941 */ /* 0x000fea0003800000 */
.L_x_171:
        /* <DEDUP_REMOVED lines=13> */
.L_x_175:
[----:B------:R-:W-:-:S04]  /*55a0*/  FFMA.FTZ R144, R168, R147, R148 ;  /* 0x00000093a8907223 */ /* 0x000fc80000010094 */
[--C-:B------:R-:W-:Y:S01]  /*55b0*/  FADD.FTZ R145, R169, -R144.reuse ;  /* 0x80000090a9917221 */ /* 0x100fe20000010000 */
[----:B------:R-:W-:-:S03]  /*55c0*/  @P4 PRMT R144, R133, 0x7632, R144 ;  /* 0x0000763285904816 */ /* 0x000fc60000000090 */
[----:B------:R-:W-:Y:S01]  /*55d0*/  FMUL.FTZ R145, R6, R145 ;  /* 0x0000009106917220 */ /* 0x000fe20000410000 */
[----:B------:R-:W-:-:S05]  /*55e0*/  @P4 SHF.L.U32 R144, R144, 0x10, RZ ;  /* 0x0000001090904819 */ /* 0x000fca00000006ff */
[----:B------:R-:W-:-:S07]  /*55f0*/  @P4 FADD.FTZ R145, R145, R144 ;  /* 0x0000009091914221 */ /* 0x000fce0000010000 */
.L_x_176:
[----:B------:R-:W-:Y:S05]  /*5600*/  BSYNC B1 ;  /* 0x0000000000017941 */ /* 0x000fea0003800000 */
.L_x_174:
        /* <DEDUP_REMOVED lines=12> */
.L_x_178:
[----:B------:R-:W-:-:S04]  /*56d0*/  FFMA.FTZ R144, R161, R147, R148 ;  /* 0x00000093a1907223 */ /* 0x000fc80000010094 */
[----:B------:R-:W-:Y:S01]  /*56e0*/  FADD.FTZ R145, R163, -R144 ;  /* 0x80000090a3917221 */ /* 0x000fe20000010000 */
[----:B------:R-:W-:-:S03]  /*56f0*/  @P4 SHF.L.U32 R144, R134, 0x10, RZ ;  /* 0x0000001086904819 */ /* 0x000fc600000006ff */
[----:B------:R-:W-:-:S04]  /*5700*/  FMUL.FTZ R145, R6, R145 ;  /* 0x0000009106917220 */ /* 0x000fc80000410000 */
[----:B------:R-:W-:-:S07]  /*5710*/  @P4 FADD.FTZ R145, R145, R144 ;  /* 0x0000009091914221 */ /* 0x000fce0000010000 */
.L_x_179:
[----:B------:R-:W-:Y:S05]  /*5720*/  BSYNC B1 ;  /* 0x0000000000017941 */ /* 0x000fea0003800000 */
.L_x_177:
        /* <DEDUP_REMOVED lines=13> */
.L_x_181:
[----:B------:R-:W-:-:S04]  /*5800*/  FFMA.FTZ R144, R170, R147, R148 ;  /* 0x00000093aa907223 */ /* 0x000fc80000010094 */
[--C-:B------:R-:W-:Y:S01]  /*5810*/  FADD.FTZ R145, R171, -R144.reuse ;  /* 0x80000090ab917221 */ /* 0x100fe20000010000 */
[----:B------:R-:W-:-:S03]  /*5820*/  @P4 PRMT R144, R134, 0x7632, R144 ;  /* 0x0000763286904816 */ /* 0x000fc60000000090 */
[----:B------:R-:W-:Y:S02]  /*5830*/  FMUL.FTZ R145, R6, R145 ;  /* 0x0000009106917220 */ /* 0x000fe40000410000 */
[----:B------:R-:W-:-:S04]  /*5840*/  @P4 IMAD.U32 R144, R144, 0x10000, RZ ;  /* 0x0001000090904824 */ /* 0x000fc800078e00ff */
[----:B------:R-:W-:-:S07]  /*5850*/  @P4 FADD.FTZ R145, R145, R144 ;  /* 0x0000009091914221 */ /* 0x000fce0000010000 */
.L_x_182:
[----:B------:R-:W-:Y:S05]  /*5860*/  BSYNC B1 ;  /* 0x0000000000017941 */ /* 0x000fea0003800000 */
.L_x_180:
        /* <DEDUP_REMOVED lines=12> */
.L_x_184:
[----:B------:R-:W-:Y:S01]  /*5930*/  FFMA.FTZ R145, R164, R147, R148 ;  /* 0x00000093a4917223 */ /* 0x000fe20000010094 */
[----:B------:R-:W-:-:S03]  /*5940*/  @P4 SHF.L.U32 R144, R135, 0x10, RZ ;  /* 0x0000001087904819 */ /* 0x000fc600000006ff */
[----:B------:R-:W-:-:S04]  /*5950*/  FADD.FTZ R145, R166, -R145 ;  /* 0x80000091a6917221 */ /* 0x000fc80000010000 */
[----:B------:R-:W-:-:S04]  /*5960*/  FMUL.FTZ R145, R6, R145 ;  /* 0x0000009106917220 */ /* 0x000fc80000410000 */
[----:B------:R-:W-:-:S07]  /*5970*/  @P4 FADD.FTZ R145, R145, R144 ;  /* 0x0000009091914221 */ /* 0x000fce0000010000 */
.L_x_185:
[----:B------:R-:W-:Y:S05]  /*5980*/  BSYNC B1 ;  /* 0x0000000000017941 */ /* 0x000fea0003800000 */
.L_x_183:
        /* <DEDUP_REMOVED lines=13> */
.L_x_187:
[----:B------:R-:W-:-:S04]  /*5a60*/  FFMA.FTZ R144, R172, R147, R148 ;  /* 0x00000093ac907223 */ /* 0x000fc80000010094 */
[--C-:B------:R-:W-:Y:S01]  /*5a70*/  FADD.FTZ R145, R173, -R144.reuse ;  /* 0x80000090ad917221 */ /* 0x100fe20000010000 */
[----:B------:R-:W-:-:S03]  /*5a80*/  @P4 PRMT R144, R135, 0x7632, R144 ;  /* 0x0000763287904816 */ /* 0x000fc60000000090 */
[----:B------:R-:W-:Y:S01]  /*5a90*/  FMUL.FTZ R149, R6, R145 ;  /* 0x0000009106957220 */ /* 0x000fe20000410000 */
[----:B------:R-:W-:-:S05]  /*5aa0*/  @P4 SHF.L.U32 R144, R144, 0x10, RZ ;  /* 0x0000001090904819 */ /* 0x000fca00000006ff */
[----:B------:R-:W-:-:S07]  /*5ab0*/  @P4 FADD.FTZ R149, R149, R144 ;  /* 0x0000009095954221 */ /* 0x000fce0000010000 */
.L_x_188:
[----:B------:R-:W-:Y:S05]  /*5ac0*/  BSYNC B1 ;  /* 0x0000000000017941 */ /* 0x000fea0003800000 */
.L_x_186:
        /* <DEDUP_REMOVED lines=14> */
.L_x_164:
[----:B------:R-:W-:Y:S05]  /*5bb0*/  BSYNC B0 ;  /* 0x0000000000007941 */ /* 0x000fea0003800000 */
.L_x_163:
[----:B------:R-:W-:Y:S01]  /*5bc0*/  LOP3.LUT P4, RZ, R5, 0x8, RZ, 0xc0, !PT ;  /* 0x0000000805ff7812 */ /* 0x000fe2000788c0ff */
[----:B------:R-:W-:-:S12]  /*5bd0*/  BSSY B0, `(.L_x_189) ;  /* 0x00000a8000007945 */ /* 0x000fd80003800000 */
[----:B------:R-:W-:Y:S05]  /*5be0*/  @!P4 BRA `(.L_x_190) ;  /* 0x000000080098c947 */ /* 0x000fea0003800000 */
[----:B------:R-:W-:Y:S04]  /*5bf0*/  BSSY B1, `(.L_x_191) ;  /* 0x0000011000017945 */ /* 0x000fe80003800000 */
[----:B------:R-:W-:Y:S05]  /*5c00*/  @P2 BRA `(.L_x_192) ;  /* 0x00000000001c2947 */ /* 0x000fea0003800000 */
[----:B------:R-:W-:Y:S01]  /*5c10*/  UISETP.NE.U32.AND UP0, UPT, UR14, URZ, UPT ;  /* 0x0000003f0e00728c */ /* 0x000fe2000bf05070 */
[----:B0123--:R-:W-:-:S03]  /*5c20*/  HFMA2.MMA R145, -RZ, RZ, 0, 0 ;  /* 0x00000000ff917435 */ /* 0x00ffc600000001ff */
[----:B------:R-:W-:-:S06]  /*5c30*/  UISETP.NE.AND.EX UP0, UPT, UR15, URZ, UPT, UP0 ;  /* 0x0000003f0f00728c */ /* 0x000fcc000bf05300 */
[----:B------:R-:W-:-:S13]  /*5c40*/  PLOP3.LUT P4, PT, PT, PT, UP0, 0x80, 0x0 ;  /* 0x000000000000781c */ /* 0x000fda0003f8f008 */
[----:B------:R-:W-:Y:S05]  /*5c50*/  @!P4 BRA `(.L_x_193) ;  /* 0x000000000028c947 */ /* 0x000fea0003800000 */
[----:B------:R-:W-:Y:S01]  /*5c60*/  SHF.L.U32 R145, R136, 0x10, RZ ;  /* 0x0000001088917819 */ /* 0x000fe200000006ff */
[----:B------:R-:W-:Y:S06]  /*5c70*/  BRA `(.L_x_193) ;  /* 0x0000000000207947 */ /* 0x000fec0003800000 */
.L_x_192:
[----:B------:R-:W-:Y:S01]  /*5c80*/  UISETP.NE.U32.AND UP0, UPT, UR14, URZ, UPT ;  /* 0x0000003f0e00728c */ /* 0x000fe2000bf05070 */
[----:B0123--:R-:W-:-:S03]  /*5c90*/  FFMA.FTZ R145, R158, R147, R148 ;  /* 0x000000939e917223 */ /* 0x00ffc60000010094 */
[----:B------:R-:W-:Y:S01]  /*5ca0*/  UISETP.NE.AND.EX UP0, UPT, UR15, URZ, UPT, UP0 ;  /* 0x0000003f0f00728c */ /* 0x000fe2000bf05300 */
[----:B------:R-:W-:-:S04]  /*5cb0*/  FADD.FTZ R145, R174, -R145 ;  /* 0x80000091ae917221 */ /* 0x000fc80000010000 */
[----:B------:R-:W-:Y:S01]  /*5cc0*/  FMUL.FTZ R145, R6, R145 ;  /* 0x0000009106917220 */ /* 0x000fe20000410000 */
[----:B------:R-:W-:-:S13]  /*5cd0*/  PLOP3.LUT P4, PT, PT, PT, UP0, 0x80, 0x0 ;  /* 0x000000000000781c */ /* 0x000fda0003f8f008 */
[----:B------:R-:W-:-:S05]  /*5ce0*/  @P4 SHF.L.U32 R144, R136, 0x10, RZ ;  /* 0x0000001088904819 */ /* 0x000fca00000006ff */
[----:B------:R-:W-:-:S07]  /*5cf0*/  @P4 FADD.FTZ R145, R145, R144 ;  /* 0x0000009091914221 */ /* 0x000fce0000010000 */
.L_x_193:
[----:B------:R-:W-:Y:S05]  /*5d00*/  BSYNC B1 ;  /* 0x0000000000017941 */ /* 0x000fea0003800000 */
.L_x_191:
        /* <DEDUP_REMOVED lines=15> */
.L_x_195:
[----:B------:R-:W-:Y:S01]  /*5e00*/  FFMA.FTZ R145, R180, R147, R148 ;  /* 0x00000093b4917223 */ /* 0x000fe20000010094 */
[----:B------:R-:W-:-:S03]  /*5e10*/  @P4 PRMT R144, R136, 0x7632, R144 ;  /* 0x0000763288904816 */ /* 0x000fc60000000090 */
[----:B------:R-:W-:Y:S01]  /*5e20*/  FADD.FTZ R145, R182, -R145 ;  /* 0x80000091b6917221 */ /* 0x000fe20000010000 */
[----:B------:R-:W-:-:S03]  /*5e30*/  @P4 SHF.L.U32 R144, R144, 0x10, RZ ;  /* 0x0000001090904819 */ /* 0x000fc600000006ff */
[----:B------:R-:W-:-:S04]  /*5e40*/  FMUL.FTZ R145, R6, R145 ;  /* 0x0000009106917220 */ /* 0x000fc80000410000 */
[----:B------:R-:W-:-:S07]  /*5e50*/  @P4 FADD.FTZ R145, R145, R144 ;  /* 0x0000009091914221 */ /* 0x000fce0000010000 */
.L_x_196:
[----:B------:R-:W-:Y:S05]  /*5e60*/  BSYNC B1 ;  /* 0x0000000000017941 */ /* 0x000fea0003800000 */
.L_x_194:
        /* <DEDUP_REMOVED lines=12> */
.L_x_198:
[----:B------:R-:W-:-:S04]  /*5f30*/  FFMA.FTZ R144, R175, R147, R148 ;  /* 0x00000093af907223 */ /* 0x000fc80000010094 */
[----:B------:R-:W-:Y:S01]  /*5f40*/  FADD.FTZ R145, R177, -R144 ;  /* 0x80000090b1917221 */ /* 0x000fe20000010000 */
[----:B------:R-:W-:-:S03]  /*5f50*/  @P4 SHF.L.U32 R144, R137, 0x10, RZ ;  /* 0x0000001089904819 */ /* 0x000fc600000006ff */
[----:B------:R-:W-:-:S04]  /*5f60*/  FMUL.FTZ R145, R6, R145 ;  /* 0x0000009106917220 */ /* 0x000fc80000410000 */
[----:B------:R-:W-:-:S07]  /*5f70*/  @P4 FADD.FTZ R145, R145, R144 ;  /* 0x0000009091914221 */ /* 0x000fce0000010000 */
.L_x_199:
[----:B------:R-:W-:Y:S05]  /*5f80*/  BSYNC B1 ;  /* 0x0000000000017941 */ /* 0x000fea0003800000 */
.L_x_197:
        /* <DEDUP_REMOVED lines=13> */
.L_x_201:
[----:B------:R-:W-:Y:S01]  /*6060*/  FFMA.FTZ R145, R183, R147, R148 ;  /* 0x00000093b7917223 */ /* 0x000fe20000010094 */
[----:B------:R-:W-:-:S03]  /*6070*/  @P4 PRMT R144, R137, 0x7632, R144 ;  /* 0x0000763289904816 */ /* 0x000fc60000000090 */
[----:B------:R-:W-:Y:S02]  /*6080*/  FADD.FTZ R145, R184, -R145 ;  /* 0x80000091b8917221 */ /* 0x000fe40000010000 */
[----:B------:R-:W-:Y:S02]  /*6090*/  @P4 IMAD.U32 R144, R144, 0x10000, RZ ;  /* 0x0001000090904824 */ /* 0x000fe400078e00ff */
[----:B------:R-:W-:-:S04]  /*60a0*/  FMUL.FTZ R145, R6, R145 ;  /* 0x0000009106917220 */ /* 0x000fc80000410000 */
[----:B------:R-:W-:-:S07]  /*60b0*/  @P4 FADD.FTZ R145, R145, R144 ;  /* 0x0000009091914221 */ /* 0x000fce0000010000 */
.L_x_202:
[----:B------:R-:W-:Y:S05]  /*60c0*/  BSYNC B1 ;  /* 0x0000000000017941 */ /* 0x000fea0003800000 */
.L_x_200:
        /* <DEDUP_REMOVED lines=12> */
.L_x_204:
[----:B------:R-:W-:Y:S01]  /*6190*/  FFMA.FTZ R145, R176, R147, R148 ;  /* 0x00000093b0917223 */ /* 0x000fe20000010094 */
[----:B------:R-:W-:-:S03]  /*61a0*/  @P4 SHF.L.U32 R144, R138, 0x10, RZ ;  /* 0x000000108a904819 */ /* 0x000fc600000006ff */
[----:B------:R-:W-:-:S04]  /*61b0*/  FADD.FTZ R145, R178, -R145 ;  /* 0x80000091b2917221 */ /* 0x000fc80000010000 */
[----:B------:R-:W-:-:S04]  /*61c0*/  FMUL.FTZ R145, R6, R145 ;  /* 0x0000009106917220 */ /* 0x000fc80000410000 */
[----:B------:R-:W-:-:S07]  /*61d0*/  @P4 FADD.FTZ R145, R145, R144 ;  /* 0x0000009091914221 */ /* 0x000fce0000010000 */
.L_x_205:
[----:B------:R-:W-:Y:S05]  /*61e0*/  BSYNC B1 ;  /* 0x0000000000017941 */ /* 0x000fea0003800000 */
.L_x_203:
        /* <DEDUP_REMOVED lines=13> */
.L_x_207:
[----:B------:R-:W-:Y:S01]  /*62c0*/  FFMA.FTZ R145, R185, R147, R148 ;  /* 0x00000093b9917223 */ /* 0x000fe20000010094 */
[----:B------:R-:W-:-:S03]  /*62d0*/  @P4 PRMT R144, R138, 0x7632, R144 ;  /* 0x000076328a904816 */ /* 0x000fc60000000090 */
[----:B------:R-:W-:Y:S01]  /*62e0*/  FADD.FTZ R145, R186, -R145 ;  /* 0x80000091ba917221 */ /* 0x000fe20000010000 */
[----:B------:R-:W-:-:S03]  /*62f0*/  @P4 SHF.L.U32 R144, R144, 0x10, RZ ;  /* 0x0000001090904819 */ /* 0x000fc600000006ff */
[----:B------:R-:W-:-:S04]  /*6300*/  FMUL.FTZ R145, R6, R145 ;  /* 0x0000009106917220 */ /* 0x000fc80000410000 */
[----:B------:R-:W-:-:S07]  /*6310*/  @P4 FADD.FTZ R145, R145, R144 ;  /* 0x0000009091914221 */ /* 0x000fce0000010000 */
.L_x_208:
[----:B------:R-:W-:Y:S05]  /*6320*/  BSYNC B1 ;  /* 0x0000000000017941 */ /* 0x000fea0003800000 */
.L_x_206:
        /* <DEDUP_REMOVED lines=12> */
.L_x_210:
[----:B------:R-:W-:-:S04]  /*63f0*/  FFMA.FTZ R144, R179, R147, R148 ;  /* 0x00000093b3907223 */ /* 0x000fc80000010094 */
[----:B------:R-:W-:Y:S01]  /*6400*/  FADD.FTZ R145, R181, -R144 ;  /* 0x80000090b5917221 */ /* 0x000fe20000010000 */
[----:B------:R-:W-:-:S03]  /*6410*/  @P4 SHF.L.U32 R144, R139, 0x10, RZ ;  /* 0x000000108b904819 */ /* 0x000fc600000006ff */
[----:B------:R-:W-:-:S04]  /*6420*/  FMUL.FTZ R145, R6, R145 ;  /* 0x0000009106917220 */ /* 0x000fc80000410000 */
[----:B------:R-:W-:-:S07]  /*6430*/  @P4 FADD.FTZ R145, R145, R144 ;  /* 0x0000009091914221 */ /* 0x000fce0000010000 */
.L_x_211:
[----:B------:R-:W-:Y:S05]  /*6440*/  BSYNC B1 ;  /* 0x0000000000017941 */ /* 0x000fea0003800000 */
.L_x_209:
        /* <DEDUP_REMOVED lines=13> */
.L_x_213:
[----:B------:R-:W-:-:S04]  /*6520*/  FFMA.FTZ R147, R187, R147, R148 ;  /* 0x00000093bb937223 */ /* 0x000fc80000010094 */
[----:B------:R-:W-:-:S04]  /*6530*/  FADD.FTZ R147, R188, -R147 ;  /* 0x80000093bc937221 */ /* 0x000fc80000010000 */
[----:B------:R-:W-:Y:S01]  /*6540*/  FMUL.FTZ R147, R6, R147 ;  /* 0x0000009306937220 */ /* 0x000fe20000410000 */
[----:B------:R-:W-:-:S05]  /*6550*/  @P4 PRMT R6, R139, 0x7632, R6 ;  /* 0x000076328b064816 */ /* 0x000fca0000000006 */
[----:B------:R-:W-:-:S04]  /*6560*/  @P4 IMAD.U32 R6, R6, 0x10000, RZ ;  /* 0x0001000006064824 */ /* 0x000fc800078e00ff */
[----:B------:R-:W-:-:S07]  /*6570*/  @P4 FADD.FTZ R147, R147, R6 ;  /* 0x0000000693934221 */ /* 0x000fce0000010000 */
.L_x_214:
[----:B------:R-:W-:Y:S05]  /*6580*/  BSYNC B1 ;  /* 0x0000000000017941 */ /* 0x000fea0003800000 */
.L_x_212:
[----:B------:R-:W0:Y:S02]  /*6590*/  @P5 LDC.64 R144, c[0x0][0x308] ;  /* 0x0000c200ff905b82 */ /* 0x000e240000000a00 */
[----:B0-----:R-:W-:Y:S01]  /*65a0*/  @P5 IMAD.WIDE.U32 R6, R7, 0x10, R144 ;  /* 0x0000001007065825 */ /* 0x001fe200078e0090 */
[----:B------:R-:W-:-:S04]  /*65b0*/  @P5 F2FP.BF16.F32.PACK_AB R144, RZ, R147 ;  /* 0x00000093ff90523e */ /* 0x000fc800000010ff */
[----:B------:R-:W-:Y:S02]  /*65c0*/  @P5 PRMT R79, R79, 0x5410, R144 ;  /* 0x000054104f4f5816 */ /* 0x000fe40000000090 */
[----:B------:R-:W0:Y:S03]  /*65d0*/  @P3 LDC R144, c[0x0][0x29c] ;  /* 0x0000a700ff903b82 */ /* 0x000e260000000800 */
[----:B------:R1:W-:Y:S05]  /*65e0*/  @P5 STG.E.128 desc[UR4][R6.64], R76 ;  /* 0x0000004c06005986 */ /* 0x0003ea000c101d04 */
[----:B-1----:R-:W1:Y:S01]  /*65f0*/  @P3 LDC.64 R6, c[0x0][0x2f8] ;  /* 0x0000be00ff063b82 */ /* 0x002e620000000a00 */
[----:B0-----:R-:W-:-:S05]  /*6600*/  @P3 FMUL.FTZ R147, R147, R144 ;  /* 0x0000009093933220 */ /* 0x001fca0000410000 */
[----:B------:R-:W-:-:S04]  /*6610*/  @P3 F2FP.BF16.F32.PACK_AB R147, RZ, R147 ;  /* 0x00000093ff93323e */ /* 0x000fc800000010ff */
[----:B------:R-:W-:Y:S01]  /*6620*/  @P3 PRMT R143, R143, 0x5410, R147 ;  /* 0x000054108f8f3816 */ /* 0x000fe20000000093 */
[----:B-1----:R-:W-:-:S05]  /*6630*/  @P3 IMAD.WIDE.U32 R6, R146, 0x10, R6 ;  /* 0x0000001092063825 */ /* 0x002fca00078e0006 */
[----:B------:R4:W-:Y:S02]  /*6640*/  @P3 STG.E.128 desc[UR4][R6.64], R140 ;  /* 0x0000008c06003986 */ /* 0x0009e4000c101d04 */
.L_x_190:
[----:B------:R-:W-:Y:S05]  /*6650*/  BSYNC B0 ;  /* 0x0000000000007941 */ /* 0x000fea0003800000 */
.L_x_189:
[----:B------:R-:W-:Y:S02]  /*6660*/  LOP3.LUT P2, RZ, R5, 0x4, RZ, 0xc0, !PT ;  /* 0x0000000405ff7812 */ /* 0x000fe4000784c0ff */
[----:B------:R-:W-:Y:S02]  /*6670*/  IADD3 R4, R4, UR12, RZ ;  /* 0x0000000c04047c10 */ /* 0x000fe4000fffe0ff */
[----:B------:R-:W-:Y:S02]  /*6680*/  SEL R208, RZ, 0x1, P2 ;  /* 0x00000001ffd07807 */ /* 0x000fe40001000000 */
[----:B------:R-:W-:-:S13]  /*6690*/  ISETP.GE.AND P2, PT, R4, UR13, PT ;  /* 0x0000000d04007c0c */ /* 0x000fda000bf46270 */
[----:B------:R-:W-:Y:S05]  /*66a0*/  @!P2 BRA `(.L_x_215) ;  /* 0xffffffa000d4a947 */ /* 0x000fea000383ffff */
.L_x_60:
[----:B------:R-:W4:Y:S01]  /*66b0*/  S2R R0, SR_TID.X ;  /* 0x0000000000007919 */ /* 0x000f220000002100 */
[----:B------:R-:W4:Y:S01]  /*66c0*/  S2UR UR6, SR_CTAID.X ;  /* 0x00000000000679c3 */ /* 0x000f220000002500 */
[----:B------:R-:W-:Y:S01]  /*66d0*/  LOP3.LUT P2, RZ, R5, 0x2, RZ, 0xc0, !PT ;  /* 0x0000000205ff7812 */ /* 0x000fe2000784c0ff */
[----:B------:R-:W-:Y:S01]  /*66e0*/  BSSY B0, `(.L_x_216) ;  /* 0x000000e000007945 */ /* 0x000fe20003800000 */
[----:B----4-:R-:W-:-:S05]  /*66f0*/  LEA.HI R7, R0, UR6, RZ, 0x19 ;  /* 0x0000000600077c11 */ /* 0x010fca000f8fc8ff */
[----:B------:R-:W-:-:S05]  /*6700*/  IMAD R2, R7, R2, RZ ;  /* 0x0000000207027224 */ /* 0x000fca00078e02ff */
[----:B-----5:R-:W-:Y:S01]  /*6710*/  LEA.HI R9, R2, R3, RZ, 0x1d ;  /* 0x0000000302097211 */ /* 0x020fe200078fe8ff */
[----:B------:R-:W-:Y:S06]  /*6720*/  @!P2 BRA `(.L_x_217) ;  /* 0x000000000024a947 */ /* 0x000fec0003800000 */
[----:B------:R-:W4:Y:S08]  /*6730*/  LDC.64 R2, c[0x0][0x2d0] ;  /* 0x0000b400ff027b82 */ /* 0x000f300000000a00 */
[----:B------:R-:W5:Y:S01]  /*6740*/  LDC.64 R6, c[0x0][0x2d8] ;  /* 0x0000b600ff067b82 */ /* 0x000f620000000a00 */
[----:B----4-:R-:W-:-:S05]  /*6750*/  IMAD.WIDE.U32 R2, R9, 0x20, R2 ;  /* 0x0000002009027825 */ /* 0x010fca00078e0002 */
[----:B------:R4:W-:Y:S01]  /*6760*/  STG.E.128 desc[UR4][R2.64], R80 ;  /* 0x0000005002007986 */ /* 0x0009e2000c101d04 */
[----:B-----5:R-:W-:-:S03]  /*6770*/  IMAD.WIDE.U32 R6, R9, 0x20, R6 ;  /* 0x0000002009067825 */ /* 0x020fc600078e0006 */
[----:B------:R4:W-:Y:S01]  /*6780*/  STG.E.128 desc[UR4][R2.64+0x10], R84 ;  /* 0x0000105402007986 */ /* 0x0009e2000c101d04 */
[----:B------:R-:W-:-:S03]  /*6790*/  IADD3 R9, R9, 0x80, RZ ;  /* 0x0000008009097810 */ /* 0x000fc60007ffe0ff */
[----:B------:R4:W-:Y:S04]  /*67a0*/  STG.E.128 desc[UR4][R6.64], R36 ;  /* 0x0000002406007986 */ /* 0x0009e8000c101d04 */
[----:B------:R4:W-:Y:S02]  /*67b0*/  STG.E.128 desc[UR4][R6.64+0x10], R40 ;  /* 0x0000102806007986 */ /* 0x0009e4000c101d04 */
.L_x_217:
[----:B------:R-:W-:Y:S05]  /*67c0*/  BSYNC B0 ;  /* 0x0000000000007941 */ /* 0x000fea0003800000 */
.L_x_216:
[----:B------:R-:W-:Y:S01]  /*67d0*/  LOP3.LUT P2, RZ, R5, 0x1, RZ, 0xc0, !PT ;  /* 0x0000000105ff7812 */ /* 0x000fe2000784c0ff */
[----:B------:R-:W-:-:S12]  /*67e0*/  BSSY B0, `(.L_x_218) ;  /* 0x000000b000007945 */ /* 0x000fd80003800000 */
[----:B------:R-:W-:Y:S05]  /*67f0*/  @!P2 BRA `(.L_x_219) ;  /* 0x000000000024a947 */ /* 0x000fea0003800000 */
[----:B----4-:R-:W4:Y:S08]  /*6800*/  LDC.64 R2, c[0x0][0x2d0] ;  /* 0x0000b400ff027b82 */ /* 0x010f300000000a00 */
        /* <DEDUP_REMOVED lines=8> */
.L_x_219:
[----:B------:R-:W-:Y:S05]  /*6890*/  BSYNC B0 ;  /* 0x0000000000007941 */ /* 0x000fea0003800000 */
.L_x_218:
[----:B------:R-:W-:Y:S04]  /*68a0*/  BSSY B0, `(.L_x_220) ;  /* 0x000000b000007945 */ /* 0x000fe80003800000 */
[----:B------:R-:W-:Y:S05]  /*68b0*/  @!P0 BRA `(.L_x_221) ;  /* 0x0000000000248947 */ /* 0x000fea0003800000 */
[----:B----4-:R-:W4:Y:S08]  /*68c0*/  LDC.64 R2, c[0x0][0x2d0] ;  /* 0x0000b400ff027b82 */ /* 0x010f300000000a00 */
[----:B------:R-:W5:Y:S01]  /*68d0*/  LDC.64 R6, c[0x0][0x2d8] ;  /* 0x0000b600ff067b82 */ /* 0x000f620000000a00 */
[----:B----4-:R-:W-:-:S05]  /*68e0*/  IMAD.WIDE.U32 R2, R9, 0x20, R2 ;  /* 0x0000002009027825 */ /* 0x010fca00078e0002 */
[----:B------:R4:W-:Y:S01]  /*68f0*/  STG.E.128 desc[UR4][R2.64], R96 ;  /* 0x0000006002007986 */ /* 0x0009e2000c101d04 */
[----:B-----5:R-:W-:-:S03]  /*6900*/  IMAD.WIDE.U32 R6, R9, 0x20, R6 ;  /* 0x0000002009067825 */ /* 0x020fc600078e0006 */
[----:B------:R4:W-:Y:S01]  /*6910*/  STG.E.128 desc[UR4][R2.64+0x10], R100 ;  /* 0x0000106402007986 */ /* 0x0009e2000c101d04 */
[----:B------:R-:W-:-:S03]  /*6920*/  VIADD R9, R9, 0x80 ;  /* 0x0000008009097836 */ /* 0x000fc60000000000 */
[----:B------:R4:W-:Y:S04]  /*6930*/  STG.E.128 desc[UR4][R6.64], R52 ;  /* 0x0000003406007986 */ /* 0x0009e8000c101d04 */
[----:B------:R4:W-:Y:S02]  /*6940*/  STG.E.128 desc[UR4][R6.64+0x10], R56 ;  /* 0x0000103806007986 */ /* 0x0009e4000c101d04 */
.L_x_221:
[----:B------:R-:W-:Y:S05]  /*6950*/  BSYNC B0 ;  /* 0x0000000000007941 */ /* 0x000fea0003800000 */
.L_x_220:
        /* <DEDUP_REMOVED lines=11> */
.L_x_223:
[----:B------:R-:W-:Y:S05]  /*6a10*/  BSYNC B0 ;  /* 0x0000000000007941 */ /* 0x000fea0003800000 */
.L_x_222:
[----:B------:R-:W-:-:S13]  /*6a20*/  LOP3.LUT P0, RZ, R5, 0x8, RZ, 0xc0, !PT ;  /* 0x0000000805ff7812 */ /* 0x000fda000780c0ff */
[----:B------:R-:W-:Y:S05]  /*6a30*/  @!P0 EXIT ;  /* 0x000000000000894d */ /* 0x000fea0003800000 */
[----:B----4-:R-:W4:Y:S08]  /*6a40*/  LDC.64 R2, c[0x0][0x2d0] ;  /* 0x0000b400ff027b82 */ /* 0x010f300000000a00 */
[----:B------:R-:W5:Y:S01]  /*6a50*/  LDC.64 R4, c[0x0][0x2d8] ;  /* 0x0000b600ff047b82 */ /* 0x000f620000000a00 */
[----:B----4-:R-:W-:-:S05]  /*6a60*/  IMAD.WIDE.U32 R2, R9, 0x20, R2 ;  /* 0x0000002009027825 */ /* 0x010fca00078e0002 */
[----:B------:R-:W-:Y:S01]  /*6a70*/  STG.E.128 desc[UR4][R2.64], R68 ;  /* 0x0000004402007986 */ /* 0x000fe2000c101d04 */
[----:B-----5:R-:W-:-:S03]  /*6a80*/  IMAD.WIDE.U32 R4, R9, 0x20, R4 ;  /* 0x0000002009047825 */ /* 0x020fc600078e0004 */
[----:B------:R-:W-:Y:S04]  /*6a90*/  STG.E.128 desc[UR4][R2.64+0x10], R72 ;  /* 0x0000104802007986 */ /* 0x000fe8000c101d04 */
[----:B------:R-:W-:Y:S04]  /*6aa0*/  STG.E.128 desc[UR4][R4.64], R112 ;  /* 0x0000007004007986 */ /* 0x000fe8000c101d04 */
[----:B------:R-:W-:Y:S01]  /*6ab0*/  STG.E.128 desc[UR4][R4.64+0x10], R116 ;  /* 0x0000107404007986 */ /* 0x000fe2000c101d04 */
[----:B------:R-:W-:Y:S05]  /*6ac0*/  EXIT ;  /* 0x000000000000794d */ /* 0x000fea0003800000 */
.L_x_84:
[----:B------:R-:W-:Y:S01]  /*6ad0*/  HFMA2.MMA R144, -RZ, RZ, 0, 9.5367431640625e-07 ;  /* 0x00000010ff907435 */ /* 0x000fe200000001ff */
[----:B------:R-:W-:Y:S01]  /*6ae0*/  MOV R147, 0x1f ;  /* 0x0000001f00937802 */ /* 0x000fe20000000f00 */
[----:B------:R-:W-:-:S09]  /*6af0*/  IMAD.MOV.U32 R148, RZ, RZ, -0x1 ;  /* 0xffffffffff947424 */ /* 0x000fd200078e00ff */
[----:B-----5:R-:W-:Y:S05]  /*6b00*/  WARPSYNC.COLLECTIVE R148, `(.L_x_224) ;  /* 0x0000000094087348 */ /* 0x020fea0003c00000 */
[----:B------:R0:W1:Y:S02]  /*6b10*/  SHFL.DOWN P4, R251, R201, R144, R147 ;  /* 0x08000090c9fb7389 */ /* 0x0000640000080093 */
[----:B01---5:R-:W-:Y:S01]  /*6b20*/  ENDCOLLECTIVE ;  /* 0x000000000000791b */ /* 0x023fe20003800000 */
.L_x_224:
[----:B------:R-:W-:-:S05]  /*6b30*/  MOV R150, R251 ;  /* 0x000000fb00967202 */ /* 0x000fca0000000f00 */
[----:B------:R-:W-:Y:S01]  /*6b40*/  FADD.FTZ R150, R150, R201 ;  /* 0x000000c996967221 */ /* 0x000fe20000010000 */
[----:B------:R-:W-:-:S07]  /*6b50*/  MOV R201, R202 ;  /* 0x000000ca00c97202 */ /* 0x000fce0000000f00 */
[----:B------:R-:W-:Y:S05]  /*6b60*/  WARPSYNC.COLLECTIVE R148, `(.L_x_225) ;  /* 0x0000000094087348 */ /* 0x000fea0003c00000 */
[----:B------:R0:W1:Y:S02]  /*6b70*/  SHFL.DOWN P4, R251, R201, R144, R147 ;  /* 0x08000090c9fb7389 */ /* 0x0000640000080093 */
[----:B01----:R-:W-:Y:S01]  /*6b80*/  ENDCOLLECTIVE ;  /* 0x000000000000791b */ /* 0x003fe20003800000 */
.L_x_225:
[----:B------:R-:W-:Y:S01]  /*6b90*/  HFMA2.MMA R144, -RZ, RZ, 0, 4.76837158203125e-07 ;  /* 0x00000008ff907435 */ /* 0x000fe200000001ff */
[----:B------:R-:W-:Y:S01]  /*6ba0*/  IMAD.MOV.U32 R201, RZ, RZ, R150 ;  /* 0x000000ffffc97224 */ /* 0x000fe200078e0096 */
[----:B------:R-:W-:-:S09]  /*6bb0*/  MOV R149, R251 ;  /* 0x000000fb00957202 */ /* 0x000fd20000000f00 */
[----:B------:R-:W-:Y:S05]  /*6bc0*/  WARPSYNC.COLLECTIVE R148, `(.L_x_226) ;  /* 0x0000000094087348 */ /* 0x000fea0003c00000 */
[----:B------:R0:W1:Y:S02]  /*6bd0*/  SHFL.DOWN P4, R251, R201, R144, R147 ;  /* 0x08000090c9fb7389 */ /* 0x0000640000080093 */
[----:B01----:R-:W-:Y:S01]  /*6be0*/  ENDCOLLECTIVE ;  /* 0x000000000000791b */ /* 0x003fe20003800000 */
.L_x_226:
[----:B------:R-:W-:-:S05]  /*6bf0*/  FADD.FTZ R151, R149, R202 ;  /* 0x000000ca95977221 */ /* 0x000fca0000010000 */
[----:B------:R-:W-:Y:S02]  /*6c00*/  MOV R201, R151 ;  /* 0x0000009700c97202 */ /* 0x000fe40000000f00 */
[----:B------:R-:W-:-:S07]  /*6c10*/  MOV R149, R251 ;  /* 0x000000fb00957202 */ /* 0x000fce0000000f00 */
[----:B------:R-:W-:Y:S05]  /*6c20*/  WARPSYNC.COLLECTIVE R148, `(.L_x_227) ;  /* 0x0000000094087348 */ /* 0x000fea0003c00000 */
[----:B------:R0:W1:Y:S02]  /*6c30*/  SHFL.DOWN P4, R251, R201, R144, R147 ;  /* 0x08000090c9fb7389 */ /* 0x0000640000080093 */
[----:B01----:R-:W-:Y:S01]  /*6c40*/  ENDCOLLECTIVE ;  /* 0x000000000000791b */ /* 0x003fe20003800000 */
.L_x_227:
[----:B------:R-:W-:Y:S01]  /*6c50*/  FADD.FTZ R199, R150, R149 ;  /* 0x0000009596c77221 */ /* 0x000fe20000010000 */
[----:B------:R-:W-:-:S04]  /*6c60*/  HFMA2.MMA R144, -RZ, RZ, 0, 2.384185791015625e-07 ;  /* 0x00000004ff907435 */ /* 0x000fc800000001ff */
[----:B------:R-:W-:Y:S01]  /*6c70*/  MOV R201, R199 ;  /* 0x000000c700c97202 */ /* 0x000fe20000000f00 */
[----:B------:R-:W-:-:S07]  /*6c80*/  IMAD.MOV.U32 R200, RZ, RZ, R251 ;  /* 0x000000ffffc87224 */ /* 0x000fce00078e00fb */
[----:B------:R-:W-:Y:S05]  /*6c90*/  WARPSYNC.COLLECTIVE R148, `(.L_x_228) ;  /* 0x0000000094087348 */ /* 0x000fea0003c00000 */
[----:B------:R0:W1:Y:S02]  /*6ca0*/  SHFL.DOWN P4, R251, R201, R144, R147 ;  /* 0x08000090c9fb7389 */ /* 0x0000640000080093 */
[----:B01----:R-:W-:Y:S01]  /*6cb0*/  ENDCOLLECTIVE ;  /* 0x000000000000791b */ /* 0x003fe20003800000 */
.L_x_228:
[----:B------:R-:W-:-:S04]  /*6cc0*/  FADD.FTZ R200, R151, R200 ;  /* 0x000000c897c87221 */ /* 0x000fc80000010000 */
[----:B------:R-:W-:Y:S01]  /*6cd0*/  IMAD.MOV.U32 R201, RZ, RZ, R200 ;  /* 0x000000ffffc97224 */ /* 0x000fe200078e00c8 */
[----:B------:R-:W-:-:S07]  /*6ce0*/  MOV R208, R251 ;  /* 0x000000fb00d07202 */ /* 0x000fce0000000f00 */
[----:B------:R-:W-:Y:S05]  /*6cf0*/  WARPSYNC.COLLECTIVE R148, `(.L_x_229) ;  /* 0x0000000094087348 */ /* 0x000fea0003c00000 */
[----:B------:R0:W1:Y:S02]  /*6d00*/  SHFL.DOWN P4, R251, R201, R144, R147 ;  /* 0x08000090c9fb7389 */ /* 0x0000640000080093 */
[----:B01----:R-:W-:Y:S01]  /*6d10*/  ENDCOLLECTIVE ;  /* 0x000000000000791b */ /* 0x003fe20003800000 */
.L_x_229:
[----:B------:R-:W-:Y:S01]  /*6d20*/  FADD.FTZ R208, R199, R208 ;  /* 0x000000d0c7d07221 */ /* 0x000fe20000010000 */
[----:B------:R-:W-:-:S04]  /*6d30*/  HFMA2.MMA R144, -RZ, RZ, 0, 1.1920928955078125e-07 ;  /* 0x00000002ff907435 */ /* 0x000fc800000001ff */
[----:B------:R-:W-:Y:S02]  /*6d40*/  MOV R201, R208 ;  /* 0x000000d000c97202 */ /* 0x000fe40000000f00 */
[----:B------:R-:W-:-:S07]  /*6d50*/  MOV R149, R251 ;  /* 0x000000fb00957202 */ /* 0x000fce0000000f00 */
[----:B------:R-:W-:Y:S05]  /*6d60*/  WARPSYNC.COLLECTIVE R148, `(.L_x_230) ;  /* 0x0000000094087348 */ /* 0x000fea0003c00000 */
[----:B------:R0:W1:Y:S02]  /*6d70*/  SHFL.DOWN P4, R251, R201, R144, R147 ;  /* 0x08000090c9fb7389 */ /* 0x0000640000080093 */
[----:B01----:R-:W-:Y:S01]  /*6d80*/  ENDCOLLECTIVE ;  /* 0x000000000000791b */ /* 0x003fe20003800000 */
.L_x_230:
[----:B------:R-:W-:-:S05]  /*6d90*/  FADD.FTZ R213, R200, R149 ;  /* 0x00000095c8d57221 */ /* 0x000fca0000010000 */
[----:B------:R-:W-:Y:S01]  /*6da0*/  MOV R201, R213 ;  /* 0x000000d500c97202 */ /* 0x000fe20000000f00 */
[----:B------:R-:W-:-:S07]  /*6db0*/  IMAD.MOV.U32 R149, RZ, RZ, R251 ;  /* 0x000000ffff957224 */ /* 0x000fce00078e00fb */
[----:B------:R-:W-:Y:S05]  /*6dc0*/  WARPSYNC.COLLECTIVE R148, `(.L_x_231) ;  /* 0x0000000094087348 */ /* 0x000fea0003c00000 */
[----:B------:R0:W1:Y:S02]  /*6dd0*/  SHFL.DOWN P4, R251, R201, R144, R147 ;  /* 0x08000090c9fb7389 */ /* 0x0000640000080093 */
[----:B01----:R-:W-:Y:S01]  /*6de0*/  ENDCOLLECTIVE ;  /* 0x000000000000791b */ /* 0x003fe20003800000 */
.L_x_231:
[----:B------:R-:W-:-:S05]  /*6df0*/  FADD.FTZ R250, R208, R149 ;  /* 0x00000095d0fa7221 */ /* 0x000fca0000010000 */
[----:B------:R-:W-:Y:S01]  /*6e00*/  MOV R201, R250 ;  /* 0x000000fa00c97202 */ /* 0x000fe20000000f00 */
[----:B------:R-:W-:Y:S01]  /*6e10*/  IMAD.MOV.U32 R144, RZ, RZ, 0x1 ;  /* 0x00000001ff907424 */ /* 0x000fe200078e00ff */
[----:B------:R-:W-:-:S07]  /*6e20*/  MOV R202, R251 ;  /* 0x000000fb00ca7202 */ /* 0x000fce0000000f00 */
[----:B------:R-:W-:Y:S05]  /*6e30*/  WARPSYNC.COLLECTIVE R148, `(.L_x_232) ;  /* 0x0000000094087348 */ /* 0x000fea0003c00000 */
[----:B------:R0:W1:Y:S02]  /*6e40*/  SHFL.DOWN P4, R251, R201, R144, R147 ;  /* 0x08000090c9fb7389 */ /* 0x0000640000080093 */
[----:B01----:R-:W-:Y:S01]  /*6e50*/  ENDCOLLECTIVE ;  /* 0x000000000000791b */ /* 0x003fe20003800000 */
.L_x_232:
[----:B------:R-:W-:-:S05]  /*6e60*/  FADD.FTZ R149, R213, R202 ;  /* 0x000000cad5957221 */ /* 0x000fca0000010000 */
[----:B------:R-:W-:Y:S02]  /*6e70*/  MOV R201, R149 ;  /* 0x0000009500c97202 */ /* 0x000fe40000000f00 */
[----:B------:R-:W-:-:S07]  /*6e80*/  MOV R151, R251 ;  /* 0x000000fb00977202 */ /* 0x000fce0000000f00 */
[----:B------:R-:W-:Y:S05]  /*6e90*/  WARPSYNC.COLLECTIVE R148, `(.L_x_233) ;  /* 0x0000000094087348 */ /* 0x000fea0003c00000 */
[----:B------:R0:W1:Y:S02]  /*6ea0*/  SHFL.DOWN P4, R251, R201, R144, R147 ;  /* 0x08000090c9fb7389 */ /* 0x0000640000080093 */
[----:B01----:R-:W-:Y:S01]  /*6eb0*/  ENDCOLLECTIVE ;  /* 0x000000000000791b */ /* 0x003fe20003800000 */
.L_x_233:
[----:B------:R-:W-:Y:S01]  /*6ec0*/  MOV R150, R251 ;  /* 0x000000fb00967202 */ /* 0x000fe20000000f00 */
[----:B------:R-:W-:Y:S06]  /*6ed0*/  BRA `(.L_x_234) ;  /* 0xffffffbc00fc7947 */ /* 0x000fec000383ffff */
.L_x_235:
        /* <DEDUP_REMOVED lines=10> */
.L_x_16472:


//--------------------- .text._ZN10layer_norm13ln_bwd_kernelINS_13Kernel_traitsI13__nv_bfloat16S2_S2_S2_fjLj5120ELj1ELj1ELj4ELj16ENS_18Kernel_traits_baseILj5120ES2_S2_S2_S2_fjLj128EEEEELb0ELb0ELb1ELb1EEEvNS_9BwdParamsE --------------------------
	.section	.text._ZN10layer_norm13ln_bwd_kernelINS_13Kernel_traitsI13__nv_bfloat16S2_S2_S2_fjLj5120ELj1ELj1ELj4ELj16ENS_18Kernel_traits_baseILj5120ES2_S2_S2_S2_fjLj128EEEEELb0ELb0ELb1ELb1EEEvNS_9BwdParamsE,"ax",@progbits
	.align	128
        .global         _ZN10layer_norm13ln_bwd_kernelINS_13Kernel_traitsI13__nv_bfloat16S2_S2_S2_fjLj5120ELj1ELj1ELj4ELj16ENS_18Kernel_traits_baseILj5120ES2_S2_S2_S2_fjLj128EEEEELb0ELb0ELb1ELb1EEEvNS_9BwdParamsE
        .type           _ZN10layer_norm13ln_bwd_kernelINS_13Kernel_traitsI13__nv_bfloat16S2_S2_S2_fjLj5120ELj1ELj1ELj4ELj16ENS_18Kernel_traits_baseILj5120ES2_S2_S2_S2_fjLj128EEEEELb0ELb0ELb1ELb1EEEvNS_9BwdParamsE,@function
        .size           _ZN10layer_norm13ln_bwd_kernelINS_13Kernel_traitsI13__nv_bfloat16S2_S2_S2_fjLj5120ELj1ELj1ELj4ELj16ENS_18Kernel_traits_baseILj5120ES2_S2_S2_S2_fjLj128EEEEELb0ELb0ELb1ELb1EEEvNS_9BwdParamsE,(.L_x_16473 - _ZN10layer_norm13ln_bwd_kernelINS_13Kernel_traitsI13__nv_bfloat16S2_S2_S2_fjLj5120ELj1ELj1ELj4ELj16ENS_18Kernel_traits_baseILj5120ES2_S2_S2_S2_fjLj128EEEEELb0ELb0ELb1ELb1EEEvNS_9BwdParamsE)
        .other          _ZN10layer_norm13ln_bwd_kernelINS_13Kernel_traitsI13__nv_bfloat16S2_S2_S2_fjLj5120ELj1ELj1ELj4ELj16ENS_18Kernel_traits_baseILj5120ES2_S2_S2_S2_fjLj128EEEEELb0ELb0ELb1ELb1EEEvNS_9BwdParamsE,@"STO_CUDA_ENTRY STV_DEFAULT"
_ZN10layer_norm13ln_bwd_kernelINS_13Kernel_traitsI13__nv_bfloat16S2_S2_S2_fjLj5120ELj1ELj1ELj4ELj16ENS_18Kernel_traits_baseILj5120ES2_S2_S2_S2_fjLj128EEEEELb0ELb0ELb1ELb1EEEvNS_9BwdParamsE:
.text._ZN10layer_norm13ln_bwd_kernelINS_13Kernel_traitsI13__nv_bfloat16S2_S2_S2_fjLj5120ELj1ELj1ELj4ELj16ENS_18Kernel_traits_baseILj5120ES2_S2_S2_S2_fjLj128EEEEELb0ELb0ELb1ELb1EEEvNS_9BwdParamsE:
[----:B------:R-:W-:Y:S01]  /*0000*/  LDC R1, c[0x0][0x28] ;  /* 0x00000a00ff017b82 */ /* 0x000fe20000000800 */
[----:B------:R-:W0:Y:S07]  /*0010*/  S2R R249, SR_TID.X ;  /* 0x0000000000f97919 */ /* 0x000e2e0000002100 */
[----:B------:R-:W0:Y:S01]  /*0020*/  S2UR UR4, SR_CTAID.X ;  /* 0x00000000000479c3 */ /* 0x000e220000002500 */
[----:B------:R-:W-:Y:S01]  /*0030*/  ULDC UR8, c[0x0][0x290] ;  /* 0x0000a40000087ab9 */ /* 0x000fe20000000800 */
[----:B------:R-:W-:Y:S01]  /*0040*/  ULDC.64 UR14, c[0x0][0x2c8] ;  /* 0x0000b200000e7ab9 */ /* 0x000fe20000000a00 */
[----:B------:R-:W-:Y:S01]  /*0050*/  ULDC.64 UR10, c[0x0][0x308] ;  /* 0x0000c200000a7ab9 */ /* 0x000fe20000000a00 */
[----:B------:R-:W-:Y:S01]  /*0060*/  ULDC.64 UR12, c[0x0][0x210] ;  /* 0x00008400000c7ab9 */ /* 0x000fe20000000a00 */
[----:B0-----:R-:W-:Y:S01]  /*0070*/  LEA.HI R2, R249, UR4, RZ, 0x19 ;  /* 0x00000004f9027c11 */ /* 0x001fe2000f8fc8ff */
[----:B------:R-:W-:-:S03]  /*0080*/  ULDC UR4, c[0x0][0x214] ;  /* 0x0000850000047ab9 */ /* 0x000fc60000000800 */
[----:B------:R-:W-:Y:S01]  /*0090*/  ISETP.GE.AND P0, PT, R2, UR4, PT ;  /* 0x0000000402007c0c */ /* 0x000fe2000bf06270 */
[----:B------:R-:W-:-:S12]  /*00a0*/  ULDC.64 UR4, c[0x0][0x208] ;  /* 0x0000820000047ab9 */ /* 0x000fd80000000a00 */
        /* <DEDUP_REMOVED lines=42> */
.L_x_236:
[----:B------:R-:W-:Y:S01]  /*0350*/  SHF.L.U32 R0, R249, 0x4, RZ ;  /* 0x00000004f9007819 */ /* 0x000fe200000006ff */
[----:B------:R-:W-:-:S03]  /*0360*/  ULDC.64 UR6, c[0x0][0x260] ;  /* 0x0000980000067ab9 */ /* 0x000fc60000000a00 */
[----:B------:R-:W-:-:S04]  /*0370*/  LOP3.LUT R0, R0, 0x7f0, RZ, 0xc0, !PT ;  /* 0x000007f000007812 */ /* 0x000fc800078ec0ff */
[----:B------:R-:W-:-:S04]  /*0380*/  IADD3 R4, P0, R0, UR6, RZ ;  /* 0x0000000600047c10 */ /* 0x000fc8000ff1e0ff */
[----:B------:R-:W-:-:S05]  /*0390*/  IADD3.X R5, RZ, UR7, RZ, P0, !PT ;  /* 0x00000007ff057c10 */ /* 0x000fca00087fe4ff */
[----:B------:R-:W2:Y:S04]  /*03a0*/  LDG.E.128 R244, desc[UR4][R4.64] ;  /* 0x0000000404f47981 */ /* 0x000ea8000c1e1d00 */
[----:B------:R-:W3:Y:S04]  /*03b0*/  LDG.E.128 R8, desc[UR4][R4.64+0x800] ;  /* 0x0008000404087981 */ /* 0x000ee8000c1e1d00 */
[----:B------:R-:W4:Y:S04]  /*03c0*/  LDG.E.128 R12, desc[UR4][R4.64+0x1000] ;  /* 0x00100004040c7981 */ /* 0x000f28000c1e1d00 */
[----:B------:R-:W5:Y:S04]  /*03d0*/  LDG.E.128 R204, desc[UR4][R4.64+0x1800] ;  /* 0x0018000404cc7981 */ /* 0x000f68000c1e1d00 */
[----:B------:R-:W5:Y:S01]  /*03e0*/  LDG.E.128 R16, desc[UR4][R4.64+0x2000] ;  /* 0x0020000404107981 */ /* 0x000f62000c1e1d00 */
[----:B------:R-:W-:Y:S01]  /*03f0*/  HFMA2.MMA R150, -RZ, RZ, 0, 5.9604644775390625e-08 ;  /* 0x00000001ff967435 */ /* 0x000fe200000001ff */
        /* <DEDUP_REMOVED lines=40> */
[----:B--2---:R-:W-:Y:S01]  /*0680*/  PRMT R243, R244, 0x7632, R243 ;  /* 0x00007632f4f37816 */ /* 0x004fe200000000f3 */
[C---:B------:R-:W-:Y:S01]  /*0690*/  IMAD.U32 R242, R245.reuse, 0x10000, RZ ;  /* 0x00010000f5f27824 */ /* 0x040fe200078e00ff */
[----:B------:R-:W-:Y:S02]  /*06a0*/  PRMT R241, R245, 0x7632, R241 ;  /* 0x00007632f5f17816 */ /* 0x000fe400000000f1 */
[C---:B---3--:R-:W-:Y:S01]  /*06b0*/  PRMT R235, R8.reuse, 0x7632, R235 ;  /* 0x0000763208eb7816 */ /* 0x048fe200000000eb */
[----:B------:R-:W-:Y:S01]  /*06c0*/  IMAD.U32 R234, R9, 0x10000, RZ ;  /* 0x0001000009ea7824 */ /* 0x000fe200078e00ff */
[----:B------:R-:W-:Y:S01]  /*06d0*/  SHF.L.U32 R236, R8, 0x10, RZ ;  /* 0x0000001008ec7819 */ /* 0x000fe200000006ff */
[----:B------:R-:W-:Y:S01]  /*06e0*/  IMAD.U32 R243, R243, 0x10000, RZ ;  /* 0x00010000f3f37824 */ /* 0x000fe200078e00ff */
[----:B------:R-:W-:Y:S01]  /*06f0*/  PRMT R233, R9, 0x7632, R233 ;  /* 0x0000763209e97816 */ /* 0x000fe200000000e9 */
[----:B----4-:R-:W-:Y:S01]  /*0700*/  IMAD.U32 R226, R13, 0x10000, RZ ;  /* 0x000100000de27824 */ /* 0x010fe200078e00ff */
[----:B------:R-:W-:Y:S01]  /*0710*/  PRMT R227, R12, 0x7632, R227 ;  /* 0x000076320ce37816 */ /* 0x000fe200000000e3 */
[----:B------:R-:W-:Y:S01]  /*0720*/  IMAD.U32 R235, R235, 0x10000, RZ ;  /* 0x00010000ebeb7824 */ /* 0x000fe200078e00ff */
[----:B-----5:R-:W-:Y:S01]  /*0730*/  PRMT R219, R204, 0x7632, R219 ;  /* 0x00007632ccdb7816 */ /* 0x020fe200000000db */
[----:B------:R-:W-:Y:S01]  /*0740*/  IMAD.U32 R218, R205, 0x10000, RZ ;  /* 0x00010000cdda7824 */ /* 0x000fe200078e00ff */
[C---:B------:R-:W-:Y:S01]  /*0750*/  PRMT R208, R206.reuse, 0x7632, R208 ;  /* 0x00007632ced07816 */ /* 0x040fe200000000d0 */
[----:B------:R-:W-:Y:S01]  /*0760*/  IMAD.U32 R227, R227, 0x10000, RZ ;  /* 0x00010000e3e37824 */ /* 0x000fe200078e00ff */
[----:B------:R-:W-:Y:S01]  /*0770*/  SHF.L.U32 R209, R206, 0x10, RZ ;  /* 0x00000010ced17819 */ /* 0x000fe200000006ff */
[----:B------:R-:W-:Y:S01]  /*0780*/  IMAD.U32 R3, R17, 0x10000, RZ ;  /* 0x0001000011037824 */ /* 0x000fe200078e00ff */
[----:B------:R-:W-:Y:S01]  /*0790*/  PRMT R6, R16, 0x7632, R6 ;  /* 0x0000763210067816 */ /* 0x000fe20000000006 */
[----:B------:R-:W-:Y:S01]  /*07a0*/  IMAD.U32 R219, R219, 0x10000, RZ ;  /* 0x00010000dbdb7824 */ /* 0x000fe200078e00ff */
[----:B------:R-:W-:-:S02]  /*07b0*/  PRMT R239, R246, 0x7632, R239 ;  /* 0x00007632f6ef7816 */ /* 0x000fc400000000ef */
[----:B------:R-:W-:Y:S01]  /*07c0*/  PRMT R237, R247, 0x7632, R237 ;  /* 0x00007632f7ed7816 */ /* 0x000fe200000000ed */
[----:B------:R-:W-:Y:S01]  /*07d0*/  IMAD.U32 R6, R6, 0x10000, RZ ;  /* 0x0001000006067824 */ /* 0x000fe200078e00ff */
[----:B------:R-:W-:Y:S02]  /*07e0*/  PRMT R231, R10, 0x7632, R231 ;  /* 0x000076320ae77816 */ /* 0x000fe400000000e7 */
[----:B------:R-:W-:Y:S02]  /*07f0*/  PRMT R229, R11, 0x7632, R229 ;  /* 0x000076320be57816 */ /* 0x000fe400000000e5 */
[----:B------:R-:W-:Y:S02]  /*0800*/  PRMT R225, R13, 0x7632, R225 ;  /* 0x000076320de17816 */ /* 0x000fe400000000e1 */
[----:B------:R-:W-:Y:S02]  /*0810*/  PRMT R223, R14, 0x7632, R223 ;  /* 0x000076320edf7816 */ /* 0x000fe400000000df */
[----:B------:R-:W-:-:S02]  /*0820*/  PRMT R221, R15, 0x7632, R221 ;  /* 0x000076320fdd7816 */ /* 0x000fc400000000dd */
[----:B------:R-:W-:Y:S02]  /*0830*/  PRMT R210, R205, 0x7632, R210 ;  /* 0x00007632cdd27816 */ /* 0x000fe400000000d2 */
[----:B------:R-:W-:Y:S02]  /*0840*/  PRMT R206, R207, 0x7632, R206 ;  /* 0x00007632cfce7816 */ /* 0x000fe400000000ce */
[----:B------:R-:W-:Y:S02]  /*0850*/  PRMT R7, R17, 0x7632, R7 ;  /* 0x0000763211077816 */ /* 0x000fe40000000007 */
[----:B------:R-:W-:Y:S02]  /*0860*/  PRMT R8, R18, 0x7632, R8 ;  /* 0x0000763212087816 */ /* 0x000fe40000000008 */
[----:B------:R-:W-:Y:S02]  /*0870*/  PRMT R9, R19, 0x7632, R9 ;  /* 0x0000763213097816 */ /* 0x000fe40000000009 */
        /* <DEDUP_REMOVED lines=28> */
.L_x_362:
[----:B0-----:R-:W0:Y:S08]  /*0a40*/  LDC.64 R144, c[0x0][0x288] ;  /* 0x0000a200ff907b82 */ /* 0x001e300000000a00 */
[----:B------:R-:W1:Y:S08]  /*0a50*/  LDC.64 R146, c[0x0][0x258] ;  /* 0x00009600ff927b82 */ /* 0x000e700000000a00 */
[----:B------:R-:W2:Y:S01]  /*0a60*/  LDC.64 R148, c[0x0][0x280] ;  /* 0x0000a000ff947b82 */ /* 0x000ea20000000a00 */
[----:B0-----:R-:W-:-:S07]  /*0a70*/  IMAD.WIDE R144, R2, 0x4, R144 ;  /* 0x0000000402907825 */ /* 0x001fce00078e0290 */
[----:B------:R-:W0:Y:S01]  /*0a80*/  LDC R250, c[0x0][0x218] ;  /* 0x00008600fffa7b82 */ /* 0x000e220000000800 */
[----:B------:R1:W3:Y:S07]  /*0a90*/  LDG.E R151, desc[UR4][R144.64] ;  /* 0x0000000490977981 */ /* 0x0002ee000c1e1900 */
[----:B------:R-:W4:Y:S01]  /*0aa0*/  LDC.64 R246, c[0x0][0x2c8] ;  /* 0x0000b200fff67b82 */ /* 0x000f220000000a00 */
[----:B-1----:R-:W-:-:S04]  /*0ab0*/  IMAD.WIDE R144, R2, 0x4, R146 ;  /* 0x0000000402907825 */ /* 0x002fc800078e0292 */
[C---:B--2---:R-:W-:Y:S01]  /*0ac0*/  IMAD.WIDE R146, R2.reuse, 0x4, R148 ;  /* 0x0000000402927825 */ /* 0x044fe200078e0294 */
[----:B------:R-:W-:Y:S01]  /*0ad0*/  LOP3.LUT R248, R249, 0x7f, RZ, 0xc0, !PT ;  /* 0x0000007ff9f87812 */ /* 0x000fe200078ec0ff */
[----:B------:R-:W-:Y:S01]  /*0ae0*/  BSSY B0, `(.L_x_238) ;  /* 0x00001e3000007945 */ /* 0x000fe20003800000 */
[----:B------:R-:W5:Y:S01]  /*0af0*/  LDG.E R212, desc[UR4][R144.64] ;  /* 0x0000000490d47981 */ /* 0x000f62000c1e1900 */
[----:B0-----:R-:W-:-:S03]  /*0b00*/  IMAD R148, R2, R250, RZ ;  /* 0x000000fa02947224 */ /* 0x001fc600078e02ff */
[----:B------:R0:W5:Y:S02]  /*0b10*/  LDG.E R217, desc[UR4][R146.64] ;  /* 0x0000000492d97981 */ /* 0x000164000c1e1900 */
[----:B------:R-:W-:-:S04]  /*0b20*/  SHF.R.S32.HI R149, RZ, 0x1f, R148 ;  /* 0x0000001fff957819 */ /* 0x000fc80000011494 */
[----:B------:R-:W-:-:S04]  /*0b30*/  LEA.HI R149, R149, R148, RZ, 0x3 ;  /* 0x0000009495957211 */ /* 0x000fc800078f18ff */
[----:B------:R-:W-:-:S04]  /*0b40*/  LEA.HI.SX32 R211, R149, R248, 0x1d ;  /* 0x000000f895d37211 */ /* 0x000fc800078feaff */
[C---:B------:R-:W-:Y:S01]  /*0b50*/  IADD3 R213, R211.reuse, 0x100, RZ ;  /* 0x00000100d3d57810 */ /* 0x040fe20007ffe0ff */
[C---:B------:R-:W-:Y:S02]  /*0b60*/  VIADD R214, R211.reuse, 0x80 ;  /* 0x00000080d3d67836 */ /* 0x040fe40000000000 */
[----:B----4-:R-:W-:-:S04]  /*0b70*/  IMAD.WIDE.U32 R148, R211, 0x10, R246 ;  /* 0x00000010d3947825 */ /* 0x010fc800078e00f6 */
[----:B0-----:R-:W-:-:S04]  /*0b80*/  IMAD.WIDE.U32 R146, R214, 0x10, R246 ;  /* 0x00000010d6927825 */ /* 0x001fc800078e00f6 */
[----:B------:R-:W-:Y:S01]  /*0b90*/  IMAD.WIDE.U32 R144, R213, 0x10, R246 ;  /* 0x00000010d5907825 */ /* 0x000fe200078e00f6 */
[----:B---3--:R-:W-:-:S13]  /*0ba0*/  ISETP.GT.AND P2, PT, R151, RZ, PT ;  /* 0x000000ff9700720c */ /* 0x008fda0003f44270 */
[----:B------:R-:W-:Y:S05]  /*0bb0*/  @P2 BRA `(.L_x_239) ;  /* 0x00000000004c2947 */ /* 0x000fea0003800000 */
[----:B------:R-:W-:Y:S01]  /*0bc0*/  MOV R216, UR14 ;  /* 0x0000000e00d87c02 */ /* 0x000fe20008000f00 */
[----:B------:R-:W-:Y:S01]  /*0bd0*/  IMAD.MOV.U32 R245, RZ, RZ, RZ ;  /* 0x000000fffff57224 */ /* 0x000fe200078e00ff */
[----:B------:R-:W-:Y:S02]  /*0be0*/  MOV R215, UR15 ;  /* 0x0000000f00d77c02 */ /* 0x000fe40008000f00 */
[----:B------:R-:W-:Y:S02]  /*0bf0*/  ISETP.NE.U32.AND P0, PT, R216, RZ, PT ;  /* 0x000000ffd800720c */ /* 0x000fe40003f05070 */
[----:B------:R-:W-:Y:S02]  /*0c00*/  MOV R151, RZ ;  /* 0x000000ff00977202 */ /* 0x000fe40000000f00 */
[----:B------:R-:W-:-:S13]  /*0c10*/  ISETP.NE.AND.EX P0, PT, R215, RZ, PT, P0 ;  /* 0x000000ffd700720c */ /* 0x000fda0003f05300 */
[----:B------:R-:W-:Y:S05]  /*0c20*/  @!P0 BRA `(.L_x_240) ;  /* 0x0000001c00388947 */ /* 0x000fea0003800000 */
[C---:B------:R-:W-:Y:S01]  /*0c30*/  IADD3 R41, R211.reuse, 0x180, RZ ;  /* 0x00000180d3297810 */ /* 0x040fe20007ffe0ff */
[----:B------:R0:W5:Y:S01]  /*0c40*/  LDG.E.128 R52, desc[UR4][R148.64] ;  /* 0x0000000494347981 */ /* 0x000162000c1e1d00 */
[----:B------:R-:W-:-:S03]  /*0c50*/  IADD3 R37, R211, 0x200, RZ ;  /* 0x00000200d3257810 */ /* 0x000fc60007ffe0ff */
[--C-:B------:R-:W-:Y:S01]  /*0c60*/  IMAD.WIDE.U32 R40, R41, 0x10, R246.reuse ;  /* 0x0000001029287825 */ /* 0x100fe200078e00f6 */
[----:B------:R0:W5:Y:S03]  /*0c70*/  LDG.E.128 R48, desc[UR4][R146.64] ;  /* 0x0000000492307981 */ /* 0x000166000c1e1d00 */
[----:B------:R-:W-:Y:S01]  /*0c80*/  IMAD.WIDE.U32 R36, R37, 0x10, R246 ;  /* 0x0000001025247825 */ /* 0x000fe200078e00f6 */
[----:B------:R0:W5:Y:S04]  /*0c90*/  LDG.E.128 R44, desc[UR4][R144.64] ;  /* 0x00000004902c7981 */ /* 0x000168000c1e1d00 */
[----:B------:R-:W5:Y:S04]  /*0ca0*/  LDG.E.128 R40, desc[UR4][R40.64] ;  /* 0x0000000428287981 */ /* 0x000f68000c1e1d00 */
[----:B------:R-:W5:Y:S01]  /*0cb0*/  LDG.E.128 R36, desc[UR4][R36.64] ;  /* 0x0000000424247981 */ /* 0x000f62000c1e1d00 */
[----:B------:R-:W-:Y:S01]  /*0cc0*/  HFMA2.MMA R151, -RZ, RZ, 0, 0 ;  /* 0x00000000ff977435 */ /* 0x000fe200000001ff */
[----:B------:R-:W-:Y:S01]  /*0cd0*/  IMAD.MOV.U32 R245, RZ, RZ, RZ ;  /* 0x000000fffff57224 */ /* 0x000fe200078e00ff */
[----:B0-----:R-:W-:Y:S09]  /*0ce0*/  BRA `(.L_x_240) ;  /* 0x0000001c00087947 */ /* 0x001ff20003800000 */
.L_x_239:
[----:B------:R-:W-:Y:S01]  /*0cf0*/  IADD3 R151, R151, -0x1, RZ ;  /* 0xffffffff97977810 */ /* 0x000fe20007ffe0ff */
[----:B------:R-:W0:Y:S04]  /*0d00*/  LDC.64 R152, c[0x0][0x238] ;  /* 0x00008e00ff987b82 */ /* 0x000e280000000a00 */
[----:B------:R-:W-:-:S04]  /*0d10*/  IMAD R151, R151, R250, RZ ;  /* 0x000000fa97977224 */ /* 0x000fc800078e02ff */
[----:B------:R-:W1:Y:S01]  /*0d20*/  LDC.64 R10, c[0x0][0x2b8] ;  /* 0x0000ae00ff0a7b82 */ /* 0x000e620000000a00 */
[----:B------:R-:W-:-:S04]  /*0d30*/  SHF.R.S32.HI R0, RZ, 0x1f, R151 ;  /* 0x0000001fff007819 */ /* 0x000fc80000011497 */
[----:B------:R-:W-:-:S03]  /*0d40*/  LEA.HI R151, R0, R151, RZ, 0x3 ;  /* 0x0000009700977211 */ /* 0x000fc600078f18ff */
[----:B------:R-:W2:Y:S01]  /*0d50*/  LDC.64 R168, c[0x0][0x250] ;  /* 0x00009400ffa87b82 */ /* 0x000ea20000000a00 */
[----:B------:R-:W-:Y:S01]  /*0d60*/  LEA.HI.SX32 R151, R151, R248, 0x1d ;  /* 0x000000f897977211 */ /* 0x000fe200078feaff */
[----:B------:R-:W-:-:S03]  /*0d70*/  VIADD R171, R211, 0x180 ;  /* 0x00000180d3ab7836 */ /* 0x000fc60000000000 */
[----:B------:R-:W-:Y:S02]  /*0d80*/  IADD3 R25, R151, 0x80, RZ ;  /* 0x0000008097197810 */ /* 0x000fe40007ffe0ff */
[C---:B------:R-:W-:Y:S01]  /*0d90*/  IADD3 R175, R211.reuse, 0x200, RZ ;  /* 0x00000200d3af7810 */ /* 0x040fe20007ffe0ff */
[--C-:B0-----:R-:W-:Y:S01]  /*0da0*/  IMAD.WIDE.U32 R12, R211, 0x10, R152.reuse ;  /* 0x00000010d30c7825 */ /* 0x101fe200078e0098 */
[----:B------:R-:W0:Y:S03]  /*0db0*/  LDC.U8 R251, c[0x0][0x2a0] ;  /* 0x0000a800fffb7b82 */ /* 0x000e260000000000 */
[----:B------:R-:W-:Y:S02]  /*0dc0*/  IMAD.WIDE.U32 R32, R171, 0x10, R152 ;  /* 0x00000010ab207825 */ /* 0x000fe400078e0098 */
[----:B------:R-:W3:Y:S02]  /*0dd0*/  LDG.E.128 R12, desc[UR4][R12.64] ;  /* 0x000000040c0c7981 */ /* 0x000ee4000c1e1d00 */
[----:B-1----:R-:W-:-:S02]  /*0de0*/  IMAD.WIDE.U32 R24, R25, 0x10, R10 ;  /* 0x0000001019187825 */ /* 0x002fc400078e000a */
[----:B------:R-:W4:Y:S02]  /*0df0*/  LDG.E.128 R32, desc[UR4][R32.64] ;  /* 0x0000000420207981 */ /* 0x000f24000c1e1d00 */
[----:B------:R-:W-:Y:S02]  /*0e00*/  IMAD.WIDE.U32 R16, R151, 0x10, R10 ;  /* 0x0000001097107825 */ /* 0x000fe400078e000a */
[----:B------:R-:W4:Y:S02]  /*0e10*/  LDG.E.128 R24, desc[UR4][R24.64] ;  /* 0x0000000418187981 */ /* 0x000f24000c1e1d00 */
[--C-:B------:R-:W-:Y:S02]  /*0e20*/  IMAD.WIDE.U32 R20, R214, 0x10, R152.reuse ;  /* 0x00000010d6147825 */ /* 0x100fe400078e0098 */
[----:B------:R-:W4:Y:S02]  /*0e30*/  LDG.E.128 R16, desc[UR4][R16.64] ;  /* 0x0000000410107981 */ /* 0x000f24000c1e1d00 */
[----:B------:R-:W-:-:S02]  /*0e40*/  IMAD.WIDE.U32 R28, R213, 0x10, R152 ;  /* 0x00000010d51c7825 */ /* 0x000fc400078e0098 */
[----:B------:R-:W4:Y:S02]  /*0e50*/  LDG.E.128 R20, desc[UR4][R20.64] ;  /* 0x0000000414147981 */ /* 0x000f24000c1e1d00 */
[----:B------:R-:W-:-:S04]  /*0e60*/  IMAD.WIDE.U32 R152, R175, 0x10, R152 ;  /* 0x00000010af987825 */ /* 0x000fc800078e0098 */
[----:B--2---:R-:W-:Y:S01]  /*0e70*/  IMAD.WIDE R168, R2, 0x4, R168 ;  /* 0x0000000402a87825 */ /* 0x004fe200078e02a8 */
[----:B------:R-:W2:Y:S01]  /*0e80*/  LDG.E.128 R28, desc[UR4][R28.64] ;  /* 0x000000041c1c7981 */ /* 0x000ea2000c1e1d00 */
[----:B------:R-:W-:-:S03]  /*0e90*/  IADD3 R161, R151, 0x180, RZ ;  /* 0x0000018097a17810 */ /* 0x000fc60007ffe0ff */
[----:B------:R-:W2:Y:S01]  /*0ea0*/  LDG.E.128 R152, desc[UR4][R152.64] ;  /* 0x0000000498987981 */ /* 0x000ea2000c1e1d00 */
[----:B------:R-:W-:-:S03]  /*0eb0*/  VIADD R165, R151, 0x200 ;  /* 0x0000020097a57836 */ /* 0x000fc60000000000 */
[----:B------:R1:W2:Y:S01]  /*0ec0*/  LDG.E R0, desc[UR4][R168.64] ;  /* 0x00000004a8007981 */ /* 0x0002a2000c1e1900 */
[----:B------:R-:W-:Y:S01]  /*0ed0*/  IMAD.WIDE.U32 R164, R165, 0x10, R10 ;  /* 0x00000010a5a47825 */ /* 0x000fe200078e000a */
[----:B------:R-:W-:-:S03]  /*0ee0*/  IADD3 R157, R151, 0x100, RZ ;  /* 0x00000100979d7810 */ /* 0x000fc60007ffe0ff */
[--C-:B------:R-:W-:Y:S02]  /*0ef0*/  IMAD.WIDE.U32 R160, R161, 0x10, R10.reuse ;  /* 0x00000010a1a07825 */ /* 0x100fe400078e000a */
[----:B------:R-:W2:Y:S02]  /*0f00*/  LDG.E.128 R164, desc[UR4][R164.64] ;  /* 0x00000004a4a47981 */ /* 0x000ea4000c1e1d00 */
[----:B------:R-:W-:Y:S02]  /*0f10*/  IMAD.WIDE.U32 R156, R157, 0x10, R10 ;  /* 0x000000109d9c7825 */ /* 0x000fe400078e000a */
[----:B------:R-:W2:Y:S04]  /*0f20*/  LDG.E.128 R160, desc[UR4][R160.64] ;  /* 0x00000004a0a07981 */ /* 0x000ea8000c1e1d00 */
[----:B------:R-:W2:Y:S01]  /*0f30*/  LDG.E.128 R156, desc[UR4][R156.64] ;  /* 0x000000049c9c7981 */ /* 0x000ea2000c1e1d00 */
[----:B------:R-:W-:-:S02]  /*0f40*/  MOV R216, UR14 ;  /* 0x0000000e00d87c02 */ /* 0x000fc40008000f00 */
[----:B------:R-:W-:Y:S02]  /*0f50*/  MOV R215, UR15 ;  /* 0x0000000f00d77c02 */ /* 0x000fe40008000f00 */
[----:B------:R-:W-:-:S04]  /*0f60*/  ISETP.NE.U32.AND P0, PT, R216, RZ, PT ;  /* 0x000000ffd800720c */ /* 0x000fc80003f05070 */
[----:B------:R-:W-:Y:S02]  /*0f70*/  ISETP.NE.AND.EX P0, PT, R215, RZ, PT, P0 ;  /* 0x000000ffd700720c */ /* 0x000fe40003f05300 */
[----:B0-----:R-:W-:-:S11]  /*0f80*/  ISETP.NE.AND P1, PT, R251, RZ, PT ;  /* 0x000000fffb00720c */ /* 0x001fd60003f25270 */
[--C-:B------:R-:W-:Y:S01]  /*0f90*/  @P0 IMAD.WIDE.U32 R174, R175, 0x10, R246.reuse ;  /* 0x00000010afae0825 */ /* 0x100fe200078e00f6 */
[----:B------:R2:W5:Y:S03]  /*0fa0*/  @P0 LDG.E.128 R52, desc[UR4][R148.64] ;  /* 0x0000000494340981 */ /* 0x000566000c1e1d00 */
[----:B------:R-:W-:Y:S01]  /*0fb0*/  @P0 IMAD.WIDE.U32 R10, R171, 0x10, R246 ;  /* 0x00000010ab0a0825 */ /* 0x000fe200078e00f6 */
[----:B------:R0:W5:Y:S04]  /*0fc0*/  @P0 LDG.E.128 R48, desc[UR4][R146.64] ;  /* 0x0000000492300981 */ /* 0x000168000c1e1d00 */
[----:B------:R0:W5:Y:S04]  /*0fd0*/  @P0 LDG.E.128 R36, desc[UR4][R174.64] ;  /* 0x00000004ae240981 */ /* 0x000168000c1e1d00 */
[----:B------:R-:W5:Y:S04]  /*0fe0*/  @P0 LDG.E.128 R44, desc[UR4][R144.64] ;  /* 0x00000004902c0981 */ /* 0x000f68000c1e1d00 */
[----:B------:R0:W5:Y:S01]  /*0ff0*/  @P0 LDG.E.128 R40, desc[UR4][R10.64] ;  /* 0x000000040a280981 */ /* 0x000162000c1e1d00 */
[C---:B---3--:R-:W-:Y:S01]  /*1000*/  PRMT R185, R12.reuse, 0x7632, R185 ;  /* 0x000076320cb97816 */ /* 0x048fe200000000b9 */
[----:B------:R-:W-:Y:S01]  /*1010*/  IMAD.U32 R191, R13, 0x10000, RZ ;  /* 0x000100000dbf7824 */ /* 0x000fe200078e00ff */
[----:B------:R-:W-:-:S02]  /*1020*/  SHF.L.U32 R189, R12, 0x10, RZ ;  /* 0x000000100cbd7819 */ /* 0x000fc400000006ff */
[----:B------:R-:W-:Y:S02]  /*1030*/  PRMT R12, R13, 0x7632, R12 ;  /* 0x000076320d0c7816 */ /* 0x000fe4000000000c */
[----:B----4-:R-:W-:Y:S02]  /*1040*/  SHF.L.U32 R199, R32, 0x10, RZ ;  /* 0x0000001020c77819 */ /* 0x010fe400000006ff */
[C---:B------:R-:W-:Y:S02]  /*1050*/  PRMT R177, R26.reuse, 0x7632, R177 ;  /* 0x000076321ab17816 */ /* 0x040fe400000000b1 */
[----:B------:R-:W-:Y:S02]  /*1060*/  SHF.L.U32 R183, R26, 0x10, RZ ;  /* 0x000000101ab77819 */ /* 0x000fe400000006ff */
[----:B------:R-:W-:Y:S01]  /*1070*/  PRMT R26, R32, 0x7632, R26 ;  /* 0x00007632201a7816 */ /* 0x000fe2000000001a */
[----:B------:R-:W-:Y:S01]  /*1080*/  IMAD.U32 R172, R17, 0x10000, RZ ;  /* 0x0001000011ac7824 */ /* 0x000fe200078e00ff */
[----:B------:R-:W-:-:S02]  /*1090*/  PRMT R13, R14, 0x7632, R13 ;  /* 0x000076320e0d7816 */ /* 0x000fc4000000000d */
[----:B------:R-:W-:Y:S02]  /*10a0*/  SHF.L.U32 R187, R14, 0x10, RZ ;  /* 0x000000100ebb7819 */ /* 0x000fe400000006ff */
[----:B-1----:R-:W-:Y:S02]  /*10b0*/  PRMT R168, R17, 0x7632, R168 ;  /* 0x0000763211a87816 */ /* 0x002fe400000000a8 */
[----:B------:R-:W-:Y:S01]  /*10c0*/  PRMT R32, R35, 0x7632, R32 ;  /* 0x0000763223207816 */ /* 0x000fe20000000020 */
[----:B------:R-:W-:Y:S01]  /*10d0*/  IMAD.U32 R182, R25, 0x10000, RZ ;  /* 0x0001000019b67824 */ /* 0x000fe200078e00ff */
[----:B------:R-:W-:Y:S02]  /*10e0*/  PRMT R14, R15, 0x7632, R14 ;  /* 0x000076320f0e7816 */ /* 0x000fe4000000000e */
[----:B------:R-:W-:Y:S02]  /*10f0*/  PRMT R17, R21, 0x7632, R17 ;  /* 0x0000763215117816 */ /* 0x000fe40000000011 */
[----:B------:R-:W-:-:S02]  /*1100*/  PRMT R178, R27, 0x7632, R178 ;  /* 0x000076321bb27816 */ /* 0x000fc400000000b2 */
[----:B------:R-:W-:Y:S02]  /*1110*/  SHF.L.U32 R184, R27, 0x10, RZ ;  /* 0x000000101bb87819 */ /* 0x000fe400000006ff */
[----:B--2---:R-:W-:Y:S02]  /*1120*/  PRMT R149, R155, 0x7632, R149 ;  /* 0x000076329b957816 */ /* 0x004fe40000000095 */
[----:B0-----:R-:W-:Y:S02]  /*1130*/  FSEL R146, R0, RZ, !P1 ;  /* 0x000000ff00927208 */ /* 0x001fe40004800000 */
[----:B------:R-:W-:Y:S02]  /*1140*/  SHF.L.U32 R15, R15, 0x10, RZ ;  /* 0x000000100f0f7819 */ /* 0x000fe400000006ff */
[C---:B------:R-:W-:Y:S02]  /*1150*/  PRMT R151, R16.reuse, 0x7632, R151 ;  /* 0x0000763210977816 */ /* 0x040fe40000000097 */
[----:B------:R-:W-:-:S02]  /*1160*/  SHF.L.U32 R171, R16, 0x10, RZ ;  /* 0x0000001010ab7819 */ /* 0x000fc400000006ff */
[C---:B------:R-:W-:Y:S02]  /*1170*/  PRMT R170, R19.reuse, 0x7632, R170 ;  /* 0x0000763213aa7816 */ /* 0x040fe400000000aa */
[----:B------:R-:W-:Y:S02]  /*1180*/  SHF.L.U32 R180, R19, 0x10, RZ ;  /* 0x0000001013b47819 */ /* 0x000fe400000006ff */
[C---:B------:R-:W-:Y:S02]  /*1190*/  PRMT R173, R24.reuse, 0x7632, R173 ;  /* 0x0000763218ad7816 */ /* 0x040fe400000000ad */
[----:B------:R-:W-:Y:S02]  /*11a0*/  SHF.L.U32 R181, R24, 0x10, RZ ;  /* 0x0000001018b57819 */ /* 0x000fe400000006ff */
[----:B------:R-:W-:Y:S02]  /*11b0*/  PRMT R176, R25, 0x7632, R176 ;  /* 0x0000763219b07816 */ /* 0x000fe400000000b0 */
[----:B------:R-:W-:-:S02]  /*11c0*/  SHF.L.U32 R27, R28, 0x10, RZ ;  /* 0x000000101c1b7819 */ /* 0x000fc400000006ff */
[----:B------:R-:W-:Y:S02]  /*11d0*/  PRMT R147, R153, 0x7632, R147 ;  /* 0x0000763299937816 */ /* 0x000fe40000000093 */
[C---:B------:R-:W-:Y:S02]  /*11e0*/  PRMT R169, R18.reuse, 0x7632, R169 ;  /* 0x0000763212a97816 */ /* 0x040fe400000000a9 */
[----:B------:R-:W-:Y:S02]  /*11f0*/  SHF.L.U32 R179, R18, 0x10, RZ ;  /* 0x0000001012b37819 */ /* 0x000fe400000006ff */
[----:B------:R-:W-:Y:S02]  /*1200*/  PRMT R16, R20, 0x7632, R16 ;  /* 0x0000763214107816 */ /* 0x000fe40000000010 */
[----:B------:R-:W-:Y:S02]  /*1210*/  SHF.L.U32 R195, R22, 0x10, RZ ;  /* 0x0000001016c37819 */ /* 0x000fe400000006ff */
[----:B------:R-:W-:-:S02]  /*1220*/  PRMT R19, R23, 0x7632, R19 ;  /* 0x0000763217137816 */ /* 0x000fc40000000013 */
[C---:B------:R-:W-:Y:S02]  /*1230*/  PRMT R24, R30.reuse, 0x7632, R24 ;  /* 0x000076321e187816 */ /* 0x040fe40000000018 */
[----:B------:R-:W-:Y:S02]  /*1240*/  SHF.L.U32 R197, R30, 0x10, RZ ;  /* 0x000000101ec57819 */ /* 0x000fe400000006ff */
[----:B------:R-:W-:Y:S02]  /*1250*/  PRMT R25, R31, 0x7632, R25 ;  /* 0x000076321f197816 */ /* 0x000fe40000000019 */
[----:B------:R-:W-:Y:S02]  /*1260*/  SHF.L.U32 R203, R152, 0x10, RZ ;  /* 0x0000001098cb7819 */ /* 0x000fe400000006ff */
[----:B------:R-:W-:Y:S01]  /*1270*/  SHF.L.U32 R245, R154, 0x10, RZ ;  /* 0x000000109af57819 */ /* 0x000fe200000006ff */
[----:B------:R-:W-:Y:S01]  /*1280*/  IMAD.U32 R21, R21, 0x10000, RZ ;  /* 0x0001000015157824 */ /* 0x000fe200078e00ff */
[----:B------:R-:W-:-:S02]  /*1290*/  SHF.L.U32 R193, R20, 0x10, RZ ;  /* 0x0000001014c17819 */ /* 0x000fc400000006ff */
[----:B------:R-:W-:Y:S02]  /*12a0*/  PRMT R18, R22, 0x7632, R18 ;  /* 0x0000763216127816 */ /* 0x000fe40000000012 */
[----:B------:R-:W-:Y:S02]  /*12b0*/  SHF.L.U32 R23, R23, 0x10, RZ ;  /* 0x0000001017177819 */ /* 0x000fe400000006ff */
[C---:B------:R-:W-:Y:S02]  /*12c0*/  PRMT R30, R34.reuse, 0x7632, R30 ;  /* 0x00007632221e7816 */ /* 0x040fe4000000001e */
[----:B------:R-:W-:Y:S02]  /*12d0*/  SHF.L.U32 R201, R34, 0x10, RZ ;  /* 0x0000001022c97819 */ /* 0x000fe400000006ff */
[----:B------:R-:W-:Y:S01]  /*12e0*/  SHF.L.U32 R174, R32, 0x10, RZ ;  /* 0x0000001020ae7819 */ /* 0x000fe200000006ff */
[----:B------:R-:W-:Y:S01]  /*12f0*/  FADD.FTZ R10, -R146, R191 ;  /* 0x000000bf920a7221 */ /* 0x000fe20000010100 */
[----:B------:R-:W-:Y:S01]  /*1300*/  PRMT R20, R28, 0x7632, R20 ;  /* 0x000076321c147816 */ /* 0x000fe20000000014 */
[----:B------:R-:W-:Y:S01]  /*1310*/  IMAD.U32 R145, R12, 0x10000, RZ ;  /* 0x000100000c917824 */ /* 0x000fe200078e00ff */
[----:B------:R-:W-:Y:S01]  /*1320*/  PRMT R22, R29, 0x7632, R22 ;  /* 0x000076321d167816 */ /* 0x000fe20000000016 */
[----:B------:R-:W-:Y:S01]  /*1330*/  IMAD.U32 R175, R17, 0x10000, RZ ;  /* 0x0001000011af7824 */ /* 0x000fe200078e00ff */
[----:B------:R-:W-:-:S02]  /*1340*/  PRMT R34, R152, 0x7632, R34 ;  /* 0x0000763298227816 */ /* 0x000fc40000000022 */
[----:B------:R-:W-:Y:S01]  /*1350*/  SHF.L.U32 R149, R149, 0x10, RZ ;  /* 0x0000001095957819 */ /* 0x000fe200000006ff */
[----:B------:R-:W-:Y:S01]  /*1360*/  IMAD.U32 R29, R29, 0x10000, RZ ;  /* 0x000100001d1d7824 */ /* 0x000fe200078e00ff */
[C---:B------:R-:W-:Y:S01]  /*1370*/  PRMT R28, R33.reuse, 0x7632, R28 ;  /* 0x00007632211c7816 */ /* 0x040fe2000000001c */
[----:B------:R-:W-:Y:S01]  /*1380*/  IMAD.U32 R33, R33, 0x10000, RZ ;  /* 0x0001000021217824 */ /* 0x000fe200078e00ff */
[----:B------:R-:W-:Y:S01]  /*1390*/  PRMT R148, R154, 0x7632, R148 ;  /* 0x000076329a947816 */ /* 0x000fe20000000094 */
[C---:B------:R-:W-:Y:S01]  /*13a0*/  FADD.FTZ R0, -R146.reuse, R189 ;  /* 0x000000bd92007221 */ /* 0x040fe20000010100 */
[----:B------:R-:W-:Y:S01]  /*13b0*/  SHF.L.U32 R185, R185, 0x10, RZ ;  /* 0x00000010b9b97819 */ /* 0x000fe200000006ff */
[C---:B------:R-:W-:Y:S01]  /*13c0*/  FADD.FTZ R11, -R146.reuse, R187 ;  /* 0x000000bb920b7221 */ /* 0x040fe20000010100 */
[----:B------:R-:W-:Y:S01]  /*13d0*/  FADD.FTZ R12, -R146, R15 ;  /* 0x0000000f920c7221 */ /* 0x000fe20000010100 */
[----:B------:R-:W-:Y:S01]  /*13e0*/  SHF.L.U32 R191, R16, 0x10, RZ ;  /* 0x0000001010bf7819 */ /* 0x000fe200000006ff */
[C---:B------:R-:W-:Y:S01]  /*13f0*/  FADD.FTZ R17, -R146.reuse, R27 ;  /* 0x0000001b92117221 */ /* 0x040fe20000010100 */
[----:B------:R-:W-:Y:S01]  /*1400*/  SHF.L.U32 R252, R25, 0x10, RZ ;  /* 0x0000001019fc7819 */ /* 0x000fe200000006ff */
[----:B------:R-:W-:Y:S01]  /*1410*/  IMAD.U32 R147, R147, 0x10000, RZ ;  /* 0x0001000093937824 */ /* 0x000fe200078e00ff */
[----:B------:R-:W-:Y:S01]  /*1420*/  SHF.L.U32 R187, R13, 0x10, RZ ;  /* 0x000000100dbb7819 */ /* 0x000fe200000006ff */
[----:B------:R-:W-:Y:S01]  /*1430*/  FADD.FTZ R15, -R146, R195 ;  /* 0x000000c3920f7221 */ /* 0x000fe20000010100 */
[----:B------:R-:W-:Y:S01]  /*1440*/  SHF.L.U32 R189, R14, 0x10, RZ ;  /* 0x000000100ebd7819 */ /* 0x000fe200000006ff */
[C---:B------:R-:W-:Y:S01]  /*1450*/  FADD.FTZ R25, -R146.reuse, R203 ;  /* 0x000000cb92197221 */ /* 0x040fe20000010100 */
[C---:B------:R-:W-:Y:S01]  /*1460*/  FADD.FTZ R27, -R146.reuse, R245 ;  /* 0x000000f5921b7221 */ /* 0x040fe20000010100 */
[C---:B------:R-:W-:Y:S01]  /*1470*/  FADD.FTZ R13, -R146.reuse, R193 ;  /* 0x000000c1920d7221 */ /* 0x040fe20000010100 */
[C---:B------:R-:W-:Y:S01]  /*1480*/  FADD.FTZ R14, -R146.reuse, R21 ;  /* 0x00000015920e7221 */ /* 0x040fe20000010100 */
[C---:B------:R-:W-:Y:S01]  /*1490*/  FADD.FTZ R16, -R146.reuse, R23 ;  /* 0x0000001792107221 */ /* 0x040fe20000010100 */
[----:B------:R-:W-:Y:S01]  /*14a0*/  SHF.L.U32 R195, R19, 0x10, RZ ;  /* 0x0000001013c37819 */ /* 0x000fe200000006ff */
[----:B------:R-:W-:Y:S01]  /*14b0*/  FADD.FTZ R245, -R146, R174 ;  /* 0x000000ae92f57221 */ /* 0x000fe20000010100 */
[----:B------:R-:W-:Y:S01]  /*14c0*/  SHF.L.U32 R203, R34, 0x10, RZ ;  /* 0x0000001022cb7819 */ /* 0x000fe200000006ff */
[----:B------:R-:W-:Y:S01]  /*14d0*/  IMAD.U32 R153, R153, 0x10000, RZ ;  /* 0x0001000099997824 */ /* 0x000fe200078e00ff */
[----:B------:R-:W-:Y:S01]  /*14e0*/  SHF.L.U32 R31, R31, 0x10, RZ ;  /* 0x000000101f1f7819 */ /* 0x000fe200000006ff */
[----:B------:R-:W-:Y:S01]  /*14f0*/  IMAD.U32 R251, R22, 0x10000, RZ ;  /* 0x0001000016fb7824 */ /* 0x000fe200078e00ff */
[----:B------:R-:W-:Y:S01]  /*1500*/  SHF.L.U32 R35, R35, 0x10, RZ ;  /* 0x0000001023237819 */ /* 0x000fe200000006ff */
[C---:B------:R-:W-:Y:S01]  /*1510*/  FADD.FTZ R19, -R146.reuse, R197 ;  /* 0x000000c592137221 */ /* 0x040fe20000010100 */
[----:B------:R-:W-:Y:S01]  /*1520*/  SHF.L.U32 R155, R155, 0x10, RZ ;  /* 0x000000109b9b7819 */ /* 0x000fe200000006ff */
[----:B------:R-:W-:Y:S01]  /*1530*/  FADD.FTZ R21, -R146, R199 ;  /* 0x000000c792157221 */ /* 0x000fe20000010100 */
[----:B------:R-:W-:Y:S01]  /*1540*/  SHF.L.U32 R193, R18, 0x10, RZ ;  /* 0x0000001012c17819 */ /* 0x000fe200000006ff */
[----:B------:R-:W-:Y:S01]  /*1550*/  FADD.FTZ R23, -R146, R201 ;  /* 0x000000c992177221 */ /* 0x000fe20000010100 */
[----:B------:R-:W-:Y:S01]  /*1560*/  SHF.L.U32 R247, R20, 0x10, RZ ;  /* 0x0000001014f77819 */ /* 0x000fe200000006ff */
[C---:B------:R-:W-:Y:S01]  /*1570*/  FADD.FTZ R174, -R146.reuse, R149 ;  /* 0x0000009592ae7221 */ /* 0x040fe20000010100 */
[----:B------:R-:W-:Y:S01]  /*1580*/  FADD.FTZ R18, -R146, R29 ;  /* 0x0000001d92127221 */ /* 0x000fe20000010100 */
[----:B------:R-:W-:Y:S01]  /*1590*/  SHF.L.U32 R197, R24, 0x10, RZ ;  /* 0x0000001018c57819 */ /* 0x000fe200000006ff */
[----:B------:R-:W-:Y:S01]  /*15a0*/  FADD.FTZ R22, -R146, R33 ;  /* 0x0000002192167221 */ /* 0x000fe20000010100 */
[----:B------:R-:W-:Y:S01]  /*15b0*/  SHF.L.U32 R199, R26, 0x10, RZ ;  /* 0x000000101ac77819 */ /* 0x000fe200000006ff */
[----:B------:R-:W-:Y:S01]  /*15c0*/  FADD.FTZ R202, -R146, R147 ;  /* 0x0000009392ca7221 */ /* 0x000fe20000010100 */
[----:B------:R-:W-:Y:S01]  /*15d0*/  SHF.L.U32 R201, R30, 0x10, RZ ;  /* 0x000000101ec97819 */ /* 0x000fe200000006ff */
[----:B------:R-:W-:Y:S01]  /*15e0*/  IMAD.U32 R144, R28, 0x10000, RZ ;  /* 0x000100001c907824 */ /* 0x000fe200078e00ff */
[----:B------:R-:W-:Y:S01]  /*15f0*/  SHF.L.U32 R148, R148, 0x10, RZ ;  /* 0x0000001094947819 */ /* 0x000fe200000006ff */
[C---:B------:R-:W-:Y:S01]  /*1600*/  FADD.FTZ R29, -R146.reuse, R185 ;  /* 0x000000b9921d7221 */ /* 0x040fe20000010100 */
[C---:B------:R-:W-:Y:S01]  /*1610*/  FADD.FTZ R30, -R146.reuse, R145 ;  /* 0x00000091921e7221 */ /* 0x040fe20000010100 */
[C---:B------:R-:W-:Y:S01]  /*1620*/  FADD.FTZ R33, -R146.reuse, R191 ;  /* 0x000000bf92217221 */ /* 0x040fe20000010100 */
[----:B------:R-:W-:Y:S01]  /*1630*/  FADD.FTZ R32, -R146, R189 ;  /* 0x000000bd92207221 */ /* 0x000fe20000010100 */
[----:B------:R-:W-:Y:S01]  /*1640*/  PRMT R191, R164, 0x7632, R191 ;  /* 0x00007632a4bf7816 */ /* 0x000fe200000000bf */
[----:B------:R-:W-:Y:S01]  /*1650*/  FADD.FTZ R26, -R146, R153 ;  /* 0x00000099921a7221 */ /* 0x000fe20000010100 */
[----:B------:R-:W-:Y:S01]  /*1660*/  SHF.L.U32 R188, R164, 0x10, RZ ;  /* 0x00000010a4bc7819 */ /* 0x000fe200000006ff */
[----:B------:R-:W-:Y:S01]  /*1670*/  FADD.FTZ R204, -R146, R203 ;  /* 0x000000cb92cc7221 */ /* 0x000fe20000010100 */
[----:B------:R-:W-:Y:S01]  /*1680*/  PRMT R189, R162, 0x7632, R189 ;  /* 0x00007632a2bd7816 */ /* 0x000fe200000000bd */
[----:B-----5:R-:W-:Y:S01]  /*1690*/  FMUL.FTZ R10, R212, R10 ;  /* 0x0000000ad40a7220 */ /* 0x020fe20000410000 */
[----:B------:R-:W-:Y:S01]  /*16a0*/  SHF.L.U32 R200, R162, 0x10, RZ ;  /* 0x00000010a2c87819 */ /* 0x000fe200000006ff */
[----:B------:R-:W-:Y:S01]  /*16b0*/  FMUL.FTZ R164, R212, R174 ;  /* 0x000000aed4a47220 */ /* 0x000fe20000410000 */
[C---:B------:R-:W-:Y:S01]  /*16c0*/  FADD.FTZ R20, -R146.reuse, R31 ;  /* 0x0000001f92147221 */ /* 0x040fe20000010100 */
[C---:B------:R-:W-:Y:S01]  /*16d0*/  FADD.FTZ R24, -R146.reuse, R35 ;  /* 0x0000002392187221 */ /* 0x040fe20000010100 */
[C---:B------:R-:W-:Y:S01]  /*16e0*/  FADD.FTZ R28, -R146.reuse, R155 ;  /* 0x0000009b921c7221 */ /* 0x040fe20000010100 */
[C---:B------:R-:W-:Y:S01]  /*16f0*/  FADD.FTZ R34, -R146.reuse, R175 ;  /* 0x000000af92227221 */ /* 0x040fe20000010100 */
        /* <DEDUP_REMOVED lines=13> */
[C---:B------:R-:W-:Y:S01]  /*17d0*/  FMUL.FTZ R29, R212.reuse, R29 ;  /* 0x0000001dd41d7220 */ /* 0x040fe20000410000 */
[----:B------:R-:W-:Y:S01]  /*17e0*/  FMUL.FTZ R30, R212, R30 ;  /* 0x0000001ed41e7220 */ /* 0x000fe20000410000 */
[----:B------:R-:W-:Y:S01]  /*17f0*/  IMAD.U32 R202, R168, 0x10000, RZ ;  /* 0x00010000a8ca7824 */ /* 0x000fe200078e00ff */
[C---:B------:R-:W-:Y:S01]  /*1800*/  PRMT R187, R161.reuse, 0x7632, R187 ;  /* 0x00007632a1bb7816 */ /* 0x040fe200000000bb */
[----:B------:R-:W-:Y:S01]  /*1810*/  IMAD.U32 R199, R161, 0x10000, RZ ;  /* 0x00010000a1c77824 */ /* 0x000fe200078e00ff */
[C---:B------:R-:W-:Y:S01]  /*1820*/  PRMT R146, R165.reuse, 0x7632, R146 ;  /* 0x00007632a5927816 */ /* 0x040fe20000000092 */
[----:B------:R-:W-:Y:S01]  /*1830*/  IMAD.U32 R193, R165, 0x10000, RZ ;  /* 0x00010000a5c17824 */ /* 0x000fe200078e00ff */
[----:B------:R-:W-:Y:S01]  /*1840*/  PRMT R145, R166, 0x7632, R145 ;  /* 0x00007632a6917816 */ /* 0x000fe20000000091 */
[----:B------:R-:W-:Y:S01]  /*1850*/  FMUL.FTZ R14, R212, R14 ;  /* 0x0000000ed40e7220 */ /* 0x000fe20000410000 */
[----:B------:R-:W-:Y:S01]  /*1860*/  SHF.L.U32 R198, R166, 0x10, RZ ;  /* 0x00000010a6c67819 */ /* 0x000fe200000006ff */
[C---:B------:R-:W-:Y:S01]  /*1870*/  FMUL.FTZ R16, R212.reuse, R16 ;  /* 0x00000010d4107220 */ /* 0x040fe20000410000 */
[----:B------:R-:W-:Y:S01]  /*1880*/  FMUL.FTZ R161, R212, R204 ;  /* 0x000000ccd4a17220 */ /* 0x000fe20000410000 */
[----:B------:R-:W-:Y:S01]  /*1890*/  FMUL.FTZ R165, R244, R171 ;  /* 0x000000abf4a57220 */ /* 0x000fe20000410000 */
[-C--:B------:R-:W-:Y:S01]  /*18a0*/  FFMA.FTZ R58, R10, R172.reuse, R58 ;  /* 0x000000ac0a3a7223 */ /* 0x080fe2000001003a */
[----:B------:R-:W-:Y:S01]  /*18b0*/  FADD.FTZ R114, R114, R172 ;  /* 0x000000ac72727221 */ /* 0x000fe20000010000 */
[----:B------:R-:W-:Y:S01]  /*18c0*/  FMUL.FTZ R166, R242, R172 ;  /* 0x000000acf2a67220 */ /* 0x000fe20000410000 */
[----:B------:R-:W-:Y:S01]  /*18d0*/  FMUL.FTZ R0, R212, R0 ;  /* 0x00000000d4007220 */ /* 0x000fe20000410000 */
[----:B------:R-:W-:Y:S01]  /*18e0*/  SHF.L.U32 R172, R169, 0x10, RZ ;  /* 0x00000010a9ac7819 */ /* 0x000fe200000006ff */
[-C--:B------:R-:W-:Y:S01]  /*18f0*/  FFMA.FTZ R57, R29, R174.reuse, R57 ;  /* 0x000000ae1d397223 */ /* 0x080fe20000010039 */
[----:B------:R-:W-:Y:S01]  /*1900*/  SHF.L.U32 R204, R170, 0x10, RZ ;  /* 0x00000010aacc7819 */ /* 0x000fe200000006ff */
[----:B------:R-:W-:Y:S01]  /*1910*/  FADD.FTZ R113, R113, R174 ;  /* 0x000000ae71717221 */ /* 0x000fe20000010000 */
[----:B------:R-:W-:Y:S01]  /*1920*/  FMUL.FTZ R169, R243, R174 ;  /* 0x000000aef3a97220 */ /* 0x000fe20000410000 */
[-C--:B------:R-:W-:Y:S01]  /*1930*/  FFMA.FTZ R59, R30, R202.reuse, R59 ;  /* 0x000000ca1e3b7223 */ /* 0x080fe2000001003b */
[----:B------:R-:W-:Y:S01]  /*1940*/  FADD.FTZ R115, R115, R202 ;  /* 0x000000ca73737221 */ /* 0x000fe20000010000 */
[----:B------:R-:W-:Y:S01]  /*1950*/  FMUL.FTZ R170, R241, R202 ;  /* 0x000000caf1aa7220 */ /* 0x000fe20000410000 */
[----:B------:R-:W-:-:S02]  /*1960*/  IMAD.U32 R194, R157, 0x10000, RZ ;  /* 0x000100009dc27824 */ /* 0x000fc400078e00ff */
[C---:B------:R-:W-:Y:S01]  /*1970*/  FMUL.FTZ R15, R212.reuse, R15 ;  /* 0x0000000fd40f7220 */ /* 0x040fe20000410000 */
[----:B------:R-:W-:Y:S01]  /*1980*/  FMUL.FTZ R18, R212, R18 ;  /* 0x00000012d4127220 */ /* 0x000fe20000410000 */
[----:B------:R-:W-:Y:S02]  /*1990*/  IMAD.U32 R202, R176, 0x10000, RZ ;  /* 0x00010000b0ca7824 */ /* 0x000fe400078e00ff */
[-C--:B------:R-:W-:Y:S01]  /*19a0*/  FFMA.FTZ R66, R14, R182.reuse, R66 ;  /* 0x000000b60e427223 */ /* 0x080fe20000010042 */
[----:B------:R-:W-:Y:S01]  /*19b0*/  FADD.FTZ R106, R106, R182 ;  /* 0x000000b66a6a7221 */ /* 0x000fe20000010000 */
[----:B------:R-:W-:Y:S01]  /*19c0*/  FMUL.FTZ R174, R234, R182 ;  /* 0x000000b6eaae7220 */ /* 0x000fe20000410000 */
[----:B------:R-:W-:Y:S01]  /*19d0*/  PRMT R185, R159, 0x7632, R185 ;  /* 0x000076329fb97816 */ /* 0x000fe200000000b9 */
[-C--:B------:R-:W-:Y:S01]  /*19e0*/  FFMA.FTZ R70, R16, R184.reuse, R70 ;  /* 0x000000b810467223 */ /* 0x080fe20000010046 */
[----:B------:R-:W-:Y:S01]  /*19f0*/  PRMT R186, R160, 0x7632, R186 ;  /* 0x00007632a0ba7816 */ /* 0x000fe200000000ba */
[----:B------:R-:W-:Y:S01]  /*1a00*/  FADD.FTZ R102, R102, R184 ;  /* 0x000000b866667221 */ /* 0x000fe20000010000 */
[----:B------:R-:W-:Y:S01]  /*1a10*/  SHF.L.U32 R197, R160, 0x10, RZ ;  /* 0x00000010a0c57819 */ /* 0x000fe200000006ff */
[----:B------:R-:W-:Y:S01]  /*1a20*/  FMUL.FTZ R176, R230, R184 ;  /* 0x000000b8e6b07220 */ /* 0x000fe20000410000 */
[----:B------:R-:W-:Y:S01]  /*1a30*/  FADD.FTZ R182, RZ, R165 ;  /* 0x000000a5ffb67221 */ /* 0x000fe20000010000 */
[C---:B------:R-:W-:Y:S01]  /*1a40*/  PRMT R190, R163.reuse, 0x7632, R190 ;  /* 0x00007632a3be7816 */ /* 0x040fe200000000be */
[----:B------:R-:W-:Y:S01]  /*1a50*/  FMUL.FTZ R160, R212, R245 ;  /* 0x000000f5d4a07220 */ /* 0x000fe20000410000 */
[----:B------:R-:W-:Y:S01]  /*1a60*/  SHF.L.U32 R201, R163, 0x10, RZ ;  /* 0x00000010a3c97819 */ /* 0x000fe200000006ff */
[----:B------:R-:W-:Y:S01]  /*1a70*/  FFMA.FTZ R184, R0, R165, RZ ;  /* 0x000000a500b87223 */ /* 0x000fe200000100ff */
[----:B------:R-:W-:Y:S01]  /*1a80*/  FMUL.FTZ R163, R212, R175 ;  /* 0x000000afd4a37220 */ /* 0x000fe20000410000 */
[----:B------:R-:W-:Y:S01]  /*1a90*/  SHF.L.U32 R245, R178, 0x10, RZ ;  /* 0x00000010b2f57819 */ /* 0x000fe200000006ff */
[-C--:B------:R-:W-:Y:S01]  /*1aa0*/  FFMA.FTZ R68, R15, R183.reuse, R68 ;  /* 0x000000b70f447223 */ /* 0x080fe20000010044 */
[----:B------:R-:W-:Y:S01]  /*1ab0*/  FADD.FTZ R100, R100, R183 ;  /* 0x000000b764647221 */ /* 0x000fe20000010000 */
[----:B------:R-:W-:Y:S01]  /*1ac0*/  FMUL.FTZ R175, R232, R183 ;  /* 0x000000b7e8af7220 */ /* 0x000fe20000410000 */
[-C--:B------:R-:W-:Y:S01]  /*1ad0*/  FFMA.FTZ R74, R18, R194.reuse, R74 ;  /* 0x000000c2124a7223 */ /* 0x080fe2000001004a */
[----:B------:R-:W-:Y:S01]  /*1ae0*/  FADD.FTZ R98, R98, R194 ;  /* 0x000000c262627221 */ /* 0x000fe20000010000 */
[----:B------:R-:W-:Y:S01]  /*1af0*/  FMUL.FTZ R178, R226, R194 ;  /* 0x000000c2e2b27220 */ /* 0x000fe20000410000 */
[----:B------:R-:W-:Y:S01]  /*1b00*/  SHF.L.U32 R194, R185, 0x10, RZ ;  /* 0x00000010b9c27819 */ /* 0x000fe200000006ff */
[----:B------:R-:W-:Y:S01]  /*1b10*/  FADD.FTZ R183, R182, R169 ;  /* 0x000000a9b6b77221 */ /* 0x000fe20000010000 */
[----:B------:R-:W-:Y:S01]  /*1b20*/  FFMA.FTZ R185, R29, R169, R184 ;  /* 0x000000a91db97223 */ /* 0x000fe200000100b8 */
[----:B------:R-:W-:Y:S01]  /*1b30*/  SHF.L.U32 R195, R158, 0x10, RZ ;  /* 0x000000109ec37819 */ /* 0x000fe200000006ff */
[C---:B------:R-:W-:Y:S01]  /*1b40*/  FMUL.FTZ R11, R212.reuse, R11 ;  /* 0x0000000bd40b7220 */ /* 0x040fe20000410000 */
[----:B------:R-:W-:Y:S01]  /*1b50*/  FMUL.FTZ R19, R212, R19 ;  /* 0x00000013d4137220 */ /* 0x000fe20000410000 */
[----:B------:R-:W-:Y:S01]  /*1b60*/  FADD.FTZ R183, R183, R166 ;  /* 0x000000a6b7b77221 */ /* 0x000fe20000010000 */
[C---:B------:R-:W-:Y:S01]  /*1b70*/  PRMT R144, R167.reuse, 0x7632, R144 ;  /* 0x00007632a7907816 */ /* 0x040fe20000000090 */
[----:B------:R-:W-:Y:S01]  /*1b80*/  FFMA.FTZ R185, R10, R166, R185 ;  /* 0x000000a60ab97223 */ /* 0x000fe200000100b9 */
        /* <DEDUP_REMOVED lines=13> */
[----:B------:R-:W-:Y:S01]  /*1c60*/  FFMA.FTZ R56, R0, R171, R56 ;  /* 0x000000ab00387223 */ /* 0x000fe20000010038 */
[----:B------:R-:W-:Y:S01]  /*1c70*/  FADD.FTZ R112, R112, R171 ;  /* 0x000000ab70707221 */ /* 0x000fe20000010000 */
[----:B------:R-:W-:Y:S01]  /*1c80*/  FMUL.FTZ R171, R239, R172 ;  /* 0x000000acefab7220 */ /* 0x000fe20000410000 */
[----:B------:R-:W-:Y:S01]  /*1c90*/  FADD.FTZ R184, R184, R167 ;  /* 0x000000a7b8b87221 */ /* 0x000fe20000010000 */
[----:B------:R-:W-:Y:S01]  /*1ca0*/  FMUL.FTZ R31, R212, R31 ;  /* 0x0000001fd41f7220 */ /* 0x000fe20000410000 */
[----:B------:R-:W-:Y:S01]  /*1cb0*/  FFMA.FTZ R186, R11, R167, R186 ;  /* 0x000000a70bba7223 */ /* 0x000fe200000100ba */
[-C--:B------:R-:W-:Y:S01]  /*1cc0*/  FFMA.FTZ R62, R12, R180.reuse, R62 ;  /* 0x000000b40c3e7223 */ /* 0x080fe2000001003e */
[----:B------:R-:W-:Y:S01]  /*1cd0*/  FADD.FTZ R110, R110, R180 ;  /* 0x000000b46e6e7221 */ /* 0x000fe20000010000 */
[----:B------:R-:W-:Y:S01]  /*1ce0*/  FMUL.FTZ R168, R238, R180 ;  /* 0x000000b4eea87220 */ /* 0x000fe20000410000 */
[-C--:B------:R-:W-:Y:S01]  /*1cf0*/  FFMA.FTZ R134, R20, R196.reuse, R134 ;  /* 0x000000c414867223 */ /* 0x080fe20000010086 */
[----:B------:R-:W-:Y:S01]  /*1d00*/  FADD.FTZ R94, R94, R196 ;  /* 0x000000c45e5e7221 */ /* 0x000fe20000010000 */
[----:B------:R-:W-:Y:S01]  /*1d10*/  FMUL.FTZ R180, R222, R196 ;  /* 0x000000c4deb47220 */ /* 0x000fe20000410000 */
[----:B------:R-:W-:-:S02]  /*1d20*/  IMAD.U32 R196, R187, 0x10000, RZ ;  /* 0x00010000bbc47824 */ /* 0x000fc400078e00ff */
[----:B------:R-:W-:Y:S01]  /*1d30*/  FADD.FTZ R185, R184, R171 ;  /* 0x000000abb8b97221 */ /* 0x000fe20000010000 */
[C---:B------:R-:W-:Y:S01]  /*1d40*/  FFMA.FTZ R187, R31.reuse, R171, R186 ;  /* 0x000000ab1fbb7223 */ /* 0x040fe200000100ba */
[C---:B------:R-:W-:Y:S01]  /*1d50*/  FMUL.FTZ R22, R212.reuse, R22 ;  /* 0x00000016d4167220 */ /* 0x040fe20000410000 */
[----:B------:R-:W-:Y:S01]  /*1d60*/  FFMA.FTZ R61, R31, R172, R61 ;  /* 0x000000ac1f3d7223 */ /* 0x000fe2000001003d */
[----:B------:R-:W-:Y:S01]  /*1d70*/  FADD.FTZ R109, R109, R172 ;  /* 0x000000ac6d6d7221 */ /* 0x000fe20000010000 */
[----:B------:R-:W-:Y:S01]  /*1d80*/  FMUL.FTZ R172, R237, R204 ;  /* 0x000000ccedac7220 */ /* 0x000fe20000410000 */
[----:B------:R-:W-:Y:S01]  /*1d90*/  FADD.FTZ R185, R185, R168 ;  /* 0x000000a8b9b97221 */ /* 0x000fe20000010000 */
[----:B------:R-:W-:Y:S01]  /*1da0*/  FMUL.FTZ R32, R212, R32 ;  /* 0x00000020d4207220 */ /* 0x000fe20000410000 */
[----:B------:R-:W-:Y:S01]  /*1db0*/  FFMA.FTZ R187, R12, R168, R187 ;  /* 0x000000a80cbb7223 */ /* 0x000fe200000100bb */
[----:B------:R-:W-:Y:S01]  /*1dc0*/  SHF.L.U32 R151, R173, 0x10, RZ ;  /* 0x00000010ad977819 */ /* 0x000fe200000006ff */
[-C--:B------:R-:W-:Y:S01]  /*1dd0*/  FFMA.FTZ R130, R22, R199.reuse, R130 ;  /* 0x000000c716827223 */ /* 0x080fe20000010082 */
[----:B------:R-:W-:Y:S01]  /*1de0*/  FADD.FTZ R90, R90, R199 ;  /* 0x000000c75a5a7221 */ /* 0x000fe20000010000 */
[----:B------:R-:W-:Y:S01]  /*1df0*/  FMUL.FTZ R182, R218, R199 ;  /* 0x000000c7dab67220 */ /* 0x000fe20000410000 */
[----:B------:R-:W-:Y:S01]  /*1e00*/  FMUL.FTZ R173, R236, R181 ;  /* 0x000000b5ecad7220 */ /* 0x000fe20000410000 */
[----:B------:R-:W-:Y:S01]  /*1e10*/  SHF.L.U32 R199, R190, 0x10, RZ ;  /* 0x00000010bec77819 */ /* 0x000fe200000006ff */
[----:B------:R-:W-:Y:S01]  /*1e20*/  FADD.FTZ R186, R185, R172 ;  /* 0x000000acb9ba7221 */ /* 0x000fe20000010000 */
[----:B------:R-:W-:Y:S01]  /*1e30*/  FMUL.FTZ R13, R212, R13 ;  /* 0x0000000dd40d7220 */ /* 0x000fe20000410000 */
[----:B------:R-:W-:Y:S01]  /*1e40*/  FFMA.FTZ R190, R32, R172, R187 ;  /* 0x000000ac20be7223 */ /* 0x000fe200000100bb */
[----:B------:R-:W-:Y:S01]  /*1e50*/  FMUL.FTZ R33, R212, R33 ;  /* 0x00000021d4217220 */ /* 0x000fe20000410000 */
[----:B------:R-:W-:Y:S01]  /*1e60*/  FMUL.FTZ R185, R235, R151 ;  /* 0x00000097ebb97220 */ /* 0x000fe20000410000 */
[----:B------:R-:W-:Y:S01]  /*1e70*/  FADD.FTZ R186, R186, R173 ;  /* 0x000000adbaba7221 */ /* 0x000fe20000010000 */
[----:B------:R-:W-:Y:S01]  /*1e80*/  FFMA.FTZ R190, R13, R173, R190 ;  /* 0x000000ad0dbe7223 */ /* 0x000fe200000100be */
[----:B------:R-:W-:Y:S01]  /*1e90*/  FFMA.FTZ R65, R33, R151, R65 ;  /* 0x0000009721417223 */ /* 0x000fe20000010041 */
[----:B------:R-:W-:Y:S01]  /*1ea0*/  FADD.FTZ R105, R105, R151 ;  /* 0x0000009769697221 */ /* 0x000fe20000010000 */
[----:B------:R-:W-:Y:S01]  /*1eb0*/  FADD.FTZ R151, R186, R185 ;  /* 0x000000b9ba977221 */ /* 0x000fe20000010000 */
[----:B------:R-:W-:Y:S01]  /*1ec0*/  FFMA.FTZ R187, R33, R185, R190 ;  /* 0x000000b921bb7223 */ /* 0x000fe200000100be */
[----:B------:R-:W-:Y:S01]  /*1ed0*/  SHF.L.U32 R192, R156, 0x10, RZ ;  /* 0x000000109cc07819 */ /* 0x000fe200000006ff */
[C---:B------:R-:W-:Y:S01]  /*1ee0*/  FMUL.FTZ R17, R212.reuse, R17 ;  /* 0x00000011d4117220 */ /* 0x040fe20000410000 */
[----:B------:R-:W-:Y:S01]  /*1ef0*/  FMUL.FTZ R186, R233, R202 ;  /* 0x000000cae9ba7220 */ /* 0x000fe20000410000 */
[----:B------:R-:W-:Y:S01]  /*1f00*/  FADD.FTZ R151, R151, R174 ;  /* 0x000000ae97977221 */ /* 0x000fe20000010000 */
[----:B------:R-:W-:Y:S01]  /*1f10*/  FMUL.FTZ R34, R212, R34 ;  /* 0x00000022d4227220 */ /* 0x000fe20000410000 */
[----:B------:R-:W-:Y:S01]  /*1f20*/  FFMA.FTZ R187, R14, R174, R187 ;  /* 0x000000ae0ebb7223 */ /* 0x000fe200000100bb */
[----:B------:R-:W-:Y:S01]  /*1f30*/  FFMA.FTZ R63, R32, R204, R63 ;  /* 0x000000cc203f7223 */ /* 0x000fe2000001003f */
[----:B------:R-:W-:Y:S01]  /*1f40*/  FADD.FTZ R111, R111, R204 ;  /* 0x000000cc6f6f7221 */ /* 0x000fe20000010000 */
[----:B------:R-:W-:Y:S01]  /*1f50*/  SHF.L.U32 R204, R177, 0x10, RZ ;  /* 0x00000010b1cc7819 */ /* 0x000fe200000006ff */
[-C--:B------:R-:W-:Y:S01]  /*1f60*/  FFMA.FTZ R72, R17, R192.reuse, R72 ;  /* 0x000000c011487223 */ /* 0x080fe20000010048 */
[----:B------:R-:W-:Y:S01]  /*1f70*/  FADD.FTZ R96, R96, R192 ;  /* 0x000000c060607221 */ /* 0x000fe20000010000 */
[----:B------:R-:W-:Y:S01]  /*1f80*/  FMUL.FTZ R177, R228, R192 ;  /* 0x000000c0e4b17220 */ /* 0x000fe20000410000 */
[----:B------:R-:W-:Y:S01]  /*1f90*/  FADD.FTZ R190, R151, R186 ;  /* 0x000000ba97be7221 */ /* 0x000fe20000010000 */
[----:B------:R-:W-:Y:S01]  /*1fa0*/  FFMA.FTZ R192, R34, R186, R187 ;  /* 0x000000ba22c07223 */ /* 0x000fe200000100bb */
[----:B------:R-:W-:Y:S01]  /*1fb0*/  FMUL.FTZ R23, R212, R23 ;  /* 0x00000017d4177220 */ /* 0x000fe20000410000 */
[----:B------:R-:W-:Y:S01]  /*1fc0*/  FMUL.FTZ R187, R231, R204 ;  /* 0x000000cce7bb7220 */ /* 0x000fe20000410000 */
[----:B------:R-:W-:Y:S01]  /*1fd0*/  FADD.FTZ R190, R190, R175 ;  /* 0x000000afbebe7221 */ /* 0x000fe20000010000 */
[C---:B------:R-:W-:Y:S01]  /*1fe0*/  FMUL.FTZ R35, R212.reuse, R35 ;  /* 0x00000023d4237220 */ /* 0x040fe20000410000 */
[----:B------:R-:W-:Y:S01]  /*1ff0*/  FFMA.FTZ R192, R15, R175, R192 ;  /* 0x000000af0fc07223 */ /* 0x000fe200000100c0 */
[----:B------:R-:W-:Y:S01]  /*2000*/  FMUL.FTZ R21, R212, R21 ;  /* 0x00000015d4157220 */ /* 0x000fe20000410000 */
[-C--:B------:R-:W-:Y:S01]  /*2010*/  FFMA.FTZ R124, R23, R200.reuse, R124 ;  /* 0x000000c8177c7223 */ /* 0x080fe2000001007c */
[----:B------:R-:W-:Y:S01]  /*2020*/  FADD.FTZ R84, R84, R200 ;  /* 0x000000c854547221 */ /* 0x000fe20000010000 */
[----:B------:R-:W-:Y:S01]  /*2030*/  FMUL.FTZ R183, R209, R200 ;  /* 0x000000c8d1b77220 */ /* 0x000fe20000410000 */
[----:B------:R-:W-:Y:S01]  /*2040*/  SHF.L.U32 R200, R191, 0x10, RZ ;  /* 0x00000010bfc87819 */ /* 0x000fe200000006ff */
[----:B------:R-:W-:Y:S01]  /*2050*/  FADD.FTZ R151, R190, R187 ;  /* 0x000000bbbe977221 */ /* 0x000fe20000010000 */
[----:B------:R-:W-:Y:S01]  /*2060*/  FFMA.FTZ R64, R13, R181, R64 ;  /* 0x000000b50d407223 */ /* 0x000fe20000010040 */
[----:B------:R-:W-:Y:S01]  /*2070*/  FADD.FTZ R104, R104, R181 ;  /* 0x000000b568687221 */ /* 0x000fe20000010000 */
[----:B------:R-:W-:Y:S01]  /*2080*/  FFMA.FTZ R191, R35, R187, R192 ;  /* 0x000000bb23bf7223 */ /* 0x000fe200000100c0 */
[----:B------:R-:W-:Y:S01]  /*2090*/  PRMT R147, R156, 0x7632, R147 ;  /* 0x000076329c937816 */ /* 0x000fe20000000093 */
[-C--:B------:R-:W-:Y:S01]  /*20a0*/  FFMA.FTZ R128, R21, R197.reuse, R128 ;  /* 0x000000c515807223 */ /* 0x080fe20000010080 */
[----:B------:R-:W-:Y:S01]  /*20b0*/  FADD.FTZ R88, R88, R197 ;  /* 0x000000c558587221 */ /* 0x000fe20000010000 */
[----:B------:R-:W-:Y:S01]  /*20c0*/  FMUL.FTZ R181, R220, R197 ;  /* 0x000000c5dcb57220 */ /* 0x000fe20000410000 */
[----:B------:R-:W-:Y:S01]  /*20d0*/  SHF.L.U32 R197, R189, 0x10, RZ ;  /* 0x00000010bdc57819 */ /* 0x000fe200000006ff */
[----:B------:R-:W-:Y:S01]  /*20e0*/  FMUL.FTZ R189, R229, R245 ;  /* 0x000000f5e5bd7220 */ /* 0x000fe20000410000 */
[----:B------:R-:W-:Y:S01]  /*20f0*/  FADD.FTZ R190, R151, R176 ;  /* 0x000000b097be7221 */ /* 0x000fe20000010000 */
[----:B------:R-:W-:Y:S01]  /*2100*/  FMUL.FTZ R152, R212, R152 ;  /* 0x00000098d4987220 */ /* 0x000fe20000410000 */
[----:B------:R-:W-:Y:S01]  /*2110*/  FFMA.FTZ R191, R16, R176, R191 ;  /* 0x000000b010bf7223 */ /* 0x000fe200000100bf */
[----:B------:R-:W-:Y:S01]  /*2120*/  SHF.L.U32 R147, R147, 0x10, RZ ;  /* 0x0000001093937819 */ /* 0x000fe200000006ff */
[----:B------:R-:W-:Y:S01]  /*2130*/  FMUL.FTZ R153, R212, R153 ;  /* 0x00000099d4997220 */ /* 0x000fe20000410000 */
[----:B------:R-:W-:Y:S01]  /*2140*/  FFMA.FTZ R67, R34, R202, R67 ;  /* 0x000000ca22437223 */ /* 0x000fe20000010043 */
[----:B------:R-:W-:Y:S01]  /*2150*/  FADD.FTZ R107, R107, R202 ;  /* 0x000000ca6b6b7221 */ /* 0x000fe20000010000 */
[----:B------:R-:W-:Y:S01]  /*2160*/  FADD.FTZ R192, R190, R189 ;  /* 0x000000bdbec07221 */ /* 0x000fe20000010000 */
[----:B------:R-:W-:Y:S01]  /*2170*/  FFMA.FTZ R202, R152, R189, R191 ;  /* 0x000000bd98ca7223 */ /* 0x000fe200000100bf */
[----:B------:R-:W-:Y:S01]  /*2180*/  PRMT R148, R157, 0x7632, R148 ;  /* 0x000076329d947816 */ /* 0x000fe20000000094 */
[-C--:B------:R-:W-:Y:S01]  /*2190*/  FFMA.FTZ R73, R153, R147.reuse, R73 ;  /* 0x0000009399497223 */ /* 0x080fe20000010049 */
[----:B------:R-:W-:Y:S01]  /*21a0*/  FADD.FTZ R97, R97, R147 ;  /* 0x0000009361617221 */ /* 0x000fe20000010000 */
[----:B------:R-:W-:Y:S01]  /*21b0*/  FMUL.FTZ R190, R227, R147 ;  /* 0x00000093e3be7220 */ /* 0x000fe20000410000 */
[----:B------:R-:W-:Y:S01]  /*21c0*/  FADD.FTZ R147, R192, R177 ;  /* 0x000000b1c0937221 */ /* 0x000fe20000010000 */
[----:B------:R-:W-:Y:S01]  /*21d0*/  FFMA.FTZ R192, R17, R177, R202 ;  /* 0x000000b111c07223 */ /* 0x000fe200000100ca */
[----:B------:R-:W-:Y:S01]  /*21e0*/  FMUL.FTZ R154, R212, R154 ;  /* 0x0000009ad49a7220 */ /* 0x000fe20000410000 */
[----:B------:R-:W-:-:S02]  /*21f0*/  IMAD.U32 R148, R148, 0x10000, RZ ;  /* 0x0001000094947824 */ /* 0x000fc400078e00ff */
        /* <DEDUP_REMOVED lines=8> */
[----:B------:R-:W-:Y:S02]  /*2280*/  SHF.L.U32 R149, R149, 0x10, RZ ;  /* 0x0000001095957819 */ /* 0x000fe400000006ff */
[----:B------:R-:W-:Y:S01]  /*2290*/  FADD.FTZ R148, R148, R191 ;  /* 0x000000bf94947221 */ /* 0x000fe20000010000 */
[----:B------:R-:W-:Y:S01]  /*22a0*/  FFMA.FTZ R202, R154, R191, R151 ;  /* 0x000000bf9aca7223 */ /* 0x000fe20000010097 */
[----:B------:R-:W-:Y:S01]  /*22b0*/  FMUL.FTZ R155, R212, R155 ;  /* 0x0000009bd49b7220 */ /* 0x000fe20000410000 */
[----:B------:R-:W-:Y:S01]  /*22c0*/  FMUL.FTZ R192, R223, R149 ;  /* 0x00000095dfc07220 */ /* 0x000fe20000410000 */
[----:B------:R-:W-:Y:S01]  /*22d0*/  FADD.FTZ R147, R148, R179 ;  /* 0x000000b394937221 */ /* 0x000fe20000010000 */
[----:B------:R-:W-:Y:S01]  /*22e0*/  FFMA.FTZ R202, R19, R179, R202 ;  /* 0x000000b313ca7223 */ /* 0x000fe200000100ca */
[----:B------:R-:W-:Y:S01]  /*22f0*/  FMUL.FTZ R156, R212, R252 ;  /* 0x000000fcd49c7220 */ /* 0x000fe20000410000 */
[----:B------:R-:W-:Y:S01]  /*2300*/  FFMA.FTZ R133, R155, R149, R133 ;  /* 0x000000959b857223 */ /* 0x000fe20000010085 */
[----:B------:R-:W-:Y:S01]  /*2310*/  FADD.FTZ R93, R93, R149 ;  /* 0x000000955d5d7221 */ /* 0x000fe20000010000 */
[----:B------:R-:W-:Y:S01]  /*2320*/  FADD.FTZ R147, R147, R192 ;  /* 0x000000c093937221 */ /* 0x000fe20000010000 */
[----:B------:R-:W-:Y:S01]  /*2330*/  FFMA.FTZ R149, R155, R192, R202 ;  /* 0x000000c09b957223 */ /* 0x000fe200000100ca */
[-C--:B------:R-:W-:Y:S01]  /*2340*/  FFMA.FTZ R135, R156, R194.reuse, R135 ;  /* 0x000000c29c877223 */ /* 0x080fe20000010087 */
[----:B------:R-:W-:Y:S01]  /*2350*/  FADD.FTZ R95, R95, R194 ;  /* 0x000000c25f5f7221 */ /* 0x000fe20000010000 */
        /* <DEDUP_REMOVED lines=14> */
[----:B------:R-:W-:Y:S01]  /*2440*/  SHF.L.U32 R202, R145, 0x10, RZ ;  /* 0x0000001091ca7819 */ /* 0x000fe200000006ff */
[----:B------:R-:W-:Y:S01]  /*2450*/  FADD.FTZ R145, R148, R195 ;  /* 0x000000c394917221 */ /* 0x000fe20000010000 */
[----:B------:R-:W-:Y:S01]  /*2460*/  FFMA.FTZ R147, R157, R195, R204 ;  /* 0x000000c39d937223 */ /* 0x000fe200000100cc */
[-C--:B------:R-:W-:Y:S01]  /*2470*/  FFMA.FTZ R131, R158, R196.reuse, R131 ;  /* 0x000000c49e837223 */ /* 0x080fe20000010083 */
[----:B------:R-:W-:Y:S01]  /*2480*/  FADD.FTZ R91, R91, R196 ;  /* 0x000000c45b5b7221 */ /* 0x000fe20000010000 */
[----:B------:R-:W-:Y:S01]  /*2490*/  FMUL.FTZ R196, R210, R196 ;  /* 0x000000c4d2c47220 */ /* 0x000fe20000410000 */
[----:B------:R-:W-:Y:S01]  /*24a0*/  FADD.FTZ R145, R145, R182 ;  /* 0x000000b691917221 */ /* 0x000fe20000010000 */
[----:B------:R-:W-:Y:S01]  /*24b0*/  FFMA.FTZ R147, R22, R182, R147 ;  /* 0x000000b616937223 */ /* 0x000fe20000010093 */
[----:B------:R-:W-:-:S02]  /*24c0*/  FMUL.FTZ R159, R212, R246 ;  /* 0x000000f6d49f7220 */ /* 0x000fc40000410000 */
        /* <DEDUP_REMOVED lines=10> */
[----:B------:R-:W-:Y:S01]  /*2570*/  FFMA.FTZ R147, R159, R197, R204 ;  /* 0x000000c59f937223 */ /* 0x000fe200000100cc */
[----:B------:R-:W-:Y:S01]  /*2580*/  FMUL.FTZ R25, R212, R25 ;  /* 0x00000019d4197220 */ /* 0x000fe20000410000 */
[-C--:B------:R-:W-:Y:S01]  /*2590*/  FFMA.FTZ R127, R160, R199.reuse, R127 ;  /* 0x000000c7a07f7223 */ /* 0x080fe2000001007f */
[----:B------:R-:W-:Y:S01]  /*25a0*/  FADD.FTZ R87, R87, R199 ;  /* 0x000000c757577221 */ /* 0x000fe20000010000 */
[----:B------:R-:W-:Y:S01]  /*25b0*/  FMUL.FTZ R199, R206, R199 ;  /* 0x000000c7cec77220 */ /* 0x000fe20000410000 */
[----:B------:R-:W-:Y:S01]  /*25c0*/  FADD.FTZ R148, R145, R184 ;  /* 0x000000b891947221 */ /* 0x000fe20000010000 */
[----:B------:R-:W-:Y:S01]  /*25d0*/  FFMA.FTZ R147, R24, R184, R147 ;  /* 0x000000b818937223 */ /* 0x000fe20000010093 */
[-C--:B------:R-:W-:Y:S01]  /*25e0*/  FFMA.FTZ R120, R25, R188.reuse, R120 ;  /* 0x000000bc19787223 */ /* 0x080fe20000010078 */
[----:B------:R-:W-:Y:S01]  /*25f0*/  FADD.FTZ R80, R80, R188 ;  /* 0x000000bc50507221 */ /* 0x000fe20000010000 */
[----:B------:R-:W-:Y:S01]  /*2600*/  FMUL.FTZ R188, R205, R188 ;  /* 0x000000bccdbc7220 */ /* 0x000fe20000410000 */
[----:B------:R-:W-:Y:S01]  /*2610*/  FADD.FTZ R145, R148, R199 ;  /* 0x000000c794917221 */ /* 0x000fe20000010000 */
[----:B------:R-:W-:Y:S01]  /*2620*/  FFMA.FTZ R148, R160, R199, R147 ;  /* 0x000000c7a0947223 */ /* 0x000fe20000010093 */
[----:B------:R-:W-:Y:S01]  /*2630*/  FFMA.FTZ R121, R161, R200, R121 ;  /* 0x000000c8a1797223 */ /* 0x000fe20000010079 */
[----:B------:R-:W-:Y:S01]  /*2640*/  FADD.FTZ R81, R81, R200 ;  /* 0x000000c851517221 */ /* 0x000fe20000010000 */
[----:B------:R-:W-:Y:S01]  /*2650*/  FMUL.FTZ R26, R212, R26 ;  /* 0x0000001ad41a7220 */ /* 0x000fe20000410000 */
[----:B------:R-:W-:Y:S01]  /*2660*/  FMUL.FTZ R200, R6, R200 ;  /* 0x000000c806c87220 */ /* 0x000fe20000410000 */
[----:B------:R-:W-:Y:S01]  /*2670*/  FADD.FTZ R145, R145, R188 ;  /* 0x000000bc91917221 */ /* 0x000fe20000010000 */
[----:B------:R-:W-:Y:S01]  /*2680*/  FFMA.FTZ R148, R25, R188, R148 ;  /* 0x000000bc19947223 */ /* 0x000fe20000010094 */
[----:B------:R-:W-:Y:S01]  /*2690*/  FFMA.FTZ R122, R26, R193, R122 ;  /* 0x000000c11a7a7223 */ /* 0x000fe2000001007a */
[----:B------:R-:W-:Y:S01]  /*26a0*/  FADD.FTZ R82, R82, R193 ;  /* 0x000000c152527221 */ /* 0x000fe20000010000 */
[----:B------:R-:W-:Y:S01]  /*26b0*/  FADD.FTZ R204, R145, R200 ;  /* 0x000000c891cc7221 */ /* 0x000fe20000010000 */
[----:B------:R-:W-:-:S02]  /*26c0*/  IMAD.U32 R146, R146, 0x10000, RZ ;  /* 0x0001000092927824 */ /* 0x000fc400078e00ff */
[----:B------:R-:W-:Y:S01]  /*26d0*/  FMUL.FTZ R193, R3, R193 ;  /* 0x000000c103c17220 */ /* 0x000fe20000410000 */
[----:B------:R-:W-:Y:S01]  /*26e0*/  FFMA.FTZ R145, R161, R200, R148 ;  /* 0x000000c8a1917223 */ /* 0x000fe20000010094 */
[----:B------:R-:W-:Y:S01]  /*26f0*/  FMUL.FTZ R27, R212, R27 ;  /* 0x0000001bd41b7220 */ /* 0x000fe20000410000 */
[----:B------:R-:W-:Y:S01]  /*2700*/  FFMA.FTZ R126, R24, R201, R126 ;  /* 0x000000c9187e7223 */ /* 0x000fe2000001007e */
[----:B------:R-:W-:Y:S01]  /*2710*/  FADD.FTZ R86, R86, R201 ;  /* 0x000000c956567221 */ /* 0x000fe20000010000 */
[----:B------:R-:W-:Y:S01]  /*2720*/  FMUL.FTZ R201, R7, R146 ;  /* 0x0000009207c97220 */ /* 0x000fe20000410000 */
[----:B------:R-:W-:Y:S01]  /*2730*/  FADD.FTZ R204, R204, R193 ;  /* 0x000000c1cccc7221 */ /* 0x000fe20000010000 */
[----:B------:R-:W-:Y:S01]  /*2740*/  FFMA.FTZ R145, R26, R193, R145 ;  /* 0x000000c11a917223 */ /* 0x000fe20000010091 */
[----:B------:R-:W-:Y:S01]  /*2750*/  FFMA.FTZ R116, R27, R198, R116 ;  /* 0x000000c61b747223 */ /* 0x000fe20000010074 */
[----:B------:R-:W-:Y:S01]  /*2760*/  FADD.FTZ R76, R76, R198 ;  /* 0x000000c64c4c7221 */ /* 0x000fe20000010000 */
[----:B------:R-:W-:Y:S01]  /*2770*/  FFMA.FTZ R123, R162, R146, R123 ;  /* 0x00000092a27b7223 */ /* 0x000fe2000001007b */
[----:B------:R-:W-:Y:S01]  /*2780*/  FADD.FTZ R83, R83, R146 ;  /* 0x0000009253537221 */ /* 0x000fe20000010000 */
        /* <DEDUP_REMOVED lines=9> */
[----:B------:R-:W-:Y:S01]  /*2820*/  SHF.L.U32 R144, R144, 0x10, RZ ;  /* 0x0000001090907819 */ /* 0x000fe200000006ff */
        /* <DEDUP_REMOVED lines=8> */
[----:B------:R-:W-:Y:S01]  /*28b0*/  FFMA.FTZ R71, R152, R245, R71 ;  /* 0x000000f598477223 */ /* 0x000fe20000010047 */
[----:B------:R-:W-:Y:S01]  /*28c0*/  FADD.FTZ R103, R103, R245 ;  /* 0x000000f567677221 */ /* 0x000fe20000010000 */
[C---:B------:R-:W-:Y:S01]  /*28d0*/  FFMA.FTZ R119, R164.reuse, R144, R119 ;  /* 0x00000090a4777223 */ /* 0x040fe20000010077 */
[----:B------:R-:W-:Y:S01]  /*28e0*/  FADD.FTZ R79, R79, R144 ;  /* 0x000000904f4f7221 */ /* 0x000fe20000010000 */
[----:B------:R-:W-:Y:S01]  /*28f0*/  FADD.FTZ R151, R151, R204 ;  /* 0x000000cc97977221 */ /* 0x000fe20000010000 */
[----:B------:R-:W-:-:S07]  /*2900*/  FFMA.FTZ R245, R164, R204, R145 ;  /* 0x000000cca4f57223 */ /* 0x000fce0000010091 */
.L_x_240:
[----:B------:R-:W-:Y:S05]  /*2910*/  BSYNC B0 ;  /* 0x0000000000007941 */ /* 0x000fea0003800000 */
.L_x_238:
[----:B------:R-:W-:Y:S01]  /*2920*/  LOP3.LUT P3, RZ, R150, 0xff, RZ, 0xc0, !PT ;  /* 0x000000ff96ff7812 */ /* 0x000fe2000786c0ff */
[----:B------:R-:W-:Y:S01]  /*2930*/  UMOV UR6, 0xffffffff ;  /* 0xffffffff00067882 */ /* 0x000fe20000000000 */
[----:B------:R-:W-:Y:S02]  /*2940*/  SHF.R.U32.HI R145, RZ, 0x5, R249 ;  /* 0x00000005ff917819 */ /* 0x000fe400000116f9 */
[----:B------:R-:W-:Y:S02]  /*2950*/  LOP3.LUT P0, RZ, R249, 0x1f, RZ, 0xc0, !PT ;  /* 0x0000001ff9ff7812 */ /* 0x000fe4000780c0ff */
[----:B------:R-:W-:-:S07]  /*2960*/  LOP3.LUT R146, R145, 0x7fffffc, RZ, 0xc0, !PT ;  /* 0x07fffffc91927812 */ /* 0x000fce00078ec0ff */
        /* <DEDUP_REMOVED lines=20> */
.L_x_373:
[----:B------:R-:W3:Y:S01]  /*2ab0*/  S2R R148, SR_CgaCtaId ;  /* 0x0000000000947919 */ /* 0x000ee20000008800 */
[----:B------:R-:W-:Y:S01]  /*2ac0*/  @!P0 LOP3.LUT R145, R145, 0x3, RZ, 0xc0, !PT ;  /* 0x0000000391918812 */ /* 0x000fe200078ec0ff */
[----:B-1----:R-:W-:Y:S01]  /*2ad0*/  FADD.FTZ R144, R245, R251 ;  /* 0x000000fbf5907221 */ /* 0x002fe20000010000 */
[----:B------:R-:W-:Y:S01]  /*2ae0*/  MOV R147, 0x400 ;  /* 0x0000040000937802 */ /* 0x000fe20000000f00 */
[----:B------:R-:W-:Y:S05]  /*2af0*/  WARPSYNC.ALL ;  /* 0x0000000000007948 */ /* 0x000fea0003800000 */
[C---:B-----5:R-:W-:Y:S01]  /*2b00*/  ISETP.GE.AND P4, PT, R217.reuse, 0x1, PT ;  /* 0x00000001d900780c */ /* 0x060fe20003f86270 */
[----:B------:R-:W1:Y:S01]  /*2b10*/  LDC.U8 R252, c[0x0][0x2a0] ;  /* 0x0000a800fffc7b82 */ /* 0x000e620000000000 */
[----:B------:R-:W-:Y:S11]  /*2b20*/  BSSY B0, `(.L_x_242) ;  /* 0x000002a000007945 */ /* 0x000ff60003800000 */
[----:B------:R-:W-:-:S05]  /*2b30*/  @P4 IADD3 R217, R217, -0x1, RZ ;  /* 0xffffffffd9d94810 */ /* 0x000fca0007ffe0ff */
[----:B------:R-:W-:Y:S01]  /*2b40*/  @P4 IMAD R217, R217, R250, RZ ;  /* 0x000000fad9d94224 */ /* 0x000fe200078e02ff */
[----:B---3--:R-:W-:Y:S01]  /*2b50*/  LEA R148, R148, R147, 0x18 ;  /* 0x0000009394947211 */ /* 0x008fe200078ec0ff */
[C---:B------:R-:W-:Y:S02]  /*2b60*/  @!P0 IMAD.IADD R147, R146.reuse, 0x1, R145 ;  /* 0x0000000192938824 */ /* 0x040fe400078e0291 */
[----:B--2---:R-:W-:Y:S01]  /*2b70*/  FADD.FTZ R145, R149, R246 ;  /* 0x000000f695917221 */ /* 0x004fe20000010000 */
[----:B------:R-:W-:Y:S02]  /*2b80*/  @P4 SHF.R.S32.HI R250, RZ, 0x1f, R217 ;  /* 0x0000001ffffa4819 */ /* 0x000fe400000114d9 */
[-C--:B------:R-:W-:Y:S02]  /*2b90*/  LEA R246, R146, R148.reuse, 0x3 ;  /* 0x0000009492f67211 */ /* 0x080fe400078e18ff */
[----:B0-----:R-:W-:Y:S02]  /*2ba0*/  @!P0 LEA R245, R147, R148, 0x3 ;  /* 0x0000009493f58211 */ /* 0x001fe400078e18ff */
[----:B------:R-:W-:Y:S01]  /*2bb0*/  @P4 LEA.HI R247, R250, R217, RZ, 0x3 ;  /* 0x000000d9faf74211 */ /* 0x000fe200078f18ff */
[----:B------:R-:W-:-:S02]  /*2bc0*/  IMAD.MOV.U32 R217, RZ, RZ, RZ ;  /* 0x000000ffffd97224 */ /* 0x000fc400078e00ff */
[----:B------:R-:W-:Y:S01]  /*2bd0*/  @!P0 STS.64 [R245+0x5000], R144 ;  /* 0x00500090f5008388 */ /* 0x000fe20000000a00 */
[----:B------:R-:W-:Y:S01]  /*2be0*/  BAR.SYNC.DEFER_BLOCKING 0x0 ;  /* 0x0000000000007b1d */ /* 0x000fe20000010000 */
[----:B-1----:R-:W-:Y:S02]  /*2bf0*/  ISETP.NE.AND P0, PT, R252, RZ, PT ;  /* 0x000000fffc00720c */ /* 0x002fe40003f05270 */
[----:B------:R-:W-:-:S03]  /*2c00*/  @P4 LEA.HI.SX32 R217, R247, R248, 0x1d ;  /* 0x000000f8f7d94211 */ /* 0x000fc600078feaff */
        /* <DEDUP_REMOVED lines=13> */
[----:B------:R-:W-:Y:S06]  /*2ce0*/  @P2 BRA `(.L_x_243) ;  /* 0x0000000000182947 */ /* 0x000fec0003800000 */
[----:B------:R-:W-:Y:S01]  /*2cf0*/  ISETP.NE.U32.AND P0, PT, R216, RZ, PT ;  /* 0x000000ffd800720c */ /* 0x000fe20003f05070 */
[----:B------:R-:W-:-:S03]  /*2d00*/  HFMA2.MMA R145, -RZ, RZ, 0, 0 ;  /* 0x00000000ff917435 */ /* 0x000fc600000001ff */
[----:B------:R-:W-:-:S13]  /*2d10*/  ISETP.NE.AND.EX P0, PT, R215, RZ, PT, P0 ;  /* 0x000000ffd700720c */ /* 0x000fda0003f05300 */
[----:B------:R-:W-:Y:S05]  /*2d20*/  @!P0 BRA `(.L_x_244) ;  /* 0x0000000000248947 */ /* 0x000fea0003800000 */
[----:B------:R-:W-:Y:S01]  /*2d30*/  SHF.L.U32 R145, R52, 0x10, RZ ;  /* 0x0000001034917819 */ /* 0x000fe200000006ff */
[----:B------:R-:W-:Y:S06]  /*2d40*/  BRA `(.L_x_244) ;  /* 0x00000000001c7947 */ /* 0x000fec0003800000 */
.L_x_243:
[----:B------:R-:W-:Y:S01]  /*2d50*/  ISETP.NE.U32.AND P0, PT, R216, RZ, PT ;  /* 0x000000ffd800720c */ /* 0x000fe20003f05070 */
[----:B------:R-:W-:-:S03]  /*2d60*/  FFMA.FTZ R144, R0, R148, R149 ;  /* 0x0000009400907223 */ /* 0x000fc60000010095 */
[----:B------:R-:W-:Y:S01]  /*2d70*/  ISETP.NE.AND.EX P0, PT, R215, RZ, PT, P0 ;  /* 0x000000ffd700720c */ /* 0x000fe20003f05300 */
[----:B------:R-:W-:-:S04]  /*2d80*/  FADD.FTZ R145, R165, -R144 ;  /* 0x80000090a5917221 */ /* 0x000fc80000010000 */
[----:B------:R-:W-:-:S08]  /*2d90*/  FMUL.FTZ R145, R212, R145 ;  /* 0x00000091d4917220 */ /* 0x000fd00000410000 */
[----:B------:R-:W-:-:S05]  /*2da0*/  @P0 SHF.L.U32 R144, R52, 0x10, RZ ;  /* 0x0000001034900819 */ /* 0x000fca00000006ff */
[----:B------:R-:W-:-:S07]  /*2db0*/  @P0 FADD.FTZ R145, R145, R144 ;  /* 0x0000009091910221 */ /* 0x000fce0000010000 */
.L_x_244:
[----:B------:R-:W-:Y:S05]  /*2dc0*/  BSYNC B0 ;  /* 0x0000000000007941 */ /* 0x000fea0003800000 */
.L_x_242:
        /* <DEDUP_REMOVED lines=15> */
.L_x_246:
[----:B------:R-:W-:-:S04]  /*2ec0*/  FFMA.FTZ R144, R29, R148, R149 ;  /* 0x000000941d907223 */ /* 0x000fc80000010095 */
[--C-:B------:R-:W-:Y:S01]  /*2ed0*/  FADD.FTZ R145, R169, -R144.reuse ;  /* 0x80000090a9917221 */ /* 0x100fe20000010000 */
[----:B------:R-:W-:-:S03]  /*2ee0*/  @P0 PRMT R144, R52, 0x7632, R144 ;  /* 0x0000763234900816 */ /* 0x000fc60000000090 */
[----:B------:R-:W-:Y:S01]  /*2ef0*/  FMUL.FTZ R145, R212, R145 ;  /* 0x00000091d4917220 */ /* 0x000fe20000410000 */
[----:B------:R-:W-:-:S05]  /*2f00*/  @P0 SHF.L.U32 R144, R144, 0x10, RZ ;  /* 0x0000001090900819 */ /* 0x000fca00000006ff */
[----:B------:R-:W-:-:S07]  /*2f10*/  @P0 FADD.FTZ R145, R145, R144 ;  /* 0x0000009091910221 */ /* 0x000fce0000010000 */
.L_x_247:
[----:B------:R-:W-:Y:S05]  /*2f20*/  BSYNC B0 ;  /* 0x0000000000007941 */ /* 0x000fea0003800000 */
.L_x_245:
        /* <DEDUP_REMOVED lines=12> */
.L_x_249:
[----:B------:R-:W-:Y:S01]  /*2ff0*/  FFMA.FTZ R145, R10, R148, R149 ;  /* 0x000000940a917223 */ /* 0x000fe20000010095 */
[----:B------:R-:W-:-:S03]  /*3000*/  @P0 IMAD.U32 R144, R53, 0x10000, RZ ;  /* 0x0001000035900824 */ /* 0x000fc600078e00ff */
[----:B------:R-:W-:-:S04]  /*3010*/  FADD.FTZ R145, R166, -R145 ;  /* 0x80000091a6917221 */ /* 0x000fc80000010000 */
[----:B------:R-:W-:-:S04]  /*3020*/  FMUL.FTZ R145, R212, R145 ;  /* 0x00000091d4917220 */ /* 0x000fc80000410000 */
[----:B------:R-:W-:-:S07]  /*3030*/  @P0 FADD.FTZ R145, R145, R144 ;  /* 0x0000009091910221 */ /* 0x000fce0000010000 */
.L_x_250:
[----:B------:R-:W-:Y:S05]  /*3040*/  BSYNC B0 ;  /* 0x0000000000007941 */ /* 0x000fea0003800000 */
.L_x_248:
        /* <DEDUP_REMOVED lines=13> */
.L_x_252:
[----:B------:R-:W-:Y:S01]  /*3120*/  FFMA.FTZ R145, R30, R148, R149 ;  /* 0x000000941e917223 */ /* 0x000fe20000010095 */
[----:B------:R-:W-:-:S03]  /*3130*/  @P0 PRMT R144, R53, 0x7632, R144 ;  /* 0x0000763235900816 */ /* 0x000fc60000000090 */
[----:B------:R-:W-:Y:S01]  /*3140*/  FADD.FTZ R145, R170, -R145 ;  /* 0x80000091aa917221 */ /* 0x000fe20000010000 */
[----:B------:R-:W-:-:S03]  /*3150*/  @P0 SHF.L.U32 R144, R144, 0x10, RZ ;  /* 0x0000001090900819 */ /* 0x000fc600000006ff */
[----:B------:R-:W-:-:S04]  /*3160*/  FMUL.FTZ R145, R212, R145 ;  /* 0x00000091d4917220 */ /* 0x000fc80000410000 */
[----:B------:R-:W-:-:S07]  /*3170*/  @P0 FADD.FTZ R145, R145, R144 ;  /* 0x0000009091910221 */ /* 0x000fce0000010000 */
.L_x_253:
[----:B------:R-:W-:Y:S05]  /*3180*/  BSYNC B0 ;  /* 0x0000000000007941 */ /* 0x000fea0003800000 */
.L_x_251:
        /* <DEDUP_REMOVED lines=12> */
.L_x_255:
[----:B------:R-:W-:-:S04]  /*3250*/  FFMA.FTZ R144, R11, R148, R149 ;  /* 0x000000940b907223 */ /* 0x000fc80000010095 */
[----:B------:R-:W-:Y:S01]  /*3260*/  FADD.FTZ R145, R167, -R144 ;  /* 0x80000090a7917221 */ /* 0x000fe20000010000 */
[----:B------:R-:W-:-:S03]  /*3270*/  @P0 SHF.L.U32 R144, R54, 0x10, RZ ;  /* 0x0000001036900819 */ /* 0x000fc600000006ff */
[----:B------:R-:W-:-:S04]  /*3280*/  FMUL.FTZ R145, R212, R145 ;  /* 0x00000091d4917220 */ /* 0x000fc80000410000 */
[----:B------:R-:W-:-:S07]  /*3290*/  @P0 FADD.FTZ R145, R145, R144 ;  /* 0x0000009091910221 */ /* 0x000fce0000010000 */
.L_x_256:
[----:B------:R-:W-:Y:S05]  /*32a0*/  BSYNC B0 ;  /* 0x0000000000007941 */ /* 0x000fea0003800000 */
.L_x_254:
        /* <DEDUP_REMOVED lines=13> */
.L_x_258:
[----:B------:R-:W-:-:S04]  /*3380*/  FFMA.FTZ R144, R31, R148, R149 ;  /* 0x000000941f907223 */ /* 0x000fc80000010095 */
[--C-:B------:R-:W-:Y:S01]  /*3390*/  FADD.FTZ R145, R171, -R144.reuse ;  /* 0x80000090ab917221 */ /* 0x100fe20000010000 */
[----:B------:R-:W-:-:S03]  /*33a0*/  @P0 PRMT R144, R54, 0x7632, R144 ;  /* 0x0000763236900816 */ /* 0x000fc60000000090 */
[----:B------:R-:W-:Y:S01]  /*33b0*/  FMUL.FTZ R145, R212, R145 ;  /* 0x00000091d4917220 */ /* 0x000fe20000410000 */
[----:B------:R-:W-:-:S05]  /*33c0*/  @P0 SHF.L.U32 R144, R144, 0x10, RZ ;  /* 0x0000001090900819 */ /* 0x000fca00000006ff */
[----:B------:R-:W-:-:S07]  /*33d0*/  @P0 FADD.FTZ R145, R145, R144 ;  /* 0x0000009091910221 */ /* 0x000fce0000010000 */
.L_x_259:
[----:B------:R-:W-:Y:S05]  /*33e0*/  BSYNC B0 ;  /* 0x0000000000007941 */ /* 0x000fea0003800000 */
.L_x_257:
        /* <DEDUP_REMOVED lines=10> */
[----:B------:R-:W-:Y:S01]  /*3490*/  SHF.L.U32 R145, R55, 0x10, RZ ;  /* 0x0000001037917819 */ /* 0x000fe200000006ff */
[----:B------:R-:W-:Y:S06]  /*34a0*/  BRA `(.L_x_262) ;  /* 0x0000000000147947 */ /* 0x000fec0003800000 */
.L_x_261:
[----:B------:R-:W-:Y:S01]  /*34b0*/  FFMA.FTZ R145, R12, R148, R149 ;  /* 0x000000940c917223 */ /* 0x000fe20000010095 */
[----:B------:R-:W-:-:S03]  /*34c0*/  @P0 SHF.L.U32 R144, R55, 0x10, RZ ;  /* 0x0000001037900819 */ /* 0x000fc600000006ff */
[----:B------:R-:W-:-:S04]  /*34d0*/  FADD.FTZ R145, R168, -R145 ;  /* 0x80000091a8917221 */ /* 0x000fc80000010000 */
[----:B------:R-:W-:-:S04]  /*34e0*/  FMUL.FTZ R145, R212, R145 ;  /* 0x00000091d4917220 */ /* 0x000fc80000410000 */
[----:B------:R-:W-:-:S07]  /*34f0*/  @P0 FADD.FTZ R145, R145, R144 ;  /* 0x0000009091910221 */ /* 0x000fce0000010000 */
.L_x_262:
[----:B------:R-:W-:Y:S05]  /*3500*/  BSYNC B0 ;  /* 0x0000000000007941 */ /* 0x000fea0003800000 */
.L_x_260:
        /* <DEDUP_REMOVED lines=13> */
.L_x_264:
[----:B------:R-:W-:Y:S01]  /*35e0*/  FFMA.FTZ R145, R32, R148, R149 ;  /* 0x0000009420917223 */ /* 0x000fe20000010095 */
[----:B------:R-:W-:-:S03]  /*35f0*/  @P0 PRMT R144, R55, 0x7632, R144 ;  /* 0x0000763237900816 */ /* 0x000fc60000000090 */
[----:B------:R-:W-:Y:S02]  /*3600*/  FADD.FTZ R145, R172, -R145 ;  /* 0x80000091ac917221 */ /* 0x000fe40000010000 */
[----:B------:R-:W-:Y:S02]  /*3610*/  @P0 IMAD.U32 R147, R144, 0x10000, RZ ;  /* 0x0001000090930824 */ /* 0x000fe400078e00ff */
[----:B------:R-:W-:-:S04]  /*3620*/  FMUL.FTZ R150, R212, R145 ;  /* 0x00000091d4967220 */ /* 0x000fc80000410000 */
[----:B------:R-:W-:-:S07]  /*3630*/  @P0 FADD.FTZ R150, R150, R147 ;  /* 0x0000009396960221 */ /* 0x000fce0000010000 */
.L_x_265:
[----:B------:R-:W-:Y:S05]  /*3640*/  BSYNC B0 ;  /* 0x0000000000007941 */ /* 0x000fea0003800000 */
.L_x_263:
[----:B------:R-:W0:Y:S01]  /*3650*/  @P4 LDC R151, c[0x0][0x29c] ;  /* 0x0000a700ff974b82 */ /* 0x000e220000000800 */
[----:B------:R-:W-:Y:S07]  /*3660*/  BSSY B0, `(.L_x_266) ;  /* 0x0000016000007945 */ /* 0x000fee0003800000 */
[----:B------:R-:W1:Y:S08]  /*3670*/  @P1 LDC.64 R146, c[0x0][0x308] ;  /* 0x0000c200ff921b82 */ /* 0x000e700000000a00 */
[----:B------:R-:W2:Y:S01]  /*3680*/  @P4 LDC.64 R144, c[0x0][0x2f8] ;  /* 0x0000be00ff904b82 */ /* 0x000ea20000000a00 */
[----:B0-----:R-:W-:Y:S01]  /*3690*/  @P4 FMUL.FTZ R151, R150, R151 ;  /* 0x0000009796974220 */ /* 0x001fe20000410000 */
[----:B------:R-:W-:-:S04]  /*36a0*/  @P1 F2FP.BF16.F32.PACK_AB R150, RZ, R150 ;  /* 0x00000096ff96123e */ /* 0x000fc800000010ff */
[----:B------:R-:W-:Y:S02]  /*36b0*/  @P4 F2FP.BF16.F32.PACK_AB R151, RZ, R151 ;  /* 0x00000097ff97423e */ /* 0x000fe400000010ff */
[----:B------:R-:W-:Y:S01]  /*36c0*/  @P1 PRMT R139, R139, 0x5410, R150 ;  /* 0x000054108b8b1816 */ /* 0x000fe20000000096 */
[----:B-1----:R-:W-:Y:S01]  /*36d0*/  @P1 IMAD.WIDE.U32 R146, R211, 0x10, R146 ;  /* 0x00000010d3921825 */ /* 0x002fe200078e0092 */
[----:B------:R-:W-:-:S04]  /*36e0*/  @P4 PRMT R143, R143, 0x5410, R151 ;  /* 0x000054108f8f4816 */ /* 0x000fc80000000097 */
[----:B------:R0:W-:Y:S01]  /*36f0*/  @P1 STG.E.128 desc[UR4][R146.64], R136 ;  /* 0x0000008892001986 */ /* 0x0001e2000c101d04 */
[----:B--2---:R-:W-:-:S05]  /*3700*/  @P4 IMAD.WIDE.U32 R144, R217, 0x10, R144 ;  /* 0x00000010d9904825 */ /* 0x004fca00078e0090 */
[----:B------:R0:W-:Y:S01]  /*3710*/  @P4 STG.E.128 desc[UR4][R144.64], R140 ;  /* 0x0000008c90004986 */ /* 0x0001e2000c101d04 */
[----:B------:R-:W-:Y:S05]  /*3720*/  @P2 BRA `(.L_x_267) ;  /* 0x0000000000102947 */ /* 0x000fea0003800000 */
[----:B0-----:R-:W-:Y:S01]  /*3730*/  HFMA2.MMA R145, -RZ, RZ, 0, 0 ;  /* 0x00000000ff917435 */ /* 0x001fe200000001ff */
[----:B------:R-:W-:Y:S10]  /*3740*/  @!P0 BRA `(.L_x_268) ;  /* 0x00000000001c8947 */ /* 0x000ff40003800000 */
[----:B------:R-:W-:Y:S01]  /*3750*/  SHF.L.U32 R145, R48, 0x10, RZ ;  /* 0x0000001030917819 */ /* 0x000fe200000006ff */
[----:B------:R-:W-:Y:S06]  /*3760*/  BRA `(.L_x_268) ;  /* 0x0000000000147947 */ /* 0x000fec0003800000 */
.L_x_267:
[----:B0-----:R-:W-:-:S04]  /*3770*/  FFMA.FTZ R144, R13, R148, R149 ;  /* 0x000000940d907223 */ /* 0x001fc80000010095 */
[----:B------:R-:W-:Y:S01]  /*3780*/  FADD.FTZ R145, R173, -R144 ;  /* 0x80000090ad917221 */ /* 0x000fe20000010000 */
[----:B------:R-:W-:-:S03]  /*3790*/  @P0 SHF.L.U32 R144, R48, 0x10, RZ ;  /* 0x0000001030900819 */ /* 0x000fc600000006ff */
[----:B------:R-:W-:-:S04]  /*37a0*/  FMUL.FTZ R145, R212, R145 ;  /* 0x00000091d4917220 */ /* 0x000fc80000410000 */
[----:B------:R-:W-:-:S07]  /*37b0*/  @P0 FADD.FTZ R145, R145, R144 ;  /* 0x0000009091910221 */ /* 0x000fce0000010000 */
.L_x_268:
[----:B------:R-:W-:Y:S05]  /*37c0*/  BSYNC B0 ;  /* 0x0000000000007941 */ /* 0x000fea0003800000 */
.L_x_266:
        /* <DEDUP_REMOVED lines=10> */
[----:B------:R-:W-:-:S05]  /*3870*/  PRMT R145, R48, 0x7632, R145 ;  /* 0x0000763230917816 */ /* 0x000fca0000000091 */
[----:B------:R-:W-:Y:S01]  /*3880*/  IMAD.U32 R145, R145, 0x10000, RZ ;  /* 0x0001000091917824 */ /* 0x000fe200078e00ff */
[----:B------:R-:W-:Y:S06]  /*3890*/  BRA `(.L_x_271) ;  /* 0x0000000000187947 */ /* 0x000fec0003800000 */
.L_x_270:
[----:B------:R-:W-:-:S04]  /*38a0*/  FFMA.FTZ R144, R33, R148, R149 ;  /* 0x0000009421907223 */ /* 0x000fc80000010095 */
[--C-:B------:R-:W-:Y:S01]  /*38b0*/  FADD.FTZ R145, R185, -R144.reuse ;  /* 0x80000090b9917221 */ /* 0x100fe20000010000 */
[----:B------:R-:W-:-:S03]  /*38c0*/  @P0 PRMT R144, R48, 0x7632, R144 ;  /* 0x0000763230900816 */ /* 0x000fc60000000090 */
[----:B------:R-:W-:Y:S01]  /*38d0*/  FMUL.FTZ R145, R212, R145 ;  /* 0x00000091d4917220 */ /* 0x000fe20000410000 */
[----:B------:R-:W-:-:S05]  /*38e0*/  @P0 SHF.L.U32 R144, R144, 0x10, RZ ;  /* 0x0000001090900819 */ /* 0x000fca00000006ff */
[----:B------:R-:W-:-:S07]  /*38f0*/  @P0 FADD.FTZ R145, R145, R144 ;  /* 0x0000009091910221 */ /* 0x000fce0000010000 */
.L_x_271:
[----:B------:R-:W-:Y:S05]  /*3900*/  BSYNC B0 ;  /* 0x0000000000007941 */ /* 0x000fea0003800000 */
.L_x_269:
        /* <DEDUP_REMOVED lines=12> */
.L_x_273:
[----:B------:R-:W-:Y:S01]  /*39d0*/  FFMA.FTZ R145, R14, R148, R149 ;  /* 0x000000940e917223 */ /* 0x000fe20000010095 */
[----:B------:R-:W-:-:S03]  /*39e0*/  @P0 SHF.L.U32 R144, R49, 0x10, RZ ;  /* 0x0000001031900819 */ /* 0x000fc600000006ff */
[----:B------:R-:W-:-:S04]  /*39f0*/  FADD.FTZ R145, R174, -R145 ;  /* 0x80000091ae917221 */ /* 0x000fc80000010000 */
[----:B------:R-:W-:-:S04]  /*3a00*/  FMUL.FTZ R145, R212, R145 ;  /* 0x00000091d4917220 */ /* 0x000fc80000410000 */
[----:B------:R-:W-:-:S07]  /*3a10*/  @P0 FADD.FTZ R145, R145, R144 ;  /* 0x0000009091910221 */ /* 0x000fce0000010000 */
.L_x_274:
[----:B------:R-:W-:Y:S05]  /*3a20*/  BSYNC B0 ;  /* 0x0000000000007941 */ /* 0x000fea0003800000 */
.L_x_272:
        /* <DEDUP_REMOVED lines=13> */
.L_x_276:
[----:B------:R-:W-:Y:S01]  /*3b00*/  FFMA.FTZ R145, R34, R148, R149 ;  /* 0x0000009422917223 */ /* 0x000fe20000010095 */
[----:B------:R-:W-:-:S03]  /*3b10*/  @P0 PRMT R144, R49, 0x7632, R144 ;  /* 0x0000763231900816 */ /* 0x000fc60000000090 */
[----:B------:R-:W-:Y:S01]  /*3b20*/  FADD.FTZ R145, R186, -R145 ;  /* 0x80000091ba917221 */ /* 0x000fe20000010000 */
[----:B------:R-:W-:-:S03]  /*3b30*/  @P0 SHF.L.U32 R144, R144, 0x10, RZ ;  /* 0x0000001090900819 */ /* 0x000fc600000006ff */
[----:B------:R-:W-:-:S04]  /*3b40*/  FMUL.FTZ R145, R212, R145 ;  /* 0x00000091d4917220 */ /* 0x000fc80000410000 */
[----:B------:R-:W-:-:S07]  /*3b50*/  @P0 FADD.FTZ R145, R145, R144 ;  /* 0x0000009091910221 */ /* 0x000fce0000010000 */
.L_x_277:
[----:B------:R-:W-:Y:S05]  /*3b60*/  BSYNC B0 ;  /* 0x0000000000007941 */ /* 0x000fea0003800000 */
.L_x_275:
        /* <DEDUP_REMOVED lines=12> */
.L_x_279:
[----:B------:R-:W-:-:S04]  /*3c30*/  FFMA.FTZ R144, R15, R148, R149 ;  /* 0x000000940f907223 */ /* 0x000fc80000010095 */
[----:B------:R-:W-:Y:S01]  /*3c40*/  FADD.FTZ R145, R175, -R144 ;  /* 0x80000090af917221 */ /* 0x000fe20000010000 */
[----:B------:R-:W-:-:S03]  /*3c50*/  @P0 IMAD.U32 R144, R50, 0x10000, RZ ;  /* 0x0001000032900824 */ /* 0x000fc600078e00ff */
[----:B------:R-:W-:-:S04]  /*3c60*/  FMUL.FTZ R145, R212, R145 ;  /* 0x00000091d4917220 */ /* 0x000fc80000410000 */
[----:B------:R-:W-:-:S07]  /*3c70*/  @P0 FADD.FTZ R145, R145, R144 ;  /* 0x0000009091910221 */ /* 0x000fce0000010000 */
.L_x_280:
[----:B------:R-:W-:Y:S05]  /*3c80*/  BSYNC B0 ;  /* 0x0000000000007941 */ /* 0x000fea0003800000 */
.L_x_278:
        /* <DEDUP_REMOVED lines=13> */
.L_x_282:
[----:B------:R-:W-:-:S04]  /*3d60*/  FFMA.FTZ R144, R35, R148, R149 ;  /* 0x0000009423907223 */ /* 0x000fc80000010095 */
[--C-:B------:R-:W-:Y:S01]  /*3d70*/  FADD.FTZ R145, R187, -R144.reuse ;  /* 0x80000090bb917221 */ /* 0x100fe20000010000 */
[----:B------:R-:W-:-:S03]  /*3d80*/  @P0 PRMT R144, R50, 0x7632, R144 ;  /* 0x0000763232900816 */ /* 0x000fc60000000090 */
[----:B------:R-:W-:Y:S01]  /*3d90*/  FMUL.FTZ R145, R212, R145 ;  /* 0x00000091d4917220 */ /* 0x000fe20000410000 */
[----:B------:R-:W-:-:S05]  /*3da0*/  @P0 SHF.L.U32 R144, R144, 0x10, RZ ;  /* 0x0000001090900819 */ /* 0x000fca00000006ff */
[----:B------:R-:W-:-:S07]  /*3db0*/  @P0 FADD.FTZ R145, R145, R144 ;  /* 0x0000009091910221 */ /* 0x000fce0000010000 */
.L_x_283:
[----:B------:R-:W-:Y:S05]  /*3dc0*/  BSYNC B0 ;  /* 0x0000000000007941 */ /* 0x000fea0003800000 */
.L_x_281:
        /* <DEDUP_REMOVED lines=12> */
.L_x_285:
[----:B------:R-:W-:Y:S01]  /*3e90*/  FFMA.FTZ R145, R16, R148, R149 ;  /* 0x0000009410917223 */ /* 0x000fe20000010095 */
[----:B------:R-:W-:-:S03]  /*3ea0*/  @P0 SHF.L.U32 R144, R51, 0x10, RZ ;  /* 0x0000001033900819 */ /* 0x000fc600000006ff */
[----:B------:R-:W-:-:S04]  /*3eb0*/  FADD.FTZ R145, R176, -R145 ;  /* 0x80000091b0917221 */ /* 0x000fc80000010000 */
[----:B------:R-:W-:-:S04]  /*3ec0*/  FMUL.FTZ R145, R212, R145 ;  /* 0x00000091d4917220 */ /* 0x000fc80000410000 */
[----:B------:R-:W-:-:S07]  /*3ed0*/  @P0 FADD.FTZ R145, R145, R144 ;  /* 0x0000009091910221 */ /* 0x000fce0000010000 */
.L_x_286:
[----:B------:R-:W-:Y:S05]  /*3ee0*/  BSYNC B0 ;  /* 0x0000000000007941 */ /* 0x000fea0003800000 */
.L_x_284:
        /* <DEDUP_REMOVED lines=13> */
.L_x_288:
[----:B------:R-:W-:-:S04]  /*3fc0*/  FFMA.FTZ R144, R152, R148, R149 ;  /* 0x0000009498907223 */ /* 0x000fc80000010095 */
[--C-:B------:R-:W-:Y:S01]  /*3fd0*/  FADD.FTZ R145, R189, -R144.reuse ;  /* 0x80000090bd917221 */ /* 0x100fe20000010000 */
[----:B------:R-:W-:-:S03]  /*3fe0*/  @P0 PRMT R144, R51, 0x7632, R144 ;  /* 0x0000763233900816 */ /* 0x000fc60000000090 */
[----:B------:R-:W-:Y:S01]  /*3ff0*/  FMUL.FTZ R150, R212, R145 ;  /* 0x00000091d4967220 */ /* 0x000fe20000410000 */
[----:B------:R-:W-:-:S05]  /*4000*/  @P0 SHF.L.U32 R147, R144, 0x10, RZ ;  /* 0x0000001090930819 */ /* 0x000fca00000006ff */
[----:B------:R-:W-:-:S07]  /*4010*/  @P0 FADD.FTZ R150, R150, R147 ;  /* 0x0000009396960221 */ /* 0x000fce0000010000 */
.L_x_289:
[----:B------:R-:W-:Y:S05]  /*4020*/  BSYNC B0 ;  /* 0x0000000000007941 */ /* 0x000fea0003800000 */
.L_x_287:
[----:B------:R-:W0:Y:S01]  /*4030*/  @P4 LDC R151, c[0x0][0x29c] ;  /* 0x0000a700ff974b82 */ /* 0x000e220000000800 */
[----:B------:R-:W-:Y:S01]  /*4040*/  @P4 VIADD R215, R217, 0x80 ;  /* 0x00000080d9d74836 */ /* 0x000fe20000000000 */
[----:B------:R-:W-:Y:S06]  /*4050*/  BSSY B0, `(.L_x_290) ;  /* 0x0000016000007945 */ /* 0x000fec0003800000 */
        /* <DEDUP_REMOVED lines=12> */
[----:B0-----:R-:W-:Y:S01]  /*4120*/  MOV R145, RZ ;  /* 0x000000ff00917202 */ /* 0x001fe20000000f00 */
[----:B------:R-:W-:Y:S06]  /*4130*/  @!P0 BRA `(.L_x_292) ;  /* 0x00000000001c8947 */ /* 0x000fec0003800000 */
[----:B------:R-:W-:Y:S01]  /*4140*/  SHF.L.U32 R145, R44, 0x10, RZ ;  /* 0x000000102c917819 */ /* 0x000fe200000006ff */
[----:B------:R-:W-:Y:S06]  /*4150*/  BRA `(.L_x_292) ;  /* 0x0000000000147947 */ /* 0x000fec0003800000 */
.L_x_291:
[----:B0-----:R-:W-:-:S04]  /*4160*/  FFMA.FTZ R144, R17, R148, R149 ;  /* 0x0000009411907223 */ /* 0x001fc80000010095 */
[----:B------:R-:W-:Y:S01]  /*4170*/  FADD.FTZ R145, R177, -R144 ;  /* 0x80000090b1917221 */ /* 0x000fe20000010000 */
[----:B------:R-:W-:-:S03]  /*4180*/  @P0 SHF.L.U32 R144, R44, 0x10, RZ ;  /* 0x000000102c900819 */ /* 0x000fc600000006ff */
[----:B------:R-:W-:-:S04]  /*4190*/  FMUL.FTZ R145, R212, R145 ;  /* 0x00000091d4917220 */ /* 0x000fc80000410000 */
[----:B------:R-:W-:-:S07]  /*41a0*/  @P0 FADD.FTZ R145, R145, R144 ;  /* 0x0000009091910221 */ /* 0x000fce0000010000 */
.L_x_292:
[----:B------:R-:W-:Y:S05]  /*41b0*/  BSYNC B0 ;  /* 0x0000000000007941 */ /* 0x000fea0003800000 */
.L_x_290:
        /* <DEDUP_REMOVED lines=10> */
[----:B------:R-:W-:-:S05]  /*4260*/  PRMT R145, R44, 0x7632, R145 ;  /* 0x000076322c917816 */ /* 0x000fca0000000091 */
[----:B------:R-:W-:Y:S01]  /*4270*/  IMAD.U32 R145, R145, 0x10000, RZ ;  /* 0x0001000091917824 */ /* 0x000fe200078e00ff */
[----:B------:R-:W-:Y:S06]  /*4280*/  BRA `(.L_x_295) ;  /* 0x0000000000187947 */ /* 0x000fec0003800000 */
.L_x_294:
[----:B------:R-:W-:Y:S01]  /*4290*/  FFMA.FTZ R145, R153, R148, R149 ;  /* 0x0000009499917223 */ /* 0x000fe20000010095 */
[----:B------:R-:W-:-:S03]  /*42a0*/  @P0 PRMT R144, R44, 0x7632, R144 ;  /* 0x000076322c900816 */ /* 0x000fc60000000090 */
[----:B------:R-:W-:Y:S01]  /*42b0*/  FADD.FTZ R145, R190, -R145 ;  /* 0x80000091be917221 */ /* 0x000fe20000010000 */
[----:B------:R-:W-:-:S03]  /*42c0*/  @P0 SHF.L.U32 R144, R144, 0x10, RZ ;  /* 0x0000001090900819 */ /* 0x000fc600000006ff */
[----:B------:R-:W-:-:S04]  /*42d0*/  FMUL.FTZ R145, R212, R145 ;  /* 0x00000091d4917220 */ /* 0x000fc80000410000 */
[----:B------:R-:W-:-:S07]  /*42e0*/  @P0 FADD.FTZ R145, R145, R144 ;  /* 0x0000009091910221 */ /* 0x000fce0000010000 */
.L_x_295:
[----:B------:R-:W-:Y:S05]  /*42f0*/  BSYNC B0 ;  /* 0x0000000000007941 */ /* 0x000fea0003800000 */
.L_x_293:
        /* <DEDUP_REMOVED lines=12> */
.L_x_297:
[----:B------:R-:W-:Y:S01]  /*43c0*/  FFMA.FTZ R145, R18, R148, R149 ;  /* 0x0000009412917223 */ /* 0x000fe20000010095 */
[----:B------:R-:W-:-:S03]  /*43d0*/  @P0 SHF.L.U32 R144, R45, 0x10, RZ ;  /* 0x000000102d900819 */ /* 0x000fc600000006ff */
[----:B------:R-:W-:-:S04]  /*43e0*/  FADD.FTZ R145, R178, -R145 ;  /* 0x80000091b2917221 */ /* 0x000fc80000010000 */
[----:B------:R-:W-:-:S04]  /*43f0*/  FMUL.FTZ R145, R212, R145 ;  /* 0x00000091d4917220 */ /* 0x000fc80000410000 */
[----:B------:R-:W-:-:S07]  /*4400*/  @P0 FADD.FTZ R145, R145, R144 ;  /* 0x0000009091910221 */ /* 0x000fce0000010000 */
.L_x_298:
[----:B------:R-:W-:Y:S05]  /*4410*/  BSYNC B0 ;  /* 0x0000000000007941 */ /* 0x000fea0003800000 */
.L_x_296:
        /* <DEDUP_REMOVED lines=13> */
.L_x_300:
[----:B------:R-:W-:-:S04]  /*44f0*/  FFMA.FTZ R144, R154, R148, R149 ;  /* 0x000000949a907223 */ /* 0x000fc80000010095 */
[--C-:B------:R-:W-:Y:S01]  /*4500*/  FADD.FTZ R145, R191, -R144.reuse ;  /* 0x80000090bf917221 */ /* 0x100fe20000010000 */
[----:B------:R-:W-:-:S03]  /*4510*/  @P0 PRMT R144, R45, 0x7632, R144 ;  /* 0x000076322d900816 */ /* 0x000fc60000000090 */
[----:B------:R-:W-:Y:S01]  /*4520*/  FMUL.FTZ R145, R212, R145 ;  /* 0x00000091d4917220 */ /* 0x000fe20000410000 */
[----:B------:R-:W-:-:S05]  /*4530*/  @P0 SHF.L.U32 R144, R144, 0x10, RZ ;  /* 0x0000001090900819 */ /* 0x000fca00000006ff */
[----:B------:R-:W-:-:S07]  /*4540*/  @P0 FADD.FTZ R145, R145, R144 ;  /* 0x0000009091910221 */ /* 0x000fce0000010000 */
.L_x_301:
[----:B------:R-:W-:Y:S05]  /*4550*/  BSYNC B0 ;  /* 0x0000000000007941 */ /* 0x000fea0003800000 */
.L_x_299:
        /* <DEDUP_REMOVED lines=12> */
.L_x_303:
[----:B------:R-:W-:-:S04]  /*4620*/  FFMA.FTZ R144, R19, R148, R149 ;  /* 0x0000009413907223 */ /* 0x000fc80000010095 */
[----:B------:R-:W-:Y:S01]  /*4630*/  FADD.FTZ R145, R179, -R144 ;  /* 0x80000090b3917221 */ /* 0x000fe20000010000 */
[----:B------:R-:W-:-:S03]  /*4640*/  @P0 IMAD.U32 R144, R46, 0x10000, RZ ;  /* 0x000100002e900824 */ /* 0x000fc600078e00ff */
[----:B------:R-:W-:-:S04]  /*4650*/  FMUL.FTZ R145, R212, R145 ;  /* 0x00000091d4917220 */ /* 0x000fc80000410000 */
[----:B------:R-:W-:-:S07]  /*4660*/  @P0 FADD.FTZ R145, R145, R144 ;  /* 0x0000009091910221 */ /* 0x000fce0000010000 */
.L_x_304:
[----:B------:R-:W-:Y:S05]  /*4670*/  BSYNC B0 ;  /* 0x0000000000007941 */ /* 0x000fea0003800000 */
.L_x_302:
        /* <DEDUP_REMOVED lines=13> */
.L_x_306:
[----:B------:R-:W-:Y:S01]  /*4750*/  FFMA.FTZ R145, R155, R148, R149 ;  /* 0x000000949b917223 */ /* 0x000fe20000010095 */
[----:B------:R-:W-:-:S03]  /*4760*/  @P0 PRMT R144, R46, 0x7632, R144 ;  /* 0x000076322e900816 */ /* 0x000fc60000000090 */
[----:B------:R-:W-:Y:S01]  /*4770*/  FADD.FTZ R145, R192, -R145 ;  /* 0x80000091c0917221 */ /* 0x000fe20000010000 */
[----:B------:R-:W-:-:S03]  /*4780*/  @P0 SHF.L.U32 R144, R144, 0x10, RZ ;  /* 0x0000001090900819 */ /* 0x000fc600000006ff */
[----:B------:R-:W-:-:S04]  /*4790*/  FMUL.FTZ R145, R212, R145 ;  /* 0x00000091d4917220 */ /* 0x000fc80000410000 */
[----:B------:R-:W-:-:S07]  /*47a0*/  @P0 FADD.FTZ R145, R145, R144 ;  /* 0x0000009091910221 */ /* 0x000fce0000010000 */
.L_x_307:
[----:B------:R-:W-:Y:S05]  /*47b0*/  BSYNC B0 ;  /* 0x0000000000007941 */ /* 0x000fea0003800000 */
.L_x_305:
        /* <DEDUP_REMOVED lines=12> */
.L_x_309:
[----:B------:R-:W-:Y:S01]  /*4880*/  FFMA.FTZ R145, R20, R148, R149 ;  /* 0x0000009414917223 */ /* 0x000fe20000010095 */
[----:B------:R-:W-:-:S03]  /*4890*/  @P0 SHF.L.U32 R144, R47, 0x10, RZ ;  /* 0x000000102f900819 */ /* 0x000fc600000006ff */
[----:B------:R-:W-:-:S04]  /*48a0*/  FADD.FTZ R145, R180, -R145 ;  /* 0x80000091b4917221 */ /* 0x000fc80000010000 */
[----:B------:R-:W-:-:S04]  /*48b0*/  FMUL.FTZ R145, R212, R145 ;  /* 0x00000091d4917220 */ /* 0x000fc80000410000 */
[----:B------:R-:W-:-:S07]  /*48c0*/  @P0 FADD.FTZ R145, R145, R144 ;  /* 0x0000009091910221 */ /* 0x000fce0000010000 */
.L_x_310:
[----:B------:R-:W-:Y:S05]  /*48d0*/  BSYNC B0 ;  /* 0x0000000000007941 */ /* 0x000fea0003800000 */
.L_x_308:
        /* <DEDUP_REMOVED lines=13> */
.L_x_312:
[----:B------:R-:W-:Y:S01]  /*49b0*/  FFMA.FTZ R145, R156, R148, R149 ;  /* 0x000000949c917223 */ /* 0x000fe20000010095 */
[----:B------:R-:W-:-:S03]  /*49c0*/  @P0 PRMT R144, R47, 0x7632, R144 ;  /* 0x000076322f900816 */ /* 0x000fc60000000090 */
[----:B------:R-:W-:Y:S01]  /*49d0*/  FADD.FTZ R145, R194, -R145 ;  /* 0x80000091c2917221 */ /* 0x000fe20000010000 */
[----:B------:R-:W-:-:S03]  /*49e0*/  @P0 SHF.L.U32 R147, R144, 0x10, RZ ;  /* 0x0000001090930819 */ /* 0x000fc600000006ff */
[----:B------:R-:W-:-:S04]  /*49f0*/  FMUL.FTZ R150, R212, R145 ;  /* 0x00000091d4967220 */ /* 0x000fc80000410000 */
[----:B------:R-:W-:-:S07]  /*4a00*/  @P0 FADD.FTZ R150, R150, R147 ;  /* 0x0000009396960221 */ /* 0x000fce0000010000 */
.L_x_313:
[----:B------:R-:W-:Y:S05]  /*4a10*/  BSYNC B0 ;  /* 0x0000000000007941 */ /* 0x000fea0003800000 */
.L_x_311:
        /* <DEDUP_REMOVED lines=9> */
[----:B------:R-:W-:-:S03]  /*4ab0*/  @P4 PRMT R143, R143, 0x5410, R151 ;  /* 0x000054108f8f4816 */ /* 0x000fc60000000097 */
[----:B------:R-:W-:Y:S01]  /*4ac0*/  @P4 VIADD R213, R217, 0x100 ;  /* 0x00000100d9d54836 */ /* 0x000fe20000000000 */
[----:B------:R0:W-:Y:S03]  /*4ad0*/  @P1 STG.E.128 desc[UR4][R144.64], R136 ;  /* 0x0000008890001986 */ /* 0x0001e6000c101d04 */
[----:B--2---:R-:W-:-:S05]  /*4ae0*/  @P4 IMAD.WIDE.U32 R146, R213, 0x10, R146 ;  /* 0x00000010d5924825 */ /* 0x004fca00078e0092 */
[----:B------:R0:W-:Y:S01]  /*4af0*/  @P4 STG.E.128 desc[UR4][R146.64], R140 ;  /* 0x0000008c92004986 */ /* 0x0001e2000c101d04 */
[----:B------:R-:W-:Y:S05]  /*4b00*/  @P2 BRA `(.L_x_315) ;  /* 0x0000000000102947 */ /* 0x000fea0003800000 */
[----:B0-----:R-:W-:Y:S01]  /*4b10*/  HFMA2.MMA R145, -RZ, RZ, 0, 0 ;  /* 0x00000000ff917435 */ /* 0x001fe200000001ff */
[----:B------:R-:W-:Y:S10]  /*4b20*/  @!P0 BRA `(.L_x_316) ;  /* 0x00000000001c8947 */ /* 0x000ff40003800000 */
[----:B------:R-:W-:Y:S01]  /*4b30*/  SHF.L.U32 R145, R40, 0x10, RZ ;  /* 0x0000001028917819 */ /* 0x000fe200000006ff */
[----:B------:R-:W-:Y:S06]  /*4b40*/  BRA `(.L_x_316) ;  /* 0x0000000000147947 */ /* 0x000fec0003800000 */
.L_x_315:
[----:B0-----:R-:W-:-:S04]  /*4b50*/  FFMA.FTZ R144, R21, R148, R149 ;  /* 0x0000009415907223 */ /* 0x001fc80000010095 */
[----:B------:R-:W-:Y:S01]  /*4b60*/  FADD.FTZ R145, R181, -R144 ;  /* 0x80000090b5917221 */ /* 0x000fe20000010000 */
[----:B------:R-:W-:-:S03]  /*4b70*/  @P0 SHF.L.U32 R144, R40, 0x10, RZ ;  /* 0x0000001028900819 */ /* 0x000fc600000006ff */
[----:B------:R-:W-:-:S04]  /*4b80*/  FMUL.FTZ R145, R212, R145 ;  /* 0x00000091d4917220 */ /* 0x000fc80000410000 */
[----:B------:R-:W-:-:S07]  /*4b90*/  @P0 FADD.FTZ R145, R145, R144 ;  /* 0x0000009091910221 */ /* 0x000fce0000010000 */
.L_x_316:
[----:B------:R-:W-:Y:S05]  /*4ba0*/  BSYNC B0 ;  /* 0x0000000000007941 */ /* 0x000fea0003800000 */
.L_x_314:
        /* <DEDUP_REMOVED lines=13> */
.L_x_318:
[----:B------:R-:W-:-:S04]  /*4c80*/  FFMA.FTZ R144, R157, R148, R149 ;  /* 0x000000949d907223 */ /* 0x000fc80000010095 */
[--C-:B------:R-:W-:Y:S01]  /*4c90*/  FADD.FTZ R145, R195, -R144.reuse ;  /* 0x80000090c3917221 */ /* 0x100fe20000010000 */
[----:B------:R-:W-:-:S03]  /*4ca0*/  @P0 PRMT R144, R40, 0x7632, R144 ;  /* 0x0000763228900816 */ /* 0x000fc60000000090 */
[----:B------:R-:W-:Y:S01]  /*4cb0*/  FMUL.FTZ R145, R212, R145 ;  /* 0x00000091d4917220 */ /* 0x000fe20000410000 */
[----:B------:R-:W-:-:S05]  /*4cc0*/  @P0 SHF.L.U32 R144, R144, 0x10, RZ ;  /* 0x0000001090900819 */ /* 0x000fca00000006ff */
[----:B------:R-:W-:-:S07]  /*4cd0*/  @P0 FADD.FTZ R145, R145, R144 ;  /* 0x0000009091910221 */ /* 0x000fce0000010000 */
.L_x_319:
[----:B------:R-:W-:Y:S05]  /*4ce0*/  BSYNC B0 ;  /* 0x0000000000007941 */ /* 0x000fea0003800000 */
.L_x_317:
        /* <DEDUP_REMOVED lines=12> */
.L_x_321:
[----:B------:R-:W-:Y:S01]  /*4db0*/  FFMA.FTZ R145, R22, R148, R149 ;  /* 0x0000009416917223 */ /* 0x000fe20000010095 */
[----:B------:R-:W-:-:S03]  /*4dc0*/  @P0 SHF.L.U32 R144, R41, 0x10, RZ ;  /* 0x0000001029900819 */ /* 0x000fc600000006ff */
[----:B------:R-:W-:-:S04]  /*4dd0*/  FADD.FTZ R145, R182, -R145 ;  /* 0x80000091b6917221 */ /* 0x000fc80000010000 */
[----:B------:R-:W-:-:S04]  /*4de0*/  FMUL.FTZ R145, R212, R145 ;  /* 0x00000091d4917220 */ /* 0x000fc80000410000 */
[----:B------:R-:W-:-:S07]  /*4df0*/  @P0 FADD.FTZ R145, R145, R144 ;  /* 0x0000009091910221 */ /* 0x000fce0000010000 */
.L_x_322:
[----:B------:R-:W-:Y:S05]  /*4e00*/  BSYNC B0 ;  /* 0x0000000000007941 */ /* 0x000fea0003800000 */
.L_x_320:
        /* <DEDUP_REMOVED lines=13> */
.L_x_324:
[----:B------:R-:W-:Y:S01]  /*4ee0*/  FFMA.FTZ R145, R158, R148, R149 ;  /* 0x000000949e917223 */ /* 0x000fe20000010095 */
[----:B------:R-:W-:-:S03]  /*4ef0*/  @P0 PRMT R144, R41, 0x7632, R144 ;  /* 0x0000763229900816 */ /* 0x000fc60000000090 */
[----:B------:R-:W-:Y:S01]  /*4f00*/  FADD.FTZ R145, R196, -R145 ;  /* 0x80000091c4917221 */ /* 0x000fe20000010000 */
[----:B------:R-:W-:-:S03]  /*4f10*/  @P0 SHF.L.U32 R144, R144, 0x10, RZ ;  /* 0x0000001090900819 */ /* 0x000fc600000006ff */
[----:B------:R-:W-:-:S04]  /*4f20*/  FMUL.FTZ R145, R212, R145 ;  /* 0x00000091d4917220 */ /* 0x000fc80000410000 */
[----:B------:R-:W-:-:S07]  /*4f30*/  @P0 FADD.FTZ R145, R145, R144 ;  /* 0x0000009091910221 */ /* 0x000fce0000010000 */
.L_x_325:
[----:B------:R-:W-:Y:S05]  /*4f40*/  BSYNC B0 ;  /* 0x0000000000007941 */ /* 0x000fea0003800000 */
.L_x_323:
        /* <DEDUP_REMOVED lines=12> */
.L_x_327:
[----:B------:R-:W-:-:S04]  /*5010*/  FFMA.FTZ R144, R23, R148, R149 ;  /* 0x0000009417907223 */ /* 0x000fc80000010095 */
[----:B------:R-:W-:Y:S01]  /*5020*/  FADD.FTZ R145, R183, -R144 ;  /* 0x80000090b7917221 */ /* 0x000fe20000010000 */
[----:B------:R-:W-:-:S03]  /*5030*/  @P0 IMAD.U32 R144, R42, 0x10000, RZ ;  /* 0x000100002a900824 */ /* 0x000fc600078e00ff */
[----:B------:R-:W-:-:S04]  /*5040*/  FMUL.FTZ R145, R212, R145 ;  /* 0x00000091d4917220 */ /* 0x000fc80000410000 */
[----:B------:R-:W-:-:S07]  /*5050*/  @P0 FADD.FTZ R145, R145, R144 ;  /* 0x0000009091910221 */ /* 0x000fce0000010000 */
.L_x_328:
[----:B------:R-:W-:Y:S05]  /*5060*/  BSYNC B0 ;  /* 0x0000000000007941 */ /* 0x000fea0003800000 */
.L_x_326:
        /* <DEDUP_REMOVED lines=13> */
.L_x_330:
[----:B------:R-:W-:-:S04]  /*5140*/  FFMA.FTZ R144, R159, R148, R149 ;  /* 0x000000949f907223 */ /* 0x000fc80000010095 */
[--C-:B------:R-:W-:Y:S01]  /*5150*/  FADD.FTZ R145, R197, -R144.reuse ;  /* 0x80000090c5917221 */ /* 0x100fe20000010000 */
[----:B------:R-:W-:-:S03]  /*5160*/  @P0 PRMT R144, R42, 0x7632, R144 ;  /* 0x000076322a900816 */ /* 0x000fc60000000090 */
[----:B------:R-:W-:Y:S01]  /*5170*/  FMUL.FTZ R145, R212, R145 ;  /* 0x00000091d4917220 */ /* 0x000fe20000410000 */
[----:B------:R-:W-:-:S05]  /*5180*/  @P0 SHF.L.U32 R144, R144, 0x10, RZ ;  /* 0x0000001090900819 */ /* 0x000fca00000006ff */
[----:B------:R-:W-:-:S07]  /*5190*/  @P0 FADD.FTZ R145, R145, R144 ;  /* 0x0000009091910221 */ /* 0x000fce0000010000 */
.L_x_331:
[----:B------:R-:W-:Y:S05]  /*51a0*/  BSYNC B0 ;  /* 0x0000000000007941 */ /* 0x000fea0003800000 */
.L_x_329:
        /* <DEDUP_REMOVED lines=12> */
.L_x_333:
[----:B------:R-:W-:Y:S01]  /*5270*/  FFMA.FTZ R145, R24, R148, R149 ;  /* 0x0000009418917223 */ /* 0x000fe20000010095 */
[----:B------:R-:W-:-:S03]  /*5280*/  @P0 SHF.L.U32 R144, R43, 0x10, RZ ;  /* 0x000000102b900819 */ /* 0x000fc600000006ff */
[----:B------:R-:W-:-:S04]  /*5290*/  FADD.FTZ R145, R184, -R145 ;  /* 0x80000091b8917221 */ /* 0x000fc80000010000 */
[----:B------:R-:W-:-:S04]  /*52a0*/  FMUL.FTZ R145, R212, R145 ;  /* 0x00000091d4917220 */ /* 0x000fc80000410000 */
[----:B------:R-:W-:-:S07]  /*52b0*/  @P0 FADD.FTZ R145, R145, R144 ;  /* 0x0000009091910221 */ /* 0x000fce0000010000 */
.L_x_334:
[----:B------:R-:W-:Y:S05]  /*52c0*/  BSYNC B0 ;  /* 0x0000000000007941 */ /* 0x000fea0003800000 */
.L_x_332:
        /* <DEDUP_REMOVED lines=13> */
.L_x_336:
[----:B------:R-:W-:-:S04]  /*53a0*/  FFMA.FTZ R144, R160, R148, R149 ;  /* 0x00000094a0907223 */ /* 0x000fc80000010095 */
[--C-:B------:R-:W-:Y:S01]  /*53b0*/  FADD.FTZ R145, R199, -R144.reuse ;  /* 0x80000090c7917221 */ /* 0x100fe20000010000 */
[----:B------:R-:W-:-:S03]  /*53c0*/  @P0 PRMT R144, R43, 0x7632, R144 ;  /* 0x000076322b900816 */ /* 0x000fc60000000090 */
[----:B------:R-:W-:Y:S01]  /*53d0*/  FMUL.FTZ R150, R212, R145 ;  /* 0x00000091d4967220 */ /* 0x000fe20000410000 */
[----:B------:R-:W-:-:S05]  /*53e0*/  @P0 SHF.L.U32 R147, R144, 0x10, RZ ;  /* 0x0000001090930819 */ /* 0x000fca00000006ff */
[----:B------:R-:W-:-:S07]  /*53f0*/  @P0 FADD.FTZ R150, R150, R147 ;  /* 0x0000009396960221 */ /* 0x000fce0000010000 */
.L_x_337:
[----:B------:R-:W-:Y:S05]  /*5400*/  BSYNC B0 ;  /* 0x0000000000007941 */ /* 0x000fea0003800000 */
.L_x_335:
        /* <DEDUP_REMOVED lines=10> */
[----:B------:R-:W-:Y:S02]  /*54b0*/  @P4 IADD3 R213, R217, 0x180, RZ ;  /* 0x00000180d9d54810 */ /* 0x000fe40007ffe0ff */
[----:B------:R-:W-:Y:S02]  /*54c0*/  @P4 PRMT R143, R143, 0x5410, R151 ;  /* 0x000054108f8f4816 */ /* 0x000fe40000000097 */
        /* <DEDUP_REMOVED lines=8> */
.L_x_339:
[----:B0-----:R-:W-:Y:S01]  /*5550*/  FFMA.FTZ R145, R25, R148, R149 ;  /* 0x0000009419917223 */ /* 0x001fe20000010095 */
[----:B------:R-:W-:-:S03]  /*5560*/  @P0 SHF.L.U32 R144, R36, 0x10, RZ ;  /* 0x0000001024900819 */ /* 0x000fc600000006ff */
[----:B------:R-:W-:-:S04]  /*5570*/  FADD.FTZ R145, R188, -R145 ;  /* 0x80000091bc917221 */ /* 0x000fc80000010000 */
[----:B------:R-:W-:-:S04]  /*5580*/  FMUL.FTZ R145, R212, R145 ;  /* 0x00000091d4917220 */ /* 0x000fc80000410000 */
[----:B------:R-:W-:-:S07]  /*5590*/  @P0 FADD.FTZ R145, R145, R144 ;  /* 0x0000009091910221 */ /* 0x000fce0000010000 */
.L_x_340:
[----:B------:R-:W-:Y:S05]  /*55a0*/  BSYNC B0 ;  /* 0x0000000000007941 */ /* 0x000fea0003800000 */
.L_x_338:
        /* <DEDUP_REMOVED lines=13> */
.L_x_342:
[----:B------:R-:W-:Y:S01]  /*5680*/  FFMA.FTZ R145, R161, R148, R149 ;  /* 0x00000094a1917223 */ /* 0x000fe20000010095 */
[----:B------:R-:W-:-:S03]  /*5690*/  @P0 PRMT R144, R36, 0x7632, R144 ;  /* 0x0000763224900816 */ /* 0x000fc60000000090 */
[----:B------:R-:W-:Y:S01]  /*56a0*/  FADD.FTZ R145, R200, -R145 ;  /* 0x80000091c8917221 */ /* 0x000fe20000010000 */
[----:B------:R-:W-:-:S03]  /*56b0*/  @P0 SHF.L.U32 R144, R144, 0x10, RZ ;  /* 0x0000001090900819 */ /* 0x000fc600000006ff */
[----:B------:R-:W-:-:S04]  /*56c0*/  FMUL.FTZ R145, R212, R145 ;  /* 0x00000091d4917220 */ /* 0x000fc80000410000 */
[----:B------:R-:W-:-:S07]  /*56d0*/  @P0 FADD.FTZ R145, R145, R144 ;  /* 0x0000009091910221 */ /* 0x000fce0000010000 */
.L_x_343:
[----:B------:R-:W-:Y:S05]  /*56e0*/  BSYNC B0 ;  /* 0x0000000000007941 */ /* 0x000fea0003800000 */
.L_x_341:
        /* <DEDUP_REMOVED lines=12> */
.L_x_345:
[----:B------:R-:W-:-:S04]  /*57b0*/  FFMA.FTZ R144, R26, R148, R149 ;  /* 0x000000941a907223 */ /* 0x000fc80000010095 */
[----:B------:R-:W-:Y:S01]  /*57c0*/  FADD.FTZ R145, R193, -R144 ;  /* 0x80000090c1917221 */ /* 0x000fe20000010000 */
[----:B------:R-:W-:-:S03]  /*57d0*/  @P0 IMAD.U32 R144, R37, 0x10000, RZ ;  /* 0x0001000025900824 */ /* 0x000fc600078e00ff */
[----:B------:R-:W-:-:S04]  /*57e0*/  FMUL.FTZ R145, R212, R145 ;  /* 0x00000091d4917220 */ /* 0x000fc80000410000 */
[----:B------:R-:W-:-:S07]  /*57f0*/  @P0 FADD.FTZ R145, R145, R144 ;  /* 0x0000009091910221 */ /* 0x000fce0000010000 */
.L_x_346:
[----:B------:R-:W-:Y:S05]  /*5800*/  BSYNC B0 ;  /* 0x0000000000007941 */ /* 0x000fea0003800000 */
.L_x_344:
        /* <DEDUP_REMOVED lines=13> */
.L_x_348:
[----:B------:R-:W-:-:S04]  /*58e0*/  FFMA.FTZ R144, R162, R148, R149 ;  /* 0x00000094a2907223 */ /* 0x000fc80000010095 */
[--C-:B------:R-:W-:Y:S01]  /*58f0*/  FADD.FTZ R145, R201, -R144.reuse ;  /* 0x80000090c9917221 */ /* 0x100fe20000010000 */
[----:B------:R-:W-:-:S03]  /*5900*/  @P0 PRMT R144, R37, 0x7632, R144 ;  /* 0x0000763225900816 */ /* 0x000fc60000000090 */
[----:B------:R-:W-:Y:S01]  /*5910*/  FMUL.FTZ R145, R212, R145 ;  /* 0x00000091d4917220 */ /* 0x000fe20000410000 */
[----:B------:R-:W-:-:S05]  /*5920*/  @P0 SHF.L.U32 R144, R144, 0x10, RZ ;  /* 0x0000001090900819 */ /* 0x000fca00000006ff */
[----:B------:R-:W-:-:S07]  /*5930*/  @P0 FADD.FTZ R145, R145, R144 ;  /* 0x0000009091910221 */ /* 0x000fce0000010000 */
.L_x_349:
[----:B------:R-:W-:Y:S05]  /*5940*/  BSYNC B0 ;  /* 0x0000000000007941 */ /* 0x000fea0003800000 */
.L_x_347:
        /* <DEDUP_REMOVED lines=12> */
.L_x_351:
[----:B------:R-:W-:Y:S01]  /*5a10*/  FFMA.FTZ R145, R27, R148, R149 ;  /* 0x000000941b917223 */ /* 0x000fe20000010095 */
[----:B------:R-:W-:-:S03]  /*5a20*/  @P0 SHF.L.U32 R144, R38, 0x10, RZ ;  /* 0x0000001026900819 */ /* 0x000fc600000006ff */
[----:B------:R-:W-:-:S04]  /*5a30*/  FADD.FTZ R145, R198, -R145 ;  /* 0x80000091c6917221 */ /* 0x000fc80000010000 */
[----:B------:R-:W-:-:S04]  /*5a40*/  FMUL.FTZ R145, R212, R145 ;  /* 0x00000091d4917220 */ /* 0x000fc80000410000 */
[----:B------:R-:W-:-:S07]  /*5a50*/  @P0 FADD.FTZ R145, R145, R144 ;  /* 0x0000009091910221 */ /* 0x000fce0000010000 */
.L_x_352:
[----:B------:R-:W-:Y:S05]  /*5a60*/  BSYNC B0 ;  /* 0x0000000000007941 */ /* 0x000fea0003800000 */
.L_x_350:
        /* <DEDUP_REMOVED lines=13> */
.L_x_354:
[----:B------:R-:W-:Y:S01]  /*5b40*/  FFMA.FTZ R145, R163, R148, R149 ;  /* 0x00000094a3917223 */ /* 0x000fe20000010095 */
[----:B------:R-:W-:-:S03]  /*5b50*/  @P0 PRMT R144, R38, 0x7632, R144 ;  /* 0x0000763226900816 */ /* 0x000fc60000000090 */
[----:B------:R-:W-:Y:S01]  /*5b60*/  FADD.FTZ R145, R202, -R145 ;  /* 0x80000091ca917221 */ /* 0x000fe20000010000 */
[----:B------:R-:W-:-:S03]  /*5b70*/  @P0 SHF.L.U32 R144, R144, 0x10, RZ ;  /* 0x0000001090900819 */ /* 0x000fc600000006ff */
[----:B------:R-:W-:-:S04]  /*5b80*/  FMUL.FTZ R145, R212, R145 ;  /* 0x00000091d4917220 */ /* 0x000fc80000410000 */
[----:B------:R-:W-:-:S07]  /*5b90*/  @P0 FADD.FTZ R145, R145, R144 ;  /* 0x0000009091910221 */ /* 0x000fce0000010000 */
.L_x_355:
[----:B------:R-:W-:Y:S05]  /*5ba0*/  BSYNC B0 ;  /* 0x0000000000007941 */ /* 0x000fea0003800000 */
.L_x_353:
        /* <DEDUP_REMOVED lines=12> */
.L_x_357:
[----:B------:R-:W-:-:S04]  /*5c70*/  FFMA.FTZ R144, R28, R148, R149 ;  /* 0x000000941c907223 */ /* 0x000fc80000010095 */
[----:B------:R-:W-:Y:S01]  /*5c80*/  FADD.FTZ R145, R203, -R144 ;  /* 0x80000090cb917221 */ /* 0x000fe20000010000 */
[----:B------:R-:W-:-:S03]  /*5c90*/  @P0 SHF.L.U32 R144, R39, 0x10, RZ ;  /* 0x0000001027900819 */ /* 0x000fc600000006ff */
[----:B------:R-:W-:-:S04]  /*5ca0*/  FMUL.FTZ R145, R212, R145 ;  /* 0x00000091d4917220 */ /* 0x000fc80000410000 */
[----:B------:R-:W-:-:S07]  /*5cb0*/  @P0 FADD.FTZ R145, R145, R144 ;  /* 0x0000009091910221 */ /* 0x000fce0000010000 */
.L_x_358:
[----:B------:R-:W-:Y:S05]  /*5cc0*/  BSYNC B0 ;  /* 0x0000000000007941 */ /* 0x000fea0003800000 */
.L_x_356:
        /* <DEDUP_REMOVED lines=13> */
.L_x_360:
[----:B------:R-:W-:Y:S01]  /*5da0*/  FFMA.FTZ R149, R164, R148, R149 ;  /* 0x00000094a4957223 */ /* 0x000fe20000010095 */
[----:B------:R-:W-:-:S03]  /*5db0*/  @P0 PRMT R144, R39, 0x7632, R144 ;  /* 0x0000763227900816 */ /* 0x000fc60000000090 */
[----:B------:R-:W-:Y:S02]  /*5dc0*/  FADD.FTZ R149, R204, -R149 ;  /* 0x80000095cc957221 */ /* 0x000fe40000010000 */
[----:B------:R-:W-:Y:S02]  /*5dd0*/  @P0 IMAD.U32 R144, R144, 0x10000, RZ ;  /* 0x0001000090900824 */ /* 0x000fe400078e00ff */
[----:B------:R-:W-:-:S04]  /*5de0*/  FMUL.FTZ R149, R212, R149 ;  /* 0x00000095d4957220 */ /* 0x000fc80000410000 */
[----:B------:R-:W-:-:S07]  /*5df0*/  @P0 FADD.FTZ R149, R149, R144 ;  /* 0x0000009095950221 */ /* 0x000fce0000010000 */
.L_x_361:
[----:B------:R-:W-:Y:S05]  /*5e00*/  BSYNC B0 ;  /* 0x0000000000007941 */ /* 0x000fea0003800000 */
.L_x_359:
[----:B------:R-:W0:Y:S01]  /*5e10*/  @P4 LDC R148, c[0x0][0x29c] ;  /* 0x0000a700ff944b82 */ /* 0x000e220000000800 */
[----:B------:R-:W-:Y:S02]  /*5e20*/  @P1 IADD3 R211, R211, 0x200, RZ ;  /* 0x00000200d3d31810 */ /* 0x000fe40007ffe0ff */
[----:B------:R-:W-:Y:S02]  /*5e30*/  @P4 IADD3 R217, R217, 0x200, RZ ;  /* 0x00000200d9d94810 */ /* 0x000fe40007ffe0ff */
[----:B------:R-:W-:Y:S02]  /*5e40*/  IADD3 R2, R2, UR12, RZ ;  /* 0x0000000c02027c10 */ /* 0x000fe4000fffe0ff */
[----:B------:R-:W-:Y:S01]  /*5e50*/  SEL R150, RZ, 0x1, P3 ;  /* 0x00000001ff967807 */ /* 0x000fe20001800000 */
[----:B------:R-:W1:Y:S01]  /*5e60*/  @P1 LDC.64 R144, c[0x0][0x308] ;  /* 0x0000c200ff901b82 */ /* 0x000e620000000a00 */
[----:B------:R-:W-:-:S07]  /*5e70*/  ISETP.GE.AND P0, PT, R2, UR13, PT ;  /* 0x0000000d02007c0c */ /* 0x000fce000bf06270 */
        /* <DEDUP_REMOVED lines=10> */
[----:B------:R-:W-:Y:S05]  /*5f20*/  @!P0 BRA `(.L_x_362) ;  /* 0xffffffa800c48947 */ /* 0x000fea000383ffff */
.L_x_237:
[----:B------:R-:W1:Y:S01]  /*5f30*/  S2UR UR6, SR_CTAID.X ;  /* 0x00000000000679c3 */ /* 0x000e620000002500 */
[----:B------:R-:W-:-:S07]  /*5f40*/  LOP3.LUT R7, R249, 0x7f, RZ, 0xc0, !PT ;  /* 0x0000007ff9077812 */ /* 0x000fce00078ec0ff */
[----:B------:R-:W2:Y:S08]  /*5f50*/  LDC.64 R2, c[0x0][0x2d0] ;  /* 0x0000b400ff027b82 */ /* 0x000eb00000000a00 */
[----:B------:R-:W3:Y:S01]  /*5f60*/  LDC.64 R4, c[0x0][0x2d8] ;  /* 0x0000b600ff047b82 */ /* 0x000ee20000000a00 */
[----:B-1----:R-:W-:Y:S01]  /*5f70*/  LEA.HI R0, R249, UR6, RZ, 0x19 ;  /* 0x00000006f9007c11 */ /* 0x002fe2000f8fc8ff */
[----:B------:R-:W-:-:S04]  /*5f80*/  ULDC UR6, c[0x0][0x218] ;  /* 0x0000860000067ab9 */ /* 0x000fc80000000800 */
[----:B------:R-:W-:-:S05]  /*5f90*/  IMAD R0, R0, UR6, RZ ;  /* 0x0000000600007c24 */ /* 0x000fca000f8e02ff */
[----:B------:R-:W-:-:S05]  /*5fa0*/  LEA.HI R7, R0, R7, RZ, 0x1d ;  /* 0x0000000700077211 */ /* 0x000fca00078fe8ff */
[----:B--2---:R-:W-:-:S04]  /*5fb0*/  IMAD.WIDE.U32 R2, R7, 0x20, R2 ;  /* 0x0000002007027825 */ /* 0x004fc800078e0002 */
[----:B---3--:R-:W-:Y:S01]  /*5fc0*/  IMAD.WIDE.U32 R4, R7, 0x20, R4 ;  /* 0x0000002007047825 */ /* 0x008fe200078e0004 */
        /* <DEDUP_REMOVED lines=21> */
.L_x_241:
[----:B------:R-:W-:Y:S01]  /*6120*/  MOV R148, 0x10 ;  /* 0x0000001000947802 */ /* 0x000fe20000000f00 */
[----:B------:R-:W-:Y:S01]  /*6130*/  IMAD.MOV.U32 R147, RZ, RZ, 0x1f ;  /* 0x0000001fff937424 */ /* 0x000fe200078e00ff */
[----:B------:R-:W-:-:S07]  /*6140*/  MOV R144, 0xffffffff ;  /* 0xffffffff00907802 */ /* 0x000fce0000000f00 */
[----:B-----5:R-:W-:Y:S05]  /*6150*/  WARPSYNC.COLLECTIVE R144, `(.L_x_363) ;  /* 0x0000000090087348 */ /* 0x020fea0003c00000 */
[----:B------:R0:W1:Y:S02]  /*6160*/  SHFL.DOWN P1, R246, R151, R148, R147 ;  /* 0x0800009497f67389 */ /* 0x0000640000020093 */
[----:B01---5:R-:W-:Y:S01]  /*6170*/  ENDCOLLECTIVE ;  /* 0x000000000000791b */ /* 0x023fe20003800000 */
.L_x_363:
[----:B------:R-:W-:Y:S01]  /*6180*/  FADD.FTZ R149, R246, R151 ;  /* 0x00000097f6957221 */ /* 0x000fe20000010000 */
[----:B------:R-:W-:-:S07]  /*6190*/  MOV R151, R245 ;  /* 0x000000f500977202 */ /* 0x000fce0000000f00 */
[----:B------:R-:W-:Y:S05]  /*61a0*/  WARPSYNC.COLLECTIVE R144, `(.L_x_364) ;  /* 0x0000000090087348 */ /* 0x000fea0003c00000 */
[----:B------:R0:W1:Y:S02]  /*61b0*/  SHFL.DOWN P1, R246, R151, R148, R147 ;  /* 0x0800009497f67389 */ /* 0x0000640000020093 */
[----:B01----:R-:W-:Y:S01]  /*61c0*/  ENDCOLLECTIVE ;  /* 0x000000000000791b */ /* 0x003fe20003800000 */
.L_x_364:
[----:B------:R-:W-:Y:S01]  /*61d0*/  MOV R151, R149 ;  /* 0x0000009500977202 */ /* 0x000fe20000000f00 */
[----:B------:R-:W-:Y:S01]  /*61e0*/  IMAD.MOV.U32 R148, RZ, RZ, 0x8 ;  /* 0x00000008ff947424 */ /* 0x000fe200078e00ff */
[----:B------:R-:W-:-:S07]  /*61f0*/  MOV R150, R246 ;  /* 0x000000f600967202 */ /* 0x000fce0000000f00 */
[----:B------:R-:W-:Y:S05]  /*6200*/  WARPSYNC.COLLECTIVE R144, `(.L_x_365) ;  /* 0x0000000090087348 */ /* 0x000fea0003c00000 */
[----:B------:R0:W1:Y:S02]  /*6210*/  SHFL.DOWN P1, R246, R151, R148, R147 ;  /* 0x0800009497f67389 */ /* 0x0000640000020093 */
[----:B01----:R-:W-:Y:S01]  /*6220*/  ENDCOLLECTIVE ;  /* 0x000000000000791b */ /* 0x003fe20003800000 */
.L_x_365:
[----:B------:R-:W-:-:S05]  /*6230*/  FADD.FTZ R251, R150, R245 ;  /* 0x000000f596fb7221 */ /* 0x000fca0000010000 */
[----:B------:R-:W-:Y:S01]  /*6240*/  MOV R151, R251 ;  /* 0x000000fb00977202 */ /* 0x000fe20000000f00 */
[----:B------:R-:W-:-:S07]  /*6250*/  FADD.FTZ R150, R149, R246 ;  /* 0x000000f695967221 */ /* 0x000fce0000010000 */
[----:B------:R-:W-:Y:S05]  /*6260*/  WARPSYNC.COLLECTIVE R144, `(.L_x_366) ;  /* 0x0000000090087348 */ /* 0x000fea0003c00000 */
[----:B------:R0:W1:Y:S02]  /*6270*/  SHFL.DOWN P1, R246, R151, R148, R147 ;  /* 0x0800009497f67389 */ /* 0x0000640000020093 */
[----:B01----:R-:W-:Y:S01]  /*6280*/  ENDCOLLECTIVE ;  /* 0x000000000000791b */ /* 0x003fe20003800000 */
.L_x_366:
[----:B------:R-:W-:Y:S01]  /*6290*/  HFMA2.MMA R148, -RZ, RZ, 0, 2.384185791015625e-07 ;  /* 0x00000004ff947435 */ /* 0x000fe200000001ff */
[----:B------:R-:W-:Y:S02]  /*62a0*/  MOV R151, R150 ;  /* 0x0000009600977202 */ /* 0x000fe40000000f00 */
[----:B------:R-:W-:-:S08]  /*62b0*/  MOV R252, R246 ;  /* 0x000000f600fc7202 */ /* 0x000fd00000000f00 */
[----:B------:R-:W-:Y:S05]  /*62c0*/  WARPSYNC.COLLECTIVE R144, `(.L_x_367) ;  /* 0x0000000090087348 */ /* 0x000fea0003c00000 */
[----:B------:R0:W1:Y:S02]  /*62d0*/  SHFL.DOWN P1, R246, R151, R148, R147 ;  /* 0x0800009497f67389 */ /* 0x0000640000020093 */
[----:B01----:R-:W-:Y:S01]  /*62e0*/  ENDCOLLECTIVE ;  /* 0x000000000000791b */ /* 0x003fe20003800000 */
.L_x_367:
[----:B------:R-:W-:-:S04]  /*62f0*/  FADD.FTZ R252, R251, R252 ;  /* 0x000000fcfbfc7221 */ /* 0x000fc80000010000 */
[----:B------:R-:W-:Y:S02]  /*6300*/  IMAD.MOV.U32 R151, RZ, RZ, R252 ;  /* 0x000000ffff977224 */ /* 0x000fe400078e00fc */
[----:B------:R-:W-:-:S07]  /*6310*/  FADD.FTZ R247, R150, R246 ;  /* 0x000000f696f77221 */ /* 0x000fce0000010000 */
[----:B------:R-:W-:Y:S05]  /*6320*/  WARPSYNC.COLLECTIVE R144, `(.L_x_368) ;  /* 0x0000000090087348 */ /* 0x000fea0003c00000 */
[----:B------:R0:W1:Y:S02]  /*6330*/  SHFL.DOWN P1, R246, R151, R148, R147 ;  /* 0x0800009497f67389 */ /* 0x0000640000020093 */
[----:B01----:R-:W-:Y:S01]  /*6340*/  ENDCOLLECTIVE ;  /* 0x000000000000791b */ /* 0x003fe20003800000 */
.L_x_368:
[----:B------:R-:W-:Y:S01]  /*6350*/  HFMA2.MMA R148, -RZ, RZ, 0, 1.1920928955078125e-07 ;  /* 0x00000002ff947435 */ /* 0x000fe200000001ff */
[----:B------:R-:W-:Y:S02]  /*6360*/  MOV R151, R247 ;  /* 0x000000f700977202 */ /* 0x000fe40000000f00 */
[----:B------:R-:W-:-:S08]  /*6370*/  MOV R149, R246 ;  /* 0x000000f600957202 */ /* 0x000fd00000000f00 */
[----:B------:R-:W-:Y:S05]  /*6380*/  WARPSYNC.COLLECTIVE R144, `(.L_x_369) ;  /* 0x0000000090087348 */ /* 0x000fea0003c00000 */
[----:B------:R0:W1:Y:S02]  /*6390*/  SHFL.DOWN P1, R246, R151, R148, R147 ;  /* 0x0800009497f67389 */ /* 0x0000640000020093 */
[----:B01----:R-:W-:Y:S01]  /*63a0*/  ENDCOLLECTIVE ;  /* 0x000000000000791b */ /* 0x003fe20003800000 */
.L_x_369:
[----:B------:R-:W-:-:S05]  /*63b0*/  FADD.FTZ R252, R252, R149 ;  /* 0x00000095fcfc7221 */ /* 0x000fca0000010000 */
[----:B------:R-:W-:Y:S01]  /*63c0*/  MOV R151, R252 ;  /* 0x000000fc00977202 */ /* 0x000fe20000000f00 */
[----:B------:R-:W-:-:S07]  /*63d0*/  FADD.FTZ R245, R247, R246 ;  /* 0x000000f6f7f57221 */ /* 0x000fce0000010000 */
[----:B------:R-:W-:Y:S05]  /*63e0*/  WARPSYNC.COLLECTIVE R144, `(.L_x_370) ;  /* 0x0000000090087348 */ /* 0x000fea0003c00000 */
[----:B------:R0:W1:Y:S02]  /*63f0*/  SHFL.DOWN P1, R246, R151, R148, R147 ;  /* 0x0800009497f67389 */ /* 0x0000640000020093 */
[----:B01----:R-:W-:Y:S01]  /*6400*/  ENDCOLLECTIVE ;  /* 0x000000000000791b */ /* 0x003fe20003800000 */
.L_x_370:
[----:B------:R-:W-:Y:S01]  /*6410*/  HFMA2.MMA R148, -RZ, RZ, 0, 5.9604644775390625e-08 ;  /* 0x00000001ff947435 */ /* 0x000fe200000001ff */
[----:B------:R-:W-:Y:S01]  /*6420*/  MOV R151, R245 ;  /* 0x000000f500977202 */ /* 0x000fe20000000f00 */
[----:B------:R-:W-:-:S09]  /*6430*/  IMAD.MOV.U32 R149, RZ, RZ, R246 ;  /* 0x000000ffff957224 */ /* 0x000fd200078e00f6 */
[----:B------:R-:W-:Y:S05]  /*6440*/  WARPSYNC.COLLECTIVE R144, `(.L_x_371) ;  /* 0x0000000090087348 */ /* 0x000fea0003c00000 */
[----:B------:R0:W1:Y:S02]  /*6450*/  SHFL.DOWN P1, R246, R151, R148, R147 ;  /* 0x0800009497f67389 */ /* 0x0000640000020093 */
[----:B01----:R-:W-:Y:S01]  /*6460*/  ENDCOLLECTIVE ;  /* 0x000000000000791b */ /* 0x003fe20003800000 */
.L_x_371:
[----:B------:R-:W-:-:S05]  /*6470*/  FADD.FTZ R149, R252, R149 ;  /* 0x00000095fc957221 */ /* 0x000fca0000010000 */
[----:B------:R-:W-:Y:S02]  /*6480*/  MOV R151, R149 ;  /* 0x0000009500977202 */ /* 0x000fe40000000f00 */
[----:B------:R-:W-:-:S07]  /*6490*/  MOV R251, R246 ;  /* 0x000000f600fb7202 */ /* 0x000fce0000000f00 */
[----:B------:R-:W-:Y:S05]  /*64a0*/  WARPSYNC.COLLECTIVE R144, `(.L_x_372) ;  /* 0x0000000090087348 */ /* 0x000fea0003c00000 */
[----:B------:R0:W1:Y:S02]  /*64b0*/  SHFL.DOWN P1, R246, R151, R148, R147 ;  /* 0x0800009497f67389 */ /* 0x0000640000020093 */
[----:B01----:R-:W-:Y:S01]  /*64c0*/  ENDCOLLECTIVE ;  /* 0x000000000000791b */ /* 0x003fe20003800000 */
.L_x_372:
[----:B------:R-:W-:Y:S05]  /*64d0*/  BRA `(.L_x_373) ;  /* 0xffffffc400747947 */ /* 0x000fea000383ffff */
.L_x_374:
        /* <DEDUP_REMOVED lines=10> */
.L_x_16473:


//--------------------- .text._ZN10layer_norm13ln_bwd_kernelINS_13Kernel_traitsI13__nv_bfloat16S2_S2_S2_fjLj5120ELj1ELj1ELj4ELj16ENS_18Kernel_traits_baseILj5120ES2_S2_S2_S2_fjLj128EEEEELb0ELb1ELb0ELb0EEEvNS_9BwdParamsE --------------------------
	.section	.text._ZN10layer_norm13ln_bwd_kernelINS_13Kernel_traitsI13__nv_bfloat16S2_S2_S2_fjLj5120ELj1ELj1ELj4ELj16ENS_18Kernel_traits_baseILj5120ES2_S2_S2_S2_fjLj128EEEEELb0ELb1ELb0ELb0EEEvNS_9BwdParamsE,"ax",@progbits
	.align	128
        .global         _ZN10layer_norm13ln_bwd_kernelINS_13Kernel_traitsI13__nv_bfloat16S2_S2_S2_fjLj5120ELj1ELj1ELj4ELj16ENS_18Kernel_traits_baseILj5120ES2_S2_S2_S2_fjLj128EEEEELb0ELb1ELb0ELb0EEEvNS_9BwdParamsE
        .type           _ZN10layer_norm13ln_bwd_kernelINS_13Kernel_traitsI13__nv_bfloat16S2_S2_S2_fjLj5120ELj1ELj1ELj4ELj16ENS_18Kernel_traits_baseILj5120ES2_S2_S2_S2_fjLj128EEEEELb0ELb1ELb0ELb0EEEvNS_9BwdParamsE,@function
        .size           _ZN10layer_norm13ln_bwd_kernelINS_13Kernel_traitsI13__nv_bfloat16S2_S2_S2_fjLj5120ELj1ELj1ELj4ELj16ENS_18Kernel_traits_baseILj5120ES2_S2_S2_S2_fjLj128EEEEELb0ELb1ELb0ELb0EEEvNS_9BwdParamsE,(.L_x_16474 - _ZN10layer_norm13ln_bwd_kernelINS_13Kernel_traitsI13__nv_bfloat16S2_S2_S2_fjLj5120ELj1ELj1ELj4ELj16ENS_18Kernel_traits_baseILj5120ES2_S2_S2_S2_fjLj128EEEEELb0ELb1ELb0ELb0EEEvNS_9BwdParamsE)
        .other          _ZN10layer_norm13ln_bwd_kernelINS_13Kernel_traitsI13__nv_bfloat16S2_S2_S2_fjLj5120ELj1ELj1ELj4ELj16ENS_18Kernel_traits_baseILj5120ES2_S2_S2_S2_fjLj128EEEEELb0ELb1ELb0ELb0EEEvNS_9BwdParamsE,@"STO_CUDA_ENTRY STV_DEFAULT"
_ZN10layer_norm13ln_bwd_kernelINS_13Kernel_traitsI13__nv_bfloat16S2_S2_S2_fjLj5120ELj1ELj1ELj4ELj16ENS_18Kernel_traits_baseILj5120ES2_S2_S2_S2_fjLj128EEEEELb0ELb1ELb0ELb0EEEvNS_9BwdParamsE:
.text._ZN10layer_norm13ln_bwd_kernelINS_13Kernel_traitsI13__nv_bfloat16S2_S2_S2_fjLj5120ELj1ELj1ELj4ELj16ENS_18Kernel_traits_baseILj5120ES2_S2_S2_S2_fjLj128EEEEELb0ELb1ELb0ELb0EEEvNS_9BwdParamsE:
[----:B------:R-:W0:Y:S01]  /*0000*/  LDC R1, c[0x0][0x28] ;  /* 0x00000a00ff017b82 */ /* 0x000e220000000800 */
[----:B------:R-:W1:Y:S01]  /*0010*/  S2R R142, SR_TID.X ;  /* 0x00000000008e7919 */ /* 0x000e620000002100 */
[----:B------:R-:W-:-:S06]  /*0020*/  ULDC UR4, c[0x0][0x218] ;  /* 0x0000860000047ab9 */ /* 0x000fcc0000000800 */
[----:B------:R-:W2:Y:S01]  /*0030*/  S2UR UR6, SR_CTAID.X ;  /* 0x00000000000679c3 */ /* 0x000ea20000002500 */
        /* <DEDUP_REMOVED lines=12> */
[----:B------:R-:W-:Y:S01]  /*0100*/  ULDC.64 UR18, c[0x0][0x210] ;  /* 0x0000840000127ab9 */ /* 0x000fe20000000a00 */
[----:B0-----:R-:W-:-:S02]  /*0110*/  IADD3 R1, R1, -0x128, RZ ;  /* 0xfffffed801017810 */ /* 0x001fc40007ffe0ff */
[----:B-1----:R-:W-:-:S04]  /*0120*/  LOP3.LUT R242, R142, 0x7f, RZ, 0xc0, !PT ;  /* 0x0000007f8ef27812 */ /* 0x002fc800078ec0ff */
        /* <DEDUP_REMOVED lines=8> */
[----:B------:R-:W-:-:S02]  /*01b0*/  CS2R R52, SRZ ;  /* 0x0000000000347805 */ /* 0x000fc4000001ff00 */
[----:B------:R-:W-:Y:S02]  /*01c0*/  CS2R R54, SRZ ;  /* 0x0000000000367805 */ /* 0x000fe4000001ff00 */
[----:B------:R-:W-:Y:S02]  /*01d0*/  CS2R R56, SRZ ;  /* 0x0000000000387805 */ /* 0x000fe4000001ff00 */
[----:B------:R-:W-:Y:S01]  /*01e0*/  P2R R243, PR, RZ, 0x20 ;  /* 0x00000020fff37803 */ /* 0x000fe20000000000 */
[----:B------:R-:W0:Y:S08]  /*01f0*/  @P0 LDC.64 R2, c[0x0][0x260] ;  /* 0x00009800ff020b82 */ /* 0x000e300000000a00 */
[----:B------:R-:W1:Y:S08]  /*0200*/  @P0 LDC.64 R28, c[0x0][0x278] ;  /* 0x00009e00ff1c0b82 */ /* 0x000e700000000a00 */
[----:B------:R-:W3:Y:S08]  /*0210*/  @P1 LDC.64 R30, c[0x0][0x260] ;  /* 0x00009800ff1e1b82 */ /* 0x000ef00000000a00 */
[----:B------:R-:W4:Y:S01]  /*0220*/  @P1 LDC.64 R34, c[0x0][0x278] ;  /* 0x00009e00ff221b82 */ /* 0x000f220000000a00 */
[----:B0-----:R-:W-:-:S05]  /*0230*/  @P0 IMAD.WIDE.U32 R2, R51, 0x10, R2 ;  /* 0x0000001033020825 */ /* 0x001fca00078e0002 */
[----:B------:R2:W5:Y:S02]  /*0240*/  @P0 LDG.E.128 R152, desc[UR4][R2.64] ;  /* 0x0000000402980981 */ /* 0x000564000c1e1d00 */
[----:B------:R-:W0:Y:S01]  /*0250*/  @P2 LDC.64 R38, c[0x0][0x260] ;  /* 0x00009800ff262b82 */ /* 0x000e220000000a00 */
[C---:B-1----:R-:W-:Y:S01]  /*0260*/  @P0 IMAD.WIDE.U32 R28, R51.reuse, 0x10, R28 ;  /* 0x00000010331c0825 */ /* 0x042fe200078e001c */
[----:B------:R-:W-:Y:S02]  /*0270*/  @P0 LOP3.LUT R51, R51, 0x80, RZ, 0xfc, !PT ;  /* 0x0000008033330812 */ /* 0x000fe400078efcff */
[----:B------:R-:W-:Y:S02]  /*0280*/  CS2R R58, SRZ ;  /* 0x00000000003a7805 */ /* 0x000fe4000001ff00 */
[----:B------:R-:W-:Y:S02]  /*0290*/  CS2R R60, SRZ ;  /* 0x00000000003c7805 */ /* 0x000fe4000001ff00 */
[----:B------:R-:W-:Y:S01]  /*02a0*/  CS2R R62, SRZ ;  /* 0x00000000003e7805 */ /* 0x000fe2000001ff00 */
[----:B------:R-:W5:Y:S01]  /*02b0*/  @P0 LDG.E.128 R16, desc[UR4][R28.64] ;  /* 0x000000041c100981 */ /* 0x000f62000c1e1d00 */
[----:B------:R-:W1:Y:S01]  /*02c0*/  @P2 LDC.64 R40, c[0x0][0x278] ;  /* 0x00009e00ff282b82 */ /* 0x000e620000000a00 */
[----:B---3--:R-:W-:-:S07]  /*02d0*/  @P1 IMAD.WIDE.U32 R32, R51, 0x10, R30 ;  /* 0x0000001033201825 */ /* 0x008fce00078e001e */
[----:B------:R-:W3:Y:S01]  /*02e0*/  @P3 LDC.64 R42, c[0x0][0x260] ;  /* 0x00009800ff2a3b82 */ /* 0x000ee20000000a00 */
[C---:B----4-:R-:W-:Y:S01]  /*02f0*/  @P1 IMAD.WIDE.U32 R36, R51.reuse, 0x10, R34 ;  /* 0x0000001033241825 */ /* 0x050fe200078e0022 */
[----:B------:R-:W-:Y:S01]  /*0300*/  @P1 IADD3 R51, R51, 0x80, RZ ;  /* 0x0000008033331810 */ /* 0x000fe20007ffe0ff */
[----:B------:R4:W5:Y:S05]  /*0310*/  @P1 LDG.E.128 R148, desc[UR4][R32.64] ;  /* 0x0000000420941981 */ /* 0x00096a000c1e1d00 */
[----:B------:R-:W4:Y:S08]  /*0320*/  @P3 LDC.64 R44, c[0x0][0x278] ;  /* 0x00009e00ff2c3b82 */ /* 0x000f300000000a00 */
[----:B------:R-:W4:Y:S08]  /*0330*/  @P5 LDC.64 R46, c[0x0][0x260] ;  /* 0x00009800ff2e5b82 */ /* 0x000f300000000a00 */
[----:B------:R-:W4:Y:S01]  /*0340*/  @P5 LDC.64 R48, c[0x0][0x278] ;  /* 0x00009e00ff305b82 */ /* 0x000f220000000a00 */
[----:B--2---:R-:W-:Y:S01]  /*0350*/  LEA.HI R2, R142, UR6, RZ, 0x19 ;  /* 0x000000068e027c11 */ /* 0x004fe2000f8fc8ff */
[C---:B0-----:R-:W-:Y:S01]  /*0360*/  @P2 IMAD.WIDE.U32 R38, R51.reuse, 0x10, R38 ;  /* 0x0000001033262825 */ /* 0x041fe200078e0026 */
[----:B------:R0:W5:Y:S03]  /*0370*/  @P1 LDG.E.128 R12, desc[UR4][R36.64] ;  /* 0x00000004240c1981 */ /* 0x000166000c1e1d00 */
[C---:B-1----:R-:W-:Y:S01]  /*0380*/  @P2 IMAD.WIDE.U32 R40, R51.reuse, 0x10, R40 ;  /* 0x0000001033282825 */ /* 0x042fe200078e0028 */
[----:B------:R-:W-:Y:S01]  /*0390*/  @P2 IADD3 R51, R51, 0x80, RZ ;  /* 0x0000008033332810 */ /* 0x000fe20007ffe0ff */
[----:B------:R1:W5:Y:S01]  /*03a0*/  @P2 LDG.E.128 R144, desc[UR4][R38.64] ;  /* 0x0000000426902981 */ /* 0x000362000c1e1d00 */
[----:B------:R-:W-:-:S03]  /*03b0*/  ISETP.GE.AND P4, PT, R2, UR7, PT ;  /* 0x0000000702007c0c */ /* 0x000fc6000bf86270 */
[C---:B---3--:R-:W-:Y:S01]  /*03c0*/  @P3 IMAD.WIDE.U32 R42, R51.reuse, 0x10, R42 ;  /* 0x00000010332a3825 */ /* 0x048fe200078e002a */
[----:B------:R2:W5:Y:S03]  /*03d0*/  @P2 LDG.E.128 R8, desc[UR4][R40.64] ;  /* 0x0000000428082981 */ /* 0x000566000c1e1d00 */
[C---:B----4-:R-:W-:Y:S01]  /*03e0*/  @P3 IMAD.WIDE.U32 R44, R51.reuse, 0x10, R44 ;  /* 0x00000010332c3825 */ /* 0x050fe200078e002c */
[----:B------:R-:W-:Y:S01]  /*03f0*/  @P3 IADD3 R51, R51, 0x80, RZ ;  /* 0x0000008033333810 */ /* 0x000fe20007ffe0ff */
[----:B------:R3:W5:Y:S04]  /*0400*/  @P3 LDG.E.128 R24, desc[UR4][R42.64] ;  /* 0x000000042a183981 */ /* 0x000768000c1e1d00 */
[C---:B------:R-:W-:Y:S01]  /*0410*/  @P5 IMAD.WIDE.U32 R30, R51.reuse, 0x10, R46 ;  /* 0x00000010331e5825 */ /* 0x040fe200078e002e */
[----:B------:R4:W5:Y:S03]  /*0420*/  @P3 LDG.E.128 R4, desc[UR4][R44.64] ;  /* 0x000000042c043981 */ /* 0x000966000c1e1d00 */
[----:B------:R-:W-:Y:S01]  /*0430*/  @P5 IMAD.WIDE.U32 R34, R51, 0x10, R48 ;  /* 0x0000001033225825 */ /* 0x000fe200078e0030 */
[----:B------:R-:W5:Y:S01]  /*0440*/  @P5 LDG.E.128 R20, desc[UR4][R30.64] ;  /* 0x000000041e145981 */ /* 0x000f62000c1e1d00 */
[----:B------:R-:W-:-:S02]  /*0450*/  CS2R R32, SRZ ;  /* 0x0000000000207805 */ /* 0x000fc4000001ff00 */
[----:B0-----:R-:W-:Y:S02]  /*0460*/  CS2R R36, SRZ ;  /* 0x0000000000247805 */ /* 0x001fe4000001ff00 */
[----:B-1----:R-:W-:Y:S01]  /*0470*/  CS2R R38, SRZ ;  /* 0x0000000000267805 */ /* 0x002fe2000001ff00 */
[----:B------:R0:W5:Y:S01]  /*0480*/  @P5 LDG.E.128 R248, desc[UR4][R34.64] ;  /* 0x0000000422f85981 */ /* 0x000162000c1e1d00 */
[----:B--2---:R-:W-:Y:S02]  /*0490*/  CS2R R40, SRZ ;  /* 0x0000000000287805 */ /* 0x004fe4000001ff00 */
[----:B---3--:R-:W-:Y:S02]  /*04a0*/  CS2R R42, SRZ ;  /* 0x00000000002a7805 */ /* 0x008fe4000001ff00 */
[----:B----4-:R-:W-:Y:S02]  /*04b0*/  CS2R R44, SRZ ;  /* 0x00000000002c7805 */ /* 0x010fe4000001ff00 */
[----:B------:R-:W-:-:S02]  /*04c0*/  CS2R R46, SRZ ;  /* 0x00000000002e7805 */ /* 0x000fc4000001ff00 */
[----:B------:R-:W-:Y:S02]  /*04d0*/  CS2R R48, SRZ ;  /* 0x0000000000307805 */ /* 0x000fe4000001ff00 */
[----:B------:R-:W-:Y:S02]  /*04e0*/  CS2R R50, SRZ ;  /* 0x0000000000327805 */ /* 0x000fe4000001ff00 */
[----:B------:R-:W-:Y:S02]  /*04f0*/  CS2R R64, SRZ ;  /* 0x0000000000407805 */ /* 0x000fe4000001ff00 */
[----:B------:R-:W-:Y:S02]  /*0500*/  CS2R R66, SRZ ;  /* 0x0000000000427805 */ /* 0x000fe4000001ff00 */
[----:B------:R-:W-:Y:S02]  /*0510*/  CS2R R68, SRZ ;  /* 0x0000000000447805 */ /* 0x000fe4000001ff00 */
[----:B0-----:R-:W-:-:S02]  /*0520*/  CS2R R34, SRZ ;  /* 0x0000000000227805 */ /* 0x001fc4000001ff00 */
        /* <DEDUP_REMOVED lines=40> */
[----:B------:R-:W-:Y:S01]  /*07b0*/  CS2R R170, SRZ ;  /* 0x0000000000aa7805 */ /* 0x000fe2000001ff00 */
[----:B------:R-:W-:Y:S06]  /*07c0*/  @P4 BRA `(.L_x_375) ;  /* 0x0000005800144947 */ /* 0x000fec0003800000 */
[C---:B-----5:R-:W-:Y:S01]  /*07d0*/  SHF.L.U32 R33, R152.reuse, 0x10, RZ ;  /* 0x0000001098217819 */ /* 0x060fe200000006ff */
[----:B------:R-:W-:Y:S01]  /*07e0*/  ULDC.64 UR6, c[0x0][0x270] ;  /* 0x00009c0000067ab9 */ /* 0x000fe20000000a00 */
[C---:B------:R-:W-:Y:S01]  /*07f0*/  SHF.L.U32 R156, R153.reuse, 0x10, RZ ;  /* 0x00000010999c7819 */ /* 0x040fe200000006ff */
[----:B------:R-:W-:Y:S01]  /*0800*/  HFMA2.MMA R240, -RZ, RZ, 0, 5.9604644775390625e-08 ;  /* 0x00000001fff07435 */ /* 0x000fe200000001ff */
[----:B------:R-:W-:Y:S01]  /*0810*/  @P0 PRMT R3, R153, 0x7632, R3 ;  /* 0x0000763299030816 */ /* 0x000fe20000000003 */
[----:B------:R0:W-:Y:S01]  /*0820*/  STL [R1+0x120], R33 ;  /* 0x0001202101007387 */ /* 0x0001e20000100800 */
[----:B------:R-:W-:Y:S02]  /*0830*/  @P0 PRMT R153, R155, 0x7632, R153 ;  /* 0x000076329b990816 */ /* 0x000fe40000000099 */
[----:B------:R-:W-:Y:S01]  /*0840*/  @P0 PRMT R0, R152, 0x7632, R0 ;  /* 0x0000763298000816 */ /* 0x000fe20000000000 */
[----:B------:R1:W-:Y:S01]  /*0850*/  STL [R1+0x11c], R156 ;  /* 0x00011c9c01007387 */ /* 0x0003e20000100800 */
[----:B------:R-:W-:-:S02]  /*0860*/  @P0 PRMT R152, R154, 0x7632, R152 ;  /* 0x000076329a980816 */ /* 0x000fc40000000098 */
[----:B------:R-:W-:Y:S02]  /*0870*/  SHF.L.U32 R3, R3, 0x10, RZ ;  /* 0x0000001003037819 */ /* 0x000fe400000006ff */
[----:B------:R-:W-:Y:S02]  /*0880*/  @P5 PRMT R252, R248, 0x7632, R252 ;  /* 0x00007632f8fc5816 */ /* 0x000fe400000000fc */
[----:B0-----:R-:W-:Y:S02]  /*0890*/  SHF.L.U32 R33, R154, 0x10, RZ ;  /* 0x000000109a217819 */ /* 0x001fe400000006ff */
[----:B------:R-:W-:Y:S02]  /*08a0*/  @P1 PRMT R154, R148, 0x7632, R154 ;  /* 0x00007632949a1816 */ /* 0x000fe4000000009a */
[----:B-1----:R-:W-:Y:S01]  /*08b0*/  SHF.L.U32 R156, R155, 0x10, RZ ;  /* 0x000000109b9c7819 */ /* 0x002fe200000006ff */
[----:B------:R0:W-:Y:S01]  /*08c0*/  STL [R1+0x118], R33 ;  /* 0x0001182101007387 */ /* 0x0001e20000100800 */
[----:B------:R-:W-:-:S02]  /*08d0*/  @P5 PRMT R155, R21, 0x7632, R155 ;  /* 0x00007632159b5816 */ /* 0x000fc4000000009b */
[C---:B------:R-:W-:Y:S01]  /*08e0*/  @P5 PRMT R246, R250.reuse, 0x7632, R246 ;  /* 0x00007632faf65816 */ /* 0x040fe200000000f6 */
[----:B------:R1:W-:Y:S01]  /*08f0*/  STL [R1+0x114], R156 ;  /* 0x0001149c01007387 */ /* 0x0003e20000100800 */
[----:B------:R-:W-:Y:S02]  /*0900*/  ISETP.NE.U32.AND P4, PT, RZ, UR6, PT ;  /* 0x00000006ff007c0c */ /* 0x000fe4000bf85070 */
[----:B------:R-:W-:Y:S02]  /*0910*/  @P5 PRMT R244, R251, 0x7632, R244 ;  /* 0x00007632fbf45816 */ /* 0x000fe400000000f4 */
[----:B------:R-:W-:Y:S01]  /*0920*/  SHF.L.U32 R247, R250, 0x10, RZ ;  /* 0x00000010faf77819 */ /* 0x000fe200000006ff */
[----:B0-----:R-:W-:Y:S01]  /*0930*/  IMAD.U32 R33, R148, 0x10000, RZ ;  /* 0x0001000094217824 */ /* 0x001fe200078e00ff */
[----:B------:R-:W-:Y:S02]  /*0940*/  @P1 PRMT R148, R149, 0x7632, R148 ;  /* 0x0000763295941816 */ /* 0x000fe40000000094 */
[----:B------:R-:W-:-:S02]  /*0950*/  SHF.L.U32 R245, R251, 0x10, RZ ;  /* 0x00000010fbf57819 */ /* 0x000fc400000006ff */
[----:B-1----:R-:W-:Y:S01]  /*0960*/  SHF.L.U32 R156, R149, 0x10, RZ ;  /* 0x00000010959c7819 */ /* 0x002fe200000006ff */
[----:B------:R0:W-:Y:S01]  /*0970*/  STL [R1+0x110], R33 ;  /* 0x0001102101007387 */ /* 0x0001e20000100800 */
[----:B------:R-:W-:Y:S02]  /*0980*/  @P1 PRMT R149, R150, 0x7632, R149 ;  /* 0x0000763296951816 */ /* 0x000fe40000000095 */
[----:B------:R-:W-:Y:S01]  /*0990*/  ISETP.NE.AND.EX P4, PT, RZ, UR7, PT, P4 ;  /* 0x00000007ff007c0c */ /* 0x000fe2000bf85340 */
[----:B------:R1:W-:Y:S01]  /*09a0*/  STL [R1+0x10c], R156 ;  /* 0x00010c9c01007387 */ /* 0x0003e20000100800 */
[----:B------:R-:W-:Y:S02]  /*09b0*/  SHF.L.U32 R252, R252, 0x10, RZ ;  /* 0x00000010fcfc7819 */ /* 0x000fe400000006ff */
[----:B------:R-:W-:Y:S02]  /*09c0*/  SHF.L.U32 R246, R246, 0x10, RZ ;  /* 0x00000010f6f67819 */ /* 0x000fe400000006ff */
[----:B------:R-:W-:-:S02]  /*09d0*/  SHF.L.U32 R244, R244, 0x10, RZ ;  /* 0x00000010f4f47819 */ /* 0x000fc400000006ff */
[----:B0-----:R-:W-:Y:S02]  /*09e0*/  SHF.L.U32 R33, R150, 0x10, RZ ;  /* 0x0000001096217819 */ /* 0x001fe400000006ff */
[C---:B------:R-:W-:Y:S02]  /*09f0*/  @P1 PRMT R150, R151.reuse, 0x7632, R150 ;  /* 0x0000763297961816 */ /* 0x040fe40000000096 */
[----:B-1----:R-:W-:Y:S01]  /*0a00*/  SHF.L.U32 R156, R151, 0x10, RZ ;  /* 0x00000010979c7819 */ /* 0x002fe200000006ff */
[----:B------:R0:W-:Y:S01]  /*0a10*/  STL [R1+0x108], R33 ;  /* 0x0001082101007387 */ /* 0x0001e20000100800 */
[----:B------:R-:W-:-:S03]  /*0a20*/  @P2 PRMT R151, R144, 0x7632, R151 ;  /* 0x0000763290972816 */ /* 0x000fc60000000097 */
[----:B------:R1:W-:Y:S01]  /*0a30*/  STL [R1+0x104], R156 ;  /* 0x0001049c01007387 */ /* 0x0003e20000100800 */
        /* <DEDUP_REMOVED lines=18> */
[----:B0-----:R-:W-:Y:S01]  /*0b60*/  IMAD.U32 R33, R26, 0x10000, RZ ;  /* 0x000100001a217824 */ /* 0x001fe200078e00ff */
[C---:B------:R-:W-:Y:S02]  /*0b70*/  @P3 PRMT R26, R27.reuse, 0x7632, R26 ;  /* 0x000076321b1a3816 */ /* 0x040fe4000000001a */
[----:B-1----:R-:W-:Y:S02]  /*0b80*/  SHF.L.U32 R156, R27, 0x10, RZ ;  /* 0x000000101b9c7819 */ /* 0x002fe400000006ff */
[----:B------:R0:W-:Y:S01]  /*0b90*/  STL [R1+0xb0], R33 ;  /* 0x0000b02101007387 */ /* 0x0001e20000100800 */
[----:B------:R-:W-:-:S03]  /*0ba0*/  @P5 PRMT R27, R20, 0x7632, R27 ;  /* 0x00007632141b5816 */ /* 0x000fc6000000001b */
[----:B------:R1:W-:Y:S01]  /*0bb0*/  STL [R1+0xa8], R156 ;  /* 0x0000a89c01007387 */ /* 0x0003e20000100800 */
[----:B0-----:R-:W-:Y:S02]  /*0bc0*/  SHF.L.U32 R33, R20, 0x10, RZ ;  /* 0x0000001014217819 */ /* 0x001fe400000006ff */
[----:B------:R-:W-:Y:S02]  /*0bd0*/  @P0 PRMT R20, R16, 0x7632, R20 ;  /* 0x0000763210140816 */ /* 0x000fe40000000014 */
[----:B-1----:R-:W-:Y:S01]  /*0be0*/  SHF.L.U32 R156, R21, 0x10, RZ ;  /* 0x00000010159c7819 */ /* 0x002fe200000006ff */
[----:B------:R0:W-:Y:S01]  /*0bf0*/  STL [R1+0xa0], R33 ;  /* 0x0000a02101007387 */ /* 0x0001e20000100800 */
[----:B------:R-:W-:-:S03]  /*0c00*/  @P5 PRMT R21, R22, 0x7632, R21 ;  /* 0x0000763216155816 */ /* 0x000fc60000000015 */
[----:B------:R-:W-:Y:S01]  /*0c10*/  STL [R1+0x98], R156 ;  /* 0x0000989c01007387 */ /* 0x000fe20000100800 */
[----:B0-----:R-:W-:Y:S02]  /*0c20*/  SHF.L.U32 R33, R22, 0x10, RZ ;  /* 0x0000001016217819 */ /* 0x001fe400000006ff */
[C---:B------:R-:W-:Y:S02]  /*0c30*/  @P5 PRMT R22, R23.reuse, 0x7632, R22 ;  /* 0x0000763217165816 */ /* 0x040fe40000000016 */
[----:B------:R-:W-:Y:S01]  /*0c40*/  SHF.L.U32 R23, R23, 0x10, RZ ;  /* 0x0000001017177819 */ /* 0x000fe200000006ff */
[----:B------:R0:W-:Y:S04]  /*0c50*/  STL [R1+0x90], R33 ;  /* 0x0000902101007387 */ /* 0x0001e80000100800 */
[----:B------:R1:W-:Y:S01]  /*0c60*/  STL [R1+0x88], R23 ;  /* 0x0000881701007387 */ /* 0x0003e20000100800 */
[----:B0-----:R-:W-:-:S02]  /*0c70*/  SHF.L.U32 R33, R16, 0x10, RZ ;  /* 0x0000001010217819 */ /* 0x001fc400000006ff */
        /* <DEDUP_REMOVED lines=39> */
[----:B------:R-:W-:Y:S02]  /*0ef0*/  @P3 PRMT R5, R6, 0x7632, R5 ;  /* 0x0000763206053816 */ /* 0x000fe40000000005 */
[----:B------:R-:W-:Y:S01]  /*0f00*/  SHF.L.U32 R4, R4, 0x10, RZ ;  /* 0x0000001004047819 */ /* 0x000fe200000006ff */
[----:B------:R1:W-:Y:S01]  /*0f10*/  STL [R1+0x18], R23 ;  /* 0x0000181701007387 */ /* 0x0003e20000100800 */
[----:B0-----:R-:W-:Y:S01]  /*0f20*/  IMAD.U32 R33, R6, 0x10000, RZ ;  /* 0x0001000006217824 */ /* 0x001fe200078e00ff */
[----:B------:R-:W-:-:S02]  /*0f30*/  @P3 PRMT R6, R7, 0x7632, R6 ;  /* 0x0000763207063816 */ /* 0x000fc40000000006 */
[----:B-1----:R-:W-:Y:S02]  /*0f40*/  SHF.L.U32 R23, R7, 0x10, RZ ;  /* 0x0000001007177819 */ /* 0x002fe400000006ff */
[----:B------:R0:W-:Y:S01]  /*0f50*/  STL [R1+0x10], R33 ;  /* 0x0000102101007387 */ /* 0x0001e20000100800 */
[----:B------:R-:W-:Y:S02]  /*0f60*/  SHF.L.U32 R7, R248, 0x10, RZ ;  /* 0x00000010f8077819 */ /* 0x000fe400000006ff */
[C---:B------:R-:W-:Y:S01]  /*0f70*/  @P5 PRMT R248, R249.reuse, 0x7632, R248 ;  /* 0x00007632f9f85816 */ /* 0x040fe200000000f8 */
[----:B------:R-:W-:Y:S01]  /*0f80*/  STL [R1+0x8], R23 ;  /* 0x0000081701007387 */ /* 0x000fe20000100800 */
[----:B------:R-:W-:Y:S02]  /*0f90*/  SHF.L.U32 R249, R249, 0x10, RZ ;  /* 0x00000010f9f97819 */ /* 0x000fe400000006ff */
[----:B------:R-:W-:Y:S01]  /*0fa0*/  SHF.L.U32 R248, R248, 0x10, RZ ;  /* 0x00000010f8f87819 */ /* 0x000fe200000006ff */
[----:B------:R1:W-:Y:S01]  /*0fb0*/  STL [R1], R7 ;  /* 0x0000000701007387 */ /* 0x0003e20000100800 */
[----:B0-----:R-:W-:-:S02]  /*0fc0*/  MOV R33, RZ ;  /* 0x000000ff00217202 */ /* 0x001fc40000000f00 */
[----:B-1----:R-:W-:Y:S01]  /*0fd0*/  SHF.L.U32 R7, R0, 0x10, RZ ;  /* 0x0000001000077819 */ /* 0x002fe200000006ff */
[----:B------:R-:W-:-:S04]  /*0fe0*/  IMAD.U32 R0, R152, 0x10000, RZ ;  /* 0x0001000098007824 */ /* 0x000fc800078e00ff */
[----:B------:R0:W-:Y:S04]  /*0ff0*/  STL [R1+0xf4], R7 ;  /* 0x0000f40701007387 */ /* 0x0001e80000100800 */
[----:B------:R1:W-:Y:S04]  /*1000*/  STL [R1+0xf0], R3 ;  /* 0x0000f00301007387 */ /* 0x0003e80000100800 */
[----:B------:R2:W-:Y:S01]  /*1010*/  STL [R1+0xec], R0 ;  /* 0x0000ec0001007387 */ /* 0x0005e20000100800 */
[----:B0-----:R-:W-:Y:S02]  /*1020*/  SHF.L.U32 R7, R153, 0x10, RZ ;  /* 0x0000001099077819 */ /* 0x001fe400000006ff */
[----:B-1----:R-:W-:-:S03]  /*1030*/  SHF.L.U32 R3, R154, 0x10, RZ ;  /* 0x000000109a037819 */ /* 0x002fc600000006ff */
[----:B------:R0:W-:Y:S01]  /*1040*/  STL [R1+0xe8], R7 ;  /* 0x0000e80701007387 */ /* 0x0001e20000100800 */
[----:B--2---:R-:W-:-:S03]  /*1050*/  SHF.L.U32 R0, R148, 0x10, RZ ;  /* 0x0000001094007819 */ /* 0x004fc600000006ff */
        /* <DEDUP_REMOVED lines=14> */
[----:B0-----:R-:W-:Y:S01]  /*1140*/  SHF.L.U32 R7, R147, 0x10, RZ ;  /* 0x0000001093077819 */ /* 0x001fe200000006ff */
[----:B-1----:R-:W-:-:S04]  /*1150*/  IMAD.U32 R3, R24, 0x10000, RZ ;  /* 0x0001000018037824 */ /* 0x002fc800078e00ff */
        /* <DEDUP_REMOVED lines=22> */
[----:B0-----:R-:W-:Y:S01]  /*12c0*/  IMAD.U32 R7, R19, 0x10000, RZ ;  /* 0x0001000013077824 */ /* 0x001fe200078e00ff */
[----:B-1----:R-:W-:-:S04]  /*12d0*/  SHF.L.U32 R3, R12, 0x10, RZ ;  /* 0x000000100c037819 */ /* 0x002fc800000006ff */
        /* <DEDUP_REMOVED lines=12> */
[----:B------:R-:W-:Y:S01]  /*13a0*/  STL [R1+0x2c], R7 ;  /* 0x00002c0701007387 */ /* 0x000fe20000100800 */
[----:B--2---:R-:W-:-:S03]  /*13b0*/  SHF.L.U32 R0, R11, 0x10, RZ ;  /* 0x000000100b007819 */ /* 0x004fc600000006ff */
[----:B------:R0:W-:Y:S04]  /*13c0*/  STL [R1+0x24], R3 ;  /* 0x0000240301007387 */ /* 0x0001e80000100800 */
[----:B------:R1:W-:Y:S04]  /*13d0*/  STL [R1+0x1c], R0 ;  /* 0x00001c0001007387 */ /* 0x0003e80000100800 */
[----:B------:R2:W-:Y:S01]  /*13e0*/  STL [R1+0x14], R4 ;  /* 0x0000140401007387 */ /* 0x0005e20000100800 */
[----:B0-----:R-:W-:Y:S01]  /*13f0*/  SHF.L.U32 R3, R5, 0x10, RZ ;  /* 0x0000001005037819 */ /* 0x001fe200000006ff */
[----:B-1----:R-:W-:-:S04]  /*1400*/  IMAD.U32 R0, R6, 0x10000, RZ ;  /* 0x0001000006007824 */ /* 0x002fc800078e00ff */
[----:B------:R2:W-:Y:S04]  /*1410*/  STL [R1+0xc], R3 ;  /* 0x00000c0301007387 */ /* 0x0005e80000100800 */
[----:B------:R2:W-:Y:S02]  /*1420*/  STL [R1+0x4], R0 ;  /* 0x0000040001007387 */ /* 0x0005e40000100800 */
.L_x_397:
[----:B01-34-:R-:W0:Y:S01]  /*1430*/  @P4 LDC.64 R172, c[0x0][0x270] ;  /* 0x00009c00ffac4b82 */ /* 0x01be220000000a00 */
[----:B------:R-:W-:-:S07]  /*1440*/  SHF.R.S32.HI R27, RZ, 0x1f, R2 ;  /* 0x0000001fff1b7819 */ /* 0x000fce0000011402 */
[----:B------:R-:W1:Y:S01]  /*1450*/  LDC.64 R176, c[0x0][0x250] ;  /* 0x00009400ffb07b82 */ /* 0x000e620000000a00 */
[----:B0-----:R-:W-:-:S04]  /*1460*/  @P4 LEA R172, P5, R2, R172, 0x1 ;  /* 0x000000ac02ac4211 */ /* 0x001fc800078a08ff */
[----:B------:R-:W-:-:S05]  /*1470*/  @P4 LEA.HI.X R173, R2, R173, R27, 0x1, P5 ;  /* 0x000000ad02ad4211 */ /* 0x000fca00028f0c1b */
[----:B------:R1:W3:Y:S02]  /*1480*/  @P4 LDG.E.U16 R174, desc[UR4][R172.64] ;  /* 0x00000004acae4981 */ /* 0x0002e4000c1e1500 */
[----:B-1----:R-:W-:-:S05]  /*1490*/  IMAD.WIDE R172, R2, 0x4, R176 ;  /* 0x0000000402ac7825 */ /* 0x002fca00078e02b0 */
[----:B------:R0:W4:Y:S02]  /*14a0*/  LDG.E R202, desc[UR4][R172.64] ;  /* 0x00000004acca7981 */ /* 0x000124000c1e1900 */
[----:B0-----:R-:W0:Y:S01]  /*14b0*/  LDC.64 R172, c[0x0][0x258] ;  /* 0x00009600ffac7b82 */ /* 0x001e220000000a00 */
[----:B------:R-:W1:Y:S01]  /*14c0*/  S2R R251, SR_TID.X ;  /* 0x0000000000fb7919 */ /* 0x000e620000002100 */
[----:B------:R-:W-:Y:S01]  /*14d0*/  MOV R241, UR20 ;  /* 0x0000001400f17c02 */ /* 0x000fe20008000f00 */
[----:B------:R-:W-:Y:S01]  /*14e0*/  BSSY B0, `(.L_x_376) ;  /* 0x0000074000007945 */ /* 0x000fe20003800000 */
[----:B------:R-:W-:Y:S01]  /*14f0*/  ISETP.NE.AND P6, PT, RZ, UR8, PT ;  /* 0x00000008ff007c0c */ /* 0x000fe2000bfc5270 */
[----:B0-----:R-:W-:-:S05]  /*1500*/  IMAD.WIDE R172, R2, 0x4, R172 ;  /* 0x0000000402ac7825 */ /* 0x001fca00078e02ac */
[----:B-----5:R0:W5:Y:S01]  /*1510*/  LDG.E R181, desc[UR4][R172.64] ;  /* 0x00000004acb57981 */ /* 0x020162000c1e1900 */
[----:B------:R-:W-:Y:S02]  /*1520*/  MOV R27, 0x3f800000 ;  /* 0x3f800000001b7802 */ /* 0x000fe40000000f00 */
[----:B------:R-:W-:Y:S02]  /*1530*/  MOV R216, RZ ;  /* 0x000000ff00d87202 */ /* 0x000fe40000000f00 */
[----:B-1----:R-:W-:Y:S02]  /*1540*/  LOP3.LUT R242, R251, 0x7f, RZ, 0xc0, !PT ;  /* 0x0000007ffbf27812 */ /* 0x002fe400078ec0ff */
[----:B------:R-:W-:Y:S01]  /*1550*/  MOV R203, RZ ;  /* 0x000000ff00cb7202 */ /* 0x000fe20000000f00 */
[----:B0-----:R-:W-:-:S05]  /*1560*/  IMAD R172, R2, R241, RZ ;  /* 0x000000f102ac7224 */ /* 0x001fca00078e02ff */
[----:B------:R-:W-:-:S04]  /*1570*/  SHF.R.S32.HI R173, RZ, 0x1f, R172 ;  /* 0x0000001fffad7819 */ /* 0x000fc800000114ac */
[----:B------:R-:W-:-:S04]  /*1580*/  LEA.HI R173, R173, R172, RZ, 0x3 ;  /* 0x000000acadad7211 */ /* 0x000fc800078f18ff */
[----:B------:R-:W-:-:S04]  /*1590*/  LEA.HI.SX32 R180, R173, R242, 0x1d ;  /* 0x000000f2adb47211 */ /* 0x000fc800078feaff */
[----:B------:R-:W-:Y:S02]  /*15a0*/  MOV R176, R180 ;  /* 0x000000b400b07202 */ /* 0x000fe40000000f00 */
[----:B---3--:R-:W-:Y:S02]  /*15b0*/  @P4 SHF.L.U32 R27, R174, 0x10, RZ ;  /* 0x00000010ae1b4819 */ /* 0x008fe400000006ff */
[----:B----4-:R-:W-:Y:S01]  /*15c0*/  FSEL R202, R202, RZ, !P6 ;  /* 0x000000ffcaca7208 */ /* 0x010fe20007000000 */
[----:B------:R-:W-:Y:S06]  /*15d0*/  @!P0 BRA `(.L_x_377) ;  /* 0x0000000400908947 */ /* 0x000fec0003800000 */
[----:B------:R-:W0:Y:S01]  /*15e0*/  LDC.64 R176, c[0x0][0x2b8] ;  /* 0x0000ae00ffb07b82 */ /* 0x000e220000000a00 */
[----:B------:R-:W-:Y:S01]  /*15f0*/  ISETP.NE.U32.AND P5, PT, RZ, UR10, PT ;  /* 0x0000000aff007c0c */ /* 0x000fe2000bfa5070 */
[----:B------:R-:W3:Y:S03]  /*1600*/  LDL R185, [R1+0x11c] ;  /* 0x00011c0001b97983 */ /* 0x000ee60000100800 */
[----:B------:R-:W-:Y:S01]  /*1610*/  ISETP.NE.AND.EX P5, PT, RZ, UR11, PT, P5 ;  /* 0x0000000bff007c0c */ /* 0x000fe2000bfa5350 */
[----:B------:R-:W4:Y:S04]  /*1620*/  LDL R189, [R1+0x120] ;  /* 0x0001200001bd7983 */ /* 0x000f280000100800 */
[----:B------:R-:W4:Y:S04]  /*1630*/  LDL R187, [R1+0x118] ;  /* 0x0001180001bb7983 */ /* 0x000f280000100800 */
[----:B------:R-:W4:Y:S04]  /*1640*/  LDL R216, [R1+0xf4] ;  /* 0x0000f40001d87983 */ /* 0x000f280000100800 */
[C---:B------:R-:W-:Y:S01]  /*1650*/  @P5 LEA R172, P6, R180.reuse, UR10, 0x4 ;  /* 0x0000000ab4ac5c11 */ /* 0x040fe2000f8c20ff */
[----:B------:R-:W4:Y:S03]  /*1660*/  LDL R203, [R1+0xec] ;  /* 0x0000ec0001cb7983 */ /* 0x000f260000100800 */
[C---:B------:R-:W-:Y:S01]  /*1670*/  @P5 LEA.HI.X R173, R180.reuse, UR11, RZ, 0x4, P6 ;  /* 0x0000000bb4ad5c11 */ /* 0x040fe2000b0f24ff */
[----:B------:R-:W4:Y:S01]  /*1680*/  LDL R250, [R1+0x114] ;  /* 0x0001140001fa7983 */ /* 0x000f220000100800 */
[----:B0-----:R-:W-:-:S03]  /*1690*/  IMAD.WIDE.U32 R176, R180, 0x10, R176 ;  /* 0x00000010b4b07825 */ /* 0x001fc600078e00b0 */
[----:B------:R0:W5:Y:S04]  /*16a0*/  @P5 LDG.E.128 R144, desc[UR4][R172.64] ;  /* 0x00000004ac905981 */ /* 0x000168000c1e1d00 */
[----:B------:R-:W2:Y:S01]  /*16b0*/  LDG.E.128 R176, desc[UR4][R176.64] ;  /* 0x00000004b0b07981 */ /* 0x000ea2000c1e1d00 */
[----:B0-----:R-:W-:-:S04]  /*16c0*/  LEA R172, P5, R180, UR12, 0x4 ;  /* 0x0000000cb4ac7c11 */ /* 0x001fc8000f8a20ff */
[----:B------:R-:W-:-:S06]  /*16d0*/  LEA.HI.X R173, R180, UR13, RZ, 0x4, P5 ;  /* 0x0000000db4ad7c11 */ /* 0x000fcc000a8f24ff */
[----:B------:R-:W4:Y:S01]  /*16e0*/  LDG.E.128 R172, desc[UR4][R172.64] ;  /* 0x00000004acac7981 */ /* 0x000f22000c1e1d00 */
[C---:B--2---:R-:W-:Y:S02]  /*16f0*/  PRMT R236, R177.reuse, 0x7632, R236 ;  /* 0x00007632b1ec7816 */ /* 0x044fe400000000ec */
[----:B------:R-:W-:-:S05]  /*1700*/  SHF.L.U32 R177, R177, 0x10, RZ ;  /* 0x00000010b1b17819 */ /* 0x000fca00000006ff */
[----:B---3--:R-:W-:Y:S02]  /*1710*/  FMUL.FTZ R237, R185, R177 ;  /* 0x000000b1b9ed7220 */ /* 0x008fe40000410000 */
[----:B------:R-:W2:Y:S01]  /*1720*/  LDL R185, [R1+0xf0] ;  /* 0x0000f00001b97983 */ /* 0x000ea20000100800 */
[----:B----4-:R-:W-:-:S05]  /*1730*/  SHF.L.U32 R182, R173, 0x10, RZ ;  /* 0x00000010adb67819 */ /* 0x010fca00000006ff */
[----:B------:R-:W-:-:S04]  /*1740*/  FADD.FTZ R188, -R202, R182 ;  /* 0x000000b6cabc7221 */ /* 0x000fc80000010100 */
[----:B-----5:R-:W-:Y:S01]  /*1750*/  FMUL.FTZ R188, R181, R188 ;  /* 0x000000bcb5bc7220 */ /* 0x020fe20000410000 */
[----:B------:R-:W-:-:S03]  /*1760*/  FADD.FTZ R74, R74, R177 ;  /* 0x000000b14a4a7221 */ /* 0x000fc60000010000 */
[----:B------:R-:W-:Y:S02]  /*1770*/  FFMA.FTZ R34, R188, R177, R34 ;  /* 0x000000b1bc227223 */ /* 0x000fe40000010022 */
[----:B------:R-:W3:Y:S01]  /*1780*/  LDL R177, [R1+0xe8] ;  /* 0x0000e80001b17983 */ /* 0x000ee20000100800 */
[----:B------:R-:W-:Y:S01]  /*1790*/  IMAD.U32 R0, R172, 0x10000, RZ ;  /* 0x00010000ac007824 */ /* 0x000fe200078e00ff */
[----:B------:R-:W-:-:S03]  /*17a0*/  PRMT R238, R176, 0x7632, R238 ;  /* 0x00007632b0ee7816 */ /* 0x000fc600000000ee */
[----:B------:R-:W-:Y:S01]  /*17b0*/  FADD.FTZ R0, -R202, R0 ;  /* 0x00000000ca007221 */ /* 0x000fe20000010100 */
[----:B------:R-:W-:Y:S02]  /*17c0*/  SHF.L.U32 R176, R176, 0x10, RZ ;  /* 0x00000010b0b07819 */ /* 0x000fe400000006ff */
[----:B------:R-:W-:Y:S01]  /*17d0*/  PRMT R183, R172, 0x7632, R183 ;  /* 0x00007632acb77816 */ /* 0x000fe200000000b7 */
[----:B------:R-:W-:Y:S01]  /*17e0*/  FMUL.FTZ R0, R181, R0 ;  /* 0x00000000b5007220 */ /* 0x000fe20000410000 */
[----:B------:R-:W-:Y:S01]  /*17f0*/  PRMT R172, R173, 0x7632, R172 ;  /* 0x00007632adac7816 */ /* 0x000fe200000000ac */
[----:B------:R-:W-:Y:S01]  /*1800*/  FADD.FTZ R72, R72, R176 ;  /* 0x000000b048487221 */ /* 0x000fe20000010000 */
[-C--:B------:R-:W-:Y:S01]  /*1810*/  FMUL.FTZ R182, R189, R176.reuse ;  /* 0x000000b0bdb67220 */ /* 0x080fe20000410000 */
[----:B------:R-:W-:Y:S01]  /*1820*/  FFMA.FTZ R32, R0, R176, R32 ;  /* 0x000000b000207223 */ /* 0x000fe20000010020 */
[----:B------:R-:W-:Y:S01]  /*1830*/  IMAD.U32 R176, R183, 0x10000, RZ ;  /* 0x00010000b7b07824 */ /* 0x000fe200078e00ff */
[----:B------:R-:W-:-:S02]  /*1840*/  PRMT R173, R174, 0x7632, R173 ;  /* 0x00007632aead7816 */ /* 0x000fc400000000ad */
[----:B------:R-:W-:Y:S02]  /*1850*/  SHF.L.U32 R184, R174, 0x10, RZ ;  /* 0x00000010aeb87819 */ /* 0x000fe400000006ff */
[C---:B------:R-:W-:Y:S01]  /*1860*/  PRMT R174, R175.reuse, 0x7632, R174 ;  /* 0x00007632afae7816 */ /* 0x040fe200000000ae */
[----:B------:R-:W-:Y:S01]  /*1870*/  FADD.FTZ R176, -R202, R176 ;  /* 0x000000b0cab07221 */ /* 0x000fe20000010100 */
[----:B------:R-:W-:Y:S02]  /*1880*/  SHF.L.U32 R175, R175, 0x10, RZ ;  /* 0x00000010afaf7819 */ /* 0x000fe400000006ff */
[----:B------:R-:W-:Y:S02]  /*1890*/  SHF.L.U32 R172, R172, 0x10, RZ ;  /* 0x00000010acac7819 */ /* 0x000fe400000006ff */
[C---:B------:R-:W-:Y:S02]  /*18a0*/  PRMT R234, R178.reuse, 0x7632, R234 ;  /* 0x00007632b2ea7816 */ /* 0x040fe400000000ea */
[----:B------:R-:W-:Y:S01]  /*18b0*/  SHF.L.U32 R178, R178, 0x10, RZ ;  /* 0x00000010b2b27819 */ /* 0x000fe200000006ff */
[----:B------:R-:W-:Y:S01]  /*18c0*/  FADD.FTZ R175, -R202, R175 ;  /* 0x000000afcaaf7221 */ /* 0x000fe20000010100 */
[----:B------:R-:W-:Y:S01]  /*18d0*/  SHF.L.U32 R238, R238, 0x10, RZ ;  /* 0x00000010eeee7819 */ /* 0x000fe200000006ff */
[----:B------:R-:W-:Y:S01]  /*18e0*/  FADD.FTZ R172, -R202, R172 ;  /* 0x000000accaac7221 */ /* 0x000fe20000010100 */
[----:B------:R-:W-:Y:S01]  /*18f0*/  FMUL.FTZ R189, R181, R176 ;  /* 0x000000b0b5bd7220 */ /* 0x000fe20000410000 */
[----:B------:R-:W-:Y:S01]  /*1900*/  FMUL.FTZ R235, R187, R178 ;  /* 0x000000b2bbeb7220 */ /* 0x000fe20000410000 */
[----:B------:R-:W-:Y:S01]  /*1910*/  FMUL.FTZ R183, R181, R175 ;  /* 0x000000afb5b77220 */ /* 0x000fe20000410000 */
[----:B------:R-:W-:Y:S01]  /*1920*/  FADD.FTZ R73, R73, R238 ;  /* 0x000000ee49497221 */ /* 0x000fe20000010000 */
[----:B------:R-:W-:Y:S01]  /*1930*/  FMUL.FTZ R187, R181, R172 ;  /* 0x000000acb5bb7220 */ /* 0x000fe20000410000 */
[-C--:B------:R-:W-:Y:S01]  /*1940*/  FFMA.FTZ R33, R189, R238.reuse, R33 ;  /* 0x000000eebd217223 */ /* 0x080fe20000010021 */
[----:B------:R-:W-:Y:S01]  /*1950*/  SHF.L.U32 R236, R236, 0x10, RZ ;  /* 0x00000010ecec7819 */ /* 0x000fe200000006ff */
[----:B------:R-:W-:Y:S01]  /*1960*/  FMUL.FTZ R238, R216, R238 ;  /* 0x000000eed8ee7220 */ /* 0x000fe20000410000 */
[----:B------:R-:W-:Y:S01]  /*1970*/  FADD.FTZ R172, RZ, R182 ;  /* 0x000000b6ffac7221 */ /* 0x000fe20000010000 */
[----:B------:R-:W-:Y:S01]  /*1980*/  FFMA.FTZ R175, R0, R182, RZ ;  /* 0x000000b600af7223 */ /* 0x000fe200000100ff */
[----:B------:R-:W-:Y:S01]  /*1990*/  SHF.L.U32 R173, R173, 0x10, RZ ;  /* 0x00000010adad7819 */ /* 0x000fe200000006ff */
[----:B------:R-:W-:Y:S01]  /*19a0*/  FADD.FTZ R75, R75, R236 ;  /* 0x000000ec4b4b7221 */ /* 0x000fe20000010000 */
[----:B------:R-:W-:Y:S01]  /*19b0*/  FADD.FTZ R172, R172, R238 ;  /* 0x000000eeacac7221 */ /* 0x000fe20000010000 */
[----:B------:R-:W-:Y:S01]  /*19c0*/  FFMA.FTZ R175, R189, R238, R175 ;  /* 0x000000eebdaf7223 */ /* 0x000fe200000100af */
[----:B------:R-:W-:Y:S01]  /*19d0*/  FFMA.FTZ R35, R187, R236, R35 ;  /* 0x000000ecbb237223 */ /* 0x000fe20000010023 */
[----:B------:R-:W-:Y:S01]  /*19e0*/  FADD.FTZ R184, -R202, R184 ;  /* 0x000000b8cab87221 */ /* 0x000fe20000010100 */
[----:B------:R-:W-:Y:S01]  /*19f0*/  FADD.FTZ R172, R172, R237 ;  /* 0x000000edacac7221 */ /* 0x000fe20000010000 */
[----:B------:R-:W-:-:S02]  /*1a00*/  SHF.L.U32 R234, R234, 0x10, RZ ;  /* 0x00000010eaea7819 */ /* 0x000fc400000006ff */
[----:B------:R-:W-:Y:S01]  /*1a10*/  SHF.L.U32 R174, R174, 0x10, RZ ;  /* 0x00000010aeae7819 */ /* 0x000fe200000006ff */
[----:B------:R-:W-:Y:S01]  /*1a20*/  FMUL.FTZ R186, R181, R184 ;  /* 0x000000b8b5ba7220 */ /* 0x000fe20000410000 */
[----:B------:R-:W-:Y:S01]  /*1a30*/  PRMT R232, R179, 0x7632, R232 ;  /* 0x00007632b3e87816 */ /* 0x000fe200000000e8 */
[----:B------:R-:W-:Y:S01]  /*1a40*/  FADD.FTZ R77, R77, R234 ;  /* 0x000000ea4d4d7221 */ /* 0x000fe20000010000 */
[----:B------:R-:W-:Y:S01]  /*1a50*/  SHF.L.U32 R179, R179, 0x10, RZ ;  /* 0x00000010b3b37819 */ /* 0x000fe200000006ff */
[----:B------:R-:W-:Y:S01]  /*1a60*/  FADD.FTZ R184, -R202, R174 ;  /* 0x000000aecab87221 */ /* 0x000fe20000010100 */
[----:B------:R-:W-:-:S03]  /*1a70*/  SHF.L.U32 R232, R232, 0x10, RZ ;  /* 0x00000010e8e87819 */ /* 0x000fc600000006ff */
[----:B------:R-:W-:Y:S01]  /*1a80*/  FMUL.FTZ R184, R181, R184 ;  /* 0x000000b8b5b87220 */ /* 0x000fe20000410000 */
[-C--:B------:R-:W-:Y:S01]  /*1a90*/  FMUL.FTZ R233, R250, R179.reuse ;  /* 0x000000b3fae97220 */ /* 0x080fe20000410000 */
[----:B------:R-:W-:Y:S02]  /*1aa0*/  FADD.FTZ R79, R79, R232 ;  /* 0x000000e84f4f7221 */ /* 0x000fe40000010000 */
[----:B------:R-:W-:Y:S01]  /*1ab0*/  FFMA.FTZ R39, R184, R232, R39 ;  /* 0x000000e8b8277223 */ /* 0x000fe20000010027 */
[----:B------:R-:W-:Y:S01]  /*1ac0*/  FADD.FTZ R76, R76, R178 ;  /* 0x000000b24c4c7221 */ /* 0x000fe20000010000 */
[----:B------:R-:W-:Y:S01]  /*1ad0*/  FFMA.FTZ R36, R186, R178, R36 ;  /* 0x000000b2ba247223 */ /* 0x000fe20000010024 */
[----:B------:R-:W-:Y:S01]  /*1ae0*/  FADD.FTZ R78, R78, R179 ;  /* 0x000000b34e4e7221 */ /* 0x000fe20000010000 */
[----:B------:R-:W-:Y:S01]  /*1af0*/  FFMA.FTZ R38, R183, R179, R38 ;  /* 0x000000b3b7267223 */ /* 0x000fe20000010026 */
[----:B------:R-:W-:Y:S01]  /*1b00*/  IADD3 R176, R180, 0x80, RZ ;  /* 0x00000080b4b07810 */ /* 0x000fe20007ffe0ff */
[----:B--2---:R-:W-:Y:S01]  /*1b10*/  FMUL.FTZ R236, R185, R236 ;  /* 0x000000ecb9ec7220 */ /* 0x004fe20000410000 */
[----:B------:R-:W-:Y:S01]  /*1b20*/  FADD.FTZ R185, -R202, R173 ;  /* 0x000000adcab97221 */ /* 0x000fe20000010100 */
[----:B------:R-:W-:-:S02]  /*1b30*/  FFMA.FTZ R173, R188, R237, R175 ;  /* 0x000000edbcad7223 */ /* 0x000fc400000100af */
[----:B------:R-:W-:Y:S01]  /*1b40*/  FADD.FTZ R172, R172, R236 ;  /* 0x000000ecacac7221 */ /* 0x000fe20000010000 */
[----:B------:R-:W-:Y:S01]  /*1b50*/  FMUL.FTZ R185, R181, R185 ;  /* 0x000000b9b5b97220 */ /* 0x000fe20000410000 */
[----:B------:R-:W-:Y:S02]  /*1b60*/  FFMA.FTZ R173, R187, R236, R173 ;  /* 0x000000ecbbad7223 */ /* 0x000fe400000100ad */
[----:B------:R-:W-:Y:S01]  /*1b70*/  FADD.FTZ R172, R172, R235 ;  /* 0x000000ebacac7221 */ /* 0x000fe20000010000 */
[-C--:B------:R-:W-:Y:S01]  /*1b80*/  FFMA.FTZ R37, R185, R234.reuse, R37 ;  /* 0x000000eab9257223 */ /* 0x080fe20000010025 */
[----:B------:R-:W-:Y:S01]  /*1b90*/  FMUL.FTZ R234, R203, R234 ;  /* 0x000000eacbea7220 */ /* 0x000fe20000410000 */
[----:B------:R-:W-:-:S03]  /*1ba0*/  FFMA.FTZ R173, R186, R235, R173 ;  /* 0x000000ebbaad7223 */ /* 0x000fc600000100ad */
[----:B------:R-:W-:Y:S01]  /*1bb0*/  FADD.FTZ R172, R172, R234 ;  /* 0x000000eaacac7221 */ /* 0x000fe20000010000 */
[----:B------:R-:W-:-:S03]  /*1bc0*/  FFMA.FTZ R173, R185, R234, R173 ;  /* 0x000000eab9ad7223 */ /* 0x000fc600000100ad */
[----:B------:R-:W-:Y:S01]  /*1bd0*/  FADD.FTZ R172, R172, R233 ;  /* 0x000000e9acac7221 */ /* 0x000fe20000010000 */
[----:B------:R-:W-:Y:S01]  /*1be0*/  FFMA.FTZ R173, R183, R233, R173 ;  /* 0x000000e9b7ad7223 */ /* 0x000fe200000100ad */
[----:B---3--:R-:W-:-:S04]  /*1bf0*/  FMUL.FTZ R232, R177, R232 ;  /* 0x000000e8b1e87220 */ /* 0x008fc80000410000 */
[----:B------:R-:W-:Y:S01]  /*1c00*/  FADD.FTZ R216, R172, R232 ;  /* 0x000000e8acd87221 */ /* 0x000fe20000010000 */
[----:B------:R-:W-:-:S07]  /*1c10*/  FFMA.FTZ R203, R184, R232, R173 ;  /* 0x000000e8b8cb7223 */ /* 0x000fce00000100ad */
.L_x_377:
[----:B------:R-:W-:Y:S05]  /*1c20*/  BSYNC B0 ;  /* 0x0000000000007941 */ /* 0x000fea0003800000 */
.L_x_376:
[----:B------:R-:W-:Y:S04]  /*1c30*/  BSSY B0, `(.L_x_378) ;  /* 0x0000066000007945 */ /* 0x000fe80003800000 */
[----:B------:R-:W-:Y:S05]  /*1c40*/  @!P1 BRA `(.L_x_379) ;  /* 0x0000000400909947 */ /* 0x000fea0003800000 */
[----:B------:R-:W-:Y:S01]  /*1c50*/  ISETP.NE.U32.AND P5, PT, RZ, UR10, PT ;  /* 0x0000000aff007c0c */ /* 0x000fe2000bfa5070 */
[----:B------:R-:W0:Y:S01]  /*1c60*/  LDC.64 R172, c[0x0][0x2b8] ;  /* 0x0000ae00ffac7b82 */ /* 0x000e220000000a00 */
[----:B------:R-:W3:Y:S02]  /*1c70*/  LDL R179, [R1+0x10c] ;  /* 0x00010c0001b37983 */ /* 0x000ee40000100800 */
[----:B------:R-:W-:Y:S02]  /*1c80*/  ISETP.NE.AND.EX P5, PT, RZ, UR11, PT, P5 ;  /* 0x0000000bff007c0c */ /* 0x000fe4000bfa5350 */
[----:B------:R-:W4:Y:S04]  /*1c90*/  LDL R178, [R1+0x108] ;  /* 0x0001080001b27983 */ /* 0x000f280000100800 */
[----:B------:R-:W2:Y:S04]  /*1ca0*/  LDL R250, [R1+0x110] ;  /* 0x0001100001fa7983 */ /* 0x000ea80000100800 */
[----:B------:R-:W2:Y:S03]  /*1cb0*/  LDL R225, [R1+0x104] ;  /* 0x0001040001e17983 */ /* 0x000ea60000100800 */
[----:B------:R-:W-:-:S04]  /*1cc0*/  @P5 LEA R12, P6, R176, UR10, 0x4 ;  /* 0x0000000ab00c5c11 */ /* 0x000fc8000f8c20ff */
[C---:B------:R-:W-:Y:S01]  /*1cd0*/  @P5 LEA.HI.X R13, R176.reuse, UR11, RZ, 0x4, P6 ;  /* 0x0000000bb00d5c11 */ /* 0x040fe2000b0f24ff */
[----:B0-----:R-:W-:-:S04]  /*1ce0*/  IMAD.WIDE.U32 R172, R176, 0x10, R172 ;  /* 0x00000010b0ac7825 */ /* 0x001fc800078e00ac */
[----:B------:R0:W5:Y:S04]  /*1cf0*/  @P5 LDG.E.128 R148, desc[UR4][R12.64] ;  /* 0x000000040c945981 */ /* 0x000168000c1e1d00 */
[----:B------:R-:W3:Y:S01]  /*1d00*/  LDG.E.128 R172, desc[UR4][R172.64] ;  /* 0x00000004acac7981 */ /* 0x000ee2000c1e1d00 */
[----:B0-----:R-:W-:-:S04]  /*1d10*/  LEA R12, P5, R176, UR12, 0x4 ;  /* 0x0000000cb00c7c11 */ /* 0x001fc8000f8a20ff */
[----:B------:R-:W-:-:S06]  /*1d20*/  LEA.HI.X R13, R176, UR13, RZ, 0x4, P5 ;  /* 0x0000000db00d7c11 */ /* 0x000fcc000a8f24ff */
[----:B------:R-:W4:Y:S01]  /*1d30*/  LDG.E.128 R12, desc[UR4][R12.64] ;  /* 0x000000040c0c7981 */ /* 0x000f22000c1e1d00 */
[C---:B---3--:R-:W-:Y:S01]  /*1d40*/  PRMT R228, R173.reuse, 0x7632, R228 ;  /* 0x00007632ade47816 */ /* 0x048fe200000000e4 */
[----:B------:R-:W-:Y:S01]  /*1d50*/  IMAD.U32 R173, R173, 0x10000, RZ ;  /* 0x00010000adad7824 */ /* 0x000fe200078e00ff */
[----:B------:R-:W-:-:S03]  /*1d60*/  PRMT R226, R174, 0x7632, R226 ;  /* 0x00007632aee27816 */ /* 0x000fc600000000e2 */
[----:B------:R-:W-:Y:S02]  /*1d70*/  FMUL.FTZ R229, R179, R173 ;  /* 0x000000adb3e57220 */ /* 0x000fe40000410000 */
[----:B------:R-:W3:Y:S01]  /*1d80*/  LDL R179, [R1+0xe4] ;  /* 0x0000e40001b37983 */ /* 0x000ee20000100800 */
[----:B------:R-:W-:Y:S02]  /*1d90*/  SHF.L.U32 R174, R174, 0x10, RZ ;  /* 0x00000010aeae7819 */ /* 0x000fe400000006ff */
[C---:B----4-:R-:W-:Y:S02]  /*1da0*/  PRMT R16, R12.reuse, 0x7632, R16 ;  /* 0x000076320c107816 */ /* 0x050fe40000000010 */
[----:B------:R-:W-:Y:S02]  /*1db0*/  SHF.L.U32 R12, R12, 0x10, RZ ;  /* 0x000000100c0c7819 */ /* 0x000fe400000006ff */
[C---:B------:R-:W-:Y:S02]  /*1dc0*/  PRMT R18, R13.reuse, 0x7632, R18 ;  /* 0x000076320d127816 */ /* 0x040fe40000000012 */
[----:B------:R-:W-:Y:S01]  /*1dd0*/  SHF.L.U32 R13, R13, 0x10, RZ ;  /* 0x000000100d0d7819 */ /* 0x000fe200000006ff */
[----:B------:R-:W-:Y:S01]  /*1de0*/  FADD.FTZ R11, -R202, R12 ;  /* 0x0000000cca0b7221 */ /* 0x000fe20000010100 */
[----:B------:R-:W-:-:S02]  /*1df0*/  FMUL.FTZ R227, R178, R174 ;  /* 0x000000aeb2e37220 */ /* 0x000fc40000410000 */
[----:B------:R-:W4:Y:S01]  /*1e00*/  LDL R178, [R1+0xe0] ;  /* 0x0000e00001b27983 */ /* 0x000f220000100800 */
[----:B------:R-:W-:-:S04]  /*1e10*/  FADD.FTZ R12, -R202, R13 ;  /* 0x0000000dca0c7221 */ /* 0x000fc80000010100 */
[C---:B-----5:R-:W-:Y:S01]  /*1e20*/  FMUL.FTZ R12, R181.reuse, R12 ;  /* 0x0000000cb50c7220 */ /* 0x060fe20000410000 */
[----:B------:R-:W-:Y:S01]  /*1e30*/  FADD.FTZ R82, R82, R173 ;  /* 0x000000ad52527221 */ /* 0x000fe20000010000 */
[----:B------:R-:W-:Y:S02]  /*1e40*/  PRMT R230, R172, 0x7632, R230 ;  /* 0x00007632ace67816 */ /* 0x000fe400000000e6 */
[----:B------:R-:W-:Y:S02]  /*1e50*/  FFMA.FTZ R42, R12, R173, R42 ;  /* 0x000000ad0c2a7223 */ /* 0x000fe4000001002a */
[----:B------:R-:W4:Y:S01]  /*1e60*/  LDL R173, [R1+0xdc] ;  /* 0x0000dc0001ad7983 */ /* 0x000f220000100800 */
[----:B------:R-:W-:Y:S01]  /*1e70*/  SHF.L.U32 R172, R172, 0x10, RZ ;  /* 0x00000010acac7819 */ /* 0x000fe200000006ff */
[----:B------:R-:W-:-:S04]  /*1e80*/  FMUL.FTZ R11, R181, R11 ;  /* 0x0000000bb50b7220 */ /* 0x000fc80000410000 */
[----:B------:R-:W-:Y:S01]  /*1e90*/  FADD.FTZ R80, R80, R172 ;  /* 0x000000ac50507221 */ /* 0x000fe20000010000 */
[-C--:B------:R-:W-:Y:S01]  /*1ea0*/  FFMA.FTZ R40, R11, R172.reuse, R40 ;  /* 0x000000ac0b287223 */ /* 0x080fe20000010028 */
[----:B--2---:R-:W-:Y:S02]  /*1eb0*/  FMUL.FTZ R231, R250, R172 ;  /* 0x000000acfae77220 */ /* 0x004fe40000410000 */
[----:B------:R-:W2:Y:S01]  /*1ec0*/  LDL R172, [R1+0xd8] ;  /* 0x0000d80001ac7983 */ /* 0x000ea20000100800 */
[C---:B------:R-:W-:Y:S02]  /*1ed0*/  PRMT R17, R14.reuse, 0x7632, R17 ;  /* 0x000076320e117816 */ /* 0x040fe40000000011 */
[----:B------:R-:W-:Y:S02]  /*1ee0*/  SHF.L.U32 R14, R14, 0x10, RZ ;  /* 0x000000100e0e7819 */ /* 0x000fe400000006ff */
[C---:B------:R-:W-:Y:S02]  /*1ef0*/  PRMT R177, R15.reuse, 0x7632, R177 ;  /* 0x000076320fb17816 */ /* 0x040fe400000000b1 */
[----:B------:R-:W-:Y:S01]  /*1f00*/  SHF.L.U32 R15, R15, 0x10, RZ ;  /* 0x000000100f0f7819 */ /* 0x000fe200000006ff */
[----:B------:R-:W-:-:S04]  /*1f10*/  FADD.FTZ R13, -R202, R14 ;  /* 0x0000000eca0d7221 */ /* 0x000fc80000010100 */
[----:B------:R-:W-:Y:S01]  /*1f20*/  FADD.FTZ R14, -R202, R15 ;  /* 0x0000000fca0e7221 */ /* 0x000fe20000010100 */
[----:B------:R-:W-:Y:S02]  /*1f30*/  SHF.L.U32 R15, R16, 0x10, RZ ;  /* 0x00000010100f7819 */ /* 0x000fe400000006ff */
[----:B------:R-:W-:-:S03]  /*1f40*/  SHF.L.U32 R230, R230, 0x10, RZ ;  /* 0x00000010e6e67819 */ /* 0x000fc600000006ff */
[----:B------:R-:W-:Y:S01]  /*1f50*/  FADD.FTZ R15, -R202, R15 ;  /* 0x0000000fca0f7221 */ /* 0x000fe20000010100 */
[----:B------:R-:W-:-:S03]  /*1f60*/  SHF.L.U32 R18, R18, 0x10, RZ ;  /* 0x0000001012127819 */ /* 0x000fc600000006ff */
[----:B------:R-:W-:Y:S01]  /*1f70*/  FMUL.FTZ R15, R181, R15 ;  /* 0x0000000fb50f7220 */ /* 0x000fe20000410000 */
[----:B------:R-:W-:Y:S01]  /*1f80*/  FADD.FTZ R81, R81, R230 ;  /* 0x000000e651517221 */ /* 0x000fe20000010000 */
[----:B------:R-:W-:Y:S01]  /*1f90*/  FADD.FTZ R16, -R202, R18 ;  /* 0x00000012ca107221 */ /* 0x000fe20000010100 */
[----:B------:R-:W-:Y:S01]  /*1fa0*/  FADD.FTZ R216, R216, R231 ;  /* 0x000000e7d8d87221 */ /* 0x000fe20000010000 */
[----:B------:R-:W-:Y:S01]  /*1fb0*/  FFMA.FTZ R41, R15, R230, R41 ;  /* 0x000000e60f297223 */ /* 0x000fe20000010029 */
[----:B------:R-:W-:Y:S01]  /*1fc0*/  FFMA.FTZ R203, R11, R231, R203 ;  /* 0x000000e70bcb7223 */ /* 0x000fe200000100cb */
[----:B------:R-:W-:Y:S01]  /*1fd0*/  SHF.L.U32 R228, R228, 0x10, RZ ;  /* 0x00000010e4e47819 */ /* 0x000fe200000006ff */
[----:B------:R-:W-:Y:S01]  /*1fe0*/  FMUL.FTZ R16, R181, R16 ;  /* 0x00000010b5107220 */ /* 0x000fe20000410000 */
[----:B------:R-:W-:-:S03]  /*1ff0*/  SHF.L.U32 R17, R17, 0x10, RZ ;  /* 0x0000001011117819 */ /* 0x000fc600000006ff */
[----:B------:R-:W-:Y:S01]  /*2000*/  FADD.FTZ R83, R83, R228 ;  /* 0x000000e453537221 */ /* 0x000fe20000010000 */
[----:B------:R-:W-:Y:S01]  /*2010*/  FFMA.FTZ R43, R16, R228, R43 ;  /* 0x000000e4102b7223 */ /* 0x000fe2000001002b */
[----:B------:R-:W-:Y:S01]  /*2020*/  FADD.FTZ R17, -R202, R17 ;  /* 0x00000011ca117221 */ /* 0x000fe20000010100 */
[----:B------:R-:W-:Y:S02]  /*2030*/  SHF.L.U32 R226, R226, 0x10, RZ ;  /* 0x00000010e2e27819 */ /* 0x000fe400000006ff */
[----:B------:R-:W-:Y:S01]  /*2040*/  SHF.L.U32 R177, R177, 0x10, RZ ;  /* 0x00000010b1b17819 */ /* 0x000fe200000006ff */
[C---:B------:R-:W-:Y:S01]  /*2050*/  FMUL.FTZ R17, R181.reuse, R17 ;  /* 0x00000011b5117220 */ /* 0x040fe20000410000 */
[----:B------:R-:W-:Y:S01]  /*2060*/  FMUL.FTZ R13, R181, R13 ;  /* 0x0000000db50d7220 */ /* 0x000fe20000410000 */
[----:B------:R-:W-:Y:S01]  /*2070*/  PRMT R224, R175, 0x7632, R224 ;  /* 0x00007632afe07816 */ /* 0x000fe200000000e0 */
[----:B------:R-:W-:Y:S01]  /*2080*/  FADD.FTZ R85, R85, R226 ;  /* 0x000000e255557221 */ /* 0x000fe20000010000 */
[----:B------:R-:W-:Y:S01]  /*2090*/  SHF.L.U32 R175, R175, 0x10, RZ ;  /* 0x00000010afaf7819 */ /* 0x000fe200000006ff */
[----:B------:R-:W-:Y:S01]  /*20a0*/  FADD.FTZ R18, -R202, R177 ;  /* 0x000000b1ca127221 */ /* 0x000fe20000010100 */
[----:B------:R-:W-:Y:S01]  /*20b0*/  FFMA.FTZ R45, R17, R226, R45 ;  /* 0x000000e2112d7223 */ /* 0x000fe2000001002d */
[----:B------:R-:W-:Y:S01]  /*20c0*/  SHF.L.U32 R224, R224, 0x10, RZ ;  /* 0x00000010e0e07819 */ /* 0x000fe200000006ff */
[C---:B------:R-:W-:Y:S01]  /*20d0*/  FMUL.FTZ R14, R181.reuse, R14 ;  /* 0x0000000eb50e7220 */ /* 0x040fe20000410000 */
[----:B------:R-:W-:Y:S01]  /*20e0*/  FMUL.FTZ R18, R181, R18 ;  /* 0x00000012b5127220 */ /* 0x000fe20000410000 */
[----:B------:R-:W-:-:S02]  /*20f0*/  FMUL.FTZ R225, R225, R175 ;  /* 0x000000afe1e17220 */ /* 0x000fc40000410000 */
[----:B------:R-:W-:Y:S01]  /*2100*/  FADD.FTZ R87, R87, R224 ;  /* 0x000000e057577221 */ /* 0x000fe20000010000 */
[----:B------:R-:W-:Y:S01]  /*2110*/  FFMA.FTZ R47, R18, R224, R47 ;  /* 0x000000e0122f7223 */ /* 0x000fe2000001002f */
[----:B------:R-:W-:Y:S01]  /*2120*/  FADD.FTZ R84, R84, R174 ;  /* 0x000000ae54547221 */ /* 0x000fe20000010000 */
[----:B------:R-:W-:Y:S01]  /*2130*/  FFMA.FTZ R44, R13, R174, R44 ;  /* 0x000000ae0d2c7223 */ /* 0x000fe2000001002c */
[----:B------:R-:W-:Y:S01]  /*2140*/  FADD.FTZ R86, R86, R175 ;  /* 0x000000af56567221 */ /* 0x000fe20000010000 */
[----:B------:R-:W-:Y:S01]  /*2150*/  FFMA.FTZ R46, R14, R175, R46 ;  /* 0x000000af0e2e7223 */ /* 0x000fe2000001002e */
[----:B------:R-:W-:Y:S02]  /*2160*/  VIADD R176, R176, 0x80 ;  /* 0x00000080b0b07836 */ /* 0x000fe40000000000 */
[----:B---3--:R-:W-:-:S04]  /*2170*/  FMUL.FTZ R230, R179, R230 ;  /* 0x000000e6b3e67220 */ /* 0x008fc80000410000 */
[----:B------:R-:W-:Y:S01]  /*2180*/  FADD.FTZ R216, R216, R230 ;  /* 0x000000e6d8d87221 */ /* 0x000fe20000010000 */
[----:B------:R-:W-:-:S03]  /*2190*/  FFMA.FTZ R203, R15, R230, R203 ;  /* 0x000000e60fcb7223 */ /* 0x000fc600000100cb */
[----:B------:R-:W-:Y:S01]  /*21a0*/  FADD.FTZ R216, R216, R229 ;  /* 0x000000e5d8d87221 */ /* 0x000fe20000010000 */
[----:B------:R-:W-:Y:S01]  /*21b0*/  FFMA.FTZ R203, R12, R229, R203 ;  /* 0x000000e50ccb7223 */ /* 0x000fe200000100cb */
[----:B----4-:R-:W-:-:S04]  /*21c0*/  FMUL.FTZ R228, R178, R228 ;  /* 0x000000e4b2e47220 */ /* 0x010fc80000410000 */
[----:B------:R-:W-:Y:S01]  /*21d0*/  FADD.FTZ R216, R216, R228 ;  /* 0x000000e4d8d87221 */ /* 0x000fe20000010000 */
[----:B------:R-:W-:-:S03]  /*21e0*/  FFMA.FTZ R203, R16, R228, R203 ;  /* 0x000000e410cb7223 */ /* 0x000fc600000100cb */
[----:B------:R-:W-:Y:S01]  /*21f0*/  FADD.FTZ R216, R216, R227 ;  /* 0x000000e3d8d87221 */ /* 0x000fe20000010000 */
[----:B------:R-:W-:Y:S01]  /*2200*/  FFMA.FTZ R203, R13, R227, R203 ;  /* 0x000000e30dcb7223 */ /* 0x000fe200000100cb */
[----:B------:R-:W-:-:S04]  /*2210*/  FMUL.FTZ R226, R173, R226 ;  /* 0x000000e2ade27220 */ /* 0x000fc80000410000 */
[----:B------:R-:W-:Y:S01]  /*2220*/  FADD.FTZ R216, R216, R226 ;  /* 0x000000e2d8d87221 */ /* 0x000fe20000010000 */
[----:B------:R-:W-:-:S03]  /*2230*/  FFMA.FTZ R203, R17, R226, R203 ;  /* 0x000000e211cb7223 */ /* 0x000fc600000100cb */
[----:B------:R-:W-:Y:S01]  /*2240*/  FADD.FTZ R216, R216, R225 ;  /* 0x000000e1d8d87221 */ /* 0x000fe20000010000 */
[----:B------:R-:W-:Y:S01]  /*2250*/  FFMA.FTZ R203, R14, R225, R203 ;  /* 0x000000e10ecb7223 */ /* 0x000fe200000100cb */
[----:B--2---:R-:W-:-:S04]  /*2260*/  FMUL.FTZ R224, R172, R224 ;  /* 0x000000e0ace07220 */ /* 0x004fc80000410000 */
[----:B------:R-:W-:Y:S01]  /*2270*/  FADD.FTZ R216, R216, R224 ;  /* 0x000000e0d8d87221 */ /* 0x000fe20000010000 */
[----:B------:R-:W-:-:S07]  /*2280*/  FFMA.FTZ R203, R18, R224, R203 ;  /* 0x000000e012cb7223 */ /* 0x000fce00000100cb */
.L_x_379:
[----:B------:R-:W-:Y:S05]  /*2290*/  BSYNC B0 ;  /* 0x0000000000007941 */ /* 0x000fea0003800000 */
.L_x_378:
        /* <DEDUP_REMOVED lines=17> */
[C---:B---3--:R-:W-:Y:S02]  /*23b0*/  PRMT R220, R173.reuse, 0x7632, R220 ;  /* 0x00007632addc7816 */ /* 0x048fe400000000dc */
[----:B------:R-:W-:Y:S02]  /*23c0*/  SHF.L.U32 R173, R173, 0x10, RZ ;  /* 0x00000010adad7819 */ /* 0x000fe400000006ff */
        /* <DEDUP_REMOVED lines=45> */
[----:B------:R-:W-:Y:S01]  /*26a0*/  SHF.L.U32 R177, R177, 0x10, RZ ;  /* 0x00000010b1b17819 */ /* 0x000fe200000006ff */
[----:B------:R-:W-:Y:S02]  /*26b0*/  IMAD.U32 R214, R214, 0x10000, RZ ;  /* 0x00010000d6d67824 */ /* 0x000fe400078e00ff */
        /* <DEDUP_REMOVED lines=17> */
[----:B------:R-:W-:Y:S01]  /*27d0*/  IADD3 R176, R176, 0x80, RZ ;  /* 0x00000080b0b07810 */ /* 0x000fe20007ffe0ff */
        /* <DEDUP_REMOVED lines=18> */
.L_x_381:
[----:B------:R-:W-:Y:S05]  /*2900*/  BSYNC B0 ;  /* 0x0000000000007941 */ /* 0x000fea0003800000 */
.L_x_380:
[----:B------:R-:W-:Y:S04]  /*2910*/  BSSY B0, `(.L_x_382) ;  /* 0x0000066000007945 */ /* 0x000fe80003800000 */
[----:B------:R-:W-:Y:S05]  /*2920*/  @!P3 BRA `(.L_x_383) ;  /* 0x000000040090b947 */ /* 0x000fea0003800000 */
[----:B------:R-:W-:Y:S01]  /*2930*/  ISETP.NE.U32.AND P5, PT, RZ, UR10, PT ;  /* 0x0000000aff007c0c */ /* 0x000fe2000bfa5070 */
[----:B------:R-:W0:Y:S01]  /*2940*/  LDC.64 R172, c[0x0][0x2b8] ;  /* 0x0000ae00ffac7b82 */ /* 0x000e220000000a00 */
[----:B------:R-:W3:Y:S02]  /*2950*/  LDL R179, [R1+0xb8] ;  /* 0x0000b80001b37983 */ /* 0x000ee40000100800 */
[----:B------:R-:W-:Y:S02]  /*2960*/  ISETP.NE.AND.EX P5, PT, RZ, UR11, PT, P5 ;  /* 0x0000000bff007c0c */ /* 0x000fe4000bfa5350 */
[----:B------:R-:W4:Y:S04]  /*2970*/  LDL R178, [R1+0xb0] ;  /* 0x0000b00001b27983 */ /* 0x000f280000100800 */
[----:B------:R-:W4:Y:S04]  /*2980*/  LDL R250, [R1+0xc0] ;  /* 0x0000c00001fa7983 */ /* 0x000f280000100800 */
[----:B------:R-:W4:Y:S03]  /*2990*/  LDL R207, [R1+0xa8] ;  /* 0x0000a80001cf7983 */ /* 0x000f260000100800 */
[----:B--2---:R-:W-:-:S04]  /*29a0*/  @P5 LEA R4, P6, R176, UR10, 0x4 ;  /* 0x0000000ab0045c11 */ /* 0x004fc8000f8c20ff */
[C---:B------:R-:W-:Y:S01]  /*29b0*/  @P5 LEA.HI.X R5, R176.reuse, UR11, RZ, 0x4, P6 ;  /* 0x0000000bb0055c11 */ /* 0x040fe2000b0f24ff */
[----:B0-----:R-:W-:-:S04]  /*29c0*/  IMAD.WIDE.U32 R172, R176, 0x10, R172 ;  /* 0x00000010b0ac7825 */ /* 0x001fc800078e00ac */
[----:B------:R0:W5:Y:S04]  /*29d0*/  @P5 LDG.E.128 R156, desc[UR4][R4.64] ;  /* 0x00000004049c5981 */ /* 0x000168000c1e1d00 */
[----:B------:R-:W2:Y:S01]  /*29e0*/  LDG.E.128 R172, desc[UR4][R172.64] ;  /* 0x00000004acac7981 */ /* 0x000ea2000c1e1d00 */
[----:B0-----:R-:W-:-:S04]  /*29f0*/  LEA R4, P5, R176, UR12, 0x4 ;  /* 0x0000000cb0047c11 */ /* 0x001fc8000f8a20ff */
[----:B------:R-:W-:-:S06]  /*2a00*/  LEA.HI.X R5, R176, UR13, RZ, 0x4, P5 ;  /* 0x0000000db0057c11 */ /* 0x000fcc000a8f24ff */
[----:B------:R-:W4:Y:S01]  /*2a10*/  LDG.E.128 R4, desc[UR4][R4.64] ;  /* 0x0000000404047981 */ /* 0x000f22000c1e1d00 */
[C---:B--2---:R-:W-:Y:S02]  /*2a20*/  PRMT R210, R173.reuse, 0x7632, R210 ;  /* 0x00007632add27816 */ /* 0x044fe400000000d2 */
[----:B------:R-:W-:Y:S02]  /*2a30*/  SHF.L.U32 R173, R173, 0x10, RZ ;  /* 0x00000010adad7819 */ /* 0x000fe400000006ff */
[----:B------:R-:W-:-:S03]  /*2a40*/  PRMT R208, R174, 0x7632, R208 ;  /* 0x00007632aed07816 */ /* 0x000fc600000000d0 */
[----:B---3--:R-:W-:Y:S02]  /*2a50*/  FMUL.FTZ R211, R179, R173 ;  /* 0x000000adb3d37220 */ /* 0x008fe40000410000 */
[----:B------:R-:W2:Y:S01]  /*2a60*/  LDL R179, [R1+0xbc] ;  /* 0x0000bc0001b37983 */ /* 0x000ea20000100800 */
[----:B------:R-:W-:Y:S02]  /*2a70*/  SHF.L.U32 R174, R174, 0x10, RZ ;  /* 0x00000010aeae7819 */ /* 0x000fe400000006ff */
[C---:B----4-:R-:W-:Y:S02]  /*2a80*/  PRMT R8, R4.reuse, 0x7632, R8 ;  /* 0x0000763204087816 */ /* 0x050fe40000000008 */
[----:B------:R-:W-:Y:S02]  /*2a90*/  SHF.L.U32 R4, R4, 0x10, RZ ;  /* 0x0000001004047819 */ /* 0x000fe400000006ff */
[C---:B------:R-:W-:Y:S02]  /*2aa0*/  PRMT R10, R5.reuse, 0x7632, R10 ;  /* 0x00007632050a7816 */ /* 0x040fe4000000000a */
[----:B------:R-:W-:Y:S01]  /*2ab0*/  SHF.L.U32 R5, R5, 0x10, RZ ;  /* 0x0000001005057819 */ /* 0x000fe200000006ff */
[----:B------:R-:W-:Y:S01]  /*2ac0*/  FADD.FTZ R3, -R202, R4 ;  /* 0x00000004ca037221 */ /* 0x000fe20000010100 */
[----:B------:R-:W-:-:S02]  /*2ad0*/  FMUL.FTZ R209, R178, R174 ;  /* 0x000000aeb2d17220 */ /* 0x000fc40000410000 */
[----:B------:R-:W3:Y:S01]  /*2ae0*/  LDL R178, [R1+0xb4] ;  /* 0x0000b40001b27983 */ /* 0x000ee20000100800 */
[----:B------:R-:W-:-:S04]  /*2af0*/  FADD.FTZ R4, -R202, R5 ;  /* 0x00000005ca047221 */ /* 0x000fc80000010100 */
[C---:B-----5:R-:W-:Y:S01]  /*2b00*/  FMUL.FTZ R4, R181.reuse, R4 ;  /* 0x00000004b5047220 */ /* 0x060fe20000410000 */
[----:B------:R-:W-:Y:S01]  /*2b10*/  FADD.FTZ R98, R98, R173 ;  /* 0x000000ad62627221 */ /* 0x000fe20000010000 */
[----:B------:R-:W-:Y:S02]  /*2b20*/  PRMT R217, R172, 0x7632, R217 ;  /* 0x00007632acd97816 */ /* 0x000fe400000000d9 */
[----:B------:R-:W-:Y:S02]  /*2b30*/  FFMA.FTZ R58, R4, R173, R58 ;  /* 0x000000ad043a7223 */ /* 0x000fe4000001003a */
[----:B------:R-:W4:Y:S01]  /*2b40*/  LDL R173, [R1+0xac] ;  /* 0x0000ac0001ad7983 */ /* 0x000f220000100800 */
[----:B------:R-:W-:Y:S02]  /*2b50*/  IMAD.U32 R172, R172, 0x10000, RZ ;  /* 0x00010000acac7824 */ /* 0x000fe400078e00ff */
[----:B------:R-:W-:Y:S02]  /*2b60*/  FMUL.FTZ R3, R181, R3 ;  /* 0x00000003b5037220 */ /* 0x000fe40000410000 */
[----:B------:R-:W-:-:S02]  /*2b70*/  FADD.FTZ R96, R96, R172 ;  /* 0x000000ac60607221 */ /* 0x000fc40000010000 */
[-C--:B------:R-:W-:Y:S01]  /*2b80*/  FFMA.FTZ R56, R3, R172.reuse, R56 ;  /* 0x000000ac03387223 */ /* 0x080fe20000010038 */
[----:B------:R-:W-:Y:S02]  /*2b90*/  FMUL.FTZ R219, R250, R172 ;  /* 0x000000acfadb7220 */ /* 0x000fe40000410000 */
[----:B------:R-:W4:Y:S01]  /*2ba0*/  LDL R172, [R1+0xa4] ;  /* 0x0000a40001ac7983 */ /* 0x000f220000100800 */
        /* <DEDUP_REMOVED lines=42> */
[----:B--2---:R-:W-:-:S04]  /*2e50*/  FMUL.FTZ R217, R179, R217 ;  /* 0x000000d9b3d97220 */ /* 0x004fc80000410000 */
[----:B------:R-:W-:Y:S01]  /*2e60*/  FADD.FTZ R216, R216, R217 ;  /* 0x000000d9d8d87221 */ /* 0x000fe20000010000 */
[----:B------:R-:W-:-:S03]  /*2e70*/  FFMA.FTZ R203, R7, R217, R203 ;  /* 0x000000d907cb7223 */ /* 0x000fc600000100cb */
[----:B------:R-:W-:Y:S01]  /*2e80*/  FADD.FTZ R216, R216, R211 ;  /* 0x000000d3d8d87221 */ /* 0x000fe20000010000 */
[----:B------:R-:W-:Y:S01]  /*2e90*/  FFMA.FTZ R203, R4, R211, R203 ;  /* 0x000000d304cb7223 */ /* 0x000fe200000100cb */
        /* <DEDUP_REMOVED lines=9> */
[----:B------:R-:W-:Y:S01]  /*2f30*/  FMUL.FTZ R206, R172, R206 ;  /* 0x000000ceacce7220 */ /* 0x000fe20000410000 */
[----:B------:R-:W-:-:S03]  /*2f40*/  FFMA.FTZ R203, R6, R207, R203 ;  /* 0x000000cf06cb7223 */ /* 0x000fc600000100cb */
[----:B------:R-:W-:Y:S01]  /*2f50*/  FADD.FTZ R216, R216, R206 ;  /* 0x000000ced8d87221 */ /* 0x000fe20000010000 */
[----:B------:R-:W-:-:S07]  /*2f60*/  FFMA.FTZ R203, R10, R206, R203 ;  /* 0x000000ce0acb7223 */ /* 0x000fce00000100cb */
.L_x_383:
[----:B------:R-:W-:Y:S05]  /*2f70*/  BSYNC B0 ;  /* 0x0000000000007941 */ /* 0x000fea0003800000 */
.L_x_382:
[----:B------:R-:W-:Y:S01]  /*2f80*/  ISETP.NE.AND P5, PT, R243, RZ, PT ;  /* 0x000000fff300720c */ /* 0x000fe20003fa5270 */
[----:B------:R-:W-:-:S12]  /*2f90*/  BSSY B0, `(.L_x_384) ;  /* 0x0000065000007945 */ /* 0x000fd80003800000 */
[----:B------:R-:W-:Y:S05]  /*2fa0*/  @!P5 BRA `(.L_x_385) ;  /* 0x00000004008cd947 */ /* 0x000fea0003800000 */
[----:B------:R-:W-:Y:S01]  /*2fb0*/  ISETP.NE.U32.AND P5, PT, RZ, UR10, PT ;  /* 0x0000000aff007c0c */ /* 0x000fe2000bfa5070 */
[----:B------:R-:W0:Y:S01]  /*2fc0*/  LDC.64 R178, c[0x0][0x2b8] ;  /* 0x0000ae00ffb27b82 */ /* 0x000e220000000a00 */
[----:B------:R-:W3:Y:S02]  /*2fd0*/  LDL R192, [R1+0xa0] ;  /* 0x0000a00001c07983 */ /* 0x000ee40000100800 */
[----:B------:R-:W-:Y:S02]  /*2fe0*/  ISETP.NE.AND.EX P5, PT, RZ, UR11, PT, P5 ;  /* 0x0000000bff007c0c */ /* 0x000fe4000bfa5350 */
[----:B------:R-:W4:Y:S04]  /*2ff0*/  LDL R196, [R1+0x98] ;  /* 0x0000980001c47983 */ /* 0x000f280000100800 */
[----:B------:R-:W2:Y:S07]  /*3000*/  LDL R250, [R1+0x90] ;  /* 0x0000900001fa7983 */ /* 0x000eae0000100800 */
[----:B------:R-:W-:-:S04]  /*3010*/  @P5 LEA R172, P6, R176, UR10, 0x4 ;  /* 0x0000000ab0ac5c11 */ /* 0x000fc8000f8c20ff */
[----:B------:R-:W-:-:S05]  /*3020*/  @P5 LEA.HI.X R173, R176, UR11, RZ, 0x4, P6 ;  /* 0x0000000bb0ad5c11 */ /* 0x000fca000b0f24ff */
[----:B------:R1:W5:Y:S02]  /*3030*/  @P5 LDG.E.128 R160, desc[UR4][R172.64] ;  /* 0x00000004aca05981 */ /* 0x000364000c1e1d00 */
[----:B-1----:R-:W-:-:S04]  /*3040*/  LEA R172, P5, R176, UR12, 0x4 ;  /* 0x0000000cb0ac7c11 */ /* 0x002fc8000f8a20ff */
[----:B------:R-:W-:-:S06]  /*3050*/  LEA.HI.X R173, R176, UR13, RZ, 0x4, P5 ;  /* 0x0000000db0ad7c11 */ /* 0x000fcc000a8f24ff */
[----:B------:R-:W3:Y:S01]  /*3060*/  LDG.E.128 R172, desc[UR4][R172.64] ;  /* 0x00000004acac7981 */ /* 0x000ee2000c1e1d00 */
[----:B0-----:R-:W-:-:S06]  /*3070*/  IMAD.WIDE.U32 R176, R176, 0x10, R178 ;  /* 0x00000010b0b07825 */ /* 0x001fcc00078e00b2 */
[----:B------:R-:W4:Y:S01]  /*3080*/  LDG.E.128 R176, desc[UR4][R176.64] ;  /* 0x00000004b0b07981 */ /* 0x000f22000c1e1d00 */
[C---:B---3--:R-:W-:Y:S02]  /*3090*/  PRMT R191, R175.reuse, 0x7632, R191 ;  /* 0x00007632afbf7816 */ /* 0x048fe400000000bf */
[----:B------:R-:W-:Y:S02]  /*30a0*/  SHF.L.U32 R193, R175, 0x10, RZ ;  /* 0x00000010afc17819 */ /* 0x000fe400000006ff */
[----:B------:R-:W3:Y:S01]  /*30b0*/  LDL R175, [R1+0x9c] ;  /* 0x00009c0001af7983 */ /* 0x000ee20000100800 */
[C---:B------:R-:W-:Y:S02]  /*30c0*/  PRMT R195, R174.reuse, 0x7632, R195 ;  /* 0x00007632aec37816 */ /* 0x040fe400000000c3 */
[----:B------:R-:W-:Y:S01]  /*30d0*/  SHF.L.U32 R197, R174, 0x10, RZ ;  /* 0x00000010aec57819 */ /* 0x000fe200000006ff */
[----:B------:R-:W-:Y:S01]  /*30e0*/  FADD.FTZ R193, -R202, R193 ;  /* 0x000000c1cac17221 */ /* 0x000fe20000010100 */
[----:B------:R-:W3:Y:S01]  /*30f0*/  LDL R174, [R1+0x94] ;  /* 0x0000940001ae7983 */ /* 0x000ee20000100800 */
[----:B----4-:R-:W-:-:S02]  /*3100*/  PRMT R204, R176, 0x7632, R204 ;  /* 0x00007632b0cc7816 */ /* 0x010fc400000000cc */
[----:B------:R-:W-:Y:S01]  /*3110*/  SHF.L.U32 R176, R176, 0x10, RZ ;  /* 0x00000010b0b07819 */ /* 0x000fe200000006ff */
[----:B------:R-:W-:Y:S01]  /*3120*/  FADD.FTZ R197, -R202, R197 ;  /* 0x000000c5cac57221 */ /* 0x000fe20000010100 */
[C---:B------:R-:W-:Y:S02]  /*3130*/  PRMT R199, R173.reuse, 0x7632, R199 ;  /* 0x00007632adc77816 */ /* 0x040fe400000000c7 */
[----:B------:R-:W-:Y:S01]  /*3140*/  SHF.L.U32 R201, R173, 0x10, RZ ;  /* 0x00000010adc97819 */ /* 0x000fe200000006ff */
[----:B------:R-:W-:Y:S01]  /*3150*/  FMUL.FTZ R218, R192, R176 ;  /* 0x000000b0c0da7220 */ /* 0x000fe20000410000 */
[----:B------:R-:W4:Y:S01]  /*3160*/  LDL R173, [R1+0x8c] ;  /* 0x00008c0001ad7983 */ /* 0x000f220000100800 */
[C---:B------:R-:W-:Y:S02]  /*3170*/  PRMT R205, R172.reuse, 0x7632, R205 ;  /* 0x00007632accd7816 */ /* 0x040fe400000000cd */
[----:B------:R-:W-:Y:S01]  /*3180*/  SHF.L.U32 R239, R172, 0x10, RZ ;  /* 0x00000010acef7819 */ /* 0x000fe200000006ff */
[----:B------:R-:W4:Y:S01]  /*3190*/  LDL R192, [R1+0x88] ;  /* 0x0000880001c07983 */ /* 0x000f220000100800 */
[----:B------:R-:W-:Y:S01]  /*31a0*/  SHF.L.U32 R205, R205, 0x10, RZ ;  /* 0x00000010cdcd7819 */ /* 0x000fe200000006ff */
[C---:B------:R-:W-:Y:S01]  /*31b0*/  FADD.FTZ R201, -R202.reuse, R201 ;  /* 0x000000c9cac97221 */ /* 0x040fe20000010100 */
[----:B------:R-:W-:Y:S01]  /*31c0*/  SHF.L.U32 R199, R199, 0x10, RZ ;  /* 0x00000010c7c77819 */ /* 0x000fe200000006ff */
[----:B------:R-:W4:Y:S01]  /*31d0*/  LDL R172, [R1+0x84] ;  /* 0x0000840001ac7983 */ /* 0x000f220000100800 */
[C---:B------:R-:W-:Y:S01]  /*31e0*/  FADD.FTZ R239, -R202.reuse, R239 ;  /* 0x000000efcaef7221 */ /* 0x040fe20000010100 */
[----:B------:R-:W-:Y:S01]  /*31f0*/  FADD.FTZ R205, -R202, R205 ;  /* 0x000000cdcacd7221 */ /* 0x000fe20000010100 */
[----:B------:R-:W-:Y:S01]  /*3200*/  SHF.L.U32 R204, R204, 0x10, RZ ;  /* 0x00000010cccc7819 */ /* 0x000fe200000006ff */
[----:B------:R-:W-:Y:S01]  /*3210*/  FADD.FTZ R199, -R202, R199 ;  /* 0x000000c7cac77221 */ /* 0x000fe20000010100 */
[C---:B-----5:R-:W-:Y:S01]  /*3220*/  FMUL.FTZ R239, R181.reuse, R239 ;  /* 0x000000efb5ef7220 */ /* 0x060fe20000410000 */
[----:B------:R-:W-:Y:S01]  /*3230*/  FMUL.FTZ R205, R181, R205 ;  /* 0x000000cdb5cd7220 */ /* 0x000fe20000410000 */
[----:B------:R-:W-:Y:S01]  /*3240*/  PRMT R198, R177, 0x7632, R198 ;  /* 0x00007632b1c67816 */ /* 0x000fe200000000c6 */
[----:B------:R-:W-:Y:S01]  /*3250*/  FADD.FTZ R105, R105, R204 ;  /* 0x000000cc69697221 */ /* 0x000fe20000010000 */
[----:B------:R-:W-:-:S02]  /*3260*/  IMAD.U32 R177, R177, 0x10000, RZ ;  /* 0x00010000b1b17824 */ /* 0x000fc400078e00ff */
[----:B------:R-:W-:Y:S01]  /*3270*/  FFMA.FTZ R65, R205, R204, R65 ;  /* 0x000000cccd417223 */ /* 0x000fe20000010041 */
[----:B------:R-:W-:Y:S01]  /*3280*/  FADD.FTZ R216, R216, R218 ;  /* 0x000000dad8d87221 */ /* 0x000fe20000010000 */
[----:B------:R-:W-:Y:S01]  /*3290*/  FFMA.FTZ R203, R239, R218, R203 ;  /* 0x000000daefcb7223 */ /* 0x000fe200000100cb */
[----:B------:R-:W-:Y:S01]  /*32a0*/  SHF.L.U32 R195, R195, 0x10, RZ ;  /* 0x00000010c3c37819 */ /* 0x000fe200000006ff */
[C---:B------:R-:W-:Y:S01]  /*32b0*/  FMUL.FTZ R199, R181.reuse, R199 ;  /* 0x000000c7b5c77220 */ /* 0x040fe20000410000 */
[----:B------:R-:W-:Y:S01]  /*32c0*/  SHF.L.U32 R198, R198, 0x10, RZ ;  /* 0x00000010c6c67819 */ /* 0x000fe200000006ff */
[----:B------:R-:W-:Y:S01]  /*32d0*/  FMUL.FTZ R201, R181, R201 ;  /* 0x000000c9b5c97220 */ /* 0x000fe20000410000 */
[----:B------:R-:W-:Y:S01]  /*32e0*/  FMUL.FTZ R200, R196, R177 ;  /* 0x000000b1c4c87220 */ /* 0x000fe20000410000 */
[----:B------:R-:W-:Y:S01]  /*32f0*/  PRMT R194, R178, 0x7632, R194 ;  /* 0x00007632b2c27816 */ /* 0x000fe200000000c2 */
[----:B------:R-:W-:Y:S01]  /*3300*/  FADD.FTZ R195, -R202, R195 ;  /* 0x000000c3cac37221 */ /* 0x000fe20000010100 */
[----:B------:R-:W-:Y:S01]  /*3310*/  SHF.L.U32 R178, R178, 0x10, RZ ;  /* 0x00000010b2b27819 */ /* 0x000fe200000006ff */
[----:B------:R-:W-:Y:S01]  /*3320*/  FADD.FTZ R107, R107, R198 ;  /* 0x000000c66b6b7221 */ /* 0x000fe20000010000 */
[----:B------:R-:W-:Y:S01]  /*3330*/  FFMA.FTZ R67, R199, R198, R67 ;  /* 0x000000c6c7437223 */ /* 0x000fe20000010043 */
[----:B------:R-:W-:Y:S01]  /*3340*/  SHF.L.U32 R191, R191, 0x10, RZ ;  /* 0x00000010bfbf7819 */ /* 0x000fe200000006ff */
[C---:B------:R-:W-:Y:S01]  /*3350*/  FMUL.FTZ R195, R181.reuse, R195 ;  /* 0x000000c3b5c37220 */ /* 0x040fe20000410000 */
[----:B------:R-:W-:Y:S01]  /*3360*/  SHF.L.U32 R194, R194, 0x10, RZ ;  /* 0x00000010c2c27819 */ /* 0x000fe200000006ff */
[----:B------:R-:W-:Y:S01]  /*3370*/  FMUL.FTZ R197, R181, R197 ;  /* 0x000000c5b5c57220 */ /* 0x000fe20000410000 */
[----:B--2---:R-:W-:Y:S01]  /*3380*/  FMUL.FTZ R196, R250, R178 ;  /* 0x000000b2fac47220 */ /* 0x004fe20000410000 */
[C---:B------:R-:W-:Y:S01]  /*3390*/  PRMT R190, R179.reuse, 0x7632, R190 ;  /* 0x00007632b3be7816 */ /* 0x040fe200000000be */
[----:B------:R-:W-:Y:S01]  /*33a0*/  FADD.FTZ R191, -R202, R191 ;  /* 0x000000bfcabf7221 */ /* 0x000fe20000010100 */
[----:B------:R-:W-:Y:S01]  /*33b0*/  SHF.L.U32 R179, R179, 0x10, RZ ;  /* 0x00000010b3b37819 */ /* 0x000fe200000006ff */
[----:B------:R-:W-:Y:S01]  /*33c0*/  FADD.FTZ R109, R109, R194 ;  /* 0x000000c26d6d7221 */ /* 0x000fe20000010000 */
[----:B------:R-:W-:Y:S01]  /*33d0*/  FFMA.FTZ R69, R195, R194, R69 ;  /* 0x000000c2c3457223 */ /* 0x000fe20000010045 */
[----:B------:R-:W-:Y:S01]  /*33e0*/  SHF.L.U32 R190, R190, 0x10, RZ ;  /* 0x00000010bebe7819 */ /* 0x000fe200000006ff */
[C---:B------:R-:W-:Y:S01]  /*33f0*/  FMUL.FTZ R191, R181.reuse, R191 ;  /* 0x000000bfb5bf7220 */ /* 0x040fe20000410000 */
        /* <DEDUP_REMOVED lines=11> */
[----:B---3--:R-:W-:-:S04]  /*34b0*/  FMUL.FTZ R204, R175, R204 ;  /* 0x000000ccafcc7220 */ /* 0x008fc80000410000 */
[----:B------:R-:W-:Y:S01]  /*34c0*/  FADD.FTZ R216, R216, R204 ;  /* 0x000000ccd8d87221 */ /* 0x000fe20000010000 */
[----:B------:R-:W-:Y:S01]  /*34d0*/  FFMA.FTZ R203, R205, R204, R203 ;  /* 0x000000cccdcb7223 */ /* 0x000fe200000100cb */
[----:B------:R-:W-:Y:S02]  /*34e0*/  FMUL.FTZ R198, R174, R198 ;  /* 0x000000c6aec67220 */ /* 0x000fe40000410000 */
[----:B------:R-:W-:Y:S01]  /*34f0*/  FADD.FTZ R216, R216, R200 ;  /* 0x000000c8d8d87221 */ /* 0x000fe20000010000 */
[----:B------:R-:W-:-:S03]  /*3500*/  FFMA.FTZ R203, R201, R200, R203 ;  /* 0x000000c8c9cb7223 */ /* 0x000fc600000100cb */
[----:B------:R-:W-:Y:S01]  /*3510*/  FADD.FTZ R216, R216, R198 ;  /* 0x000000c6d8d87221 */ /* 0x000fe20000010000 */
[----:B------:R-:W-:Y:S01]  /*3520*/  FFMA.FTZ R203, R199, R198, R203 ;  /* 0x000000c6c7cb7223 */ /* 0x000fe200000100cb */
[----:B----4-:R-:W-:Y:S02]  /*3530*/  FMUL.FTZ R194, R173, R194 ;  /* 0x000000c2adc27220 */ /* 0x010fe40000410000 */
[----:B------:R-:W-:Y:S01]  /*3540*/  FADD.FTZ R216, R216, R196 ;  /* 0x000000c4d8d87221 */ /* 0x000fe20000010000 */
[----:B------:R-:W-:Y:S01]  /*3550*/  FFMA.FTZ R203, R197, R196, R203 ;  /* 0x000000c4c5cb7223 */ /* 0x000fe200000100cb */
[----:B------:R-:W-:Y:S02]  /*3560*/  FMUL.FTZ R192, R192, R179 ;  /* 0x000000b3c0c07220 */ /* 0x000fe40000410000 */
[----:B------:R-:W-:Y:S01]  /*3570*/  FADD.FTZ R216, R216, R194 ;  /* 0x000000c2d8d87221 */ /* 0x000fe20000010000 */
[----:B------:R-:W-:Y:S01]  /*3580*/  FFMA.FTZ R203, R195, R194, R203 ;  /* 0x000000c2c3cb7223 */ /* 0x000fe200000100cb */
[----:B------:R-:W-:-:S02]  /*3590*/  FMUL.FTZ R190, R172, R190 ;  /* 0x000000beacbe7220 */ /* 0x000fc40000410000 */
[----:B------:R-:W-:Y:S01]  /*35a0*/  FADD.FTZ R216, R216, R192 ;  /* 0x000000c0d8d87221 */ /* 0x000fe20000010000 */
[----:B------:R-:W-:-:S03]  /*35b0*/  FFMA.FTZ R203, R193, R192, R203 ;  /* 0x000000c0c1cb7223 */ /* 0x000fc600000100cb */
[----:B------:R-:W-:Y:S01]  /*35c0*/  FADD.FTZ R216, R216, R190 ;  /* 0x000000bed8d87221 */ /* 0x000fe20000010000 */
[----:B------:R-:W-:-:S07]  /*35d0*/  FFMA.FTZ R203, R191, R190, R203 ;  /* 0x000000bebfcb7223 */ /* 0x000fce00000100cb */
.L_x_385:
[----:B------:R-:W-:Y:S05]  /*35e0*/  BSYNC B0 ;  /* 0x0000000000007941 */ /* 0x000fea0003800000 */
.L_x_384:
[----:B------:R-:W-:Y:S01]  /*35f0*/  LOP3.LUT P5, RZ, R240, 0xff, RZ, 0xc0, !PT ;  /* 0x000000fff0ff7812 */ /* 0x000fe200078ac0ff */
[----:B------:R-:W-:Y:S01]  /*3600*/  UMOV UR6, 0xffffffff ;  /* 0xffffffff00067882 */ /* 0x000fe20000000000 */
[----:B------:R-:W-:Y:S02]  /*3610*/  SHF.R.U32.HI R250, RZ, 0x5, R251 ;  /* 0x00000005fffa7819 */ /* 0x000fe400000116fb */
[----:B------:R-:W-:Y:S02]  /*3620*/  P2R R240, PR, RZ, 0x20 ;  /* 0x00000020fff07803 */ /* 0x000fe40000000000 */
[----:B------:R-:W-:-:S07]  /*3630*/  LOP3.LUT R174, R250, 0x7fffffc, RZ, 0xc0, !PT ;  /* 0x07fffffcfaae7812 */ /* 0x000fce00078ec0ff */
[----:B------:R-:W-:Y:S02]  /*3640*/  @!P5 IADD3 R174, R174, 0x4, RZ ;  /* 0x00000004aeaed810 */ /* 0x000fe40007ffe0ff */
[----:B------:R-:W-:Y:S01]  /*3650*/  LOP3.LUT P5, RZ, R251, 0x1f, RZ, 0xc0, !PT ;  /* 0x0000001ffbff7812 */ /* 0x000fe200078ac0ff */
[----:B------:R-:W-:-:S12]  /*3660*/  BRA.DIV UR6, `(.L_x_386) ;  /* 0x0000002e06bc7947 */ /* 0x000fd8000b800000 */
[----:B------:R-:W0:Y:S02]  /*3670*/  SHFL.DOWN PT, R179, R216, 0x10, 0x1f ;  /* 0x0a001f00d8b37f89 */ /* 0x000e2400000e0000 */
[----:B0-----:R-:W-:Y:S02]  /*3680*/  FADD.FTZ R216, R179, R216 ;  /* 0x000000d8b3d87221 */ /* 0x001fe40000010000 */
[----:B------:R-:W0:Y:S02]  /*3690*/  SHFL.DOWN PT, R179, R203, 0x10, 0x1f ;  /* 0x0a001f00cbb37f89 */ /* 0x000e2400000e0000 */
[----:B0-----:R-:W-:Y:S02]  /*36a0*/  FADD.FTZ R203, R179, R203 ;  /* 0x000000cbb3cb7221 */ /* 0x001fe40000010000 */
[----:B------:R-:W0:Y:S02]  /*36b0*/  SHFL.DOWN PT, R179, R216, 0x8, 0x1f ;  /* 0x09001f00d8b37f89 */ /* 0x000e2400000e0000 */
[----:B0-----:R-:W-:-:S02]  /*36c0*/  FADD.FTZ R216, R216, R179 ;  /* 0x000000b3d8d87221 */ /* 0x001fc40000010000 */
        /* <DEDUP_REMOVED lines=9> */
[----:B------:R1:W3:Y:S01]  /*3760*/  SHFL.DOWN PT, R202, R178, 0x1, 0x1f ;  /* 0x08201f00b2ca7f89 */ /* 0x0002e200000e0000 */
[----:B0-----:R-:W-:-:S05]  /*3770*/  FADD.FTZ R177, R177, R179 ;  /* 0x000000b3b1b17221 */ /* 0x001fca0000010000 */
[----:B---3--:R1:W0:Y:S02]  /*3780*/  SHFL.DOWN PT, R173, R177, 0x1, 0x1f ;  /* 0x08201f00b1ad7f89 */ /* 0x00822400000e0000 */
.L_x_416:
[----:B------:R-:W3:Y:S01]  /*3790*/  S2R R176, SR_CgaCtaId ;  /* 0x0000000000b07919 */ /* 0x000ee20000008800 */
[----:B------:R-:W-:Y:S01]  /*37a0*/  FADD.FTZ R172, R178, R202 ;  /* 0x000000cab2ac7221 */ /* 0x000fe20000010000 */
[----:B------:R-:W-:Y:S01]  /*37b0*/  @!P5 LOP3.LUT R175, R250, 0x3, RZ, 0xc0, !PT ;  /* 0x00000003faafd812 */ /* 0x000fe200078ec0ff */
[----:B0-----:R-:W-:Y:S01]  /*37c0*/  FADD.FTZ R173, R177, R173 ;  /* 0x000000adb1ad7221 */ /* 0x001fe20000010000 */
[----:B-1----:R-:W-:Y:S01]  /*37d0*/  MOV R178, 0x400 ;  /* 0x0000040000b27802 */ /* 0x002fe20000000f00 */
[----:B------:R-:W-:Y:S05]  /*37e0*/  WARPSYNC.ALL ;  /* 0x0000000000007948 */ /* 0x000fea0003800000 */
[----:B------:R-:W-:Y:S01]  /*37f0*/  @!P5 IADD3 R175, R174, R175, RZ ;  /* 0x000000afaeafd210 */ /* 0x000fe20007ffe0ff */
[----:B------:R-:W-:Y:S01]  /*3800*/  BSSY B0, `(.L_x_387) ;  /* 0x000008f000007945 */ /* 0x000fe20003800000 */
[----:B------:R-:W-:-:S02]  /*3810*/  ISETP.NE.AND P6, PT, RZ, UR8, PT ;  /* 0x00000008ff007c0c */ /* 0x000fc4000bfc5270 */
[----:B---3--:R-:W-:-:S04]  /*3820*/  LEA R178, R176, R178, 0x18 ;  /* 0x000000b2b0b27211 */ /* 0x008fc800078ec0ff */
[-C--:B------:R-:W-:Y:S02]  /*3830*/  @!P5 LEA R175, R175, R178.reuse, 0x3 ;  /* 0x000000b2afafd211 */ /* 0x080fe400078e18ff */
[----:B------:R-:W-:-:S03]  /*3840*/  LEA R178, R174, R178, 0x3 ;  /* 0x000000b2aeb27211 */ /* 0x000fc600078e18ff */
[----:B------:R-:W-:Y:S01]  /*3850*/  @!P5 STS.64 [R175+0x5000], R172 ;  /* 0x005000acaf00d388 */ /* 0x000fe20000000a00 */
[----:B------:R-:W-:Y:S06]  /*3860*/  BAR.SYNC.DEFER_BLOCKING 0x0 ;  /* 0x0000000000007b1d */ /* 0x000fec0000010000 */
[----:B------:R-:W0:Y:S02]  /*3870*/  LDS.128 R172, [R178+0x5000] ;  /* 0x00500000b2ac7984 */ /* 0x000e240000000c00 */
[----:B0-----:R-:W-:Y:S01]  /*3880*/  FADD.FTZ R172, RZ, R172 ;  /* 0x000000acffac7221 */ /* 0x001fe20000010000 */
[----:B------:R-:W-:-:S03]  /*3890*/  FADD.FTZ R173, RZ, R173 ;  /* 0x000000adffad7221 */ /* 0x000fc60000010000 */
[----:B------:R-:W-:Y:S01]  /*38a0*/  FADD.FTZ R176, R174, R172 ;  /* 0x000000acaeb07221 */ /* 0x000fe20000010000 */
[----:B------:R-:W-:Y:S02]  /*38b0*/  FADD.FTZ R177, R175, R173 ;  /* 0x000000adafb17221 */ /* 0x000fe40000010000 */
[----:B------:R-:W0:Y:S02]  /*38c0*/  LDS.128 R172, [R178+0x5010] ;  /* 0x00501000b2ac7984 */ /* 0x000e240000000c00 */
[----:B0-----:R-:W-:Y:S01]  /*38d0*/  FADD.FTZ R172, R176, R172 ;  /* 0x000000acb0ac7221 */ /* 0x001fe20000010000 */
        /* <DEDUP_REMOVED lines=8> */
[----:B------:R-:W0:Y:S01]  /*3960*/  LDC.64 R202, c[0x0][0x220] ;  /* 0x00008800ffca7b82 */ /* 0x000e220000000a00 */
[----:B------:R-:W-:Y:S01]  /*3970*/  ISETP.NE.U32.AND P6, PT, RZ, UR14, PT ;  /* 0x0000000eff007c0c */ /* 0x000fe2000bfc5070 */
[-CC-:B------:R-:W-:Y:S01]  /*3980*/  FFMA.FTZ R176, R186, R179.reuse, R178.reuse ;  /* 0x000000b3bab07223 */ /* 0x180fe200000100b2 */
[----:B------:R-:W-:Y:S01]  /*3990*/  ISETP.NE.AND.EX P5, PT, RZ, UR11, PT, P5 ;  /* 0x0000000bff007c0c */ /* 0x000fe2000bfa5350 */
[----:B------:R-:W-:Y:S01]  /*39a0*/  FFMA.FTZ R177, R185, R179, R178 ;  /* 0x000000b3b9b17223 */ /* 0x000fe200000100b2 */
[----:B------:R-:W-:Y:S01]  /*39b0*/  ISETP.NE.AND.EX P6, PT, RZ, UR15, PT, P6 ;  /* 0x0000000fff007c0c */ /* 0x000fe2000bfc5360 */
[----:B------:R-:W-:Y:S01]  /*39c0*/  FADD.FTZ R176, R235, -R176 ;  /* 0x800000b0ebb07221 */ /* 0x000fe20000010000 */
[----:B------:R-:W3:Y:S01]  /*39d0*/  LDL R216, [R1+0x6c] ;  /* 0x00006c0001d87983 */ /* 0x000ee20000100800 */
[----:B------:R-:W-:Y:S02]  /*39e0*/  FADD.FTZ R177, R234, -R177 ;  /* 0x800000b1eab17221 */ /* 0x000fe40000010000 */
[----:B-----5:R-:W-:Y:S01]  /*39f0*/  FMUL.FTZ R176, R181, R176 ;  /* 0x000000b0b5b07220 */ /* 0x020fe20000410000 */
[----:B------:R-:W4:Y:S04]  /*3a00*/  LDL R251, [R1+0x70] ;  /* 0x0000700001fb7983 */ /* 0x000f280000100800 */
[----:B------:R-:W2:Y:S01]  /*3a10*/  LDL R250, [R1+0x74] ;  /* 0x0000740001fa7983 */ /* 0x000ea20000100800 */
[----:B------:R-:W-:-:S02]  /*3a20*/  @P5 PRMT R172, R146, 0x7632, R172 ;  /* 0x0000763292ac5816 */ /* 0x000fc400000000ac */
[----:B------:R-:W-:Y:S01]  /*3a30*/  @P5 SHF.L.U32 R173, R146, 0x10, RZ ;  /* 0x0000001092ad5819 */ /* 0x000fe200000006ff */
[----:B------:R-:W-:Y:S02]  /*3a40*/  FMUL.FTZ R177, R181, R177 ;  /* 0x000000b1b5b17220 */ /* 0x000fe40000410000 */
[----:B------:R-:W-:Y:S02]  /*3a50*/  @P5 IMAD.U32 R172, R172, 0x10000, RZ ;  /* 0x00010000acac5824 */ /* 0x000fe400078e00ff */
[----:B------:R-:W-:Y:S02]  /*3a60*/  @P5 FADD.FTZ R176, R176, R173 ;  /* 0x000000adb0b05221 */ /* 0x000fe40000010000 */
[----:B------:R-:W-:-:S03]  /*3a70*/  @P5 FADD.FTZ R177, R177, R172 ;  /* 0x000000acb1b15221 */ /* 0x000fc60000010000 */
[----:B------:R-:W-:Y:S01]  /*3a80*/  @P6 F2FP.BF16.F32.PACK_AB R174, RZ, R176 ;  /* 0x000000b0ffae623e */ /* 0x000fe200000010ff */
[----:B0-----:R-:W-:Y:S01]  /*3a90*/  IMAD.WIDE.U32 R172, R180, 0x10, R202 ;  /* 0x00000010b4ac7825 */ /* 0x001fe200078e00ca */
[----:B------:R-:W-:Y:S02]  /*3aa0*/  @P6 F2FP.BF16.F32.PACK_AB R175, RZ, R177 ;  /* 0x000000b1ffaf623e */ /* 0x000fe400000010ff */
[----:B------:R-:W-:-:S04]  /*3ab0*/  @P6 PRMT R166, R174, 0x7610, R166 ;  /* 0x00007610aea66816 */ /* 0x000fc800000000a6 */
[----:B------:R-:W-:Y:S02]  /*3ac0*/  @P6 PRMT R166, R166, 0x5410, R175 ;  /* 0x00005410a6a66816 */ /* 0x000fe400000000af */
[----:B------:R-:W3:Y:S01]  /*3ad0*/  LDG.E.128 R172, desc[UR4][R172.64] ;  /* 0x00000004acac7981 */ /* 0x000ee2000c1e1d00 */
[-C--:B------:R-:W-:Y:S01]  /*3ae0*/  FMUL.FTZ R177, R177, R27.reuse ;  /* 0x0000001bb1b17220 */ /* 0x080fe20000410000 */
[----:B------:R-:W-:Y:S01]  /*3af0*/  FMUL.FTZ R176, R176, R27 ;  /* 0x0000001bb0b07220 */ /* 0x000fe20000410000 */
[----:B------:R-:W-:-:S04]  /*3b00*/  FFMA.FTZ R203, R187, R179, R178 ;  /* 0x000000b3bbcb7223 */ /* 0x000fc800000100b2 */
[----:B------:R-:W-:-:S04]  /*3b10*/  FADD.FTZ R203, R236, -R203 ;  /* 0x800000cbeccb7221 */ /* 0x000fc80000010000 */
[----:B------:R-:W-:Y:S01]  /*3b20*/  FMUL.FTZ R203, R181, R203 ;  /* 0x000000cbb5cb7220 */ /* 0x000fe20000410000 */
[C---:B---3--:R-:W-:Y:S02]  /*3b30*/  SHF.L.U32 R202, R174.reuse, 0x10, RZ ;  /* 0x00000010aeca7819 */ /* 0x048fe400000006ff */
[----:B------:R-:W-:-:S04]  /*3b40*/  PRMT R174, R174, 0x7632, R174 ;  /* 0x00007632aeae7816 */ /* 0x000fc800000000ae */
[----:B------:R-:W-:-:S05]  /*3b50*/  SHF.L.U32 R174, R174, 0x10, RZ ;  /* 0x00000010aeae7819 */ /* 0x000fca00000006ff */
[-C--:B------:R-:W-:Y:S01]  /*3b60*/  FFMA.FTZ R117, R174, R177.reuse, R117 ;  /* 0x000000b1ae757223 */ /* 0x080fe20000010075 */
[----:B------:R-:W-:Y:S02]  /*3b70*/  FMUL.FTZ R177, R216, R177 ;  /* 0x000000b1d8b17220 */ /* 0x000fe40000410000 */
[----:B------:R-:W3:Y:S01]  /*3b80*/  LDL R216, [R1+0x80] ;  /* 0x0000800001d87983 */ /* 0x000ee20000100800 */
[----:B------:R-:W-:Y:S01]  /*3b90*/  FFMA.FTZ R174, R0, R179, R178 ;  /* 0x000000b300ae7223 */ /* 0x000fe200000100b2 */
[----:B------:R-:W-:-:S03]  /*3ba0*/  FFMA.FTZ R116, R202, R176, R116 ;  /* 0x000000b0ca747223 */ /* 0x000fc60000010074 */
[----:B------:R-:W-:-:S04]  /*3bb0*/  FADD.FTZ R174, R182, -R174 ;  /* 0x800000aeb6ae7221 */ /* 0x000fc80000010000 */
[----:B------:R-:W-:Y:S01]  /*3bc0*/  FMUL.FTZ R202, R181, R174 ;  /* 0x000000aeb5ca7220 */ /* 0x000fe20000410000 */
[----:B------:R-:W-:-:S05]  /*3bd0*/  @P5 SHF.L.U32 R174, R144, 0x10, RZ ;  /* 0x0000001090ae5819 */ /* 0x000fca00000006ff */
[----:B------:R-:W-:Y:S01]  /*3be0*/  @P5 FADD.FTZ R202, R202, R174 ;  /* 0x000000aecaca5221 */ /* 0x000fe20000010000 */
[----:B----4-:R-:W-:Y:S02]  /*3bf0*/  FMUL.FTZ R176, R251, R176 ;  /* 0x000000b0fbb07220 */ /* 0x010fe40000410000 */
[----:B------:R-:W4:Y:S02]  /*3c00*/  LDL R251, [R1+0x7c] ;  /* 0x00007c0001fb7983 */ /* 0x000f240000100800 */
[----:B------:R-:W-:-:S04]  /*3c10*/  @P6 F2FP.BF16.F32.PACK_AB R174, RZ, R202 ;  /* 0x000000caffae623e */ /* 0x000fc800000010ff */
[----:B------:R-:W-:Y:S02]  /*3c20*/  @P6 PRMT R164, R174, 0x7610, R164 ;  /* 0x00007610aea46816 */ /* 0x000fe400000000a4 */
[----:B------:R-:W-:Y:S01]  /*3c30*/  F2FP.BF16.F32.PACK_AB R174, R177, R176 ;  /* 0x000000b0b1ae723e */ /* 0x000fe200000010ff */
[----:B------:R-:W-:Y:S01]  /*3c40*/  FFMA.FTZ R177, R189, R179, R178 ;  /* 0x000000b3bdb17223 */ /* 0x000fe200000100b2 */
[----:B------:R-:W-:-:S03]  /*3c50*/  @P5 PRMT R176, R144, 0x7632, R176 ;  /* 0x0000763290b05816 */ /* 0x000fc600000000b0 */
[----:B------:R-:W-:Y:S01]  /*3c60*/  FADD.FTZ R177, R238, -R177 ;  /* 0x800000b1eeb17221 */ /* 0x000fe20000010000 */
[----:B------:R-:W-:-:S03]  /*3c70*/  @P5 SHF.L.U32 R176, R176, 0x10, RZ ;  /* 0x00000010b0b05819 */ /* 0x000fc600000006ff */
[----:B------:R-:W-:-:S04]  /*3c80*/  FMUL.FTZ R177, R181, R177 ;  /* 0x000000b1b5b17220 */ /* 0x000fc80000410000 */
[----:B------:R-:W-:-:S05]  /*3c90*/  @P5 FADD.FTZ R177, R177, R176 ;  /* 0x000000b0b1b15221 */ /* 0x000fca0000010000 */
[----:B------:R-:W-:-:S04]  /*3ca0*/  @P6 F2FP.BF16.F32.PACK_AB R176, RZ, R177 ;  /* 0x000000b1ffb0623e */ /* 0x000fc800000010ff */
[----:B------:R-:W-:Y:S01]  /*3cb0*/  @P6 PRMT R164, R164, 0x5410, R176 ;  /* 0x00005410a4a46816 */ /* 0x000fe200000000b0 */
[----:B------:R-:W-:Y:S01]  /*3cc0*/  FMUL.FTZ R176, R202, R27 ;  /* 0x0000001bcab07220 */ /* 0x000fe20000410000 */
[----:B------:R-:W-:-:S05]  /*3cd0*/  SHF.L.U32 R202, R172, 0x10, RZ ;  /* 0x00000010acca7819 */ /* 0x000fca00000006ff */
[----:B------:R-:W-:Y:S01]  /*3ce0*/  FFMA.FTZ R112, R202, R176, R112 ;  /* 0x000000b0ca707223 */ /* 0x000fe20000010070 */
[----:B------:R-:W-:Y:S01]  /*3cf0*/  PRMT R202, R172, 0x7632, R202 ;  /* 0x00007632acca7816 */ /* 0x000fe200000000ca */
[----:B------:R-:W-:Y:S01]  /*3d00*/  FMUL.FTZ R172, R177, R27 ;  /* 0x0000001bb1ac7220 */ /* 0x000fe20000410000 */
[----:B------:R-:W-:Y:S02]  /*3d10*/  FFMA.FTZ R177, R188, R179, R178 ;  /* 0x000000b3bcb17223 */ /* 0x000fe400000100b2 */
[----:B------:R-:W-:Y:S02]  /*3d20*/  SHF.L.U32 R202, R202, 0x10, RZ ;  /* 0x00000010caca7819 */ /* 0x000fe400000006ff */
[----:B------:R-:W-:-:S03]  /*3d30*/  FADD.FTZ R177, R237, -R177 ;  /* 0x800000b1edb17221 */ /* 0x000fc60000010000 */
[----:B------:R-:W-:Y:S01]  /*3d40*/  FFMA.FTZ R113, R202, R172, R113 ;  /* 0x000000acca717223 */ /* 0x000fe20000010071 */
[----:B------:R-:W-:Y:S01]  /*3d50*/  FMUL.FTZ R202, R181, R177 ;  /* 0x000000b1b5ca7220 */ /* 0x000fe20000410000 */
[----:B------:R-:W-:-:S05]  /*3d60*/  @P5 SHF.L.U32 R177, R145, 0x10, RZ ;  /* 0x0000001091b15819 */ /* 0x000fca00000006ff */
[----:B------:R-:W-:-:S05]  /*3d70*/  @P5 FADD.FTZ R202, R202, R177 ;  /* 0x000000b1caca5221 */ /* 0x000fca0000010000 */
[----:B------:R-:W-:-:S04]  /*3d80*/  @P6 F2FP.BF16.F32.PACK_AB R177, RZ, R202 ;  /* 0x000000caffb1623e */ /* 0x000fc800000010ff */
[----:B------:R-:W-:Y:S02]  /*3d90*/  @P6 PRMT R165, R177, 0x7610, R165 ;  /* 0x00007610b1a56816 */ /* 0x000fe400000000a5 */
[----:B------:R-:W-:-:S04]  /*3da0*/  @P5 PRMT R177, R145, 0x7632, R177 ;  /* 0x0000763291b15816 */ /* 0x000fc800000000b1 */
[----:B------:R-:W-:-:S05]  /*3db0*/  @P5 SHF.L.U32 R177, R177, 0x10, RZ ;  /* 0x00000010b1b15819 */ /* 0x000fca00000006ff */
[----:B------:R-:W-:-:S05]  /*3dc0*/  @P5 FADD.FTZ R203, R203, R177 ;  /* 0x000000b1cbcb5221 */ /* 0x000fca0000010000 */
[----:B------:R-:W-:Y:S01]  /*3dd0*/  @P6 F2FP.BF16.F32.PACK_AB R177, RZ, R203 ;  /* 0x000000cbffb1623e */ /* 0x000fe200000010ff */
[----:B------:R-:W-:-:S03]  /*3de0*/  FMUL.FTZ R202, R202, R27 ;  /* 0x0000001bcaca7220 */ /* 0x000fc60000410000 */
[----:B------:R-:W-:Y:S02]  /*3df0*/  @P6 PRMT R165, R165, 0x5410, R177 ;  /* 0x00005410a5a56816 */ /* 0x000fe400000000b1 */
[----:B------:R-:W-:-:S05]  /*3e00*/  SHF.L.U32 R177, R173, 0x10, RZ ;  /* 0x00000010adb17819 */ /* 0x000fca00000006ff */
[----:B------:R-:W-:Y:S02]  /*3e10*/  FFMA.FTZ R114, R177, R202, R114 ;  /* 0x000000cab1727223 */ /* 0x000fe40000010072 */
[----:B------:R-:W4:Y:S01]  /*3e20*/  LDL R177, [R1+0x78] ;  /* 0x0000780001b17983 */ /* 0x000f220000100800 */
[----:B------:R-:W-:Y:S01]  /*3e30*/  PRMT R173, R173, 0x7632, R173 ;  /* 0x00007632adad7816 */ /* 0x000fe200000000ad */
[----:B------:R-:W-:-:S04]  /*3e40*/  FMUL.FTZ R203, R203, R27 ;  /* 0x0000001bcbcb7220 */ /* 0x000fc80000410000 */
[----:B------:R-:W-:-:S04]  /*3e50*/  IMAD.U32 R173, R173, 0x10000, RZ ;  /* 0x00010000adad7824 */ /* 0x000fc800078e00ff */
[-C--:B------:R-:W-:Y:S01]  /*3e60*/  FFMA.FTZ R115, R173, R203.reuse, R115 ;  /* 0x000000cbad737223 */ /* 0x080fe20000010073 */
[----:B--2---:R-:W-:Y:S02]  /*3e70*/  FMUL.FTZ R203, R250, R203 ;  /* 0x000000cbfacb7220 */ /* 0x004fe40000410000 */
[----:B------:R-:W2:Y:S01]  /*3e80*/  LDL R250, [R1+0x68] ;  /* 0x0000680001fa7983 */ /* 0x000ea20000100800 */
[----:B---3--:R-:W-:-:S03]  /*3e90*/  FMUL.FTZ R176, R216, R176 ;  /* 0x000000b0d8b07220 */ /* 0x008fc60000410000 */
[----:B------:R-:W3:Y:S01]  /*3ea0*/  LDL R216, [R1+0x64] ;  /* 0x0000640001d87983 */ /* 0x000ee20000100800 */
[----:B----4-:R-:W-:-:S05]  /*3eb0*/  FMUL.FTZ R172, R251, R172 ;  /* 0x000000acfbac7220 */ /* 0x010fca0000410000 */
[----:B------:R-:W-:Y:S02]  /*3ec0*/  F2FP.BF16.F32.PACK_AB R172, R172, R176 ;  /* 0x000000b0acac723e */ /* 0x000fe400000010ff */
[----:B------:R-:W-:Y:S01]  /*3ed0*/  SHF.L.U32 R176, R175, 0x10, RZ ;  /* 0x00000010afb07819 */ /* 0x000fe200000006ff */
[----:B------:R-:W-:Y:S01]  /*3ee0*/  FMUL.FTZ R173, R177, R202 ;  /* 0x000000cab1ad7220 */ /* 0x000fe20000410000 */
[----:B------:R-:W-:-:S04]  /*3ef0*/  FFMA.FTZ R177, R183, R179, R178 ;  /* 0x000000b3b7b17223 */ /* 0x000fc800000100b2 */
[----:B------:R-:W-:-:S04]  /*3f00*/  FADD.FTZ R177, R233, -R177 ;  /* 0x800000b1e9b17221 */ /* 0x000fc80000010000 */
[----:B------:R-:W-:Y:S01]  /*3f10*/  FMUL.FTZ R202, R181, R177 ;  /* 0x000000b1b5ca7220 */ /* 0x000fe20000410000 */
[----:B------:R-:W-:-:S05]  /*3f20*/  @P5 SHF.L.U32 R177, R147, 0x10, RZ ;  /* 0x0000001093b15819 */ /* 0x000fca00000006ff */
[----:B------:R-:W-:Y:S01]  /*3f30*/  @P5 FADD.FTZ R202, R202, R177 ;  /* 0x000000b1caca5221 */ /* 0x000fe20000010000 */
[----:B------:R-:W-:Y:S01]  /*3f40*/  F2FP.BF16.F32.PACK_AB R173, R203, R173 ;  /* 0x000000adcbad723e */ /* 0x000fe200000010ff */
[----:B------:R-:W-:-:S03]  /*3f50*/  FFMA.FTZ R203, R184, R179, R178 ;  /* 0x000000b3b8cb7223 */ /* 0x000fc600000100b2 */
[----:B------:R-:W-:Y:S01]  /*3f60*/  @P6 F2FP.BF16.F32.PACK_AB R177, RZ, R202 ;  /* 0x000000caffb1623e */ /* 0x000fe200000010ff */
[----:B------:R-:W-:Y:S01]  /*3f70*/  FMUL.FTZ R202, R202, R27 ;  /* 0x0000001bcaca7220 */ /* 0x000fe20000410000 */
[----:B------:R-:W-:-:S03]  /*3f80*/  FADD.FTZ R203, R232, -R203 ;  /* 0x800000cbe8cb7221 */ /* 0x000fc60000010000 */
[----:B------:R-:W-:Y:S01]  /*3f90*/  FFMA.FTZ R118, R176, R202, R118 ;  /* 0x000000cab0767223 */ /* 0x000fe20000010076 */
[----:B------:R-:W-:Y:S01]  /*3fa0*/  @P5 PRMT R176, R147, 0x7632, R176 ;  /* 0x0000763293b05816 */ /* 0x000fe200000000b0 */
[----:B------:R-:W-:-:S03]  /*3fb0*/  FMUL.FTZ R203, R181, R203 ;  /* 0x000000cbb5cb7220 */ /* 0x000fc60000410000 */
[----:B------:R-:W-:-:S05]  /*3fc0*/  @P5 SHF.L.U32 R176, R176, 0x10, RZ ;  /* 0x00000010b0b05819 */ /* 0x000fca00000006ff */
[----:B------:R-:W-:Y:S01]  /*3fd0*/  @P5 FADD.FTZ R203, R203, R176 ;  /* 0x000000b0cbcb5221 */ /* 0x000fe20000010000 */
[----:B------:R-:W-:-:S04]  /*3fe0*/  @P6 PRMT R167, R177, 0x7610, R167 ;  /* 0x00007610b1a76816 */ /* 0x000fc800000000a7 */
[----:B------:R-:W-:-:S04]  /*3ff0*/  @P6 F2FP.BF16.F32.PACK_AB R176, RZ, R203 ;  /* 0x000000cbffb0623e */ /* 0x000fc800000010ff */
[----:B------:R-:W-:Y:S02]  /*4000*/  @P6 PRMT R167, R167, 0x5410, R176 ;  /* 0x00005410a7a76816 */ /* 0x000fe400000000b0 */
[----:B------:R-:W0:Y:S01]  /*4010*/  @P6 LDC.64 R176, c[0x0][0x308] ;  /* 0x0000c200ffb06b82 */ /* 0x000e220000000a00 */
[----:B------:R-:W-:Y:S01]  /*4020*/  PRMT R175, R175, 0x7632, R175 ;  /* 0x00007632afaf7816 */ /* 0x000fe200000000af */
[----:B------:R-:W-:-:S03]  /*4030*/  FMUL.FTZ R203, R203, R27 ;  /* 0x0000001bcbcb7220 */ /* 0x000fc60000410000 */
[----:B------:R-:W-:Y:S01]  /*4040*/  SHF.L.U32 R175, R175, 0x10, RZ ;  /* 0x00000010afaf7819 */ /* 0x000fe200000006ff */
[----:B0-----:R-:W-:-:S05]  /*4050*/  @P6 IMAD.WIDE.U32 R176, R180, 0x10, R176 ;  /* 0x00000010b4b06825 */ /* 0x001fca00078e00b0 */
[----:B------:R0:W-:Y:S02]  /*4060*/  @P6 STG.E.128 desc[UR4][R176.64], R164 ;  /* 0x000000a4b0006986 */ /* 0x0001e4000c101d04 */
[----:B0-----:R-:W0:Y:S01]  /*4070*/  LDC.64 R176, c[0x0][0x2f8] ;  /* 0x0000be00ffb07b82 */ /* 0x001e220000000a00 */
[----:B------:R-:W-:Y:S01]  /*4080*/  FFMA.FTZ R119, R175, R203, R119 ;  /* 0x000000cbaf777223 */ /* 0x000fe20000010077 */
[----:B--2---:R-:W-:Y:S01]  /*4090*/  FMUL.FTZ R175, R250, R202 ;  /* 0x000000cafaaf7220 */ /* 0x004fe20000410000 */
[C---:B0-----:R-:W-:Y:S01]  /*40a0*/  IMAD.WIDE.U32 R176, R180.reuse, 0x10, R176 ;  /* 0x00000010b4b07825 */ /* 0x041fe200078e00b0 */
[----:B------:R-:W-:-:S03]  /*40b0*/  IADD3 R180, R180, 0x80, RZ ;  /* 0x00000080b4b47810 */ /* 0x000fc60007ffe0ff */
[----:B---3--:R-:W-:-:S05]  /*40c0*/  FMUL.FTZ R203, R216, R203 ;  /* 0x000000cbd8cb7220 */ /* 0x008fca0000410000 */
[----:B------:R-:W-:-:S05]  /*40d0*/  F2FP.BF16.F32.PACK_AB R175, R203, R175 ;  /* 0x000000afcbaf723e */ /* 0x000fca00000010ff */
[----:B------:R0:W-:Y:S02]  /*40e0*/  STG.E.128 desc[UR4][R176.64], R172 ;  /* 0x000000acb0007986 */ /* 0x0001e4000c101d04 */
.L_x_388:
[----:B------:R-:W-:Y:S05]  /*40f0*/  BSYNC B0 ;  /* 0x0000000000007941 */ /* 0x000fea0003800000 */
.L_x_387:
[----:B------:R-:W-:Y:S04]  /*4100*/  BSSY B0, `(.L_x_389) ;  /* 0x000007c000007945 */ /* 0x000fe80003800000 */
[----:B------:R-:W-:Y:S05]  /*4110*/  @!P1 BRA `(.L_x_390) ;  /* 0x0000000400e89947 */ /* 0x000fea0003800000 */
[----:B------:R-:W-:Y:S01]  /*4120*/  ISETP.NE.U32.AND P6, PT, RZ, UR10, PT ;  /* 0x0000000aff007c0c */ /* 0x000fe2000bfc5070 */
[----:B------:R-:W1:Y:S01]  /*4130*/  LDC.64 R202, c[0x0][0x220] ;  /* 0x00008800ffca7b82 */ /* 0x000e620000000a00 */
[----:B------:R-:W-:Y:S01]  /*4140*/  ISETP.NE.U32.AND P5, PT, RZ, UR14, PT ;  /* 0x0000000eff007c0c */ /* 0x000fe2000bfa5070 */
[-CC-:B0-----:R-:W-:Y:S01]  /*4150*/  FFMA.FTZ R176, R13, R179.reuse, R178.reuse ;  /* 0x000000b30db07223 */ /* 0x181fe200000100b2 */
[----:B------:R-:W-:Y:S01]  /*4160*/  ISETP.NE.AND.EX P6, PT, RZ, UR11, PT, P6 ;  /* 0x0000000bff007c0c */ /* 0x000fe2000bfc5360 */
[----:B------:R-:W-:Y:S01]  /*4170*/  FFMA.FTZ R177, R17, R179, R178 ;  /* 0x000000b311b17223 */ /* 0x000fe200000100b2 */
[----:B------:R-:W-:Y:S01]  /*4180*/  ISETP.NE.AND.EX P5, PT, RZ, UR15, PT, P5 ;  /* 0x0000000fff007c0c */ /* 0x000fe2000bfa5350 */
[----:B------:R-:W-:Y:S01]  /*4190*/  FADD.FTZ R176, R227, -R176 ;  /* 0x800000b0e3b07221 */ /* 0x000fe20000010000 */
[----:B------:R-:W3:Y:S01]  /*41a0*/  LDL R250, [R1+0x50] ;  /* 0x0000500001fa7983 */ /* 0x000ee20000100800 */
[----:B------:R-:W-:Y:S02]  /*41b0*/  FADD.FTZ R177, R226, -R177 ;  /* 0x800000b1e2b17221 */ /* 0x000fe40000010000 */
[C---:B-----5:R-:W-:Y:S01]  /*41c0*/  FMUL.FTZ R176, R181.reuse, R176 ;  /* 0x000000b0b5b07220 */ /* 0x060fe20000410000 */
[----:B------:R-:W4:Y:S01]  /*41d0*/  LDL R216, [R1+0x4c] ;  /* 0x00004c0001d87983 */ /* 0x000f220000100800 */
[----:B------:R-:W-:-:S03]  /*41e0*/  FMUL.FTZ R177, R181, R177 ;  /* 0x000000b1b5b17220 */ /* 0x000fc60000410000 */
[----:B------:R-:W2:Y:S01]  /*41f0*/  LDL R251, [R1+0x5c] ;  /* 0x00005c0001fb7983 */ /* 0x000ea20000100800 */
[C---:B------:R-:W-:Y:S02]  /*4200*/  @P6 PRMT R172, R150.reuse, 0x7632, R172 ;  /* 0x0000763296ac6816 */ /* 0x040fe400000000ac */
[----:B------:R-:W-:Y:S02]  /*4210*/  @P6 SHF.L.U32 R173, R150, 0x10, RZ ;  /* 0x0000001096ad6819 */ /* 0x000fe400000006ff */
[----:B------:R-:W-:-:S03]  /*4220*/  @P6 SHF.L.U32 R172, R172, 0x10, RZ ;  /* 0x00000010acac6819 */ /* 0x000fc600000006ff */
[----:B------:R-:W-:Y:S02]  /*4230*/  @P6 FADD.FTZ R176, R176, R173 ;  /* 0x000000adb0b06221 */ /* 0x000fe40000010000 */
[----:B------:R-:W-:Y:S01]  /*4240*/  @P6 FADD.FTZ R177, R177, R172 ;  /* 0x000000acb1b16221 */ /* 0x000fe20000010000 */
[----:B-1----:R-:W-:Y:S02]  /*4250*/  IMAD.WIDE.U32 R172, R180, 0x10, R202 ;  /* 0x00000010b4ac7825 */ /* 0x002fe400078e00ca */
[----:B------:R-:W-:Y:S02]  /*4260*/  @P5 F2FP.BF16.F32.PACK_AB R174, RZ, R176 ;  /* 0x000000b0ffae523e */ /* 0x000fe400000010ff */
        /* <DEDUP_REMOVED lines=10> */
[----:B------:R-:W-:-:S03]  /*4310*/  PRMT R174, R174, 0x7632, R174 ;  /* 0x00007632aeae7816 */ /* 0x000fc600000000ae */
[-C--:B------:R-:W-:Y:S01]  /*4320*/  FFMA.FTZ R124, R202, R176.reuse, R124 ;  /* 0x000000b0ca7c7223 */ /* 0x080fe2000001007c */
[----:B------:R-:W-:Y:S01]  /*4330*/  SHF.L.U32 R174, R174, 0x10, RZ ;  /* 0x00000010aeae7819 */ /* 0x000fe200000006ff */
[----:B------:R-:W-:Y:S02]  /*4340*/  FMUL.FTZ R176, R250, R176 ;  /* 0x000000b0fab07220 */ /* 0x000fe40000410000 */
[----:B------:R-:W3:Y:S02]  /*4350*/  LDL R250, [R1+0x54] ;  /* 0x0000540001fa7983 */ /* 0x000ee40000100800 */
[-C--:B------:R-:W-:Y:S01]  /*4360*/  FFMA.FTZ R125, R174, R177.reuse, R125 ;  /* 0x000000b1ae7d7223 */ /* 0x080fe2000001007d */
[----:B----4-:R-:W-:Y:S01]  /*4370*/  FMUL.FTZ R177, R216, R177 ;  /* 0x000000b1d8b17220 */ /* 0x010fe20000410000 */
[----:B------:R-:W-:Y:S01]  /*4380*/  FFMA.FTZ R174, R11, R179, R178 ;  /* 0x000000b30bae7223 */ /* 0x000fe200000100b2 */
[----:B------:R-:W4:Y:S03]  /*4390*/  LDL R216, [R1+0x60] ;  /* 0x0000600001d87983 */ /* 0x000f260000100800 */
[----:B------:R-:W-:-:S04]  /*43a0*/  FADD.FTZ R174, R231, -R174 ;  /* 0x800000aee7ae7221 */ /* 0x000fc80000010000 */
[----:B------:R-:W-:Y:S01]  /*43b0*/  FMUL.FTZ R202, R181, R174 ;  /* 0x000000aeb5ca7220 */ /* 0x000fe20000410000 */
[----:B------:R-:W-:-:S05]  /*43c0*/  @P6 SHF.L.U32 R174, R148, 0x10, RZ ;  /* 0x0000001094ae6819 */ /* 0x000fca00000006ff */
[----:B------:R-:W-:-:S05]  /*43d0*/  @P6 FADD.FTZ R202, R202, R174 ;  /* 0x000000aecaca6221 */ /* 0x000fca0000010000 */
[----:B------:R-:W-:-:S04]  /*43e0*/  @P5 F2FP.BF16.F32.PACK_AB R174, RZ, R202 ;  /* 0x000000caffae523e */ /* 0x000fc800000010ff */
[----:B------:R-:W-:Y:S02]  /*43f0*/  @P5 PRMT R164, R174, 0x7610, R164 ;  /* 0x00007610aea45816 */ /* 0x000fe400000000a4 */
[----:B------:R-:W-:Y:S01]  /*4400*/  F2FP.BF16.F32.PACK_AB R174, R177, R176 ;  /* 0x000000b0b1ae723e */ /* 0x000fe200000010ff */
[----:B------:R-:W-:Y:S01]  /*4410*/  FFMA.FTZ R177, R15, R179, R178 ;  /* 0x000000b30fb17223 */ /* 0x000fe200000100b2 */
[----:B------:R-:W-:-:S03]  /*4420*/  @P6 PRMT R176, R148, 0x7632, R176 ;  /* 0x0000763294b06816 */ /* 0x000fc600000000b0 */
[----:B------:R-:W-:Y:S02]  /*4430*/  FADD.FTZ R177, R230, -R177 ;  /* 0x800000b1e6b17221 */ /* 0x000fe40000010000 */
[----:B------:R-:W-:Y:S02]  /*4440*/  @P6 IMAD.U32 R176, R176, 0x10000, RZ ;  /* 0x00010000b0b06824 */ /* 0x000fe400078e00ff */
        /* <DEDUP_REMOVED lines=26> */
[----:B------:R-:W2:Y:S01]  /*45f0*/  LDL R177, [R1+0x58] ;  /* 0x0000580001b17983 */ /* 0x000ea20000100800 */
[----:B------:R-:W-:Y:S01]  /*4600*/  PRMT R173, R173, 0x7632, R173 ;  /* 0x00007632adad7816 */ /* 0x000fe200000000ad */
[----:B------:R-:W-:-:S03]  /*4610*/  FMUL.FTZ R203, R203, R27 ;  /* 0x0000001bcbcb7220 */ /* 0x000fc60000410000 */
[----:B------:R-:W-:-:S05]  /*4620*/  SHF.L.U32 R173, R173, 0x10, RZ ;  /* 0x00000010adad7819 */ /* 0x000fca00000006ff */
[-C--:B------:R-:W-:Y:S01]  /*4630*/  FFMA.FTZ R123, R173, R203.reuse, R123 ;  /* 0x000000cbad7b7223 */ /* 0x080fe2000001007b */
[----:B---3--:R-:W-:Y:S02]  /*4640*/  FMUL.FTZ R203, R250, R203 ;  /* 0x000000cbfacb7220 */ /* 0x008fe40000410000 */
[----:B------:R-:W3:Y:S01]  /*4650*/  LDL R250, [R1+0x48] ;  /* 0x0000480001fa7983 */ /* 0x000ee20000100800 */
[----:B----4-:R-:W-:-:S03]  /*4660*/  FMUL.FTZ R176, R216, R176 ;  /* 0x000000b0d8b07220 */ /* 0x010fc60000410000 */
[----:B------:R-:W4:Y:S01]  /*4670*/  LDL R216, [R1+0x44] ;  /* 0x0000440001d87983 */ /* 0x000f220000100800 */
[----:B--2---:R-:W-:-:S05]  /*4680*/  FMUL.FTZ R172, R251, R172 ;  /* 0x000000acfbac7220 */ /* 0x004fca0000410000 */
[----:B------:R-:W-:Y:S02]  /*4690*/  F2FP.BF16.F32.PACK_AB R172, R172, R176 ;  /* 0x000000b0acac723e */ /* 0x000fe400000010ff */
[C---:B------:R-:W-:Y:S02]  /*46a0*/  SHF.L.U32 R176, R175.reuse, 0x10, RZ ;  /* 0x00000010afb07819 */ /* 0x040fe400000006ff */
[----:B------:R-:W-:-:S04]  /*46b0*/  PRMT R175, R175, 0x7632, R175 ;  /* 0x00007632afaf7816 */ /* 0x000fc800000000af */
        /* <DEDUP_REMOVED lines=20> */
[----:B------:R-:W-:Y:S01]  /*4800*/  @P5 LEA R176, P6, R180, UR14, 0x4 ;  /* 0x0000000eb4b05c11 */ /* 0x000fe2000f8c20ff */
[----:B------:R-:W-:-:S03]  /*4810*/  FMUL.FTZ R203, R203, R27 ;  /* 0x0000001bcbcb7220 */ /* 0x000fc60000410000 */
[----:B------:R-:W-:Y:S01]  /*4820*/  @P5 LEA.HI.X R177, R180, UR15, RZ, 0x4, P6 ;  /* 0x0000000fb4b15c11 */ /* 0x000fe2000b0f24ff */
[----:B------:R-:W-:-:S04]  /*4830*/  FFMA.FTZ R127, R175, R203, R127 ;  /* 0x000000cbaf7f7223 */ /* 0x000fc8000001007f */
[----:B------:R0:W-:Y:S02]  /*4840*/  @P5 STG.E.128 desc[UR4][R176.64], R164 ;  /* 0x000000a4b0005986 */ /* 0x0001e4000c101d04 */
[----:B0-----:R-:W-:-:S04]  /*4850*/  LEA R176, P5, R180, UR16, 0x4 ;  /* 0x00000010b4b07c11 */ /* 0x001fc8000f8a20ff */
[C---:B------:R-:W-:Y:S01]  /*4860*/  LEA.HI.X R177, R180.reuse, UR17, RZ, 0x4, P5 ;  /* 0x00000011b4b17c11 */ /* 0x040fe2000a8f24ff */
[----:B------:R-:W-:Y:S02]  /*4870*/  VIADD R180, R180, 0x80 ;  /* 0x00000080b4b47836 */ /* 0x000fe40000000000 */
[----:B---3--:R-:W-:Y:S01]  /*4880*/  FMUL.FTZ R175, R250, R202 ;  /* 0x000000cafaaf7220 */ /* 0x008fe20000410000 */
[----:B----4-:R-:W-:-:S05]  /*4890*/  FMUL.FTZ R203, R216, R203 ;  /* 0x000000cbd8cb7220 */ /* 0x010fca0000410000 */
[----:B------:R-:W-:-:S05]  /*48a0*/  F2FP.BF16.F32.PACK_AB R175, R203, R175 ;  /* 0x000000afcbaf723e */ /* 0x000fca00000010ff */
[----:B------:R1:W-:Y:S02]  /*48b0*/  STG.E.128 desc[UR4][R176.64], R172 ;  /* 0x000000acb0007986 */ /* 0x0003e4000c101d04 */
.L_x_390:
[----:B------:R-:W-:Y:S05]  /*48c0*/  BSYNC B0 ;  /* 0x0000000000007941 */ /* 0x000fea0003800000 */
.L_x_389:
[----:B------:R-:W-:Y:S04]  /*48d0*/  BSSY B0, `(.L_x_391) ;  /* 0x000007c000007945 */ /* 0x000fe80003800000 */
[----:B------:R-:W-:Y:S05]  /*48e0*/  @!P2 BRA `(.L_x_392) ;  /* 0x0000000400e8a947 */ /* 0x000fea0003800000 */
[----:B------:R-:W-:Y:S01]  /*48f0*/  ISETP.NE.U32.AND P6, PT, RZ, UR10, PT ;  /* 0x0000000aff007c0c */ /* 0x000fe2000bfc5070 */
[----:B------:R-:W3:Y:S01]  /*4900*/  LDC.64 R202, c[0x0][0x220] ;  /* 0x00008800ffca7b82 */ /* 0x000ee20000000a00 */
[----:B------:R-:W-:Y:S01]  /*4910*/  ISETP.NE.U32.AND P5, PT, RZ, UR14, PT ;  /* 0x0000000eff007c0c */ /* 0x000fe2000bfa5070 */
[-CC-:B01----:R-:W-:Y:S01]  /*4920*/  FFMA.FTZ R176, R21, R179.reuse, R178.reuse ;  /* 0x000000b315b07223 */ /* 0x183fe200000100b2 */
[----:B------:R-:W-:Y:S01]  /*4930*/  ISETP.NE.AND.EX P6, PT, RZ, UR11, PT, P6 ;  /* 0x0000000bff007c0c */ /* 0x000fe2000bfc5360 */
[----:B------:R-:W-:Y:S01]  /*4940*/  FFMA.FTZ R177, R25, R179, R178 ;  /* 0x000000b319b17223 */ /* 0x000fe200000100b2 */
[----:B------:R-:W-:Y:S01]  /*4950*/  ISETP.NE.AND.EX P5, PT, RZ, UR15, PT, P5 ;  /* 0x0000000fff007c0c */ /* 0x000fe2000bfa5350 */
[----:B------:R-:W-:Y:S01]  /*4960*/  FADD.FTZ R176, R215, -R176 ;  /* 0x800000b0d7b07221 */ /* 0x000fe20000010000 */
[----:B------:R-:W4:Y:S01]  /*4970*/  LDL R250, [R1+0x30] ;  /* 0x0000300001fa7983 */ /* 0x000f220000100800 */
[----:B------:R-:W-:Y:S02]  /*4980*/  FADD.FTZ R177, R214, -R177 ;  /* 0x800000b1d6b17221 */ /* 0x000fe40000010000 */
[C---:B-----5:R-:W-:Y:S01]  /*4990*/  FMUL.FTZ R176, R181.reuse, R176 ;  /* 0x000000b0b5b07220 */ /* 0x060fe20000410000 */
[----:B------:R-:W2:Y:S01]  /*49a0*/  LDL R216, [R1+0x2c] ;  /* 0x00002c0001d87983 */ /* 0x000ea20000100800 */
[----:B------:R-:W-:-:S03]  /*49b0*/  FMUL.FTZ R177, R181, R177 ;  /* 0x000000b1b5b17220 */ /* 0x000fc60000410000 */
[----:B------:R-:W2:Y:S01]  /*49c0*/  LDL R251, [R1+0x3c] ;  /* 0x00003c0001fb7983 */ /* 0x000ea20000100800 */
[C---:B------:R-:W-:Y:S02]  /*49d0*/  @P6 PRMT R172, R154.reuse, 0x7632, R172 ;  /* 0x000076329aac6816 */ /* 0x040fe400000000ac */
[----:B------:R-:W-:Y:S02]  /*49e0*/  @P6 SHF.L.U32 R173, R154, 0x10, RZ ;  /* 0x000000109aad6819 */ /* 0x000fe400000006ff */
[----:B------:R-:W-:-:S03]  /*49f0*/  @P6 SHF.L.U32 R172, R172, 0x10, RZ ;  /* 0x00000010acac6819 */ /* 0x000fc600000006ff */
[----:B------:R-:W-:Y:S02]  /*4a00*/  @P6 FADD.FTZ R176, R176, R173 ;  /* 0x000000adb0b06221 */ /* 0x000fe40000010000 */
[----:B------:R-:W-:Y:S01]  /*4a10*/  @P6 FADD.FTZ R177, R177, R172 ;  /* 0x000000acb1b16221 */ /* 0x000fe20000010000 */
[----:B---3--:R-:W-:Y:S02]  /*4a20*/  IMAD.WIDE.U32 R172, R180, 0x10, R202 ;  /* 0x00000010b4ac7825 */ /* 0x008fe400078e00ca */
        /* <DEDUP_REMOVED lines=14> */
[----:B----4-:R-:W-:Y:S02]  /*4b10*/  FMUL.FTZ R176, R250, R176 ;  /* 0x000000b0fab07220 */ /* 0x010fe40000410000 */
[----:B------:R-:W3:Y:S02]  /*4b20*/  LDL R250, [R1+0x34] ;  /* 0x0000340001fa7983 */ /* 0x000ee40000100800 */
[-C--:B------:R-:W-:Y:S01]  /*4b30*/  FFMA.FTZ R133, R174, R177.reuse, R133 ;  /* 0x000000b1ae857223 */ /* 0x080fe20000010085 */
[----:B--2---:R-:W-:Y:S01]  /*4b40*/  FMUL.FTZ R177, R216, R177 ;  /* 0x000000b1d8b17220 */ /* 0x004fe20000410000 */
[----:B------:R-:W-:Y:S01]  /*4b50*/  FFMA.FTZ R174, R19, R179, R178 ;  /* 0x000000b313ae7223 */ /* 0x000fe200000100b2 */
[----:B------:R-:W2:Y:S03]  /*4b60*/  LDL R216, [R1+0x40] ;  /* 0x0000400001d87983 */ /* 0x000ea60000100800 */
        /* <DEDUP_REMOVED lines=34> */
[----:B------:R-:W-:Y:S01]  /*4d90*/  @P5 PRMT R165, R165, 0x5410, R177 ;  /* 0x00005410a5a55816 */ /* 0x000fe200000000b1 */
[----:B------:R-:W-:-:S04]  /*4da0*/  IMAD.U32 R177, R173, 0x10000, RZ ;  /* 0x00010000adb17824 */ /* 0x000fc800078e00ff */
[----:B------:R-:W-:Y:S02]  /*4db0*/  FFMA.FTZ R130, R177, R202, R130 ;  /* 0x000000cab1827223 */ /* 0x000fe40000010082 */
[----:B------:R-:W4:Y:S01]  /*4dc0*/  LDL R177, [R1+0x38] ;  /* 0x0000380001b17983 */ /* 0x000f220000100800 */
[----:B------:R-:W-:Y:S01]  /*4dd0*/  PRMT R173, R173, 0x7632, R173 ;  /* 0x00007632adad7816 */ /* 0x000fe200000000ad */
[----:B------:R-:W-:-:S03]  /*4de0*/  FMUL.FTZ R203, R203, R27 ;  /* 0x0000001bcbcb7220 */ /* 0x000fc60000410000 */
[----:B------:R-:W-:-:S05]  /*4df0*/  SHF.L.U32 R173, R173, 0x10, RZ ;  /* 0x00000010adad7819 */ /* 0x000fca00000006ff */
[-C--:B------:R-:W-:Y:S01]  /*4e00*/  FFMA.FTZ R131, R173, R203.reuse, R131 ;  /* 0x000000cbad837223 */ /* 0x080fe20000010083 */
[----:B---3--:R-:W-:Y:S02]  /*4e10*/  FMUL.FTZ R203, R250, R203 ;  /* 0x000000cbfacb7220 */ /* 0x008fe40000410000 */
[----:B------:R-:W3:Y:S01]  /*4e20*/  LDL R250, [R1+0x28] ;  /* 0x0000280001fa7983 */ /* 0x000ee20000100800 */
[----:B--2---:R-:W-:-:S03]  /*4e30*/  FMUL.FTZ R176, R216, R176 ;  /* 0x000000b0d8b07220 */ /* 0x004fc60000410000 */
[----:B------:R-:W2:Y:S01]  /*4e40*/  LDL R216, [R1+0x24] ;  /* 0x0000240001d87983 */ /* 0x000ea20000100800 */
[----:B------:R-:W-:-:S05]  /*4e50*/  FMUL.FTZ R172, R251, R172 ;  /* 0x000000acfbac7220 */ /* 0x000fca0000410000 */
[----:B------:R-:W-:Y:S02]  /*4e60*/  F2FP.BF16.F32.PACK_AB R172, R172, R176 ;  /* 0x000000b0acac723e */ /* 0x000fe400000010ff */
[C---:B------:R-:W-:Y:S02]  /*4e70*/  SHF.L.U32 R176, R175.reuse, 0x10, RZ ;  /* 0x00000010afb07819 */ /* 0x040fe400000006ff */
[----:B------:R-:W-:-:S04]  /*4e80*/  PRMT R175, R175, 0x7632, R175 ;  /* 0x00007632afaf7816 */ /* 0x000fc800000000af */
[----:B------:R-:W-:Y:S01]  /*4e90*/  SHF.L.U32 R175, R175, 0x10, RZ ;  /* 0x00000010afaf7819 */ /* 0x000fe200000006ff */
[----:B----4-:R-:W-:Y:S01]  /*4ea0*/  FMUL.FTZ R173, R177, R202 ;  /* 0x000000cab1ad7220 */ /* 0x010fe20000410000 */
        /* <DEDUP_REMOVED lines=24> */
[C---:B------:R-:W-:Y:S02]  /*5030*/  LEA.HI.X R177, R180.reuse, UR17, RZ, 0x4, P5 ;  /* 0x00000011b4b17c11 */ /* 0x040fe4000a8f24ff */
[----:B------:R-:W-:Y:S01]  /*5040*/  IADD3 R180, R180, 0x80, RZ ;  /* 0x00000080b4b47810 */ /* 0x000fe20007ffe0ff */
[----:B---3--:R-:W-:Y:S01]  /*5050*/  FMUL.FTZ R175, R250, R202 ;  /* 0x000000cafaaf7220 */ /* 0x008fe20000410000 */
[----:B--2---:R-:W-:-:S05]  /*5060*/  FMUL.FTZ R203, R216, R203 ;  /* 0x000000cbd8cb7220 */ /* 0x004fca0000410000 */
[----:B------:R-:W-:-:S05]  /*5070*/  F2FP.BF16.F32.PACK_AB R175, R203, R175 ;  /* 0x000000afcbaf723e */ /* 0x000fca00000010ff */
[----:B------:R3:W-:Y:S02]  /*5080*/  STG.E.128 desc[UR4][R176.64], R172 ;  /* 0x000000acb0007986 */ /* 0x0007e4000c101d04 */
.L_x_392:
[----:B------:R-:W-:Y:S05]  /*5090*/  BSYNC B0 ;  /* 0x0000000000007941 */ /* 0x000fea0003800000 */
.L_x_391:
[----:B------:R-:W-:Y:S04]  /*50a0*/  BSSY B0, `(.L_x_393) ;  /* 0x000007c000007945 */ /* 0x000fe80003800000 */
[----:B------:R-:W-:Y:S05]  /*50b0*/  @!P3 BRA `(.L_x_394) ;  /* 0x0000000400e8b947 */ /* 0x000fea0003800000 */
[----:B------:R-:W-:Y:S01]  /*50c0*/  ISETP.NE.U32.AND P6, PT, RZ, UR10, PT ;  /* 0x0000000aff007c0c */ /* 0x000fe2000bfc5070 */
[----:B------:R-:W4:Y:S01]  /*50d0*/  LDC.64 R202, c[0x0][0x220] ;  /* 0x00008800ffca7b82 */ /* 0x000f220000000a00 */
[----:B------:R-:W-:Y:S01]  /*50e0*/  ISETP.NE.U32.AND P5, PT, RZ, UR14, PT ;  /* 0x0000000eff007c0c */ /* 0x000fe2000bfa5070 */
[-CC-:B01-3--:R-:W-:Y:S01]  /*50f0*/  FFMA.FTZ R176, R5, R179.reuse, R178.reuse ;  /* 0x000000b305b07223 */ /* 0x18bfe200000100b2 */
[----:B------:R-:W-:Y:S01]  /*5100*/  ISETP.NE.AND.EX P6, PT, RZ, UR11, PT, P6 ;  /* 0x0000000bff007c0c */ /* 0x000fe2000bfc5360 */
[----:B------:R-:W-:Y:S01]  /*5110*/  FFMA.FTZ R177, R9, R179, R178 ;  /* 0x000000b309b17223 */ /* 0x000fe200000100b2 */
[----:B------:R-:W-:Y:S01]  /*5120*/  ISETP.NE.AND.EX P5, PT, RZ, UR15, PT, P5 ;  /* 0x0000000fff007c0c */ /* 0x000fe2000bfa5350 */
[----:B------:R-:W-:Y:S01]  /*5130*/  FADD.FTZ R176, R209, -R176 ;  /* 0x800000b0d1b07221 */ /* 0x000fe20000010000 */
[----:B------:R-:W3:Y:S01]  /*5140*/  LDL R250, [R1+0x10] ;  /* 0x0000100001fa7983 */ /* 0x000ee20000100800 */
        /* <DEDUP_REMOVED lines=10> */
[----:B----4-:R-:W-:Y:S02]  /*51f0*/  IMAD.WIDE.U32 R172, R180, 0x10, R202 ;  /* 0x00000010b4ac7825 */ /* 0x010fe400078e00ca */
[----:B------:R-:W-:Y:S02]  /*5200*/  @P5 F2FP.BF16.F32.PACK_AB R174, RZ, R176 ;  /* 0x000000b0ffae523e */ /* 0x000fe400000010ff */
[----:B------:R-:W-:Y:S02]  /*5210*/  @P5 F2FP.BF16.F32.PACK_AB R175, RZ, R177 ;  /* 0x000000b1ffaf523e */ /* 0x000fe400000010ff */
[----:B------:R-:W-:-:S04]  /*5220*/  @P5 PRMT R166, R174, 0x7610, R166 ;  /* 0x00007610aea65816 */ /* 0x000fc800000000a6 */
[----:B------:R-:W-:Y:S02]  /*5230*/  @P5 PRMT R166, R166, 0x5410, R175 ;  /* 0x00005410a6a65816 */ /* 0x000fe400000000af */
[----:B------:R-:W4:Y:S01]  /*5240*/  LDG.E.128 R172, desc[UR4][R172.64] ;  /* 0x00000004acac7981 */ /* 0x000f22000c1e1d00 */
[-C--:B------:R-:W-:Y:S01]  /*5250*/  FMUL.FTZ R176, R176, R27.reuse ;  /* 0x0000001bb0b07220 */ /* 0x080fe20000410000 */
[----:B------:R-:W-:Y:S01]  /*5260*/  FMUL.FTZ R177, R177, R27 ;  /* 0x0000001bb1b17220 */ /* 0x000fe20000410000 */
[----:B------:R-:W-:-:S04]  /*5270*/  FFMA.FTZ R203, R8, R179, R178 ;  /* 0x000000b308cb7223 */ /* 0x000fc800000100b2 */
[----:B------:R-:W-:-:S04]  /*5280*/  FADD.FTZ R203, R210, -R203 ;  /* 0x800000cbd2cb7221 */ /* 0x000fc80000010000 */
[----:B------:R-:W-:Y:S01]  /*5290*/  FMUL.FTZ R203, R181, R203 ;  /* 0x000000cbb5cb7220 */ /* 0x000fe20000410000 */
[C---:B----4-:R-:W-:Y:S02]  /*52a0*/  SHF.L.U32 R202, R174.reuse, 0x10, RZ ;  /* 0x00000010aeca7819 */ /* 0x050fe400000006ff */
[----:B------:R-:W-:-:S03]  /*52b0*/  PRMT R174, R174, 0x7632, R174 ;  /* 0x00007632aeae7816 */ /* 0x000fc600000000ae */
[-C--:B------:R-:W-:Y:S01]  /*52c0*/  FFMA.FTZ R140, R202, R176.reuse, R140 ;  /* 0x000000b0ca8c7223 */ /* 0x080fe2000001008c */
[----:B------:R-:W-:Y:S01]  /*52d0*/  SHF.L.U32 R174, R174, 0x10, RZ ;  /* 0x00000010aeae7819 */ /* 0x000fe200000006ff */
[----:B---3--:R-:W-:Y:S02]  /*52e0*/  FMUL.FTZ R176, R250, R176 ;  /* 0x000000b0fab07220 */ /* 0x008fe40000410000 */
[----:B------:R-:W3:Y:S02]  /*52f0*/  LDL R250, [R1+0x14] ;  /* 0x0000140001fa7983 */ /* 0x000ee40000100800 */
[-C--:B------:R-:W-:Y:S01]  /*5300*/  FFMA.FTZ R141, R174, R177.reuse, R141 ;  /* 0x000000b1ae8d7223 */ /* 0x080fe2000001008d */
[----:B--2---:R-:W-:Y:S01]  /*5310*/  FMUL.FTZ R177, R216, R177 ;  /* 0x000000b1d8b17220 */ /* 0x004fe20000410000 */
[----:B------:R-:W-:Y:S01]  /*5320*/  FFMA.FTZ R174, R3, R179, R178 ;  /* 0x000000b303ae7223 */ /* 0x000fe200000100b2 */
[----:B------:R-:W2:Y:S03]  /*5330*/  LDL R216, [R1+0x20] ;  /* 0x0000200001d87983 */ /* 0x000ea60000100800 */
[----:B------:R-:W-:-:S04]  /*5340*/  FADD.FTZ R174, R219, -R174 ;  /* 0x800000aedbae7221 */ /* 0x000fc80000010000 */
[----:B------:R-:W-:Y:S01]  /*5350*/  FMUL.FTZ R202, R181, R174 ;  /* 0x000000aeb5ca7220 */ /* 0x000fe20000410000 */
[----:B------:R-:W-:-:S04]  /*5360*/  @P6 IMAD.U32 R174, R156, 0x10000, RZ ;  /* 0x000100009cae6824 */ /* 0x000fc800078e00ff */
        /* <DEDUP_REMOVED lines=46> */
[----:B------:R-:W-:-:S05]  /*5650*/  PRMT R175, R175, 0x7632, R175 ;  /* 0x00007632afaf7816 */ /* 0x000fca00000000af */
[----:B------:R-:W-:Y:S02]  /*5660*/  IMAD.U32 R175, R175, 0x10000, RZ ;  /* 0x00010000afaf7824 */ /* 0x000fe400078e00ff */
        /* <DEDUP_REMOVED lines=31> */
.L_x_394:
[----:B------:R-:W-:Y:S05]  /*5860*/  BSYNC B0 ;  /* 0x0000000000007941 */ /* 0x000fea0003800000 */
.L_x_393:
[----:B------:R-:W-:Y:S01]  /*5870*/  ISETP.NE.AND P5, PT, R243, RZ, PT ;  /* 0x000000fff300720c */ /* 0x000fe20003fa5270 */
[----:B------:R-:W-:-:S12]  /*5880*/  BSSY B0, `(.L_x_395) ;  /* 0x0000074000007945 */ /* 0x000fd80003800000 */
[----:B------:R-:W-:Y:S05]  /*5890*/  @!P5 BRA `(.L_x_396) ;  /* 0x0000000400c8d947 */ /* 0x000fea0003800000 */
[----:B------:R-:W-:Y:S01]  /*58a0*/  ISETP.NE.U32.AND P6, PT, RZ, UR10, PT ;  /* 0x0000000aff007c0c */ /* 0x000fe2000bfc5070 */
[-CC-:B01-34-:R-:W-:Y:S01]  /*58b0*/  FFMA.FTZ R177, R205, R179.reuse, R178.reuse ;  /* 0x000000b3cdb17223 */ /* 0x19bfe200000100b2 */
[-CC-:B------:R-:W-:Y:S01]  /*58c0*/  FFMA.FTZ R175, R239, R179.reuse, R178.reuse ;  /* 0x000000b3efaf7223 */ /* 0x180fe200000100b2 */
[-CC-:B------:R-:W-:Y:S01]  /*58d0*/  FFMA.FTZ R174, R201, R179.reuse, R178.reuse ;  /* 0x000000b3c9ae7223 */ /* 0x180fe200000100b2 */
[----:B------:R-:W-:Y:S01]  /*58e0*/  ISETP.NE.AND.EX P6, PT, RZ, UR11, PT, P6 ;  /* 0x0000000bff007c0c */ /* 0x000fe2000bfc5360 */
[-CC-:B------:R-:W-:Y:S01]  /*58f0*/  FFMA.FTZ R173, R199, R179.reuse, R178.reuse ;  /* 0x000000b3c7ad7223 */ /* 0x180fe200000100b2 */
[-CC-:B------:R-:W-:Y:S01]  /*5900*/  FFMA.FTZ R176, R197, R179.reuse, R178.reuse ;  /* 0x000000b3c5b07223 */ /* 0x180fe200000100b2 */
[-CC-:B------:R-:W-:Y:S01]  /*5910*/  FFMA.FTZ R202, R195, R179.reuse, R178.reuse ;  /* 0x000000b3c3ca7223 */ /* 0x180fe200000100b2 */
[-CC-:B------:R-:W-:Y:S01]  /*5920*/  FFMA.FTZ R216, R193, R179.reuse, R178.reuse ;  /* 0x000000b3c1d87223 */ /* 0x180fe200000100b2 */
[----:B------:R-:W-:Y:S01]  /*5930*/  FFMA.FTZ R172, R191, R179, R178 ;  /* 0x000000b3bfac7223 */ /* 0x000fe200000100b2 */
[----:B------:R-:W-:Y:S01]  /*5940*/  FADD.FTZ R177, R204, -R177 ;  /* 0x800000b1ccb17221 */ /* 0x000fe20000010000 */
[----:B------:R-:W-:Y:S01]  /*5950*/  FADD.FTZ R175, R218, -R175 ;  /* 0x800000afdaaf7221 */ /* 0x000fe20000010000 */
[----:B------:R-:W-:Y:S01]  /*5960*/  FADD.FTZ R179, R200, -R174 ;  /* 0x800000aec8b37221 */ /* 0x000fe20000010000 */
[----:B------:R-:W-:Y:S01]  /*5970*/  FADD.FTZ R176, R196, -R176 ;  /* 0x800000b0c4b07221 */ /* 0x000fe20000010000 */
[C---:B-----5:R-:W-:Y:S01]  /*5980*/  FMUL.FTZ R177, R181.reuse, R177 ;  /* 0x000000b1b5b17220 */ /* 0x060fe20000410000 */
[----:B------:R-:W-:Y:S01]  /*5990*/  FADD.FTZ R202, R194, -R202 ;  /* 0x800000cac2ca7221 */ /* 0x000fe20000010000 */
[----:B------:R-:W-:Y:S01]  /*59a0*/  FADD.FTZ R216, R192, -R216 ;  /* 0x800000d8c0d87221 */ /* 0x000fe20000010000 */
[----:B------:R-:W-:Y:S01]  /*59b0*/  @P6 PRMT R178, R160, 0x7632, R178 ;  /* 0x00007632a0b26816 */ /* 0x000fe200000000b2 */
[----:B------:R-:W-:Y:S01]  /*59c0*/  FADD.FTZ R172, R190, -R172 ;  /* 0x800000acbeac7221 */ /* 0x000fe20000010000 */
[C---:B------:R-:W-:Y:S01]  /*59d0*/  FMUL.FTZ R250, R181.reuse, R175 ;  /* 0x000000afb5fa7220 */ /* 0x040fe20000410000 */
[C---:B------:R-:W-:Y:S01]  /*59e0*/  FMUL.FTZ R179, R181.reuse, R179 ;  /* 0x000000b3b5b37220 */ /* 0x040fe20000410000 */
[----:B------:R-:W-:Y:S01]  /*59f0*/  @P6 SHF.L.U32 R178, R178, 0x10, RZ ;  /* 0x00000010b2b26819 */ /* 0x000fe200000006ff */
[C---:B------:R-:W-:Y:S01]  /*5a00*/  FMUL.FTZ R176, R181.reuse, R176 ;  /* 0x000000b0b5b07220 */ /* 0x040fe20000410000 */
[C---:B------:R-:W-:Y:S01]  /*5a10*/  FMUL.FTZ R202, R181.reuse, R202 ;  /* 0x000000cab5ca7220 */ /* 0x040fe20000410000 */
[----:B------:R-:W-:Y:S01]  /*5a20*/  FMUL.FTZ R216, R181, R216 ;  /* 0x000000d8b5d87220 */ /* 0x000fe20000410000 */
[----:B------:R-:W-:Y:S01]  /*5a30*/  ISETP.NE.U32.AND P5, PT, RZ, UR14, PT ;  /* 0x0000000eff007c0c */ /* 0x000fe2000bfa5070 */
[----:B------:R-:W-:Y:S01]  /*5a40*/  @P6 FADD.FTZ R177, R177, R178 ;  /* 0x000000b2b1b16221 */ /* 0x000fe20000010000 */
[----:B------:R-:W-:Y:S01]  /*5a50*/  FADD.FTZ R178, R198, -R173 ;  /* 0x800000adc6b27221 */ /* 0x000fe20000010000 */
[----:B------:R-:W-:-:S02]  /*5a60*/  @P6 SHF.L.U32 R175, R160, 0x10, RZ ;  /* 0x00000010a0af6819 */ /* 0x000fc400000006ff */
[----:B------:R-:W-:Y:S01]  /*5a70*/  ISETP.NE.AND.EX P5, PT, RZ, UR15, PT, P5 ;  /* 0x0000000fff007c0c */ /* 0x000fe2000bfa5350 */
[C---:B------:R-:W-:Y:S01]  /*5a80*/  FMUL.FTZ R178, R181.reuse, R178 ;  /* 0x000000b2b5b27220 */ /* 0x040fe20000410000 */
[----:B------:R-:W-:Y:S01]  /*5a90*/  FMUL.FTZ R181, R181, R172 ;  /* 0x000000acb5b57220 */ /* 0x000fe20000410000 */
[----:B------:R-:W-:Y:S01]  /*5aa0*/  @P6 FADD.FTZ R250, R250, R175 ;  /* 0x000000affafa6221 */ /* 0x000fe20000010000 */
[----:B------:R-:W0:Y:S09]  /*5ab0*/  LDC.64 R172, c[0x0][0x220] ;  /* 0x00008800ffac7b82 */ /* 0x000e320000000a00 */
[----:B------:R-:W-:-:S02]  /*5ac0*/  @P5 F2FP.BF16.F32.PACK_AB R174, RZ, R250 ;  /* 0x000000faffae523e */ /* 0x000fc400000010ff */
[----:B------:R-:W-:Y:S02]  /*5ad0*/  @P5 F2FP.BF16.F32.PACK_AB R175, RZ, R177 ;  /* 0x000000b1ffaf523e */ /* 0x000fe400000010ff */
[----:B------:R-:W-:-:S04]  /*5ae0*/  @P5 PRMT R164, R174, 0x7610, R164 ;  /* 0x00007610aea45816 */ /* 0x000fc800000000a4 */
[----:B------:R-:W-:Y:S01]  /*5af0*/  @P5 PRMT R164, R164, 0x5410, R175 ;  /* 0x00005410a4a45816 */ /* 0x000fe200000000af */
[----:B0-----:R-:W-:-:S06]  /*5b00*/  IMAD.WIDE.U32 R172, R180, 0x10, R172 ;  /* 0x00000010b4ac7825 */ /* 0x001fcc00078e00ac */
[----:B------:R-:W3:Y:S01]  /*5b10*/  LDG.E.128 R172, desc[UR4][R172.64] ;  /* 0x00000004acac7981 */ /* 0x000ee2000c1e1d00 */
[----:B------:R-:W-:Y:S01]  /*5b20*/  FMUL.FTZ R250, R250, R27 ;  /* 0x0000001bfafa7220 */ /* 0x000fe20000410000 */
[----:B---3--:R-:W-:-:S05]  /*5b30*/  SHF.L.U32 R203, R172, 0x10, RZ ;  /* 0x00000010accb7819 */ /* 0x008fca00000006ff */
[----:B------:R-:W-:Y:S01]  /*5b40*/  FFMA.FTZ R28, R203, R250, R28 ;  /* 0x000000facb1c7223 */ /* 0x000fe2000001001c */
[----:B------:R-:W-:Y:S01]  /*5b50*/  PRMT R203, R172, 0x7632, R203 ;  /* 0x00007632accb7816 */ /* 0x000fe200000000cb */
[----:B------:R-:W-:Y:S01]  /*5b60*/  FMUL.FTZ R172, R177, R27 ;  /* 0x0000001bb1ac7220 */ /* 0x000fe20000410000 */
[----:B------:R-:W-:Y:S02]  /*5b70*/  @P6 SHF.L.U32 R177, R162, 0x10, RZ ;  /* 0x00000010a2b16819 */ /* 0x000fe400000006ff */
[----:B------:R-:W-:-:S03]  /*5b80*/  SHF.L.U32 R203, R203, 0x10, RZ ;  /* 0x00000010cbcb7819 */ /* 0x000fc600000006ff */
[----:B------:R-:W-:Y:S02]  /*5b90*/  @P6 FADD.FTZ R176, R176, R177 ;  /* 0x000000b1b0b06221 */ /* 0x000fe40000010000 */
[----:B------:R-:W-:Y:S02]  /*5ba0*/  FFMA.FTZ R29, R203, R172, R29 ;  /* 0x000000accb1d7223 */ /* 0x000fe4000001001d */
[----:B------:R-:W-:Y:S01]  /*5bb0*/  FMUL.FTZ R251, R176, R27 ;  /* 0x0000001bb0fb7220 */ /* 0x000fe20000410000 */
[----:B------:R-:W-:Y:S02]  /*5bc0*/  @P5 F2FP.BF16.F32.PACK_AB R177, RZ, R176 ;  /* 0x000000b0ffb1523e */ /* 0x000fe400000010ff */
[----:B------:R-:W-:Y:S02]  /*5bd0*/  SHF.L.U32 R176, R174, 0x10, RZ ;  /* 0x00000010aeb07819 */ /* 0x000fe400000006ff */
[----:B------:R-:W-:Y:S02]  /*5be0*/  @P5 PRMT R166, R177, 0x7610, R166 ;  /* 0x00007610b1a65816 */ /* 0x000fe400000000a6 */
[----:B------:R-:W-:Y:S01]  /*5bf0*/  @P6 PRMT R177, R162, 0x7632, R177 ;  /* 0x00007632a2b16816 */ /* 0x000fe200000000b1 */
[----:B------:R-:W-:Y:S01]  /*5c00*/  FFMA.FTZ R168, R176, R251, R168 ;  /* 0x000000fbb0a87223 */ /* 0x000fe200000100a8 */
[----:B------:R-:W-:-:S02]  /*5c10*/  @P6 SHF.L.U32 R176, R161, 0x10, RZ ;  /* 0x00000010a1b06819 */ /* 0x000fc400000006ff */
[----:B------:R-:W-:-:S03]  /*5c20*/  @P6 SHF.L.U32 R177, R177, 0x10, RZ ;  /* 0x00000010b1b16819 */ /* 0x000fc600000006ff */
[----:B------:R-:W-:Y:S02]  /*5c30*/  @P6 FADD.FTZ R179, R179, R176 ;  /* 0x000000b0b3b36221 */ /* 0x000fe40000010000 */
[----:B------:R-:W-:-:S03]  /*5c40*/  @P6 FADD.FTZ R202, R202, R177 ;  /* 0x000000b1caca6221 */ /* 0x000fc60000010000 */
[----:B------:R-:W-:Y:S02]  /*5c50*/  @P5 F2FP.BF16.F32.PACK_AB R176, RZ, R179 ;  /* 0x000000b3ffb0523e */ /* 0x000fe400000010ff */
[----:B------:R-:W-:Y:S02]  /*5c60*/  @P5 F2FP.BF16.F32.PACK_AB R177, RZ, R202 ;  /* 0x000000caffb1523e */ /* 0x000fe400000010ff */
[----:B------:R-:W-:Y:S02]  /*5c70*/  @P5 PRMT R165, R176, 0x7610, R165 ;  /* 0x00007610b0a55816 */ /* 0x000fe400000000a5 */
[----:B------:R-:W-:Y:S02]  /*5c80*/  @P6 PRMT R176, R161, 0x7632, R176 ;  /* 0x00007632a1b06816 */ /* 0x000fe400000000b0 */
[----:B------:R-:W-:Y:S02]  /*5c90*/  @P5 PRMT R166, R166, 0x5410, R177 ;  /* 0x00005410a6a65816 */ /* 0x000fe400000000b1 */
[----:B------:R-:W-:-:S05]  /*5ca0*/  @P6 SHF.L.U32 R176, R176, 0x10, RZ ;  /* 0x00000010b0b06819 */ /* 0x000fca00000006ff */
[----:B------:R-:W-:-:S05]  /*5cb0*/  @P6 FADD.FTZ R178, R178, R176 ;  /* 0x000000b0b2b26221 */ /* 0x000fca0000010000 */
[----:B------:R-:W-:-:S04]  /*5cc0*/  @P5 F2FP.BF16.F32.PACK_AB R176, RZ, R178 ;  /* 0x000000b2ffb0523e */ /* 0x000fc800000010ff */
[----:B------:R-:W-:Y:S01]  /*5cd0*/  @P5 PRMT R165, R165, 0x5410, R176 ;  /* 0x00005410a5a55816 */ /* 0x000fe200000000b0 */
[----:B------:R-:W-:-:S04]  /*5ce0*/  @P6 IMAD.U32 R176, R163, 0x10000, RZ ;  /* 0x00010000a3b06824 */ /* 0x000fc800078e00ff */
[----:B------:R-:W-:-:S05]  /*5cf0*/  @P6 FADD.FTZ R216, R216, R176 ;  /* 0x000000b0d8d86221 */ /* 0x000fca0000010000 */
[----:B------:R-:W-:-:S04]  /*5d00*/  @P5 F2FP.BF16.F32.PACK_AB R176, RZ, R216 ;  /* 0x000000d8ffb0523e */ /* 0x000fc800000010ff */
[----:B------:R-:W-:Y:S02]  /*5d10*/  @P5 PRMT R167, R176, 0x7610, R167 ;  /* 0x00007610b0a75816 */ /* 0x000fe400000000a7 */
[----:B------:R-:W-:-:S04]  /*5d20*/  @P6 PRMT R176, R163, 0x7632, R176 ;  /* 0x00007632a3b06816 */ /* 0x000fc800000000b0 */
[----:B------:R-:W-:-:S05]  /*5d30*/  @P6 SHF.L.U32 R176, R176, 0x10, RZ ;  /* 0x00000010b0b06819 */ /* 0x000fca00000006ff */
[----:B------:R-:W-:-:S05]  /*5d40*/  @P6 FADD.FTZ R181, R181, R176 ;  /* 0x000000b0b5b56221 */ /* 0x000fca0000010000 */
[----:B------:R-:W-:-:S04]  /*5d50*/  @P5 F2FP.BF16.F32.PACK_AB R176, RZ, R181 ;  /* 0x000000b5ffb0523e */ /* 0x000fc800000010ff */
[----:B------:R-:W-:Y:S02]  /*5d60*/  @P5 PRMT R167, R167, 0x5410, R176 ;  /* 0x00005410a7a75816 */ /* 0x000fe400000000b0 */
[----:B------:R-:W-:-:S04]  /*5d70*/  @P5 LEA R176, P6, R180, UR14, 0x4 ;  /* 0x0000000eb4b05c11 */ /* 0x000fc8000f8c20ff */
[----:B------:R-:W-:-:S05]  /*5d80*/  @P5 LEA.HI.X R177, R180, UR15, RZ, 0x4, P6 ;  /* 0x0000000fb4b15c11 */ /* 0x000fca000b0f24ff */
[----:B------:R0:W-:Y:S04]  /*5d90*/  @P5 STG.E.128 desc[UR4][R176.64], R164 ;  /* 0x000000a4b0005986 */ /* 0x0001e8000c101d04 */
[----:B0-----:R-:W3:Y:S01]  /*5da0*/  LDL R177, [R1] ;  /* 0x0000000001b17983 */ /* 0x001ee20000100800 */
[----:B------:R-:W-:Y:S01]  /*5db0*/  PRMT R176, R174, 0x7632, R176 ;  /* 0x00007632aeb07816 */ /* 0x000fe200000000b0 */
[----:B------:R-:W-:Y:S01]  /*5dc0*/  FMUL.FTZ R174, R202, R27 ;  /* 0x0000001bcaae7220 */ /* 0x000fe20000410000 */
[----:B------:R-:W-:Y:S01]  /*5dd0*/  FMUL.FTZ R251, R247, R251 ;  /* 0x000000fbf7fb7220 */ /* 0x000fe20000410000 */
[----:B------:R-:W-:Y:S01]  /*5de0*/  LEA R202, P5, R180, UR16, 0x4 ;  /* 0x00000010b4ca7c11 */ /* 0x000fe2000f8a20ff */
[-C--:B------:R-:W-:Y:S01]  /*5df0*/  FMUL.FTZ R179, R179, R27.reuse ;  /* 0x0000001bb3b37220 */ /* 0x080fe20000410000 */
[----:B------:R-:W-:Y:S01]  /*5e00*/  SHF.L.U32 R176, R176, 0x10, RZ ;  /* 0x00000010b0b07819 */ /* 0x000fe200000006ff */
[----:B------:R-:W-:Y:S01]  /*5e10*/  FMUL.FTZ R216, R216, R27 ;  /* 0x0000001bd8d87220 */ /* 0x000fe20000410000 */
[----:B------:R-:W-:-:S03]  /*5e20*/  LEA.HI.X R203, R180, UR17, RZ, 0x4, P5 ;  /* 0x00000011b4cb7c11 */ /* 0x000fc6000a8f24ff */
[----:B------:R-:W-:Y:S01]  /*5e30*/  FFMA.FTZ R169, R176, R174, R169 ;  /* 0x000000aeb0a97223 */ /* 0x000fe200000100a9 */
[----:B---3--:R-:W-:Y:S01]  /*5e40*/  FMUL.FTZ R176, R177, R250 ;  /* 0x000000fab1b07220 */ /* 0x008fe20000410000 */
[----:B------:R-:W-:Y:S01]  /*5e50*/  FMUL.FTZ R177, R246, R174 ;  /* 0x000000aef6b17220 */ /* 0x000fe20000410000 */
[----:B------:R-:W-:Y:S01]  /*5e60*/  FMUL.FTZ R174, R252, R172 ;  /* 0x000000acfcae7220 */ /* 0x000fe20000410000 */
[-C--:B------:R-:W-:Y:S01]  /*5e70*/  FMUL.FTZ R172, R178, R27.reuse ;  /* 0x0000001bb2ac7220 */ /* 0x080fe20000410000 */
[----:B------:R-:W-:Y:S02]  /*5e80*/  FMUL.FTZ R27, R181, R27 ;  /* 0x0000001bb51b7220 */ /* 0x000fe40000410000 */
[----:B------:R-:W-:Y:S01]  /*5e90*/  F2FP.BF16.F32.PACK_AB R178, R177, R251 ;  /* 0x000000fbb1b2723e */ /* 0x000fe200000010ff */
[----:B------:R-:W-:Y:S01]  /*5ea0*/  FMUL.FTZ R177, R249, R179 ;  /* 0x000000b3f9b17220 */ /* 0x000fe20000410000 */
[----:B------:R-:W-:Y:S01]  /*5eb0*/  F2FP.BF16.F32.PACK_AB R176, R174, R176 ;  /* 0x000000b0aeb0723e */ /* 0x000fe200000010ff */
[----:B------:R-:W-:Y:S01]  /*5ec0*/  FMUL.FTZ R180, R248, R172 ;  /* 0x000000acf8b47220 */ /* 0x000fe20000410000 */
[----:B------:R-:W-:-:S02]  /*5ed0*/  SHF.L.U32 R174, R173, 0x10, RZ ;  /* 0x00000010adae7819 */ /* 0x000fc400000006ff */
[----:B------:R-:W-:Y:S02]  /*5ee0*/  PRMT R173, R173, 0x7632, R173 ;  /* 0x00007632adad7816 */ /* 0x000fe400000000ad */
[----:B------:R-:W-:Y:S01]  /*5ef0*/  F2FP.BF16.F32.PACK_AB R177, R180, R177 ;  /* 0x000000b1b4b1723e */ /* 0x000fe200000010ff */
[----:B------:R-:W-:Y:S01]  /*5f00*/  FFMA.FTZ R30, R174, R179, R30 ;  /* 0x000000b3ae1e7223 */ /* 0x000fe2000001001e */
[----:B------:R-:W-:Y:S01]  /*5f10*/  FMUL.FTZ R179, R245, R216 ;  /* 0x000000d8f5b37220 */ /* 0x000fe20000410000 */
[----:B------:R-:W-:Y:S01]  /*5f20*/  FMUL.FTZ R174, R244, R27 ;  /* 0x0000001bf4ae7220 */ /* 0x000fe20000410000 */
[----:B------:R-:W-:-:S04]  /*5f30*/  SHF.L.U32 R173, R173, 0x10, RZ ;  /* 0x00000010adad7819 */ /* 0x000fc800000006ff */
[----:B------:R-:W-:Y:S01]  /*5f40*/  F2FP.BF16.F32.PACK_AB R179, R174, R179 ;  /* 0x000000b3aeb3723e */ /* 0x000fe200000010ff */
[----:B------:R-:W-:Y:S01]  /*5f50*/  FFMA.FTZ R31, R173, R172, R31 ;  /* 0x000000acad1f7223 */ /* 0x000fe2000001001f */
[C---:B------:R-:W-:Y:S02]  /*5f60*/  SHF.L.U32 R174, R175.reuse, 0x10, RZ ;  /* 0x00000010afae7819 */ /* 0x040fe400000006ff */
[----:B------:R-:W-:Y:S01]  /*5f70*/  PRMT R175, R175, 0x7632, R175 ;  /* 0x00007632afaf7816 */ /* 0x000fe200000000af */
[----:B------:R0:W-:Y:S02]  /*5f80*/  STG.E.128 desc[UR4][R202.64], R176 ;  /* 0x000000b0ca007986 */ /* 0x0001e4000c101d04 */
[----:B------:R-:W-:Y:S01]  /*5f90*/  FFMA.FTZ R170, R174, R216, R170 ;  /* 0x000000d8aeaa7223 */ /* 0x000fe200000100aa */
[----:B------:R-:W-:-:S05]  /*5fa0*/  SHF.L.U32 R175, R175, 0x10, RZ ;  /* 0x00000010afaf7819 */ /* 0x000fca00000006ff */
[----:B------:R-:W-:-:S07]  /*5fb0*/  FFMA.FTZ R171, R175, R27, R171 ;  /* 0x0000001bafab7223 */ /* 0x000fce00000100ab */
.L_x_396:
[----:B------:R-:W-:Y:S05]  /*5fc0*/  BSYNC B0 ;  /* 0x0000000000007941 */ /* 0x000fea0003800000 */
.L_x_395:
[----:B------:R-:W-:Y:S02]  /*5fd0*/  ISETP.NE.AND P5, PT, R240, RZ, PT ;  /* 0x000000fff000720c */ /* 0x000fe40003fa5270 */
[----:B------:R-:W-:Y:S02]  /*5fe0*/  IADD3 R2, R2, UR18, RZ ;  /* 0x0000001202027c10 */ /* 0x000fe4000fffe0ff */
[----:B------:R-:W-:Y:S02]  /*5ff0*/  SEL R240, RZ, 0x1, P5 ;  /* 0x00000001fff07807 */ /* 0x000fe40002800000 */
[----:B------:R-:W-:-:S13]  /*6000*/  ISETP.GE.AND P5, PT, R2, UR19, PT ;  /* 0x0000001302007c0c */ /* 0x000fda000bfa6270 */
[----:B------:R-:W-:Y:S05]  /*6010*/  @!P5 BRA `(.L_x_397) ;  /* 0xffffffb40004d947 */ /* 0x000fea000383ffff */
.L_x_375:
[----:B--2---:R-:W2:Y:S01]  /*6020*/  S2R R0, SR_TID.X ;  /* 0x0000000000007919 */ /* 0x004ea20000002100 */
[----:B------:R-:W2:Y:S01]  /*6030*/  S2UR UR6, SR_CTAID.X ;  /* 0x00000000000679c3 */ /* 0x000ea20000002500 */
[----:B------:R-:W-:Y:S01]  /*6040*/  BSSY B0, `(.L_x_398) ;  /* 0x0000012000007945 */ /* 0x000fe20003800000 */
[----:B--2---:R-:W-:-:S05]  /*6050*/  LEA.HI R0, R0, UR6, RZ, 0x19 ;  /* 0x0000000600007c11 */ /* 0x004fca000f8fc8ff */
[----:B------:R-:W-:-:S05]  /*6060*/  IMAD R241, R0, R241, RZ ;  /* 0x000000f100f17224 */ /* 0x000fca00078e02ff */
[----:B------:R-:W-:Y:S01]  /*6070*/  LEA.HI R241, R241, R242, RZ, 0x1d ;  /* 0x000000f2f1f17211 */ /* 0x000fe200078fe8ff */
[----:B------:R-:W-:Y:S06]  /*6080*/  @!P0 BRA `(.L_x_399) ;  /* 0x0000000000348947 */ /* 0x000fec0003800000 */
[----:B------:R-:W2:Y:S08]  /*6090*/  LDC.64 R2, c[0x0][0x2d0] ;  /* 0x0000b400ff027b82 */ /* 0x000eb00000000a00 */
[----:B-----5:R-:W0:Y:S08]  /*60a0*/  LDC.64 R4, c[0x0][0x2d8] ;  /* 0x0000b600ff047b82 */ /* 0x020e300000000a00 */
[----:B------:R-:W1:Y:S01]  /*60b0*/  LDC.64 R6, c[0x0][0x2f0] ;  /* 0x0000bc00ff067b82 */ /* 0x000e620000000a00 */
[----:B--2---:R-:W-:-:S05]  /*60c0*/  IMAD.WIDE.U32 R2, R241, 0x20, R2 ;  /* 0x00000020f1027825 */ /* 0x004fca00078e0002 */
[----:B------:R2:W-:Y:S01]  /*60d0*/  STG.E.128 desc[UR4][R2.64], R72 ;  /* 0x0000004802007986 */ /* 0x0005e2000c101d04 */
[----:B0-----:R-:W-:-:S03]  /*60e0*/  IMAD.WIDE.U32 R4, R241, 0x20, R4 ;  /* 0x00000020f1047825 */ /* 0x001fc600078e0004 */
[----:B------:R2:W-:Y:S04]  /*60f0*/  STG.E.128 desc[UR4][R2.64+0x10], R76 ;  /* 0x0000104c02007986 */ /* 0x0005e8000c101d04 */
[----:B------:R2:W-:Y:S01]  /*6100*/  STG.E.128 desc[UR4][R4.64], R32 ;  /* 0x0000002004007986 */ /* 0x0005e2000c101d04 */
[----:B-1----:R-:W-:-:S03]  /*6110*/  IMAD.WIDE.U32 R6, R241, 0x20, R6 ;  /* 0x00000020f1067825 */ /* 0x002fc600078e0006 */
[----:B------:R2:W-:Y:S01]  /*6120*/  STG.E.128 desc[UR4][R4.64+0x10], R36 ;  /* 0x0000102404007986 */ /* 0x0005e2000c101d04 */
[----:B------:R-:W-:-:S03]  /*6130*/  IADD3 R241, R241, 0x80, RZ ;  /* 0x00000080f1f17810 */ /* 0x000fc60007ffe0ff */
[----:B------:R2:W-:Y:S04]  /*6140*/  STG.E.128 desc[UR4][R6.64], R112 ;  /* 0x0000007006007986 */ /* 0x0005e8000c101d04 */
[----:B------:R2:W-:Y:S02]  /*6150*/  STG.E.128 desc[UR4][R6.64+0x10], R116 ;  /* 0x0000107406007986 */ /* 0x0005e4000c101d04 */
.L_x_399:
[----:B------:R-:W-:Y:S05]  /*6160*/  BSYNC B0 ;  /* 0x0000000000007941 */ /* 0x000fea0003800000 */
.L_x_398:
[----:B------:R-:W-:Y:S04]  /*6170*/  BSSY B0, `(.L_x_400) ;  /* 0x000000f000007945 */ /* 0x000fe80003800000 */
[----:B------:R-:W-:Y:S05]  /*6180*/  @!P1 BRA `(.L_x_401) ;  /* 0x0000000000349947 */ /* 0x000fea0003800000 */
[----:B--2---:R-:W2:Y:S08]  /*6190*/  LDC.64 R2, c[0x0][0x2d0] ;  /* 0x0000b400ff027b82 */ /* 0x004eb00000000a00 */
        /* <DEDUP_REMOVED lines=12> */
.L_x_401:
[----:B------:R-:W-:Y:S05]  /*6260*/  BSYNC B0 ;  /* 0x0000000000007941 */ /* 0x000fea0003800000 */
.L_x_400:
        /* <DEDUP_REMOVED lines=15> */
.L_x_403:
[----:B------:R-:W-:Y:S05]  /*6360*/  BSYNC B0 ;  /* 0x0000000000007941 */ /* 0x000fea0003800000 */
.L_x_402:
        /* <DEDUP_REMOVED lines=12> */
[----:B------:R-:W-:-:S03]  /*6430*/  VIADD R241, R241, 0x80 ;  /* 0x00000080f1f17836 */ /* 0x000fc60000000000 */
[----:B------:R2:W-:Y:S04]  /*6440*/  STG.E.128 desc[UR4][R6.64], R136 ;  /* 0x0000008806007986 */ /* 0x0005e8000c101d04 */
[----:B------:R2:W-:Y:S02]  /*6450*/  STG.E.128 desc[UR4][R6.64+0x10], R140 ;  /* 0x0000108c06007986 */ /* 0x0005e4000c101d04 */
.L_x_405:
[----:B------:R-:W-:Y:S05]  /*6460*/  BSYNC B0 ;  /* 0x0000000000007941 */ /* 0x000fea0003800000 */
.L_x_404:
[----:B------:R-:W-:-:S13]  /*6470*/  ISETP.NE.AND P0, PT, R243, RZ, PT ;  /* 0x000000fff300720c */ /* 0x000fda0003f05270 */
[----:B------:R-:W-:Y:S05]  /*6480*/  @!P0 EXIT ;  /* 0x000000000000894d */ /* 0x000fea0003800000 */
[----:B--2---:R-:W2:Y:S08]  /*6490*/  LDC.64 R2, c[0x0][0x2d0] ;  /* 0x0000b400ff027b82 */ /* 0x004eb00000000a00 */
[----:B-----5:R-:W0:Y:S08]  /*64a0*/  LDC.64 R4, c[0x0][0x2d8] ;  /* 0x0000b600ff047b82 */ /* 0x020e300000000a00 */
[----:B------:R-:W1:Y:S01]  /*64b0*/  LDC.64 R6, c[0x0][0x2f0] ;  /* 0x0000bc00ff067b82 */ /* 0x000e620000000a00 */
[----:B--2---:R-:W-:-:S05]  /*64c0*/  IMAD.WIDE.U32 R2, R241, 0x20, R2 ;  /* 0x00000020f1027825 */ /* 0x004fca00078e0002 */
[----:B------:R-:W-:Y:S01]  /*64d0*/  STG.E.128 desc[UR4][R2.64], R104 ;  /* 0x0000006802007986 */ /* 0x000fe2000c101d04 */
[----:B0-----:R-:W-:-:S03]  /*64e0*/  IMAD.WIDE.U32 R4, R241, 0x20, R4 ;  /* 0x00000020f1047825 */ /* 0x001fc600078e0004 */
[----:B------:R-:W-:Y:S04]  /*64f0*/  STG.E.128 desc[UR4][R2.64+0x10], R108 ;  /* 0x0000106c02007986 */ /* 0x000fe8000c101d04 */
[----:B------:R-:W-:Y:S01]  /*6500*/  STG.E.128 desc[UR4][R4.64], R64 ;  /* 0x0000004004007986 */ /* 0x000fe2000c101d04 */
[----:B-1----:R-:W-:-:S03]  /*6510*/  IMAD.WIDE.U32 R6, R241, 0x20, R6 ;  /* 0x00000020f1067825 */ /* 0x002fc600078e0006 */
[----:B------:R-:W-:Y:S04]  /*6520*/  STG.E.128 desc[UR4][R4.64+0x10], R68 ;  /* 0x0000104404007986 */ /* 0x000fe8000c101d04 */
[----:B------:R-:W-:Y:S04]  /*6530*/  STG.E.128 desc[UR4][R6.64], R28 ;  /* 0x0000001c06007986 */ /* 0x000fe8000c101d04 */
[----:B------:R-:W-:Y:S01]  /*6540*/  STG.E.128 desc[UR4][R6.64+0x10], R168 ;  /* 0x000010a806007986 */ /* 0x000fe2000c101d04 */
[----:B------:R-:W-:Y:S05]  /*6550*/  EXIT ;  /* 0x000000000000794d */ /* 0x000fea0003800000 */
.L_x_386:
[----:B------:R-:W-:Y:S01]  /*6560*/  HFMA2.MMA R172, -RZ, RZ, 0, 9.5367431640625e-07 ;  /* 0x00000010ffac7435 */ /* 0x000fe200000001ff */
[----:B------:R-:W-:Y:S02]  /*6570*/  MOV R176, R216 ;  /* 0x000000d800b07202 */ /* 0x000fe40000000f00 */
[----:B------:R-:W-:Y:S02]  /*6580*/  MOV R173, 0x1f ;  /* 0x0000001f00ad7802 */ /* 0x000fe40000000f00 */
[----:B------:R-:W-:-:S07]  /*6590*/  MOV R175, 0xffffffff ;  /* 0xffffffff00af7802 */ /* 0x000fce0000000f00 */
[----:B--2--5:R-:W-:Y:S05]  /*65a0*/  WARPSYNC.COLLECTIVE R175, `(.L_x_406) ;  /* 0x00000000af087348 */ /* 0x024fea0003c00000 */
[----:B------:R0:W1:Y:S02]  /*65b0*/  SHFL.DOWN P6, R179, R176, R172, R173 ;  /* 0x080000acb0b37389 */ /* 0x00006400000c00ad */
[----:B012--5:R-:W-:Y:S01]  /*65c0*/  ENDCOLLECTIVE ;  /* 0x000000000000791b */ /* 0x027fe20003800000 */
.L_x_406:
[----:B------:R-:W-:Y:S01]  /*65d0*/  MOV R176, R203 ;  /* 0x000000cb00b07202 */ /* 0x000fe20000000f00 */
[----:B------:R-:W-:-:S07]  /*65e0*/  FADD.FTZ R216, R179, R216 ;  /* 0x000000d8b3d87221 */ /* 0x000fce0000010000 */
[----:B------:R-:W-:Y:S05]  /*65f0*/  WARPSYNC.COLLECTIVE R175, `(.L_x_407) ;  /* 0x00000000af087348 */ /* 0x000fea0003c00000 */
[----:B------:R0:W1:Y:S02]  /*6600*/  SHFL.DOWN P6, R179, R176, R172, R173 ;  /* 0x080000acb0b37389 */ /* 0x00006400000c00ad */
[----:B01----:R-:W-:Y:S01]  /*6610*/  ENDCOLLECTIVE ;  /* 0x000000000000791b */ /* 0x003fe20003800000 */
.L_x_407:
[----:B------:R-:W-:Y:S01]  /*6620*/  HFMA2.MMA R172, -RZ, RZ, 0, 4.76837158203125e-07 ;  /* 0x00000008ffac7435 */ /* 0x000fe200000001ff */
[----:B------:R-:W-:Y:S01]  /*6630*/  MOV R176, R216 ;  /* 0x000000d800b07202 */ /* 0x000fe20000000f00 */
[----:B------:R-:W-:-:S09]  /*6640*/  FADD.FTZ R203, R179, R203 ;  /* 0x000000cbb3cb7221 */ /* 0x000fd20000010000 */
[----:B------:R-:W-:Y:S05]  /*6650*/  WARPSYNC.COLLECTIVE R175, `(.L_x_408) ;  /* 0x00000000af087348 */ /* 0x000fea0003c00000 */
[----:B------:R0:W1:Y:S02]  /*6660*/  SHFL.DOWN P6, R179, R176, R172, R173 ;  /* 0x080000acb0b37389 */ /* 0x00006400000c00ad */
[----:B01----:R-:W-:Y:S01]  /*6670*/  ENDCOLLECTIVE ;  /* 0x000000000000791b */ /* 0x003fe20003800000 */
.L_x_408:
[----:B------:R-:W-:Y:S01]  /*6680*/  MOV R176, R203 ;  /* 0x000000cb00b07202 */ /* 0x000fe20000000f00 */
[----:B------:R-:W-:-:S07]  /*6690*/  FADD.FTZ R216, R216, R179 ;  /* 0x000000b3d8d87221 */ /* 0x000fce0000010000 */
[----:B------:R-:W-:Y:S05]  /*66a0*/  WARPSYNC.COLLECTIVE R175, `(.L_x_409) ;  /* 0x00000000af087348 */ /* 0x000fea0003c00000 */
[----:B------:R0:W1:Y:S02]  /*66b0*/  SHFL.DOWN P6, R179, R176, R172, R173 ;  /* 0x080000acb0b37389 */ /* 0x00006400000c00ad */
[----:B01----:R-:W-:Y:S01]  /*66c0*/  ENDCOLLECTIVE ;  /* 0x000000000000791b */ /* 0x003fe20003800000 */
.L_x_409:
[----:B------:R-:W-:Y:S01]  /*66d0*/  HFMA2.MMA R172, -RZ, RZ, 0, 2.384185791015625e-07 ;  /* 0x00000004ffac7435 */ /* 0x000fe200000001ff */
[----:B------:R-:W-:Y:S01]  /*66e0*/  MOV R176, R216 ;  /* 0x000000d800b07202 */ /* 0x000fe20000000f00 */
[----:B------:R-:W-:-:S09]  /*66f0*/  FADD.FTZ R203, R203, R179 ;  /* 0x000000b3cbcb7221 */ /* 0x000fd20000010000 */
[----:B------:R-:W-:Y:S05]  /*6700*/  WARPSYNC.COLLECTIVE R175, `(.L_x_410) ;  /* 0x00000000af087348 */ /* 0x000fea0003c00000 */
[----:B------:R0:W1:Y:S02]  /*6710*/  SHFL.DOWN P6, R179, R176, R172, R173 ;  /* 0x080000acb0b37389 */ /* 0x00006400000c00ad */
[----:B01----:R-:W-:Y:S01]  /*6720*/  ENDCOLLECTIVE ;  /* 0x000000000000791b */ /* 0x003fe20003800000 */
.L_x_410:
[----:B------:R-:W-:Y:S01]  /*6730*/  MOV R176, R203 ;  /* 0x000000cb00b07202 */ /* 0x000fe20000000f00 */
[----:B------:R-:W-:-:S07]  /*6740*/  IMAD.MOV.U32 R178, RZ, RZ, R179 ;  /* 0x000000ffffb27224 */ /* 0x000fce00078e00b3 */
[----:B------:R-:W-:Y:S05]  /*6750*/  WARPSYNC.COLLECTIVE R175, `(.L_x_411) ;  /* 0x00000000af087348 */ /* 0x000fea0003c00000 */
[----:B------:R0:W1:Y:S02]  /*6760*/  SHFL.DOWN P6, R179, R176, R172, R173 ;  /* 0x080000acb0b37389 */ /* 0x00006400000c00ad */
[----:B01----:R-:W-:Y:S01]  /*6770*/  ENDCOLLECTIVE ;  /* 0x000000000000791b */ /* 0x003fe20003800000 */
.L_x_411:
[----:B------:R-:W-:Y:S01]  /*6780*/  FADD.FTZ R178, R216, R178 ;  /* 0x000000b2d8b27221 */ /* 0x000fe20000010000 */
[----:B------:R-:W-:-:S04]  /*6790*/  HFMA2.MMA R172, -RZ, RZ, 0, 1.1920928955078125e-07 ;  /* 0x00000002ffac7435 */ /* 0x000fc800000001ff */
[----:B------:R-:W-:Y:S02]  /*67a0*/  MOV R176, R178 ;  /* 0x000000b200b07202 */ /* 0x000fe40000000f00 */
[----:B------:R-:W-:-:S07]  /*67b0*/  MOV R177, R179 ;  /* 0x000000b300b17202 */ /* 0x000fce0000000f00 */
[----:B------:R-:W-:Y:S05]  /*67c0*/  WARPSYNC.COLLECTIVE R175, `(.L_x_412) ;  /* 0x00000000af087348 */ /* 0x000fea0003c00000 */
[----:B------:R0:W1:Y:S02]  /*67d0*/  SHFL.DOWN P6, R179, R176, R172, R173 ;  /* 0x080000acb0b37389 */ /* 0x00006400000c00ad */
[----:B01----:R-:W-:Y:S01]  /*67e0*/  ENDCOLLECTIVE ;  /* 0x000000000000791b */ /* 0x003fe20003800000 */
.L_x_412:
[----:B------:R-:W-:-:S05]  /*67f0*/  FADD.FTZ R177, R203, R177 ;  /* 0x000000b1cbb17221 */ /* 0x000fca0000010000 */
[----:B------:R-:W-:Y:S01]  /*6800*/  MOV R176, R177 ;  /* 0x000000b100b07202 */ /* 0x000fe20000000f00 */
[----:B------:R-:W-:-:S07]  /*6810*/  FADD.FTZ R178, R178, R179 ;  /* 0x000000b3b2b27221 */ /* 0x000fce0000010000 */
[----:B------:R-:W-:Y:S05]  /*6820*/  WARPSYNC.COLLECTIVE R175, `(.L_x_413) ;  /* 0x00000000af087348 */ /* 0x000fea0003c00000 */
[----:B------:R0:W1:Y:S02]  /*6830*/  SHFL.DOWN P6, R179, R176, R172, R173 ;  /* 0x080000acb0b37389 */ /* 0x00006400000c00ad */
[----:B01----:R-:W-:Y:S01]  /*6840*/  ENDCOLLECTIVE ;  /* 0x000000000000791b */ /* 0x003fe20003800000 */
.L_x_413:
[----:B------:R-:W-:Y:S01]  /*6850*/  HFMA2.MMA R172, -RZ, RZ, 0, 5.9604644775390625e-08 ;  /* 0x00000001ffac7435 */ /* 0x000fe200000001ff */
[----:B------:R-:W-:Y:S01]  /*6860*/  MOV R176, R178 ;  /* 0x000000b200b07202 */ /* 0x000fe20000000f00 */
[----:B------:R-:W-:-:S09]  /*6870*/  FADD.FTZ R177, R177, R179 ;  /* 0x000000b3b1b17221 */ /* 0x000fd20000010000 */
[----:B------:R-:W-:Y:S05]  /*6880*/  WARPSYNC.COLLECTIVE R175, `(.L_x_414) ;  /* 0x00000000af087348 */ /* 0x000fea0003c00000 */
[----:B------:R0:W1:Y:S02]  /*6890*/  SHFL.DOWN P6, R179, R176, R172, R173 ;  /* 0x080000acb0b37389 */ /* 0x00006400000c00ad */
[----:B01----:R-:W-:Y:S01]  /*68a0*/  ENDCOLLECTIVE ;  /* 0x000000000000791b */ /* 0x003fe20003800000 */
.L_x_414:
[----:B------:R-:W-:Y:S02]  /*68b0*/  MOV R176, R177 ;  /* 0x000000b100b07202 */ /* 0x000fe40000000f00 */
[----:B------:R-:W-:-:S07]  /*68c0*/  MOV R202, R179 ;  /* 0x000000b300ca7202 */ /* 0x000fce0000000f00 */
[----:B------:R-:W-:Y:S05]  /*68d0*/  WARPSYNC.COLLECTIVE R175, `(.L_x_415) ;  /* 0x00000000af087348 */ /* 0x000fea0003c00000 */
[----:B------:R0:W1:Y:S02]  /*68e0*/  SHFL.DOWN P6, R179, R176, R172, R173 ;  /* 0x080000acb0b37389 */ /* 0x00006400000c00ad */
[----:B01----:R-:W-:Y:S01]  /*68f0*/  ENDCOLLECTIVE ;  /* 0x000000000000791b */ /* 0x003fe20003800000 */
.L_x_415:
[----:B------:R-:W-:Y:S01]  /*6900*/  MOV R173, R179 ;  /* 0x000000b300ad7202 */ /* 0x000fe20000000f00 */
[----:B------:R-:W-:Y:S06]  /*6910*/  BRA `(.L_x_416) ;  /* 0xffffffcc009c7947 */ /* 0x000fec000383ffff */
.L_x_417:
        /* <DEDUP_REMOVED lines=14> */
.L_x_16474:


//--------------------- .text._ZN10layer_norm13ln_bwd_kernelINS_13Kernel_traitsI13__nv_bfloat16S2_S2_S2_fjLj5120ELj1ELj1ELj4ELj16ENS_18Kernel_traits_baseILj5120ES2_S2_S2_S2_fjLj128EEEEELb0ELb1ELb0ELb1EEEvNS_9BwdParamsE --------------------------
	.section	.text._ZN10layer_norm13ln_bwd_kernelINS_13Kernel_traitsI13__nv_bfloat16S2_S2_S2_fjLj5120ELj1ELj1ELj4ELj16ENS_18Kernel_traits_baseILj5120ES2_S2_S2_S2_fjLj128EEEEELb0ELb1ELb0ELb1EEEvNS_9BwdParamsE,"ax",@progbits
	.align	128
        .global         _ZN10layer_norm13ln_bwd_kernelINS_13Kernel_traitsI13__nv_bfloat16S2_S2_S2_fjLj5120ELj1ELj1ELj4ELj16ENS_18Kernel_traits_baseILj5120ES2_S2_S2_S2_fjLj128EEEEELb0ELb1ELb0ELb1EEEvNS_9BwdParamsE
        .type           _ZN10layer_norm13ln_bwd_kernelINS_13Kernel_traitsI13__nv_bfloat16S2_S2_S2_fjLj5120ELj1ELj1ELj4ELj16ENS_18Kernel_traits_baseILj5120ES2_S2_S2_S2_fjLj128EEEEELb0ELb1ELb0ELb1EEEvNS_9BwdParamsE,@function
        .size           _ZN10layer_norm13ln_bwd_kernelINS_13Kernel_traitsI13__nv_bfloat16S2_S2_S2_fjLj5120ELj1ELj1ELj4ELj16ENS_18Kernel_traits_baseILj5120ES2_S2_S2_S2_fjLj128EEEEELb0ELb1ELb0ELb1EEEvNS_9BwdParamsE,(.L_x_16475 - _ZN10layer_norm13ln_bwd_kernelINS_13Kernel_traitsI13__nv_bfloat16S2_S2_S2_fjLj5120ELj1ELj1ELj4ELj16ENS_18Kernel_traits_baseILj5120ES2_S2_S2_S2_fjLj128EEEEELb0ELb1ELb0ELb1EEEvNS_9BwdParamsE)
        .other          _ZN10layer_norm13ln_bwd_kernelINS_13Kernel_traitsI13__nv_bfloat16S2_S2_S2_fjLj5120ELj1ELj1ELj4ELj16ENS_18Kernel_traits_baseILj5120ES2_S2_S2_S2_fjLj128EEEEELb0ELb1ELb0ELb1EEEvNS_9BwdParamsE,@"STO_CUDA_ENTRY STV_DEFAULT"
_ZN10layer_norm13ln_bwd_kernelINS_13Kernel_traitsI13__nv_bfloat16S2_S2_S2_fjLj5120ELj1ELj1ELj4ELj16ENS_18Kernel_traits_baseILj5120ES2_S2_S2_S2_fjLj128EEEEELb0ELb1ELb0ELb1EEEvNS_9BwdParamsE:
.text._ZN10layer_norm13ln_bwd_kernelINS_13Kernel_traitsI13__nv_bfloat16S2_S2_S2_fjLj5120ELj1ELj1ELj4ELj16ENS_18Kernel_traits_baseILj5120ES2_S2_S2_S2_fjLj128EEEEELb0ELb1ELb0ELb1EEEvNS_9BwdParamsE:
[----:B------:R-:W0:Y:S01]  /*0000*/  LDC R1, c[0x0][0x28] ;  /* 0x00000a00ff017b82 */ /* 0x000e220000000800 */
[----:B------:R-:W1:Y:S07]  /*0010*/  S2R R0, SR_TID.X ;  /* 0x0000000000007919 */ /* 0x000e6e0000002100 */
[----:B------:R-:W1:Y:S01]  /*0020*/  S2UR UR4, SR_CTAID.X ;  /* 0x00000000000479c3 */ /* 0x000e620000002500 */
[----:B------:R-:W-:Y:S01]  /*0030*/  ULDC.64 UR6, c[0x0][0x208] ;  /* 0x0000820000067ab9 */ /* 0x000fe20000000a00 */
[----:B------:R-:W-:Y:S01]  /*0040*/  ULDC UR9, c[0x0][0x218] ;  /* 0x0000860000097ab9 */ /* 0x000fe20000000800 */
[----:B------:R-:W-:Y:S01]  /*0050*/  ULDC.U8 UR8, c[0x0][0x2a0] ;  /* 0x0000a80000087ab9 */ /* 0x000fe20000000000 */
[----:B------:R-:W-:Y:S01]  /*0060*/  ULDC UR12, c[0x0][0x290] ;  /* 0x0000a400000c7ab9 */ /* 0x000fe20000000800 */
[----:B------:R-:W-:Y:S01]  /*0070*/  ULDC.64 UR10, c[0x0][0x2c8] ;  /* 0x0000b200000a7ab9 */ /* 0x000fe20000000a00 */
[----:B------:R-:W-:Y:S01]  /*0080*/  ULDC.64 UR14, c[0x0][0x308] ;  /* 0x0000c200000e7ab9 */ /* 0x000fe20000000a00 */
[----:B------:R-:W-:Y:S01]  /*0090*/  ULDC.64 UR16, c[0x0][0x2f8] ;  /* 0x0000be0000107ab9 */ /* 0x000fe20000000a00 */
[----:B------:R-:W-:Y:S01]  /*00a0*/  ULDC.64 UR18, c[0x0][0x210] ;  /* 0x0000840000127ab9 */ /* 0x000fe20000000a00 */
[----:B0-----:R-:W-:-:S02]  /*00b0*/  IADD3 R1, R1, -0x118, RZ ;  /* 0xfffffee801017810 */ /* 0x001fc40007ffe0ff */
[----:B-1----:R-:W-:Y:S01]  /*00c0*/  LEA.HI R2, R0, UR4, RZ, 0x19 ;  /* 0x0000000400027c11 */ /* 0x002fe2000f8fc8ff */
        /* <DEDUP_REMOVED lines=62> */
[----:B------:R-:W-:Y:S01]  /*04b0*/  CS2R R92, SRZ ;  /* 0x00000000005c7805 */ /* 0x000fe2000001ff00 */
[----:B------:R-:W-:Y:S06]  /*04c0*/  BRA `(.L_x_419) ;  /* 0x0000005c00e47947 */ /* 0x000fec0003800000 */
.L_x_418:
        /* <DEDUP_REMOVED lines=9> */
[----:B------:R-:W5:Y:S01]  /*0560*/  LDG.E.128 R36, desc[UR6][R16.64+0x1800] ;  /* 0x0018000610247981 */ /* 0x000f62000c1e1d00 */
[----:B------:R-:W-:-:S03]  /*0570*/  IADD3 R18, P0, R0, UR4, RZ ;  /* 0x0000000400127c10 */ /* 0x000fc6000ff1e0ff */
[----:B------:R-:W5:Y:S01]  /*0580*/  LDG.E.128 R40, desc[UR6][R16.64+0x2000] ;  /* 0x0020000610287981 */ /* 0x000f62000c1e1d00 */
[----:B------:R-:W-:Y:S01]  /*0590*/  IADD3.X R19, RZ, UR5, RZ, P0, !PT ;  /* 0x00000005ff137c10 */ /* 0x000fe200087fe4ff */
[----:B------:R-:W-:-:S04]  /*05a0*/  ULDC.64 UR4, c[0x0][0x270] ;  /* 0x00009c0000047ab9 */ /* 0x000fc80000000a00 */
[----:B------:R-:W5:Y:S04]  /*05b0*/  LDG.E.128 R24, desc[UR6][R18.64] ;  /* 0x0000000612187981 */ /* 0x000f68000c1e1d00 */
[----:B------:R-:W4:Y:S04]  /*05c0*/  LDG.E.128 R12, desc[UR6][R18.64+0x800] ;  /* 0x00080006120c7981 */ /* 0x000f28000c1e1d00 */
[----:B------:R-:W5:Y:S04]  /*05d0*/  LDG.E.128 R8, desc[UR6][R18.64+0x1000] ;  /* 0x0010000612087981 */ /* 0x000f68000c1e1d00 */
[----:B------:R-:W5:Y:S04]  /*05e0*/  LDG.E.128 R4, desc[UR6][R18.64+0x1800] ;  /* 0x0018000612047981 */ /* 0x000f68000c1e1d00 */
[----:B------:R0:W5:Y:S01]  /*05f0*/  LDG.E.128 R244, desc[UR6][R18.64+0x2000] ;  /* 0x0020000612f47981 */ /* 0x000162000c1e1d00 */
[----:B------:R-:W-:Y:S01]  /*0600*/  ISETP.NE.U32.AND P0, PT, RZ, UR4, PT ;  /* 0x00000004ff007c0c */ /* 0x000fe2000bf05070 */
[----:B------:R-:W-:Y:S01]  /*0610*/  HFMA2.MMA R242, -RZ, RZ, 0, 0 ;  /* 0x00000000fff27435 */ /* 0x000fe200000001ff */
[----:B------:R-:W-:Y:S01]  /*0620*/  IMAD.MOV.U32 R190, RZ, RZ, 0x1 ;  /* 0x00000001ffbe7424 */ /* 0x000fe200078e00ff */
[----:B------:R-:W-:Y:S01]  /*0630*/  HFMA2.MMA R180, -RZ, RZ, 0, 0 ;  /* 0x00000000ffb47435 */ /* 0x000fe200000001ff */
[----:B------:R-:W-:Y:S01]  /*0640*/  ISETP.NE.AND.EX P0, PT, RZ, UR5, PT, P0 ;  /* 0x00000005ff007c0c */ /* 0x000fe2000bf05300 */
[----:B------:R-:W-:Y:S01]  /*0650*/  HFMA2.MMA R172, -RZ, RZ, 0, 0 ;  /* 0x00000000ffac7435 */ /* 0x000fe200000001ff */
[----:B------:R-:W-:-:S02]  /*0660*/  MOV R241, RZ ;  /* 0x000000ff00f17202 */ /* 0x000fc40000000f00 */
[----:B------:R-:W-:Y:S02]  /*0670*/  CS2R R230, SRZ ;  /* 0x0000000000e67805 */ /* 0x000fe4000001ff00 */
[----:B------:R-:W-:Y:S02]  /*0680*/  CS2R R186, SRZ ;  /* 0x0000000000ba7805 */ /* 0x000fe4000001ff00 */
[----:B------:R-:W-:Y:S02]  /*0690*/  CS2R R184, SRZ ;  /* 0x0000000000b87805 */ /* 0x000fe4000001ff00 */
[----:B------:R-:W-:Y:S02]  /*06a0*/  CS2R R182, SRZ ;  /* 0x0000000000b67805 */ /* 0x000fe4000001ff00 */
[----:B------:R-:W-:Y:S02]  /*06b0*/  CS2R R178, SRZ ;  /* 0x0000000000b27805 */ /* 0x000fe4000001ff00 */
[----:B------:R-:W-:-:S02]  /*06c0*/  CS2R R176, SRZ ;  /* 0x0000000000b07805 */ /* 0x000fc4000001ff00 */
[----:B------:R-:W-:Y:S02]  /*06d0*/  MOV R175, RZ ;  /* 0x000000ff00af7202 */ /* 0x000fe40000000f00 */
[----:B0-----:R-:W-:Y:S02]  /*06e0*/  CS2R R18, SRZ ;  /* 0x0000000000127805 */ /* 0x001fe4000001ff00 */
        /* <DEDUP_REMOVED lines=31> */
[C---:B--2---:R-:W-:Y:S01]  /*08e0*/  IMAD.U32 R16, R20.reuse, 0x10000, RZ ;  /* 0x0001000014107824 */ /* 0x044fe200078e00ff */
[C---:B------:R-:W-:Y:S02]  /*08f0*/  SHF.L.U32 R3, R21.reuse, 0x10, RZ ;  /* 0x0000001015037819 */ /* 0x040fe400000006ff */
[----:B------:R-:W-:Y:S02]  /*0900*/  PRMT R0, R20, 0x7632, R0 ;  /* 0x0000763214007816 */ /* 0x000fe40000000000 */
[----:B------:R0:W-:Y:S01]  /*0910*/  STL [R1+0x114], R16 ;  /* 0x0001141001007387 */ /* 0x0001e20000100800 */
[----:B------:R-:W-:-:S02]  /*0920*/  PRMT R48, R21, 0x7632, R48 ;  /* 0x0000763215307816 */ /* 0x000fc40000000030 */
[----:B------:R-:W-:Y:S02]  /*0930*/  CS2R R20, SRZ ;  /* 0x0000000000147805 */ /* 0x000fe4000001ff00 */
[----:B------:R-:W-:Y:S01]  /*0940*/  SHF.L.U32 R83, R0, 0x10, RZ ;  /* 0x0000001000537819 */ /* 0x000fe200000006ff */
[----:B------:R1:W-:Y:S01]  /*0950*/  STL [R1+0x10c], R3 ;  /* 0x00010c0301007387 */ /* 0x0003e20000100800 */
[----:B------:R-:W-:Y:S02]  /*0960*/  PRMT R49, R22, 0x7632, R49 ;  /* 0x0000763216317816 */ /* 0x000fe40000000031 */
[----:B------:R-:W-:Y:S02]  /*0970*/  PRMT R50, R23, 0x7632, R50 ;  /* 0x0000763217327816 */ /* 0x000fe40000000032 */
[----:B------:R-:W-:Y:S02]  /*0980*/  SHF.L.U32 R0, R48, 0x10, RZ ;  /* 0x0000001030007819 */ /* 0x000fe400000006ff */
[----:B0-----:R-:W-:Y:S01]  /*0990*/  SHF.L.U32 R16, R22, 0x10, RZ ;  /* 0x0000001016107819 */ /* 0x001fe200000006ff */
[----:B------:R-:W-:Y:S01]  /*09a0*/  IMAD.U32 R48, R50, 0x10000, RZ ;  /* 0x0001000032307824 */ /* 0x000fe200078e00ff */
[----:B---3--:R-:W-:-:S02]  /*09b0*/  PRMT R51, R28, 0x7632, R51 ;  /* 0x000076321c337816 */ /* 0x008fc40000000033 */
[----:B-1----:R-:W-:Y:S01]  /*09c0*/  SHF.L.U32 R3, R23, 0x10, RZ ;  /* 0x0000001017037819 */ /* 0x002fe200000006ff */
[----:B------:R0:W-:Y:S01]  /*09d0*/  STL [R1+0x104], R16 ;  /* 0x0001041001007387 */ /* 0x0001e20000100800 */
[----:B------:R-:W-:Y:S02]  /*09e0*/  SHF.L.U32 R49, R49, 0x10, RZ ;  /* 0x0000001031317819 */ /* 0x000fe400000006ff */
[----:B------:R-:W-:Y:S02]  /*09f0*/  CS2R R22, SRZ ;  /* 0x0000000000167805 */ /* 0x000fe4000001ff00 */
[----:B------:R-:W-:Y:S01]  /*0a00*/  PRMT R52, R29, 0x7632, R52 ;  /* 0x000076321d347816 */ /* 0x000fe20000000034 */
[----:B------:R1:W-:Y:S01]  /*0a10*/  STL [R1+0xfc], R3 ;  /* 0x0000fc0301007387 */ /* 0x0003e20000100800 */
[C---:B----4-:R-:W-:Y:S02]  /*0a20*/  PRMT R71, R12.reuse, 0x7632, R71 ;  /* 0x000076320c477816 */ /* 0x050fe40000000047 */
[----:B------:R-:W-:-:S02]  /*0a30*/  SHF.L.U32 R12, R12, 0x10, RZ ;  /* 0x000000100c0c7819 */ /* 0x000fc400000006ff */
[----:B-----5:R-:W-:Y:S02]  /*0a40*/  PRMT R75, R8, 0x7632, R75 ;  /* 0x00007632084b7816 */ /* 0x020fe4000000004b */
[----:B0-----:R-:W-:Y:S02]  /*0a50*/  SHF.L.U32 R16, R28, 0x10, RZ ;  /* 0x000000101c107819 */ /* 0x001fe400000006ff */
[----:B------:R-:W-:Y:S01]  /*0a60*/  SHF.L.U32 R8, R8, 0x10, RZ ;  /* 0x0000001008087819 */ /* 0x000fe200000006ff */
[----:B-1----:R-:W-:Y:S01]  /*0a70*/  IMAD.U32 R3, R29, 0x10000, RZ ;  /* 0x000100001d037824 */ /* 0x002fe200078e00ff */
[----:B------:R-:W-:Y:S01]  /*0a80*/  PRMT R79, R4, 0x7632, R79 ;  /* 0x00007632044f7816 */ /* 0x000fe2000000004f */
[----:B------:R0:W-:Y:S01]  /*0a90*/  STL [R1+0xf4], R16 ;  /* 0x0000f41001007387 */ /* 0x0001e20000100800 */
[----:B------:R-:W-:Y:S01]  /*0aa0*/  PRMT R53, R30, 0x7632, R53 ;  /* 0x000076321e357816 */ /* 0x000fe20000000035 */
[----:B------:R-:W-:Y:S01]  /*0ab0*/  IMAD.U32 R252, R7, 0x10000, RZ ;  /* 0x0001000007fc7824 */ /* 0x000fe200078e00ff */
[----:B------:R-:W-:Y:S01]  /*0ac0*/  PRMT R54, R31, 0x7632, R54 ;  /* 0x000076321f367816 */ /* 0x000fe20000000036 */
[----:B------:R1:W-:Y:S01]  /*0ad0*/  STL [R1+0xec], R3 ;  /* 0x0000ec0301007387 */ /* 0x0003e20000100800 */
[----:B------:R-:W-:-:S02]  /*0ae0*/  PRMT R55, R32, 0x7632, R55 ;  /* 0x0000763220377816 */ /* 0x000fc40000000037 */
[----:B------:R-:W-:Y:S02]  /*0af0*/  CS2R R28, SRZ ;  /* 0x00000000001c7805 */ /* 0x000fe4000001ff00 */
[----:B------:R-:W-:Y:S02]  /*0b00*/  PRMT R56, R33, 0x7632, R56 ;  /* 0x0000763221387816 */ /* 0x000fe40000000038 */
[----:B------:R-:W-:Y:S02]  /*0b10*/  PRMT R57, R34, 0x7632, R57 ;  /* 0x0000763222397816 */ /* 0x000fe40000000039 */
[----:B0-----:R-:W-:Y:S02]  /*0b20*/  SHF.L.U32 R16, R30, 0x10, RZ ;  /* 0x000000101e107819 */ /* 0x001fe400000006ff */
[----:B------:R-:W-:Y:S02]  /*0b30*/  PRMT R58, R35, 0x7632, R58 ;  /* 0x00007632233a7816 */ /* 0x000fe4000000003a */
[----:B-1----:R-:W-:Y:S01]  /*0b40*/  SHF.L.U32 R3, R31, 0x10, RZ ;  /* 0x000000101f037819 */ /* 0x002fe200000006ff */
[----:B------:R0:W-:Y:S01]  /*0b50*/  STL [R1+0xe4], R16 ;  /* 0x0000e41001007387 */ /* 0x0001e20000100800 */
[----:B------:R-:W-:-:S02]  /*0b60*/  PRMT R59, R36, 0x7632, R59 ;  /* 0x00007632243b7816 */ /* 0x000fc4000000003b */
[----:B------:R-:W-:Y:S02]  /*0b70*/  CS2R R30, SRZ ;  /* 0x00000000001e7805 */ /* 0x000fe4000001ff00 */
[----:B------:R-:W-:Y:S01]  /*0b80*/  PRMT R60, R37, 0x7632, R60 ;  /* 0x00007632253c7816 */ /* 0x000fe2000000003c */
[----:B------:R1:W-:Y:S01]  /*0b90*/  STL [R1+0xdc], R3 ;  /* 0x0000dc0301007387 */ /* 0x0003e20000100800 */
[----:B------:R-:W-:Y:S02]  /*0ba0*/  PRMT R61, R38, 0x7632, R61 ;  /* 0x00007632263d7816 */ /* 0x000fe4000000003d */
[----:B------:R-:W-:Y:S02]  /*0bb0*/  PRMT R62, R39, 0x7632, R62 ;  /* 0x00007632273e7816 */ /* 0x000fe4000000003e */
[----:B------:R-:W-:Y:S02]  /*0bc0*/  PRMT R63, R40, 0x7632, R63 ;  /* 0x00007632283f7816 */ /* 0x000fe4000000003f */
[----:B0-----:R-:W-:-:S02]  /*0bd0*/  SHF.L.U32 R16, R32, 0x10, RZ ;  /* 0x0000001020107819 */ /* 0x001fc400000006ff */
[----:B------:R-:W-:Y:S02]  /*0be0*/  PRMT R64, R41, 0x7632, R64 ;  /* 0x0000763229407816 */ /* 0x000fe40000000040 */
[----:B-1----:R-:W-:Y:S01]  /*0bf0*/  SHF.L.U32 R3, R33, 0x10, RZ ;  /* 0x0000001021037819 */ /* 0x002fe200000006ff */
[----:B------:R0:W-:Y:S01]  /*0c00*/  STL [R1+0xd4], R16 ;  /* 0x0000d41001007387 */ /* 0x0001e20000100800 */
[----:B------:R-:W-:Y:S02]  /*0c10*/  PRMT R65, R42, 0x7632, R65 ;  /* 0x000076322a417816 */ /* 0x000fe40000000041 */
[----:B------:R-:W-:Y:S02]  /*0c20*/  CS2R R32, SRZ ;  /* 0x0000000000207805 */ /* 0x000fe4000001ff00 */
[----:B------:R-:W-:Y:S01]  /*0c30*/  PRMT R66, R43, 0x7632, R66 ;  /* 0x000076322b427816 */ /* 0x000fe20000000042 */
[----:B------:R1:W-:Y:S01]  /*0c40*/  STL [R1+0xcc], R3 ;  /* 0x0000cc0301007387 */ /* 0x0003e20000100800 */
[----:B------:R-:W-:-:S02]  /*0c50*/  PRMT R67, R24, 0x7632, R67 ;  /* 0x0000763218437816 */ /* 0x000fc40000000043 */
[----:B------:R-:W-:Y:S02]  /*0c60*/  PRMT R68, R25, 0x7632, R68 ;  /* 0x0000763219447816 */ /* 0x000fe40000000044 */
[----:B------:R-:W-:Y:S01]  /*0c70*/  PRMT R69, R26, 0x7632, R69 ;  /* 0x000076321a457816 */ /* 0x000fe20000000045 */
[----:B0-----:R-:W-:Y:S01]  /*0c80*/  IMAD.U32 R16, R34, 0x10000, RZ ;  /* 0x0001000022107824 */ /* 0x001fe200078e00ff */
[----:B------:R-:W-:Y:S02]  /*0c90*/  PRMT R70, R27, 0x7632, R70 ;  /* 0x000076321b467816 */ /* 0x000fe40000000046 */
        /* <DEDUP_REMOVED lines=16> */
[C---:B------:R-:W-:Y:S01]  /*0da0*/  PRMT R82, R245.reuse, 0x7632, R82 ;  /* 0x00007632f5527816 */ /* 0x040fe20000000052 */
[----:B------:R1:W-:Y:S01]  /*0db0*/  STL [R1+0xac], R3 ;  /* 0x0000ac0301007387 */ /* 0x0003e20000100800 */
[----:B------:R-:W-:-:S02]  /*0dc0*/  SHF.L.U32 R248, R245, 0x10, RZ ;  /* 0x00000010f5f87819 */ /* 0x000fc400000006ff */
[----:B------:R-:W-:Y:S02]  /*0dd0*/  PRMT R245, R246, 0x7632, R245 ;  /* 0x00007632f6f57816 */ /* 0x000fe400000000f5 */
[----:B------:R-:W-:Y:S02]  /*0de0*/  PRMT R251, R7, 0x7632, R251 ;  /* 0x0000763207fb7816 */ /* 0x000fe400000000fb */
[----:B0-----:R-:W-:Y:S01]  /*0df0*/  SHF.L.U32 R16, R38, 0x10, RZ ;  /* 0x0000001026107819 */ /* 0x001fe200000006ff */
[----:B------:R-:W-:Y:S01]  /*0e00*/  IMAD.U32 R245, R245, 0x10000, RZ ;  /* 0x00010000f5f57824 */ /* 0x000fe200078e00ff */
[C---:B------:R-:W-:Y:S01]  /*0e10*/  PRMT R249, R244.reuse, 0x7632, R249 ;  /* 0x00007632f4f97816 */ /* 0x040fe200000000f9 */
[----:B-1----:R-:W-:Y:S01]  /*0e20*/  IMAD.U32 R3, R39, 0x10000, RZ ;  /* 0x0001000027037824 */ /* 0x002fe200078e00ff */
[----:B------:R-:W-:Y:S01]  /*0e30*/  PRMT R243, R247, 0x7632, R243 ;  /* 0x00007632f7f37816 */ /* 0x000fe200000000f3 */
[----:B------:R0:W-:Y:S01]  /*0e40*/  STL [R1+0xa4], R16 ;  /* 0x0000a41001007387 */ /* 0x0001e20000100800 */
[----:B------:R-:W-:-:S02]  /*0e50*/  SHF.L.U32 R250, R244, 0x10, RZ ;  /* 0x00000010f4fa7819 */ /* 0x000fc400000006ff */
[----:B------:R-:W-:Y:S02]  /*0e60*/  CS2R R38, SRZ ;  /* 0x0000000000267805 */ /* 0x000fe4000001ff00 */
[----:B------:R-:W-:Y:S01]  /*0e70*/  SHF.L.U32 R244, R247, 0x10, RZ ;  /* 0x00000010f7f47819 */ /* 0x000fe200000006ff */
[----:B------:R1:W-:Y:S01]  /*0e80*/  STL [R1+0x9c], R3 ;  /* 0x00009c0301007387 */ /* 0x0003e20000100800 */
[----:B------:R-:W-:Y:S02]  /*0e90*/  SHF.L.U32 R246, R246, 0x10, RZ ;  /* 0x00000010f6f67819 */ /* 0x000fe400000006ff */
[----:B------:R-:W-:Y:S02]  /*0ea0*/  SHF.L.U32 R251, R251, 0x10, RZ ;  /* 0x00000010fbfb7819 */ /* 0x000fe400000006ff */
[----:B------:R-:W-:Y:S02]  /*0eb0*/  SHF.L.U32 R249, R249, 0x10, RZ ;  /* 0x00000010f9f97819 */ /* 0x000fe400000006ff */
[----:B0-----:R-:W-:-:S02]  /*0ec0*/  SHF.L.U32 R16, R40, 0x10, RZ ;  /* 0x0000001028107819 */ /* 0x001fc400000006ff */
[----:B------:R-:W-:Y:S02]  /*0ed0*/  SHF.L.U32 R247, R82, 0x10, RZ ;  /* 0x0000001052f77819 */ /* 0x000fe400000006ff */
[----:B-1----:R-:W-:Y:S01]  /*0ee0*/  SHF.L.U32 R3, R41, 0x10, RZ ;  /* 0x0000001029037819 */ /* 0x002fe200000006ff */
[----:B------:R0:W-:Y:S01]  /*0ef0*/  STL [R1+0x94], R16 ;  /* 0x0000941001007387 */ /* 0x0001e20000100800 */
[----:B------:R-:W-:Y:S02]  /*0f00*/  CS2R R40, SRZ ;  /* 0x0000000000287805 */ /* 0x000fe4000001ff00 */
[----:B------:R-:W-:Y:S01]  /*0f10*/  SHF.L.U32 R243, R243, 0x10, RZ ;  /* 0x00000010f3f37819 */ /* 0x000fe200000006ff */
[----:B------:R1:W-:Y:S01]  /*0f20*/  STL [R1+0x8c], R3 ;  /* 0x00008c0301007387 */ /* 0x0003e20000100800 */
[----:B0-----:R-:W-:Y:S02]  /*0f30*/  SHF.L.U32 R16, R42, 0x10, RZ ;  /* 0x000000102a107819 */ /* 0x001fe400000006ff */
[----:B-1----:R-:W-:-:S03]  /*0f40*/  SHF.L.U32 R3, R43, 0x10, RZ ;  /* 0x000000102b037819 */ /* 0x002fc600000006ff */
[----:B------:R0:W-:Y:S01]  /*0f50*/  STL [R1+0x84], R16 ;  /* 0x0000841001007387 */ /* 0x0001e20000100800 */
[----:B------:R-:W-:-:S03]  /*0f60*/  CS2R R42, SRZ ;  /* 0x00000000002a7805 */ /* 0x000fc6000001ff00 */
[----:B------:R1:W-:Y:S01]  /*0f70*/  STL [R1+0x7c], R3 ;  /* 0x00007c0301007387 */ /* 0x0003e20000100800 */
[----:B0-----:R-:W-:Y:S01]  /*0f80*/  IMAD.U32 R16, R24, 0x10000, RZ ;  /* 0x0001000018107824 */ /* 0x001fe200078e00ff */
[----:B-1----:R-:W-:-:S04]  /*0f90*/  SHF.L.U32 R3, R25, 0x10, RZ ;  /* 0x0000001019037819 */ /* 0x002fc800000006ff */
[----:B------:R0:W-:Y:S01]  /*0fa0*/  STL [R1+0x74], R16 ;  /* 0x0000741001007387 */ /* 0x0001e20000100800 */
[----:B------:R-:W-:-:S03]  /*0fb0*/  CS2R R24, SRZ ;  /* 0x0000000000187805 */ /* 0x000fc6000001ff00 */
[----:B------:R1:W-:Y:S01]  /*0fc0*/  STL [R1+0x6c], R3 ;  /* 0x00006c0301007387 */ /* 0x0003e20000100800 */
[----:B0-----:R-:W-:Y:S02]  /*0fd0*/  SHF.L.U32 R16, R26, 0x10, RZ ;  /* 0x000000101a107819 */ /* 0x001fe400000006ff */
[----:B-1----:R-:W-:-:S03]  /*0fe0*/  SHF.L.U32 R3, R27, 0x10, RZ ;  /* 0x000000101b037819 */ /* 0x002fc600000006ff */
[----:B------:R0:W-:Y:S01]  /*0ff0*/  STL [R1+0x64], R16 ;  /* 0x0000641001007387 */ /* 0x0001e20000100800 */
[----:B------:R-:W-:-:S03]  /*1000*/  CS2R R26, SRZ ;  /* 0x00000000001a7805 */ /* 0x000fc6000001ff00 */
[----:B------:R1:W-:Y:S04]  /*1010*/  STL [R1+0x5c], R3 ;  /* 0x00005c0301007387 */ /* 0x0003e80000100800 */
[----:B------:R2:W-:Y:S01]  /*1020*/  STL [R1+0x54], R12 ;  /* 0x0000540c01007387 */ /* 0x0005e20000100800 */
[----:B0-----:R-:W-:Y:S01]  /*1030*/  CS2R R16, SRZ ;  /* 0x0000000000107805 */ /* 0x001fe2000001ff00 */
[----:B-1----:R-:W-:Y:S01]  /*1040*/  IMAD.U32 R3, R13, 0x10000, RZ ;  /* 0x000100000d037824 */ /* 0x002fe200078e00ff */
[----:B--2---:R-:W-:-:S04]  /*1050*/  SHF.L.U32 R12, R14, 0x10, RZ ;  /* 0x000000100e0c7819 */ /* 0x004fc800000006ff */
[----:B------:R0:W-:Y:S04]  /*1060*/  STL [R1+0x4c], R3 ;  /* 0x00004c0301007387 */ /* 0x0001e80000100800 */
[----:B------:R1:W-:Y:S01]  /*1070*/  STL [R1+0x44], R12 ;  /* 0x0000440c01007387 */ /* 0x0003e20000100800 */
[----:B0-----:R-:W-:Y:S02]  /*1080*/  SHF.L.U32 R3, R15, 0x10, RZ ;  /* 0x000000100f037819 */ /* 0x001fe400000006ff */
[----:B------:R-:W-:Y:S02]  /*1090*/  CS2R R14, SRZ ;  /* 0x00000000000e7805 */ /* 0x000fe4000001ff00 */
[----:B-1----:R-:W-:Y:S01]  /*10a0*/  CS2R R12, SRZ ;  /* 0x00000000000c7805 */ /* 0x002fe2000001ff00 */
[----:B------:R0:W-:Y:S04]  /*10b0*/  STL [R1+0x3c], R3 ;  /* 0x00003c0301007387 */ /* 0x0001e80000100800 */
[----:B------:R1:W-:Y:S01]  /*10c0*/  STL [R1+0x34], R8 ;  /* 0x0000340801007387 */ /* 0x0003e20000100800 */
[----:B0-----:R-:W-:Y:S01]  /*10d0*/  SHF.L.U32 R3, R9, 0x10, RZ ;  /* 0x0000001009037819 */ /* 0x001fe200000006ff */
[----:B-1----:R-:W-:-:S04]  /*10e0*/  IMAD.U32 R8, R10, 0x10000, RZ ;  /* 0x000100000a087824 */ /* 0x002fc800078e00ff */
[----:B------:R0:W-:Y:S04]  /*10f0*/  STL [R1+0x2c], R3 ;  /* 0x00002c0301007387 */ /* 0x0001e80000100800 */
[----:B------:R1:W-:Y:S01]  /*1100*/  STL [R1+0x24], R8 ;  /* 0x0000240801007387 */ /* 0x0003e20000100800 */
[----:B0-----:R-:W-:Y:S02]  /*1110*/  SHF.L.U32 R3, R11, 0x10, RZ ;  /* 0x000000100b037819 */ /* 0x001fe400000006ff */
[----:B------:R-:W-:Y:S02]  /*1120*/  CS2R R10, SRZ ;  /* 0x00000000000a7805 */ /* 0x000fe4000001ff00 */
[----:B-1----:R-:W-:Y:S01]  /*1130*/  CS2R R8, SRZ ;  /* 0x0000000000087805 */ /* 0x002fe2000001ff00 */
[----:B------:R0:W-:Y:S02]  /*1140*/  STL [R1+0x1c], R3 ;  /* 0x00001c0301007387 */ /* 0x0001e40000100800 */
[----:B0-----:R-:W-:-:S02]  /*1150*/  SHF.L.U32 R3, R4, 0x10, RZ ;  /* 0x0000001004037819 */ /* 0x001fc400000006ff */
[----:B------:R-:W-:-:S03]  /*1160*/  SHF.L.U32 R4, R5, 0x10, RZ ;  /* 0x0000001005047819 */ /* 0x000fc600000006ff */
[----:B------:R0:W-:Y:S04]  /*1170*/  STL [R1+0x14], R3 ;  /* 0x0000140301007387 */ /* 0x0001e80000100800 */
[----:B------:R1:W-:Y:S01]  /*1180*/  STL [R1+0xc], R4 ;  /* 0x00000c0401007387 */ /* 0x0003e20000100800 */
[----:B0-----:R-:W-:Y:S02]  /*1190*/  SHF.L.U32 R3, R6, 0x10, RZ ;  /* 0x0000001006037819 */ /* 0x001fe400000006ff */
[----:B------:R-:W-:Y:S02]  /*11a0*/  CS2R R6, SRZ ;  /* 0x0000000000067805 */ /* 0x000fe4000001ff00 */
[----:B-1----:R-:W-:Y:S01]  /*11b0*/  CS2R R4, SRZ ;  /* 0x0000000000047805 */ /* 0x002fe2000001ff00 */
[----:B------:R0:W-:Y:S04]  /*11c0*/  STL [R1+0x4], R3 ;  /* 0x0000040301007387 */ /* 0x0001e80000100800 */
[----:B------:R-:W-:Y:S04]  /*11d0*/  STL [R1+0x110], R83 ;  /* 0x0001105301007387 */ /* 0x000fe80000100800 */
[----:B------:R1:W-:Y:S01]  /*11e0*/  STL [R1+0x108], R0 ;  /* 0x0001080001007387 */ /* 0x0003e20000100800 */
[----:B0-----:R-:W-:-:S03]  /*11f0*/  IMAD.MOV.U32 R3, RZ, RZ, RZ ;  /* 0x000000ffff037224 */ /* 0x001fc600078e00ff */
[----:B------:R0:W-:Y:S04]  /*1200*/  STL [R1+0x100], R49 ;  /* 0x0001003101007387 */ /* 0x0001e80000100800 */
[----:B------:R2:W-:Y:S01]  /*1210*/  STL [R1+0xf8], R48 ;  /* 0x0000f83001007387 */ /* 0x0005e20000100800 */
[----:B-1----:R-:W-:Y:S02]  /*1220*/  SHF.L.U32 R0, R51, 0x10, RZ ;  /* 0x0000001033007819 */ /* 0x002fe400000006ff */
[----:B0-----:R-:W-:-:S03]  /*1230*/  SHF.L.U32 R49, R52, 0x10, RZ ;  /* 0x0000001034317819 */ /* 0x001fc600000006ff */
        /* <DEDUP_REMOVED lines=25> */
[----:B--2---:R-:W-:-:S03]  /*13d0*/  IMAD.U32 R48, R65, 0x10000, RZ ;  /* 0x0001000041307824 */ /* 0x004fc600078e00ff */
        /* <DEDUP_REMOVED lines=32> */
[----:B0-----:R-:W-:-:S05]  /*15e0*/  SHF.L.U32 R0, R81, 0x10, RZ ;  /* 0x0000001051007819 */ /* 0x001fca00000006ff */
[----:B------:R1:W-:Y:S02]  /*15f0*/  STL [R1], R0 ;  /* 0x0000000001007387 */ /* 0x0003e40000100800 */
.L_x_422:
[----:B------:R-:W0:Y:S01]  /*1600*/  S2R R72, SR_TID.X ;  /* 0x0000000000487919 */ /* 0x000e220000002100 */
[----:B------:R-:W2:Y:S01]  /*1610*/  @P0 LDC.64 R74, c[0x0][0x270] ;  /* 0x00009c00ff4a0b82 */ /* 0x000ea20000000a00 */
[----:B-1----:R-:W-:Y:S01]  /*1620*/  IMAD R0, R2, UR9, RZ ;  /* 0x0000000902007c24 */ /* 0x002fe2000f8e02ff */
[----:B------:R-:W3:Y:S04]  /*1630*/  LDL R214, [R1+0x104] ;  /* 0x0001040001d67983 */ /* 0x000ee80000100800 */
[----:B------:R-:W-:Y:S02]  /*1640*/  SHF.R.S32.HI R73, RZ, 0x1f, R0 ;  /* 0x0000001fff497819 */ /* 0x000fe40000011400 */
[----:B------:R-:W1:Y:S02]  /*1650*/  LDC.64 R88, c[0x0][0x238] ;  /* 0x00008e00ff587b82 */ /* 0x000e640000000a00 */
[----:B------:R-:W-:-:S06]  /*1660*/  LEA.HI R73, R73, R0, RZ, 0x3 ;  /* 0x0000000049497211 */ /* 0x000fcc00078f18ff */
[----:B------:R-:W4:Y:S01]  /*1670*/  LDC.64 R92, c[0x0][0x250] ;  /* 0x00009400ff5c7b82 */ /* 0x000f220000000a00 */
[----:B------:R-:W-:-:S07]  /*1680*/  SHF.R.S32.HI R0, RZ, 0x1f, R2 ;  /* 0x0000001fff007819 */ /* 0x000fce0000011402 */
[----:B------:R-:W4:Y:S01]  /*1690*/  LDC.64 R158, c[0x0][0x258] ;  /* 0x00009600ff9e7b82 */ /* 0x000f220000000a00 */
[----:B0-----:R-:W-:-:S07]  /*16a0*/  LOP3.LUT R188, R72, 0x7f, RZ, 0xc0, !PT ;  /* 0x0000007f48bc7812 */ /* 0x001fce00078ec0ff */
[----:B------:R-:W0:Y:S01]  /*16b0*/  LDC.64 R108, c[0x0][0x2b8] ;  /* 0x0000ae00ff6c7b82 */ /* 0x000e220000000a00 */
[----:B------:R-:W-:-:S04]  /*16c0*/  LEA.HI.SX32 R188, R73, R188, 0x1d ;  /* 0x000000bc49bc7211 */ /* 0x000fc800078feaff */
[C---:B------:R-:W-:Y:S02]  /*16d0*/  IADD3 R174, R188.reuse, 0x100, RZ ;  /* 0x00000100bcae7810 */ /* 0x040fe40007ffe0ff */
[----:B------:R-:W-:Y:S02]  /*16e0*/  IADD3 R181, R188, 0x80, RZ ;  /* 0x00000080bcb57810 */ /* 0x000fe40007ffe0ff */
[----:B--2---:R-:W-:Y:S01]  /*16f0*/  @P0 LEA R74, P1, R2, R74, 0x1 ;  /* 0x0000004a024a0211 */ /* 0x004fe200078208ff */
[----:B-1----:R-:W-:-:S03]  /*1700*/  IMAD.WIDE.U32 R80, R174, 0x10, R88 ;  /* 0x00000010ae507825 */ /* 0x002fc600078e0058 */
[C---:B------:R-:W-:Y:S01]  /*1710*/  @P0 LEA.HI.X R75, R2.reuse, R75, R0, 0x1, P1 ;  /* 0x0000004b024b0211 */ /* 0x040fe200008f0c00 */
[----:B------:R-:W-:Y:S02]  /*1720*/  IMAD.WIDE.U32 R76, R181, 0x10, R88 ;  /* 0x00000010b54c7825 */ /* 0x000fe400078e0058 */
[----:B------:R-:W2:Y:S02]  /*1730*/  LDG.E.128 R80, desc[UR6][R80.64] ;  /* 0x0000000650507981 */ /* 0x000ea4000c1e1d00 */
[----:B----4-:R-:W-:Y:S02]  /*1740*/  IMAD.WIDE R92, R2, 0x4, R92 ;  /* 0x00000004025c7825 */ /* 0x010fe400078e025c */
[----:B------:R-:W4:Y:S04]  /*1750*/  @P0 LDG.E.U16 R191, desc[UR6][R74.64] ;  /* 0x000000064abf0981 */ /* 0x000f28000c1e1500 */
[----:B------:R-:W3:Y:S04]  /*1760*/  LDG.E.128 R76, desc[UR6][R76.64] ;  /* 0x000000064c4c7981 */ /* 0x000ee8000c1e1d00 */
[----:B------:R0:W3:Y:S01]  /*1770*/  LDG.E R189, desc[UR6][R92.64] ;  /* 0x000000065cbd7981 */ /* 0x0000e2000c1e1900 */
[----:B------:R-:W-:-:S06]  /*1780*/  IMAD.WIDE.U32 R72, R188, 0x10, R88 ;  /* 0x00000010bc487825 */ /* 0x000fcc00078e0058 */
[----:B------:R-:W3:Y:S01]  /*1790*/  LDG.E.128 R72, desc[UR6][R72.64] ;  /* 0x0000000648487981 */ /* 0x000ee2000c1e1d00 */
[C---:B------:R-:W-:Y:S01]  /*17a0*/  IADD3 R173, R188.reuse, 0x180, RZ ;  /* 0x00000180bcad7810 */ /* 0x040fe20007ffe0ff */
[----:B------:R-:W-:-:S04]  /*17b0*/  VIADD R0, R188, 0x200 ;  /* 0x00000200bc007836 */ /* 0x000fc80000000000 */
[----:B------:R-:W-:-:S04]  /*17c0*/  IMAD.WIDE.U32 R84, R173, 0x10, R88 ;  /* 0x00000010ad547825 */ /* 0x000fc800078e0058 */
[----:B------:R-:W-:Y:S02]  /*17d0*/  IMAD.WIDE.U32 R88, R0, 0x10, R88 ;  /* 0x0000001000587825 */ /* 0x000fe400078e0058 */
[----:B------:R-:W3:Y:S04]  /*17e0*/  LDG.E.128 R84, desc[UR6][R84.64] ;  /* 0x0000000654547981 */ /* 0x000ee8000c1e1d00 */
[----:B------:R-:W3:Y:S01]  /*17f0*/  LDG.E.128 R88, desc[UR6][R88.64] ;  /* 0x0000000658587981 */ /* 0x000ee2000c1e1d00 */
[----:B------:R-:W-:Y:S01]  /*1800*/  IMAD.WIDE R158, R2, 0x4, R158 ;  /* 0x00000004029e7825 */ /* 0x000fe200078e029e */
[----:B------:R-:W-:-:S03]  /*1810*/  ISETP.NE.AND P4, PT, RZ, UR8, PT ;  /* 0x00000008ff007c0c */ /* 0x000fc6000bf85270 */
[--C-:B0-----:R-:W-:Y:S02]  /*1820*/  IMAD.WIDE.U32 R92, R188, 0x10, R108.reuse ;  /* 0x00000010bc5c7825 */ /* 0x101fe400078e006c */
[----:B------:R0:W3:Y:S02]  /*1830*/  LDG.E R158, desc[UR6][R158.64] ;  /* 0x000000069e9e7981 */ /* 0x0000e4000c1e1900 */
[--C-:B------:R-:W-:Y:S02]  /*1840*/  IMAD.WIDE.U32 R96, R181, 0x10, R108.reuse ;  /* 0x00000010b5607825 */ /* 0x100fe400078e006c */
[----:B------:R-:W3:Y:S02]  /*1850*/  LDG.E.128 R92, desc[UR6][R92.64] ;  /* 0x000000065c5c7981 */ /* 0x000ee4000c1e1d00 */
[--C-:B------:R-:W-:Y:S02]  /*1860*/  IMAD.WIDE.U32 R100, R174, 0x10, R108.reuse ;  /* 0x00000010ae647825 */ /* 0x100fe400078e006c */
[----:B------:R-:W3:Y:S02]  /*1870*/  LDG.E.128 R96, desc[UR6][R96.64] ;  /* 0x0000000660607981 */ /* 0x000ee4000c1e1d00 */
[--C-:B------:R-:W-:Y:S01]  /*1880*/  IMAD.WIDE.U32 R104, R173, 0x10, R108.reuse ;  /* 0x00000010ad687825 */ /* 0x100fe200078e006c */
[----:B0-----:R-:W-:Y:S01]  /*1890*/  MOV R159, 0x3f800000 ;  /* 0x3f800000009f7802 */ /* 0x001fe20000000f00 */
[----:B------:R-:W3:Y:S02]  /*18a0*/  LDG.E.128 R100, desc[UR6][R100.64] ;  /* 0x0000000664647981 */ /* 0x000ee4000c1e1d00 */
[----:B------:R-:W-:-:S02]  /*18b0*/  IMAD.WIDE.U32 R108, R0, 0x10, R108 ;  /* 0x00000010006c7825 */ /* 0x000fc400078e006c */
[----:B------:R-:W3:Y:S04]  /*18c0*/  LDG.E.128 R104, desc[UR6][R104.64] ;  /* 0x0000000668687981 */ /* 0x000ee8000c1e1d00 */
[----:B------:R-:W3:Y:S01]  /*18d0*/  LDG.E.128 R108, desc[UR6][R108.64] ;  /* 0x000000066c6c7981 */ /* 0x000ee2000c1e1d00 */
[----:B------:R-:W-:-:S04]  /*18e0*/  ISETP.NE.U32.AND P1, PT, RZ, UR10, PT ;  /* 0x0000000aff007c0c */ /* 0x000fc8000bf25070 */
[----:B------:R-:W-:Y:S02]  /*18f0*/  ISETP.NE.AND.EX P1, PT, RZ, UR11, PT, P1 ;  /* 0x0000000bff007c0c */ /* 0x000fe4000bf25310 */
[----:B------:R-:W-:-:S11]  /*1900*/  LOP3.LUT P3, RZ, R190, 0xff, RZ, 0xc0, !PT ;  /* 0x000000ffbeff7812 */ /* 0x000fd6000786c0ff */
[----:B------:R-:W0:Y:S08]  /*1910*/  @P1 LDC.64 R216, c[0x0][0x2c8] ;  /* 0x0000b200ffd81b82 */ /* 0x000e300000000a00 */
[----:B------:R-:W1:Y:S01]  /*1920*/  @P1 LDC.64 R220, c[0x0][0x2c8] ;  /* 0x0000b200ffdc1b82 */ /* 0x000e620000000a00 */
[----:B--2---:R-:W-:Y:S02]  /*1930*/  PRMT R196, R81, 0x7632, R196 ;  /* 0x0000763251c47816 */ /* 0x004fe400000000c4 */
[----:B----4-:R-:W-:-:S02]  /*1940*/  @P0 SHF.L.U32 R159, R191, 0x10, RZ ;  /* 0x00000010bf9f0819 */ /* 0x010fc400000006ff */
[----:B------:R-:W-:Y:S02]  /*1950*/  SHF.L.U32 R196, R196, 0x10, RZ ;  /* 0x00000010c4c47819 */ /* 0x000fe400000006ff */
[C---:B---3--:R-:W-:Y:S02]  /*1960*/  PRMT R191, R76.reuse, 0x7632, R191 ;  /* 0x000076324cbf7816 */ /* 0x048fe400000000bf */
[----:B------:R-:W-:Y:S02]  /*1970*/  SHF.L.U32 R236, R76, 0x10, RZ ;  /* 0x000000104cec7819 */ /* 0x000fe400000006ff */
[----:B------:R-:W-:-:S05]  /*1980*/  FSEL R76, R189, RZ, !P4 ;  /* 0x000000ffbd4c7208 */ /* 0x000fca0006000000 */
[----:B------:R-:W-:Y:S02]  /*1990*/  FADD.FTZ R224, -R76, R196 ;  /* 0x000000c44ce07221 */ /* 0x000fe40000010100 */
[----:B------:R-:W2:Y:S01]  /*19a0*/  LDL R196, [R1+0x10c] ;  /* 0x00010c0001c47983 */ /* 0x000ea20000100800 */
[C---:B------:R-:W-:Y:S02]  /*19b0*/  PRMT R194, R72.reuse, 0x7632, R194 ;  /* 0x0000763248c27816 */ /* 0x040fe400000000c2 */
[----:B------:R-:W-:Y:S02]  /*19c0*/  SHF.L.U32 R211, R72, 0x10, RZ ;  /* 0x0000001048d37819 */ /* 0x000fe400000006ff */
[C---:B------:R-:W-:Y:S02]  /*19d0*/  PRMT R192, R73.reuse, 0x7632, R192 ;  /* 0x0000763249c07816 */ /* 0x040fe400000000c0 */
[----:B------:R-:W-:Y:S02]  /*19e0*/  SHF.L.U32 R239, R73, 0x10, RZ ;  /* 0x0000001049ef7819 */ /* 0x000fe400000006ff */
[----:B------:R-:W3:Y:S01]  /*19f0*/  @P1 LDC.64 R72, c[0x0][0x2c8] ;  /* 0x0000b200ff481b82 */ /* 0x000ee20000000a00 */
[C---:B------:R-:W-:Y:S01]  /*1a00*/  PRMT R190, R74.reuse, 0x7632, R190 ;  /* 0x000076324abe7816 */ /* 0x040fe200000000be */
[----:B------:R-:W-:Y:S01]  /*1a10*/  IMAD.U32 R238, R74, 0x10000, RZ ;  /* 0x000100004aee7824 */ /* 0x000fe200078e00ff */
[----:B------:R-:W-:-:S02]  /*1a20*/  PRMT R195, R75, 0x7632, R195 ;  /* 0x000076324bc37816 */ /* 0x000fc400000000c3 */
[----:B------:R-:W-:-:S03]  /*1a30*/  SHF.L.U32 R212, R75, 0x10, RZ ;  /* 0x000000104bd47819 */ /* 0x000fc600000006ff */
[----:B------:R-:W4:Y:S01]  /*1a40*/  @P1 LDC.64 R74, c[0x0][0x2c8] ;  /* 0x0000b200ff4a1b82 */ /* 0x000f220000000a00 */
[----:B---3--:R-:W-:-:S05]  /*1a50*/  @P1 IMAD.WIDE.U32 R72, R188, 0x10, R72 ;  /* 0x00000010bc481825 */ /* 0x008fca00078e0048 */
[----:B------:R4:W5:Y:S02]  /*1a60*/  @P1 LDG.E.128 R48, desc[UR6][R72.64] ;  /* 0x0000000648301981 */ /* 0x000964000c1e1d00 */
[----:B----4-:R-:W-:-:S04]  /*1a70*/  @P1 IMAD.WIDE.U32 R72, R181, 0x10, R74 ;  /* 0x00000010b5481825 */ /* 0x010fc800078e004a */
[----:B0-----:R-:W-:Y:S01]  /*1a80*/  @P1 IMAD.WIDE.U32 R74, R174, 0x10, R216 ;  /* 0x00000010ae4a1825 */ /* 0x001fe200078e00d8 */
[C---:B------:R-:W-:Y:S01]  /*1a90*/  PRMT R193, R77.reuse, 0x7632, R193 ;  /* 0x000076324dc17816 */ /* 0x040fe200000000c1 */
[----:B------:R-:W0:Y:S01]  /*1aa0*/  @P1 LDC.64 R216, c[0x0][0x2c8] ;  /* 0x0000b200ffd81b82 */ /* 0x000e220000000a00 */
[----:B------:R-:W-:Y:S02]  /*1ab0*/  SHF.L.U32 R235, R77, 0x10, RZ ;  /* 0x000000104deb7819 */ /* 0x000fe400000006ff */
[----:B------:R-:W-:Y:S02]  /*1ac0*/  SHF.L.U32 R232, R78, 0x10, RZ ;  /* 0x000000104ee87819 */ /* 0x000fe400000006ff */
[----:B------:R-:W-:Y:S01]  /*1ad0*/  SHF.L.U32 R202, R81, 0x10, RZ ;  /* 0x0000001051ca7819 */ /* 0x000fe200000006ff */
[----:B------:R-:W-:Y:S01]  /*1ae0*/  IMAD.U32 R203, R84, 0x10000, RZ ;  /* 0x0001000054cb7824 */ /* 0x000fe200078e00ff */
[----:B------:R-:W-:Y:S02]  /*1af0*/  PRMT R77, R78, 0x7632, R77 ;  /* 0x000076324e4d7816 */ /* 0x000fe4000000004d */
[----:B------:R-:W-:-:S02]  /*1b00*/  PRMT R197, R84, 0x7632, R197 ;  /* 0x0000763254c57816 */ /* 0x000fc400000000c5 */
[----:B------:R-:W-:Y:S01]  /*1b10*/  SHF.L.U32 R205, R86, 0x10, RZ ;  /* 0x0000001056cd7819 */ /* 0x000fe200000006ff */
[----:B------:R-:W-:Y:S01]  /*1b20*/  IMAD.U32 R207, R89, 0x10000, RZ ;  /* 0x0001000059cf7824 */ /* 0x000fe200078e00ff */
[----:B------:R-:W-:Y:S01]  /*1b30*/  PRMT R78, R79, 0x7632, R78 ;  /* 0x000076324f4e7816 */ /* 0x000fe2000000004e */
[----:B------:R0:W5:Y:S01]  /*1b40*/  @P1 LDG.E.128 R56, desc[UR6][R74.64] ;  /* 0x000000064a381981 */ /* 0x000162000c1e1d00 */
[----:B------:R-:W-:Y:S02]  /*1b50*/  PRMT R199, R89, 0x7632, R199 ;  /* 0x0000763259c77816 */ /* 0x000fe400000000c7 */
[C---:B------:R-:W-:Y:S02]  /*1b60*/  PRMT R84, R85.reuse, 0x7632, R84 ;  /* 0x0000763255547816 */ /* 0x040fe40000000054 */
[----:B------:R-:W-:Y:S01]  /*1b70*/  SHF.L.U32 R204, R85, 0x10, RZ ;  /* 0x0000001055cc7819 */ /* 0x000fe200000006ff */
[----:B------:R-:W-:Y:S01]  /*1b80*/  IMAD.U32 R78, R78, 0x10000, RZ ;  /* 0x000100004e4e7824 */ /* 0x000fe200078e00ff */
[----:B------:R-:W-:Y:S01]  /*1b90*/  PRMT R85, R86, 0x7632, R85 ;  /* 0x0000763256557816 */ /* 0x000fe20000000055 */
[----:B------:R-:W-:Y:S01]  /*1ba0*/  FADD.FTZ R89, -R76, R202 ;  /* 0x000000ca4c597221 */ /* 0x000fe20000010100 */
[C---:B------:R-:W-:Y:S01]  /*1bb0*/  PRMT R81, R82.reuse, 0x7632, R81 ;  /* 0x0000763252517816 */ /* 0x040fe20000000051 */
[----:B------:R-:W-:Y:S01]  /*1bc0*/  IMAD.U32 R199, R199, 0x10000, RZ ;  /* 0x00010000c7c77824 */ /* 0x000fe200078e00ff */
[----:B------:R-:W-:Y:S01]  /*1bd0*/  SHF.L.U32 R218, R82, 0x10, RZ ;  /* 0x0000001052da7819 */ /* 0x000fe200000006ff */
[----:B------:R-:W-:Y:S01]  /*1be0*/  IMAD.U32 R202, R197, 0x10000, RZ ;  /* 0x00010000c5ca7824 */ /* 0x000fe200078e00ff */
[----:B------:R-:W-:Y:S01]  /*1bf0*/  PRMT R82, R83, 0x7632, R82 ;  /* 0x0000763253527816 */ /* 0x000fe20000000052 */
[----:B------:R-:W-:Y:S01]  /*1c00*/  FADD.FTZ R197, -R76, R205 ;  /* 0x000000cd4cc57221 */ /* 0x000fe20000010100 */
[----:B------:R-:W-:-:S02]  /*1c10*/  PRMT R86, R87, 0x7632, R86 ;  /* 0x0000763257567816 */ /* 0x000fc40000000056 */
[C---:B------:R-:W-:Y:S02]  /*1c20*/  PRMT R201, R91.reuse, 0x7632, R201 ;  /* 0x000076325bc97816 */ /* 0x040fe400000000c9 */
[----:B------:R-:W-:Y:S01]  /*1c30*/  SHF.L.U32 R210, R91, 0x10, RZ ;  /* 0x000000105bd27819 */ /* 0x000fe200000006ff */
[C---:B------:R-:W-:Y:S01]  /*1c40*/  FADD.FTZ R91, -R76.reuse, R204 ;  /* 0x000000cc4c5b7221 */ /* 0x040fe20000010100 */
[----:B------:R-:W-:Y:S01]  /*1c50*/  SHF.L.U32 R191, R191, 0x10, RZ ;  /* 0x00000010bfbf7819 */ /* 0x000fe200000006ff */
[C---:B------:R-:W-:Y:S01]  /*1c60*/  FADD.FTZ R239, -R76.reuse, R239 ;  /* 0x000000ef4cef7221 */ /* 0x040fe20000010100 */
[----:B------:R-:W-:Y:S01]  /*1c70*/  SHF.L.U32 R205, R85, 0x10, RZ ;  /* 0x0000001055cd7819 */ /* 0x000fe200000006ff */
[C---:B------:R-:W-:Y:S01]  /*1c80*/  FADD.FTZ R85, -R76.reuse, R78 ;  /* 0x0000004e4c557221 */ /* 0x040fe20000010100 */
[----:B------:R-:W-:Y:S01]  /*1c90*/  SHF.L.U32 R219, R83, 0x10, RZ ;  /* 0x0000001053db7819 */ /* 0x000fe200000006ff */
[----:B------:R-:W-:Y:S01]  /*1ca0*/  FADD.FTZ R78, -R76, R199 ;  /* 0x000000c74c4e7221 */ /* 0x000fe20000010100 */
[----:B------:R-:W-:Y:S01]  /*1cb0*/  SHF.L.U32 R82, R82, 0x10, RZ ;  /* 0x0000001052527819 */ /* 0x000fe200000006ff */
[----:B0-----:R-:W-:Y:S01]  /*1cc0*/  @P1 IMAD.WIDE.U32 R74, R0, 0x10, R216 ;  /* 0x00000010004a1825 */ /* 0x001fe200078e00d8 */
[----:B------:R-:W-:Y:S01]  /*1cd0*/  SHF.L.U32 R204, R86, 0x10, RZ ;  /* 0x0000001056cc7819 */ /* 0x000fe200000006ff */
[----:B------:R-:W3:Y:S01]  /*1ce0*/  LDL R199, [R1+0xfc] ;  /* 0x0000fc0001c77983 */ /* 0x000ee20000100800 */
[----:B------:R-:W-:Y:S01]  /*1cf0*/  SHF.L.U32 R83, R195, 0x10, RZ ;  /* 0x00000010c3537819 */ /* 0x000fe200000006ff */
[C---:B------:R-:W-:Y:S01]  /*1d00*/  FADD.FTZ R195, -R76.reuse, R212 ;  /* 0x000000d44cc37221 */ /* 0x040fe20000010100 */
[C---:B------:R-:W-:Y:S01]  /*1d10*/  FADD.FTZ R212, -R76.reuse, R191 ;  /* 0x000000bf4cd47221 */ /* 0x040fe20000010100 */
[C---:B------:R-:W-:Y:S01]  /*1d20*/  FADD.FTZ R238, -R76.reuse, R238 ;  /* 0x000000ee4cee7221 */ /* 0x040fe20000010100 */
[C---:B------:R-:W-:Y:S01]  /*1d30*/  FADD.FTZ R189, -R76.reuse, R207 ;  /* 0x000000cf4cbd7221 */ /* 0x040fe20000010100 */
[C---:B------:R-:W-:Y:S01]  /*1d40*/  PRMT R191, R93.reuse, 0x7632, R191 ;  /* 0x000076325dbf7816 */ /* 0x040fe200000000bf */
[C---:B------:R-:W-:Y:S01]  /*1d50*/  FADD.FTZ R228, -R76.reuse, R82 ;  /* 0x000000524ce47221 */ /* 0x040fe20000010100 */
[----:B------:R-:W-:Y:S01]  /*1d60*/  SHF.L.U32 R237, R93, 0x10, RZ ;  /* 0x000000105ded7819 */ /* 0x000fe200000006ff */
[----:B------:R-:W-:Y:S01]  /*1d70*/  FADD.FTZ R207, -R76, R204 ;  /* 0x000000cc4ccf7221 */ /* 0x000fe20000010100 */
[----:B------:R0:W5:Y:S01]  /*1d80*/  @P1 LDG.E.128 R64, desc[UR6][R74.64] ;  /* 0x000000064a401981 */ /* 0x000162000c1e1d00 */
[----:B------:R-:W-:Y:S01]  /*1d90*/  FMUL.FTZ R239, R158, R239 ;  /* 0x000000ef9eef7220 */ /* 0x000fe20000410000 */
[C---:B------:R-:W-:Y:S01]  /*1da0*/  PRMT R82, R94.reuse, 0x7632, R82 ;  /* 0x000076325e527816 */ /* 0x040fe20000000052 */
[----:B------:R-:W-:Y:S01]  /*1db0*/  IMAD.U32 R94, R94, 0x10000, RZ ;  /* 0x000100005e5e7824 */ /* 0x000fe200078e00ff */
[----:B------:R-:W-:-:S02]  /*1dc0*/  SHF.L.U32 R233, R97, 0x10, RZ ;  /* 0x0000001061e97819 */ /* 0x000fc400000006ff */
[----:B------:R-:W-:Y:S02]  /*1dd0*/  PRMT R225, R101, 0x7632, R225 ;  /* 0x0000763265e17816 */ /* 0x000fe400000000e1 */
[C---:B------:R-:W-:Y:S02]  /*1de0*/  PRMT R200, R90.reuse, 0x7632, R200 ;  /* 0x000076325ac87816 */ /* 0x040fe400000000c8 */
[----:B------:R-:W-:Y:S02]  /*1df0*/  SHF.L.U32 R208, R90, 0x10, RZ ;  /* 0x000000105ad07819 */ /* 0x000fe400000006ff */
[----:B------:R-:W-:Y:S01]  /*1e00*/  SHF.L.U32 R194, R194, 0x10, RZ ;  /* 0x00000010c2c27819 */ /* 0x000fe200000006ff */
[----:B------:R-:W-:Y:S01]  /*1e10*/  IMAD.U32 R190, R190, 0x10000, RZ ;  /* 0x00010000bebe7824 */ /* 0x000fe200078e00ff */
[----:B0-----:R-:W-:Y:S01]  /*1e20*/  PRMT R74, R97, 0x7632, R74 ;  /* 0x00007632614a7816 */ /* 0x001fe2000000004a */
[----:B------:R-:W-:Y:S01]  /*1e30*/  IMAD.U32 R97, R109, 0x10000, RZ ;  /* 0x000100006d617824 */ /* 0x000fe200078e00ff */
[C---:B------:R-:W-:Y:S01]  /*1e40*/  PRMT R204, R105.reuse, 0x7632, R204 ;  /* 0x0000763269cc7816 */ /* 0x040fe200000000cc */
[----:B------:R1:W5:Y:S01]  /*1e50*/  @P1 LDG.E.128 R52, desc[UR6][R72.64] ;  /* 0x0000000648341981 */ /* 0x000362000c1e1d00 */
[----:B------:R-:W-:Y:S01]  /*1e60*/  SHF.L.U32 R93, R105, 0x10, RZ ;  /* 0x00000010695d7819 */ /* 0x000fe200000006ff */
[----:B------:R-:W-:Y:S01]  /*1e70*/  FMUL.FTZ R238, R158, R238 ;  /* 0x000000ee9eee7220 */ /* 0x000fe20000410000 */
[----:B------:R-:W-:Y:S01]  /*1e80*/  SHF.L.U32 R217, R101, 0x10, RZ ;  /* 0x0000001065d97819 */ /* 0x000fe200000006ff */
[----:B------:R-:W4:Y:S01]  /*1e90*/  LDL R216, [R1+0x108] ;  /* 0x0001080001d87983 */ /* 0x000f220000100800 */
[----:B------:R-:W-:Y:S01]  /*1ea0*/  PRMT R105, R109, 0x7632, R105 ;  /* 0x000076326d697816 */ /* 0x000fe20000000069 */
[----:B------:R-:W-:Y:S01]  /*1eb0*/  FADD.FTZ R146, R237, R146 ;  /* 0x00000092ed927221 */ /* 0x000fe20000010000 */
[----:B------:R-:W-:Y:S01]  /*1ec0*/  PRMT R109, R111, 0x7632, R109 ;  /* 0x000076326f6d7816 */ /* 0x000fe2000000006d */
[----:B------:R-:W-:Y:S01]  /*1ed0*/  FFMA.FTZ R151, R239, R237, R151 ;  /* 0x000000edef977223 */ /* 0x000fe20000010097 */
[----:B------:R-:W-:-:S02]  /*1ee0*/  SHF.L.U32 R101, R111, 0x10, RZ ;  /* 0x000000106f657819 */ /* 0x000fc400000006ff */
[----:B------:R-:W-:Y:S02]  /*1ef0*/  SHF.L.U32 R111, R191, 0x10, RZ ;  /* 0x00000010bf6f7819 */ /* 0x000fe400000006ff */
[----:B------:R-:W4:Y:S01]  /*1f00*/  LDL R191, [R1+0x110] ;  /* 0x0001100001bf7983 */ /* 0x000f220000100800 */
[----:B------:R-:W-:Y:S01]  /*1f10*/  FADD.FTZ R144, R94, R144 ;  /* 0x000000905e907221 */ /* 0x000fe20000010000 */
[-C--:B------:R-:W-:Y:S01]  /*1f20*/  FFMA.FTZ R113, R238, R94.reuse, R113 ;  /* 0x0000005eee717223 */ /* 0x080fe20000010071 */
[----:B--2---:R-:W-:Y:S01]  /*1f30*/  FMUL.FTZ R237, R196, R237 ;  /* 0x000000edc4ed7220 */ /* 0x004fe20000410000 */
[----:B------:R-:W-:Y:S02]  /*1f40*/  FMUL.FTZ R196, R214, R94 ;  /* 0x0000005ed6c47220 */ /* 0x000fe40000410000 */
[----:B------:R-:W2:Y:S04]  /*1f50*/  LDL R214, [R1+0x100] ;  /* 0x0001000001d67983 */ /* 0x000ea80000100800 */
[----:B------:R-:W2:Y:S01]  /*1f60*/  LDL R94, [R1+0xe4] ;  /* 0x0000e400015e7983 */ /* 0x000ea20000100800 */
[----:B------:R-:W-:-:S02]  /*1f70*/  SHF.L.U32 R81, R81, 0x10, RZ ;  /* 0x0000001051517819 */ /* 0x000fc400000006ff */
[----:B------:R-:W-:Y:S01]  /*1f80*/  SHF.L.U32 R193, R193, 0x10, RZ ;  /* 0x00000010c1c17819 */ /* 0x000fe200000006ff */
[----:B------:R-:W-:Y:S01]  /*1f90*/  FADD.FTZ R90, -R76, R203 ;  /* 0x000000cb4c5a7221 */ /* 0x000fe20000010100 */
[----:B------:R-:W-:Y:S01]  /*1fa0*/  SHF.L.U32 R203, R84, 0x10, RZ ;  /* 0x0000001054cb7819 */ /* 0x000fe200000006ff */
[C---:B------:R-:W-:Y:S01]  /*1fb0*/  FADD.FTZ R84, -R76.reuse, R210 ;  /* 0x000000d24c547221 */ /* 0x040fe20000010100 */
[C---:B------:R-:W-:Y:S01]  /*1fc0*/  FADD.FTZ R226, -R76.reuse, R81 ;  /* 0x000000514ce27221 */ /* 0x040fe20000010100 */
[C---:B------:R-:W-:Y:S01]  /*1fd0*/  FADD.FTZ R210, -R76.reuse, R193 ;  /* 0x000000c14cd27221 */ /* 0x040fe20000010100 */
[C---:B------:R-:W-:Y:S01]  /*1fe0*/  PRMT R81, R95.reuse, 0x7632, R81 ;  /* 0x000076325f517816 */ /* 0x040fe20000000051 */
[----:B------:R-:W-:Y:S01]  /*1ff0*/  FADD.FTZ R86, -R76, R208 ;  /* 0x000000d04c567221 */ /* 0x000fe20000010100 */
[----:B------:R-:W-:Y:S02]  /*2000*/  PRMT R193, R92, 0x7632, R193 ;  /* 0x000076325cc17816 */ /* 0x000fe400000000c1 */
[----:B------:R-:W-:Y:S01]  /*2010*/  SHF.L.U32 R95, R95, 0x10, RZ ;  /* 0x000000105f5f7819 */ /* 0x000fe200000006ff */
[----:B------:R-:W-:Y:S01]  /*2020*/  FMUL.FTZ R195, R158, R195 ;  /* 0x000000c39ec37220 */ /* 0x000fe20000410000 */
[----:B------:R-:W-:Y:S01]  /*2030*/  SHF.L.U32 R208, R201, 0x10, RZ ;  /* 0x00000010c9d07819 */ /* 0x000fe200000006ff */
[--C-:B------:R-:W-:Y:S01]  /*2040*/  FADD.FTZ R201, -R76, R202.reuse ;  /* 0x000000ca4cc97221 */ /* 0x100fe20000010100 */
[----:B------:R-:W-:Y:S01]  /*2050*/  SHF.L.U32 R240, R92, 0x10, RZ ;  /* 0x000000105cf07819 */ /* 0x000fe200000006ff */
[C---:B------:R-:W-:Y:S01]  /*2060*/  IMAD.U32 R92, R104.reuse, 0x10000, RZ ;  /* 0x00010000685c7824 */ /* 0x040fe200078e00ff */
[----:B------:R-:W-:Y:S01]  /*2070*/  PRMT R202, R104, 0x7632, R202 ;  /* 0x0000763268ca7816 */ /* 0x000fe200000000ca */
[----:B-1----:R-:W-:Y:S01]  /*2080*/  @P1 IMAD.WIDE.U32 R72, R173, 0x10, R220 ;  /* 0x00000010ad481825 */ /* 0x002fe200078e00dc */
[----:B------:R-:W-:-:S03]  /*2090*/  SHF.L.U32 R104, R193, 0x10, RZ ;  /* 0x00000010c1687819 */ /* 0x000fc600000006ff */
[C---:B------:R-:W-:Y:S01]  /*20a0*/  FADD.FTZ R194, -R76.reuse, R194 ;  /* 0x000000c24cc27221 */ /* 0x040fe20000010100 */
[----:B------:R-:W-:Y:S01]  /*20b0*/  FADD.FTZ R142, R95, R142 ;  /* 0x0000008e5f8e7221 */ /* 0x000fe20000010000 */
[----:B------:R-:W-:Y:S01]  /*20c0*/  FFMA.FTZ R155, R195, R95, R155 ;  /* 0x0000005fc39b7223 */ /* 0x000fe2000001009b */
[C---:B------:R-:W-:Y:S01]  /*20d0*/  FADD.FTZ R190, -R76.reuse, R190 ;  /* 0x000000be4cbe7221 */ /* 0x040fe20000010100 */
[----:B------:R-:W-:Y:S01]  /*20e0*/  FADD.FTZ R232, -R76, R232 ;  /* 0x000000e84ce87221 */ /* 0x000fe20000010100 */
[----:B------:R0:W5:Y:S01]  /*20f0*/  @P1 LDG.E.128 R60, desc[UR6][R72.64] ;  /* 0x00000006483c1981 */ /* 0x000162000c1e1d00 */
[----:B------:R-:W-:Y:S01]  /*2100*/  FMUL.FTZ R194, R158, R194 ;  /* 0x000000c29ec27220 */ /* 0x000fe20000410000 */
[----:B------:R-:W-:Y:S02]  /*2110*/  IMAD.U32 R82, R82, 0x10000, RZ ;  /* 0x0001000052527824 */ /* 0x000fe400078e00ff */
[C---:B------:R-:W-:Y:S01]  /*2120*/  FMUL.FTZ R190, R158.reuse, R190 ;  /* 0x000000be9ebe7220 */ /* 0x040fe20000410000 */
[----:B------:R-:W-:Y:S01]  /*2130*/  FMUL.FTZ R232, R158, R232 ;  /* 0x000000e89ee87220 */ /* 0x000fe20000410000 */
[----:B------:R-:W-:Y:S01]  /*2140*/  FADD.FTZ R156, R104, R156 ;  /* 0x0000009c689c7221 */ /* 0x000fe20000010000 */
[----:B------:R-:W-:Y:S01]  /*2150*/  FFMA.FTZ R157, R194, R104, R157 ;  /* 0x00000068c29d7223 */ /* 0x000fe2000001009d */
[----:B0-----:R-:W-:-:S02]  /*2160*/  PRMT R73, R98, 0x7632, R73 ;  /* 0x0000763262497816 */ /* 0x001fc40000000049 */
[----:B------:R-:W-:Y:S01]  /*2170*/  SHF.L.U32 R98, R98, 0x10, RZ ;  /* 0x0000001062627819 */ /* 0x000fe200000006ff */
[----:B------:R-:W-:Y:S01]  /*2180*/  FADD.FTZ R162, R82, R162 ;  /* 0x000000a252a27221 */ /* 0x000fe20000010000 */
[----:B------:R-:W-:-:S03]  /*2190*/  FFMA.FTZ R163, R190, R82, R163 ;  /* 0x00000052bea37223 */ /* 0x000fc600000100a3 */
[----:B------:R-:W-:Y:S01]  /*21a0*/  FADD.FTZ R136, R98, R136 ;  /* 0x0000008862887221 */ /* 0x000fe20000010000 */
[----:B------:R-:W-:Y:S01]  /*21b0*/  FFMA.FTZ R167, R232, R98, R167 ;  /* 0x00000062e8a77223 */ /* 0x000fe200000100a7 */
[----:B---3--:R-:W-:Y:S02]  /*21c0*/  FMUL.FTZ R193, R199, R95 ;  /* 0x0000005fc7c17220 */ /* 0x008fe40000410000 */
[----:B------:R-:W3:Y:S04]  /*21d0*/  LDL R199, [R1+0xf4] ;  /* 0x0000f40001c77983 */ /* 0x000ee80000100800 */
[----:B------:R-:W3:Y:S01]  /*21e0*/  LDL R95, [R1+0xd4] ;  /* 0x0000d400015f7983 */ /* 0x000ee20000100800 */
[----:B----4-:R-:W-:-:S03]  /*21f0*/  FMUL.FTZ R191, R191, R104 ;  /* 0x00000068bfbf7220 */ /* 0x010fc60000410000 */
[----:B------:R-:W4:Y:S01]  /*2200*/  LDL R104, [R1+0xdc] ;  /* 0x0000dc0001687983 */ /* 0x000f220000100800 */
[----:B--2---:R-:W-:Y:S01]  /*2210*/  FMUL.FTZ R82, R214, R82 ;  /* 0x00000052d6527220 */ /* 0x004fe20000410000 */
[----:B------:R-:W-:Y:S02]  /*2220*/  FMUL.FTZ R214, R94, R98 ;  /* 0x000000625ed67220 */ /* 0x000fe40000410000 */
[----:B------:R-:W2:Y:S01]  /*2230*/  LDL R98, [R1+0xac] ;  /* 0x0000ac0001627983 */ /* 0x000ea20000100800 */
[----:B------:R-:W-:Y:S02]  /*2240*/  SHF.L.U32 R198, R80, 0x10, RZ ;  /* 0x0000001050c67819 */ /* 0x000fe400000006ff */
[----:B------:R-:W-:Y:S02]  /*2250*/  SHF.L.U32 R206, R87, 0x10, RZ ;  /* 0x0000001057ce7819 */ /* 0x000fe400000006ff */
[----:B------:R-:W-:Y:S02]  /*2260*/  SHF.L.U32 R192, R192, 0x10, RZ ;  /* 0x00000010c0c07819 */ /* 0x000fe400000006ff */
[----:B------:R-:W-:Y:S01]  /*2270*/  SHF.L.U32 R77, R77, 0x10, RZ ;  /* 0x000000104d4d7819 */ /* 0x000fe200000006ff */
[----:B------:R-:W-:Y:S01]  /*2280*/  IMAD.U32 R215, R79, 0x10000, RZ ;  /* 0x000100004fd77824 */ /* 0x000fe200078e00ff */
[----:B------:R-:W-:-:S02]  /*2290*/  PRMT R87, R88, 0x7632, R87 ;  /* 0x0000763258577816 */ /* 0x000fc40000000057 */
[----:B------:R-:W-:Y:S01]  /*22a0*/  SHF.L.U32 R209, R88, 0x10, RZ ;  /* 0x0000001058d17819 */ /* 0x000fe200000006ff */
[----:B------:R-:W-:Y:S01]  /*22b0*/  FADD.FTZ R88, -R76, R198 ;  /* 0x000000c64c587221 */ /* 0x000fe20000010100 */
[----:B------:R-:W-:Y:S01]  /*22c0*/  SHF.L.U32 R200, R200, 0x10, RZ ;  /* 0x00000010c8c87819 */ /* 0x000fe200000006ff */
[----:B------:R-:W-:Y:S01]  /*22d0*/  FADD.FTZ R198, -R76, R206 ;  /* 0x000000ce4cc67221 */ /* 0x000fe20000010100 */
[----:B------:R-:W-:Y:S01]  /*22e0*/  PRMT R79, R80, 0x7632, R79 ;  /* 0x00007632504f7816 */ /* 0x000fe2000000004f */
[C---:B------:R-:W-:Y:S01]  /*22f0*/  FADD.FTZ R80, -R76.reuse, R211 ;  /* 0x000000d34c507221 */ /* 0x040fe20000010100 */
[C---:B------:R-:W-:Y:S01]  /*2300*/  FADD.FTZ R192, -R76.reuse, R192 ;  /* 0x000000c04cc07221 */ /* 0x040fe20000010100 */
[C---:B------:R-:W-:Y:S01]  /*2310*/  FADD.FTZ R236, -R76.reuse, R236 ;  /* 0x000000ec4cec7221 */ /* 0x040fe20000010100 */
[----:B------:R-:W-:Y:S01]  /*2320*/  SHF.L.U32 R206, R87, 0x10, RZ ;  /* 0x0000001057ce7819 */ /* 0x000fe200000006ff */
[----:B------:R-:W-:Y:S01]  /*2330*/  FADD.FTZ R87, -R76, R77 ;  /* 0x0000004d4c577221 */ /* 0x000fe20000010100 */
[----:B------:R-:W-:Y:S01]  /*2340*/  PRMT R211, R96, 0x7632, R211 ;  /* 0x0000763260d37816 */ /* 0x000fe200000000d3 */
[----:B------:R-:W-:Y:S01]  /*2350*/  FADD.FTZ R77, -R76, R200 ;  /* 0x000000c84c4d7221 */ /* 0x000fe20000010100 */
[----:B------:R-:W-:Y:S01]  /*2360*/  SHF.L.U32 R234, R96, 0x10, RZ ;  /* 0x0000001060ea7819 */ /* 0x000fe200000006ff */
[----:B------:R-:W2:Y:S01]  /*2370*/  LDL R200, [R1+0x114] ;  /* 0x0001140001c87983 */ /* 0x000ea20000100800 */
[----:B------:R-:W-:-:S02]  /*2380*/  PRMT R229, R103, 0x7632, R229 ;  /* 0x0000763267e57816 */ /* 0x000fc400000000e5 */
[----:B------:R-:W-:Y:S02]  /*2390*/  SHF.L.U32 R221, R103, 0x10, RZ ;  /* 0x0000001067dd7819 */ /* 0x000fe400000006ff */
[----:B------:R-:W-:Y:S01]  /*23a0*/  PRMT R223, R100, 0x7632, R223 ;  /* 0x0000763264df7816 */ /* 0x000fe200000000df */
[----:B------:R-:W-:Y:S01]  /*23b0*/  FADD.FTZ R160, R111, R160 ;  /* 0x000000a06fa07221 */ /* 0x000fe20000010000 */
[C---:B------:R-:W-:Y:S01]  /*23c0*/  PRMT R103, R108.reuse, 0x7632, R103 ;  /* 0x000076326c677816 */ /* 0x040fe20000000067 */
[----:B------:R-:W-:Y:S01]  /*23d0*/  IMAD.U32 R213, R99, 0x10000, RZ ;  /* 0x0001000063d57824 */ /* 0x000fe200078e00ff */
[----:B------:R-:W-:Y:S01]  /*23e0*/  SHF.L.U32 R96, R108, 0x10, RZ ;  /* 0x000000106c607819 */ /* 0x000fe200000006ff */
[C---:B------:R-:W-:Y:S01]  /*23f0*/  FMUL.FTZ R192, R158.reuse, R192 ;  /* 0x000000c09ec07220 */ /* 0x040fe20000410000 */
[----:B------:R-:W2:Y:S01]  /*2400*/  LDL R108, [R1+0xec] ;  /* 0x0000ec00016c7983 */ /* 0x000ea20000100800 */
[----:B------:R-:W-:Y:S01]  /*2410*/  FMUL.FTZ R236, R158, R236 ;  /* 0x000000ec9eec7220 */ /* 0x000fe20000410000 */
[----:B------:R-:W-:Y:S01]  /*2420*/  SHF.L.U32 R100, R100, 0x10, RZ ;  /* 0x0000001064647819 */ /* 0x000fe200000006ff */
[-C--:B------:R-:W-:Y:S01]  /*2430*/  FFMA.FTZ R161, R192, R111.reuse, R161 ;  /* 0x0000006fc0a17223 */ /* 0x080fe200000100a1 */
[----:B------:R-:W-:Y:S01]  /*2440*/  FADD.FTZ R140, R234, R140 ;  /* 0x0000008cea8c7221 */ /* 0x000fe20000010000 */
[----:B------:R-:W-:Y:S01]  /*2450*/  FFMA.FTZ R166, R236, R234, R166 ;  /* 0x000000eaeca67223 */ /* 0x000fe200000100a6 */
[----:B------:R-:W-:Y:S01]  /*2460*/  FADD.FTZ R215, -R76, R215 ;  /* 0x000000d74cd77221 */ /* 0x000fe20000010100 */
[----:B------:R-:W-:Y:S01]  /*2470*/  FMUL.FTZ R111, R216, R111 ;  /* 0x0000006fd86f7220 */ /* 0x000fe20000410000 */
[----:B------:R-:W2:Y:S02]  /*2480*/  LDL R94, [R1+0xc4] ;  /* 0x0000c400015e7983 */ /* 0x000ea40000100800 */
[C---:B------:R-:W-:Y:S01]  /*2490*/  FMUL.FTZ R215, R158.reuse, R215 ;  /* 0x000000d79ed77220 */ /* 0x040fe20000410000 */
[----:B------:R-:W-:Y:S01]  /*24a0*/  FMUL.FTZ R91, R158, R91 ;  /* 0x0000005b9e5b7220 */ /* 0x000fe20000410000 */
[----:B------:R-:W-:-:S02]  /*24b0*/  FADD.FTZ R134, R213, R134 ;  /* 0x00000086d5867221 */ /* 0x000fc40000010000 */
[----:B------:R-:W-:Y:S01]  /*24c0*/  FFMA.FTZ R41, R215, R213, R41 ;  /* 0x000000d5d7297223 */ /* 0x000fe20000010029 */
[----:B------:R-:W-:Y:S01]  /*24d0*/  FADD.FTZ R122, R93, R122 ;  /* 0x0000007a5d7a7221 */ /* 0x000fe20000010000 */
[----:B------:R-:W-:Y:S01]  /*24e0*/  FFMA.FTZ R31, R91, R93, R31 ;  /* 0x0000005d5b1f7223 */ /* 0x000fe2000001001f */
[----:B---3--:R-:W-:Y:S02]  /*24f0*/  FMUL.FTZ R234, R199, R234 ;  /* 0x000000eac7ea7220 */ /* 0x008fe40000410000 */
[----:B------:R-:W3:Y:S01]  /*2500*/  LDL R199, [R1+0xcc] ;  /* 0x0000cc0001c77983 */ /* 0x000ee20000100800 */
[----:B------:R-:W-:-:S03]  /*2510*/  FMUL.FTZ R216, R95, R100 ;  /* 0x000000645fd87220 */ /* 0x000fc60000410000 */
[----:B------:R-:W3:Y:S01]  /*2520*/  LDL R95, [R1+0xa4] ;  /* 0x0000a400015f7983 */ /* 0x000ee20000100800 */
[----:B----4-:R-:W-:-:S03]  /*2530*/  FMUL.FTZ R213, R104, R213 ;  /* 0x000000d568d57220 */ /* 0x010fc60000410000 */
[----:B------:R-:W4:Y:S01]  /*2540*/  LDL R104, [R1+0xb4] ;  /* 0x0000b40001687983 */ /* 0x000f220000100800 */
[----:B--2---:R-:W-:-:S03]  /*2550*/  FMUL.FTZ R93, R98, R93 ;  /* 0x0000005d625d7220 */ /* 0x004fc60000410000 */
[----:B------:R-:W2:Y:S01]  /*2560*/  LDL R98, [R1+0x8c] ;  /* 0x00008c0001627983 */ /* 0x000ea20000100800 */
[----:B------:R-:W-:Y:S01]  /*2570*/  FADD.FTZ R235, -R76, R235 ;  /* 0x000000eb4ceb7221 */ /* 0x000fe20000010100 */
[----:B------:R-:W-:Y:S01]  /*2580*/  SHF.L.U32 R79, R79, 0x10, RZ ;  /* 0x000000104f4f7819 */ /* 0x000fe200000006ff */
[C---:B------:R-:W-:Y:S02]  /*2590*/  FMUL.FTZ R80, R158.reuse, R80 ;  /* 0x000000509e507220 */ /* 0x040fe40000410000 */
[----:B------:R-:W-:Y:S01]  /*25a0*/  FMUL.FTZ R235, R158, R235 ;  /* 0x000000eb9eeb7220 */ /* 0x000fe20000410000 */
[----:B------:R-:W-:Y:S01]  /*25b0*/  FADD.FTZ R148, R240, R148 ;  /* 0x00000094f0947221 */ /* 0x000fe20000010000 */
[-C--:B------:R-:W-:Y:S01]  /*25c0*/  FFMA.FTZ R116, R80, R240.reuse, R116 ;  /* 0x000000f050747223 */ /* 0x080fe20000010074 */
[----:B------:R-:W-:Y:S01]  /*25d0*/  FADD.FTZ R138, R233, R138 ;  /* 0x0000008ae98a7221 */ /* 0x000fe20000010000 */
[----:B------:R-:W-:Y:S01]  /*25e0*/  FFMA.FTZ R44, R235, R233, R44 ;  /* 0x000000e9eb2c7223 */ /* 0x000fe2000001002c */
[C---:B------:R-:W-:Y:S01]  /*25f0*/  FADD.FTZ R222, -R76.reuse, R79 ;  /* 0x0000004f4cde7221 */ /* 0x040fe20000010100 */
[--C-:B------:R-:W-:Y:S01]  /*2600*/  FADD.FTZ R79, -R76, R206.reuse ;  /* 0x000000ce4c4f7221 */ /* 0x100fe20000010100 */
[----:B------:R-:W-:Y:S01]  /*2610*/  PRMT R206, R106, 0x7632, R206 ;  /* 0x000076326ace7816 */ /* 0x000fe200000000ce */
[----:B------:R-:W-:Y:S01]  /*2620*/  FMUL.FTZ R89, R158, R89 ;  /* 0x000000599e597220 */ /* 0x000fe20000410000 */
[----:B------:R-:W-:Y:S01]  /*2630*/  FADD.FTZ R218, -R76, R218 ;  /* 0x000000da4cda7221 */ /* 0x000fe20000010100 */
[----:B------:R-:W-:Y:S01]  /*2640*/  SHF.L.U32 R106, R106, 0x10, RZ ;  /* 0x000000106a6a7819 */ /* 0x000fe200000006ff */
[----:B------:R-:W-:Y:S01]  /*2650*/  FMUL.FTZ R197, R158, R197 ;  /* 0x000000c59ec57220 */ /* 0x000fe20000410000 */
[----:B------:R-:W-:Y:S01]  /*2660*/  PRMT R227, R102, 0x7632, R227 ;  /* 0x0000763266e37816 */ /* 0x000fe200000000e3 */
[----:B------:R-:W-:-:S02]  /*2670*/  FMUL.FTZ R240, R200, R240 ;  /* 0x000000f0c8f07220 */ /* 0x000fc40000410000 */
[----:B------:R-:W2:Y:S01]  /*2680*/  LDL R200, [R1+0xf8] ;  /* 0x0000f80001c87983 */ /* 0x000ea20000100800 */
[----:B------:R-:W-:Y:S01]  /*2690*/  SHF.L.U32 R102, R102, 0x10, RZ ;  /* 0x0000001066667819 */ /* 0x000fe200000006ff */
[----:B------:R-:W-:Y:S01]  /*26a0*/  FADD.FTZ R130, R217, R130 ;  /* 0x00000082d9827221 */ /* 0x000fe20000010000 */
[----:B------:R-:W-:Y:S01]  /*26b0*/  FFMA.FTZ R38, R89, R217, R38 ;  /* 0x000000d959267223 */ /* 0x000fe20000010026 */
[----:B------:R-:W-:Y:S02]  /*26c0*/  FMUL.FTZ R233, R108, R233 ;  /* 0x000000e96ce97220 */ /* 0x000fe40000410000 */
[----:B------:R-:W2:Y:S01]  /*26d0*/  LDL R108, [R1+0xbc] ;  /* 0x0000bc00016c7983 */ /* 0x000ea20000100800 */
[----:B------:R-:W-:Y:S01]  /*26e0*/  FMUL.FTZ R218, R158, R218 ;  /* 0x000000da9eda7220 */ /* 0x000fe20000410000 */
[----:B------:R-:W-:Y:S01]  /*26f0*/  FADD.FTZ R120, R106, R120 ;  /* 0x000000786a787221 */ /* 0x000fe20000010000 */
[----:B------:R-:W-:Y:S01]  /*2700*/  FFMA.FTZ R127, R197, R106, R127 ;  /* 0x0000006ac57f7223 */ /* 0x000fe2000001007f */
[----:B------:R-:W-:Y:S01]  /*2710*/  FADD.FTZ R128, R102, R128 ;  /* 0x0000008066807221 */ /* 0x000fe20000010000 */
[-C--:B------:R-:W-:Y:S01]  /*2720*/  FFMA.FTZ R170, R218, R102.reuse, R170 ;  /* 0x00000066daaa7223 */ /* 0x080fe200000100aa */
[----:B------:R-:W-:Y:S01]  /*2730*/  FMUL.FTZ R220, R94, R102 ;  /* 0x000000665edc7220 */ /* 0x000fe20000410000 */
[----:B------:R-:W-:Y:S01]  /*2740*/  FMUL.FTZ R90, R158, R90 ;  /* 0x0000005a9e5a7220 */ /* 0x000fe20000410000 */
[----:B------:R-:W-:Y:S01]  /*2750*/  FADD.FTZ R102, RZ, R240 ;  /* 0x000000f0ff667221 */ /* 0x000fe20000010000 */
[----:B------:R-:W2:Y:S01]  /*2760*/  LDL R94, [R1+0x9c] ;  /* 0x00009c00015e7983 */ /* 0x000ea20000100800 */
[----:B------:R-:W-:Y:S01]  /*2770*/  FADD.FTZ R124, R92, R124 ;  /* 0x0000007c5c7c7221 */ /* 0x000fe20000010000 */
[----:B------:R-:W-:Y:S01]  /*2780*/  FFMA.FTZ R172, R90, R92, R172 ;  /* 0x0000005c5aac7223 */ /* 0x000fe200000100ac */
[----:B------:R-:W-:Y:S01]  /*2790*/  FADD.FTZ R102, R102, R191 ;  /* 0x000000bf66667221 */ /* 0x000fe20000010000 */
[----:B------:R-:W-:Y:S01]  /*27a0*/  FADD.FTZ R135, R97, R135 ;  /* 0x0000008761877221 */ /* 0x000fe20000010000 */
[----:B------:R-:W-:Y:S01]  /*27b0*/  FMUL.FTZ R88, R158, R88 ;  /* 0x000000589e587220 */ /* 0x000fe20000410000 */
[----:B------:R-:W-:-:S03]  /*27c0*/  FADD.FTZ R132, R100, R132 ;  /* 0x0000008464847221 */ /* 0x000fc60000010000 */
[----:B------:R-:W-:Y:S02]  /*27d0*/  FFMA.FTZ R168, R88, R100, R168 ;  /* 0x0000006458a87223 */ /* 0x000fe400000100a8 */
[----:B------:R-:W2:Y:S01]  /*27e0*/  LDL R100, [R1+0x94] ;  /* 0x0000940001647983 */ /* 0x000ea20000100800 */
[----:B---3--:R-:W-:Y:S01]  /*27f0*/  FMUL.FTZ R217, R199, R217 ;  /* 0x000000d9c7d97220 */ /* 0x008fe20000410000 */
[----:B------:R-:W-:Y:S02]  /*2800*/  FMUL.FTZ R199, R95, R106 ;  /* 0x0000006a5fc77220 */ /* 0x000fe40000410000 */
[----:B------:R-:W3:Y:S01]  /*2810*/  LDL R106, [R1+0xf0] ;  /* 0x0000f000016a7983 */ /* 0x000ee20000100800 */
[----:B------:R-:W-:Y:S01]  /*2820*/  FMUL.FTZ R95, R158, R189 ;  /* 0x000000bd9e5f7220 */ /* 0x000fe20000410000 */
[C---:B------:R-:W-:Y:S01]  /*2830*/  FADD.FTZ R83, -R76.reuse, R83 ;  /* 0x000000534c537221 */ /* 0x040fe20000010100 */
[----:B------:R-:W-:Y:S01]  /*2840*/  FADD.FTZ R219, -R76, R219 ;  /* 0x000000db4cdb7221 */ /* 0x000fe20000010100 */
[----:B------:R-:W-:Y:S01]  /*2850*/  SHF.L.U32 R81, R81, 0x10, RZ ;  /* 0x0000001051517819 */ /* 0x000fe200000006ff */
[----:B------:R-:W-:Y:S01]  /*2860*/  FFMA.FTZ R149, R95, R97, R149 ;  /* 0x000000615f957223 */ /* 0x000fe20000010095 */
[----:B------:R-:W-:Y:S01]  /*2870*/  FADD.FTZ R126, R221, R126 ;  /* 0x0000007edd7e7221 */ /* 0x000fe20000010000 */
[----:B------:R-:W-:Y:S01]  /*2880*/  SHF.L.U32 R211, R211, 0x10, RZ ;  /* 0x00000010d3d37819 */ /* 0x000fe200000006ff */
[----:B------:R-:W-:Y:S01]  /*2890*/  FMUL.FTZ R212, R158, R212 ;  /* 0x000000d49ed47220 */ /* 0x000fe20000410000 */
[C---:B------:R-:W-:Y:S01]  /*28a0*/  FADD.FTZ R209, -R76.reuse, R209 ;  /* 0x000000d14cd17221 */ /* 0x040fe20000010100 */
[C---:B------:R-:W-:Y:S01]  /*28b0*/  FADD.FTZ R203, -R76.reuse, R203 ;  /* 0x000000cb4ccb7221 */ /* 0x040fe20000010100 */
[----:B------:R-:W-:Y:S01]  /*28c0*/  FADD.FTZ R205, -R76, R205 ;  /* 0x000000cd4ccd7221 */ /* 0x000fe20000010100 */
[----:B------:R-:W-:Y:S01]  /*28d0*/  SHF.L.U32 R74, R74, 0x10, RZ ;  /* 0x000000104a4a7819 */ /* 0x000fe200000006ff */
[----:B------:R-:W-:Y:S01]  /*28e0*/  FMUL.FTZ R210, R158, R210 ;  /* 0x000000d29ed27220 */ /* 0x000fe20000410000 */
[----:B------:R-:W-:Y:S01]  /*28f0*/  SHF.L.U32 R73, R73, 0x10, RZ ;  /* 0x0000001049497819 */ /* 0x000fe200000006ff */
[----:B------:R-:W-:Y:S01]  /*2900*/  FADD.FTZ R147, R96, R147 ;  /* 0x0000009360937221 */ /* 0x000fe20000010000 */
[----:B------:R-:W-:Y:S01]  /*2910*/  FMUL.FTZ R198, R158, R198 ;  /* 0x000000c69ec67220 */ /* 0x000fe20000410000 */
[----:B------:R-:W-:Y:S01]  /*2920*/  PRMT R75, R110, 0x7632, R75 ;  /* 0x000076326e4b7816 */ /* 0x000fe2000000004b */
[----:B------:R-:W-:Y:S01]  /*2930*/  FADD.FTZ R169, R101, R169 ;  /* 0x000000a965a97221 */ /* 0x000fe20000010000 */
[----:B------:R-:W-:Y:S01]  /*2940*/  SHF.L.U32 R223, R223, 0x10, RZ ;  /* 0x00000010dfdf7819 */ /* 0x000fe200000006ff */
[C---:B------:R-:W-:Y:S01]  /*2950*/  FMUL.FTZ R222, R158.reuse, R222 ;  /* 0x000000de9ede7220 */ /* 0x040fe20000410000 */
[C---:B------:R-:W-:Y:S01]  /*2960*/  FMUL.FTZ R87, R158.reuse, R87 ;  /* 0x000000579e577220 */ /* 0x040fe20000410000 */
[----:B------:R-:W-:Y:S01]  /*2970*/  PRMT R72, R99, 0x7632, R72 ;  /* 0x0000763263487816 */ /* 0x000fe20000000048 */
[C---:B------:R-:W-:Y:S01]  /*2980*/  FMUL.FTZ R85, R158.reuse, R85 ;  /* 0x000000559e557220 */ /* 0x040fe20000410000 */
[----:B------:R-:W-:Y:S01]  /*2990*/  SHF.L.U32 R225, R225, 0x10, RZ ;  /* 0x00000010e1e17819 */ /* 0x000fe200000006ff */
[C---:B------:R-:W-:Y:S01]  /*29a0*/  FMUL.FTZ R224, R158.reuse, R224 ;  /* 0x000000e09ee07220 */ /* 0x040fe20000410000 */
[----:B------:R-:W-:Y:S01]  /*29b0*/  SHF.L.U32 R227, R227, 0x10, RZ ;  /* 0x00000010e3e37819 */ /* 0x000fe200000006ff */
[C---:B------:R-:W-:Y:S01]  /*29c0*/  FMUL.FTZ R226, R158.reuse, R226 ;  /* 0x000000e29ee27220 */ /* 0x040fe20000410000 */
[----:B------:R-:W-:Y:S01]  /*29d0*/  SHF.L.U32 R229, R229, 0x10, RZ ;  /* 0x00000010e5e57819 */ /* 0x000fe200000006ff */
[----:B------:R-:W-:Y:S01]  /*29e0*/  FMUL.FTZ R228, R158, R228 ;  /* 0x000000e49ee47220 */ /* 0x000fe20000410000 */
[----:B------:R-:W-:-:S02]  /*29f0*/  IMAD.U32 R202, R202, 0x10000, RZ ;  /* 0x00010000caca7824 */ /* 0x000fc400078e00ff */
[----:B------:R-:W-:Y:S01]  /*2a00*/  FMUL.FTZ R201, R158, R201 ;  /* 0x000000c99ec97220 */ /* 0x000fe20000410000 */
[----:B------:R-:W-:Y:S01]  /*2a10*/  SHF.L.U32 R204, R204, 0x10, RZ ;  /* 0x00000010cccc7819 */ /* 0x000fe200000006ff */
[----:B------:R-:W3:Y:S01]  /*2a20*/  LDL R189, [R1+0x84] ;  /* 0x0000840001bd7983 */ /* 0x000ee20000100800 */
[----:B----4-:R-:W-:-:S03]  /*2a30*/  FMUL.FTZ R92, R104, R92 ;  /* 0x0000005c685c7220 */ /* 0x010fc60000410000 */
[----:B------:R-:W4:Y:S01]  /*2a40*/  LDL R104, [R1+0xe8] ;  /* 0x0000e80001687983 */ /* 0x000f220000100800 */
[----:B--2---:R-:W-:Y:S01]  /*2a50*/  FMUL.FTZ R97, R98, R97 ;  /* 0x0000006162617220 */ /* 0x004fe20000410000 */
[----:B------:R-:W-:Y:S01]  /*2a60*/  FMUL.FTZ R98, R158, R86 ;  /* 0x000000569e627220 */ /* 0x000fe20000410000 */
[----:B------:R-:W-:Y:S02]  /*2a70*/  FADD.FTZ R86, R102, R237 ;  /* 0x000000ed66567221 */ /* 0x000fe40000010000 */
[----:B------:R-:W2:Y:S02]  /*2a80*/  LDL R102, [R1+0xe0] ;  /* 0x0000e00001667983 */ /* 0x000ea40000100800 */
[----:B------:R-:W-:Y:S01]  /*2a90*/  FADD.FTZ R86, R86, R111 ;  /* 0x0000006f56567221 */ /* 0x000fe20000010000 */
[----:B------:R-:W-:-:S03]  /*2aa0*/  FMUL.FTZ R83, R158, R83 ;  /* 0x000000539e537220 */ /* 0x000fc60000410000 */
[----:B------:R-:W-:Y:S01]  /*2ab0*/  FADD.FTZ R86, R86, R196 ;  /* 0x000000c456567221 */ /* 0x000fe20000010000 */
[----:B------:R-:W-:-:S03]  /*2ac0*/  FMUL.FTZ R219, R158, R219 ;  /* 0x000000db9edb7220 */ /* 0x000fc60000410000 */
[----:B------:R-:W-:Y:S01]  /*2ad0*/  FADD.FTZ R86, R86, R82 ;  /* 0x0000005256567221 */ /* 0x000fe20000010000 */
[----:B------:R-:W-:Y:S01]  /*2ae0*/  FADD.FTZ R164, R81, R164 ;  /* 0x000000a451a47221 */ /* 0x000fe20000010000 */
[----:B------:R-:W-:Y:S01]  /*2af0*/  FFMA.FTZ R112, R83, R81, R112 ;  /* 0x0000005153707223 */ /* 0x000fe20000010070 */
[----:B------:R-:W-:Y:S01]  /*2b00*/  FFMA.FTZ R35, R219, R221, R35 ;  /* 0x000000dddb237223 */ /* 0x000fe20000010023 */
[----:B------:R-:W-:Y:S01]  /*2b10*/  FADD.FTZ R86, R86, R193 ;  /* 0x000000c156567221 */ /* 0x000fe20000010000 */
[----:B------:R-:W-:Y:S01]  /*2b20*/  FMUL.FTZ R81, R200, R81 ;  /* 0x00000051c8517220 */ /* 0x000fe20000410000 */
[----:B------:R-:W-:-:S03]  /*2b30*/  FADD.FTZ R76, -R76, R208 ;  /* 0x000000d04c4c7221 */ /* 0x000fc60000010100 */
[----:B------:R-:W-:Y:S01]  /*2b40*/  FADD.FTZ R86, R86, R81 ;  /* 0x0000005156567221 */ /* 0x000fe20000010000 */
[----:B------:R-:W-:Y:S02]  /*2b50*/  FMUL.FTZ R221, R108, R221 ;  /* 0x000000dd6cdd7220 */ /* 0x000fe40000410000 */
[----:B------:R-:W2:Y:S01]  /*2b60*/  LDL R108, [R1+0x7c] ;  /* 0x00007c00016c7983 */ /* 0x000ea20000100800 */
[----:B------:R-:W-:Y:S01]  /*2b70*/  FADD.FTZ R33, R211, R33 ;  /* 0x00000021d3217221 */ /* 0x000fe20000010000 */
[----:B------:R-:W-:Y:S01]  /*2b80*/  FFMA.FTZ R45, R212, R211, R45 ;  /* 0x000000d3d42d7223 */ /* 0x000fe2000001002d */
[C---:B------:R-:W-:Y:S01]  /*2b90*/  PRMT R208, R107.reuse, 0x7632, R208 ;  /* 0x000076326bd07816 */ /* 0x040fe200000000d0 */
[----:B------:R-:W-:Y:S01]  /*2ba0*/  FADD.FTZ R86, R86, R234 ;  /* 0x000000ea56567221 */ /* 0x000fe20000010000 */
[----:B------:R-:W-:-:S05]  /*2bb0*/  SHF.L.U32 R107, R107, 0x10, RZ ;  /* 0x000000106b6b7819 */ /* 0x000fca00000006ff */
[----:B------:R-:W-:Y:S01]  /*2bc0*/  FMUL.FTZ R200, R94, R107 ;  /* 0x0000006b5ec87220 */ /* 0x000fe20000410000 */
[----:B------:R-:W-:Y:S01]  /*2bd0*/  FMUL.FTZ R94, R158, R209 ;  /* 0x000000d19e5e7220 */ /* 0x000fe20000410000 */
[----:B------:R-:W-:Y:S01]  /*2be0*/  FADD.FTZ R171, R74, R171 ;  /* 0x000000ab4aab7221 */ /* 0x000fe20000010000 */
[----:B------:R-:W-:Y:S02]  /*2bf0*/  FFMA.FTZ R43, R210, R74, R43 ;  /* 0x0000004ad22b7223 */ /* 0x000fe4000001002b */
[-C--:B------:R-:W-:Y:S01]  /*2c00*/  FFMA.FTZ R154, R94, R96.reuse, R154 ;  /* 0x000000605e9a7223 */ /* 0x080fe2000001009a */
[----:B------:R-:W-:Y:S01]  /*2c10*/  FMUL.FTZ R96, R100, R96 ;  /* 0x0000006064607220 */ /* 0x000fe20000410000 */
[----:B------:R-:W-:Y:S01]  /*2c20*/  FFMA.FTZ R100, R80, R240, RZ ;  /* 0x000000f050647223 */ /* 0x000fe200000100ff */
[----:B------:R-:W-:Y:S01]  /*2c30*/  FADD.FTZ R118, R107, R118 ;  /* 0x000000766b767221 */ /* 0x000fe20000010000 */
[----:B------:R-:W-:Y:S02]  /*2c40*/  FFMA.FTZ R27, R198, R107, R27 ;  /* 0x0000006bc61b7223 */ /* 0x000fe4000001001b */
[----:B------:R-:W-:Y:S01]  /*2c50*/  FFMA.FTZ R100, R194, R191, R100 ;  /* 0x000000bfc2647223 */ /* 0x000fe20000010064 */
[----:B------:R-:W-:-:S03]  /*2c60*/  SHF.L.U32 R107, R75, 0x10, RZ ;  /* 0x000000104b6b7819 */ /* 0x000fc600000006ff */
[----:B------:R-:W-:Y:S01]  /*2c70*/  FFMA.FTZ R75, R239, R237, R100 ;  /* 0x000000edef4b7223 */ /* 0x000fe20000010064 */
[----:B---3--:R-:W-:Y:S01]  /*2c80*/  FMUL.FTZ R211, R106, R211 ;  /* 0x000000d36ad37220 */ /* 0x008fe20000410000 */
[----:B------:R-:W-:Y:S01]  /*2c90*/  FMUL.FTZ R100, R158, R84 ;  /* 0x000000549e647220 */ /* 0x000fe20000410000 */
[----:B------:R-:W3:Y:S02]  /*2ca0*/  LDL R106, [R1+0xc0] ;  /* 0x0000c000016a7983 */ /* 0x000ee40000100800 */
[----:B------:R-:W-:Y:S02]  /*2cb0*/  FADD.FTZ R86, R86, R211 ;  /* 0x000000d356567221 */ /* 0x000fe40000010000 */
[----:B------:R-:W3:Y:S02]  /*2cc0*/  LDL R84, [R1+0xd8] ;  /* 0x0000d80001547983 */ /* 0x000ee40000100800 */
[----:B------:R-:W-:Y:S01]  /*2cd0*/  FADD.FTZ R86, R86, R233 ;  /* 0x000000e956567221 */ /* 0x000fe20000010000 */
[----:B----4-:R-:W-:Y:S01]  /*2ce0*/  FMUL.FTZ R209, R104, R74 ;  /* 0x0000004a68d17220 */ /* 0x010fe20000410000 */
[----:B------:R-:W-:Y:S01]  /*2cf0*/  FFMA.FTZ R46, R100, R101, R46 ;  /* 0x00000065642e7223 */ /* 0x000fe2000001002e */
[----:B------:R-:W4:Y:S02]  /*2d00*/  LDL R104, [R1+0xb8] ;  /* 0x0000b80001687983 */ /* 0x000f240000100800 */
[----:B------:R-:W-:Y:S01]  /*2d10*/  FADD.FTZ R74, R86, R209 ;  /* 0x000000d1564a7221 */ /* 0x000fe20000010000 */
[----:B--2---:R-:W-:-:S02]  /*2d20*/  FMUL.FTZ R86, R102, R73 ;  /* 0x0000004966567220 */ /* 0x004fc40000410000 */
[----:B------:R-:W2:Y:S01]  /*2d30*/  LDL R102, [R1+0xd0] ;  /* 0x0000d00001667983 */ /* 0x000ea20000100800 */
[----:B------:R-:W-:Y:S01]  /*2d40*/  FADD.FTZ R115, R223, R115 ;  /* 0x00000073df737221 */ /* 0x000fe20000010000 */
[----:B------:R-:W-:Y:S01]  /*2d50*/  FFMA.FTZ R39, R222, R223, R39 ;  /* 0x000000dfde277223 */ /* 0x000fe20000010027 */
[----:B------:R-:W-:Y:S02]  /*2d60*/  FMUL.FTZ R101, R108, R101 ;  /* 0x000000656c657220 */ /* 0x000fe40000410000 */
[----:B------:R-:W4:Y:S01]  /*2d70*/  LDL R108, [R1+0xc8] ;  /* 0x0000c800016c7983 */ /* 0x000f220000100800 */
[----:B------:R-:W-:Y:S01]  /*2d80*/  FADD.FTZ R150, R73, R150 ;  /* 0x0000009649967221 */ /* 0x000fe20000010000 */
[----:B------:R-:W-:Y:S02]  /*2d90*/  FFMA.FTZ R42, R87, R73, R42 ;  /* 0x00000049572a7223 */ /* 0x000fe4000001002a */
[----:B------:R-:W4:Y:S01]  /*2da0*/  LDL R73, [R1+0xa8] ;  /* 0x0000a80001497983 */ /* 0x000f220000100800 */
[----:B------:R-:W-:-:S04]  /*2db0*/  IMAD.U32 R72, R72, 0x10000, RZ ;  /* 0x0001000048487824 */ /* 0x000fc800078e00ff */
[----:B------:R-:W-:Y:S01]  /*2dc0*/  FADD.FTZ R153, R72, R153 ;  /* 0x0000009948997221 */ /* 0x000fe20000010000 */
[-C--:B------:R-:W-:Y:S01]  /*2dd0*/  FFMA.FTZ R40, R85, R72.reuse, R40 ;  /* 0x0000004855287223 */ /* 0x080fe20000010028 */
[----:B---3--:R-:W-:Y:S02]  /*2de0*/  FMUL.FTZ R84, R84, R72 ;  /* 0x0000004854547220 */ /* 0x008fe40000410000 */
[----:B------:R-:W3:Y:S01]  /*2df0*/  LDL R72, [R1+0xa0] ;  /* 0x0000a00001487983 */ /* 0x000ee20000100800 */
[----:B--2---:R-:W-:-:S03]  /*2e00*/  FMUL.FTZ R223, R102, R223 ;  /* 0x000000df66df7220 */ /* 0x004fc60000410000 */
[----:B------:R-:W2:Y:S01]  /*2e10*/  LDL R102, [R1+0xb0] ;  /* 0x0000b00001667983 */ /* 0x000ea20000100800 */
[----:B------:R-:W-:-:S04]  /*2e20*/  FFMA.FTZ R75, R192, R111, R75 ;  /* 0x0000006fc04b7223 */ /* 0x000fc8000001004b */
        /* <DEDUP_REMOVED lines=9> */
[----:B------:R-:W-:Y:S01]  /*2ec0*/  FFMA.FTZ R75, R87, R86, R75 ;  /* 0x00000056574b7223 */ /* 0x000fe2000001004b */
[----:B------:R-:W-:-:S03]  /*2ed0*/  FADD.FTZ R74, R74, R214 ;  /* 0x000000d64a4a7221 */ /* 0x000fc60000010000 */
[----:B------:R-:W-:Y:S01]  /*2ee0*/  FFMA.FTZ R75, R215, R213, R75 ;  /* 0x000000d5d74b7223 */ /* 0x000fe2000001004b */
[----:B------:R-:W-:-:S03]  /*2ef0*/  FADD.FTZ R74, R74, R86 ;  /* 0x000000564a4a7221 */ /* 0x000fc60000010000 */
[----:B------:R-:W-:Y:S01]  /*2f00*/  FFMA.FTZ R75, R85, R84, R75 ;  /* 0x00000054554b7223 */ /* 0x000fe2000001004b */
[----:B------:R-:W-:-:S03]  /*2f10*/  FADD.FTZ R74, R74, R213 ;  /* 0x000000d54a4a7221 */ /* 0x000fc60000010000 */
[----:B------:R-:W-:Y:S01]  /*2f20*/  FFMA.FTZ R75, R88, R216, R75 ;  /* 0x000000d8584b7223 */ /* 0x000fe2000001004b */
[----:B------:R-:W-:-:S03]  /*2f30*/  FADD.FTZ R74, R74, R84 ;  /* 0x000000544a4a7221 */ /* 0x000fc60000010000 */
[----:B------:R-:W-:Y:S01]  /*2f40*/  FFMA.FTZ R75, R222, R223, R75 ;  /* 0x000000dfde4b7223 */ /* 0x000fe2000001004b */
[----:B------:R-:W-:Y:S01]  /*2f50*/  FADD.FTZ R114, R225, R114 ;  /* 0x00000072e1727221 */ /* 0x000fe20000010000 */
[-C--:B------:R-:W-:Y:S01]  /*2f60*/  FFMA.FTZ R37, R224, R225.reuse, R37 ;  /* 0x000000e1e0257223 */ /* 0x080fe20000010025 */
[----:B------:R-:W-:Y:S01]  /*2f70*/  FADD.FTZ R74, R74, R216 ;  /* 0x000000d84a4a7221 */ /* 0x000fe20000010000 */
[----:B----4-:R-:W-:Y:S01]  /*2f80*/  FMUL.FTZ R225, R108, R225 ;  /* 0x000000e16ce17220 */ /* 0x010fe20000410000 */
[----:B------:R-:W-:Y:S02]  /*2f90*/  FFMA.FTZ R75, R89, R217, R75 ;  /* 0x000000d9594b7223 */ /* 0x000fe4000001004b */
[----:B------:R-:W-:Y:S02]  /*2fa0*/  FADD.FTZ R74, R74, R223 ;  /* 0x000000df4a4a7221 */ /* 0x000fe40000010000 */
[----:B------:R-:W-:Y:S01]  /*2fb0*/  FFMA.FTZ R75, R224, R225, R75 ;  /* 0x000000e1e04b7223 */ /* 0x000fe2000001004b */
[----:B------:R-:W-:Y:S01]  /*2fc0*/  FADD.FTZ R29, R227, R29 ;  /* 0x0000001de31d7221 */ /* 0x000fe20000010000 */
[-C--:B------:R-:W-:Y:S01]  /*2fd0*/  FFMA.FTZ R36, R226, R227.reuse, R36 ;  /* 0x000000e3e2247223 */ /* 0x080fe20000010024 */
[----:B------:R-:W-:Y:S01]  /*2fe0*/  FADD.FTZ R74, R74, R217 ;  /* 0x000000d94a4a7221 */ /* 0x000fe20000010000 */
[----:B------:R-:W-:Y:S01]  /*2ff0*/  FMUL.FTZ R227, R106, R227 ;  /* 0x000000e36ae37220 */ /* 0x000fe20000410000 */
[----:B------:R-:W-:Y:S01]  /*3000*/  FFMA.FTZ R75, R218, R220, R75 ;  /* 0x000000dcda4b7223 */ /* 0x000fe2000001004b */
[----:B------:R-:W-:Y:S01]  /*3010*/  FADD.FTZ R145, R229, R145 ;  /* 0x00000091e5917221 */ /* 0x000fe20000010000 */
[----:B------:R-:W-:Y:S01]  /*3020*/  FADD.FTZ R74, R74, R225 ;  /* 0x000000e14a4a7221 */ /* 0x000fe20000010000 */
[----:B------:R-:W-:Y:S01]  /*3030*/  FFMA.FTZ R34, R228, R229, R34 ;  /* 0x000000e5e4227223 */ /* 0x000fe20000010022 */
[----:B------:R-:W-:Y:S01]  /*3040*/  FFMA.FTZ R75, R226, R227, R75 ;  /* 0x000000e3e24b7223 */ /* 0x000fe2000001004b */
[----:B------:R-:W-:Y:S01]  /*3050*/  FMUL.FTZ R229, R104, R229 ;  /* 0x000000e568e57220 */ /* 0x000fe20000410000 */
[----:B------:R-:W-:Y:S01]  /*3060*/  FADD.FTZ R74, R74, R220 ;  /* 0x000000dc4a4a7221 */ /* 0x000fe20000010000 */
[----:B------:R-:W-:Y:S01]  /*3070*/  FADD.FTZ R141, R202, R141 ;  /* 0x0000008dca8d7221 */ /* 0x000fe20000010000 */
[----:B------:R-:W-:Y:S01]  /*3080*/  FFMA.FTZ R75, R219, R221, R75 ;  /* 0x000000dddb4b7223 */ /* 0x000fe2000001004b */
[----:B------:R-:W-:Y:S01]  /*3090*/  FFMA.FTZ R32, R201, R202, R32 ;  /* 0x000000cac9207223 */ /* 0x000fe20000010020 */
[----:B------:R-:W-:Y:S01]  /*30a0*/  FADD.FTZ R74, R74, R227 ;  /* 0x000000e34a4a7221 */ /* 0x000fe20000010000 */
[----:B------:R-:W-:Y:S01]  /*30b0*/  FMUL.FTZ R203, R158, R203 ;  /* 0x000000cb9ecb7220 */ /* 0x000fe20000410000 */
[----:B------:R-:W-:Y:S01]  /*30c0*/  FFMA.FTZ R75, R228, R229, R75 ;  /* 0x000000e5e44b7223 */ /* 0x000fe2000001004b */
[----:B------:R-:W4:Y:S01]  /*30d0*/  LDL R104, [R1+0x90] ;  /* 0x0000900001687983 */ /* 0x000f220000100800 */
[----:B------:R-:W-:-:S02]  /*30e0*/  FADD.FTZ R74, R74, R221 ;  /* 0x000000dd4a4a7221 */ /* 0x000fc40000010000 */
[----:B------:R-:W-:Y:S01]  /*30f0*/  FFMA.FTZ R75, R90, R92, R75 ;  /* 0x0000005c5a4b7223 */ /* 0x000fe2000001004b */
[----:B------:R-:W-:Y:S01]  /*3100*/  FADD.FTZ R125, R204, R125 ;  /* 0x0000007dcc7d7221 */ /* 0x000fe20000010000 */
[----:B------:R-:W-:Y:S01]  /*3110*/  FADD.FTZ R74, R74, R229 ;  /* 0x000000e54a4a7221 */ /* 0x000fe20000010000 */
[-C--:B------:R-:W-:Y:S01]  /*3120*/  FFMA.FTZ R30, R203, R204.reuse, R30 ;  /* 0x000000cccb1e7223 */ /* 0x080fe2000001001e */
[----:B------:R-:W-:Y:S01]  /*3130*/  FMUL.FTZ R204, R73, R204 ;  /* 0x000000cc49cc7220 */ /* 0x000fe20000410000 */
[----:B------:R-:W-:Y:S01]  /*3140*/  SHF.L.U32 R206, R206, 0x10, RZ ;  /* 0x00000010cece7819 */ /* 0x000fe200000006ff */
[----:B------:R-:W-:Y:S01]  /*3150*/  FADD.FTZ R74, R74, R92 ;  /* 0x0000005c4a4a7221 */ /* 0x000fe20000010000 */
[----:B------:R-:W-:Y:S01]  /*3160*/  FMUL.FTZ R205, R158, R205 ;  /* 0x000000cd9ecd7220 */ /* 0x000fe20000410000 */
[----:B------:R-:W4:Y:S02]  /*3170*/  LDL R106, [R1+0x88] ;  /* 0x00008800016a7983 */ /* 0x000f240000100800 */
[----:B------:R-:W-:Y:S01]  /*3180*/  FADD.FTZ R133, R206, R133 ;  /* 0x00000085ce857221 */ /* 0x000fe20000010000 */
[-C--:B------:R-:W-:Y:S01]  /*3190*/  FFMA.FTZ R28, R205, R206.reuse, R28 ;  /* 0x000000cecd1c7223 */ /* 0x080fe2000001001c */
[----:B---3--:R-:W-:Y:S01]  /*31a0*/  FMUL.FTZ R206, R72, R206 ;  /* 0x000000ce48ce7220 */ /* 0x008fe20000410000 */
[----:B--2---:R-:W-:-:S02]  /*31b0*/  FMUL.FTZ R202, R102, R202 ;  /* 0x000000ca66ca7220 */ /* 0x004fc40000410000 */
[----:B------:R-:W2:Y:S02]  /*31c0*/  LDL R102, [R1+0x98] ;  /* 0x0000980001667983 */ /* 0x000ea40000100800 */
[----:B------:R-:W-:-:S04]  /*31d0*/  FFMA.FTZ R75, R201, R202, R75 ;  /* 0x000000cac94b7223 */ /* 0x000fc8000001004b */
[----:B------:R-:W-:Y:S01]  /*31e0*/  FFMA.FTZ R75, R91, R93, R75 ;  /* 0x0000005d5b4b7223 */ /* 0x000fe2000001004b */
[----:B------:R-:W-:-:S03]  /*31f0*/  FADD.FTZ R74, R74, R202 ;  /* 0x000000ca4a4a7221 */ /* 0x000fc60000010000 */
[----:B------:R-:W-:Y:S01]  /*3200*/  FFMA.FTZ R75, R203, R204, R75 ;  /* 0x000000cccb4b7223 */ /* 0x000fe2000001004b */
[----:B------:R-:W-:-:S03]  /*3210*/  FADD.FTZ R74, R74, R93 ;  /* 0x0000005d4a4a7221 */ /* 0x000fc60000010000 */
[----:B------:R-:W-:Y:S01]  /*3220*/  FFMA.FTZ R75, R197, R199, R75 ;  /* 0x000000c7c54b7223 */ /* 0x000fe2000001004b */
[----:B------:R-:W-:-:S03]  /*3230*/  FADD.FTZ R74, R74, R204 ;  /* 0x000000cc4a4a7221 */ /* 0x000fc60000010000 */
[----:B------:R-:W-:Y:S02]  /*3240*/  FFMA.FTZ R72, R205, R206, R75 ;  /* 0x000000cecd487223 */ /* 0x000fe4000001004b */
[----:B------:R-:W3:Y:S01]  /*3250*/  LDL R75, [R1+0x80] ;  /* 0x00008000014b7983 */ /* 0x000ee20000100800 */
[----:B------:R-:W-:-:S04]  /*3260*/  FADD.FTZ R74, R74, R199 ;  /* 0x000000c74a4a7221 */ /* 0x000fc80000010000 */
[----:B------:R-:W-:Y:S02]  /*3270*/  FADD.FTZ R73, R74, R206 ;  /* 0x000000ce4a497221 */ /* 0x000fe40000010000 */
[----:B------:R-:W3:Y:S01]  /*3280*/  LDL R74, [R1+0x78] ;  /* 0x00007800014a7983 */ /* 0x000ee20000100800 */
[----:B------:R-:W-:Y:S01]  /*3290*/  SHF.L.U32 R208, R208, 0x10, RZ ;  /* 0x00000010d0d07819 */ /* 0x000fe200000006ff */
[----:B------:R-:W-:Y:S01]  /*32a0*/  FMUL.FTZ R207, R158, R207 ;  /* 0x000000cf9ecf7220 */ /* 0x000fe20000410000 */
[----:B------:R-:W-:Y:S01]  /*32b0*/  FADD.FTZ R73, R73, R200 ;  /* 0x000000c849497221 */ /* 0x000fe20000010000 */
[----:B------:R-:W-:Y:S02]  /*32c0*/  FFMA.FTZ R72, R198, R200, R72 ;  /* 0x000000c8c6487223 */ /* 0x000fe40000010048 */
[----:B------:R-:W-:Y:S01]  /*32d0*/  FADD.FTZ R47, R208, R47 ;  /* 0x0000002fd02f7221 */ /* 0x000fe20000010000 */
[----:B------:R-:W-:Y:S01]  /*32e0*/  FFMA.FTZ R143, R207, R208, R143 ;  /* 0x000000d0cf8f7223 */ /* 0x000fe2000001008f */
[----:B------:R-:W-:-:S02]  /*32f0*/  SHF.L.U32 R103, R103, 0x10, RZ ;  /* 0x0000001067677819 */ /* 0x000fc400000006ff */
[----:B------:R-:W-:Y:S02]  /*3300*/  SHF.L.U32 R99, R110, 0x10, RZ ;  /* 0x000000106e637819 */ /* 0x000fe400000006ff */
[----:B------:R-:W0:Y:S01]  /*3310*/  S2R R110, SR_TID.X ;  /* 0x00000000006e7919 */ /* 0x000e220000002100 */
[----:B------:R-:W-:Y:S01]  /*3320*/  FADD.FTZ R117, R103, R117 ;  /* 0x0000007567757221 */ /* 0x000fe20000010000 */
[----:B------:R-:W-:-:S04]  /*3330*/  IMAD.U32 R105, R105, 0x10000, RZ ;  /* 0x0001000069697824 */ /* 0x000fc800078e00ff */
[----:B------:R-:W-:Y:S01]  /*3340*/  FADD.FTZ R139, R105, R139 ;  /* 0x0000008b698b7221 */ /* 0x000fe20000010000 */
[----:B------:R-:W-:Y:S01]  /*3350*/  FADD.FTZ R119, R99, R119 ;  /* 0x0000007763777221 */ /* 0x000fe20000010000 */
[-C--:B------:R-:W-:Y:S01]  /*3360*/  FFMA.FTZ R165, R98, R99.reuse, R165 ;  /* 0x0000006362a57223 */ /* 0x080fe200000100a5 */
[----:B------:R-:W-:Y:S01]  /*3370*/  FMUL.FTZ R99, R189, R99 ;  /* 0x00000063bd637220 */ /* 0x000fe20000410000 */
[----:B------:R-:W-:Y:S01]  /*3380*/  FADD.FTZ R131, R107, R131 ;  /* 0x000000836b837221 */ /* 0x000fe20000010000 */
[----:B------:R-:W-:Y:S01]  /*3390*/  SHF.L.U32 R109, R109, 0x10, RZ ;  /* 0x000000106d6d7819 */ /* 0x000fe200000006ff */
[----:B------:R-:W-:Y:S01]  /*33a0*/  FMUL.FTZ R108, R158, R76 ;  /* 0x0000004c9e6c7220 */ /* 0x000fe20000410000 */
[----:B------:R-:W-:-:S03]  /*33b0*/  UMOV UR4, 0xffffffff ;  /* 0xffffffff00047882 */ /* 0x000fc60000000000 */
[----:B------:R-:W-:Y:S01]  /*33c0*/  FADD.FTZ R123, R109, R123 ;  /* 0x0000007b6d7b7221 */ /* 0x000fe20000010000 */
[----:B------:R-:W-:Y:S01]  /*33d0*/  FFMA.FTZ R152, R108, R109, R152 ;  /* 0x0000006d6c987223 */ /* 0x000fe20000010098 */
[----:B0-----:R-:W-:Y:S01]  /*33e0*/  LOP3.LUT P2, RZ, R110, 0x1f, RZ, 0xc0, !PT ;  /* 0x0000001f6eff7812 */ /* 0x001fe2000784c0ff */
[----:B--2---:R-:W-:Y:S01]  /*33f0*/  FMUL.FTZ R208, R102, R208 ;  /* 0x000000d066d07220 */ /* 0x004fe20000410000 */
[----:B------:R-:W-:-:S03]  /*3400*/  FMUL.FTZ R102, R158, R79 ;  /* 0x0000004f9e667220 */ /* 0x000fc60000410000 */
[----:B------:R-:W-:Y:S01]  /*3410*/  FADD.FTZ R73, R73, R208 ;  /* 0x000000d049497221 */ /* 0x000fe20000010000 */
[----:B------:R-:W-:Y:S01]  /*3420*/  FFMA.FTZ R72, R207, R208, R72 ;  /* 0x000000d0cf487223 */ /* 0x000fe20000010048 */
[-C--:B------:R-:W-:Y:S01]  /*3430*/  FFMA.FTZ R137, R102, R103.reuse, R137 ;  /* 0x0000006766897223 */ /* 0x080fe20000010089 */
[----:B----4-:R-:W-:Y:S01]  /*3440*/  FMUL.FTZ R103, R104, R103 ;  /* 0x0000006768677220 */ /* 0x010fe20000410000 */
[----:B------:R-:W-:Y:S01]  /*3450*/  FADD.FTZ R73, R73, R96 ;  /* 0x0000006049497221 */ /* 0x000fe20000010000 */
[----:B------:R-:W-:Y:S01]  /*3460*/  FFMA.FTZ R72, R94, R96, R72 ;  /* 0x000000605e487223 */ /* 0x000fe20000010048 */
[----:B------:R-:W-:Y:S02]  /*3470*/  FMUL.FTZ R104, R158, R78 ;  /* 0x0000004e9e687220 */ /* 0x000fe40000410000 */
[----:B------:R-:W-:Y:S01]  /*3480*/  FADD.FTZ R73, R73, R103 ;  /* 0x0000006749497221 */ /* 0x000fe20000010000 */
[----:B------:R-:W-:Y:S01]  /*3490*/  FFMA.FTZ R72, R102, R103, R72 ;  /* 0x0000006766487223 */ /* 0x000fe20000010048 */
[-C--:B------:R-:W-:Y:S01]  /*34a0*/  FFMA.FTZ R129, R104, R105.reuse, R129 ;  /* 0x0000006968817223 */ /* 0x080fe20000010081 */
[----:B------:R-:W-:Y:S01]  /*34b0*/  FMUL.FTZ R105, R106, R105 ;  /* 0x000000696a697220 */ /* 0x000fe20000410000 */
[----:B------:R-:W-:Y:S01]  /*34c0*/  FADD.FTZ R73, R73, R97 ;  /* 0x0000006149497221 */ /* 0x000fe20000010000 */
[----:B------:R-:W-:Y:S01]  /*34d0*/  FFMA.FTZ R72, R95, R97, R72 ;  /* 0x000000615f487223 */ /* 0x000fe20000010048 */
[----:B------:R-:W-:-:S02]  /*34e0*/  FMUL.FTZ R106, R158, R77 ;  /* 0x0000004d9e6a7220 */ /* 0x000fc40000410000 */
[----:B------:R-:W-:Y:S01]  /*34f0*/  FADD.FTZ R73, R73, R105 ;  /* 0x0000006949497221 */ /* 0x000fe20000010000 */
[----:B------:R-:W-:Y:S01]  /*3500*/  FFMA.FTZ R72, R104, R105, R72 ;  /* 0x0000006968487223 */ /* 0x000fe20000010048 */
[-C--:B------:R-:W-:Y:S01]  /*3510*/  FFMA.FTZ R121, R106, R107.reuse, R121 ;  /* 0x0000006b6a797223 */ /* 0x080fe20000010079 */
[----:B---3--:R-:W-:Y:S01]  /*3520*/  FMUL.FTZ R107, R75, R107 ;  /* 0x0000006b4b6b7220 */ /* 0x008fe20000410000 */
[----:B------:R-:W-:Y:S01]  /*3530*/  FADD.FTZ R73, R73, R99 ;  /* 0x0000006349497221 */ /* 0x000fe20000010000 */
[----:B------:R-:W-:-:S03]  /*3540*/  FFMA.FTZ R72, R98, R99, R72 ;  /* 0x0000006362487223 */ /* 0x000fc60000010048 */
[----:B------:R-:W-:Y:S01]  /*3550*/  FADD.FTZ R73, R73, R107 ;  /* 0x0000006b49497221 */ /* 0x000fe20000010000 */
[----:B------:R-:W-:Y:S01]  /*3560*/  FFMA.FTZ R72, R106, R107, R72 ;  /* 0x0000006b6a487223 */ /* 0x000fe20000010048 */
[----:B------:R-:W-:Y:S02]  /*3570*/  FMUL.FTZ R109, R74, R109 ;  /* 0x0000006d4a6d7220 */ /* 0x000fe40000410000 */
[----:B------:R-:W-:Y:S01]  /*3580*/  FADD.FTZ R73, R73, R101 ;  /* 0x0000006549497221 */ /* 0x000fe20000010000 */
[----:B------:R-:W-:-:S03]  /*3590*/  FFMA.FTZ R74, R100, R101, R72 ;  /* 0x00000065644a7223 */ /* 0x000fc60000010048 */
[----:B------:R-:W-:Y:S01]  /*35a0*/  FADD.FTZ R72, R73, R109 ;  /* 0x0000006d49487221 */ /* 0x000fe20000010000 */
[----:B------:R-:W-:Y:S01]  /*35b0*/  FFMA.FTZ R73, R108, R109, R74 ;  /* 0x0000006d6c497223 */ /* 0x000fe2000001004a */
[----:B------:R-:W-:Y:S06]  /*35c0*/  BRA.DIV UR4, `(.L_x_420) ;  /* 0x0000003204547947 */ /* 0x000fec000b800000 */
[----:B------:R-:W0:Y:S02]  /*35d0*/  SHFL.DOWN PT, R79, R72, 0x10, 0x1f ;  /* 0x0a001f00484f7f89 */ /* 0x000e2400000e0000 */
[----:B0-----:R-:W-:Y:S02]  /*35e0*/  FADD.FTZ R72, R72, R79 ;  /* 0x0000004f48487221 */ /* 0x001fe40000010000 */
[----:B------:R-:W0:Y:S02]  /*35f0*/  SHFL.DOWN PT, R79, R73, 0x10, 0x1f ;  /* 0x0a001f00494f7f89 */ /* 0x000e2400000e0000 */
[----:B0-----:R-:W-:Y:S02]  /*3600*/  FADD.FTZ R73, R73, R79 ;  /* 0x0000004f49497221 */ /* 0x001fe40000010000 */
[----:B------:R-:W0:Y:S02]  /*3610*/  SHFL.DOWN PT, R79, R72, 0x8, 0x1f ;  /* 0x09001f00484f7f89 */ /* 0x000e2400000e0000 */
[----:B0-----:R-:W-:-:S02]  /*3620*/  FADD.FTZ R72, R72, R79 ;  /* 0x0000004f48487221 */ /* 0x001fc40000010000 */
        /* <DEDUP_REMOVED lines=8> */
[----:B------:R-:W0:Y:S04]  /*36b0*/  SHFL.DOWN PT, R79, R73, 0x2, 0x1f ;  /* 0x08401f00494f7f89 */ /* 0x000e2800000e0000 */
[----:B------:R1:W2:Y:S01]  /*36c0*/  SHFL.DOWN PT, R75, R72, 0x1, 0x1f ;  /* 0x08201f00484b7f89 */ /* 0x0002a200000e0000 */
[----:B0-----:R-:W-:-:S05]  /*36d0*/  FADD.FTZ R73, R73, R79 ;  /* 0x0000004f49497221 */ /* 0x001fca0000010000 */
[----:B--2---:R1:W0:Y:S02]  /*36e0*/  SHFL.DOWN PT, R74, R73, 0x1, 0x1f ;  /* 0x08201f00494a7f89 */ /* 0x00422400000e0000 */
.L_x_433:
[----:B-1----:R-:W-:Y:S01]  /*36f0*/  FADD.FTZ R72, R72, R75 ;  /* 0x0000004b48487221 */ /* 0x002fe20000010000 */
[----:B0-----:R-:W-:Y:S01]  /*3700*/  FADD.FTZ R73, R73, R74 ;  /* 0x0000004a49497221 */ /* 0x001fe20000010000 */
[----:B------:R-:W-:Y:S06]  /*3710*/  @P2 BRA `(.L_x_421) ;  /* 0x0000000000242947 */ /* 0x000fec0003800000 */
        /* <DEDUP_REMOVED lines=9> */
.L_x_421:
[----:B------:R-:W-:Y:S05]  /*37b0*/  WARPSYNC.ALL ;  /* 0x0000000000007948 */ /* 0x000fea0003800000 */
[----:B------:R-:W1:Y:S08]  /*37c0*/  S2UR UR5, SR_CgaCtaId ;  /* 0x00000000000579c3 */ /* 0x000e700000008800 */
[----:B------:R-:W-:Y:S01]  /*37d0*/  BAR.SYNC.DEFER_BLOCKING 0x0 ;  /* 0x0000000000007b1d */ /* 0x000fe20000010000 */
[----:B------:R-:W-:-:S04]  /*37e0*/  SHF.R.U32.HI R76, RZ, 0x5, R110 ;  /* 0x00000005ff4c7819 */ /* 0x000fc8000001166e */
[----:B------:R-:W-:Y:S01]  /*37f0*/  LOP3.LUT R76, R76, 0x7fffffc, RZ, 0xc0, !PT ;  /* 0x07fffffc4c4c7812 */ /* 0x000fe200078ec0ff */
[----:B------:R-:W-:-:S03]  /*3800*/  UMOV UR4, 0x400 ;  /* 0x0000040000047882 */ /* 0x000fc60000000000 */
[----:B------:R-:W-:Y:S01]  /*3810*/  @!P3 IADD3 R76, R76, 0x4, RZ ;  /* 0x000000044c4cb810 */ /* 0x000fe20007ffe0ff */
[----:B-1----:R-:W-:-:S06]  /*3820*/  ULEA UR4, UR5, UR4, 0x18 ;  /* 0x0000000405047291 */ /* 0x002fcc000f8ec03f */
[----:B------:R-:W-:-:S05]  /*3830*/  LEA R76, R76, UR4, 0x3 ;  /* 0x000000044c4c7c11 */ /* 0x000fca000f8e18ff */
[----:B0-----:R-:W0:Y:S04]  /*3840*/  LDS.128 R72, [R76+0x5000] ;  /* 0x005000004c487984 */ /* 0x001e280000000c00 */
        /* <DEDUP_REMOVED lines=8> */
[----:B------:R-:W-:Y:S01]  /*38d0*/  FADD.FTZ R73, R79, R73 ;  /* 0x000000494f497221 */ /* 0x000fe20000010000 */
[----:B-----5:R-:W-:Y:S01]  /*38e0*/  @P1 PRMT R74, R51, 0x7632, R74 ;  /* 0x00007632334a1816 */ /* 0x020fe2000000004a */
[----:B------:R-:W2:Y:S01]  /*38f0*/  LDL R78, [R1+0x64] ;  /* 0x00006400014e7983 */ /* 0x000ea20000100800 */
[----:B------:R-:W-:Y:S01]  /*3900*/  FMUL.FTZ R72, R72, UR12 ;  /* 0x0000000c48487c20 */ /* 0x000fe20008410000 */
[----:B------:R-:W-:Y:S01]  /*3910*/  FMUL.FTZ R189, R73, UR12 ;  /* 0x0000000c49bd7c20 */ /* 0x000fe20008410000 */
[----:B------:R-:W-:Y:S01]  /*3920*/  ISETP.NE.U32.AND P2, PT, RZ, UR14, PT ;  /* 0x0000000eff007c0c */ /* 0x000fe2000bf45070 */
[----:B------:R-:W3:Y:S02]  /*3930*/  LDL R79, [R1+0x5c] ;  /* 0x00005c00014f7983 */ /* 0x000ee40000100800 */
[----:B------:R-:W-:-:S05]  /*3940*/  FSEL R110, R72, RZ, !P4 ;  /* 0x000000ff486e7208 */ /* 0x000fca0006000000 */
[-CC-:B------:R-:W-:Y:S01]  /*3950*/  FFMA.FTZ R83, R83, R189.reuse, R110.reuse ;  /* 0x000000bd53537223 */ /* 0x180fe2000001006e */
[-CC-:B------:R-:W-:Y:S01]  /*3960*/  FFMA.FTZ R195, R195, R189.reuse, R110.reuse ;  /* 0x000000bdc3c37223 */ /* 0x180fe2000001006e */
[----:B------:R-:W-:Y:S01]  /*3970*/  @P1 SHF.L.U32 R74, R74, 0x10, RZ ;  /* 0x000000104a4a1819 */ /* 0x000fe200000006ff */
[-CC-:B------:R-:W-:Y:S01]  /*3980*/  FFMA.FTZ R190, R190, R189.reuse, R110.reuse ;  /* 0x000000bdbebe7223 */ /* 0x180fe2000001006e */
[----:B------:R-:W-:Y:S01]  /*3990*/  FADD.FTZ R83, R81, -R83 ;  /* 0x8000005351537221 */ /* 0x000fe20000010000 */
[----:B------:R-:W-:Y:S01]  /*39a0*/  FADD.FTZ R193, R193, -R195 ;  /* 0x800000c3c1c17221 */ /* 0x000fe20000010000 */
[----:B------:R-:W-:Y:S01]  /*39b0*/  FFMA.FTZ R192, R192, R189, R110 ;  /* 0x000000bdc0c07223 */ /* 0x000fe2000001006e */
[----:B------:R-:W-:Y:S01]  /*39c0*/  @P1 PRMT R73, R50, 0x7632, R73 ;  /* 0x0000763232491816 */ /* 0x000fe20000000049 */
[----:B------:R-:W-:Y:S01]  /*39d0*/  FMUL.FTZ R195, R158, R83 ;  /* 0x000000539ec37220 */ /* 0x000fe20000410000 */
[----:B------:R-:W-:Y:S01]  /*39e0*/  FADD.FTZ R190, R82, -R190 ;  /* 0x800000be52be7221 */ /* 0x000fe20000010000 */
[----:B------:R-:W-:Y:S01]  /*39f0*/  FADD.FTZ R111, R111, -R192 ;  /* 0x800000c06f6f7221 */ /* 0x000fe20000010000 */
[-C--:B------:R-:W-:Y:S01]  /*3a00*/  FFMA.FTZ R80, R80, R189.reuse, R110 ;  /* 0x000000bd50507223 */ /* 0x080fe2000001006e */
[--C-:B------:R-:W-:Y:S01]  /*3a10*/  @P1 FADD.FTZ R195, R195, R74.reuse ;  /* 0x0000004ac3c31221 */ /* 0x100fe20000010000 */
[----:B------:R-:W-:Y:S01]  /*3a20*/  @P1 PRMT R74, R49, 0x7632, R74 ;  /* 0x00007632314a1816 */ /* 0x000fe2000000004a */
[----:B------:R-:W-:Y:S01]  /*3a30*/  FFMA.FTZ R238, R238, R189, R110 ;  /* 0x000000bdeeee7223 */ /* 0x000fe2000001006e */
[----:B------:R-:W-:-:S02]  /*3a40*/  @P1 IMAD.U32 R73, R73, 0x10000, RZ ;  /* 0x0001000049491824 */ /* 0x000fc400078e00ff */
[----:B------:R-:W-:Y:S01]  /*3a50*/  FMUL.FTZ R72, R158, R190 ;  /* 0x000000be9e487220 */ /* 0x000fe20000410000 */
[----:B------:R-:W-:Y:S01]  /*3a60*/  @P1 SHF.L.U32 R74, R74, 0x10, RZ ;  /* 0x000000104a4a1819 */ /* 0x000fe200000006ff */
[----:B------:R-:W-:Y:S01]  /*3a70*/  FMUL.FTZ R190, R158, R111 ;  /* 0x0000006f9ebe7220 */ /* 0x000fe20000410000 */
[-C--:B------:R-:W-:Y:S01]  /*3a80*/  FFMA.FTZ R194, R194, R189.reuse, R110 ;  /* 0x000000bdc2c27223 */ /* 0x080fe2000001006e */
[----:B------:R-:W-:Y:S01]  /*3a90*/  FADD.FTZ R80, R240, -R80 ;  /* 0x80000050f0507221 */ /* 0x000fe20000010000 */
[----:B------:R-:W-:Y:S01]  /*3aa0*/  ISETP.NE.AND.EX P2, PT, RZ, UR15, PT, P2 ;  /* 0x0000000fff007c0c */ /* 0x000fe2000bf45320 */
[--C-:B------:R-:W-:Y:S01]  /*3ab0*/  @P1 FADD.FTZ R72, R72, R73.reuse ;  /* 0x0000004948481221 */ /* 0x100fe20000010000 */
[----:B------:R-:W-:Y:S01]  /*3ac0*/  FADD.FTZ R196, R196, -R238 ;  /* 0x800000eec4c47221 */ /* 0x000fe20000010000 */
[----:B------:R-:W-:Y:S01]  /*3ad0*/  @P1 PRMT R73, R48, 0x7632, R73 ;  /* 0x0000763230491816 */ /* 0x000fe20000000049 */
[----:B------:R-:W-:Y:S01]  /*3ae0*/  @P1 FADD.FTZ R190, R190, R74 ;  /* 0x0000004abebe1221 */ /* 0x000fe20000010000 */
[----:B------:R-:W-:Y:S01]  /*3af0*/  FADD.FTZ R194, R191, -R194 ;  /* 0x800000c2bfc27221 */ /* 0x000fe20000010000 */
[----:B------:R-:W4:Y:S01]  /*3b00*/  LDL R238, [R1+0x60] ;  /* 0x0000600001ee7983 */ /* 0x000f220000100800 */
[----:B------:R-:W-:Y:S01]  /*3b10*/  @P1 SHF.L.U32 R74, R48, 0x10, RZ ;  /* 0x00000010304a1819 */ /* 0x000fe200000006ff */
[C---:B------:R-:W-:Y:S01]  /*3b20*/  FMUL.FTZ R80, R158.reuse, R80 ;  /* 0x000000509e507220 */ /* 0x040fe20000410000 */
[----:B------:R-:W-:Y:S01]  /*3b30*/  @P1 SHF.L.U32 R73, R73, 0x10, RZ ;  /* 0x0000001049491819 */ /* 0x000fe200000006ff */
[----:B------:R-:W-:Y:S01]  /*3b40*/  FMUL.FTZ R192, R158, R194 ;  /* 0x000000c29ec07220 */ /* 0x000fe20000410000 */
[----:B------:R-:W-:Y:S01]  /*3b50*/  FFMA.FTZ R239, R239, R189, R110 ;  /* 0x000000bdefef7223 */ /* 0x000fe2000001006e */
[----:B------:R-:W-:Y:S01]  /*3b60*/  @P1 FADD.FTZ R80, R80, R74 ;  /* 0x0000004a50501221 */ /* 0x000fe20000010000 */
[----:B------:R-:W4:Y:S01]  /*3b70*/  LDL R194, [R1+0x58] ;  /* 0x0000580001c27983 */ /* 0x000f220000100800 */
[----:B------:R-:W-:-:S03]  /*3b80*/  @P1 FADD.FTZ R192, R192, R73 ;  /* 0x00000049c0c01221 */ /* 0x000fc60000010000 */
[----:B------:R-:W4:Y:S01]  /*3b90*/  LDL R81, [R1+0x6c] ;  /* 0x00006c0001517983 */ /* 0x000f220000100800 */
[----:B------:R-:W-:Y:S01]  /*3ba0*/  @P2 F2FP.BF16.F32.PACK_AB R75, RZ, R80 ;  /* 0x00000050ff4b223e */ /* 0x000fe200000010ff */
[----:B------:R-:W-:Y:S01]  /*3bb0*/  FMUL.FTZ R193, R158, R193 ;  /* 0x000000c19ec17220 */ /* 0x000fe20000410000 */
[----:B------:R-:W-:Y:S01]  /*3bc0*/  @P2 F2FP.BF16.F32.PACK_AB R76, RZ, R192 ;  /* 0x000000c0ff4c223e */ /* 0x000fe200000010ff */
[----:B------:R-:W4:Y:S01]  /*3bd0*/  LDL R240, [R1+0x70] ;  /* 0x0000700001f07983 */ /* 0x000f220000100800 */
[----:B------:R-:W-:Y:S01]  /*3be0*/  @P2 PRMT R68, R75, 0x7610, R68 ;  /* 0x000076104b442816 */ /* 0x000fe20000000044 */
[----:B------:R-:W-:Y:S01]  /*3bf0*/  FADD.FTZ R239, R237, -R239 ;  /* 0x800000efedef7221 */ /* 0x000fe20000010000 */
[----:B------:R-:W0:Y:S01]  /*3c00*/  @P2 LDC.64 R82, c[0x0][0x308] ;  /* 0x0000c200ff522b82 */ /* 0x000e220000000a00 */
[----:B------:R-:W4:Y:S01]  /*3c10*/  LDL R237, [R1+0x68] ;  /* 0x0000680001ed7983 */ /* 0x000f220000100800 */
[----:B------:R-:W-:-:S03]  /*3c20*/  @P2 PRMT R68, R68, 0x5410, R76 ;  /* 0x0000541044442816 */ /* 0x000fc6000000004c */
[----:B------:R-:W4:Y:S01]  /*3c30*/  LDL R76, [R1+0x74] ;  /* 0x00007400014c7983 */ /* 0x000f220000100800 */
[----:B------:R-:W-:Y:S01]  /*3c40*/  @P1 SHF.L.U32 R73, R50, 0x10, RZ ;  /* 0x0000001032491819 */ /* 0x000fe200000006ff */
[----:B------:R-:W-:-:S04]  /*3c50*/  FMUL.FTZ R196, R158, R196 ;  /* 0x000000c49ec47220 */ /* 0x000fc80000410000 */
[----:B------:R-:W-:Y:S01]  /*3c60*/  @P1 FADD.FTZ R196, R196, R73 ;  /* 0x00000049c4c41221 */ /* 0x000fe20000010000 */
[----:B------:R-:W-:Y:S02]  /*3c70*/  @P1 IMAD.U32 R73, R51, 0x10000, RZ ;  /* 0x0001000033491824 */ /* 0x000fe400078e00ff */
[----:B------:R-:W-:Y:S02]  /*3c80*/  FMUL.FTZ R191, R158, R239 ;  /* 0x000000ef9ebf7220 */ /* 0x000fe40000410000 */
[----:B------:R-:W-:Y:S01]  /*3c90*/  @P1 FADD.FTZ R193, R193, R73 ;  /* 0x00000049c1c11221 */ /* 0x000fe20000010000 */
[----:B------:R-:W-:-:S05]  /*3ca0*/  @P1 SHF.L.U32 R73, R49, 0x10, RZ ;  /* 0x0000001031491819 */ /* 0x000fca00000006ff */
[----:B------:R-:W-:Y:S01]  /*3cb0*/  @P1 FADD.FTZ R191, R191, R73 ;  /* 0x00000049bfbf1221 */ /* 0x000fe20000010000 */
[----:B------:R-:W-:Y:S02]  /*3cc0*/  @P2 F2FP.BF16.F32.PACK_AB R73, RZ, R196 ;  /* 0x000000c4ff49223e */ /* 0x000fe400000010ff */
[----:B------:R-:W-:Y:S02]  /*3cd0*/  @P2 F2FP.BF16.F32.PACK_AB R74, RZ, R193 ;  /* 0x000000c1ff4a223e */ /* 0x000fe400000010ff */
[----:B------:R-:W-:Y:S01]  /*3ce0*/  @P2 PRMT R70, R73, 0x7610, R70 ;  /* 0x0000761049462816 */ /* 0x000fe20000000046 */
[----:B------:R-:W-:Y:S01]  /*3cf0*/  FMUL.FTZ R111, R72, R159 ;  /* 0x0000009f486f7220 */ /* 0x000fe20000410000 */
[----:B------:R-:W-:Y:S02]  /*3d00*/  @P2 F2FP.BF16.F32.PACK_AB R73, RZ, R191 ;  /* 0x000000bfff49223e */ /* 0x000fe400000010ff */
[----:B------:R-:W-:Y:S02]  /*3d10*/  @P2 PRMT R71, R74, 0x7610, R71 ;  /* 0x000076104a472816 */ /* 0x000fe40000000047 */
[----:B------:R-:W-:-:S02]  /*3d20*/  @P2 F2FP.BF16.F32.PACK_AB R74, RZ, R72 ;  /* 0x00000048ff4a223e */ /* 0x000fc400000010ff */
[----:B------:R-:W-:Y:S02]  /*3d30*/  @P2 F2FP.BF16.F32.PACK_AB R75, RZ, R195 ;  /* 0x000000c3ff4b223e */ /* 0x000fe400000010ff */
[----:B------:R-:W-:Y:S02]  /*3d40*/  @P2 PRMT R69, R73, 0x7610, R69 ;  /* 0x0000761049452816 */ /* 0x000fe40000000045 */
[----:B------:R-:W-:Y:S02]  /*3d50*/  @P2 PRMT R70, R70, 0x5410, R74 ;  /* 0x0000541046462816 */ /* 0x000fe4000000004a */
[----:B------:R-:W-:Y:S02]  /*3d60*/  @P2 PRMT R71, R71, 0x5410, R75 ;  /* 0x0000541047472816 */ /* 0x000fe4000000004b */
[----:B------:R-:W1:Y:S01]  /*3d70*/  LDC.64 R74, c[0x0][0x2f8] ;  /* 0x0000be00ff4a7b82 */ /* 0x000e620000000a00 */
[-C--:B------:R-:W-:Y:S01]  /*3d80*/  FMUL.FTZ R196, R196, R159.reuse ;  /* 0x0000009fc4c47220 */ /* 0x080fe20000410000 */
[-C--:B------:R-:W-:Y:S01]  /*3d90*/  FMUL.FTZ R193, R193, R159.reuse ;  /* 0x0000009fc1c17220 */ /* 0x080fe20000410000 */
[-C--:B------:R-:W-:Y:S01]  /*3da0*/  FMUL.FTZ R195, R195, R159.reuse ;  /* 0x0000009fc3c37220 */ /* 0x080fe20000410000 */
[----:B------:R-:W-:Y:S01]  /*3db0*/  @P2 F2FP.BF16.F32.PACK_AB R77, RZ, R190 ;  /* 0x000000beff4d223e */ /* 0x000fe200000010ff */
[-C--:B------:R-:W-:Y:S01]  /*3dc0*/  FMUL.FTZ R191, R191, R159.reuse ;  /* 0x0000009fbfbf7220 */ /* 0x080fe20000410000 */
[-C--:B------:R-:W-:Y:S01]  /*3dd0*/  FMUL.FTZ R190, R190, R159.reuse ;  /* 0x0000009fbebe7220 */ /* 0x080fe20000410000 */
[----:B------:R-:W-:Y:S01]  /*3de0*/  FMUL.FTZ R192, R192, R159 ;  /* 0x0000009fc0c07220 */ /* 0x000fe20000410000 */
[----:B------:R-:W-:Y:S01]  /*3df0*/  @P2 PRMT R69, R69, 0x5410, R77 ;  /* 0x0000541045452816 */ /* 0x000fe2000000004d */
[-CC-:B------:R-:W-:Y:S01]  /*3e00*/  FFMA.FTZ R210, R210, R189.reuse, R110.reuse ;  /* 0x000000bdd2d27223 */ /* 0x180fe2000001006e */
[----:B------:R-:W-:Y:S01]  /*3e10*/  FFMA.FTZ R235, R235, R189, R110 ;  /* 0x000000bdebeb7223 */ /* 0x000fe2000001006e */
[----:B0-----:R-:W-:-:S04]  /*3e20*/  @P2 IMAD.WIDE.U32 R82, R188, 0x10, R82 ;  /* 0x00000010bc522825 */ /* 0x001fc800078e0052 */
[----:B------:R-:W-:Y:S01]  /*3e30*/  FADD.FTZ R210, R209, -R210 ;  /* 0x800000d2d1d27221 */ /* 0x000fe20000010000 */
[----:B------:R-:W-:Y:S01]  /*3e40*/  FADD.FTZ R233, R233, -R235 ;  /* 0x800000ebe9e97221 */ /* 0x000fe20000010000 */
[-CC-:B------:R-:W-:Y:S01]  /*3e50*/  FFMA.FTZ R209, R215, R189.reuse, R110.reuse ;  /* 0x000000bdd7d17223 */ /* 0x180fe2000001006e */
[----:B------:R-:W-:Y:S01]  /*3e60*/  FFMA.FTZ R236, R236, R189, R110 ;  /* 0x000000bdecec7223 */ /* 0x000fe2000001006e */
[----:B------:R-:W4:Y:S02]  /*3e70*/  LDL R235, [R1+0x38] ;  /* 0x0000380001eb7983 */ /* 0x000f240000100800 */
[----:B------:R-:W-:Y:S01]  /*3e80*/  FADD.FTZ R209, R213, -R209 ;  /* 0x800000d1d5d17221 */ /* 0x000fe20000010000 */
[----:B------:R-:W-:Y:S02]  /*3e90*/  FMUL.FTZ R213, R158, R233 ;  /* 0x000000e99ed57220 */ /* 0x000fe40000410000 */
[----:B------:R-:W4:Y:S01]  /*3ea0*/  LDL R233, [R1+0x44] ;  /* 0x0000440001e97983 */ /* 0x000f220000100800 */
[----:B--2---:R-:W-:Y:S01]  /*3eb0*/  FMUL.FTZ R78, R78, R196 ;  /* 0x000000c44e4e7220 */ /* 0x004fe20000410000 */
[----:B---3--:R-:W-:Y:S01]  /*3ec0*/  FMUL.FTZ R79, R79, R193 ;  /* 0x000000c14f4f7220 */ /* 0x008fe20000410000 */
[----:B----4-:R-:W-:-:S02]  /*3ed0*/  FMUL.FTZ R73, R238, R111 ;  /* 0x0000006fee497220 */ /* 0x010fc40000410000 */
[----:B------:R-:W0:Y:S01]  /*3ee0*/  LDC.64 R238, c[0x0][0x220] ;  /* 0x00008800ffee7b82 */ /* 0x000e220000000a00 */
[----:B------:R-:W-:Y:S01]  /*3ef0*/  FMUL.FTZ R72, R194, R195 ;  /* 0x000000c3c2487220 */ /* 0x000fe20000410000 */
[----:B------:R-:W-:Y:S01]  /*3f00*/  FMUL.FTZ R194, R80, R159 ;  /* 0x0000009f50c27220 */ /* 0x000fe20000410000 */
[----:B------:R-:W-:Y:S01]  /*3f10*/  F2FP.BF16.F32.PACK_AB R78, R73, R78 ;  /* 0x0000004e494e723e */ /* 0x000fe200000010ff */
[----:B------:R-:W-:Y:S02]  /*3f20*/  FMUL.FTZ R77, R81, R191 ;  /* 0x000000bf514d7220 */ /* 0x000fe40000410000 */
[----:B------:R-:W-:Y:S01]  /*3f30*/  F2FP.BF16.F32.PACK_AB R79, R72, R79 ;  /* 0x0000004f484f723e */ /* 0x000fe200000010ff */
[----:B------:R-:W-:Y:S01]  /*3f40*/  FMUL.FTZ R72, R240, R192 ;  /* 0x000000c0f0487220 */ /* 0x000fe20000410000 */
[----:B------:R-:W-:Y:S01]  /*3f50*/  FMUL.FTZ R73, R237, R190 ;  /* 0x000000beed497220 */ /* 0x000fe20000410000 */
[----:B------:R-:W-:-:S04]  /*3f60*/  FMUL.FTZ R76, R76, R194 ;  /* 0x000000c24c4c7220 */ /* 0x000fc80000410000 */
[----:B------:R-:W-:Y:S01]  /*3f70*/  F2FP.BF16.F32.PACK_AB R77, R73, R77 ;  /* 0x0000004d494d723e */ /* 0x000fe200000010ff */
[----:B-1----:R-:W-:Y:S01]  /*3f80*/  IMAD.WIDE.U32 R80, R188, 0x10, R74 ;  /* 0x00000010bc507825 */ /* 0x002fe200078e004a */
[----:B------:R-:W2:Y:S01]  /*3f90*/  LDL R240, [R1+0x48] ;  /* 0x0000480001f07983 */ /* 0x000ea20000100800 */
[----:B------:R-:W-:Y:S02]  /*3fa0*/  F2FP.BF16.F32.PACK_AB R76, R72, R76 ;  /* 0x0000004c484c723e */ /* 0x000fe400000010ff */
[----:B0-----:R-:W-:Y:S01]  /*3fb0*/  IMAD.WIDE.U32 R72, R188, 0x10, R238 ;  /* 0x00000010bc487825 */ /* 0x001fe200078e00ee */
[----:B------:R-:W3:Y:S05]  /*3fc0*/  LDL R237, [R1+0x50] ;  /* 0x0000500001ed7983 */ /* 0x000eea0000100800 */
[----:B------:R-:W4:Y:S04]  /*3fd0*/  LDG.E.128 R72, desc[UR6][R72.64] ;  /* 0x0000000648487981 */ /* 0x000f28000c1e1d00 */
[----:B------:R0:W-:Y:S04]  /*3fe0*/  @P2 STG.E.128 desc[UR6][R82.64], R68 ;  /* 0x0000004452002986 */ /* 0x0001e8000c101d06 */
[----:B------:R1:W-:Y:S01]  /*3ff0*/  STG.E.128 desc[UR6][R80.64], R76 ;  /* 0x0000004c50007986 */ /* 0x0003e2000c101d06 */
[----:B------:R-:W-:-:S03]  /*4000*/  FFMA.FTZ R188, R232, R189, R110 ;  /* 0x000000bde8bc7223 */ /* 0x000fc6000001006e */
[----:B------:R-:W2:Y:S01]  /*4010*/  LDL R232, [R1+0x3c] ;  /* 0x00003c0001e87983 */ /* 0x000ea20000100800 */
[-CC-:B------:R-:W-:Y:S01]  /*4020*/  FFMA.FTZ R87, R87, R189.reuse, R110.reuse ;  /* 0x000000bd57577223 */ /* 0x180fe2000001006e */
[--C-:B------:R-:W-:Y:S01]  /*4030*/  FFMA.FTZ R85, R85, R189, R110.reuse ;  /* 0x000000bd55557223 */ /* 0x100fe2000001006e */
[----:B------:R-:W-:Y:S01]  /*4040*/  FMUL.FTZ R209, R158, R209 ;  /* 0x000000d19ed17220 */ /* 0x000fe20000410000 */
[----:B0-----:R-:W0:Y:S01]  /*4050*/  @P2 LDC.64 R82, c[0x0][0x308] ;  /* 0x0000c200ff522b82 */ /* 0x001e220000000a00 */
[----:B-1----:R-:W-:Y:S01]  /*4060*/  FFMA.FTZ R76, R212, R189, R110 ;  /* 0x000000bdd44c7223 */ /* 0x002fe2000001006e */
[----:B------:R-:W-:Y:S01]  /*4070*/  FADD.FTZ R212, R234, -R236 ;  /* 0x800000ecead47221 */ /* 0x000fe20000010000 */
[----:B------:R-:W4:Y:S04]  /*4080*/  LDL R81, [R1+0x4c] ;  /* 0x00004c0001517983 */ /* 0x000f280000100800 */
[----:B------:R-:W4:Y:S04]  /*4090*/  LDL R234, [R1+0x40] ;  /* 0x0000400001ea7983 */ /* 0x000f280000100800 */
[----:B------:R-:W4:Y:S01]  /*40a0*/  LDL R236, [R1+0x54] ;  /* 0x0000540001ec7983 */ /* 0x000f220000100800 */
[----:B------:R-:W-:Y:S01]  /*40b0*/  @P1 PRMT R77, R52, 0x7632, R77 ;  /* 0x00007632344d1816 */ /* 0x000fe2000000004d */
[----:B------:R-:W-:-:S03]  /*40c0*/  FADD.FTZ R76, R211, -R76 ;  /* 0x8000004cd34c7221 */ /* 0x000fc60000010000 */
[----:B------:R-:W-:Y:S01]  /*40d0*/  @P1 SHF.L.U32 R77, R77, 0x10, RZ ;  /* 0x000000104d4d1819 */ /* 0x000fe200000006ff */
[----:B------:R-:W-:Y:S01]  /*40e0*/  FMUL.FTZ R215, R158, R76 ;  /* 0x0000004c9ed77220 */ /* 0x000fe20000410000 */
[----:B------:R-:W-:Y:S01]  /*40f0*/  @P1 PRMT R76, R54, 0x7632, R76 ;  /* 0x00007632364c1816 */ /* 0x000fe2000000004c */
[----:B------:R-:W-:Y:S02]  /*4100*/  FADD.FTZ R87, R86, -R87 ;  /* 0x8000005756577221 */ /* 0x000fe40000010000 */
[--C-:B------:R-:W-:Y:S01]  /*4110*/  @P1 FADD.FTZ R215, R215, R77.reuse ;  /* 0x0000004dd7d71221 */ /* 0x100fe20000010000 */
[----:B------:R-:W-:Y:S01]  /*4120*/  @P1 PRMT R77, R55, 0x7632, R77 ;  /* 0x00007632374d1816 */ /* 0x000fe2000000004d */
[----:B------:R-:W-:Y:S01]  /*4130*/  FADD.FTZ R84, R84, -R85 ;  /* 0x8000005554547221 */ /* 0x000fe20000010000 */
[----:B------:R-:W-:Y:S01]  /*4140*/  FADD.FTZ R188, R214, -R188 ;  /* 0x800000bcd6bc7221 */ /* 0x000fe20000010000 */
[----:B------:R-:W-:Y:S02]  /*4150*/  @P1 IMAD.U32 R76, R76, 0x10000, RZ ;  /* 0x000100004c4c1824 */ /* 0x000fe400078e00ff */
[C---:B------:R-:W-:Y:S01]  /*4160*/  FMUL.FTZ R211, R158.reuse, R87 ;  /* 0x000000579ed37220 */ /* 0x040fe20000410000 */
[C---:B------:R-:W-:Y:S01]  /*4170*/  FMUL.FTZ R214, R158.reuse, R210 ;  /* 0x000000d29ed67220 */ /* 0x040fe20000410000 */
[----:B------:R-:W-:Y:S01]  /*4180*/  @P1 SHF.L.U32 R77, R77, 0x10, RZ ;  /* 0x000000104d4d1819 */ /* 0x000fe200000006ff */
[----:B------:R-:W-:Y:S01]  /*4190*/  FMUL.FTZ R210, R158, R84 ;  /* 0x000000549ed27220 */ /* 0x000fe20000410000 */
[----:B------:R-:W-:Y:S01]  /*41a0*/  @P1 FADD.FTZ R211, R211, R76 ;  /* 0x0000004cd3d31221 */ /* 0x000fe20000010000 */
[----:B------:R-:W-:Y:S01]  /*41b0*/  @P1 SHF.L.U32 R76, R52, 0x10, RZ ;  /* 0x00000010344c1819 */ /* 0x000fe200000006ff */
[----:B------:R-:W-:Y:S01]  /*41c0*/  FMUL.FTZ R212, R158, R212 ;  /* 0x000000d49ed47220 */ /* 0x000fe20000410000 */
[----:B------:R-:W-:Y:S01]  /*41d0*/  @P1 FADD.FTZ R210, R210, R77 ;  /* 0x0000004dd2d21221 */ /* 0x000fe20000010000 */
[----:B------:R-:W-:-:S02]  /*41e0*/  @P1 SHF.L.U32 R77, R53, 0x10, RZ ;  /* 0x00000010354d1819 */ /* 0x000fc400000006ff */
[----:B------:R-:W-:Y:S01]  /*41f0*/  @P1 FADD.FTZ R212, R212, R76 ;  /* 0x0000004cd4d41221 */ /* 0x000fe20000010000 */
[----:B------:R-:W-:Y:S01]  /*4200*/  @P1 PRMT R78, R53, 0x7632, R78 ;  /* 0x00007632354e1816 */ /* 0x000fe2000000004e */
[----:B------:R-:W-:Y:S01]  /*4210*/  FMUL.FTZ R188, R158, R188 ;  /* 0x000000bc9ebc7220 */ /* 0x000fe20000410000 */
[----:B------:R-:W-:Y:S01]  /*4220*/  @P1 SHF.L.U32 R76, R54, 0x10, RZ ;  /* 0x00000010364c1819 */ /* 0x000fe200000006ff */
[----:B------:R-:W-:Y:S01]  /*4230*/  @P1 FADD.FTZ R213, R213, R77 ;  /* 0x0000004dd5d51221 */ /* 0x000fe20000010000 */
[----:B------:R-:W-:Y:S01]  /*4240*/  @P1 IMAD.U32 R77, R55, 0x10000, RZ ;  /* 0x00010000374d1824 */ /* 0x000fe200078e00ff */
[----:B------:R-:W-:Y:S02]  /*4250*/  @P1 SHF.L.U32 R78, R78, 0x10, RZ ;  /* 0x000000104e4e1819 */ /* 0x000fe400000006ff */
[----:B------:R-:W-:Y:S01]  /*4260*/  @P1 FADD.FTZ R188, R188, R76 ;  /* 0x0000004cbcbc1221 */ /* 0x000fe20000010000 */
[----:B------:R-:W-:Y:S01]  /*4270*/  @P1 FADD.FTZ R209, R209, R77 ;  /* 0x0000004dd1d11221 */ /* 0x000fe20000010000 */
[----:B------:R-:W-:Y:S01]  /*4280*/  @P2 F2FP.BF16.F32.PACK_AB R76, RZ, R212 ;  /* 0x000000d4ff4c223e */ /* 0x000fe200000010ff */
[----:B------:R-:W-:Y:S01]  /*4290*/  @P1 FADD.FTZ R214, R214, R78 ;  /* 0x0000004ed6d61221 */ /* 0x000fe20000010000 */
[----:B------:R-:W-:-:S02]  /*42a0*/  @P2 F2FP.BF16.F32.PACK_AB R77, RZ, R213 ;  /* 0x000000d5ff4d223e */ /* 0x000fc400000010ff */
[----:B------:R-:W-:Y:S02]  /*42b0*/  @P2 F2FP.BF16.F32.PACK_AB R78, RZ, R188 ;  /* 0x000000bcff4e223e */ /* 0x000fe400000010ff */
[----:B------:R-:W-:Y:S02]  /*42c0*/  @P2 PRMT R68, R76, 0x7610, R68 ;  /* 0x000076104c442816 */ /* 0x000fe40000000044 */
[----:B------:R-:W-:Y:S02]  /*42d0*/  @P2 F2FP.BF16.F32.PACK_AB R76, RZ, R209 ;  /* 0x000000d1ff4c223e */ /* 0x000fe400000010ff */
[----:B------:R-:W-:Y:S02]  /*42e0*/  @P2 PRMT R69, R77, 0x7610, R69 ;  /* 0x000076104d452816 */ /* 0x000fe40000000045 */
[----:B------:R-:W-:Y:S02]  /*42f0*/  @P2 PRMT R70, R78, 0x7610, R70 ;  /* 0x000076104e462816 */ /* 0x000fe40000000046 */
[----:B------:R-:W-:-:S02]  /*4300*/  @P2 F2FP.BF16.F32.PACK_AB R77, RZ, R215 ;  /* 0x000000d7ff4d223e */ /* 0x000fc400000010ff */
[----:B------:R-:W-:Y:S02]  /*4310*/  @P2 F2FP.BF16.F32.PACK_AB R78, RZ, R214 ;  /* 0x000000d6ff4e223e */ /* 0x000fe400000010ff */
[----:B------:R-:W-:Y:S02]  /*4320*/  @P2 F2FP.BF16.F32.PACK_AB R79, RZ, R211 ;  /* 0x000000d3ff4f223e */ /* 0x000fe400000010ff */
[----:B------:R-:W-:Y:S02]  /*4330*/  @P2 F2FP.BF16.F32.PACK_AB R80, RZ, R210 ;  /* 0x000000d2ff50223e */ /* 0x000fe400000010ff */
[----:B------:R-:W-:Y:S01]  /*4340*/  @P2 PRMT R71, R76, 0x7610, R71 ;  /* 0x000076104c472816 */ /* 0x000fe20000000047 */
[----:B------:R-:W-:Y:S01]  /*4350*/  IMAD.WIDE.U32 R84, R181, 0x10, R238 ;  /* 0x00000010b5547825 */ /* 0x000fe200078e00ee */
[----:B------:R-:W-:Y:S02]  /*4360*/  @P2 PRMT R68, R68, 0x5410, R77 ;  /* 0x0000541044442816 */ /* 0x000fe4000000004d */
[----:B------:R-:W-:Y:S01]  /*4370*/  @P2 PRMT R69, R69, 0x5410, R78 ;  /* 0x0000541045452816 */ /* 0x000fe2000000004e */
[----:B0-----:R-:W-:Y:S01]  /*4380*/  @P2 IMAD.WIDE.U32 R76, R181, 0x10, R82 ;  /* 0x00000010b54c2825 */ /* 0x001fe200078e0052 */
[----:B------:R-:W-:-:S03]  /*4390*/  @P2 PRMT R70, R70, 0x5410, R79 ;  /* 0x0000541046462816 */ /* 0x000fc6000000004f */
[-C--:B------:R-:W-:Y:S01]  /*43a0*/  FMUL.FTZ R188, R188, R159.reuse ;  /* 0x0000009fbcbc7220 */ /* 0x080fe20000410000 */
[----:B------:R-:W-:Y:S01]  /*43b0*/  @P2 PRMT R71, R71, 0x5410, R80 ;  /* 0x0000541047472816 */ /* 0x000fe20000000050 */
[-C--:B------:R-:W-:Y:S01]  /*43c0*/  FMUL.FTZ R211, R211, R159.reuse ;  /* 0x0000009fd3d37220 */ /* 0x080fe20000410000 */
[----:B------:R-:W4:Y:S01]  /*43d0*/  LDG.E.128 R84, desc[UR6][R84.64] ;  /* 0x0000000654547981 */ /* 0x000f22000c1e1d00 */
[-C--:B------:R-:W-:Y:S01]  /*43e0*/  FMUL.FTZ R209, R209, R159.reuse ;  /* 0x0000009fd1d17220 */ /* 0x080fe20000410000 */
[----:B------:R-:W-:Y:S01]  /*43f0*/  FMUL.FTZ R210, R210, R159 ;  /* 0x0000009fd2d27220 */ /* 0x000fe20000410000 */
[----:B------:R-:W-:Y:S01]  /*4400*/  FMUL.FTZ R78, R233, R188 ;  /* 0x000000bce94e7220 */ /* 0x000fe20000410000 */
[----:B------:R0:W-:Y:S01]  /*4410*/  @P2 STG.E.128 desc[UR6][R76.64], R68 ;  /* 0x000000444c002986 */ /* 0x0001e2000c101d06 */
[----:B------:R-:W-:Y:S01]  /*4420*/  FFMA.FTZ R88, R88, R189, R110 ;  /* 0x000000bd58587223 */ /* 0x000fe2000001006e */
[-C--:B------:R-:W-:Y:S01]  /*4430*/  FMUL.FTZ R212, R212, R159.reuse ;  /* 0x0000009fd4d47220 */ /* 0x080fe20000410000 */
[-C--:B------:R-:W-:Y:S01]  /*4440*/  FMUL.FTZ R213, R213, R159.reuse ;  /* 0x0000009fd5d57220 */ /* 0x080fe20000410000 */
[-C--:B------:R-:W-:Y:S01]  /*4450*/  FMUL.FTZ R214, R214, R159.reuse ;  /* 0x0000009fd6d67220 */ /* 0x080fe20000410000 */
[----:B------:R-:W-:Y:S01]  /*4460*/  FMUL.FTZ R215, R215, R159 ;  /* 0x0000009fd7d77220 */ /* 0x000fe20000410000 */
[----:B------:R-:W-:Y:S01]  /*4470*/  FADD.FTZ R216, R216, -R88 ;  /* 0x80000058d8d87221 */ /* 0x000fe20000010000 */
[----:B------:R-:W4:Y:S01]  /*4480*/  LDL R233, [R1+0x28] ;  /* 0x0000280001e97983 */ /* 0x000f220000100800 */
[-CC-:B------:R-:W-:Y:S01]  /*4490*/  FFMA.FTZ R228, R228, R189.reuse, R110.reuse ;  /* 0x000000bde4e47223 */ /* 0x180fe2000001006e */
[-CC-:B------:R-:W-:Y:S01]  /*44a0*/  FFMA.FTZ R224, R224, R189.reuse, R110.reuse ;  /* 0x000000bde0e07223 */ /* 0x180fe2000001006e */
[-CC-:B------:R-:W-:Y:S01]  /*44b0*/  FFMA.FTZ R222, R222, R189.reuse, R110.reuse ;  /* 0x000000bddede7223 */ /* 0x180fe2000001006e */
[----:B------:R-:W4:Y:S01]  /*44c0*/  LDL R88, [R1+0x24] ;  /* 0x0000240001587983 */ /* 0x000f220000100800 */
[----:B------:R-:W-:Y:S01]  /*44d0*/  FFMA.FTZ R89, R89, R189, R110 ;  /* 0x000000bd59597223 */ /* 0x000fe2000001006e */
[----:B------:R-:W1:Y:S01]  /*44e0*/  @P2 LDC.64 R82, c[0x0][0x308] ;  /* 0x0000c200ff522b82 */ /* 0x000e620000000a00 */
[----:B0-----:R-:W-:-:S02]  /*44f0*/  FMUL.FTZ R77, R235, R210 ;  /* 0x000000d2eb4d7220 */ /* 0x001fc40000410000 */
[----:B------:R-:W4:Y:S01]  /*4500*/  LDL R235, [R1+0x34] ;  /* 0x0000340001eb7983 */ /* 0x000f220000100800 */
[----:B------:R-:W-:-:S03]  /*4510*/  FADD.FTZ R229, R229, -R228 ;  /* 0x800000e4e5e57221 */ /* 0x000fc60000010000 */
[----:B------:R-:W4:Y:S01]  /*4520*/  LDL R228, [R1+0x4] ;  /* 0x0000040001e47983 */ /* 0x000f220000100800 */
[----:B------:R-:W-:Y:S01]  /*4530*/  FADD.FTZ R225, R225, -R224 ;  /* 0x800000e0e1e17221 */ /* 0x000fe20000010000 */
[----:B------:R-:W-:Y:S02]  /*4540*/  FADD.FTZ R222, R223, -R222 ;  /* 0x800000dedfde7221 */ /* 0x000fe40000010000 */
[----:B------:R-:W4:Y:S04]  /*4550*/  LDL R223, [R1+0x10] ;  /* 0x0000100001df7983 */ /* 0x000f280000100800 */
[----:B------:R-:W4:Y:S01]  /*4560*/  LDL R224, [R1+0x8] ;  /* 0x0000080001e07983 */ /* 0x000f220000100800 */
[----:B---3--:R-:W-:-:S03]  /*4570*/  FMUL.FTZ R80, R237, R215 ;  /* 0x000000d7ed507220 */ /* 0x008fc60000410000 */
[----:B------:R-:W3:Y:S01]  /*4580*/  LDL R237, [R1+0x18] ;  /* 0x0000180001ed7983 */ /* 0x000ee20000100800 */
[----:B--2---:R-:W-:-:S03]  /*4590*/  FMUL.FTZ R79, R232, R209 ;  /* 0x000000d1e84f7220 */ /* 0x004fc60000410000 */
[----:B------:R-:W2:Y:S02]  /*45a0*/  LDL R232, [R1+0x30] ;  /* 0x0000300001e87983 */ /* 0x000ea40000100800 */
[----:B------:R-:W-:Y:S01]  /*45b0*/  F2FP.BF16.F32.PACK_AB R79, R77, R79 ;  /* 0x0000004f4d4f723e */ /* 0x000fe200000010ff */
[----:B----4-:R-:W-:Y:S01]  /*45c0*/  FMUL.FTZ R76, R234, R211 ;  /* 0x000000d3ea4c7220 */ /* 0x010fe20000410000 */
[----:B------:R-:W-:Y:S01]  /*45d0*/  FMUL.FTZ R77, R81, R213 ;  /* 0x000000d5514d7220 */ /* 0x000fe20000410000 */
[----:B------:R-:W4:Y:S03]  /*45e0*/  LDL R234, [R1+0x2c] ;  /* 0x00002c0001ea7983 */ /* 0x000f260000100800 */
[----:B------:R-:W-:Y:S01]  /*45f0*/  F2FP.BF16.F32.PACK_AB R78, R76, R78 ;  /* 0x0000004e4c4e723e */ /* 0x000fe200000010ff */
[----:B------:R-:W-:Y:S02]  /*4600*/  FMUL.FTZ R76, R236, R212 ;  /* 0x000000d4ec4c7220 */ /* 0x000fe40000410000 */
[----:B------:R-:W4:Y:S01]  /*4610*/  LDL R236, [R1+0x20] ;  /* 0x0000200001ec7983 */ /* 0x000f220000100800 */
[----:B------:R-:W-:-:S03]  /*4620*/  FMUL.FTZ R81, R240, R214 ;  /* 0x000000d6f0517220 */ /* 0x000fc60000410000 */
[----:B------:R-:W4:Y:S01]  /*4630*/  LDL R240, [R1+0x1c] ;  /* 0x00001c0001f07983 */ /* 0x000f220000100800 */
[----:B------:R-:W-:Y:S02]  /*4640*/  F2FP.BF16.F32.PACK_AB R76, R80, R76 ;  /* 0x0000004c504c723e */ /* 0x000fe400000010ff */
[----:B------:R-:W-:Y:S02]  /*4650*/  LEA R80, P4, R181, UR16, 0x4 ;  /* 0x00000010b5507c11 */ /* 0x000fe4000f8820ff */
[----:B------:R-:W-:Y:S02]  /*4660*/  F2FP.BF16.F32.PACK_AB R77, R81, R77 ;  /* 0x0000004d514d723e */ /* 0x000fe400000010ff */
[----:B------:R-:W-:Y:S01]  /*4670*/  LEA.HI.X R81, R181, UR17, RZ, 0x4, P4 ;  /* 0x00000011b5517c11 */ /* 0x000fe2000a0f24ff */
[-CC-:B------:R-:W-:Y:S01]  /*4680*/  FFMA.FTZ R181, R218, R189.reuse, R110.reuse ;  /* 0x000000bddab57223 */ /* 0x180fe2000001006e */
[----:B------:R-:W-:Y:S02]  /*4690*/  FFMA.FTZ R218, R226, R189, R110 ;  /* 0x000000bde2da7223 */ /* 0x000fe4000001006e */
[----:B------:R-:W4:Y:S02]  /*46a0*/  LDL R226, [R1+0x14] ;  /* 0x0000140001e27983 */ /* 0x000f240000100800 */
[----:B------:R-:W-:-:S02]  /*46b0*/  FADD.FTZ R218, R227, -R218 ;  /* 0x800000dae3da7221 */ /* 0x000fc40000010000 */
[----:B------:R-:W4:Y:S04]  /*46c0*/  LDL R227, [R1] ;  /* 0x0000000001e37983 */ /* 0x000f280000100800 */
[----:B------:R0:W-:Y:S02]  /*46d0*/  STG.E.128 desc[UR6][R80.64], R76 ;  /* 0x0000004c50007986 */ /* 0x0001e4000c101d06 */
[----:B0-----:R-:W-:-:S04]  /*46e0*/  FFMA.FTZ R76, R219, R189, R110 ;  /* 0x000000bddb4c7223 */ /* 0x001fc8000001006e */
[----:B------:R-:W-:Y:S01]  /*46f0*/  FADD.FTZ R76, R221, -R76 ;  /* 0x8000004cdd4c7221 */ /* 0x000fe20000010000 */
[----:B------:R-:W-:Y:S02]  /*4700*/  FMUL.FTZ R221, R158, R225 ;  /* 0x000000e19edd7220 */ /* 0x000fe40000410000 */
[----:B------:R-:W4:Y:S01]  /*4710*/  LDL R225, [R1+0xc] ;  /* 0x00000c0001e17983 */ /* 0x000f220000100800 */
[----:B------:R-:W-:Y:S01]  /*4720*/  @P1 PRMT R77, R56, 0x7632, R77 ;  /* 0x00007632384d1816 */ /* 0x000fe2000000004d */
[----:B------:R-:W-:-:S03]  /*4730*/  FMUL.FTZ R222, R158, R222 ;  /* 0x000000de9ede7220 */ /* 0x000fc60000410000 */
[----:B------:R-:W-:Y:S02]  /*4740*/  @P1 SHF.L.U32 R77, R77, 0x10, RZ ;  /* 0x000000104d4d1819 */ /* 0x000fe400000006ff */
[----:B------:R-:W-:-:S03]  /*4750*/  @P1 PRMT R78, R58, 0x7632, R78 ;  /* 0x000076323a4e1816 */ /* 0x000fc6000000004e */
[--C-:B------:R-:W-:Y:S01]  /*4760*/  @P1 FADD.FTZ R222, R222, R77.reuse ;  /* 0x0000004ddede1221 */ /* 0x100fe20000010000 */
[----:B------:R-:W-:Y:S01]  /*4770*/  @P1 PRMT R77, R57, 0x7632, R77 ;  /* 0x00007632394d1816 */ /* 0x000fe2000000004d */
[----:B------:R-:W-:Y:S01]  /*4780*/  FMUL.FTZ R218, R158, R218 ;  /* 0x000000da9eda7220 */ /* 0x000fe20000410000 */
[----:B------:R-:W-:Y:S02]  /*4790*/  @P1 SHF.L.U32 R78, R78, 0x10, RZ ;  /* 0x000000104e4e1819 */ /* 0x000fe400000006ff */
[----:B------:R-:W-:Y:S01]  /*47a0*/  @P1 SHF.L.U32 R77, R77, 0x10, RZ ;  /* 0x000000104d4d1819 */ /* 0x000fe200000006ff */
[----:B------:R-:W-:Y:S01]  /*47b0*/  FADD.FTZ R217, R217, -R89 ;  /* 0x80000059d9d97221 */ /* 0x000fe20000010000 */
[----:B------:R-:W-:Y:S01]  /*47c0*/  FMUL.FTZ R219, R158, R216 ;  /* 0x000000d89edb7220 */ /* 0x000fe20000410000 */
[----:B------:R-:W-:Y:S02]  /*47d0*/  @P1 FADD.FTZ R218, R218, R78 ;  /* 0x0000004edada1221 */ /* 0x000fe40000010000 */
[----:B------:R-:W-:Y:S01]  /*47e0*/  @P1 FADD.FTZ R221, R221, R77 ;  /* 0x0000004ddddd1221 */ /* 0x000fe20000010000 */
[----:B------:R-:W-:-:S02]  /*47f0*/  @P1 SHF.L.U32 R77, R56, 0x10, RZ ;  /* 0x00000010384d1819 */ /* 0x000fc400000006ff */
[----:B------:R-:W-:Y:S01]  /*4800*/  @P1 PRMT R78, R59, 0x7632, R78 ;  /* 0x000076323b4e1816 */ /* 0x000fe2000000004e */
[----:B------:R-:W-:Y:S01]  /*4810*/  FADD.FTZ R181, R220, -R181 ;  /* 0x800000b5dcb57221 */ /* 0x000fe20000010000 */
[C---:B------:R-:W-:Y:S01]  /*4820*/  FMUL.FTZ R220, R158.reuse, R217 ;  /* 0x000000d99edc7220 */ /* 0x040fe20000410000 */
[----:B------:R-:W-:Y:S01]  /*4830*/  @P1 FADD.FTZ R219, R219, R77 ;  /* 0x0000004ddbdb1221 */ /* 0x000fe20000010000 */
[----:B------:R-:W-:Y:S01]  /*4840*/  FMUL.FTZ R217, R158, R229 ;  /* 0x000000e59ed97220 */ /* 0x000fe20000410000 */
[----:B------:R-:W-:Y:S01]  /*4850*/  @P1 IMAD.U32 R77, R78, 0x10000, RZ ;  /* 0x000100004e4d1824 */ /* 0x000fe200078e00ff */
[----:B------:R-:W-:Y:S01]  /*4860*/  @P1 SHF.L.U32 R78, R57, 0x10, RZ ;  /* 0x00000010394e1819 */ /* 0x000fe200000006ff */
[C---:B------:R-:W-:Y:S02]  /*4870*/  FMUL.FTZ R216, R158.reuse, R76 ;  /* 0x0000004c9ed87220 */ /* 0x040fe40000410000 */
[----:B------:R-:W-:Y:S01]  /*4880*/  @P1 FADD.FTZ R217, R217, R77 ;  /* 0x0000004dd9d91221 */ /* 0x000fe20000010000 */
[----:B------:R-:W-:Y:S01]  /*4890*/  @P1 SHF.L.U32 R77, R59, 0x10, RZ ;  /* 0x000000103b4d1819 */ /* 0x000fe200000006ff */
[----:B------:R-:W-:Y:S01]  /*48a0*/  FMUL.FTZ R181, R158, R181 ;  /* 0x000000b59eb57220 */ /* 0x000fe20000410000 */
[----:B------:R-:W-:Y:S01]  /*48b0*/  @P1 SHF.L.U32 R79, R58, 0x10, RZ ;  /* 0x000000103a4f1819 */ /* 0x000fe200000006ff */
[----:B------:R-:W-:Y:S01]  /*48c0*/  @P1 FADD.FTZ R220, R220, R78 ;  /* 0x0000004edcdc1221 */ /* 0x000fe20000010000 */
[----:B------:R-:W-:Y:S01]  /*48d0*/  @P2 F2FP.BF16.F32.PACK_AB R76, RZ, R219 ;  /* 0x000000dbff4c223e */ /* 0x000fe200000010ff */
[----:B------:R-:W-:-:S02]  /*48e0*/  @P1 FADD.FTZ R216, R216, R77 ;  /* 0x0000004dd8d81221 */ /* 0x000fc40000010000 */
[----:B------:R-:W-:Y:S01]  /*48f0*/  @P1 FADD.FTZ R181, R181, R79 ;  /* 0x0000004fb5b51221 */ /* 0x000fe20000010000 */
[----:B------:R-:W-:Y:S02]  /*4900*/  @P2 PRMT R68, R76, 0x7610, R68 ;  /* 0x000076104c442816 */ /* 0x000fe40000000044 */
[----:B------:R-:W-:Y:S02]  /*4910*/  @P2 F2FP.BF16.F32.PACK_AB R76, RZ, R216 ;  /* 0x000000d8ff4c223e */ /* 0x000fe400000010ff */
[----:B------:R-:W-:Y:S02]  /*4920*/  @P2 F2FP.BF16.F32.PACK_AB R77, RZ, R220 ;  /* 0x000000dcff4d223e */ /* 0x000fe400000010ff */
[----:B------:R-:W-:Y:S02]  /*4930*/  @P2 F2FP.BF16.F32.PACK_AB R78, RZ, R181 ;  /* 0x000000b5ff4e223e */ /* 0x000fe400000010ff */
[----:B------:R-:W-:Y:S02]  /*4940*/  @P2 F2FP.BF16.F32.PACK_AB R80, RZ, R217 ;  /* 0x000000d9ff50223e */ /* 0x000fe400000010ff */
[----:B------:R-:W-:-:S02]  /*4950*/  @P2 PRMT R71, R76, 0x7610, R71 ;  /* 0x000076104c472816 */ /* 0x000fc40000000047 */
[----:B------:R-:W-:Y:S02]  /*4960*/  @P2 PRMT R69, R77, 0x7610, R69 ;  /* 0x000076104d452816 */ /* 0x000fe40000000045 */
[----:B------:R-:W-:Y:S02]  /*4970*/  @P2 PRMT R70, R78, 0x7610, R70 ;  /* 0x000076104e462816 */ /* 0x000fe40000000046 */
[----:B------:R-:W-:Y:S02]  /*4980*/  @P2 F2FP.BF16.F32.PACK_AB R77, RZ, R222 ;  /* 0x000000deff4d223e */ /* 0x000fe400000010ff */
[----:B------:R-:W-:Y:S02]  /*4990*/  @P2 F2FP.BF16.F32.PACK_AB R78, RZ, R221 ;  /* 0x000000ddff4e223e */ /* 0x000fe400000010ff */
[----:B------:R-:W-:Y:S02]  /*49a0*/  @P2 F2FP.BF16.F32.PACK_AB R79, RZ, R218 ;  /* 0x000000daff4f223e */ /* 0x000fe400000010ff */
[----:B------:R-:W-:Y:S01]  /*49b0*/  @P2 PRMT R71, R71, 0x5410, R80 ;  /* 0x0000541047472816 */ /* 0x000fe20000000050 */
[----:B------:R-:W-:Y:S01]  /*49c0*/  IMAD.WIDE.U32 R80, R174, 0x10, R238 ;  /* 0x00000010ae507825 */ /* 0x000fe200078e00ee */
[----:B------:R-:W-:-:S02]  /*49d0*/  @P2 PRMT R68, R68, 0x5410, R77 ;  /* 0x0000541044442816 */ /* 0x000fc4000000004d */
[----:B------:R-:W-:Y:S01]  /*49e0*/  @P2 PRMT R69, R69, 0x5410, R78 ;  /* 0x0000541045452816 */ /* 0x000fe2000000004e */
[----:B-1----:R-:W-:Y:S01]  /*49f0*/  @P2 IMAD.WIDE.U32 R76, R174, 0x10, R82 ;  /* 0x00000010ae4c2825 */ /* 0x002fe200078e0052 */
[----:B------:R-:W-:-:S03]  /*4a00*/  @P2 PRMT R70, R70, 0x5410, R79 ;  /* 0x0000541046462816 */ /* 0x000fc6000000004f */
[-C--:B------:R-:W-:Y:S01]  /*4a10*/  FMUL.FTZ R181, R181, R159.reuse ;  /* 0x0000009fb5b57220 */ /* 0x080fe20000410000 */
[-C--:B------:R-:W-:Y:S01]  /*4a20*/  FMUL.FTZ R218, R218, R159.reuse ;  /* 0x0000009fdada7220 */ /* 0x080fe20000410000 */
[----:B------:R-:W4:Y:S01]  /*4a30*/  LDG.E.128 R80, desc[UR6][R80.64] ;  /* 0x0000000650507981 */ /* 0x000f22000c1e1d00 */
[-C--:B------:R-:W-:Y:S01]  /*4a40*/  FMUL.FTZ R216, R216, R159.reuse ;  /* 0x0000009fd8d87220 */ /* 0x080fe20000410000 */
[----:B------:R-:W-:Y:S01]  /*4a50*/  FMUL.FTZ R217, R217, R159 ;  /* 0x0000009fd9d97220 */ /* 0x000fe20000410000 */
[----:B------:R-:W-:Y:S01]  /*4a60*/  FMUL.FTZ R78, R88, R181 ;  /* 0x000000b5584e7220 */ /* 0x000fe20000410000 */
[----:B------:R3:W-:Y:S01]  /*4a70*/  @P2 STG.E.128 desc[UR6][R76.64], R68 ;  /* 0x000000444c002986 */ /* 0x0007e2000c101d06 */
[-C--:B------:R-:W-:Y:S01]  /*4a80*/  FMUL.FTZ R219, R219, R159.reuse ;  /* 0x0000009fdbdb7220 */ /* 0x080fe20000410000 */
[-C--:B------:R-:W-:Y:S01]  /*4a90*/  FMUL.FTZ R222, R222, R159.reuse ;  /* 0x0000009fdede7220 */ /* 0x080fe20000410000 */
[-C--:B------:R-:W-:Y:S01]  /*4aa0*/  FMUL.FTZ R220, R220, R159.reuse ;  /* 0x0000009fdcdc7220 */ /* 0x080fe20000410000 */
[----:B------:R-:W-:-:S04]  /*4ab0*/  FMUL.FTZ R221, R221, R159 ;  /* 0x0000009fdddd7220 */ /* 0x000fc80000410000 */
[----:B------:R-:W-:Y:S01]  /*4ac0*/  FMUL.FTZ R89, R233, R221 ;  /* 0x000000dde9597220 */ /* 0x000fe20000410000 */
[-CC-:B------:R-:W-:Y:S01]  /*4ad0*/  FFMA.FTZ R90, R90, R189.reuse, R110.reuse ;  /* 0x000000bd5a5a7223 */ /* 0x180fe2000001006e */
[-CC-:B------:R-:W-:Y:S01]  /*4ae0*/  FFMA.FTZ R205, R205, R189.reuse, R110.reuse ;  /* 0x000000bdcdcd7223 */ /* 0x180fe2000001006e */
[-CC-:B------:R-:W-:Y:S01]  /*4af0*/  FFMA.FTZ R201, R201, R189.reuse, R110.reuse ;  /* 0x000000bdc9c97223 */ /* 0x180fe2000001006e */
[-CC-:B------:R-:W-:Y:S01]  /*4b00*/  FFMA.FTZ R197, R197, R189.reuse, R110.reuse ;  /* 0x000000bdc5c57223 */ /* 0x180fe2000001006e */
[-C--:B------:R-:W-:Y:S01]  /*4b10*/  FFMA.FTZ R198, R198, R189.reuse, R110 ;  /* 0x000000bdc6c67223 */ /* 0x080fe2000001006e */
[----:B------:R-:W-:Y:S01]  /*4b20*/  FADD.FTZ R90, R92, -R90 ;  /* 0x8000005a5c5a7221 */ /* 0x000fe20000010000 */
[-C--:B------:R-:W-:Y:S01]  /*4b30*/  FFMA.FTZ R91, R91, R189.reuse, R110 ;  /* 0x000000bd5b5b7223 */ /* 0x080fe2000001006e */
[----:B------:R-:W-:Y:S01]  /*4b40*/  FADD.FTZ R205, R206, -R205 ;  /* 0x800000cdcecd7221 */ /* 0x000fe20000010000 */
[----:B------:R-:W-:Y:S01]  /*4b50*/  FADD.FTZ R201, R202, -R201 ;  /* 0x800000c9cac97221 */ /* 0x000fe20000010000 */
[----:B------:R-:W-:Y:S01]  /*4b60*/  FADD.FTZ R197, R199, -R197 ;  /* 0x800000c5c7c57221 */ /* 0x000fe20000010000 */
[----:B------:R-:W-:Y:S01]  /*4b70*/  FADD.FTZ R198, R200, -R198 ;  /* 0x800000c6c8c67221 */ /* 0x000fe20000010000 */
[----:B------:R-:W-:Y:S01]  /*4b80*/  FADD.FTZ R91, R93, -R91 ;  /* 0x8000005b5d5b7221 */ /* 0x000fe20000010000 */
[--C-:B------:R-:W-:Y:S01]  /*4b90*/  FFMA.FTZ R202, R203, R189, R110.reuse ;  /* 0x000000bdcbca7223 */ /* 0x100fe2000001006e */
[C---:B------:R-:W-:Y:S01]  /*4ba0*/  FMUL.FTZ R200, R158.reuse, R90 ;  /* 0x0000005a9ec87220 */ /* 0x040fe20000410000 */
[C---:B------:R-:W-:Y:S01]  /*4bb0*/  FMUL.FTZ R199, R158.reuse, R205 ;  /* 0x000000cd9ec77220 */ /* 0x040fe20000410000 */
[C---:B------:R-:W-:Y:S01]  /*4bc0*/  FMUL.FTZ R203, R158.reuse, R201 ;  /* 0x000000c99ecb7220 */ /* 0x040fe20000410000 */
[----:B------:R-:W0:Y:S01]  /*4bd0*/  @P2 LDC.64 R92, c[0x0][0x308] ;  /* 0x0000c200ff5c2b82 */ /* 0x000e220000000a00 */
[----:B------:R-:W-:Y:S01]  /*4be0*/  FFMA.FTZ R207, R207, R189, R110 ;  /* 0x000000bdcfcf7223 */ /* 0x000fe2000001006e */
[C---:B------:R-:W-:Y:S01]  /*4bf0*/  FMUL.FTZ R201, R158.reuse, R91 ;  /* 0x0000005b9ec97220 */ /* 0x040fe20000410000 */
[----:B------:R-:W-:Y:S01]  /*4c00*/  FMUL.FTZ R197, R158, R197 ;  /* 0x000000c59ec57220 */ /* 0x000fe20000410000 */
[----:B------:R-:W-:Y:S01]  /*4c10*/  FADD.FTZ R202, R204, -R202 ;  /* 0x800000caccca7221 */ /* 0x000fe20000010000 */
[----:B------:R-:W-:-:S03]  /*4c20*/  FADD.FTZ R208, R208, -R207 ;  /* 0x800000cfd0d07221 */ /* 0x000fc60000010000 */
[----:B------:R-:W-:Y:S01]  /*4c30*/  FMUL.FTZ R202, R158, R202 ;  /* 0x000000ca9eca7220 */ /* 0x000fe20000410000 */
[----:B---3--:R-:W-:Y:S01]  /*4c40*/  FMUL.FTZ R77, R237, R217 ;  /* 0x000000d9ed4d7220 */ /* 0x008fe20000410000 */
[----:B--2---:R-:W-:Y:S01]  /*4c50*/  FMUL.FTZ R88, R232, R222 ;  /* 0x000000dee8587220 */ /* 0x004fe20000410000 */
[----:B----4-:R-:W-:Y:S01]  /*4c60*/  FMUL.FTZ R76, R236, R218 ;  /* 0x000000daec4c7220 */ /* 0x010fe20000410000 */
[----:B------:R-:W-:-:S04]  /*4c70*/  FMUL.FTZ R79, R240, R216 ;  /* 0x000000d8f04f7220 */ /* 0x000fc80000410000 */
[----:B------:R-:W-:Y:S01]  /*4c80*/  F2FP.BF16.F32.PACK_AB R78, R76, R78 ;  /* 0x0000004e4c4e723e */ /* 0x000fe200000010ff */
[----:B------:R-:W-:Y:S01]  /*4c90*/  FMUL.FTZ R76, R235, R219 ;  /* 0x000000dbeb4c7220 */ /* 0x000fe20000410000 */
[----:B------:R-:W-:Y:S01]  /*4ca0*/  F2FP.BF16.F32.PACK_AB R79, R77, R79 ;  /* 0x0000004f4d4f723e */ /* 0x000fe200000010ff */
[----:B------:R-:W-:-:S03]  /*4cb0*/  FMUL.FTZ R77, R234, R220 ;  /* 0x000000dcea4d7220 */ /* 0x000fc60000410000 */
[----:B------:R-:W-:Y:S02]  /*4cc0*/  F2FP.BF16.F32.PACK_AB R76, R88, R76 ;  /* 0x0000004c584c723e */ /* 0x000fe400000010ff */
[C---:B------:R-:W-:Y:S02]  /*4cd0*/  LEA R88, P4, R174.reuse, UR16, 0x4 ;  /* 0x00000010ae587c11 */ /* 0x040fe4000f8820ff */
[----:B------:R-:W-:Y:S02]  /*4ce0*/  F2FP.BF16.F32.PACK_AB R77, R89, R77 ;  /* 0x0000004d594d723e */ /* 0x000fe400000010ff */
[----:B------:R-:W-:-:S05]  /*4cf0*/  LEA.HI.X R89, R174, UR17, RZ, 0x4, P4 ;  /* 0x00000011ae597c11 */ /* 0x000fca000a0f24ff */
[----:B------:R1:W-:Y:S01]  /*4d00*/  STG.E.128 desc[UR6][R88.64], R76 ;  /* 0x0000004c58007986 */ /* 0x0003e2000c101d06 */
[C---:B------:R-:W-:Y:S01]  /*4d10*/  FMUL.FTZ R174, R158.reuse, R198 ;  /* 0x000000c69eae7220 */ /* 0x040fe20000410000 */
[----:B------:R-:W-:Y:S01]  /*4d20*/  FMUL.FTZ R198, R158, R208 ;  /* 0x000000d09ec67220 */ /* 0x000fe20000410000 */
[----:B-1----:R-:W-:Y:S02]  /*4d30*/  @P1 PRMT R78, R62, 0x7632, R78 ;  /* 0x000076323e4e1816 */ /* 0x002fe4000000004e */
[C---:B------:R-:W-:Y:S02]  /*4d40*/  @P1 PRMT R77, R60.reuse, 0x7632, R77 ;  /* 0x000076323c4d1816 */ /* 0x040fe4000000004d */
[----:B------:R-:W-:Y:S02]  /*4d50*/  @P1 SHF.L.U32 R76, R60, 0x10, RZ ;  /* 0x000000103c4c1819 */ /* 0x000fe400000006ff */
[----:B------:R-:W-:Y:S01]  /*4d60*/  @P1 SHF.L.U32 R78, R78, 0x10, RZ ;  /* 0x000000104e4e1819 */ /* 0x000fe200000006ff */
[----:B------:R-:W-:Y:S01]  /*4d70*/  @P1 IMAD.U32 R77, R77, 0x10000, RZ ;  /* 0x000100004d4d1824 */ /* 0x000fe200078e00ff */
[C---:B------:R-:W-:Y:S01]  /*4d80*/  @P1 PRMT R79, R61.reuse, 0x7632, R79 ;  /* 0x000076323d4f1816 */ /* 0x040fe2000000004f */
[----:B------:R-:W-:Y:S01]  /*4d90*/  @P1 FADD.FTZ R200, R200, R76 ;  /* 0x0000004cc8c81221 */ /* 0x000fe20000010000 */
[----:B------:R-:W-:Y:S01]  /*4da0*/  @P1 SHF.L.U32 R76, R61, 0x10, RZ ;  /* 0x000000103d4c1819 */ /* 0x000fe200000006ff */
[----:B------:R-:W-:Y:S01]  /*4db0*/  @P1 FADD.FTZ R199, R199, R78 ;  /* 0x0000004ec7c71221 */ /* 0x000fe20000010000 */
[----:B------:R-:W-:Y:S01]  /*4dc0*/  @P1 FADD.FTZ R203, R203, R77 ;  /* 0x0000004dcbcb1221 */ /* 0x000fe20000010000 */
[----:B------:R-:W-:-:S02]  /*4dd0*/  @P1 PRMT R88, R63, 0x7632, R88 ;  /* 0x000076323f581816 */ /* 0x000fc40000000058 */
[----:B------:R-:W-:Y:S02]  /*4de0*/  @P1 SHF.L.U32 R78, R62, 0x10, RZ ;  /* 0x000000103e4e1819 */ /* 0x000fe400000006ff */
[----:B------:R-:W-:Y:S01]  /*4df0*/  @P1 SHF.L.U32 R77, R79, 0x10, RZ ;  /* 0x000000104f4d1819 */ /* 0x000fe200000006ff */
[----:B------:R-:W-:Y:S01]  /*4e00*/  @P1 IMAD.U32 R79, R63, 0x10000, RZ ;  /* 0x000100003f4f1824 */ /* 0x000fe200078e00ff */
[----:B------:R-:W-:Y:S01]  /*4e10*/  @P1 SHF.L.U32 R88, R88, 0x10, RZ ;  /* 0x0000001058581819 */ /* 0x000fe200000006ff */
[----:B------:R-:W-:Y:S01]  /*4e20*/  @P1 FADD.FTZ R201, R201, R76 ;  /* 0x0000004cc9c91221 */ /* 0x000fe20000010000 */
[----:B------:R-:W-:Y:S01]  /*4e30*/  @P1 FADD.FTZ R197, R197, R78 ;  /* 0x0000004ec5c51221 */ /* 0x000fe20000010000 */
[----:B------:R-:W-:Y:S01]  /*4e40*/  @P1 FADD.FTZ R174, R174, R79 ;  /* 0x0000004faeae1221 */ /* 0x000fe20000010000 */
[----:B------:R-:W-:Y:S01]  /*4e50*/  @P2 F2FP.BF16.F32.PACK_AB R90, RZ, R200 ;  /* 0x000000c8ff5a223e */ /* 0x000fe200000010ff */
[----:B------:R-:W-:Y:S01]  /*4e60*/  @P1 FADD.FTZ R198, R198, R88 ;  /* 0x00000058c6c61221 */ /* 0x000fe20000010000 */
        /* <DEDUP_REMOVED lines=9> */
[----:B------:R-:W-:Y:S02]  /*4f00*/  @P2 PRMT R71, R90, 0x7610, R71 ;  /* 0x000076105a472816 */ /* 0x000fe40000000047 */
[----:B------:R-:W-:Y:S02]  /*4f10*/  @P2 F2FP.BF16.F32.PACK_AB R90, RZ, R199 ;  /* 0x000000c7ff5a223e */ /* 0x000fe400000010ff */
[----:B------:R-:W-:Y:S01]  /*4f20*/  @P2 F2FP.BF16.F32.PACK_AB R91, RZ, R198 ;  /* 0x000000c6ff5b223e */ /* 0x000fe200000010ff */
        /* <DEDUP_REMOVED lines=8> */
[----:B------:R-:W2:Y:S01]  /*4fb0*/  LDG.E.128 R76, desc[UR6][R76.64] ;  /* 0x000000064c4c7981 */ /* 0x000ea2000c1e1d00 */
[-C--:B------:R-:W-:Y:S01]  /*4fc0*/  FMUL.FTZ R174, R174, R159.reuse ;  /* 0x0000009faeae7220 */ /* 0x080fe20000410000 */
[----:B------:R-:W-:Y:S01]  /*4fd0*/  FMUL.FTZ R198, R198, R159 ;  /* 0x0000009fc6c67220 */ /* 0x000fe20000410000 */
[----:B------:R-:W-:Y:S01]  /*4fe0*/  FMUL.FTZ R90, R228, R197 ;  /* 0x000000c5e45a7220 */ /* 0x000fe20000410000 */
[----:B------:R0:W-:Y:S01]  /*4ff0*/  @P2 STG.E.128 desc[UR6][R88.64], R68 ;  /* 0x0000004458002986 */ /* 0x0001e2000c101d06 */
[-C--:B------:R-:W-:Y:S01]  /*5000*/  FMUL.FTZ R200, R200, R159.reuse ;  /* 0x0000009fc8c87220 */ /* 0x080fe20000410000 */
[-C--:B------:R-:W-:Y:S01]  /*5010*/  FMUL.FTZ R203, R203, R159.reuse ;  /* 0x0000009fcbcb7220 */ /* 0x080fe20000410000 */
[----:B------:R-:W-:Y:S01]  /*5020*/  FMUL.FTZ R91, R252, R174 ;  /* 0x000000aefc5b7220 */ /* 0x000fe20000410000 */
[-C--:B------:R-:W-:Y:S01]  /*5030*/  FMUL.FTZ R201, R201, R159.reuse ;  /* 0x0000009fc9c97220 */ /* 0x080fe20000410000 */
[----:B------:R-:W-:Y:S01]  /*5040*/  FMUL.FTZ R202, R202, R159 ;  /* 0x0000009fcaca7220 */ /* 0x000fe20000410000 */
[----:B------:R-:W-:Y:S01]  /*5050*/  FMUL.FTZ R92, R223, R203 ;  /* 0x000000cbdf5c7220 */ /* 0x000fe20000410000 */
[----:B0-----:R-:W-:Y:S01]  /*5060*/  FMUL.FTZ R88, R227, R199 ;  /* 0x000000c7e3587220 */ /* 0x001fe20000410000 */
[----:B------:R-:W-:-:S04]  /*5070*/  FMUL.FTZ R89, R251, R198 ;  /* 0x000000c6fb597220 */ /* 0x000fc80000410000 */
[----:B------:R-:W-:Y:S01]  /*5080*/  F2FP.BF16.F32.PACK_AB R90, R88, R90 ;  /* 0x0000005a585a723e */ /* 0x000fe200000010ff */
[----:B------:R-:W-:Y:S01]  /*5090*/  FMUL.FTZ R88, R226, R200 ;  /* 0x000000c8e2587220 */ /* 0x000fe20000410000 */
[----:B------:R-:W-:Y:S01]  /*50a0*/  F2FP.BF16.F32.PACK_AB R91, R89, R91 ;  /* 0x0000005b595b723e */ /* 0x000fe200000010ff */
[----:B------:R-:W-:Y:S01]  /*50b0*/  FMUL.FTZ R89, R225, R201 ;  /* 0x000000c9e1597220 */ /* 0x000fe20000410000 */
[----:B------:R-:W-:Y:S02]  /*50c0*/  FMUL.FTZ R93, R224, R202 ;  /* 0x000000cae05d7220 */ /* 0x000fe40000410000 */
[----:B------:R-:W-:Y:S02]  /*50d0*/  F2FP.BF16.F32.PACK_AB R88, R92, R88 ;  /* 0x000000585c58723e */ /* 0x000fe400000010ff */
[----:B------:R-:W-:Y:S02]  /*50e0*/  LEA R92, P4, R173, UR16, 0x4 ;  /* 0x00000010ad5c7c11 */ /* 0x000fe4000f8820ff */
[----:B------:R-:W-:-:S02]  /*50f0*/  F2FP.BF16.F32.PACK_AB R89, R93, R89 ;  /* 0x000000595d59723e */ /* 0x000fc400000010ff */
[----:B------:R-:W-:-:S05]  /*5100*/  LEA.HI.X R93, R173, UR17, RZ, 0x4, P4 ;  /* 0x00000011ad5d7c11 */ /* 0x000fca000a0f24ff */
[----:B------:R0:W-:Y:S02]  /*5110*/  STG.E.128 desc[UR6][R92.64], R88 ;  /* 0x000000585c007986 */ /* 0x0001e4000c101d06 */
[----:B0-----:R-:W-:-:S06]  /*5120*/  IMAD.WIDE.U32 R88, R0, 0x10, R238 ;  /* 0x0000001000587825 */ /* 0x001fcc00078e00ee */
[----:B------:R-:W3:Y:S01]  /*5130*/  LDG.E.128 R88, desc[UR6][R88.64] ;  /* 0x0000000658587981 */ /* 0x000ee2000c1e1d00 */
[-CC-:B------:R-:W-:Y:S01]  /*5140*/  FFMA.FTZ R102, R102, R189.reuse, R110.reuse ;  /* 0x000000bd66667223 */ /* 0x180fe2000001006e */
[-C--:B------:R-:W-:Y:S01]  /*5150*/  FFMA.FTZ R95, R95, R189.reuse, R110 ;  /* 0x000000bd5f5f7223 */ /* 0x080fe2000001006e */
[----:B------:R-:W-:Y:S02]  /*5160*/  @P1 PRMT R93, R64, 0x7632, R93 ;  /* 0x00007632405d1816 */ /* 0x000fe4000000005d */
[----:B------:R-:W-:Y:S01]  /*5170*/  FADD.FTZ R102, R103, -R102 ;  /* 0x8000006667667221 */ /* 0x000fe20000010000 */
[----:B------:R-:W-:Y:S01]  /*5180*/  FADD.FTZ R95, R97, -R95 ;  /* 0x8000005f615f7221 */ /* 0x000fe20000010000 */
[----:B------:R-:W-:Y:S01]  /*5190*/  @P1 SHF.L.U32 R93, R93, 0x10, RZ ;  /* 0x000000105d5d1819 */ /* 0x000fe200000006ff */
[-CC-:B------:R-:W-:Y:S01]  /*51a0*/  FFMA.FTZ R94, R94, R189.reuse, R110.reuse ;  /* 0x000000bd5e5e7223 */ /* 0x180fe2000001006e */
[-CC-:B------:R-:W-:Y:S01]  /*51b0*/  FFMA.FTZ R98, R98, R189.reuse, R110.reuse ;  /* 0x000000bd62627223 */ /* 0x180fe2000001006e */
[----:B------:R-:W-:Y:S01]  /*51c0*/  FMUL.FTZ R102, R158, R102 ;  /* 0x000000669e667220 */ /* 0x000fe20000410000 */
[----:B------:R-:W-:Y:S01]  /*51d0*/  @P1 SHF.L.U32 R92, R65, 0x10, RZ ;  /* 0x00000010415c1819 */ /* 0x000fe200000006ff */
[-CC-:B------:R-:W-:Y:S01]  /*51e0*/  FFMA.FTZ R104, R104, R189.reuse, R110.reuse ;  /* 0x000000bd68687223 */ /* 0x180fe2000001006e */
[----:B------:R-:W-:Y:S01]  /*51f0*/  FFMA.FTZ R106, R106, R189, R110 ;  /* 0x000000bd6a6a7223 */ /* 0x000fe2000001006e */
[----:B------:R-:W-:Y:S01]  /*5200*/  FMUL.FTZ R95, R158, R95 ;  /* 0x0000005f9e5f7220 */ /* 0x000fe20000410000 */
[----:B------:R-:W-:Y:S01]  /*5210*/  FADD.FTZ R94, R96, -R94 ;  /* 0x8000005e605e7221 */ /* 0x000fe20000010000 */
[----:B------:R-:W-:Y:S01]  /*5220*/  FADD.FTZ R98, R99, -R98 ;  /* 0x8000006263627221 */ /* 0x000fe20000010000 */
[--C-:B------:R-:W-:Y:S01]  /*5230*/  @P1 FADD.FTZ R102, R102, R93.reuse ;  /* 0x0000005d66661221 */ /* 0x100fe20000010000 */
[----:B------:R-:W-:Y:S01]  /*5240*/  @P1 PRMT R96, R65, 0x7632, R96 ;  /* 0x0000763241601816 */ /* 0x000fe20000000060 */
[----:B------:R-:W-:Y:S01]  /*5250*/  FADD.FTZ R104, R105, -R104 ;  /* 0x8000006869687221 */ /* 0x000fe20000010000 */
[C---:B------:R-:W-:Y:S01]  /*5260*/  @P1 PRMT R93, R66.reuse, 0x7632, R93 ;  /* 0x00007632425d1816 */ /* 0x040fe2000000005d */
[----:B------:R-:W-:Y:S01]  /*5270*/  FADD.FTZ R106, R107, -R106 ;  /* 0x8000006a6b6a7221 */ /* 0x000fe20000010000 */
[----:B------:R-:W-:Y:S01]  /*5280*/  @P1 FADD.FTZ R95, R95, R92 ;  /* 0x0000005c5f5f1221 */ /* 0x000fe20000010000 */
[----:B------:R-:W-:Y:S01]  /*5290*/  @P1 SHF.L.U32 R92, R66, 0x10, RZ ;  /* 0x00000010425c1819 */ /* 0x000fe200000006ff */
[----:B------:R-:W-:Y:S01]  /*52a0*/  FFMA.FTZ R100, R100, R189, R110 ;  /* 0x000000bd64647223 */ /* 0x000fe2000001006e */
[C---:B------:R-:W-:Y:S01]  /*52b0*/  FMUL.FTZ R98, R158.reuse, R98 ;  /* 0x000000629e627220 */ /* 0x040fe20000410000 */
[----:B------:R-:W-:Y:S01]  /*52c0*/  @P1 SHF.L.U32 R93, R93, 0x10, RZ ;  /* 0x000000105d5d1819 */ /* 0x000fe200000006ff */
[C---:B------:R-:W-:Y:S01]  /*52d0*/  FMUL.FTZ R104, R158.reuse, R104 ;  /* 0x000000689e687220 */ /* 0x040fe20000410000 */
[----:B------:R-:W-:Y:S01]  /*52e0*/  FMUL.FTZ R106, R158, R106 ;  /* 0x0000006a9e6a7220 */ /* 0x000fe20000410000 */
[----:B------:R-:W-:-:S02]  /*52f0*/  @P1 IMAD.U32 R96, R96, 0x10000, RZ ;  /* 0x0001000060601824 */ /* 0x000fc400078e00ff */
[----:B------:R-:W-:Y:S01]  /*5300*/  FADD.FTZ R100, R101, -R100 ;  /* 0x8000006465647221 */ /* 0x000fe20000010000 */
[----:B------:R-:W-:Y:S01]  /*5310*/  @P1 FADD.FTZ R98, R98, R92 ;  /* 0x0000005c62621221 */ /* 0x000fe20000010000 */
[----:B------:R-:W-:Y:S01]  /*5320*/  SHF.L.U32 R92, R72, 0x10, RZ ;  /* 0x00000010485c7819 */ /* 0x000fe200000006ff */
[----:B------:R-:W-:Y:S01]  /*5330*/  @P1 FADD.FTZ R104, R104, R96 ;  /* 0x0000006068681221 */ /* 0x000fe20000010000 */
[--C-:B------:R-:W-:Y:S01]  /*5340*/  @P1 FADD.FTZ R106, R106, R93.reuse ;  /* 0x0000005d6a6a1221 */ /* 0x100fe20000010000 */
[----:B------:R-:W-:Y:S01]  /*5350*/  PRMT R72, R72, 0x7632, R72 ;  /* 0x0000763248487816 */ /* 0x000fe20000000048 */
[----:B------:R-:W-:Y:S01]  /*5360*/  IMAD.U32 R99, R74, 0x10000, RZ ;  /* 0x000100004a637824 */ /* 0x000fe200078e00ff */
[----:B------:R-:W-:Y:S01]  /*5370*/  @P1 SHF.L.U32 R96, R67, 0x10, RZ ;  /* 0x0000001043601819 */ /* 0x000fe200000006ff */
[----:B------:R-:W-:Y:S01]  /*5380*/  FMUL.FTZ R100, R158, R100 ;  /* 0x000000649e647220 */ /* 0x000fe20000410000 */
[----:B------:R-:W-:Y:S02]  /*5390*/  PRMT R93, R74, 0x7632, R93 ;  /* 0x000076324a5d7816 */ /* 0x000fe4000000005d */
[----:B------:R-:W-:-:S02]  /*53a0*/  SHF.L.U32 R74, R75, 0x10, RZ ;  /* 0x000000104b4a7819 */ /* 0x000fc400000006ff */
[----:B------:R-:W-:Y:S02]  /*53b0*/  PRMT R75, R75, 0x7632, R75 ;  /* 0x000076324b4b7816 */ /* 0x000fe4000000004b */
[----:B------:R-:W-:Y:S01]  /*53c0*/  SHF.L.U32 R72, R72, 0x10, RZ ;  /* 0x0000001048487819 */ /* 0x000fe200000006ff */
[----:B------:R-:W-:Y:S01]  /*53d0*/  @P1 FADD.FTZ R100, R100, R96 ;  /* 0x0000006064641221 */ /* 0x000fe20000010000 */
[----:B------:R-:W-:Y:S01]  /*53e0*/  SHF.L.U32 R96, R73, 0x10, RZ ;  /* 0x0000001049607819 */ /* 0x000fe200000006ff */
[----:B------:R-:W-:Y:S01]  /*53f0*/  IMAD.U32 R75, R75, 0x10000, RZ ;  /* 0x000100004b4b7824 */ /* 0x000fe200078e00ff */
[----:B------:R-:W-:Y:S01]  /*5400*/  PRMT R73, R73, 0x7632, R73 ;  /* 0x0000763249497816 */ /* 0x000fe20000000049 */
[----:B------:R-:W-:Y:S01]  /*5410*/  FFMA.FTZ R26, R72, R192, R26 ;  /* 0x000000c0481a7223 */ /* 0x000fe2000001001a */
[----:B------:R-:W-:Y:S01]  /*5420*/  SHF.L.U32 R72, R84, 0x10, RZ ;  /* 0x0000001054487819 */ /* 0x000fe200000006ff */
[----:B------:R-:W-:Y:S01]  /*5430*/  FFMA.FTZ R20, R75, R195, R20 ;  /* 0x000000c34b147223 */ /* 0x000fe20000010014 */
[----:B------:R-:W-:Y:S01]  /*5440*/  SHF.L.U32 R73, R73, 0x10, RZ ;  /* 0x0000001049497819 */ /* 0x000fe200000006ff */
[----:B------:R-:W-:Y:S01]  /*5450*/  FFMA.FTZ R19, R74, R193, R19 ;  /* 0x000000c14a137223 */ /* 0x000fe20000010013 */
[----:B------:R-:W-:Y:S01]  /*5460*/  SHF.L.U32 R75, R87, 0x10, RZ ;  /* 0x00000010574b7819 */ /* 0x000fe200000006ff */
[----:B------:R-:W-:-:S02]  /*5470*/  IMAD.U32 R74, R86, 0x10000, RZ ;  /* 0x00010000564a7824 */ /* 0x000fc400078e00ff */
[----:B------:R-:W-:Y:S01]  /*5480*/  FFMA.FTZ R17, R72, R212, R17 ;  /* 0x000000d448117223 */ /* 0x000fe20000010011 */
[----:B------:R-:W-:Y:S01]  /*5490*/  SHF.L.U32 R93, R93, 0x10, RZ ;  /* 0x000000105d5d7819 */ /* 0x000fe200000006ff */
[----:B------:R-:W-:Y:S01]  /*54a0*/  FFMA.FTZ R24, R73, R190, R24 ;  /* 0x000000be49187223 */ /* 0x000fe20000010018 */
[----:B------:R-:W-:Y:S01]  /*54b0*/  SHF.L.U32 R72, R80, 0x10, RZ ;  /* 0x0000001050487819 */ /* 0x000fe200000006ff */
[----:B------:R-:W-:Y:S01]  /*54c0*/  FFMA.FTZ R13, R74, R188, R13 ;  /* 0x000000bc4a0d7223 */ /* 0x000fe2000001000d */
[----:B------:R-:W-:Y:S01]  /*54d0*/  SHF.L.U32 R73, R85, 0x10, RZ ;  /* 0x0000001055497819 */ /* 0x000fe200000006ff */
[----:B------:R-:W-:Y:S01]  /*54e0*/  FFMA.FTZ R11, R75, R209, R11 ;  /* 0x000000d14b0b7223 */ /* 0x000fe2000001000b */
[----:B------:R-:W-:Y:S01]  /*54f0*/  @P1 SHF.L.U32 R97, R64, 0x10, RZ ;  /* 0x0000001040611819 */ /* 0x000fe200000006ff */
[----:B------:R-:W-:Y:S01]  /*5500*/  FMUL.FTZ R94, R158, R94 ;  /* 0x0000005e9e5e7220 */ /* 0x000fe20000410000 */
[----:B------:R-:W-:Y:S02]  /*5510*/  SHF.L.U32 R74, R82, 0x10, RZ ;  /* 0x00000010524a7819 */ /* 0x000fe400000006ff */
[----:B------:R-:W-:Y:S01]  /*5520*/  SHF.L.U32 R75, R83, 0x10, RZ ;  /* 0x00000010534b7819 */ /* 0x000fe200000006ff */
[----:B------:R-:W-:Y:S01]  /*5530*/  FFMA.FTZ R22, R93, R111, R22 ;  /* 0x0000006f5d167223 */ /* 0x000fe20000010016 */
[----:B------:R-:W-:Y:S01]  /*5540*/  FFMA.FTZ R25, R92, R194, R25 ;  /* 0x000000c25c197223 */ /* 0x000fe20000010019 */
[----:B------:R-:W-:Y:S01]  /*5550*/  FFMA.FTZ R9, R72, R219, R9 ;  /* 0x000000db48097223 */ /* 0x000fe20000010009 */
[----:B------:R-:W-:Y:S01]  /*5560*/  FFMA.FTZ R108, R108, R189, R110 ;  /* 0x000000bd6c6c7223 */ /* 0x000fe2000001006e */
[----:B------:R-:W0:Y:S01]  /*5570*/  @P2 LDC.64 R92, c[0x0][0x308] ;  /* 0x0000c200ff5c2b82 */ /* 0x000e220000000a00 */
[----:B------:R-:W-:Y:S01]  /*5580*/  FFMA.FTZ R15, R73, R213, R15 ;  /* 0x000000d5490f7223 */ /* 0x000fe2000001000f */
[----:B------:R-:W-:Y:S01]  /*5590*/  @P1 FADD.FTZ R94, R94, R97 ;  /* 0x000000615e5e1221 */ /* 0x000fe20000010000 */
[----:B------:R-:W-:Y:S01]  /*55a0*/  SHF.L.U32 R73, R81, 0x10, RZ ;  /* 0x0000001051497819 */ /* 0x000fe200000006ff */
[----:B------:R-:W-:Y:S01]  /*55b0*/  FFMA.FTZ R5, R74, R181, R5 ;  /* 0x000000b54a057223 */ /* 0x000fe20000010005 */
[----:B------:R-:W-:Y:S01]  /*55c0*/  FFMA.FTZ R3, R75, R216, R3 ;  /* 0x000000d84b037223 */ /* 0x000fe20000010003 */
[----:B------:R-:W-:Y:S01]  /*55d0*/  @P1 PRMT R97, R67, 0x7632, R97 ;  /* 0x0000763243611816 */ /* 0x000fe20000000061 */
[----:B------:R-:W-:Y:S01]  /*55e0*/  FADD.FTZ R108, R109, -R108 ;  /* 0x8000006c6d6c7221 */ /* 0x000fe20000010000 */
[----:B------:R-:W-:-:S02]  /*55f0*/  PRMT R80, R80, 0x7632, R80 ;  /* 0x0000763250507816 */ /* 0x000fc40000000050 */
[----:B------:R-:W-:Y:S02]  /*5600*/  PRMT R81, R81, 0x7632, R81 ;  /* 0x0000763251517816 */ /* 0x000fe40000000051 */
[----:B------:R-:W-:Y:S01]  /*5610*/  PRMT R82, R82, 0x7632, R82 ;  /* 0x0000763252527816 */ /* 0x000fe20000000052 */
[----:B------:R-:W-:Y:S01]  /*5620*/  FFMA.FTZ R7, R73, R220, R7 ;  /* 0x000000dc49077223 */ /* 0x000fe20000010007 */
[----:B------:R-:W-:Y:S01]  /*5630*/  @P1 SHF.L.U32 R97, R97, 0x10, RZ ;  /* 0x0000001061611819 */ /* 0x000fe200000006ff */
[----:B------:R-:W-:Y:S01]  /*5640*/  FMUL.FTZ R108, R158, R108 ;  /* 0x0000006c9e6c7220 */ /* 0x000fe20000410000 */
[----:B------:R-:W-:Y:S01]  /*5650*/  SHF.L.U32 R81, R81, 0x10, RZ ;  /* 0x0000001051517819 */ /* 0x000fe200000006ff */
[----:B------:R-:W-:Y:S01]  /*5660*/  IMAD.U32 R80, R80, 0x10000, RZ ;  /* 0x0001000050507824 */ /* 0x000fe200078e00ff */
[----:B------:R-:W-:Y:S02]  /*5670*/  SHF.L.U32 R82, R82, 0x10, RZ ;  /* 0x0000001052527819 */ /* 0x000fe400000006ff */
[----:B------:R-:W-:-:S02]  /*5680*/  PRMT R84, R84, 0x7632, R84 ;  /* 0x0000763254547816 */ /* 0x000fc40000000054 */
[----:B------:R-:W-:Y:S02]  /*5690*/  PRMT R85, R85, 0x7632, R85 ;  /* 0x0000763255557816 */ /* 0x000fe40000000055 */
[----:B------:R-:W-:Y:S02]  /*56a0*/  PRMT R86, R86, 0x7632, R86 ;  /* 0x0000763256567816 */ /* 0x000fe40000000056 */
[----:B------:R-:W-:Y:S01]  /*56b0*/  PRMT R83, R83, 0x7632, R83 ;  /* 0x0000763253537816 */ /* 0x000fe20000000053 */
[----:B------:R-:W-:Y:S01]  /*56c0*/  @P1 FADD.FTZ R108, R108, R97 ;  /* 0x000000616c6c1221 */ /* 0x000fe20000010000 */
[----:B------:R-:W-:Y:S01]  /*56d0*/  FFMA.FTZ R10, R80, R222, R10 ;  /* 0x000000de500a7223 */ /* 0x000fe2000001000a */
[----:B------:R-:W-:Y:S01]  /*56e0*/  FFMA.FTZ R8, R81, R221, R8 ;  /* 0x000000dd51087223 */ /* 0x000fe20000010008 */
[----:B------:R-:W-:Y:S01]  /*56f0*/  FFMA.FTZ R6, R82, R218, R6 ;  /* 0x000000da52067223 */ /* 0x000fe20000010006 */
[----:B------:R-:W-:Y:S02]  /*5700*/  SHF.L.U32 R84, R84, 0x10, RZ ;  /* 0x0000001054547819 */ /* 0x000fe400000006ff */
[----:B------:R-:W-:-:S02]  /*5710*/  SHF.L.U32 R85, R85, 0x10, RZ ;  /* 0x0000001055557819 */ /* 0x000fc400000006ff */
[----:B------:R-:W-:Y:S02]  /*5720*/  SHF.L.U32 R86, R86, 0x10, RZ ;  /* 0x0000001056567819 */ /* 0x000fe400000006ff */
[----:B------:R-:W-:Y:S02]  /*5730*/  SHF.L.U32 R83, R83, 0x10, RZ ;  /* 0x0000001053537819 */ /* 0x000fe400000006ff */
[----:B------:R-:W-:Y:S01]  /*5740*/  @P2 F2FP.BF16.F32.PACK_AB R80, RZ, R104 ;  /* 0x00000068ff50223e */ /* 0x000fe200000010ff */
[-C--:B------:R-:W-:Y:S01]  /*5750*/  FMUL.FTZ R104, R104, R159.reuse ;  /* 0x0000009f68687220 */ /* 0x080fe20000410000 */
[----:B------:R-:W-:Y:S01]  /*5760*/  @P2 F2FP.BF16.F32.PACK_AB R82, RZ, R98 ;  /* 0x00000062ff52223e */ /* 0x000fe200000010ff */
[-C--:B------:R-:W-:Y:S01]  /*5770*/  FMUL.FTZ R98, R98, R159.reuse ;  /* 0x0000009f62627220 */ /* 0x080fe20000410000 */
[----:B------:R-:W-:Y:S01]  /*5780*/  @P2 F2FP.BF16.F32.PACK_AB R81, RZ, R106 ;  /* 0x0000006aff51223e */ /* 0x000fe200000010ff */
[----:B------:R-:W-:Y:S01]  /*5790*/  FMUL.FTZ R106, R106, R159 ;  /* 0x0000009f6a6a7220 */ /* 0x000fe20000410000 */
[----:B------:R-:W-:Y:S01]  /*57a0*/  IADD3 R2, R2, UR18, RZ ;  /* 0x0000001202027c10 */ /* 0x000fe2000fffe0ff */
[----:B------:R-:W-:Y:S01]  /*57b0*/  FFMA.FTZ R18, R84, R215, R18 ;  /* 0x000000d754127223 */ /* 0x000fe20000010012 */
[----:B------:R-:W-:Y:S01]  /*57c0*/  FFMA.FTZ R16, R85, R214, R16 ;  /* 0x000000d655107223 */ /* 0x000fe20000010010 */
[----:B------:R-:W-:Y:S01]  /*57d0*/  FFMA.FTZ R14, R86, R211, R14 ;  /* 0x000000d3560e7223 */ /* 0x000fe2000001000e */
[----:B------:R-:W-:Y:S01]  /*57e0*/  FFMA.FTZ R4, R83, R217, R4 ;  /* 0x000000d953047223 */ /* 0x000fe20000010004 */
[----:B------:R-:W-:Y:S01]  /*57f0*/  FMUL.FTZ R85, R245, R106 ;  /* 0x0000006af5557220 */ /* 0x000fe20000410000 */
[----:B------:R-:W-:Y:S01]  /*5800*/  FMUL.FTZ R84, R247, R104 ;  /* 0x00000068f7547220 */ /* 0x000fe20000410000 */
[----:B------:R-:W-:-:S04]  /*5810*/  @P2 PRMT R70, R82, 0x7610, R70 ;  /* 0x0000761052462816 */ /* 0x000fc80000000046 */
[----:B------:R-:W-:Y:S02]  /*5820*/  @P2 PRMT R70, R70, 0x5410, R81 ;  /* 0x0000541046462816 */ /* 0x000fe40000000051 */
[----:B------:R-:W-:Y:S01]  /*5830*/  PRMT R87, R87, 0x7632, R87 ;  /* 0x0000763257577816 */ /* 0x000fe20000000057 */
[----:B------:R-:W-:-:S04]  /*5840*/  FFMA.FTZ R21, R99, R196, R21 ;  /* 0x000000c463157223 */ /* 0x000fc80000010015 */
[----:B------:R-:W-:Y:S02]  /*5850*/  IMAD.U32 R87, R87, 0x10000, RZ ;  /* 0x0001000057577824 */ /* 0x000fe400078e00ff */
[----:B------:R-:W-:Y:S01]  /*5860*/  FFMA.FTZ R23, R96, R191, R23 ;  /* 0x000000bf60177223 */ /* 0x000fe20000010017 */
[----:B------:R-:W-:Y:S01]  /*5870*/  SEL R190, RZ, 0x1, P3 ;  /* 0x00000001ffbe7807 */ /* 0x000fe20001800000 */
[----:B------:R-:W-:Y:S01]  /*5880*/  FFMA.FTZ R12, R87, R210, R12 ;  /* 0x000000d2570c7223 */ /* 0x000fe2000001000c */
[C---:B--2---:R-:W-:Y:S02]  /*5890*/  SHF.L.U32 R72, R76.reuse, 0x10, RZ ;  /* 0x000000104c487819 */ /* 0x044fe400000006ff */
[----:B------:R-:W-:Y:S02]  /*58a0*/  PRMT R76, R76, 0x7632, R76 ;  /* 0x000076324c4c7816 */ /* 0x000fe4000000004c */
[----:B------:R-:W-:Y:S02]  /*58b0*/  SHF.L.U32 R74, R78, 0x10, RZ ;  /* 0x000000104e4a7819 */ /* 0x000fe400000006ff */
[----:B------:R-:W-:-:S02]  /*58c0*/  SHF.L.U32 R75, R79, 0x10, RZ ;  /* 0x000000104f4b7819 */ /* 0x000fc400000006ff */
[----:B------:R-:W-:Y:S02]  /*58d0*/  PRMT R78, R78, 0x7632, R78 ;  /* 0x000076324e4e7816 */ /* 0x000fe4000000004e */
[----:B------:R-:W-:Y:S02]  /*58e0*/  PRMT R79, R79, 0x7632, R79 ;  /* 0x000076324f4f7816 */ /* 0x000fe4000000004f */
[----:B------:R-:W-:Y:S01]  /*58f0*/  SHF.L.U32 R76, R76, 0x10, RZ ;  /* 0x000000104c4c7819 */ /* 0x000fe200000006ff */
[----:B------:R-:W-:Y:S01]  /*5900*/  IMAD.U32 R73, R77, 0x10000, RZ ;  /* 0x000100004d497824 */ /* 0x000fe200078e00ff */
[----:B------:R-:W-:Y:S01]  /*5910*/  SHF.L.U32 R79, R79, 0x10, RZ ;  /* 0x000000104f4f7819 */ /* 0x000fe200000006ff */
[----:B------:R-:W-:Y:S01]  /*5920*/  IMAD.U32 R78, R78, 0x10000, RZ ;  /* 0x000100004e4e7824 */ /* 0x000fe200078e00ff */
[----:B------:R-:W-:Y:S01]  /*5930*/  PRMT R77, R77, 0x7632, R77 ;  /* 0x000076324d4d7816 */ /* 0x000fe2000000004d */
[----:B------:R-:W-:Y:S01]  /*5940*/  FFMA.FTZ R175, R76, R203, R175 ;  /* 0x000000cb4caf7223 */ /* 0x000fe200000100af */
[----:B------:R-:W-:Y:S01]  /*5950*/  @P2 F2FP.BF16.F32.PACK_AB R76, RZ, R94 ;  /* 0x0000005eff4c223e */ /* 0x000fe200000010ff */
[----:B------:R-:W-:Y:S01]  /*5960*/  FFMA.FTZ R176, R72, R200, R176 ;  /* 0x000000c848b07223 */ /* 0x000fe200000100b0 */
[----:B------:R-:W-:Y:S01]  /*5970*/  SHF.L.U32 R72, R77, 0x10, RZ ;  /* 0x000000104d487819 */ /* 0x000fe200000006ff */
[----:B------:R-:W-:Y:S01]  /*5980*/  FFMA.FTZ R179, R78, R199, R179 ;  /* 0x000000c74eb37223 */ /* 0x000fe200000100b3 */
[----:B------:R-:W-:Y:S01]  /*5990*/  FFMA.FTZ R182, R79, R198, R182 ;  /* 0x000000c64fb67223 */ /* 0x000fe200000100b6 */
[----:B------:R-:W-:Y:S01]  /*59a0*/  @P2 F2FP.BF16.F32.PACK_AB R77, RZ, R102 ;  /* 0x00000066ff4d223e */ /* 0x000fe200000010ff */
[----:B------:R-:W-:Y:S01]  /*59b0*/  FMUL.FTZ R94, R94, R159 ;  /* 0x0000009f5e5e7220 */ /* 0x000fe20000410000 */
[----:B------:R-:W-:Y:S01]  /*59c0*/  @P2 F2FP.BF16.F32.PACK_AB R79, RZ, R95 ;  /* 0x0000005fff4f223e */ /* 0x000fe200000010ff */
[-C--:B------:R-:W-:Y:S01]  /*59d0*/  FMUL.FTZ R102, R102, R159.reuse ;  /* 0x0000009f66667220 */ /* 0x080fe20000410000 */
[----:B------:R-:W-:Y:S01]  /*59e0*/  @P2 F2FP.BF16.F32.PACK_AB R78, RZ, R100 ;  /* 0x00000064ff4e223e */ /* 0x000fe200000010ff */
[-C--:B------:R-:W-:Y:S01]  /*59f0*/  FMUL.FTZ R95, R95, R159.reuse ;  /* 0x0000009f5f5f7220 */ /* 0x080fe20000410000 */
[-C--:B------:R-:W-:Y:S01]  /*5a00*/  FMUL.FTZ R100, R100, R159.reuse ;  /* 0x0000009f64647220 */ /* 0x080fe20000410000 */
[----:B------:R-:W-:Y:S01]  /*5a10*/  @P2 PRMT R68, R76, 0x7610, R68 ;  /* 0x000076104c442816 */ /* 0x000fe20000000044 */
[----:B------:R-:W-:Y:S01]  /*5a20*/  FMUL.FTZ R159, R108, R159 ;  /* 0x0000009f6c9f7220 */ /* 0x000fe20000410000 */
[----:B------:R-:W-:Y:S01]  /*5a30*/  LEA R76, P1, R0, UR16, 0x4 ;  /* 0x00000010004c7c11 */ /* 0x000fe2000f8220ff */
[----:B------:R-:W-:Y:S01]  /*5a40*/  FFMA.FTZ R178, R73, R201, R178 ;  /* 0x000000c949b27223 */ /* 0x000fe200000100b2 */
[----:B------:R-:W-:Y:S01]  /*5a50*/  FFMA.FTZ R180, R74, R197, R180 ;  /* 0x000000c54ab47223 */ /* 0x000fe200000100b4 */
[----:B------:R-:W-:Y:S01]  /*5a60*/  FFMA.FTZ R183, R75, R174, R183 ;  /* 0x000000ae4bb77223 */ /* 0x000fe200000100b7 */
[----:B------:R-:W-:Y:S01]  /*5a70*/  FFMA.FTZ R177, R72, R202, R177 ;  /* 0x000000ca48b17223 */ /* 0x000fe200000100b1 */
[----:B------:R-:W-:Y:S01]  /*5a80*/  @P2 PRMT R68, R68, 0x5410, R77 ;  /* 0x0000541044442816 */ /* 0x000fe2000000004d */
[----:B------:R-:W-:Y:S01]  /*5a90*/  FMUL.FTZ R72, R250, R94 ;  /* 0x0000005efa487220 */ /* 0x000fe20000410000 */
[----:B------:R-:W-:Y:S01]  /*5aa0*/  FMUL.FTZ R73, R248, R95 ;  /* 0x0000005ff8497220 */ /* 0x000fe20000410000 */
[----:B------:R-:W-:Y:S01]  /*5ab0*/  FMUL.FTZ R74, R246, R98 ;  /* 0x00000062f64a7220 */ /* 0x000fe20000410000 */
[----:B------:R-:W-:Y:S01]  /*5ac0*/  FMUL.FTZ R75, R244, R100 ;  /* 0x00000064f44b7220 */ /* 0x000fe20000410000 */
[----:B------:R-:W-:Y:S01]  /*5ad0*/  FMUL.FTZ R86, R243, R159 ;  /* 0x0000009ff3567220 */ /* 0x000fe20000410000 */
[----:B------:R-:W-:Y:S01]  /*5ae0*/  FMUL.FTZ R83, R249, R102 ;  /* 0x00000066f9537220 */ /* 0x000fe20000410000 */
[----:B------:R-:W-:-:S02]  /*5af0*/  @P2 F2FP.BF16.F32.PACK_AB R108, RZ, R108 ;  /* 0x0000006cff6c223e */ /* 0x000fc400000010ff */
[----:B------:R-:W-:Y:S02]  /*5b00*/  @P2 PRMT R69, R79, 0x7610, R69 ;  /* 0x000076104f452816 */ /* 0x000fe40000000045 */
[----:B------:R-:W-:Y:S02]  /*5b10*/  @P2 PRMT R71, R78, 0x7610, R71 ;  /* 0x000076104e472816 */ /* 0x000fe40000000047 */
[----:B------:R-:W-:Y:S02]  /*5b20*/  LEA.HI.X R77, R0, UR17, RZ, 0x4, P1 ;  /* 0x00000011004d7c11 */ /* 0x000fe400088f24ff */
[----:B------:R-:W-:Y:S01]  /*5b30*/  ISETP.GE.AND P1, PT, R2, UR19, PT ;  /* 0x0000001302007c0c */ /* 0x000fe2000bf26270 */
[----:B0-----:R-:W-:Y:S01]  /*5b40*/  @P2 IMAD.WIDE.U32 R78, R0, 0x10, R92 ;  /* 0x00000010004e2825 */ /* 0x001fe200078e005c */
[----:B------:R-:W-:Y:S02]  /*5b50*/  @P2 PRMT R69, R69, 0x5410, R80 ;  /* 0x0000541045452816 */ /* 0x000fe40000000050 */
[----:B------:R-:W-:-:S02]  /*5b60*/  @P2 PRMT R71, R71, 0x5410, R108 ;  /* 0x0000541047472816 */ /* 0x000fc4000000006c */
[----:B------:R-:W-:Y:S02]  /*5b70*/  F2FP.BF16.F32.PACK_AB R75, R86, R75 ;  /* 0x0000004b564b723e */ /* 0x000fe400000010ff */
[----:B------:R-:W-:Y:S02]  /*5b80*/  F2FP.BF16.F32.PACK_AB R74, R85, R74 ;  /* 0x0000004a554a723e */ /* 0x000fe400000010ff */
[----:B------:R-:W-:Y:S02]  /*5b90*/  F2FP.BF16.F32.PACK_AB R73, R84, R73 ;  /* 0x000000495449723e */ /* 0x000fe400000010ff */
[----:B------:R-:W-:Y:S01]  /*5ba0*/  F2FP.BF16.F32.PACK_AB R72, R83, R72 ;  /* 0x000000485348723e */ /* 0x000fe200000010ff */
[----:B------:R-:W-:Y:S01]  /*5bb0*/  @P2 STG.E.128 desc[UR6][R78.64], R68 ;  /* 0x000000444e002986 */ /* 0x000fe2000c101d06 */
[----:B---3--:R-:W-:Y:S01]  /*5bc0*/  SHF.L.U32 R0, R88, 0x10, RZ ;  /* 0x0000001058007819 */ /* 0x008fe200000006ff */
[----:B------:R-:W-:Y:S01]  /*5bd0*/  IMAD.U32 R81, R91, 0x10000, RZ ;  /* 0x000100005b517824 */ /* 0x000fe200078e00ff */
[----:B------:R-:W-:-:S02]  /*5be0*/  SHF.L.U32 R80, R89, 0x10, RZ ;  /* 0x0000001059507819 */ /* 0x000fc400000006ff */
[----:B------:R-:W-:Y:S02]  /*5bf0*/  SHF.L.U32 R82, R90, 0x10, RZ ;  /* 0x000000105a527819 */ /* 0x000fe400000006ff */
[----:B------:R-:W-:Y:S02]  /*5c00*/  PRMT R88, R88, 0x7632, R88 ;  /* 0x0000763258587816 */ /* 0x000fe40000000058 */
[----:B------:R-:W-:Y:S02]  /*5c10*/  PRMT R89, R89, 0x7632, R89 ;  /* 0x0000763259597816 */ /* 0x000fe40000000059 */
[----:B------:R-:W-:Y:S02]  /*5c20*/  PRMT R90, R90, 0x7632, R90 ;  /* 0x000076325a5a7816 */ /* 0x000fe4000000005a */
[----:B------:R-:W-:Y:S01]  /*5c30*/  PRMT R91, R91, 0x7632, R91 ;  /* 0x000076325b5b7816 */ /* 0x000fe2000000005b */
[----:B------:R0:W-:Y:S01]  /*5c40*/  STG.E.128 desc[UR6][R76.64], R72 ;  /* 0x000000484c007986 */ /* 0x0001e2000c101d06 */
[----:B------:R-:W-:Y:S01]  /*5c50*/  FFMA.FTZ R185, R0, R94, R185 ;  /* 0x0000005e00b97223 */ /* 0x000fe200000100b9 */
[----:B------:R-:W-:-:S02]  /*5c60*/  SHF.L.U32 R89, R89, 0x10, RZ ;  /* 0x0000001059597819 */ /* 0x000fc400000006ff */
[----:B------:R-:W-:Y:S02]  /*5c70*/  IMAD.U32 R0, R91, 0x10000, RZ ;  /* 0x000100005b007824 */ /* 0x000fe400078e00ff */
[----:B------:R-:W-:Y:S01]  /*5c80*/  FFMA.FTZ R187, R80, R95, R187 ;  /* 0x0000005f50bb7223 */ /* 0x000fe200000100bb */
[----:B------:R-:W-:Y:S01]  /*5c90*/  FFMA.FTZ R231, R82, R98, R231 ;  /* 0x0000006252e77223 */ /* 0x000fe200000100e7 */
[----:B------:R-:W-:Y:S01]  /*5ca0*/  FFMA.FTZ R242, R81, R100, R242 ;  /* 0x0000006451f27223 */ /* 0x000fe200000100f2 */
[----:B------:R-:W-:Y:S01]  /*5cb0*/  FFMA.FTZ R186, R89, R104, R186 ;  /* 0x0000006859ba7223 */ /* 0x000fe200000100ba */
[----:B------:R-:W-:Y:S01]  /*5cc0*/  FFMA.FTZ R241, R0, R159, R241 ;  /* 0x0000009f00f17223 */ /* 0x000fe200000100f1 */
[----:B0-----:R-:W-:Y:S02]  /*5cd0*/  SHF.L.U32 R73, R88, 0x10, RZ ;  /* 0x0000001058497819 */ /* 0x001fe400000006ff */
[----:B------:R-:W-:-:S03]  /*5ce0*/  SHF.L.U32 R75, R90, 0x10, RZ ;  /* 0x000000105a4b7819 */ /* 0x000fc600000006ff */
[----:B------:R-:W-:Y:S02]  /*5cf0*/  FFMA.FTZ R184, R73, R102, R184 ;  /* 0x0000006649b87223 */ /* 0x000fe400000100b8 */
[----:B------:R-:W-:Y:S01]  /*5d00*/  FFMA.FTZ R230, R75, R106, R230 ;  /* 0x0000006a4be67223 */ /* 0x000fe200000100e6 */
[----:B------:R-:W-:Y:S06]  /*5d10*/  @!P1 BRA `(.L_x_422) ;  /* 0xffffffb800389947 */ /* 0x000fec000383ffff */
[----:B------:R-:W-:Y:S01]  /*5d20*/  MOV R82, R142 ;  /* 0x0000008e00527202 */ /* 0x000fe20000000f00 */
[----:B------:R-:W-:Y:S01]  /*5d30*/  IMAD.MOV.U32 R99, RZ, RZ, R24 ;  /* 0x000000ffff637224 */ /* 0x000fe200078e0018 */
        /* <DEDUP_REMOVED lines=42> */
[----:B------:R-:W-:Y:S01]  /*5fe0*/  MOV R64, R136 ;  /* 0x0000008800407202 */ /* 0x000fe20000000f00 */
[----:B------:R-:W-:Y:S01]  /*5ff0*/  IMAD.MOV.U32 R136, RZ, RZ, R147 ;  /* 0x000000ffff887224 */ /* 0x000fe200078e0093 */
[----:B------:R-:W-:Y:S02]  /*6000*/  MOV R71, R40 ;  /* 0x0000002800477202 */ /* 0x000fe40000000f00 */
[----:B------:R-:W-:-:S02]  /*6010*/  MOV R57, R115 ;  /* 0x0000007300397202 */ /* 0x000fc40000000f00 */
[----:B------:R-:W-:Y:S01]  /*6020*/  MOV R53, R36 ;  /* 0x0000002400357202 */ /* 0x000fe20000000f00 */
[----:B------:R-:W-:Y:S01]  /*6030*/  IMAD.MOV.U32 R36, RZ, RZ, R124 ;  /* 0x000000ffff247224 */ /* 0x000fe200078e007c */
[----:B------:R-:W-:Y:S02]  /*6040*/  MOV R55, R34 ;  /* 0x0000002200377202 */ /* 0x000fe40000000f00 */
[----:B------:R-:W-:Y:S01]  /*6050*/  MOV R42, R31 ;  /* 0x0000001f002a7202 */ /* 0x000fe20000000f00 */
[----:B------:R-:W-:Y:S01]  /*6060*/  IMAD.MOV.U32 R31, RZ, RZ, R129 ;  /* 0x000000ffff1f7224 */ /* 0x000fe200078e0081 */
[----:B------:R-:W-:Y:S01]  /*6070*/  MOV R38, R122 ;  /* 0x0000007a00267202 */ /* 0x000fe20000000f00 */
[----:B------:R-:W-:Y:S01]  /*6080*/  IMAD.MOV.U32 R122, RZ, RZ, R169 ;  /* 0x000000ffff7a7224 */ /* 0x000fe200078e00a9 */
        /* <DEDUP_REMOVED lines=60> */
[----:B------:R-:W-:-:S07]  /*6450*/  MOV R115, R241 ;  /* 0x000000f100737202 */ /* 0x000fce0000000f00 */
.L_x_419:
[----:B------:R-:W0:Y:S01]  /*6460*/  S2R R116, SR_TID.X ;  /* 0x0000000000747919 */ /* 0x000e220000002100 */
[----:B------:R-:W0:Y:S08]  /*6470*/  S2UR UR4, SR_CTAID.X ;  /* 0x00000000000479c3 */ /* 0x000e300000002500 */
[----:B------:R-:W1:Y:S08]  /*6480*/  LDC.64 R2, c[0x0][0x2d0] ;  /* 0x0000b400ff027b82 */ /* 0x000e700000000a00 */
[----:B------:R-:W2:Y:S08]  /*6490*/  LDC.64 R4, c[0x0][0x2d8] ;  /* 0x0000b600ff047b82 */ /* 0x000eb00000000a00 */
[----:B------:R-:W3:Y:S01]  /*64a0*/  LDC.64 R6, c[0x0][0x2f0] ;  /* 0x0000bc00ff067b82 */ /* 0x000ee20000000a00 */
[C---:B0-----:R-:W-:Y:S01]  /*64b0*/  LEA.HI R0, R116.reuse, UR4, RZ, 0x19 ;  /* 0x0000000474007c11 */ /* 0x041fe2000f8fc8ff */
[----:B------:R-:W-:Y:S01]  /*64c0*/  ULDC UR4, c[0x0][0x218] ;  /* 0x0000860000047ab9 */ /* 0x000fe20000000800 */
[----:B------:R-:W-:-:S03]  /*64d0*/  LOP3.LUT R117, R116, 0x7f, RZ, 0xc0, !PT ;  /* 0x0000007f74757812 */ /* 0x000fc600078ec0ff */
[----:B------:R-:W-:-:S05]  /*64e0*/  IMAD R0, R0, UR4, RZ ;  /* 0x0000000400007c24 */ /* 0x000fca000f8e02ff */
[----:B------:R-:W-:-:S05]  /*64f0*/  LEA.HI R117, R0, R117, RZ, 0x1d ;  /* 0x0000007500757211 */ /* 0x000fca00078fe8ff */
[----:B-1----:R-:W-:-:S04]  /*6500*/  IMAD.WIDE.U32 R2, R117, 0x20, R2 ;  /* 0x0000002075027825 */ /* 0x002fc800078e0002 */
[C---:B--2---:R-:W-:Y:S01]  /*6510*/  IMAD.WIDE.U32 R4, R117.reuse, 0x20, R4 ;  /* 0x0000002075047825 */ /* 0x044fe200078e0004 */
[----:B------:R-:W-:Y:S03]  /*6520*/  STG.E.128 desc[UR6][R2.64], R88 ;  /* 0x0000005802007986 */ /* 0x000fe6000c101d06 */
        /* <DEDUP_REMOVED lines=31> */
.L_x_420:
[----:B------:R-:W-:Y:S01]  /*6720*/  HFMA2.MMA R76, -RZ, RZ, 0, 1.847743988037109375e-06 ;  /* 0x0000001fff4c7435 */ /* 0x000fe200000001ff */
[----:B------:R-:W-:Y:S01]  /*6730*/  MOV R78, R72 ;  /* 0x00000048004e7202 */ /* 0x000fe20000000f00 */
[----:B------:R-:W-:Y:S01]  /*6740*/  IMAD.MOV.U32 R77, RZ, RZ, 0x10 ;  /* 0x00000010ff4d7424 */ /* 0x000fe200078e00ff */
[----:B------:R-:W-:-:S08]  /*6750*/  MOV R74, 0xffffffff ;  /* 0xffffffff004a7802 */ /* 0x000fd00000000f00 */
[----:B-----5:R-:W-:Y:S05]  /*6760*/  WARPSYNC.COLLECTIVE R74, `(.L_x_423) ;  /* 0x000000004a087348 */ /* 0x020fea0003c00000 */
[----:B------:R0:W1:Y:S02]  /*6770*/  SHFL.DOWN P5, R79, R78, R77, R76 ;  /* 0x0800004d4e4f7389 */ /* 0x00006400000a004c */
[----:B01---5:R-:W-:Y:S01]  /*6780*/  ENDCOLLECTIVE ;  /* 0x000000000000791b */ /* 0x023fe20003800000 */
.L_x_423:
[----:B------:R-:W-:Y:S01]  /*6790*/  MOV R78, R73 ;  /* 0x00000049004e7202 */ /* 0x000fe20000000f00 */
[----:B------:R-:W-:-:S07]  /*67a0*/  FADD.FTZ R72, R72, R79 ;  /* 0x0000004f48487221 */ /* 0x000fce0000010000 */
[----:B------:R-:W-:Y:S05]  /*67b0*/  WARPSYNC.COLLECTIVE R74, `(.L_x_424) ;  /* 0x000000004a087348 */ /* 0x000fea0003c00000 */
[----:B------:R0:W1:Y:S02]  /*67c0*/  SHFL.DOWN P5, R79, R78, R77, R76 ;  /* 0x0800004d4e4f7389 */ /* 0x00006400000a004c */
[----:B01----:R-:W-:Y:S01]  /*67d0*/  ENDCOLLECTIVE ;  /* 0x000000000000791b */ /* 0x003fe20003800000 */
.L_x_424:
[----:B------:R-:W-:Y:S01]  /*67e0*/  HFMA2.MMA R77, -RZ, RZ, 0, 4.76837158203125e-07 ;  /* 0x00000008ff4d7435 */ /* 0x000fe200000001ff */
[----:B------:R-:W-:Y:S01]  /*67f0*/  MOV R78, R72 ;  /* 0x00000048004e7202 */ /* 0x000fe20000000f00 */
[----:B------:R-:W-:-:S09]  /*6800*/  FADD.FTZ R73, R73, R79 ;  /* 0x0000004f49497221 */ /* 0x000fd20000010000 */
[----:B------:R-:W-:Y:S05]  /*6810*/  WARPSYNC.COLLECTIVE R74, `(.L_x_425) ;  /* 0x000000004a087348 */ /* 0x000fea0003c00000 */
[----:B------:R0:W1:Y:S02]  /*6820*/  SHFL.DOWN P5, R79, R78, R77, R76 ;  /* 0x0800004d4e4f7389 */ /* 0x00006400000a004c */
[----:B01----:R-:W-:Y:S01]  /*6830*/  ENDCOLLECTIVE ;  /* 0x000000000000791b */ /* 0x003fe20003800000 */
.L_x_425:
[----:B------:R-:W-:Y:S02]  /*6840*/  IMAD.MOV.U32 R78, RZ, RZ, R73 ;  /* 0x000000ffff4e7224 */ /* 0x000fe400078e0049 */
[----:B------:R-:W-:-:S07]  /*6850*/  FADD.FTZ R72, R72, R79 ;  /* 0x0000004f48487221 */ /* 0x000fce0000010000 */
[----:B------:R-:W-:Y:S05]  /*6860*/  WARPSYNC.COLLECTIVE R74, `(.L_x_426) ;  /* 0x000000004a087348 */ /* 0x000fea0003c00000 */
[----:B------:R0:W1:Y:S02]  /*6870*/  SHFL.DOWN P5, R79, R78, R77, R76 ;  /* 0x0800004d4e4f7389 */ /* 0x00006400000a004c */
[----:B01----:R-:W-:Y:S01]  /*6880*/  ENDCOLLECTIVE ;  /* 0x000000000000791b */ /* 0x003fe20003800000 */
.L_x_426:
[----:B------:R-:W-:Y:S01]  /*6890*/  HFMA2.MMA R77, -RZ, RZ, 0, 2.384185791015625e-07 ;  /* 0x00000004ff4d7435 */ /* 0x000fe200000001ff */
[----:B------:R-:W-:Y:S01]  /*68a0*/  MOV R78, R72 ;  /* 0x00000048004e7202 */ /* 0x000fe20000000f00 */
[----:B------:R-:W-:-:S09]  /*68b0*/  FADD.FTZ R73, R73, R79 ;  /* 0x0000004f49497221 */ /* 0x000fd20000010000 */
[----:B------:R-:W-:Y:S05]  /*68c0*/  WARPSYNC.COLLECTIVE R74, `(.L_x_427) ;  /* 0x000000004a087348 */ /* 0x000fea0003c00000 */
[----:B------:R0:W1:Y:S02]  /*68d0*/  SHFL.DOWN P5, R79, R78, R77, R76 ;  /* 0x0800004d4e4f7389 */ /* 0x00006400000a004c */
[----:B01----:R-:W-:Y:S01]  /*68e0*/  ENDCOLLECTIVE ;  /* 0x000000000000791b */ /* 0x003fe20003800000 */
.L_x_427:
[----:B------:R-:W-:Y:S01]  /*68f0*/  MOV R78, R73 ;  /* 0x00000049004e7202 */ /* 0x000fe20000000f00 */
[----:B------:R-:W-:-:S07]  /*6900*/  FADD.FTZ R72, R72, R79 ;  /* 0x0000004f48487221 */ /* 0x000fce0000010000 */
[----:B------:R-:W-:Y:S05]  /*6910*/  WARPSYNC.COLLECTIVE R74, `(.L_x_428) ;  /* 0x000000004a087348 */ /* 0x000fea0003c00000 */
[----:B------:R0:W1:Y:S02]  /*6920*/  SHFL.DOWN P5, R79, R78, R77, R76 ;  /* 0x0800004d4e4f7389 */ /* 0x00006400000a004c */
[----:B01----:R-:W-:Y:S01]  /*6930*/  ENDCOLLECTIVE ;  /* 0x000000000000791b */ /* 0x003fe20003800000 */
.L_x_428:
[----:B------:R-:W-:Y:S01]  /*6940*/  HFMA2.MMA R77, -RZ, RZ, 0, 1.1920928955078125e-07 ;  /* 0x00000002ff4d7435 */ /* 0x000fe200000001ff */
[----:B------:R-:W-:Y:S01]  /*6950*/  MOV R78, R72 ;  /* 0x00000048004e7202 */ /* 0x000fe20000000f00 */
[----:B------:R-:W-:-:S09]  /*6960*/  FADD.FTZ R73, R73, R79 ;  /* 0x0000004f49497221 */ /* 0x000fd20000010000 */
[----:B------:R-:W-:Y:S05]  /*6970*/  WARPSYNC.COLLECTIVE R74, `(.L_x_429) ;  /* 0x000000004a087348 */ /* 0x000fea0003c00000 */
[----:B------:R0:W1:Y:S02]  /*6980*/  SHFL.DOWN P5, R79, R78, R77, R76 ;  /* 0x0800004d4e4f7389 */ /* 0x00006400000a004c */
[----:B01----:R-:W-:Y:S01]  /*6990*/  ENDCOLLECTIVE ;  /* 0x000000000000791b */ /* 0x003fe20003800000 */
.L_x_429:
[----:B------:R-:W-:Y:S02]  /*69a0*/  IMAD.MOV.U32 R78, RZ, RZ, R73 ;  /* 0x000000ffff4e7224 */ /* 0x000fe400078e0049 */
[----:B------:R-:W-:-:S07]  /*69b0*/  FADD.FTZ R72, R72, R79 ;  /* 0x0000004f48487221 */ /* 0x000fce0000010000 */
[----:B------:R-:W-:Y:S05]  /*69c0*/  WARPSYNC.COLLECTIVE R74, `(.L_x_430) ;  /* 0x000000004a087348 */ /* 0x000fea0003c00000 */
[----:B------:R0:W1:Y:S02]  /*69d0*/  SHFL.DOWN P5, R79, R78, R77, R76 ;  /* 0x0800004d4e4f7389 */ /* 0x00006400000a004c */
[----:B01----:R-:W-:Y:S01]  /*69e0*/  ENDCOLLECTIVE ;  /* 0x000000000000791b */ /* 0x003fe20003800000 */
.L_x_430:
[----:B------:R-:W-:Y:S01]  /*69f0*/  HFMA2.MMA R77, -RZ, RZ, 0, 5.9604644775390625e-08 ;  /* 0x00000001ff4d7435 */ /* 0x000fe200000001ff */
[----:B------:R-:W-:Y:S01]  /*6a00*/  MOV R78, R72 ;  /* 0x00000048004e7202 */ /* 0x000fe20000000f00 */
[----:B------:R-:W-:-:S09]  /*6a10*/  FADD.FTZ R73, R73, R79 ;  /* 0x0000004f49497221 */ /* 0x000fd20000010000 */
[----:B------:R-:W-:Y:S05]  /*6a20*/  WARPSYNC.COLLECTIVE R74, `(.L_x_431) ;  /* 0x000000004a087348 */ /* 0x000fea0003c00000 */
[----:B------:R0:W1:Y:S02]  /*6a30*/  SHFL.DOWN P5, R79, R78, R77, R76 ;  /* 0x0800004d4e4f7389 */ /* 0x00006400000a004c */
[----:B01----:R-:W-:Y:S01]  /*6a40*/  ENDCOLLECTIVE ;  /* 0x000000000000791b */ /* 0x003fe20003800000 */
.L_x_431:
[----:B------:R-:W-:Y:S02]  /*6a50*/  MOV R78, R73 ;  /* 0x00000049004e7202 */ /* 0x000fe40000000f00 */
[----:B------:R-:W-:-:S07]  /*6a60*/  MOV R75, R79 ;  /* 0x0000004f004b7202 */ /* 0x000fce0000000f00 */
[----:B------:R-:W-:Y:S05]  /*6a70*/  WARPSYNC.COLLECTIVE R74, `(.L_x_432) ;  /* 0x000000004a087348 */ /* 0x000fea0003c00000 */
[----:B------:R0:W1:Y:S02]  /*6a80*/  SHFL.DOWN P5, R79, R78, R77, R76 ;  /* 0x0800004d4e4f7389 */ /* 0x00006400000a004c */
[----:B01----:R-:W-:Y:S01]  /*6a90*/  ENDCOLLECTIVE ;  /* 0x000000000000791b */ /* 0x003fe20003800000 */
.L_x_432:
[----:B------:R-:W-:Y:S01]  /*6aa0*/  MOV R74, R79 ;  /* 0x0000004f004a7202 */ /* 0x000fe20000000f00 */
[----:B------:R-:W-:Y:S06]  /*6ab0*/  BRA `(.L_x_433) ;  /* 0xffffffcc000c7947 */ /* 0x000fec000383ffff */
.L_x_434:
        /* <DEDUP_REMOVED lines=12> */
.L_x_16475:


//--------------------- .text._ZN10layer_norm13ln_bwd_kernelINS_13Kernel_traitsI13__nv_bfloat16S2_S2_S2_fjLj5120ELj1ELj1ELj4ELj16ENS_18Kernel_traits_baseILj5120ES2_S2_S2_S2_fjLj128EEEEELb0ELb1ELb1ELb0EEEvNS_9BwdParamsE --------------------------
	.section	.text._ZN10layer_norm13ln_bwd_kernelINS_13Kernel_traitsI13__nv_bfloat16S2_S2_S2_fjLj5120ELj1ELj1ELj4ELj16ENS_18Kernel_traits_baseILj5120ES2_S2_S2_S2_fjLj128EEEEELb0ELb1ELb1ELb0EEEvNS_9BwdParamsE,"ax",@progbits
	.align	128
        .global         _ZN10layer_norm13ln_bwd_kernelINS_13Kernel_traitsI13__nv_bfloat16S2_S2_S2_fjLj5120ELj1ELj1ELj4ELj16ENS_18Kernel_traits_baseILj5120ES2_S2_S2_S2_fjLj128EEEEELb0ELb1ELb1ELb0EEEvNS_9BwdParamsE
        .type           _ZN10layer_norm13ln_bwd_kernelINS_13Kernel_traitsI13__nv_bfloat16S2_S2_S2_fjLj5120ELj1ELj1ELj4ELj16ENS_18Kernel_traits_baseILj5120ES2_S2_S2_S2_fjLj128EEEEELb0ELb1ELb1ELb0EEEvNS_9BwdParamsE,@function
        .size           _ZN10layer_norm13ln_bwd_kernelINS_13Kernel_traitsI13__nv_bfloat16S2_S2_S2_fjLj5120ELj1ELj1ELj4ELj16ENS_18Kernel_traits_baseILj5120ES2_S2_S2_S2_fjLj128EEEEELb0ELb1ELb1ELb0EEEvNS_9BwdParamsE,(.L_x_16476 - _ZN10layer_norm13ln_bwd_kernelINS_13Kernel_traitsI13__nv_bfloat16S2_S2_S2_fjLj5120ELj1ELj1ELj4ELj16ENS_18Kernel_traits_baseILj5120ES2_S2_S2_S2_fjLj128EEEEELb0ELb1ELb1ELb0EEEvNS_9BwdParamsE)
        .other          _ZN10layer_norm13ln_bwd_kernelINS_13Kernel_traitsI13__nv_bfloat16S2_S2_S2_fjLj5120ELj1ELj1ELj4ELj16ENS_18Kernel_traits_baseILj5120ES2_S2_S2_S2_fjLj128EEEEELb0ELb1ELb1ELb0EEEvNS_9BwdParamsE,@"STO_CUDA_ENTRY STV_DEFAULT"
_ZN10layer_norm13ln_bwd_kernelINS_13Kernel_traitsI13__nv_bfloat16S2_S2_S2_fjLj5120ELj1ELj1ELj4ELj16ENS_18Kernel_traits_baseILj5120ES2_S2_S2_S2_fjLj128EEEEELb0ELb1ELb1ELb0EEEvNS_9BwdParamsE:
.text._ZN10layer_norm13ln_bwd_kernelINS_13Kernel_traitsI13__nv_bfloat16S2_S2_S2_fjLj5120ELj1ELj1ELj4ELj16ENS_18Kernel_traits_baseILj5120ES2_S2_S2_S2_fjLj128EEEEELb0ELb1ELb1ELb0EEEvNS_9BwdParamsE:
[----:B------:R-:W0:Y:S01]  /*0000*/  LDC R1, c[0x0][0x28] ;  /* 0x00000a00ff017b82 */ /* 0x000e220000000800 */
[----:B------:R-:W1:Y:S01]  /*0010*/  S2R R4, SR_TID.X ;  /* 0x0000000000047919 */ /* 0x000e620000002100 */
[----:B------:R-:W-:-:S06]  /*0020*/  ULDC UR4, c[0x0][0x218] ;  /* 0x0000860000047ab9 */ /* 0x000fcc0000000800 */
[----:B------:R-:W2:Y:S01]  /*0030*/  S2UR UR6, SR_CTAID.X ;  /* 0x00000000000679c3 */ /* 0x000ea20000002500 */
[----:B------:R-:W-:Y:S01]  /*0040*/  IMAD.U32 R2, RZ, RZ, UR4 ;  /* 0x00000004ff027e24 */ /* 0x000fe2000f8e00ff */
[----:B------:R-:W-:Y:S01]  /*0050*/  ULDC.64 UR4, c[0x0][0x208] ;  /* 0x0000820000047ab9 */ /* 0x000fe20000000a00 */
[----:B------:R-:W-:Y:S01]  /*0060*/  LOP3.LUT R5, R5, 0xfffffffd, RZ, 0xc0, !PT ;  /* 0xfffffffd05057812 */ /* 0x000fe200078ec0ff */
[----:B------:R-:W-:Y:S01]  /*0070*/  ULDC UR7, c[0x0][0x214] ;  /* 0x0000850000077ab9 */ /* 0x000fe20000000800 */
[----:B------:R-:W-:Y:S01]  /*0080*/  ULDC UR9, c[0x0][0x218] ;  /* 0x0000860000097ab9 */ /* 0x000fe20000000800 */
[----:B------:R-:W-:Y:S01]  /*0090*/  SHF.R.S32.HI R7, RZ, 0x1f, R2 ;  /* 0x0000001fff077819 */ /* 0x000fe20000011402 */
[----:B------:R-:W-:Y:S01]  /*00a0*/  ULDC UR8, c[0x0][0x290] ;  /* 0x0000a40000087ab9 */ /* 0x000fe20000000800 */
[----:B------:R-:W-:Y:S01]  /*00b0*/  ULDC.64 UR14, c[0x0][0x2c8] ;  /* 0x0000b200000e7ab9 */ /* 0x000fe20000000a00 */
[----:B------:R-:W-:Y:S01]  /*00c0*/  ULDC.64 UR10, c[0x0][0x308] ;  /* 0x0000c200000a7ab9 */ /* 0x000fe20000000a00 */
[----:B------:R-:W-:Y:S01]  /*00d0*/  LEA.HI R0, R7, R2, RZ, 0x3 ;  /* 0x0000000207007211 */ /* 0x000fe200078f18ff */
        /* <DEDUP_REMOVED lines=12> */
[----:B--2---:R-:W-:Y:S02]  /*01a0*/  LEA.HI R4, R4, UR6, RZ, 0x19 ;  /* 0x0000000604047c11 */ /* 0x004fe4000f8fc8ff */
[----:B------:R-:W-:-:S05]  /*01b0*/  @P5 LOP3.LUT R5, R5, 0x2, RZ, 0xfc, !PT ;  /* 0x0000000205055812 */ /* 0x000fca00078efcff */
[----:B------:R-:W1:Y:S08]  /*01c0*/  @P5 LDC.64 R24, c[0x0][0x278] ;  /* 0x00009e00ff185b82 */ /* 0x000e700000000a00 */
[----:B------:R-:W2:Y:S01]  /*01d0*/  @P4 LDC.64 R26, c[0x0][0x260] ;  /* 0x00009800ff1a4b82 */ /* 0x000ea20000000a00 */
[----:B0-----:R-:W-:-:S07]  /*01e0*/  @P5 IMAD.WIDE.U32 R6, R47, 0x10, R6 ;  /* 0x000000102f065825 */ /* 0x001fce00078e0006 */
[----:B------:R-:W0:Y:S08]  /*01f0*/  @P4 LDC.64 R28, c[0x0][0x278] ;  /* 0x00009e00ff1c4b82 */ /* 0x000e300000000a00 */
[----:B------:R-:W3:Y:S01]  /*0200*/  @P0 LDC.64 R30, c[0x0][0x260] ;  /* 0x00009800ff1e0b82 */ /* 0x000ee20000000a00 */
[----:B------:R-:W5:Y:S01]  /*0210*/  @P5 LDG.E.128 R164, desc[UR4][R6.64] ;  /* 0x0000000406a45981 */ /* 0x000f62000c1e1d00 */
[C---:B-1----:R-:W-:Y:S01]  /*0220*/  @P5 IMAD.WIDE.U32 R24, R47.reuse, 0x10, R24 ;  /* 0x000000102f185825 */ /* 0x042fe200078e0018 */
[----:B------:R-:W-:-:S05]  /*0230*/  @P5 LOP3.LUT R47, R47, 0x80, RZ, 0xfc, !PT ;  /* 0x000000802f2f5812 */ /* 0x000fca00078efcff */
[----:B------:R-:W1:Y:S01]  /*0240*/  @P0 LDC.64 R36, c[0x0][0x278] ;  /* 0x00009e00ff240b82 */ /* 0x000e620000000a00 */
[----:B--2---:R-:W-:-:S07]  /*0250*/  @P4 IMAD.WIDE.U32 R26, R47, 0x10, R26 ;  /* 0x000000102f1a4825 */ /* 0x004fce00078e001a */
[----:B------:R-:W2:Y:S01]  /*0260*/  @P1 LDC.64 R38, c[0x0][0x260] ;  /* 0x00009800ff261b82 */ /* 0x000ea20000000a00 */
[----:B0-----:R-:W-:-:S07]  /*0270*/  @P4 IMAD.WIDE.U32 R32, R47, 0x10, R28 ;  /* 0x000000102f204825 */ /* 0x001fce00078e001c */
[----:B------:R-:W0:Y:S01]  /*0280*/  @P1 LDC.64 R40, c[0x0][0x278] ;  /* 0x00009e00ff281b82 */ /* 0x000e220000000a00 */
[----:B------:R-:W-:-:S07]  /*0290*/  @P4 VIADD R47, R47, 0x80 ;  /* 0x000000802f2f4836 */ /* 0x000fce0000000000 */
[----:B------:R-:W4:Y:S01]  /*02a0*/  @P3 LDC.64 R42, c[0x0][0x260] ;  /* 0x00009800ff2a3b82 */ /* 0x000f220000000a00 */
[----:B---3--:R-:W-:-:S07]  /*02b0*/  @P0 IMAD.WIDE.U32 R34, R47, 0x10, R30 ;  /* 0x000000102f220825 */ /* 0x008fce00078e001e */
[----:B------:R-:W3:Y:S01]  /*02c0*/  @P3 LDC.64 R44, c[0x0][0x278] ;  /* 0x00009e00ff2c3b82 */ /* 0x000ee20000000a00 */
[C---:B-1----:R-:W-:Y:S01]  /*02d0*/  @P0 IMAD.WIDE.U32 R36, R47.reuse, 0x10, R36 ;  /* 0x000000102f240825 */ /* 0x042fe200078e0024 */
[----:B------:R-:W-:Y:S01]  /*02e0*/  @P0 IADD3 R47, R47, 0x80, RZ ;  /* 0x000000802f2f0810 */ /* 0x000fe20007ffe0ff */
[----:B------:R1:W5:Y:S01]  /*02f0*/  @P5 LDG.E.128 R64, desc[UR4][R24.64] ;  /* 0x0000000418405981 */ /* 0x000362000c1e1d00 */
[----:B------:R-:W-:Y:S02]  /*0300*/  ISETP.GE.AND P2, PT, R4, UR7, PT ;  /* 0x0000000704007c0c */ /* 0x000fe4000bf46270 */
[----:B------:R-:W-:Y:S01]  /*0310*/  LOP3.LUT R5, R5, 0xfffffffe, RZ, 0xc0, !PT ;  /* 0xfffffffe05057812 */ /* 0x000fe200078ec0ff */
[----:B--2---:R-:W-:Y:S01]  /*0320*/  @P1 IMAD.WIDE.U32 R38, R47, 0x10, R38 ;  /* 0x000000102f261825 */ /* 0x004fe200078e0026 */
[----:B------:R2:W5:Y:S02]  /*0330*/  @P4 LDG.E.128 R160, desc[UR4][R26.64] ;  /* 0x000000041aa04981 */ /* 0x000564000c1e1d00 */
[----:B------:R-:W-:Y:S01]  /*0340*/  @P4 LOP3.LUT R5, R5, 0x1, RZ, 0xfc, !PT ;  /* 0x0000000105054812 */ /* 0x000fe200078efcff */
[----:B0-----:R-:W-:Y:S01]  /*0350*/  @P1 IMAD.WIDE.U32 R40, R47, 0x10, R40 ;  /* 0x000000102f281825 */ /* 0x001fe200078e0028 */
[----:B------:R0:W5:Y:S02]  /*0360*/  @P4 LDG.E.128 R20, desc[UR4][R32.64] ;  /* 0x0000000420144981 */ /* 0x000164000c1e1d00 */
[----:B------:R-:W-:Y:S01]  /*0370*/  LOP3.LUT R5, R5, 0xfffffffb, RZ, 0xc0, !PT ;  /* 0xfffffffb05057812 */ /* 0x000fe200078ec0ff */
[----:B------:R-:W-:Y:S01]  /*0380*/  @P1 VIADD R47, R47, 0x80 ;  /* 0x000000802f2f1836 */ /* 0x000fe20000000000 */
[----:B------:R0:W5:Y:S01]  /*0390*/  @P0 LDG.E.128 R156, desc[UR4][R34.64] ;  /* 0x00000004229c0981 */ /* 0x000162000c1e1d00 */
[----:B-1----:R-:W-:-:S02]  /*03a0*/  CS2R R24, SRZ ;  /* 0x0000000000187805 */ /* 0x002fc4000001ff00 */
[----:B------:R-:W-:Y:S01]  /*03b0*/  @P3 LOP3.LUT R5, R5, 0x4, RZ, 0xfc, !PT ;  /* 0x0000000405053812 */ /* 0x000fe200078efcff */
[C---:B----4-:R-:W-:Y:S01]  /*03c0*/  @P3 IMAD.WIDE.U32 R28, R47.reuse, 0x10, R42 ;  /* 0x000000102f1c3825 */ /* 0x050fe200078e002a */
[----:B------:R1:W5:Y:S03]  /*03d0*/  @P0 LDG.E.128 R16, desc[UR4][R36.64] ;  /* 0x0000000424100981 */ /* 0x000366000c1e1d00 */
[----:B---3--:R-:W-:Y:S01]  /*03e0*/  @P3 IMAD.WIDE.U32 R30, R47, 0x10, R44 ;  /* 0x000000102f1e3825 */ /* 0x008fe200078e002c */
[----:B------:R3:W5:Y:S01]  /*03f0*/  @P1 LDG.E.128 R152, desc[UR4][R38.64] ;  /* 0x0000000426981981 */ /* 0x000762000c1e1d00 */
[----:B--2---:R-:W-:Y:S02]  /*0400*/  CS2R R26, SRZ ;  /* 0x00000000001a7805 */ /* 0x004fe4000001ff00 */
[----:B0-----:R-:W-:Y:S02]  /*0410*/  CS2R R32, SRZ ;  /* 0x0000000000207805 */ /* 0x001fe4000001ff00 */
[----:B------:R-:W-:Y:S01]  /*0420*/  CS2R R34, SRZ ;  /* 0x0000000000227805 */ /* 0x000fe2000001ff00 */
[----:B------:R0:W5:Y:S01]  /*0430*/  @P1 LDG.E.128 R12, desc[UR4][R40.64] ;  /* 0x00000004280c1981 */ /* 0x000162000c1e1d00 */
[----:B-1----:R-:W-:-:S02]  /*0440*/  CS2R R36, SRZ ;  /* 0x0000000000247805 */ /* 0x002fc4000001ff00 */
[----:B------:R-:W-:Y:S02]  /*0450*/  CS2R R42, SRZ ;  /* 0x00000000002a7805 */ /* 0x000fe4000001ff00 */
[----:B------:R-:W-:Y:S01]  /*0460*/  CS2R R44, SRZ ;  /* 0x00000000002c7805 */ /* 0x000fe2000001ff00 */
[----:B------:R1:W5:Y:S01]  /*0470*/  @P3 LDG.E.128 R148, desc[UR4][R28.64] ;  /* 0x000000041c943981 */ /* 0x000362000c1e1d00 */
[----:B------:R-:W-:Y:S02]  /*0480*/  CS2R R46, SRZ ;  /* 0x00000000002e7805 */ /* 0x000fe4000001ff00 */
[----:B---3--:R-:W-:Y:S02]  /*0490*/  CS2R R38, SRZ ;  /* 0x0000000000267805 */ /* 0x008fe4000001ff00 */
[----:B------:R-:W-:Y:S01]  /*04a0*/  CS2R R48, SRZ ;  /* 0x0000000000307805 */ /* 0x000fe2000001ff00 */
[----:B------:R2:W5:Y:S01]  /*04b0*/  @P3 LDG.E.128 R8, desc[UR4][R30.64] ;  /* 0x000000041e083981 */ /* 0x000562000c1e1d00 */
[----:B------:R-:W-:-:S02]  /*04c0*/  CS2R R50, SRZ ;  /* 0x0000000000327805 */ /* 0x000fc4000001ff00 */
[----:B0-----:R-:W-:Y:S02]  /*04d0*/  CS2R R40, SRZ ;  /* 0x0000000000287805 */ /* 0x001fe4000001ff00 */
[----:B------:R-:W-:Y:S02]  /*04e0*/  CS2R R52, SRZ ;  /* 0x0000000000347805 */ /* 0x000fe4000001ff00 */
[----:B------:R-:W-:Y:S02]  /*04f0*/  CS2R R54, SRZ ;  /* 0x0000000000367805 */ /* 0x000fe4000001ff00 */
[----:B------:R-:W-:Y:S02]  /*0500*/  CS2R R100, SRZ ;  /* 0x0000000000647805 */ /* 0x000fe4000001ff00 */
[----:B-1----:R-:W-:Y:S02]  /*0510*/  CS2R R28, SRZ ;  /* 0x00000000001c7805 */ /* 0x002fe4000001ff00 */
[----:B------:R-:W-:-:S02]  /*0520*/  CS2R R102, SRZ ;  /* 0x0000000000667805 */ /* 0x000fc4000001ff00 */
[----:B------:R-:W-:Y:S02]  /*0530*/  CS2R R104, SRZ ;  /* 0x0000000000687805 */ /* 0x000fe4000001ff00 */
[----:B------:R-:W-:Y:S02]  /*0540*/  CS2R R106, SRZ ;  /* 0x00000000006a7805 */ /* 0x000fe4000001ff00 */
[----:B--2---:R-:W-:Y:S02]  /*0550*/  CS2R R30, SRZ ;  /* 0x00000000001e7805 */ /* 0x004fe4000001ff00 */
        /* <DEDUP_REMOVED lines=39> */
[----:B------:R-:W-:Y:S01]  /*07d0*/  CS2R R146, SRZ ;  /* 0x0000000000927805 */ /* 0x000fe2000001ff00 */
[----:B------:R-:W-:Y:S06]  /*07e0*/  @P2 BRA `(.L_x_435) ;  /* 0x0000008000542947 */ /* 0x000fec0003800000 */
[C---:B-----5:R-:W-:Y:S01]  /*07f0*/  SHF.L.U32 R169, R164.reuse, 0x10, RZ ;  /* 0x00000010a4a97819 */ /* 0x060fe200000006ff */
[C---:B------:R-:W-:Y:S01]  /*0800*/  IMAD.U32 R25, R165.reuse, 0x10000, RZ ;  /* 0x00010000a5197824 */ /* 0x040fe200078e00ff */
[----:B------:R-:W-:Y:S01]  /*0810*/  @P5 PRMT R168, R164, 0x7632, R168 ;  /* 0x00007632a4a85816 */ /* 0x000fe200000000a8 */
[----:B------:R-:W-:Y:S01]  /*0820*/  ULDC.64 UR6, c[0x0][0x2c8] ;  /* 0x0000b20000067ab9 */ /* 0x000fe20000000a00 */
[----:B------:R-:W-:Y:S01]  /*0830*/  @P5 PRMT R164, R165, 0x7632, R164 ;  /* 0x00007632a5a45816 */ /* 0x000fe200000000a4 */
[----:B------:R0:W-:Y:S01]  /*0840*/  STL [R1+0x140], R169 ;  /* 0x000140a901007387 */ /* 0x0001e20000100800 */
[----:B------:R-:W-:Y:S02]  /*0850*/  @P5 PRMT R165, R166, 0x7632, R165 ;  /* 0x00007632a6a55816 */ /* 0x000fe400000000a5 */
[C---:B------:R-:W-:Y:S01]  /*0860*/  @P5 PRMT R3, R66.reuse, 0x7632, R3 ;  /* 0x0000763242035816 */ /* 0x040fe20000000003 */
[----:B------:R1:W-:Y:S01]  /*0870*/  STL [R1+0x13c], R25 ;  /* 0x00013c1901007387 */ /* 0x0003e20000100800 */
[----:B------:R-:W-:-:S02]  /*0880*/  SHF.L.U32 R66, R66, 0x10, RZ ;  /* 0x0000001042427819 */ /* 0x000fc400000006ff */
[----:B------:R-:W-:Y:S02]  /*0890*/  @P5 PRMT R7, R64, 0x7632, R7 ;  /* 0x0000763240075816 */ /* 0x000fe40000000007 */
[----:B------:R-:W-:Y:S02]  /*08a0*/  @P5 PRMT R6, R65, 0x7632, R6 ;  /* 0x0000763241065816 */ /* 0x000fe40000000006 */
[----:B0-----:R-:W-:Y:S02]  /*08b0*/  SHF.L.U32 R169, R166, 0x10, RZ ;  /* 0x00000010a6a97819 */ /* 0x001fe400000006ff */
[C---:B------:R-:W-:Y:S01]  /*08c0*/  @P5 PRMT R166, R167.reuse, 0x7632, R166 ;  /* 0x00007632a7a65816 */ /* 0x040fe200000000a6 */
[----:B-1----:R-:W-:Y:S01]  /*08d0*/  IMAD.U32 R25, R167, 0x10000, RZ ;  /* 0x00010000a7197824 */ /* 0x002fe200078e00ff */
[----:B------:R-:W-:Y:S01]  /*08e0*/  @P4 PRMT R167, R160, 0x7632, R167 ;  /* 0x00007632a0a74816 */ /* 0x000fe200000000a7 */
[----:B------:R0:W-:Y:S01]  /*08f0*/  STL [R1+0x138], R169 ;  /* 0x000138a901007387 */ /* 0x0001e20000100800 */
[----:B------:R-:W-:-:S02]  /*0900*/  @P5 PRMT R2, R67, 0x7632, R2 ;  /* 0x0000763243025816 */ /* 0x000fc40000000002 */
[----:B------:R-:W-:Y:S01]  /*0910*/  ISETP.NE.U32.AND P2, PT, RZ, UR6, PT ;  /* 0x00000006ff007c0c */ /* 0x000fe2000bf45070 */
[----:B------:R1:W-:Y:S01]  /*0920*/  STL [R1+0x134], R25 ;  /* 0x0001341901007387 */ /* 0x0003e20000100800 */
[----:B------:R-:W-:Y:S02]  /*0930*/  LOP3.LUT R5, R5, 0xffffffef, RZ, 0xc0, !PT ;  /* 0xffffffef05057812 */ /* 0x000fe400078ec0ff */
[----:B------:R-:W-:Y:S02]  /*0940*/  ISETP.NE.AND.EX P2, PT, RZ, UR7, PT, P2 ;  /* 0x00000007ff007c0c */ /* 0x000fe4000bf45320 */
[----:B0-----:R-:W-:Y:S02]  /*0950*/  SHF.L.U32 R169, R160, 0x10, RZ ;  /* 0x00000010a0a97819 */ /* 0x001fe400000006ff */
[C---:B------:R-:W-:Y:S01]  /*0960*/  @P4 PRMT R160, R161.reuse, 0x7632, R160 ;  /* 0x00007632a1a04816 */ /* 0x040fe200000000a0 */
[----:B-1----:R-:W-:Y:S02]  /*0970*/  IMAD.U32 R25, R161, 0x10000, RZ ;  /* 0x00010000a1197824 */ /* 0x002fe400078e00ff */
[----:B------:R0:W-:Y:S01]  /*0980*/  STL [R1+0x130], R169 ;  /* 0x000130a901007387 */ /* 0x0001e20000100800 */
[----:B------:R-:W-:-:S02]  /*0990*/  @P4 PRMT R161, R162, 0x7632, R161 ;  /* 0x00007632a2a14816 */ /* 0x000fc400000000a1 */
[----:B------:R-:W-:Y:S01]  /*09a0*/  ISETP.LT.U32.OR P2, PT, R0, 0x280, !P2 ;  /* 0x000002800000780c */ /* 0x000fe20005741470 */
[----:B------:R1:W-:Y:S01]  /*09b0*/  STL [R1+0x12c], R25 ;  /* 0x00012c1901007387 */ /* 0x0003e20000100800 */
[----:B------:R-:W-:Y:S01]  /*09c0*/  HFMA2.MMA R0, -RZ, RZ, 0, 5.9604644775390625e-08 ;  /* 0x00000001ff007435 */ /* 0x000fe200000001ff */
[----:B0-----:R-:W-:Y:S02]  /*09d0*/  SHF.L.U32 R169, R162, 0x10, RZ ;  /* 0x00000010a2a97819 */ /* 0x001fe400000006ff */
[C---:B------:R-:W-:Y:S01]  /*09e0*/  @P4 PRMT R162, R163.reuse, 0x7632, R162 ;  /* 0x00007632a3a24816 */ /* 0x040fe200000000a2 */
[----:B-1----:R-:W-:Y:S02]  /*09f0*/  IMAD.U32 R25, R163, 0x10000, RZ ;  /* 0x00010000a3197824 */ /* 0x002fe400078e00ff */
[----:B------:R0:W-:Y:S01]  /*0a00*/  STL [R1+0x128], R169 ;  /* 0x000128a901007387 */ /* 0x0001e20000100800 */
[----:B------:R-:W-:-:S04]  /*0a10*/  @P0 PRMT R163, R156, 0x7632, R163 ;  /* 0x000076329ca30816 */ /* 0x000fc800000000a3 */
[----:B------:R-:W-:Y:S01]  /*0a20*/  @P2 LOP3.LUT R5, R5, 0x10, RZ, 0xfc, !PT ;  /* 0x0000001005052812 */ /* 0x000fe200078efcff */
[----:B------:R1:W-:Y:S01]  /*0a30*/  STL [R1+0x124], R25 ;  /* 0x0001241901007387 */ /* 0x0003e20000100800 */
[----:B0-----:R-:W-:Y:S02]  /*0a40*/  SHF.L.U32 R169, R156, 0x10, RZ ;  /* 0x000000109ca97819 */ /* 0x001fe400000006ff */
[C---:B------:R-:W-:Y:S01]  /*0a50*/  @P0 PRMT R156, R157.reuse, 0x7632, R156 ;  /* 0x000076329d9c0816 */ /* 0x040fe2000000009c */
[----:B-1----:R-:W-:Y:S02]  /*0a60*/  IMAD.U32 R25, R157, 0x10000, RZ ;  /* 0x000100009d197824 */ /* 0x002fe400078e00ff */
[----:B------:R0:W-:Y:S01]  /*0a70*/  STL [R1+0x120], R169 ;  /* 0x000120a901007387 */ /* 0x0001e20000100800 */
[----:B------:R-:W-:-:S03]  /*0a80*/  @P0 PRMT R157, R158, 0x7632, R157 ;  /* 0x000076329e9d0816 */ /* 0x000fc6000000009d */
        /* <DEDUP_REMOVED lines=28> */
[----:B------:R-:W-:Y:S01]  /*0c50*/  STL [R1+0xb0], R169 ;  /* 0x0000b0a901007387 */ /* 0x000fe20000100800 */
[----:B------:R-:W-:Y:S02]  /*0c60*/  SHF.L.U32 R151, R64, 0x10, RZ ;  /* 0x0000001040977819 */ /* 0x000fe400000006ff */
[----:B------:R-:W-:Y:S01]  /*0c70*/  @P4 PRMT R64, R21, 0x7632, R64 ;  /* 0x0000763215404816 */ /* 0x000fe20000000040 */
[----:B------:R0:W-:Y:S04]  /*0c80*/  STL [R1+0xa8], R25 ;  /* 0x0000a81901007387 */ /* 0x0001e80000100800 */
[----:B------:R-:W-:Y:S01]  /*0c90*/  STL [R1+0xa0], R151 ;  /* 0x0000a09701007387 */ /* 0x000fe20000100800 */
[----:B0-----:R-:W-:Y:S01]  /*0ca0*/  IMAD.U32 R25, R65, 0x10000, RZ ;  /* 0x0001000041197824 */ /* 0x001fe200078e00ff */
[----:B------:R-:W-:-:S04]  /*0cb0*/  @P4 PRMT R65, R20, 0x7632, R65 ;  /* 0x0000763214414816 */ /* 0x000fc80000000041 */
[----:B------:R0:W-:Y:S04]  /*0cc0*/  STL [R1+0x98], R25 ;  /* 0x0000981901007387 */ /* 0x0001e80000100800 */
[----:B------:R1:W-:Y:S01]  /*0cd0*/  STL [R1+0x90], R66 ;  /* 0x0000904201007387 */ /* 0x0003e20000100800 */
[----:B0-----:R-:W-:Y:S01]  /*0ce0*/  IMAD.U32 R25, R67, 0x10000, RZ ;  /* 0x0001000043197824 */ /* 0x001fe200078e00ff */
[----:B-1----:R-:W-:-:S04]  /*0cf0*/  SHF.L.U32 R66, R20, 0x10, RZ ;  /* 0x0000001014427819 */ /* 0x002fc800000006ff */
        /* <DEDUP_REMOVED lines=34> */
[----:B------:R-:W-:Y:S01]  /*0f20*/  @P3 PRMT R15, R8, 0x7632, R15 ;  /* 0x00007632080f3816 */ /* 0x000fe2000000000f */
[----:B-1----:R-:W-:-:S03]  /*0f30*/  IMAD.U32 R66, R9, 0x10000, RZ ;  /* 0x0001000009427824 */ /* 0x002fc600078e00ff */
[----:B------:R0:W-:Y:S01]  /*0f40*/  STL [R1+0x28], R25 ;  /* 0x0000281901007387 */ /* 0x0001e20000100800 */
[----:B------:R-:W-:Y:S02]  /*0f50*/  @P3 PRMT R9, R10, 0x7632, R9 ;  /* 0x000076320a093816 */ /* 0x000fe40000000009 */
[----:B0-----:R-:W-:Y:S02]  /*0f60*/  SHF.L.U32 R25, R8, 0x10, RZ ;  /* 0x0000001008197819 */ /* 0x001fe400000006ff */
[----:B------:R-:W-:-:S03]  /*0f70*/  @P3 PRMT R8, R11, 0x7632, R8 ;  /* 0x000076320b083816 */ /* 0x000fc60000000008 */
[----:B------:R0:W-:Y:S04]  /*0f80*/  STL [R1+0x20], R25 ;  /* 0x0000201901007387 */ /* 0x0001e80000100800 */
[----:B------:R1:W-:Y:S01]  /*0f90*/  STL [R1+0x18], R66 ;  /* 0x0000184201007387 */ /* 0x0003e20000100800 */
[----:B0-----:R-:W-:Y:S01]  /*0fa0*/  SHF.L.U32 R25, R10, 0x10, RZ ;  /* 0x000000100a197819 */ /* 0x001fe200000006ff */
[----:B------:R-:W-:Y:S02]  /*0fb0*/  IMAD.U32 R10, R11, 0x10000, RZ ;  /* 0x000100000b0a7824 */ /* 0x000fe400078e00ff */
[----:B------:R-:W-:Y:S01]  /*0fc0*/  IMAD.U32 R11, R164, 0x10000, RZ ;  /* 0x00010000a40b7824 */ /* 0x000fe200078e00ff */
[----:B-1----:R-:W-:Y:S01]  /*0fd0*/  SHF.L.U32 R66, R168, 0x10, RZ ;  /* 0x00000010a8427819 */ /* 0x002fe200000006ff */
[----:B------:R0:W-:Y:S04]  /*0fe0*/  STL [R1+0x10], R25 ;  /* 0x0000101901007387 */ /* 0x0001e80000100800 */
[----:B------:R1:W-:Y:S04]  /*0ff0*/  STL [R1+0x8], R10 ;  /* 0x0000080a01007387 */ /* 0x0003e80000100800 */
[----:B------:R2:W-:Y:S01]  /*1000*/  STL [R1+0x114], R66 ;  /* 0x0001144201007387 */ /* 0x0005e20000100800 */
[----:B0-----:R-:W-:-:S03]  /*1010*/  IMAD.MOV.U32 R25, RZ, RZ, RZ ;  /* 0x000000ffff197224 */ /* 0x001fc600078e00ff */
[----:B------:R0:W-:Y:S01]  /*1020*/  STL [R1+0x110], R11 ;  /* 0x0001100b01007387 */ /* 0x0001e20000100800 */
[----:B-1----:R-:W-:Y:S01]  /*1030*/  SHF.L.U32 R10, R165, 0x10, RZ ;  /* 0x00000010a50a7819 */ /* 0x002fe200000006ff */
[----:B--2---:R-:W-:-:S04]  /*1040*/  IMAD.U32 R66, R166, 0x10000, RZ ;  /* 0x00010000a6427824 */ /* 0x004fc800078e00ff */
[----:B------:R1:W-:Y:S01]  /*1050*/  STL [R1+0x10c], R10 ;  /* 0x00010c0a01007387 */ /* 0x0003e20000100800 */
[----:B0-----:R-:W-:-:S03]  /*1060*/  SHF.L.U32 R11, R167, 0x10, RZ ;  /* 0x00000010a70b7819 */ /* 0x001fc600000006ff */
[----:B------:R0:W-:Y:S04]  /*1070*/  STL [R1+0x108], R66 ;  /* 0x0001084201007387 */ /* 0x0001e80000100800 */
[----:B------:R2:W-:Y:S01]  /*1080*/  STL [R1+0x104], R11 ;  /* 0x0001040b01007387 */ /* 0x0005e20000100800 */
[----:B-1----:R-:W-:Y:S01]  /*1090*/  IMAD.U32 R10, R160, 0x10000, RZ ;  /* 0x00010000a00a7824 */ /* 0x002fe200078e00ff */
[----:B0-----:R-:W-:-:S04]  /*10a0*/  SHF.L.U32 R66, R161, 0x10, RZ ;  /* 0x00000010a1427819 */ /* 0x001fc800000006ff */
[----:B------:R0:W-:Y:S01]  /*10b0*/  STL [R1+0x100], R10 ;  /* 0x0001000a01007387 */ /* 0x0001e20000100800 */
[----:B--2---:R-:W-:-:S03]  /*10c0*/  IMAD.U32 R11, R162, 0x10000, RZ ;  /* 0x00010000a20b7824 */ /* 0x004fc600078e00ff */
        /* <DEDUP_REMOVED lines=8> */
[----:B0-----:R-:W-:Y:S01]  /*1150*/  IMAD.U32 R10, R158, 0x10000, RZ ;  /* 0x000100009e0a7824 */ /* 0x001fe200078e00ff */
[----:B-1----:R-:W-:-:S04]  /*1160*/  SHF.L.U32 R66, R159, 0x10, RZ ;  /* 0x000000109f427819 */ /* 0x002fc800000006ff */
        /* <DEDUP_REMOVED lines=14> */
[----:B------:R-:W-:Y:S04]  /*1250*/  STL [R1+0xac], R66 ;  /* 0x0000ac4201007387 */ /* 0x000fe80000100800 */
[----:B------:R-:W-:Y:S01]  /*1260*/  STL [R1+0xa4], R11 ;  /* 0x0000a40b01007387 */ /* 0x000fe20000100800 */
[----:B0-----:R-:W-:Y:S01]  /*1270*/  SHF.L.U32 R10, R7, 0x10, RZ ;  /* 0x00000010070a7819 */ /* 0x001fe200000006ff */
[----:B------:R-:W-:Y:S01]  /*1280*/  IMAD.U32 R7, R6, 0x10000, RZ ;  /* 0x0001000006077824 */ /* 0x000fe200078e00ff */
[----:B------:R-:W-:Y:S01]  /*1290*/  SHF.L.U32 R6, R3, 0x10, RZ ;  /* 0x0000001003067819 */ /* 0x000fe200000006ff */
[----:B------:R-:W-:Y:S01]  /*12a0*/  IMAD.U32 R3, R2, 0x10000, RZ ;  /* 0x0001000002037824 */ /* 0x000fe200078e00ff */
[----:B------:R-:W-:Y:S01]  /*12b0*/  SHF.L.U32 R2, R65, 0x10, RZ ;  /* 0x0000001041027819 */ /* 0x000fe200000006ff */
[----:B------:R-:W-:Y:S04]  /*12c0*/  STL [R1+0x9c], R10 ;  /* 0x00009c0a01007387 */ /* 0x000fe80000100800 */
[----:B------:R-:W-:Y:S04]  /*12d0*/  STL [R1+0x94], R7 ;  /* 0x0000940701007387 */ /* 0x000fe80000100800 */
[----:B------:R0:W-:Y:S04]  /*12e0*/  STL [R1+0x8c], R6 ;  /* 0x00008c0601007387 */ /* 0x0001e80000100800 */
        /* <DEDUP_REMOVED lines=31> */
[----:B------:R0:W-:Y:S04]  /*14e0*/  STL.S16 [R1], R0 ;  /* 0x0000000001007387 */ /* 0x0001e80000100600 */
[----:B------:R0:W-:Y:S02]  /*14f0*/  STL [R1+0x4], R2 ;  /* 0x0000040201007387 */ /* 0x0001e40000100800 */
.L_x_600:
[----:B0-----:R-:W0:Y:S08]  /*1500*/  LDC.64 R2, c[0x0][0x288] ;  /* 0x0000a200ff027b82 */ /* 0x001e300000000a00 */
[----:B-1----:R-:W1:Y:S08]  /*1510*/  LDC.64 R180, c[0x0][0x280] ;  /* 0x0000a000ffb47b82 */ /* 0x002e700000000a00 */
[----:B--2---:R-:W2:Y:S01]  /*1520*/  LDC.64 R6, c[0x0][0x250] ;  /* 0x00009400ff067b82 */ /* 0x004ea20000000a00 */
[----:B0-----:R-:W-:-:S07]  /*1530*/  IMAD.WIDE R2, R4, 0x4, R2 ;  /* 0x0000000404027825 */ /* 0x001fce00078e0202 */
[----:B---3--:R-:W0:Y:S01]  /*1540*/  LDC.64 R176, c[0x0][0x258] ;  /* 0x00009600ffb07b82 */ /* 0x008e220000000a00 */
[----:B------:R1:W3:Y:S01]  /*1550*/  LDG.E R178, desc[UR4][R2.64] ;  /* 0x0000000402b27981 */ /* 0x0002e2000c1e1900 */
[----:B------:R-:W4:Y:S06]  /*1560*/  S2R R179, SR_TID.X ;  /* 0x0000000000b37919 */ /* 0x000f2c0000002100 */
[----:B------:R-:W4:Y:S01]  /*1570*/  LDC.64 R182, c[0x0][0x2c8] ;  /* 0x0000b200ffb67b82 */ /* 0x000f220000000a00 */
[----:B-1----:R-:W-:-:S04]  /*1580*/  IMAD.WIDE R2, R4, 0x4, R180 ;  /* 0x0000000404027825 */ /* 0x002fc800078e02b4 */
[C---:B--2---:R-:W-:Y:S01]  /*1590*/  IMAD.WIDE R6, R4.reuse, 0x4, R6 ;  /* 0x0000000404067825 */ /* 0x044fe200078e0206 */
[----:B------:R1:W5:Y:S04]  /*15a0*/  LDG.E R252, desc[UR4][R2.64] ;  /* 0x0000000402fc7981 */ /* 0x000368000c1e1900 */
[----:B------:R2:W5:Y:S01]  /*15b0*/  LDG.E R212, desc[UR4][R6.64] ;  /* 0x0000000406d47981 */ /* 0x000562000c1e1900 */
[C---:B0-----:R-:W-:Y:S01]  /*15c0*/  IMAD.WIDE R176, R4.reuse, 0x4, R176 ;  /* 0x0000000404b07825 */ /* 0x041fe200078e02b0 */
[----:B-1----:R-:W-:Y:S01]  /*15d0*/  MOV R2, UR9 ;  /* 0x0000000900027c02 */ /* 0x002fe20008000f00 */
[----:B------:R-:W-:Y:S03]  /*15e0*/  BSSY B0, `(.L_x_436) ;  /* 0x0000251000007945 */ /* 0x000fe60003800000 */
[----:B------:R0:W5:Y:S01]  /*15f0*/  LDG.E R6, desc[UR4][R176.64] ;  /* 0x00000004b0067981 */ /* 0x000162000c1e1900 */
[----:B------:R-:W-:-:S05]  /*1600*/  IMAD R3, R4, R2, RZ ;  /* 0x0000000204037224 */ /* 0x000fca00078e02ff */
[----:B--2---:R-:W-:-:S04]  /*1610*/  SHF.R.S32.HI R7, RZ, 0x1f, R3 ;  /* 0x0000001fff077819 */ /* 0x004fc80000011403 */
[----:B------:R-:W-:Y:S02]  /*1620*/  LEA.HI R7, R7, R3, RZ, 0x3 ;  /* 0x0000000307077211 */ /* 0x000fe400078f18ff */
[----:B----4-:R-:W-:-:S04]  /*1630*/  LOP3.LUT R3, R179, 0x7f, RZ, 0xc0, !PT ;  /* 0x0000007fb3037812 */ /* 0x010fc800078ec0ff */
[----:B------:R-:W-:-:S05]  /*1640*/  LEA.HI.SX32 R7, R7, R3, 0x1d ;  /* 0x0000000307077211 */ /* 0x000fca00078feaff */
        /* <DEDUP_REMOVED lines=11> */
.L_x_440:
[----:B------:R-:W-:-:S07]  /*1700*/  VIADD R178, R7, 0x80 ;  /* 0x0000008007b27836 */ /* 0x000fce0000000000 */
.L_x_439:
[----:B------:R-:W-:Y:S05]  /*1710*/  BSYNC B1 ;  /* 0x0000000000017941 */ /* 0x000fea0003800000 */
.L_x_438:
        /* <DEDUP_REMOVED lines=8> */
.L_x_443:
[----:B------:R-:W-:-:S07]  /*17a0*/  IADD3 R178, R178, 0x80, RZ ;  /* 0x00000080b2b27810 */ /* 0x000fce0007ffe0ff */
.L_x_442:
[----:B------:R-:W-:Y:S05]  /*17b0*/  BSYNC B1 ;  /* 0x0000000000017941 */ /* 0x000fea0003800000 */
.L_x_441:
[----:B------:R-:W-:Y:S04]  /*17c0*/  BSSY B1, `(.L_x_444) ;  /* 0x0000008000017945 */ /* 0x000fe80003800000 */
[----:B------:R-:W-:Y:S05]  /*17d0*/  @!P0 BRA `(.L_x_445) ;  /* 0x0000000000188947 */ /* 0x000fea0003800000 */
[----:B------:R-:W-:-:S04]  /*17e0*/  ISETP.NE.U32.AND P3, PT, RZ, UR14, PT ;  /* 0x0000000eff007c0c */ /* 0x000fc8000bf65070 */
[----:B------:R-:W-:-:S13]  /*17f0*/  ISETP.NE.AND.EX P3, PT, RZ, UR15, PT, P3 ;  /* 0x0000000fff007c0c */ /* 0x000fda000bf65330 */
[----:B------:R-:W-:Y:S05]  /*1800*/  @!P3 BRA `(.L_x_446) ;  /* 0x000000000008b947 */ /* 0x000fea0003800000 */
[----:B------:R-:W-:-:S06]  /*1810*/  IMAD.WIDE.U32 R156, R178, 0x10, R182 ;  /* 0x00000010b29c7825 */ /* 0x000fcc00078e00b6 */
[----:B------:R-:W5:Y:S02]  /*1820*/  LDG.E.128 R156, desc[UR4][R156.64] ;  /* 0x000000049c9c7981 */ /* 0x000f64000c1e1d00 */
.L_x_446:
[----:B------:R-:W-:-:S07]  /*1830*/  IADD3 R178, R178, 0x80, RZ ;  /* 0x00000080b2b27810 */ /* 0x000fce0007ffe0ff */
.L_x_445:
[----:B------:R-:W-:Y:S05]  /*1840*/  BSYNC B1 ;  /* 0x0000000000017941 */ /* 0x000fea0003800000 */
.L_x_444:
[----:B------:R-:W-:Y:S04]  /*1850*/  BSSY B1, `(.L_x_447) ;  /* 0x0000008000017945 */ /* 0x000fe80003800000 */
[----:B------:R-:W-:Y:S05]  /*1860*/  @!P1 BRA `(.L_x_448) ;  /* 0x0000000000189947 */ /* 0x000fea0003800000 */
[----:B------:R-:W-:-:S04]  /*1870*/  ISETP.NE.U32.AND P3, PT, RZ, UR14, PT ;  /* 0x0000000eff007c0c */ /* 0x000fc8000bf65070 */
[----:B------:R-:W-:-:S13]  /*1880*/  ISETP.NE.AND.EX P3, PT, RZ, UR15, PT, P3 ;  /* 0x0000000fff007c0c */ /* 0x000fda000bf65330 */
[----:B------:R-:W-:Y:S05]  /*1890*/  @!P3 BRA `(.L_x_449) ;  /* 0x000000000008b947 */ /* 0x000fea0003800000 */
[----:B------:R-:W-:-:S06]  /*18a0*/  IMAD.WIDE.U32 R160, R178, 0x10, R182 ;  /* 0x00000010b2a07825 */ /* 0x000fcc00078e00b6 */
[----:B------:R-:W5:Y:S02]  /*18b0*/  LDG.E.128 R160, desc[UR4][R160.64] ;  /* 0x00000004a0a07981 */ /* 0x000f64000c1e1d00 */
.L_x_449:
[----:B------:R-:W-:-:S07]  /*18c0*/  VIADD R178, R178, 0x80 ;  /* 0x00000080b2b27836 */ /* 0x000fce0000000000 */
.L_x_448:
[----:B------:R-:W-:Y:S05]  /*18d0*/  BSYNC B1 ;  /* 0x0000000000017941 */ /* 0x000fea0003800000 */
.L_x_447:
[----:B------:R-:W-:Y:S02]  /*18e0*/  LOP3.LUT P3, RZ, R5, 0x10, RZ, 0xc0, !PT ;  /* 0x0000001005ff7812 */ /* 0x000fe4000786c0ff */
[----:B------:R-:W-:-:S11]  /*18f0*/  CS2R R216, SRZ ;  /* 0x0000000000d87805 */ /* 0x000fd6000001ff00 */
[----:B------:R-:W-:Y:S05]  /*1900*/  @P3 BRA `(.L_x_450) ;  /* 0x0000002000783947 */ /* 0x000fea0003800000 */
[----:B------:R-:W-:-:S06]  /*1910*/  IMAD.WIDE.U32 R164, R178, 0x10, R182 ;  /* 0x00000010b2a47825 */ /* 0x000fcc00078e00b6 */
[----:B------:R-:W5:Y:S01]  /*1920*/  LDG.E.128 R164, desc[UR4][R164.64] ;  /* 0x00000004a4a47981 */ /* 0x000f62000c1e1d00 */
[----:B------:R-:W-:Y:S05]  /*1930*/  BRA `(.L_x_450) ;  /* 0x00000020006c7947 */ /* 0x000fea0003800000 */
.L_x_437:
[----:B------:R-:W-:Y:S01]  /*1940*/  IADD3 R178, R178, -0x1, RZ ;  /* 0xffffffffb2b27810 */ /* 0x000fe20007ffe0ff */
[----:B------:R-:W-:Y:S01]  /*1950*/  BSSY B1, `(.L_x_451) ;  /* 0x000006f000017945 */ /* 0x000fe20003800000 */
[----:B------:R-:W-:Y:S02]  /*1960*/  LOP3.LUT P3, RZ, R5, 0x2, RZ, 0xc0, !PT ;  /* 0x0000000205ff7812 */ /* 0x000fe4000786c0ff */
[----:B------:R-:W-:Y:S02]  /*1970*/  CS2R R216, SRZ ;  /* 0x0000000000d87805 */ /* 0x000fe4000001ff00 */
[----:B------:R-:W-:Y:S01]  /*1980*/  MOV R221, R7 ;  /* 0x0000000700dd7202 */ /* 0x000fe20000000f00 */
[----:B------:R-:W-:-:S05]  /*1990*/  IMAD R178, R178, R2, RZ ;  /* 0x00000002b2b27224 */ /* 0x000fca00078e02ff */
[----:B------:R-:W-:-:S04]  /*19a0*/  SHF.R.S32.HI R179, RZ, 0x1f, R178 ;  /* 0x0000001fffb37819 */ /* 0x000fc800000114b2 */
[----:B------:R-:W-:-:S04]  /*19b0*/  LEA.HI R179, R179, R178, RZ, 0x3 ;  /* 0x000000b2b3b37211 */ /* 0x000fc800078f18ff */
[----:B------:R-:W-:Y:S01]  /*19c0*/  LEA.HI.SX32 R213, R179, R3, 0x1d ;  /* 0x00000003b3d57211 */ /* 0x000fe200078feaff */
[----:B------:R-:W-:Y:S06]  /*19d0*/  @!P3 BRA `(.L_x_452) ;  /* 0x000000040098b947 */ /* 0x000fec0003800000 */
[----:B------:R-:W0:Y:S01]  /*19e0*/  LDC.U8 R180, c[0x0][0x2a0] ;  /* 0x0000a800ffb47b82 */ /* 0x000e220000000000 */
[----:B------:R-:W-:Y:S01]  /*19f0*/  ISETP.NE.U32.AND P3, PT, RZ, UR14, PT ;  /* 0x0000000eff007c0c */ /* 0x000fe2000bf65070 */
[----:B------:R-:W2:Y:S03]  /*1a00*/  LDL R208, [R1+0x140] ;  /* 0x0001400001d07983 */ /* 0x000ea60000100800 */
[----:B------:R-:W-:Y:S01]  /*1a10*/  ISETP.NE.AND.EX P3, PT, RZ, UR15, PT, P3 ;  /* 0x0000000fff007c0c */ /* 0x000fe2000bf65330 */
[----:B------:R-:W3:Y:S04]  /*1a20*/  LDL R221, [R1+0x13c] ;  /* 0x00013c0001dd7983 */ /* 0x000ee80000100800 */
[----:B------:R-:W4:Y:S04]  /*1a30*/  LDL R217, [R1+0x138] ;  /* 0x0001380001d97983 */ /* 0x000f280000100800 */
[----:B------:R-:W4:Y:S04]  /*1a40*/  LDL R216, [R1+0x134] ;  /* 0x0001340001d87983 */ /* 0x000f280000100800 */
[----:B------:R1:W5:Y:S01]  /*1a50*/  @P3 LDG.E.128 R148, desc[UR4][R176.64] ;  /* 0x00000004b0943981 */ /* 0x000362000c1e1d00 */
[----:B0-----:R-:W-:-:S02]  /*1a60*/  ISETP.NE.AND P3, PT, R180, RZ, PT ;  /* 0x000000ffb400720c */ /* 0x001fc40003f65270 */
[----:B------:R-:W0:Y:S08]  /*1a70*/  LDC.64 R180, c[0x0][0x238] ;  /* 0x00008e00ffb47b82 */ /* 0x000e300000000a00 */
[----:B-1----:R-:W1:Y:S01]  /*1a80*/  LDC.64 R176, c[0x0][0x2b8] ;  /* 0x0000ae00ffb07b82 */ /* 0x002e620000000a00 */
[----:B0-----:R-:W-:-:S06]  /*1a90*/  IMAD.WIDE.U32 R180, R7, 0x10, R180 ;  /* 0x0000001007b47825 */ /* 0x001fcc00078e00b4 */
[----:B------:R-:W2:Y:S01]  /*1aa0*/  LDG.E.128 R180, desc[UR4][R180.64] ;  /* 0x00000004b4b47981 */ /* 0x000ea2000c1e1d00 */
[----:B-1----:R-:W-:-:S06]  /*1ab0*/  IMAD.WIDE.U32 R176, R213, 0x10, R176 ;  /* 0x00000010d5b07825 */ /* 0x002fcc00078e00b0 */
[----:B------:R-:W3:Y:S01]  /*1ac0*/  LDG.E.128 R176, desc[UR4][R176.64] ;  /* 0x00000004b0b07981 */ /* 0x000ee2000c1e1d00 */
[----:B-----5:R-:W-:Y:S02]  /*1ad0*/  FSEL R239, R212, RZ, !P3 ;  /* 0x000000ffd4ef7208 */ /* 0x020fe40005800000 */
[C---:B--2---:R-:W-:Y:S01]  /*1ae0*/  PRMT R251, R180.reuse, 0x7632, R251 ;  /* 0x00007632b4fb7816 */ /* 0x044fe200000000fb */
[----:B------:R-:W-:Y:S01]  /*1af0*/  IMAD.U32 R0, R180, 0x10000, RZ ;  /* 0x00010000b4007824 */ /* 0x000fe200078e00ff */
[C---:B------:R-:W-:Y:S01]  /*1b00*/  PRMT R180, R183.reuse, 0x7632, R180 ;  /* 0x00007632b7b47816 */ /* 0x040fe200000000b4 */
[----:B------:R-:W-:Y:S02]  /*1b10*/  IMAD.U32 R241, R183, 0x10000, RZ ;  /* 0x00010000b7f17824 */ /* 0x000fe400078e00ff */
[----:B------:R-:W2:Y:S01]  /*1b20*/  LDL R183, [R1+0x114] ;  /* 0x0001140001b77983 */ /* 0x000ea20000100800 */
[C---:B------:R-:W-:Y:S02]  /*1b30*/  PRMT R243, R182.reuse, 0x7632, R243 ;  /* 0x00007632b6f37816 */ /* 0x040fe400000000f3 */
[----:B------:R-:W-:-:S02]  /*1b40*/  SHF.L.U32 R245, R182, 0x10, RZ ;  /* 0x00000010b6f57819 */ /* 0x000fc400000006ff */
[----:B------:R-:W2:Y:S01]  /*1b50*/  LDL R182, [R1+0x110] ;  /* 0x0001100001b67983 */ /* 0x000ea20000100800 */
[C---:B------:R-:W-:Y:S02]  /*1b60*/  PRMT R247, R181.reuse, 0x7632, R247 ;  /* 0x00007632b5f77816 */ /* 0x040fe400000000f7 */
[----:B------:R-:W-:Y:S02]  /*1b70*/  SHF.L.U32 R249, R181, 0x10, RZ ;  /* 0x00000010b5f97819 */ /* 0x000fe400000006ff */
[----:B------:R-:W2:Y:S01]  /*1b80*/  LDL R181, [R1+0x10c] ;  /* 0x00010c0001b57983 */ /* 0x000ea20000100800 */
[----:B------:R-:W-:Y:S01]  /*1b90*/  SHF.L.U32 R251, R251, 0x10, RZ ;  /* 0x00000010fbfb7819 */ /* 0x000fe200000006ff */
[----:B------:R-:W-:Y:S01]  /*1ba0*/  IMAD.U32 R243, R243, 0x10000, RZ ;  /* 0x00010000f3f37824 */ /* 0x000fe200078e00ff */
[----:B------:R-:W-:Y:S02]  /*1bb0*/  SHF.L.U32 R247, R247, 0x10, RZ ;  /* 0x00000010f7f77819 */ /* 0x000fe400000006ff */
        /* <DEDUP_REMOVED lines=8> */
[----:B------:R-:W-:-:S02]  /*1c40*/  FADD.FTZ R239, -R239, R180 ;  /* 0x000000b4efef7221 */ /* 0x000fc40000010100 */
[----:B------:R-:W2:Y:S01]  /*1c50*/  LDL R180, [R1+0x108] ;  /* 0x0001080001b47983 */ /* 0x000ea20000100800 */
[C---:B---3--:R-:W-:Y:S02]  /*1c60*/  PRMT R250, R176.reuse, 0x7632, R250 ;  /* 0x00007632b0fa7816 */ /* 0x048fe400000000fa */
[----:B------:R-:W-:Y:S01]  /*1c70*/  SHF.L.U32 R176, R176, 0x10, RZ ;  /* 0x00000010b0b07819 */ /* 0x000fe200000006ff */
[C---:B------:R-:W-:Y:S01]  /*1c80*/  FMUL.FTZ R0, R6.reuse, R0 ;  /* 0x0000000006007220 */ /* 0x040fe20000410000 */
[C---:B------:R-:W-:Y:S01]  /*1c90*/  PRMT R246, R177.reuse, 0x7632, R246 ;  /* 0x00007632b1f67816 */ /* 0x040fe200000000f6 */
[----:B------:R-:W-:Y:S02]  /*1ca0*/  IMAD.U32 R177, R177, 0x10000, RZ ;  /* 0x00010000b1b17824 */ /* 0x000fe400078e00ff */
[----:B------:R-:W-:Y:S01]  /*1cb0*/  FMUL.FTZ R249, R6, R249 ;  /* 0x000000f906f97220 */ /* 0x000fe20000410000 */
[----:B------:R-:W-:Y:S02]  /*1cc0*/  IMAD.U32 R250, R250, 0x10000, RZ ;  /* 0x00010000fafa7824 */ /* 0x000fe400078e00ff */
[----:B------:R-:W-:Y:S01]  /*1cd0*/  FMUL.FTZ R251, R6, R251 ;  /* 0x000000fb06fb7220 */ /* 0x000fe20000410000 */
[-C--:B------:R-:W-:Y:S01]  /*1ce0*/  FMUL.FTZ R208, R208, R176.reuse ;  /* 0x000000b0d0d07220 */ /* 0x080fe20000410000 */
[----:B------:R-:W-:Y:S01]  /*1cf0*/  FADD.FTZ R68, R68, R176 ;  /* 0x000000b044447221 */ /* 0x000fe20000010000 */
[----:B------:R-:W-:Y:S01]  /*1d00*/  FFMA.FTZ R24, R0, R176, R24 ;  /* 0x000000b000187223 */ /* 0x000fe20000010018 */
[----:B------:R-:W-:Y:S01]  /*1d10*/  FADD.FTZ R70, R70, R177 ;  /* 0x000000b146467221 */ /* 0x000fe20000010000 */
[-C--:B------:R-:W-:Y:S01]  /*1d20*/  FFMA.FTZ R26, R249, R177.reuse, R26 ;  /* 0x000000b1f91a7223 */ /* 0x080fe2000001001a */
[----:B------:R-:W-:Y:S01]  /*1d30*/  FMUL.FTZ R248, R221, R177 ;  /* 0x000000b1ddf87220 */ /* 0x000fe20000410000 */
[----:B------:R-:W-:Y:S01]  /*1d40*/  FADD.FTZ R69, R69, R250 ;  /* 0x000000fa45457221 */ /* 0x000fe20000010000 */
[----:B------:R-:W-:Y:S01]  /*1d50*/  FFMA.FTZ R25, R251, R250, R25 ;  /* 0x000000fafb197223 */ /* 0x000fe20000010019 */
[----:B------:R-:W-:Y:S01]  /*1d60*/  FADD.FTZ R177, RZ, R208 ;  /* 0x000000d0ffb17221 */ /* 0x000fe20000010000 */
[----:B------:R-:W-:Y:S01]  /*1d70*/  FFMA.FTZ R176, R0, R208, RZ ;  /* 0x000000d000b07223 */ /* 0x000fe200000100ff */
[----:B------:R-:W-:Y:S01]  /*1d80*/  SHF.L.U32 R246, R246, 0x10, RZ ;  /* 0x00000010f6f67819 */ /* 0x000fe200000006ff */
[----:B------:R-:W-:Y:S01]  /*1d90*/  FMUL.FTZ R247, R6, R247 ;  /* 0x000000f706f77220 */ /* 0x000fe20000410000 */
[----:B------:R-:W-:-:S02]  /*1da0*/  PRMT R242, R178, 0x7632, R242 ;  /* 0x00007632b2f27816 */ /* 0x000fc400000000f2 */
[----:B------:R-:W-:Y:S01]  /*1db0*/  SHF.L.U32 R178, R178, 0x10, RZ ;  /* 0x00000010b2b27819 */ /* 0x000fe200000006ff */
[----:B------:R-:W-:Y:S01]  /*1dc0*/  FADD.FTZ R71, R71, R246 ;  /* 0x000000f647477221 */ /* 0x000fe20000010000 */
[----:B------:R-:W-:Y:S01]  /*1dd0*/  FFMA.FTZ R27, R247, R246, R27 ;  /* 0x000000f6f71b7223 */ /* 0x000fe2000001001b */
[----:B------:R-:W-:Y:S01]  /*1de0*/  SHF.L.U32 R242, R242, 0x10, RZ ;  /* 0x00000010f2f27819 */ /* 0x000fe200000006ff */
[C---:B------:R-:W-:Y:S01]  /*1df0*/  FMUL.FTZ R243, R6.reuse, R243 ;  /* 0x000000f306f37220 */ /* 0x040fe20000410000 */
[C---:B------:R-:W-:Y:S01]  /*1e00*/  FMUL.FTZ R245, R6.reuse, R245 ;  /* 0x000000f506f57220 */ /* 0x040fe20000410000 */
[----:B----4-:R-:W-:Y:S01]  /*1e10*/  FMUL.FTZ R244, R217, R178 ;  /* 0x000000b2d9f47220 */ /* 0x010fe20000410000 */
[----:B------:R-:W-:Y:S01]  /*1e20*/  PRMT R238, R179, 0x7632, R238 ;  /* 0x00007632b3ee7816 */ /* 0x000fe200000000ee */
[----:B------:R-:W-:Y:S01]  /*1e30*/  FADD.FTZ R73, R73, R242 ;  /* 0x000000f249497221 */ /* 0x000fe20000010000 */
[----:B------:R-:W-:Y:S01]  /*1e40*/  SHF.L.U32 R179, R179, 0x10, RZ ;  /* 0x00000010b3b37819 */ /* 0x000fe200000006ff */
[----:B------:R-:W-:Y:S01]  /*1e50*/  FFMA.FTZ R29, R243, R242, R29 ;  /* 0x000000f2f31d7223 */ /* 0x000fe2000001001d */
[----:B------:R-:W-:Y:S01]  /*1e60*/  FMUL.FTZ R239, R6, R239 ;  /* 0x000000ef06ef7220 */ /* 0x000fe20000410000 */
[----:B------:R-:W-:-:S02]  /*1e70*/  IMAD.U32 R238, R238, 0x10000, RZ ;  /* 0x00010000eeee7824 */ /* 0x000fc400078e00ff */
[----:B------:R-:W-:Y:S01]  /*1e80*/  FMUL.FTZ R241, R6, R241 ;  /* 0x000000f106f17220 */ /* 0x000fe20000410000 */
[-C--:B------:R-:W-:Y:S01]  /*1e90*/  FMUL.FTZ R240, R216, R179.reuse ;  /* 0x000000b3d8f07220 */ /* 0x080fe20000410000 */
[----:B------:R-:W-:Y:S01]  /*1ea0*/  FADD.FTZ R75, R75, R238 ;  /* 0x000000ee4b4b7221 */ /* 0x000fe20000010000 */
[----:B------:R-:W-:Y:S01]  /*1eb0*/  FFMA.FTZ R31, R239, R238, R31 ;  /* 0x000000eeef1f7223 */ /* 0x000fe2000001001f */
[----:B------:R-:W-:Y:S01]  /*1ec0*/  FADD.FTZ R72, R72, R178 ;  /* 0x000000b248487221 */ /* 0x000fe20000010000 */
[----:B------:R-:W-:Y:S01]  /*1ed0*/  FFMA.FTZ R28, R245, R178, R28 ;  /* 0x000000b2f51c7223 */ /* 0x000fe2000001001c */
[----:B------:R-:W-:Y:S01]  /*1ee0*/  FADD.FTZ R74, R74, R179 ;  /* 0x000000b34a4a7221 */ /* 0x000fe20000010000 */
[----:B------:R-:W-:Y:S01]  /*1ef0*/  FFMA.FTZ R30, R241, R179, R30 ;  /* 0x000000b3f11e7223 */ /* 0x000fe2000001001e */
[----:B------:R-:W-:Y:S02]  /*1f00*/  IADD3 R213, R213, 0x80, RZ ;  /* 0x00000080d5d57810 */ /* 0x000fe40007ffe0ff */
[----:B------:R-:W-:Y:S01]  /*1f10*/  IADD3 R221, R7, 0x80, RZ ;  /* 0x0000008007dd7810 */ /* 0x000fe20007ffe0ff */
[----:B--2---:R-:W-:-:S04]  /*1f20*/  FMUL.FTZ R250, R183, R250 ;  /* 0x000000fab7fa7220 */ /* 0x004fc80000410000 */
[----:B------:R-:W-:Y:S01]  /*1f30*/  FADD.FTZ R177, R177, R250 ;  /* 0x000000fab1b17221 */ /* 0x000fe20000010000 */
[----:B------:R-:W-:Y:S01]  /*1f40*/  FFMA.FTZ R176, R251, R250, R176 ;  /* 0x000000fafbb07223 */ /* 0x000fe200000100b0 */
[----:B------:R-:W-:Y:S02]  /*1f50*/  FMUL.FTZ R246, R182, R246 ;  /* 0x000000f6b6f67220 */ /* 0x000fe40000410000 */
        /* <DEDUP_REMOVED lines=8> */
[----:B------:R-:W-:-:S03]  /*1fe0*/  FFMA.FTZ R176, R243, R242, R176 ;  /* 0x000000f2f3b07223 */ /* 0x000fc600000100b0 */
[----:B------:R-:W-:Y:S01]  /*1ff0*/  FADD.FTZ R177, R177, R240 ;  /* 0x000000f0b1b17221 */ /* 0x000fe20000010000 */
[----:B------:R-:W-:Y:S01]  /*2000*/  FMUL.FTZ R238, R180, R238 ;  /* 0x000000eeb4ee7220 */ /* 0x000fe20000410000 */
[----:B------:R-:W-:-:S03]  /*2010*/  FFMA.FTZ R176, R241, R240, R176 ;  /* 0x000000f0f1b07223 */ /* 0x000fc600000100b0 */
[----:B------:R-:W-:Y:S01]  /*2020*/  FADD.FTZ R217, R177, R238 ;  /* 0x000000eeb1d97221 */ /* 0x000fe20000010000 */
[----:B------:R-:W-:-:S07]  /*2030*/  FFMA.FTZ R216, R239, R238, R176 ;  /* 0x000000eeefd87223 */ /* 0x000fce00000100b0 */
.L_x_452:
[----:B------:R-:W-:Y:S05]  /*2040*/  BSYNC B1 ;  /* 0x0000000000017941 */ /* 0x000fea0003800000 */
.L_x_451:
[----:B------:R-:W-:Y:S01]  /*2050*/  LOP3.LUT P3, RZ, R5, 0x1, RZ, 0xc0, !PT ;  /* 0x0000000105ff7812 */ /* 0x000fe2000786c0ff */
[----:B------:R-:W-:-:S12]  /*2060*/  BSSY B1, `(.L_x_453) ;  /* 0x000006a000017945 */ /* 0x000fd80003800000 */
[----:B------:R-:W-:Y:S05]  /*2070*/  @!P3 BRA `(.L_x_454) ;  /* 0x0000000400a0b947 */ /* 0x000fea0003800000 */
[----:B------:R-:W0:Y:S01]  /*2080*/  LDC.64 R178, c[0x0][0x2c8] ;  /* 0x0000b200ffb27b82 */ /* 0x000e220000000a00 */
[----:B------:R-:W-:Y:S01]  /*2090*/  ISETP.NE.U32.AND P3, PT, RZ, UR14, PT ;  /* 0x0000000eff007c0c */ /* 0x000fe2000bf65070 */
[----:B------:R-:W2:Y:S03]  /*20a0*/  LDL R233, [R1+0x130] ;  /* 0x0001300001e97983 */ /* 0x000ea60000100800 */
[----:B------:R-:W-:Y:S01]  /*20b0*/  ISETP.NE.AND.EX P3, PT, RZ, UR15, PT, P3 ;  /* 0x0000000fff007c0c */ /* 0x000fe2000bf65330 */
[----:B------:R-:W3:Y:S02]  /*20c0*/  LDL R229, [R1+0x12c] ;  /* 0x00012c0001e57983 */ /* 0x000ee40000100800 */
[----:B------:R-:W1:Y:S02]  /*20d0*/  LDC.U8 R176, c[0x0][0x2a0] ;  /* 0x0000a800ffb07b82 */ /* 0x000e640000000000 */
[----:B------:R-:W4:Y:S06]  /*20e0*/  LDL R225, [R1+0x128] ;  /* 0x0001280001e17983 */ /* 0x000f2c0000100800 */
[----:B------:R-:W1:Y:S02]  /*20f0*/  LDC.64 R180, c[0x0][0x2b8] ;  /* 0x0000ae00ffb47b82 */ /* 0x000e640000000a00 */
[----:B0-----:R-:W-:-:S05]  /*2100*/  @P3 IMAD.WIDE.U32 R8, R221, 0x10, R178 ;  /* 0x00000010dd083825 */ /* 0x001fca00078e00b2 */
[----:B------:R0:W5:Y:S01]  /*2110*/  @P3 LDG.E.128 R152, desc[UR4][R8.64] ;  /* 0x0000000408983981 */ /* 0x000162000c1e1d00 */
[----:B-1----:R-:W-:Y:S02]  /*2120*/  ISETP.NE.AND P3, PT, R176, RZ, PT ;  /* 0x000000ffb000720c */ /* 0x002fe40003f65270 */
[----:B------:R-:W1:Y:S02]  /*2130*/  LDC.64 R176, c[0x0][0x238] ;  /* 0x00008e00ffb07b82 */ /* 0x000e640000000a00 */
[----:B-1----:R-:W-:-:S06]  /*2140*/  IMAD.WIDE.U32 R176, R221, 0x10, R176 ;  /* 0x00000010ddb07825 */ /* 0x002fcc00078e00b0 */
[----:B------:R-:W2:Y:S01]  /*2150*/  LDG.E.128 R176, desc[UR4][R176.64] ;  /* 0x00000004b0b07981 */ /* 0x000ea2000c1e1d00 */
[----:B------:R-:W-:-:S06]  /*2160*/  IMAD.WIDE.U32 R180, R213, 0x10, R180 ;  /* 0x00000010d5b47825 */ /* 0x000fcc00078e00b4 */
[----:B------:R-:W3:Y:S01]  /*2170*/  LDG.E.128 R180, desc[UR4][R180.64] ;  /* 0x00000004b4b47981 */ /* 0x000ee2000c1e1d00 */
[----:B0----5:R-:W-:Y:S02]  /*2180*/  FSEL R9, R212, RZ, !P3 ;  /* 0x000000ffd4097208 */ /* 0x021fe40005800000 */
[C---:B--2---:R-:W-:Y:S01]  /*2190*/  PRMT R8, R179.reuse, 0x7632, R8 ;  /* 0x00007632b3087816 */ /* 0x044fe20000000008 */
[----:B------:R-:W-:Y:S02]  /*21a0*/  IMAD.U32 R209, R179, 0x10000, RZ ;  /* 0x00010000b3d17824 */ /* 0x000fe400078e00ff */
[----:B------:R-:W2:Y:S01]  /*21b0*/  LDL R179, [R1+0x104] ;  /* 0x0001040001b37983 */ /* 0x000ea20000100800 */
[C---:B------:R-:W-:Y:S02]  /*21c0*/  PRMT R211, R178.reuse, 0x7632, R211 ;  /* 0x00007632b2d37816 */ /* 0x040fe400000000d3 */
[----:B------:R-:W-:Y:S02]  /*21d0*/  SHF.L.U32 R226, R178, 0x10, RZ ;  /* 0x00000010b2e27819 */ /* 0x000fe400000006ff */
[C---:B------:R-:W-:Y:S01]  /*21e0*/  PRMT R232, R176.reuse, 0x7632, R232 ;  /* 0x00007632b0e87816 */ /* 0x040fe200000000e8 */
[----:B------:R-:W2:Y:S01]  /*21f0*/  LDL R178, [R1+0x100] ;  /* 0x0001000001b27983 */ /* 0x000ea20000100800 */
[C---:B------:R-:W-:Y:S01]  /*2200*/  PRMT R228, R177.reuse, 0x7632, R228 ;  /* 0x00007632b1e47816 */ /* 0x040fe200000000e4 */
[----:B------:R-:W-:Y:S01]  /*2210*/  IMAD.U32 R237, R176, 0x10000, RZ ;  /* 0x00010000b0ed7824 */ /* 0x000fe200078e00ff */
[----:B------:R-:W-:Y:S01]  /*2220*/  SHF.L.U32 R230, R177, 0x10, RZ ;  /* 0x00000010b1e67819 */ /* 0x000fe200000006ff */
[----:B------:R-:W-:Y:S01]  /*2230*/  IMAD.U32 R211, R211, 0x10000, RZ ;  /* 0x00010000d3d37824 */ /* 0x000fe200078e00ff */
[----:B------:R-:W-:Y:S01]  /*2240*/  SHF.L.U32 R232, R232, 0x10, RZ ;  /* 0x00000010e8e87819 */ /* 0x000fe200000006ff */
[----:B------:R-:W2:Y:S01]  /*2250*/  LDL R177, [R1+0xfc] ;  /* 0x0000fc0001b17983 */ /* 0x000ea20000100800 */
[----:B------:R-:W-:-:S02]  /*2260*/  SHF.L.U32 R228, R228, 0x10, RZ ;  /* 0x00000010e4e47819 */ /* 0x000fc400000006ff */
        /* <DEDUP_REMOVED lines=9> */
[C---:B---3--:R-:W-:Y:S01]  /*2300*/  PRMT R10, R183.reuse, 0x7632, R10 ;  /* 0x00007632b70a7816 */ /* 0x048fe2000000000a */
[----:B------:R-:W3:Y:S01]  /*2310*/  LDL R176, [R1+0xf8] ;  /* 0x0000f80001b07983 */ /* 0x000ee20000100800 */
[----:B------:R-:W-:-:S03]  /*2320*/  SHF.L.U32 R8, R183, 0x10, RZ ;  /* 0x00000010b7087819 */ /* 0x000fc600000006ff */
[----:B------:R-:W3:Y:S01]  /*2330*/  LDL R183, [R1+0x124] ;  /* 0x0001240001b77983 */ /* 0x000ee20000100800 */
[C---:B------:R-:W-:Y:S02]  /*2340*/  PRMT R231, R180.reuse, 0x7632, R231 ;  /* 0x00007632b4e77816 */ /* 0x040fe400000000e7 */
[----:B------:R-:W-:Y:S01]  /*2350*/  SHF.L.U32 R180, R180, 0x10, RZ ;  /* 0x00000010b4b47819 */ /* 0x000fe200000006ff */
[C---:B------:R-:W-:Y:S01]  /*2360*/  FMUL.FTZ R232, R6.reuse, R232 ;  /* 0x000000e806e87220 */ /* 0x040fe20000410000 */
[----:B------:R-:W-:Y:S01]  /*2370*/  FMUL.FTZ R237, R6, R237 ;  /* 0x000000ed06ed7220 */ /* 0x000fe20000410000 */
[----:B------:R-:W-:Y:S02]  /*2380*/  IMAD.U32 R231, R231, 0x10000, RZ ;  /* 0x00010000e7e77824 */ /* 0x000fe400078e00ff */
[----:B------:R-:W-:Y:S01]  /*2390*/  FMUL.FTZ R233, R233, R180 ;  /* 0x000000b4e9e97220 */ /* 0x000fe20000410000 */
[----:B------:R-:W-:Y:S01]  /*23a0*/  PRMT R227, R181, 0x7632, R227 ;  /* 0x00007632b5e37816 */ /* 0x000fe200000000e3 */
[----:B------:R-:W-:Y:S01]  /*23b0*/  FADD.FTZ R77, R77, R231 ;  /* 0x000000e74d4d7221 */ /* 0x000fe20000010000 */
[----:B------:R-:W-:Y:S01]  /*23c0*/  FFMA.FTZ R33, R232, R231, R33 ;  /* 0x000000e7e8217223 */ /* 0x000fe20000010021 */
[----:B------:R-:W-:-:S02]  /*23d0*/  IMAD.U32 R181, R181, 0x10000, RZ ;  /* 0x00010000b5b57824 */ /* 0x000fc400078e00ff */
[----:B------:R-:W-:Y:S01]  /*23e0*/  FADD.FTZ R217, R217, R233 ;  /* 0x000000e9d9d97221 */ /* 0x000fe20000010000 */
[----:B------:R-:W-:Y:S01]  /*23f0*/  FFMA.FTZ R216, R237, R233, R216 ;  /* 0x000000e9edd87223 */ /* 0x000fe200000100d8 */
[----:B------:R-:W-:Y:S01]  /*2400*/  SHF.L.U32 R227, R227, 0x10, RZ ;  /* 0x00000010e3e37819 */ /* 0x000fe200000006ff */
[C---:B------:R-:W-:Y:S01]  /*2410*/  FMUL.FTZ R228, R6.reuse, R228 ;  /* 0x000000e406e47220 */ /* 0x040fe20000410000 */
[----:B------:R-:W-:Y:S01]  /*2420*/  FMUL.FTZ R230, R6, R230 ;  /* 0x000000e606e67220 */ /* 0x000fe20000410000 */
[----:B------:R-:W-:Y:S01]  /*2430*/  FMUL.FTZ R229, R229, R181 ;  /* 0x000000b5e5e57220 */ /* 0x000fe20000410000 */
[C---:B------:R-:W-:Y:S01]  /*2440*/  PRMT R210, R182.reuse, 0x7632, R210 ;  /* 0x00007632b6d27816 */ /* 0x040fe200000000d2 */
[----:B------:R-:W-:Y:S01]  /*2450*/  FADD.FTZ R79, R79, R227 ;  /* 0x000000e34f4f7221 */ /* 0x000fe20000010000 */
[----:B------:R-:W-:Y:S01]  /*2460*/  SHF.L.U32 R182, R182, 0x10, RZ ;  /* 0x00000010b6b67819 */ /* 0x000fe200000006ff */
[----:B------:R-:W-:Y:S01]  /*2470*/  FFMA.FTZ R35, R228, R227, R35 ;  /* 0x000000e3e4237223 */ /* 0x000fe20000010023 */
[----:B------:R-:W-:Y:S01]  /*2480*/  SHF.L.U32 R210, R210, 0x10, RZ ;  /* 0x00000010d2d27819 */ /* 0x000fe200000006ff */
[C---:B------:R-:W-:Y:S01]  /*2490*/  FMUL.FTZ R211, R6.reuse, R211 ;  /* 0x000000d306d37220 */ /* 0x040fe20000410000 */
[C---:B------:R-:W-:Y:S01]  /*24a0*/  FMUL.FTZ R226, R6.reuse, R226 ;  /* 0x000000e206e27220 */ /* 0x040fe20000410000 */
[----:B----4-:R-:W-:Y:S01]  /*24b0*/  FMUL.FTZ R225, R225, R182 ;  /* 0x000000b6e1e17220 */ /* 0x010fe20000410000 */
[----:B------:R-:W-:Y:S01]  /*24c0*/  FMUL.FTZ R209, R6, R209 ;  /* 0x000000d106d17220 */ /* 0x000fe20000410000 */
[----:B------:R-:W-:Y:S01]  /*24d0*/  FADD.FTZ R81, R81, R210 ;  /* 0x000000d251517221 */ /* 0x000fe20000010000 */
[----:B------:R-:W-:Y:S01]  /*24e0*/  FFMA.FTZ R37, R211, R210, R37 ;  /* 0x000000d2d3257223 */ /* 0x000fe20000010025 */
[----:B------:R-:W-:-:S02]  /*24f0*/  IMAD.U32 R10, R10, 0x10000, RZ ;  /* 0x000100000a0a7824 */ /* 0x000fc400078e00ff */
[----:B------:R-:W-:Y:S01]  /*2500*/  FADD.FTZ R82, R82, R8 ;  /* 0x0000000852527221 */ /* 0x000fe20000010000 */
[----:B------:R-:W-:Y:S01]  /*2510*/  FFMA.FTZ R38, R209, R8, R38 ;  /* 0x00000008d1267223 */ /* 0x000fe20000010026 */
[----:B------:R-:W-:Y:S01]  /*2520*/  FMUL.FTZ R9, R6, R9 ;  /* 0x0000000906097220 */ /* 0x000fe20000410000 */
[----:B------:R-:W-:-:S03]  /*2530*/  FADD.FTZ R83, R83, R10 ;  /* 0x0000000a53537221 */ /* 0x000fc60000010000 */
[----:B------:R-:W-:Y:S01]  /*2540*/  FFMA.FTZ R39, R9, R10, R39 ;  /* 0x0000000a09277223 */ /* 0x000fe20000010027 */
        /* <DEDUP_REMOVED lines=21> */
[----:B---3--:R-:W-:Y:S01]  /*26a0*/  FMUL.FTZ R10, R176, R10 ;  /* 0x0000000ab00a7220 */ /* 0x008fe20000410000 */
[----:B------:R-:W-:-:S04]  /*26b0*/  FMUL.FTZ R8, R183, R8 ;  /* 0x00000008b7087220 */ /* 0x000fc80000410000 */
[----:B------:R-:W-:Y:S01]  /*26c0*/  FADD.FTZ R217, R217, R8 ;  /* 0x00000008d9d97221 */ /* 0x000fe20000010000 */
[----:B------:R-:W-:-:S03]  /*26d0*/  FFMA.FTZ R216, R209, R8, R216 ;  /* 0x00000008d1d87223 */ /* 0x000fc600000100d8 */
[----:B------:R-:W-:Y:S01]  /*26e0*/  FADD.FTZ R217, R217, R10 ;  /* 0x0000000ad9d97221 */ /* 0x000fe20000010000 */
[----:B------:R-:W-:-:S07]  /*26f0*/  FFMA.FTZ R216, R9, R10, R216 ;  /* 0x0000000a09d87223 */ /* 0x000fce00000100d8 */
.L_x_454:
[----:B------:R-:W-:Y:S05]  /*2700*/  BSYNC B1 ;  /* 0x0000000000017941 */ /* 0x000fea0003800000 */
.L_x_453:
[----:B------:R-:W-:Y:S04]  /*2710*/  BSSY B1, `(.L_x_455) ;  /* 0x000006a000017945 */ /* 0x000fe80003800000 */
        /* <DEDUP_REMOVED lines=11> */
[----:B-1----:R-:W-:Y:S01]  /*27d0*/  ISETP.NE.AND P3, PT, R178, RZ, PT ;  /* 0x000000ffb200720c */ /* 0x002fe20003f65270 */
[----:B0-----:R-:W0:Y:S01]  /*27e0*/  LDC.64 R176, c[0x0][0x238] ;  /* 0x00008e00ffb07b82 */ /* 0x001e220000000a00 */
[----:B------:R-:W-:-:S06]  /*27f0*/  IMAD.WIDE.U32 R180, R213, 0x10, R180 ;  /* 0x00000010d5b47825 */ /* 0x000fcc00078e00b4 */
[----:B------:R-:W2:Y:S01]  /*2800*/  LDG.E.128 R180, desc[UR4][R180.64] ;  /* 0x00000004b4b47981 */ /* 0x000ea2000c1e1d00 */
[----:B0-----:R-:W-:-:S06]  /*2810*/  IMAD.WIDE.U32 R176, R221, 0x10, R176 ;  /* 0x00000010ddb07825 */ /* 0x001fcc00078e00b0 */
[----:B------:R-:W3:Y:S01]  /*2820*/  LDG.E.128 R176, desc[UR4][R176.64] ;  /* 0x00000004b0b07981 */ /* 0x000ee2000c1e1d00 */
[----:B-----5:R-:W-:Y:S02]  /*2830*/  FSEL R193, R212, RZ, !P3 ;  /* 0x000000ffd4c17208 */ /* 0x020fe40005800000 */
[C---:B--2---:R-:W-:Y:S02]  /*2840*/  PRMT R219, R180.reuse, 0x7632, R219 ;  /* 0x00007632b4db7816 */ /* 0x044fe400000000db */
[----:B------:R-:W-:Y:S02]  /*2850*/  SHF.L.U32 R180, R180, 0x10, RZ ;  /* 0x00000010b4b47819 */ /* 0x000fe400000006ff */
[C---:B---3--:R-:W-:Y:S01]  /*2860*/  PRMT R188, R176.reuse, 0x7632, R188 ;  /* 0x00007632b0bc7816 */ /* 0x048fe200000000bc */
[----:B------:R-:W-:Y:S01]  /*2870*/  IMAD.U32 R235, R176, 0x10000, RZ ;  /* 0x00010000b0eb7824 */ /* 0x000fe200078e00ff */
[C---:B------:R-:W-:Y:S01]  /*2880*/  PRMT R176, R179.reuse, 0x7632, R176 ;  /* 0x00007632b3b07816 */ /* 0x040fe200000000b0 */
[----:B------:R-:W-:-:S02]  /*2890*/  IMAD.U32 R187, R179, 0x10000, RZ ;  /* 0x00010000b3bb7824 */ /* 0x000fc400078e00ff */
[----:B------:R-:W2:Y:S01]  /*28a0*/  LDL R179, [R1+0xf4] ;  /* 0x0000f40001b37983 */ /* 0x000ea20000100800 */
[C---:B------:R-:W-:Y:S02]  /*28b0*/  PRMT R191, R178.reuse, 0x7632, R191 ;  /* 0x00007632b2bf7816 */ /* 0x040fe400000000bf */
[----:B------:R-:W-:Y:S02]  /*28c0*/  SHF.L.U32 R186, R178, 0x10, RZ ;  /* 0x00000010b2ba7819 */ /* 0x000fe400000006ff */
[----:B------:R-:W3:Y:S01]  /*28d0*/  LDL R178, [R1+0xf0] ;  /* 0x0000f00001b27983 */ /* 0x000ee20000100800 */
[C---:B------:R-:W-:Y:S02]  /*28e0*/  PRMT R190, R177.reuse, 0x7632, R190 ;  /* 0x00007632b1be7816 */ /* 0x040fe400000000be */
[----:B------:R-:W-:Y:S02]  /*28f0*/  SHF.L.U32 R185, R177, 0x10, RZ ;  /* 0x00000010b1b97819 */ /* 0x000fe400000006ff */
[----:B------:R-:W3:Y:S01]  /*2900*/  LDL R177, [R1+0xec] ;  /* 0x0000ec0001b17983 */ /* 0x000ee20000100800 */
[----:B------:R-:W-:Y:S01]  /*2910*/  SHF.L.U32 R188, R188, 0x10, RZ ;  /* 0x00000010bcbc7819 */ /* 0x000fe200000006ff */
[----:B------:R-:W-:Y:S01]  /*2920*/  IMAD.U32 R191, R191, 0x10000, RZ ;  /* 0x00010000bfbf7824 */ /* 0x000fe200078e00ff */
[----:B------:R-:W-:Y:S01]  /*2930*/  SHF.L.U32 R190, R190, 0x10, RZ ;  /* 0x00000010bebe7819 */ /* 0x000fe200000006ff */
[----:B------:R-:W-:Y:S01]  /*2940*/  FMUL.FTZ R222, R189, R180 ;  /* 0x000000b4bdde7220 */ /* 0x000fe20000410000 */
[----:B------:R-:W-:Y:S01]  /*2950*/  SHF.L.U32 R176, R176, 0x10, RZ ;  /* 0x00000010b0b07819 */ /* 0x000fe200000006ff */
[----:B------:R-:W3:Y:S01]  /*2960*/  LDL R189, [R1+0xe8] ;  /* 0x0000e80001bd7983 */ /* 0x000ee20000100800 */
        /* <DEDUP_REMOVED lines=8> */
[----:B------:R-:W3:Y:S01]  /*29f0*/  LDL R176, [R1+0xe4] ;  /* 0x0000e40001b07983 */ /* 0x000ee20000100800 */
[----:B------:R-:W-:Y:S02]  /*2a00*/  IMAD.U32 R219, R219, 0x10000, RZ ;  /* 0x00010000dbdb7824 */ /* 0x000fe400078e00ff */
[C---:B------:R-:W-:Y:S01]  /*2a10*/  FMUL.FTZ R188, R6.reuse, R188 ;  /* 0x000000bc06bc7220 */ /* 0x040fe20000410000 */
[----:B------:R-:W-:Y:S01]  /*2a20*/  FMUL.FTZ R235, R6, R235 ;  /* 0x000000eb06eb7220 */ /* 0x000fe20000410000 */
[----:B------:R-:W-:Y:S01]  /*2a30*/  PRMT R215, R181, 0x7632, R215 ;  /* 0x00007632b5d77816 */ /* 0x000fe200000000d7 */
[----:B------:R-:W-:Y:S01]  /*2a40*/  FADD.FTZ R85, R85, R219 ;  /* 0x000000db55557221 */ /* 0x000fe20000010000 */
[----:B------:R-:W-:Y:S01]  /*2a50*/  FFMA.FTZ R41, R188, R219, R41 ;  /* 0x000000dbbc297223 */ /* 0x000fe20000010029 */
[----:B------:R-:W-:Y:S02]  /*2a60*/  IMAD.U32 R181, R181, 0x10000, RZ ;  /* 0x00010000b5b57824 */ /* 0x000fe400078e00ff */
        /* <DEDUP_REMOVED lines=12> */
[----:B------:R-:W-:Y:S01]  /*2b30*/  FMUL.FTZ R186, R6, R186 ;  /* 0x000000ba06ba7220 */ /* 0x000fe20000410000 */
[----:B----4-:R-:W-:Y:S01]  /*2b40*/  FMUL.FTZ R214, R214, R182 ;  /* 0x000000b6d6d67220 */ /* 0x010fe20000410000 */
[----:B------:R-:W-:Y:S01]  /*2b50*/  PRMT R194, R183, 0x7632, R194 ;  /* 0x00007632b7c27816 */ /* 0x000fe200000000c2 */
[----:B------:R-:W-:Y:S01]  /*2b60*/  FADD.FTZ R89, R89, R192 ;  /* 0x000000c059597221 */ /* 0x000fe20000010000 */
[----:B------:R-:W-:Y:S01]  /*2b70*/  SHF.L.U32 R183, R183, 0x10, RZ ;  /* 0x00000010b7b77819 */ /* 0x000fe200000006ff */
[----:B------:R-:W-:Y:S01]  /*2b80*/  FFMA.FTZ R45, R191, R192, R45 ;  /* 0x000000c0bf2d7223 */ /* 0x000fe2000001002d */
[----:B------:R-:W-:Y:S01]  /*2b90*/  FMUL.FTZ R193, R6, R193 ;  /* 0x000000c106c17220 */ /* 0x000fe20000410000 */
[----:B------:R-:W-:-:S02]  /*2ba0*/  IMAD.U32 R194, R194, 0x10000, RZ ;  /* 0x00010000c2c27824 */ /* 0x000fc400078e00ff */
[----:B------:R-:W-:Y:S02]  /*2bb0*/  FMUL.FTZ R187, R6, R187 ;  /* 0x000000bb06bb7220 */ /* 0x000fe40000410000 */
        /* <DEDUP_REMOVED lines=10> */
[----:B------:R-:W-:-:S02]  /*2c60*/  IADD3 R213, R213, 0x80, RZ ;  /* 0x00000080d5d57810 */ /* 0x000fc40007ffe0ff */
[----:B------:R-:W-:Y:S01]  /*2c70*/  IADD3 R221, R221, 0x80, RZ ;  /* 0x00000080dddd7810 */ /* 0x000fe20007ffe0ff */
[----:B--2---:R-:W-:-:S04]  /*2c80*/  FMUL.FTZ R219, R179, R219 ;  /* 0x000000dbb3db7220 */ /* 0x004fc80000410000 */
[----:B------:R-:W-:Y:S01]  /*2c90*/  FADD.FTZ R217, R217, R219 ;  /* 0x000000dbd9d97221 */ /* 0x000fe20000010000 */
[----:B------:R-:W-:Y:S01]  /*2ca0*/  FFMA.FTZ R216, R188, R219, R216 ;  /* 0x000000dbbcd87223 */ /* 0x000fe200000100d8 */
[----:B---3--:R-:W-:Y:S02]  /*2cb0*/  FMUL.FTZ R215, R178, R215 ;  /* 0x000000d7b2d77220 */ /* 0x008fe40000410000 */
[----:B------:R-:W-:Y:S01]  /*2cc0*/  FADD.FTZ R217, R217, R218 ;  /* 0x000000dad9d97221 */ /* 0x000fe20000010000 */
[----:B------:R-:W-:-:S03]  /*2cd0*/  FFMA.FTZ R216, R185, R218, R216 ;  /* 0x000000dab9d87223 */ /* 0x000fc600000100d8 */
[----:B------:R-:W-:Y:S01]  /*2ce0*/  FADD.FTZ R217, R217, R215 ;  /* 0x000000d7d9d97221 */ /* 0x000fe20000010000 */
[----:B------:R-:W-:Y:S01]  /*2cf0*/  FFMA.FTZ R216, R190, R215, R216 ;  /* 0x000000d7bed87223 */ /* 0x000fe200000100d8 */
[----:B------:R-:W-:Y:S02]  /*2d00*/  FMUL.FTZ R192, R177, R192 ;  /* 0x000000c0b1c07220 */ /* 0x000fe40000410000 */
[----:B------:R-:W-:Y:S01]  /*2d10*/  FADD.FTZ R217, R217, R214 ;  /* 0x000000d6d9d97221 */ /* 0x000fe20000010000 */
[----:B------:R-:W-:Y:S01]  /*2d20*/  FFMA.FTZ R216, R186, R214, R216 ;  /* 0x000000d6bad87223 */ /* 0x000fe200000100d8 */
[----:B------:R-:W-:Y:S02]  /*2d30*/  FMUL.FTZ R189, R189, R183 ;  /* 0x000000b7bdbd7220 */ /* 0x000fe40000410000 */
[----:B------:R-:W-:Y:S01]  /*2d40*/  FADD.FTZ R217, R217, R192 ;  /* 0x000000c0d9d97221 */ /* 0x000fe20000010000 */
[----:B------:R-:W-:-:S03]  /*2d50*/  FFMA.FTZ R216, R191, R192, R216 ;  /* 0x000000c0bfd87223 */ /* 0x000fc600000100d8 */
[----:B------:R-:W-:Y:S01]  /*2d60*/  FADD.FTZ R217, R217, R189 ;  /* 0x000000bdd9d97221 */ /* 0x000fe20000010000 */
[----:B------:R-:W-:Y:S01]  /*2d70*/  FFMA.FTZ R216, R187, R189, R216 ;  /* 0x000000bdbbd87223 */ /* 0x000fe200000100d8 */
[----:B------:R-:W-:-:S04]  /*2d80*/  FMUL.FTZ R194, R176, R194 ;  /* 0x000000c2b0c27220 */ /* 0x000fc80000410000 */
[----:B------:R-:W-:Y:S01]  /*2d90*/  FADD.FTZ R217, R217, R194 ;  /* 0x000000c2d9d97221 */ /* 0x000fe20000010000 */
[----:B------:R-:W-:-:S07]  /*2da0*/  FFMA.FTZ R216, R193, R194, R216 ;  /* 0x000000c2c1d87223 */ /* 0x000fce00000100d8 */
.L_x_456:
[----:B------:R-:W-:Y:S05]  /*2db0*/  BSYNC B1 ;  /* 0x0000000000017941 */ /* 0x000fea0003800000 */
.L_x_455:
[----:B------:R-:W-:Y:S04]  /*2dc0*/  BSSY B1, `(.L_x_457) ;  /* 0x000006a000017945 */ /* 0x000fe80003800000 */
[----:B------:R-:W-:Y:S05]  /*2dd0*/  @!P1 BRA `(.L_x_458) ;  /* 0x0000000400a09947 */ /* 0x000fea0003800000 */
[----:B------:R-:W0:Y:S01]  /*2de0*/  LDC.64 R180, c[0x0][0x2c8] ;  /* 0x0000b200ffb47b82 */ /* 0x000e220000000a00 */
[----:B------:R-:W-:Y:S01]  /*2df0*/  ISETP.NE.U32.AND P3, PT, RZ, UR14, PT ;  /* 0x0000000eff007c0c */ /* 0x000fe2000bf65070 */
[----:B------:R-:W2:Y:S03]  /*2e00*/  LDL R182, [R1+0xd0] ;  /* 0x0000d00001b67983 */ /* 0x000ea60000100800 */
[----:B------:R-:W-:-:S03]  /*2e10*/  ISETP.NE.AND.EX P3, PT, RZ, UR15, PT, P3 ;  /* 0x0000000fff007c0c */ /* 0x000fc6000bf65330 */
[----:B------:R-:W1:Y:S08]  /*2e20*/  LDC.64 R16, c[0x0][0x2b8] ;  /* 0x0000ae00ff107b82 */ /* 0x000e700000000a00 */
[----:B------:R-:W3:Y:S02]  /*2e30*/  LDC.U8 R179, c[0x0][0x2a0] ;  /* 0x0000a800ffb37b82 */ /* 0x000ee40000000000 */
[----:B0-----:R-:W-:-:S02]  /*2e40*/  @P3 IMAD.WIDE.U32 R12, R221, 0x10, R180 ;  /* 0x00000010dd0c3825 */ /* 0x001fc400078e00b4 */
[----:B------:R-:W4:Y:S04]  /*2e50*/  LDL R180, [R1+0xe0] ;  /* 0x0000e00001b47983 */ /* 0x000f280000100800 */
[----:B------:R0:W5:Y:S01]  /*2e60*/  @P3 LDG.E.128 R160, desc[UR4][R12.64] ;  /* 0x000000040ca03981 */ /* 0x000162000c1e1d00 */
[----:B-1----:R-:W-:-:S03]  /*2e70*/  IMAD.WIDE.U32 R16, R213, 0x10, R16 ;  /* 0x00000010d5107825 */ /* 0x002fc600078e0010 */
[----:B------:R-:W2:Y:S04]  /*2e80*/  LDL R181, [R1+0xc8] ;  /* 0x0000c80001b57983 */ /* 0x000ea80000100800 */
[----:B------:R-:W4:Y:S01]  /*2e90*/  LDG.E.128 R16, desc[UR4][R16.64] ;  /* 0x0000000410107981 */ /* 0x000f22000c1e1d00 */
[----:B0-----:R-:W0:Y:S01]  /*2ea0*/  LDC.64 R12, c[0x0][0x238] ;  /* 0x00008e00ff0c7b82 */ /* 0x001e220000000a00 */
[----:B---3--:R-:W-:Y:S02]  /*2eb0*/  ISETP.NE.AND P3, PT, R179, RZ, PT ;  /* 0x000000ffb300720c */ /* 0x008fe40003f65270 */
[----:B------:R-:W3:Y:S01]  /*2ec0*/  LDL R179, [R1+0xd8] ;  /* 0x0000d80001b37983 */ /* 0x000ee20000100800 */
[----:B0-----:R-:W-:-:S06]  /*2ed0*/  IMAD.WIDE.U32 R12, R221, 0x10, R12 ;  /* 0x00000010dd0c7825 */ /* 0x001fcc00078e000c */
[----:B------:R-:W2:Y:S01]  /*2ee0*/  LDG.E.128 R12, desc[UR4][R12.64] ;  /* 0x000000040c0c7981 */ /* 0x000ea2000c1e1d00 */
[----:B-----5:R-:W-:Y:S02]  /*2ef0*/  FSEL R23, R212, RZ, !P3 ;  /* 0x000000ffd4177208 */ /* 0x020fe40005800000 */
[----:B----4-:R-:W-:Y:S02]  /*2f00*/  PRMT R177, R17, 0x7632, R177 ;  /* 0x0000763211b17816 */ /* 0x010fe400000000b1 */
[----:B------:R-:W-:Y:S02]  /*2f10*/  PRMT R184, R19, 0x7632, R184 ;  /* 0x0000763213b87816 */ /* 0x000fe400000000b8 */
[C---:B------:R-:W-:Y:S02]  /*2f20*/  PRMT R178, R16.reuse, 0x7632, R178 ;  /* 0x0000763210b27816 */ /* 0x040fe400000000b2 */
[----:B------:R-:W-:-:S05]  /*2f30*/  SHF.L.U32 R16, R16, 0x10, RZ ;  /* 0x0000001010107819 */ /* 0x000fca00000006ff */
[----:B------:R-:W-:Y:S02]  /*2f40*/  FMUL.FTZ R220, R180, R16 ;  /* 0x00000010b4dc7220 */ /* 0x000fe40000410000 */
[----:B------:R-:W4:Y:S01]  /*2f50*/  LDL R180, [R1+0xd4] ;  /* 0x0000d40001b47983 */ /* 0x000f220000100800 */
[----:B--2---:R-:W-:Y:S02]  /*2f60*/  PRMT R176, R12, 0x7632, R176 ;  /* 0x000076320cb07816 */ /* 0x004fe400000000b0 */
[C---:B------:R-:W-:Y:S02]  /*2f70*/  PRMT R20, R13.reuse, 0x7632, R20 ;  /* 0x000076320d147816 */ /* 0x040fe40000000014 */
[----:B------:R-:W-:Y:S02]  /*2f80*/  SHF.L.U32 R11, R13, 0x10, RZ ;  /* 0x000000100d0b7819 */ /* 0x000fe400000006ff */
[----:B------:R-:W-:Y:S02]  /*2f90*/  PRMT R21, R14, 0x7632, R21 ;  /* 0x000076320e157816 */ /* 0x000fe40000000015 */
[C---:B------:R-:W-:Y:S01]  /*2fa0*/  PRMT R13, R15.reuse, 0x7632, R13 ;  /* 0x000076320f0d7816 */ /* 0x040fe2000000000d */
[----:B------:R-:W-:Y:S01]  /*2fb0*/  IMAD.U32 R234, R12, 0x10000, RZ ;  /* 0x000100000cea7824 */ /* 0x000fe200078e00ff */
[----:B------:R-:W-:Y:S01]  /*2fc0*/  SHF.L.U32 R12, R14, 0x10, RZ ;  /* 0x000000100e0c7819 */ /* 0x000fe200000006ff */
[----:B------:R-:W-:Y:S01]  /*2fd0*/  IMAD.U32 R15, R15, 0x10000, RZ ;  /* 0x000100000f0f7824 */ /* 0x000fe200078e00ff */
[----:B------:R-:W-:Y:S01]  /*2fe0*/  SHF.L.U32 R176, R176, 0x10, RZ ;  /* 0x00000010b0b07819 */ /* 0x000fe200000006ff */
[----:B------:R-:W-:Y:S01]  /*2ff0*/  IMAD.U32 R21, R21, 0x10000, RZ ;  /* 0x0001000015157824 */ /* 0x000fe200078e00ff */
        /* <DEDUP_REMOVED lines=10> */
[----:B------:R-:W-:Y:S01]  /*30a0*/  IMAD.U32 R13, R17, 0x10000, RZ ;  /* 0x00010000110d7824 */ /* 0x000fe200078e00ff */
[----:B------:R-:W-:-:S02]  /*30b0*/  SHF.L.U32 R17, R19, 0x10, RZ ;  /* 0x0000001013117819 */ /* 0x000fc400000006ff */
[----:B------:R-:W2:Y:S01]  /*30c0*/  LDL R19, [R1+0xdc] ;  /* 0x0000dc0001137983 */ /* 0x000ea20000100800 */
[----:B------:R-:W-:Y:S01]  /*30d0*/  FMUL.FTZ R11, R6, R11 ;  /* 0x0000000b060b7220 */ /* 0x000fe20000410000 */
[----:B------:R-:W-:-:S03]  /*30e0*/  FADD.FTZ R94, R94, R13 ;  /* 0x0000000d5e5e7221 */ /* 0x000fc60000010000 */
[-C--:B------:R-:W-:Y:S01]  /*30f0*/  FFMA.FTZ R50, R11, R13.reuse, R50 ;  /* 0x0000000d0b327223 */ /* 0x080fe20000010032 */
[----:B---3--:R-:W-:Y:S02]  /*3100*/  FMUL.FTZ R13, R179, R13 ;  /* 0x0000000db30d7220 */ /* 0x008fe40000410000 */
[----:B------:R-:W3:Y:S01]  /*3110*/  LDL R179, [R1+0xcc] ;  /* 0x0000cc0001b37983 */ /* 0x000ee20000100800 */
[C---:B------:R-:W-:Y:S02]  /*3120*/  PRMT R22, R18.reuse, 0x7632, R22 ;  /* 0x0000763212167816 */ /* 0x040fe40000000016 */
[----:B------:R-:W-:Y:S01]  /*3130*/  SHF.L.U32 R14, R18, 0x10, RZ ;  /* 0x00000010120e7819 */ /* 0x000fe200000006ff */
[----:B------:R-:W-:Y:S02]  /*3140*/  IMAD.U32 R18, R178, 0x10000, RZ ;  /* 0x00010000b2127824 */ /* 0x000fe400078e00ff */
[----:B------:R-:W3:Y:S01]  /*3150*/  LDL R178, [R1+0xc4] ;  /* 0x0000c40001b27983 */ /* 0x000ee20000100800 */
[----:B------:R-:W-:Y:S01]  /*3160*/  FMUL.FTZ R234, R6, R234 ;  /* 0x000000ea06ea7220 */ /* 0x000fe20000410000 */
[----:B------:R-:W-:-:S03]  /*3170*/  FADD.FTZ R92, R92, R16 ;  /* 0x000000105c5c7221 */ /* 0x000fc60000010000 */
[----:B------:R-:W-:Y:S01]  /*3180*/  FFMA.FTZ R48, R234, R16, R48 ;  /* 0x00000010ea307223 */ /* 0x000fe20000010030 */
[----:B------:R-:W-:Y:S01]  /*3190*/  FMUL.FTZ R16, R6, R176 ;  /* 0x000000b006107220 */ /* 0x000fe20000410000 */
[----:B------:R-:W-:Y:S01]  /*31a0*/  FADD.FTZ R93, R93, R18 ;  /* 0x000000125d5d7221 */ /* 0x000fe20000010000 */
[----:B------:R-:W-:Y:S01]  /*31b0*/  FADD.FTZ R217, R217, R220 ;  /* 0x000000dcd9d97221 */ /* 0x000fe20000010000 */
[----:B------:R-:W-:Y:S01]  /*31c0*/  FFMA.FTZ R216, R234, R220, R216 ;  /* 0x000000dcead87223 */ /* 0x000fe200000100d8 */
[----:B------:R-:W-:Y:S01]  /*31d0*/  FFMA.FTZ R49, R16, R18, R49 ;  /* 0x0000001210317223 */ /* 0x000fe20000010031 */
[----:B------:R-:W-:Y:S01]  /*31e0*/  SHF.L.U32 R177, R177, 0x10, RZ ;  /* 0x00000010b1b17819 */ /* 0x000fe200000006ff */
[----:B------:R-:W-:Y:S01]  /*31f0*/  FMUL.FTZ R12, R6, R12 ;  /* 0x0000000c060c7220 */ /* 0x000fe20000410000 */
[----:B------:R-:W-:Y:S01]  /*3200*/  SHF.L.U32 R22, R22, 0x10, RZ ;  /* 0x0000001016167819 */ /* 0x000fe200000006ff */
[----:B------:R-:W-:Y:S01]  /*3210*/  FADD.FTZ R96, R96, R14 ;  /* 0x0000000e60607221 */ /* 0x000fe20000010000 */
[----:B------:R-:W-:Y:S01]  /*3220*/  FMUL.FTZ R21, R6, R21 ;  /* 0x0000001506157220 */ /* 0x000fe20000410000 */
[-C--:B------:R-:W-:Y:S01]  /*3230*/  FFMA.FTZ R52, R12, R14.reuse, R52 ;  /* 0x0000000e0c347223 */ /* 0x080fe20000010034 */
[----:B------:R-:W-:Y:S01]  /*3240*/  FMUL.FTZ R14, R182, R14 ;  /* 0x0000000eb60e7220 */ /* 0x000fe20000410000 */
[----:B------:R-:W-:Y:S01]  /*3250*/  FMUL.FTZ R15, R6, R15 ;  /* 0x0000000f060f7220 */ /* 0x000fe20000410000 */
[----:B------:R-:W-:Y:S01]  /*3260*/  FADD.FTZ R97, R97, R22 ;  /* 0x0000001661617221 */ /* 0x000fe20000010000 */
[----:B------:R-:W-:Y:S01]  /*3270*/  FFMA.FTZ R53, R21, R22, R53 ;  /* 0x0000001615357223 */ /* 0x000fe20000010035 */
[----:B------:R-:W-:-:S02]  /*3280*/  IMAD.U32 R184, R184, 0x10000, RZ ;  /* 0x00010000b8b87824 */ /* 0x000fc400078e00ff */
[----:B------:R-:W-:Y:S01]  /*3290*/  FADD.FTZ R98, R98, R17 ;  /* 0x0000001162627221 */ /* 0x000fe20000010000 */
[----:B------:R-:W-:Y:S01]  /*32a0*/  FFMA.FTZ R54, R15, R17, R54 ;  /* 0x000000110f367223 */ /* 0x000fe20000010036 */
[C---:B------:R-:W-:Y:S01]  /*32b0*/  FMUL.FTZ R23, R6.reuse, R23 ;  /* 0x0000001706177220 */ /* 0x040fe20000410000 */
[----:B------:R-:W-:Y:S01]  /*32c0*/  FMUL.FTZ R17, R181, R17 ;  /* 0x00000011b5117220 */ /* 0x000fe20000410000 */
[----:B------:R-:W-:Y:S02]  /*32d0*/  FADD.FTZ R99, R99, R184 ;  /* 0x000000b863637221 */ /* 0x000fe40000010000 */
[----:B------:R-:W-:Y:S01]  /*32e0*/  FFMA.FTZ R55, R23, R184, R55 ;  /* 0x000000b817377223 */ /* 0x000fe20000010037 */
[----:B------:R-:W-:Y:S01]  /*32f0*/  FADD.FTZ R95, R95, R177 ;  /* 0x000000b15f5f7221 */ /* 0x000fe20000010000 */
[----:B------:R-:W-:Y:S02]  /*3300*/  IADD3 R213, R213, 0x80, RZ ;  /* 0x00000080d5d57810 */ /* 0x000fe40007ffe0ff */
[----:B------:R-:W-:Y:S01]  /*3310*/  IADD3 R221, R221, 0x80, RZ ;  /* 0x00000080dddd7810 */ /* 0x000fe20007ffe0ff */
[----:B--2---:R-:W-:Y:S01]  /*3320*/  FMUL.FTZ R18, R19, R18 ;  /* 0x0000001213127220 */ /* 0x004fe20000410000 */
[----:B------:R-:W-:-:S03]  /*3330*/  FMUL.FTZ R19, R6, R20 ;  /* 0x0000001406137220 */ /* 0x000fc60000410000 */
[----:B------:R-:W-:Y:S01]  /*3340*/  FADD.FTZ R217, R217, R18 ;  /* 0x00000012d9d97221 */ /* 0x000fe20000010000 */
[----:B------:R-:W-:Y:S01]  /*3350*/  FFMA.FTZ R216, R16, R18, R216 ;  /* 0x0000001210d87223 */ /* 0x000fe200000100d8 */
[----:B----4-:R-:W-:Y:S02]  /*3360*/  FMUL.FTZ R20, R180, R177 ;  /* 0x000000b1b4147220 */ /* 0x010fe40000410000 */
[----:B------:R-:W-:Y:S01]  /*3370*/  FADD.FTZ R217, R217, R13 ;  /* 0x0000000dd9d97221 */ /* 0x000fe20000010000 */
[----:B------:R-:W-:-:S03]  /*3380*/  FFMA.FTZ R216, R11, R13, R216 ;  /* 0x0000000d0bd87223 */ /* 0x000fc600000100d8 */
        /* <DEDUP_REMOVED lines=10> */
[----:B------:R-:W-:Y:S02]  /*3430*/  FFMA.FTZ R51, R19, R177, R51 ;  /* 0x000000b113337223 */ /* 0x000fe40000010033 */
[----:B------:R-:W-:Y:S01]  /*3440*/  FADD.FTZ R217, R217, R184 ;  /* 0x000000b8d9d97221 */ /* 0x000fe20000010000 */
[----:B------:R-:W-:-:S07]  /*3450*/  FFMA.FTZ R216, R23, R184, R216 ;  /* 0x000000b817d87223 */ /* 0x000fce00000100d8 */
.L_x_458:
[----:B------:R-:W-:Y:S05]  /*3460*/  BSYNC B1 ;  /* 0x0000000000017941 */ /* 0x000fea0003800000 */
.L_x_457:
[----:B------:R-:W-:-:S13]  /*3470*/  LOP3.LUT P3, RZ, R5, 0x4, RZ, 0xc0, !PT ;  /* 0x0000000405ff7812 */ /* 0x000fda000786c0ff */
[----:B------:R-:W-:Y:S05]  /*3480*/  @!P3 BRA `(.L_x_450) ;  /* 0x000000040098b947 */ /* 0x000fea0003800000 */
[----:B------:R-:W0:Y:S01]  /*3490*/  LDC.64 R176, c[0x0][0x2c8] ;  /* 0x0000b200ffb07b82 */ /* 0x000e220000000a00 */
[----:B------:R-:W-:Y:S01]  /*34a0*/  ISETP.NE.U32.AND P3, PT, RZ, UR14, PT ;  /* 0x0000000eff007c0c */ /* 0x000fe2000bf65070 */
[----:B------:R-:W2:Y:S03]  /*34b0*/  LDL R224, [R1+0xc0] ;  /* 0x0000c00001e07983 */ /* 0x000ea60000100800 */
[----:B------:R-:W-:Y:S01]  /*34c0*/  ISETP.NE.AND.EX P3, PT, RZ, UR15, PT, P3 ;  /* 0x0000000fff007c0c */ /* 0x000fe2000bf65330 */
[----:B------:R-:W3:Y:S02]  /*34d0*/  LDL R197, [R1+0xb8] ;  /* 0x0000b80001c57983 */ /* 0x000ee40000100800 */
[----:B------:R-:W1:Y:S02]  /*34e0*/  LDC.U8 R178, c[0x0][0x2a0] ;  /* 0x0000a800ffb27b82 */ /* 0x000e640000000000 */
[----:B------:R-:W4:Y:S04]  /*34f0*/  LDL R198, [R1+0xb0] ;  /* 0x0000b00001c67983 */ /* 0x000f280000100800 */
[----:B------:R-:W4:Y:S02]  /*3500*/  LDL R200, [R1+0xa8] ;  /* 0x0000a80001c87983 */ /* 0x000f240000100800 */
[----:B------:R-:W1:Y:S02]  /*3510*/  LDC.64 R180, c[0x0][0x2b8] ;  /* 0x0000ae00ffb47b82 */ /* 0x000e640000000a00 */
[----:B0-----:R-:W-:-:S05]  /*3520*/  @P3 IMAD.WIDE.U32 R176, R221, 0x10, R176 ;  /* 0x00000010ddb03825 */ /* 0x001fca00078e00b0 */
[----:B------:R0:W5:Y:S01]  /*3530*/  @P3 LDG.E.128 R164, desc[UR4][R176.64] ;  /* 0x00000004b0a43981 */ /* 0x000162000c1e1d00 */
[----:B-1----:R-:W-:Y:S01]  /*3540*/  ISETP.NE.AND P3, PT, R178, RZ, PT ;  /* 0x000000ffb200720c */ /* 0x002fe20003f65270 */
[----:B0-----:R-:W0:Y:S02]  /*3550*/  LDC.64 R176, c[0x0][0x238] ;  /* 0x00008e00ffb07b82 */ /* 0x001e240000000a00 */
[----:B0-----:R-:W-:-:S06]  /*3560*/  IMAD.WIDE.U32 R176, R221, 0x10, R176 ;  /* 0x00000010ddb07825 */ /* 0x001fcc00078e00b0 */
[----:B------:R-:W2:Y:S01]  /*3570*/  LDG.E.128 R176, desc[UR4][R176.64] ;  /* 0x00000004b0b07981 */ /* 0x000ea2000c1e1d00 */
[----:B------:R-:W-:-:S06]  /*3580*/  IMAD.WIDE.U32 R180, R213, 0x10, R180 ;  /* 0x00000010d5b47825 */ /* 0x000fcc00078e00b4 */
        /* <DEDUP_REMOVED lines=86> */
.L_x_450:
[----:B------:R-:W-:Y:S05]  /*3af0*/  BSYNC B0 ;  /* 0x0000000000007941 */ /* 0x000fea0003800000 */
.L_x_436:
[----:B0-----:R-:W2:Y:S01]  /*3b00*/  LDL.LU R177, [R1] ;  /* 0x0000000001b17983 */ /* 0x001ea20000300800 */
[----:B------:R-:W-:Y:S01]  /*3b10*/  UMOV UR6, 0xffffffff ;  /* 0xffffffff00067882 */ /* 0x000fe20000000000 */
[----:B------:R-:W-:Y:S01]  /*3b20*/  LOP3.LUT R5, R5, 0xfffffff7, RZ, 0xc0, !PT ;  /* 0xfffffff705057812 */ /* 0x000fe200078ec0ff */
[----:B------:R-:W0:Y:S02]  /*3b30*/  S2R R176, SR_TID.X ;  /* 0x0000000000b07919 */ /* 0x000e240000002100 */
[----:B0-----:R-:W-:-:S04]  /*3b40*/  SHF.R.U32.HI R213, RZ, 0x5, R176 ;  /* 0x00000005ffd57819 */ /* 0x001fc800000116b0 */
[----:B------:R-:W-:Y:S02]  /*3b50*/  LOP3.LUT R178, R213, 0x7fffffc, RZ, 0xc0, !PT ;  /* 0x07fffffcd5b27812 */ /* 0x000fe400078ec0ff */
[----:B--2---:R-:W-:-:S13]  /*3b60*/  LOP3.LUT P3, RZ, R177, 0xff, RZ, 0xc0, !PT ;  /* 0x000000ffb1ff7812 */ /* 0x004fda000786c0ff */
[----:B------:R-:W-:Y:S02]  /*3b70*/  @P3 LOP3.LUT R5, R5, 0x8, RZ, 0xfc, !PT ;  /* 0x0000000805053812 */ /* 0x000fe400078efcff */
        /* <DEDUP_REMOVED lines=18> */
[----:B-----5:R1:W2:Y:S01]  /*3ca0*/  SHFL.DOWN PT, R212, R182, 0x1, 0x1f ;  /* 0x08201f00b6d47f89 */ /* 0x0202a200000e0000 */
[----:B0-----:R-:W-:-:S05]  /*3cb0*/  FADD.FTZ R181, R181, R183 ;  /* 0x000000b7b5b57221 */ /* 0x001fca0000010000 */
[----:B--2---:R1:W0:Y:S02]  /*3cc0*/  SHFL.DOWN PT, R177, R181, 0x1, 0x1f ;  /* 0x08201f00b5b17f89 */ /* 0x00422400000e0000 */
.L_x_619:
[----:B------:R-:W2:Y:S01]  /*3cd0*/  S2R R180, SR_CgaCtaId ;  /* 0x0000000000b47919 */ /* 0x000ea20000008800 */
[----:B0-----:R-:W-:Y:S01]  /*3ce0*/  FADD.FTZ R177, R181, R177 ;  /* 0x000000b1b5b17221 */ /* 0x001fe20000010000 */
[----:B------:R-:W-:Y:S01]  /*3cf0*/  @!P3 LOP3.LUT R179, R213, 0x3, RZ, 0xc0, !PT ;  /* 0x00000003d5b3b812 */ /* 0x000fe200078ec0ff */
[----:B------:R-:W-:Y:S01]  /*3d00*/  FADD.FTZ R176, R182, R212 ;  /* 0x000000d4b6b07221 */ /* 0x000fe20000010000 */
[----:B-1----:R-:W-:Y:S01]  /*3d10*/  MOV R181, 0x400 ;  /* 0x0000040000b57802 */ /* 0x002fe20000000f00 */
[----:B------:R-:W-:Y:S05]  /*3d20*/  WARPSYNC.ALL ;  /* 0x0000000000007948 */ /* 0x000fea0003800000 */
[----:B------:R-:W-:Y:S01]  /*3d30*/  @!P3 IADD3 R179, R178, R179, RZ ;  /* 0x000000b3b2b3b210 */ /* 0x000fe20007ffe0ff */
[----:B------:R-:W-:Y:S01]  /*3d40*/  BSSY B0, `(.L_x_460) ;  /* 0x0000105000007945 */ /* 0x000fe20003800000 */
[----:B------:R-:W-:-:S02]  /*3d50*/  LOP3.LUT P4, RZ, R5, 0x2, RZ, 0xc0, !PT ;  /* 0x0000000205ff7812 */ /* 0x000fc4000788c0ff */
[----:B--2---:R-:W-:-:S05]  /*3d60*/  LEA R181, R180, R181, 0x18 ;  /* 0x000000b5b4b57211 */ /* 0x004fca00078ec0ff */
[----:B------:R-:W-:Y:S01]  /*3d70*/  @!P3 IMAD R179, R179, 0x8, R181 ;  /* 0x00000008b3b3b824 */ /* 0x000fe200078e02b5 */
[----:B------:R-:W-:-:S04]  /*3d80*/  LEA R181, R178, R181, 0x3 ;  /* 0x000000b5b2b57211 */ /* 0x000fc800078e18ff */
[----:B------:R-:W-:Y:S01]  /*3d90*/  @!P3 STS.64 [R179+0x5000], R176 ;  /* 0x005000b0b300b388 */ /* 0x000fe20000000a00 */
[----:B------:R-:W-:Y:S01]  /*3da0*/  BAR.SYNC.DEFER_BLOCKING 0x0 ;  /* 0x0000000000007b1d */ /* 0x000fe20000010000 */
[----:B------:R-:W-:-:S13]  /*3db0*/  ISETP.GE.AND P3, PT, R252, 0x1, PT ;  /* 0x00000001fc00780c */ /* 0x000fda0003f66270 */
[----:B------:R-:W-:-:S05]  /*3dc0*/  @P3 IADD3 R252, R252, -0x1, RZ ;  /* 0xfffffffffcfc3810 */ /* 0x000fca0007ffe0ff */
[----:B------:R-:W-:Y:S01]  /*3dd0*/  @P3 IMAD R252, R252, R2, RZ ;  /* 0x00000002fcfc3224 */ /* 0x000fe200078e02ff */
        /* <DEDUP_REMOVED lines=9> */
[----:B------:R-:W-:Y:S01]  /*3e70*/  @P3 SHF.R.S32.HI R178, RZ, 0x1f, R252 ;  /* 0x0000001fffb23819 */ /* 0x000fe200000114fc */
[----:B------:R-:W-:Y:S02]  /*3e80*/  FADD.FTZ R177, R179, R177 ;  /* 0x000000b1b3b17221 */ /* 0x000fe40000010000 */
[----:B------:R-:W-:Y:S01]  /*3e90*/  FMUL.FTZ R179, R176, UR8 ;  /* 0x00000008b0b37c20 */ /* 0x000fe20008410000 */
[----:B------:R-:W-:Y:S01]  /*3ea0*/  @P3 LEA.HI R252, R178, R252, RZ, 0x3 ;  /* 0x000000fcb2fc3211 */ /* 0x000fe200078f18ff */
[----:B------:R-:W-:Y:S02]  /*3eb0*/  IMAD.MOV.U32 R178, RZ, RZ, RZ ;  /* 0x000000ffffb27224 */ /* 0x000fe400078e00ff */
[----:B------:R-:W-:Y:S01]  /*3ec0*/  FMUL.FTZ R180, R177, UR8 ;  /* 0x00000008b1b47c20 */ /* 0x000fe20008410000 */
[----:B------:R-:W-:Y:S01]  /*3ed0*/  @P3 LEA.HI.SX32 R178, R252, R3, 0x1d ;  /* 0x00000003fcb23211 */ /* 0x000fe200078feaff */
[----:B------:R-:W-:Y:S06]  /*3ee0*/  @!P4 BRA `(.L_x_461) ;  /* 0x0000000c00a8c947 */ /* 0x000fec0003800000 */
[----:B------:R-:W-:Y:S04]  /*3ef0*/  BSSY B1, `(.L_x_462) ;  /* 0x0000005000017945 */ /* 0x000fe80003800000 */
[----:B------:R-:W-:Y:S05]  /*3f00*/  @!P3 BRA `(.L_x_463) ;  /* 0x00000000000cb947 */ /* 0x000fea0003800000 */
[----:B------:R-:W0:Y:S02]  /*3f10*/  LDC.64 R172, c[0x0][0x220] ;  /* 0x00008800ffac7b82 */ /* 0x000e240000000a00 */
[----:B0-----:R-:W-:-:S06]  /*3f20*/  IMAD.WIDE.U32 R172, R178, 0x10, R172 ;  /* 0x00000010b2ac7825 */ /* 0x001fcc00078e00ac */
[----:B------:R-:W5:Y:S02]  /*3f30*/  LDG.E.128 R172, desc[UR4][R172.64] ;  /* 0x00000004acac7981 */ /* 0x000f64000c1e1d00 */
.L_x_463:
[----:B------:R-:W-:Y:S05]  /*3f40*/  BSYNC B1 ;  /* 0x0000000000017941 */ /* 0x000fea0003800000 */
.L_x_462:
        /* <DEDUP_REMOVED lines=9> */
.L_x_465:
[----:B------:R-:W0:Y:S01]  /*3fe0*/  LDC.U8 R176, c[0x0][0x2a0] ;  /* 0x0000a800ffb07b82 */ /* 0x000e220000000000 */
[----:B------:R-:W-:-:S04]  /*3ff0*/  UISETP.NE.U32.AND UP0, UPT, UR14, URZ, UPT ;  /* 0x0000003f0e00728c */ /* 0x000fc8000bf05070 */
[----:B------:R-:W-:Y:S01]  /*4000*/  UISETP.NE.AND.EX UP0, UPT, UR15, URZ, UPT, UP0 ;  /* 0x0000003f0f00728c */ /* 0x000fe2000bf05300 */
[----:B0-----:R-:W-:-:S04]  /*4010*/  ISETP.NE.AND P4, PT, R176, RZ, PT ;  /* 0x000000ffb000720c */ /* 0x001fc80003f85270 */
[----:B------:R-:W-:Y:S02]  /*4020*/  FSEL R176, R179, RZ, !P4 ;  /* 0x000000ffb3b07208 */ /* 0x000fe40006000000 */
[----:B------:R-:W-:-:S03]  /*4030*/  PLOP3.LUT P4, PT, PT, PT, UP0, 0x80, 0x0 ;  /* 0x000000000000781c */ /* 0x000fc60003f8f008 */
[----:B------:R-:W-:-:S04]  /*4040*/  FFMA.FTZ R176, R0, R180, R176 ;  /* 0x000000b400b07223 */ /* 0x000fc800000100b0 */
[----:B------:R-:W-:-:S04]  /*4050*/  FADD.FTZ R176, R208, -R176 ;  /* 0x800000b0d0b07221 */ /* 0x000fc80000010000 */
[----:B------:R-:W-:Y:S02]  /*4060*/  FMUL.FTZ R177, R6, R176 ;  /* 0x000000b006b17220 */ /* 0x000fe40000410000 */
[----:B------:R-:W-:-:S04]  /*4070*/  @P4 IMAD.U32 R176, R148, 0x10000, RZ ;  /* 0x0001000094b04824 */ /* 0x000fc800078e00ff */
[----:B------:R-:W-:-:S07]  /*4080*/  @P4 FADD.FTZ R177, R177, R176 ;  /* 0x000000b0b1b14221 */ /* 0x000fce0000010000 */
.L_x_466:
[----:B------:R-:W-:Y:S05]  /*4090*/  BSYNC B1 ;  /* 0x0000000000017941 */ /* 0x000fea0003800000 */
.L_x_464:
[----:B------:R-:W2:Y:S01]  /*40a0*/  LDL R181, [R1+0xa0] ;  /* 0x0000a00001b57983 */ /* 0x000ea20000100800 */
[----:B------:R-:W-:Y:S01]  /*40b0*/  ISETP.NE.U32.AND P5, PT, RZ, UR10, PT ;  /* 0x0000000aff007c0c */ /* 0x000fe2000bfa5070 */
[----:B------:R-:W-:Y:S03]  /*40c0*/  BSSY B1, `(.L_x_467) ;  /* 0x000001a000017945 */ /* 0x000fe60003800000 */
[----:B------:R-:W-:-:S13]  /*40d0*/  ISETP.NE.AND.EX P5, PT, RZ, UR11, PT, P5 ;  /* 0x0000000bff007c0c */ /* 0x000fda000bfa5350 */
[----:B------:R-:W-:-:S04]  /*40e0*/  @P5 F2FP.BF16.F32.PACK_AB R176, RZ, R177 ;  /* 0x000000b1ffb0523e */ /* 0x000fc800000010ff */
[----:B------:R-:W-:Y:S02]  /*40f0*/  @P5 PRMT R64, R176, 0x7610, R64 ;  /* 0x00007610b0405816 */ /* 0x000fe40000000040 */
[----:B------:R-:W0:Y:S02]  /*4100*/  @P3 LDC R176, c[0x0][0x29c] ;  /* 0x0000a700ffb03b82 */ /* 0x000e240000000800 */
[----:B0-----:R-:W-:Y:S01]  /*4110*/  @P3 FMUL.FTZ R176, R177, R176 ;  /* 0x000000b0b1b03220 */ /* 0x001fe20000410000 */
[----:B-----5:R-:W-:-:S05]  /*4120*/  @P3 SHF.L.U32 R177, R172, 0x10, RZ ;  /* 0x00000010acb13819 */ /* 0x020fca00000006ff */
[----:B------:R-:W-:Y:S01]  /*4130*/  @P3 FFMA.FTZ R108, R176, R177, R108 ;  /* 0x000000b1b06c3223 */ /* 0x000fe2000001006c */
[----:B--2---:R-:W-:-:S05]  /*4140*/  @P3 FMUL.FTZ R176, R181, R176 ;  /* 0x000000b0b5b03220 */ /* 0x004fca0000410000 */
[----:B------:R-:W-:-:S04]  /*4150*/  @P3 F2FP.BF16.F32.PACK_AB R176, RZ, R176 ;  /* 0x000000b0ffb0323e */ /* 0x000fc800000010ff */
[----:B------:R-:W-:Y:S01]  /*4160*/  @P3 PRMT R168, R176, 0x7610, R168 ;  /* 0x00007610b0a83816 */ /* 0x000fe200000000a8 */
[----:B------:R-:W-:Y:S06]  /*4170*/  @P2 BRA `(.L_x_468) ;  /* 0x0000000000142947 */ /* 0x000fec0003800000 */
[----:B------:R-:W-:Y:S01]  /*4180*/  MOV R177, RZ ;  /* 0x000000ff00b17202 */ /* 0x000fe20000000f00 */
[----:B------:R-:W-:Y:S06]  /*4190*/  @!P4 BRA `(.L_x_469) ;  /* 0x000000000030c947 */ /* 0x000fec0003800000 */
[----:B------:R-:W-:-:S05]  /*41a0*/  PRMT R177, R148, 0x7632, R177 ;  /* 0x0000763294b17816 */ /* 0x000fca00000000b1 */
[----:B------:R-:W-:Y:S01]  /*41b0*/  IMAD.U32 R177, R177, 0x10000, RZ ;  /* 0x00010000b1b17824 */ /* 0x000fe200078e00ff */
[----:B------:R-:W-:Y:S06]  /*41c0*/  BRA `(.L_x_469) ;  /* 0x0000000000247947 */ /* 0x000fec0003800000 */
.L_x_468:
[----:B------:R-:W0:Y:S02]  /*41d0*/  LDC.U8 R176, c[0x0][0x2a0] ;  /* 0x0000a800ffb07b82 */ /* 0x000e240000000000 */
[----:B0-----:R-:W-:-:S04]  /*41e0*/  ISETP.NE.AND P6, PT, R176, RZ, PT ;  /* 0x000000ffb000720c */ /* 0x001fc80003fc5270 */
[----:B------:R-:W-:-:S05]  /*41f0*/  FSEL R176, R179, RZ, !P6 ;  /* 0x000000ffb3b07208 */ /* 0x000fca0007000000 */
[----:B------:R-:W-:-:S04]  /*4200*/  FFMA.FTZ R176, R251, R180, R176 ;  /* 0x000000b4fbb07223 */ /* 0x000fc800000100b0 */
[--C-:B------:R-:W-:Y:S01]  /*4210*/  FADD.FTZ R177, R250, -R176.reuse ;  /* 0x800000b0fab17221 */ /* 0x100fe20000010000 */
[----:B------:R-:W-:-:S03]  /*4220*/  @P4 PRMT R176, R148, 0x7632, R176 ;  /* 0x0000763294b04816 */ /* 0x000fc600000000b0 */
[----:B------:R-:W-:Y:S01]  /*4230*/  FMUL.FTZ R177, R6, R177 ;  /* 0x000000b106b17220 */ /* 0x000fe20000410000 */
[----:B------:R-:W-:-:S05]  /*4240*/  @P4 SHF.L.U32 R176, R176, 0x10, RZ ;  /* 0x00000010b0b04819 */ /* 0x000fca00000006ff */
[----:B------:R-:W-:-:S07]  /*4250*/  @P4 FADD.FTZ R177, R177, R176 ;  /* 0x000000b0b1b14221 */ /* 0x000fce0000010000 */
.L_x_469:
[----:B------:R-:W-:Y:S05]  /*4260*/  BSYNC B1 ;  /* 0x0000000000017941 */ /* 0x000fea0003800000 */
.L_x_467:
[----:B------:R-:W2:Y:S01]  /*4270*/  LDL R181, [R1+0x9c] ;  /* 0x00009c0001b57983 */ /* 0x000ea20000100800 */
[----:B------:R-:W-:Y:S01]  /*4280*/  @P5 F2FP.BF16.F32.PACK_AB R176, RZ, R177 ;  /* 0x000000b1ffb0523e */ /* 0x000fe200000010ff */
[----:B------:R-:W-:Y:S03]  /*4290*/  BSSY B1, `(.L_x_470) ;  /* 0x0000017000017945 */ /* 0x000fe60003800000 */
[----:B------:R-:W-:Y:S02]  /*42a0*/  @P5 PRMT R64, R64, 0x5410, R176 ;  /* 0x0000541040405816 */ /* 0x000fe400000000b0 */
[----:B------:R-:W0:Y:S02]  /*42b0*/  @P3 LDC R176, c[0x0][0x29c] ;  /* 0x0000a700ffb03b82 */ /* 0x000e240000000800 */
[----:B0-----:R-:W-:Y:S01]  /*42c0*/  @P3 FMUL.FTZ R176, R177, R176 ;  /* 0x000000b0b1b03220 */ /* 0x001fe20000410000 */
[----:B------:R-:W-:-:S04]  /*42d0*/  @P3 PRMT R177, R172, 0x7632, R177 ;  /* 0x00007632acb13816 */ /* 0x000fc800000000b1 */
[----:B------:R-:W-:-:S05]  /*42e0*/  @P3 SHF.L.U32 R177, R177, 0x10, RZ ;  /* 0x00000010b1b13819 */ /* 0x000fca00000006ff */
[----:B------:R-:W-:Y:S01]  /*42f0*/  @P3 FFMA.FTZ R109, R176, R177, R109 ;  /* 0x000000b1b06d3223 */ /* 0x000fe2000001006d */
[----:B--2---:R-:W-:-:S05]  /*4300*/  @P3 FMUL.FTZ R176, R181, R176 ;  /* 0x000000b0b5b03220 */ /* 0x004fca0000410000 */
[----:B------:R-:W-:-:S04]  /*4310*/  @P3 F2FP.BF16.F32.PACK_AB R176, RZ, R176 ;  /* 0x000000b0ffb0323e */ /* 0x000fc800000010ff */
[----:B------:R-:W-:Y:S01]  /*4320*/  @P3 PRMT R168, R168, 0x5410, R176 ;  /* 0x00005410a8a83816 */ /* 0x000fe200000000b0 */
[----:B------:R-:W-:Y:S06]  /*4330*/  @P2 BRA `(.L_x_471) ;  /* 0x0000000000102947 */ /* 0x000fec0003800000 */
[----:B------:R-:W-:Y:S01]  /*4340*/  IMAD.MOV.U32 R177, RZ, RZ, RZ ;  /* 0x000000ffffb17224 */ /* 0x000fe200078e00ff */
[----:B------:R-:W-:Y:S06]  /*4350*/  @!P4 BRA `(.L_x_472) ;  /* 0x000000000028c947 */ /* 0x000fec0003800000 */
[----:B------:R-:W-:Y:S01]  /*4360*/  SHF.L.U32 R177, R149, 0x10, RZ ;  /* 0x0000001095b17819 */ /* 0x000fe200000006ff */
[----:B------:R-:W-:Y:S06]  /*4370*/  BRA `(.L_x_472) ;  /* 0x0000000000207947 */ /* 0x000fec0003800000 */
.L_x_471:
[----:B------:R-:W0:Y:S02]  /*4380*/  LDC.U8 R176, c[0x0][0x2a0] ;  /* 0x0000a800ffb07b82 */ /* 0x000e240000000000 */
[----:B0-----:R-:W-:-:S04]  /*4390*/  ISETP.NE.AND P6, PT, R176, RZ, PT ;  /* 0x000000ffb000720c */ /* 0x001fc80003fc5270 */
[----:B------:R-:W-:-:S05]  /*43a0*/  FSEL R176, R179, RZ, !P6 ;  /* 0x000000ffb3b07208 */ /* 0x000fca0007000000 */
[----:B------:R-:W-:-:S04]  /*43b0*/  FFMA.FTZ R176, R249, R180, R176 ;  /* 0x000000b4f9b07223 */ /* 0x000fc800000100b0 */
[----:B------:R-:W-:-:S04]  /*43c0*/  FADD.FTZ R176, R248, -R176 ;  /* 0x800000b0f8b07221 */ /* 0x000fc80000010000 */
[----:B------:R-:W-:Y:S01]  /*43d0*/  FMUL.FTZ R177, R6, R176 ;  /* 0x000000b006b17220 */ /* 0x000fe20000410000 */
[----:B------:R-:W-:-:S05]  /*43e0*/  @P4 SHF.L.U32 R176, R149, 0x10, RZ ;  /* 0x0000001095b04819 */ /* 0x000fca00000006ff */
[----:B------:R-:W-:-:S07]  /*43f0*/  @P4 FADD.FTZ R177, R177, R176 ;  /* 0x000000b0b1b14221 */ /* 0x000fce0000010000 */
.L_x_472:
[----:B------:R-:W-:Y:S05]  /*4400*/  BSYNC B1 ;  /* 0x0000000000017941 */ /* 0x000fea0003800000 */
.L_x_470:
[----:B------:R-:W2:Y:S01]  /*4410*/  LDL R181, [R1+0x98] ;  /* 0x0000980001b57983 */ /* 0x000ea20000100800 */
[----:B------:R-:W-:Y:S01]  /*4420*/  @P5 F2FP.BF16.F32.PACK_AB R176, RZ, R177 ;  /* 0x000000b1ffb0523e */ /* 0x000fe200000010ff */
[----:B------:R-:W-:Y:S03]  /*4430*/  BSSY B1, `(.L_x_473) ;  /* 0x0000018000017945 */ /* 0x000fe60003800000 */
[----:B------:R-:W-:Y:S02]  /*4440*/  @P5 PRMT R65, R176, 0x7610, R65 ;  /* 0x00007610b0415816 */ /* 0x000fe40000000041 */
[----:B------:R-:W0:Y:S02]  /*4450*/  @P3 LDC R176, c[0x0][0x29c] ;  /* 0x0000a700ffb03b82 */ /* 0x000e240000000800 */
[----:B0-----:R-:W-:Y:S01]  /*4460*/  @P3 FMUL.FTZ R176, R177, R176 ;  /* 0x000000b0b1b03220 */ /* 0x001fe20000410000 */
[----:B------:R-:W-:-:S04]  /*4470*/  @P3 IMAD.U32 R177, R173, 0x10000, RZ ;  /* 0x00010000adb13824 */ /* 0x000fc800078e00ff */
[----:B------:R-:W-:Y:S01]  /*4480*/  @P3 FFMA.FTZ R110, R176, R177, R110 ;  /* 0x000000b1b06e3223 */ /* 0x000fe2000001006e */
[----:B--2---:R-:W-:-:S05]  /*4490*/  @P3 FMUL.FTZ R176, R181, R176 ;  /* 0x000000b0b5b03220 */ /* 0x004fca0000410000 */
[----:B------:R-:W-:-:S04]  /*44a0*/  @P3 F2FP.BF16.F32.PACK_AB R176, RZ, R176 ;  /* 0x000000b0ffb0323e */ /* 0x000fc800000010ff */
[----:B------:R-:W-:Y:S01]  /*44b0*/  @P3 PRMT R169, R176, 0x7610, R169 ;  /* 0x00007610b0a93816 */ /* 0x000fe200000000a9 */
[----:B------:R-:W-:Y:S06]  /*44c0*/  @P2 BRA `(.L_x_474) ;  /* 0x0000000000142947 */ /* 0x000fec0003800000 */
[----:B------:R-:W-:Y:S01]  /*44d0*/  HFMA2.MMA R177, -RZ, RZ, 0, 0 ;  /* 0x00000000ffb17435 */ /* 0x000fe200000001ff */
[----:B------:R-:W-:Y:S10]  /*44e0*/  @!P4 BRA `(.L_x_475) ;  /* 0x000000000030c947 */ /* 0x000ff40003800000 */
[----:B------:R-:W-:-:S04]  /*44f0*/  PRMT R177, R149, 0x7632, R177 ;  /* 0x0000763295b17816 */ /* 0x000fc800000000b1 */
[----:B------:R-:W-:Y:S01]  /*4500*/  SHF.L.U32 R177, R177, 0x10, RZ ;  /* 0x00000010b1b17819 */ /* 0x000fe200000006ff */
[----:B------:R-:W-:Y:S06]  /*4510*/  BRA `(.L_x_475) ;  /* 0x0000000000247947 */ /* 0x000fec0003800000 */
.L_x_474:
[----:B------:R-:W0:Y:S02]  /*4520*/  LDC.U8 R176, c[0x0][0x2a0] ;  /* 0x0000a800ffb07b82 */ /* 0x000e240000000000 */
[----:B0-----:R-:W-:-:S04]  /*4530*/  ISETP.NE.AND P6, PT, R176, RZ, PT ;  /* 0x000000ffb000720c */ /* 0x001fc80003fc5270 */
[----:B------:R-:W-:-:S05]  /*4540*/  FSEL R176, R179, RZ, !P6 ;  /* 0x000000ffb3b07208 */ /* 0x000fca0007000000 */
[----:B------:R-:W-:-:S04]  /*4550*/  FFMA.FTZ R176, R247, R180, R176 ;  /* 0x000000b4f7b07223 */ /* 0x000fc800000100b0 */
[--C-:B------:R-:W-:Y:S01]  /*4560*/  FADD.FTZ R177, R246, -R176.reuse ;  /* 0x800000b0f6b17221 */ /* 0x100fe20000010000 */
[----:B------:R-:W-:-:S03]  /*4570*/  @P4 PRMT R176, R149, 0x7632, R176 ;  /* 0x0000763295b04816 */ /* 0x000fc600000000b0 */
[----:B------:R-:W-:Y:S02]  /*4580*/  FMUL.FTZ R177, R6, R177 ;  /* 0x000000b106b17220 */ /* 0x000fe40000410000 */
[----:B------:R-:W-:-:S04]  /*4590*/  @P4 IMAD.U32 R176, R176, 0x10000, RZ ;  /* 0x00010000b0b04824 */ /* 0x000fc800078e00ff */
[----:B------:R-:W-:-:S07]  /*45a0*/  @P4 FADD.FTZ R177, R177, R176 ;  /* 0x000000b0b1b14221 */ /* 0x000fce0000010000 */
.L_x_475:
[----:B------:R-:W-:Y:S05]  /*45b0*/  BSYNC B1 ;  /* 0x0000000000017941 */ /* 0x000fea0003800000 */
.L_x_473:
        /* <DEDUP_REMOVED lines=13> */
[----:B------:R-:W-:Y:S01]  /*4690*/  MOV R177, RZ ;  /* 0x000000ff00b17202 */ /* 0x000fe20000000f00 */
[----:B------:R-:W-:Y:S06]  /*46a0*/  @!P4 BRA `(.L_x_478) ;  /* 0x000000000028c947 */ /* 0x000fec0003800000 */
[----:B------:R-:W-:Y:S01]  /*46b0*/  IMAD.U32 R177, R150, 0x10000, RZ ;  /* 0x0001000096b17824 */ /* 0x000fe200078e00ff */
[----:B------:R-:W-:Y:S06]  /*46c0*/  BRA `(.L_x_478) ;  /* 0x0000000000207947 */ /* 0x000fec0003800000 */
.L_x_477:
        /* <DEDUP_REMOVED lines=8> */
.L_x_478:
[----:B------:R-:W-:Y:S05]  /*4750*/  BSYNC B1 ;  /* 0x0000000000017941 */ /* 0x000fea0003800000 */
.L_x_476:
[----:B------:R-:W2:Y:S01]  /*4760*/  LDL R181, [R1+0x90] ;  /* 0x0000900001b57983 */ /* 0x000ea20000100800 */
[----:B------:R-:W-:Y:S01]  /*4770*/  @P5 F2FP.BF16.F32.PACK_AB R176, RZ, R177 ;  /* 0x000000b1ffb0523e */ /* 0x000fe200000010ff */
[----:B------:R-:W-:Y:S03]  /*4780*/  BSSY B1, `(.L_x_479) ;  /* 0x0000018000017945 */ /* 0x000fe60003800000 */
[----:B------:R-:W-:Y:S02]  /*4790*/  @P5 PRMT R66, R176, 0x7610, R66 ;  /* 0x00007610b0425816 */ /* 0x000fe40000000042 */
[----:B------:R-:W0:Y:S02]  /*47a0*/  @P3 LDC R176, c[0x0][0x29c] ;  /* 0x0000a700ffb03b82 */ /* 0x000e240000000800 */
[----:B0-----:R-:W-:Y:S01]  /*47b0*/  @P3 FMUL.FTZ R176, R177, R176 ;  /* 0x000000b0b1b03220 */ /* 0x001fe20000410000 */
        /* <DEDUP_REMOVED lines=8> */
[----:B------:R-:W-:-:S04]  /*4840*/  PRMT R177, R150, 0x7632, R177 ;  /* 0x0000763296b17816 */ /* 0x000fc800000000b1 */
[----:B------:R-:W-:Y:S01]  /*4850*/  SHF.L.U32 R177, R177, 0x10, RZ ;  /* 0x00000010b1b17819 */ /* 0x000fe200000006ff */
[----:B------:R-:W-:Y:S06]  /*4860*/  BRA `(.L_x_481) ;  /* 0x0000000000247947 */ /* 0x000fec0003800000 */
.L_x_480:
        /* <DEDUP_REMOVED lines=9> */
.L_x_481:
[----:B------:R-:W-:Y:S05]  /*4900*/  BSYNC B1 ;  /* 0x0000000000017941 */ /* 0x000fea0003800000 */
.L_x_479:
[----:B------:R-:W2:Y:S01]  /*4910*/  LDL R181, [R1+0x8c] ;  /* 0x00008c0001b57983 */ /* 0x000ea20000100800 */
[----:B------:R-:W-:Y:S01]  /*4920*/  @P5 F2FP.BF16.F32.PACK_AB R176, RZ, R177 ;  /* 0x000000b1ffb0523e */ /* 0x000fe200000010ff */
[----:B------:R-:W-:Y:S03]  /*4930*/  BSSY B1, `(.L_x_482) ;  /* 0x0000017000017945 */ /* 0x000fe60003800000 */
[----:B------:R-:W-:Y:S02]  /*4940*/  @P5 PRMT R66, R66, 0x5410, R176 ;  /* 0x0000541042425816 */ /* 0x000fe400000000b0 */
[----:B------:R-:W0:Y:S02]  /*4950*/  @P3 LDC R176, c[0x0][0x29c] ;  /* 0x0000a700ffb03b82 */ /* 0x000e240000000800 */
[----:B0-----:R-:W-:Y:S01]  /*4960*/  @P3 FMUL.FTZ R176, R177, R176 ;  /* 0x000000b0b1b03220 */ /* 0x001fe20000410000 */
[----:B------:R-:W-:-:S05]  /*4970*/  @P3 PRMT R177, R174, 0x7632, R177 ;  /* 0x00007632aeb13816 */ /* 0x000fca00000000b1 */
        /* <DEDUP_REMOVED lines=8> */
[----:B------:R-:W-:Y:S01]  /*4a00*/  SHF.L.U32 R177, R151, 0x10, RZ ;  /* 0x0000001097b17819 */ /* 0x000fe200000006ff */
[----:B------:R-:W-:Y:S06]  /*4a10*/  BRA `(.L_x_484) ;  /* 0x0000000000207947 */ /* 0x000fec0003800000 */
.L_x_483:
[----:B------:R-:W0:Y:S02]  /*4a20*/  LDC.U8 R176, c[0x0][0x2a0] ;  /* 0x0000a800ffb07b82 */ /* 0x000e240000000000 */
[----:B0-----:R-:W-:-:S04]  /*4a30*/  ISETP.NE.AND P6, PT, R176, RZ, PT ;  /* 0x000000ffb000720c */ /* 0x001fc80003fc5270 */
[----:B------:R-:W-:-:S05]  /*4a40*/  FSEL R176, R179, RZ, !P6 ;  /* 0x000000ffb3b07208 */ /* 0x000fca0007000000 */
[----:B------:R-:W-:-:S04]  /*4a50*/  FFMA.FTZ R176, R241, R180, R176 ;  /* 0x000000b4f1b07223 */ /* 0x000fc800000100b0 */
[----:B------:R-:W-:-:S04]  /*4a60*/  FADD.FTZ R176, R240, -R176 ;  /* 0x800000b0f0b07221 */ /* 0x000fc80000010000 */
[----:B------:R-:W-:Y:S01]  /*4a70*/  FMUL.FTZ R177, R6, R176 ;  /* 0x000000b006b17220 */ /* 0x000fe20000410000 */
[----:B------:R-:W-:-:S04]  /*4a80*/  @P4 IMAD.U32 R176, R151, 0x10000, RZ ;  /* 0x0001000097b04824 */ /* 0x000fc800078e00ff */
[----:B------:R-:W-:-:S07]  /*4a90*/  @P4 FADD.FTZ R177, R177, R176 ;  /* 0x000000b0b1b14221 */ /* 0x000fce0000010000 */
.L_x_484:
[----:B------:R-:W-:Y:S05]  /*4aa0*/  BSYNC B1 ;  /* 0x0000000000017941 */ /* 0x000fea0003800000 */
.L_x_482:
        /* <DEDUP_REMOVED lines=17> */
.L_x_486:
        /* <DEDUP_REMOVED lines=9> */
.L_x_487:
[----:B------:R-:W-:Y:S05]  /*4c50*/  BSYNC B1 ;  /* 0x0000000000017941 */ /* 0x000fea0003800000 */
.L_x_485:
[----:B------:R-:W2:Y:S01]  /*4c60*/  LDL R182, [R1+0x84] ;  /* 0x0000840001b67983 */ /* 0x000ea20000100800 */
[----:B------:R-:W-:-:S04]  /*4c70*/  @P5 F2FP.BF16.F32.PACK_AB R176, RZ, R181 ;  /* 0x000000b5ffb0523e */ /* 0x000fc800000010ff */
[----:B------:R-:W-:Y:S02]  /*4c80*/  @P5 PRMT R67, R67, 0x5410, R176 ;  /* 0x0000541043435816 */ /* 0x000fe400000000b0 */
[----:B------:R-:W0:Y:S02]  /*4c90*/  @P3 LDC R176, c[0x0][0x29c] ;  /* 0x0000a700ffb03b82 */ /* 0x000e240000000800 */
[----:B0-----:R-:W-:Y:S01]  /*4ca0*/  @P3 FMUL.FTZ R181, R181, R176 ;  /* 0x000000b0b5b53220 */ /* 0x001fe20000410000 */
[----:B------:R-:W-:-:S04]  /*4cb0*/  @P3 PRMT R176, R175, 0x7632, R176 ;  /* 0x00007632afb03816 */ /* 0x000fc800000000b0 */
[----:B------:R-:W-:-:S05]  /*4cc0*/  @P3 SHF.L.U32 R176, R176, 0x10, RZ ;  /* 0x00000010b0b03819 */ /* 0x000fca00000006ff */
[----:B------:R-:W-:Y:S02]  /*4cd0*/  @P3 FFMA.FTZ R115, R181, R176, R115 ;  /* 0x000000b0b5733223 */ /* 0x000fe40000010073 */
[----:B------:R-:W0:Y:S02]  /*4ce0*/  @P5 LDC.64 R176, c[0x0][0x308] ;  /* 0x0000c200ffb05b82 */ /* 0x000e240000000a00 */
[----:B0-----:R-:W-:-:S04]  /*4cf0*/  @P5 IMAD.WIDE.U32 R176, R7, 0x10, R176 ;  /* 0x0000001007b05825 */ /* 0x001fc800078e00b0 */
[----:B------:R-:W-:Y:S01]  /*4d00*/  VIADD R7, R7, 0x80 ;  /* 0x0000008007077836 */ /* 0x000fe20000000000 */
[----:B------:R2:W-:Y:S02]  /*4d10*/  @P5 STG.E.128 desc[UR4][R176.64], R64 ;  /* 0x00000040b0005986 */ /* 0x0005e4000c101d04 */
[----:B--2---:R-:W-:-:S05]  /*4d20*/  @P3 FMUL.FTZ R176, R182, R181 ;  /* 0x000000b5b6b03220 */ /* 0x004fca0000410000 */
[----:B------:R-:W-:-:S04]  /*4d30*/  @P3 F2FP.BF16.F32.PACK_AB R176, RZ, R176 ;  /* 0x000000b0ffb0323e */ /* 0x000fc800000010ff */
[----:B------:R-:W-:Y:S02]  /*4d40*/  @P3 PRMT R171, R171, 0x5410, R176 ;  /* 0x00005410abab3816 */ /* 0x000fe400000000b0 */
[----:B------:R-:W0:Y:S02]  /*4d50*/  @P3 LDC.64 R176, c[0x0][0x2f8] ;  /* 0x0000be00ffb03b82 */ /* 0x000e240000000a00 */
[C---:B0-----:R-:W-:Y:S01]  /*4d60*/  @P3 IMAD.WIDE.U32 R176, R178.reuse, 0x10, R176 ;  /* 0x00000010b2b03825 */ /* 0x041fe200078e00b0 */
[----:B------:R-:W-:-:S04]  /*4d70*/  IADD3 R178, R178, 0x80, RZ ;  /* 0x00000080b2b27810 */ /* 0x000fc80007ffe0ff */
[----:B------:R0:W-:Y:S03]  /*4d80*/  @P3 STG.E.128 desc[UR4][R176.64], R168 ;  /* 0x000000a8b0003986 */ /* 0x0001e6000c101d04 */
.L_x_461:
[----:B------:R-:W-:Y:S05]  /*4d90*/  BSYNC B0 ;  /* 0x0000000000007941 */ /* 0x000fea0003800000 */
.L_x_460:
[----:B------:R-:W-:Y:S01]  /*4da0*/  LOP3.LUT P4, RZ, R5, 0x1, RZ, 0xc0, !PT ;  /* 0x0000000105ff7812 */ /* 0x000fe2000788c0ff */
[----:B------:R-:W-:-:S12]  /*4db0*/  BSSY B0, `(.L_x_488) ;  /* 0x00000ec000007945 */ /* 0x000fd80003800000 */
[----:B------:R-:W-:Y:S05]  /*4dc0*/  @!P4 BRA `(.L_x_489) ;  /* 0x0000000c00a8c947 */ /* 0x000fea0003800000 */
[----:B------:R-:W-:Y:S04]  /*4dd0*/  BSSY B1, `(.L_x_490) ;  /* 0x0000005000017945 */ /* 0x000fe80003800000 */
[----:B------:R-:W-:Y:S05]  /*4de0*/  @!P3 BRA `(.L_x_491) ;  /* 0x00000000000cb947 */ /* 0x000fea0003800000 */
[----:B------:R-:W1:Y:S02]  /*4df0*/  LDC.64 R172, c[0x0][0x220] ;  /* 0x00008800ffac7b82 */ /* 0x000e640000000a00 */
[----:B-1----:R-:W-:-:S06]  /*4e00*/  IMAD.WIDE.U32 R172, R178, 0x10, R172 ;  /* 0x00000010b2ac7825 */ /* 0x002fcc00078e00ac */
[----:B------:R-:W5:Y:S02]  /*4e10*/  LDG.E.128 R172, desc[UR4][R172.64] ;  /* 0x00000004acac7981 */ /* 0x000f64000c1e1d00 */
.L_x_491:
[----:B------:R-:W-:Y:S05]  /*4e20*/  BSYNC B1 ;  /* 0x0000000000017941 */ /* 0x000fea0003800000 */
.L_x_490:
        /* <DEDUP_REMOVED lines=9> */
.L_x_493:
[----:B0-----:R-:W0:Y:S01]  /*4ec0*/  LDC.U8 R176, c[0x0][0x2a0] ;  /* 0x0000a800ffb07b82 */ /* 0x001e220000000000 */
        /* <DEDUP_REMOVED lines=8> */
[----:B------:R-:W-:-:S05]  /*4f50*/  @P4 SHF.L.U32 R176, R152, 0x10, RZ ;  /* 0x0000001098b04819 */ /* 0x000fca00000006ff */
[----:B------:R-:W-:-:S07]  /*4f60*/  @P4 FADD.FTZ R177, R177, R176 ;  /* 0x000000b0b1b14221 */ /* 0x000fce0000010000 */
.L_x_494:
[----:B------:R-:W-:Y:S05]  /*4f70*/  BSYNC B1 ;  /* 0x0000000000017941 */ /* 0x000fea0003800000 */
.L_x_492:
        /* <DEDUP_REMOVED lines=9> */
[-C--:B------:R-:W-:Y:S01]  /*5010*/  @P3 FFMA.FTZ R116, R177, R176.reuse, R116 ;  /* 0x000000b0b1743223 */ /* 0x080fe20000010074 */
        /* <DEDUP_REMOVED lines=9> */
.L_x_496:
        /* <DEDUP_REMOVED lines=9> */
.L_x_497:
[----:B------:R-:W-:Y:S05]  /*5140*/  BSYNC B1 ;  /* 0x0000000000017941 */ /* 0x000fea0003800000 */
.L_x_495:
        /* <DEDUP_REMOVED lines=13> */
[----:B------:R-:W-:Y:S01]  /*5220*/  MOV R177, RZ ;  /* 0x000000ff00b17202 */ /* 0x000fe20000000f00 */
[----:B------:R-:W-:Y:S06]  /*5230*/  @!P4 BRA `(.L_x_500) ;  /* 0x000000000028c947 */ /* 0x000fec0003800000 */
[----:B------:R-:W-:Y:S01]  /*5240*/  SHF.L.U32 R177, R153, 0x10, RZ ;  /* 0x0000001099b17819 */ /* 0x000fe200000006ff */
[----:B------:R-:W-:Y:S06]  /*5250*/  BRA `(.L_x_500) ;  /* 0x0000000000207947 */ /* 0x000fec0003800000 */
.L_x_499:
        /* <DEDUP_REMOVED lines=8> */
.L_x_500:
[----:B------:R-:W-:Y:S05]  /*52e0*/  BSYNC B1 ;  /* 0x0000000000017941 */ /* 0x000fea0003800000 */
.L_x_498:
[----:B------:R-:W2:Y:S01]  /*52f0*/  LDL R181, [R1+0x78] ;  /* 0x0000780001b57983 */ /* 0x000ea20000100800 */
[----:B------:R-:W-:Y:S01]  /*5300*/  @P5 F2FP.BF16.F32.PACK_AB R176, RZ, R177 ;  /* 0x000000b1ffb0523e */ /* 0x000fe200000010ff */
[----:B------:R-:W-:Y:S03]  /*5310*/  BSSY B1, `(.L_x_501) ;  /* 0x0000018000017945 */ /* 0x000fe60003800000 */
[----:B------:R-:W-:Y:S02]  /*5320*/  @P5 PRMT R65, R176, 0x7610, R65 ;  /* 0x00007610b0415816 */ /* 0x000fe40000000041 */
[----:B------:R-:W0:Y:S02]  /*5330*/  @P3 LDC R176, c[0x0][0x29c] ;  /* 0x0000a700ffb03b82 */ /* 0x000e240000000800 */
[----:B0-----:R-:W-:Y:S01]  /*5340*/  @P3 FMUL.FTZ R176, R177, R176 ;  /* 0x000000b0b1b03220 */ /* 0x001fe20000410000 */
[----:B------:R-:W-:-:S05]  /*5350*/  @P3 SHF.L.U32 R177, R173, 0x10, RZ ;  /* 0x00000010adb13819 */ /* 0x000fca00000006ff */
[-C--:B------:R-:W-:Y:S01]  /*5360*/  @P3 FFMA.FTZ R118, R177, R176.reuse, R118 ;  /* 0x000000b0b1763223 */ /* 0x080fe20000010076 */
[----:B--2---:R-:W-:-:S05]  /*5370*/  @P3 FMUL.FTZ R176, R181, R176 ;  /* 0x000000b0b5b03220 */ /* 0x004fca0000410000 */
[----:B------:R-:W-:-:S04]  /*5380*/  @P3 F2FP.BF16.F32.PACK_AB R176, RZ, R176 ;  /* 0x000000b0ffb0323e */ /* 0x000fc800000010ff */
[----:B------:R-:W-:Y:S01]  /*5390*/  @P3 PRMT R169, R176, 0x7610, R169 ;  /* 0x00007610b0a93816 */ /* 0x000fe200000000a9 */
[----:B------:R-:W-:Y:S06]  /*53a0*/  @P2 BRA `(.L_x_502) ;  /* 0x0000000000142947 */ /* 0x000fec0003800000 */
[----:B------:R-:W-:Y:S01]  /*53b0*/  HFMA2.MMA R177, -RZ, RZ, 0, 0 ;  /* 0x00000000ffb17435 */ /* 0x000fe200000001ff */
[----:B------:R-:W-:Y:S10]  /*53c0*/  @!P4 BRA `(.L_x_503) ;  /* 0x000000000030c947 */ /* 0x000ff40003800000 */
[----:B------:R-:W-:-:S05]  /*53d0*/  PRMT R177, R153, 0x7632, R177 ;  /* 0x0000763299b17816 */ /* 0x000fca00000000b1 */
[----:B------:R-:W-:Y:S01]  /*53e0*/  IMAD.U32 R177, R177, 0x10000, RZ ;  /* 0x00010000b1b17824 */ /* 0x000fe200078e00ff */
[----:B------:R-:W-:Y:S06]  /*53f0*/  BRA `(.L_x_503) ;  /* 0x0000000000247947 */ /* 0x000fec0003800000 */
.L_x_502:
        /* <DEDUP_REMOVED lines=9> */
.L_x_503:
[----:B------:R-:W-:Y:S05]  /*5490*/  BSYNC B1 ;  /* 0x0000000000017941 */ /* 0x000fea0003800000 */
.L_x_501:
        /* <DEDUP_REMOVED lines=17> */
.L_x_505:
        /* <DEDUP_REMOVED lines=8> */
.L_x_506:
[----:B------:R-:W-:Y:S05]  /*5630*/  BSYNC B1 ;  /* 0x0000000000017941 */ /* 0x000fea0003800000 */
.L_x_504:
[----:B------:R-:W2:Y:S01]  /*5640*/  LDL R181, [R1+0x70] ;  /* 0x0000700001b57983 */ /* 0x000ea20000100800 */
[----:B------:R-:W-:Y:S01]  /*5650*/  @P5 F2FP.BF16.F32.PACK_AB R176, RZ, R177 ;  /* 0x000000b1ffb0523e */ /* 0x000fe200000010ff */
[----:B------:R-:W-:Y:S03]  /*5660*/  BSSY B1, `(.L_x_507) ;  /* 0x0000018000017945 */ /* 0x000fe60003800000 */
[----:B------:R-:W-:Y:S02]  /*5670*/  @P5 PRMT R66, R176, 0x7610, R66 ;  /* 0x00007610b0425816 */ /* 0x000fe40000000042 */
[----:B------:R-:W0:Y:S02]  /*5680*/  @P3 LDC R176, c[0x0][0x29c] ;  /* 0x0000a700ffb03b82 */ /* 0x000e240000000800 */
[----:B0-----:R-:W-:Y:S01]  /*5690*/  @P3 FMUL.FTZ R176, R177, R176 ;  /* 0x000000b0b1b03220 */ /* 0x001fe20000410000 */
[----:B------:R-:W-:-:S04]  /*56a0*/  @P3 IMAD.U32 R177, R174, 0x10000, RZ ;  /* 0x00010000aeb13824 */ /* 0x000fc800078e00ff */
[-C--:B------:R-:W-:Y:S01]  /*56b0*/  @P3 FFMA.FTZ R120, R177, R176.reuse, R120 ;  /* 0x000000b0b1783223 */ /* 0x080fe20000010078 */
[----:B--2---:R-:W-:-:S05]  /*56c0*/  @P3 FMUL.FTZ R176, R181, R176 ;  /* 0x000000b0b5b03220 */ /* 0x004fca0000410000 */
[----:B------:R-:W-:-:S04]  /*56d0*/  @P3 F2FP.BF16.F32.PACK_AB R176, RZ, R176 ;  /* 0x000000b0ffb0323e */ /* 0x000fc800000010ff */
[----:B------:R-:W-:Y:S01]  /*56e0*/  @P3 PRMT R170, R176, 0x7610, R170 ;  /* 0x00007610b0aa3816 */ /* 0x000fe200000000aa */
[----:B------:R-:W-:Y:S06]  /*56f0*/  @P2 BRA `(.L_x_508) ;  /* 0x0000000000142947 */ /* 0x000fec0003800000 */
[----:B------:R-:W-:Y:S01]  /*5700*/  MOV R177, RZ ;  /* 0x000000ff00b17202 */ /* 0x000fe20000000f00 */
[----:B------:R-:W-:Y:S06]  /*5710*/  @!P4 BRA `(.L_x_509) ;  /* 0x000000000030c947 */ /* 0x000fec0003800000 */
[----:B------:R-:W-:-:S04]  /*5720*/  PRMT R177, R154, 0x7632, R177 ;  /* 0x000076329ab17816 */ /* 0x000fc800000000b1 */
[----:B------:R-:W-:Y:S01]  /*5730*/  SHF.L.U32 R177, R177, 0x10, RZ ;  /* 0x00000010b1b17819 */ /* 0x000fe200000006ff */
[----:B------:R-:W-:Y:S06]  /*5740*/  BRA `(.L_x_509) ;  /* 0x0000000000247947 */ /* 0x000fec0003800000 */
.L_x_508:
        /* <DEDUP_REMOVED lines=9> */
.L_x_509:
[----:B------:R-:W-:Y:S05]  /*57e0*/  BSYNC B1 ;  /* 0x0000000000017941 */ /* 0x000fea0003800000 */
.L_x_507:
        /* <DEDUP_REMOVED lines=13> */
[----:B------:R-:W-:Y:S01]  /*58c0*/  HFMA2.MMA R177, -RZ, RZ, 0, 0 ;  /* 0x00000000ffb17435 */ /* 0x000fe200000001ff */
[----:B------:R-:W-:Y:S10]  /*58d0*/  @!P4 BRA `(.L_x_512) ;  /* 0x000000000028c947 */ /* 0x000ff40003800000 */
[----:B------:R-:W-:Y:S01]  /*58e0*/  IMAD.U32 R177, R155, 0x10000, RZ ;  /* 0x000100009bb17824 */ /* 0x000fe200078e00ff */
[----:B------:R-:W-:Y:S06]  /*58f0*/  BRA `(.L_x_512) ;  /* 0x0000000000207947 */ /* 0x000fec0003800000 */
.L_x_511:
        /* <DEDUP_REMOVED lines=8> */
.L_x_512:
[----:B------:R-:W-:Y:S05]  /*5980*/  BSYNC B1 ;  /* 0x0000000000017941 */ /* 0x000fea0003800000 */
.L_x_510:
        /* <DEDUP_REMOVED lines=17> */
.L_x_514:
        /* <DEDUP_REMOVED lines=9> */
.L_x_515:
[----:B------:R-:W-:Y:S05]  /*5b30*/  BSYNC B1 ;  /* 0x0000000000017941 */ /* 0x000fea0003800000 */
.L_x_513:
[----:B------:R-:W2:Y:S01]  /*5b40*/  LDL R181, [R1+0x64] ;  /* 0x0000640001b57983 */ /* 0x000ea20000100800 */
[----:B------:R-:W-:-:S04]  /*5b50*/  @P5 F2FP.BF16.F32.PACK_AB R176, RZ, R177 ;  /* 0x000000b1ffb0523e */ /* 0x000fc800000010ff */
        /* <DEDUP_REMOVED lines=8> */
[----:B------:R-:W-:Y:S02]  /*5be0*/  @P3 PRMT R171, R171, 0x5410, R176 ;  /* 0x00005410abab3816 */ /* 0x000fe400000000b0 */
[----:B------:R-:W0:Y:S02]  /*5bf0*/  @P5 LDC.64 R176, c[0x0][0x308] ;  /* 0x0000c200ffb05b82 */ /* 0x000e240000000a00 */
[C---:B0-----:R-:W-:Y:S01]  /*5c00*/  @P5 IMAD.WIDE.U32 R176, R7.reuse, 0x10, R176 ;  /* 0x0000001007b05825 */ /* 0x041fe200078e00b0 */
[----:B------:R-:W-:-:S04]  /*5c10*/  IADD3 R7, R7, 0x80, RZ ;  /* 0x0000008007077810 */ /* 0x000fc80007ffe0ff */
[----:B------:R0:W-:Y:S02]  /*5c20*/  @P5 STG.E.128 desc[UR4][R176.64], R64 ;  /* 0x00000040b0005986 */ /* 0x0001e4000c101d04 */
[----:B0-----:R-:W0:Y:S02]  /*5c30*/  @P3 LDC.64 R176, c[0x0][0x2f8] ;  /* 0x0000be00ffb03b82 */ /* 0x001e240000000a00 */
[C---:B0-----:R-:W-:Y:S01]  /*5c40*/  @P3 IMAD.WIDE.U32 R176, R178.reuse, 0x10, R176 ;  /* 0x00000010b2b03825 */ /* 0x041fe200078e00b0 */
[----:B------:R-:W-:-:S04]  /*5c50*/  IADD3 R178, R178, 0x80, RZ ;  /* 0x00000080b2b27810 */ /* 0x000fc80007ffe0ff */
[----:B------:R1:W-:Y:S03]  /*5c60*/  @P3 STG.E.128 desc[UR4][R176.64], R168 ;  /* 0x000000a8b0003986 */ /* 0x0003e6000c101d04 */
.L_x_489:
[----:B------:R-:W-:Y:S05]  /*5c70*/  BSYNC B0 ;  /* 0x0000000000007941 */ /* 0x000fea0003800000 */
.L_x_488:
[----:B------:R-:W-:Y:S04]  /*5c80*/  BSSY B0, `(.L_x_516) ;  /* 0x00000ec000007945 */ /* 0x000fe80003800000 */
[----:B------:R-:W-:Y:S05]  /*5c90*/  @!P0 BRA `(.L_x_517) ;  /* 0x0000000c00a88947 */ /* 0x000fea0003800000 */
[----:B------:R-:W-:Y:S04]  /*5ca0*/  BSSY B1, `(.L_x_518) ;  /* 0x0000005000017945 */ /* 0x000fe80003800000 */
[----:B------:R-:W-:Y:S05]  /*5cb0*/  @!P3 BRA `(.L_x_519) ;  /* 0x00000000000cb947 */ /* 0x000fea0003800000 */
[----:B------:R-:W2:Y:S02]  /*5cc0*/  LDC.64 R172, c[0x0][0x220] ;  /* 0x00008800ffac7b82 */ /* 0x000ea40000000a00 */
[----:B--2---:R-:W-:-:S06]  /*5cd0*/  IMAD.WIDE.U32 R172, R178, 0x10, R172 ;  /* 0x00000010b2ac7825 */ /* 0x004fcc00078e00ac */
[----:B------:R-:W5:Y:S02]  /*5ce0*/  LDG.E.128 R172, desc[UR4][R172.64] ;  /* 0x00000004acac7981 */ /* 0x000f64000c1e1d00 */
.L_x_519:
[----:B------:R-:W-:Y:S05]  /*5cf0*/  BSYNC B1 ;  /* 0x0000000000017941 */ /* 0x000fea0003800000 */
.L_x_518:
[----:B------:R-:W-:Y:S04]  /*5d00*/  BSSY B1, `(.L_x_520) ;  /* 0x0000014000017945 */ /* 0x000fe80003800000 */
[----:B------:R-:W-:Y:S05]  /*5d10*/  @P2 BRA `(.L_x_521) ;  /* 0x00000000001c2947 */ /* 0x000fea0003800000 */
[----:B------:R-:W-:Y:S01]  /*5d20*/  UISETP.NE.U32.AND UP0, UPT, UR14, URZ, UPT ;  /* 0x0000003f0e00728c */ /* 0x000fe2000bf05070 */
[----:B01----:R-:W-:-:S03]  /*5d30*/  IMAD.MOV.U32 R177, RZ, RZ, RZ ;  /* 0x000000ffffb17224 */ /* 0x003fc600078e00ff */
[----:B------:R-:W-:-:S06]  /*5d40*/  UISETP.NE.AND.EX UP0, UPT, UR15, URZ, UPT, UP0 ;  /* 0x0000003f0f00728c */ /* 0x000fcc000bf05300 */
[----:B------:R-:W-:-:S13]  /*5d50*/  PLOP3.LUT P4, PT, PT, PT, UP0, 0x80, 0x0 ;  /* 0x000000000000781c */ /* 0x000fda0003f8f008 */
[----:B------:R-:W-:Y:S05]  /*5d60*/  @!P4 BRA `(.L_x_522) ;  /* 0x000000000034c947 */ /* 0x000fea0003800000 */
[----:B------:R-:W-:Y:S01]  /*5d70*/  SHF.L.U32 R177, R156, 0x10, RZ ;  /* 0x000000109cb17819 */ /* 0x000fe200000006ff */
[----:B------:R-:W-:Y:S06]  /*5d80*/  BRA `(.L_x_522) ;  /* 0x00000000002c7947 */ /* 0x000fec0003800000 */
.L_x_521:
[----:B01----:R-:W0:Y:S01]  /*5d90*/  LDC.U8 R176, c[0x0][0x2a0] ;  /* 0x0000a800ffb07b82 */ /* 0x003e220000000000 */
        /* <DEDUP_REMOVED lines=10> */
.L_x_522:
[----:B------:R-:W-:Y:S05]  /*5e40*/  BSYNC B1 ;  /* 0x0000000000017941 */ /* 0x000fea0003800000 */
.L_x_520:
        /* <DEDUP_REMOVED lines=8> */
[----:B-----5:R-:W-:-:S04]  /*5ed0*/  @P3 IMAD.U32 R177, R172, 0x10000, RZ ;  /* 0x00010000acb13824 */ /* 0x020fc800078e00ff */
        /* <DEDUP_REMOVED lines=10> */
.L_x_524:
        /* <DEDUP_REMOVED lines=9> */
.L_x_525:
[----:B------:R-:W-:Y:S05]  /*6010*/  BSYNC B1 ;  /* 0x0000000000017941 */ /* 0x000fea0003800000 */
.L_x_523:
        /* <DEDUP_REMOVED lines=17> */
.L_x_527:
        /* <DEDUP_REMOVED lines=8> */
.L_x_528:
[----:B------:R-:W-:Y:S05]  /*61b0*/  BSYNC B1 ;  /* 0x0000000000017941 */ /* 0x000fea0003800000 */
.L_x_526:
        /* <DEDUP_REMOVED lines=17> */
.L_x_530:
        /* <DEDUP_REMOVED lines=9> */
.L_x_531:
[----:B------:R-:W-:Y:S05]  /*6360*/  BSYNC B1 ;  /* 0x0000000000017941 */ /* 0x000fea0003800000 */
.L_x_529:
        /* <DEDUP_REMOVED lines=17> */
.L_x_533:
        /* <DEDUP_REMOVED lines=8> */
.L_x_534:
[----:B------:R-:W-:Y:S05]  /*6500*/  BSYNC B1 ;  /* 0x0000000000017941 */ /* 0x000fea0003800000 */
.L_x_532:
        /* <DEDUP_REMOVED lines=17> */
.L_x_536:
        /* <DEDUP_REMOVED lines=9> */
.L_x_537:
[----:B------:R-:W-:Y:S05]  /*66b0*/  BSYNC B1 ;  /* 0x0000000000017941 */ /* 0x000fea0003800000 */
.L_x_535:
        /* <DEDUP_REMOVED lines=17> */
.L_x_539:
        /* <DEDUP_REMOVED lines=8> */
.L_x_540:
[----:B------:R-:W-:Y:S05]  /*6850*/  BSYNC B1 ;  /* 0x0000000000017941 */ /* 0x000fea0003800000 */
.L_x_538:
        /* <DEDUP_REMOVED lines=17> */
.L_x_542:
        /* <DEDUP_REMOVED lines=9> */
.L_x_543:
[----:B------:R-:W-:Y:S05]  /*6a00*/  BSYNC B1 ;  /* 0x0000000000017941 */ /* 0x000fea0003800000 */
.L_x_541:
[----:B------:R-:W2:Y:S01]  /*6a10*/  LDL R181, [R1+0x44] ;  /* 0x0000440001b57983 */ /* 0x000ea20000100800 */
[----:B------:R-:W-:-:S04]  /*6a20*/  @P5 F2FP.BF16.F32.PACK_AB R176, RZ, R177 ;  /* 0x000000b1ffb0523e */ /* 0x000fc800000010ff */
        /* <DEDUP_REMOVED lines=14> */
[----:B0-----:R-:W-:-:S04]  /*6b10*/  @P3 IMAD.WIDE.U32 R176, R178, 0x10, R176 ;  /* 0x00000010b2b03825 */ /* 0x001fc800078e00b0 */
[----:B------:R-:W-:Y:S01]  /*6b20*/  VIADD R178, R178, 0x80 ;  /* 0x00000080b2b27836 */ /* 0x000fe20000000000 */
[----:B------:R2:W-:Y:S06]  /*6b30*/  @P3 STG.E.128 desc[UR4][R176.64], R168 ;  /* 0x000000a8b0003986 */ /* 0x0005ec000c101d04 */
.L_x_517:
[----:B------:R-:W-:Y:S05]  /*6b40*/  BSYNC B0 ;  /* 0x0000000000007941 */ /* 0x000fea0003800000 */
.L_x_516:
[----:B------:R-:W-:Y:S04]  /*6b50*/  BSSY B0, `(.L_x_544) ;  /* 0x00000ec000007945 */ /* 0x000fe80003800000 */
[----:B------:R-:W-:Y:S05]  /*6b60*/  @!P1 BRA `(.L_x_545) ;  /* 0x0000000c00a89947 */ /* 0x000fea0003800000 */
[----:B------:R-:W-:Y:S04]  /*6b70*/  BSSY B1, `(.L_x_546) ;  /* 0x0000005000017945 */ /* 0x000fe80003800000 */
[----:B------:R-:W-:Y:S05]  /*6b80*/  @!P3 BRA `(.L_x_547) ;  /* 0x00000000000cb947 */ /* 0x000fea0003800000 */
[----:B------:R-:W3:Y:S02]  /*6b90*/  LDC.64 R172, c[0x0][0x220] ;  /* 0x00008800ffac7b82 */ /* 0x000ee40000000a00 */
[----:B---3--:R-:W-:-:S06]  /*6ba0*/  IMAD.WIDE.U32 R172, R178, 0x10, R172 ;  /* 0x00000010b2ac7825 */ /* 0x008fcc00078e00ac */
[----:B------:R-:W5:Y:S02]  /*6bb0*/  LDG.E.128 R172, desc[UR4][R172.64] ;  /* 0x00000004acac7981 */ /* 0x000f64000c1e1d00 */
.L_x_547:
[----:B------:R-:W-:Y:S05]  /*6bc0*/  BSYNC B1 ;  /* 0x0000000000017941 */ /* 0x000fea0003800000 */
.L_x_546:
[----:B------:R-:W-:Y:S04]  /*6bd0*/  BSSY B1, `(.L_x_548) ;  /* 0x0000014000017945 */ /* 0x000fe80003800000 */
[----:B------:R-:W-:Y:S05]  /*6be0*/  @P2 BRA `(.L_x_549) ;  /* 0x00000000001c2947 */ /* 0x000fea0003800000 */
[----:B------:R-:W-:Y:S01]  /*6bf0*/  UISETP.NE.U32.AND UP0, UPT, UR14, URZ, UPT ;  /* 0x0000003f0e00728c */ /* 0x000fe2000bf05070 */
[----:B012---:R-:W-:-:S03]  /*6c00*/  HFMA2.MMA R177, -RZ, RZ, 0, 0 ;  /* 0x00000000ffb17435 */ /* 0x007fc600000001ff */
[----:B------:R-:W-:-:S06]  /*6c10*/  UISETP.NE.AND.EX UP0, UPT, UR15, URZ, UPT, UP0 ;  /* 0x0000003f0f00728c */ /* 0x000fcc000bf05300 */
[----:B------:R-:W-:-:S13]  /*6c20*/  PLOP3.LUT P4, PT, PT, PT, UP0, 0x80, 0x0 ;  /* 0x000000000000781c */ /* 0x000fda0003f8f008 */
[----:B------:R-:W-:Y:S05]  /*6c30*/  @!P4 BRA `(.L_x_550) ;  /* 0x000000000034c947 */ /* 0x000fea0003800000 */
[----:B------:R-:W-:Y:S01]  /*6c40*/  SHF.L.U32 R177, R160, 0x10, RZ ;  /* 0x00000010a0b17819 */ /* 0x000fe200000006ff */
[----:B------:R-:W-:Y:S06]  /*6c50*/  BRA `(.L_x_550) ;  /* 0x00000000002c7947 */ /* 0x000fec0003800000 */
.L_x_549:
[----:B012---:R-:W0:Y:S01]  /*6c60*/  LDC.U8 R176, c[0x0][0x2a0] ;  /* 0x0000a800ffb07b82 */ /* 0x007e220000000000 */
        /* <DEDUP_REMOVED lines=10> */
.L_x_550:
[----:B------:R-:W-:Y:S05]  /*6d10*/  BSYNC B1 ;  /* 0x0000000000017941 */ /* 0x000fea0003800000 */
.L_x_548:
        /* <DEDUP_REMOVED lines=19> */
.L_x_552:
        /* <DEDUP_REMOVED lines=9> */
.L_x_553:
[----:B------:R-:W-:Y:S05]  /*6ee0*/  BSYNC B1 ;  /* 0x0000000000017941 */ /* 0x000fea0003800000 */
.L_x_551:
        /* <DEDUP_REMOVED lines=17> */
.L_x_555:
        /* <DEDUP_REMOVED lines=8> */
.L_x_556:
[----:B------:R-:W-:Y:S05]  /*7080*/  BSYNC B1 ;  /* 0x0000000000017941 */ /* 0x000fea0003800000 */
.L_x_554:
        /* <DEDUP_REMOVED lines=17> */
.L_x_558:
        /* <DEDUP_REMOVED lines=9> */
.L_x_559:
[----:B------:R-:W-:Y:S05]  /*7230*/  BSYNC B1 ;  /* 0x0000000000017941 */ /* 0x000fea0003800000 */
.L_x_557:
        /* <DEDUP_REMOVED lines=17> */
.L_x_561:
        /* <DEDUP_REMOVED lines=8> */
.L_x_562:
[----:B------:R-:W-:Y:S05]  /*73d0*/  BSYNC B1 ;  /* 0x0000000000017941 */ /* 0x000fea0003800000 */
.L_x_560:
        /* <DEDUP_REMOVED lines=17> */
.L_x_564:
        /* <DEDUP_REMOVED lines=9> */
.L_x_565:
[----:B------:R-:W-:Y:S05]  /*7580*/  BSYNC B1 ;  /* 0x0000000000017941 */ /* 0x000fea0003800000 */
.L_x_563:
        /* <DEDUP_REMOVED lines=17> */
.L_x_567:
        /* <DEDUP_REMOVED lines=8> */
.L_x_568:
[----:B------:R-:W-:Y:S05]  /*7720*/  BSYNC B1 ;  /* 0x0000000000017941 */ /* 0x000fea0003800000 */
.L_x_566:
        /* <DEDUP_REMOVED lines=17> */
.L_x_570:
        /* <DEDUP_REMOVED lines=9> */
.L_x_571:
[----:B------:R-:W-:Y:S05]  /*78d0*/  BSYNC B1 ;  /* 0x0000000000017941 */ /* 0x000fea0003800000 */
.L_x_569:
        /* <DEDUP_REMOVED lines=12> */
[----:B0-----:R-:W-:-:S04]  /*79a0*/  @P5 IMAD.WIDE.U32 R176, R7, 0x10, R176 ;  /* 0x0000001007b05825 */ /* 0x001fc800078e00b0 */
[----:B------:R-:W-:Y:S01]  /*79b0*/  VIADD R7, R7, 0x80 ;  /* 0x0000008007077836 */ /* 0x000fe20000000000 */
[----:B------:R0:W-:Y:S02]  /*79c0*/  @P5 STG.E.128 desc[UR4][R176.64], R64 ;  /* 0x00000040b0005986 */ /* 0x0001e4000c101d04 */
[----:B0-----:R-:W0:Y:S02]  /*79d0*/  @P3 LDC.64 R176, c[0x0][0x2f8] ;  /* 0x0000be00ffb03b82 */ /* 0x001e240000000a00 */
[C---:B0-----:R-:W-:Y:S01]  /*79e0*/  @P3 IMAD.WIDE.U32 R176, R178.reuse, 0x10, R176 ;  /* 0x00000010b2b03825 */ /* 0x041fe200078e00b0 */
[----:B------:R-:W-:-:S04]  /*79f0*/  IADD3 R178, R178, 0x80, RZ ;  /* 0x00000080b2b27810 */ /* 0x000fc80007ffe0ff */
[----:B------:R3:W-:Y:S03]  /*7a00*/  @P3 STG.E.128 desc[UR4][R176.64], R168 ;  /* 0x000000a8b0003986 */ /* 0x0007e6000c101d04 */
.L_x_545:
[----:B------:R-:W-:Y:S05]  /*7a10*/  BSYNC B0 ;  /* 0x0000000000007941 */ /* 0x000fea0003800000 */
.L_x_544:
[----:B------:R-:W-:Y:S01]  /*7a20*/  LOP3.LUT P4, RZ, R5, 0x4, RZ, 0xc0, !PT ;  /* 0x0000000405ff7812 */ /* 0x000fe2000788c0ff */
[----:B------:R-:W-:-:S12]  /*7a30*/  BSSY B0, `(.L_x_572) ;  /* 0x00000ea000007945 */ /* 0x000fd80003800000 */
[----:B------:R-:W-:Y:S05]  /*7a40*/  @!P4 BRA `(.L_x_573) ;  /* 0x0000000c00a0c947 */ /* 0x000fea0003800000 */
[----:B------:R-:W-:Y:S04]  /*7a50*/  BSSY B1, `(.L_x_574) ;  /* 0x0000005000017945 */ /* 0x000fe80003800000 */
[----:B------:R-:W-:Y:S05]  /*7a60*/  @!P3 BRA `(.L_x_575) ;  /* 0x00000000000cb947 */ /* 0x000fea0003800000 */
[----:B------:R-:W4:Y:S02]  /*7a70*/  LDC.64 R172, c[0x0][0x220] ;  /* 0x00008800ffac7b82 */ /* 0x000f240000000a00 */
[----:B----4-:R-:W-:-:S06]  /*7a80*/  IMAD.WIDE.U32 R172, R178, 0x10, R172 ;  /* 0x00000010b2ac7825 */ /* 0x010fcc00078e00ac */
[----:B------:R-:W5:Y:S02]  /*7a90*/  LDG.E.128 R172, desc[UR4][R172.64] ;  /* 0x00000004acac7981 */ /* 0x000f64000c1e1d00 */
.L_x_575:
[----:B------:R-:W-:Y:S05]  /*7aa0*/  BSYNC B1 ;  /* 0x0000000000017941 */ /* 0x000fea0003800000 */
.L_x_574:
[----:B------:R-:W-:Y:S04]  /*7ab0*/  BSSY B1, `(.L_x_576) ;  /* 0x0000014000017945 */ /* 0x000fe80003800000 */
[----:B------:R-:W-:Y:S05]  /*7ac0*/  @P2 BRA `(.L_x_577) ;  /* 0x00000000001c2947 */ /* 0x000fea0003800000 */
[----:B------:R-:W-:Y:S01]  /*7ad0*/  UISETP.NE.U32.AND UP0, UPT, UR14, URZ, UPT ;  /* 0x0000003f0e00728c */ /* 0x000fe2000bf05070 */
[----:B0123--:R-:W-:-:S03]  /*7ae0*/  HFMA2.MMA R177, -RZ, RZ, 0, 0 ;  /* 0x00000000ffb17435 */ /* 0x00ffc600000001ff */
[----:B------:R-:W-:-:S06]  /*7af0*/  UISETP.NE.AND.EX UP0, UPT, UR15, URZ, UPT, UP0 ;  /* 0x0000003f0f00728c */ /* 0x000fcc000bf05300 */
[----:B------:R-:W-:-:S13]  /*7b00*/  PLOP3.LUT P4, PT, PT, PT, UP0, 0x80, 0x0 ;  /* 0x000000000000781c */ /* 0x000fda0003f8f008 */
[----:B------:R-:W-:Y:S05]  /*7b10*/  @!P4 BRA `(.L_x_578) ;  /* 0x000000000034c947 */ /* 0x000fea0003800000 */
[----:B------:R-:W-:Y:S01]  /*7b20*/  IMAD.U32 R177, R164, 0x10000, RZ ;  /* 0x00010000a4b17824 */ /* 0x000fe200078e00ff */
[----:B------:R-:W-:Y:S06]  /*7b30*/  BRA `(.L_x_578) ;  /* 0x00000000002c7947 */ /* 0x000fec0003800000 */
.L_x_577:
[----:B0123--:R-:W0:Y:S01]  /*7b40*/  LDC.U8 R176, c[0x0][0x2a0] ;  /* 0x0000a800ffb07b82 */ /* 0x00fe220000000000 */
        /* <DEDUP_REMOVED lines=10> */
.L_x_578:
[----:B------:R-:W-:Y:S05]  /*7bf0*/  BSYNC B1 ;  /* 0x0000000000017941 */ /* 0x000fea0003800000 */
.L_x_576:
        /* <DEDUP_REMOVED lines=19> */
.L_x_580:
        /* <DEDUP_REMOVED lines=9> */
.L_x_581:
[----:B------:R-:W-:Y:S05]  /*7dc0*/  BSYNC B1 ;  /* 0x0000000000017941 */ /* 0x000fea0003800000 */
.L_x_579:
        /* <DEDUP_REMOVED lines=17> */
.L_x_583:
        /* <DEDUP_REMOVED lines=8> */
.L_x_584:
[----:B------:R-:W-:Y:S05]  /*7f60*/  BSYNC B1 ;  /* 0x0000000000017941 */ /* 0x000fea0003800000 */
.L_x_582:
        /* <DEDUP_REMOVED lines=17> */
.L_x_586:
        /* <DEDUP_REMOVED lines=9> */
.L_x_587:
[----:B------:R-:W-:Y:S05]  /*8110*/  BSYNC B1 ;  /* 0x0000000000017941 */ /* 0x000fea0003800000 */
.L_x_585:
        /* <DEDUP_REMOVED lines=17> */
.L_x_589:
        /* <DEDUP_REMOVED lines=8> */
.L_x_590:
[----:B------:R-:W-:Y:S05]  /*82b0*/  BSYNC B1 ;  /* 0x0000000000017941 */ /* 0x000fea0003800000 */
.L_x_588:
        /* <DEDUP_REMOVED lines=17> */
.L_x_592:
        /* <DEDUP_REMOVED lines=9> */
.L_x_593:
[----:B------:R-:W-:Y:S05]  /*8460*/  BSYNC B1 ;  /* 0x0000000000017941 */ /* 0x000fea0003800000 */
.L_x_591:
        /* <DEDUP_REMOVED lines=17> */
.L_x_595:
        /* <DEDUP_REMOVED lines=8> */
.L_x_596:
[----:B------:R-:W-:Y:S05]  /*8600*/  BSYNC B1 ;  /* 0x0000000000017941 */ /* 0x000fea0003800000 */
.L_x_594:
        /* <DEDUP_REMOVED lines=17> */
.L_x_598:
[----:B------:R-:W0:Y:S02]  /*8720*/  LDC.U8 R176, c[0x0][0x2a0] ;  /* 0x0000a800ffb07b82 */ /* 0x000e240000000000 */
[----:B0-----:R-:W-:-:S04]  /*8730*/  ISETP.NE.AND P2, PT, R176, RZ, PT ;  /* 0x000000ffb000720c */ /* 0x001fc80003f45270 */
[----:B------:R-:W-:-:S05]  /*8740*/  FSEL R179, R179, RZ, !P2 ;  /* 0x000000ffb3b37208 */ /* 0x000fca0005000000 */
[----:B------:R-:W-:-:S04]  /*8750*/  FFMA.FTZ R179, R206, R180, R179 ;  /* 0x000000b4ceb37223 */ /* 0x000fc800000100b3 */
[----:B------:R-:W-:-:S04]  /*8760*/  FADD.FTZ R179, R207, -R179 ;  /* 0x800000b3cfb37221 */ /* 0x000fc80000010000 */
[----:B------:R-:W-:Y:S01]  /*8770*/  FMUL.FTZ R179, R6, R179 ;  /* 0x000000b306b37220 */ /* 0x000fe20000410000 */
[----:B------:R-:W-:-:S04]  /*8780*/  @P4 PRMT R6, R167, 0x7632, R6 ;  /* 0x00007632a7064816 */ /* 0x000fc80000000006 */
[----:B------:R-:W-:-:S05]  /*8790*/  @P4 SHF.L.U32 R6, R6, 0x10, RZ ;  /* 0x0000001006064819 */ /* 0x000fca00000006ff */
[----:B------:R-:W-:-:S07]  /*87a0*/  @P4 FADD.FTZ R179, R179, R6 ;  /* 0x00000006b3b34221 */ /* 0x000fce0000010000 */
.L_x_599:
[----:B------:R-:W-:Y:S05]  /*87b0*/  BSYNC B1 ;  /* 0x0000000000017941 */ /* 0x000fea0003800000 */
.L_x_597:
[----:B------:R-:W2:Y:S01]  /*87c0*/  LDL R180, [R1+0x4] ;  /* 0x0000040001b47983 */ /* 0x000ea20000100800 */
[----:B------:R-:W-:Y:S01]  /*87d0*/  @P5 F2FP.BF16.F32.PACK_AB R6, RZ, R179 ;  /* 0x000000b3ff06523e */ /* 0x000fe200000010ff */
[----:B------:R-:W0:Y:S03]  /*87e0*/  @P5 LDC.64 R176, c[0x0][0x308] ;  /* 0x0000c200ffb05b82 */ /* 0x000e260000000a00 */
[----:B------:R-:W-:-:S05]  /*87f0*/  @P5 PRMT R67, R67, 0x5410, R6 ;  /* 0x0000541043435816 */ /* 0x000fca0000000006 */
[----:B------:R-:W1:Y:S02]  /*8800*/  @P3 LDC R6, c[0x0][0x29c] ;  /* 0x0000a700ff063b82 */ /* 0x000e640000000800 */
[----:B-1----:R-:W-:Y:S01]  /*8810*/  @P3 FMUL.FTZ R179, R179, R6 ;  /* 0x00000006b3b33220 */ /* 0x002fe20000410000 */
[----:B------:R-:W-:-:S05]  /*8820*/  @P3 PRMT R6, R175, 0x7632, R6 ;  /* 0x00007632af063816 */ /* 0x000fca0000000006 */
[----:B------:R-:W-:-:S04]  /*8830*/  @P3 IMAD.U32 R6, R6, 0x10000, RZ ;  /* 0x0001000006063824 */ /* 0x000fc800078e00ff */
[----:B------:R-:W-:Y:S01]  /*8840*/  @P3 FFMA.FTZ R147, R179, R6, R147 ;  /* 0x00000006b3933223 */ /* 0x000fe20000010093 */
[----:B0-----:R-:W-:-:S05]  /*8850*/  @P5 IMAD.WIDE.U32 R6, R7, 0x10, R176 ;  /* 0x0000001007065825 */ /* 0x001fca00078e00b0 */
[----:B------:R2:W-:Y:S02]  /*8860*/  @P5 STG.E.128 desc[UR4][R6.64], R64 ;  /* 0x0000004006005986 */ /* 0x0005e4000c101d04 */
[----:B--2---:R-:W-:-:S05]  /*8870*/  @P3 FMUL.FTZ R6, R180, R179 ;  /* 0x000000b3b4063220 */ /* 0x004fca0000410000 */
[----:B------:R-:W-:-:S04]  /*8880*/  @P3 F2FP.BF16.F32.PACK_AB R6, RZ, R6 ;  /* 0x00000006ff06323e */ /* 0x000fc800000010ff */
[----:B------:R-:W-:Y:S02]  /*8890*/  @P3 PRMT R171, R171, 0x5410, R6 ;  /* 0x00005410abab3816 */ /* 0x000fe40000000006 */
[----:B------:R-:W0:Y:S02]  /*88a0*/  @P3 LDC.64 R6, c[0x0][0x2f8] ;  /* 0x0000be00ff063b82 */ /* 0x000e240000000a00 */
[----:B0-----:R-:W-:-:S05]  /*88b0*/  @P3 IMAD.WIDE.U32 R6, R178, 0x10, R6 ;  /* 0x00000010b2063825 */ /* 0x001fca00078e0006 */
[----:B------:R4:W-:Y:S02]  /*88c0*/  @P3 STG.E.128 desc[UR4][R6.64], R168 ;  /* 0x000000a806003986 */ /* 0x0009e4000c101d04 */
.L_x_573:
[----:B------:R-:W-:Y:S05]  /*88d0*/  BSYNC B0 ;  /* 0x0000000000007941 */ /* 0x000fea0003800000 */
.L_x_572:
[----:B------:R-:W-:Y:S02]  /*88e0*/  LOP3.LUT P2, RZ, R5, 0x8, RZ, 0xc0, !PT ;  /* 0x0000000805ff7812 */ /* 0x000fe4000784c0ff */
[----:B------:R-:W-:Y:S02]  /*88f0*/  IADD3 R4, R4, UR12, RZ ;  /* 0x0000000c04047c10 */ /* 0x000fe4000fffe0ff */
[----:B----4-:R-:W-:Y:S02]  /*8900*/  SEL R6, RZ, 0x1, P2 ;  /* 0x00000001ff067807 */ /* 0x010fe40001000000 */
[----:B------:R-:W-:-:S03]  /*8910*/  ISETP.GE.AND P2, PT, R4, UR13, PT ;  /* 0x0000000d04007c0c */ /* 0x000fc6000bf46270 */
[----:B------:R4:W-:Y:S10]  /*8920*/  STL.S16 [R1], R6 ;  /* 0x0000000601007387 */ /* 0x0009f40000100600 */
[----:B----4-:R-:W-:Y:S05]  /*8930*/  @!P2 BRA `(.L_x_600) ;  /* 0xffffff8800f0a947 */ /* 0x010fea000383ffff */
.L_x_435:
        /* <DEDUP_REMOVED lines=9> */
[----:B------:R-:W5:Y:S08]  /*89d0*/  LDC.64 R6, c[0x0][0x2d8] ;  /* 0x0000b600ff067b82 */ /* 0x000f700000000a00 */
[----:B------:R-:W0:Y:S01]  /*89e0*/  LDC.64 R8, c[0x0][0x2f0] ;  /* 0x0000bc00ff087b82 */ /* 0x000e220000000a00 */
[----:B----4-:R-:W-:-:S05]  /*89f0*/  IMAD.WIDE.U32 R2, R11, 0x20, R2 ;  /* 0x000000200b027825 */ /* 0x010fca00078e0002 */
[----:B------:R4:W-:Y:S01]  /*8a00*/  STG.E.128 desc[UR4][R2.64], R68 ;  /* 0x0000004402007986 */ /* 0x0009e2000c101d04 */
[----:B-----5:R-:W-:-:S03]  /*8a10*/  IMAD.WIDE.U32 R6, R11, 0x20, R6 ;  /* 0x000000200b067825 */ /* 0x020fc600078e0006 */
[----:B------:R4:W-:Y:S04]  /*8a20*/  STG.E.128 desc[UR4][R2.64+0x10], R72 ;  /* 0x0000104802007986 */ /* 0x0009e8000c101d04 */
[----:B------:R4:W-:Y:S01]  /*8a30*/  STG.E.128 desc[UR4][R6.64], R24 ;  /* 0x0000001806007986 */ /* 0x0009e2000c101d04 */
[----:B0-----:R-:W-:-:S03]  /*8a40*/  IMAD.WIDE.U32 R8, R11, 0x20, R8 ;  /* 0x000000200b087825 */ /* 0x001fc600078e0008 */
[----:B------:R4:W-:Y:S01]  /*8a50*/  STG.E.128 desc[UR4][R6.64+0x10], R28 ;  /* 0x0000101c06007986 */ /* 0x0009e2000c101d04 */
[----:B------:R-:W-:-:S03]  /*8a60*/  IADD3 R11, R11, 0x80, RZ ;  /* 0x000000800b0b7810 */ /* 0x000fc60007ffe0ff */
[----:B------:R4:W-:Y:S04]  /*8a70*/  STG.E.128 desc[UR4][R8.64], R108 ;  /* 0x0000006c08007986 */ /* 0x0009e8000c101d04 */
[----:B------:R4:W-:Y:S02]  /*8a80*/  STG.E.128 desc[UR4][R8.64+0x10], R112 ;  /* 0x0000107008007986 */ /* 0x0009e4000c101d04 */
.L_x_602:
[----:B------:R-:W-:Y:S05]  /*8a90*/  BSYNC B0 ;  /* 0x0000000000007941 */ /* 0x000fea0003800000 */
.L_x_601:
[----:B------:R-:W-:Y:S01]  /*8aa0*/  LOP3.LUT P2, RZ, R5, 0x1, RZ, 0xc0, !PT ;  /* 0x0000000105ff7812 */ /* 0x000fe2000784c0ff */
[----:B------:R-:W-:-:S12]  /*8ab0*/  BSSY B0, `(.L_x_603) ;  /* 0x000000f000007945 */ /* 0x000fd80003800000 */
[----:B------:R-:W-:Y:S05]  /*8ac0*/  @!P2 BRA `(.L_x_604) ;  /* 0x000000000034a947 */ /* 0x000fea0003800000 */
[----:B----4-:R-:W4:Y:S08]  /*8ad0*/  LDC.64 R2, c[0x0][0x2d0] ;  /* 0x0000b400ff027b82 */ /* 0x010f300000000a00 */
        /* <DEDUP_REMOVED lines=9> */
[----:B------:R-:W-:-:S03]  /*8b70*/  VIADD R11, R11, 0x80 ;  /* 0x000000800b0b7836 */ /* 0x000fc60000000000 */
[----:B------:R4:W-:Y:S04]  /*8b80*/  STG.E.128 desc[UR4][R8.64], R116 ;  /* 0x0000007408007986 */ /* 0x0009e8000c101d04 */
[----:B------:R4:W-:Y:S02]  /*8b90*/  STG.E.128 desc[UR4][R8.64+0x10], R120 ;  /* 0x0000107808007986 */ /* 0x0009e4000c101d04 */
.L_x_604:
[----:B------:R-:W-:Y:S05]  /*8ba0*/  BSYNC B0 ;  /* 0x0000000000007941 */ /* 0x000fea0003800000 */
.L_x_603:
[----:B------:R-:W-:Y:S04]  /*8bb0*/  BSSY B0, `(.L_x_605) ;  /* 0x000000f000007945 */ /* 0x000fe80003800000 */
        /* <DEDUP_REMOVED lines=14> */
.L_x_606:
[----:B------:R-:W-:Y:S05]  /*8ca0*/  BSYNC B0 ;  /* 0x0000000000007941 */ /* 0x000fea0003800000 */
.L_x_605:
        /* <DEDUP_REMOVED lines=15> */
.L_x_608:
[----:B------:R-:W-:Y:S05]  /*8da0*/  BSYNC B0 ;  /* 0x0000000000007941 */ /* 0x000fea0003800000 */
.L_x_607:
[----:B------:R-:W-:-:S13]  /*8db0*/  LOP3.LUT P0, RZ, R5, 0x4, RZ, 0xc0, !PT ;  /* 0x0000000405ff7812 */ /* 0x000fda000780c0ff */
[----:B------:R-:W-:Y:S05]  /*8dc0*/  @!P0 EXIT ;  /* 0x000000000000894d */ /* 0x000fea0003800000 */
[----:B----4-:R-:W4:Y:S08]  /*8dd0*/  LDC.64 R2, c[0x0][0x2d0] ;  /* 0x0000b400ff027b82 */ /* 0x010f300000000a00 */
[----:B------:R-:W5:Y:S08]  /*8de0*/  LDC.64 R4, c[0x0][0x2d8] ;  /* 0x0000b600ff047b82 */ /* 0x000f700000000a00 */
[----:B------:R-:W0:Y:S01]  /*8df0*/  LDC.64 R6, c[0x0][0x2f0] ;  /* 0x0000bc00ff067b82 */ /* 0x000e220000000a00 */
[----:B----4-:R-:W-:-:S05]  /*8e00*/  IMAD.WIDE.U32 R2, R11, 0x20, R2 ;  /* 0x000000200b027825 */ /* 0x010fca00078e0002 */
[----:B------:R-:W-:Y:S01]  /*8e10*/  STG.E.128 desc[UR4][R2.64], R56 ;  /* 0x0000003802007986 */ /* 0x000fe2000c101d04 */
[----:B-----5:R-:W-:-:S03]  /*8e20*/  IMAD.WIDE.U32 R4, R11, 0x20, R4 ;  /* 0x000000200b047825 */ /* 0x020fc600078e0004 */
[----:B------:R-:W-:Y:S04]  /*8e30*/  STG.E.128 desc[UR4][R2.64+0x10], R60 ;  /* 0x0000103c02007986 */ /* 0x000fe8000c101d04 */
[----:B------:R-:W-:Y:S01]  /*8e40*/  STG.E.128 desc[UR4][R4.64], R100 ;  /* 0x0000006404007986 */ /* 0x000fe2000c101d04 */
[----:B0-----:R-:W-:-:S03]  /*8e50*/  IMAD.WIDE.U32 R6, R11, 0x20, R6 ;  /* 0x000000200b067825 */ /* 0x001fc600078e0006 */
[----:B------:R-:W-:Y:S04]  /*8e60*/  STG.E.128 desc[UR4][R4.64+0x10], R104 ;  /* 0x0000106804007986 */ /* 0x000fe8000c101d04 */
[----:B------:R-:W-:Y:S04]  /*8e70*/  STG.E.128 desc[UR4][R6.64], R140 ;  /* 0x0000008c06007986 */ /* 0x000fe8000c101d04 */
[----:B------:R-:W-:Y:S01]  /*8e80*/  STG.E.128 desc[UR4][R6.64+0x10], R144 ;  /* 0x0000109006007986 */ /* 0x000fe2000c101d04 */
[----:B------:R-:W-:Y:S05]  /*8e90*/  EXIT ;  /* 0x000000000000794d */ /* 0x000fea0003800000 */
.L_x_459:
[----:B------:R-:W-:Y:S01]  /*8ea0*/  HFMA2.MMA R177, -RZ, RZ, 0, 1.847743988037109375e-06 ;  /* 0x0000001fffb17435 */ /* 0x000fe200000001ff */
[----:B------:R-:W-:Y:S01]  /*8eb0*/  IMAD.MOV.U32 R180, RZ, RZ, R217 ;  /* 0x000000ffffb47224 */ /* 0x000fe200078e00d9 */
[----:B------:R-:W-:Y:S01]  /*8ec0*/  MOV R176, 0x10 ;  /* 0x0000001000b07802 */ /* 0x000fe20000000f00 */
[----:B------:R-:W-:-:S08]  /*8ed0*/  IMAD.MOV.U32 R179, RZ, RZ, -0x1 ;  /* 0xffffffffffb37424 */ /* 0x000fd000078e00ff */
[----:B-----5:R-:W-:Y:S05]  /*8ee0*/  WARPSYNC.COLLECTIVE R179, `(.L_x_609) ;  /* 0x00000000b3087348 */ /* 0x020fea0003c00000 */
[----:B------:R0:W1:Y:S02]  /*8ef0*/  SHFL.DOWN P4, R183, R180, R176, R177 ;  /* 0x080000b0b4b77389 */ /* 0x00006400000800b1 */
[----:B01---5:R-:W-:Y:S01]  /*8f00*/  ENDCOLLECTIVE ;  /* 0x000000000000791b */ /* 0x023fe20003800000 */
.L_x_609:
[----:B------:R-:W-:Y:S01]  /*8f10*/  MOV R180, R216 ;  /* 0x000000d800b47202 */ /* 0x000fe20000000f00 */
[----:B------:R-:W-:-:S07]  /*8f20*/  FADD.FTZ R217, R183, R217 ;  /* 0x000000d9b7d97221 */ /* 0x000fce0000010000 */
[----:B------:R-:W-:Y:S05]  /*8f30*/  WARPSYNC.COLLECTIVE R179, `(.L_x_610) ;  /* 0x00000000b3087348 */ /* 0x000fea0003c00000 */
[----:B------:R0:W1:Y:S02]  /*8f40*/  SHFL.DOWN P4, R183, R180, R176, R177 ;  /* 0x080000b0b4b77389 */ /* 0x00006400000800b1 */
[----:B01----:R-:W-:Y:S01]  /*8f50*/  ENDCOLLECTIVE ;  /* 0x000000000000791b */ /* 0x003fe20003800000 */
.L_x_610:
[----:B------:R-:W-:Y:S01]  /*8f60*/  MOV R180, R217 ;  /* 0x000000d900b47202 */ /* 0x000fe20000000f00 */
[----:B------:R-:W-:Y:S02]  /*8f70*/  IMAD.MOV.U32 R176, RZ, RZ, 0x8 ;  /* 0x00000008ffb07424 */ /* 0x000fe400078e00ff */
[----:B------:R-:W-:-:S07]  /*8f80*/  FADD.FTZ R216, R183, R216 ;  /* 0x000000d8b7d87221 */ /* 0x000fce0000010000 */
[----:B------:R-:W-:Y:S05]  /*8f90*/  WARPSYNC.COLLECTIVE R179, `(.L_x_611) ;  /* 0x00000000b3087348 */ /* 0x000fea0003c00000 */
[----:B------:R0:W1:Y:S02]  /*8fa0*/  SHFL.DOWN P4, R183, R180, R176, R177 ;  /* 0x080000b0b4b77389 */ /* 0x00006400000800b1 */
[----:B01----:R-:W-:Y:S01]  /*8fb0*/  ENDCOLLECTIVE ;  /* 0x000000000000791b */ /* 0x003fe20003800000 */
.L_x_611:
[----:B------:R-:W-:Y:S01]  /*8fc0*/  MOV R180, R216 ;  /* 0x000000d800b47202 */ /* 0x000fe20000000f00 */
[----:B------:R-:W-:-:S07]  /*8fd0*/  FADD.FTZ R217, R217, R183 ;  /* 0x000000b7d9d97221 */ /* 0x000fce0000010000 */
[----:B------:R-:W-:Y:S05]  /*8fe0*/  WARPSYNC.COLLECTIVE R179, `(.L_x_612) ;  /* 0x00000000b3087348 */ /* 0x000fea0003c00000 */
[----:B------:R0:W1:Y:S02]  /*8ff0*/  SHFL.DOWN P4, R183, R180, R176, R177 ;  /* 0x080000b0b4b77389 */ /* 0x00006400000800b1 */
[----:B01----:R-:W-:Y:S01]  /*9000*/  ENDCOLLECTIVE ;  /* 0x000000000000791b */ /* 0x003fe20003800000 */
.L_x_612:
[----:B------:R-:W-:Y:S01]  /*9010*/  MOV R180, R217 ;  /* 0x000000d900b47202 */ /* 0x000fe20000000f00 */
[----:B------:R-:W-:Y:S02]  /*9020*/  IMAD.MOV.U32 R176, RZ, RZ, 0x4 ;  /* 0x00000004ffb07424 */ /* 0x000fe400078e00ff */
[----:B------:R-:W-:-:S07]  /*9030*/  FADD.FTZ R216, R216, R183 ;  /* 0x000000b7d8d87221 */ /* 0x000fce0000010000 */
[----:B------:R-:W-:Y:S05]  /*9040*/  WARPSYNC.COLLECTIVE R179, `(.L_x_613) ;  /* 0x00000000b3087348 */ /* 0x000fea0003c00000 */
[----:B------:R0:W1:Y:S02]  /*9050*/  SHFL.DOWN P4, R183, R180, R176, R177 ;  /* 0x080000b0b4b77389 */ /* 0x00006400000800b1 */
[----:B01----:R-:W-:Y:S01]  /*9060*/  ENDCOLLECTIVE ;  /* 0x000000000000791b */ /* 0x003fe20003800000 */
.L_x_613:
[----:B------:R-:W-:Y:S02]  /*9070*/  MOV R180, R216 ;  /* 0x000000d800b47202 */ /* 0x000fe40000000f00 */
[----:B------:R-:W-:-:S07]  /*9080*/  MOV R182, R183 ;  /* 0x000000b700b67202 */ /* 0x000fce0000000f00 */
[----:B------:R-:W-:Y:S05]  /*9090*/  WARPSYNC.COLLECTIVE R179, `(.L_x_614) ;  /* 0x00000000b3087348 */ /* 0x000fea0003c00000 */
[----:B------:R0:W1:Y:S02]  /*90a0*/  SHFL.DOWN P4, R183, R180, R176, R177 ;  /* 0x080000b0b4b77389 */ /* 0x00006400000800b1 */
[----:B01----:R-:W-:Y:S01]  /*90b0*/  ENDCOLLECTIVE ;  /* 0x000000000000791b */ /* 0x003fe20003800000 */
.L_x_614:
[----:B------:R-:W-:Y:S01]  /*90c0*/  FADD.FTZ R182, R217, R182 ;  /* 0x000000b6d9b67221 */ /* 0x000fe20000010000 */
[----:B------:R-:W-:-:S04]  /*90d0*/  HFMA2.MMA R176, -RZ, RZ, 0, 1.1920928955078125e-07 ;  /* 0x00000002ffb07435 */ /* 0x000fc800000001ff */
[----:B------:R-:W-:Y:S01]  /*90e0*/  MOV R180, R182 ;  /* 0x000000b600b47202 */ /* 0x000fe20000000f00 */
[----:B------:R-:W-:-:S07]  /*90f0*/  IMAD.MOV.U32 R181, RZ, RZ, R183 ;  /* 0x000000ffffb57224 */ /* 0x000fce00078e00b7 */
[----:B------:R-:W-:Y:S05]  /*9100*/  WARPSYNC.COLLECTIVE R179, `(.L_x_615) ;  /* 0x00000000b3087348 */ /* 0x000fea0003c00000 */
[----:B------:R0:W1:Y:S02]  /*9110*/  SHFL.DOWN P4, R183, R180, R176, R177 ;  /* 0x080000b0b4b77389 */ /* 0x00006400000800b1 */
[----:B01----:R-:W-:Y:S01]  /*9120*/  ENDCOLLECTIVE ;  /* 0x000000000000791b */ /* 0x003fe20003800000 */
.L_x_615:
[----:B------:R-:W-:-:S04]  /*9130*/  FADD.FTZ R181, R216, R181 ;  /* 0x000000b5d8b57221 */ /* 0x000fc80000010000 */
[----:B------:R-:W-:Y:S02]  /*9140*/  IMAD.MOV.U32 R180, RZ, RZ, R181 ;  /* 0x000000ffffb47224 */ /* 0x000fe400078e00b5 */
[----:B------:R-:W-:-:S07]  /*9150*/  FADD.FTZ R182, R182, R183 ;  /* 0x000000b7b6b67221 */ /* 0x000fce0000010000 */
[----:B------:R-:W-:Y:S05]  /*9160*/  WARPSYNC.COLLECTIVE R179, `(.L_x_616) ;  /* 0x00000000b3087348 */ /* 0x000fea0003c00000 */
[----:B------:R0:W1:Y:S02]  /*9170*/  SHFL.DOWN P4, R183, R180, R176, R177 ;  /* 0x080000b0b4b77389 */ /* 0x00006400000800b1 */
[----:B01----:R-:W-:Y:S01]  /*9180*/  ENDCOLLECTIVE ;  /* 0x000000000000791b */ /* 0x003fe20003800000 */
.L_x_616:
[----:B------:R-:W-:Y:S01]  /*9190*/  HFMA2.MMA R176, -RZ, RZ, 0, 5.9604644775390625e-08 ;  /* 0x00000001ffb07435 */ /* 0x000fe200000001ff */
[----:B------:R-:W-:Y:S01]  /*91a0*/  MOV R180, R182 ;  /* 0x000000b600b47202 */ /* 0x000fe20000000f00 */
[----:B------:R-:W-:-:S09]  /*91b0*/  FADD.FTZ R181, R181, R183 ;  /* 0x000000b7b5b57221 */ /* 0x000fd20000010000 */
[----:B------:R-:W-:Y:S05]  /*91c0*/  WARPSYNC.COLLECTIVE R179, `(.L_x_617) ;  /* 0x00000000b3087348 */ /* 0x000fea0003c00000 */
[----:B------:R0:W1:Y:S02]  /*91d0*/  SHFL.DOWN P4, R183, R180, R176, R177 ;  /* 0x080000b0b4b77389 */ /* 0x00006400000800b1 */
[----:B01----:R-:W-:Y:S01]  /*91e0*/  ENDCOLLECTIVE ;  /* 0x000000000000791b */ /* 0x003fe20003800000 */
.L_x_617:
[----:B------:R-:W-:Y:S01]  /*91f0*/  MOV R180, R181 ;  /* 0x000000b500b47202 */ /* 0x000fe20000000f00 */
[----:B------:R-:W-:-:S07]  /*9200*/  IMAD.MOV.U32 R212, RZ, RZ, R183 ;  /* 0x000000ffffd47224 */ /* 0x000fce00078e00b7 */
[----:B------:R-:W-:Y:S05]  /*9210*/  WARPSYNC.COLLECTIVE R179, `(.L_x_618) ;  /* 0x00000000b3087348 */ /* 0x000fea0003c00000 */
[----:B------:R0:W1:Y:S02]  /*9220*/  SHFL.DOWN P4, R183, R180, R176, R177 ;  /* 0x080000b0b4b77389 */ /* 0x00006400000800b1 */
[----:B01----:R-:W-:Y:S01]  /*9230*/  ENDCOLLECTIVE ;  /* 0x000000000000791b */ /* 0x003fe20003800000 */
.L_x_618:
[----:B------:R-:W-:Y:S01]  /*9240*/  MOV R177, R183 ;  /* 0x000000b700b17202 */ /* 0x000fe20000000f00 */
[----:B------:R-:W-:Y:S06]  /*9250*/  BRA `(.L_x_619) ;  /* 0xffffffa8009c7947 */ /* 0x000fec000383ffff */
.L_x_620:
        /* <DEDUP_REMOVED lines=10> */
.L_x_16476:


//--------------------- .text._ZN10layer_norm13ln_bwd_kernelINS_13Kernel_traitsI13__nv_bfloat16S2_S2_S2_fjLj5120ELj1ELj1ELj4ELj16ENS_18Kernel_traits_baseILj5120ES2_S2_S2_S2_fjLj128EEEEELb0ELb1ELb1ELb1EEEvNS_9BwdParamsE --------------------------
	.section	.text._ZN10layer_norm13ln_bwd_kernelINS_13Kernel_traitsI13__nv_bfloat16S2_S2_S2_fjLj5120ELj1ELj1ELj4ELj16ENS_18Kernel_traits_baseILj5120ES2_S2_S2_S2_fjLj128EEEEELb0ELb1ELb1ELb1EEEvNS_9BwdParamsE,"ax",@progbits
	.align	128
        .global         _ZN10layer_norm13ln_bwd_kernelINS_13Kernel_traitsI13__nv_bfloat16S2_S2_S2_fjLj5120ELj1ELj1ELj4ELj16ENS_18Kernel_traits_baseILj5120ES2_S2_S2_S2_fjLj128EEEEELb0ELb1ELb1ELb1EEEvNS_9BwdParamsE
        .type           _ZN10layer_norm13ln_bwd_kernelINS_13Kernel_traitsI13__nv_bfloat16S2_S2_S2_fjLj5120ELj1ELj1ELj4ELj16ENS_18Kernel_traits_baseILj5120ES2_S2_S2_S2_fjLj128EEEEELb0ELb1ELb1ELb1EEEvNS_9BwdParamsE,@function
        .size           _ZN10layer_norm13ln_bwd_kernelINS_13Kernel_traitsI13__nv_bfloat16S2_S2_S2_fjLj5120ELj1ELj1ELj4ELj16ENS_18Kernel_traits_baseILj5120ES2_S2_S2_S2_fjLj128EEEEELb0ELb1ELb1ELb1EEEvNS_9BwdParamsE,(.L_x_16477 - _ZN10layer_norm13ln_bwd_kernelINS_13Kernel_traitsI13__nv_bfloat16S2_S2_S2_fjLj5120ELj1ELj1ELj4ELj16ENS_18Kernel_traits_baseILj5120ES2_S2_S2_S2_fjLj128EEEEELb0ELb1ELb1ELb1EEEvNS_9BwdParamsE)
        .other          _ZN10layer_norm13ln_bwd_kernelINS_13Kernel_traitsI13__nv_bfloat16S2_S2_S2_fjLj5120ELj1ELj1ELj4ELj16ENS_18Kernel_traits_baseILj5120ES2_S2_S2_S2_fjLj128EEEEELb0ELb1ELb1ELb1EEEvNS_9BwdParamsE,@"STO_CUDA_ENTRY STV_DEFAULT"
_ZN10layer_norm13ln_bwd_kernelINS_13Kernel_traitsI13__nv_bfloat16S2_S2_S2_fjLj5120ELj1ELj1ELj4ELj16ENS_18Kernel_traits_baseILj5120ES2_S2_S2_S2_fjLj128EEEEELb0ELb1ELb1ELb1EEEvNS_9BwdParamsE:
.text._ZN10layer_norm13ln_bwd_kernelINS_13Kernel_traitsI13__nv_bfloat16S2_S2_S2_fjLj5120ELj1ELj1ELj4ELj16ENS_18Kernel_traits_baseILj5120ES2_S2_S2_S2_fjLj128EEEEELb0ELb1ELb1ELb1EEEvNS_9BwdParamsE:
[----:B------:R-:W0:Y:S01]  /*0000*/  LDC R1, c[0x0][0x28] ;  /* 0x00000a00ff017b82 */ /* 0x000e220000000800 */
[----:B------:R-:W1:Y:S07]  /*0010*/  S2R R3, SR_TID.X ;  /* 0x0000000000037919 */ /* 0x000e6e0000002100 */
[----:B------:R-:W2:Y:S01]  /*0020*/  S2UR UR6, SR_CTAID.X ;  /* 0x00000000000679c3 */ /* 0x000ea20000002500 */
[----:B------:R-:W-:Y:S01]  /*0030*/  ULDC.64 UR4, c[0x0][0x278] ;  /* 0x00009e0000047ab9 */ /* 0x000fe20000000a00 */
[----:B------:R-:W-:Y:S01]  /*0040*/  ULDC UR8, c[0x0][0x290] ;  /* 0x0000a40000087ab9 */ /* 0x000fe20000000800 */
[----:B------:R-:W-:Y:S01]  /*0050*/  ULDC.64 UR14, c[0x0][0x2c8] ;  /* 0x0000b200000e7ab9 */ /* 0x000fe20000000a00 */
[----:B------:R-:W-:Y:S01]  /*0060*/  ULDC.64 UR10, c[0x0][0x308] ;  /* 0x0000c200000a7ab9 */ /* 0x000fe20000000a00 */
[----:B------:R-:W-:Y:S01]  /*0070*/  ULDC.64 UR12, c[0x0][0x210] ;  /* 0x00008400000c7ab9 */ /* 0x000fe20000000a00 */
[----:B0-----:R-:W-:Y:S01]  /*0080*/  IADD3 R1, R1, -0x140, RZ ;  /* 0xfffffec001017810 */ /* 0x001fe20007ffe0ff */
[----:B-1----:R-:W-:-:S05]  /*0090*/  IMAD.SHL.U32 R0, R3, 0x10, RZ ;  /* 0x0000001003007824 */ /* 0x002fca00078e00ff */
[----:B------:R-:W-:Y:S02]  /*00a0*/  LOP3.LUT R0, R0, 0x7f0, RZ, 0xc0, !PT ;  /* 0x000007f000007812 */ /* 0x000fe400078ec0ff */
[----:B--2---:R-:W-:Y:S01]  /*00b0*/  LEA.HI R2, R3, UR6, RZ, 0x19 ;  /* 0x0000000603027c11 */ /* 0x004fe2000f8fc8ff */
[----:B------:R-:W-:Y:S01]  /*00c0*/  ULDC UR6, c[0x0][0x214] ;  /* 0x0000850000067ab9 */ /* 0x000fe20000000800 */
[----:B------:R-:W-:-:S04]  /*00d0*/  IADD3 R4, P0, R0, UR4, RZ ;  /* 0x0000000400047c10 */ /* 0x000fc8000ff1e0ff */
[----:B------:R-:W-:Y:S01]  /*00e0*/  IADD3.X R5, RZ, UR5, RZ, P0, !PT ;  /* 0x00000005ff057c10 */ /* 0x000fe200087fe4ff */
[----:B------:R-:W-:Y:S01]  /*00f0*/  ULDC.64 UR4, c[0x0][0x208] ;  /* 0x0000820000047ab9 */ /* 0x000fe20000000a00 */
[----:B------:R-:W-:-:S03]  /*0100*/  ISETP.GE.AND P0, PT, R2, UR6, PT ;  /* 0x0000000602007c0c */ /* 0x000fc6000bf06270 */
[----:B------:R-:W5:Y:S04]  /*0110*/  LDG.E.128 R20, desc[UR4][R4.64] ;  /* 0x0000000404147981 */ /* 0x000f68000c1e1d00 */
[----:B------:R-:W5:Y:S04]  /*0120*/  LDG.E.128 R24, desc[UR4][R4.64+0x800] ;  /* 0x0008000404187981 */ /* 0x000f68000c1e1d00 */
[----:B------:R-:W5:Y:S04]  /*0130*/  LDG.E.128 R28, desc[UR4][R4.64+0x1000] ;  /* 0x00100004041c7981 */ /* 0x000f68000c1e1d00 */
[----:B------:R-:W5:Y:S04]  /*0140*/  LDG.E.128 R32, desc[UR4][R4.64+0x1800] ;  /* 0x0018000404207981 */ /* 0x000f68000c1e1d00 */
[----:B------:R0:W5:Y:S02]  /*0150*/  LDG.E.128 R36, desc[UR4][R4.64+0x2000] ;  /* 0x0020000404247981 */ /* 0x000164000c1e1d00 */
[----:B0-----:R-:W-:Y:S01]  /*0160*/  LOP3.LUT R4, R3, 0x7f, RZ, 0xc0, !PT ;  /* 0x0000007f03047812 */ /* 0x001fe200078ec0ff */
[----:B------:R-:W-:Y:S06]  /*0170*/  @!P0 BRA `(.L_x_621) ;  /* 0x0000000000f48947 */ /* 0x000fec0003800000 */
        /* <DEDUP_REMOVED lines=61> */
.L_x_621:
[----:B------:R-:W-:Y:S02]  /*0550*/  ULDC.64 UR6, c[0x0][0x260] ;  /* 0x0000980000067ab9 */ /* 0x000fe40000000a00 */
[----:B------:R-:W-:-:S05]  /*0560*/  LEA R4, P0, R4, UR6, 0x4 ;  /* 0x0000000604047c11 */ /* 0x000fca000f8020ff */
[----:B------:R-:W-:-:S05]  /*0570*/  IMAD.X R5, RZ, RZ, UR7, P0 ;  /* 0x00000007ff057e24 */ /* 0x000fca00080e06ff */
[----:B------:R-:W2:Y:S04]  /*0580*/  LDG.E.128 R8, desc[UR4][R4.64] ;  /* 0x0000000404087981 */ /* 0x000ea8000c1e1d00 */
[----:B------:R-:W3:Y:S04]  /*0590*/  LDG.E.128 R12, desc[UR4][R4.64+0x800] ;  /* 0x00080004040c7981 */ /* 0x000ee8000c1e1d00 */
[----:B------:R-:W4:Y:S04]  /*05a0*/  LDG.E.128 R16, desc[UR4][R4.64+0x1000] ;  /* 0x0010000404107981 */ /* 0x000f28000c1e1d00 */
[----:B------:R-:W4:Y:S04]  /*05b0*/  LDG.E.128 R40, desc[UR4][R4.64+0x1800] ;  /* 0x0018000404287981 */ /* 0x000f28000c1e1d00 */
[----:B------:R3:W4:Y:S01]  /*05c0*/  LDG.E.128 R44, desc[UR4][R4.64+0x2000] ;  /* 0x00200004042c7981 */ /* 0x000722000c1e1d00 */
        /* <DEDUP_REMOVED lines=10> */
[----:B------:R-:W-:Y:S02]  /*0670*/  PRMT R163, R162, 0x7610, R163 ;  /* 0x00007610a2a37816 */ /* 0x000fe400000000a3 */
        /* <DEDUP_REMOVED lines=46> */
[----:B--2---:R-:W-:Y:S01]  /*0960*/  SHF.L.U32 R48, R8, 0x10, RZ ;  /* 0x0000001008307819 */ /* 0x004fe200000006ff */
[C---:B------:R-:W-:Y:S01]  /*0970*/  IMAD.U32 R49, R9.reuse, 0x10000, RZ ;  /* 0x0001000009317824 */ /* 0x040fe200078e00ff */
[----:B------:R-:W-:Y:S02]  /*0980*/  PRMT R3, R9, 0x7632, R3 ;  /* 0x0000763209037816 */ /* 0x000fe40000000003 */
[----:B---3--:R-:W-:Y:S01]  /*0990*/  PRMT R5, R14, 0x7632, R5 ;  /* 0x000076320e057816 */ /* 0x008fe20000000005 */
[----:B------:R0:W-:Y:S01]  /*09a0*/  STL [R1+0xe0], R48 ;  /* 0x0000e03001007387 */ /* 0x0001e20000100800 */
[----:B------:R-:W-:Y:S02]  /*09b0*/  PRMT R9, R15, 0x7632, R9 ;  /* 0x000076320f097816 */ /* 0x000fe40000000009 */
[----:B------:R-:W-:Y:S01]  /*09c0*/  PRMT R0, R8, 0x7632, R0 ;  /* 0x0000763208007816 */ /* 0x000fe20000000000 */
[----:B------:R1:W-:Y:S01]  /*09d0*/  STL [R1+0xd8], R49 ;  /* 0x0000d83101007387 */ /* 0x0003e20000100800 */
[----:B------:R-:W-:-:S02]  /*09e0*/  PRMT R6, R10, 0x7632, R6 ;  /* 0x000076320a067816 */ /* 0x000fc40000000006 */
[----:B------:R-:W-:Y:S01]  /*09f0*/  PRMT R7, R11, 0x7632, R7 ;  /* 0x000076320b077816 */ /* 0x000fe20000000007 */
[----:B------:R-:W-:Y:S01]  /*0a00*/  IMAD.U32 R162, R0, 0x10000, RZ ;  /* 0x0001000000a27824 */ /* 0x000fe200078e00ff */
[----:B------:R-:W-:Y:S01]  /*0a10*/  SHF.L.U32 R0, R3, 0x10, RZ ;  /* 0x0000001003007819 */ /* 0x000fe200000006ff */
[----:B------:R-:W-:Y:S01]  /*0a20*/  IMAD.U32 R6, R6, 0x10000, RZ ;  /* 0x0001000006067824 */ /* 0x000fe200078e00ff */
[----:B0-----:R-:W-:Y:S02]  /*0a30*/  SHF.L.U32 R48, R10, 0x10, RZ ;  /* 0x000000100a307819 */ /* 0x001fe400000006ff */
[----:B------:R-:W-:Y:S01]  /*0a40*/  PRMT R8, R12, 0x7632, R8 ;  /* 0x000076320c087816 */ /* 0x000fe20000000008 */
[----:B-1----:R-:W-:Y:S01]  /*0a50*/  IMAD.U32 R49, R11, 0x10000, RZ ;  /* 0x000100000b317824 */ /* 0x002fe200078e00ff */
[----:B------:R-:W-:Y:S01]  /*0a60*/  SHF.L.U32 R3, R7, 0x10, RZ ;  /* 0x0000001007037819 */ /* 0x000fe200000006ff */
[----:B------:R0:W-:Y:S01]  /*0a70*/  STL [R1+0xd0], R48 ;  /* 0x0000d03001007387 */ /* 0x0001e20000100800 */
[----:B------:R-:W-:-:S02]  /*0a80*/  PRMT R4, R13, 0x7632, R4 ;  /* 0x000076320d047816 */ /* 0x000fc40000000004 */
[----:B----4-:R-:W-:Y:S01]  /*0a90*/  PRMT R10, R16, 0x7632, R10 ;  /* 0x00007632100a7816 */ /* 0x010fe2000000000a */
[----:B------:R1:W-:Y:S01]  /*0aa0*/  STL [R1+0xc8], R49 ;  /* 0x0000c83101007387 */ /* 0x0003e20000100800 */
[----:B------:R-:W-:Y:S02]  /*0ab0*/  SHF.L.U32 R4, R4, 0x10, RZ ;  /* 0x0000001004047819 */ /* 0x000fe400000006ff */
[----:B------:R-:W-:Y:S02]  /*0ac0*/  PRMT R11, R17, 0x7632, R11 ;  /* 0x00007632110b7816 */ /* 0x000fe4000000000b */
[----:B------:R-:W-:Y:S02]  /*0ad0*/  PRMT R160, R46, 0x7632, R160 ;  /* 0x000076322ea07816 */ /* 0x000fe400000000a0 */
[----:B0-----:R-:W-:Y:S02]  /*0ae0*/  SHF.L.U32 R48, R12, 0x10, RZ ;  /* 0x000000100c307819 */ /* 0x001fe400000006ff */
[----:B------:R-:W-:Y:S01]  /*0af0*/  PRMT R12, R18, 0x7632, R12 ;  /* 0x00007632120c7816 */ /* 0x000fe2000000000c */
[----:B-1----:R-:W-:Y:S01]  /*0b00*/  IMAD.U32 R49, R13, 0x10000, RZ ;  /* 0x000100000d317824 */ /* 0x002fe200078e00ff */
[----:B------:R-:W-:Y:S01]  /*0b10*/  PRMT R13, R19, 0x7632, R13 ;  /* 0x00007632130d7816 */ /* 0x000fe2000000000d */
[----:B------:R0:W-:Y:S01]  /*0b20*/  STL [R1+0xc0], R48 ;  /* 0x0000c03001007387 */ /* 0x0001e20000100800 */
[----:B------:R-:W-:-:S03]  /*0b30*/  PRMT R161, R47, 0x7632, R161 ;  /* 0x000076322fa17816 */ /* 0x000fc600000000a1 */
[----:B------:R1:W-:Y:S01]  /*0b40*/  STL [R1+0xb8], R49 ;  /* 0x0000b83101007387 */ /* 0x0003e20000100800 */
[----:B0-----:R-:W-:Y:S02]  /*0b50*/  SHF.L.U32 R48, R14, 0x10, RZ ;  /* 0x000000100e307819 */ /* 0x001fe400000006ff */
[----:B------:R-:W-:Y:S01]  /*0b60*/  PRMT R14, R40, 0x7632, R14 ;  /* 0x00007632280e7816 */ /* 0x000fe2000000000e */
[----:B-1----:R-:W-:Y:S02]  /*0b70*/  IMAD.U32 R49, R15, 0x10000, RZ ;  /* 0x000100000f317824 */ /* 0x002fe400078e00ff */
        /* <DEDUP_REMOVED lines=14> */
[----:B------:R-:W-:Y:S01]  /*0c60*/  STL [R1+0x88], R49 ;  /* 0x0000883101007387 */ /* 0x000fe20000100800 */
[----:B0-----:R-:W-:Y:S01]  /*0c70*/  SHF.L.U32 R48, R40, 0x10, RZ ;  /* 0x0000001028307819 */ /* 0x001fe200000006ff */
[----:B------:R-:W-:Y:S01]  /*0c80*/  IMAD.U32 R40, R41, 0x10000, RZ ;  /* 0x0001000029287824 */ /* 0x000fe200078e00ff */
[----:B------:R-:W-:-:S03]  /*0c90*/  SHF.L.U32 R41, R42, 0x10, RZ ;  /* 0x000000102a297819 */ /* 0x000fc600000006ff */
[----:B------:R0:W-:Y:S04]  /*0ca0*/  STL [R1+0x80], R48 ;  /* 0x0000803001007387 */ /* 0x0001e80000100800 */
[----:B------:R1:W-:Y:S04]  /*0cb0*/  STL [R1+0x78], R40 ;  /* 0x0000782801007387 */ /* 0x0003e80000100800 */
[----:B------:R2:W-:Y:S01]  /*0cc0*/  STL [R1+0x70], R41 ;  /* 0x0000702901007387 */ /* 0x0005e20000100800 */
[----:B0-----:R-:W-:Y:S01]  /*0cd0*/  CS2R R48, SRZ ;  /* 0x0000000000307805 */ /* 0x001fe2000001ff00 */
[----:B-1----:R-:W-:Y:S01]  /*0ce0*/  IMAD.U32 R40, R43, 0x10000, RZ ;  /* 0x000100002b287824 */ /* 0x002fe200078e00ff */
[----:B------:R-:W-:-:S02]  /*0cf0*/  CS2R R42, SRZ ;  /* 0x00000000002a7805 */ /* 0x000fc4000001ff00 */
[----:B--2---:R-:W-:Y:S02]  /*0d00*/  SHF.L.U32 R41, R44, 0x10, RZ ;  /* 0x000000102c297819 */ /* 0x004fe400000006ff */
[----:B------:R0:W-:Y:S04]  /*0d10*/  STL [R1+0x68], R40 ;  /* 0x0000682801007387 */ /* 0x0001e80000100800 */
[----:B------:R1:W-:Y:S01]  /*0d20*/  STL [R1+0x60], R41 ;  /* 0x0000602901007387 */ /* 0x0003e20000100800 */
[----:B0-----:R-:W-:Y:S01]  /*0d30*/  IMAD.U32 R40, R45, 0x10000, RZ ;  /* 0x000100002d287824 */ /* 0x001fe200078e00ff */
[----:B------:R-:W-:Y:S02]  /*0d40*/  CS2R R44, SRZ ;  /* 0x00000000002c7805 */ /* 0x000fe4000001ff00 */
[----:B-1----:R-:W-:-:S02]  /*0d50*/  SHF.L.U32 R41, R46, 0x10, RZ ;  /* 0x000000102e297819 */ /* 0x002fc400000006ff */
[----:B------:R0:W-:Y:S04]  /*0d60*/  STL [R1+0x58], R40 ;  /* 0x0000582801007387 */ /* 0x0001e80000100800 */
[----:B------:R-:W-:Y:S01]  /*0d70*/  STL [R1+0x50], R41 ;  /* 0x0000502901007387 */ /* 0x000fe20000100800 */
[----:B0-----:R-:W-:Y:S01]  /*0d80*/  IMAD.U32 R40, R47, 0x10000, RZ ;  /* 0x000100002f287824 */ /* 0x001fe200078e00ff */
[----:B------:R-:W-:-:S04]  /*0d90*/  CS2R R46, SRZ ;  /* 0x00000000002e7805 */ /* 0x000fc8000001ff00 */
[----:B------:R0:W-:Y:S04]  /*0da0*/  STL [R1+0x48], R40 ;  /* 0x0000482801007387 */ /* 0x0001e80000100800 */
[----:B------:R-:W-:Y:S04]  /*0db0*/  STL.S16 [R1+0x18], R163 ;  /* 0x000018a301007387 */ /* 0x000fe80000100600 */
[----:B------:R-:W-:Y:S01]  /*0dc0*/  STL [R1+0xdc], R162 ;  /* 0x0000dca201007387 */ /* 0x000fe20000100800 */
[----:B0-----:R-:W-:-:S03]  /*0dd0*/  CS2R R40, SRZ ;  /* 0x0000000000287805 */ /* 0x001fc6000001ff00 */
[----:B------:R0:W-:Y:S04]  /*0de0*/  STL [R1+0xd4], R0 ;  /* 0x0000d40001007387 */ /* 0x0001e80000100800 */
[----:B------:R-:W-:Y:S04]  /*0df0*/  STL [R1+0xcc], R6 ;  /* 0x0000cc0601007387 */ /* 0x000fe80000100800 */
[----:B------:R1:W-:Y:S01]  /*0e00*/  STL [R1+0xc4], R3 ;  /* 0x0000c40301007387 */ /* 0x0003e20000100800 */
[----:B0-----:R-:W-:-:S05]  /*0e10*/  IMAD.U32 R0, R8, 0x10000, RZ ;  /* 0x0001000008007824 */ /* 0x001fca00078e00ff */
[----:B------:R0:W-:Y:S01]  /*0e20*/  STL [R1+0xbc], R0 ;  /* 0x0000bc0001007387 */ /* 0x0001e20000100800 */
[----:B-1----:R-:W-:-:S03]  /*0e30*/  IMAD.U32 R3, R5, 0x10000, RZ ;  /* 0x0001000005037824 */ /* 0x002fc600078e00ff */
        /* <DEDUP_REMOVED lines=24> */
[----:B------:R1:W-:Y:S01]  /*0fc0*/  STL [R1+0x54], R4 ;  /* 0x0000540401007387 */ /* 0x0003e20000100800 */
[----:B0-----:R-:W-:-:S05]  /*0fd0*/  SHF.L.U32 R0, R161, 0x10, RZ ;  /* 0x00000010a1007819 */ /* 0x001fca00000006ff */
[----:B------:R1:W-:Y:S04]  /*0fe0*/  STL [R1+0x44], R0 ;  /* 0x0000440001007387 */ /* 0x0003e80000100800 */
[----:B------:R1:W-:Y:S02]  /*0ff0*/  STL [R1+0x4c], R3 ;  /* 0x00004c0301007387 */ /* 0x0003e40000100800 */
.L_x_747:
[----:B--2---:R-:W0:Y:S08]  /*1000*/  LDC.64 R192, c[0x0][0x288] ;  /* 0x0000a200ffc07b82 */ /* 0x004e300000000a00 */
[----:B------:R-:W2:Y:S01]  /*1010*/  LDC.64 R214, c[0x0][0x280] ;  /* 0x0000a000ffd67b82 */ /* 0x000ea20000000a00 */
[----:B------:R-:W3:Y:S07]  /*1020*/  S2R R223, SR_TID.X ;  /* 0x0000000000df7919 */ /* 0x000eee0000002100 */
[----:B-1----:R-:W1:Y:S01]  /*1030*/  LDC R4, c[0x0][0x218] ;  /* 0x00008600ff047b82 */ /* 0x002e620000000800 */
[----:B0-----:R-:W-:-:S07]  /*1040*/  IMAD.WIDE R192, R2, 0x4, R192 ;  /* 0x0000000402c07825 */ /* 0x001fce00078e02c0 */
[----:B------:R-:W0:Y:S01]  /*1050*/  LDC.64 R194, c[0x0][0x258] ;  /* 0x00009600ffc27b82 */ /* 0x000e220000000a00 */
[----:B------:R2:W4:Y:S07]  /*1060*/  LDG.E R232, desc[UR4][R192.64] ;  /* 0x00000004c0e87981 */ /* 0x00052e000c1e1900 */
[----:B------:R-:W0:Y:S01]  /*1070*/  LDC.64 R250, c[0x0][0x2c8] ;  /* 0x0000b200fffa7b82 */ /* 0x000e220000000a00 */
[----:B--2---:R-:W-:-:S05]  /*1080*/  IMAD.WIDE R192, R2, 0x4, R214 ;  /* 0x0000000402c07825 */ /* 0x004fca00078e02d6 */
[----:B------:R2:W4:Y:S01]  /*1090*/  LDG.E R233, desc[UR4][R192.64] ;  /* 0x00000004c0e97981 */ /* 0x000522000c1e1900 */
[C---:B-1----:R-:W-:Y:S01]  /*10a0*/  IMAD R4, R2.reuse, R4, RZ ;  /* 0x0000000402047224 */ /* 0x042fe200078e02ff */
[----:B---3--:R-:W-:Y:S01]  /*10b0*/  LOP3.LUT R223, R223, 0x7f, RZ, 0xc0, !PT ;  /* 0x0000007fdfdf7812 */ /* 0x008fe200078ec0ff */
[----:B0-----:R-:W-:-:S03]  /*10c0*/  IMAD.WIDE R194, R2, 0x4, R194 ;  /* 0x0000000402c27825 */ /* 0x001fc600078e02c2 */
[----:B--2---:R-:W-:Y:S01]  /*10d0*/  SHF.R.S32.HI R192, RZ, 0x1f, R4 ;  /* 0x0000001fffc07819 */ /* 0x004fe20000011404 */
[----:B------:R-:W-:Y:S01]  /*10e0*/  BSSY B0, `(.L_x_623) ;  /* 0x000024e000007945 */ /* 0x000fe20003800000 */
[----:B-----5:R0:W5:Y:S02]  /*10f0*/  LDG.E R3, desc[UR4][R194.64] ;  /* 0x00000004c2037981 */ /* 0x020164000c1e1900 */
[----:B------:R-:W-:-:S04]  /*1100*/  LEA.HI R4, R192, R4, RZ, 0x3 ;  /* 0x00000004c0047211 */ /* 0x000fc800078f18ff */
[----:B------:R-:W-:-:S04]  /*1110*/  LEA.HI.SX32 R4, R4, R223, 0x1d ;  /* 0x000000df04047211 */ /* 0x000fc800078feaff */
[----:B------:R-:W-:-:S05]  /*1120*/  IADD3 R192, R4, 0x100, RZ ;  /* 0x0000010004c07810 */ /* 0x000fca0007ffe0ff */
[----:B------:R1:W-:Y:S01]  /*1130*/  STL [R1+0x10], R192 ;  /* 0x000010c001007387 */ /* 0x0003e20000100800 */
[C---:B------:R-:W-:Y:S02]  /*1140*/  VIADD R223, R4.reuse, 0x80 ;  /* 0x0000008004df7836 */ /* 0x040fe40000000000 */
[----:B------:R-:W-:-:S04]  /*1150*/  IMAD.WIDE.U32 R214, R4, 0x10, R250 ;  /* 0x0000001004d67825 */ /* 0x000fc800078e00fa */
[----:B0-----:R-:W-:-:S04]  /*1160*/  IMAD.WIDE.U32 R194, R223, 0x10, R250 ;  /* 0x00000010dfc27825 */ /* 0x001fc800078e00fa */
[----:B-1----:R-:W-:Y:S01]  /*1170*/  IMAD.WIDE.U32 R192, R192, 0x10, R250 ;  /* 0x00000010c0c07825 */ /* 0x002fe200078e00fa */
[----:B----4-:R-:W-:Y:S01]  /*1180*/  ISETP.GT.AND P2, PT, R232, RZ, PT ;  /* 0x000000ffe800720c */ /* 0x010fe20003f44270 */
[----:B------:R0:W-:-:S12]  /*1190*/  STL [R1+0x14], R233 ;  /* 0x000014e901007387 */ /* 0x0001d80000100800 */
[----:B------:R-:W-:Y:S05]  /*11a0*/  @P2 BRA `(.L_x_624) ;  /* 0x0000000000482947 */ /* 0x000fea0003800000 */
[----:B0-----:R-:W-:Y:S01]  /*11b0*/  IMAD.U32 R233, RZ, RZ, UR14 ;  /* 0x0000000effe97e24 */ /* 0x001fe2000f8e00ff */
[----:B------:R-:W-:Y:S02]  /*11c0*/  MOV R232, UR15 ;  /* 0x0000000f00e87c02 */ /* 0x000fe40008000f00 */
[----:B------:R-:W-:Y:S02]  /*11d0*/  CS2R R250, SRZ ;  /* 0x0000000000fa7805 */ /* 0x000fe4000001ff00 */
[----:B------:R-:W-:-:S04]  /*11e0*/  ISETP.NE.U32.AND P0, PT, R233, RZ, PT ;  /* 0x000000ffe900720c */ /* 0x000fc80003f05070 */
[----:B------:R-:W-:-:S13]  /*11f0*/  ISETP.NE.AND.EX P0, PT, R232, RZ, PT, P0 ;  /* 0x000000ffe800720c */ /* 0x000fda0003f05300 */
[----:B------:R-:W-:Y:S05]  /*1200*/  @!P0 BRA `(.L_x_625) ;  /* 0x0000002000ec8947 */ /* 0x000fea0003800000 */
[----:B------:R-:W0:Y:S01]  /*1210*/  LDC.64 R178, c[0x0][0x2c8] ;  /* 0x0000b200ffb27b82 */ /* 0x000e220000000a00 */
[C---:B------:R-:W-:Y:S01]  /*1220*/  IADD3 R176, R4.reuse, 0x200, RZ ;  /* 0x0000020004b07810 */ /* 0x040fe20007ffe0ff */
[----:B------:R-:W-:Y:S01]  /*1230*/  VIADD R172, R4, 0x180 ;  /* 0x0000018004ac7836 */ /* 0x000fe20000000000 */
[----:B------:R1:W5:Y:S04]  /*1240*/  LDG.E.128 R160, desc[UR4][R214.64] ;  /* 0x00000004d6a07981 */ /* 0x000368000c1e1d00 */
[----:B------:R1:W5:Y:S04]  /*1250*/  LDG.E.128 R164, desc[UR4][R194.64] ;  /* 0x00000004c2a47981 */ /* 0x000368000c1e1d00 */
[----:B------:R1:W5:Y:S01]  /*1260*/  LDG.E.128 R168, desc[UR4][R192.64] ;  /* 0x00000004c0a87981 */ /* 0x000362000c1e1d00 */
[----:B0-----:R-:W-:-:S04]  /*1270*/  IMAD.WIDE.U32 R172, R172, 0x10, R178 ;  /* 0x00000010acac7825 */ /* 0x001fc800078e00b2 */
[----:B------:R-:W-:Y:S02]  /*1280*/  IMAD.WIDE.U32 R176, R176, 0x10, R178 ;  /* 0x00000010b0b07825 */ /* 0x000fe400078e00b2 */
[----:B------:R-:W5:Y:S04]  /*1290*/  LDG.E.128 R172, desc[UR4][R172.64] ;  /* 0x00000004acac7981 */ /* 0x000f68000c1e1d00 */
[----:B------:R-:W5:Y:S01]  /*12a0*/  LDG.E.128 R176, desc[UR4][R176.64] ;  /* 0x00000004b0b07981 */ /* 0x000f62000c1e1d00 */
[----:B------:R-:W-:Y:S01]  /*12b0*/  CS2R R250, SRZ ;  /* 0x0000000000fa7805 */ /* 0x000fe2000001ff00 */
[----:B-1----:R-:W-:Y:S06]  /*12c0*/  BRA `(.L_x_625) ;  /* 0x0000002000bc7947 */ /* 0x002fec0003800000 */
.L_x_624:
[----:B------:R-:W1:Y:S01]  /*12d0*/  LDC R211, c[0x0][0x218] ;  /* 0x00008600ffd37b82 */ /* 0x000e620000000800 */
[----:B------:R-:W2:Y:S01]  /*12e0*/  S2R R212, SR_TID.X ;  /* 0x0000000000d47919 */ /* 0x000ea20000002100 */
[----:B------:R-:W-:Y:S01]  /*12f0*/  VIADD R232, R232, 0xffffffff ;  /* 0xffffffffe8e87836 */ /* 0x000fe20000000000 */
[----:B------:R-:W3:Y:S05]  /*1300*/  LDL R213, [R1+0x10] ;  /* 0x0000100001d57983 */ /* 0x000eea0000100800 */
[----:B------:R-:W4:Y:S01]  /*1310*/  LDC.64 R6, c[0x0][0x2b8] ;  /* 0x0000ae00ff067b82 */ /* 0x000f220000000a00 */
[----:B------:R-:W-:Y:S04]  /*1320*/  STL [R1+0x13c], R82 ;  /* 0x00013c5201007387 */ /* 0x000fe80000100800 */
[----:B------:R-:W-:Y:S03]  /*1330*/  STL [R1+0x138], R81 ;  /* 0x0001385101007387 */ /* 0x000fe60000100800 */
[----:B------:R-:W0:Y:S01]  /*1340*/  LDC.64 R208, c[0x0][0x238] ;  /* 0x00008e00ffd07b82 */ /* 0x000e220000000a00 */
[----:B------:R-:W-:Y:S04]  /*1350*/  STL [R1+0x134], R80 ;  /* 0x0001345001007387 */ /* 0x000fe80000100800 */
[----:B------:R-:W-:Y:S03]  /*1360*/  STL [R1+0x130], R39 ;  /* 0x0001302701007387 */ /* 0x000fe60000100800 */
[----:B------:R-:W4:Y:S01]  /*1370*/  LDC.64 R220, c[0x0][0x250] ;  /* 0x00009400ffdc7b82 */ /* 0x000f220000000a00 */
[----:B-1----:R-:W-:Y:S01]  /*1380*/  IMAD R232, R232, R211, RZ ;  /* 0x000000d3e8e87224 */ /* 0x002fe200078e02ff */
[----:B------:R-:W-:Y:S04]  /*1390*/  STL [R1+0x12c], R38 ;  /* 0x00012c2601007387 */ /* 0x000fe80000100800 */
[----:B------:R-:W-:Y:S01]  /*13a0*/  SHF.R.S32.HI R5, RZ, 0x1f, R232 ;  /* 0x0000001fff057819 */ /* 0x000fe200000114e8 */
[----:B------:R-:W-:Y:S01]  /*13b0*/  STL [R1+0x128], R37 ;  /* 0x0001282501007387 */ /* 0x000fe20000100800 */
[----:B------:R-:W1:Y:S01]  /*13c0*/  LDC.64 R248, c[0x0][0x2c8] ;  /* 0x0000b200fff87b82 */ /* 0x000e620000000a00 */
[----:B--2---:R-:W-:-:S02]  /*13d0*/  LOP3.LUT R212, R212, 0x7f, RZ, 0xc0, !PT ;  /* 0x0000007fd4d47812 */ /* 0x004fc400078ec0ff */
[----:B------:R-:W-:Y:S01]  /*13e0*/  LEA.HI R5, R5, R232, RZ, 0x3 ;  /* 0x000000e805057211 */ /* 0x000fe200078f18ff */
[----:B------:R-:W-:Y:S03]  /*13f0*/  STL [R1+0x124], R36 ;  /* 0x0001242401007387 */ /* 0x000fe60000100800 */
[----:B------:R-:W-:Y:S01]  /*1400*/  LEA.HI.SX32 R5, R5, R212, 0x1d ;  /* 0x000000d405057211 */ /* 0x000fe200078feaff */
[----:B0-----:R-:W-:Y:S01]  /*1410*/  IMAD.WIDE.U32 R16, R223, 0x10, R208 ;  /* 0x00000010df107825 */ /* 0x001fe200078e00d0 */
[----:B------:R-:W-:Y:S02]  /*1420*/  STL [R1+0x120], R35 ;  /* 0x0001202301007387 */ /* 0x000fe40000100800 */
[C---:B------:R-:W-:Y:S01]  /*1430*/  IADD3 R197, R5.reuse, 0x80, RZ ;  /* 0x0000008005c57810 */ /* 0x040fe20007ffe0ff */
[--C-:B----4-:R-:W-:Y:S01]  /*1440*/  IMAD.WIDE.U32 R12, R5, 0x10, R6.reuse ;  /* 0x00000010050c7825 */ /* 0x110fe200078e0006 */
[----:B------:R-:W-:Y:S03]  /*1450*/  STL [R1+0x11c], R34 ;  /* 0x00011c2201007387 */ /* 0x000fe60000100800 */
[----:B------:R-:W-:Y:S01]  /*1460*/  IMAD.WIDE.U32 R196, R197, 0x10, R6 ;  /* 0x00000010c5c47825 */ /* 0x000fe200078e0006 */
[----:B------:R-:W2:Y:S03]  /*1470*/  LDG.E.128 R16, desc[UR4][R16.64] ;  /* 0x0000000410107981 */ /* 0x000ea6000c1e1d00 */
[----:B------:R-:W-:Y:S01]  /*1480*/  IMAD.WIDE R220, R2, 0x4, R220 ;  /* 0x0000000402dc7825 */ /* 0x000fe200078e02dc */
[----:B------:R-:W4:Y:S01]  /*1490*/  LDG.E.128 R12, desc[UR4][R12.64] ;  /* 0x000000040c0c7981 */ /* 0x000f22000c1e1d00 */
[----:B------:R-:W-:-:S02]  /*14a0*/  MOV R233, UR14 ;  /* 0x0000000e00e97c02 */ /* 0x000fc40008000f00 */
[----:B------:R-:W-:Y:S01]  /*14b0*/  IMAD.WIDE.U32 R8, R4, 0x10, R208 ;  /* 0x0000001004087825 */ /* 0x000fe200078e00d0 */
[----:B------:R-:W4:Y:S04]  /*14c0*/  LDG.E.128 R196, desc[UR4][R196.64] ;  /* 0x00000004c4c47981 */ /* 0x000f28000c1e1d00 */
[----:B------:R-:W4:Y:S04]  /*14d0*/  LDG.E R220, desc[UR4][R220.64] ;  /* 0x00000004dcdc7981 */ /* 0x000f28000c1e1900 */
[----:B------:R-:W-:Y:S01]  /*14e0*/  STL [R1+0x118], R33 ;  /* 0x0001182101007387 */ /* 0x000fe20000100800 */
[----:B------:R-:W-:-:S03]  /*14f0*/  IMAD.U32 R232, RZ, RZ, UR15 ;  /* 0x0000000fffe87e24 */ /* 0x000fc6000f8e00ff */
[----:B------:R-:W-:Y:S01]  /*1500*/  STL [R1+0x114], R32 ;  /* 0x0001142001007387 */ /* 0x000fe20000100800 */
[----:B------:R-:W-:-:S03]  /*1510*/  ISETP.NE.U32.AND P0, PT, R233, RZ, PT ;  /* 0x000000ffe900720c */ /* 0x000fc60003f05070 */
[----:B------:R-:W-:Y:S04]  /*1520*/  STL [R1+0x110], R31 ;  /* 0x0001101f01007387 */ /* 0x000fe80000100800 */
[----:B------:R0:W-:Y:S01]  /*1530*/  STL [R1+0x10c], R30 ;  /* 0x00010c1e01007387 */ /* 0x0001e20000100800 */
[----:B------:R-:W-:Y:S01]  /*1540*/  ISETP.NE.AND.EX P0, PT, R232, RZ, PT, P0 ;  /* 0x000000ffe800720c */ /* 0x000fe20003f05300 */
[C---:B------:R-:W-:Y:S01]  /*1550*/  VIADD R212, R4.reuse, 0x180 ;  /* 0x0000018004d47836 */ /* 0x040fe20000000000 */
[----:B------:R-:W-:Y:S01]  /*1560*/  IADD3 R0, R4, 0x200, RZ ;  /* 0x0000020004007810 */ /* 0x000fe20007ffe0ff */
[----:B------:R-:W4:Y:S01]  /*1570*/  LDG.E.128 R8, desc[UR4][R8.64] ;  /* 0x0000000408087981 */ /* 0x000f22000c1e1d00 */
[----:B0-----:R-:W0:Y:S01]  /*1580*/  LDC.U8 R30, c[0x0][0x2a0] ;  /* 0x0000a800ff1e7b82 */ /* 0x001e220000000000 */
[----:B------:R-:W-:Y:S01]  /*1590*/  IMAD.WIDE.U32 R204, R212, 0x10, R208 ;  /* 0x00000010d4cc7825 */ /* 0x000fe200078e00d0 */
[C---:B------:R-:W-:Y:S01]  /*15a0*/  IADD3 R224, R5.reuse, 0x180, RZ ;  /* 0x0000018005e07810 */ /* 0x040fe20007ffe0ff */
[----:B------:R-:W-:Y:S02]  /*15b0*/  STL [R1+0x108], R29 ;  /* 0x0001081d01007387 */ /* 0x000fe40000100800 */
[----:B------:R-:W-:-:S02]  /*15c0*/  VIADD R216, R5, 0x100 ;  /* 0x0000010005d87836 */ /* 0x000fc40000000000 */
[----:B------:R-:W-:Y:S01]  /*15d0*/  VIADD R228, R5, 0x200 ;  /* 0x0000020005e47836 */ /* 0x000fe20000000000 */
[----:B------:R-:W4:Y:S01]  /*15e0*/  LDG.E.128 R204, desc[UR4][R204.64] ;  /* 0x00000004cccc7981 */ /* 0x000f22000c1e1d00 */
[----:B------:R-:W-:-:S03]  /*15f0*/  IMAD.WIDE.U32 R216, R216, 0x10, R6 ;  /* 0x00000010d8d87825 */ /* 0x000fc600078e0006 */
[----:B------:R-:W5:Y:S01]  /*1600*/  @P0 LDG.E.128 R160, desc[UR4][R214.64] ;  /* 0x00000004d6a00981 */ /* 0x000f62000c1e1d00 */
[----:B------:R-:W-:-:S03]  /*1610*/  IMAD.WIDE.U32 R224, R224, 0x10, R6 ;  /* 0x00000010e0e07825 */ /* 0x000fc600078e0006 */
[----:B------:R-:W5:Y:S01]  /*1620*/  @P0 LDG.E.128 R164, desc[UR4][R194.64] ;  /* 0x00000004c2a40981 */ /* 0x000f62000c1e1d00 */
[----:B------:R-:W-:-:S03]  /*1630*/  IMAD.WIDE.U32 R228, R228, 0x10, R6 ;  /* 0x00000010e4e47825 */ /* 0x000fc600078e0006 */
[----:B------:R-:W5:Y:S01]  /*1640*/  @P0 LDG.E.128 R168, desc[UR4][R192.64] ;  /* 0x00000004c0a80981 */ /* 0x000f62000c1e1d00 */
[----:B-1----:R-:W-:-:S03]  /*1650*/  @P0 IMAD.WIDE.U32 R6, R0, 0x10, R248 ;  /* 0x0000001000060825 */ /* 0x002fc600078e00f8 */
[----:B------:R-:W-:Y:S04]  /*1660*/  STL [R1+0x104], R28 ;  /* 0x0001041c01007387 */ /* 0x000fe80000100800 */
[----:B------:R-:W5:Y:S04]  /*1670*/  @P0 LDG.E.128 R176, desc[UR4][R6.64] ;  /* 0x0000000406b00981 */ /* 0x000f68000c1e1d00 */
[----:B------:R4:W-:Y:S04]  /*1680*/  STL [R1+0x100], R27 ;  /* 0x0001001b01007387 */ /* 0x0009e80000100800 */
[----:B------:R-:W-:Y:S04]  /*1690*/  STL [R1+0xfc], R26 ;  /* 0x0000fc1a01007387 */ /* 0x000fe80000100800 */
[----:B------:R-:W4:Y:S04]  /*16a0*/  LDG.E.128 R228, desc[UR4][R228.64] ;  /* 0x00000004e4e47981 */ /* 0x000f28000c1e1d00 */
[----:B------:R-:W-:Y:S04]  /*16b0*/  STL [R1+0xf8], R25 ;  /* 0x0000f81901007387 */ /* 0x000fe80000100800 */
[----:B------:R-:W-:Y:S04]  /*16c0*/  STL [R1+0xf4], R24 ;  /* 0x0000f41801007387 */ /* 0x000fe80000100800 */
[----:B------:R-:W-:Y:S04]  /*16d0*/  STL [R1+0xf0], R23 ;  /* 0x0000f01701007387 */ /* 0x000fe80000100800 */
[----:B------:R1:W-:Y:S04]  /*16e0*/  STL [R1+0xec], R22 ;  /* 0x0000ec1601007387 */ /* 0x0003e80000100800 */
[----:B------:R-:W-:Y:S04]  /*16f0*/  STL [R1+0xe8], R21 ;  /* 0x0000e81501007387 */ /* 0x000fe80000100800 */
[----:B------:R1:W-:Y:S04]  /*1700*/  STL [R1+0xe4], R20 ;  /* 0x0000e41401007387 */ /* 0x0003e80000100800 */
[----:B------:R-:W4:Y:S04]  /*1710*/  LDG.E.128 R216, desc[UR4][R216.64] ;  /* 0x00000004d8d87981 */ /* 0x000f28000c1e1d00 */
[----:B------:R-:W4:Y:S01]  /*1720*/  LDG.E.128 R224, desc[UR4][R224.64] ;  /* 0x00000004e0e07981 */ /* 0x000f22000c1e1d00 */
[----:B---3--:R-:W-:-:S04]  /*1730*/  IMAD.WIDE.U32 R200, R213, 0x10, R208 ;  /* 0x00000010d5c87825 */ /* 0x008fc800078e00d0 */
[----:B------:R-:W-:Y:S02]  /*1740*/  IMAD.WIDE.U32 R208, R0, 0x10, R208 ;  /* 0x0000001000d07825 */ /* 0x000fe400078e00d0 */
[----:B------:R-:W3:Y:S02]  /*1750*/  LDG.E.128 R200, desc[UR4][R200.64] ;  /* 0x00000004c8c87981 */ /* 0x000ee4000c1e1d00 */
[----:B------:R-:W-:Y:S02]  /*1760*/  @P0 IMAD.WIDE.U32 R212, R212, 0x10, R248 ;  /* 0x00000010d4d40825 */ /* 0x000fe400078e00f8 */
[----:B------:R-:W3:Y:S04]  /*1770*/  LDG.E.128 R208, desc[UR4][R208.64] ;  /* 0x00000004d0d07981 */ /* 0x000ee8000c1e1d00 */
[----:B------:R1:W5:Y:S01]  /*1780*/  @P0 LDG.E.128 R172, desc[UR4][R212.64] ;  /* 0x00000004d4ac0981 */ /* 0x000362000c1e1d00 */
[----:B0-----:R-:W-:-:S02]  /*1790*/  ISETP.NE.AND P0, PT, R30, RZ, PT ;  /* 0x000000ff1e00720c */ /* 0x001fc40003f05270 */
[----:B--2---:R-:W-:Y:S02]  /*17a0*/  SHF.L.U32 R234, R18, 0x10, RZ ;  /* 0x0000001012ea7819 */ /* 0x004fe400000006ff */
[----:B----4-:R-:W-:Y:S02]  /*17b0*/  PRMT R27, R14, 0x7632, R27 ;  /* 0x000076320e1b7816 */ /* 0x010fe4000000001b */
[C---:B------:R-:W-:Y:S02]  /*17c0*/  PRMT R82, R196.reuse, 0x7632, R82 ;  /* 0x00007632c4527816 */ /* 0x040fe40000000052 */
[----:B------:R-:W-:Y:S02]  /*17d0*/  SHF.L.U32 R81, R196, 0x10, RZ ;  /* 0x00000010c4517819 */ /* 0x000fe400000006ff */
[----:B------:R-:W-:-:S05]  /*17e0*/  FSEL R196, R220, RZ, !P0 ;  /* 0x000000ffdcc47208 */ /* 0x000fca0004000000 */
[----:B-1----:R-:W-:Y:S01]  /*17f0*/  FADD.FTZ R212, -R196, R234 ;  /* 0x000000eac4d47221 */ /* 0x002fe20000010100 */
[----:B------:R-:W-:Y:S02]  /*1800*/  IMAD.MOV.U32 R234, RZ, RZ, R27 ;  /* 0x000000ffffea7224 */ /* 0x000fe400078e001b */
[----:B------:R-:W2:Y:S01]  /*1810*/  LDL R27, [R1+0xe0] ;  /* 0x0000e000011b7983 */ /* 0x000ea20000100800 */
[C---:B------:R-:W-:Y:S02]  /*1820*/  PRMT R244, R16.reuse, 0x7632, R244 ;  /* 0x0000763210f47816 */ /* 0x040fe400000000f4 */
[----:B------:R-:W-:Y:S02]  /*1830*/  PRMT R29, R15, 0x7632, R29 ;  /* 0x000076320f1d7816 */ /* 0x000fe4000000001d */
[----:B------:R-:W-:Y:S01]  /*1840*/  SHF.L.U32 R16, R16, 0x10, RZ ;  /* 0x0000001010107819 */ /* 0x000fe200000006ff */
[----:B------:R-:W-:Y:S01]  /*1850*/  IMAD.U32 R249, R13, 0x10000, RZ ;  /* 0x000100000df97824 */ /* 0x000fe200078e00ff */
[----:B------:R-:W-:-:S02]  /*1860*/  PRMT R241, R17, 0x7632, R241 ;  /* 0x0000763211f17816 */ /* 0x000fc400000000f1 */
[C---:B------:R-:W-:Y:S01]  /*1870*/  PRMT R242, R9.reuse, 0x7632, R242 ;  /* 0x0000763209f27816 */ /* 0x040fe200000000f2 */
[----:B------:R-:W-:Y:S01]  /*1880*/  IMAD.U32 R9, R9, 0x10000, RZ ;  /* 0x0001000009097824 */ /* 0x000fe200078e00ff */
[----:B------:R-:W-:Y:S01]  /*1890*/  SHF.L.U32 R235, R10, 0x10, RZ ;  /* 0x000000100aeb7819 */ /* 0x000fe200000006ff */
[----:B------:R-:W-:Y:S01]  /*18a0*/  IMAD.U32 R238, R11, 0x10000, RZ ;  /* 0x000100000bee7824 */ /* 0x000fe200078e00ff */
[C---:B------:R-:W-:Y:S02]  /*18b0*/  PRMT R236, R8.reuse, 0x7632, R236 ;  /* 0x0000763208ec7816 */ /* 0x040fe400000000ec */
[----:B------:R-:W-:Y:S01]  /*18c0*/  SHF.L.U32 R0, R8, 0x10, RZ ;  /* 0x0000001008007819 */ /* 0x000fe200000006ff */
[----:B------:R-:W-:Y:S01]  /*18d0*/  IMAD.U32 R17, R17, 0x10000, RZ ;  /* 0x0001000011117824 */ /* 0x000fe200078e00ff */
[----:B------:R-:W-:Y:S01]  /*18e0*/  PRMT R252, R10, 0x7632, R252 ;  /* 0x000076320afc7816 */ /* 0x000fe200000000fc */
[----:B------:R-:W-:Y:S01]  /*18f0*/  IMAD.U32 R35, R199, 0x10000, RZ ;  /* 0x00010000c7237824 */ /* 0x000fe200078e00ff */
[----:B------:R-:W-:Y:S01]  /*1900*/  PRMT R22, R13, 0x7632, R22 ;  /* 0x000076320d167816 */ /* 0x000fe20000000016 */
[----:B------:R-:W-:Y:S01]  /*1910*/  IMAD.U32 R240, R19, 0x10000, RZ ;  /* 0x0001000013f07824 */ /* 0x000fe200078e00ff */
[----:B------:R-:W-:-:S02]  /*1920*/  PRMT R243, R18, 0x7632, R243 ;  /* 0x0000763212f37816 */ /* 0x000fc400000000f3 */
[C---:B------:R-:W-:Y:S01]  /*1930*/  PRMT R237, R207.reuse, 0x7632, R237 ;  /* 0x00007632cfed7816 */ /* 0x040fe200000000ed */
[----:B------:R-:W-:Y:S01]  /*1940*/  IMAD.U32 R8, R207, 0x10000, RZ ;  /* 0x00010000cf087824 */ /* 0x000fe200078e00ff */
[----:B------:R-:W-:Y:S01]  /*1950*/  PRMT R36, R199, 0x7632, R36 ;  /* 0x00007632c7247816 */ /* 0x000fe20000000024 */
[----:B------:R-:W-:Y:S01]  /*1960*/  FADD.FTZ R207, -R196, R9 ;  /* 0x00000009c4cf7221 */ /* 0x000fe20000010100 */
[----:B------:R-:W-:Y:S02]  /*1970*/  PRMT R245, R19, 0x7632, R245 ;  /* 0x0000763213f57816 */ /* 0x000fe400000000f5 */
[C---:B------:R-:W-:Y:S02]  /*1980*/  PRMT R38, R198.reuse, 0x7632, R38 ;  /* 0x00007632c6267816 */ /* 0x040fe40000000026 */
[----:B------:R-:W-:Y:S02]  /*1990*/  SHF.L.U32 R37, R198, 0x10, RZ ;  /* 0x00000010c6257819 */ /* 0x000fe400000006ff */
[----:B------:R-:W-:Y:S01]  /*19a0*/  PRMT R13, R204, 0x7632, R13 ;  /* 0x00007632cc0d7816 */ /* 0x000fe2000000000d */
[----:B------:R-:W-:Y:S01]  /*19b0*/  IMAD.U32 R39, R197, 0x10000, RZ ;  /* 0x00010000c5277824 */ /* 0x000fe200078e00ff */
[----:B------:R-:W-:-:S02]  /*19c0*/  PRMT R20, R12, 0x7632, R20 ;  /* 0x000076320c147816 */ /* 0x000fc40000000014 */
[----:B------:R-:W-:Y:S02]  /*19d0*/  SHF.L.U32 R31, R12, 0x10, RZ ;  /* 0x000000100c1f7819 */ /* 0x000fe400000006ff */
[----:B------:R-:W-:Y:S02]  /*19e0*/  PRMT R80, R197, 0x7632, R80 ;  /* 0x00007632c5507816 */ /* 0x000fe40000000050 */
[----:B------:R-:W-:Y:S01]  /*19f0*/  SHF.L.U32 R197, R242, 0x10, RZ ;  /* 0x00000010f2c57819 */ /* 0x000fe200000006ff */
[----:B------:R-:W-:Y:S01]  /*1a00*/  FADD.FTZ R213, -R196, R240 ;  /* 0x000000f0c4d57221 */ /* 0x000fe20000010100 */
[----:B------:R-:W-:Y:S01]  /*1a10*/  PRMT R247, R11, 0x7632, R247 ;  /* 0x000076320bf77816 */ /* 0x000fe200000000f7 */
[----:B------:R-:W4:Y:S01]  /*1a20*/  LDL R242, [R1+0xd0] ;  /* 0x0000d00001f27983 */ /* 0x000f220000100800 */
[----:B------:R-:W-:Y:S01]  /*1a30*/  PRMT R222, R206, 0x7632, R222 ;  /* 0x00007632cede7816 */ /* 0x000fe200000000de */
[----:B------:R-:W-:Y:S01]  /*1a40*/  FADD.FTZ R197, -R196, R197 ;  /* 0x000000c5c4c57221 */ /* 0x000fe20000010100 */
[----:B------:R-:W-:Y:S01]  /*1a50*/  SHF.L.U32 R11, R206, 0x10, RZ ;  /* 0x00000010ce0b7819 */ /* 0x000fe200000006ff */
[C---:B-----5:R-:W-:Y:S01]  /*1a60*/  FMUL.FTZ R212, R3.reuse, R212 ;  /* 0x000000d403d47220 */ /* 0x060fe20000410000 */
[----:B------:R-:W-:Y:S01]  /*1a70*/  FADD.FTZ R0, -R196, R0 ;  /* 0x00000000c4007221 */ /* 0x000fe20000010100 */
[----:B------:R-:W-:Y:S01]  /*1a80*/  FMUL.FTZ R213, R3, R213 ;  /* 0x000000d503d57220 */ /* 0x000fe20000410000 */
[----:B------:R-:W-:-:S02]  /*1a90*/  PRMT R25, R228, 0x7632, R25 ;  /* 0x00007632e4197816 */ /* 0x000fc40000000019 */
[----:B------:R-:W-:Y:S01]  /*1aa0*/  FMUL.FTZ R0, R3, R0 ;  /* 0x0000000003007220 */ /* 0x000fe20000410000 */
[----:B------:R-:W-:-:S03]  /*1ab0*/  FADD.FTZ R40, R40, R31 ;  /* 0x0000001f28287221 */ /* 0x000fc60000010000 */
[----:B------:R-:W-:Y:S01]  /*1ac0*/  FFMA.FTZ R156, R0, R31, R156 ;  /* 0x0000001f009c7223 */ /* 0x000fe2000001009c */
[----:B------:R-:W-:Y:S01]  /*1ad0*/  IMAD.MOV.U32 R240, RZ, RZ, R22 ;  /* 0x000000fffff07224 */ /* 0x000fe200078e0016 */
[C---:B------:R-:W-:Y:S02]  /*1ae0*/  PRMT R23, R230.reuse, 0x7632, R23 ;  /* 0x00007632e6177816 */ /* 0x040fe40000000017 */
[----:B------:R-:W-:Y:S02]  /*1af0*/  SHF.L.U32 R22, R230, 0x10, RZ ;  /* 0x00000010e6167819 */ /* 0x000fe400000006ff */
[C---:B---3--:R-:W-:Y:S01]  /*1b00*/  PRMT R5, R201.reuse, 0x7632, R5 ;  /* 0x00007632c9057816 */ /* 0x048fe20000000005 */
[----:B------:R-:W-:Y:S01]  /*1b10*/  IMAD.U32 R215, R201, 0x10000, RZ ;  /* 0x00010000c9d77824 */ /* 0x000fe200078e00ff */
[C---:B------:R-:W-:Y:S02]  /*1b20*/  PRMT R10, R200.reuse, 0x7632, R10 ;  /* 0x00007632c80a7816 */ /* 0x040fe4000000000a */
[----:B------:R-:W-:Y:S01]  /*1b30*/  SHF.L.U32 R214, R200, 0x10, RZ ;  /* 0x00000010c8d67819 */ /* 0x000fe200000006ff */
[----:B------:R-:W-:Y:S01]  /*1b40*/  IMAD.U32 R199, R209, 0x10000, RZ ;  /* 0x00010000d1c77824 */ /* 0x000fe200078e00ff */
[----:B------:R-:W-:-:S02]  /*1b50*/  PRMT R192, R208, 0x7632, R192 ;  /* 0x00007632d0c07816 */ /* 0x000fc400000000c0 */
[----:B------:R-:W-:Y:S01]  /*1b60*/  SHF.L.U32 R201, R208, 0x10, RZ ;  /* 0x00000010d0c97819 */ /* 0x000fe200000006ff */
[----:B------:R-:W-:Y:S01]  /*1b70*/  FADD.FTZ R208, -R196, R235 ;  /* 0x000000ebc4d07221 */ /* 0x000fe20000010100 */
[----:B------:R-:W-:Y:S02]  /*1b80*/  SHF.L.U32 R200, R204, 0x10, RZ ;  /* 0x00000010ccc87819 */ /* 0x000fe400000006ff */
[----:B------:R-:W-:Y:S01]  /*1b90*/  PRMT R18, R209, 0x7632, R18 ;  /* 0x00007632d1127816 */ /* 0x000fe20000000012 */
[----:B------:R-:W-:Y:S01]  /*1ba0*/  FADD.FTZ R209, -R196, R238 ;  /* 0x000000eec4d17221 */ /* 0x000fe20000010100 */
[C---:B------:R-:W-:Y:S01]  /*1bb0*/  PRMT R19, R210.reuse, 0x7632, R19 ;  /* 0x00007632d2137816 */ /* 0x040fe20000000013 */
[C---:B------:R-:W-:Y:S01]  /*1bc0*/  IMAD.U32 R12, R211.reuse, 0x10000, RZ ;  /* 0x00010000d30c7824 */ /* 0x040fe200078e00ff */
[----:B------:R-:W-:Y:S01]  /*1bd0*/  SHF.L.U32 R198, R210, 0x10, RZ ;  /* 0x00000010d2c67819 */ /* 0x000fe200000006ff */
[----:B------:R-:W-:Y:S01]  /*1be0*/  FADD.FTZ R210, -R196, R16 ;  /* 0x00000010c4d27221 */ /* 0x000fe20000010100 */
[----:B------:R-:W-:Y:S01]  /*1bf0*/  SHF.L.U32 R204, R236, 0x10, RZ ;  /* 0x00000010eccc7819 */ /* 0x000fe200000006ff */
[----:B------:R-:W-:Y:S01]  /*1c00*/  IMAD.MOV.U32 R236, RZ, RZ, R29 ;  /* 0x000000ffffec7224 */ /* 0x000fe200078e001d */
[----:B------:R-:W-:Y:S01]  /*1c10*/  PRMT R220, R211, 0x7632, R220 ;  /* 0x00007632d3dc7816 */ /* 0x000fe200000000dc */
[----:B------:R-:W-:Y:S01]  /*1c20*/  FADD.FTZ R211, -R196, R17 ;  /* 0x00000011c4d37221 */ /* 0x000fe20000010100 */
[C---:B------:R-:W-:Y:S01]  /*1c30*/  PRMT R221, R202.reuse, 0x7632, R221 ;  /* 0x00007632cadd7816 */ /* 0x040fe200000000dd */
[C---:B------:R-:W-:Y:S01]  /*1c40*/  FMUL.FTZ R29, R3.reuse, R207 ;  /* 0x000000cf031d7220 */ /* 0x040fe20000410000 */
[----:B------:R-:W-:Y:S01]  /*1c50*/  SHF.L.U32 R202, R202, 0x10, RZ ;  /* 0x00000010caca7819 */ /* 0x000fe200000006ff */
[C---:B------:R-:W-:Y:S01]  /*1c60*/  FMUL.FTZ R208, R3.reuse, R208 ;  /* 0x000000d003d07220 */ /* 0x040fe20000410000 */
[----:B------:R-:W-:Y:S01]  /*1c70*/  FMUL.FTZ R209, R3, R209 ;  /* 0x000000d103d17220 */ /* 0x000fe20000410000 */
[----:B------:R-:W-:Y:S01]  /*1c80*/  SHF.L.U32 R238, R243, 0x10, RZ ;  /* 0x00000010f3ee7819 */ /* 0x000fe200000006ff */
[C---:B------:R-:W-:Y:S01]  /*1c90*/  FADD.FTZ R214, -R196.reuse, R214 ;  /* 0x000000d6c4d67221 */ /* 0x040fe20000010100 */
[C---:B------:R-:W-:Y:S01]  /*1ca0*/  FMUL.FTZ R210, R3.reuse, R210 ;  /* 0x000000d203d27220 */ /* 0x040fe20000410000 */
[----:B------:R-:W3:Y:S01]  /*1cb0*/  LDL R243, [R1+0xd8] ;  /* 0x0000d80001f37983 */ /* 0x000ee20000100800 */
[C---:B------:R-:W-:Y:S01]  /*1cc0*/  FADD.FTZ R215, -R196.reuse, R215 ;  /* 0x000000d7c4d77221 */ /* 0x040fe20000010100 */
[C---:B------:R-:W-:Y:S01]  /*1cd0*/  FADD.FTZ R204, -R196.reuse, R204 ;  /* 0x000000ccc4cc7221 */ /* 0x040fe20000010100 */
[C---:B------:R-:W-:Y:S01]  /*1ce0*/  FMUL.FTZ R207, R3.reuse, R211 ;  /* 0x000000d303cf7220 */ /* 0x040fe20000410000 */
[----:B------:R-:W-:Y:S01]  /*1cf0*/  STL [R1+0x40], R29 ;  /* 0x0000401d01007387 */ /* 0x000fe20000100800 */
[----:B------:R-:W-:Y:S01]  /*1d00*/  FADD.FTZ R206, -R196, R202 ;  /* 0x000000cac4ce7221 */ /* 0x000fe20000010100 */
[----:B------:R-:W-:Y:S01]  /*1d10*/  SHF.L.U32 R202, R228, 0x10, RZ ;  /* 0x00000010e4ca7819 */ /* 0x000fe200000006ff */
[C---:B------:R-:W-:Y:S01]  /*1d20*/  FMUL.FTZ R214, R3.reuse, R214 ;  /* 0x000000d603d67220 */ /* 0x040fe20000410000 */
[----:B------:R-:W-:Y:S01]  /*1d30*/  STL [R1+0x3c], R208 ;  /* 0x00003cd001007387 */ /* 0x000fe20000100800 */
[C---:B------:R-:W-:Y:S01]  /*1d40*/  FMUL.FTZ R228, R3.reuse, R215 ;  /* 0x000000d703e47220 */ /* 0x040fe20000410000 */
[----:B------:R-:W-:-:S02]  /*1d50*/  FMUL.FTZ R30, R3, R204 ;  /* 0x000000cc031e7220 */ /* 0x000fc40000410000 */
[----:B------:R-:W-:Y:S01]  /*1d60*/  STL [R1+0x38], R209 ;  /* 0x000038d101007387 */ /* 0x000fe20000100800 */
[----:B------:R-:W-:Y:S01]  /*1d70*/  SHF.L.U32 R195, R10, 0x10, RZ ;  /* 0x000000100ac37819 */ /* 0x000fe200000006ff */
[----:B------:R-:W-:Y:S02]  /*1d80*/  FMUL.FTZ R215, R3, R197 ;  /* 0x000000c503d77220 */ /* 0x000fe40000410000 */
[----:B------:R-:W-:Y:S04]  /*1d90*/  STL [R1+0x34], R210 ;  /* 0x000034d201007387 */ /* 0x000fe80000100800 */
[----:B------:R-:W-:Y:S04]  /*1da0*/  STL [R1+0x30], R207 ;  /* 0x000030cf01007387 */ /* 0x000fe80000100800 */
[----:B------:R-:W-:Y:S01]  /*1db0*/  STL [R1+0x2c], R212 ;  /* 0x00002cd401007387 */ /* 0x000fe20000100800 */
[----:B------:R-:W-:-:S03]  /*1dc0*/  FADD.FTZ R195, -R196, R195 ;  /* 0x000000c3c4c37221 */ /* 0x000fc60000010100 */
[----:B------:R-:W-:Y:S01]  /*1dd0*/  STL [R1+0x28], R213 ;  /* 0x000028d501007387 */ /* 0x000fe20000100800 */
[----:B--2---:R-:W-:-:S03]  /*1de0*/  FMUL.FTZ R197, R27, R31 ;  /* 0x0000001f1bc57220 */ /* 0x004fc60000410000 */
[----:B------:R-:W-:Y:S04]  /*1df0*/  STL [R1+0x24], R214 ;  /* 0x000024d601007387 */ /* 0x000fe80000100800 */
[----:B------:R-:W-:Y:S04]  /*1e00*/  STL [R1+0x20], R30 ;  /* 0x0000201e01007387 */ /* 0x000fe80000100800 */
[----:B------:R-:W-:Y:S04]  /*1e10*/  STL [R1+0x8], R215 ;  /* 0x000008d701007387 */ /* 0x000fe80000100800 */
[----:B------:R-:W2:Y:S01]  /*1e20*/  LDL R31, [R1+0xdc] ;  /* 0x0000dc00011f7983 */ /* 0x000ea20000100800 */
[----:B------:R-:W-:-:S03]  /*1e30*/  FMUL.FTZ R230, R3, R195 ;  /* 0x000000c303e67220 */ /* 0x000fc60000410000 */
[----:B------:R-:W2:Y:S01]  /*1e40*/  LDL R195, [R1+0xcc] ;  /* 0x0000cc0001c37983 */ /* 0x000ea20000100800 */
[----:B------:R-:W-:Y:S01]  /*1e50*/  IMAD.U32 R248, R15, 0x10000, RZ ;  /* 0x000100000ff87824 */ /* 0x000fe200078e00ff */
[----:B------:R-:W-:Y:S01]  /*1e60*/  SHF.L.U32 R246, R14, 0x10, RZ ;  /* 0x000000100ef67819 */ /* 0x000fe200000006ff */
[----:B------:R-:W-:Y:S01]  /*1e70*/  IMAD.U32 R15, R205, 0x10000, RZ ;  /* 0x00010000cd0f7824 */ /* 0x000fe200078e00ff */
[----:B------:R-:W-:Y:S01]  /*1e80*/  PRMT R239, R203, 0x7632, R239 ;  /* 0x00007632cbef7816 */ /* 0x000fe200000000ef */
[----:B------:R-:W2:Y:S01]  /*1e90*/  LDL R27, [R1+0xd4] ;  /* 0x0000d400011b7983 */ /* 0x000ea20000100800 */
[----:B------:R-:W-:Y:S01]  /*1ea0*/  PRMT R14, R205, 0x7632, R14 ;  /* 0x00007632cd0e7816 */ /* 0x000fe2000000000e */
[----:B------:R-:W-:Y:S01]  /*1eb0*/  FADD.FTZ R6, -R196, R15 ;  /* 0x0000000fc4067221 */ /* 0x000fe20000010100 */
[----:B------:R-:W-:Y:S01]  /*1ec0*/  SHF.L.U32 R247, R247, 0x10, RZ ;  /* 0x00000010f7f77819 */ /* 0x000fe200000006ff */
[----:B------:R-:W-:Y:S01]  /*1ed0*/  IMAD.U32 R193, R239, 0x10000, RZ ;  /* 0x00010000efc17824 */ /* 0x000fe200078e00ff */
        /* <DEDUP_REMOVED lines=13> */
[----:B------:R-:W-:-:S02]  /*1fb0*/  IMAD.U32 R18, R18, 0x10000, RZ ;  /* 0x0001000012127824 */ /* 0x000fc400078e00ff */
[----:B------:R-:W-:Y:S02]  /*1fc0*/  IMAD.U32 R192, R220, 0x10000, RZ ;  /* 0x00010000dcc07824 */ /* 0x000fe400078e00ff */
[C---:B------:R-:W-:Y:S01]  /*1fd0*/  FADD.FTZ R7, -R196.reuse, R11 ;  /* 0x0000000bc4077221 */ /* 0x040fe20000010100 */
[----:B------:R-:W-:Y:S02]  /*1fe0*/  IMAD.MOV.U32 R245, RZ, RZ, R20 ;  /* 0x000000fffff57224 */ /* 0x000fe400078e0014 */
        /* <DEDUP_REMOVED lines=24> */
[C---:B------:R-:W-:Y:S01]  /*2170*/  PRMT R250, R217.reuse, 0x7632, R250 ;  /* 0x00007632d9fa7816 */ /* 0x040fe200000000fa */
[----:B------:R-:W-:-:S02]  /*2180*/  IMAD.U32 R192, R217, 0x10000, RZ ;  /* 0x00010000d9c07824 */ /* 0x000fc400078e00ff */
[C---:B------:R-:W-:Y:S01]  /*2190*/  FMUL.FTZ R217, R3.reuse, R193 ;  /* 0x000000c103d97220 */ /* 0x040fe20000410000 */
[C---:B------:R-:W-:Y:S02]  /*21a0*/  PRMT R33, R224.reuse, 0x7632, R33 ;  /* 0x00007632e0217816 */ /* 0x040fe40000000021 */
[----:B------:R-:W-:Y:S01]  /*21b0*/  SHF.L.U32 R198, R224, 0x10, RZ ;  /* 0x00000010e0c67819 */ /* 0x000fe200000006ff */
[----:B------:R-:W-:Y:S01]  /*21c0*/  FMUL.FTZ R224, R3, R206 ;  /* 0x000000ce03e07220 */ /* 0x000fe20000410000 */
[----:B------:R-:W-:Y:S02]  /*21d0*/  SHF.L.U32 R193, R245, 0x10, RZ ;  /* 0x00000010f5c17819 */ /* 0x000fe400000006ff */
[C---:B------:R-:W-:Y:S02]  /*21e0*/  PRMT R251, R218.reuse, 0x7632, R251 ;  /* 0x00007632dafb7816 */ /* 0x040fe400000000fb */
[----:B------:R-:W-:Y:S01]  /*21f0*/  SHF.L.U32 R222, R218, 0x10, RZ ;  /* 0x00000010dade7819 */ /* 0x000fe200000006ff */
[C---:B------:R-:W-:Y:S01]  /*2200*/  IMAD.U32 R218, R219.reuse, 0x10000, RZ ;  /* 0x00010000dbda7824 */ /* 0x040fe200078e00ff */
[----:B------:R-:W-:Y:S01]  /*2210*/  PRMT R34, R219, 0x7632, R34 ;  /* 0x00007632db227816 */ /* 0x000fe20000000022 */
[----:B------:R-:W-:Y:S01]  /*2220*/  FMUL.FTZ R219, R3, R205 ;  /* 0x000000cd03db7220 */ /* 0x000fe20000410000 */
[----:B------:R-:W-:Y:S01]  /*2230*/  FFMA.FTZ R158, R29, R249, R158 ;  /* 0x000000f91d9e7223 */ /* 0x000fe2000001009e */
[----:B------:R-:W-:Y:S01]  /*2240*/  FADD.FTZ R42, R42, R249 ;  /* 0x000000f92a2a7221 */ /* 0x000fe20000010000 */
[----:B------:R-:W2:Y:S01]  /*2250*/  LDL R205, [R1+0xc0] ;  /* 0x0000c00001cd7983 */ /* 0x000ea20000100800 */
[----:B----4-:R-:W-:Y:S01]  /*2260*/  FMUL.FTZ R211, R242, R246 ;  /* 0x000000f6f2d37220 */ /* 0x010fe20000410000 */
[C---:B------:R-:W-:Y:S01]  /*2270*/  PRMT R32, R225.reuse, 0x7632, R32 ;  /* 0x00007632e1207816 */ /* 0x040fe20000000020 */
[----:B------:R-:W-:Y:S01]  /*2280*/  IMAD.U32 R199, R225, 0x10000, RZ ;  /* 0x00010000e1c77824 */ /* 0x000fe200078e00ff */
[C---:B------:R-:W-:Y:S01]  /*2290*/  PRMT R26, R227.reuse, 0x7632, R26 ;  /* 0x00007632e31a7816 */ /* 0x040fe2000000001a */
[----:B------:R-:W-:-:S02]  /*22a0*/  IMAD.U32 R201, R227, 0x10000, RZ ;  /* 0x00010000e3c97824 */ /* 0x000fc400078e00ff */
[----:B------:R-:W-:Y:S01]  /*22b0*/  FMUL.FTZ R252, R3, R252 ;  /* 0x000000fc03fc7220 */ /* 0x000fe20000410000 */
[----:B------:R-:W4:Y:S04]  /*22c0*/  LDL R227, [R1+0xc8] ;  /* 0x0000c80001e37983 */ /* 0x000f280000100800 */
[----:B------:R-:W4:Y:S01]  /*22d0*/  LDL R225, [R1+0xc4] ;  /* 0x0000c40001e17983 */ /* 0x000f220000100800 */
[----:B---3--:R-:W-:Y:S01]  /*22e0*/  FMUL.FTZ R206, R243, R249 ;  /* 0x000000f9f3ce7220 */ /* 0x008fe20000410000 */
[----:B------:R-:W-:-:S04]  /*22f0*/  SHF.L.U32 R249, R234, 0x10, RZ ;  /* 0x00000010eaf97819 */ /* 0x000fc800000006ff */
[----:B------:R-:W-:Y:S01]  /*2300*/  STL [R1+0xc], R206 ;  /* 0x00000cce01007387 */ /* 0x000fe20000100800 */
[----:B------:R-:W-:Y:S01]  /*2310*/  FFMA.FTZ R153, R252, R249, R153 ;  /* 0x000000f9fc997223 */ /* 0x000fe20000010099 */
[----:B------:R-:W-:Y:S02]  /*2320*/  FADD.FTZ R45, R45, R249 ;  /* 0x000000f92d2d7221 */ /* 0x000fe40000010000 */
[----:B------:R-:W3:Y:S04]  /*2330*/  LDL R204, [R1+0xb8] ;  /* 0x0000b80001cc7983 */ /* 0x000ee80000100800 */
[----:B------:R-:W-:Y:S01]  /*2340*/  STL [R1], R211 ;  /* 0x000000d301007387 */ /* 0x000fe20000100800 */
[----:B--2---:R-:W-:Y:S01]  /*2350*/  FMUL.FTZ R31, R31, R193 ;  /* 0x000000c11f1f7220 */ /* 0x004fe20000410000 */
[----:B------:R-:W-:-:S04]  /*2360*/  FMUL.FTZ R249, R195, R249 ;  /* 0x000000f9c3f97220 */ /* 0x000fc80000410000 */
[----:B------:R0:W-:Y:S04]  /*2370*/  STL [R1+0x1c], R31 ;  /* 0x00001c1f01007387 */ /* 0x0001e80000100800 */
[----:B------:R-:W2:Y:S01]  /*2380*/  LDL R195, [R1+0xb0] ;  /* 0x0000b00001c37983 */ /* 0x000ea20000100800 */
[C---:B------:R-:W-:Y:S02]  /*2390*/  PRMT R28, R226.reuse, 0x7632, R28 ;  /* 0x00007632e21c7816 */ /* 0x040fe4000000001c */
[----:B------:R-:W-:Y:S01]  /*23a0*/  SHF.L.U32 R200, R226, 0x10, RZ ;  /* 0x00000010e2c87819 */ /* 0x000fe200000006ff */
[----:B------:R-:W-:Y:S01]  /*23b0*/  FMUL.FTZ R226, R3, R194 ;  /* 0x000000c203e27220 */ /* 0x000fe20000410000 */
[----:B------:R-:W-:-:S04]  /*23c0*/  IMAD.U32 R194, R240, 0x10000, RZ ;  /* 0x00010000f0c27824 */ /* 0x000fc800078e00ff */
[-C--:B------:R-:W-:Y:S01]  /*23d0*/  FMUL.FTZ R27, R27, R194.reuse ;  /* 0x000000c21b1b7220 */ /* 0x080fe20000410000 */
[----:B------:R-:W-:Y:S01]  /*23e0*/  SHF.L.U32 R243, R82, 0x10, RZ ;  /* 0x0000001052f37819 */ /* 0x000fe200000006ff */
[----:B------:R-:W-:Y:S01]  /*23f0*/  FFMA.FTZ R159, R215, R194, R159 ;  /* 0x000000c2d79f7223 */ /* 0x000fe2000001009f */
[----:B------:R-:W-:Y:S02]  /*2400*/  FADD.FTZ R43, R43, R194 ;  /* 0x000000c22b2b7221 */ /* 0x000fe40000010000 */
[----:B------:R1:W-:Y:S04]  /*2410*/  STL [R1+0x4], R27 ;  /* 0x0000041b01007387 */ /* 0x0003e80000100800 */
[----:B------:R0:W5:Y:S04]  /*2420*/  LDL.LU R82, [R1+0x13c] ;  /* 0x00013c0001527983 */ /* 0x0001680000300800 */
[----:B------:R-:W4:Y:S01]  /*2430*/  LDL R194, [R1+0xa8] ;  /* 0x0000a80001c27983 */ /* 0x000f220000100800 */
[----:B------:R-:W-:Y:S01]  /*2440*/  FFMA.FTZ R148, R210, R81, R148 ;  /* 0x00000051d2947223 */ /* 0x000fe20000010094 */
[----:B------:R-:W-:Y:S01]  /*2450*/  FADD.FTZ R48, R48, R81 ;  /* 0x0000005130307221 */ /* 0x000fe20000010000 */
[----:B------:R-:W-:-:S02]  /*2460*/  IMAD.U32 R240, R80, 0x10000, RZ ;  /* 0x0001000050f07824 */ /* 0x000fc400078e00ff */
[----:B------:R-:W-:Y:S01]  /*2470*/  FFMA.FTZ R157, R30, R193, R157 ;  /* 0x000000c11e9d7223 */ /* 0x000fe2000001009d */
[----:B------:R-:W-:Y:S01]  /*2480*/  FADD.FTZ R41, R41, R193 ;  /* 0x000000c129297221 */ /* 0x000fe20000010000 */
[----:B------:R-:W-:Y:S01]  /*2490*/  FFMA.FTZ R150, R207, R39, R150 ;  /* 0x00000027cf967223 */ /* 0x000fe20000010096 */
[----:B------:R-:W-:Y:S01]  /*24a0*/  FADD.FTZ R50, R50, R39 ;  /* 0x0000002732327221 */ /* 0x000fe20000010000 */
[----:B------:R-:W-:Y:S01]  /*24b0*/  SHF.L.U32 R237, R38, 0x10, RZ ;  /* 0x0000001026ed7819 */ /* 0x000fe200000006ff */
[----:B------:R-:W-:Y:S01]  /*24c0*/  FFMA.FTZ R144, R212, R37, R144 ;  /* 0x00000025d4907223 */ /* 0x000fe20000010090 */
[----:B------:R-:W-:Y:S01]  /*24d0*/  FADD.FTZ R52, R52, R37 ;  /* 0x0000002534347221 */ /* 0x000fe20000010000 */
[----:B------:R-:W-:Y:S01]  /*24e0*/  SHF.L.U32 R234, R36, 0x10, RZ ;  /* 0x0000001024ea7819 */ /* 0x000fe200000006ff */
[----:B------:R-:W-:Y:S02]  /*24f0*/  FMUL.FTZ R245, R205, R81 ;  /* 0x00000051cdf57220 */ /* 0x000fe40000410000 */
[----:B------:R0:W5:Y:S04]  /*2500*/  LDL.LU R81, [R1+0x138] ;  /* 0x0001380001517983 */ /* 0x0001680000300800 */
[----:B------:R0:W5:Y:S04]  /*2510*/  LDL.LU R80, [R1+0x134] ;  /* 0x0001340001507983 */ /* 0x0001680000300800 */
[----:B------:R-:W4:Y:S01]  /*2520*/  LDL R193, [R1+0xa0] ;  /* 0x0000a00001c17983 */ /* 0x000f220000100800 */
[----:B---3--:R-:W-:-:S03]  /*2530*/  FMUL.FTZ R242, R204, R39 ;  /* 0x00000027ccf27220 */ /* 0x008fc60000410000 */
[----:B------:R3:W5:Y:S04]  /*2540*/  LDL.LU R39, [R1+0x130] ;  /* 0x0001300001277983 */ /* 0x0007680000300800 */
[----:B------:R3:W5:Y:S04]  /*2550*/  LDL.LU R38, [R1+0x12c] ;  /* 0x00012c0001267983 */ /* 0x0007680000300800 */
[----:B------:R-:W3:Y:S01]  /*2560*/  LDL R204, [R1+0x98] ;  /* 0x0000980001cc7983 */ /* 0x000ee20000100800 */
[----:B--2---:R-:W-:-:S03]  /*2570*/  FMUL.FTZ R239, R195, R37 ;  /* 0x00000025c3ef7220 */ /* 0x004fc60000410000 */
[----:B------:R2:W5:Y:S04]  /*2580*/  LDL.LU R37, [R1+0x128] ;  /* 0x0001280001257983 */ /* 0x0005680000300800 */
[----:B------:R2:W5:Y:S04]  /*2590*/  LDL.LU R36, [R1+0x124] ;  /* 0x0001240001247983 */ /* 0x0005680000300800 */
[----:B------:R-:W2:Y:S01]  /*25a0*/  LDL R195, [R1+0x90] ;  /* 0x0000900001c37983 */ /* 0x000ea20000100800 */
[----:B------:R-:W-:Y:S01]  /*25b0*/  FFMA.FTZ R152, R208, R246, R152 ;  /* 0x000000f6d0987223 */ /* 0x000fe20000010098 */
[----:B------:R-:W-:Y:S01]  /*25c0*/  FADD.FTZ R44, R44, R246 ;  /* 0x000000f62c2c7221 */ /* 0x000fe20000010000 */
[----:B------:R-:W-:-:S02]  /*25d0*/  IMAD.U32 R246, R236, 0x10000, RZ ;  /* 0x00010000ecf67824 */ /* 0x000fc400078e00ff */
[-C--:B------:R-:W-:Y:S01]  /*25e0*/  FFMA.FTZ R146, R213, R35.reuse, R146 ;  /* 0x00000023d5927223 */ /* 0x080fe20000010092 */
[----:B------:R-:W-:Y:S01]  /*25f0*/  FADD.FTZ R54, R54, R35 ;  /* 0x0000002336367221 */ /* 0x000fe20000010000 */
[----:B----4-:R-:W-:Y:S02]  /*2600*/  FMUL.FTZ R236, R194, R35 ;  /* 0x00000023c2ec7220 */ /* 0x010fe40000410000 */
[----:B------:R4:W5:Y:S04]  /*2610*/  LDL.LU R35, [R1+0x120] ;  /* 0x0001200001237983 */ /* 0x0009680000300800 */
[----:B------:R-:W4:Y:S01]  /*2620*/  LDL R194, [R1+0x88] ;  /* 0x0000880001c27983 */ /* 0x000f220000100800 */
[C---:B------:R-:W-:Y:S02]  /*2630*/  PRMT R220, R216.reuse, 0x7632, R220 ;  /* 0x00007632d8dc7816 */ /* 0x040fe400000000dc */
[----:B------:R-:W-:Y:S01]  /*2640*/  SHF.L.U32 R216, R216, 0x10, RZ ;  /* 0x00000010d8d87819 */ /* 0x000fe200000006ff */
[C---:B------:R-:W-:Y:S01]  /*2650*/  IMAD.U32 R20, R231.reuse, 0x10000, RZ ;  /* 0x00010000e7147824 */ /* 0x040fe200078e00ff */
[----:B------:R-:W-:Y:S01]  /*2660*/  PRMT R21, R231, 0x7632, R21 ;  /* 0x00007632e7157816 */ /* 0x000fe20000000015 */
[----:B------:R-:W-:Y:S01]  /*2670*/  FFMA.FTZ R136, R224, R222, R136 ;  /* 0x000000dee0887223 */ /* 0x000fe20000010088 */
[----:B------:R-:W-:Y:S01]  /*2680*/  FADD.FTZ R60, R60, R222 ;  /* 0x000000de3c3c7221 */ /* 0x000fe20000010000 */
[----:B------:R-:W-:-:S02]  /*2690*/  FMUL.FTZ R231, R193, R216 ;  /* 0x000000d8c1e77220 */ /* 0x000fc40000410000 */
[----:B------:R-:W4:Y:S01]  /*26a0*/  LDL R193, [R1+0x80] ;  /* 0x0000800001c17983 */ /* 0x000f220000100800 */
[----:B--2---:R-:W-:-:S03]  /*26b0*/  FMUL.FTZ R222, R195, R222 ;  /* 0x000000dec3de7220 */ /* 0x004fc60000410000 */
[----:B------:R-:W2:Y:S01]  /*26c0*/  LDL R195, [R1+0x78] ;  /* 0x0000780001c37983 */ /* 0x000ea20000100800 */
[-C--:B------:R-:W-:Y:S01]  /*26d0*/  FFMA.FTZ R154, R209, R248.reuse, R154 ;  /* 0x000000f8d19a7223 */ /* 0x080fe2000001009a */
[----:B------:R-:W-:Y:S01]  /*26e0*/  FADD.FTZ R46, R46, R248 ;  /* 0x000000f82e2e7221 */ /* 0x000fe20000010000 */
[----:B------:R-:W-:Y:S01]  /*26f0*/  FMUL.FTZ R248, R227, R248 ;  /* 0x000000f8e3f87220 */ /* 0x000fe20000410000 */
[----:B------:R-:W-:Y:S01]  /*2700*/  FFMA.FTZ R140, R214, R216, R140 ;  /* 0x000000d8d68c7223 */ /* 0x000fe2000001008c */
[----:B------:R-:W-:Y:S01]  /*2710*/  FADD.FTZ R56, R56, R216 ;  /* 0x000000d838387221 */ /* 0x000fe20000010000 */
[----:B---3--:R-:W-:Y:S01]  /*2720*/  FMUL.FTZ R227, R204, R192 ;  /* 0x000000c0cce37220 */ /* 0x008fe20000410000 */
[----:B------:R-:W-:Y:S02]  /*2730*/  IMAD.U32 R216, R34, 0x10000, RZ ;  /* 0x0001000022d87824 */ /* 0x000fe400078e00ff */
[----:B------:R-:W-:Y:S01]  /*2740*/  FFMA.FTZ R138, R219, R218, R138 ;  /* 0x000000dadb8a7223 */ /* 0x000fe2000001008a */
[----:B------:R3:W5:Y:S01]  /*2750*/  LDL.LU R34, [R1+0x11c] ;  /* 0x00011c0001227983 */ /* 0x0007620000300800 */
[----:B------:R-:W-:Y:S01]  /*2760*/  FADD.FTZ R62, R62, R218 ;  /* 0x000000da3e3e7221 */ /* 0x000fe20000010000 */
[----:B------:R-:W-:-:S02]  /*2770*/  SHF.L.U32 R204, R33, 0x10, RZ ;  /* 0x0000001021cc7819 */ /* 0x000fc400000006ff */
[----:B------:R3:W5:Y:S01]  /*2780*/  LDL.LU R33, [R1+0x118] ;  /* 0x0001180001217983 */ /* 0x0007620000300800 */
[----:B----4-:R-:W-:-:S03]  /*2790*/  FMUL.FTZ R218, R194, R218 ;  /* 0x000000dac2da7220 */ /* 0x010fc60000410000 */
[----:B------:R-:W4:Y:S01]  /*27a0*/  LDL R194, [R1+0x70] ;  /* 0x0000700001c27983 */ /* 0x000f220000100800 */
[----:B------:R-:W-:Y:S01]  /*27b0*/  FMUL.FTZ R5, R3, R5 ;  /* 0x0000000503057220 */ /* 0x000fe20000410000 */
[----:B------:R-:W-:Y:S01]  /*27c0*/  FADD.FTZ R64, R64, R198 ;  /* 0x000000c640407221 */ /* 0x000fe20000010000 */
[----:B------:R-:W-:Y:S01]  /*27d0*/  FFMA.FTZ R142, R228, R192, R142 ;  /* 0x000000c0e48e7223 */ /* 0x000fe2000001008e */
[----:B------:R-:W-:Y:S01]  /*27e0*/  FADD.FTZ R58, R58, R192 ;  /* 0x000000c03a3a7221 */ /* 0x000fe20000010000 */
[----:B------:R-:W-:Y:S01]  /*27f0*/  FFMA.FTZ R132, R5, R198, R132 ;  /* 0x000000c605847223 */ /* 0x000fe20000010084 */
[----:B------:R-:W-:Y:S01]  /*2800*/  FFMA.FTZ R192, R0, R197, RZ ;  /* 0x000000c500c07223 */ /* 0x000fe200000100ff */
[----:B------:R-:W-:Y:S01]  /*2810*/  FMUL.FTZ R6, R3, R6 ;  /* 0x0000000603067220 */ /* 0x000fe20000410000 */
[----:B------:R-:W-:Y:S01]  /*2820*/  SHF.L.U32 R205, R32, 0x10, RZ ;  /* 0x0000001020cd7819 */ /* 0x000fe200000006ff */
[----:B------:R-:W-:Y:S01]  /*2830*/  FADD.FTZ R66, R66, R199 ;  /* 0x000000c742427221 */ /* 0x000fe20000010000 */
[----:B------:R3:W5:Y:S01]  /*2840*/  LDL.LU R32, [R1+0x114] ;  /* 0x0001140001207983 */ /* 0x0007620000300800 */
[----:B------:R-:W-:Y:S01]  /*2850*/  FFMA.FTZ R192, R30, R31, R192 ;  /* 0x0000001f1ec07223 */ /* 0x000fe200000100c0 */
[----:B------:R-:W-:Y:S01]  /*2860*/  FFMA.FTZ R134, R6, R199, R134 ;  /* 0x000000c706867223 */ /* 0x000fe20000010086 */
[----:B------:R-:W-:Y:S01]  /*2870*/  FMUL.FTZ R198, R193, R198 ;  /* 0x000000c6c1c67220 */ /* 0x000fe20000410000 */
[----:B------:R-:W-:-:S04]  /*2880*/  FADD.FTZ R193, RZ, R197 ;  /* 0x000000c5ffc17221 */ /* 0x000fc80000010000 */
[----:B------:R-:W-:Y:S02]  /*2890*/  FADD.FTZ R193, R193, R31 ;  /* 0x0000001fc1c17221 */ /* 0x000fe40000010000 */
[----:B0-----:R3:W5:Y:S04]  /*28a0*/  LDL.LU R31, [R1+0x110] ;  /* 0x00011000011f7983 */ /* 0x0017680000300800 */
[----:B------:R3:W5:Y:S01]  /*28b0*/  LDL.LU R30, [R1+0x10c] ;  /* 0x00010c00011e7983 */ /* 0x0007620000300800 */
[----:B--2---:R-:W-:-:S03]  /*28c0*/  FMUL.FTZ R199, R195, R199 ;  /* 0x000000c7c3c77220 */ /* 0x004fc60000410000 */
[----:B------:R-:W2:Y:S01]  /*28d0*/  LDL R195, [R1+0x68] ;  /* 0x0000680001c37983 */ /* 0x000ea20000100800 */
[----:B------:R-:W-:Y:S01]  /*28e0*/  FMUL.FTZ R7, R3, R7 ;  /* 0x0000000703077220 */ /* 0x000fe20000410000 */
[----:B------:R-:W-:Y:S01]  /*28f0*/  FADD.FTZ R193, R193, R206 ;  /* 0x000000cec1c17221 */ /* 0x000fe20000010000 */
[----:B------:R-:W-:Y:S01]  /*2900*/  FFMA.FTZ R192, R29, R206, R192 ;  /* 0x000000ce1dc07223 */ /* 0x000fe200000100c0 */
[----:B------:R-:W-:Y:S01]  /*2910*/  IMAD.U32 R206, R28, 0x10000, RZ ;  /* 0x000100001cce7824 */ /* 0x000fe200078e00ff */
[----:B------:R3:W5:Y:S01]  /*2920*/  LDL.LU R29, [R1+0x108] ;  /* 0x00010800011d7983 */ /* 0x0007620000300800 */
[----:B------:R-:W-:Y:S01]  /*2930*/  FFMA.FTZ R128, R7, R200, R128 ;  /* 0x000000c807807223 */ /* 0x000fe20000010080 */
[----:B------:R-:W-:Y:S01]  /*2940*/  FADD.FTZ R193, R193, R27 ;  /* 0x0000001bc1c17221 */ /* 0x000fe20000010000 */
[----:B------:R-:W-:Y:S01]  /*2950*/  FFMA.FTZ R192, R215, R27, R192 ;  /* 0x0000001bd7c07223 */ /* 0x000fe200000100c0 */
[----:B------:R3:W5:Y:S01]  /*2960*/  LDL.LU R28, [R1+0x104] ;  /* 0x00010400011c7983 */ /* 0x0007620000300800 */
[----:B------:R-:W-:-:S03]  /*2970*/  FADD.FTZ R68, R68, R200 ;  /* 0x000000c844447221 */ /* 0x000fc60000010000 */
[----:B-1----:R3:W5:Y:S01]  /*2980*/  LDL.LU R27, [R1+0x100] ;  /* 0x00010000011b7983 */ /* 0x0027620000300800 */
[----:B----4-:R-:W-:-:S03]  /*2990*/  FMUL.FTZ R200, R194, R200 ;  /* 0x000000c8c2c87220 */ /* 0x010fc60000410000 */
[----:B------:R-:W4:Y:S01]  /*29a0*/  LDL R194, [R1+0xbc] ;  /* 0x0000bc0001c27983 */ /* 0x000f220000100800 */
[----:B------:R-:W-:Y:S01]  /*29b0*/  FFMA.FTZ R192, R208, R211, R192 ;  /* 0x000000d3d0c07223 */ /* 0x000fe200000100c0 */
[----:B------:R-:W-:-:S03]  /*29c0*/  FMUL.FTZ R8, R3, R8 ;  /* 0x0000000803087220 */ /* 0x000fc60000410000 */
[----:B------:R-:W-:Y:S01]  /*29d0*/  FFMA.FTZ R192, R252, R249, R192 ;  /* 0x000000f9fcc07223 */ /* 0x000fe200000100c0 */
[----:B------:R-:W-:Y:S01]  /*29e0*/  SHF.L.U32 R208, R26, 0x10, RZ ;  /* 0x000000101ad07819 */ /* 0x000fe200000006ff */
[-C--:B------:R-:W-:Y:S01]  /*29f0*/  FFMA.FTZ R130, R8, R201.reuse, R130 ;  /* 0x000000c908827223 */ /* 0x080fe20000010082 */
[----:B------:R3:W5:Y:S01]  /*2a00*/  LDL.LU R26, [R1+0xfc] ;  /* 0x0000fc00011a7983 */ /* 0x0007620000300800 */
[----:B------:R-:W-:Y:S01]  /*2a10*/  FFMA.FTZ R192, R209, R248, R192 ;  /* 0x000000f8d1c07223 */ /* 0x000fe200000100c0 */
[----:B------:R-:W-:Y:S01]  /*2a20*/  FADD.FTZ R70, R70, R201 ;  /* 0x000000c946467221 */ /* 0x000fe20000010000 */
[----:B------:R-:W-:Y:S01]  /*2a30*/  SHF.L.U32 R209, R25, 0x10, RZ ;  /* 0x0000001019d17819 */ /* 0x000fe200000006ff */
[----:B------:R-:W3:Y:S04]  /*2a40*/  LDL R215, [R1+0xb4] ;  /* 0x0000b40001d77983 */ /* 0x000ee80000100800 */
[----:B------:R0:W5:Y:S01]  /*2a50*/  LDL.LU R25, [R1+0xf8] ;  /* 0x0000f80001197983 */ /* 0x0001620000300800 */
[----:B--2---:R-:W-:-:S03]  /*2a60*/  FMUL.FTZ R201, R195, R201 ;  /* 0x000000c9c3c97220 */ /* 0x004fc60000410000 */
[----:B------:R-:W2:Y:S01]  /*2a70*/  LDL R195, [R1+0x60] ;  /* 0x0000600001c37983 */ /* 0x000ea20000100800 */
[----:B------:R-:W-:Y:S01]  /*2a80*/  FADD.FTZ R193, R193, R211 ;  /* 0x000000d3c1c17221 */ /* 0x000fe20000010000 */
[----:B------:R-:W-:Y:S01]  /*2a90*/  FMUL.FTZ R247, R3, R247 ;  /* 0x000000f703f77220 */ /* 0x000fe20000410000 */
[----:B------:R-:W-:Y:S01]  /*2aa0*/  FADD.FTZ R47, R47, R246 ;  /* 0x000000f62f2f7221 */ /* 0x000fe20000010000 */
[----:B------:R-:W3:Y:S01]  /*2ab0*/  LDL R211, [R1+0xac] ;  /* 0x0000ac0001d37983 */ /* 0x000ee20000100800 */
[----:B------:R-:W-:Y:S01]  /*2ac0*/  FADD.FTZ R193, R193, R249 ;  /* 0x000000f9c1c17221 */ /* 0x000fe20000010000 */
[-C--:B------:R-:W-:Y:S01]  /*2ad0*/  FFMA.FTZ R155, R247, R246.reuse, R155 ;  /* 0x000000f6f79b7223 */ /* 0x080fe2000001009b */
[----:B------:R-:W-:Y:S02]  /*2ae0*/  FMUL.FTZ R246, R225, R246 ;  /* 0x000000f6e1f67220 */ /* 0x000fe40000410000 */
[----:B------:R-:W-:Y:S01]  /*2af0*/  FADD.FTZ R193, R193, R248 ;  /* 0x000000f8c1c17221 */ /* 0x000fe20000010000 */
[----:B------:R-:W-:Y:S01]  /*2b00*/  FMUL.FTZ R244, R3, R244 ;  /* 0x000000f403f47220 */ /* 0x000fe20000410000 */
[----:B------:R-:W-:-:S02]  /*2b10*/  FFMA.FTZ R192, R247, R246, R192 ;  /* 0x000000f6f7c07223 */ /* 0x000fc400000100c0 */
[----:B------:R-:W-:Y:S01]  /*2b20*/  FADD.FTZ R193, R193, R246 ;  /* 0x000000f6c1c17221 */ /* 0x000fe20000010000 */
[-C--:B------:R-:W-:Y:S01]  /*2b30*/  FFMA.FTZ R149, R244, R243.reuse, R149 ;  /* 0x000000f3f4957223 */ /* 0x080fe20000010095 */
[----:B------:R-:W-:Y:S01]  /*2b40*/  FADD.FTZ R49, R49, R243 ;  /* 0x000000f331317221 */ /* 0x000fe20000010000 */
[----:B----4-:R-:W-:Y:S01]  /*2b50*/  FMUL.FTZ R243, R194, R243 ;  /* 0x000000f3c2f37220 */ /* 0x010fe20000410000 */
[----:B------:R-:W-:Y:S01]  /*2b60*/  FADD.FTZ R193, R193, R245 ;  /* 0x000000f5c1c17221 */ /* 0x000fe20000010000 */
[----:B------:R-:W-:Y:S02]  /*2b70*/  FFMA.FTZ R194, R210, R245, R192 ;  /* 0x000000f5d2c27223 */ /* 0x000fe400000100c0 */
[----:B------:R-:W4:Y:S01]  /*2b80*/  LDL R210, [R1+0xa4] ;  /* 0x0000a40001d27983 */ /* 0x000f220000100800 */
[----:B------:R-:W-:Y:S01]  /*2b90*/  FADD.FTZ R192, R193, R243 ;  /* 0x000000f3c1c07221 */ /* 0x000fe20000010000 */
[----:B------:R-:W-:-:S04]  /*2ba0*/  FFMA.FTZ R193, R244, R243, R194 ;  /* 0x000000f3f4c17223 */ /* 0x000fc800000100c2 */
[----:B------:R-:W-:Y:S02]  /*2bb0*/  FFMA.FTZ R194, R207, R242, R193 ;  /* 0x000000f2cfc27223 */ /* 0x000fe400000100c1 */
[----:B------:R-:W4:Y:S01]  /*2bc0*/  LDL R207, [R1+0x9c] ;  /* 0x00009c0001cf7983 */ /* 0x000f220000100800 */
[----:B------:R-:W-:Y:S01]  /*2bd0*/  FMUL.FTZ R9, R3, R9 ;  /* 0x0000000903097220 */ /* 0x000fe20000410000 */
[----:B------:R-:W-:-:S03]  /*2be0*/  FADD.FTZ R72, R72, R202 ;  /* 0x000000ca48487221 */ /* 0x000fc60000010000 */
[-C--:B------:R-:W-:Y:S01]  /*2bf0*/  FFMA.FTZ R124, R9, R202.reuse, R124 ;  /* 0x000000ca097c7223 */ /* 0x080fe2000001007c */
[----:B------:R-:W-:Y:S01]  /*2c00*/  FMUL.FTZ R241, R3, R241 ;  /* 0x000000f103f17220 */ /* 0x000fe20000410000 */
[----:B--2---:R-:W-:Y:S02]  /*2c10*/  FMUL.FTZ R202, R195, R202 ;  /* 0x000000cac3ca7220 */ /* 0x004fe40000410000 */
[----:B------:R-:W2:Y:S01]  /*2c20*/  LDL R195, [R1+0x94] ;  /* 0x0000940001c37983 */ /* 0x000ea20000100800 */
[-C--:B------:R-:W-:Y:S01]  /*2c30*/  FFMA.FTZ R151, R241, R240.reuse, R151 ;  /* 0x000000f0f1977223 */ /* 0x080fe20000010097 */
[----:B------:R-:W-:Y:S01]  /*2c40*/  FADD.FTZ R51, R51, R240 ;  /* 0x000000f033337221 */ /* 0x000fe20000010000 */
[----:B---3--:R-:W-:Y:S01]  /*2c50*/  FMUL.FTZ R240, R215, R240 ;  /* 0x000000f0d7f07220 */ /* 0x008fe20000410000 */
[----:B------:R-:W-:Y:S01]  /*2c60*/  FADD.FTZ R192, R192, R242 ;  /* 0x000000f2c0c07221 */ /* 0x000fe20000010000 */
[----:B------:R-:W-:-:S03]  /*2c70*/  FMUL.FTZ R238, R3, R238 ;  /* 0x000000ee03ee7220 */ /* 0x000fc60000410000 */
[----:B------:R-:W-:Y:S01]  /*2c80*/  FADD.FTZ R193, R192, R240 ;  /* 0x000000f0c0c17221 */ /* 0x000fe20000010000 */
[----:B------:R-:W-:Y:S01]  /*2c90*/  FFMA.FTZ R192, R241, R240, R194 ;  /* 0x000000f0f1c07223 */ /* 0x000fe200000100c2 */
[-C--:B------:R-:W-:Y:S01]  /*2ca0*/  FFMA.FTZ R145, R238, R237.reuse, R145 ;  /* 0x000000edee917223 */ /* 0x080fe20000010091 */
[----:B------:R-:W-:Y:S01]  /*2cb0*/  FADD.FTZ R53, R53, R237 ;  /* 0x000000ed35357221 */ /* 0x000fe20000010000 */
[----:B------:R-:W-:Y:S01]  /*2cc0*/  FMUL.FTZ R237, R211, R237 ;  /* 0x000000edd3ed7220 */ /* 0x000fe20000410000 */
[----:B------:R-:W-:Y:S01]  /*2cd0*/  FADD.FTZ R193, R193, R239 ;  /* 0x000000efc1c17221 */ /* 0x000fe20000010000 */
[----:B------:R-:W-:Y:S01]  /*2ce0*/  FFMA.FTZ R192, R212, R239, R192 ;  /* 0x000000efd4c07223 */ /* 0x000fe200000100c0 */
[----:B------:R-:W-:Y:S02]  /*2cf0*/  FMUL.FTZ R235, R3, R235 ;  /* 0x000000eb03eb7220 */ /* 0x000fe40000410000 */
[----:B------:R-:W-:Y:S01]  /*2d00*/  FADD.FTZ R193, R193, R237 ;  /* 0x000000edc1c17221 */ /* 0x000fe20000010000 */
[----:B------:R-:W-:Y:S01]  /*2d10*/  FFMA.FTZ R192, R238, R237, R192 ;  /* 0x000000edeec07223 */ /* 0x000fe200000100c0 */
[-C--:B------:R-:W-:Y:S01]  /*2d20*/  FFMA.FTZ R147, R235, R234.reuse, R147 ;  /* 0x000000eaeb937223 */ /* 0x080fe20000010093 */
[----:B------:R-:W-:Y:S01]  /*2d30*/  FADD.FTZ R55, R55, R234 ;  /* 0x000000ea37377221 */ /* 0x000fe20000010000 */
[----:B----4-:R-:W-:Y:S01]  /*2d40*/  FMUL.FTZ R234, R210, R234 ;  /* 0x000000ead2ea7220 */ /* 0x010fe20000410000 */
[----:B------:R-:W-:Y:S01]  /*2d50*/  FADD.FTZ R193, R193, R236 ;  /* 0x000000ecc1c17221 */ /* 0x000fe20000010000 */
[----:B------:R-:W-:Y:S01]  /*2d60*/  FFMA.FTZ R192, R213, R236, R192 ;  /* 0x000000ecd5c07223 */ /* 0x000fe200000100c0 */
[C---:B------:R-:W-:Y:S01]  /*2d70*/  PRMT R24, R229.reuse, 0x7632, R24 ;  /* 0x00007632e5187816 */ /* 0x040fe20000000018 */
[----:B------:R-:W-:-:S02]  /*2d80*/  IMAD.U32 R203, R229, 0x10000, RZ ;  /* 0x00010000e5cb7824 */ /* 0x000fc400078e00ff */
[----:B------:R-:W-:Y:S01]  /*2d90*/  FADD.FTZ R193, R193, R234 ;  /* 0x000000eac1c17221 */ /* 0x000fe20000010000 */
[----:B------:R-:W-:Y:S02]  /*2da0*/  IMAD.U32 R229, R220, 0x10000, RZ ;  /* 0x00010000dce57824 */ /* 0x000fe400078e00ff */
[----:B------:R-:W-:Y:S01]  /*2db0*/  FFMA.FTZ R192, R235, R234, R192 ;  /* 0x000000eaebc07223 */ /* 0x000fe200000100c0 */
[----:B------:R-:W-:Y:S01]  /*2dc0*/  FADD.FTZ R193, R193, R231 ;  /* 0x000000e7c1c17221 */ /* 0x000fe20000010000 */
[-C--:B------:R-:W-:Y:S01]  /*2dd0*/  FFMA.FTZ R141, R230, R229.reuse, R141 ;  /* 0x000000e5e68d7223 */ /* 0x080fe2000001008d */
[----:B------:R-:W-:Y:S01]  /*2de0*/  FADD.FTZ R57, R57, R229 ;  /* 0x000000e539397221 */ /* 0x000fe20000010000 */
[----:B------:R-:W-:Y:S01]  /*2df0*/  FMUL.FTZ R229, R207, R229 ;  /* 0x000000e5cfe57220 */ /* 0x000fe20000410000 */
[----:B------:R-:W-:Y:S01]  /*2e00*/  FFMA.FTZ R194, R214, R231, R192 ;  /* 0x000000e7d6c27223 */ /* 0x000fe200000100c0 */
[----:B------:R-:W-:Y:S01]  /*2e10*/  SHF.L.U32 R225, R250, 0x10, RZ ;  /* 0x00000010fae17819 */ /* 0x000fe200000006ff */
[----:B------:R-:W-:-:S02]  /*2e20*/  IMAD.U32 R210, R24, 0x10000, RZ ;  /* 0x0001000018d27824 */ /* 0x000fc400078e00ff */
[----:B------:R-:W-:Y:S01]  /*2e30*/  FADD.FTZ R192, R193, R229 ;  /* 0x000000e5c1c07221 */ /* 0x000fe20000010000 */
[----:B------:R-:W-:Y:S01]  /*2e40*/  FFMA.FTZ R193, R230, R229, R194 ;  /* 0x000000e5e6c17223 */ /* 0x000fe200000100c2 */
[----:B------:R0:W5:Y:S01]  /*2e50*/  LDL.LU R24, [R1+0xf4] ;  /* 0x0000f40001187983 */ /* 0x0001620000300800 */
[----:B------:R-:W-:Y:S01]  /*2e60*/  FFMA.FTZ R143, R226, R225, R143 ;  /* 0x000000e1e28f7223 */ /* 0x000fe2000001008f */
[----:B------:R-:W-:Y:S02]  /*2e70*/  FADD.FTZ R59, R59, R225 ;  /* 0x000000e13b3b7221 */ /* 0x000fe40000010000 */
[----:B------:R-:W3:Y:S01]  /*2e80*/  LDL R211, [R1+0x84] ;  /* 0x0000840001d37983 */ /* 0x000ee20000100800 */
[----:B------:R-:W-:Y:S01]  /*2e90*/  FFMA.FTZ R193, R228, R227, R193 ;  /* 0x000000e3e4c17223 */ /* 0x000fe200000100c1 */
[----:B------:R-:W-:Y:S02]  /*2ea0*/  SHF.L.U32 R220, R251, 0x10, RZ ;  /* 0x00000010fbdc7819 */ /* 0x000fe400000006ff */
[----:B------:R-:W4:Y:S04]  /*2eb0*/  LDL R207, [R1+0x7c] ;  /* 0x00007c0001cf7983 */ /* 0x000f280000100800 */
[----:B------:R-:W4:Y:S01]  /*2ec0*/  LDL R212, [R1+0x58] ;  /* 0x0000580001d47983 */ /* 0x000f220000100800 */
[----:B------:R-:W-:-:S03]  /*2ed0*/  FADD.FTZ R192, R192, R227 ;  /* 0x000000e3c0c07221 */ /* 0x000fc60000010000 */
[----:B------:R-:W4:Y:S01]  /*2ee0*/  LDL R194, [R1+0x6c] ;  /* 0x00006c0001c27983 */ /* 0x000f220000100800 */
[----:B------:R-:W-:Y:S01]  /*2ef0*/  FFMA.FTZ R139, R217, R216, R139 ;  /* 0x000000d8d98b7223 */ /* 0x000fe2000001008b */
[----:B------:R-:W-:Y:S01]  /*2f00*/  FADD.FTZ R63, R63, R216 ;  /* 0x000000d83f3f7221 */ /* 0x000fe20000010000 */
[----:B------:R-:W-:Y:S01]  /*2f10*/  FMUL.FTZ R13, R3, R13 ;  /* 0x0000000d030d7220 */ /* 0x000fe20000410000 */
[----:B------:R-:W4:Y:S01]  /*2f20*/  LDL R213, [R1+0x8c] ;  /* 0x00008c0001d57983 */ /* 0x000f220000100800 */
[----:B--2---:R-:W-:-:S03]  /*2f30*/  FMUL.FTZ R225, R195, R225 ;  /* 0x000000e1c3e17220 */ /* 0x004fc60000410000 */
[----:B------:R-:W2:Y:S01]  /*2f40*/  LDL R195, [R1+0x74] ;  /* 0x0000740001c37983 */ /* 0x000ea20000100800 */
[----:B------:R-:W-:-:S03]  /*2f50*/  FFMA.FTZ R251, R226, R225, R193 ;  /* 0x000000e1e2fb7223 */ /* 0x000fc600000100c1 */
[----:B------:R-:W2:Y:S01]  /*2f60*/  LDL R193, [R1+0x50] ;  /* 0x0000500001c17983 */ /* 0x000ea20000100800 */
[----:B------:R-:W-:Y:S01]  /*2f70*/  FADD.FTZ R250, R192, R225 ;  /* 0x000000e1c0fa7221 */ /* 0x000fe20000010000 */
[C---:B------:R-:W-:Y:S01]  /*2f80*/  FMUL.FTZ R10, R3.reuse, R10 ;  /* 0x0000000a030a7220 */ /* 0x040fe20000410000 */
[----:B------:R-:W-:Y:S01]  /*2f90*/  FMUL.FTZ R11, R3, R11 ;  /* 0x0000000b030b7220 */ /* 0x000fe20000410000 */
[----:B------:R-:W-:Y:S01]  /*2fa0*/  FFMA.FTZ R133, R13, R204, R133 ;  /* 0x000000cc0d857223 */ /* 0x000fe20000010085 */
[----:B------:R-:W-:Y:S01]  /*2fb0*/  FADD.FTZ R65, R65, R204 ;  /* 0x000000cc41417221 */ /* 0x000fe20000010000 */
[----:B------:R-:W-:Y:S01]  /*2fc0*/  FFMA.FTZ R126, R10, R203, R126 ;  /* 0x000000cb0a7e7223 */ /* 0x000fe2000001007e */
[----:B------:R-:W-:Y:S01]  /*2fd0*/  FADD.FTZ R74, R74, R203 ;  /* 0x000000cb4a4a7221 */ /* 0x000fe20000010000 */
[----:B------:R-:W-:Y:S01]  /*2fe0*/  FFMA.FTZ R120, R11, R22, R120 ;  /* 0x000000160b787223 */ /* 0x000fe20000010078 */
[----:B------:R-:W-:Y:S01]  /*2ff0*/  FADD.FTZ R76, R76, R22 ;  /* 0x000000164c4c7221 */ /* 0x000fe20000010000 */
[----:B---3--:R-:W-:Y:S01]  /*3000*/  FMUL.FTZ R216, R211, R216 ;  /* 0x000000d8d3d87220 */ /* 0x008fe20000410000 */
[----:B------:R-:W-:-:S02]  /*3010*/  SHF.L.U32 R211, R23, 0x10, RZ ;  /* 0x0000001017d37819 */ /* 0x000fc400000006ff */
[----:B------:R0:W5:Y:S04]  /*3020*/  LDL.LU R23, [R1+0xf0] ;  /* 0x0000f00001177983 */ /* 0x0001680000300800 */
[----:B------:R-:W3:Y:S01]  /*3030*/  LDL R192, [R1+0x64] ;  /* 0x0000640001c07983 */ /* 0x000ee20000100800 */
[----:B----4-:R-:W-:Y:S01]  /*3040*/  FMUL.FTZ R204, R207, R204 ;  /* 0x000000cccfcc7220 */ /* 0x010fe20000410000 */
[----:B------:R-:W-:Y:S01]  /*3050*/  FMUL.FTZ R203, R212, R203 ;  /* 0x000000cbd4cb7220 */ /* 0x000fe20000410000 */
[----:B--2---:R-:W-:Y:S02]  /*3060*/  FMUL.FTZ R207, R193, R22 ;  /* 0x00000016c1cf7220 */ /* 0x004fe40000410000 */
[----:B------:R0:W5:Y:S04]  /*3070*/  LDL.LU R22, [R1+0xec] ;  /* 0x0000ec0001167983 */ /* 0x0001680000300800 */
[----:B------:R-:W2:Y:S04]  /*3080*/  LDL R212, [R1+0x5c] ;  /* 0x00005c0001d47983 */ /* 0x000ea80000100800 */
[----:B------:R-:W4:Y:S01]  /*3090*/  LDL R193, [R1+0x48] ;  /* 0x0000480001c17983 */ /* 0x000f220000100800 */
[----:B------:R-:W-:Y:S01]  /*30a0*/  FMUL.FTZ R14, R3, R14 ;  /* 0x0000000e030e7220 */ /* 0x000fe20000410000 */
[----:B------:R-:W-:-:S03]  /*30b0*/  FADD.FTZ R67, R67, R205 ;  /* 0x000000cd43437221 */ /* 0x000fc60000010000 */
[-C--:B------:R-:W-:Y:S01]  /*30c0*/  FFMA.FTZ R135, R14, R205.reuse, R135 ;  /* 0x000000cd0e877223 */ /* 0x080fe20000010087 */
[----:B------:R-:W-:Y:S02]  /*30d0*/  FMUL.FTZ R205, R195, R205 ;  /* 0x000000cdc3cd7220 */ /* 0x000fe40000410000 */
[----:B------:R-:W4:Y:S01]  /*30e0*/  LDL R195, [R1+0x54] ;  /* 0x0000540001c37983 */ /* 0x000f220000100800 */
[----:B------:R-:W-:Y:S01]  /*30f0*/  FMUL.FTZ R15, R3, R15 ;  /* 0x0000000f030f7220 */ /* 0x000fe20000410000 */
[----:B------:R-:W-:Y:S01]  /*3100*/  FADD.FTZ R69, R69, R206 ;  /* 0x000000ce45457221 */ /* 0x000fe20000010000 */
[----:B------:R-:W-:Y:S02]  /*3110*/  FMUL.FTZ R221, R3, R221 ;  /* 0x000000dd03dd7220 */ /* 0x000fe40000410000 */
[-C--:B------:R-:W-:Y:S01]  /*3120*/  FFMA.FTZ R129, R15, R206.reuse, R129 ;  /* 0x000000ce0f817223 */ /* 0x080fe20000010081 */
[----:B------:R-:W-:Y:S02]  /*3130*/  FMUL.FTZ R206, R194, R206 ;  /* 0x000000cec2ce7220 */ /* 0x000fe40000410000 */
[----:B------:R-:W4:Y:S01]  /*3140*/  LDL R194, [R1+0x4c] ;  /* 0x00004c0001c27983 */ /* 0x000f220000100800 */
[----:B------:R-:W-:Y:S01]  /*3150*/  FMUL.FTZ R16, R3, R16 ;  /* 0x0000001003107220 */ /* 0x000fe20000410000 */
[-C--:B------:R-:W-:Y:S01]  /*3160*/  FFMA.FTZ R137, R221, R220.reuse, R137 ;  /* 0x000000dcdd897223 */ /* 0x080fe20000010089 */
[----:B------:R-:W-:Y:S01]  /*3170*/  FADD.FTZ R61, R61, R220 ;  /* 0x000000dc3d3d7221 */ /* 0x000fe20000010000 */
[----:B------:R-:W-:Y:S01]  /*3180*/  FMUL.FTZ R220, R213, R220 ;  /* 0x000000dcd5dc7220 */ /* 0x000fe20000410000 */
[----:B------:R-:W-:Y:S01]  /*3190*/  FFMA.FTZ R131, R16, R208, R131 ;  /* 0x000000d010837223 */ /* 0x000fe20000010083 */
[----:B------:R-:W-:Y:S01]  /*31a0*/  FADD.FTZ R71, R71, R208 ;  /* 0x000000d047477221 */ /* 0x000fe20000010000 */
[----:B------:R-:W-:-:S02]  /*31b0*/  SHF.L.U32 R213, R21, 0x10, RZ ;  /* 0x0000001015d57819 */ /* 0x000fc400000006ff */
[----:B------:R0:W5:Y:S01]  /*31c0*/  LDL.LU R21, [R1+0xe8] ;  /* 0x0000e80001157983 */ /* 0x0001620000300800 */
[C---:B------:R-:W-:Y:S01]  /*31d0*/  FMUL.FTZ R17, R3.reuse, R17 ;  /* 0x0000001103117220 */ /* 0x040fe20000410000 */
[----:B------:R-:W-:Y:S01]  /*31e0*/  FMUL.FTZ R12, R3, R12 ;  /* 0x0000000c030c7220 */ /* 0x000fe20000410000 */
[----:B------:R-:W-:Y:S01]  /*31f0*/  FADD.FTZ R73, R73, R209 ;  /* 0x000000d149497221 */ /* 0x000fe20000010000 */
[----:B---3--:R-:W-:Y:S02]  /*3200*/  FMUL.FTZ R208, R192, R208 ;  /* 0x000000d0c0d07220 */ /* 0x008fe40000410000 */
[----:B------:R-:W3:Y:S01]  /*3210*/  LDL R192, [R1+0x44] ;  /* 0x0000440001c07983 */ /* 0x000ee20000100800 */
[----:B------:R-:W-:Y:S01]  /*3220*/  FFMA.FTZ R125, R17, R209, R125 ;  /* 0x000000d1117d7223 */ /* 0x000fe2000001007d */
[----:B------:R-:W-:Y:S01]  /*3230*/  FFMA.FTZ R122, R12, R20, R122 ;  /* 0x000000140c7a7223 */ /* 0x000fe2000001007a */
[----:B------:R-:W-:Y:S01]  /*3240*/  FADD.FTZ R78, R78, R20 ;  /* 0x000000144e4e7221 */ /* 0x000fe20000010000 */
[----:B------:R-:W-:Y:S01]  /*3250*/  FADD.FTZ R250, R250, R222 ;  /* 0x000000defafa7221 */ /* 0x000fe20000010000 */
[----:B------:R-:W-:-:S03]  /*3260*/  FFMA.FTZ R251, R224, R222, R251 ;  /* 0x000000dee0fb7223 */ /* 0x000fc600000100fb */
[----:B------:R-:W-:Y:S01]  /*3270*/  FADD.FTZ R250, R250, R220 ;  /* 0x000000dcfafa7221 */ /* 0x000fe20000010000 */
[----:B------:R-:W-:-:S03]  /*3280*/  FFMA.FTZ R251, R221, R220, R251 ;  /* 0x000000dcddfb7223 */ /* 0x000fc600000100fb */
[----:B------:R-:W-:Y:S01]  /*3290*/  FADD.FTZ R250, R250, R218 ;  /* 0x000000dafafa7221 */ /* 0x000fe20000010000 */
[----:B------:R-:W-:-:S03]  /*32a0*/  FFMA.FTZ R251, R219, R218, R251 ;  /* 0x000000dadbfb7223 */ /* 0x000fc600000100fb */
[----:B------:R-:W-:Y:S01]  /*32b0*/  FADD.FTZ R250, R250, R216 ;  /* 0x000000d8fafa7221 */ /* 0x000fe20000010000 */
[----:B------:R-:W-:-:S03]  /*32c0*/  FFMA.FTZ R251, R217, R216, R251 ;  /* 0x000000d8d9fb7223 */ /* 0x000fc600000100fb */
[----:B------:R-:W-:Y:S01]  /*32d0*/  FADD.FTZ R250, R250, R198 ;  /* 0x000000c6fafa7221 */ /* 0x000fe20000010000 */
[----:B------:R-:W-:Y:S01]  /*32e0*/  FFMA.FTZ R251, R5, R198, R251 ;  /* 0x000000c605fb7223 */ /* 0x000fe200000100fb */
[----:B--2---:R-:W-:Y:S01]  /*32f0*/  FMUL.FTZ R209, R212, R209 ;  /* 0x000000d1d4d17220 */ /* 0x004fe20000410000 */
[----:B----4-:R-:W-:Y:S02]  /*3300*/  FMUL.FTZ R212, R193, R20 ;  /* 0x00000014c1d47220 */ /* 0x010fe40000410000 */
[----:B------:R0:W5:Y:S01]  /*3310*/  LDL.LU R20, [R1+0xe4] ;  /* 0x0000e40001147983 */ /* 0x0001620000300800 */
        /* <DEDUP_REMOVED lines=16> */
[----:B------:R-:W-:Y:S02]  /*3420*/  FMUL.FTZ R18, R3, R18 ;  /* 0x0000001203127220 */ /* 0x000fe40000410000 */
        /* <DEDUP_REMOVED lines=20> */
[----:B---3--:R-:W-:Y:S01]  /*3570*/  FMUL.FTZ R213, R192, R213 ;  /* 0x000000d5c0d57220 */ /* 0x008fe20000410000 */
[----:B------:R-:W-:Y:S01]  /*3580*/  FADD.FTZ R250, R250, R212 ;  /* 0x000000d4fafa7221 */ /* 0x000fe20000010000 */
[----:B------:R-:W-:-:S03]  /*3590*/  FFMA.FTZ R251, R12, R212, R251 ;  /* 0x000000d40cfb7223 */ /* 0x000fc600000100fb */
[----:B------:R-:W-:Y:S01]  /*35a0*/  FADD.FTZ R250, R250, R213 ;  /* 0x000000d5fafa7221 */ /* 0x000fe20000010000 */
[----:B0-----:R-:W-:-:S07]  /*35b0*/  FFMA.FTZ R251, R196, R213, R251 ;  /* 0x000000d5c4fb7223 */ /* 0x001fce00000100fb */
.L_x_625:
[----:B------:R-:W-:Y:S05]  /*35c0*/  BSYNC B0 ;  /* 0x0000000000007941 */ /* 0x000fea0003800000 */
.L_x_623:
[----:B------:R-:W2:Y:S01]  /*35d0*/  LDL.LU R192, [R1+0x18] ;  /* 0x0000180001c07983 */ /* 0x000ea20000300800 */
[----:B------:R-:W-:Y:S01]  /*35e0*/  UMOV UR6, 0xffffffff ;  /* 0xffffffff00067882 */ /* 0x000fe20000000000 */
[----:B------:R-:W0:Y:S02]  /*35f0*/  S2R R193, SR_TID.X ;  /* 0x0000000000c17919 */ /* 0x000e240000002100 */
[----:B0-----:R-:W-:Y:S02]  /*3600*/  LOP3.LUT P0, RZ, R193, 0x1f, RZ, 0xc0, !PT ;  /* 0x0000001fc1ff7812 */ /* 0x001fe4000780c0ff */
[----:B--2---:R-:W-:Y:S02]  /*3610*/  LOP3.LUT P3, RZ, R192, 0xff, RZ, 0xc0, !PT ;  /* 0x000000ffc0ff7812 */ /* 0x004fe4000786c0ff */
[----:B------:R-:W-:-:S04]  /*3620*/  SHF.R.U32.HI R192, RZ, 0x5, R193 ;  /* 0x00000005ffc07819 */ /* 0x000fc800000116c1 */
[----:B------:R-:W-:-:S07]  /*3630*/  LOP3.LUT R194, R192, 0x7fffffc, RZ, 0xc0, !PT ;  /* 0x07fffffcc0c27812 */ /* 0x000fce00078ec0ff */
[----:B------:R-:W-:Y:S01]  /*3640*/  @!P3 VIADD R194, R194, 0x4 ;  /* 0x00000004c2c2b836 */ /* 0x000fe20000000000 */
        /* <DEDUP_REMOVED lines=16> */
[----:B------:R-:W1:Y:S01]  /*3750*/  SHFL.DOWN PT, R192, R250, 0x1, 0x1f ;  /* 0x08201f00fac07f89 */ /* 0x000e6200000e0000 */
[----:B0-----:R-:W-:-:S03]  /*3760*/  FADD.FTZ R251, R251, R215 ;  /* 0x000000d7fbfb7221 */ /* 0x001fc60000010000 */
[----:B-1----:R0:W-:Y:S04]  /*3770*/  STL [R1+0x18], R192 ;  /* 0x000018c001007387 */ /* 0x0021e80000100800 */
[----:B------:R0:W1:Y:S02]  /*3780*/  SHFL.DOWN PT, R193, R251, 0x1, 0x1f ;  /* 0x08201f00fbc17f89 */ /* 0x00006400000e0000 */
.L_x_758:
[----:B0-----:R-:W2:Y:S01]  /*3790*/  LDL.LU R192, [R1+0x18] ;  /* 0x0000180001c07983 */ /* 0x001ea20000300800 */
[----:B-1----:R-:W-:-:S03]  /*37a0*/  FADD.FTZ R193, R251, R193 ;  /* 0x000000c1fbc17221 */ /* 0x002fc60000010000 */
[----:B------:R-:W3:Y:S01]  /*37b0*/  LDL.LU R251, [R1+0x14] ;  /* 0x0000140001fb7983 */ /* 0x000ee20000300800 */
[----:B------:R-:W0:Y:S01]  /*37c0*/  S2R R195, SR_TID.X ;  /* 0x0000000000c37919 */ /* 0x000e220000002100 */
[----:B------:R-:W1:Y:S01]  /*37d0*/  S2R R214, SR_CgaCtaId ;  /* 0x0000000000d67919 */ /* 0x000e620000008800 */
[----:B------:R-:W-:Y:S01]  /*37e0*/  MOV R215, 0x400 ;  /* 0x0000040000d77802 */ /* 0x000fe20000000f00 */
[----:B------:R-:W-:Y:S05]  /*37f0*/  WARPSYNC.ALL ;  /* 0x0000000000007948 */ /* 0x000fea0003800000 */
[----:B0-----:R-:W-:-:S04]  /*3800*/  SHF.R.U32.HI R195, RZ, 0x5, R195 ;  /* 0x00000005ffc37819 */ /* 0x001fc800000116c3 */
[----:B------:R-:W-:Y:S02]  /*3810*/  @!P0 LOP3.LUT R195, R195, 0x3, RZ, 0xc0, !PT ;  /* 0x00000003c3c38812 */ /* 0x000fe400078ec0ff */
[----:B-1----:R-:W-:Y:S02]  /*3820*/  LEA R215, R214, R215, 0x18 ;  /* 0x000000d7d6d77211 */ /* 0x002fe400078ec0ff */
[----:B------:R-:W-:-:S04]  /*3830*/  @!P0 IADD3 R195, R194, R195, RZ ;  /* 0x000000c3c2c38210 */ /* 0x000fc80007ffe0ff */
[-C--:B------:R-:W-:Y:S02]  /*3840*/  @!P0 LEA R195, R195, R215.reuse, 0x3 ;  /* 0x000000d7c3c38211 */ /* 0x080fe400078e18ff */
[----:B------:R-:W-:Y:S01]  /*3850*/  LEA R215, R194, R215, 0x3 ;  /* 0x000000d7c2d77211 */ /* 0x000fe200078e18ff */
[----:B------:R-:W-:Y:S01]  /*3860*/  BSSY B0, `(.L_x_627) ;  /* 0x000002e000007945 */ /* 0x000fe20003800000 */
[----:B--2---:R-:W-:Y:S02]  /*3870*/  FADD.FTZ R192, R250, R192 ;  /* 0x000000c0fac07221 */ /* 0x004fe40000010000 */
[----:B------:R-:W0:Y:S03]  /*3880*/  LDC R250, c[0x0][0x218] ;  /* 0x00008600fffa7b82 */ /* 0x000e260000000800 */
[----:B------:R-:W-:Y:S05]  /*3890*/  @!P0 STS.64 [R195+0x5000], R192 ;  /* 0x005000c0c3008388 */ /* 0x000fea0000000a00 */
[----:B------:R-:W-:Y:S06]  /*38a0*/  BAR.SYNC.DEFER_BLOCKING 0x0 ;  /* 0x0000000000007b1d */ /* 0x000fec0000010000 */
[----:B------:R-:W1:Y:S01]  /*38b0*/  LDS.128 R192, [R215+0x5000] ;  /* 0x00500000d7c07984 */ /* 0x000e620000000c00 */
[----:B---3--:R-:W-:-:S13]  /*38c0*/  ISETP.GE.AND P4, PT, R251, 0x1, PT ;  /* 0x00000001fb00780c */ /* 0x008fda0003f86270 */
[----:B------:R-:W-:-:S04]  /*38d0*/  @P4 VIADD R214, R251, 0xffffffff ;  /* 0xfffffffffbd64836 */ /* 0x000fc80000000000 */
[----:B0-----:R-:W-:Y:S02]  /*38e0*/  @P4 IMAD R214, R214, R250, RZ ;  /* 0x000000fad6d64224 */ /* 0x001fe400078e02ff */
[----:B-1----:R-:W-:Y:S01]  /*38f0*/  FADD.FTZ R192, RZ, R192 ;  /* 0x000000c0ffc07221 */ /* 0x002fe20000010000 */
[----:B------:R-:W-:-:S03]  /*3900*/  FADD.FTZ R193, RZ, R193 ;  /* 0x000000c1ffc17221 */ /* 0x000fc60000010000 */
[----:B------:R-:W-:Y:S01]  /*3910*/  FADD.FTZ R251, R194, R192 ;  /* 0x000000c0c2fb7221 */ /* 0x000fe20000010000 */
[----:B------:R-:W-:Y:S02]  /*3920*/  FADD.FTZ R250, R195, R193 ;  /* 0x000000c1c3fa7221 */ /* 0x000fe40000010000 */
[----:B------:R0:W1:Y:S02]  /*3930*/  LDS.128 R192, [R215+0x5010] ;  /* 0x00501000d7c07984 */ /* 0x0000640000000c00 */
[----:B0-----:R-:W0:Y:S01]  /*3940*/  S2R R215, SR_TID.X ;  /* 0x0000000000d77919 */ /* 0x001e220000002100 */
[----:B-1----:R-:W-:-:S04]  /*3950*/  FADD.FTZ R192, R251, R192 ;  /* 0x000000c0fbc07221 */ /* 0x002fc80000010000 */
[----:B------:R-:W-:Y:S01]  /*3960*/  FADD.FTZ R194, R194, R192 ;  /* 0x000000c0c2c27221 */ /* 0x000fe20000010000 */
[----:B------:R-:W-:Y:S01]  /*3970*/  @P4 SHF.R.S32.HI R192, RZ, 0x1f, R214 ;  /* 0x0000001fffc04819 */ /* 0x000fe200000114d6 */
[----:B------:R-:W-:-:S03]  /*3980*/  FADD.FTZ R193, R250, R193 ;  /* 0x000000c1fac17221 */ /* 0x000fc60000010000 */
[----:B------:R-:W-:Y:S01]  /*3990*/  @P4 LEA.HI R192, R192, R214, RZ, 0x3 ;  /* 0x000000d6c0c04211 */ /* 0x000fe200078f18ff */
[----:B------:R-:W-:Y:S01]  /*39a0*/  HFMA2.MMA R214, -RZ, RZ, 0, 0 ;  /* 0x00000000ffd67435 */ /* 0x000fe200000001ff */
[----:B0-----:R-:W-:Y:S01]  /*39b0*/  LOP3.LUT R215, R215, 0x7f, RZ, 0xc0, !PT ;  /* 0x0000007fd7d77812 */ /* 0x001fe200078ec0ff */
[----:B------:R-:W-:-:S04]  /*39c0*/  FADD.FTZ R195, R195, R193 ;  /* 0x000000c1c3c37221 */ /* 0x000fc80000010000 */
[----:B------:R-:W-:Y:S02]  /*39d0*/  @P4 LEA.HI.SX32 R214, R192, R215, 0x1d ;  /* 0x000000d7c0d64211 */ /* 0x000fe400078feaff */
[----:B------:R-:W0:Y:S03]  /*39e0*/  @P4 LDC.64 R192, c[0x0][0x220] ;  /* 0x00008800ffc04b82 */ /* 0x000e260000000a00 */
[----:B0-----:R-:W-:-:S05]  /*39f0*/  @P4 IMAD.WIDE.U32 R192, R214, 0x10, R192 ;  /* 0x00000010d6c04825 */ /* 0x001fca00078e00c0 */
[----:B------:R0:W5:Y:S02]  /*3a00*/  @P4 LDG.E.128 R180, desc[UR4][R192.64] ;  /* 0x00000004c0b44981 */ /* 0x000164000c1e1d00 */
[----:B0-----:R-:W-:Y:S01]  /*3a10*/  FMUL.FTZ R192, R194, UR8 ;  /* 0x00000008c2c07c20 */ /* 0x001fe20008410000 */
[----:B------:R-:W-:Y:S01]  /*3a20*/  FMUL.FTZ R193, R195, UR8 ;  /* 0x00000008c3c17c20 */ /* 0x000fe20008410000 */
[----:B------:R-:W-:Y:S06]  /*3a30*/  @P2 BRA `(.L_x_628) ;  /* 0x0000000000182947 */ /* 0x000fec0003800000 */
[----:B------:R-:W-:Y:S01]  /*3a40*/  ISETP.NE.U32.AND P0, PT, R233, RZ, PT ;  /* 0x000000ffe900720c */ /* 0x000fe20003f05070 */
[----:B------:R-:W-:-:S03]  /*3a50*/  IMAD.MOV.U32 R195, RZ, RZ, RZ ;  /* 0x000000ffffc37224 */ /* 0x000fc600078e00ff */
[----:B------:R-:W-:-:S13]  /*3a60*/  ISETP.NE.AND.EX P0, PT, R232, RZ, PT, P0 ;  /* 0x000000ffe800720c */ /* 0x000fda0003f05300 */
[----:B------:R-:W-:Y:S05]  /*3a70*/  @!P0 BRA `(.L_x_629) ;  /* 0x0000000000308947 */ /* 0x000fea0003800000 */
[----:B-----5:R-:W-:Y:S01]  /*3a80*/  SHF.L.U32 R195, R160, 0x10, RZ ;  /* 0x00000010a0c37819 */ /* 0x020fe200000006ff */
[----:B------:R-:W-:Y:S06]  /*3a90*/  BRA `(.L_x_629) ;  /* 0x0000000000287947 */ /* 0x000fec0003800000 */
.L_x_628:
[----:B------:R-:W0:Y:S01]  /*3aa0*/  LDC.U8 R194, c[0x0][0x2a0] ;  /* 0x0000a800ffc27b82 */ /* 0x000e220000000000 */
[----:B------:R-:W-:-:S04]  /*3ab0*/  ISETP.NE.U32.AND P0, PT, R233, RZ, PT ;  /* 0x000000ffe900720c */ /* 0x000fc80003f05070 */
[----:B------:R-:W-:Y:S02]  /*3ac0*/  ISETP.NE.AND.EX P0, PT, R232, RZ, PT, P0 ;  /* 0x000000ffe800720c */ /* 0x000fe40003f05300 */
[----:B0-----:R-:W-:-:S04]  /*3ad0*/  ISETP.NE.AND P1, PT, R194, RZ, PT ;  /* 0x000000ffc200720c */ /* 0x001fc80003f25270 */
[----:B------:R-:W-:-:S05]  /*3ae0*/  FSEL R194, R192, RZ, !P1 ;  /* 0x000000ffc0c27208 */ /* 0x000fca0004800000 */
[----:B------:R-:W-:-:S04]  /*3af0*/  FFMA.FTZ R194, R0, R193, R194 ;  /* 0x000000c100c27223 */ /* 0x000fc800000100c2 */
[----:B------:R-:W-:-:S04]  /*3b00*/  FADD.FTZ R194, R197, -R194 ;  /* 0x800000c2c5c27221 */ /* 0x000fc80000010000 */
[----:B-----5:R-:W-:Y:S01]  /*3b10*/  FMUL.FTZ R195, R3, R194 ;  /* 0x000000c203c37220 */ /* 0x020fe20000410000 */
[----:B------:R-:W-:-:S05]  /*3b20*/  @P0 SHF.L.U32 R194, R160, 0x10, RZ ;  /* 0x00000010a0c20819 */ /* 0x000fca00000006ff */
[----:B------:R-:W-:-:S07]  /*3b30*/  @P0 FADD.FTZ R195, R195, R194 ;  /* 0x000000c2c3c30221 */ /* 0x000fce0000010000 */
.L_x_629:
[----:B------:R-:W-:Y:S05]  /*3b40*/  BSYNC B0 ;  /* 0x0000000000007941 */ /* 0x000fea0003800000 */
.L_x_627:
        /* <DEDUP_REMOVED lines=8> */
[----:B------:R-:W-:Y:S01]  /*3bd0*/  @P4 FFMA.FTZ R80, R194, R195, R80 ;  /* 0x000000c3c2504223 */ /* 0x000fe20000010050 */
[----:B------:R-:W-:-:S05]  /*3be0*/  @P4 SHF.L.U32 R195, R20, 0x10, RZ ;  /* 0x0000001014c34819 */ /* 0x000fca00000006ff */
[----:B------:R-:W-:-:S05]  /*3bf0*/  @P4 FMUL.FTZ R194, R194, R195 ;  /* 0x000000c3c2c24220 */ /* 0x000fca0000410000 */
        /* <DEDUP_REMOVED lines=8> */
.L_x_631:
[----:B------:R-:W2:Y:S01]  /*3c80*/  LDL R232, [R1+0x20] ;  /* 0x0000200001e87983 */ /* 0x000ea20000100800 */
[----:B------:R-:W0:Y:S03]  /*3c90*/  LDC.U8 R194, c[0x0][0x2a0] ;  /* 0x0000a800ffc27b82 */ /* 0x000e260000000000 */
[----:B------:R-:W3:Y:S01]  /*3ca0*/  LDL R215, [R1+0x1c] ;  /* 0x00001c0001d77983 */ /* 0x000ee20000100800 */
[----:B0-----:R-:W-:-:S04]  /*3cb0*/  ISETP.NE.AND P5, PT, R194, RZ, PT ;  /* 0x000000ffc200720c */ /* 0x001fc80003fa5270 */
[----:B------:R-:W-:-:S05]  /*3cc0*/  FSEL R194, R192, RZ, !P5 ;  /* 0x000000ffc0c27208 */ /* 0x000fca0006800000 */
[----:B--2---:R-:W-:-:S04]  /*3cd0*/  FFMA.FTZ R194, R232, R193, R194 ;  /* 0x000000c1e8c27223 */ /* 0x004fc800000100c2 */
[--C-:B---3--:R-:W-:Y:S01]  /*3ce0*/  FADD.FTZ R195, R215, -R194.reuse ;  /* 0x800000c2d7c37221 */ /* 0x108fe20000010000 */
[----:B------:R-:W-:-:S03]  /*3cf0*/  @P0 PRMT R194, R160, 0x7632, R194 ;  /* 0x00007632a0c20816 */ /* 0x000fc600000000c2 */
[----:B------:R-:W-:Y:S01]  /*3d00*/  FMUL.FTZ R195, R3, R195 ;  /* 0x000000c303c37220 */ /* 0x000fe20000410000 */
[----:B------:R-:W-:-:S05]  /*3d10*/  @P0 SHF.L.U32 R194, R194, 0x10, RZ ;  /* 0x00000010c2c20819 */ /* 0x000fca00000006ff */
[----:B------:R-:W-:-:S07]  /*3d20*/  @P0 FADD.FTZ R195, R195, R194 ;  /* 0x000000c2c3c30221 */ /* 0x000fce0000010000 */
.L_x_632:
[----:B------:R-:W-:Y:S05]  /*3d30*/  BSYNC B0 ;  /* 0x0000000000007941 */ /* 0x000fea0003800000 */
.L_x_630:
        /* <DEDUP_REMOVED lines=8> */
[----:B------:R-:W-:-:S05]  /*3dc0*/  @P4 PRMT R195, R20, 0x7632, R195 ;  /* 0x0000763214c34816 */ /* 0x000fca00000000c3 */
[----:B------:R-:W-:-:S04]  /*3dd0*/  @P4 IMAD.U32 R195, R195, 0x10000, RZ ;  /* 0x00010000c3c34824 */ /* 0x000fc800078e00ff */
[----:B------:R-:W-:-:S05]  /*3de0*/  @P4 FMUL.FTZ R194, R194, R195 ;  /* 0x000000c3c2c24220 */ /* 0x000fca0000410000 */
[----:B------:R-:W-:-:S04]  /*3df0*/  @P4 F2FP.BF16.F32.PACK_AB R194, RZ, R194 ;  /* 0x000000c2ffc2423e */ /* 0x000fc800000010ff */
[----:B------:R-:W-:Y:S01]  /*3e00*/  @P4 PRMT R188, R188, 0x5410, R194 ;  /* 0x00005410bcbc4816 */ /* 0x000fe200000000c2 */
[----:B------:R-:W-:Y:S06]  /*3e10*/  @P2 BRA `(.L_x_634) ;  /* 0x0000000000102947 */ /* 0x000fec0003800000 */
[----:B------:R-:W-:Y:S01]  /*3e20*/  HFMA2.MMA R195, -RZ, RZ, 0, 0 ;  /* 0x00000000ffc37435 */ /* 0x000fe200000001ff */
[----:B------:R-:W-:Y:S10]  /*3e30*/  @!P0 BRA `(.L_x_635) ;  /* 0x0000000000308947 */ /* 0x000ff40003800000 */
[----:B------:R-:W-:Y:S01]  /*3e40*/  SHF.L.U32 R195, R161, 0x10, RZ ;  /* 0x00000010a1c37819 */ /* 0x000fe200000006ff */
[----:B------:R-:W-:Y:S06]  /*3e50*/  BRA `(.L_x_635) ;  /* 0x0000000000287947 */ /* 0x000fec0003800000 */
.L_x_634:
[----:B------:R-:W2:Y:S01]  /*3e60*/  LDL R232, [R1+0x40] ;  /* 0x0000400001e87983 */ /* 0x000ea20000100800 */
[----:B------:R-:W0:Y:S03]  /*3e70*/  LDC.U8 R194, c[0x0][0x2a0] ;  /* 0x0000a800ffc27b82 */ /* 0x000e260000000000 */
[----:B------:R-:W3:Y:S01]  /*3e80*/  LDL R215, [R1+0xc] ;  /* 0x00000c0001d77983 */ /* 0x000ee20000100800 */
[----:B0-----:R-:W-:-:S04]  /*3e90*/  ISETP.NE.AND P5, PT, R194, RZ, PT ;  /* 0x000000ffc200720c */ /* 0x001fc80003fa5270 */
[----:B------:R-:W-:-:S05]  /*3ea0*/  FSEL R194, R192, RZ, !P5 ;  /* 0x000000ffc0c27208 */ /* 0x000fca0006800000 */
[----:B--2---:R-:W-:-:S04]  /*3eb0*/  FFMA.FTZ R194, R232, R193, R194 ;  /* 0x000000c1e8c27223 */ /* 0x004fc800000100c2 */
[----:B---3--:R-:W-:-:S04]  /*3ec0*/  FADD.FTZ R194, R215, -R194 ;  /* 0x800000c2d7c27221 */ /* 0x008fc80000010000 */
[----:B------:R-:W-:Y:S01]  /*3ed0*/  FMUL.FTZ R195, R3, R194 ;  /* 0x000000c203c37220 */ /* 0x000fe20000410000 */
[----:B------:R-:W-:-:S04]  /*3ee0*/  @P0 IMAD.U32 R194, R161, 0x10000, RZ ;  /* 0x00010000a1c20824 */ /* 0x000fc800078e00ff */
[----:B------:R-:W-:-:S07]  /*3ef0*/  @P0 FADD.FTZ R195, R195, R194 ;  /* 0x000000c2c3c30221 */ /* 0x000fce0000010000 */
.L_x_635:
[----:B------:R-:W-:Y:S05]  /*3f00*/  BSYNC B0 ;  /* 0x0000000000007941 */ /* 0x000fea0003800000 */
.L_x_633:
[----:B------:R-:W-:Y:S01]  /*3f10*/  @P1 F2FP.BF16.F32.PACK_AB R194, RZ, R195 ;  /* 0x000000c3ffc2123e */ /* 0x000fe200000010ff */
[----:B------:R-:W-:Y:S03]  /*3f20*/  BSSY B0, `(.L_x_636) ;  /* 0x000001b000007945 */ /* 0x000fe60003800000 */
[----:B------:R-:W-:Y:S02]  /*3f30*/  @P1 PRMT R185, R194, 0x7610, R185 ;  /* 0x00007610c2b91816 */ /* 0x000fe400000000b9 */
[----:B------:R-:W0:Y:S02]  /*3f40*/  @P4 LDC R194, c[0x0][0x29c] ;  /* 0x0000a700ffc24b82 */ /* 0x000e240000000800 */
[----:B0-----:R-:W-:Y:S01]  /*3f50*/  @P4 FMUL.FTZ R194, R195, R194 ;  /* 0x000000c2c3c24220 */ /* 0x001fe20000410000 */
[----:B------:R-:W-:-:S05]  /*3f60*/  @P4 SHF.L.U32 R195, R181, 0x10, RZ ;  /* 0x00000010b5c34819 */ /* 0x000fca00000006ff */
[----:B------:R-:W-:Y:S01]  /*3f70*/  @P4 FFMA.FTZ R82, R194, R195, R82 ;  /* 0x000000c3c2524223 */ /* 0x000fe20000010052 */
[----:B------:R-:W-:-:S05]  /*3f80*/  @P4 SHF.L.U32 R195, R21, 0x10, RZ ;  /* 0x0000001015c34819 */ /* 0x000fca00000006ff */
[----:B------:R-:W-:-:S05]  /*3f90*/  @P4 FMUL.FTZ R194, R194, R195 ;  /* 0x000000c3c2c24220 */ /* 0x000fca0000410000 */
        /* <DEDUP_REMOVED lines=8> */
.L_x_637:
        /* <DEDUP_REMOVED lines=11> */
.L_x_638:
[----:B------:R-:W-:Y:S05]  /*40d0*/  BSYNC B0 ;  /* 0x0000000000007941 */ /* 0x000fea0003800000 */
.L_x_636:
        /* <DEDUP_REMOVED lines=8> */
[----:B------:R-:W-:-:S04]  /*4160*/  @P4 PRMT R195, R21, 0x7632, R195 ;  /* 0x0000763215c34816 */ /* 0x000fc800000000c3 */
[----:B------:R-:W-:-:S05]  /*4170*/  @P4 SHF.L.U32 R195, R195, 0x10, RZ ;  /* 0x00000010c3c34819 */ /* 0x000fca00000006ff */
[----:B------:R-:W-:-:S05]  /*4180*/  @P4 FMUL.FTZ R194, R194, R195 ;  /* 0x000000c3c2c24220 */ /* 0x000fca0000410000 */
[----:B------:R-:W-:-:S04]  /*4190*/  @P4 F2FP.BF16.F32.PACK_AB R194, RZ, R194 ;  /* 0x000000c2ffc2423e */ /* 0x000fc800000010ff */
[----:B------:R-:W-:Y:S01]  /*41a0*/  @P4 PRMT R189, R189, 0x5410, R194 ;  /* 0x00005410bdbd4816 */ /* 0x000fe200000000c2 */
[----:B------:R-:W-:Y:S06]  /*41b0*/  @P2 BRA `(.L_x_640) ;  /* 0x0000000000102947 */ /* 0x000fec0003800000 */
[----:B------:R-:W-:Y:S01]  /*41c0*/  MOV R195, RZ ;  /* 0x000000ff00c37202 */ /* 0x000fe20000000f00 */
[----:B------:R-:W-:Y:S06]  /*41d0*/  @!P0 BRA `(.L_x_641) ;  /* 0x0000000000308947 */ /* 0x000fec0003800000 */
[----:B------:R-:W-:Y:S01]  /*41e0*/  IMAD.U32 R195, R162, 0x10000, RZ ;  /* 0x00010000a2c37824 */ /* 0x000fe200078e00ff */
[----:B------:R-:W-:Y:S06]  /*41f0*/  BRA `(.L_x_641) ;  /* 0x0000000000287947 */ /* 0x000fec0003800000 */
.L_x_640:
[----:B------:R-:W2:Y:S01]  /*4200*/  LDL R232, [R1+0x3c] ;  /* 0x00003c0001e87983 */ /* 0x000ea20000100800 */
[----:B------:R-:W0:Y:S03]  /*4210*/  LDC.U8 R194, c[0x0][0x2a0] ;  /* 0x0000a800ffc27b82 */ /* 0x000e260000000000 */
[----:B------:R-:W3:Y:S01]  /*4220*/  LDL R215, [R1] ;  /* 0x0000000001d77983 */ /* 0x000ee20000100800 */
[----:B0-----:R-:W-:-:S04]  /*4230*/  ISETP.NE.AND P5, PT, R194, RZ, PT ;  /* 0x000000ffc200720c */ /* 0x001fc80003fa5270 */
[----:B------:R-:W-:-:S05]  /*4240*/  FSEL R194, R192, RZ, !P5 ;  /* 0x000000ffc0c27208 */ /* 0x000fca0006800000 */
[----:B--2---:R-:W-:-:S04]  /*4250*/  FFMA.FTZ R194, R232, R193, R194 ;  /* 0x000000c1e8c27223 */ /* 0x004fc800000100c2 */
[----:B---3--:R-:W-:-:S04]  /*4260*/  FADD.FTZ R194, R215, -R194 ;  /* 0x800000c2d7c27221 */ /* 0x008fc80000010000 */
[----:B------:R-:W-:Y:S01]  /*4270*/  FMUL.FTZ R195, R3, R194 ;  /* 0x000000c203c37220 */ /* 0x000fe20000410000 */
[----:B------:R-:W-:-:S05]  /*4280*/  @P0 SHF.L.U32 R194, R162, 0x10, RZ ;  /* 0x00000010a2c20819 */ /* 0x000fca00000006ff */
[----:B------:R-:W-:-:S07]  /*4290*/  @P0 FADD.FTZ R195, R195, R194 ;  /* 0x000000c2c3c30221 */ /* 0x000fce0000010000 */
.L_x_641:
[----:B------:R-:W-:Y:S05]  /*42a0*/  BSYNC B0 ;  /* 0x0000000000007941 */ /* 0x000fea0003800000 */
.L_x_639:
[----:B------:R-:W-:Y:S01]  /*42b0*/  @P1 F2FP.BF16.F32.PACK_AB R194, RZ, R195 ;  /* 0x000000c3ffc2123e */ /* 0x000fe200000010ff */
[----:B------:R-:W-:Y:S03]  /*42c0*/  BSSY B0, `(.L_x_642) ;  /* 0x0000019000007945 */ /* 0x000fe60003800000 */
[----:B------:R-:W-:Y:S02]  /*42d0*/  @P1 PRMT R186, R194, 0x7610, R186 ;  /* 0x00007610c2ba1816 */ /* 0x000fe400000000ba */
[----:B------:R-:W0:Y:S02]  /*42e0*/  @P4 LDC R194, c[0x0][0x29c] ;  /* 0x0000a700ffc24b82 */ /* 0x000e240000000800 */
[----:B0-----:R-:W-:Y:S01]  /*42f0*/  @P4 FMUL.FTZ R194, R195, R194 ;  /* 0x000000c2c3c24220 */ /* 0x001fe20000410000 */
[----:B------:R-:W-:-:S05]  /*4300*/  @P4 SHF.L.U32 R195, R182, 0x10, RZ ;  /* 0x00000010b6c34819 */ /* 0x000fca00000006ff */
[----:B------:R-:W-:Y:S01]  /*4310*/  @P4 FFMA.FTZ R84, R194, R195, R84 ;  /* 0x000000c3c2544223 */ /* 0x000fe20000010054 */
[----:B------:R-:W-:-:S04]  /*4320*/  @P4 IMAD.U32 R195, R22, 0x10000, RZ ;  /* 0x0001000016c34824 */ /* 0x000fc800078e00ff */
[----:B------:R-:W-:-:S05]  /*4330*/  @P4 FMUL.FTZ R194, R194, R195 ;  /* 0x000000c3c2c24220 */ /* 0x000fca0000410000 */
        /* <DEDUP_REMOVED lines=8> */
.L_x_643:
        /* <DEDUP_REMOVED lines=9> */
.L_x_644:
[----:B------:R-:W-:Y:S05]  /*4450*/  BSYNC B0 ;  /* 0x0000000000007941 */ /* 0x000fea0003800000 */
.L_x_642:
        /* <DEDUP_REMOVED lines=8> */
[----:B------:R-:W-:-:S04]  /*44e0*/  @P4 PRMT R195, R22, 0x7632, R195 ;  /* 0x0000763216c34816 */ /* 0x000fc800000000c3 */
[----:B------:R-:W-:-:S05]  /*44f0*/  @P4 SHF.L.U32 R195, R195, 0x10, RZ ;  /* 0x00000010c3c34819 */ /* 0x000fca00000006ff */
[----:B------:R-:W-:-:S05]  /*4500*/  @P4 FMUL.FTZ R194, R194, R195 ;  /* 0x000000c3c2c24220 */ /* 0x000fca0000410000 */
[----:B------:R-:W-:-:S04]  /*4510*/  @P4 F2FP.BF16.F32.PACK_AB R194, RZ, R194 ;  /* 0x000000c2ffc2423e */ /* 0x000fc800000010ff */
[----:B------:R-:W-:Y:S01]  /*4520*/  @P4 PRMT R190, R190, 0x5410, R194 ;  /* 0x00005410bebe4816 */ /* 0x000fe200000000c2 */
[----:B------:R-:W-:Y:S06]  /*4530*/  @P2 BRA `(.L_x_646) ;  /* 0x0000000000102947 */ /* 0x000fec0003800000 */
[----:B------:R-:W-:Y:S01]  /*4540*/  IMAD.MOV.U32 R195, RZ, RZ, RZ ;  /* 0x000000ffffc37224 */ /* 0x000fe200078e00ff */
[----:B------:R-:W-:Y:S06]  /*4550*/  @!P0 BRA `(.L_x_647) ;  /* 0x00000000002c8947 */ /* 0x000fec0003800000 */
[----:B------:R-:W-:Y:S01]  /*4560*/  SHF.L.U32 R195, R163, 0x10, RZ ;  /* 0x00000010a3c37819 */ /* 0x000fe200000006ff */
[----:B------:R-:W-:Y:S06]  /*4570*/  BRA `(.L_x_647) ;  /* 0x0000000000247947 */ /* 0x000fec0003800000 */
.L_x_646:
[----:B------:R-:W2:Y:S01]  /*4580*/  LDL R215, [R1+0x38] ;  /* 0x0000380001d77983 */ /* 0x000ea20000100800 */
[----:B------:R-:W0:Y:S02]  /*4590*/  LDC.U8 R194, c[0x0][0x2a0] ;  /* 0x0000a800ffc27b82 */ /* 0x000e240000000000 */
[----:B0-----:R-:W-:-:S04]  /*45a0*/  ISETP.NE.AND P5, PT, R194, RZ, PT ;  /* 0x000000ffc200720c */ /* 0x001fc80003fa5270 */
[----:B------:R-:W-:-:S05]  /*45b0*/  FSEL R194, R192, RZ, !P5 ;  /* 0x000000ffc0c27208 */ /* 0x000fca0006800000 */
[----:B--2---:R-:W-:-:S04]  /*45c0*/  FFMA.FTZ R194, R215, R193, R194 ;  /* 0x000000c1d7c27223 */ /* 0x004fc800000100c2 */
[----:B------:R-:W-:-:S04]  /*45d0*/  FADD.FTZ R194, R248, -R194 ;  /* 0x800000c2f8c27221 */ /* 0x000fc80000010000 */
[----:B------:R-:W-:Y:S01]  /*45e0*/  FMUL.FTZ R195, R3, R194 ;  /* 0x000000c203c37220 */ /* 0x000fe20000410000 */
[----:B------:R-:W-:-:S05]  /*45f0*/  @P0 SHF.L.U32 R194, R163, 0x10, RZ ;  /* 0x00000010a3c20819 */ /* 0x000fca00000006ff */
[----:B------:R-:W-:-:S07]  /*4600*/  @P0 FADD.FTZ R195, R195, R194 ;  /* 0x000000c2c3c30221 */ /* 0x000fce0000010000 */
.L_x_647:
[----:B------:R-:W-:Y:S05]  /*4610*/  BSYNC B0 ;  /* 0x0000000000007941 */ /* 0x000fea0003800000 */
.L_x_645:
[----:B------:R-:W-:Y:S01]  /*4620*/  @P1 F2FP.BF16.F32.PACK_AB R194, RZ, R195 ;  /* 0x000000c3ffc2123e */ /* 0x000fe200000010ff */
[----:B------:R-:W-:Y:S03]  /*4630*/  BSSY B0, `(.L_x_648) ;  /* 0x0000019000007945 */ /* 0x000fe60003800000 */
[----:B------:R-:W-:Y:S02]  /*4640*/  @P1 PRMT R187, R194, 0x7610, R187 ;  /* 0x00007610c2bb1816 */ /* 0x000fe400000000bb */
[----:B------:R-:W0:Y:S02]  /*4650*/  @P4 LDC R194, c[0x0][0x29c] ;  /* 0x0000a700ffc24b82 */ /* 0x000e240000000800 */
[----:B0-----:R-:W-:Y:S01]  /*4660*/  @P4 FMUL.FTZ R194, R195, R194 ;  /* 0x000000c2c3c24220 */ /* 0x001fe20000410000 */
[----:B------:R-:W-:-:S04]  /*4670*/  @P4 IMAD.U32 R195, R183, 0x10000, RZ ;  /* 0x00010000b7c34824 */ /* 0x000fc800078e00ff */
        /* <DEDUP_REMOVED lines=11> */
.L_x_649:
        /* <DEDUP_REMOVED lines=9> */
.L_x_650:
[----:B------:R-:W-:Y:S05]  /*47c0*/  BSYNC B0 ;  /* 0x0000000000007941 */ /* 0x000fea0003800000 */
.L_x_648:
[----:B------:R-:W-:Y:S02]  /*47d0*/  @P1 F2FP.BF16.F32.PACK_AB R194, RZ, R195 ;  /* 0x000000c3ffc2123e */ /* 0x000fe400000010ff */
[----:B------:R-:W-:Y:S02]  /*47e0*/  IADD3 R215, R214, 0x80, RZ ;  /* 0x00000080d6d77810 */ /* 0x000fe40007ffe0ff */
        /* <DEDUP_REMOVED lines=10> */
[----:B------:R-:W-:Y:S02]  /*4890*/  @P4 PRMT R191, R191, 0x5410, R194 ;  /* 0x00005410bfbf4816 */ /* 0x000fe400000000c2 */
[----:B------:R-:W0:Y:S02]  /*48a0*/  @P1 LDC.64 R194, c[0x0][0x308] ;  /* 0x0000c200ffc21b82 */ /* 0x000e240000000a00 */
[----:B0-----:R-:W-:-:S05]  /*48b0*/  @P1 IMAD.WIDE.U32 R194, R4, 0x10, R194 ;  /* 0x0000001004c21825 */ /* 0x001fca00078e00c2 */
[----:B------:R0:W-:Y:S02]  /*48c0*/  @P1 STG.E.128 desc[UR4][R194.64], R184 ;  /* 0x000000b8c2001986 */ /* 0x0001e4000c101d04 */
[----:B0-----:R-:W0:Y:S02]  /*48d0*/  @P4 LDC.64 R194, c[0x0][0x2f8] ;  /* 0x0000be00ffc24b82 */ /* 0x001e240000000a00 */
[----:B0-----:R-:W-:-:S05]  /*48e0*/  @P4 IMAD.WIDE.U32 R194, R214, 0x10, R194 ;  /* 0x00000010d6c24825 */ /* 0x001fca00078e00c2 */
[----:B------:R0:W-:Y:S02]  /*48f0*/  @P4 STG.E.128 desc[UR4][R194.64], R188 ;  /* 0x000000bcc2004986 */ /* 0x0001e4000c101d04 */
[----:B0-----:R-:W0:Y:S02]  /*4900*/  @P4 LDC.64 R194, c[0x0][0x220] ;  /* 0x00008800ffc24b82 */ /* 0x001e240000000a00 */
[----:B0-----:R-:W-:-:S05]  /*4910*/  @P4 IMAD.WIDE.U32 R194, R215, 0x10, R194 ;  /* 0x00000010d7c24825 */ /* 0x001fca00078e00c2 */
[----:B------:R0:W5:Y:S01]  /*4920*/  @P4 LDG.E.128 R180, desc[UR4][R194.64] ;  /* 0x00000004c2b44981 */ /* 0x000162000c1e1d00 */
[----:B------:R-:W-:Y:S04]  /*4930*/  BSSY B0, `(.L_x_651) ;  /* 0x000000f000007945 */ /* 0x000fe80003800000 */
[----:B------:R-:W-:Y:S05]  /*4940*/  @P2 BRA `(.L_x_652) ;  /* 0x0000000000102947 */ /* 0x000fea0003800000 */
[----:B0-----:R-:W-:Y:S01]  /*4950*/  HFMA2.MMA R194, -RZ, RZ, 0, 0 ;  /* 0x00000000ffc27435 */ /* 0x001fe200000001ff */
[----:B------:R-:W-:Y:S10]  /*4960*/  @!P0 BRA `(.L_x_653) ;  /* 0x00000000002c8947 */ /* 0x000ff40003800000 */
[----:B------:R-:W-:Y:S01]  /*4970*/  IMAD.U32 R194, R164, 0x10000, RZ ;  /* 0x00010000a4c27824 */ /* 0x000fe200078e00ff */
[----:B------:R-:W-:Y:S06]  /*4980*/  BRA `(.L_x_653) ;  /* 0x0000000000247947 */ /* 0x000fec0003800000 */
.L_x_652:
[----:B0-----:R-:W2:Y:S01]  /*4990*/  LDL R195, [R1+0x34] ;  /* 0x0000340001c37983 */ /* 0x001ea20000100800 */
[----:B------:R-:W0:Y:S02]  /*49a0*/  LDC.U8 R232, c[0x0][0x2a0] ;  /* 0x0000a800ffe87b82 */ /* 0x000e240000000000 */
[----:B0-----:R-:W-:-:S04]  /*49b0*/  ISETP.NE.AND P5, PT, R232, RZ, PT ;  /* 0x000000ffe800720c */ /* 0x001fc80003fa5270 */
[----:B------:R-:W-:-:S05]  /*49c0*/  FSEL R194, R192, RZ, !P5 ;  /* 0x000000ffc0c27208 */ /* 0x000fca0006800000 */
[----:B--2---:R-:W-:Y:S01]  /*49d0*/  FFMA.FTZ R194, R195, R193, R194 ;  /* 0x000000c1c3c27223 */ /* 0x004fe200000100c2 */
[----:B------:R-:W-:-:S03]  /*49e0*/  @P0 SHF.L.U32 R195, R164, 0x10, RZ ;  /* 0x00000010a4c30819 */ /* 0x000fc600000006ff */
[----:B------:R-:W-:-:S04]  /*49f0*/  FADD.FTZ R194, R245, -R194 ;  /* 0x800000c2f5c27221 */ /* 0x000fc80000010000 */
[----:B------:R-:W-:-:S04]  /*4a00*/  FMUL.FTZ R194, R3, R194 ;  /* 0x000000c203c27220 */ /* 0x000fc80000410000 */
[----:B------:R-:W-:-:S07]  /*4a10*/  @P0 FADD.FTZ R194, R194, R195 ;  /* 0x000000c3c2c20221 */ /* 0x000fce0000010000 */
.L_x_653:
[----:B------:R-:W-:Y:S05]  /*4a20*/  BSYNC B0 ;  /* 0x0000000000007941 */ /* 0x000fea0003800000 */
.L_x_651:
[----:B------:R-:W-:Y:S01]  /*4a30*/  @P1 F2FP.BF16.F32.PACK_AB R195, RZ, R194 ;  /* 0x000000c2ffc3123e */ /* 0x000fe200000010ff */
[----:B------:R-:W-:Y:S03]  /*4a40*/  BSSY B0, `(.L_x_654) ;  /* 0x0000019000007945 */ /* 0x000fe60003800000 */
[----:B------:R-:W-:Y:S02]  /*4a50*/  @P1 PRMT R184, R195, 0x7610, R184 ;  /* 0x00007610c3b81816 */ /* 0x000fe400000000b8 */
[----:B------:R-:W0:Y:S02]  /*4a60*/  @P4 LDC R195, c[0x0][0x29c] ;  /* 0x0000a700ffc34b82 */ /* 0x000e240000000800 */
[----:B0-----:R-:W-:Y:S01]  /*4a70*/  @P4 FMUL.FTZ R194, R194, R195 ;  /* 0x000000c3c2c24220 */ /* 0x001fe20000410000 */
[----:B-----5:R-:W-:-:S05]  /*4a80*/  @P4 SHF.L.U32 R195, R180, 0x10, RZ ;  /* 0x00000010b4c34819 */ /* 0x020fca00000006ff */
[----:B------:R-:W-:Y:S01]  /*4a90*/  @P4 FFMA.FTZ R88, R195, R194, R88 ;  /* 0x000000c2c3584223 */ /* 0x000fe20000010058 */
[----:B------:R-:W-:-:S04]  /*4aa0*/  @P4 IMAD.U32 R195, R24, 0x10000, RZ ;  /* 0x0001000018c34824 */ /* 0x000fc800078e00ff */
[----:B------:R-:W-:-:S05]  /*4ab0*/  @P4 FMUL.FTZ R194, R194, R195 ;  /* 0x000000c3c2c24220 */ /* 0x000fca0000410000 */
        /* <DEDUP_REMOVED lines=8> */
.L_x_655:
[----:B------:R-:W0:Y:S01]  /*4b40*/  LDC.U8 R232, c[0x0][0x2a0] ;  /* 0x0000a800ffe87b82 */ /* 0x000e220000000000 */
[----:B------:R-:W-:-:S05]  /*4b50*/  @P0 PRMT R195, R164, 0x7632, R195 ;  /* 0x00007632a4c30816 */ /* 0x000fca00000000c3 */
[----:B------:R-:W-:Y:S01]  /*4b60*/  @P0 IMAD.U32 R195, R195, 0x10000, RZ ;  /* 0x00010000c3c30824 */ /* 0x000fe200078e00ff */
[----:B0-----:R-:W-:-:S04]  /*4b70*/  ISETP.NE.AND P5, PT, R232, RZ, PT ;  /* 0x000000ffe800720c */ /* 0x001fc80003fa5270 */
[----:B------:R-:W-:-:S05]  /*4b80*/  FSEL R194, R192, RZ, !P5 ;  /* 0x000000ffc0c27208 */ /* 0x000fca0006800000 */
[----:B------:R-:W-:-:S04]  /*4b90*/  FFMA.FTZ R194, R244, R193, R194 ;  /* 0x000000c1f4c27223 */ /* 0x000fc800000100c2 */
[----:B------:R-:W-:-:S04]  /*4ba0*/  FADD.FTZ R194, R243, -R194 ;  /* 0x800000c2f3c27221 */ /* 0x000fc80000010000 */
[----:B------:R-:W-:-:S04]  /*4bb0*/  FMUL.FTZ R194, R3, R194 ;  /* 0x000000c203c27220 */ /* 0x000fc80000410000 */
[----:B------:R-:W-:-:S07]  /*4bc0*/  @P0 FADD.FTZ R194, R194, R195 ;  /* 0x000000c3c2c20221 */ /* 0x000fce0000010000 */
.L_x_656:
[----:B------:R-:W-:Y:S05]  /*4bd0*/  BSYNC B0 ;  /* 0x0000000000007941 */ /* 0x000fea0003800000 */
.L_x_654:
        /* <DEDUP_REMOVED lines=18> */
.L_x_658:
[----:B------:R-:W2:Y:S01]  /*4d00*/  LDL R195, [R1+0x30] ;  /* 0x0000300001c37983 */ /* 0x000ea20000100800 */
        /* <DEDUP_REMOVED lines=8> */
.L_x_659:
[----:B------:R-:W-:Y:S05]  /*4d90*/  BSYNC B0 ;  /* 0x0000000000007941 */ /* 0x000fea0003800000 */
.L_x_657:
        /* <DEDUP_REMOVED lines=17> */
.L_x_661:
[----:B------:R-:W0:Y:S01]  /*4eb0*/  LDC.U8 R232, c[0x0][0x2a0] ;  /* 0x0000a800ffe87b82 */ /* 0x000e220000000000 */
[----:B------:R-:W-:-:S04]  /*4ec0*/  @P0 PRMT R195, R165, 0x7632, R195 ;  /* 0x00007632a5c30816 */ /* 0x000fc800000000c3 */
[----:B------:R-:W-:Y:S02]  /*4ed0*/  @P0 SHF.L.U32 R195, R195, 0x10, RZ ;  /* 0x00000010c3c30819 */ /* 0x000fe400000006ff */
[----:B0-----:R-:W-:-:S04]  /*4ee0*/  ISETP.NE.AND P5, PT, R232, RZ, PT ;  /* 0x000000ffe800720c */ /* 0x001fc80003fa5270 */
[----:B------:R-:W-:-:S05]  /*4ef0*/  FSEL R194, R192, RZ, !P5 ;  /* 0x000000ffc0c27208 */ /* 0x000fca0006800000 */
[----:B------:R-:W-:-:S04]  /*4f00*/  FFMA.FTZ R194, R241, R193, R194 ;  /* 0x000000c1f1c27223 */ /* 0x000fc800000100c2 */
[----:B------:R-:W-:-:S04]  /*4f10*/  FADD.FTZ R194, R240, -R194 ;  /* 0x800000c2f0c27221 */ /* 0x000fc80000010000 */
[----:B------:R-:W-:-:S04]  /*4f20*/  FMUL.FTZ R194, R3, R194 ;  /* 0x000000c203c27220 */ /* 0x000fc80000410000 */
[----:B------:R-:W-:-:S07]  /*4f30*/  @P0 FADD.FTZ R194, R194, R195 ;  /* 0x000000c3c2c20221 */ /* 0x000fce0000010000 */
.L_x_662:
[----:B------:R-:W-:Y:S05]  /*4f40*/  BSYNC B0 ;  /* 0x0000000000007941 */ /* 0x000fea0003800000 */
.L_x_660:
        /* <DEDUP_REMOVED lines=14> */
[----:B------:R-:W-:Y:S01]  /*5030*/  MOV R194, RZ ;  /* 0x000000ff00c27202 */ /* 0x000fe20000000f00 */
[----:B------:R-:W-:Y:S06]  /*5040*/  @!P0 BRA `(.L_x_665) ;  /* 0x00000000002c8947 */ /* 0x000fec0003800000 */
[----:B------:R-:W-:Y:S01]  /*5050*/  SHF.L.U32 R194, R166, 0x10, RZ ;  /* 0x00000010a6c27819 */ /* 0x000fe200000006ff */
[----:B------:R-:W-:Y:S06]  /*5060*/  BRA `(.L_x_665) ;  /* 0x0000000000247947 */ /* 0x000fec0003800000 */
.L_x_664:
[----:B------:R-:W2:Y:S01]  /*5070*/  LDL R195, [R1+0x2c] ;  /* 0x00002c0001c37983 */ /* 0x000ea20000100800 */
[----:B------:R-:W0:Y:S02]  /*5080*/  LDC.U8 R232, c[0x0][0x2a0] ;  /* 0x0000a800ffe87b82 */ /* 0x000e240000000000 */
[----:B0-----:R-:W-:-:S04]  /*5090*/  ISETP.NE.AND P5, PT, R232, RZ, PT ;  /* 0x000000ffe800720c */ /* 0x001fc80003fa5270 */
[----:B------:R-:W-:-:S05]  /*50a0*/  FSEL R194, R192, RZ, !P5 ;  /* 0x000000ffc0c27208 */ /* 0x000fca0006800000 */
[----:B--2---:R-:W-:-:S04]  /*50b0*/  FFMA.FTZ R194, R195, R193, R194 ;  /* 0x000000c1c3c27223 */ /* 0x004fc800000100c2 */
[----:B------:R-:W-:Y:S01]  /*50c0*/  FADD.FTZ R194, R239, -R194 ;  /* 0x800000c2efc27221 */ /* 0x000fe20000010000 */
[----:B------:R-:W-:-:S03]  /*50d0*/  @P0 IMAD.U32 R195, R166, 0x10000, RZ ;  /* 0x00010000a6c30824 */ /* 0x000fc600078e00ff */
[----:B------:R-:W-:-:S04]  /*50e0*/  FMUL.FTZ R194, R3, R194 ;  /* 0x000000c203c27220 */ /* 0x000fc80000410000 */
[----:B------:R-:W-:-:S07]  /*50f0*/  @P0 FADD.FTZ R194, R194, R195 ;  /* 0x000000c3c2c20221 */ /* 0x000fce0000010000 */
.L_x_665:
[----:B------:R-:W-:Y:S05]  /*5100*/  BSYNC B0 ;  /* 0x0000000000007941 */ /* 0x000fea0003800000 */
.L_x_663:
        /* <DEDUP_REMOVED lines=17> */
.L_x_667:
        /* <DEDUP_REMOVED lines=9> */
.L_x_668:
[----:B------:R-:W-:Y:S05]  /*52b0*/  BSYNC B0 ;  /* 0x0000000000007941 */ /* 0x000fea0003800000 */
.L_x_666:
        /* <DEDUP_REMOVED lines=14> */
[----:B------:R-:W-:Y:S01]  /*53a0*/  HFMA2.MMA R194, -RZ, RZ, 0, 0 ;  /* 0x00000000ffc27435 */ /* 0x000fe200000001ff */
[----:B------:R-:W-:Y:S10]  /*53b0*/  @!P0 BRA `(.L_x_671) ;  /* 0x00000000002c8947 */ /* 0x000ff40003800000 */
[----:B------:R-:W-:Y:S01]  /*53c0*/  IMAD.U32 R194, R167, 0x10000, RZ ;  /* 0x00010000a7c27824 */ /* 0x000fe200078e00ff */
[----:B------:R-:W-:Y:S06]  /*53d0*/  BRA `(.L_x_671) ;  /* 0x0000000000247947 */ /* 0x000fec0003800000 */
.L_x_670:
        /* <DEDUP_REMOVED lines=9> */
.L_x_671:
[----:B------:R-:W-:Y:S05]  /*5470*/  BSYNC B0 ;  /* 0x0000000000007941 */ /* 0x000fea0003800000 */
.L_x_669:
        /* <DEDUP_REMOVED lines=17> */
.L_x_673:
        /* <DEDUP_REMOVED lines=9> */
.L_x_674:
[----:B------:R-:W-:Y:S05]  /*5620*/  BSYNC B0 ;  /* 0x0000000000007941 */ /* 0x000fea0003800000 */
.L_x_672:
[----:B------:R-:W-:-:S04]  /*5630*/  @P1 F2FP.BF16.F32.PACK_AB R195, RZ, R194 ;  /* 0x000000c2ffc3123e */ /* 0x000fc800000010ff */
        /* <DEDUP_REMOVED lines=10> */
[----:B------:R-:W-:Y:S02]  /*56e0*/  @P4 PRMT R191, R191, 0x5410, R194 ;  /* 0x00005410bfbf4816 */ /* 0x000fe400000000c2 */
[----:B------:R-:W0:Y:S02]  /*56f0*/  @P1 LDC.64 R194, c[0x0][0x308] ;  /* 0x0000c200ffc21b82 */ /* 0x000e240000000a00 */
[----:B0-----:R-:W-:-:S05]  /*5700*/  @P1 IMAD.WIDE.U32 R194, R223, 0x10, R194 ;  /* 0x00000010dfc21825 */ /* 0x001fca00078e00c2 */
[----:B------:R0:W-:Y:S02]  /*5710*/  @P1 STG.E.128 desc[UR4][R194.64], R184 ;  /* 0x000000b8c2001986 */ /* 0x0001e4000c101d04 */
[----:B0-----:R-:W0:Y:S02]  /*5720*/  @P4 LDC.64 R194, c[0x0][0x2f8] ;  /* 0x0000be00ffc24b82 */ /* 0x001e240000000a00 */
[----:B0-----:R-:W-:-:S04]  /*5730*/  @P4 IMAD.WIDE.U32 R194, R215, 0x10, R194 ;  /* 0x00000010d7c24825 */ /* 0x001fc800078e00c2 */
[----:B------:R-:W-:Y:S01]  /*5740*/  VIADD R215, R214, 0x100 ;  /* 0x00000100d6d77836 */ /* 0x000fe20000000000 */
        /* <DEDUP_REMOVED lines=8> */
[----:B------:R-:W-:Y:S01]  /*57d0*/  SHF.L.U32 R195, R168, 0x10, RZ ;  /* 0x00000010a8c37819 */ /* 0x000fe200000006ff */
[----:B------:R-:W-:Y:S06]  /*57e0*/  BRA `(.L_x_677) ;  /* 0x0000000000247947 */ /* 0x000fec0003800000 */
.L_x_676:
[----:B------:R-:W2:Y:S01]  /*57f0*/  LDL R223, [R1+0x24] ;  /* 0x0000240001df7983 */ /* 0x000ea20000100800 */
[----:B0-----:R-:W0:Y:S02]  /*5800*/  LDC.U8 R194, c[0x0][0x2a0] ;  /* 0x0000a800ffc27b82 */ /* 0x001e240000000000 */
[----:B0-----:R-:W-:-:S04]  /*5810*/  ISETP.NE.AND P5, PT, R194, RZ, PT ;  /* 0x000000ffc200720c */ /* 0x001fc80003fa5270 */
[----:B------:R-:W-:-:S05]  /*5820*/  FSEL R194, R192, RZ, !P5 ;  /* 0x000000ffc0c27208 */ /* 0x000fca0006800000 */
[----:B--2---:R-:W-:-:S04]  /*5830*/  FFMA.FTZ R194, R223, R193, R194 ;  /* 0x000000c1dfc27223 */ /* 0x004fc800000100c2 */
[----:B------:R-:W-:-:S04]  /*5840*/  FADD.FTZ R194, R231, -R194 ;  /* 0x800000c2e7c27221 */ /* 0x000fc80000010000 */
[----:B------:R-:W-:Y:S01]  /*5850*/  FMUL.FTZ R195, R3, R194 ;  /* 0x000000c203c37220 */ /* 0x000fe20000410000 */
[----:B------:R-:W-:-:S04]  /*5860*/  @P0 IMAD.U32 R194, R168, 0x10000, RZ ;  /* 0x00010000a8c20824 */ /* 0x000fc800078e00ff */
[----:B------:R-:W-:-:S07]  /*5870*/  @P0 FADD.FTZ R195, R195, R194 ;  /* 0x000000c2c3c30221 */ /* 0x000fce0000010000 */
.L_x_677:
[----:B------:R-:W-:Y:S05]  /*5880*/  BSYNC B0 ;  /* 0x0000000000007941 */ /* 0x000fea0003800000 */
.L_x_675:
[----:B------:R-:W-:Y:S01]  /*5890*/  @P1 F2FP.BF16.F32.PACK_AB R194, RZ, R195 ;  /* 0x000000c3ffc2123e */ /* 0x000fe200000010ff */
[----:B------:R-:W-:Y:S03]  /*58a0*/  BSSY B0, `(.L_x_678) ;  /* 0x0000019000007945 */ /* 0x000fe60003800000 */
[----:B------:R-:W-:Y:S02]  /*58b0*/  @P1 PRMT R184, R194, 0x7610, R184 ;  /* 0x00007610c2b81816 */ /* 0x000fe400000000b8 */
[----:B------:R-:W0:Y:S02]  /*58c0*/  @P4 LDC R194, c[0x0][0x29c] ;  /* 0x0000a700ffc24b82 */ /* 0x000e240000000800 */
[----:B0-----:R-:W-:Y:S01]  /*58d0*/  @P4 FMUL.FTZ R194, R195, R194 ;  /* 0x000000c2c3c24220 */ /* 0x001fe20000410000 */
[----:B-----5:R-:W-:-:S05]  /*58e0*/  @P4 SHF.L.U32 R195, R180, 0x10, RZ ;  /* 0x00000010b4c34819 */ /* 0x020fca00000006ff */
        /* <DEDUP_REMOVED lines=11> */
.L_x_679:
        /* <DEDUP_REMOVED lines=9> */
.L_x_680:
[----:B------:R-:W-:Y:S05]  /*5a30*/  BSYNC B0 ;  /* 0x0000000000007941 */ /* 0x000fea0003800000 */
.L_x_678:
        /* <DEDUP_REMOVED lines=18> */
.L_x_682:
        /* <DEDUP_REMOVED lines=8> */
.L_x_683:
[----:B------:R-:W-:Y:S05]  /*5be0*/  BSYNC B0 ;  /* 0x0000000000007941 */ /* 0x000fea0003800000 */
.L_x_681:
        /* <DEDUP_REMOVED lines=17> */
.L_x_685:
        /* <DEDUP_REMOVED lines=9> */
.L_x_686:
[----:B------:R-:W-:Y:S05]  /*5d90*/  BSYNC B0 ;  /* 0x0000000000007941 */ /* 0x000fea0003800000 */
.L_x_684:
        /* <DEDUP_REMOVED lines=18> */
.L_x_688:
        /* <DEDUP_REMOVED lines=8> */
.L_x_689:
[----:B------:R-:W-:Y:S05]  /*5f40*/  BSYNC B0 ;  /* 0x0000000000007941 */ /* 0x000fea0003800000 */
.L_x_687:
        /* <DEDUP_REMOVED lines=17> */
.L_x_691:
        /* <DEDUP_REMOVED lines=9> */
.L_x_692:
[----:B------:R-:W-:Y:S05]  /*60f0*/  BSYNC B0 ;  /* 0x0000000000007941 */ /* 0x000fea0003800000 */
.L_x_690:
        /* <DEDUP_REMOVED lines=18> */
.L_x_694:
        /* <DEDUP_REMOVED lines=8> */
.L_x_695:
[----:B------:R-:W-:Y:S05]  /*62a0*/  BSYNC B0 ;  /* 0x0000000000007941 */ /* 0x000fea0003800000 */
.L_x_693:
        /* <DEDUP_REMOVED lines=17> */
.L_x_697:
        /* <DEDUP_REMOVED lines=9> */
.L_x_698:
[----:B------:R-:W-:Y:S05]  /*6450*/  BSYNC B0 ;  /* 0x0000000000007941 */ /* 0x000fea0003800000 */
.L_x_696:
[----:B------:R-:W2:Y:S01]  /*6460*/  LDL.LU R223, [R1+0x10] ;  /* 0x0000100001df7983 */ /* 0x000ea20000300800 */
[----:B------:R-:W-:-:S04]  /*6470*/  @P1 F2FP.BF16.F32.PACK_AB R194, RZ, R195 ;  /* 0x000000c3ffc2123e */ /* 0x000fc800000010ff */
        /* <DEDUP_REMOVED lines=10> */
[----:B------:R-:W-:Y:S02]  /*6520*/  @P4 PRMT R191, R191, 0x5410, R194 ;  /* 0x00005410bfbf4816 */ /* 0x000fe400000000c2 */
[----:B------:R-:W2:Y:S02]  /*6530*/  @P1 LDC.64 R194, c[0x0][0x308] ;  /* 0x0000c200ffc21b82 */ /* 0x000ea40000000a00 */
[----:B--2---:R-:W-:-:S05]  /*6540*/  @P1 IMAD.WIDE.U32 R194, R223, 0x10, R194 ;  /* 0x00000010dfc21825 */ /* 0x004fca00078e00c2 */
[----:B------:R0:W-:Y:S02]  /*6550*/  @P1 STG.E.128 desc[UR4][R194.64], R184 ;  /* 0x000000b8c2001986 */ /* 0x0001e4000c101d04 */
[----:B0-----:R-:W0:Y:S02]  /*6560*/  @P4 LDC.64 R194, c[0x0][0x2f8] ;  /* 0x0000be00ffc24b82 */ /* 0x001e240000000a00 */
[----:B0-----:R-:W-:Y:S01]  /*6570*/  @P4 IMAD.WIDE.U32 R194, R215, 0x10, R194 ;  /* 0x00000010d7c24825 */ /* 0x001fe200078e00c2 */
[----:B------:R-:W-:-:S04]  /*6580*/  IADD3 R215, R214, 0x180, RZ ;  /* 0x00000180d6d77810 */ /* 0x000fc80007ffe0ff */
[----:B------:R0:W-:Y:S02]  /*6590*/  @P4 STG.E.128 desc[UR4][R194.64], R188 ;  /* 0x000000bcc2004986 */ /* 0x0001e4000c101d04 */
[----:B0-----:R-:W0:Y:S02]  /*65a0*/  @P4 LDC.64 R194, c[0x0][0x220] ;  /* 0x00008800ffc24b82 */ /* 0x001e240000000a00 */
[----:B0-----:R-:W-:-:S05]  /*65b0*/  @P4 IMAD.WIDE.U32 R194, R215, 0x10, R194 ;  /* 0x00000010d7c24825 */ /* 0x001fca00078e00c2 */
[----:B------:R0:W5:Y:S01]  /*65c0*/  @P4 LDG.E.128 R180, desc[UR4][R194.64] ;  /* 0x00000004c2b44981 */ /* 0x000162000c1e1d00 */
[----:B------:R-:W-:Y:S04]  /*65d0*/  BSSY B0, `(.L_x_699) ;  /* 0x000000e000007945 */ /* 0x000fe80003800000 */
[----:B------:R-:W-:Y:S05]  /*65e0*/  @P2 BRA `(.L_x_700) ;  /* 0x0000000000102947 */ /* 0x000fea0003800000 */
[----:B0-----:R-:W-:Y:S01]  /*65f0*/  IMAD.MOV.U32 R195, RZ, RZ, RZ ;  /* 0x000000ffffc37224 */ /* 0x001fe200078e00ff */
[----:B------:R-:W-:Y:S06]  /*6600*/  @!P0 BRA `(.L_x_701) ;  /* 0x0000000000288947 */ /* 0x000fec0003800000 */
[----:B------:R-:W-:Y:S01]  /*6610*/  SHF.L.U32 R195, R172, 0x10, RZ ;  /* 0x00000010acc37819 */ /* 0x000fe200000006ff */
[----:B------:R-:W-:Y:S06]  /*6620*/  BRA `(.L_x_701) ;  /* 0x0000000000207947 */ /* 0x000fec0003800000 */
.L_x_700:
[----:B0-----:R-:W0:Y:S02]  /*6630*/  LDC.U8 R194, c[0x0][0x2a0] ;  /* 0x0000a800ffc27b82 */ /* 0x001e240000000000 */
[----:B0-----:R-:W-:-:S04]  /*6640*/  ISETP.NE.AND P5, PT, R194, RZ, PT ;  /* 0x000000ffc200720c */ /* 0x001fc80003fa5270 */
[----:B------:R-:W-:-:S05]  /*6650*/  FSEL R194, R192, RZ, !P5 ;  /* 0x000000ffc0c27208 */ /* 0x000fca0006800000 */
[----:B------:R-:W-:-:S04]  /*6660*/  FFMA.FTZ R194, R5, R193, R194 ;  /* 0x000000c105c27223 */ /* 0x000fc800000100c2 */
[----:B------:R-:W-:-:S04]  /*6670*/  FADD.FTZ R194, R198, -R194 ;  /* 0x800000c2c6c27221 */ /* 0x000fc80000010000 */
[----:B------:R-:W-:Y:S01]  /*6680*/  FMUL.FTZ R195, R3, R194 ;  /* 0x000000c203c37220 */ /* 0x000fe20000410000 */
[----:B------:R-:W-:-:S05]  /*6690*/  @P0 SHF.L.U32 R194, R172, 0x10, RZ ;  /* 0x00000010acc20819 */ /* 0x000fca00000006ff */
[----:B------:R-:W-:-:S07]  /*66a0*/  @P0 FADD.FTZ R195, R195, R194 ;  /* 0x000000c2c3c30221 */ /* 0x000fce0000010000 */
.L_x_701:
[----:B------:R-:W-:Y:S05]  /*66b0*/  BSYNC B0 ;  /* 0x0000000000007941 */ /* 0x000fea0003800000 */
.L_x_699:
[----:B------:R-:W-:Y:S01]  /*66c0*/  @P1 F2FP.BF16.F32.PACK_AB R194, RZ, R195 ;  /* 0x000000c3ffc2123e */ /* 0x000fe200000010ff */
[----:B------:R-:W-:Y:S03]  /*66d0*/  BSSY B0, `(.L_x_702) ;  /* 0x0000019000007945 */ /* 0x000fe60003800000 */
        /* <DEDUP_REMOVED lines=15> */
.L_x_703:
        /* <DEDUP_REMOVED lines=9> */
.L_x_704:
[----:B------:R-:W-:Y:S05]  /*6860*/  BSYNC B0 ;  /* 0x0000000000007941 */ /* 0x000fea0003800000 */
.L_x_702:
        /* <DEDUP_REMOVED lines=18> */
.L_x_706:
        /* <DEDUP_REMOVED lines=8> */
.L_x_707:
[----:B------:R-:W-:Y:S05]  /*6a10*/  BSYNC B0 ;  /* 0x0000000000007941 */ /* 0x000fea0003800000 */
.L_x_705:
        /* <DEDUP_REMOVED lines=17> */
.L_x_709:
        /* <DEDUP_REMOVED lines=9> */
.L_x_710:
[----:B------:R-:W-:Y:S05]  /*6bc0*/  BSYNC B0 ;  /* 0x0000000000007941 */ /* 0x000fea0003800000 */
.L_x_708:
        /* <DEDUP_REMOVED lines=18> */
.L_x_712:
        /* <DEDUP_REMOVED lines=8> */
.L_x_713:
[----:B------:R-:W-:Y:S05]  /*6d70*/  BSYNC B0 ;  /* 0x0000000000007941 */ /* 0x000fea0003800000 */
.L_x_711:
        /* <DEDUP_REMOVED lines=17> */
.L_x_715:
        /* <DEDUP_REMOVED lines=9> */
.L_x_716:
[----:B------:R-:W-:Y:S05]  /*6f20*/  BSYNC B0 ;  /* 0x0000000000007941 */ /* 0x000fea0003800000 */
.L_x_714:
        /* <DEDUP_REMOVED lines=18> */
.L_x_718:
        /* <DEDUP_REMOVED lines=8> */
.L_x_719:
[----:B------:R-:W-:Y:S05]  /*70d0*/  BSYNC B0 ;  /* 0x0000000000007941 */ /* 0x000fea0003800000 */
.L_x_717:
        /* <DEDUP_REMOVED lines=17> */
.L_x_721:
        /* <DEDUP_REMOVED lines=9> */
.L_x_722:
[----:B------:R-:W-:Y:S05]  /*7280*/  BSYNC B0 ;  /* 0x0000000000007941 */ /* 0x000fea0003800000 */
.L_x_720:
[----:B------:R-:W-:Y:S01]  /*7290*/  @P1 F2FP.BF16.F32.PACK_AB R194, RZ, R195 ;  /* 0x000000c3ffc2123e */ /* 0x000fe200000010ff */
[----:B------:R-:W0:Y:S01]  /*72a0*/  @P1 LDC.64 R232, c[0x0][0x308] ;  /* 0x0000c200ffe81b82 */ /* 0x000e220000000a00 */
[----:B------:R-:W-:Y:S02]  /*72b0*/  IADD3 R214, R214, 0x200, RZ ;  /* 0x00000200d6d67810 */ /* 0x000fe40007ffe0ff */
[----:B------:R-:W-:-:S05]  /*72c0*/  @P1 PRMT R187, R187, 0x5410, R194 ;  /* 0x00005410bbbb1816 */ /* 0x000fca00000000c2 */
[----:B------:R-:W1:Y:S02]  /*72d0*/  @P4 LDC R194, c[0x0][0x29c] ;  /* 0x0000a700ffc24b82 */ /* 0x000e640000000800 */
[----:B-1----:R-:W-:Y:S01]  /*72e0*/  @P4 FMUL.FTZ R194, R195, R194 ;  /* 0x000000c2c3c24220 */ /* 0x002fe20000410000 */
        /* <DEDUP_REMOVED lines=8> */
[----:B------:R-:W-:-:S05]  /*7370*/  @P1 IADD3 R194, R4, 0x180, RZ ;  /* 0x0000018004c21810 */ /* 0x000fca0007ffe0ff */
        /* <DEDUP_REMOVED lines=14> */
.L_x_724:
        /* <DEDUP_REMOVED lines=8> */
.L_x_725:
[----:B------:R-:W-:Y:S05]  /*74e0*/  BSYNC B0 ;  /* 0x0000000000007941 */ /* 0x000fea0003800000 */
.L_x_723:
        /* <DEDUP_REMOVED lines=17> */
.L_x_727:
        /* <DEDUP_REMOVED lines=9> */
.L_x_728:
[----:B------:R-:W-:Y:S05]  /*7690*/  BSYNC B0 ;  /* 0x0000000000007941 */ /* 0x000fea0003800000 */
.L_x_726:
        /* <DEDUP_REMOVED lines=18> */
.L_x_730:
        /* <DEDUP_REMOVED lines=8> */
.L_x_731:
[----:B------:R-:W-:Y:S05]  /*7840*/  BSYNC B0 ;  /* 0x0000000000007941 */ /* 0x000fea0003800000 */
.L_x_729:
        /* <DEDUP_REMOVED lines=17> */
.L_x_733:
        /* <DEDUP_REMOVED lines=9> */
.L_x_734:
[----:B------:R-:W-:Y:S05]  /*79f0*/  BSYNC B0 ;  /* 0x0000000000007941 */ /* 0x000fea0003800000 */
.L_x_732:
        /* <DEDUP_REMOVED lines=18> */
.L_x_736:
        /* <DEDUP_REMOVED lines=8> */
.L_x_737:
[----:B------:R-:W-:Y:S05]  /*7ba0*/  BSYNC B0 ;  /* 0x0000000000007941 */ /* 0x000fea0003800000 */
.L_x_735:
        /* <DEDUP_REMOVED lines=17> */
.L_x_739:
        /* <DEDUP_REMOVED lines=9> */
.L_x_740:
[----:B------:R-:W-:Y:S05]  /*7d50*/  BSYNC B0 ;  /* 0x0000000000007941 */ /* 0x000fea0003800000 */
.L_x_738:
        /* <DEDUP_REMOVED lines=18> */
.L_x_742:
        /* <DEDUP_REMOVED lines=8> */
.L_x_743:
[----:B------:R-:W-:Y:S05]  /*7f00*/  BSYNC B0 ;  /* 0x0000000000007941 */ /* 0x000fea0003800000 */
.L_x_741:
        /* <DEDUP_REMOVED lines=17> */
.L_x_745:
        /* <DEDUP_REMOVED lines=9> */
.L_x_746:
[----:B------:R-:W-:Y:S05]  /*80b0*/  BSYNC B0 ;  /* 0x0000000000007941 */ /* 0x000fea0003800000 */
.L_x_744:
[----:B------:R-:W-:Y:S01]  /*80c0*/  @P1 F2FP.BF16.F32.PACK_AB R3, RZ, R192 ;  /* 0x000000c0ff03123e */ /* 0x000fe200000010ff */
[----:B------:R-:W0:Y:S01]  /*80d0*/  @P1 LDC.64 R194, c[0x0][0x308] ;  /* 0x0000c200ffc21b82 */ /* 0x000e220000000a00 */
[----:B------:R-:W-:Y:S02]  /*80e0*/  IADD3 R2, R2, UR12, RZ ;  /* 0x0000000c02027c10 */ /* 0x000fe4000fffe0ff */
[----:B------:R-:W-:Y:S02]  /*80f0*/  @P1 PRMT R187, R187, 0x5410, R3 ;  /* 0x00005410bbbb1816 */ /* 0x000fe40000000003 */
[----:B------:R-:W-:-:S03]  /*8100*/  ISETP.GE.AND P0, PT, R2, UR13, PT ;  /* 0x0000000d02007c0c */ /* 0x000fc6000bf06270 */
[----:B------:R-:W1:Y:S02]  /*8110*/  @P4 LDC R3, c[0x0][0x29c] ;  /* 0x0000a700ff034b82 */ /* 0x000e640000000800 */
[----:B-1----:R-:W-:Y:S01]  /*8120*/  @P4 FMUL.FTZ R3, R192, R3 ;  /* 0x00000003c0034220 */ /* 0x002fe20000410000 */
[----:B------:R-:W-:-:S04]  /*8130*/  @P4 PRMT R192, R183, 0x7632, R192 ;  /* 0x00007632b7c04816 */ /* 0x000fc800000000c0 */
[----:B------:R-:W-:-:S05]  /*8140*/  @P4 SHF.L.U32 R192, R192, 0x10, RZ ;  /* 0x00000010c0c04819 */ /* 0x000fca00000006ff */
[----:B------:R-:W-:Y:S01]  /*8150*/  @P4 FFMA.FTZ R119, R3, R192, R119 ;  /* 0x000000c003774223 */ /* 0x000fe20000010077 */
[----:B------:R-:W-:-:S05]  /*8160*/  @P4 PRMT R192, R39, 0x7632, R192 ;  /* 0x0000763227c04816 */ /* 0x000fca00000000c0 */
[----:B------:R-:W-:-:S04]  /*8170*/  @P4 IMAD.U32 R192, R192, 0x10000, RZ ;  /* 0x00010000c0c04824 */ /* 0x000fc800078e00ff */
[----:B------:R-:W-:Y:S01]  /*8180*/  @P4 FMUL.FTZ R3, R3, R192 ;  /* 0x000000c003034220 */ /* 0x000fe20000410000 */
[----:B------:R-:W-:-:S04]  /*8190*/  @P1 IADD3 R192, R4, 0x200, RZ ;  /* 0x0000020004c01810 */ /* 0x000fc80007ffe0ff */
[----:B------:R-:W-:Y:S01]  /*81a0*/  @P4 F2FP.BF16.F32.PACK_AB R3, RZ, R3 ;  /* 0x00000003ff03423e */ /* 0x000fe200000010ff */
[----:B0-----:R-:W-:-:S03]  /*81b0*/  @P1 IMAD.WIDE.U32 R192, R192, 0x10, R194 ;  /* 0x00000010c0c01825 */ /* 0x001fc600078e00c2 */
[----:B------:R-:W-:Y:S02]  /*81c0*/  @P4 PRMT R191, R191, 0x5410, R3 ;  /* 0x00005410bfbf4816 */ /* 0x000fe40000000003 */
[----:B------:R0:W-:Y:S01]  /*81d0*/  @P1 STG.E.128 desc[UR4][R192.64], R184 ;  /* 0x000000b8c0001986 */ /* 0x0001e2000c101d04 */
[----:B------:R-:W-:-:S05]  /*81e0*/  SEL R3, RZ, 0x1, P3 ;  /* 0x00000001ff037807 */ /* 0x000fca0001800000 */
[----:B------:R2:W-:Y:S01]  /*81f0*/  STL.S16 [R1+0x18], R3 ;  /* 0x0000180301007387 */ /* 0x0005e20000100600 */
[----:B0-----:R-:W0:Y:S02]  /*8200*/  @P4 LDC.64 R192, c[0x0][0x2f8] ;  /* 0x0000be00ffc04b82 */ /* 0x001e240000000a00 */
[----:B0-----:R-:W-:-:S05]  /*8210*/  @P4 IMAD.WIDE.U32 R192, R214, 0x10, R192 ;  /* 0x00000010d6c04825 */ /* 0x001fca00078e00c0 */
[----:B------:R2:W-:Y:S01]  /*8220*/  @P4 STG.E.128 desc[UR4][R192.64], R188 ;  /* 0x000000bcc0004986 */ /* 0x0005e2000c101d04 */
[----:B------:R-:W-:Y:S05]  /*8230*/  @!P0 BRA `(.L_x_747) ;  /* 0xffffff8c00708947 */ /* 0x000fea000383ffff */
.L_x_622:
[----:B--2---:R-:W0:Y:S01]  /*8240*/  S2R R193, SR_TID.X ;  /* 0x0000000000c17919 */ /* 0x004e220000002100 */
        /* <DEDUP_REMOVED lines=43> */
.L_x_626:
[----:B------:R-:W-:Y:S01]  /*8500*/  HFMA2.MMA R193, -RZ, RZ, 0, 1.847743988037109375e-06 ;  /* 0x0000001fffc17435 */ /* 0x000fe200000001ff */
[----:B------:R-:W-:Y:S01]  /*8510*/  IMAD.MOV.U32 R214, RZ, RZ, R250 ;  /* 0x000000ffffd67224 */ /* 0x000fe200078e00fa */
[----:B------:R-:W-:Y:S01]  /*8520*/  MOV R195, 0x10 ;  /* 0x0000001000c37802 */ /* 0x000fe20000000f00 */
[----:B------:R-:W-:-:S08]  /*8530*/  IMAD.MOV.U32 R192, RZ, RZ, -0x1 ;  /* 0xffffffffffc07424 */ /* 0x000fd000078e00ff */
[----:B-----5:R-:W-:Y:S05]  /*8540*/  WARPSYNC.COLLECTIVE R192, `(.L_x_748) ;  /* 0x00000000c0087348 */ /* 0x020fea0003c00000 */
[----:B------:R0:W1:Y:S02]  /*8550*/  SHFL.DOWN P1, R215, R214, R195, R193 ;  /* 0x080000c3d6d77389 */ /* 0x00006400000200c1 */
[----:B01---5:R-:W-:Y:S01]  /*8560*/  ENDCOLLECTIVE ;  /* 0x000000000000791b */ /* 0x023fe20003800000 */
.L_x_748:
[----:B------:R-:W-:Y:S01]  /*8570*/  MOV R214, R251 ;  /* 0x000000fb00d67202 */ /* 0x000fe20000000f00 */
[----:B------:R-:W-:-:S07]  /*8580*/  FADD.FTZ R250, R215, R250 ;  /* 0x000000fad7fa7221 */ /* 0x000fce0000010000 */
[----:B------:R-:W-:Y:S05]  /*8590*/  WARPSYNC.COLLECTIVE R192, `(.L_x_749) ;  /* 0x00000000c0087348 */ /* 0x000fea0003c00000 */
[----:B------:R0:W1:Y:S02]  /*85a0*/  SHFL.DOWN P1, R215, R214, R195, R193 ;  /* 0x080000c3d6d77389 */ /* 0x00006400000200c1 */
[----:B01----:R-:W-:Y:S01]  /*85b0*/  ENDCOLLECTIVE ;  /* 0x000000000000791b */ /* 0x003fe20003800000 */
.L_x_749:
[----:B------:R-:W-:Y:S01]  /*85c0*/  MOV R214, R250 ;  /* 0x000000fa00d67202 */ /* 0x000fe20000000f00 */
[----:B------:R-:W-:Y:S02]  /*85d0*/  IMAD.MOV.U32 R195, RZ, RZ, 0x8 ;  /* 0x00000008ffc37424 */ /* 0x000fe400078e00ff */
[----:B------:R-:W-:-:S07]  /*85e0*/  FADD.FTZ R251, R215, R251 ;  /* 0x000000fbd7fb7221 */ /* 0x000fce0000010000 */
[----:B------:R-:W-:Y:S05]  /*85f0*/  WARPSYNC.COLLECTIVE R192, `(.L_x_750) ;  /* 0x00000000c0087348 */ /* 0x000fea0003c00000 */
[----:B------:R0:W1:Y:S02]  /*8600*/  SHFL.DOWN P1, R215, R214, R195, R193 ;  /* 0x080000c3d6d77389 */ /* 0x00006400000200c1 */
[----:B01----:R-:W-:Y:S01]  /*8610*/  ENDCOLLECTIVE ;  /* 0x000000000000791b */ /* 0x003fe20003800000 */
.L_x_750:
[----:B------:R-:W-:Y:S01]  /*8620*/  MOV R214, R251 ;  /* 0x000000fb00d67202 */ /* 0x000fe20000000f00 */
[----:B------:R-:W-:-:S07]  /*8630*/  FADD.FTZ R250, R250, R215 ;  /* 0x000000d7fafa7221 */ /* 0x000fce0000010000 */
[----:B------:R-:W-:Y:S05]  /*8640*/  WARPSYNC.COLLECTIVE R192, `(.L_x_751) ;  /* 0x00000000c0087348 */ /* 0x000fea0003c00000 */
[----:B------:R0:W1:Y:S02]  /*8650*/  SHFL.DOWN P1, R215, R214, R195, R193 ;  /* 0x080000c3d6d77389 */ /* 0x00006400000200c1 */
[----:B01----:R-:W-:Y:S01]  /*8660*/  ENDCOLLECTIVE ;  /* 0x000000000000791b */ /* 0x003fe20003800000 */
.L_x_751:
[----:B------:R-:W-:Y:S01]  /*8670*/  MOV R214, R250 ;  /* 0x000000fa00d67202 */ /* 0x000fe20000000f00 */
[----:B------:R-:W-:Y:S02]  /*8680*/  IMAD.MOV.U32 R195, RZ, RZ, 0x4 ;  /* 0x00000004ffc37424 */ /* 0x000fe400078e00ff */
[----:B------:R-:W-:-:S07]  /*8690*/  FADD.FTZ R251, R251, R215 ;  /* 0x000000d7fbfb7221 */ /* 0x000fce0000010000 */
[----:B------:R-:W-:Y:S05]  /*86a0*/  WARPSYNC.COLLECTIVE R192, `(.L_x_752) ;  /* 0x00000000c0087348 */ /* 0x000fea0003c00000 */
[----:B------:R0:W1:Y:S02]  /*86b0*/  SHFL.DOWN P1, R215, R214, R195, R193 ;  /* 0x080000c3d6d77389 */ /* 0x00006400000200c1 */
[----:B01----:R-:W-:Y:S01]  /*86c0*/  ENDCOLLECTIVE ;  /* 0x000000000000791b */ /* 0x003fe20003800000 */
.L_x_752:
[----:B------:R-:W-:Y:S01]  /*86d0*/  MOV R214, R251 ;  /* 0x000000fb00d67202 */ /* 0x000fe20000000f00 */
[----:B------:R-:W-:-:S07]  /*86e0*/  FADD.FTZ R250, R250, R215 ;  /* 0x000000d7fafa7221 */ /* 0x000fce0000010000 */
[----:B------:R-:W-:Y:S05]  /*86f0*/  WARPSYNC.COLLECTIVE R192, `(.L_x_753) ;  /* 0x00000000c0087348 */ /* 0x000fea0003c00000 */
[----:B------:R0:W1:Y:S02]  /*8700*/  SHFL.DOWN P1, R215, R214, R195, R193 ;  /* 0x080000c3d6d77389 */ /* 0x00006400000200c1 */
[----:B01----:R-:W-:Y:S01]  /*8710*/  ENDCOLLECTIVE ;  /* 0x000000000000791b */ /* 0x003fe20003800000 */
.L_x_753:
[----:B------:R-:W-:Y:S01]  /*8720*/  MOV R214, R250 ;  /* 0x000000fa00d67202 */ /* 0x000fe20000000f00 */
[----:B------:R-:W-:Y:S02]  /*8730*/  IMAD.MOV.U32 R195, RZ, RZ, 0x2 ;  /* 0x00000002ffc37424 */ /* 0x000fe400078e00ff */
[----:B------:R-:W-:-:S07]  /*8740*/  FADD.FTZ R251, R251, R215 ;  /* 0x000000d7fbfb7221 */ /* 0x000fce0000010000 */
[----:B------:R-:W-:Y:S05]  /*8750*/  WARPSYNC.COLLECTIVE R192, `(.L_x_754) ;  /* 0x00000000c0087348 */ /* 0x000fea0003c00000 */
[----:B------:R0:W1:Y:S02]  /*8760*/  SHFL.DOWN P1, R215, R214, R195, R193 ;  /* 0x080000c3d6d77389 */ /* 0x00006400000200c1 */
[----:B01----:R-:W-:Y:S01]  /*8770*/  ENDCOLLECTIVE ;  /* 0x000000000000791b */ /* 0x003fe20003800000 */
.L_x_754:
[----:B------:R-:W-:Y:S01]  /*8780*/  MOV R214, R251 ;  /* 0x000000fb00d67202 */ /* 0x000fe20000000f00 */
[----:B------:R-:W-:-:S07]  /*8790*/  FADD.FTZ R250, R250, R215 ;  /* 0x000000d7fafa7221 */ /* 0x000fce0000010000 */
[----:B------:R-:W-:Y:S05]  /*87a0*/  WARPSYNC.COLLECTIVE R192, `(.L_x_755) ;  /* 0x00000000c0087348 */ /* 0x000fea0003c00000 */
[----:B------:R0:W1:Y:S02]  /*87b0*/  SHFL.DOWN P1, R215, R214, R195, R193 ;  /* 0x080000c3d6d77389 */ /* 0x00006400000200c1 */
[----:B01----:R-:W-:Y:S01]  /*87c0*/  ENDCOLLECTIVE ;  /* 0x000000000000791b */ /* 0x003fe20003800000 */
.L_x_755:
[----:B------:R-:W-:Y:S01]  /*87d0*/  MOV R214, R250 ;  /* 0x000000fa00d67202 */ /* 0x000fe20000000f00 */
[----:B------:R-:W-:Y:S02]  /*87e0*/  IMAD.MOV.U32 R195, RZ, RZ, 0x1 ;  /* 0x00000001ffc37424 */ /* 0x000fe400078e00ff */
[----:B------:R-:W-:-:S07]  /*87f0*/  FADD.FTZ R251, R251, R215 ;  /* 0x000000d7fbfb7221 */ /* 0x000fce0000010000 */
[----:B------:R-:W-:Y:S05]  /*8800*/  WARPSYNC.COLLECTIVE R192, `(.L_x_756) ;  /* 0x00000000c0087348 */ /* 0x000fea0003c00000 */
[----:B------:R0:W1:Y:S02]  /*8810*/  SHFL.DOWN P1, R215, R214, R195, R193 ;  /* 0x080000c3d6d77389 */ /* 0x00006400000200c1 */
[----:B01----:R-:W-:Y:S01]  /*8820*/  ENDCOLLECTIVE ;  /* 0x000000000000791b */ /* 0x003fe20003800000 */
.L_x_756:
[----:B------:R-:W-:Y:S01]  /*8830*/  MOV R214, R251 ;  /* 0x000000fb00d67202 */ /* 0x000fe20000000f00 */
[----:B------:R0:W-:Y:S06]  /*8840*/  STL [R1+0x18], R215 ;  /* 0x000018d701007387 */ /* 0x0001ec0000100800 */
[----:B0-----:R-:W-:Y:S05]  /*8850*/  WARPSYNC.COLLECTIVE R192, `(.L_x_757) ;  /* 0x00000000c0087348 */ /* 0x001fea0003c00000 */
[----:B0-----:R0:W1:Y:S02]  /*8860*/  SHFL.DOWN P1, R215, R214, R195, R193 ;  /* 0x080000c3d6d77389 */ /* 0x00106400000200c1 */
[----:B01----:R-:W-:Y:S01]  /*8870*/  ENDCOLLECTIVE ;  /* 0x000000000000791b */ /* 0x003fe20003800000 */
.L_x_757:
[----:B------:R-:W-:Y:S01]  /*8880*/  MOV R193, R215 ;  /* 0x000000d700c17202 */ /* 0x000fe20000000f00 */
[----:B------:R-:W-:Y:S06]  /*8890*/  BRA `(.L_x_758) ;  /* 0xffffffac00bc7947 */ /* 0x000fec000383ffff */
.L_x_759:
        /* <DEDUP_REMOVED lines=14> */
.L_x_16477:


//--------------------- .text._ZN10layer_norm13ln_bwd_kernelINS_13Kernel_traitsI13__nv_bfloat16S2_S2_S2_fjLj5120ELj1ELj1ELj4ELj16ENS_18Kernel_traits_baseILj5120ES2_S2_S2_S2_fjLj128EEEEELb1ELb0ELb0ELb0EEEvNS_9BwdParamsE --------------------------
	.section	.text._ZN10layer_norm13ln_bwd_kernelINS_13Kernel_traitsI13__nv_bfloat16S2_S2_S2_fjLj5120ELj1ELj1ELj4ELj16ENS_18Kernel_traits_baseILj5120ES2_S2_S2_S2_fjLj128EEEEELb1ELb0ELb0ELb0EEEvNS_9BwdParamsE,"ax",@progbits
	.align	128
        .global         _ZN10layer_norm13ln_bwd_kernelINS_13Kernel_traitsI13__nv_bfloat16S2_S2_S2_fjLj5120ELj1ELj1ELj4ELj16ENS_18Kernel_traits_baseILj5120ES2_S2_S2_S2_fjLj128EEEEELb1ELb0ELb0ELb0EEEvNS_9BwdParamsE
        .type           _ZN10layer_norm13ln_bwd_kernelINS_13Kernel_traitsI13__nv_bfloat16S2_S2_S2_fjLj5120ELj1ELj1ELj4ELj16ENS_18Kernel_traits_baseILj5120ES2_S2_S2_S2_fjLj128EEEEELb1ELb0ELb0ELb0EEEvNS_9BwdParamsE,@function
        .size           _ZN10layer_norm13ln_bwd_kernelINS_13Kernel_traitsI13__nv_bfloat16S2_S2_S2_fjLj5120ELj1ELj1ELj4ELj16ENS_18Kernel_traits_baseILj5120ES2_S2_S2_S2_fjLj128EEEEELb1ELb0ELb0ELb0EEEvNS_9BwdParamsE,(.L_x_16478 - _ZN10layer_norm13ln_bwd_kernelINS_13Kernel_traitsI13__nv_bfloat16S2_S2_S2_fjLj5120ELj1ELj1ELj4ELj16ENS_18Kernel_traits_baseILj5120ES2_S2_S2_S2_fjLj128EEEEELb1ELb0ELb0ELb0EEEvNS_9BwdParamsE)
        .other          _ZN10layer_norm13ln_bwd_kernelINS_13Kernel_traitsI13__nv_bfloat16S2_S2_S2_fjLj5120ELj1ELj1ELj4ELj16ENS_18Kernel_traits_baseILj5120ES2_S2_S2_S2_fjLj128EEEEELb1ELb0ELb0ELb0EEEvNS_9BwdParamsE,@"STO_CUDA_ENTRY STV_DEFAULT"
_ZN10layer_norm13ln_bwd_kernelINS_13Kernel_traitsI13__nv_bfloat16S2_S2_S2_fjLj5120ELj1ELj1ELj4ELj16ENS_18Kernel_traits_baseILj5120ES2_S2_S2_S2_fjLj128EEEEELb1ELb0ELb0ELb0EEEvNS_9BwdParamsE:
.text._ZN10layer_norm13ln_bwd_kernelINS_13Kernel_traitsI13__nv_bfloat16S2_S2_S2_fjLj5120ELj1ELj1ELj4ELj16ENS_18Kernel_traits_baseILj5120ES2_S2_S2_S2_fjLj128EEEEELb1ELb0ELb0ELb0EEEvNS_9BwdParamsE:
        /* <DEDUP_REMOVED lines=28> */
[----:B------:R-:W-:Y:S02]  /*01c0*/  P2R R216, PR, RZ, 0x20 ;  /* 0x00000020ffd87803 */ /* 0x000fe40000000000 */
[----:B------:R-:W-:Y:S02]  /*01d0*/  CS2R R38, SRZ ;  /* 0x0000000000267805 */ /* 0x000fe4000001ff00 */
[----:B------:R-:W-:Y:S01]  /*01e0*/  P2R R215, PR, RZ, 0x10 ;  /* 0x00000010ffd77803 */ /* 0x000fe20000000000 */
[----:B------:R-:W0:Y:S01]  /*01f0*/  @P5 LDC.64 R2, c[0x0][0x260] ;  /* 0x00009800ff025b82 */ /* 0x000e220000000a00 */
[----:B------:R-:W-:-:S07]  /*0200*/  P2R R214, PR, RZ, 0x8 ;  /* 0x00000008ffd67803 */ /* 0x000fce0000000000 */
[----:B------:R-:W1:Y:S08]  /*0210*/  @P4 LDC.64 R16, c[0x0][0x260] ;  /* 0x00009800ff104b82 */ /* 0x000e700000000a00 */
[----:B------:R-:W3:Y:S08]  /*0220*/  @P0 LDC.64 R20, c[0x0][0x260] ;  /* 0x00009800ff140b82 */ /* 0x000ef00000000a00 */
[----:B------:R-:W4:Y:S01]  /*0230*/  @P1 LDC.64 R22, c[0x0][0x260] ;  /* 0x00009800ff161b82 */ /* 0x000f220000000a00 */
[C---:B0-----:R-:W-:Y:S01]  /*0240*/  @P5 IMAD.WIDE.U32 R2, R27.reuse, 0x10, R2 ;  /* 0x000000101b025825 */ /* 0x041fe200078e0002 */
[----:B------:R-:W-:-:S04]  /*0250*/  @P5 LOP3.LUT R27, R27, 0x80, RZ, 0xfc, !PT ;  /* 0x000000801b1b5812 */ /* 0x000fc800078efcff */
[----:B------:R2:W5:Y:S02]  /*0260*/  @P5 LDG.E.128 R28, desc[UR4][R2.64] ;  /* 0x00000004021c5981 */ /* 0x000564000c1e1d00 */
[----:B------:R-:W0:Y:S01]  /*0270*/  @P3 LDC.64 R24, c[0x0][0x260] ;  /* 0x00009800ff183b82 */ /* 0x000e220000000a00 */
[C---:B-1----:R-:W-:Y:S01]  /*0280*/  @P4 IMAD.WIDE.U32 R18, R27.reuse, 0x10, R16 ;  /* 0x000000101b124825 */ /* 0x042fe200078e0010 */
[----:B------:R-:W-:-:S04]  /*0290*/  @P4 IADD3 R27, R27, 0x80, RZ ;  /* 0x000000801b1b4810 */ /* 0x000fc80007ffe0ff */
[----:B------:R1:W5:Y:S01]  /*02a0*/  @P4 LDG.E.128 R32, desc[UR4][R18.64] ;  /* 0x0000000412204981 */ /* 0x000362000c1e1d00 */
[C---:B---3--:R-:W-:Y:S01]  /*02b0*/  @P0 IMAD.WIDE.U32 R20, R27.reuse, 0x10, R20 ;  /* 0x000000101b140825 */ /* 0x048fe200078e0014 */
[----:B------:R-:W-:-:S04]  /*02c0*/  @P0 IADD3 R27, R27, 0x80, RZ ;  /* 0x000000801b1b0810 */ /* 0x000fc80007ffe0ff */
[----:B------:R1:W5:Y:S01]  /*02d0*/  @P0 LDG.E.128 R12, desc[UR4][R20.64] ;  /* 0x00000004140c0981 */ /* 0x000362000c1e1d00 */
[----:B----4-:R-:W-:-:S04]  /*02e0*/  @P1 IMAD.WIDE.U32 R22, R27, 0x10, R22 ;  /* 0x000000101b161825 */ /* 0x010fc800078e0016 */
[----:B------:R-:W-:Y:S01]  /*02f0*/  @P1 VIADD R27, R27, 0x80 ;  /* 0x000000801b1b1836 */ /* 0x000fe20000000000 */
[----:B------:R1:W5:Y:S03]  /*0300*/  @P1 LDG.E.128 R8, desc[UR4][R22.64] ;  /* 0x0000000416081981 */ /* 0x000366000c1e1d00 */
[----:B0-----:R-:W-:-:S05]  /*0310*/  @P3 IMAD.WIDE.U32 R16, R27, 0x10, R24 ;  /* 0x000000101b103825 */ /* 0x001fca00078e0018 */
[----:B------:R1:W5:Y:S01]  /*0320*/  @P3 LDG.E.128 R4, desc[UR4][R16.64] ;  /* 0x0000000410043981 */ /* 0x000362000c1e1d00 */
[----:B--2---:R-:W-:-:S04]  /*0330*/  LEA.HI R2, R26, UR6, RZ, 0x19 ;  /* 0x000000061a027c11 */ /* 0x004fc8000f8fc8ff */
        /* <DEDUP_REMOVED lines=40> */
[C---:B-----5:R-:W-:Y:S01]  /*05c0*/  @P5 PRMT R0, R28.reuse, 0x7632, R0 ;  /* 0x000076321c005816 */ /* 0x060fe20000000000 */
[----:B------:R-:W-:Y:S01]  /*05d0*/  ULDC.64 UR6, c[0x0][0x270] ;  /* 0x00009c0000067ab9 */ /* 0x000fe20000000a00 */
[----:B------:R-:W-:Y:S01]  /*05e0*/  @P5 PRMT R3, R29, 0x7632, R3 ;  /* 0x000076321d035816 */ /* 0x000fe20000000003 */
[----:B------:R-:W-:Y:S01]  /*05f0*/  HFMA2.MMA R211, -RZ, RZ, 0, 5.9604644775390625e-08 ;  /* 0x00000001ffd37435 */ /* 0x000fe200000001ff */
[----:B------:R-:W-:Y:S01]  /*0600*/  SHF.L.U32 R17, R28, 0x10, RZ ;  /* 0x000000101c117819 */ /* 0x000fe200000006ff */
[----:B------:R-:W-:Y:S01]  /*0610*/  IMAD.U32 R246, R33, 0x10000, RZ ;  /* 0x0001000021f67824 */ /* 0x000fe200078e00ff */
[----:B------:R-:W-:Y:S01]  /*0620*/  SHF.L.U32 R16, R29, 0x10, RZ ;  /* 0x000000101d107819 */ /* 0x000fe200000006ff */
[----:B------:R-:W-:Y:S01]  /*0630*/  IMAD.U32 R234, R15, 0x10000, RZ ;  /* 0x000100000fea7824 */ /* 0x000fe200078e00ff */
[C---:B------:R-:W-:Y:S01]  /*0640*/  @P3 PRMT R223, R4.reuse, 0x7632, R223 ;  /* 0x0000763204df3816 */ /* 0x040fe200000000df */
[----:B------:R0:W-:Y:S01]  /*0650*/  STL [R1+0xc], R17 ;  /* 0x00000c1101007387 */ /* 0x0001e20000100800 */
[----:B------:R-:W-:Y:S01]  /*0660*/  SHF.L.U32 R224, R4, 0x10, RZ ;  /* 0x0000001004e07819 */ /* 0x000fe200000006ff */
[----:B------:R-:W-:Y:S01]  /*0670*/  IMAD.U32 R222, R5, 0x10000, RZ ;  /* 0x0001000005de7824 */ /* 0x000fe200078e00ff */
[----:B------:R-:W-:Y:S01]  /*0680*/  SHF.L.U32 R4, R0, 0x10, RZ ;  /* 0x0000001000047819 */ /* 0x000fe200000006ff */
[----:B------:R-:W-:Y:S01]  /*0690*/  IMAD.U32 R0, R3, 0x10000, RZ ;  /* 0x0001000003007824 */ /* 0x000fe200078e00ff */
[----:B------:R0:W-:Y:S01]  /*06a0*/  STL [R1+0x4], R16 ;  /* 0x0000041001007387 */ /* 0x0001e20000100800 */
[----:B------:R-:W-:-:S02]  /*06b0*/  @P4 PRMT R241, R35, 0x7632, R241 ;  /* 0x0000763223f14816 */ /* 0x000fc400000000f1 */
[----:B------:R-:W-:Y:S01]  /*06c0*/  @P1 PRMT R229, R9, 0x7632, R229 ;  /* 0x0000763209e51816 */ /* 0x000fe200000000e5 */
[----:B------:R0:W-:Y:S01]  /*06d0*/  STL [R1+0x8], R4 ;  /* 0x0000080401007387 */ /* 0x0001e20000100800 */
[----:B------:R-:W-:Y:S01]  /*06e0*/  @P3 PRMT R217, R7, 0x7632, R217 ;  /* 0x0000763207d93816 */ /* 0x000fe200000000d9 */
[----:B------:R-:W-:Y:S01]  /*06f0*/  IMAD.U32 R241, R241, 0x10000, RZ ;  /* 0x00010000f1f17824 */ /* 0x000fe200078e00ff */
[----:B------:R-:W-:Y:S01]  /*0700*/  @P5 PRMT R251, R30, 0x7632, R251 ;  /* 0x000076321efb5816 */ /* 0x000fe200000000fb */
[----:B------:R0:W-:Y:S01]  /*0710*/  STL [R1], R0 ;  /* 0x0000000001007387 */ /* 0x0001e20000100800 */
[----:B------:R-:W-:Y:S01]  /*0720*/  @P5 PRMT R249, R31, 0x7632, R249 ;  /* 0x000076321ff95816 */ /* 0x000fe200000000f9 */
[----:B------:R-:W-:Y:S01]  /*0730*/  IMAD.U32 R229, R229, 0x10000, RZ ;  /* 0x00010000e5e57824 */ /* 0x000fe200078e00ff */
[----:B------:R-:W-:Y:S01]  /*0740*/  @P4 PRMT R247, R32, 0x7632, R247 ;  /* 0x0000763220f74816 */ /* 0x000fe200000000f7 */
[----:B------:R-:W-:Y:S01]  /*0750*/  IMAD.U32 R217, R217, 0x10000, RZ ;  /* 0x00010000d9d97824 */ /* 0x000fe200078e00ff */
[----:B------:R-:W-:-:S02]  /*0760*/  @P4 PRMT R245, R33, 0x7632, R245 ;  /* 0x0000763221f54816 */ /* 0x000fc400000000f5 */
        /* <DEDUP_REMOVED lines=9> */
[----:B------:R-:W-:Y:S02]  /*0800*/  @P3 PRMT R219, R6, 0x7632, R219 ;  /* 0x0000763206db3816 */ /* 0x000fe400000000db */
[----:B------:R-:W-:Y:S02]  /*0810*/  ISETP.NE.U32.AND P2, PT, RZ, UR6, PT ;  /* 0x00000006ff007c0c */ /* 0x000fe4000bf45070 */
        /* <DEDUP_REMOVED lines=15> */
[----:B------:R-:W-:Y:S02]  /*0910*/  MOV R37, RZ ;  /* 0x000000ff00257202 */ /* 0x000fe40000000f00 */
        /* <DEDUP_REMOVED lines=15> */
.L_x_782:
[----:B01234-:R-:W0:Y:S01]  /*0a10*/  @P2 LDC.64 R140, c[0x0][0x270] ;  /* 0x00009c00ff8c2b82 */ /* 0x01fe220000000a00 */
[----:B------:R-:W-:Y:S02]  /*0a20*/  SHF.R.S32.HI R3, RZ, 0x1f, R2 ;  /* 0x0000001fff037819 */ /* 0x000fe40000011402 */
[----:B------:R-:W-:-:S05]  /*0a30*/  ISETP.NE.AND P4, PT, R216, RZ, PT ;  /* 0x000000ffd800720c */ /* 0x000fca0003f85270 */
[----:B------:R-:W1:Y:S01]  /*0a40*/  LDC.64 R142, c[0x0][0x258] ;  /* 0x00009600ff8e7b82 */ /* 0x000e620000000a00 */
[----:B------:R-:W2:Y:S01]  /*0a50*/  S2R R146, SR_TID.X ;  /* 0x0000000000927919 */ /* 0x000ea20000002100 */
[----:B------:R-:W-:Y:S02]  /*0a60*/  MOV R212, UR20 ;  /* 0x0000001400d47c02 */ /* 0x000fe40008000f00 */
[----:B------:R-:W-:-:S04]  /*0a70*/  MOV R150, 0x3f800000 ;  /* 0x3f80000000967802 */ /* 0x000fc80000000f00 */
[----:B------:R-:W3:Y:S01]  /*0a80*/  LDC.U8 R147, c[0x0][0x2a0] ;  /* 0x0000a800ff937b82 */ /* 0x000ee20000000000 */
[----:B0-----:R-:W-:-:S04]  /*0a90*/  @P2 LEA R140, P3, R2, R140, 0x1 ;  /* 0x0000008c028c2211 */ /* 0x001fc800078608ff */
[----:B------:R-:W-:-:S05]  /*0aa0*/  @P2 LEA.HI.X R141, R2, R141, R3, 0x1, P3 ;  /* 0x0000008d028d2211 */ /* 0x000fca00018f0c03 */
[----:B------:R0:W4:Y:S01]  /*0ab0*/  @P2 LDG.E.U16 R3, desc[UR4][R140.64] ;  /* 0x000000048c032981 */ /* 0x000122000c1e1500 */
[----:B-1----:R-:W-:-:S05]  /*0ac0*/  IMAD.WIDE R142, R2, 0x4, R142 ;  /* 0x00000004028e7825 */ /* 0x002fca00078e028e */
[----:B------:R1:W5:Y:S01]  /*0ad0*/  LDG.E R149, desc[UR4][R142.64] ;  /* 0x000000048e957981 */ /* 0x000362000c1e1900 */
[----:B0-----:R-:W0:Y:S02]  /*0ae0*/  LDC.64 R140, c[0x0][0x250] ;  /* 0x00009400ff8c7b82 */ /* 0x001e240000000a00 */
[----:B0-----:R-:W-:-:S05]  /*0af0*/  IMAD.WIDE R140, R2, 0x4, R140 ;  /* 0x00000004028c7825 */ /* 0x001fca00078e028c */
[----:B------:R1:W5:Y:S01]  /*0b00*/  LDG.E R201, desc[UR4][R140.64] ;  /* 0x000000048cc97981 */ /* 0x000362000c1e1900 */
[----:B--2---:R-:W-:Y:S01]  /*0b10*/  LOP3.LUT R213, R146, 0x7f, RZ, 0xc0, !PT ;  /* 0x0000007f92d57812 */ /* 0x004fe200078ec0ff */
[----:B------:R-:W-:Y:S01]  /*0b20*/  BSSY B0, `(.L_x_761) ;  /* 0x000006f000007945 */ /* 0x000fe20003800000 */
[----:B------:R-:W-:Y:S02]  /*0b30*/  MOV R204, RZ ;  /* 0x000000ff00cc7202 */ /* 0x000fe40000000f00 */
[----:B------:R-:W-:Y:S02]  /*0b40*/  MOV R203, RZ ;  /* 0x000000ff00cb7202 */ /* 0x000fe40000000f00 */
[----:B----4-:R-:W-:Y:S01]  /*0b50*/  @P2 SHF.L.U32 R150, R3, 0x10, RZ ;  /* 0x0000001003962819 */ /* 0x010fe200000006ff */
[----:B------:R-:W-:-:S05]  /*0b60*/  IMAD R3, R2, R212, RZ ;  /* 0x000000d402037224 */ /* 0x000fca00078e02ff */
[----:B------:R-:W-:-:S04]  /*0b70*/  SHF.R.S32.HI R144, RZ, 0x1f, R3 ;  /* 0x0000001fff907819 */ /* 0x000fc80000011403 */
[----:B------:R-:W-:-:S04]  /*0b80*/  LEA.HI R144, R144, R3, RZ, 0x3 ;  /* 0x0000000390907211 */ /* 0x000fc800078f18ff */
[----:B------:R-:W-:-:S05]  /*0b90*/  LEA.HI.SX32 R3, R144, R213, 0x1d ;  /* 0x000000d590037211 */ /* 0x000fca00078feaff */
[----:B------:R-:W-:Y:S01]  /*0ba0*/  IMAD.MOV.U32 R202, RZ, RZ, R3 ;  /* 0x000000ffffca7224 */ /* 0x000fe200078e0003 */
[----:B-1-3--:R-:W-:Y:S06]  /*0bb0*/  @!P4 BRA `(.L_x_762) ;  /* 0x000000040094c947 */ /* 0x00afec0003800000 */
[----:B------:R-:W0:Y:S01]  /*0bc0*/  LDC.64 R4, c[0x0][0x2b8] ;  /* 0x0000ae00ff047b82 */ /* 0x000e220000000a00 */
[C---:B------:R-:W-:Y:S01]  /*0bd0*/  LEA R8, P3, R3.reuse, UR10, 0x4 ;  /* 0x0000000a03087c11 */ /* 0x040fe2000f8620ff */
[----:B------:R-:W2:Y:S03]  /*0be0*/  LDL R206, [R1+0xc] ;  /* 0x00000c0001ce7983 */ /* 0x000ea60000100800 */
[----:B------:R-:W-:Y:S01]  /*0bf0*/  LEA.HI.X R9, R3, UR11, RZ, 0x4, P3 ;  /* 0x0000000b03097c11 */ /* 0x000fe200098f24ff */
[----:B------:R-:W3:Y:S04]  /*0c00*/  LDL R209, [R1+0x4] ;  /* 0x0000040001d17983 */ /* 0x000ee80000100800 */
[----:B------:R-:W4:Y:S01]  /*0c10*/  LDL R207, [R1+0x8] ;  /* 0x0000080001cf7983 */ /* 0x000f220000100800 */
[----:B------:R-:W-:-:S03]  /*0c20*/  ISETP.NE.U32.AND P3, PT, RZ, UR8, PT ;  /* 0x00000008ff007c0c */ /* 0x000fc6000bf65070 */
[----:B------:R-:W2:Y:S01]  /*0c30*/  LDG.E.128 R8, desc[UR4][R8.64] ;  /* 0x0000000408087981 */ /* 0x000ea2000c1e1d00 */
[----:B------:R-:W-:-:S03]  /*0c40*/  ISETP.NE.AND.EX P3, PT, RZ, UR9, PT, P3 ;  /* 0x00000009ff007c0c */ /* 0x000fc6000bf65330 */
[----:B------:R-:W4:Y:S01]  /*0c50*/  LDL R203, [R1] ;  /* 0x0000000001cb7983 */ /* 0x000f220000100800 */
[----:B0-----:R-:W-:-:S09]  /*0c60*/  IMAD.WIDE.U32 R4, R3, 0x10, R4 ;  /* 0x0000001003047825 */ /* 0x001fd200078e0004 */
[C---:B------:R-:W-:Y:S01]  /*0c70*/  @P3 LEA R140, P4, R3.reuse, UR8, 0x4 ;  /* 0x00000008038c3c11 */ /* 0x040fe2000f8820ff */
[----:B------:R-:W3:Y:S03]  /*0c80*/  LDG.E.128 R4, desc[UR4][R4.64] ;  /* 0x0000000404047981 */ /* 0x000ee6000c1e1d00 */
[----:B------:R-:W-:-:S05]  /*0c90*/  @P3 LEA.HI.X R141, R3, UR9, RZ, 0x4, P4 ;  /* 0x00000009038d3c11 */ /* 0x000fca000a0f24ff */
[----:B------:R0:W5:Y:S01]  /*0ca0*/  @P3 LDG.E.128 R116, desc[UR4][R140.64] ;  /* 0x000000048c743981 */ /* 0x000162000c1e1d00 */
[----:B------:R-:W-:-:S04]  /*0cb0*/  LEA R158, P3, R3, UR12, 0x3 ;  /* 0x0000000c039e7c11 */ /* 0x000fc8000f8618ff */
[----:B------:R-:W-:-:S06]  /*0cc0*/  LEA.HI.X R159, R3, UR13, RZ, 0x3, P3 ;  /* 0x0000000d039f7c11 */ /* 0x000fcc00098f1cff */
[----:B------:R-:W5:Y:S01]  /*0cd0*/  LDG.E.64 R158, desc[UR4][R158.64] ;  /* 0x000000049e9e7981 */ /* 0x000f62000c1e1b00 */
[----:B------:R-:W-:Y:S02]  /*0ce0*/  ISETP.NE.AND P3, PT, R147, RZ, PT ;  /* 0x000000ff9300720c */ /* 0x000fe40003f65270 */
[----:B--2---:R-:W-:Y:S02]  /*0cf0*/  PRMT R142, R8, 0x7632, R142 ;  /* 0x00007632088e7816 */ /* 0x004fe4000000008e */
[----:B------:R-:W-:Y:S02]  /*0d00*/  PRMT R143, R9, 0x7632, R143 ;  /* 0x00007632098f7816 */ /* 0x000fe4000000008f */
[----:B------:R-:W-:Y:S02]  /*0d10*/  PRMT R145, R10, 0x7632, R145 ;  /* 0x000076320a917816 */ /* 0x000fe40000000091 */
[----:B0-----:R-:W-:Y:S02]  /*0d20*/  PRMT R140, R11, 0x7632, R140 ;  /* 0x000076320b8c7816 */ /* 0x001fe4000000008c */
[----:B------:R-:W-:-:S02]  /*0d30*/  SHF.L.U32 R144, R9, 0x10, RZ ;  /* 0x0000001009907819 */ /* 0x000fc400000006ff */
[----:B------:R-:W-:Y:S02]  /*0d40*/  SHF.L.U32 R0, R8, 0x10, RZ ;  /* 0x0000001008007819 */ /* 0x000fe400000006ff */
[----:B-----5:R-:W-:Y:S02]  /*0d50*/  FSEL R9, R201, RZ, !P3 ;  /* 0x000000ffc9097208 */ /* 0x020fe40005800000 */
[----:B------:R-:W-:Y:S02]  /*0d60*/  SHF.L.U32 R198, R10, 0x10, RZ ;  /* 0x000000100ac67819 */ /* 0x000fe400000006ff */
[----:B------:R-:W-:Y:S02]  /*0d70*/  SHF.L.U32 R146, R11, 0x10, RZ ;  /* 0x000000100b927819 */ /* 0x000fe400000006ff */
[----:B------:R-:W-:Y:S01]  /*0d80*/  SHF.L.U32 R8, R142, 0x10, RZ ;  /* 0x000000108e087819 */ /* 0x000fe200000006ff */
[----:B------:R-:W-:Y:S01]  /*0d90*/  IMAD.U32 R142, R143, 0x10000, RZ ;  /* 0x000100008f8e7824 */ /* 0x000fe200078e00ff */
[----:B------:R-:W-:-:S02]  /*0da0*/  SHF.L.U32 R10, R145, 0x10, RZ ;  /* 0x00000010910a7819 */ /* 0x000fc400000006ff */
[----:B------:R-:W-:Y:S01]  /*0db0*/  SHF.L.U32 R140, R140, 0x10, RZ ;  /* 0x000000108c8c7819 */ /* 0x000fe200000006ff */
[C---:B------:R-:W-:Y:S01]  /*0dc0*/  FADD.FTZ R198, -R9.reuse, R198 ;  /* 0x000000c609c67221 */ /* 0x040fe20000010100 */
[C---:B---3--:R-:W-:Y:S02]  /*0dd0*/  PRMT R202, R4.reuse, 0x7632, R202 ;  /* 0x0000763204ca7816 */ /* 0x048fe400000000ca */
[----:B------:R-:W-:Y:S01]  /*0de0*/  SHF.L.U32 R145, R4, 0x10, RZ ;  /* 0x0000001004917819 */ /* 0x000fe200000006ff */
[C---:B------:R-:W-:Y:S01]  /*0df0*/  FADD.FTZ R0, -R9.reuse, R0 ;  /* 0x0000000009007221 */ /* 0x040fe20000010100 */
[C---:B------:R-:W-:Y:S01]  /*0e00*/  FADD.FTZ R144, -R9.reuse, R144 ;  /* 0x0000009009907221 */ /* 0x040fe20000010100 */
[C---:B------:R-:W-:Y:S01]  /*0e10*/  FADD.FTZ R146, -R9.reuse, R146 ;  /* 0x0000009209927221 */ /* 0x040fe20000010100 */
[C---:B------:R-:W-:Y:S01]  /*0e20*/  FADD.FTZ R8, -R9.reuse, R8 ;  /* 0x0000000809087221 */ /* 0x040fe20000010100 */
[C---:B------:R-:W-:Y:S01]  /*0e30*/  FADD.FTZ R142, -R9.reuse, R142 ;  /* 0x0000008e098e7221 */ /* 0x040fe20000010100 */
[C---:B------:R-:W-:Y:S01]  /*0e40*/  FADD.FTZ R10, -R9.reuse, R10 ;  /* 0x0000000a090a7221 */ /* 0x040fe20000010100 */
[----:B------:R-:W-:Y:S01]  /*0e50*/  FADD.FTZ R140, -R9, R140 ;  /* 0x0000008c098c7221 */ /* 0x000fe20000010100 */
[----:B------:R-:W-:-:S02]  /*0e60*/  SHF.L.U32 R141, R5, 0x10, RZ ;  /* 0x00000010058d7819 */ /* 0x000fc400000006ff */
[----:B------:R-:W-:Y:S01]  /*0e70*/  PRMT R9, R6, 0x7632, R9 ;  /* 0x0000763206097816 */ /* 0x000fe20000000009 */
[----:B------:R-:W-:Y:S01]  /*0e80*/  FMUL.FTZ R4, R206, R145 ;  /* 0x00000091ce047220 */ /* 0x000fe20000410000 */
[----:B------:R-:W-:Y:S01]  /*0e90*/  SHF.L.U32 R11, R6, 0x10, RZ ;  /* 0x00000010060b7819 */ /* 0x000fe200000006ff */
[C---:B------:R-:W-:Y:S01]  /*0ea0*/  FMUL.FTZ R6, R149.reuse, R198 ;  /* 0x000000c695067220 */ /* 0x040fe20000410000 */
[----:B------:R-:W-:Y:S01]  /*0eb0*/  SHF.L.U32 R202, R202, 0x10, RZ ;  /* 0x00000010caca7819 */ /* 0x000fe200000006ff */
[----:B------:R-:W-:Y:S01]  /*0ec0*/  FMUL.FTZ R0, R149, R0 ;  /* 0x0000000095007220 */ /* 0x000fe20000410000 */
[----:B------:R-:W-:Y:S01]  /*0ed0*/  PRMT R143, R5, 0x7632, R143 ;  /* 0x00007632058f7816 */ /* 0x000fe2000000008f */
[----:B------:R-:W-:Y:S01]  /*0ee0*/  FMUL.FTZ R5, R149, R144 ;  /* 0x0000009095057220 */ /* 0x000fe20000410000 */
[----:B------:R-:W-:Y:S01]  /*0ef0*/  SHF.L.U32 R198, R9, 0x10, RZ ;  /* 0x0000001009c67819 */ /* 0x000fe200000006ff */
[----:B------:R-:W-:Y:S01]  /*0f00*/  FMUL.FTZ R208, R209, R141 ;  /* 0x0000008dd1d07220 */ /* 0x000fe20000410000 */
[----:B------:R-:W-:Y:S01]  /*0f10*/  FMUL.FTZ R9, R149, R142 ;  /* 0x0000008e95097220 */ /* 0x000fe20000410000 */
[----:B------:R-:W-:Y:S01]  /*0f20*/  FADD.FTZ R80, R80, R11 ;  /* 0x0000000b50507221 */ /* 0x000fe20000010000 */
[-C--:B------:R-:W-:Y:S01]  /*0f30*/  FFMA.FTZ R40, R6, R11.reuse, R40 ;  /* 0x0000000b06287223 */ /* 0x080fe20000010028 */
[----:B------:R-:W-:Y:S01]  /*0f40*/  FMUL.FTZ R206, R252, R11 ;  /* 0x0000000bfcce7220 */ /* 0x000fe20000410000 */
[----:B----4-:R-:W-:Y:S01]  /*0f50*/  FMUL.FTZ R209, R207, R202 ;  /* 0x000000cacfd17220 */ /* 0x010fe20000410000 */
[----:B------:R-:W-:Y:S01]  /*0f60*/  FADD.FTZ R142, RZ, R4 ;  /* 0x00000004ff8e7221 */ /* 0x000fe20000010000 */
[----:B------:R-:W-:Y:S01]  /*0f70*/  FMUL.FTZ R8, R149, R8 ;  /* 0x0000000895087220 */ /* 0x000fe20000410000 */
[----:B------:R-:W-:Y:S01]  /*0f80*/  FFMA.FTZ R11, R0, R4, RZ ;  /* 0x00000004000b7223 */ /* 0x000fe200000100ff */
[----:B------:R-:W-:Y:S01]  /*0f90*/  SHF.L.U32 R144, R143, 0x10, RZ ;  /* 0x000000108f907819 */ /* 0x000fe200000006ff */
[----:B------:R-:W-:Y:S01]  /*0fa0*/  FADD.FTZ R78, R78, R141 ;  /* 0x0000008d4e4e7221 */ /* 0x000fe20000010000 */
[----:B------:R-:W-:Y:S01]  /*0fb0*/  FFMA.FTZ R38, R5, R141, R38 ;  /* 0x0000008d05267223 */ /* 0x000fe20000010026 */
[----:B------:R-:W-:Y:S01]  /*0fc0*/  FADD.FTZ R141, R142, R209 ;  /* 0x000000d18e8d7221 */ /* 0x000fe20000010000 */
[----:B------:R-:W-:Y:S01]  /*0fd0*/  FFMA.FTZ R142, R8, R209, R11 ;  /* 0x000000d1088e7223 */ /* 0x000fe2000001000b */
[----:B------:R-:W-:Y:S01]  /*0fe0*/  FADD.FTZ R79, R79, R144 ;  /* 0x000000904f4f7221 */ /* 0x000fe20000010000 */
[-C--:B------:R-:W-:Y:S01]  /*0ff0*/  FFMA.FTZ R39, R9, R144.reuse, R39 ;  /* 0x0000009009277223 */ /* 0x080fe20000010027 */
[----:B------:R-:W-:Y:S01]  /*1000*/  FMUL.FTZ R207, R203, R144 ;  /* 0x00000090cbcf7220 */ /* 0x000fe20000410000 */
[----:B------:R-:W-:Y:S01]  /*1010*/  FADD.FTZ R144, R141, R208 ;  /* 0x000000d08d907221 */ /* 0x000fe20000010000 */
[----:B------:R-:W-:Y:S01]  /*1020*/  FFMA.FTZ R142, R5, R208, R142 ;  /* 0x000000d0058e7223 */ /* 0x000fe2000001008e */
[----:B------:R-:W-:-:S02]  /*1030*/  FMUL.FTZ R10, R149, R10 ;  /* 0x0000000a950a7220 */ /* 0x000fc40000410000 */
[----:B------:R-:W-:Y:S01]  /*1040*/  FADD.FTZ R11, R144, R207 ;  /* 0x000000cf900b7221 */ /* 0x000fe20000010000 */
[----:B------:R-:W-:Y:S01]  /*1050*/  FFMA.FTZ R141, R9, R207, R142 ;  /* 0x000000cf098d7223 */ /* 0x000fe2000001008e */
[C---:B------:R-:W-:Y:S01]  /*1060*/  PRMT R196, R7.reuse, 0x7632, R196 ;  /* 0x0000763207c47816 */ /* 0x040fe200000000c4 */
[----:B------:R-:W-:Y:S02]  /*1070*/  IMAD.U32 R197, R7, 0x10000, RZ ;  /* 0x0001000007c57824 */ /* 0x000fe400078e00ff */
        /* <DEDUP_REMOVED lines=24> */
[----:B------:R-:W-:-:S07]  /*1200*/  IADD3 R202, R3, 0x80, RZ ;  /* 0x0000008003ca7810 */ /* 0x000fce0007ffe0ff */
.L_x_762:
[----:B------:R-:W-:Y:S05]  /*1210*/  BSYNC B0 ;  /* 0x0000000000007941 */ /* 0x000fea0003800000 */
.L_x_761:
[----:B------:R-:W-:Y:S01]  /*1220*/  ISETP.NE.AND P3, PT, R215, RZ, PT ;  /* 0x000000ffd700720c */ /* 0x000fe20003f65270 */
[----:B------:R-:W-:-:S12]  /*1230*/  BSSY B0, `(.L_x_763) ;  /* 0x0000063000007945 */ /* 0x000fd80003800000 */
[----:B------:R-:W-:Y:S05]  /*1240*/  @!P3 BRA `(.L_x_764) ;  /* 0x000000040084b947 */ /* 0x000fea0003800000 */
[----:B------:R-:W0:Y:S01]  /*1250*/  LDC.64 R12, c[0x0][0x2b8] ;  /* 0x0000ae00ff0c7b82 */ /* 0x000e220000000a00 */
[----:B------:R-:W-:-:S04]  /*1260*/  LEA R16, P3, R202, UR10, 0x4 ;  /* 0x0000000aca107c11 */ /* 0x000fc8000f8620ff */
[----:B------:R-:W-:Y:S02]  /*1270*/  LEA.HI.X R17, R202, UR11, RZ, 0x4, P3 ;  /* 0x0000000bca117c11 */ /* 0x000fe400098f24ff */
[----:B------:R-:W-:-:S04]  /*1280*/  ISETP.NE.U32.AND P3, PT, RZ, UR8, PT ;  /* 0x00000008ff007c0c */ /* 0x000fc8000bf65070 */
[----:B------:R-:W2:Y:S01]  /*1290*/  LDG.E.128 R16, desc[UR4][R16.64] ;  /* 0x0000000410107981 */ /* 0x000ea2000c1e1d00 */
[----:B------:R-:W-:Y:S01]  /*12a0*/  ISETP.NE.AND.EX P3, PT, RZ, UR9, PT, P3 ;  /* 0x00000009ff007c0c */ /* 0x000fe2000bf65330 */
[----:B0-----:R-:W-:-:S12]  /*12b0*/  IMAD.WIDE.U32 R12, R202, 0x10, R12 ;  /* 0x00000010ca0c7825 */ /* 0x001fd800078e000c */
[----:B------:R-:W-:-:S04]  /*12c0*/  @P3 LEA R140, P4, R202, UR8, 0x4 ;  /* 0x00000008ca8c3c11 */ /* 0x000fc8000f8820ff */
[C---:B------:R-:W-:Y:S01]  /*12d0*/  @P3 LEA.HI.X R141, R202.reuse, UR9, RZ, 0x4, P4 ;  /* 0x00000009ca8d3c11 */ /* 0x040fe2000a0f24ff */
[----:B------:R-:W3:Y:S04]  /*12e0*/  LDG.E.128 R12, desc[UR4][R12.64] ;  /* 0x000000040c0c7981 */ /* 0x000ee8000c1e1d00 */
[----:B------:R0:W5:Y:S01]  /*12f0*/  @P3 LDG.E.128 R120, desc[UR4][R140.64] ;  /* 0x000000048c783981 */ /* 0x000162000c1e1d00 */
[----:B------:R-:W-:-:S04]  /*1300*/  LEA R156, P3, R202, UR12, 0x3 ;  /* 0x0000000cca9c7c11 */ /* 0x000fc8000f8618ff */
[----:B------:R-:W-:-:S06]  /*1310*/  LEA.HI.X R157, R202, UR13, RZ, 0x3, P3 ;  /* 0x0000000dca9d7c11 */ /* 0x000fcc00098f1cff */
[----:B------:R-:W5:Y:S01]  /*1320*/  LDG.E.64 R156, desc[UR4][R156.64] ;  /* 0x000000049c9c7981 */ /* 0x000f62000c1e1b00 */
[----:B------:R-:W-:-:S04]  /*1330*/  ISETP.NE.AND P3, PT, R147, RZ, PT ;  /* 0x000000ff9300720c */ /* 0x000fc80003f65270 */
[----:B-----5:R-:W-:Y:S02]  /*1340*/  FSEL R143, R201, RZ, !P3 ;  /* 0x000000ffc98f7208 */ /* 0x020fe40005800000 */
[----:B------:R-:W-:Y:S02]  /*1350*/  IADD3 R202, R202, 0x80, RZ ;  /* 0x00000080caca7810 */ /* 0x000fe40007ffe0ff */
[C---:B--2---:R-:W-:Y:S02]  /*1360*/  PRMT R142, R16.reuse, 0x7632, R142 ;  /* 0x00007632108e7816 */ /* 0x044fe4000000008e */
[----:B------:R-:W-:Y:S02]  /*1370*/  SHF.L.U32 R144, R16, 0x10, RZ ;  /* 0x0000001010907819 */ /* 0x000fe400000006ff */
[C---:B------:R-:W-:Y:S02]  /*1380*/  SHF.L.U32 R192, R18.reuse, 0x10, RZ ;  /* 0x0000001012c07819 */ /* 0x040fe400000006ff */
[----:B------:R-:W-:Y:S01]  /*1390*/  PRMT R16, R18, 0x7632, R16 ;  /* 0x0000763212107816 */ /* 0x000fe20000000010 */
[----:B------:R-:W-:Y:S01]  /*13a0*/  IMAD.U32 R146, R17, 0x10000, RZ ;  /* 0x0001000011927824 */ /* 0x000fe200078e00ff */
[----:B------:R-:W-:Y:S01]  /*13b0*/  SHF.L.U32 R18, R142, 0x10, RZ ;  /* 0x000000108e127819 */ /* 0x000fe200000006ff */
[----:B------:R-:W-:Y:S01]  /*13c0*/  FADD.FTZ R144, -R143, R144 ;  /* 0x000000908f907221 */ /* 0x000fe20000010100 */
[----:B------:R-:W-:Y:S01]  /*13d0*/  PRMT R145, R17, 0x7632, R145 ;  /* 0x0000763211917816 */ /* 0x000fe20000000091 */
[----:B0-----:R-:W-:Y:S01]  /*13e0*/  FADD.FTZ R141, -R143, R192 ;  /* 0x000000c08f8d7221 */ /* 0x001fe20000010100 */
[----:B------:R-:W-:-:S02]  /*13f0*/  PRMT R17, R19, 0x7632, R17 ;  /* 0x0000763213117816 */ /* 0x000fc40000000011 */
[----:B------:R-:W-:Y:S01]  /*1400*/  SHF.L.U32 R192, R16, 0x10, RZ ;  /* 0x0000001010c07819 */ /* 0x000fe200000006ff */
[----:B------:R-:W-:Y:S01]  /*1410*/  FADD.FTZ R16, -R143, R18 ;  /* 0x000000128f107221 */ /* 0x000fe20000010100 */
[----:B------:R-:W-:Y:S02]  /*1420*/  SHF.L.U32 R194, R17, 0x10, RZ ;  /* 0x0000001011c27819 */ /* 0x000fe400000006ff */
[C---:B---3--:R-:W-:Y:S01]  /*1430*/  PRMT R200, R12.reuse, 0x7632, R200 ;  /* 0x000076320cc87816 */ /* 0x048fe200000000c8 */
[----:B------:R-:W-:Y:S02]  /*1440*/  IMAD.U32 R205, R12, 0x10000, RZ ;  /* 0x000100000ccd7824 */ /* 0x000fe400078e00ff */
[----:B------:R-:W-:Y:S01]  /*1450*/  FMUL.FTZ R12, R149, R144 ;  /* 0x00000090950c7220 */ /* 0x000fe20000410000 */
[----:B------:R-:W-:Y:S01]  /*1460*/  FADD.FTZ R142, -R143, R146 ;  /* 0x000000928f8e7221 */ /* 0x000fe20000010100 */
[----:B------:R-:W-:Y:S01]  /*1470*/  SHF.L.U32 R140, R19, 0x10, RZ ;  /* 0x00000010138c7819 */ /* 0x000fe200000006ff */
[----:B------:R-:W-:Y:S01]  /*1480*/  FADD.FTZ R84, R84, R205 ;  /* 0x000000cd54547221 */ /* 0x000fe20000010000 */
[----:B------:R-:W-:Y:S01]  /*1490*/  SHF.L.U32 R146, R145, 0x10, RZ ;  /* 0x0000001091927819 */ /* 0x000fe200000006ff */
[-C--:B------:R-:W-:Y:S01]  /*14a0*/  FFMA.FTZ R44, R12, R205.reuse, R44 ;  /* 0x000000cd0c2c7223 */ /* 0x080fe2000001002c */
[----:B------:R-:W-:Y:S01]  /*14b0*/  SHF.L.U32 R200, R200, 0x10, RZ ;  /* 0x00000010c8c87819 */ /* 0x000fe200000006ff */
[----:B------:R-:W-:Y:S01]  /*14c0*/  FMUL.FTZ R16, R149, R16 ;  /* 0x0000001095107220 */ /* 0x000fe20000410000 */
[----:B------:R-:W-:Y:S01]  /*14d0*/  FMUL.FTZ R205, R248, R205 ;  /* 0x000000cdf8cd7220 */ /* 0x000fe20000410000 */
[----:B------:R-:W-:Y:S01]  /*14e0*/  FADD.FTZ R19, -R143, R194 ;  /* 0x000000c28f137221 */ /* 0x000fe20000010100 */
[----:B------:R-:W-:Y:S01]  /*14f0*/  PRMT R195, R13, 0x7632, R195 ;  /* 0x000076320dc37816 */ /* 0x000fe200000000c3 */
[----:B------:R-:W-:Y:S01]  /*1500*/  FADD.FTZ R140, -R143, R140 ;  /* 0x0000008c8f8c7221 */ /* 0x000fe20000010100 */
[----:B------:R-:W-:Y:S01]  /*1510*/  SHF.L.U32 R199, R13, 0x10, RZ ;  /* 0x000000100dc77819 */ /* 0x000fe200000006ff */
[----:B------:R-:W-:Y:S01]  /*1520*/  FADD.FTZ R17, -R143, R146 ;  /* 0x000000928f117221 */ /* 0x000fe20000010100 */
        /* <DEDUP_REMOVED lines=8> */
[----:B------:R-:W-:Y:S01]  /*15b0*/  FADD.FTZ R18, -R143, R192 ;  /* 0x000000c08f127221 */ /* 0x000fe20000010100 */
[----:B------:R-:W-:Y:S01]  /*15c0*/  FFMA.FTZ R203, R12, R205, R203 ;  /* 0x000000cd0ccb7223 */ /* 0x000fe200000100cb */
[C---:B------:R-:W-:Y:S01]  /*15d0*/  PRMT R191, R15.reuse, 0x7632, R191 ;  /* 0x000076320fbf7816 */ /* 0x040fe200000000bf */
[----:B------:R-:W-:Y:S01]  /*15e0*/  FADD.FTZ R86, R86, R199 ;  /* 0x000000c756567221 */ /* 0x000fe20000010000 */
[----:B------:R-:W-:Y:S01]  /*15f0*/  SHF.L.U32 R192, R15, 0x10, RZ ;  /* 0x000000100fc07819 */ /* 0x000fe200000006ff */
[----:B------:R-:W-:Y:S01]  /*1600*/  FFMA.FTZ R46, R13, R199, R46 ;  /* 0x000000c70d2e7223 */ /* 0x000fe2000001002e */
[----:B------:R-:W-:Y:S01]  /*1610*/  SHF.L.U32 R195, R195, 0x10, RZ ;  /* 0x00000010c3c37819 */ /* 0x000fe200000006ff */
        /* <DEDUP_REMOVED lines=24> */
[-C--:B------:R-:W-:Y:S01]  /*17a0*/  FFMA.FTZ R50, R15, R192.reuse, R50 ;  /* 0x000000c00f327223 */ /* 0x080fe20000010032 */
        /* <DEDUP_REMOVED lines=8> */
[----:B------:R-:W-:-:S03]  /*1830*/  FFMA.FTZ R140, R15, R192, R140 ;  /* 0x000000c00f8c7223 */ /* 0x000fc6000001008c */
[----:B------:R-:W-:Y:S01]  /*1840*/  FADD.FTZ R204, R204, R191 ;  /* 0x000000bfcccc7221 */ /* 0x000fe20000010000 */
[----:B------:R-:W-:-:S07]  /*1850*/  FFMA.FTZ R203, R19, R191, R140 ;  /* 0x000000bf13cb7223 */ /* 0x000fce000001008c */
.L_x_764:
[----:B------:R-:W-:Y:S05]  /*1860*/  BSYNC B0 ;  /* 0x0000000000007941 */ /* 0x000fea0003800000 */
.L_x_763:
[----:B------:R-:W-:Y:S04]  /*1870*/  BSSY B0, `(.L_x_765) ;  /* 0x0000063000007945 */ /* 0x000fe80003800000 */
        /* <DEDUP_REMOVED lines=20> */
[----:B------:R-:W-:Y:S02]  /*19c0*/  PRMT R30, R25, 0x7632, R30 ;  /* 0x00007632191e7816 */ /* 0x000fe4000000001e */
[----:B------:R-:W-:-:S02]  /*19d0*/  SHF.L.U32 R146, R26, 0x10, RZ ;  /* 0x000000101a927819 */ /* 0x000fc400000006ff */
[----:B------:R-:W-:Y:S02]  /*19e0*/  SHF.L.U32 R144, R25, 0x10, RZ ;  /* 0x0000001019907819 */ /* 0x000fe400000006ff */
[----:B------:R-:W-:Y:S01]  /*19f0*/  PRMT R24, R26, 0x7632, R24 ;  /* 0x000076321a187816 */ /* 0x000fe20000000018 */
[----:B------:R-:W-:Y:S01]  /*1a00*/  FADD.FTZ R26, -R31, R142 ;  /* 0x0000008e1f1a7221 */ /* 0x000fe20000010100 */
[----:B------:R-:W-:Y:S02]  /*1a10*/  PRMT R25, R27, 0x7632, R25 ;  /* 0x000076321b197816 */ /* 0x000fe40000000019 */
[----:B------:R-:W-:Y:S01]  /*1a20*/  SHF.L.U32 R140, R140, 0x10, RZ ;  /* 0x000000108c8c7819 */ /* 0x000fe200000006ff */
[----:B------:R-:W-:Y:S02]  /*1a30*/  IMAD.U32 R142, R30, 0x10000, RZ ;  /* 0x000100001e8e7824 */ /* 0x000fe400078e00ff */
[----:B------:R-:W-:Y:S01]  /*1a40*/  FADD.FTZ R30, -R31, R146 ;  /* 0x000000921f1e7221 */ /* 0x000fe20000010100 */
[----:B------:R-:W-:-:S02]  /*1a50*/  SHF.L.U32 R146, R25, 0x10, RZ ;  /* 0x0000001019927819 */ /* 0x000fc400000006ff */
[C---:B---3--:R-:W-:Y:S01]  /*1a60*/  PRMT R189, R20.reuse, 0x7632, R189 ;  /* 0x0000763214bd7816 */ /* 0x048fe200000000bd */
[----:B------:R-:W-:Y:S01]  /*1a70*/  FADD.FTZ R25, -R31, R140 ;  /* 0x0000008c1f197221 */ /* 0x000fe20000010100 */
[----:B------:R-:W-:Y:S01]  /*1a80*/  SHF.L.U32 R190, R20, 0x10, RZ ;  /* 0x0000001014be7819 */ /* 0x000fe200000006ff */
[----:B------:R-:W-:Y:S01]  /*1a90*/  FMUL.FTZ R20, R149, R26 ;  /* 0x0000001a95147220 */ /* 0x000fe20000410000 */
[----:B0-----:R-:W-:Y:S01]  /*1aa0*/  FADD.FTZ R28, -R31, R144 ;  /* 0x000000901f1c7221 */ /* 0x001fe20000010100 */
[----:B------:R-:W-:Y:S02]  /*1ab0*/  IMAD.U32 R189, R189, 0x10000, RZ ;  /* 0x00010000bdbd7824 */ /* 0x000fe400078e00ff */
[----:B------:R-:W-:Y:S01]  /*1ac0*/  FMUL.FTZ R25, R149, R25 ;  /* 0x0000001995197220 */ /* 0x000fe20000410000 */
[----:B------:R-:W-:Y:S01]  /*1ad0*/  FADD.FTZ R92, R92, R190 ;  /* 0x000000be5c5c7221 */ /* 0x000fe20000010000 */
[-C--:B------:R-:W-:Y:S01]  /*1ae0*/  FFMA.FTZ R52, R20, R190.reuse, R52 ;  /* 0x000000be14347223 */ /* 0x080fe20000010034 */
[----:B------:R-:W-:Y:S01]  /*1af0*/  SHF.L.U32 R32, R27, 0x10, RZ ;  /* 0x000000101b207819 */ /* 0x000fe200000006ff */
[----:B------:R-:W-:Y:S01]  /*1b00*/  FMUL.FTZ R190, R240, R190 ;  /* 0x000000bef0be7220 */ /* 0x000fe20000410000 */
[C---:B------:R-:W-:Y:S01]  /*1b10*/  PRMT R140, R22.reuse, 0x7632, R140 ;  /* 0x00007632168c7816 */ /* 0x040fe2000000008c */
[--C-:B------:R-:W-:Y:S01]  /*1b20*/  FADD.FTZ R27, -R31, R142.reuse ;  /* 0x0000008e1f1b7221 */ /* 0x100fe20000010100 */
[----:B------:R-:W-:Y:S01]  /*1b30*/  PRMT R142, R21, 0x7632, R142 ;  /* 0x00007632158e7816 */ /* 0x000fe2000000008e */
[----:B------:R-:W-:Y:S01]  /*1b40*/  FADD.FTZ R93, R93, R189 ;  /* 0x000000bd5d5d7221 */ /* 0x000fe20000010000 */
[----:B------:R-:W-:Y:S01]  /*1b50*/  SHF.L.U32 R188, R21, 0x10, RZ ;  /* 0x0000001015bc7819 */ /* 0x000fe200000006ff */
[C---:B------:R-:W-:Y:S01]  /*1b60*/  FMUL.FTZ R21, R149.reuse, R28 ;  /* 0x0000001c95157220 */ /* 0x040fe20000410000 */
[----:B------:R-:W-:Y:S01]  /*1b70*/  SHF.L.U32 R141, R22, 0x10, RZ ;  /* 0x00000010168d7819 */ /* 0x000fe200000006ff */
[----:B------:R-:W-:Y:S01]  /*1b80*/  FMUL.FTZ R22, R149, R30 ;  /* 0x0000001e95167220 */ /* 0x000fe20000410000 */
[-C--:B------:R-:W-:Y:S01]  /*1b90*/  FFMA.FTZ R53, R25, R189.reuse, R53 ;  /* 0x000000bd19357223 */ /* 0x080fe20000010035 */
[----:B------:R-:W-:Y:S01]  /*1ba0*/  SHF.L.U32 R144, R24, 0x10, RZ ;  /* 0x0000001018907819 */ /* 0x000fe200000006ff */
[----:B------:R-:W-:Y:S01]  /*1bb0*/  FADD.FTZ R204, R204, R190 ;  /* 0x000000becccc7221 */ /* 0x000fe20000010000 */
[----:B------:R-:W-:Y:S01]  /*1bc0*/  SHF.L.U32 R30, R140, 0x10, RZ ;  /* 0x000000108c1e7819 */ /* 0x000fe200000006ff */
[----:B------:R-:W-:Y:S01]  /*1bd0*/  FMUL.FTZ R189, R239, R189 ;  /* 0x000000bdefbd7220 */ /* 0x000fe20000410000 */
[--C-:B------:R-:W-:Y:S01]  /*1be0*/  FADD.FTZ R24, -R31, R32.reuse ;  /* 0x000000201f187221 */ /* 0x100fe20000010100 */
[----:B------:R-:W-:Y:S01]  /*1bf0*/  FFMA.FTZ R140, R20, R190, R203 ;  /* 0x000000be148c7223 */ /* 0x000fe200000100cb */
[C---:B------:R-:W-:Y:S01]  /*1c00*/  PRMT R32, R23.reuse, 0x7632, R32 ;  /* 0x0000763217207816 */ /* 0x040fe20000000020 */
[----:B------:R-:W-:Y:S01]  /*1c10*/  FADD.FTZ R94, R94, R188 ;  /* 0x000000bc5e5e7221 */ /* 0x000fe20000010000 */
[----:B------:R-:W-:Y:S01]  /*1c20*/  SHF.L.U32 R26, R23, 0x10, RZ ;  /* 0x00000010171a7819 */ /* 0x000fe200000006ff */
[-C--:B------:R-:W-:Y:S01]  /*1c30*/  FFMA.FTZ R54, R21, R188.reuse, R54 ;  /* 0x000000bc15367223 */ /* 0x080fe20000010036 */
[----:B------:R-:W-:Y:S01]  /*1c40*/  SHF.L.U32 R28, R142, 0x10, RZ ;  /* 0x000000108e1c7819 */ /* 0x000fe200000006ff */
        /* <DEDUP_REMOVED lines=16> */
[----:B------:R-:W-:Y:S01]  /*1d50*/  FADD.FTZ R31, -R31, R146 ;  /* 0x000000921f1f7221 */ /* 0x000fe20000010100 */
        /* <DEDUP_REMOVED lines=20> */
.L_x_766:
[----:B------:R-:W-:Y:S05]  /*1ea0*/  BSYNC B0 ;  /* 0x0000000000007941 */ /* 0x000fea0003800000 */
.L_x_765:
[----:B------:R-:W-:Y:S04]  /*1eb0*/  BSSY B0, `(.L_x_767) ;  /* 0x0000064000007945 */ /* 0x000fe80003800000 */
[----:B------:R-:W-:Y:S05]  /*1ec0*/  @!P1 BRA `(.L_x_768) ;  /* 0x0000000400889947 */ /* 0x000fea0003800000 */
[----:B------:R-:W0:Y:S01]  /*1ed0*/  LDC.64 R140, c[0x0][0x2b8] ;  /* 0x0000ae00ff8c7b82 */ /* 0x000e220000000a00 */
[----:B------:R-:W-:-:S04]  /*1ee0*/  LEA R144, P3, R202, UR10, 0x4 ;  /* 0x0000000aca907c11 */ /* 0x000fc8000f8620ff */
[C---:B------:R-:W-:Y:S02]  /*1ef0*/  LEA.HI.X R145, R202.reuse, UR11, RZ, 0x4, P3 ;  /* 0x0000000bca917c11 */ /* 0x040fe400098f24ff */
[----:B------:R-:W-:Y:S01]  /*1f00*/  ISETP.NE.U32.AND P3, PT, RZ, UR8, PT ;  /* 0x00000008ff007c0c */ /* 0x000fe2000bf65070 */
[----:B------:R-:W1:Y:S03]  /*1f10*/  LDC.U8 R171, c[0x0][0x2a0] ;  /* 0x0000a800ffab7b82 */ /* 0x000e660000000000 */
        /* <DEDUP_REMOVED lines=10> */
[----:B-1----:R-:W-:-:S04]  /*1fc0*/  ISETP.NE.AND P3, PT, R171, RZ, PT ;  /* 0x000000ffab00720c */ /* 0x002fc80003f65270 */
[----:B-----5:R-:W-:Y:S01]  /*1fd0*/  FSEL R171, R201, RZ, !P3 ;  /* 0x000000ffc9ab7208 */ /* 0x020fe20005800000 */
[----:B------:R-:W-:Y:S01]  /*1fe0*/  VIADD R202, R202, 0x80 ;  /* 0x00000080caca7836 */ /* 0x000fe20000000000 */
[C---:B--2---:R-:W-:Y:S02]  /*1ff0*/  SHF.L.U32 R162, R144.reuse, 0x10, RZ ;  /* 0x0000001090a27819 */ /* 0x044fe400000006ff */
[C---:B------:R-:W-:Y:S02]  /*2000*/  SHF.L.U32 R166, R145.reuse, 0x10, RZ ;  /* 0x0000001091a67819 */ /* 0x040fe400000006ff */
[----:B------:R-:W-:Y:S02]  /*2010*/  PRMT R164, R144, 0x7632, R164 ;  /* 0x0000763290a47816 */ /* 0x000fe400000000a4 */
[----:B------:R-:W-:Y:S02]  /*2020*/  PRMT R148, R145, 0x7632, R148 ;  /* 0x0000763291947816 */ /* 0x000fe40000000094 */
[----:B------:R-:W-:-:S02]  /*2030*/  PRMT R33, R146, 0x7632, R33 ;  /* 0x0000763292217816 */ /* 0x000fc40000000021 */
[----:B0-----:R-:W-:Y:S01]  /*2040*/  PRMT R34, R147, 0x7632, R34 ;  /* 0x0000763293227816 */ /* 0x001fe20000000022 */
[----:B------:R-:W-:Y:S02]  /*2050*/  IMAD.U32 R168, R146, 0x10000, RZ ;  /* 0x0001000092a87824 */ /* 0x000fe400078e00ff */
[C---:B------:R-:W-:Y:S01]  /*2060*/  FADD.FTZ R144, -R171.reuse, R162 ;  /* 0x000000a2ab907221 */ /* 0x040fe20000010100 */
[----:B------:R-:W-:Y:S01]  /*2070*/  FADD.FTZ R35, -R171, R166 ;  /* 0x000000a6ab237221 */ /* 0x000fe20000010100 */
[----:B------:R-:W-:Y:S02]  /*2080*/  SHF.L.U32 R146, R147, 0x10, RZ ;  /* 0x0000001093927819 */ /* 0x000fe400000006ff */
[----:B------:R-:W-:Y:S02]  /*2090*/  SHF.L.U32 R164, R164, 0x10, RZ ;  /* 0x00000010a4a47819 */ /* 0x000fe400000006ff */
[----:B------:R-:W-:Y:S02]  /*20a0*/  SHF.L.U32 R162, R148, 0x10, RZ ;  /* 0x0000001094a27819 */ /* 0x000fe400000006ff */
[----:B------:R-:W-:-:S02]  /*20b0*/  SHF.L.U32 R166, R33, 0x10, RZ ;  /* 0x0000001021a67819 */ /* 0x000fc400000006ff */
[----:B------:R-:W-:Y:S01]  /*20c0*/  SHF.L.U32 R34, R34, 0x10, RZ ;  /* 0x0000001022227819 */ /* 0x000fe200000006ff */
[C---:B------:R-:W-:Y:S01]  /*20d0*/  FADD.FTZ R148, -R171.reuse, R168 ;  /* 0x000000a8ab947221 */ /* 0x040fe20000010100 */
[C---:B------:R-:W-:Y:S01]  /*20e0*/  FADD.FTZ R163, -R171.reuse, R146 ;  /* 0x00000092aba37221 */ /* 0x040fe20000010100 */
[C---:B------:R-:W-:Y:S01]  /*20f0*/  FADD.FTZ R164, -R171.reuse, R164 ;  /* 0x000000a4aba47221 */ /* 0x040fe20000010100 */
[C---:B------:R-:W-:Y:S01]  /*2100*/  FADD.FTZ R167, -R171.reuse, R162 ;  /* 0x000000a2aba77221 */ /* 0x040fe20000010100 */
[C---:B------:R-:W-:Y:S01]  /*2110*/  FADD.FTZ R169, -R171.reuse, R166 ;  /* 0x000000a6aba97221 */ /* 0x040fe20000010100 */
[----:B------:R-:W-:Y:S01]  /*2120*/  FADD.FTZ R171, -R171, R34 ;  /* 0x00000022abab7221 */ /* 0x000fe20000010100 */
[C---:B---3--:R-:W-:Y:S01]  /*2130*/  PRMT R166, R140.reuse, 0x7632, R166 ;  /* 0x000076328ca67816 */ /* 0x048fe200000000a6 */
[C---:B------:R-:W-:Y:S01]  /*2140*/  FMUL.FTZ R33, R149.reuse, R144 ;  /* 0x0000009095217220 */ /* 0x040fe20000410000 */
[----:B------:R-:W-:Y:S01]  /*2150*/  SHF.L.U32 R34, R140, 0x10, RZ ;  /* 0x000000108c227819 */ /* 0x000fe200000006ff */
[----:B------:R-:W-:Y:S01]  /*2160*/  FMUL.FTZ R35, R149, R35 ;  /* 0x0000002395237220 */ /* 0x000fe20000410000 */
[C---:B------:R-:W-:Y:S01]  /*2170*/  PRMT R168, R141.reuse, 0x7632, R168 ;  /* 0x000076328da87816 */ /* 0x040fe200000000a8 */
[----:B------:R-:W-:Y:S01]  /*2180*/  IMAD.U32 R141, R141, 0x10000, RZ ;  /* 0x000100008d8d7824 */ /* 0x000fe200078e00ff */
[----:B------:R-:W-:Y:S01]  /*2190*/  SHF.L.U32 R166, R166, 0x10, RZ ;  /* 0x00000010a6a67819 */ /* 0x000fe200000006ff */
[----:B------:R-:W-:Y:S01]  /*21a0*/  FADD.FTZ R100, R100, R34 ;  /* 0x0000002264647221 */ /* 0x000fe20000010000 */
[----:B------:R-:W-:Y:S01]  /*21b0*/  FFMA.FTZ R60, R33, R34, R60 ;  /* 0x00000022213c7223 */ /* 0x000fe2000001003c */
[C---:B------:R-:W-:Y:S01]  /*21c0*/  FMUL.FTZ R164, R149.reuse, R164 ;  /* 0x000000a495a47220 */ /* 0x040fe20000410000 */
[----:B------:R-:W-:Y:S01]  /*21d0*/  FMUL.FTZ R34, R232, R34 ;  /* 0x00000022e8227220 */ /* 0x000fe20000410000 */
[----:B------:R-:W-:Y:S01]  /*21e0*/  PRMT R170, R142, 0x7632, R170 ;  /* 0x000076328eaa7816 */ /* 0x000fe200000000aa */
[----:B------:R-:W-:Y:S01]  /*21f0*/  FADD.FTZ R102, R102, R141 ;  /* 0x0000008d66667221 */ /* 0x000fe20000010000 */
[----:B------:R-:W-:Y:S01]  /*2200*/  SHF.L.U32 R142, R142, 0x10, RZ ;  /* 0x000000108e8e7819 */ /* 0x000fe200000006ff */
[----:B------:R-:W-:Y:S01]  /*2210*/  FMUL.FTZ R148, R149, R148 ;  /* 0x0000009495947220 */ /* 0x000fe20000410000 */
[-C--:B------:R-:W-:Y:S01]  /*2220*/  FFMA.FTZ R62, R35, R141.reuse, R62 ;  /* 0x0000008d233e7223 */ /* 0x080fe2000001003e */
[----:B------:R-:W-:Y:S01]  /*2230*/  FMUL.FTZ R151, R230, R141 ;  /* 0x0000008de6977220 */ /* 0x000fe20000410000 */
[----:B------:R-:W-:Y:S01]  /*2240*/  FADD.FTZ R101, R101, R166 ;  /* 0x000000a665657221 */ /* 0x000fe20000010000 */
[-C--:B------:R-:W-:Y:S01]  /*2250*/  FFMA.FTZ R61, R164, R166.reuse, R61 ;  /* 0x000000a6a43d7223 */ /* 0x080fe2000001003d */
[----:B------:R-:W-:Y:S01]  /*2260*/  FADD.FTZ R141, R204, R34 ;  /* 0x00000022cc8d7221 */ /* 0x000fe20000010000 */
[----:B------:R-:W-:Y:S01]  /*2270*/  FMUL.FTZ R166, R231, R166 ;  /* 0x000000a6e7a67220 */ /* 0x000fe20000410000 */
        /* <DEDUP_REMOVED lines=8> */
[----:B------:R-:W-:Y:S01]  /*2300*/  PRMT R172, R143, 0x7632, R172 ;  /* 0x000076328fac7816 */ /* 0x000fe200000000ac */
[----:B------:R-:W-:Y:S01]  /*2310*/  FMUL.FTZ R163, R149, R163 ;  /* 0x000000a395a37220 */ /* 0x000fe20000410000 */
[----:B------:R-:W-:Y:S01]  /*2320*/  SHF.L.U32 R143, R143, 0x10, RZ ;  /* 0x000000108f8f7819 */ /* 0x000fe200000006ff */
        /* <DEDUP_REMOVED lines=25> */
[----:B------:R-:W-:-:S03]  /*24c0*/  FFMA.FTZ R140, R163, R165, R140 ;  /* 0x000000a5a38c7223 */ /* 0x000fc6000001008c */
[----:B------:R-:W-:Y:S01]  /*24d0*/  FADD.FTZ R204, R141, R172 ;  /* 0x000000ac8dcc7221 */ /* 0x000fe20000010000 */
[----:B------:R-:W-:-:S07]  /*24e0*/  FFMA.FTZ R203, R171, R172, R140 ;  /* 0x000000acabcb7223 */ /* 0x000fce000001008c */
.L_x_768:
[----:B------:R-:W-:Y:S05]  /*24f0*/  BSYNC B0 ;  /* 0x0000000000007941 */ /* 0x000fea0003800000 */
.L_x_767:
[----:B------:R-:W-:Y:S01]  /*2500*/  ISETP.NE.AND P3, PT, R214, RZ, PT ;  /* 0x000000ffd600720c */ /* 0x000fe20003f65270 */
[----:B------:R-:W-:-:S12]  /*2510*/  BSSY B0, `(.L_x_769) ;  /* 0x0000063000007945 */ /* 0x000fd80003800000 */
[----:B------:R-:W-:Y:S05]  /*2520*/  @!P3 BRA `(.L_x_770) ;  /* 0x000000040084b947 */ /* 0x000fea0003800000 */
[----:B------:R-:W0:Y:S08]  /*2530*/  LDC.U8 R140, c[0x0][0x2a0] ;  /* 0x0000a800ff8c7b82 */ /* 0x000e300000000000 */
[----:B------:R-:W1:Y:S01]  /*2540*/  LDC.64 R144, c[0x0][0x2b8] ;  /* 0x0000ae00ff907b82 */ /* 0x000e620000000a00 */
[----:B0-----:R-:W-:-:S04]  /*2550*/  ISETP.NE.AND P3, PT, R140, RZ, PT ;  /* 0x000000ff8c00720c */ /* 0x001fc80003f65270 */
[----:B-----5:R-:W-:Y:S02]  /*2560*/  FSEL R201, R201, RZ, !P3 ;  /* 0x000000ffc9c97208 */ /* 0x020fe40005800000 */
[----:B------:R-:W-:-:S04]  /*2570*/  LEA R140, P3, R202, UR10, 0x4 ;  /* 0x0000000aca8c7c11 */ /* 0x000fc8000f8620ff */
[C---:B------:R-:W-:Y:S01]  /*2580*/  LEA.HI.X R141, R202.reuse, UR11, RZ, 0x4, P3 ;  /* 0x0000000bca8d7c11 */ /* 0x040fe200098f24ff */
[----:B-1----:R-:W-:Y:S01]  /*2590*/  IMAD.WIDE.U32 R144, R202, 0x10, R144 ;  /* 0x00000010ca907825 */ /* 0x002fe200078e0090 */
[----:B------:R-:W-:-:S04]  /*25a0*/  ISETP.NE.U32.AND P3, PT, RZ, UR8, PT ;  /* 0x00000008ff007c0c */ /* 0x000fc8000bf65070 */
[----:B------:R-:W2:Y:S01]  /*25b0*/  LDG.E.128 R140, desc[UR4][R140.64] ;  /* 0x000000048c8c7981 */ /* 0x000ea2000c1e1d00 */
[----:B------:R-:W-:-:S03]  /*25c0*/  ISETP.NE.AND.EX P3, PT, RZ, UR9, PT, P3 ;  /* 0x00000009ff007c0c */ /* 0x000fc6000bf65330 */
[----:B------:R-:W3:Y:S10]  /*25d0*/  LDG.E.128 R144, desc[UR4][R144.64] ;  /* 0x0000000490907981 */ /* 0x000ef4000c1e1d00 */
[----:B------:R-:W-:-:S04]  /*25e0*/  @P3 LEA R160, P4, R202, UR8, 0x4 ;  /* 0x00000008caa03c11 */ /* 0x000fc8000f8820ff */
[----:B------:R-:W-:-:S05]  /*25f0*/  @P3 LEA.HI.X R161, R202, UR9, RZ, 0x4, P4 ;  /* 0x00000009caa13c11 */ /* 0x000fca000a0f24ff */
[----:B------:R0:W5:Y:S02]  /*2600*/  @P3 LDG.E.128 R132, desc[UR4][R160.64] ;  /* 0x00000004a0843981 */ /* 0x000164000c1e1d00 */
[----:B0-----:R-:W-:-:S04]  /*2610*/  LEA R160, P3, R202, UR12, 0x3 ;  /* 0x0000000ccaa07c11 */ /* 0x001fc8000f8618ff */
[----:B------:R-:W-:-:S06]  /*2620*/  LEA.HI.X R161, R202, UR13, RZ, 0x3, P3 ;  /* 0x0000000dcaa17c11 */ /* 0x000fcc00098f1cff */
[----:B------:R-:W5:Y:S01]  /*2630*/  LDG.E.64 R160, desc[UR4][R160.64] ;  /* 0x00000004a0a07981 */ /* 0x000f62000c1e1b00 */
[C---:B--2---:R-:W-:Y:S02]  /*2640*/  PRMT R173, R140.reuse, 0x7632, R173 ;  /* 0x000076328cad7816 */ /* 0x044fe400000000ad */
[----:B------:R-:W-:Y:S02]  /*2650*/  SHF.L.U32 R210, R140, 0x10, RZ ;  /* 0x000000108cd27819 */ /* 0x000fe400000006ff */
[----:B------:R-:W-:Y:S02]  /*2660*/  SHF.L.U32 R180, R173, 0x10, RZ ;  /* 0x00000010adb47819 */ /* 0x000fe400000006ff */
[----:B------:R-:W-:Y:S01]  /*2670*/  PRMT R175, R141, 0x7632, R175 ;  /* 0x000076328daf7816 */ /* 0x000fe200000000af */
[----:B------:R-:W-:Y:S01]  /*2680*/  FADD.FTZ R210, -R201, R210 ;  /* 0x000000d2c9d27221 */ /* 0x000fe20000010100 */
[----:B------:R-:W-:Y:S02]  /*2690*/  SHF.L.U32 R174, R141, 0x10, RZ ;  /* 0x000000108dae7819 */ /* 0x000fe400000006ff */
[----:B------:R-:W-:-:S02]  /*26a0*/  PRMT R141, R143, 0x7632, R141 ;  /* 0x000076328f8d7816 */ /* 0x000fc4000000008d */
[----:B------:R-:W-:Y:S01]  /*26b0*/  SHF.L.U32 R178, R143, 0x10, RZ ;  /* 0x000000108fb27819 */ /* 0x000fe200000006ff */
[----:B------:R-:W-:Y:S01]  /*26c0*/  FADD.FTZ R180, -R201, R180 ;  /* 0x000000b4c9b47221 */ /* 0x000fe20000010100 */
[C---:B---3--:R-:W-:Y:S01]  /*26d0*/  PRMT R143, R144.reuse, 0x7632, R143 ;  /* 0x00007632908f7816 */ /* 0x048fe2000000008f */
[----:B------:R-:W-:Y:S01]  /*26e0*/  FMUL.FTZ R210, R149, R210 ;  /* 0x000000d295d27220 */ /* 0x000fe20000410000 */
[----:B------:R-:W-:Y:S02]  /*26f0*/  SHF.L.U32 R173, R144, 0x10, RZ ;  /* 0x0000001090ad7819 */ /* 0x000fe400000006ff */
[C---:B------:R-:W-:Y:S02]  /*2700*/  PRMT R140, R142.reuse, 0x7632, R140 ;  /* 0x000076328e8c7816 */ /* 0x040fe4000000008c */
[----:B------:R-:W-:Y:S02]  /*2710*/  SHF.L.U32 R186, R141, 0x10, RZ ;  /* 0x000000108dba7819 */ /* 0x000fe400000006ff */
[----:B------:R-:W-:-:S02]  /*2720*/  SHF.L.U32 R142, R142, 0x10, RZ ;  /* 0x000000108e8e7819 */ /* 0x000fc400000006ff */
[C---:B------:R-:W-:Y:S02]  /*2730*/  PRMT R141, R146.reuse, 0x7632, R141 ;  /* 0x00007632928d7816 */ /* 0x040fe4000000008d */
        /* <DEDUP_REMOVED lines=11> */
[----:B------:R-:W-:Y:S01]  /*27f0*/  FADD.FTZ R109, R109, R146 ;  /* 0x000000926d6d7221 */ /* 0x000fe20000010000 */
[-C--:B------:R-:W-:Y:S01]  /*2800*/  FFMA.FTZ R69, R179, R146.reuse, R69 ;  /* 0x00000092b3457223 */ /* 0x080fe20000010045 */
[----:B------:R-:W-:Y:S01]  /*2810*/  FMUL.FTZ R181, R223, R146 ;  /* 0x00000092dfb57220 */ /* 0x000fe20000410000 */
[----:B------:R-:W-:Y:S01]  /*2820*/  FADD.FTZ R174, -R201, R174 ;  /* 0x000000aec9ae7221 */ /* 0x000fe20000010100 */
[----:B------:R-:W-:Y:S01]  /*2830*/  FADD.FTZ R204, R204, R173 ;  /* 0x000000adcccc7221 */ /* 0x000fe20000010000 */
[----:B------:R-:W-:Y:S01]  /*2840*/  FFMA.FTZ R146, R210, R173, R203 ;  /* 0x000000add2927223 */ /* 0x000fe200000100cb */
[----:B------:R-:W-:Y:S01]  /*2850*/  FMUL.FTZ R175, R149, R142 ;  /* 0x0000008e95af7220 */ /* 0x000fe20000410000 */
[----:B------:R-:W-:Y:S01]  /*2860*/  IMAD.U32 R144, R144, 0x10000, RZ ;  /* 0x0001000090907824 */ /* 0x000fe200078e00ff */
        /* <DEDUP_REMOVED lines=9> */
[----:B------:R-:W-:-:S02]  /*2900*/  IMAD.U32 R140, R140, 0x10000, RZ ;  /* 0x000100008c8c7824 */ /* 0x000fc400078e00ff */
[----:B------:R-:W-:Y:S01]  /*2910*/  FADD.FTZ R144, R141, R176 ;  /* 0x000000b08d907221 */ /* 0x000fe20000010000 */
[----:B------:R-:W-:Y:S01]  /*2920*/  FFMA.FTZ R143, R174, R176, R143 ;  /* 0x000000b0ae8f7223 */ /* 0x000fe2000001008f */
[----:B------:R-:W-:Y:S01]  /*2930*/  FADD.FTZ R112, R112, R177 ;  /* 0x000000b170707221 */ /* 0x000fe20000010000 */
[-C--:B------:R-:W-:Y:S01]  /*2940*/  FFMA.FTZ R72, R175, R177.reuse, R72 ;  /* 0x000000b1af487223 */ /* 0x080fe20000010048 */
[--C-:B------:R-:W-:Y:S01]  /*2950*/  FADD.FTZ R184, -R201, R140.reuse ;  /* 0x0000008cc9b87221 */ /* 0x100fe20000010100 */
[----:B------:R-:W-:Y:S01]  /*2960*/  FMUL.FTZ R177, R220, R177 ;  /* 0x000000b1dcb17220 */ /* 0x000fe20000410000 */
[----:B------:R-:W-:Y:S01]  /*2970*/  FADD.FTZ R144, R144, R183 ;  /* 0x000000b790907221 */ /* 0x000fe20000010000 */
[----:B------:R-:W-:Y:S01]  /*2980*/  FFMA.FTZ R146, R182, R183, R143 ;  /* 0x000000b7b6927223 */ /* 0x000fe2000001008f */
[----:B------:R-:W-:Y:S01]  /*2990*/  PRMT R140, R147, 0x7632, R140 ;  /* 0x00007632938c7816 */ /* 0x000fe2000000008c */
[----:B------:R-:W-:Y:S01]  /*29a0*/  FADD.FTZ R178, -R201, R178 ;  /* 0x000000b2c9b27221 */ /* 0x000fe20000010100 */
[----:B------:R-:W-:Y:S01]  /*29b0*/  SHF.L.U32 R147, R147, 0x10, RZ ;  /* 0x0000001093937819 */ /* 0x000fe200000006ff */
[----:B------:R-:W-:Y:S01]  /*29c0*/  FMUL.FTZ R184, R149, R184 ;  /* 0x000000b895b87220 */ /* 0x000fe20000410000 */
[----:B------:R-:W-:Y:S01]  /*29d0*/  FMUL.FTZ R185, R219, R142 ;  /* 0x0000008edbb97220 */ /* 0x000fe20000410000 */
[----:B------:R-:W-:Y:S01]  /*29e0*/  FADD.FTZ R144, R144, R177 ;  /* 0x000000b190907221 */ /* 0x000fe20000010000 */
[----:B------:R-:W-:Y:S01]  /*29f0*/  FFMA.FTZ R141, R175, R177, R146 ;  /* 0x000000b1af8d7223 */ /* 0x000fe20000010092 */
[----:B------:R-:W-:Y:S01]  /*2a00*/  SHF.L.U32 R140, R140, 0x10, RZ ;  /* 0x000000108c8c7819 */ /* 0x000fe200000006ff */
[----:B------:R-:W-:Y:S01]  /*2a10*/  FADD.FTZ R186, -R201, R186 ;  /* 0x000000bac9ba7221 */ /* 0x000fe20000010100 */
[C---:B------:R-:W-:Y:S01]  /*2a20*/  FMUL.FTZ R178, R149.reuse, R178 ;  /* 0x000000b295b27220 */ /* 0x040fe20000410000 */
[----:B------:R-:W-:Y:S01]  /*2a30*/  FMUL.FTZ R180, R218, R147 ;  /* 0x00000093dab47220 */ /* 0x000fe20000410000 */
[----:B------:R-:W-:Y:S01]  /*2a40*/  FADD.FTZ R143, R144, R185 ;  /* 0x000000b9908f7221 */ /* 0x000fe20000010000 */
[----:B------:R-:W-:Y:S01]  /*2a50*/  FFMA.FTZ R141, R184, R185, R141 ;  /* 0x000000b9b88d7223 */ /* 0x000fe2000001008d */
        /* <DEDUP_REMOVED lines=14> */
.L_x_770:
[----:B------:R-:W-:Y:S05]  /*2b40*/  BSYNC B0 ;  /* 0x0000000000007941 */ /* 0x000fea0003800000 */
.L_x_769:
[----:B------:R-:W0:Y:S01]  /*2b50*/  S2R R140, SR_TID.X ;  /* 0x00000000008c7919 */ /* 0x000e220000002100 */
[----:B------:R-:W-:Y:S01]  /*2b60*/  LOP3.LUT P3, RZ, R211, 0xff, RZ, 0xc0, !PT ;  /* 0x000000ffd3ff7812 */ /* 0x000fe2000786c0ff */
[----:B------:R-:W-:Y:S01]  /*2b70*/  UMOV UR6, 0xffffffff ;  /* 0xffffffff00067882 */ /* 0x000fe20000000000 */
[----:B0-----:R-:W-:Y:S02]  /*2b80*/  SHF.R.U32.HI R202, RZ, 0x5, R140 ;  /* 0x00000005ffca7819 */ /* 0x001fe4000001168c */
        /* <DEDUP_REMOVED lines=17> */
[----:B-----5:R-:W1:Y:S01]  /*2ca0*/  SHFL.DOWN PT, R201, R145, 0x2, 0x1f ;  /* 0x08401f0091c97f89 */ /* 0x020e6200000e0000 */
[----:B0-----:R-:W-:Y:S01]  /*2cb0*/  FADD.FTZ R146, R146, R147 ;  /* 0x0000009392927221 */ /* 0x001fe20000010000 */
[----:B-1----:R-:W-:-:S04]  /*2cc0*/  FADD.FTZ R145, R145, R201 ;  /* 0x000000c991917221 */ /* 0x002fc80000010000 */
[----:B------:R0:W1:Y:S04]  /*2cd0*/  SHFL.DOWN PT, R201, R146, 0x1, 0x1f ;  /* 0x08201f0092c97f89 */ /* 0x00006800000e0000 */
[----:B------:R0:W2:Y:S02]  /*2ce0*/  SHFL.DOWN PT, R141, R145, 0x1, 0x1f ;  /* 0x08201f00918d7f89 */ /* 0x0000a400000e0000 */
.L_x_801:
[----:B------:R-:W3:Y:S01]  /*2cf0*/  S2R R143, SR_CgaCtaId ;  /* 0x00000000008f7919 */ /* 0x000ee20000008800 */
[----:B------:R-:W-:Y:S01]  /*2d00*/  MOV R144, 0x400 ;  /* 0x0000040000907802 */ /* 0x000fe20000000f00 */
[----:B-1----:R-:W-:Y:S01]  /*2d10*/  FADD.FTZ R140, R146, R201 ;  /* 0x000000c9928c7221 */ /* 0x002fe20000010000 */
[----:B------:R-:W-:Y:S01]  /*2d20*/  @!P4 LOP3.LUT R147, R202, 0x3, RZ, 0xc0, !PT ;  /* 0x00000003ca93c812 */ /* 0x000fe200078ec0ff */
[----:B--2---:R-:W-:Y:S01]  /*2d30*/  FADD.FTZ R141, R145, R141 ;  /* 0x0000008d918d7221 */ /* 0x004fe20000010000 */
[----:B------:R-:W-:Y:S05]  /*2d40*/  WARPSYNC.ALL ;  /* 0x0000000000007948 */ /* 0x000fea0003800000 */
[----:B------:R-:W1:Y:S01]  /*2d50*/  LDC.U8 R204, c[0x0][0x2a0] ;  /* 0x0000a800ffcc7b82 */ /* 0x000e620000000000 */
[----:B------:R-:W-:Y:S01]  /*2d60*/  ISETP.NE.AND P5, PT, R216, RZ, PT ;  /* 0x000000ffd800720c */ /* 0x000fe20003fa5270 */
[----:B------:R-:W-:Y:S01]  /*2d70*/  BSSY B0, `(.L_x_772) ;  /* 0x0000084000007945 */ /* 0x000fe20003800000 */
[----:B---3--:R-:W-:-:S02]  /*2d80*/  LEA R143, R143, R144, 0x18 ;  /* 0x000000908f8f7211 */ /* 0x008fc400078ec0ff */
[C---:B------:R-:W-:Y:S02]  /*2d90*/  @!P4 IADD3 R144, R142.reuse, R147, RZ ;  /* 0x000000938e90c210 */ /* 0x040fe40007ffe0ff */
[-C--:B------:R-:W-:Y:S02]  /*2da0*/  LEA R203, R142, R143.reuse, 0x3 ;  /* 0x0000008f8ecb7211 */ /* 0x080fe400078e18ff */
[----:B------:R-:W-:-:S05]  /*2db0*/  @!P4 LEA R202, R144, R143, 0x3 ;  /* 0x0000008f90cac211 */ /* 0x000fca00078e18ff */
[----:B------:R-:W-:Y:S01]  /*2dc0*/  @!P4 STS.64 [R202+0x5000], R140 ;  /* 0x0050008cca00c388 */ /* 0x000fe20000000a00 */
[----:B------:R-:W-:Y:S01]  /*2dd0*/  BAR.SYNC.DEFER_BLOCKING 0x0 ;  /* 0x0000000000007b1d */ /* 0x000fe20000010000 */
[----:B-1----:R-:W-:-:S05]  /*2de0*/  ISETP.NE.AND P4, PT, R204, RZ, PT ;  /* 0x000000ffcc00720c */ /* 0x002fca0003f85270 */
        /* <DEDUP_REMOVED lines=15> */
[-CC-:B------:R-:W-:Y:S01]  /*2ee0*/  FFMA.FTZ R141, R5, R147.reuse, R146.reuse ;  /* 0x00000093058d7223 */ /* 0x180fe20000010092 */
[----:B------:R-:W-:Y:S01]  /*2ef0*/  LOP3.LUT P4, RZ, R158, 0xff0000, RZ, 0xc0, !PT ;  /* 0x00ff00009eff7812 */ /* 0x000fe2000788c0ff */
[-CC-:B------:R-:W-:Y:S01]  /*2f00*/  FFMA.FTZ R142, R9, R147.reuse, R146.reuse ;  /* 0x00000093098e7223 */ /* 0x180fe20000010092 */
[----:B------:R-:W-:Y:S01]  /*2f10*/  ISETP.NE.AND.EX P5, PT, RZ, UR9, PT, P5 ;  /* 0x00000009ff007c0c */ /* 0x000fe2000bfa5350 */
[----:B------:R-:W-:Y:S01]  /*2f20*/  FADD.FTZ R140, R208, -R141 ;  /* 0x8000008dd08c7221 */ /* 0x000fe20000010000 */
[-C--:B------:R-:W-:Y:S01]  /*2f30*/  FFMA.FTZ R141, R6, R147.reuse, R146 ;  /* 0x00000093068d7223 */ /* 0x080fe20000010092 */
[----:B------:R-:W-:Y:S01]  /*2f40*/  FADD.FTZ R142, R207, -R142 ;  /* 0x8000008ecf8e7221 */ /* 0x000fe20000010000 */
[----:B------:R-:W-:Y:S01]  /*2f50*/  LOP3.LUT P6, RZ, R158, 0xff000000, RZ, 0xc0, !PT ;  /* 0xff0000009eff7812 */ /* 0x000fe200078cc0ff */
[----:B------:R-:W-:Y:S01]  /*2f60*/  FMUL.FTZ R145, R149, R140 ;  /* 0x0000008c95917220 */ /* 0x000fe20000410000 */
[----:B------:R-:W-:-:S07]  /*2f70*/  FFMA.FTZ R202, R8, R147, R146 ;  /* 0x0000009308ca7223 */ /* 0x000fce0000010092 */
[----:B------:R-:W-:Y:S01]  /*2f80*/  @P5 IMAD.U32 R140, R117, 0x10000, RZ ;  /* 0x00010000758c5824 */ /* 0x000fe200078e00ff */
[----:B------:R-:W-:-:S03]  /*2f90*/  @P5 PRMT R201, R118, 0x7632, R201 ;  /* 0x0000763276c95816 */ /* 0x000fc600000000c9 */
[----:B------:R-:W-:Y:S01]  /*2fa0*/  @P5 FADD.FTZ R145, R145, R140 ;  /* 0x0000008c91915221 */ /* 0x000fe20000010000 */
[----:B------:R-:W-:-:S03]  /*2fb0*/  @P5 SHF.L.U32 R201, R201, 0x10, RZ ;  /* 0x00000010c9c95819 */ /* 0x000fc600000006ff */
[----:B------:R-:W-:-:S04]  /*2fc0*/  FMUL.FTZ R140, R145, R150 ;  /* 0x00000096918c7220 */ /* 0x000fc80000410000 */
[----:B------:R-:W-:-:S05]  /*2fd0*/  FMUL.FTZ R140, R140, UR15 ;  /* 0x0000000f8c8c7c20 */ /* 0x000fca0008410000 */
[----:B------:R-:W-:Y:S01]  /*2fe0*/  FSEL R144, R140, RZ, P4 ;  /* 0x000000ff8c907208 */ /* 0x000fe20002000000 */
[----:B------:R-:W-:Y:S01]  /*2ff0*/  FADD.FTZ R140, R206, -R141 ;  /* 0x8000008dce8c7221 */ /* 0x000fe20000010000 */
[----:B------:R-:W-:Y:S01]  /*3000*/  FMUL.FTZ R141, R149, R142 ;  /* 0x0000008e958d7220 */ /* 0x000fe20000410000 */
[----:B------:R-:W-:Y:S02]  /*3010*/  LOP3.LUT P4, RZ, R159, 0xff, RZ, 0xc0, !PT ;  /* 0x000000ff9fff7812 */ /* 0x000fe4000788c0ff */
[----:B------:R-:W-:Y:S01]  /*3020*/  FMUL.FTZ R143, R149, R140 ;  /* 0x0000008c958f7220 */ /* 0x000fe20000410000 */
[----:B------:R-:W-:-:S05]  /*3030*/  @P5 SHF.L.U32 R140, R118, 0x10, RZ ;  /* 0x00000010768c5819 */ /* 0x000fca00000006ff */
[--C-:B------:R-:W-:Y:S01]  /*3040*/  @P5 FADD.FTZ R143, R143, R140.reuse ;  /* 0x0000008c8f8f5221 */ /* 0x100fe20000010000 */
[----:B------:R-:W-:-:S04]  /*3050*/  @P5 PRMT R140, R117, 0x7632, R140 ;  /* 0x00007632758c5816 */ /* 0x000fc8000000008c */
[----:B------:R-:W-:-:S05]  /*3060*/  @P5 SHF.L.U32 R140, R140, 0x10, RZ ;  /* 0x000000108c8c5819 */ /* 0x000fca00000006ff */
[----:B------:R-:W-:Y:S01]  /*3070*/  @P5 FADD.FTZ R141, R141, R140 ;  /* 0x0000008c8d8d5221 */ /* 0x000fe20000010000 */
[----:B------:R-:W-:-:S04]  /*3080*/  FMUL.FTZ R140, R143, R150 ;  /* 0x000000968f8c7220 */ /* 0x000fc80000410000 */
[----:B------:R-:W-:-:S05]  /*3090*/  FMUL.FTZ R140, R140, UR15 ;  /* 0x0000000f8c8c7c20 */ /* 0x000fca0008410000 */
[----:B------:R-:W-:Y:S02]  /*30a0*/  FSEL R142, R140, RZ, P4 ;  /* 0x000000ff8c8e7208 */ /* 0x000fe40002000000 */
[----:B------:R-:W-:-:S04]  /*30b0*/  ISETP.NE.U32.AND P4, PT, RZ, UR16, PT ;  /* 0x00000010ff007c0c */ /* 0x000fc8000bf85070 */
[----:B------:R-:W-:-:S13]  /*30c0*/  ISETP.NE.AND.EX P4, PT, RZ, UR17, PT, P4 ;  /* 0x00000011ff007c0c */ /* 0x000fda000bf85340 */
[----:B------:R-:W-:Y:S01]  /*30d0*/  @P4 F2FP.BF16.F32.PACK_AB R140, RZ, R145 ;  /* 0x00000091ff8c423e */ /* 0x000fe200000010ff */
[----:B------:R-:W-:Y:S01]  /*30e0*/  FMUL.FTZ R145, R141, R150 ;  /* 0x000000968d917220 */ /* 0x000fe20000410000 */
[----:B------:R-:W-:Y:S02]  /*30f0*/  @P4 F2FP.BF16.F32.PACK_AB R143, RZ, R143 ;  /* 0x0000008fff8f423e */ /* 0x000fe400000010ff */
[----:B------:R-:W-:Y:S01]  /*3100*/  @P4 PRMT R137, R140, 0x7610, R137 ;  /* 0x000076108c894816 */ /* 0x000fe20000000089 */
[----:B------:R-:W-:Y:S01]  /*3110*/  FFMA.FTZ R140, R10, R147, R146 ;  /* 0x000000930a8c7223 */ /* 0x000fe20000010092 */
[----:B------:R-:W-:Y:S01]  /*3120*/  @P4 PRMT R138, R143, 0x7610, R138 ;  /* 0x000076108f8a4816 */ /* 0x000fe2000000008a */
[----:B------:R-:W-:Y:S01]  /*3130*/  FMUL.FTZ R145, R145, UR15 ;  /* 0x0000000f91917c20 */ /* 0x000fe20008410000 */
[----:B------:R-:W-:Y:S01]  /*3140*/  @P4 F2FP.BF16.F32.PACK_AB R141, RZ, R141 ;  /* 0x0000008dff8d423e */ /* 0x000fe200000010ff */
[----:B------:R-:W-:-:S03]  /*3150*/  FADD.FTZ R140, R198, -R140 ;  /* 0x8000008cc68c7221 */ /* 0x000fc60000010000 */
[----:B------:R-:W-:Y:S01]  /*3160*/  FSEL R145, R145, RZ, P6 ;  /* 0x000000ff91917208 */ /* 0x000fe20003000000 */
[----:B------:R-:W-:Y:S01]  /*3170*/  FMUL.FTZ R140, R149, R140 ;  /* 0x0000008c958c7220 */ /* 0x000fe20000410000 */
[----:B------:R-:W-:Y:S02]  /*3180*/  @P4 PRMT R137, R137, 0x5410, R141 ;  /* 0x0000541089894816 */ /* 0x000fe4000000008d */
[----:B------:R-:W-:Y:S01]  /*3190*/  F2FP.BF16.F32.PACK_AB R141, R145, R144 ;  /* 0x00000090918d723e */ /* 0x000fe200000010ff */
[----:B------:R-:W-:Y:S01]  /*31a0*/  @P5 FADD.FTZ R140, R140, R201 ;  /* 0x000000c98c8c5221 */ /* 0x000fe20000010000 */
[----:B------:R-:W-:Y:S01]  /*31b0*/  LOP3.LUT P6, RZ, R159, 0xff00, RZ, 0xc0, !PT ;  /* 0x0000ff009fff7812 */ /* 0x000fe200078cc0ff */
[----:B------:R-:W-:Y:S01]  /*31c0*/  FADD.FTZ R145, R209, -R202 ;  /* 0x800000cad1917221 */ /* 0x000fe20000010000 */
[--C-:B------:R-:W-:Y:S02]  /*31d0*/  FFMA.FTZ R201, R11, R147, R146.reuse ;  /* 0x000000930bc97223 */ /* 0x100fe40000010092 */
[----:B------:R-:W-:Y:S01]  /*31e0*/  @P4 F2FP.BF16.F32.PACK_AB R143, RZ, R140 ;  /* 0x0000008cff8f423e */ /* 0x000fe200000010ff */
[----:B------:R-:W-:Y:S01]  /*31f0*/  FMUL.FTZ R140, R140, R150 ;  /* 0x000000968c8c7220 */ /* 0x000fe20000410000 */
[C---:B------:R-:W-:Y:S01]  /*3200*/  FMUL.FTZ R145, R149.reuse, R145 ;  /* 0x0000009195917220 */ /* 0x040fe20000410000 */
[----:B------:R-:W-:Y:S01]  /*3210*/  FADD.FTZ R201, R196, -R201 ;  /* 0x800000c9c4c97221 */ /* 0x000fe20000010000 */
[----:B------:R-:W-:Y:S01]  /*3220*/  @P4 PRMT R138, R138, 0x5410, R143 ;  /* 0x000054108a8a4816 */ /* 0x000fe2000000008f */
[----:B------:R-:W-:Y:S01]  /*3230*/  FFMA.FTZ R143, R0, R147, R146 ;  /* 0x00000093008f7223 */ /* 0x000fe20000010092 */
[----:B------:R-:W-:Y:S01]  /*3240*/  FMUL.FTZ R140, R140, UR15 ;  /* 0x0000000f8c8c7c20 */ /* 0x000fe20008410000 */
[----:B------:R-:W-:-:S02]  /*3250*/  FMUL.FTZ R201, R149, R201 ;  /* 0x000000c995c97220 */ /* 0x000fc40000410000 */
[----:B------:R-:W-:Y:S02]  /*3260*/  FADD.FTZ R143, R4, -R143 ;  /* 0x8000008f048f7221 */ /* 0x000fe40000010000 */
[----:B------:R-:W-:Y:S02]  /*3270*/  FSEL R140, R140, RZ, P6 ;  /* 0x000000ff8c8c7208 */ /* 0x000fe40003000000 */
[----:B------:R-:W-:Y:S01]  /*3280*/  FMUL.FTZ R144, R149, R143 ;  /* 0x0000008f95907220 */ /* 0x000fe20000410000 */
[----:B------:R-:W-:Y:S02]  /*3290*/  @P5 SHF.L.U32 R143, R116, 0x10, RZ ;  /* 0x00000010748f5819 */ /* 0x000fe400000006ff */
[----:B------:R-:W-:Y:S01]  /*32a0*/  F2FP.BF16.F32.PACK_AB R142, R140, R142 ;  /* 0x0000008e8c8e723e */ /* 0x000fe200000010ff */
[----:B------:R-:W-:Y:S02]  /*32b0*/  FFMA.FTZ R140, R7, R147, R146 ;  /* 0x00000093078c7223 */ /* 0x000fe40000010092 */
[--C-:B------:R-:W-:Y:S01]  /*32c0*/  @P5 FADD.FTZ R144, R144, R143.reuse ;  /* 0x0000008f90905221 */ /* 0x100fe20000010000 */
[----:B------:R-:W-:Y:S01]  /*32d0*/  @P5 PRMT R143, R116, 0x7632, R143 ;  /* 0x00007632748f5816 */ /* 0x000fe2000000008f */
[----:B------:R-:W-:-:S03]  /*32e0*/  FADD.FTZ R140, R197, -R140 ;  /* 0x8000008cc58c7221 */ /* 0x000fc60000010000 */
[----:B------:R-:W-:-:S05]  /*32f0*/  @P5 SHF.L.U32 R143, R143, 0x10, RZ ;  /* 0x000000108f8f5819 */ /* 0x000fca00000006ff */
[----:B------:R-:W-:Y:S01]  /*3300*/  @P5 FADD.FTZ R145, R145, R143 ;  /* 0x0000008f91915221 */ /* 0x000fe20000010000 */
[----:B------:R-:W-:Y:S01]  /*3310*/  FMUL.FTZ R143, R149, R140 ;  /* 0x0000008c958f7220 */ /* 0x000fe20000410000 */
[----:B------:R-:W-:-:S05]  /*3320*/  @P5 SHF.L.U32 R140, R119, 0x10, RZ ;  /* 0x00000010778c5819 */ /* 0x000fca00000006ff */
[--C-:B------:R-:W-:Y:S01]  /*3330*/  @P5 FADD.FTZ R143, R143, R140.reuse ;  /* 0x0000008c8f8f5221 */ /* 0x100fe20000010000 */
[----:B------:R-:W-:-:S05]  /*3340*/  @P5 PRMT R140, R119, 0x7632, R140 ;  /* 0x00007632778c5816 */ /* 0x000fca000000008c */
[----:B------:R-:W-:-:S04]  /*3350*/  @P5 IMAD.U32 R140, R140, 0x10000, RZ ;  /* 0x000100008c8c5824 */ /* 0x000fc800078e00ff */
[----:B------:R-:W-:Y:S01]  /*3360*/  @P5 FADD.FTZ R201, R201, R140 ;  /* 0x0000008cc9c95221 */ /* 0x000fe20000010000 */
[----:B------:R-:W-:Y:S01]  /*3370*/  @P4 F2FP.BF16.F32.PACK_AB R140, RZ, R144 ;  /* 0x00000090ff8c423e */ /* 0x000fe200000010ff */
[----:B------:R-:W-:-:S03]  /*3380*/  FMUL.FTZ R144, R144, R150 ;  /* 0x0000009690907220 */ /* 0x000fc60000410000 */
[----:B------:R-:W-:Y:S01]  /*3390*/  @P4 PRMT R136, R140, 0x7610, R136 ;  /* 0x000076108c884816 */ /* 0x000fe20000000088 */
[----:B------:R-:W-:Y:S01]  /*33a0*/  FMUL.FTZ R144, R144, UR15 ;  /* 0x0000000f90907c20 */ /* 0x000fe20008410000 */
[----:B------:R-:W-:-:S04]  /*33b0*/  MOV R140, R158 ;  /* 0x0000009e008c7202 */ /* 0x000fc80000000f00 */
[----:B------:R-:W-:Y:S02]  /*33c0*/  LOP3.LUT P5, RZ, R140, 0xff, RZ, 0xc0, !PT ;  /* 0x000000ff8cff7812 */ /* 0x000fe400078ac0ff */
[----:B------:R-:W-:Y:S01]  /*33d0*/  @P4 F2FP.BF16.F32.PACK_AB R140, RZ, R145 ;  /* 0x00000091ff8c423e */ /* 0x000fe200000010ff */
[----:B------:R-:W-:Y:S01]  /*33e0*/  FMUL.FTZ R145, R145, R150 ;  /* 0x0000009691917220 */ /* 0x000fe20000410000 */
[----:B------:R-:W-:Y:S02]  /*33f0*/  FSEL R144, R144, RZ, P5 ;  /* 0x000000ff90907208 */ /* 0x000fe40002800000 */
[----:B------:R-:W-:Y:S01]  /*3400*/  LOP3.LUT P5, RZ, R158, 0xff00, RZ, 0xc0, !PT ;  /* 0x0000ff009eff7812 */ /* 0x000fe200078ac0ff */
[----:B------:R-:W-:Y:S01]  /*3410*/  FMUL.FTZ R145, R145, UR15 ;  /* 0x0000000f91917c20 */ /* 0x000fe20008410000 */
[----:B------:R-:W-:-:S04]  /*3420*/  @P4 PRMT R136, R136, 0x5410, R140 ;  /* 0x0000541088884816 */ /* 0x000fc8000000008c */
[----:B------:R-:W-:-:S04]  /*3430*/  FSEL R140, R145, RZ, P5 ;  /* 0x000000ff918c7208 */ /* 0x000fc80002800000 */
[----:B------:R-:W-:Y:S02]  /*3440*/  F2FP.BF16.F32.PACK_AB R140, R140, R144 ;  /* 0x000000908c8c723e */ /* 0x000fe400000010ff */
[----:B------:R-:W-:Y:S01]  /*3450*/  @P4 F2FP.BF16.F32.PACK_AB R144, RZ, R143 ;  /* 0x0000008fff90423e */ /* 0x000fe200000010ff */
[----:B------:R-:W-:-:S03]  /*3460*/  FMUL.FTZ R143, R143, R150 ;  /* 0x000000968f8f7220 */ /* 0x000fc60000410000 */
[----:B------:R-:W-:Y:S01]  /*3470*/  @P4 PRMT R139, R144, 0x7610, R139 ;  /* 0x00007610908b4816 */ /* 0x000fe2000000008b */
[----:B------:R-:W-:Y:S01]  /*3480*/  FMUL.FTZ R143, R143, UR15 ;  /* 0x0000000f8f8f7c20 */ /* 0x000fe20008410000 */
[----:B------:R-:W-:Y:S01]  /*3490*/  @P4 F2FP.BF16.F32.PACK_AB R144, RZ, R201 ;  /* 0x000000c9ff90423e */ /* 0x000fe200000010ff */
[----:B------:R-:W-:-:S03]  /*34a0*/  FMUL.FTZ R201, R201, R150 ;  /* 0x00000096c9c97220 */ /* 0x000fc60000410000 */
[----:B------:R-:W-:Y:S01]  /*34b0*/  @P4 PRMT R139, R139, 0x5410, R144 ;  /* 0x000054108b8b4816 */ /* 0x000fe20000000090 */
[----:B------:R-:W-:Y:S01]  /*34c0*/  FMUL.FTZ R201, R201, UR15 ;  /* 0x0000000fc9c97c20 */ /* 0x000fe20008410000 */
[----:B------:R-:W-:-:S04]  /*34d0*/  ISETP.NE.U32.AND P4, PT, RZ, UR16, PT ;  /* 0x00000010ff007c0c */ /* 0x000fc8000bf85070 */
[----:B------:R-:W-:-:S13]  /*34e0*/  ISETP.NE.AND.EX P4, PT, RZ, UR17, PT, P4 ;  /* 0x00000011ff007c0c */ /* 0x000fda000bf85340 */
[----:B------:R-:W0:Y:S02]  /*34f0*/  @P4 LDC.64 R144, c[0x0][0x308] ;  /* 0x0000c200ff904b82 */ /* 0x000e240000000a00 */
[----:B0-----:R-:W-:-:S05]  /*3500*/  @P4 IMAD.WIDE.U32 R144, R3, 0x10, R144 ;  /* 0x0000001003904825 */ /* 0x001fca00078e0090 */
[----:B------:R0:W-:Y:S01]  /*3510*/  @P4 STG.E.128 desc[UR4][R144.64], R136 ;  /* 0x0000008890004986 */ /* 0x0001e2000c101d04 */
[----:B------:R-:W-:-:S04]  /*3520*/  LOP3.LUT P4, RZ, R159, 0xff0000, RZ, 0xc0, !PT ;  /* 0x00ff00009fff7812 */ /* 0x000fc8000788c0ff */
[----:B------:R-:W-:Y:S02]  /*3530*/  FSEL R143, R143, RZ, P4 ;  /* 0x000000ff8f8f7208 */ /* 0x000fe40002000000 */
[----:B------:R-:W-:-:S04]  /*3540*/  LOP3.LUT P4, RZ, R159, 0xff000000, RZ, 0xc0, !PT ;  /* 0xff0000009fff7812 */ /* 0x000fc8000788c0ff */
[----:B------:R-:W-:-:S04]  /*3550*/  FSEL R202, R201, RZ, P4 ;  /* 0x000000ffc9ca7208 */ /* 0x000fc80002000000 */
[----:B------:R-:W-:Y:S01]  /*3560*/  F2FP.BF16.F32.PACK_AB R143, R202, R143 ;  /* 0x0000008fca8f723e */ /* 0x000fe200000010ff */
[----:B0-----:R-:W0:Y:S02]  /*3570*/  LDC.64 R144, c[0x0][0x2f8] ;  /* 0x0000be00ff907b82 */ /* 0x001e240000000a00 */
[C---:B0-----:R-:W-:Y:S01]  /*3580*/  IMAD.WIDE.U32 R144, R3.reuse, 0x10, R144 ;  /* 0x0000001003907825 */ /* 0x041fe200078e0090 */
[----:B------:R-:W-:-:S04]  /*3590*/  IADD3 R3, R3, 0x80, RZ ;  /* 0x0000008003037810 */ /* 0x000fc80007ffe0ff */
[----:B------:R0:W-:Y:S03]  /*35a0*/  STG.E.128 desc[UR4][R144.64], R140 ;  /* 0x0000008c90007986 */ /* 0x0001e6000c101d04 */
.L_x_773:
[----:B------:R-:W-:Y:S05]  /*35b0*/  BSYNC B0 ;  /* 0x0000000000007941 */ /* 0x000fea0003800000 */
.L_x_772:
[----:B------:R-:W-:Y:S01]  /*35c0*/  ISETP.NE.AND P4, PT, R215, RZ, PT ;  /* 0x000000ffd700720c */ /* 0x000fe20003f85270 */
[----:B------:R-:W-:-:S12]  /*35d0*/  BSSY B0, `(.L_x_774) ;  /* 0x0000070000007945 */ /* 0x000fd80003800000 */
[----:B------:R-:W-:Y:S05]  /*35e0*/  @!P4 BRA `(.L_x_775) ;  /* 0x0000000400b8c947 */ /* 0x000fea0003800000 */
[----:B------:R-:W-:Y:S01]  /*35f0*/  ISETP.NE.U32.AND P5, PT, RZ, UR8, PT ;  /* 0x00000008ff007c0c */ /* 0x000fe2000bfa5070 */
[-CC-:B0-----:R-:W-:Y:S01]  /*3600*/  FFMA.FTZ R140, R13, R147.reuse, R146.reuse ;  /* 0x000000930d8c7223 */ /* 0x181fe20000010092 */
[----:B------:R-:W-:Y:S01]  /*3610*/  LOP3.LUT P4, RZ, R156, 0xff0000, RZ, 0xc0, !PT ;  /* 0x00ff00009cff7812 */ /* 0x000fe2000788c0ff */
[-C--:B------:R-:W-:Y:S01]  /*3620*/  FFMA.FTZ R141, R14, R147.reuse, R146 ;  /* 0x000000930e8d7223 */ /* 0x080fe20000010092 */
[----:B------:R-:W-:Y:S01]  /*3630*/  ISETP.NE.AND.EX P5, PT, RZ, UR9, PT, P5 ;  /* 0x00000009ff007c0c */ /* 0x000fe2000bfa5350 */
[----:B------:R-:W-:Y:S01]  /*3640*/  FADD.FTZ R140, R199, -R140 ;  /* 0x8000008cc78c7221 */ /* 0x000fe20000010000 */
[-CC-:B------:R-:W-:Y:S01]  /*3650*/  FFMA.FTZ R142, R17, R147.reuse, R146.reuse ;  /* 0x00000093118e7223 */ /* 0x180fe20000010092 */
[----:B------:R-:W-:Y:S01]  /*3660*/  LOP3.LUT P6, RZ, R156, 0xff000000, RZ, 0xc0, !PT ;  /* 0xff0000009cff7812 */ /* 0x000fe200078cc0ff */
[----:B------:R-:W-:Y:S01]  /*3670*/  FFMA.FTZ R202, R12, R147, R146 ;  /* 0x000000930cca7223 */ /* 0x000fe20000010092 */
[----:B------:R-:W-:Y:S01]  /*3680*/  FMUL.FTZ R145, R149, R140 ;  /* 0x0000008c95917220 */ /* 0x000fe20000410000 */
[----:B------:R-:W-:-:S07]  /*3690*/  FADD.FTZ R142, R195, -R142 ;  /* 0x8000008ec38e7221 */ /* 0x000fce0000010000 */
[----:B------:R-:W-:Y:S02]  /*36a0*/  @P5 SHF.L.U32 R140, R121, 0x10, RZ ;  /* 0x00000010798c5819 */ /* 0x000fe400000006ff */
        /* <DEDUP_REMOVED lines=25> */
[----:B------:R-:W-:Y:S01]  /*3840*/  FMUL.FTZ R145, R145, UR15 ;  /* 0x0000000f91917c20 */ /* 0x000fe20008410000 */
[----:B------:R-:W-:Y:S02]  /*3850*/  @P4 PRMT R138, R143, 0x7610, R138 ;  /* 0x000076108f8a4816 */ /* 0x000fe4000000008a */
[----:B------:R-:W-:Y:S01]  /*3860*/  FADD.FTZ R140, R193, -R140 ;  /* 0x8000008cc18c7221 */ /* 0x000fe20000010000 */
[----:B------:R-:W-:-:S02]  /*3870*/  @P4 F2FP.BF16.F32.PACK_AB R141, RZ, R141 ;  /* 0x0000008dff8d423e */ /* 0x000fc400000010ff */
[----:B------:R-:W-:Y:S01]  /*3880*/  FSEL R145, R145, RZ, P6 ;  /* 0x000000ff91917208 */ /* 0x000fe20003000000 */
[----:B------:R-:W-:Y:S01]  /*3890*/  FMUL.FTZ R140, R149, R140 ;  /* 0x0000008c958c7220 */ /* 0x000fe20000410000 */
[----:B------:R-:W-:Y:S02]  /*38a0*/  @P4 PRMT R137, R137, 0x5410, R141 ;  /* 0x0000541089894816 */ /* 0x000fe4000000008d */
[----:B------:R-:W-:Y:S01]  /*38b0*/  F2FP.BF16.F32.PACK_AB R141, R145, R144 ;  /* 0x00000090918d723e */ /* 0x000fe200000010ff */
[----:B------:R-:W-:Y:S01]  /*38c0*/  @P5 FADD.FTZ R140, R140, R201 ;  /* 0x000000c98c8c5221 */ /* 0x000fe20000010000 */
[-CC-:B------:R-:W-:Y:S01]  /*38d0*/  FFMA.FTZ R145, R16, R147.reuse, R146.reuse ;  /* 0x0000009310917223 */ /* 0x180fe20000010092 */
[----:B------:R-:W-:Y:S01]  /*38e0*/  LOP3.LUT P6, RZ, R157, 0xff00, RZ, 0xc0, !PT ;  /* 0x0000ff009dff7812 */ /* 0x000fe200078cc0ff */
[----:B------:R-:W-:Y:S02]  /*38f0*/  FFMA.FTZ R201, R19, R147, R146 ;  /* 0x0000009313c97223 */ /* 0x000fe40000010092 */
[----:B------:R-:W-:Y:S01]  /*3900*/  @P4 F2FP.BF16.F32.PACK_AB R143, RZ, R140 ;  /* 0x0000008cff8f423e */ /* 0x000fe200000010ff */
[----:B------:R-:W-:Y:S01]  /*3910*/  FMUL.FTZ R140, R140, R150 ;  /* 0x000000968c8c7220 */ /* 0x000fe20000410000 */
[----:B------:R-:W-:Y:S01]  /*3920*/  FADD.FTZ R145, R200, -R145 ;  /* 0x80000091c8917221 */ /* 0x000fe20000010000 */
[----:B------:R-:W-:Y:S01]  /*3930*/  FADD.FTZ R201, R191, -R201 ;  /* 0x800000c9bfc97221 */ /* 0x000fe20000010000 */
[----:B------:R-:W-:Y:S01]  /*3940*/  @P4 PRMT R138, R138, 0x5410, R143 ;  /* 0x000054108a8a4816 */ /* 0x000fe2000000008f */
[----:B------:R-:W-:Y:S01]  /*3950*/  FADD.FTZ R143, R205, -R202 ;  /* 0x800000cacd8f7221 */ /* 0x000fe20000010000 */
[----:B------:R-:W-:Y:S01]  /*3960*/  FMUL.FTZ R140, R140, UR15 ;  /* 0x0000000f8c8c7c20 */ /* 0x000fe20008410000 */
[C---:B------:R-:W-:Y:S01]  /*3970*/  FMUL.FTZ R145, R149.reuse, R145 ;  /* 0x0000009195917220 */ /* 0x040fe20000410000 */
[C---:B------:R-:W-:Y:S01]  /*3980*/  FMUL.FTZ R201, R149.reuse, R201 ;  /* 0x000000c995c97220 */ /* 0x040fe20000410000 */
[----:B------:R-:W-:Y:S01]  /*3990*/  FMUL.FTZ R144, R149, R143 ;  /* 0x0000008f95907220 */ /* 0x000fe20000410000 */
[----:B------:R-:W-:Y:S01]  /*39a0*/  @P5 IMAD.U32 R143, R120, 0x10000, RZ ;  /* 0x00010000788f5824 */ /* 0x000fe200078e00ff */
[----:B------:R-:W-:-:S03]  /*39b0*/  FSEL R140, R140, RZ, P6 ;  /* 0x000000ff8c8c7208 */ /* 0x000fc60003000000 */
[--C-:B------:R-:W-:Y:S01]  /*39c0*/  @P5 FADD.FTZ R144, R144, R143.reuse ;  /* 0x0000008f90905221 */ /* 0x100fe20000010000 */
[----:B------:R-:W-:Y:S02]  /*39d0*/  @P5 PRMT R143, R120, 0x7632, R143 ;  /* 0x00007632788f5816 */ /* 0x000fe4000000008f */
[----:B------:R-:W-:Y:S02]  /*39e0*/  F2FP.BF16.F32.PACK_AB R142, R140, R142 ;  /* 0x0000008e8c8e723e */ /* 0x000fe400000010ff */
[----:B------:R-:W-:-:S05]  /*39f0*/  @P5 SHF.L.U32 R143, R143, 0x10, RZ ;  /* 0x000000108f8f5819 */ /* 0x000fca00000006ff */
[----:B------:R-:W-:Y:S01]  /*3a00*/  @P5 FADD.FTZ R145, R145, R143 ;  /* 0x0000008f91915221 */ /* 0x000fe20000010000 */
[----:B------:R-:W-:-:S04]  /*3a10*/  FFMA.FTZ R143, R15, R147, R146 ;  /* 0x000000930f8f7223 */ /* 0x000fc80000010092 */
[----:B------:R-:W-:-:S04]  /*3a20*/  FADD.FTZ R140, R192, -R143 ;  /* 0x8000008fc08c7221 */ /* 0x000fc80000010000 */
[----:B------:R-:W-:Y:S01]  /*3a30*/  FMUL.FTZ R143, R149, R140 ;  /* 0x0000008c958f7220 */ /* 0x000fe20000410000 */
[----:B------:R-:W-:-:S05]  /*3a40*/  @P5 SHF.L.U32 R140, R123, 0x10, RZ ;  /* 0x000000107b8c5819 */ /* 0x000fca00000006ff */
[--C-:B------:R-:W-:Y:S01]  /*3a50*/  @P5 FADD.FTZ R143, R143, R140.reuse ;  /* 0x0000008c8f8f5221 */ /* 0x100fe20000010000 */
[----:B------:R-:W-:-:S04]  /*3a60*/  @P5 PRMT R140, R123, 0x7632, R140 ;  /* 0x000076327b8c5816 */ /* 0x000fc8000000008c */
[----:B------:R-:W-:-:S05]  /*3a70*/  @P5 SHF.L.U32 R140, R140, 0x10, RZ ;  /* 0x000000108c8c5819 */ /* 0x000fca00000006ff */
        /* <DEDUP_REMOVED lines=37> */
.L_x_775:
[----:B------:R-:W-:Y:S05]  /*3cd0*/  BSYNC B0 ;  /* 0x0000000000007941 */ /* 0x000fea0003800000 */
.L_x_774:
[----:B------:R-:W-:Y:S04]  /*3ce0*/  BSSY B0, `(.L_x_776) ;  /* 0x0000070000007945 */ /* 0x000fe80003800000 */
[----:B------:R-:W-:Y:S05]  /*3cf0*/  @!P0 BRA `(.L_x_777) ;  /* 0x0000000400b88947 */ /* 0x000fea0003800000 */
[----:B------:R-:W-:Y:S01]  /*3d00*/  ISETP.NE.U32.AND P5, PT, RZ, UR8, PT ;  /* 0x00000008ff007c0c */ /* 0x000fe2000bfa5070 */
[-CC-:B01----:R-:W-:Y:S01]  /*3d10*/  FFMA.FTZ R141, R21, R147.reuse, R146.reuse ;  /* 0x00000093158d7223 */ /* 0x183fe20000010092 */
[----:B------:R-:W-:Y:S01]  /*3d20*/  LOP3.LUT P4, RZ, R154, 0xff0000, RZ, 0xc0, !PT ;  /* 0x00ff00009aff7812 */ /* 0x000fe2000788c0ff */
[-CC-:B------:R-:W-:Y:S01]  /*3d30*/  FFMA.FTZ R202, R25, R147.reuse, R146.reuse ;  /* 0x0000009319ca7223 */ /* 0x180fe20000010092 */
[----:B------:R-:W-:Y:S01]  /*3d40*/  ISETP.NE.AND.EX P5, PT, RZ, UR9, PT, P5 ;  /* 0x00000009ff007c0c */ /* 0x000fe2000bfa5350 */
[----:B------:R-:W-:Y:S01]  /*3d50*/  FADD.FTZ R140, R188, -R141 ;  /* 0x8000008dbc8c7221 */ /* 0x000fe20000010000 */
[----:B------:R-:W-:Y:S01]  /*3d60*/  FFMA.FTZ R141, R27, R147, R146 ;  /* 0x000000931b8d7223 */ /* 0x000fe20000010092 */
[----:B------:R-:W-:Y:S02]  /*3d70*/  LOP3.LUT P6, RZ, R154, 0xff000000, RZ, 0xc0, !PT ;  /* 0xff0000009aff7812 */ /* 0x000fe400078cc0ff */
[----:B------:R-:W-:Y:S01]  /*3d80*/  FMUL.FTZ R145, R149, R140 ;  /* 0x0000008c95917220 */ /* 0x000fe20000410000 */
[----:B------:R-:W-:-:S04]  /*3d90*/  FADD.FTZ R142, R28, -R141 ;  /* 0x8000008d1c8e7221 */ /* 0x000fc80000010000 */
[----:B------:R-:W-:-:S03]  /*3da0*/  FMUL.FTZ R141, R149, R142 ;  /* 0x0000008e958d7220 */ /* 0x000fc60000410000 */
[----:B------:R-:W-:Y:S02]  /*3db0*/  @P5 SHF.L.U32 R140, R125, 0x10, RZ ;  /* 0x000000107d8c5819 */ /* 0x000fe400000006ff */
[----:B------:R-:W-:-:S03]  /*3dc0*/  @P5 PRMT R201, R126, 0x7632, R201 ;  /* 0x000076327ec95816 */ /* 0x000fc600000000c9 */
[----:B------:R-:W-:Y:S01]  /*3dd0*/  @P5 FADD.FTZ R145, R145, R140 ;  /* 0x0000008c91915221 */ /* 0x000fe20000010000 */
[----:B------:R-:W-:-:S03]  /*3de0*/  @P5 SHF.L.U32 R201, R201, 0x10, RZ ;  /* 0x00000010c9c95819 */ /* 0x000fc600000006ff */
[----:B------:R-:W-:-:S04]  /*3df0*/  FMUL.FTZ R140, R145, R150 ;  /* 0x00000096918c7220 */ /* 0x000fc80000410000 */
[----:B------:R-:W-:-:S05]  /*3e00*/  FMUL.FTZ R140, R140, UR15 ;  /* 0x0000000f8c8c7c20 */ /* 0x000fca0008410000 */
[----:B------:R-:W-:Y:S01]  /*3e10*/  FSEL R144, R140, RZ, P4 ;  /* 0x000000ff8c907208 */ /* 0x000fe20002000000 */
[----:B------:R-:W-:Y:S01]  /*3e20*/  FFMA.FTZ R140, R22, R147, R146 ;  /* 0x00000093168c7223 */ /* 0x000fe20000010092 */
[----:B------:R-:W-:-:S03]  /*3e30*/  LOP3.LUT P4, RZ, R155, 0xff, RZ, 0xc0, !PT ;  /* 0x000000ff9bff7812 */ /* 0x000fc6000788c0ff */
[----:B------:R-:W-:-:S04]  /*3e40*/  FADD.FTZ R140, R23, -R140 ;  /* 0x8000008c178c7221 */ /* 0x000fc80000010000 */
[----:B------:R-:W-:Y:S01]  /*3e50*/  FMUL.FTZ R143, R149, R140 ;  /* 0x0000008c958f7220 */ /* 0x000fe20000410000 */
[----:B------:R-:W-:-:S04]  /*3e60*/  @P5 IMAD.U32 R140, R126, 0x10000, RZ ;  /* 0x000100007e8c5824 */ /* 0x000fc800078e00ff */
        /* <DEDUP_REMOVED lines=23> */
[----:B------:R-:W-:Y:S01]  /*3fe0*/  FADD.FTZ R145, R189, -R202 ;  /* 0x800000cabd917221 */ /* 0x000fe20000010000 */
[----:B------:R-:W-:Y:S01]  /*3ff0*/  LOP3.LUT P6, RZ, R155, 0xff00, RZ, 0xc0, !PT ;  /* 0x0000ff009bff7812 */ /* 0x000fe200078cc0ff */
        /* <DEDUP_REMOVED lines=13> */
[----:B------:R-:W-:-:S03]  /*40d0*/  F2FP.BF16.F32.PACK_AB R142, R140, R142 ;  /* 0x0000008e8c8e723e */ /* 0x000fc600000010ff */
[--C-:B------:R-:W-:Y:S01]  /*40e0*/  @P5 FADD.FTZ R144, R144, R143.reuse ;  /* 0x0000008f90905221 */ /* 0x100fe20000010000 */
[----:B------:R-:W-:-:S04]  /*40f0*/  @P5 PRMT R143, R124, 0x7632, R143 ;  /* 0x000076327c8f5816 */ /* 0x000fc8000000008f */
        /* <DEDUP_REMOVED lines=13> */
[----:B------:R-:W-:Y:S02]  /*41d0*/  IMAD.MOV.U32 R140, RZ, RZ, R154 ;  /* 0x000000ffff8c7224 */ /* 0x000fe400078e009a */
[----:B------:R-:W-:-:S03]  /*41e0*/  FMUL.FTZ R144, R144, UR15 ;  /* 0x0000000f90907c20 */ /* 0x000fc60008410000 */
        /* <DEDUP_REMOVED lines=31> */
.L_x_777:
[----:B------:R-:W-:Y:S05]  /*43e0*/  BSYNC B0 ;  /* 0x0000000000007941 */ /* 0x000fea0003800000 */
.L_x_776:
[----:B------:R-:W-:Y:S04]  /*43f0*/  BSSY B0, `(.L_x_778) ;  /* 0x0000070000007945 */ /* 0x000fe80003800000 */
[----:B------:R-:W-:Y:S05]  /*4400*/  @!P1 BRA `(.L_x_779) ;  /* 0x0000000400b89947 */ /* 0x000fea0003800000 */
[----:B------:R-:W-:Y:S01]  /*4410*/  ISETP.NE.U32.AND P5, PT, RZ, UR8, PT ;  /* 0x00000008ff007c0c */ /* 0x000fe2000bfa5070 */
[-CC-:B012---:R-:W-:Y:S01]  /*4420*/  FFMA.FTZ R140, R35, R147.reuse, R146.reuse ;  /* 0x00000093238c7223 */ /* 0x187fe20000010092 */
[----:B------:R-:W-:Y:S01]  /*4430*/  LOP3.LUT P4, RZ, R152, 0xff0000, RZ, 0xc0, !PT ;  /* 0x00ff000098ff7812 */ /* 0x000fe2000788c0ff */
[----:B------:R-:W-:Y:S01]  /*4440*/  FFMA.FTZ R141, R148, R147, R146 ;  /* 0x00000093948d7223 */ /* 0x000fe20000010092 */
[----:B------:R-:W-:Y:S01]  /*4450*/  ISETP.NE.AND.EX P5, PT, RZ, UR9, PT, P5 ;  /* 0x00000009ff007c0c */ /* 0x000fe2000bfa5350 */
[----:B------:R-:W-:Y:S01]  /*4460*/  FADD.FTZ R140, R151, -R140 ;  /* 0x8000008c978c7221 */ /* 0x000fe20000010000 */
[----:B------:R-:W-:-:S03]  /*4470*/  LOP3.LUT P6, RZ, R152, 0xff000000, RZ, 0xc0, !PT ;  /* 0xff00000098ff7812 */ /* 0x000fc600078cc0ff */
[----:B------:R-:W-:-:S08]  /*4480*/  FMUL.FTZ R145, R149, R140 ;  /* 0x0000008c95917220 */ /* 0x000fd00000410000 */
        /* <DEDUP_REMOVED lines=8> */
[----:B------:R-:W-:Y:S01]  /*4510*/  FFMA.FTZ R141, R167, R147, R146 ;  /* 0x00000093a78d7223 */ /* 0x000fe20000010092 */
[----:B------:R-:W-:Y:S02]  /*4520*/  LOP3.LUT P4, RZ, R153, 0xff, RZ, 0xc0, !PT ;  /* 0x000000ff99ff7812 */ /* 0x000fe4000788c0ff */
[----:B------:R-:W-:Y:S01]  /*4530*/  FMUL.FTZ R143, R149, R140 ;  /* 0x0000008c958f7220 */ /* 0x000fe20000410000 */
[----:B------:R-:W-:Y:S01]  /*4540*/  @P5 SHF.L.U32 R140, R130, 0x10, RZ ;  /* 0x00000010828c5819 */ /* 0x000fe200000006ff */
[----:B------:R-:W-:-:S04]  /*4550*/  FADD.FTZ R142, R168, -R141 ;  /* 0x8000008da88e7221 */ /* 0x000fc80000010000 */
[--C-:B------:R-:W-:Y:S01]  /*4560*/  @P5 FADD.FTZ R143, R143, R140.reuse ;  /* 0x0000008c8f8f5221 */ /* 0x100fe20000010000 */
[----:B------:R-:W-:Y:S01]  /*4570*/  @P5 PRMT R140, R129, 0x7632, R140 ;  /* 0x00007632818c5816 */ /* 0x000fe2000000008c */
[----:B------:R-:W-:-:S03]  /*4580*/  FMUL.FTZ R141, R149, R142 ;  /* 0x0000008e958d7220 */ /* 0x000fc60000410000 */
        /* <DEDUP_REMOVED lines=22> */
[-CC-:B------:R-:W-:Y:S01]  /*46f0*/  FFMA.FTZ R145, R164, R147.reuse, R146.reuse ;  /* 0x00000093a4917223 */ /* 0x180fe20000010092 */
[-CC-:B------:R-:W-:Y:S02]  /*4700*/  FFMA.FTZ R201, R171, R147.reuse, R146.reuse ;  /* 0x00000093abc97223 */ /* 0x180fe40000010092 */
[----:B------:R-:W-:Y:S01]  /*4710*/  @P4 F2FP.BF16.F32.PACK_AB R143, RZ, R140 ;  /* 0x0000008cff8f423e */ /* 0x000fe200000010ff */
[----:B------:R-:W-:Y:S01]  /*4720*/  FMUL.FTZ R140, R140, R150 ;  /* 0x000000968c8c7220 */ /* 0x000fe20000410000 */
[----:B------:R-:W-:Y:S01]  /*4730*/  FADD.FTZ R145, R166, -R145 ;  /* 0x80000091a6917221 */ /* 0x000fe20000010000 */
[----:B------:R-:W-:Y:S01]  /*4740*/  FADD.FTZ R201, R172, -R201 ;  /* 0x800000c9acc97221 */ /* 0x000fe20000010000 */
[----:B------:R-:W-:Y:S01]  /*4750*/  @P4 PRMT R138, R138, 0x5410, R143 ;  /* 0x000054108a8a4816 */ /* 0x000fe2000000008f */
[----:B------:R-:W-:Y:S01]  /*4760*/  FFMA.FTZ R143, R33, R147, R146 ;  /* 0x00000093218f7223 */ /* 0x000fe20000010092 */
[----:B------:R-:W-:Y:S01]  /*4770*/  FMUL.FTZ R140, R140, UR15 ;  /* 0x0000000f8c8c7c20 */ /* 0x000fe20008410000 */
[C---:B------:R-:W-:Y:S01]  /*4780*/  FMUL.FTZ R145, R149.reuse, R145 ;  /* 0x0000009195917220 */ /* 0x040fe20000410000 */
[----:B------:R-:W-:Y:S01]  /*4790*/  FMUL.FTZ R201, R149, R201 ;  /* 0x000000c995c97220 */ /* 0x000fe20000410000 */
[----:B------:R-:W-:-:S02]  /*47a0*/  FADD.FTZ R143, R34, -R143 ;  /* 0x8000008f228f7221 */ /* 0x000fc40000010000 */
[----:B------:R-:W-:Y:S02]  /*47b0*/  FSEL R140, R140, RZ, P6 ;  /* 0x000000ff8c8c7208 */ /* 0x000fe40003000000 */
[----:B------:R-:W-:Y:S01]  /*47c0*/  FMUL.FTZ R144, R149, R143 ;  /* 0x0000008f95907220 */ /* 0x000fe20000410000 */
[----:B------:R-:W-:Y:S02]  /*47d0*/  @P5 SHF.L.U32 R143, R128, 0x10, RZ ;  /* 0x00000010808f5819 */ /* 0x000fe400000006ff */
[----:B------:R-:W-:Y:S01]  /*47e0*/  F2FP.BF16.F32.PACK_AB R142, R140, R142 ;  /* 0x0000008e8c8e723e */ /* 0x000fe200000010ff */
[----:B------:R-:W-:Y:S02]  /*47f0*/  FFMA.FTZ R140, R163, R147, R146 ;  /* 0x00000093a38c7223 */ /* 0x000fe40000010092 */
[--C-:B------:R-:W-:Y:S01]  /*4800*/  @P5 FADD.FTZ R144, R144, R143.reuse ;  /* 0x0000008f90905221 */ /* 0x100fe20000010000 */
[----:B------:R-:W-:Y:S01]  /*4810*/  @P5 PRMT R143, R128, 0x7632, R143 ;  /* 0x00007632808f5816 */ /* 0x000fe2000000008f */
[----:B------:R-:W-:-:S04]  /*4820*/  FADD.FTZ R140, R165, -R140 ;  /* 0x8000008ca58c7221 */ /* 0x000fc80000010000 */
[----:B------:R-:W-:-:S04]  /*4830*/  @P5 IMAD.U32 R143, R143, 0x10000, RZ ;  /* 0x000100008f8f5824 */ /* 0x000fc800078e00ff */
[----:B------:R-:W-:Y:S01]  /*4840*/  @P5 FADD.FTZ R145, R145, R143 ;  /* 0x0000008f91915221 */ /* 0x000fe20000010000 */
        /* <DEDUP_REMOVED lines=42> */
.L_x_779:
[----:B------:R-:W-:Y:S05]  /*4af0*/  BSYNC B0 ;  /* 0x0000000000007941 */ /* 0x000fea0003800000 */
.L_x_778:
        /* <DEDUP_REMOVED lines=13> */
[----:B------:R-:W-:Y:S01]  /*4bd0*/  ISETP.NE.U32.AND P4, PT, RZ, UR16, PT ;  /* 0x00000010ff007c0c */ /* 0x000fe2000bf85070 */
[----:B------:R-:W-:Y:S01]  /*4be0*/  FADD.FTZ R143, R173, -R143 ;  /* 0x8000008fad8f7221 */ /* 0x000fe20000010000 */
[----:B------:R-:W-:Y:S01]  /*4bf0*/  FADD.FTZ R144, R181, -R144 ;  /* 0x80000090b5907221 */ /* 0x000fe20000010000 */
[----:B------:R-:W-:Y:S01]  /*4c00*/  FADD.FTZ R201, R176, -R201 ;  /* 0x800000c9b0c97221 */ /* 0x000fe20000010000 */
[----:B------:R-:W-:Y:S01]  /*4c10*/  FADD.FTZ R145, R183, -R145 ;  /* 0x80000091b7917221 */ /* 0x000fe20000010000 */
[----:B------:R-:W-:Y:S01]  /*4c20*/  FADD.FTZ R147, R177, -R202 ;  /* 0x800000cab1937221 */ /* 0x000fe20000010000 */
[----:B------:R-:W-:Y:S01]  /*4c30*/  FADD.FTZ R142, R185, -R142 ;  /* 0x8000008eb98e7221 */ /* 0x000fe20000010000 */
[----:B------:R-:W-:Y:S01]  /*4c40*/  FADD.FTZ R146, R180, -R140 ;  /* 0x8000008cb4927221 */ /* 0x000fe20000010000 */
[----:B------:R-:W-:Y:S01]  /*4c50*/  FADD.FTZ R140, R187, -R141 ;  /* 0x8000008dbb8c7221 */ /* 0x000fe20000010000 */
[----:B------:R-:W-:Y:S01]  /*4c60*/  ISETP.NE.AND.EX P4, PT, RZ, UR17, PT, P4 ;  /* 0x00000011ff007c0c */ /* 0x000fe2000bf85340 */
[C---:B------:R-:W-:Y:S01]  /*4c70*/  FMUL.FTZ R143, R149.reuse, R143 ;  /* 0x0000008f958f7220 */ /* 0x040fe20000410000 */
[C---:B------:R-:W-:Y:S01]  /*4c80*/  FMUL.FTZ R144, R149.reuse, R144 ;  /* 0x0000009095907220 */ /* 0x040fe20000410000 */
[C---:B------:R-:W-:Y:S01]  /*4c90*/  FMUL.FTZ R201, R149.reuse, R201 ;  /* 0x000000c995c97220 */ /* 0x040fe20000410000 */
[C---:B------:R-:W-:Y:S01]  /*4ca0*/  FMUL.FTZ R145, R149.reuse, R145 ;  /* 0x0000009195917220 */ /* 0x040fe20000410000 */
[C---:B------:R-:W-:Y:S01]  /*4cb0*/  FMUL.FTZ R147, R149.reuse, R147 ;  /* 0x0000009395937220 */ /* 0x040fe20000410000 */
[C---:B------:R-:W-:Y:S01]  /*4cc0*/  FMUL.FTZ R142, R149.reuse, R142 ;  /* 0x0000008e958e7220 */ /* 0x040fe20000410000 */
[C---:B------:R-:W-:Y:S01]  /*4cd0*/  FMUL.FTZ R146, R149.reuse, R146 ;  /* 0x0000009295927220 */ /* 0x040fe20000410000 */
[----:B------:R-:W-:Y:S01]  /*4ce0*/  FMUL.FTZ R149, R149, R140 ;  /* 0x0000008c95957220 */ /* 0x000fe20000410000 */
[----:B------:R-:W-:Y:S01]  /*4cf0*/  @P5 SHF.L.U32 R140, R133, 0x10, RZ ;  /* 0x00000010858c5819 */ /* 0x000fe200000006ff */
[----:B------:R-:W0:Y:S04]  /*4d00*/  LDC.64 R202, c[0x0][0x2f8] ;  /* 0x0000be00ffca7b82 */ /* 0x000e280000000a00 */
[----:B------:R-:W-:-:S05]  /*4d10*/  @P5 FADD.FTZ R201, R201, R140 ;  /* 0x0000008cc9c95221 */ /* 0x000fca0000010000 */
[----:B------:R-:W-:Y:S01]  /*4d20*/  @P4 F2FP.BF16.F32.PACK_AB R140, RZ, R201 ;  /* 0x000000c9ff8c423e */ /* 0x000fe200000010ff */
[----:B------:R-:W-:-:S03]  /*4d30*/  FMUL.FTZ R201, R201, R150 ;  /* 0x00000096c9c97220 */ /* 0x000fc60000410000 */
[----:B------:R-:W-:Y:S01]  /*4d40*/  @P4 PRMT R137, R140, 0x7610, R137 ;  /* 0x000076108c894816 */ /* 0x000fe20000000089 */
[----:B------:R-:W-:Y:S01]  /*4d50*/  FMUL.FTZ R201, R201, UR15 ;  /* 0x0000000fc9c97c20 */ /* 0x000fe20008410000 */
[----:B------:R-:W-:-:S04]  /*4d60*/  @P5 PRMT R140, R133, 0x7632, R140 ;  /* 0x00007632858c5816 */ /* 0x000fc8000000008c */
[----:B------:R-:W-:-:S05]  /*4d70*/  @P5 SHF.L.U32 R140, R140, 0x10, RZ ;  /* 0x000000108c8c5819 */ /* 0x000fca00000006ff */
[----:B------:R-:W-:-:S05]  /*4d80*/  @P5 FADD.FTZ R145, R145, R140 ;  /* 0x0000008c91915221 */ /* 0x000fca0000010000 */
[----:B------:R-:W-:Y:S01]  /*4d90*/  @P4 F2FP.BF16.F32.PACK_AB R140, RZ, R145 ;  /* 0x00000091ff8c423e */ /* 0x000fe200000010ff */
[----:B------:R-:W-:-:S03]  /*4da0*/  FMUL.FTZ R145, R145, R150 ;  /* 0x0000009691917220 */ /* 0x000fc60000410000 */
[----:B------:R-:W-:Y:S01]  /*4db0*/  @P4 PRMT R137, R137, 0x5410, R140 ;  /* 0x0000541089894816 */ /* 0x000fe2000000008c */
[----:B------:R-:W-:Y:S02]  /*4dc0*/  @P5 IMAD.U32 R140, R134, 0x10000, RZ ;  /* 0x00010000868c5824 */ /* 0x000fe400078e00ff */
[----:B------:R-:W-:Y:S02]  /*4dd0*/  FMUL.FTZ R145, R145, UR15 ;  /* 0x0000000f91917c20 */ /* 0x000fe40008410000 */
        /* <DEDUP_REMOVED lines=11> */
[----:B------:R-:W-:Y:S01]  /*4e90*/  FMUL.FTZ R142, R142, UR15 ;  /* 0x0000000f8e8e7c20 */ /* 0x000fe20008410000 */
[----:B------:R-:W-:-:S05]  /*4ea0*/  @P5 SHF.L.U32 R140, R132, 0x10, RZ ;  /* 0x00000010848c5819 */ /* 0x000fca00000006ff */
[--C-:B------:R-:W-:Y:S01]  /*4eb0*/  @P5 FADD.FTZ R143, R143, R140.reuse ;  /* 0x0000008c8f8f5221 */ /* 0x100fe20000010000 */
[----:B------:R-:W-:-:S04]  /*4ec0*/  @P5 PRMT R140, R132, 0x7632, R140 ;  /* 0x00007632848c5816 */ /* 0x000fc8000000008c */
[----:B------:R-:W-:-:S05]  /*4ed0*/  @P5 SHF.L.U32 R140, R140, 0x10, RZ ;  /* 0x000000108c8c5819 */ /* 0x000fca00000006ff */
[----:B------:R-:W-:Y:S01]  /*4ee0*/  @P5 FADD.FTZ R144, R144, R140 ;  /* 0x0000008c90905221 */ /* 0x000fe20000010000 */
        /* <DEDUP_REMOVED lines=14> */
[----:B------:R-:W-:Y:S01]  /*4fd0*/  @P4 PRMT R136, R136, 0x5410, R140 ;  /* 0x0000541088884816 */ /* 0x000fe2000000008c */
[----:B------:R-:W-:Y:S01]  /*4fe0*/  FMUL.FTZ R144, R144, UR15 ;  /* 0x0000000f90907c20 */ /* 0x000fe20008410000 */
[----:B------:R-:W-:Y:S01]  /*4ff0*/  @P4 F2FP.BF16.F32.PACK_AB R140, RZ, R146 ;  /* 0x00000092ff8c423e */ /* 0x000fe200000010ff */
[----:B------:R-:W-:-:S03]  /*5000*/  FMUL.FTZ R146, R146, R150 ;  /* 0x0000009692927220 */ /* 0x000fc60000410000 */
[----:B------:R-:W-:Y:S01]  /*5010*/  @P4 PRMT R139, R140, 0x7610, R139 ;  /* 0x000076108c8b4816 */ /* 0x000fe2000000008b */
[----:B------:R-:W-:Y:S01]  /*5020*/  FMUL.FTZ R146, R146, UR15 ;  /* 0x0000000f92927c20 */ /* 0x000fe20008410000 */
[----:B------:R-:W-:Y:S01]  /*5030*/  @P4 F2FP.BF16.F32.PACK_AB R140, RZ, R149 ;  /* 0x00000095ff8c423e */ /* 0x000fe200000010ff */
[----:B------:R-:W-:-:S03]  /*5040*/  FMUL.FTZ R149, R149, R150 ;  /* 0x0000009695957220 */ /* 0x000fc60000410000 */
[----:B------:R-:W-:Y:S02]  /*5050*/  @P4 PRMT R139, R139, 0x5410, R140 ;  /* 0x000054108b8b4816 */ /* 0x000fe4000000008c */
[----:B------:R-:W-:-:S04]  /*5060*/  ISETP.NE.U32.AND P4, PT, RZ, UR16, PT ;  /* 0x00000010ff007c0c */ /* 0x000fc8000bf85070 */
[----:B------:R-:W-:-:S13]  /*5070*/  ISETP.NE.AND.EX P4, PT, RZ, UR17, PT, P4 ;  /* 0x00000011ff007c0c */ /* 0x000fda000bf85340 */
[----:B------:R-:W1:Y:S02]  /*5080*/  @P4 LDC.64 R140, c[0x0][0x308] ;  /* 0x0000c200ff8c4b82 */ /* 0x000e640000000a00 */
[----:B-1----:R-:W-:-:S05]  /*5090*/  @P4 IMAD.WIDE.U32 R140, R3, 0x10, R140 ;  /* 0x00000010038c4825 */ /* 0x002fca00078e008c */
[----:B------:R1:W-:Y:S01]  /*50a0*/  @P4 STG.E.128 desc[UR4][R140.64], R136 ;  /* 0x000000888c004986 */ /* 0x0003e2000c101d04 */
[----:B------:R-:W-:-:S04]  /*50b0*/  LOP3.LUT P4, RZ, R160, 0xff0000, RZ, 0xc0, !PT ;  /* 0x00ff0000a0ff7812 */ /* 0x000fc8000788c0ff */
[----:B-1----:R-:W-:Y:S02]  /*50c0*/  FSEL R141, R201, RZ, P4 ;  /* 0x000000ffc98d7208 */ /* 0x002fe40002000000 */
[----:B------:R-:W-:-:S04]  /*50d0*/  LOP3.LUT P4, RZ, R161, 0xff, RZ, 0xc0, !PT ;  /* 0x000000ffa1ff7812 */ /* 0x000fc8000788c0ff */
[----:B------:R-:W-:Y:S01]  /*50e0*/  FSEL R140, R147, RZ, P4 ;  /* 0x000000ff938c7208 */ /* 0x000fe20002000000 */
[----:B------:R-:W-:Y:S01]  /*50f0*/  FMUL.FTZ R147, R149, UR15 ;  /* 0x0000000f95937c20 */ /* 0x000fe20008410000 */
[----:B------:R-:W-:-:S04]  /*5100*/  LOP3.LUT P4, RZ, R161, 0xff0000, RZ, 0xc0, !PT ;  /* 0x00ff0000a1ff7812 */ /* 0x000fc8000788c0ff */
[----:B------:R-:W-:Y:S02]  /*5110*/  FSEL R146, R146, RZ, P4 ;  /* 0x000000ff92927208 */ /* 0x000fe40002000000 */
[----:B------:R-:W-:-:S04]  /*5120*/  LOP3.LUT P4, RZ, R160, 0xff000000, RZ, 0xc0, !PT ;  /* 0xff000000a0ff7812 */ /* 0x000fc8000788c0ff */
[----:B------:R-:W-:Y:S02]  /*5130*/  FSEL R145, R145, RZ, P4 ;  /* 0x000000ff91917208 */ /* 0x000fe40002000000 */
[----:B------:R-:W-:Y:S02]  /*5140*/  LOP3.LUT P4, RZ, R161, 0xff00, RZ, 0xc0, !PT ;  /* 0x0000ff00a1ff7812 */ /* 0x000fe4000788c0ff */
[----:B------:R-:W-:Y:S02]  /*5150*/  F2FP.BF16.F32.PACK_AB R141, R145, R141 ;  /* 0x0000008d918d723e */ /* 0x000fe400000010ff */
[----:B------:R-:W-:Y:S02]  /*5160*/  FSEL R142, R142, RZ, P4 ;  /* 0x000000ff8e8e7208 */ /* 0x000fe40002000000 */
[----:B------:R-:W-:Y:S02]  /*5170*/  LOP3.LUT P4, RZ, R160, 0xff00, RZ, 0xc0, !PT ;  /* 0x0000ff00a0ff7812 */ /* 0x000fe4000788c0ff */
[----:B------:R-:W-:-:S02]  /*5180*/  F2FP.BF16.F32.PACK_AB R142, R142, R140 ;  /* 0x0000008c8e8e723e */ /* 0x000fc400000010ff */
[----:B------:R-:W-:Y:S02]  /*5190*/  FSEL R144, R144, RZ, P4 ;  /* 0x000000ff90907208 */ /* 0x000fe40002000000 */
[----:B------:R-:W-:Y:S02]  /*51a0*/  LOP3.LUT P4, RZ, R161, 0xff000000, RZ, 0xc0, !PT ;  /* 0xff000000a1ff7812 */ /* 0x000fe4000788c0ff */
[----:B------:R-:W-:Y:S01]  /*51b0*/  F2FP.BF16.F32.PACK_AB R140, R144, R143 ;  /* 0x0000008f908c723e */ /* 0x000fe200000010ff */
[----:B0-----:R-:W-:Y:S01]  /*51c0*/  IMAD.WIDE.U32 R144, R3, 0x10, R202 ;  /* 0x0000001003907825 */ /* 0x001fe200078e00ca */
[----:B------:R-:W-:-:S04]  /*51d0*/  FSEL R147, R147, RZ, P4 ;  /* 0x000000ff93937208 */ /* 0x000fc80002000000 */
[----:B------:R-:W-:-:S05]  /*51e0*/  F2FP.BF16.F32.PACK_AB R143, R147, R146 ;  /* 0x00000092938f723e */ /* 0x000fca00000010ff */
[----:B------:R4:W-:Y:S02]  /*51f0*/  STG.E.128 desc[UR4][R144.64], R140 ;  /* 0x0000008c90007986 */ /* 0x0009e4000c101d04 */
.L_x_781:
[----:B------:R-:W-:Y:S05]  /*5200*/  BSYNC B0 ;  /* 0x0000000000007941 */ /* 0x000fea0003800000 */
.L_x_780:
[----:B------:R-:W-:Y:S01]  /*5210*/  VIADD R2, R2, UR18 ;  /* 0x0000001202027c36 */ /* 0x000fe20008000000 */
[----:B------:R-:W-:-:S04]  /*5220*/  SEL R211, RZ, 0x1, P3 ;  /* 0x00000001ffd37807 */ /* 0x000fc80001800000 */
[----:B------:R-:W-:-:S13]  /*5230*/  ISETP.GE.AND P3, PT, R2, UR19, PT ;  /* 0x0000001302007c0c */ /* 0x000fda000bf66270 */
[----:B------:R-:W-:Y:S05]  /*5240*/  @!P3 BRA `(.L_x_782) ;  /* 0xffffffb400f0b947 */ /* 0x000fea000383ffff */
.L_x_760:
[----:B------:R-:W0:Y:S01]  /*5250*/  S2R R0, SR_TID.X ;  /* 0x0000000000007919 */ /* 0x000e220000002100 */
[----:B------:R-:W0:Y:S01]  /*5260*/  S2UR UR6, SR_CTAID.X ;  /* 0x00000000000679c3 */ /* 0x000e220000002500 */
[----:B------:R-:W-:Y:S01]  /*5270*/  ISETP.NE.AND P3, PT, R216, RZ, PT ;  /* 0x000000ffd800720c */ /* 0x000fe20003f65270 */
[----:B------:R-:W-:Y:S01]  /*5280*/  BSSY B0, `(.L_x_783) ;  /* 0x000000e000007945 */ /* 0x000fe20003800000 */
[----:B0-----:R-:W-:-:S05]  /*5290*/  LEA.HI R3, R0, UR6, RZ, 0x19 ;  /* 0x0000000600037c11 */ /* 0x001fca000f8fc8ff */
[----:B------:R-:W-:-:S05]  /*52a0*/  IMAD R212, R3, R212, RZ ;  /* 0x000000d403d47224 */ /* 0x000fca00078e02ff */
[----:B------:R-:W-:Y:S01]  /*52b0*/  LEA.HI R213, R212, R213, RZ, 0x1d ;  /* 0x000000d5d4d57211 */ /* 0x000fe200078fe8ff */
[----:B------:R-:W-:Y:S06]  /*52c0*/  @!P3 BRA `(.L_x_784) ;  /* 0x000000000024b947 */ /* 0x000fec0003800000 */
[----:B------:R-:W0:Y:S08]  /*52d0*/  LDC.64 R2, c[0x0][0x2d0] ;  /* 0x0000b400ff027b82 */ /* 0x000e300000000a00 */
[----:B-----5:R-:W1:Y:S01]  /*52e0*/  LDC.64 R4, c[0x0][0x2d8] ;  /* 0x0000b600ff047b82 */ /* 0x020e620000000a00 */
[----:B0-----:R-:W-:-:S05]  /*52f0*/  IMAD.WIDE.U32 R2, R213, 0x20, R2 ;  /* 0x00000020d5027825 */ /* 0x001fca00078e0002 */
[----:B------:R0:W-:Y:S01]  /*5300*/  STG.E.128 desc[UR4][R2.64], R76 ;  /* 0x0000004c02007986 */ /* 0x0001e2000c101d04 */
[----:B-1----:R-:W-:-:S03]  /*5310*/  IMAD.WIDE.U32 R4, R213, 0x20, R4 ;  /* 0x00000020d5047825 */ /* 0x002fc600078e0004 */
[----:B------:R0:W-:Y:S01]  /*5320*/  STG.E.128 desc[UR4][R2.64+0x10], R80 ;  /* 0x0000105002007986 */ /* 0x0001e2000c101d04 */
[----:B------:R-:W-:-:S03]  /*5330*/  IADD3 R213, R213, 0x80, RZ ;  /* 0x00000080d5d57810 */ /* 0x000fc60007ffe0ff */
[----:B------:R0:W-:Y:S04]  /*5340*/  STG.E.128 desc[UR4][R4.64], R36 ;  /* 0x0000002404007986 */ /* 0x0001e8000c101d04 */
[----:B------:R0:W-:Y:S02]  /*5350*/  STG.E.128 desc[UR4][R4.64+0x10], R40 ;  /* 0x0000102804007986 */ /* 0x0001e4000c101d04 */
.L_x_784:
[----:B------:R-:W-:Y:S05]  /*5360*/  BSYNC B0 ;  /* 0x0000000000007941 */ /* 0x000fea0003800000 */
.L_x_783:
[----:B------:R-:W-:Y:S01]  /*5370*/  ISETP.NE.AND P2, PT, R215, RZ, PT ;  /* 0x000000ffd700720c */ /* 0x000fe20003f45270 */
[----:B------:R-:W-:-:S12]  /*5380*/  BSSY B0, `(.L_x_785) ;  /* 0x000000b000007945 */ /* 0x000fd80003800000 */
[----:B------:R-:W-:Y:S05]  /*5390*/  @!P2 BRA `(.L_x_786) ;  /* 0x000000000024a947 */ /* 0x000fea0003800000 */
[----:B0-----:R-:W0:Y:S08]  /*53a0*/  LDC.64 R2, c[0x0][0x2d0] ;  /* 0x0000b400ff027b82 */ /* 0x001e300000000a00 */
        /* <DEDUP_REMOVED lines=8> */
.L_x_786:
[----:B------:R-:W-:Y:S05]  /*5430*/  BSYNC B0 ;  /* 0x0000000000007941 */ /* 0x000fea0003800000 */
.L_x_785:
[----:B------:R-:W-:Y:S04]  /*5440*/  BSSY B0, `(.L_x_787) ;  /* 0x000000b000007945 */ /* 0x000fe80003800000 */
        /* <DEDUP_REMOVED lines=10> */
.L_x_788:
[----:B------:R-:W-:Y:S05]  /*54f0*/  BSYNC B0 ;  /* 0x0000000000007941 */ /* 0x000fea0003800000 */
.L_x_787:
        /* <DEDUP_REMOVED lines=11> */
.L_x_790:
[----:B------:R-:W-:Y:S05]  /*55b0*/  BSYNC B0 ;  /* 0x0000000000007941 */ /* 0x000fea0003800000 */
.L_x_789:
[----:B------:R-:W-:-:S13]  /*55c0*/  ISETP.NE.AND P0, PT, R214, RZ, PT ;  /* 0x000000ffd600720c */ /* 0x000fda0003f05270 */
[----:B------:R-:W-:Y:S05]  /*55d0*/  @!P0 EXIT ;  /* 0x000000000000894d */ /* 0x000fea0003800000 */
[----:B0-----:R-:W0:Y:S08]  /*55e0*/  LDC.64 R2, c[0x0][0x2d0] ;  /* 0x0000b400ff027b82 */ /* 0x001e300000000a00 */
[----:B-----5:R-:W1:Y:S01]  /*55f0*/  LDC.64 R4, c[0x0][0x2d8] ;  /* 0x0000b600ff047b82 */ /* 0x020e620000000a00 */
[----:B0-----:R-:W-:-:S05]  /*5600*/  IMAD.WIDE.U32 R2, R213, 0x20, R2 ;  /* 0x00000020d5027825 */ /* 0x001fca00078e0002 */
[----:B------:R-:W-:Y:S01]  /*5610*/  STG.E.128 desc[UR4][R2.64], R108 ;  /* 0x0000006c02007986 */ /* 0x000fe2000c101d04 */
[----:B-1----:R-:W-:-:S03]  /*5620*/  IMAD.WIDE.U32 R4, R213, 0x20, R4 ;  /* 0x00000020d5047825 */ /* 0x002fc600078e0004 */
[----:B------:R-:W-:Y:S04]  /*5630*/  STG.E.128 desc[UR4][R2.64+0x10], R112 ;  /* 0x0000107002007986 */ /* 0x000fe8000c101d04 */
[----:B------:R-:W-:Y:S04]  /*5640*/  STG.E.128 desc[UR4][R4.64], R68 ;  /* 0x0000004404007986 */ /* 0x000fe8000c101d04 */
[----:B------:R-:W-:Y:S01]  /*5650*/  STG.E.128 desc[UR4][R4.64+0x10], R72 ;  /* 0x0000104804007986 */ /* 0x000fe2000c101d04 */
[----:B------:R-:W-:Y:S05]  /*5660*/  EXIT ;  /* 0x000000000000794d */ /* 0x000fea0003800000 */
.L_x_771:
[----:B------:R-:W-:Y:S01]  /*5670*/  HFMA2.MMA R140, -RZ, RZ, 0, 9.5367431640625e-07 ;  /* 0x00000010ff8c7435 */ /* 0x000fe200000001ff */
[----:B------:R-:W-:Y:S01]  /*5680*/  MOV R144, R204 ;  /* 0x000000cc00907202 */ /* 0x000fe20000000f00 */
[----:B------:R-:W-:Y:S01]  /*5690*/  IMAD.MOV.U32 R141, RZ, RZ, 0x1f ;  /* 0x0000001fff8d7424 */ /* 0x000fe200078e00ff */
[----:B------:R-:W-:-:S08]  /*56a0*/  MOV R143, 0xffffffff ;  /* 0xffffffff008f7802 */ /* 0x000fd00000000f00 */
[----:B-----5:R-:W-:Y:S05]  /*56b0*/  WARPSYNC.COLLECTIVE R143, `(.L_x_791) ;  /* 0x000000008f087348 */ /* 0x020fea0003c00000 */
[----:B------:R0:W1:Y:S02]  /*56c0*/  SHFL.DOWN P5, R147, R144, R140, R141 ;  /* 0x0800008c90937389 */ /* 0x00006400000a008d */
[----:B01---5:R-:W-:Y:S01]  /*56d0*/  ENDCOLLECTIVE ;  /* 0x000000000000791b */ /* 0x023fe20003800000 */
.L_x_791:
[----:B------:R-:W-:Y:S01]  /*56e0*/  MOV R144, R203 ;  /* 0x000000cb00907202 */ /* 0x000fe20000000f00 */
[----:B------:R-:W-:-:S07]  /*56f0*/  FADD.FTZ R204, R147, R204 ;  /* 0x000000cc93cc7221 */ /* 0x000fce0000010000 */
[----:B------:R-:W-:Y:S05]  /*5700*/  WARPSYNC.COLLECTIVE R143, `(.L_x_792) ;  /* 0x000000008f087348 */ /* 0x000fea0003c00000 */
[----:B------:R0:W1:Y:S02]  /*5710*/  SHFL.DOWN P5, R147, R144, R140, R141 ;  /* 0x0800008c90937389 */ /* 0x00006400000a008d */
[----:B01----:R-:W-:Y:S01]  /*5720*/  ENDCOLLECTIVE ;  /* 0x000000000000791b */ /* 0x003fe20003800000 */
.L_x_792:
[----:B------:R-:W-:Y:S01]  /*5730*/  HFMA2.MMA R140, -RZ, RZ, 0, 4.76837158203125e-07 ;  /* 0x00000008ff8c7435 */ /* 0x000fe200000001ff */
[----:B------:R-:W-:Y:S02]  /*5740*/  MOV R144, R204 ;  /* 0x000000cc00907202 */ /* 0x000fe40000000f00 */
[----:B------:R-:W-:-:S08]  /*5750*/  MOV R146, R147 ;  /* 0x0000009300927202 */ /* 0x000fd00000000f00 */
[----:B------:R-:W-:Y:S05]  /*5760*/  WARPSYNC.COLLECTIVE R143, `(.L_x_793) ;  /* 0x000000008f087348 */ /* 0x000fea0003c00000 */
[----:B------:R0:W1:Y:S02]  /*5770*/  SHFL.DOWN P5, R147, R144, R140, R141 ;  /* 0x0800008c90937389 */ /* 0x00006400000a008d */
[----:B01----:R-:W-:Y:S01]  /*5780*/  ENDCOLLECTIVE ;  /* 0x000000000000791b */ /* 0x003fe20003800000 */
.L_x_793:
[----:B------:R-:W-:-:S05]  /*5790*/  FADD.FTZ R203, R146, R203 ;  /* 0x000000cb92cb7221 */ /* 0x000fca0000010000 */
[----:B------:R-:W-:Y:S01]  /*57a0*/  MOV R144, R203 ;  /* 0x000000cb00907202 */ /* 0x000fe20000000f00 */
[----:B------:R-:W-:-:S07]  /*57b0*/  FADD.FTZ R204, R204, R147 ;  /* 0x00000093cccc7221 */ /* 0x000fce0000010000 */
[----:B------:R-:W-:Y:S05]  /*57c0*/  WARPSYNC.COLLECTIVE R143, `(.L_x_794) ;  /* 0x000000008f087348 */ /* 0x000fea0003c00000 */
[----:B------:R0:W1:Y:S02]  /*57d0*/  SHFL.DOWN P5, R147, R144, R140, R141 ;  /* 0x0800008c90937389 */ /* 0x00006400000a008d */
[----:B01----:R-:W-:Y:S01]  /*57e0*/  ENDCOLLECTIVE ;  /* 0x000000000000791b */ /* 0x003fe20003800000 */
.L_x_794:
[----:B------:R-:W-:Y:S01]  /*57f0*/  HFMA2.MMA R140, -RZ, RZ, 0, 2.384185791015625e-07 ;  /* 0x00000004ff8c7435 */ /* 0x000fe200000001ff */
[----:B------:R-:W-:Y:S01]  /*5800*/  MOV R144, R204 ;  /* 0x000000cc00907202 */ /* 0x000fe20000000f00 */
[----:B------:R-:W-:-:S09]  /*5810*/  IMAD.MOV.U32 R146, RZ, RZ, R147 ;  /* 0x000000ffff927224 */ /* 0x000fd200078e0093 */
[----:B------:R-:W-:Y:S05]  /*5820*/  WARPSYNC.COLLECTIVE R143, `(.L_x_795) ;  /* 0x000000008f087348 */ /* 0x000fea0003c00000 */
[----:B------:R0:W1:Y:S02]  /*5830*/  SHFL.DOWN P5, R147, R144, R140, R141 ;  /* 0x0800008c90937389 */ /* 0x00006400000a008d */
[----:B01----:R-:W-:Y:S01]  /*5840*/  ENDCOLLECTIVE ;  /* 0x000000000000791b */ /* 0x003fe20003800000 */
.L_x_795:
[----:B------:R-:W-:-:S05]  /*5850*/  FADD.FTZ R203, R203, R146 ;  /* 0x00000092cbcb7221 */ /* 0x000fca0000010000 */
[----:B------:R-:W-:Y:S01]  /*5860*/  MOV R144, R203 ;  /* 0x000000cb00907202 */ /* 0x000fe20000000f00 */
[----:B------:R-:W-:-:S07]  /*5870*/  FADD.FTZ R146, R204, R147 ;  /* 0x00000093cc927221 */ /* 0x000fce0000010000 */
[----:B------:R-:W-:Y:S05]  /*5880*/  WARPSYNC.COLLECTIVE R143, `(.L_x_796) ;  /* 0x000000008f087348 */ /* 0x000fea0003c00000 */
[----:B------:R0:W1:Y:S02]  /*5890*/  SHFL.DOWN P5, R147, R144, R140, R141 ;  /* 0x0800008c90937389 */ /* 0x00006400000a008d */
[----:B01----:R-:W-:Y:S01]  /*58a0*/  ENDCOLLECTIVE ;  /* 0x000000000000791b */ /* 0x003fe20003800000 */
.L_x_796:
[----:B------:R-:W-:Y:S01]  /*58b0*/  HFMA2.MMA R140, -RZ, RZ, 0, 1.1920928955078125e-07 ;  /* 0x00000002ff8c7435 */ /* 0x000fe200000001ff */
[----:B------:R-:W-:Y:S02]  /*58c0*/  MOV R144, R146 ;  /* 0x0000009200907202 */ /* 0x000fe40000000f00 */
[----:B------:R-:W-:-:S08]  /*58d0*/  MOV R145, R147 ;  /* 0x0000009300917202 */ /* 0x000fd00000000f00 */
[----:B------:R-:W-:Y:S05]  /*58e0*/  WARPSYNC.COLLECTIVE R143, `(.L_x_797) ;  /* 0x000000008f087348 */ /* 0x000fea0003c00000 */
[----:B------:R0:W1:Y:S02]  /*58f0*/  SHFL.DOWN P5, R147, R144, R140, R141 ;  /* 0x0800008c90937389 */ /* 0x00006400000a008d */
[----:B01----:R-:W-:Y:S01]  /*5900*/  ENDCOLLECTIVE ;  /* 0x000000000000791b */ /* 0x003fe20003800000 */
.L_x_797:
[----:B------:R-:W-:-:S04]  /*5910*/  FADD.FTZ R145, R203, R145 ;  /* 0x00000091cb917221 */ /* 0x000fc80000010000 */
[----:B------:R-:W-:Y:S02]  /*5920*/  IMAD.MOV.U32 R144, RZ, RZ, R145 ;  /* 0x000000ffff907224 */ /* 0x000fe400078e0091 */
[----:B------:R-:W-:-:S07]  /*5930*/  FADD.FTZ R146, R146, R147 ;  /* 0x0000009392927221 */ /* 0x000fce0000010000 */
[----:B------:R-:W-:Y:S05]  /*5940*/  WARPSYNC.COLLECTIVE R143, `(.L_x_798) ;  /* 0x000000008f087348 */ /* 0x000fea0003c00000 */
[----:B------:R0:W1:Y:S02]  /*5950*/  SHFL.DOWN P5, R147, R144, R140, R141 ;  /* 0x0800008c90937389 */ /* 0x00006400000a008d */
[----:B01----:R-:W-:Y:S01]  /*5960*/  ENDCOLLECTIVE ;  /* 0x000000000000791b */ /* 0x003fe20003800000 */
.L_x_798:
[----:B------:R-:W-:Y:S01]  /*5970*/  HFMA2.MMA R140, -RZ, RZ, 0, 5.9604644775390625e-08 ;  /* 0x00000001ff8c7435 */ /* 0x000fe200000001ff */
[----:B------:R-:W-:Y:S02]  /*5980*/  MOV R144, R146 ;  /* 0x0000009200907202 */ /* 0x000fe40000000f00 */
[----:B------:R-:W-:-:S08]  /*5990*/  MOV R201, R147 ;  /* 0x0000009300c97202 */ /* 0x000fd00000000f00 */
[----:B------:R-:W-:Y:S05]  /*59a0*/  WARPSYNC.COLLECTIVE R143, `(.L_x_799) ;  /* 0x000000008f087348 */ /* 0x000fea0003c00000 */
[----:B------:R0:W1:Y:S02]  /*59b0*/  SHFL.DOWN P5, R147, R144, R140, R141 ;  /* 0x0800008c90937389 */ /* 0x00006400000a008d */
[----:B01----:R-:W-:Y:S01]  /*59c0*/  ENDCOLLECTIVE ;  /* 0x000000000000791b */ /* 0x003fe20003800000 */
.L_x_799:
[----:B------:R-:W-:-:S05]  /*59d0*/  FADD.FTZ R145, R145, R201 ;  /* 0x000000c991917221 */ /* 0x000fca0000010000 */
[----:B------:R-:W-:Y:S02]  /*59e0*/  MOV R144, R145 ;  /* 0x0000009100907202 */ /* 0x000fe40000000f00 */
[----:B------:R-:W-:-:S07]  /*59f0*/  MOV R201, R147 ;  /* 0x0000009300c97202 */ /* 0x000fce0000000f00 */
[----:B------:R-:W-:Y:S05]  /*5a00*/  WARPSYNC.COLLECTIVE R143, `(.L_x_800) ;  /* 0x000000008f087348 */ /* 0x000fea0003c00000 */
[----:B------:R0:W1:Y:S02]  /*5a10*/  SHFL.DOWN P5, R147, R144, R140, R141 ;  /* 0x0800008c90937389 */ /* 0x00006400000a008d */
[----:B01----:R-:W-:Y:S01]  /*5a20*/  ENDCOLLECTIVE ;  /* 0x000000000000791b */ /* 0x003fe20003800000 */
.L_x_800:
[----:B------:R-:W-:Y:S01]  /*5a30*/  MOV R141, R147 ;  /* 0x00000093008d7202 */ /* 0x000fe20000000f00 */
[----:B------:R-:W-:Y:S06]  /*5a40*/  BRA `(.L_x_801) ;  /* 0xffffffd000a87947 */ /* 0x000fec000383ffff */
.L_x_802:
        /* <DEDUP_REMOVED lines=11> */
.L_x_16478:


//--------------------- .text._ZN10layer_norm13ln_bwd_kernelINS_13Kernel_traitsI13__nv_bfloat16S2_S2_S2_fjLj5120ELj1ELj1ELj4ELj16ENS_18Kernel_traits_baseILj5120ES2_S2_S2_S2_fjLj128EEEEELb1ELb0ELb0ELb1EEEvNS_9BwdParamsE --------------------------
	.section	.text._ZN10layer_norm13ln_bwd_kernelINS_13Kernel_traitsI13__nv_bfloat16S2_S2_S2_fjLj5120ELj1ELj1ELj4ELj16ENS_18Kernel_traits_baseILj5120ES2_S2_S2_S2_fjLj128EEEEELb1ELb0ELb0ELb1EEEvNS_9BwdParamsE,"ax",@progbits
	.align	128
        .global         _ZN10layer_norm13ln_bwd_kernelINS_13Kernel_traitsI13__nv_bfloat16S2_S2_S2_fjLj5120ELj1ELj1ELj4ELj16ENS_18Kernel_traits_baseILj5120ES2_S2_S2_S2_fjLj128EEEEELb1ELb0ELb0ELb1EEEvNS_9BwdParamsE
        .type           _ZN10layer_norm13ln_bwd_kernelINS_13Kernel_traitsI13__nv_bfloat16S2_S2_S2_fjLj5120ELj1ELj1ELj4ELj16ENS_18Kernel_traits_baseILj5120ES2_S2_S2_S2_fjLj128EEEEELb1ELb0ELb0ELb1EEEvNS_9BwdParamsE,@function
        .size           _ZN10layer_norm13ln_bwd_kernelINS_13Kernel_traitsI13__nv_bfloat16S2_S2_S2_fjLj5120ELj1ELj1ELj4ELj16ENS_18Kernel_traits_baseILj5120ES2_S2_S2_S2_fjLj128EEEEELb1ELb0ELb0ELb1EEEvNS_9BwdParamsE,(.L_x_16479 - _ZN10layer_norm13ln_bwd_kernelINS_13Kernel_traitsI13__nv_bfloat16S2_S2_S2_fjLj5120ELj1ELj1ELj4ELj16ENS_18Kernel_traits_baseILj5120ES2_S2_S2_S2_fjLj128EEEEELb1ELb0ELb0ELb1EEEvNS_9BwdParamsE)
        .other          _ZN10layer_norm13ln_bwd_kernelINS_13Kernel_traitsI13__nv_bfloat16S2_S2_S2_fjLj5120ELj1ELj1ELj4ELj16ENS_18Kernel_traits_baseILj5120ES2_S2_S2_S2_fjLj128EEEEELb1ELb0ELb0ELb1EEEvNS_9BwdParamsE,@"STO_CUDA_ENTRY STV_DEFAULT"
_ZN10layer_norm13ln_bwd_kernelINS_13Kernel_traitsI13__nv_bfloat16S2_S2_S2_fjLj5120ELj1ELj1ELj4ELj16ENS_18Kernel_traits_baseILj5120ES2_S2_S2_S2_fjLj128EEEEELb1ELb0ELb0ELb1EEEvNS_9BwdParamsE:
.text._ZN10layer_norm13ln_bwd_kernelINS_13Kernel_traitsI13__nv_bfloat16S2_S2_S2_fjLj5120ELj1ELj1ELj4ELj16ENS_18Kernel_traits_baseILj5120ES2_S2_S2_S2_fjLj128EEEEELb1ELb0ELb0ELb1EEEvNS_9BwdParamsE:
[----:B------:R-:W-:Y:S01]  /*0000*/  LDC R1, c[0x0][0x28] ;  /* 0x00000a00ff017b82 */ /* 0x000fe20000000800 */
[----:B------:R-:W0:Y:S07]  /*0010*/  S2R R248, SR_TID.X ;  /* 0x0000000000f87919 */ /* 0x000e2e0000002100 */
[----:B------:R-:W0:Y:S01]  /*0020*/  S2UR UR4, SR_CTAID.X ;  /* 0x00000000000479c3 */ /* 0x000e220000002500 */
[----:B------:R-:W-:Y:S01]  /*0030*/  ULDC.64 UR6, c[0x0][0x208] ;  /* 0x0000820000067ab9 */ /* 0x000fe20000000a00 */
[----:B------:R-:W-:Y:S01]  /*0040*/  ULDC UR9, c[0x0][0x218] ;  /* 0x0000860000097ab9 */ /* 0x000fe20000000800 */
[----:B------:R-:W-:Y:S01]  /*0050*/  ULDC.U8 UR8, c[0x0][0x2a0] ;  /* 0x0000a80000087ab9 */ /* 0x000fe20000000000 */
[----:B------:R-:W-:Y:S01]  /*0060*/  ULDC UR12, c[0x0][0x290] ;  /* 0x0000a400000c7ab9 */ /* 0x000fe20000000800 */
        /* <DEDUP_REMOVED lines=49> */
.L_x_803:
        /* <DEDUP_REMOVED lines=12> */
[----:B------:R-:W-:Y:S01]  /*0440*/  HFMA2.MMA R177, -RZ, RZ, 0, 5.9604644775390625e-08 ;  /* 0x00000001ffb17435 */ /* 0x000fe200000001ff */
[----:B------:R-:W-:-:S02]  /*0450*/  CS2R R42, SRZ ;  /* 0x00000000002a7805 */ /* 0x000fc4000001ff00 */
[----:B------:R-:W-:Y:S02]  /*0460*/  CS2R R26, SRZ ;  /* 0x00000000001a7805 */ /* 0x000fe4000001ff00 */
[----:B------:R-:W-:Y:S02]  /*0470*/  ISETP.NE.AND.EX P0, PT, RZ, UR5, PT, P0 ;  /* 0x00000005ff007c0c */ /* 0x000fe4000bf05300 */
        /* <DEDUP_REMOVED lines=23> */
[----:B------:R-:W-:Y:S01]  /*05f0*/  CS2R R38, SRZ ;  /* 0x0000000000267805 */ /* 0x000fe2000001ff00 */
[----:B------:R-:W-:Y:S01]  /*0600*/  IMAD.MOV.U32 R0, RZ, RZ, RZ ;  /* 0x000000ffff007224 */ /* 0x000fe200078e00ff */
[----:B0-----:R-:W-:Y:S02]  /*0610*/  CS2R R2, SRZ ;  /* 0x0000000000027805 */ /* 0x001fe4000001ff00 */
[----:B------:R-:W-:Y:S02]  /*0620*/  CS2R R36, SRZ ;  /* 0x0000000000247805 */ /* 0x000fe4000001ff00 */
[----:B------:R-:W-:Y:S02]  /*0630*/  CS2R R34, SRZ ;  /* 0x0000000000227805 */ /* 0x000fe4000001ff00 */
[----:B------:R-:W-:-:S02]  /*0640*/  MOV R155, RZ ;  /* 0x000000ff009b7202 */ /* 0x000fc40000000f00 */
[----:B--2---:R-:W-:Y:S02]  /*0650*/  PRMT R234, R10, 0x7632, R234 ;  /* 0x000076320aea7816 */ /* 0x004fe400000000ea */
[----:B------:R-:W-:Y:S02]  /*0660*/  PRMT R238, R8, 0x7632, R238 ;  /* 0x0000763208ee7816 */ /* 0x000fe400000000ee */
[----:B---3--:R-:W-:Y:S02]  /*0670*/  PRMT R163, R18, 0x7632, R163 ;  /* 0x0000763212a37816 */ /* 0x008fe400000000a3 */
[----:B------:R-:W-:Y:S02]  /*0680*/  PRMT R236, R9, 0x7632, R236 ;  /* 0x0000763209ec7816 */ /* 0x000fe400000000ec */
[----:B----4-:R-:W-:Y:S02]  /*0690*/  PRMT R246, R4, 0x7632, R246 ;  /* 0x0000763204f67816 */ /* 0x010fe400000000f6 */
[----:B------:R-:W-:-:S02]  /*06a0*/  PRMT R244, R5, 0x7632, R244 ;  /* 0x0000763205f47816 */ /* 0x000fc400000000f4 */
[----:B------:R-:W-:Y:S02]  /*06b0*/  PRMT R242, R6, 0x7632, R242 ;  /* 0x0000763206f27816 */ /* 0x000fe400000000f2 */
[----:B------:R-:W-:Y:S02]  /*06c0*/  PRMT R240, R7, 0x7632, R240 ;  /* 0x0000763207f07816 */ /* 0x000fe400000000f0 */
[----:B------:R-:W-:Y:S02]  /*06d0*/  PRMT R232, R11, 0x7632, R232 ;  /* 0x000076320be87816 */ /* 0x000fe400000000e8 */
[----:B-----5:R-:W-:Y:S02]  /*06e0*/  PRMT R174, R12, 0x7632, R174 ;  /* 0x000076320cae7816 */ /* 0x020fe400000000ae */
[----:B------:R-:W-:Y:S02]  /*06f0*/  PRMT R156, R13, 0x7632, R156 ;  /* 0x000076320d9c7816 */ /* 0x000fe4000000009c */
[----:B------:R-:W-:-:S02]  /*0700*/  PRMT R157, R14, 0x7632, R157 ;  /* 0x000076320e9d7816 */ /* 0x000fc4000000009d */
[----:B------:R-:W-:Y:S02]  /*0710*/  PRMT R160, R15, 0x7632, R160 ;  /* 0x000076320fa07816 */ /* 0x000fe400000000a0 */
[----:B------:R-:W-:Y:S02]  /*0720*/  PRMT R161, R16, 0x7632, R161 ;  /* 0x0000763210a17816 */ /* 0x000fe400000000a1 */
[----:B------:R-:W-:Y:S02]  /*0730*/  PRMT R162, R17, 0x7632, R162 ;  /* 0x0000763211a27816 */ /* 0x000fe400000000a2 */
[----:B------:R-:W-:Y:S02]  /*0740*/  PRMT R164, R19, 0x7632, R164 ;  /* 0x0000763213a47816 */ /* 0x000fe400000000a4 */
[----:B------:R-:W-:Y:S02]  /*0750*/  PRMT R165, R20, 0x7632, R165 ;  /* 0x0000763214a57816 */ /* 0x000fe400000000a5 */
[----:B------:R-:W-:-:S02]  /*0760*/  PRMT R166, R21, 0x7632, R166 ;  /* 0x0000763215a67816 */ /* 0x000fc400000000a6 */
[----:B------:R-:W-:Y:S02]  /*0770*/  PRMT R167, R22, 0x7632, R167 ;  /* 0x0000763216a77816 */ /* 0x000fe400000000a7 */
[----:B------:R-:W-:Y:S01]  /*0780*/  PRMT R168, R23, 0x7632, R168 ;  /* 0x0000763217a87816 */ /* 0x000fe200000000a8 */
[----:B------:R-:W-:Y:S01]  /*0790*/  IMAD.U32 R237, R9, 0x10000, RZ ;  /* 0x0001000009ed7824 */ /* 0x000fe200078e00ff */
[----:B------:R-:W-:Y:S01]  /*07a0*/  SHF.L.U32 R247, R4, 0x10, RZ ;  /* 0x0000001004f77819 */ /* 0x000fe200000006ff */
[----:B------:R-:W-:Y:S01]  /*07b0*/  IMAD.U32 R148, R17, 0x10000, RZ ;  /* 0x0001000011947824 */ /* 0x000fe200078e00ff */
[----:B------:R-:W-:Y:S02]  /*07c0*/  SHF.L.U32 R245, R5, 0x10, RZ ;  /* 0x0000001005f57819 */ /* 0x000fe400000006ff */
[----:B------:R-:W-:Y:S02]  /*07d0*/  CS2R R4, SRZ ;  /* 0x0000000000047805 */ /* 0x000fe4000001ff00 */
[----:B------:R-:W-:Y:S01]  /*07e0*/  SHF.L.U32 R243, R6, 0x10, RZ ;  /* 0x0000001006f37819 */ /* 0x000fe200000006ff */
[----:B------:R-:W-:Y:S01]  /*07f0*/  IMAD.U32 R234, R234, 0x10000, RZ ;  /* 0x00010000eaea7824 */ /* 0x000fe200078e00ff */
[----:B------:R-:W-:-:S02]  /*0800*/  SHF.L.U32 R241, R7, 0x10, RZ ;  /* 0x0000001007f17819 */ /* 0x000fc400000006ff */
[----:B------:R-:W-:Y:S02]  /*0810*/  CS2R R6, SRZ ;  /* 0x0000000000067805 */ /* 0x000fe4000001ff00 */
[----:B------:R-:W-:Y:S02]  /*0820*/  SHF.L.U32 R239, R8, 0x10, RZ ;  /* 0x0000001008ef7819 */ /* 0x000fe400000006ff */
[----:B------:R-:W-:Y:S02]  /*0830*/  CS2R R8, SRZ ;  /* 0x0000000000087805 */ /* 0x000fe4000001ff00 */
[----:B------:R-:W-:Y:S01]  /*0840*/  SHF.L.U32 R235, R10, 0x10, RZ ;  /* 0x000000100aeb7819 */ /* 0x000fe200000006ff */
[----:B------:R-:W-:Y:S01]  /*0850*/  IMAD.U32 R163, R163, 0x10000, RZ ;  /* 0x00010000a3a37824 */ /* 0x000fe200078e00ff */
[----:B------:R-:W-:Y:S02]  /*0860*/  SHF.L.U32 R233, R11, 0x10, RZ ;  /* 0x000000100be97819 */ /* 0x000fe400000006ff */
[----:B------:R-:W-:-:S02]  /*0870*/  CS2R R10, SRZ ;  /* 0x00000000000a7805 */ /* 0x000fc4000001ff00 */
[----:B------:R-:W-:Y:S02]  /*0880*/  SHF.L.U32 R175, R12, 0x10, RZ ;  /* 0x000000100caf7819 */ /* 0x000fe400000006ff */
[----:B------:R-:W-:Y:S02]  /*0890*/  SHF.L.U32 R172, R13, 0x10, RZ ;  /* 0x000000100dac7819 */ /* 0x000fe400000006ff */
[----:B------:R-:W-:Y:S02]  /*08a0*/  CS2R R12, SRZ ;  /* 0x00000000000c7805 */ /* 0x000fe4000001ff00 */
[----:B------:R-:W-:Y:S02]  /*08b0*/  SHF.L.U32 R145, R14, 0x10, RZ ;  /* 0x000000100e917819 */ /* 0x000fe400000006ff */
[----:B------:R-:W-:Y:S02]  /*08c0*/  SHF.L.U32 R146, R15, 0x10, RZ ;  /* 0x000000100f927819 */ /* 0x000fe400000006ff */
[----:B------:R-:W-:-:S02]  /*08d0*/  CS2R R14, SRZ ;  /* 0x00000000000e7805 */ /* 0x000fc4000001ff00 */
[----:B------:R-:W-:Y:S02]  /*08e0*/  SHF.L.U32 R147, R16, 0x10, RZ ;  /* 0x0000001010937819 */ /* 0x000fe400000006ff */
[----:B------:R-:W-:Y:S02]  /*08f0*/  CS2R R16, SRZ ;  /* 0x0000000000107805 */ /* 0x000fe4000001ff00 */
[----:B------:R-:W-:Y:S02]  /*0900*/  SHF.L.U32 R149, R18, 0x10, RZ ;  /* 0x0000001012957819 */ /* 0x000fe400000006ff */
[----:B------:R-:W-:Y:S02]  /*0910*/  SHF.L.U32 R150, R19, 0x10, RZ ;  /* 0x0000001013967819 */ /* 0x000fe400000006ff */
[----:B------:R-:W-:Y:S02]  /*0920*/  CS2R R18, SRZ ;  /* 0x0000000000127805 */ /* 0x000fe4000001ff00 */
[----:B------:R-:W-:-:S02]  /*0930*/  SHF.L.U32 R151, R20, 0x10, RZ ;  /* 0x0000001014977819 */ /* 0x000fc400000006ff */
[----:B------:R-:W-:Y:S02]  /*0940*/  SHF.L.U32 R152, R21, 0x10, RZ ;  /* 0x0000001015987819 */ /* 0x000fe400000006ff */
[----:B------:R-:W-:Y:S02]  /*0950*/  CS2R R20, SRZ ;  /* 0x0000000000147805 */ /* 0x000fe4000001ff00 */
[----:B------:R-:W-:Y:S02]  /*0960*/  SHF.L.U32 R153, R22, 0x10, RZ ;  /* 0x0000001016997819 */ /* 0x000fe400000006ff */
[----:B------:R-:W-:Y:S02]  /*0970*/  SHF.L.U32 R154, R23, 0x10, RZ ;  /* 0x00000010179a7819 */ /* 0x000fe400000006ff */
[----:B------:R-:W-:Y:S02]  /*0980*/  CS2R R22, SRZ ;  /* 0x0000000000167805 */ /* 0x000fe4000001ff00 */
        /* <DEDUP_REMOVED lines=17> */
[----:B------:R-:W-:-:S07]  /*0aa0*/  SHF.L.U32 R168, R168, 0x10, RZ ;  /* 0x00000010a8a87819 */ /* 0x000fce00000006ff */
.L_x_807:
[----:B0-----:R-:W0:Y:S01]  /*0ab0*/  LDC.64 R96, c[0x0][0x238] ;  /* 0x00008e00ff607b82 */ /* 0x001e220000000a00 */
[----:B------:R-:W-:Y:S01]  /*0ac0*/  IMAD R74, R144, UR9, RZ ;  /* 0x00000009904a7c24 */ /* 0x000fe2000f8e02ff */
[----:B------:R-:W-:-:S04]  /*0ad0*/  LOP3.LUT R176, R248, 0x7f, RZ, 0xc0, !PT ;  /* 0x0000007ff8b07812 */ /* 0x000fc800078ec0ff */
[----:B------:R-:W-:Y:S02]  /*0ae0*/  SHF.R.S32.HI R75, RZ, 0x1f, R74 ;  /* 0x0000001fff4b7819 */ /* 0x000fe4000001144a */
[----:B------:R-:W1:Y:S02]  /*0af0*/  LDC.64 R108, c[0x0][0x2b8] ;  /* 0x0000ae00ff6c7b82 */ /* 0x000e640000000a00 */
[----:B------:R-:W-:Y:S02]  /*0b00*/  LEA.HI R75, R75, R74, RZ, 0x3 ;  /* 0x0000004a4b4b7211 */ /* 0x000fe400078f18ff */
[----:B------:R-:W-:Y:S02]  /*0b10*/  SHF.R.S32.HI R74, RZ, 0x1f, R144 ;  /* 0x0000001fff4a7819 */ /* 0x000fe40000011490 */
[----:B------:R-:W-:Y:S02]  /*0b20*/  LEA.HI.SX32 R176, R75, R176, 0x1d ;  /* 0x000000b04bb07211 */ /* 0x000fe400078feaff */
[----:B------:R-:W2:Y:S02]  /*0b30*/  @P0 LDC.64 R72, c[0x0][0x270] ;  /* 0x00009c00ff480b82 */ /* 0x000ea40000000a00 */
[----:B------:R-:W-:-:S05]  /*0b40*/  IADD3 R173, R176, 0x80, RZ ;  /* 0x00000080b0ad7810 */ /* 0x000fca0007ffe0ff */
[C---:B0-----:R-:W-:Y:S01]  /*0b50*/  IMAD.WIDE.U32 R80, R173.reuse, 0x10, R96 ;  /* 0x00000010ad507825 */ /* 0x041fe200078e0060 */
[----:B------:R-:W0:Y:S05]  /*0b60*/  LDC.64 R100, c[0x0][0x250] ;  /* 0x00009400ff647b82 */ /* 0x000e2a0000000a00 */
[----:B------:R-:W3:Y:S01]  /*0b70*/  LDG.E.128 R80, desc[UR6][R80.64] ;  /* 0x0000000650507981 */ /* 0x000ee2000c1e1d00 */
[--C-:B-1----:R-:W-:Y:S02]  /*0b80*/  IMAD.WIDE.U32 R76, R176, 0x10, R108.reuse ;  /* 0x00000010b04c7825 */ /* 0x102fe400078e006c */
[----:B------:R-:W1:Y:S02]  /*0b90*/  LDC.64 R158, c[0x0][0x258] ;  /* 0x00009600ff9e7b82 */ /* 0x000e640000000a00 */
[----:B------:R-:W-:-:S02]  /*0ba0*/  IMAD.WIDE.U32 R84, R173, 0x10, R108 ;  /* 0x00000010ad547825 */ /* 0x000fc400078e006c */
[----:B------:R-:W4:Y:S01]  /*0bb0*/  LDG.E.128 R76, desc[UR6][R76.64] ;  /* 0x000000064c4c7981 */ /* 0x000f22000c1e1d00 */
[----:B--2---:R-:W-:-:S03]  /*0bc0*/  @P0 LEA R72, P1, R144, R72, 0x1 ;  /* 0x0000004890480211 */ /* 0x004fc600078208ff */
[----:B------:R-:W2:Y:S01]  /*0bd0*/  LDG.E.128 R84, desc[UR6][R84.64] ;  /* 0x0000000654547981 */ /* 0x000ea2000c1e1d00 */
[----:B------:R-:W-:Y:S01]  /*0be0*/  @P0 LEA.HI.X R73, R144, R73, R74, 0x1, P1 ;  /* 0x0000004990490211 */ /* 0x000fe200008f0c4a */
[----:B------:R-:W-:-:S04]  /*0bf0*/  IMAD.WIDE.U32 R74, R176, 0x10, R96 ;  /* 0x00000010b04a7825 */ /* 0x000fc800078e0060 */
[----:B------:R-:W2:Y:S04]  /*0c00*/  @P0 LDG.E.U16 R178, desc[UR6][R72.64] ;  /* 0x0000000648b20981 */ /* 0x000ea8000c1e1500 */
[----:B------:R-:W2:Y:S01]  /*0c10*/  LDG.E.128 R72, desc[UR6][R74.64] ;  /* 0x000000064a487981 */ /* 0x000ea2000c1e1d00 */
[C---:B------:R-:W-:Y:S01]  /*0c20*/  IADD3 R171, R176.reuse, 0x100, RZ ;  /* 0x00000100b0ab7810 */ /* 0x040fe20007ffe0ff */
[----:B------:R-:W-:Y:S02]  /*0c30*/  VIADD R169, R176, 0x180 ;  /* 0x00000180b0a97836 */ /* 0x000fe40000000000 */
[----:B0-----:R-:W-:-:S04]  /*0c40*/  IMAD.WIDE R100, R144, 0x4, R100 ;  /* 0x0000000490647825 */ /* 0x001fc800078e0264 */
[--C-:B------:R-:W-:Y:S01]  /*0c50*/  IMAD.WIDE.U32 R88, R171, 0x10, R96.reuse ;  /* 0x00000010ab587825 */ /* 0x100fe200078e0060 */
[----:B------:R-:W-:Y:S01]  /*0c60*/  IADD3 R170, R176, 0x200, RZ ;  /* 0x00000200b0aa7810 */ /* 0x000fe20007ffe0ff */
[----:B------:R0:W2:Y:S02]  /*0c70*/  LDG.E R205, desc[UR6][R100.64] ;  /* 0x0000000664cd7981 */ /* 0x0000a4000c1e1900 */
[--C-:B------:R-:W-:Y:S02]  /*0c80*/  IMAD.WIDE.U32 R92, R169, 0x10, R96.reuse ;  /* 0x00000010a95c7825 */ /* 0x100fe400078e0060 */
[----:B------:R-:W2:Y:S02]  /*0c90*/  LDG.E.128 R88, desc[UR6][R88.64] ;  /* 0x0000000658587981 */ /* 0x000ea4000c1e1d00 */
[----:B------:R-:W-:Y:S02]  /*0ca0*/  IMAD.WIDE.U32 R96, R170, 0x10, R96 ;  /* 0x00000010aa607825 */ /* 0x000fe400078e0060 */
[----:B------:R-:W2:Y:S02]  /*0cb0*/  LDG.E.128 R92, desc[UR6][R92.64] ;  /* 0x000000065c5c7981 */ /* 0x000ea4000c1e1d00 */
[----:B-1----:R-:W-:-:S02]  /*0cc0*/  IMAD.WIDE R158, R144, 0x4, R158 ;  /* 0x00000004909e7825 */ /* 0x002fc400078e029e */
[----:B------:R-:W2:Y:S02]  /*0cd0*/  LDG.E.128 R96, desc[UR6][R96.64] ;  /* 0x0000000660607981 */ /* 0x000ea4000c1e1d00 */
[--C-:B0-----:R-:W-:Y:S02]  /*0ce0*/  IMAD.WIDE.U32 R100, R171, 0x10, R108.reuse ;  /* 0x00000010ab647825 */ /* 0x101fe400078e006c */
[----:B------:R0:W2:Y:S02]  /*0cf0*/  LDG.E R159, desc[UR6][R158.64] ;  /* 0x000000069e9f7981 */ /* 0x0000a4000c1e1900 */
[--C-:B------:R-:W-:Y:S02]  /*0d00*/  IMAD.WIDE.U32 R104, R169, 0x10, R108.reuse ;  /* 0x00000010a9687825 */ /* 0x100fe400078e006c */
[----:B------:R-:W2:Y:S02]  /*0d10*/  LDG.E.128 R100, desc[UR6][R100.64] ;  /* 0x0000000664647981 */ /* 0x000ea4000c1e1d00 */
[----:B------:R-:W-:-:S02]  /*0d20*/  IMAD.WIDE.U32 R108, R170, 0x10, R108 ;  /* 0x00000010aa6c7825 */ /* 0x000fc400078e006c */
[----:B------:R-:W2:Y:S04]  /*0d30*/  LDG.E.128 R104, desc[UR6][R104.64] ;  /* 0x0000000668687981 */ /* 0x000ea8000c1e1d00 */
[----:B------:R-:W2:Y:S01]  /*0d40*/  LDG.E.128 R108, desc[UR6][R108.64] ;  /* 0x000000066c6c7981 */ /* 0x000ea2000c1e1d00 */
[----:B------:R-:W-:-:S04]  /*0d50*/  ISETP.NE.U32.AND P1, PT, RZ, UR10, PT ;  /* 0x0000000aff007c0c */ /* 0x000fc8000bf25070 */
[----:B------:R-:W-:Y:S02]  /*0d60*/  ISETP.NE.AND.EX P1, PT, RZ, UR11, PT, P1 ;  /* 0x0000000bff007c0c */ /* 0x000fe4000bf25310 */
[----:B0-----:R-:W-:Y:S02]  /*0d70*/  MOV R158, 0x3f800000 ;  /* 0x3f800000009e7802 */ /* 0x001fe40000000f00 */
[----:B------:R-:W-:Y:S02]  /*0d80*/  ISETP.NE.AND P4, PT, RZ, UR8, PT ;  /* 0x00000008ff007c0c */ /* 0x000fe4000bf85270 */
[C---:B---3--:R-:W-:Y:S02]  /*0d90*/  PRMT R194, R80.reuse, 0x7632, R194 ;  /* 0x0000763250c27816 */ /* 0x048fe400000000c2 */
[----:B------:R-:W-:Y:S02]  /*0da0*/  SHF.L.U32 R196, R80, 0x10, RZ ;  /* 0x0000001050c47819 */ /* 0x000fe400000006ff */
[----:B------:R-:W-:-:S02]  /*0db0*/  PRMT R195, R81, 0x7632, R195 ;  /* 0x0000763251c37816 */ /* 0x000fc400000000c3 */
[----:B------:R-:W-:Y:S02]  /*0dc0*/  SHF.L.U32 R197, R81, 0x10, RZ ;  /* 0x0000001051c57819 */ /* 0x000fe400000006ff */
[C---:B----4-:R-:W-:Y:S01]  /*0dd0*/  PRMT R185, R76.reuse, 0x7632, R185 ;  /* 0x000076324cb97816 */ /* 0x050fe200000000b9 */
[----:B------:R-:W-:Y:S01]  /*0de0*/  IMAD.U32 R187, R76, 0x10000, RZ ;  /* 0x000100004cbb7824 */ /* 0x000fe200078e00ff */
[C---:B------:R-:W-:Y:S01]  /*0df0*/  PRMT R188, R77.reuse, 0x7632, R188 ;  /* 0x000076324dbc7816 */ /* 0x040fe200000000bc */
[----:B------:R-:W0:Y:S01]  /*0e00*/  @P1 LDC.64 R80, c[0x0][0x2c8] ;  /* 0x0000b200ff501b82 */ /* 0x000e220000000a00 */
[----:B------:R-:W-:Y:S02]  /*0e10*/  SHF.L.U32 R189, R77, 0x10, RZ ;  /* 0x000000104dbd7819 */ /* 0x000fe400000006ff */
[C---:B------:R-:W-:Y:S02]  /*0e20*/  PRMT R190, R78.reuse, 0x7632, R190 ;  /* 0x000076324ebe7816 */ /* 0x040fe400000000be */
[----:B------:R-:W-:-:S02]  /*0e30*/  SHF.L.U32 R191, R78, 0x10, RZ ;  /* 0x000000104ebf7819 */ /* 0x000fc400000006ff */
[C---:B------:R-:W-:Y:S01]  /*0e40*/  PRMT R192, R79.reuse, 0x7632, R192 ;  /* 0x000076324fc07816 */ /* 0x040fe200000000c0 */
[----:B------:R-:W1:Y:S01]  /*0e50*/  @P1 LDC.64 R76, c[0x0][0x2c8] ;  /* 0x0000b200ff4c1b82 */ /* 0x000e620000000a00 */
[----:B------:R-:W-:Y:S01]  /*0e60*/  SHF.L.U32 R193, R79, 0x10, RZ ;  /* 0x000000104fc17819 */ /* 0x000fe200000006ff */
[C---:B--2---:R-:W-:Y:S01]  /*0e70*/  IMAD.U32 R202, R84.reuse, 0x10000, RZ ;  /* 0x0001000054ca7824 */ /* 0x044fe200078e00ff */
[----:B------:R-:W-:-:S05]  /*0e80*/  PRMT R200, R84, 0x7632, R200 ;  /* 0x0000763254c87816 */ /* 0x000fca00000000c8 */
[----:B------:R-:W2:Y:S01]  /*0e90*/  @P1 LDC.64 R78, c[0x0][0x2c8] ;  /* 0x0000b200ff4e1b82 */ /* 0x000ea20000000a00 */
[C---:B------:R-:W-:Y:S02]  /*0ea0*/  PRMT R203, R85.reuse, 0x7632, R203 ;  /* 0x0000763255cb7816 */ /* 0x040fe400000000cb */
[----:B------:R-:W-:-:S05]  /*0eb0*/  SHF.L.U32 R206, R85, 0x10, RZ ;  /* 0x0000001055ce7819 */ /* 0x000fca00000006ff */
[----:B------:R-:W3:Y:S01]  /*0ec0*/  LDC.64 R84, c[0x0][0x240] ;  /* 0x00009000ff547b82 */ /* 0x000ee20000000a00 */
[----:B0-----:R-:W-:Y:S01]  /*0ed0*/  @P1 IMAD.WIDE.U32 R80, R170, 0x10, R80 ;  /* 0x00000010aa501825 */ /* 0x001fe200078e0050 */
[C---:B------:R-:W-:Y:S02]  /*0ee0*/  PRMT R198, R82.reuse, 0x7632, R198 ;  /* 0x0000763252c67816 */ /* 0x040fe400000000c6 */
[----:B------:R-:W-:Y:S02]  /*0ef0*/  SHF.L.U32 R201, R82, 0x10, RZ ;  /* 0x0000001052c97819 */ /* 0x000fe400000006ff */
[----:B------:R-:W-:Y:S01]  /*0f00*/  PRMT R199, R83, 0x7632, R199 ;  /* 0x0000763253c77816 */ /* 0x000fe200000000c7 */
[----:B------:R-:W5:Y:S01]  /*0f10*/  @P1 LDG.E.128 R64, desc[UR6][R80.64] ;  /* 0x0000000650401981 */ /* 0x000f62000c1e1d00 */
[----:B-1----:R-:W-:Y:S01]  /*0f20*/  @P1 IMAD.WIDE.U32 R76, R171, 0x10, R76 ;  /* 0x00000010ab4c1825 */ /* 0x002fe200078e004c */
[----:B------:R-:W-:-:S04]  /*0f30*/  SHF.L.U32 R204, R83, 0x10, RZ ;  /* 0x0000001053cc7819 */ /* 0x000fc800000006ff */
[----:B------:R3:W5:Y:S01]  /*0f40*/  @P1 LDG.E.128 R56, desc[UR6][R76.64] ;  /* 0x000000064c381981 */ /* 0x000762000c1e1d00 */
[----:B--2---:R-:W-:-:S05]  /*0f50*/  @P1 IMAD.WIDE.U32 R78, R169, 0x10, R78 ;  /* 0x00000010a94e1825 */ /* 0x004fca00078e004e */
[----:B------:R0:W5:Y:S01]  /*0f60*/  @P1 LDG.E.128 R60, desc[UR6][R78.64] ;  /* 0x000000064e3c1981 */ /* 0x000162000c1e1d00 */
[----:B---3--:R-:W-:-:S04]  /*0f70*/  IMAD.WIDE.U32 R76, R176, 0x8, R84 ;  /* 0x00000008b04c7825 */ /* 0x008fc800078e0054 */
[--C-:B------:R-:W-:Y:S02]  /*0f80*/  IMAD.WIDE.U32 R80, R171, 0x8, R84.reuse ;  /* 0x00000008ab507825 */ /* 0x100fe400078e0054 */
[----:B------:R-:W5:Y:S02]  /*0f90*/  LDG.E.64 R76, desc[UR6][R76.64] ;  /* 0x000000064c4c7981 */ /* 0x000f64000c1e1b00 */
[--C-:B0-----:R-:W-:Y:S02]  /*0fa0*/  IMAD.WIDE.U32 R78, R173, 0x8, R84.reuse ;  /* 0x00000008ad4e7825 */ /* 0x101fe400078e0054 */
[----:B------:R-:W5:Y:S02]  /*0fb0*/  LDG.E.64 R80, desc[UR6][R80.64] ;  /* 0x0000000650507981 */ /* 0x000f64000c1e1b00 */
[--C-:B------:R-:W-:Y:S02]  /*0fc0*/  IMAD.WIDE.U32 R82, R169, 0x8, R84.reuse ;  /* 0x00000008a9527825 */ /* 0x100fe400078e0054 */
[----:B------:R-:W5:Y:S02]  /*0fd0*/  LDG.E.64 R78, desc[UR6][R78.64] ;  /* 0x000000064e4e7981 */ /* 0x000f64000c1e1b00 */
[----:B------:R-:W-:-:S02]  /*0fe0*/  IMAD.WIDE.U32 R84, R170, 0x8, R84 ;  /* 0x00000008aa547825 */ /* 0x000fc400078e0054 */
[----:B------:R-:W5:Y:S04]  /*0ff0*/  LDG.E.64 R82, desc[UR6][R82.64] ;  /* 0x0000000652527981 */ /* 0x000f68000c1e1b00 */
[----:B------:R-:W5:Y:S01]  /*1000*/  LDG.E.64 R84, desc[UR6][R84.64] ;  /* 0x0000000654547981 */ /* 0x000f62000c1e1b00 */
[C---:B------:R-:W-:Y:S02]  /*1010*/  PRMT R181, R74.reuse, 0x7632, R181 ;  /* 0x000076324ab57816 */ /* 0x040fe400000000b5 */
[----:B------:R-:W-:Y:S02]  /*1020*/  SHF.L.U32 R183, R74, 0x10, RZ ;  /* 0x000000104ab77819 */ /* 0x000fe400000006ff */
[C---:B------:R-:W-:Y:S02]  /*1030*/  PRMT R184, R75.reuse, 0x7632, R184 ;  /* 0x000076324bb87816 */ /* 0x040fe400000000b8 */
[----:B------:R-:W-:-:S02]  /*1040*/  SHF.L.U32 R186, R75, 0x10, RZ ;  /* 0x000000104bba7819 */ /* 0x000fc400000006ff */
[----:B------:R-:W0:Y:S01]  /*1050*/  @P1 LDC.64 R74, c[0x0][0x2c8] ;  /* 0x0000b200ff4a1b82 */ /* 0x000e220000000a00 */
[----:B------:R-:W-:Y:S02]  /*1060*/  @P0 SHF.L.U32 R158, R178, 0x10, RZ ;  /* 0x00000010b29e0819 */ /* 0x000fe400000006ff */
[C---:B------:R-:W-:Y:S02]  /*1070*/  PRMT R178, R72.reuse, 0x7632, R178 ;  /* 0x0000763248b27816 */ /* 0x040fe400000000b2 */
[----:B------:R-:W-:Y:S02]  /*1080*/  SHF.L.U32 R179, R72, 0x10, RZ ;  /* 0x0000001048b37819 */ /* 0x000fe400000006ff */
[C---:B------:R-:W-:Y:S02]  /*1090*/  PRMT R180, R73.reuse, 0x7632, R180 ;  /* 0x0000763249b47816 */ /* 0x040fe400000000b4 */
[----:B------:R-:W-:Y:S02]  /*10a0*/  SHF.L.U32 R182, R73, 0x10, RZ ;  /* 0x0000001049b67819 */ /* 0x000fe400000006ff */
[----:B------:R-:W1:Y:S01]  /*10b0*/  @P1 LDC.64 R72, c[0x0][0x2c8] ;  /* 0x0000b200ff481b82 */ /* 0x000e620000000a00 */
[----:B------:R-:W-:-:S02]  /*10c0*/  PRMT R207, R86, 0x7632, R207 ;  /* 0x0000763256cf7816 */ /* 0x000fc400000000cf */
[----:B------:R-:W-:Y:S02]  /*10d0*/  SHF.L.U32 R208, R86, 0x10, RZ ;  /* 0x0000001056d07819 */ /* 0x000fe400000006ff */
[C---:B------:R-:W-:Y:S02]  /*10e0*/  PRMT R86, R88.reuse, 0x7632, R86 ;  /* 0x0000763258567816 */ /* 0x040fe40000000056 */
[----:B------:R-:W-:Y:S02]  /*10f0*/  SHF.L.U32 R210, R88, 0x10, RZ ;  /* 0x0000001058d27819 */ /* 0x000fe400000006ff */
[----:B------:R-:W-:Y:S01]  /*1100*/  FSEL R205, R205, RZ, !P4 ;  /* 0x000000ffcdcd7208 */ /* 0x000fe20006000000 */
[----:B0-----:R-:W-:Y:S01]  /*1110*/  @P1 IMAD.WIDE.U32 R74, R173, 0x10, R74 ;  /* 0x00000010ad4a1825 */ /* 0x001fe200078e004a */
[C---:B------:R-:W-:Y:S02]  /*1120*/  PRMT R88, R89.reuse, 0x7632, R88 ;  /* 0x0000763259587816 */ /* 0x040fe40000000058 */
[----:B------:R-:W-:-:S02]  /*1130*/  SHF.L.U32 R211, R89, 0x10, RZ ;  /* 0x0000001059d37819 */ /* 0x000fc400000006ff */
[C---:B------:R-:W-:Y:S01]  /*1140*/  PRMT R89, R90.reuse, 0x7632, R89 ;  /* 0x000076325a597816 */ /* 0x040fe20000000059 */
[----:B------:R0:W5:Y:S01]  /*1150*/  @P1 LDG.E.128 R52, desc[UR6][R74.64] ;  /* 0x000000064a341981 */ /* 0x000162000c1e1d00 */
[----:B------:R-:W-:Y:S01]  /*1160*/  SHF.L.U32 R212, R90, 0x10, RZ ;  /* 0x000000105ad47819 */ /* 0x000fe200000006ff */
[----:B------:R-:W-:Y:S01]  /*1170*/  IMAD.U32 R86, R86, 0x10000, RZ ;  /* 0x0001000056567824 */ /* 0x000fe200078e00ff */
[----:B------:R-:W-:Y:S01]  /*1180*/  PRMT R90, R91, 0x7632, R90 ;  /* 0x000076325b5a7816 */ /* 0x000fe2000000005a */
[----:B-1----:R-:W-:Y:S01]  /*1190*/  @P1 IMAD.WIDE.U32 R72, R176, 0x10, R72 ;  /* 0x00000010b0481825 */ /* 0x002fe200078e0048 */
[----:B------:R-:W-:-:S03]  /*11a0*/  PRMT R213, R92, 0x7632, R213 ;  /* 0x000076325cd57816 */ /* 0x000fc600000000d5 */
[----:B------:R-:W-:Y:S01]  /*11b0*/  FADD.FTZ R179, -R205, R179 ;  /* 0x000000b3cdb37221 */ /* 0x000fe20000010100 */
[C---:B------:R-:W-:Y:S01]  /*11c0*/  SHF.L.U32 R215, R93.reuse, 0x10, RZ ;  /* 0x000000105dd77819 */ /* 0x040fe200000006ff */
[----:B------:R-:W-:Y:S02]  /*11d0*/  IMAD.U32 R214, R92, 0x10000, RZ ;  /* 0x000100005cd67824 */ /* 0x000fe400078e00ff */
[----:B0-----:R-:W-:Y:S01]  /*11e0*/  IMAD.U32 R74, R178, 0x10000, RZ ;  /* 0x00010000b24a7824 */ /* 0x001fe200078e00ff */
[----:B------:R-:W-:Y:S01]  /*11f0*/  PRMT R92, R93, 0x7632, R92 ;  /* 0x000076325d5c7816 */ /* 0x000fe2000000005c */
[----:B------:R0:W5:Y:S01]  /*1200*/  @P1 LDG.E.128 R48, desc[UR6][R72.64] ;  /* 0x0000000648301981 */ /* 0x000162000c1e1d00 */
[----:B------:R-:W-:Y:S01]  /*1210*/  SHF.L.U32 R180, R180, 0x10, RZ ;  /* 0x00000010b4b47819 */ /* 0x000fe200000006ff */
[----:B------:R-:W-:Y:S01]  /*1220*/  FADD.FTZ R74, -R205, R74 ;  /* 0x0000004acd4a7221 */ /* 0x000fe20000010100 */
[C---:B------:R-:W-:Y:S02]  /*1230*/  PRMT R93, R94.reuse, 0x7632, R93 ;  /* 0x000076325e5d7816 */ /* 0x040fe4000000005d */
[----:B------:R-:W-:-:S02]  /*1240*/  SHF.L.U32 R216, R94, 0x10, RZ ;  /* 0x000000105ed87819 */ /* 0x000fc400000006ff */
[----:B------:R-:W-:Y:S02]  /*1250*/  SHF.L.U32 R178, R181, 0x10, RZ ;  /* 0x00000010b5b27819 */ /* 0x000fe400000006ff */
[----:B------:R-:W-:Y:S01]  /*1260*/  SHF.L.U32 R226, R90, 0x10, RZ ;  /* 0x000000105ae27819 */ /* 0x000fe200000006ff */
[----:B------:R-:W-:Y:S01]  /*1270*/  FADD.FTZ R90, -R205, R86 ;  /* 0x00000056cd5a7221 */ /* 0x000fe20000010100 */
[----:B------:R-:W-:Y:S01]  /*1280*/  PRMT R94, R95, 0x7632, R94 ;  /* 0x000076325f5e7816 */ /* 0x000fe2000000005e */
[----:B------:R-:W-:Y:S01]  /*1290*/  FMUL.FTZ R86, R159, R179 ;  /* 0x000000b39f567220 */ /* 0x000fe20000410000 */
[C---:B0-----:R-:W-:Y:S02]  /*12a0*/  PRMT R73, R97.reuse, 0x7632, R73 ;  /* 0x0000763261497816 */ /* 0x041fe40000000049 */
[----:B------:R-:W-:Y:S02]  /*12b0*/  SHF.L.U32 R217, R97, 0x10, RZ ;  /* 0x0000001061d97819 */ /* 0x000fe400000006ff */
[----:B------:R-:W-:-:S02]  /*12c0*/  SHF.L.U32 R184, R184, 0x10, RZ ;  /* 0x00000010b8b87819 */ /* 0x000fc400000006ff */
[C---:B------:R-:W-:Y:S02]  /*12d0*/  PRMT R97, R98.reuse, 0x7632, R97 ;  /* 0x0000763262617816 */ /* 0x040fe40000000061 */
[----:B------:R-:W-:Y:S01]  /*12e0*/  SHF.L.U32 R218, R98, 0x10, RZ ;  /* 0x0000001062da7819 */ /* 0x000fe200000006ff */
[----:B------:R-:W-:Y:S01]  /*12f0*/  FADD.FTZ R180, -R205, R180 ;  /* 0x000000b4cdb47221 */ /* 0x000fe20000010100 */
[----:B------:R-:W-:Y:S02]  /*1300*/  PRMT R98, R99, 0x7632, R98 ;  /* 0x0000763263627816 */ /* 0x000fe40000000062 */
[----:B------:R-:W-:Y:S01]  /*1310*/  SHF.L.U32 R230, R92, 0x10, RZ ;  /* 0x000000105ce67819 */ /* 0x000fe200000006ff */
[----:B------:R-:W-:Y:S01]  /*1320*/  FADD.FTZ R178, -R205, R178 ;  /* 0x000000b2cdb27221 */ /* 0x000fe20000010100 */
[----:B------:R-:W-:Y:S01]  /*1330*/  SHF.L.U32 R252, R94, 0x10, RZ ;  /* 0x000000105efc7819 */ /* 0x000fe200000006ff */
[----:B------:R-:W-:Y:S02]  /*1340*/  IMAD.U32 R229, R185, 0x10000, RZ ;  /* 0x00010000b9e57824 */ /* 0x000fe400078e00ff */
[----:B------:R-:W-:Y:S01]  /*1350*/  FMUL.FTZ R179, R159, R74 ;  /* 0x0000004a9fb37220 */ /* 0x000fe20000410000 */
[C---:B------:R-:W-:Y:S01]  /*1360*/  FADD.FTZ R182, -R205.reuse, R182 ;  /* 0x000000b6cdb67221 */ /* 0x040fe20000010100 */
[C---:B------:R-:W-:Y:S01]  /*1370*/  FADD.FTZ R75, -R205.reuse, R184 ;  /* 0x000000b8cd4b7221 */ /* 0x040fe20000010100 */
[--C-:B------:R-:W-:Y:S01]  /*1380*/  FADD.FTZ R94, -R205, R226.reuse ;  /* 0x000000e2cd5e7221 */ /* 0x100fe20000010100 */
[----:B------:R-:W-:Y:S01]  /*1390*/  FADD.FTZ R143, R187, R143 ;  /* 0x0000008fbb8f7221 */ /* 0x000fe20000010000 */
[-C--:B------:R-:W-:Y:S01]  /*13a0*/  FFMA.FTZ R155, R86, R187.reuse, R155 ;  /* 0x000000bb569b7223 */ /* 0x080fe2000001009b */
[----:B------:R-:W-:Y:S01]  /*13b0*/  SHF.L.U32 R219, R98, 0x10, RZ ;  /* 0x0000001062db7819 */ /* 0x000fe200000006ff */
[----:B------:R-:W-:Y:S01]  /*13c0*/  FMUL.FTZ R187, R247, R187 ;  /* 0x000000bbf7bb7220 */ /* 0x000fe20000410000 */
[----:B------:R-:W-:Y:S01]  /*13d0*/  PRMT R226, R109, 0x7632, R226 ;  /* 0x000076326de27816 */ /* 0x000fe200000000e2 */
[----:B------:R-:W-:Y:S01]  /*13e0*/  FADD.FTZ R98, -R205, R230 ;  /* 0x000000e6cd627221 */ /* 0x000fe20000010100 */
[----:B------:R-:W-:Y:S01]  /*13f0*/  SHF.L.U32 R190, R190, 0x10, RZ ;  /* 0x00000010bebe7819 */ /* 0x000fe200000006ff */
[----:B------:R-:W-:Y:S01]  /*1400*/  FMUL.FTZ R185, R159, R180 ;  /* 0x000000b49fb97220 */ /* 0x000fe20000410000 */
[----:B------:R-:W-:Y:S01]  /*1410*/  SHF.L.U32 R230, R192, 0x10, RZ ;  /* 0x00000010c0e67819 */ /* 0x000fe200000006ff */
[----:B------:R-:W-:Y:S01]  /*1420*/  FADD.FTZ R141, R229, R141 ;  /* 0x0000008de58d7221 */ /* 0x000fe20000010000 */
[-C--:B------:R-:W-:Y:S01]  /*1430*/  FFMA.FTZ R142, R179, R229.reuse, R142 ;  /* 0x000000e5b38e7223 */ /* 0x080fe2000001008e */
[----:B------:R-:W-:Y:S01]  /*1440*/  FMUL.FTZ R180, R246, R229 ;  /* 0x000000e5f6b47220 */ /* 0x000fe20000410000 */
[C---:B------:R-:W-:Y:S01]  /*1450*/  FMUL.FTZ R178, R159.reuse, R178 ;  /* 0x000000b29fb27220 */ /* 0x040fe20000410000 */
[C---:B------:R-:W-:Y:S01]  /*1460*/  FMUL.FTZ R182, R159.reuse, R182 ;  /* 0x000000b69fb67220 */ /* 0x040fe20000410000 */
[----:B------:R-:W-:Y:S01]  /*1470*/  FMUL.FTZ R229, R159, R75 ;  /* 0x0000004b9fe57220 */ /* 0x000fe20000410000 */
[----:B------:R-:W-:Y:S01]  /*1480*/  SHF.L.U32 R74, R226, 0x10, RZ ;  /* 0x00000010e24a7819 */ /* 0x000fe200000006ff */
[----:B------:R-:W-:Y:S01]  /*1490*/  FADD.FTZ R75, RZ, R187 ;  /* 0x000000bbff4b7221 */ /* 0x000fe20000010000 */
[----:B------:R-:W-:Y:S01]  /*14a0*/  FFMA.FTZ R226, R86, R187, RZ ;  /* 0x000000bb56e27223 */ /* 0x000fe200000100ff */
[----:B------:R-:W-:Y:S01]  /*14b0*/  SHF.L.U32 R188, R188, 0x10, RZ ;  /* 0x00000010bcbc7819 */ /* 0x000fe200000006ff */
[----:B------:R-:W-:Y:S01]  /*14c0*/  FADD.FTZ R133, R190, R133 ;  /* 0x00000085be857221 */ /* 0x000fe20000010000 */
[-C--:B------:R-:W-:Y:S01]  /*14d0*/  FFMA.FTZ R134, R178, R190.reuse, R134 ;  /* 0x000000beb2867223 */ /* 0x080fe20000010086 */
[----:B------:R-:W-:Y:S01]  /*14e0*/  FMUL.FTZ R192, R242, R190 ;  /* 0x000000bef2c07220 */ /* 0x000fe20000410000 */
[----:B------:R-:W-:Y:S01]  /*14f0*/  FADD.FTZ R183, -R205, R183 ;  /* 0x000000b7cdb77221 */ /* 0x000fe20000010100 */
[----:B------:R-:W-:Y:S01]  /*1500*/  FADD.FTZ R139, R189, R139 ;  /* 0x0000008bbd8b7221 */ /* 0x000fe20000010000 */
[-C--:B------:R-:W-:Y:S01]  /*1510*/  FFMA.FTZ R140, R182, R189.reuse, R140 ;  /* 0x000000bdb68c7223 */ /* 0x080fe2000001008c */
[----:B------:R-:W-:Y:S01]  /*1520*/  FADD.FTZ R129, R230, R129 ;  /* 0x00000081e6817221 */ /* 0x000fe20000010000 */
[-C--:B------:R-:W-:Y:S01]  /*1530*/  FFMA.FTZ R130, R229, R230.reuse, R130 ;  /* 0x000000e6e5827223 */ /* 0x080fe20000010082 */
[----:B------:R-:W-:Y:S01]  /*1540*/  FMUL.FTZ R190, R240, R230 ;  /* 0x000000e6f0be7220 */ /* 0x000fe20000410000 */
[----:B------:R-:W-:Y:S01]  /*1550*/  FMUL.FTZ R189, R245, R189 ;  /* 0x000000bdf5bd7220 */ /* 0x000fe20000410000 */
[----:B------:R-:W-:Y:S01]  /*1560*/  FADD.FTZ R230, R75, R180 ;  /* 0x000000b44be67221 */ /* 0x000fe20000010000 */
[----:B------:R-:W-:Y:S01]  /*1570*/  FFMA.FTZ R75, R179, R180, R226 ;  /* 0x000000b4b34b7223 */ /* 0x000fe200000100e2 */
[----:B------:R-:W-:Y:S01]  /*1580*/  FMUL.FTZ R183, R159, R183 ;  /* 0x000000b79fb77220 */ /* 0x000fe20000410000 */
[----:B------:R-:W-:Y:S01]  /*1590*/  FADD.FTZ R137, R188, R137 ;  /* 0x00000089bc897221 */ /* 0x000fe20000010000 */
[-C--:B------:R-:W-:Y:S01]  /*15a0*/  FFMA.FTZ R138, R185, R188.reuse, R138 ;  /* 0x000000bcb98a7223 */ /* 0x080fe2000001008a */
[----:B------:R-:W-:Y:S01]  /*15b0*/  SHF.L.U32 R228, R213, 0x10, RZ ;  /* 0x00000010d5e47819 */ /* 0x000fe200000006ff */
[----:B------:R-:W-:Y:S01]  /*15c0*/  FMUL.FTZ R188, R244, R188 ;  /* 0x000000bcf4bc7220 */ /* 0x000fe20000410000 */
[----:B------:R-:W-:Y:S01]  /*15d0*/  FADD.FTZ R231, R230, R189 ;  /* 0x000000bde6e77221 */ /* 0x000fe20000010000 */
[----:B------:R-:W-:Y:S01]  /*15e0*/  FFMA.FTZ R226, R182, R189, R75 ;  /* 0x000000bdb6e27223 */ /* 0x000fe2000001004b */
[----:B------:R-:W-:Y:S01]  /*15f0*/  FADD.FTZ R186, -R205, R186 ;  /* 0x000000bacdba7221 */ /* 0x000fe20000010100 */
[----:B------:R-:W-:Y:S01]  /*1600*/  FADD.FTZ R135, R191, R135 ;  /* 0x00000087bf877221 */ /* 0x000fe20000010000 */
[-C--:B------:R-:W-:Y:S01]  /*1610*/  FFMA.FTZ R136, R183, R191.reuse, R136 ;  /* 0x000000bfb7887223 */ /* 0x080fe20000010088 */
[----:B------:R-:W-:Y:S01]  /*1620*/  SHF.L.U32 R213, R97, 0x10, RZ ;  /* 0x0000001061d57819 */ /* 0x000fe200000006ff */
[----:B------:R-:W-:Y:S01]  /*1630*/  FMUL.FTZ R191, R243, R191 ;  /* 0x000000bff3bf7220 */ /* 0x000fe20000410000 */
[----:B------:R-:W-:Y:S01]  /*1640*/  FADD.FTZ R230, R231, R188 ;  /* 0x000000bce7e67221 */ /* 0x000fe20000010000 */
[----:B------:R-:W-:Y:S01]  /*1650*/  FADD.FTZ R97, -R205, R228 ;  /* 0x000000e4cd617221 */ /* 0x000fe20000010100 */
[----:B------:R-:W-:Y:S01]  /*1660*/  FFMA.FTZ R226, R185, R188, R226 ;  /* 0x000000bcb9e27223 */ /* 0x000fe200000100e2 */
[C---:B------:R-:W-:Y:S01]  /*1670*/  PRMT R227, R110.reuse, 0x7632, R227 ;  /* 0x000076326ee37816 */ /* 0x040fe200000000e3 */
[----:B------:R-:W-:Y:S01]  /*1680*/  FMUL.FTZ R186, R159, R186 ;  /* 0x000000ba9fba7220 */ /* 0x000fe20000410000 */
[----:B------:R-:W-:Y:S01]  /*1690*/  SHF.L.U32 R228, R110, 0x10, RZ ;  /* 0x000000106ee47819 */ /* 0x000fe200000006ff */
[----:B------:R-:W-:Y:S01]  /*16a0*/  FADD.FTZ R231, R230, R191 ;  /* 0x000000bfe6e77221 */ /* 0x000fe20000010000 */
[----:B------:R-:W-:Y:S01]  /*16b0*/  PRMT R110, R111, 0x7632, R110 ;  /* 0x000076326f6e7816 */ /* 0x000fe2000000006e */
[----:B------:R-:W-:Y:S01]  /*16c0*/  FFMA.FTZ R249, R183, R191, R226 ;  /* 0x000000bfb7f97223 */ /* 0x000fe200000100e2 */
[----:B------:R-:W-:Y:S01]  /*16d0*/  PRMT R72, R96, 0x7632, R72 ;  /* 0x0000763260487816 */ /* 0x000fe20000000048 */
[----:B------:R-:W-:Y:S01]  /*16e0*/  FADD.FTZ R196, -R205, R196 ;  /* 0x000000c4cdc47221 */ /* 0x000fe20000010100 */
[----:B------:R-:W-:Y:S01]  /*16f0*/  SHF.L.U32 R194, R194, 0x10, RZ ;  /* 0x00000010c2c27819 */ /* 0x000fe200000006ff */
[----:B------:R-:W-:Y:S01]  /*1700*/  FADD.FTZ R131, R193, R131 ;  /* 0x00000083c1837221 */ /* 0x000fe20000010000 */
[-C--:B------:R-:W-:Y:S01]  /*1710*/  FFMA.FTZ R132, R186, R193.reuse, R132 ;  /* 0x000000c1ba847223 */ /* 0x080fe20000010084 */
[----:B------:R-:W-:Y:S01]  /*1720*/  SHF.L.U32 R75, R110, 0x10, RZ ;  /* 0x000000106e4b7819 */ /* 0x000fe200000006ff */
[----:B------:R-:W-:Y:S01]  /*1730*/  FMUL.FTZ R193, R241, R193 ;  /* 0x000000c1f1c17220 */ /* 0x000fe20000410000 */
[----:B------:R-:W-:Y:S01]  /*1740*/  FADD.FTZ R110, R231, R192 ;  /* 0x000000c0e76e7221 */ /* 0x000fe20000010000 */
[----:B------:R-:W-:Y:S01]  /*1750*/  SHF.L.U32 R184, R195, 0x10, RZ ;  /* 0x00000010c3b87819 */ /* 0x000fe200000006ff */
[----:B------:R-:W-:Y:S01]  /*1760*/  FFMA.FTZ R249, R178, R192, R249 ;  /* 0x000000c0b2f97223 */ /* 0x000fe200000100f9 */
[----:B------:R-:W-:-:S02]  /*1770*/  IMAD.U32 R195, R72, 0x10000, RZ ;  /* 0x0001000048c37824 */ /* 0x000fc400078e00ff */
[----:B------:R-:W-:Y:S01]  /*1780*/  FADD.FTZ R72, -R205, R194 ;  /* 0x000000c2cd487221 */ /* 0x000fe20000010100 */
[----:B------:R-:W-:Y:S01]  /*1790*/  FMUL.FTZ R196, R159, R196 ;  /* 0x000000c49fc47220 */ /* 0x000fe20000410000 */
[----:B------:R-:W-:Y:S01]  /*17a0*/  FADD.FTZ R231, R110, R193 ;  /* 0x000000c16ee77221 */ /* 0x000fe20000010000 */
[----:B------:R-:W-:Y:S01]  /*17b0*/  FFMA.FTZ R226, R186, R193, R249 ;  /* 0x000000c1bae27223 */ /* 0x000fe200000100f9 */
[----:B------:R-:W-:Y:S01]  /*17c0*/  SHF.L.U32 R200, R200, 0x10, RZ ;  /* 0x00000010c8c87819 */ /* 0x000fe200000006ff */
[----:B------:R-:W-:Y:S01]  /*17d0*/  FADD.FTZ R197, -R205, R197 ;  /* 0x000000c5cdc57221 */ /* 0x000fe20000010100 */
[----:B------:R-:W-:Y:S01]  /*17e0*/  FADD.FTZ R127, R202, R127 ;  /* 0x0000007fca7f7221 */ /* 0x000fe20000010000 */
[----:B------:R-:W-:Y:S01]  /*17f0*/  FFMA.FTZ R128, R196, R202, R128 ;  /* 0x000000cac4807223 */ /* 0x000fe20000010080 */
[----:B------:R-:W-:Y:S01]  /*1800*/  FMUL.FTZ R110, R159, R72 ;  /* 0x000000489f6e7220 */ /* 0x000fe20000410000 */
[----:B------:R-:W-:Y:S01]  /*1810*/  FMUL.FTZ R202, R239, R202 ;  /* 0x000000caefca7220 */ /* 0x000fe20000410000 */
[----:B------:R-:W-:Y:S01]  /*1820*/  FADD.FTZ R231, R231, R190 ;  /* 0x000000bee7e77221 */ /* 0x000fe20000010000 */
[----:B------:R-:W-:Y:S01]  /*1830*/  SHF.L.U32 R220, R199, 0x10, RZ ;  /* 0x00000010c7dc7819 */ /* 0x000fe200000006ff */
[----:B------:R-:W-:Y:S01]  /*1840*/  FFMA.FTZ R249, R229, R190, R226 ;  /* 0x000000bee5f97223 */ /* 0x000fe200000100e2 */
[----:B------:R-:W-:Y:S01]  /*1850*/  SHF.L.U32 R199, R73, 0x10, RZ ;  /* 0x0000001049c77819 */ /* 0x000fe200000006ff */
        /* <DEDUP_REMOVED lines=8> */
[----:B------:R-:W-:Y:S01]  /*18e0*/  FADD.FTZ R201, -R205, R201 ;  /* 0x000000c9cdc97221 */ /* 0x000fe20000010100 */
[----:B------:R-:W-:Y:S01]  /*18f0*/  SHF.L.U32 R203, R203, 0x10, RZ ;  /* 0x00000010cbcb7819 */ /* 0x000fe200000006ff */
[----:B------:R-:W-:Y:S01]  /*1900*/  FADD.FTZ R123, R206, R123 ;  /* 0x0000007bce7b7221 */ /* 0x000fe20000010000 */
[-C--:B------:R-:W-:Y:S01]  /*1910*/  FFMA.FTZ R124, R197, R206.reuse, R124 ;  /* 0x000000cec57c7223 */ /* 0x080fe2000001007c */
[----:B------:R-:W-:Y:S01]  /*1920*/  FMUL.FTZ R226, R159, R73 ;  /* 0x000000499fe27220 */ /* 0x000fe20000410000 */
[----:B------:R-:W-:Y:S01]  /*1930*/  FMUL.FTZ R206, R237, R206 ;  /* 0x000000ceedce7220 */ /* 0x000fe20000410000 */
[----:B------:R-:W-:Y:S01]  /*1940*/  FADD.FTZ R231, R231, R200 ;  /* 0x000000c8e7e77221 */ /* 0x000fe20000010000 */
        /* <DEDUP_REMOVED lines=16> */
[C---:B------:R-:W-:Y:S01]  /*1a50*/  PRMT R209, R87.reuse, 0x7632, R209 ;  /* 0x0000763257d17816 */ /* 0x040fe200000000d1 */
[----:B------:R-:W-:Y:S01]  /*1a60*/  FFMA.FTZ R72, R226, R203, R73 ;  /* 0x000000cbe2487223 */ /* 0x000fe20000010049 */
[----:B------:R-:W-:Y:S01]  /*1a70*/  SHF.L.U32 R87, R87, 0x10, RZ ;  /* 0x0000001057577819 */ /* 0x000fe200000006ff */
[----:B------:R-:W-:Y:S01]  /*1a80*/  FMUL.FTZ R204, R159, R204 ;  /* 0x000000cc9fcc7220 */ /* 0x000fe20000410000 */
[----:B------:R-:W-:Y:S01]  /*1a90*/  SHF.L.U32 R224, R89, 0x10, RZ ;  /* 0x0000001059e07819 */ /* 0x000fe200000006ff */
[----:B------:R-:W-:Y:S01]  /*1aa0*/  FADD.FTZ R89, -R205, R220 ;  /* 0x000000dccd597221 */ /* 0x000fe20000010100 */
[----:B------:R-:W-:Y:S01]  /*1ab0*/  FADD.FTZ R44, R207, R44 ;  /* 0x0000002ccf2c7221 */ /* 0x000fe20000010000 */
[-C--:B------:R-:W-:Y:S01]  /*1ac0*/  FFMA.FTZ R14, R88, R207.reuse, R14 ;  /* 0x000000cf580e7223 */ /* 0x080fe2000001000e */
[----:B------:R-:W-:Y:S01]  /*1ad0*/  FMUL.FTZ R207, R234, R207 ;  /* 0x000000cfeacf7220 */ /* 0x000fe20000410000 */
[----:B------:R-:W-:Y:S01]  /*1ae0*/  FADD.FTZ R230, R231, R208 ;  /* 0x000000d0e7e67221 */ /* 0x000fe20000010000 */
[----:B------:R-:W-:Y:S01]  /*1af0*/  FFMA.FTZ R73, R201, R208, R72 ;  /* 0x000000d0c9497223 */ /* 0x000fe20000010048 */
[----:B------:R-:W-:Y:S01]  /*1b00*/  SHF.L.U32 R209, R209, 0x10, RZ ;  /* 0x00000010d1d17819 */ /* 0x000fe200000006ff */
[C---:B------:R-:W-:Y:S01]  /*1b10*/  FADD.FTZ R210, -R205.reuse, R210 ;  /* 0x000000d2cdd27221 */ /* 0x040fe20000010100 */
[----:B------:R-:W-:Y:S01]  /*1b20*/  FADD.FTZ R194, -R205, R195 ;  /* 0x000000c3cdc27221 */ /* 0x000fe20000010100 */
[----:B------:R-:W-:Y:S01]  /*1b30*/  FADD.FTZ R29, R87, R29 ;  /* 0x0000001d571d7221 */ /* 0x000fe20000010000 */
[----:B------:R-:W-:Y:S01]  /*1b40*/  FFMA.FTZ R13, R204, R87, R13 ;  /* 0x00000057cc0d7223 */ /* 0x000fe2000001000d */
[----:B------:R-:W-:Y:S01]  /*1b50*/  FMUL.FTZ R89, R159, R89 ;  /* 0x000000599f597220 */ /* 0x000fe20000410000 */
[----:B------:R-:W-:Y:S01]  /*1b60*/  FADD.FTZ R195, -R205, R199 ;  /* 0x000000c7cdc37221 */ /* 0x000fe20000010100 */
[----:B------:R-:W-:Y:S01]  /*1b70*/  FMUL.FTZ R87, R233, R87 ;  /* 0x00000057e9577220 */ /* 0x000fe20000410000 */
[----:B------:R-:W-:Y:S01]  /*1b80*/  FADD.FTZ R230, R230, R207 ;  /* 0x000000cfe6e67221 */ /* 0x000fe20000010000 */
[----:B------:R-:W-:Y:S01]  /*1b90*/  PRMT R199, R100, 0x7632, R199 ;  /* 0x0000763264c77816 */ /* 0x000fe200000000c7 */
[----:B------:R-:W-:Y:S01]  /*1ba0*/  FFMA.FTZ R73, R88, R207, R73 ;  /* 0x000000cf58497223 */ /* 0x000fe20000010049 */
[----:B------:R-:W-:Y:S01]  /*1bb0*/  SHF.L.U32 R100, R100, 0x10, RZ ;  /* 0x0000001064647819 */ /* 0x000fe200000006ff */
[----:B------:R-:W-:Y:S01]  /*1bc0*/  FMUL.FTZ R210, R159, R210 ;  /* 0x000000d29fd27220 */ /* 0x000fe20000410000 */
[----:B------:R-:W-:Y:S01]  /*1bd0*/  FADD.FTZ R45, R209, R45 ;  /* 0x0000002dd12d7221 */ /* 0x000fe20000010000 */
[-C--:B------:R-:W-:Y:S01]  /*1be0*/  FFMA.FTZ R12, R89, R209.reuse, R12 ;  /* 0x000000d1590c7223 */ /* 0x080fe2000001000c */
[----:B------:R-:W-:Y:S01]  /*1bf0*/  FMUL.FTZ R209, R232, R209 ;  /* 0x000000d1e8d17220 */ /* 0x000fe20000410000 */
[----:B------:R-:W-:Y:S01]  /*1c00*/  FADD.FTZ R230, R230, R87 ;  /* 0x00000057e6e67221 */ /* 0x000fe20000010000 */
[----:B------:R-:W-:Y:S01]  /*1c10*/  FFMA.FTZ R72, R204, R87, R73 ;  /* 0x00000057cc487223 */ /* 0x000fe20000010049 */
[----:B------:R-:W-:Y:S01]  /*1c20*/  FADD.FTZ R211, -R205, R211 ;  /* 0x000000d3cdd37221 */ /* 0x000fe20000010100 */
[----:B------:R-:W-:-:S02]  /*1c30*/  IMAD.U32 R199, R199, 0x10000, RZ ;  /* 0x00010000c7c77824 */ /* 0x000fc400078e00ff */
        /* <DEDUP_REMOVED lines=9> */
[----:B------:R-:W-:Y:S01]  /*1cd0*/  FADD.FTZ R92, -R205, R222 ;  /* 0x000000decd5c7221 */ /* 0x000fe20000010100 */
[----:B------:R-:W-:Y:S01]  /*1ce0*/  SHF.L.U32 R95, R95, 0x10, RZ ;  /* 0x000000105f5f7819 */ /* 0x000fe200000006ff */
[----:B------:R-:W-:Y:S01]  /*1cf0*/  FMUL.FTZ R211, R159, R211 ;  /* 0x000000d39fd37220 */ /* 0x000fe20000410000 */
[----:B------:R-:W-:Y:S01]  /*1d00*/  SHF.L.U32 R96, R96, 0x10, RZ ;  /* 0x0000001060607819 */ /* 0x000fe200000006ff */
[----:B------:R-:W-:Y:S01]  /*1d10*/  FADD.FTZ R46, R199, R46 ;  /* 0x0000002ec72e7221 */ /* 0x000fe20000010000 */
[----:B------:R-:W-:Y:S01]  /*1d20*/  SHF.L.U32 R99, R99, 0x10, RZ ;  /* 0x0000001063637819 */ /* 0x000fe200000006ff */
[----:B------:R-:W-:Y:S01]  /*1d30*/  FFMA.FTZ R11, R90, R199, R11 ;  /* 0x000000c75a0b7223 */ /* 0x000fe2000001000b */
[----:B------:R-:W-:-:S02]  /*1d40*/  SHF.L.U32 R250, R93, 0x10, RZ ;  /* 0x000000105dfa7819 */ /* 0x000fc400000006ff */
[----:B------:R-:W-:Y:S01]  /*1d50*/  SHF.L.U32 R101, R101, 0x10, RZ ;  /* 0x0000001065657819 */ /* 0x000fe200000006ff */
[----:B------:R-:W-:Y:S01]  /*1d60*/  FMUL.FTZ R199, R174, R199 ;  /* 0x000000c7aec77220 */ /* 0x000fe20000410000 */
[----:B------:R-:W-:Y:S01]  /*1d70*/  FADD.FTZ R72, R73, R100 ;  /* 0x0000006449487221 */ /* 0x000fe20000010000 */
[----:B------:R-:W-:Y:S01]  /*1d80*/  FFMA.FTZ R73, R210, R100, R231 ;  /* 0x00000064d2497223 */ /* 0x000fe200000100e7 */
        /* <DEDUP_REMOVED lines=35> */
[C---:B------:R-:W-:Y:S01]  /*1fc0*/  PRMT R220, R103.reuse, 0x7632, R220 ;  /* 0x0000763267dc7816 */ /* 0x040fe200000000dc */
        /* <DEDUP_REMOVED lines=15> */
[C---:B------:R-:W-:Y:S01]  /*20c0*/  PRMT R221, R104.reuse, 0x7632, R221 ;  /* 0x0000763268dd7816 */ /* 0x040fe200000000dd */
[----:B------:R-:W-:-:S02]  /*20d0*/  IMAD.U32 R104, R104, 0x10000, RZ ;  /* 0x0001000068687824 */ /* 0x000fc400078e00ff */
        /* <DEDUP_REMOVED lines=111> */
[----:B------:R-:W-:Y:S01]  /*27d0*/  FMUL.FTZ R231, R168, R75 ;  /* 0x0000004ba8e77220 */ /* 0x000fe20000410000 */
[----:B------:R-:W-:Y:S01]  /*27e0*/  UMOV UR4, 0xffffffff ;  /* 0xffffffff00047882 */ /* 0x000fe20000000000 */
[----:B------:R-:W-:Y:S01]  /*27f0*/  FADD.FTZ R72, R72, R111 ;  /* 0x0000006f48487221 */ /* 0x000fe20000010000 */
[----:B------:R-:W-:Y:S01]  /*2800*/  FMUL.FTZ R205, R159, R205 ;  /* 0x000000cd9fcd7220 */ /* 0x000fe20000410000 */
[----:B------:R-:W-:Y:S01]  /*2810*/  FFMA.FTZ R74, R99, R111, R74 ;  /* 0x0000006f634a7223 */ /* 0x000fe2000001004a */
[----:B------:R-:W-:Y:S01]  /*2820*/  LOP3.LUT P2, RZ, R248, 0x1f, RZ, 0xc0, !PT ;  /* 0x0000001ff8ff7812 */ /* 0x000fe2000784c0ff */
[----:B------:R-:W-:Y:S01]  /*2830*/  FADD.FTZ R252, R72, R231 ;  /* 0x000000e748fc7221 */ /* 0x000fe20000010000 */
[----:B------:R-:W-:Y:S01]  /*2840*/  FADD.FTZ R21, R75, R21 ;  /* 0x000000154b157221 */ /* 0x000fe20000010000 */
[C---:B------:R-:W-:Y:S01]  /*2850*/  FFMA.FTZ R40, R205.reuse, R75, R40 ;  /* 0x0000004bcd287223 */ /* 0x040fe20000010028 */
[----:B------:R-:W-:Y:S01]  /*2860*/  FFMA.FTZ R72, R205, R231, R74 ;  /* 0x000000e7cd487223 */ /* 0x000fe2000001004a */
[----:B------:R-:W-:Y:S08]  /*2870*/  BRA.DIV UR4, `(.L_x_805) ;  /* 0x0000002a04987947 */ /* 0x000ff0000b800000 */
        /* <DEDUP_REMOVED lines=18> */
.L_x_818:
        /* <DEDUP_REMOVED lines=13> */
.L_x_806:
[----:B------:R-:W-:Y:S05]  /*2a70*/  WARPSYNC.ALL ;  /* 0x0000000000007948 */ /* 0x000fea0003800000 */
[----:B------:R-:W1:Y:S08]  /*2a80*/  S2UR UR5, SR_CgaCtaId ;  /* 0x00000000000579c3 */ /* 0x000e700000008800 */
[----:B------:R-:W-:Y:S01]  /*2a90*/  BAR.SYNC.DEFER_BLOCKING 0x0 ;  /* 0x0000000000007b1d */ /* 0x000fe20000010000 */
[----:B0-----:R-:W-:-:S02]  /*2aa0*/  SHF.R.U32.HI R72, RZ, 0x5, R248 ;  /* 0x00000005ff487819 */ /* 0x001fc400000116f8 */
[----:B-----5:R-:W-:Y:S02]  /*2ab0*/  LOP3.LUT P2, RZ, R76, 0xff00, RZ, 0xc0, !PT ;  /* 0x0000ff004cff7812 */ /* 0x020fe4000784c0ff */
[----:B------:R-:W-:Y:S01]  /*2ac0*/  LOP3.LUT R72, R72, 0x7fffffc, RZ, 0xc0, !PT ;  /* 0x07fffffc48487812 */ /* 0x000fe200078ec0ff */
[----:B------:R-:W-:Y:S01]  /*2ad0*/  UMOV UR4, 0x400 ;  /* 0x0000040000047882 */ /* 0x000fe20000000000 */
[----:B------:R-:W-:Y:S02]  /*2ae0*/  LOP3.LUT P6, RZ, R76, 0xff0000, RZ, 0xc0, !PT ;  /* 0x00ff00004cff7812 */ /* 0x000fe400078cc0ff */
[----:B------:R-:W-:Y:S02]  /*2af0*/  @!P3 IADD3 R72, R72, 0x4, RZ ;  /* 0x000000044848b810 */ /* 0x000fe40007ffe0ff */
[----:B------:R-:W-:Y:S01]  /*2b00*/  IADD3 R144, R144, UR16, RZ ;  /* 0x0000001090907c10 */ /* 0x000fe2000fffe0ff */
[----:B-1----:R-:W-:-:S06]  /*2b10*/  ULEA UR4, UR5, UR4, 0x18 ;  /* 0x0000000405047291 */ /* 0x002fcc000f8ec03f */
[----:B------:R-:W-:-:S05]  /*2b20*/  LEA R177, R72, UR4, 0x3 ;  /* 0x0000000448b17c11 */ /* 0x000fca000f8e18ff */
[----:B------:R-:W0:Y:S02]  /*2b30*/  LDS.128 R72, [R177+0x5000] ;  /* 0x00500000b1487984 */ /* 0x000e240000000c00 */
[----:B0-----:R-:W-:Y:S01]  /*2b40*/  FADD.FTZ R249, RZ, R72 ;  /* 0x00000048fff97221 */ /* 0x001fe20000010000 */
[----:B------:R-:W-:-:S03]  /*2b50*/  FADD.FTZ R72, RZ, R73 ;  /* 0x00000049ff487221 */ /* 0x000fc60000010000 */
[----:B------:R-:W-:Y:S01]  /*2b60*/  FADD.FTZ R249, R74, R249 ;  /* 0x000000f94af97221 */ /* 0x000fe20000010000 */
[----:B------:R-:W-:Y:S02]  /*2b70*/  FADD.FTZ R250, R75, R72 ;  /* 0x000000484bfa7221 */ /* 0x000fe40000010000 */
[----:B------:R0:W1:Y:S02]  /*2b80*/  LDS.128 R72, [R177+0x5010] ;  /* 0x00501000b1487984 */ /* 0x0000640000000c00 */
[----:B0-----:R-:W-:-:S04]  /*2b90*/  @P1 PRMT R177, R49, 0x7632, R177 ;  /* 0x0000763231b11816 */ /* 0x001fc800000000b1 */
[----:B------:R-:W-:Y:S01]  /*2ba0*/  @P1 SHF.L.U32 R177, R177, 0x10, RZ ;  /* 0x00000010b1b11819 */ /* 0x000fe200000006ff */
[----:B-1----:R-:W-:Y:S01]  /*2bb0*/  FADD.FTZ R249, R249, R72 ;  /* 0x00000048f9f97221 */ /* 0x002fe20000010000 */
[----:B------:R-:W-:-:S03]  /*2bc0*/  FADD.FTZ R250, R250, R73 ;  /* 0x00000049fafa7221 */ /* 0x000fc60000010000 */
[----:B------:R-:W-:Y:S01]  /*2bd0*/  FADD.FTZ R74, R74, R249 ;  /* 0x000000f94a4a7221 */ /* 0x000fe20000010000 */
[----:B------:R-:W-:-:S03]  /*2be0*/  FADD.FTZ R72, R75, R250 ;  /* 0x000000fa4b487221 */ /* 0x000fc60000010000 */
[----:B------:R-:W-:Y:S01]  /*2bf0*/  FMUL.FTZ R73, R74, UR12 ;  /* 0x0000000c4a497c20 */ /* 0x000fe20008410000 */
[----:B------:R-:W-:Y:S01]  /*2c00*/  FMUL.FTZ R72, R72, UR12 ;  /* 0x0000000c48487c20 */ /* 0x000fe20008410000 */
[----:B------:R-:W-:-:S03]  /*2c10*/  @P1 PRMT R74, R48, 0x7632, R74 ;  /* 0x00007632304a1816 */ /* 0x000fc6000000004a */
[----:B------:R-:W-:Y:S02]  /*2c20*/  FSEL R73, R73, RZ, !P4 ;  /* 0x000000ff49497208 */ /* 0x000fe40006000000 */
[----:B------:R-:W-:Y:S02]  /*2c30*/  @P1 SHF.L.U32 R75, R74, 0x10, RZ ;  /* 0x000000104a4b1819 */ /* 0x000fe400000006ff */
[----:B------:R-:W-:Y:S01]  /*2c40*/  LOP3.LUT P4, RZ, R76, 0xff000000, RZ, 0xc0, !PT ;  /* 0xff0000004cff7812 */ /* 0x000fe2000788c0ff */
        /* <DEDUP_REMOVED lines=8> */
[C---:B------:R-:W-:Y:S01]  /*2cd0*/  FMUL.FTZ R182, R159.reuse, R180 ;  /* 0x000000b49fb67220 */ /* 0x040fe20000410000 */
[C---:B------:R-:W-:Y:S01]  /*2ce0*/  FMUL.FTZ R180, R159.reuse, R250 ;  /* 0x000000fa9fb47220 */ /* 0x040fe20000410000 */
[----:B------:R-:W-:Y:S01]  /*2cf0*/  FMUL.FTZ R74, R159, R188 ;  /* 0x000000bc9f4a7220 */ /* 0x000fe20000410000 */
[----:B------:R-:W-:Y:S01]  /*2d00*/  FFMA.FTZ R188, R183, R72, R73 ;  /* 0x00000048b7bc7223 */ /* 0x000fe20000010049 */
[----:B------:R-:W-:Y:S01]  /*2d10*/  @P1 FADD.FTZ R182, R182, R75 ;  /* 0x0000004bb6b61221 */ /* 0x000fe20000010000 */
[----:B------:R-:W-:-:S02]  /*2d20*/  IMAD.MOV.U32 R75, RZ, RZ, R76 ;  /* 0x000000ffff4b7224 */ /* 0x000fc400078e004c */
[----:B------:R-:W-:Y:S01]  /*2d30*/  @P1 FADD.FTZ R74, R74, R177 ;  /* 0x000000b14a4a1221 */ /* 0x000fe20000010000 */
[----:B------:R-:W-:Y:S01]  /*2d40*/  @P1 SHF.L.U32 R177, R49, 0x10, RZ ;  /* 0x0000001031b11819 */ /* 0x000fe200000006ff */
[-CC-:B------:R-:W-:Y:S01]  /*2d50*/  FFMA.FTZ R183, R110, R72.reuse, R73.reuse ;  /* 0x000000486eb77223 */ /* 0x180fe20000010049 */
[----:B------:R-:W-:Y:S01]  /*2d60*/  FFMA.FTZ R186, R186, R72, R73 ;  /* 0x00000048baba7223 */ /* 0x000fe20000010049 */
[----:B------:R-:W-:Y:S01]  /*2d70*/  LOP3.LUT P5, RZ, R75, 0xff, RZ, 0xc0, !PT ;  /* 0x000000ff4bff7812 */ /* 0x000fe200078ac0ff */
[----:B------:R-:W-:Y:S01]  /*2d80*/  FMUL.FTZ R75, R159, R86 ;  /* 0x000000569f4b7220 */ /* 0x000fe20000410000 */
[----:B------:R-:W-:Y:S01]  /*2d90*/  @P1 SHF.L.U32 R86, R48, 0x10, RZ ;  /* 0x0000001030561819 */ /* 0x000fe200000006ff */
[----:B------:R-:W-:Y:S01]  /*2da0*/  @P1 FADD.FTZ R180, R180, R177 ;  /* 0x000000b1b4b41221 */ /* 0x000fe20000010000 */
[----:B------:R-:W-:Y:S01]  /*2db0*/  FMUL.FTZ R185, R74, R158 ;  /* 0x0000009e4ab97220 */ /* 0x000fe20000410000 */
[----:B------:R-:W-:Y:S01]  /*2dc0*/  FADD.FTZ R110, R200, -R183 ;  /* 0x800000b7c86e7221 */ /* 0x000fe20000010000 */
[--C-:B------:R-:W-:Y:S01]  /*2dd0*/  FFMA.FTZ R226, R226, R72, R73.reuse ;  /* 0x00000048e2e27223 */ /* 0x100fe20000010049 */
[----:B------:R-:W-:Y:S01]  /*2de0*/  @P1 FADD.FTZ R75, R75, R86 ;  /* 0x000000564b4b1221 */ /* 0x000fe20000010000 */
[-C--:B------:R-:W-:Y:S01]  /*2df0*/  FMUL.FTZ R86, R182, R158.reuse ;  /* 0x0000009eb6567220 */ /* 0x080fe20000410000 */
[-C--:B------:R-:W-:Y:S01]  /*2e00*/  FMUL.FTZ R179, R180, R158.reuse ;  /* 0x0000009eb4b37220 */ /* 0x080fe20000410000 */
[----:B------:R-:W-:Y:S01]  /*2e10*/  FMUL.FTZ R185, R185, UR13 ;  /* 0x0000000db9b97c20 */ /* 0x000fe20008410000 */
[----:B------:R-:W-:Y:S01]  /*2e20*/  FMUL.FTZ R76, R75, R158 ;  /* 0x0000009e4b4c7220 */ /* 0x000fe20000410000 */
[----:B------:R-:W-:Y:S01]  /*2e30*/  FMUL.FTZ R177, R86, UR13 ;  /* 0x0000000d56b17c20 */ /* 0x000fe20008410000 */
[----:B------:R-:W-:Y:S01]  /*2e40*/  FMUL.FTZ R179, R179, UR13 ;  /* 0x0000000db3b37c20 */ /* 0x000fe20008410000 */
[----:B------:R-:W-:Y:S01]  /*2e50*/  FADD.FTZ R186, R193, -R186 ;  /* 0x800000bac1ba7221 */ /* 0x000fe20000010000 */
[----:B------:R-:W-:Y:S01]  /*2e60*/  FMUL.FTZ R76, R76, UR13 ;  /* 0x0000000d4c4c7c20 */ /* 0x000fe20008410000 */
[-CC-:B------:R-:W-:Y:S01]  /*2e70*/  FFMA.FTZ R229, R229, R72.reuse, R73.reuse ;  /* 0x00000048e5e57223 */ /* 0x180fe20000010049 */
[----:B------:R-:W-:Y:S01]  /*2e80*/  FADD.FTZ R226, R203, -R226 ;  /* 0x800000e2cbe27221 */ /* 0x000fe20000010000 */
[----:B------:R-:W-:Y:S01]  /*2e90*/  FSEL R179, R179, RZ, P6 ;  /* 0x000000ffb3b37208 */ /* 0x000fe20003000000 */
[----:B------:R-:W-:Y:S01]  /*2ea0*/  FFMA.FTZ R197, R197, R72, R73 ;  /* 0x00000048c5c57223 */ /* 0x000fe20000010049 */
[----:B------:R-:W-:Y:S01]  /*2eb0*/  FSEL R86, R76, RZ, P5 ;  /* 0x000000ff4c567208 */ /* 0x000fe20002800000 */
[----:B------:R-:W-:Y:S01]  /*2ec0*/  FMUL.FTZ R187, R159, R110 ;  /* 0x0000006e9fbb7220 */ /* 0x000fe20000410000 */
[----:B------:R-:W-:Y:S01]  /*2ed0*/  FSEL R76, R177, RZ, P2 ;  /* 0x000000ffb14c7208 */ /* 0x000fe20001000000 */
[----:B------:R-:W-:Y:S01]  /*2ee0*/  FMUL.FTZ R203, R159, R186 ;  /* 0x000000ba9fcb7220 */ /* 0x000fe20000410000 */
[----:B------:R-:W-:Y:S01]  /*2ef0*/  FSEL R177, R185, RZ, P4 ;  /* 0x000000ffb9b17208 */ /* 0x000fe20002000000 */
[----:B------:R-:W-:Y:S01]  /*2f00*/  FADD.FTZ R250, R190, -R229 ;  /* 0x800000e5befa7221 */ /* 0x000fe20000010000 */
[----:B------:R-:W-:Y:S01]  /*2f10*/  LOP3.LUT P5, RZ, R77, 0xff, RZ, 0xc0, !PT ;  /* 0x000000ff4dff7812 */ /* 0x000fe200078ac0ff */
[----:B------:R-:W-:Y:S01]  /*2f20*/  @P1 IMAD.U32 R110, R51, 0x10000, RZ ;  /* 0x00010000336e1824 */ /* 0x000fe200078e00ff */
[C---:B------:R-:W-:Y:S01]  /*2f30*/  LOP3.LUT P2, RZ, R77.reuse, 0xff00, RZ, 0xc0, !PT ;  /* 0x0000ff004dff7812 */ /* 0x040fe2000784c0ff */
[----:B------:R-:W-:Y:S01]  /*2f40*/  FADD.FTZ R190, R206, -R197 ;  /* 0x800000c5cebe7221 */ /* 0x000fe20000010000 */
[----:B------:R-:W-:Y:S01]  /*2f50*/  LOP3.LUT P6, RZ, R77, 0xff0000, RZ, 0xc0, !PT ;  /* 0x00ff00004dff7812 */ /* 0x000fe200078cc0ff */
[----:B------:R-:W-:Y:S01]  /*2f60*/  FMUL.FTZ R197, R159, R250 ;  /* 0x000000fa9fc57220 */ /* 0x000fe20000410000 */
[----:B------:R-:W-:Y:S01]  /*2f70*/  LOP3.LUT P4, RZ, R77, 0xff000000, RZ, 0xc0, !PT ;  /* 0xff0000004dff7812 */ /* 0x000fe2000788c0ff */
[-C--:B------:R-:W-:Y:S01]  /*2f80*/  FFMA.FTZ R77, R178, R72.reuse, R73 ;  /* 0x00000048b24d7223 */ /* 0x080fe20000010049 */
[----:B------:R-:W-:Y:S01]  /*2f90*/  FADD.FTZ R178, R191, -R188 ;  /* 0x800000bcbfb27221 */ /* 0x000fe20000010000 */
[----:B------:R-:W-:Y:S01]  /*2fa0*/  @P1 PRMT R183, R51, 0x7632, R183 ;  /* 0x0000763233b71816 */ /* 0x000fe200000000b7 */
[----:B------:R-:W-:Y:S01]  /*2fb0*/  @P1 FADD.FTZ R203, R203, R110 ;  /* 0x0000006ecbcb1221 */ /* 0x000fe20000010000 */
[----:B------:R-:W-:Y:S01]  /*2fc0*/  FADD.FTZ R188, R192, -R77 ;  /* 0x8000004dc0bc7221 */ /* 0x000fe20000010000 */
[----:B------:R-:W-:Y:S01]  /*2fd0*/  FFMA.FTZ R77, R196, R72, R73 ;  /* 0x00000048c44d7223 */ /* 0x000fe20000010049 */
[----:B------:R-:W-:Y:S01]  /*2fe0*/  @P1 SHF.L.U32 R196, R183, 0x10, RZ ;  /* 0x00000010b7c41819 */ /* 0x000fe200000006ff */
[----:B------:R-:W-:Y:S01]  /*2ff0*/  FMUL.FTZ R110, R203, R158 ;  /* 0x0000009ecb6e7220 */ /* 0x000fe20000410000 */
[C---:B------:R-:W-:Y:S01]  /*3000*/  FMUL.FTZ R200, R159.reuse, R188 ;  /* 0x000000bc9fc87220 */ /* 0x040fe20000410000 */
[--C-:B------:R-:W-:Y:S01]  /*3010*/  FADD.FTZ R192, R202, -R77.reuse ;  /* 0x8000004dcac07221 */ /* 0x100fe20000010000 */
[----:B------:R-:W-:Y:S01]  /*3020*/  @P1 PRMT R77, R50, 0x7632, R77 ;  /* 0x00007632324d1816 */ /* 0x000fe2000000004d */
[----:B------:R-:W-:Y:S01]  /*3030*/  FMUL.FTZ R202, R159, R178 ;  /* 0x000000b29fca7220 */ /* 0x000fe20000410000 */
[----:B------:R-:W-:Y:S01]  /*3040*/  @P1 PRMT R183, R53, 0x7632, R183 ;  /* 0x0000763235b71816 */ /* 0x000fe200000000b7 */
[----:B------:R-:W-:Y:S01]  /*3050*/  FMUL.FTZ R192, R159, R192 ;  /* 0x000000c09fc07220 */ /* 0x000fe20000410000 */
[----:B------:R-:W-:Y:S01]  /*3060*/  @P1 SHF.L.U32 R77, R77, 0x10, RZ ;  /* 0x000000104d4d1819 */ /* 0x000fe200000006ff */
[----:B------:R-:W-:Y:S01]  /*3070*/  @P1 FADD.FTZ R197, R197, R196 ;  /* 0x000000c4c5c51221 */ /* 0x000fe20000010000 */
[----:B------:R-:W-:Y:S01]  /*3080*/  @P1 SHF.L.U32 R188, R183, 0x10, RZ ;  /* 0x00000010b7bc1819 */ /* 0x000fe200000006ff */
[----:B------:R-:W-:Y:S01]  /*3090*/  FMUL.FTZ R190, R159, R190 ;  /* 0x000000be9fbe7220 */ /* 0x000fe20000410000 */
[----:B------:R-:W-:Y:S01]  /*30a0*/  @P1 SHF.L.U32 R183, R53, 0x10, RZ ;  /* 0x0000001035b71819 */ /* 0x000fe200000006ff */
[----:B------:R-:W-:Y:S01]  /*30b0*/  @P1 FADD.FTZ R200, R200, R77 ;  /* 0x0000004dc8c81221 */ /* 0x000fe20000010000 */
[----:B------:R-:W-:Y:S01]  /*30c0*/  @P1 SHF.L.U32 R77, R50, 0x10, RZ ;  /* 0x00000010324d1819 */ /* 0x000fe200000006ff */
[----:B------:R-:W-:Y:S01]  /*30d0*/  FMUL.FTZ R191, R159, R226 ;  /* 0x000000e29fbf7220 */ /* 0x000fe20000410000 */
[----:B------:R-:W-:Y:S01]  /*30e0*/  FMUL.FTZ R110, R110, UR13 ;  /* 0x0000000d6e6e7c20 */ /* 0x000fe20008410000 */
[----:B------:R-:W-:Y:S01]  /*30f0*/  @P1 FADD.FTZ R190, R190, R183 ;  /* 0x000000b7bebe1221 */ /* 0x000fe20000010000 */
[----:B------:R-:W-:Y:S01]  /*3100*/  FFMA.FTZ R201, R201, R72, R73 ;  /* 0x00000048c9c97223 */ /* 0x000fe20000010049 */
[--C-:B------:R-:W-:Y:S01]  /*3110*/  @P1 FADD.FTZ R202, R202, R77.reuse ;  /* 0x0000004dcaca1221 */ /* 0x100fe20000010000 */
[----:B------:R-:W-:Y:S01]  /*3120*/  @P1 PRMT R77, R52, 0x7632, R77 ;  /* 0x00007632344d1816 */ /* 0x000fe2000000004d */
[----:B------:R-:W-:Y:S01]  /*3130*/  @P1 FADD.FTZ R191, R191, R188 ;  /* 0x000000bcbfbf1221 */ /* 0x000fe20000010000 */
[----:B------:R-:W-:Y:S01]  /*3140*/  FSEL R188, R110, RZ, P6 ;  /* 0x000000ff6ebc7208 */ /* 0x000fe20003000000 */
[-C--:B------:R-:W-:Y:S01]  /*3150*/  FMUL.FTZ R110, R190, R158.reuse ;  /* 0x0000009ebe6e7220 */ /* 0x080fe20000410000 */
[----:B------:R-:W-:Y:S01]  /*3160*/  @P1 SHF.L.U32 R178, R77, 0x10, RZ ;  /* 0x000000104db21819 */ /* 0x000fe200000006ff */
[-C--:B------:R-:W-:Y:S01]  /*3170*/  FMUL.FTZ R77, R202, R158.reuse ;  /* 0x0000009eca4d7220 */ /* 0x080fe20000410000 */
[----:B------:R-:W-:Y:S01]  /*3180*/  LOP3.LUT P6, RZ, R78, 0xff0000, RZ, 0xc0, !PT ;  /* 0x00ff00004eff7812 */ /* 0x000fe200078cc0ff */
[----:B------:R-:W-:Y:S01]  /*3190*/  FMUL.FTZ R183, R110, UR13 ;  /* 0x0000000d6eb77c20 */ /* 0x000fe20008410000 */
[----:B------:R-:W-:Y:S01]  /*31a0*/  FMUL.FTZ R110, R191, R158 ;  /* 0x0000009ebf6e7220 */ /* 0x000fe20000410000 */
[----:B------:R-:W-:Y:S01]  /*31b0*/  FMUL.FTZ R77, R77, UR13 ;  /* 0x0000000d4d4d7c20 */ /* 0x000fe20008410000 */
[----:B------:R-:W-:Y:S01]  /*31c0*/  @P1 FADD.FTZ R187, R187, R178 ;  /* 0x000000b2bbbb1221 */ /* 0x000fe20000010000 */
[----:B------:R-:W-:Y:S01]  /*31d0*/  MOV R178, R78 ;  /* 0x0000004e00b27202 */ /* 0x000fe20000000f00 */
[----:B------:R-:W-:Y:S01]  /*31e0*/  FADD.FTZ R206, R208, -R201 ;  /* 0x800000c9d0ce7221 */ /* 0x000fe20000010000 */
[----:B------:R-:W-:Y:S01]  /*31f0*/  FSEL R183, R183, RZ, P6 ;  /* 0x000000ffb7b77208 */ /* 0x000fe20003000000 */
[-CC-:B------:R-:W-:Y:S01]  /*3200*/  FFMA.FTZ R90, R90, R72.reuse, R73.reuse ;  /* 0x000000485a5a7223 */ /* 0x180fe20000010049 */
[----:B------:R-:W-:Y:S01]  /*3210*/  FSEL R186, R77, RZ, P5 ;  /* 0x000000ff4dba7208 */ /* 0x000fe20002800000 */
[----:B------:R-:W-:Y:S01]  /*3220*/  FFMA.FTZ R88, R88, R72, R73 ;  /* 0x0000004858587223 */ /* 0x000fe20000010049 */
[----:B------:R-:W-:Y:S01]  /*3230*/  @P1 SHF.L.U32 R77, R52, 0x10, RZ ;  /* 0x00000010344d1819 */ /* 0x000fe200000006ff */
[----:B------:R-:W-:Y:S01]  /*3240*/  FMUL.FTZ R206, R159, R206 ;  /* 0x000000ce9fce7220 */ /* 0x000fe20000410000 */
[----:B------:R-:W-:Y:S01]  /*3250*/  LOP3.LUT P5, RZ, R178, 0xff, RZ, 0xc0, !PT ;  /* 0x000000ffb2ff7812 */ /* 0x000fe200078ac0ff */
[-C--:B------:R-:W-:Y:S01]  /*3260*/  FMUL.FTZ R178, R197, R158.reuse ;  /* 0x0000009ec5b27220 */ /* 0x080fe20000410000 */
[----:B------:R-:W-:Y:S01]  /*3270*/  LOP3.LUT P6, RZ, R79, 0xff0000, RZ, 0xc0, !PT ;  /* 0x00ff00004fff7812 */ /* 0x000fe200078cc0ff */
[----:B------:R-:W-:Y:S01]  /*3280*/  @P1 FADD.FTZ R192, R192, R77 ;  /* 0x0000004dc0c01221 */ /* 0x000fe20000010000 */
[----:B------:R-:W-:Y:S01]  /*3290*/  FMUL.FTZ R77, R200, R158 ;  /* 0x0000009ec84d7220 */ /* 0x000fe20000410000 */
[----:B------:R-:W-:Y:S01]  /*32a0*/  FMUL.FTZ R178, R178, UR13 ;  /* 0x0000000db2b27c20 */ /* 0x000fe20008410000 */
[----:B------:R-:W-:Y:S01]  /*32b0*/  FADD.FTZ R88, R207, -R88 ;  /* 0x80000058cf587221 */ /* 0x000fe20000010000 */
[-CC-:B------:R-:W-:Y:S01]  /*32c0*/  FFMA.FTZ R204, R204, R72.reuse, R73.reuse ;  /* 0x00000048cccc7223 */ /* 0x180fe20000010049 */
[----:B------:R-:W-:Y:S01]  /*32d0*/  FMUL.FTZ R77, R77, UR13 ;  /* 0x0000000d4d4d7c20 */ /* 0x000fe20008410000 */
[--C-:B------:R-:W-:Y:S01]  /*32e0*/  FFMA.FTZ R92, R92, R72, R73.reuse ;  /* 0x000000485c5c7223 */ /* 0x100fe20000010049 */
[----:B------:R-:W-:Y:S01]  /*32f0*/  FSEL R189, R178, RZ, P4 ;  /* 0x000000ffb2bd7208 */ /* 0x000fe20002000000 */
[----:B------:R-:W-:Y:S01]  /*3300*/  FMUL.FTZ R201, R159, R88 ;  /* 0x000000589fc97220 */ /* 0x000fe20000410000 */
[----:B------:R-:W-:Y:S01]  /*3310*/  LOP3.LUT P4, RZ, R78, 0xff000000, RZ, 0xc0, !PT ;  /* 0xff0000004eff7812 */ /* 0x000fe2000788c0ff */
[----:B------:R-:W-:Y:S01]  /*3320*/  FADD.FTZ R204, R87, -R204 ;  /* 0x800000cc57cc7221 */ /* 0x000fe20000010000 */
[----:B------:R-:W-:Y:S01]  /*3330*/  FSEL R185, R77, RZ, P2 ;  /* 0x000000ff4db97208 */ /* 0x000fe20001000000 */
[-C--:B------:R-:W-:Y:S01]  /*3340*/  FMUL.FTZ R77, R192, R158.reuse ;  /* 0x0000009ec04d7220 */ /* 0x080fe20000410000 */
[----:B------:R-:W-:Y:S01]  /*3350*/  LOP3.LUT P2, RZ, R78, 0xff00, RZ, 0xc0, !PT ;  /* 0x0000ff004eff7812 */ /* 0x000fe2000784c0ff */
[----:B------:R-:W-:Y:S01]  /*3360*/  FMUL.FTZ R78, R187, R158 ;  /* 0x0000009ebb4e7220 */ /* 0x000fe20000410000 */
[-C--:B------:R-:W-:Y:S01]  /*3370*/  FFMA.FTZ R196, R211, R72.reuse, R73 ;  /* 0x00000048d3c47223 */ /* 0x080fe20000010049 */
[----:B------:R-:W-:Y:S01]  /*3380*/  FMUL.FTZ R77, R77, UR13 ;  /* 0x0000000d4d4d7c20 */ /* 0x000fe20008410000 */
[----:B------:R-:W-:Y:S01]  /*3390*/  @P1 PRMT R87, R57, 0x7632, R87 ;  /* 0x0000763239571816 */ /* 0x000fe20000000057 */
[----:B------:R-:W-:Y:S01]  /*33a0*/  FMUL.FTZ R78, R78, UR13 ;  /* 0x0000000d4e4e7c20 */ /* 0x000fe20008410000 */
[----:B------:R-:W-:Y:S01]  /*33b0*/  FADD.FTZ R92, R213, -R92 ;  /* 0x8000005cd55c7221 */ /* 0x000fe20000010000 */
[----:B------:R-:W-:Y:S01]  /*33c0*/  FADD.FTZ R196, R101, -R196 ;  /* 0x800000c465c47221 */ /* 0x000fe20000010000 */
[----:B------:R-:W-:Y:S01]  /*33d0*/  FSEL R178, R77, RZ, P5 ;  /* 0x000000ff4db27208 */ /* 0x000fe20002800000 */
[----:B------:R-:W-:Y:S01]  /*33e0*/  FMUL.FTZ R77, R110, UR13 ;  /* 0x0000000d6e4d7c20 */ /* 0x000fe20008410000 */
[----:B------:R-:W-:Y:S01]  /*33f0*/  FSEL R110, R78, RZ, P2 ;  /* 0x000000ff4e6e7208 */ /* 0x000fe20001000000 */
[--C-:B------:R-:W-:Y:S01]  /*3400*/  FFMA.FTZ R78, R89, R72, R73.reuse ;  /* 0x00000048594e7223 */ /* 0x100fe20000010049 */
[----:B------:R-:W-:Y:S01]  /*3410*/  LOP3.LUT P5, RZ, R79, 0xff, RZ, 0xc0, !PT ;  /* 0x000000ff4fff7812 */ /* 0x000fe200078ac0ff */
[----:B------:R-:W-:Y:S01]  /*3420*/  FMUL.FTZ R101, R159, R92 ;  /* 0x0000005c9f657220 */ /* 0x000fe20000410000 */
[----:B------:R-:W-:Y:S01]  /*3430*/  FSEL R77, R77, RZ, P4 ;  /* 0x000000ff4d4d7208 */ /* 0x000fe20002000000 */
[----:B------:R-:W-:Y:S01]  /*3440*/  FADD.FTZ R208, R209, -R78 ;  /* 0x8000004ed1d07221 */ /* 0x000fe20000010000 */
[----:B------:R-:W-:Y:S01]  /*3450*/  LOP3.LUT P2, RZ, R79, 0xff00, RZ, 0xc0, !PT ;  /* 0x0000ff004fff7812 */ /* 0x000fe2000784c0ff */
[----:B------:R-:W-:Y:S01]  /*3460*/  FMUL.FTZ R204, R159, R204 ;  /* 0x000000cc9fcc7220 */ /* 0x000fe20000410000 */
[----:B------:R-:W-:Y:S01]  /*3470*/  LOP3.LUT P4, RZ, R79, 0xff000000, RZ, 0xc0, !PT ;  /* 0xff0000004fff7812 */ /* 0x000fe2000788c0ff */
[----:B------:R-:W-:Y:S01]  /*3480*/  FFMA.FTZ R79, R210, R72, R73 ;  /* 0x00000048d24f7223 */ /* 0x000fe20000010049 */
[----:B------:R-:W-:Y:S01]  /*3490*/  FMUL.FTZ R207, R159, R208 ;  /* 0x000000d09fcf7220 */ /* 0x000fe20000410000 */
[----:B------:R-:W-:Y:S01]  /*34a0*/  @P1 SHF.L.U32 R89, R55, 0x10, RZ ;  /* 0x0000001037591819 */ /* 0x000fe200000006ff */
[----:B------:R-:W-:Y:S01]  /*34b0*/  FMUL.FTZ R196, R159, R196 ;  /* 0x000000c49fc47220 */ /* 0x000fe20000410000 */
[--C-:B------:R-:W-:Y:S01]  /*34c0*/  FADD.FTZ R78, R100, -R79.reuse ;  /* 0x8000004f644e7221 */ /* 0x100fe20000010000 */
[----:B------:R-:W-:Y:S01]  /*34d0*/  @P1 PRMT R79, R54, 0x7632, R79 ;  /* 0x00007632364f1816 */ /* 0x000fe2000000004f */
[----:B------:R-:W-:Y:S01]  /*34e0*/  FADD.FTZ R100, R199, -R90 ;  /* 0x8000005ac7647221 */ /* 0x000fe20000010000 */
[----:B------:R-:W-:Y:S01]  /*34f0*/  @P1 FADD.FTZ R204, R204, R89 ;  /* 0x00000059cccc1221 */ /* 0x000fe20000010000 */
[----:B------:R-:W-:Y:S01]  /*3500*/  FMUL.FTZ R193, R159, R78 ;  /* 0x0000004e9fc17220 */ /* 0x000fe20000410000 */
[----:B------:R-:W-:Y:S01]  /*3510*/  @P1 SHF.L.U32 R90, R79, 0x10, RZ ;  /* 0x000000104f5a1819 */ /* 0x000fe200000006ff */
[----:B------:R-:W-:Y:S01]  /*3520*/  FMUL.FTZ R100, R159, R100 ;  /* 0x000000649f647220 */ /* 0x000fe20000410000 */
[----:B------:R-:W-:Y:S01]  /*3530*/  @P1 PRMT R79, R55, 0x7632, R79 ;  /* 0x00007632374f1816 */ /* 0x000fe2000000004f */
[-CC-:B------:R-:W-:Y:S01]  /*3540*/  FFMA.FTZ R194, R194, R72.reuse, R73.reuse ;  /* 0x00000048c2c27223 */ /* 0x180fe20000010049 */
[----:B------:R-:W-:Y:S01]  /*3550*/  @P1 SHF.L.U32 R78, R56, 0x10, RZ ;  /* 0x00000010384e1819 */ /* 0x000fe200000006ff */
[----:B------:R-:W-:Y:S01]  /*3560*/  @P1 FADD.FTZ R201, R201, R90 ;  /* 0x0000005ac9c91221 */ /* 0x000fe20000010000 */
[----:B------:R-:W-:Y:S01]  /*3570*/  @P1 SHF.L.U32 R88, R79, 0x10, RZ ;  /* 0x000000104f581819 */ /* 0x000fe200000006ff */
[----:B------:R-:W-:Y:S01]  /*3580*/  FFMA.FTZ R195, R195, R72, R73 ;  /* 0x00000048c3c37223 */ /* 0x000fe20000010049 */
[----:B------:R-:W-:Y:S01]  /*3590*/  @P1 SHF.L.U32 R79, R54, 0x10, RZ ;  /* 0x00000010364f1819 */ /* 0x000fe200000006ff */
[----:B------:R-:W-:Y:S01]  /*35a0*/  @P1 FADD.FTZ R193, R193, R78 ;  /* 0x0000004ec1c11221 */ /* 0x000fe20000010000 */
[----:B------:R-:W-:Y:S01]  /*35b0*/  FMUL.FTZ R78, R201, R158 ;  /* 0x0000009ec94e7220 */ /* 0x000fe20000410000 */
[----:B------:R-:W-:Y:S01]  /*35c0*/  @P1 FADD.FTZ R207, R207, R88 ;  /* 0x00000058cfcf1221 */ /* 0x000fe20000010000 */
[----:B------:R-:W-:-:S02]  /*35d0*/  @P1 IMAD.U32 R88, R87, 0x10000, RZ ;  /* 0x0001000057581824 */ /* 0x000fc400078e00ff */
[--C-:B------:R-:W-:Y:S01]  /*35e0*/  @P1 FADD.FTZ R206, R206, R79.reuse ;  /* 0x0000004fcece1221 */ /* 0x100fe20000010000 */
[----:B------:R-:W-:Y:S01]  /*35f0*/  @P1 PRMT R79, R56, 0x7632, R79 ;  /* 0x00007632384f1816 */ /* 0x000fe2000000004f */
[----:B------:R-:W-:Y:S01]  /*3600*/  FMUL.FTZ R78, R78, UR13 ;  /* 0x0000000d4e4e7c20 */ /* 0x000fe20008410000 */
[----:B------:R-:W-:Y:S01]  /*3610*/  @P1 FADD.FTZ R101, R101, R88 ;  /* 0x0000005865651221 */ /* 0x000fe20000010000 */
[----:B------:R-:W-:Y:S01]  /*3620*/  MOV R88, R80 ;  /* 0x0000005000587202 */ /* 0x000fe20000000f00 */
[----:B------:R-:W-:Y:S01]  /*3630*/  FADD.FTZ R194, R225, -R194 ;  /* 0x800000c2e1c27221 */ /* 0x000fe20000010000 */
[----:B------:R-:W-:Y:S01]  /*3640*/  @P1 SHF.L.U32 R79, R79, 0x10, RZ ;  /* 0x000000104f4f1819 */ /* 0x000fe200000006ff */
[-C--:B------:R-:W-:Y:S01]  /*3650*/  FMUL.FTZ R92, R101, R158.reuse ;  /* 0x0000009e655c7220 */ /* 0x080fe20000410000 */
[----:B------:R-:W-:Y:S01]  /*3660*/  FSEL R78, R78, RZ, P2 ;  /* 0x000000ff4e4e7208 */ /* 0x000fe20001000000 */
[----:B------:R-:W-:Y:S01]  /*3670*/  FADD.FTZ R230, R230, -R195 ;  /* 0x800000c3e6e67221 */ /* 0x000fe20000010000 */
[----:B------:R-:W-:Y:S01]  /*3680*/  LOP3.LUT P2, RZ, R80, 0xff00, RZ, 0xc0, !PT ;  /* 0x0000ff0050ff7812 */ /* 0x000fe2000784c0ff */
[----:B------:R-:W-:Y:S01]  /*3690*/  @P1 FADD.FTZ R100, R100, R79 ;  /* 0x0000004f64641221 */ /* 0x000fe20000010000 */
[----:B------:R-:W-:Y:S01]  /*36a0*/  FMUL.FTZ R79, R206, R158 ;  /* 0x0000009ece4f7220 */ /* 0x000fe20000410000 */
[----:B------:R-:W-:Y:S01]  /*36b0*/  FMUL.FTZ R92, R92, UR13 ;  /* 0x0000000d5c5c7c20 */ /* 0x000fe20008410000 */
[----:B------:R-:W-:-:S02]  /*36c0*/  F2FP.BF16.F32.PACK_AB R77, R77, R183 ;  /* 0x000000b74d4d723e */ /* 0x000fc400000010ff */
[----:B------:R-:W-:-:S05]  /*36d0*/  FMUL.FTZ R79, R79, UR13 ;  /* 0x0000000d4f4f7c20 */ /* 0x000fca0008410000 */
[----:B------:R-:W-:Y:S02]  /*36e0*/  FSEL R87, R79, RZ, P5 ;  /* 0x000000ff4f577208 */ /* 0x000fe40002800000 */
[----:B------:R-:W-:Y:S02]  /*36f0*/  @P1 SHF.L.U32 R79, R57, 0x10, RZ ;  /* 0x00000010394f1819 */ /* 0x000fe400000006ff */
[----:B------:R-:W-:Y:S01]  /*3700*/  LOP3.LUT P5, RZ, R88, 0xff, RZ, 0xc0, !PT ;  /* 0x000000ff58ff7812 */ /* 0x000fe200078ac0ff */
[-C--:B------:R-:W-:Y:S01]  /*3710*/  FMUL.FTZ R88, R207, R158.reuse ;  /* 0x0000009ecf587220 */ /* 0x080fe20000410000 */
[----:B------:R-:W-:Y:S01]  /*3720*/  F2FP.BF16.F32.PACK_AB R78, R78, R87 ;  /* 0x000000574e4e723e */ /* 0x000fe200000010ff */
[----:B------:R-:W-:Y:S01]  /*3730*/  @P1 FADD.FTZ R196, R196, R79 ;  /* 0x0000004fc4c41221 */ /* 0x000fe20000010000 */
[-C--:B------:R-:W-:Y:S01]  /*3740*/  FMUL.FTZ R79, R204, R158.reuse ;  /* 0x0000009ecc4f7220 */ /* 0x080fe20000410000 */
[----:B------:R-:W-:Y:S02]  /*3750*/  FMUL.FTZ R88, R88, UR13 ;  /* 0x0000000d58587c20 */ /* 0x000fe40008410000 */
[----:B------:R-:W-:Y:S01]  /*3760*/  FMUL.FTZ R90, R196, R158 ;  /* 0x0000009ec45a7220 */ /* 0x000fe20000410000 */
[----:B------:R-:W-:-:S03]  /*3770*/  FMUL.FTZ R79, R79, UR13 ;  /* 0x0000000d4f4f7c20 */ /* 0x000fc60008410000 */
[----:B------:R-:W-:Y:S02]  /*3780*/  FMUL.FTZ R90, R90, UR13 ;  /* 0x0000000d5a5a7c20 */ /* 0x000fe40008410000 */
[----:B------:R-:W-:Y:S02]  /*3790*/  FSEL R199, R79, RZ, P6 ;  /* 0x000000ff4fc77208 */ /* 0x000fe40003000000 */
[----:B------:R-:W-:Y:S01]  /*37a0*/  FSEL R79, R88, RZ, P4 ;  /* 0x000000ff584f7208 */ /* 0x000fe20002000000 */
[-C--:B------:R-:W-:Y:S01]  /*37b0*/  FMUL.FTZ R88, R100, R158.reuse ;  /* 0x0000009e64587220 */ /* 0x080fe20000410000 */
[C---:B------:R-:W-:Y:S02]  /*37c0*/  LOP3.LUT P6, RZ, R80.reuse, 0xff0000, RZ, 0xc0, !PT ;  /* 0x00ff000050ff7812 */ /* 0x040fe400078cc0ff */
[----:B------:R-:W-:Y:S01]  /*37d0*/  LOP3.LUT P4, RZ, R80, 0xff000000, RZ, 0xc0, !PT ;  /* 0xff00000050ff7812 */ /* 0x000fe2000788c0ff */
[----:B------:R-:W-:Y:S01]  /*37e0*/  FMUL.FTZ R80, R193, R158 ;  /* 0x0000009ec1507220 */ /* 0x000fe20000410000 */
[----:B------:R-:W-:Y:S01]  /*37f0*/  FMUL.FTZ R89, R88, UR13 ;  /* 0x0000000d58597c20 */ /* 0x000fe20008410000 */
[----:B------:R-:W-:-:S02]  /*3800*/  FSEL R90, R90, RZ, P6 ;  /* 0x000000ff5a5a7208 */ /* 0x000fc40003000000 */
[----:B------:R-:W-:Y:S01]  /*3810*/  FMUL.FTZ R80, R80, UR13 ;  /* 0x0000000d50507c20 */ /* 0x000fe20008410000 */
[----:B------:R-:W-:Y:S02]  /*3820*/  FSEL R92, R92, RZ, P4 ;  /* 0x000000ff5c5c7208 */ /* 0x000fe40002000000 */
[----:B------:R-:W-:Y:S02]  /*3830*/  FSEL R89, R89, RZ, P2 ;  /* 0x000000ff59597208 */ /* 0x000fe40001000000 */
[----:B------:R-:W-:Y:S01]  /*3840*/  FSEL R88, R80, RZ, P5 ;  /* 0x000000ff50587208 */ /* 0x000fe20002800000 */
[-CC-:B------:R-:W-:Y:S01]  /*3850*/  FFMA.FTZ R80, R93, R72.reuse, R73.reuse ;  /* 0x000000485d507223 */ /* 0x180fe20000010049 */
[C---:B------:R-:W-:Y:S02]  /*3860*/  LOP3.LUT P5, RZ, R81.reuse, 0xff, RZ, 0xc0, !PT ;  /* 0x000000ff51ff7812 */ /* 0x040fe400078ac0ff */
[----:B------:R-:W-:Y:S01]  /*3870*/  LOP3.LUT P2, RZ, R81, 0xff00, RZ, 0xc0, !PT ;  /* 0x0000ff0051ff7812 */ /* 0x000fe2000784c0ff */
[----:B------:R-:W-:Y:S01]  /*3880*/  FADD.FTZ R208, R219, -R80 ;  /* 0x80000050dbd07221 */ /* 0x000fe20000010000 */
[----:B------:R-:W-:Y:S01]  /*3890*/  LOP3.LUT P6, RZ, R81, 0xff0000, RZ, 0xc0, !PT ;  /* 0x00ff000051ff7812 */ /* 0x000fe200078cc0ff */
[-CC-:B------:R-:W-:Y:S01]  /*38a0*/  FFMA.FTZ R80, R97, R72.reuse, R73.reuse ;  /* 0x0000004861507223 */ /* 0x180fe20000010049 */
[----:B------:R-:W-:Y:S01]  /*38b0*/  LOP3.LUT P4, RZ, R81, 0xff000000, RZ, 0xc0, !PT ;  /* 0xff00000051ff7812 */ /* 0x000fe2000788c0ff */
[-CC-:B------:R-:W-:Y:S01]  /*38c0*/  FFMA.FTZ R81, R212, R72.reuse, R73.reuse ;  /* 0x00000048d4517223 */ /* 0x180fe20000010049 */
[-CC-:B------:R-:W-:Y:S01]  /*38d0*/  FFMA.FTZ R212, R91, R72.reuse, R73.reuse ;  /* 0x000000485bd47223 */ /* 0x180fe20000010049 */
[-C--:B------:R-:W-:Y:S01]  /*38e0*/  FFMA.FTZ R91, R214, R72.reuse, R73 ;  /* 0x00000048d65b7223 */ /* 0x080fe20000010049 */
[----:B------:R-:W-:Y:S01]  /*38f0*/  FADD.FTZ R210, R221, -R80 ;  /* 0x80000050ddd27221 */ /* 0x000fe20000010000 */
[----:B------:R-:W-:Y:S01]  /*3900*/  FADD.FTZ R102, R102, -R81 ;  /* 0x8000005166667221 */ /* 0x000fe20000010000 */
[-CC-:B------:R-:W-:Y:S01]  /*3910*/  FFMA.FTZ R81, R94, R72.reuse, R73.reuse ;  /* 0x000000485e517223 */ /* 0x180fe20000010049 */
[----:B------:R-:W-:Y:S01]  /*3920*/  FFMA.FTZ R94, R215, R72, R73 ;  /* 0x00000048d75e7223 */ /* 0x000fe20000010049 */
[----:B------:R-:W-:Y:S01]  /*3930*/  FADD.FTZ R104, R104, -R91 ;  /* 0x8000005b68687221 */ /* 0x000fe20000010000 */
[----:B------:R-:W-:Y:S01]  /*3940*/  FMUL.FTZ R209, R159, R208 ;  /* 0x000000d09fd17220 */ /* 0x000fe20000410000 */
[--C-:B------:R-:W-:Y:S01]  /*3950*/  FADD.FTZ R220, R220, -R81.reuse ;  /* 0x80000051dcdc7221 */ /* 0x100fe20000010000 */
[----:B------:R-:W-:Y:S01]  /*3960*/  @P1 PRMT R81, R58, 0x7632, R81 ;  /* 0x000076323a511816 */ /* 0x000fe20000000051 */
[----:B------:R-:W-:Y:S01]  /*3970*/  FADD.FTZ R80, R105, -R94 ;  /* 0x8000005e69507221 */ /* 0x000fe20000010000 */
[----:B------:R-:W-:Y:S01]  /*3980*/  @P1 PRMT R91, R59, 0x7632, R91 ;  /* 0x000076323b5b1816 */ /* 0x000fe2000000005b */
[----:B------:R-:W-:Y:S01]  /*3990*/  FMUL.FTZ R208, R159, R220 ;  /* 0x000000dc9fd07220 */ /* 0x000fe20000410000 */
[----:B------:R-:W-:Y:S01]  /*39a0*/  @P1 SHF.L.U32 R94, R81, 0x10, RZ ;  /* 0x00000010515e1819 */ /* 0x000fe200000006ff */
[----:B------:R-:W-:Y:S01]  /*39b0*/  FFMA.FTZ R81, R98, R72, R73 ;  /* 0x0000004862517223 */ /* 0x000fe20000010049 */
[----:B------:R-:W-:Y:S01]  /*39c0*/  @P1 SHF.L.U32 R91, R91, 0x10, RZ ;  /* 0x000000105b5b1819 */ /* 0x000fe200000006ff */
[----:B------:R-:W-:Y:S01]  /*39d0*/  FMUL.FTZ R211, R159, R102 ;  /* 0x000000669fd37220 */ /* 0x000fe20000410000 */
[----:B------:R-:W-:Y:S01]  /*39e0*/  FADD.FTZ R212, R103, -R212 ;  /* 0x800000d467d47221 */ /* 0x000fe20000010000 */
[----:B------:R-:W-:Y:S01]  /*39f0*/  @P1 FADD.FTZ R209, R209, R94 ;  /* 0x0000005ed1d11221 */ /* 0x000fe20000010000 */
[----:B------:R-:W-:Y:S01]  /*3a00*/  @P1 SHF.L.U32 R94, R58, 0x10, RZ ;  /* 0x000000103a5e1819 */ /* 0x000fe200000006ff */
[--C-:B------:R-:W-:Y:S01]  /*3a10*/  FADD.FTZ R98, R222, -R81.reuse ;  /* 0x80000051de627221 */ /* 0x100fe20000010000 */
[----:B------:R-:W-:Y:S01]  /*3a20*/  @P1 PRMT R81, R60, 0x7632, R81 ;  /* 0x000076323c511816 */ /* 0x000fe20000000051 */
[--C-:B------:R-:W-:Y:S01]  /*3a30*/  @P1 FADD.FTZ R208, R208, R91.reuse ;  /* 0x0000005bd0d01221 */ /* 0x100fe20000010000 */
[----:B------:R-:W-:Y:S01]  /*3a40*/  @P1 PRMT R91, R61, 0x7632, R91 ;  /* 0x000076323d5b1816 */ /* 0x000fe2000000005b */
[----:B------:R-:W-:Y:S01]  /*3a50*/  @P1 FADD.FTZ R211, R211, R94 ;  /* 0x0000005ed3d31221 */ /* 0x000fe20000010000 */
[----:B------:R-:W-:Y:S01]  /*3a60*/  FMUL.FTZ R98, R159, R98 ;  /* 0x000000629f627220 */ /* 0x000fe20000410000 */
[----:B------:R-:W-:Y:S01]  /*3a70*/  @P1 IMAD.U32 R94, R81, 0x10000, RZ ;  /* 0x00010000515e1824 */ /* 0x000fe200078e00ff */
[----:B------:R-:W-:Y:S01]  /*3a80*/  @P1 SHF.L.U32 R91, R91, 0x10, RZ ;  /* 0x000000105b5b1819 */ /* 0x000fe200000006ff */
[----:B------:R-:W-:Y:S01]  /*3a90*/  FMUL.FTZ R81, R211, R158 ;  /* 0x0000009ed3517220 */ /* 0x000fe20000410000 */
[C---:B------:R-:W-:Y:S01]  /*3aa0*/  FMUL.FTZ R103, R159.reuse, R210 ;  /* 0x000000d29f677220 */ /* 0x040fe20000410000 */
[C---:B------:R-:W-:Y:S01]  /*3ab0*/  FMUL.FTZ R212, R159.reuse, R212 ;  /* 0x000000d49fd47220 */ /* 0x040fe20000410000 */
[----:B------:R-:W-:Y:S01]  /*3ac0*/  FMUL.FTZ R104, R159, R104 ;  /* 0x000000689f687220 */ /* 0x000fe20000410000 */
[----:B------:R-:W-:Y:S01]  /*3ad0*/  FMUL.FTZ R81, R81, UR13 ;  /* 0x0000000d51517c20 */ /* 0x000fe20008410000 */
[----:B------:R-:W-:Y:S01]  /*3ae0*/  @P1 FADD.FTZ R98, R98, R91 ;  /* 0x0000005b62621221 */ /* 0x000fe20000010000 */
[----:B------:R-:W-:Y:S01]  /*3af0*/  @P1 SHF.L.U32 R91, R59, 0x10, RZ ;  /* 0x000000103b5b1819 */ /* 0x000fe200000006ff */
[----:B------:R-:W-:Y:S01]  /*3b00*/  FMUL.FTZ R102, R159, R80 ;  /* 0x000000509f667220 */ /* 0x000fe20000410000 */
[----:B------:R-:W-:Y:S01]  /*3b10*/  FMUL.FTZ R80, R209, R158 ;  /* 0x0000009ed1507220 */ /* 0x000fe20000410000 */
[----:B------:R-:W-:Y:S01]  /*3b20*/  FSEL R210, R81, RZ, P5 ;  /* 0x000000ff51d27208 */ /* 0x000fe20002800000 */
[----:B------:R-:W-:Y:S01]  /*3b30*/  @P1 FADD.FTZ R103, R103, R94 ;  /* 0x0000005e67671221 */ /* 0x000fe20000010000 */
[----:B------:R-:W-:Y:S01]  /*3b40*/  @P1 SHF.L.U32 R81, R60, 0x10, RZ ;  /* 0x000000103c511819 */ /* 0x000fe200000006ff */
[----:B------:R-:W-:Y:S01]  /*3b50*/  @P1 FADD.FTZ R212, R212, R91 ;  /* 0x0000005bd4d41221 */ /* 0x000fe20000010000 */
[----:B------:R-:W-:Y:S01]  /*3b60*/  @P1 SHF.L.U32 R91, R61, 0x10, RZ ;  /* 0x000000103d5b1819 */ /* 0x000fe200000006ff */
[----:B------:R-:W-:Y:S01]  /*3b70*/  FMUL.FTZ R80, R80, UR13 ;  /* 0x0000000d50507c20 */ /* 0x000fe20008410000 */
[----:B------:R-:W-:Y:S01]  /*3b80*/  MOV R93, R82 ;  /* 0x00000052005d7202 */ /* 0x000fe20000000f00 */
[----:B------:R-:W-:Y:S01]  /*3b90*/  @P1 FADD.FTZ R104, R104, R81 ;  /* 0x0000005168681221 */ /* 0x000fe20000010000 */
[-C--:B------:R-:W-:Y:S01]  /*3ba0*/  FMUL.FTZ R81, R212, R158.reuse ;  /* 0x0000009ed4517220 */ /* 0x080fe20000410000 */
[----:B------:R-:W-:Y:S01]  /*3bb0*/  @P1 FADD.FTZ R102, R102, R91 ;  /* 0x0000005b66661221 */ /* 0x000fe20000010000 */
[-C--:B------:R-:W-:Y:S01]  /*3bc0*/  FMUL.FTZ R91, R208, R158.reuse ;  /* 0x0000009ed05b7220 */ /* 0x080fe20000410000 */
[----:B------:R-:W-:Y:S01]  /*3bd0*/  FSEL R105, R80, RZ, P2 ;  /* 0x000000ff50697208 */ /* 0x000fe20001000000 */
[----:B------:R-:W-:Y:S01]  /*3be0*/  FMUL.FTZ R81, R81, UR13 ;  /* 0x0000000d51517c20 */ /* 0x000fe20008410000 */
[----:B------:R-:W-:Y:S01]  /*3bf0*/  LOP3.LUT P5, RZ, R93, 0xff, RZ, 0xc0, !PT ;  /* 0x000000ff5dff7812 */ /* 0x000fe200078ac0ff */
[----:B------:R-:W-:Y:S01]  /*3c00*/  FMUL.FTZ R91, R91, UR13 ;  /* 0x0000000d5b5b7c20 */ /* 0x000fe20008410000 */
[----:B------:R-:W-:Y:S01]  /*3c10*/  LOP3.LUT P2, RZ, R82, 0xff00, RZ, 0xc0, !PT ;  /* 0x0000ff0052ff7812 */ /* 0x000fe2000784c0ff */
[-C--:B------:R-:W-:Y:S01]  /*3c20*/  FMUL.FTZ R80, R104, R158.reuse ;  /* 0x0000009e68507220 */ /* 0x080fe20000410000 */
[----:B------:R-:W-:Y:S01]  /*3c30*/  FSEL R214, R81, RZ, P6 ;  /* 0x000000ff51d67208 */ /* 0x000fe20003000000 */
[-C--:B------:R-:W-:Y:S01]  /*3c40*/  FMUL.FTZ R81, R103, R158.reuse ;  /* 0x0000009e67517220 */ /* 0x080fe20000410000 */
[----:B------:R-:W-:Y:S01]  /*3c50*/  FSEL R213, R91, RZ, P4 ;  /* 0x000000ff5bd57208 */ /* 0x000fe20002000000 */
[-C--:B------:R-:W-:Y:S01]  /*3c60*/  FMUL.FTZ R93, R98, R158.reuse ;  /* 0x0000009e625d7220 */ /* 0x080fe20000410000 */
[C---:B------:R-:W-:Y:S01]  /*3c70*/  LOP3.LUT P6, RZ, R82.reuse, 0xff0000, RZ, 0xc0, !PT ;  /* 0x00ff000052ff7812 */ /* 0x040fe200078cc0ff */
[----:B------:R-:W-:Y:S01]  /*3c80*/  FMUL.FTZ R81, R81, UR13 ;  /* 0x0000000d51517c20 */ /* 0x000fe20008410000 */
[----:B------:R-:W-:Y:S01]  /*3c90*/  LOP3.LUT P4, RZ, R82, 0xff000000, RZ, 0xc0, !PT ;  /* 0xff00000052ff7812 */ /* 0x000fe2000788c0ff */
[----:B------:R-:W-:Y:S01]  /*3ca0*/  FMUL.FTZ R82, R102, R158 ;  /* 0x0000009e66527220 */ /* 0x000fe20000410000 */
[----:B------:R-:W-:Y:S01]  /*3cb0*/  FMUL.FTZ R80, R80, UR13 ;  /* 0x0000000d50507c20 */ /* 0x000fe20008410000 */
[----:B------:R-:W-:Y:S01]  /*3cc0*/  FMUL.FTZ R97, R93, UR13 ;  /* 0x0000000d5d617c20 */ /* 0x000fe20008410000 */
[----:B------:R-:W-:Y:S01]  /*3cd0*/  FSEL R93, R81, RZ, P2 ;  /* 0x000000ff515d7208 */ /* 0x000fe20001000000 */
[----:B------:R-:W-:Y:S01]  /*3ce0*/  FMUL.FTZ R82, R82, UR13 ;  /* 0x0000000d52527c20 */ /* 0x000fe20008410000 */
[-CC-:B------:R-:W-:Y:S01]  /*3cf0*/  FFMA.FTZ R81, R216, R72.reuse, R73.reuse ;  /* 0x00000048d8517223 */ /* 0x180fe20000010049 */
[----:B------:R-:W-:Y:S01]  /*3d00*/  FSEL R91, R80, RZ, P5 ;  /* 0x000000ff505b7208 */ /* 0x000fe20002800000 */
[-C--:B------:R-:W-:Y:S01]  /*3d10*/  FFMA.FTZ R216, R95, R72.reuse, R73 ;  /* 0x000000485fd87223 */ /* 0x080fe20000010049 */
[----:B------:R-:W-:Y:S01]  /*3d20*/  FSEL R97, R97, RZ, P4 ;  /* 0x000000ff61617208 */ /* 0x000fe20002000000 */
[----:B------:R-:W-:Y:S01]  /*3d30*/  FADD.FTZ R106, R106, -R81 ;  /* 0x800000516a6a7221 */ /* 0x000fe20000010000 */
[----:B------:R-:W-:Y:S01]  /*3d40*/  FSEL R94, R82, RZ, P6 ;  /* 0x000000ff525e7208 */ /* 0x000fe20003000000 */
[-CC-:B------:R-:W-:Y:S01]  /*3d50*/  FFMA.FTZ R95, R218, R72.reuse, R73.reuse ;  /* 0x00000048da5f7223 */ /* 0x180fe20000010049 */
[----:B------:R-:W-:Y:S01]  /*3d60*/  LOP3.LUT P5, RZ, R83, 0xff, RZ, 0xc0, !PT ;  /* 0x000000ff53ff7812 */ /* 0x000fe200078ac0ff */
[-CC-:B------:R-:W-:Y:S01]  /*3d70*/  FFMA.FTZ R82, R181, R72.reuse, R73.reuse ;  /* 0x00000048b5527223 */ /* 0x180fe20000010049 */
[C---:B------:R-:W-:Y:S01]  /*3d80*/  LOP3.LUT P2, RZ, R83.reuse, 0xff00, RZ, 0xc0, !PT ;  /* 0x0000ff0053ff7812 */ /* 0x040fe2000784c0ff */
[-CC-:B------:R-:W-:Y:S01]  /*3d90*/  FFMA.FTZ R81, R184, R72.reuse, R73.reuse ;  /* 0x00000048b8517223 */ /* 0x180fe20000010049 */
[C---:B------:R-:W-:Y:S01]  /*3da0*/  LOP3.LUT P6, RZ, R83.reuse, 0xff0000, RZ, 0xc0, !PT ;  /* 0x00ff000053ff7812 */ /* 0x040fe200078cc0ff */
[-CC-:B------:R-:W-:Y:S01]  /*3db0*/  FFMA.FTZ R218, R198, R72.reuse, R73.reuse ;  /* 0x00000048c6da7223 */ /* 0x180fe20000010049 */
[----:B------:R-:W-:Y:S01]  /*3dc0*/  LOP3.LUT P4, RZ, R83, 0xff000000, RZ, 0xc0, !PT ;  /* 0xff00000053ff7812 */ /* 0x000fe2000788c0ff */
[-CC-:B------:R-:W-:Y:S01]  /*3dd0*/  FFMA.FTZ R83, R96, R72.reuse, R73.reuse ;  /* 0x0000004860537223 */ /* 0x180fe20000010049 */
[-CC-:B------:R-:W-:Y:S01]  /*3de0*/  FFMA.FTZ R96, R217, R72.reuse, R73.reuse ;  /* 0x00000048d9607223 */ /* 0x180fe20000010049 */
[-CC-:B------:R-:W-:Y:S01]  /*3df0*/  FFMA.FTZ R80, R99, R72.reuse, R73.reuse ;  /* 0x0000004863507223 */ /* 0x180fe20000010049 */
[----:B------:R-:W-:Y:S01]  /*3e00*/  FFMA.FTZ R220, R205, R72, R73 ;  /* 0x00000048cddc7223 */ /* 0x000fe20000010049 */
[----:B------:R-:W-:Y:S01]  /*3e10*/  @P1 SHF.L.U32 R73, R62, 0x10, RZ ;  /* 0x000000103e491819 */ /* 0x000fe200000006ff */
[----:B------:R-:W-:Y:S01]  /*3e20*/  FMUL.FTZ R184, R159, R106 ;  /* 0x0000006a9fb87220 */ /* 0x000fe20000410000 */
[----:B------:R-:W-:Y:S01]  /*3e30*/  FADD.FTZ R82, R223, -R82 ;  /* 0x80000052df527221 */ /* 0x000fe20000010000 */
[----:B------:R-:W-:Y:S01]  /*3e40*/  FADD.FTZ R80, R111, -R80 ;  /* 0x800000506f507221 */ /* 0x000fe20000010000 */
[----:B------:R-:W-:Y:S01]  /*3e50*/  FADD.FTZ R216, R107, -R216 ;  /* 0x800000d86bd87221 */ /* 0x000fe20000010000 */
[----:B------:R-:W-:Y:S01]  /*3e60*/  @P1 FADD.FTZ R184, R184, R73 ;  /* 0x00000049b8b81221 */ /* 0x000fe20000010000 */
[C---:B------:R-:W-:Y:S01]  /*3e70*/  FMUL.FTZ R217, R159.reuse, R82 ;  /* 0x000000529fd97220 */ /* 0x040fe20000410000 */
[----:B------:R-:W-:Y:S01]  /*3e80*/  FADD.FTZ R106, R108, -R83 ;  /* 0x800000536c6a7221 */ /* 0x000fe20000010000 */
[----:B------:R-:W-:Y:S01]  /*3e90*/  MOV R73, R84 ;  /* 0x0000005400497202 */ /* 0x000fe20000000f00 */
[----:B------:R-:W-:Y:S01]  /*3ea0*/  FMUL.FTZ R72, R184, R158 ;  /* 0x0000009eb8487220 */ /* 0x000fe20000410000 */
[----:B------:R-:W-:Y:S01]  /*3eb0*/  FMUL.FTZ R108, R159, R80 ;  /* 0x000000509f6c7220 */ /* 0x000fe20000410000 */
[----:B------:R-:W-:Y:S01]  /*3ec0*/  @P1 SHF.L.U32 R80, R63, 0x10, RZ ;  /* 0x000000103f501819 */ /* 0x000fe200000006ff */
[----:B------:R-:W-:Y:S01]  /*3ed0*/  FMUL.FTZ R215, R159, R216 ;  /* 0x000000d89fd77220 */ /* 0x000fe20000410000 */
[----:B------:R-:W-:Y:S01]  /*3ee0*/  FMUL.FTZ R72, R72, UR13 ;  /* 0x0000000d48487c20 */ /* 0x000fe20008410000 */
[--C-:B------:R-:W-:Y:S01]  /*3ef0*/  FADD.FTZ R224, R224, -R81.reuse ;  /* 0x80000051e0e07221 */ /* 0x100fe20000010000 */
[----:B------:R-:W-:Y:S01]  /*3f00*/  FADD.FTZ R96, R109, -R96 ;  /* 0x800000606d607221 */ /* 0x000fe20000010000 */
[----:B------:R-:W-:Y:S01]  /*3f10*/  @P1 FADD.FTZ R215, R215, R80 ;  /* 0x00000050d7d71221 */ /* 0x000fe20000010000 */
[----:B------:R-:W-:Y:S01]  /*3f20*/  @P1 PRMT R81, R67, 0x7632, R81 ;  /* 0x0000763243511816 */ /* 0x000fe20000000051 */
[----:B------:R-:W-:Y:S01]  /*3f30*/  FMUL.FTZ R216, R159, R224 ;  /* 0x000000e09fd87220 */ /* 0x000fe20000410000 */
[----:B------:R-:W-:Y:S01]  /*3f40*/  FSEL R198, R72, RZ, P5 ;  /* 0x000000ff48c67208 */ /* 0x000fe20002800000 */
[----:B------:R-:W-:Y:S01]  /*3f50*/  FADD.FTZ R218, R227, -R218 ;  /* 0x800000dae3da7221 */ /* 0x000fe20000010000 */
[----:B------:R-:W-:Y:S01]  /*3f60*/  @P1 PRMT R72, R62, 0x7632, R72 ;  /* 0x000076323e481816 */ /* 0x000fe20000000048 */
[----:B------:R-:W-:Y:S01]  /*3f70*/  FMUL.FTZ R111, R159, R96 ;  /* 0x000000609f6f7220 */ /* 0x000fe20000410000 */
[----:B------:R-:W-:Y:S01]  /*3f80*/  LOP3.LUT P5, RZ, R73, 0xff, RZ, 0xc0, !PT ;  /* 0x000000ff49ff7812 */ /* 0x000fe200078ac0ff */
[----:B------:R-:W-:Y:S01]  /*3f90*/  FADD.FTZ R228, R228, -R95 ;  /* 0x8000005fe4e47221 */ /* 0x000fe20000010000 */
[----:B------:R-:W-:Y:S01]  /*3fa0*/  @P1 PRMT R73, R63, 0x7632, R73 ;  /* 0x000076323f491816 */ /* 0x000fe20000000049 */
[----:B------:R-:W-:Y:S01]  /*3fb0*/  @P1 IMAD.U32 R72, R72, 0x10000, RZ ;  /* 0x0001000048481824 */ /* 0x000fe200078e00ff */
[----:B------:R-:W-:Y:S01]  /*3fc0*/  @P1 SHF.L.U32 R83, R81, 0x10, RZ ;  /* 0x0000001051531819 */ /* 0x000fe200000006ff */
[----:B------:R-:W-:Y:S01]  /*3fd0*/  FMUL.FTZ R181, R159, R194 ;  /* 0x000000c29fb57220 */ /* 0x000fe20000410000 */
[----:B------:R-:W-:Y:S01]  /*3fe0*/  @P1 SHF.L.U32 R73, R73, 0x10, RZ ;  /* 0x0000001049491819 */ /* 0x000fe200000006ff */
[--C-:B------:R-:W-:Y:S01]  /*3ff0*/  @P1 FADD.FTZ R217, R217, R72.reuse ;  /* 0x00000048d9d91221 */ /* 0x100fe20000010000 */
[C---:B------:R-:W-:Y:S01]  /*4000*/  @P1 PRMT R72, R64.reuse, 0x7632, R72 ;  /* 0x0000763240481816 */ /* 0x040fe20000000048 */
[----:B------:R-:W-:Y:S01]  /*4010*/  FMUL.FTZ R106, R159, R106 ;  /* 0x0000006a9f6a7220 */ /* 0x000fe20000410000 */
[----:B------:R-:W-:Y:S01]  /*4020*/  @P1 SHF.L.U32 R81, R64, 0x10, RZ ;  /* 0x0000001040511819 */ /* 0x000fe200000006ff */
[--C-:B------:R-:W-:Y:S01]  /*4030*/  @P1 FADD.FTZ R216, R216, R73.reuse ;  /* 0x00000049d8d81221 */ /* 0x100fe20000010000 */
[----:B------:R-:W-:Y:S01]  /*4040*/  @P1 SHF.L.U32 R80, R72, 0x10, RZ ;  /* 0x0000001048501819 */ /* 0x000fe200000006ff */
[----:B------:R-:W-:Y:S01]  /*4050*/  FMUL.FTZ R72, R217, R158 ;  /* 0x0000009ed9487220 */ /* 0x000fe20000410000 */
[----:B------:R-:W-:Y:S01]  /*4060*/  @P1 PRMT R73, R65, 0x7632, R73 ;  /* 0x0000763241491816 */ /* 0x000fe20000000049 */
[C---:B------:R-:W-:Y:S01]  /*4070*/  FMUL.FTZ R107, R159.reuse, R218 ;  /* 0x000000da9f6b7220 */ /* 0x040fe20000410000 */
[----:B------:R-:W-:Y:S01]  /*4080*/  FMUL.FTZ R109, R159, R228 ;  /* 0x000000e49f6d7220 */ /* 0x000fe20000410000 */
[----:B------:R-:W-:Y:S01]  /*4090*/  FMUL.FTZ R72, R72, UR13 ;  /* 0x0000000d48487c20 */ /* 0x000fe20008410000 */
[----:B------:R-:W-:Y:S01]  /*40a0*/  @P1 SHF.L.U32 R96, R73, 0x10, RZ ;  /* 0x0000001049601819 */ /* 0x000fe200000006ff */
[C---:B------:R-:W-:Y:S01]  /*40b0*/  @P1 IMAD.U32 R218, R66.reuse, 0x10000, RZ ;  /* 0x0001000042da1824 */ /* 0x040fe200078e00ff */
[----:B------:R-:W-:Y:S01]  /*40c0*/  @P1 PRMT R73, R66, 0x7632, R73 ;  /* 0x0000763242491816 */ /* 0x000fe20000000049 */
[----:B------:R-:W-:Y:S01]  /*40d0*/  @P1 FADD.FTZ R181, R181, R80 ;  /* 0x00000050b5b51221 */ /* 0x000fe20000010000 */
[----:B------:R-:W-:Y:S01]  /*40e0*/  FSEL R205, R72, RZ, P2 ;  /* 0x000000ff48cd7208 */ /* 0x000fe20001000000 */
[-C--:B------:R-:W-:Y:S01]  /*40f0*/  FMUL.FTZ R72, R215, R158.reuse ;  /* 0x0000009ed7487220 */ /* 0x080fe20000410000 */
[----:B------:R-:W-:Y:S01]  /*4100*/  ISETP.NE.U32.AND P2, PT, RZ, UR14, PT ;  /* 0x0000000eff007c0c */ /* 0x000fe2000bf45070 */
[----:B------:R-:W-:Y:S01]  /*4110*/  @P1 FADD.FTZ R106, R106, R81 ;  /* 0x000000516a6a1221 */ /* 0x000fe20000010000 */
[----:B------:R-:W-:Y:S01]  /*4120*/  @P1 SHF.L.U32 R80, R73, 0x10, RZ ;  /* 0x0000001049501819 */ /* 0x000fe200000006ff */
[----:B------:R-:W-:Y:S01]  /*4130*/  FMUL.FTZ R72, R72, UR13 ;  /* 0x0000000d48487c20 */ /* 0x000fe20008410000 */
[----:B------:R-:W-:Y:S01]  /*4140*/  ISETP.NE.AND.EX P2, PT, RZ, UR15, PT, P2 ;  /* 0x0000000fff007c0c */ /* 0x000fe2000bf45320 */
[-C--:B------:R-:W-:Y:S01]  /*4150*/  FMUL.FTZ R73, R216, R158.reuse ;  /* 0x0000009ed8497220 */ /* 0x080fe20000410000 */
[----:B------:R-:W-:Y:S01]  /*4160*/  @P1 SHF.L.U32 R82, R65, 0x10, RZ ;  /* 0x0000001041521819 */ /* 0x000fe200000006ff */
[----:B------:R-:W-:Y:S01]  /*4170*/  @P1 FADD.FTZ R109, R109, R218 ;  /* 0x000000da6d6d1221 */ /* 0x000fe20000010000 */
[----:B------:R-:W-:Y:S01]  /*4180*/  @P1 SHF.L.U32 R81, R67, 0x10, RZ ;  /* 0x0000001043511819 */ /* 0x000fe200000006ff */
[----:B------:R-:W-:Y:S01]  /*4190*/  FMUL.FTZ R73, R73, UR13 ;  /* 0x0000000d49497c20 */ /* 0x000fe20008410000 */
[----:B------:R-:W-:Y:S01]  /*41a0*/  FSEL R218, R72, RZ, P6 ;  /* 0x000000ff48da7208 */ /* 0x000fe20003000000 */
[-C--:B------:R-:W-:Y:S01]  /*41b0*/  FMUL.FTZ R72, R106, R158.reuse ;  /* 0x0000009e6a487220 */ /* 0x080fe20000410000 */
[----:B------:R-:W-:Y:S01]  /*41c0*/  @P1 FADD.FTZ R111, R111, R82 ;  /* 0x000000526f6f1221 */ /* 0x000fe20000010000 */
[----:B------:R-:W-:Y:S01]  /*41d0*/  @P1 FADD.FTZ R108, R108, R81 ;  /* 0x000000516c6c1221 */ /* 0x000fe20000010000 */
[----:B------:R-:W-:Y:S01]  /*41e0*/  @P1 FADD.FTZ R107, R107, R80 ;  /* 0x000000506b6b1221 */ /* 0x000fe20000010000 */
[----:B------:R-:W-:Y:S01]  /*41f0*/  FMUL.FTZ R95, R72, UR13 ;  /* 0x0000000d485f7c20 */ /* 0x000fe20008410000 */
[----:B------:R-:W-:Y:S01]  /*4200*/  FSEL R219, R73, RZ, P4 ;  /* 0x000000ff49db7208 */ /* 0x000fe20002000000 */
[-C--:B------:R-:W-:Y:S01]  /*4210*/  FMUL.FTZ R80, R111, R158.reuse ;  /* 0x0000009e6f507220 */ /* 0x080fe20000410000 */
[-C--:B------:R-:W-:Y:S01]  /*4220*/  FMUL.FTZ R81, R109, R158.reuse ;  /* 0x0000009e6d517220 */ /* 0x080fe20000410000 */
[----:B------:R-:W-:Y:S01]  /*4230*/  FMUL.FTZ R82, R108, R158 ;  /* 0x0000009e6c527220 */ /* 0x000fe20000410000 */
[----:B------:R-:W-:Y:S01]  /*4240*/  FADD.FTZ R220, R231, -R220 ;  /* 0x800000dce7dc7221 */ /* 0x000fe20000010000 */
[----:B------:R-:W0:Y:S01]  /*4250*/  @P2 LDC.64 R72, c[0x0][0x308] ;  /* 0x0000c200ff482b82 */ /* 0x000e220000000a00 */
[----:B------:R-:W-:Y:S01]  /*4260*/  FMUL.FTZ R99, R159, R230 ;  /* 0x000000e69f637220 */ /* 0x000fe20000410000 */
[----:B------:R-:W-:Y:S01]  /*4270*/  FMUL.FTZ R80, R80, UR13 ;  /* 0x0000000d50507c20 */ /* 0x000fe20008410000 */
[----:B------:R-:W-:Y:S01]  /*4280*/  FMUL.FTZ R81, R81, UR13 ;  /* 0x0000000d51517c20 */ /* 0x000fe20008410000 */
[----:B------:R-:W-:Y:S01]  /*4290*/  FSEL R95, R95, RZ, P5 ;  /* 0x000000ff5f5f7208 */ /* 0x000fe20002800000 */
[----:B------:R-:W-:Y:S01]  /*42a0*/  FMUL.FTZ R82, R82, UR13 ;  /* 0x0000000d52527c20 */ /* 0x000fe20008410000 */
[----:B------:R-:W-:Y:S01]  /*42b0*/  @P2 F2FP.BF16.F32.PACK_AB R202, RZ, R202 ;  /* 0x000000caffca223e */ /* 0x000fe200000010ff */
[----:B------:R-:W-:Y:S01]  /*42c0*/  FMUL.FTZ R194, R159, R220 ;  /* 0x000000dc9fc27220 */ /* 0x000fe20000410000 */
[----:B------:R-:W-:Y:S01]  /*42d0*/  @P2 F2FP.BF16.F32.PACK_AB R203, RZ, R203 ;  /* 0x000000cbffcb223e */ /* 0x000fe200000010ff */
[----:B------:R-:W-:Y:S01]  /*42e0*/  @P1 FADD.FTZ R99, R99, R96 ;  /* 0x0000006063631221 */ /* 0x000fe20000010000 */
[----:B------:R-:W-:Y:S01]  /*42f0*/  LOP3.LUT P6, RZ, R84, 0xff0000, RZ, 0xc0, !PT ;  /* 0x00ff000054ff7812 */ /* 0x000fe200078cc0ff */
[----:B------:R-:W-:Y:S01]  /*4300*/  @P1 FADD.FTZ R194, R194, R83 ;  /* 0x00000053c2c21221 */ /* 0x000fe20000010000 */
[----:B------:R-:W-:-:S02]  /*4310*/  LOP3.LUT P4, RZ, R85, 0xff, RZ, 0xc0, !PT ;  /* 0x000000ff55ff7812 */ /* 0x000fc4000788c0ff */
[----:B------:R-:W-:Y:S02]  /*4320*/  LOP3.LUT P5, RZ, R85, 0xff0000, RZ, 0xc0, !PT ;  /* 0x00ff000055ff7812 */ /* 0x000fe400078ac0ff */
[----:B------:R-:W-:Y:S02]  /*4330*/  FSEL R96, R80, RZ, P6 ;  /* 0x000000ff50607208 */ /* 0x000fe40003000000 */
[----:B------:R-:W-:Y:S02]  /*4340*/  FSEL R159, R81, RZ, P4 ;  /* 0x000000ff519f7208 */ /* 0x000fe40002000000 */
[----:B------:R-:W-:Y:S01]  /*4350*/  FSEL R195, R82, RZ, P5 ;  /* 0x000000ff52c37208 */ /* 0x000fe20002800000 */
[----:B------:R-:W1:Y:S01]  /*4360*/  @P2 LDC.64 R80, c[0x0][0x308] ;  /* 0x0000c200ff502b82 */ /* 0x000e620000000a00 */
[----:B------:R-:W-:Y:S02]  /*4370*/  @P2 PRMT R70, R202, 0x7610, R70 ;  /* 0x00007610ca462816 */ /* 0x000fe40000000046 */
[----:B------:R-:W-:Y:S01]  /*4380*/  @P2 PRMT R71, R203, 0x7610, R71 ;  /* 0x00007610cb472816 */ /* 0x000fe20000000047 */
[----:B0-----:R-:W-:Y:S01]  /*4390*/  @P2 IMAD.WIDE.U32 R72, R176, 0x10, R72 ;  /* 0x00000010b0482825 */ /* 0x001fe200078e0048 */
[----:B------:R-:W-:-:S02]  /*43a0*/  LOP3.LUT P1, RZ, R84, 0xff00, RZ, 0xc0, !PT ;  /* 0x0000ff0054ff7812 */ /* 0x000fc4000782c0ff */
[----:B------:R-:W-:Y:S01]  /*43b0*/  LOP3.LUT P6, RZ, R84, 0xff000000, RZ, 0xc0, !PT ;  /* 0xff00000054ff7812 */ /* 0x000fe200078cc0ff */
[----:B------:R-:W0:Y:S01]  /*43c0*/  LDC.64 R202, c[0x0][0x2f8] ;  /* 0x0000be00ffca7b82 */ /* 0x000e220000000a00 */
[C---:B------:R-:W-:Y:S02]  /*43d0*/  LOP3.LUT P4, RZ, R85.reuse, 0xff00, RZ, 0xc0, !PT ;  /* 0x0000ff0055ff7812 */ /* 0x040fe4000788c0ff */
[----:B------:R-:W-:Y:S02]  /*43e0*/  LOP3.LUT P5, RZ, R85, 0xff000000, RZ, 0xc0, !PT ;  /* 0xff00000055ff7812 */ /* 0x000fe400078ac0ff */
[----:B------:R-:W-:Y:S02]  /*43f0*/  @P2 F2FP.BF16.F32.PACK_AB R75, RZ, R75 ;  /* 0x0000004bff4b223e */ /* 0x000fe400000010ff */
[----:B------:R-:W-:Y:S01]  /*4400*/  @P2 F2FP.BF16.F32.PACK_AB R180, RZ, R180 ;  /* 0x000000b4ffb4223e */ /* 0x000fe200000010ff */
[----:B------:R-:W2:Y:S01]  /*4410*/  @P2 LDC.64 R84, c[0x0][0x308] ;  /* 0x0000c200ff542b82 */ /* 0x000ea20000000a00 */
[----:B------:R-:W-:-:S02]  /*4420*/  @P2 F2FP.BF16.F32.PACK_AB R182, RZ, R182 ;  /* 0x000000b6ffb6223e */ /* 0x000fc400000010ff */
[----:B------:R-:W-:Y:S02]  /*4430*/  @P2 F2FP.BF16.F32.PACK_AB R74, RZ, R74 ;  /* 0x0000004aff4a223e */ /* 0x000fe400000010ff */
[----:B------:R-:W-:Y:S02]  /*4440*/  @P2 F2FP.BF16.F32.PACK_AB R200, RZ, R200 ;  /* 0x000000c8ffc8223e */ /* 0x000fe400000010ff */
[----:B------:R-:W-:Y:S01]  /*4450*/  @P2 F2FP.BF16.F32.PACK_AB R197, RZ, R197 ;  /* 0x000000c5ffc5223e */ /* 0x000fe200000010ff */
[----:B-1----:R-:W-:Y:S01]  /*4460*/  @P2 IMAD.WIDE.U32 R80, R171, 0x10, R80 ;  /* 0x00000010ab502825 */ /* 0x002fe200078e0050 */
[----:B------:R-:W-:Y:S02]  /*4470*/  @P2 PRMT R68, R75, 0x7610, R68 ;  /* 0x000076104b442816 */ /* 0x000fe40000000044 */
[----:B------:R-:W-:Y:S02]  /*4480*/  @P2 PRMT R69, R180, 0x7610, R69 ;  /* 0x00007610b4452816 */ /* 0x000fe40000000045 */
[----:B------:R-:W-:-:S02]  /*4490*/  @P2 PRMT R68, R68, 0x5410, R182 ;  /* 0x0000541044442816 */ /* 0x000fc400000000b6 */
[----:B------:R-:W-:Y:S01]  /*44a0*/  @P2 PRMT R69, R69, 0x5410, R74 ;  /* 0x0000541045452816 */ /* 0x000fe2000000004a */
[----:B0-----:R-:W-:Y:S01]  /*44b0*/  IMAD.WIDE.U32 R82, R176, 0x10, R202 ;  /* 0x00000010b0527825 */ /* 0x001fe200078e00ca */
[----:B------:R-:W-:Y:S02]  /*44c0*/  @P2 PRMT R70, R70, 0x5410, R200 ;  /* 0x0000541046462816 */ /* 0x000fe400000000c8 */
[----:B------:R-:W-:Y:S02]  /*44d0*/  @P2 PRMT R71, R71, 0x5410, R197 ;  /* 0x0000541047472816 */ /* 0x000fe400000000c5 */
[----:B------:R-:W-:Y:S02]  /*44e0*/  @P2 F2FP.BF16.F32.PACK_AB R192, RZ, R192 ;  /* 0x000000c0ffc0223e */ /* 0x000fe400000010ff */
[----:B------:R-:W-:Y:S01]  /*44f0*/  @P2 F2FP.BF16.F32.PACK_AB R190, RZ, R190 ;  /* 0x000000beffbe223e */ /* 0x000fe200000010ff */
[----:B------:R0:W-:Y:S01]  /*4500*/  @P2 STG.E.128 desc[UR6][R72.64], R68 ;  /* 0x0000004448002986 */ /* 0x0001e2000c101d06 */
[----:B------:R-:W-:Y:S01]  /*4510*/  @P2 F2FP.BF16.F32.PACK_AB R206, RZ, R206 ;  /* 0x000000ceffce223e */ /* 0x000fe200000010ff */
[----:B--2---:R-:W-:Y:S01]  /*4520*/  @P2 IMAD.WIDE.U32 R84, R173, 0x10, R84 ;  /* 0x00000010ad542825 */ /* 0x004fe200078e0054 */
[----:B------:R-:W-:-:S02]  /*4530*/  @P2 F2FP.BF16.F32.PACK_AB R204, RZ, R204 ;  /* 0x000000ccffcc223e */ /* 0x000fc400000010ff */
[----:B------:R-:W-:Y:S02]  /*4540*/  @P2 F2FP.BF16.F32.PACK_AB R187, RZ, R187 ;  /* 0x000000bbffbb223e */ /* 0x000fe400000010ff */
[----:B------:R-:W-:Y:S02]  /*4550*/  @P2 F2FP.BF16.F32.PACK_AB R191, RZ, R191 ;  /* 0x000000bfffbf223e */ /* 0x000fe400000010ff */
[----:B------:R-:W-:Y:S02]  /*4560*/  @P2 F2FP.BF16.F32.PACK_AB R201, RZ, R201 ;  /* 0x000000c9ffc9223e */ /* 0x000fe400000010ff */
[----:B------:R-:W-:Y:S02]  /*4570*/  @P2 F2FP.BF16.F32.PACK_AB R207, RZ, R207 ;  /* 0x000000cfffcf223e */ /* 0x000fe400000010ff */
[----:B------:R-:W-:Y:S02]  /*4580*/  F2FP.BF16.F32.PACK_AB R75, R189, R188 ;  /* 0x000000bcbd4b723e */ /* 0x000fe400000010ff */
[----:B------:R-:W-:-:S02]  /*4590*/  F2FP.BF16.F32.PACK_AB R74, R185, R186 ;  /* 0x000000bab94a723e */ /* 0x000fc400000010ff */
[----:B------:R-:W-:Y:S02]  /*45a0*/  F2FP.BF16.F32.PACK_AB R79, R79, R199 ;  /* 0x000000c74f4f723e */ /* 0x000fe400000010ff */
[----:B0-----:R-:W-:Y:S02]  /*45b0*/  @P2 PRMT R68, R192, 0x7610, R68 ;  /* 0x00007610c0442816 */ /* 0x001fe40000000044 */
[----:B------:R-:W-:Y:S02]  /*45c0*/  @P2 PRMT R69, R190, 0x7610, R69 ;  /* 0x00007610be452816 */ /* 0x000fe40000000045 */
[----:B------:R-:W-:Y:S02]  /*45d0*/  @P2 PRMT R70, R206, 0x7610, R70 ;  /* 0x00007610ce462816 */ /* 0x000fe40000000046 */
[----:B------:R-:W-:Y:S02]  /*45e0*/  @P2 PRMT R71, R204, 0x7610, R71 ;  /* 0x00007610cc472816 */ /* 0x000fe40000000047 */
[----:B------:R-:W-:-:S02]  /*45f0*/  F2FP.BF16.F32.PACK_AB R73, R177, R179 ;  /* 0x000000b3b149723e */ /* 0x000fc400000010ff */
[----:B------:R-:W-:Y:S01]  /*4600*/  F2FP.BF16.F32.PACK_AB R72, R76, R86 ;  /* 0x000000564c48723e */ /* 0x000fe200000010ff */
[----:B------:R-:W-:Y:S01]  /*4610*/  IMAD.WIDE.U32 R86, R173, 0x10, R202 ;  /* 0x00000010ad567825 */ /* 0x000fe200078e00ca */
[----:B------:R-:W-:Y:S02]  /*4620*/  @P2 PRMT R68, R68, 0x5410, R187 ;  /* 0x0000541044442816 */ /* 0x000fe400000000bb */
[----:B------:R-:W-:Y:S01]  /*4630*/  @P2 PRMT R69, R69, 0x5410, R191 ;  /* 0x0000541045452816 */ /* 0x000fe200000000bf */
[----:B------:R0:W-:Y:S01]  /*4640*/  STG.E.128 desc[UR6][R82.64], R72 ;  /* 0x0000004852007986 */ /* 0x0001e2000c101d06 */
[----:B------:R-:W-:Y:S02]  /*4650*/  @P2 PRMT R70, R70, 0x5410, R201 ;  /* 0x0000541046462816 */ /* 0x000fe400000000c9 */
[----:B------:R-:W-:Y:S02]  /*4660*/  @P2 PRMT R71, R71, 0x5410, R207 ;  /* 0x0000541047472816 */ /* 0x000fe400000000cf */
[----:B------:R-:W-:-:S02]  /*4670*/  F2FP.BF16.F32.PACK_AB R76, R110, R178 ;  /* 0x000000b26e4c723e */ /* 0x000fc400000010ff */
[----:B------:R-:W-:Y:S01]  /*4680*/  @P2 F2FP.BF16.F32.PACK_AB R193, RZ, R193 ;  /* 0x000000c1ffc1223e */ /* 0x000fe200000010ff */
[----:B------:R1:W-:Y:S01]  /*4690*/  @P2 STG.E.128 desc[UR6][R84.64], R68 ;  /* 0x0000004454002986 */ /* 0x0003e2000c101d06 */
[----:B------:R-:W-:Y:S02]  /*46a0*/  @P2 F2FP.BF16.F32.PACK_AB R196, RZ, R196 ;  /* 0x000000c4ffc4223e */ /* 0x000fe400000010ff */
[----:B------:R-:W-:Y:S01]  /*46b0*/  @P2 F2FP.BF16.F32.PACK_AB R211, RZ, R211 ;  /* 0x000000d3ffd3223e */ /* 0x000fe200000010ff */
[----:B------:R2:W-:Y:S01]  /*46c0*/  STG.E.128 desc[UR6][R86.64], R76 ;  /* 0x0000004c56007986 */ /* 0x0005e2000c101d06 */
[----:B------:R-:W-:Y:S02]  /*46d0*/  @P2 F2FP.BF16.F32.PACK_AB R212, RZ, R212 ;  /* 0x000000d4ffd4223e */ /* 0x000fe400000010ff */
[----:B------:R-:W-:Y:S02]  /*46e0*/  @P2 F2FP.BF16.F32.PACK_AB R100, RZ, R100 ;  /* 0x00000064ff64223e */ /* 0x000fe400000010ff */
[----:B------:R-:W-:Y:S01]  /*46f0*/  @P2 F2FP.BF16.F32.PACK_AB R101, RZ, R101 ;  /* 0x00000065ff65223e */ /* 0x000fe200000010ff */
[----:B0-----:R-:W-:Y:S01]  /*4700*/  FMUL.FTZ R83, R194, R158 ;  /* 0x0000009ec2537220 */ /* 0x001fe20000410000 */
[----:B------:R-:W-:-:S02]  /*4710*/  @P2 F2FP.BF16.F32.PACK_AB R209, RZ, R209 ;  /* 0x000000d1ffd1223e */ /* 0x000fc400000010ff */
[----:B------:R-:W-:Y:S01]  /*4720*/  @P2 F2FP.BF16.F32.PACK_AB R208, RZ, R208 ;  /* 0x000000d0ffd0223e */ /* 0x000fe200000010ff */
[----:B------:R-:W-:Y:S01]  /*4730*/  FMUL.FTZ R83, R83, UR13 ;  /* 0x0000000d53537c20 */ /* 0x000fe20008410000 */
[----:B------:R-:W-:Y:S02]  /*4740*/  F2FP.BF16.F32.PACK_AB R75, R213, R214 ;  /* 0x000000d6d54b723e */ /* 0x000fe400000010ff */
[----:B------:R-:W-:Y:S02]  /*4750*/  F2FP.BF16.F32.PACK_AB R74, R105, R210 ;  /* 0x000000d2694a723e */ /* 0x000fe400000010ff */
[----:B-1----:R-:W-:Y:S02]  /*4760*/  @P2 PRMT R68, R193, 0x7610, R68 ;  /* 0x00007610c1442816 */ /* 0x002fe40000000044 */
[----:B------:R-:W-:Y:S01]  /*4770*/  @P2 PRMT R69, R196, 0x7610, R69 ;  /* 0x00007610c4452816 */ /* 0x000fe20000000045 */
[----:B--2---:R-:W0:Y:S01]  /*4780*/  @P2 LDC.64 R76, c[0x0][0x308] ;  /* 0x0000c200ff4c2b82 */ /* 0x004e220000000a00 */
[----:B------:R-:W-:Y:S01]  /*4790*/  @P2 PRMT R70, R211, 0x7610, R70 ;  /* 0x00007610d3462816 */ /* 0x000fe20000000046 */
[----:B------:R-:W-:Y:S01]  /*47a0*/  IMAD.WIDE.U32 R78, R171, 0x10, R202 ;  /* 0x00000010ab4e7825 */ /* 0x000fe200078e00ca */
[----:B------:R-:W-:-:S02]  /*47b0*/  @P2 PRMT R71, R212, 0x7610, R71 ;  /* 0x00007610d4472816 */ /* 0x000fc40000000047 */
[----:B------:R-:W-:Y:S02]  /*47c0*/  @P2 PRMT R68, R68, 0x5410, R100 ;  /* 0x0000541044442816 */ /* 0x000fe40000000064 */
[----:B------:R-:W-:Y:S02]  /*47d0*/  @P2 PRMT R69, R69, 0x5410, R101 ;  /* 0x0000541045452816 */ /* 0x000fe40000000065 */
[----:B------:R-:W-:Y:S02]  /*47e0*/  @P2 PRMT R70, R70, 0x5410, R209 ;  /* 0x0000541046462816 */ /* 0x000fe400000000d1 */
[----:B------:R-:W-:Y:S02]  /*47f0*/  @P2 PRMT R71, R71, 0x5410, R208 ;  /* 0x0000541047472816 */ /* 0x000fe400000000d0 */
[----:B------:R-:W-:Y:S02]  /*4800*/  F2FP.BF16.F32.PACK_AB R73, R92, R90 ;  /* 0x0000005a5c49723e */ /* 0x000fe400000010ff */
[----:B------:R-:W-:Y:S01]  /*4810*/  F2FP.BF16.F32.PACK_AB R72, R89, R88 ;  /* 0x000000585948723e */ /* 0x000fe200000010ff */
[----:B------:R1:W-:Y:S01]  /*4820*/  @P2 STG.E.128 desc[UR6][R80.64], R68 ;  /* 0x0000004450002986 */ /* 0x0003e2000c101d06 */
[----:B------:R-:W-:-:S02]  /*4830*/  @P2 F2FP.BF16.F32.PACK_AB R104, RZ, R104 ;  /* 0x00000068ff68223e */ /* 0x000fc400000010ff */
[----:B------:R-:W-:Y:S01]  /*4840*/  @P2 F2FP.BF16.F32.PACK_AB R102, RZ, R102 ;  /* 0x00000066ff66223e */ /* 0x000fe200000010ff */
[----:B------:R2:W-:Y:S01]  /*4850*/  STG.E.128 desc[UR6][R78.64], R72 ;  /* 0x000000484e007986 */ /* 0x0005e2000c101d06 */
[----:B------:R-:W-:Y:S02]  /*4860*/  @P2 F2FP.BF16.F32.PACK_AB R184, RZ, R184 ;  /* 0x000000b8ffb8223e */ /* 0x000fe400000010ff */
[----:B------:R-:W-:Y:S01]  /*4870*/  @P2 F2FP.BF16.F32.PACK_AB R215, RZ, R215 ;  /* 0x000000d7ffd7223e */ /* 0x000fe200000010ff */
[----:B0-----:R-:W-:Y:S01]  /*4880*/  @P2 IMAD.WIDE.U32 R76, R169, 0x10, R76 ;  /* 0x00000010a94c2825 */ /* 0x001fe200078e004c */
[----:B------:R-:W-:Y:S02]  /*4890*/  @P2 F2FP.BF16.F32.PACK_AB R103, RZ, R103 ;  /* 0x00000067ff67223e */ /* 0x000fe400000010ff */
[----:B------:R-:W-:Y:S02]  /*48a0*/  @P2 F2FP.BF16.F32.PACK_AB R98, RZ, R98 ;  /* 0x00000062ff62223e */ /* 0x000fe400000010ff */
[----:B------:R-:W-:-:S02]  /*48b0*/  @P2 F2FP.BF16.F32.PACK_AB R217, RZ, R217 ;  /* 0x000000d9ffd9223e */ /* 0x000fc400000010ff */
[----:B------:R-:W-:Y:S02]  /*48c0*/  @P2 F2FP.BF16.F32.PACK_AB R216, RZ, R216 ;  /* 0x000000d8ffd8223e */ /* 0x000fe400000010ff */
[----:B------:R-:W-:Y:S01]  /*48d0*/  @P2 F2FP.BF16.F32.PACK_AB R82, RZ, R99 ;  /* 0x00000063ff52223e */ /* 0x000fe200000010ff */
[----:B-1----:R-:W-:Y:S01]  /*48e0*/  IMAD.WIDE.U32 R80, R169, 0x10, R202 ;  /* 0x00000010a9507825 */ /* 0x002fe200078e00ca */
[----:B------:R-:W-:-:S03]  /*48f0*/  @P2 PRMT R68, R104, 0x7610, R68 ;  /* 0x0000761068442816 */ /* 0x000fc60000000044 */
[----:B------:R-:W-:Y:S01]  /*4900*/  FMUL.FTZ R99, R99, R158 ;  /* 0x0000009e63637220 */ /* 0x000fe20000410000 */
[----:B------:R-:W-:Y:S01]  /*4910*/  @P2 PRMT R69, R102, 0x7610, R69 ;  /* 0x0000761066452816 */ /* 0x000fe20000000045 */
[----:B--2---:R-:W0:Y:S01]  /*4920*/  @P2 LDC.64 R78, c[0x0][0x308] ;  /* 0x0000c200ff4e2b82 */ /* 0x004e220000000a00 */
[----:B------:R-:W-:Y:S01]  /*4930*/  @P2 PRMT R70, R184, 0x7610, R70 ;  /* 0x00007610b8462816 */ /* 0x000fe20000000046 */
[----:B------:R-:W-:Y:S01]  /*4940*/  FMUL.FTZ R99, R99, UR13 ;  /* 0x0000000d63637c20 */ /* 0x000fe20008410000 */
[----:B------:R-:W-:Y:S02]  /*4950*/  @P2 PRMT R71, R215, 0x7610, R71 ;  /* 0x00007610d7472816 */ /* 0x000fe40000000047 */
[----:B------:R-:W-:Y:S02]  /*4960*/  @P2 PRMT R68, R68, 0x5410, R103 ;  /* 0x0000541044442816 */ /* 0x000fe40000000067 */
[----:B------:R-:W-:Y:S02]  /*4970*/  @P2 PRMT R69, R69, 0x5410, R98 ;  /* 0x0000541045452816 */ /* 0x000fe40000000062 */
[----:B------:R-:W-:-:S02]  /*4980*/  @P2 PRMT R70, R70, 0x5410, R217 ;  /* 0x0000541046462816 */ /* 0x000fc400000000d9 */
[----:B------:R-:W-:Y:S02]  /*4990*/  @P2 PRMT R71, R71, 0x5410, R216 ;  /* 0x0000541047472816 */ /* 0x000fe400000000d8 */
[----:B------:R-:W-:Y:S02]  /*49a0*/  F2FP.BF16.F32.PACK_AB R75, R219, R218 ;  /* 0x000000dadb4b723e */ /* 0x000fe400000010ff */
[----:B------:R-:W-:Y:S01]  /*49b0*/  F2FP.BF16.F32.PACK_AB R74, R205, R198 ;  /* 0x000000c6cd4a723e */ /* 0x000fe200000010ff */
[----:B------:R1:W-:Y:S01]  /*49c0*/  @P2 STG.E.128 desc[UR6][R76.64], R68 ;  /* 0x000000444c002986 */ /* 0x0003e2000c101d06 */
[----:B------:R-:W-:Y:S02]  /*49d0*/  F2FP.BF16.F32.PACK_AB R73, R97, R94 ;  /* 0x0000005e6149723e */ /* 0x000fe400000010ff */
[----:B------:R-:W-:Y:S02]  /*49e0*/  F2FP.BF16.F32.PACK_AB R72, R93, R91 ;  /* 0x0000005b5d48723e */ /* 0x000fe400000010ff */
[----:B------:R-:W-:-:S02]  /*49f0*/  @P2 F2FP.BF16.F32.PACK_AB R106, RZ, R106 ;  /* 0x0000006aff6a223e */ /* 0x000fc400000010ff */
[----:B------:R-:W-:Y:S01]  /*4a00*/  @P2 F2FP.BF16.F32.PACK_AB R111, RZ, R111 ;  /* 0x0000006fff6f223e */ /* 0x000fe200000010ff */
[----:B------:R2:W-:Y:S01]  /*4a10*/  STG.E.128 desc[UR6][R80.64], R72 ;  /* 0x0000004850007986 */ /* 0x0005e2000c101d06 */
[----:B------:R-:W-:Y:S01]  /*4a20*/  @P2 F2FP.BF16.F32.PACK_AB R109, RZ, R109 ;  /* 0x0000006dff6d223e */ /* 0x000fe200000010ff */
[----:B0-----:R-:W-:Y:S01]  /*4a30*/  @P2 IMAD.WIDE.U32 R78, R170, 0x10, R78 ;  /* 0x00000010aa4e2825 */ /* 0x001fe200078e004e */
[----:B------:R-:W-:Y:S02]  /*4a40*/  @P2 F2FP.BF16.F32.PACK_AB R108, RZ, R108 ;  /* 0x0000006cff6c223e */ /* 0x000fe400000010ff */
[----:B------:R-:W-:Y:S02]  /*4a50*/  @P2 F2FP.BF16.F32.PACK_AB R194, RZ, R194 ;  /* 0x000000c2ffc2223e */ /* 0x000fe400000010ff */
[----:B------:R-:W-:Y:S02]  /*4a60*/  SEL R177, RZ, 0x1, P3 ;  /* 0x00000001ffb17807 */ /* 0x000fe40001800000 */
[----:B-1----:R-:W-:Y:S01]  /*4a70*/  @P2 PRMT R68, R106, 0x7610, R68 ;  /* 0x000076106a442816 */ /* 0x002fe20000000044 */
[----:B------:R-:W-:Y:S01]  /*4a80*/  IMAD.WIDE.U32 R76, R170, 0x10, R202 ;  /* 0x00000010aa4c7825 */ /* 0x000fe200078e00ca */
[----:B------:R-:W-:-:S02]  /*4a90*/  @P2 PRMT R69, R111, 0x7610, R69 ;  /* 0x000076106f452816 */ /* 0x000fc40000000045 */
[----:B------:R-:W-:Y:S02]  /*4aa0*/  @P2 PRMT R70, R109, 0x7610, R70 ;  /* 0x000076106d462816 */ /* 0x000fe40000000046 */
[----:B------:R-:W-:Y:S02]  /*4ab0*/  @P2 PRMT R71, R108, 0x7610, R71 ;  /* 0x000076106c472816 */ /* 0x000fe40000000047 */
[----:B--2---:R-:W-:Y:S01]  /*4ac0*/  @P2 F2FP.BF16.F32.PACK_AB R81, RZ, R181 ;  /* 0x000000b5ff51223e */ /* 0x004fe200000010ff */
[-C--:B------:R-:W-:Y:S01]  /*4ad0*/  FMUL.FTZ R181, R181, R158.reuse ;  /* 0x0000009eb5b57220 */ /* 0x080fe20000410000 */
[----:B------:R-:W-:Y:S01]  /*4ae0*/  FMUL.FTZ R158, R107, R158 ;  /* 0x0000009e6b9e7220 */ /* 0x000fe20000410000 */
[----:B------:R-:W-:Y:S02]  /*4af0*/  @P2 F2FP.BF16.F32.PACK_AB R107, RZ, R107 ;  /* 0x0000006bff6b223e */ /* 0x000fe400000010ff */
[----:B------:R-:W-:Y:S01]  /*4b00*/  FMUL.FTZ R181, R181, UR13 ;  /* 0x0000000db5b57c20 */ /* 0x000fe20008410000 */
[----:B------:R-:W-:Y:S01]  /*4b10*/  FMUL.FTZ R158, R158, UR13 ;  /* 0x0000000d9e9e7c20 */ /* 0x000fe20008410000 */
[----:B------:R-:W-:-:S02]  /*4b20*/  FSEL R80, R83, RZ, P5 ;  /* 0x000000ff53507208 */ /* 0x000fc40002800000 */
[----:B------:R-:W-:Y:S02]  /*4b30*/  FSEL R73, R99, RZ, P6 ;  /* 0x000000ff63497208 */ /* 0x000fe40003000000 */
[----:B------:R-:W-:Y:S02]  /*4b40*/  FSEL R74, R158, RZ, P4 ;  /* 0x000000ff9e4a7208 */ /* 0x000fe40002000000 */
[----:B------:R-:W-:Y:S02]  /*4b50*/  FSEL R72, R181, RZ, P1 ;  /* 0x000000ffb5487208 */ /* 0x000fe40000800000 */
        /* <DEDUP_REMOVED lines=9> */
[----:B------:R-:W-:-:S03]  /*4bf0*/  ISETP.GE.AND P1, PT, R144, UR17, PT ;  /* 0x0000001190007c0c */ /* 0x000fc6000bf26270 */
[----:B------:R0:W-:Y:S10]  /*4c00*/  STG.E.128 desc[UR6][R76.64], R72 ;  /* 0x000000484c007986 */ /* 0x0001f4000c101d06 */
[----:B------:R-:W-:Y:S05]  /*4c10*/  @!P1 BRA `(.L_x_807) ;  /* 0xffffffbc00a49947 */ /* 0x000fea000383ffff */
[----:B------:R-:W-:Y:S01]  /*4c20*/  MOV R59, R122 ;  /* 0x0000007a003b7202 */ /* 0x000fe20000000f00 */
[----:B0-----:R-:W-:Y:S01]  /*4c30*/  IMAD.MOV.U32 R74, RZ, RZ, R13 ;  /* 0x000000ffff4a7224 */ /* 0x001fe200078e000d */
        /* <DEDUP_REMOVED lines=26> */
[----:B------:R-:W-:Y:S01]  /*4de0*/  MOV R16, R17 ;  /* 0x0000001100107202 */ /* 0x000fe20000000f00 */
[----:B------:R-:W-:Y:S01]  /*4df0*/  IMAD.MOV.U32 R17, RZ, RZ, R27 ;  /* 0x000000ffff117224 */ /* 0x000fe200078e001b */
        /* <DEDUP_REMOVED lines=46> */
[----:B------:R-:W-:-:S07]  /*50e0*/  MOV R19, R21 ;  /* 0x0000001500137202 */ /* 0x000fce0000000f00 */
.L_x_804:
        /* <DEDUP_REMOVED lines=31> */
.L_x_805:
[----:B------:R-:W-:Y:S01]  /*52e0*/  HFMA2.MMA R251, -RZ, RZ, 0, 9.5367431640625e-07 ;  /* 0x00000010fffb7435 */ /* 0x000fe200000001ff */
[----:B------:R-:W-:Y:S02]  /*52f0*/  MOV R250, 0x1f ;  /* 0x0000001f00fa7802 */ /* 0x000fe40000000f00 */
[----:B------:R-:W-:-:S08]  /*5300*/  MOV R249, 0xffffffff ;  /* 0xffffffff00f97802 */ /* 0x000fd00000000f00 */
[----:B-----5:R-:W-:Y:S05]  /*5310*/  WARPSYNC.COLLECTIVE R249, `(.L_x_808) ;  /* 0x00000000f9087348 */ /* 0x020fea0003c00000 */
[----:B------:R0:W1:Y:S02]  /*5320*/  SHFL.DOWN P3, R74, R252, R251, R250 ;  /* 0x080000fbfc4a7389 */ /* 0x00006400000600fa */
[----:B01---5:R-:W-:Y:S01]  /*5330*/  ENDCOLLECTIVE ;  /* 0x000000000000791b */ /* 0x023fe20003800000 */
.L_x_808:
[----:B------:R-:W-:Y:S01]  /*5340*/  FADD.FTZ R73, R252, R74 ;  /* 0x0000004afc497221 */ /* 0x000fe20000010000 */
[----:B------:R-:W-:-:S07]  /*5350*/  MOV R252, R72 ;  /* 0x0000004800fc7202 */ /* 0x000fce0000000f00 */
[----:B------:R-:W-:Y:S05]  /*5360*/  WARPSYNC.COLLECTIVE R249, `(.L_x_809) ;  /* 0x00000000f9087348 */ /* 0x000fea0003c00000 */
[----:B------:R0:W1:Y:S02]  /*5370*/  SHFL.DOWN P3, R74, R252, R251, R250 ;  /* 0x080000fbfc4a7389 */ /* 0x00006400000600fa */
[----:B01----:R-:W-:Y:S01]  /*5380*/  ENDCOLLECTIVE ;  /* 0x000000000000791b */ /* 0x003fe20003800000 */
.L_x_809:
[----:B------:R-:W-:Y:S01]  /*5390*/  HFMA2.MMA R251, -RZ, RZ, 0, 4.76837158203125e-07 ;  /* 0x00000008fffb7435 */ /* 0x000fe200000001ff */
[----:B------:R-:W-:Y:S01]  /*53a0*/  MOV R252, R73 ;  /* 0x0000004900fc7202 */ /* 0x000fe20000000f00 */
[----:B------:R-:W-:-:S09]  /*53b0*/  IMAD.MOV.U32 R75, RZ, RZ, R74 ;  /* 0x000000ffff4b7224 */ /* 0x000fd200078e004a */
[----:B------:R-:W-:Y:S05]  /*53c0*/  WARPSYNC.COLLECTIVE R249, `(.L_x_810) ;  /* 0x00000000f9087348 */ /* 0x000fea0003c00000 */
[----:B------:R0:W1:Y:S02]  /*53d0*/  SHFL.DOWN P3, R74, R252, R251, R250 ;  /* 0x080000fbfc4a7389 */ /* 0x00006400000600fa */
[----:B01----:R-:W-:Y:S01]  /*53e0*/  ENDCOLLECTIVE ;  /* 0x000000000000791b */ /* 0x003fe20003800000 */
.L_x_810:
[----:B------:R-:W-:-:S05]  /*53f0*/  FADD.FTZ R75, R72, R75 ;  /* 0x0000004b484b7221 */ /* 0x000fca0000010000 */
[----:B------:R-:W-:Y:S01]  /*5400*/  MOV R252, R75 ;  /* 0x0000004b00fc7202 */ /* 0x000fe20000000f00 */
[----:B------:R-:W-:-:S07]  /*5410*/  FADD.FTZ R73, R73, R74 ;  /* 0x0000004a49497221 */ /* 0x000fce0000010000 */
[----:B------:R-:W-:Y:S05]  /*5420*/  WARPSYNC.COLLECTIVE R249, `(.L_x_811) ;  /* 0x00000000f9087348 */ /* 0x000fea0003c00000 */
[----:B------:R0:W1:Y:S02]  /*5430*/  SHFL.DOWN P3, R74, R252, R251, R250 ;  /* 0x080000fbfc4a7389 */ /* 0x00006400000600fa */
[----:B01----:R-:W-:Y:S01]  /*5440*/  ENDCOLLECTIVE ;  /* 0x000000000000791b */ /* 0x003fe20003800000 */
.L_x_811:
[----:B------:R-:W-:Y:S01]  /*5450*/  HFMA2.MMA R251, -RZ, RZ, 0, 2.384185791015625e-07 ;  /* 0x00000004fffb7435 */ /* 0x000fe200000001ff */
[----:B------:R-:W-:Y:S02]  /*5460*/  MOV R252, R73 ;  /* 0x0000004900fc7202 */ /* 0x000fe40000000f00 */
[----:B------:R-:W-:-:S08]  /*5470*/  MOV R72, R74 ;  /* 0x0000004a00487202 */ /* 0x000fd00000000f00 */
[----:B------:R-:W-:Y:S05]  /*5480*/  WARPSYNC.COLLECTIVE R249, `(.L_x_812) ;  /* 0x00000000f9087348 */ /* 0x000fea0003c00000 */
[----:B------:R0:W1:Y:S02]  /*5490*/  SHFL.DOWN P3, R74, R252, R251, R250 ;  /* 0x080000fbfc4a7389 */ /* 0x00006400000600fa */
[----:B01----:R-:W-:Y:S01]  /*54a0*/  ENDCOLLECTIVE ;  /* 0x000000000000791b */ /* 0x003fe20003800000 */
.L_x_812:
[----:B------:R-:W-:-:S05]  /*54b0*/  FADD.FTZ R75, R75, R72 ;  /* 0x000000484b4b7221 */ /* 0x000fca0000010000 */
[----:B------:R-:W-:Y:S01]  /*54c0*/  MOV R252, R75 ;  /* 0x0000004b00fc7202 */ /* 0x000fe20000000f00 */
[----:B------:R-:W-:-:S07]  /*54d0*/  FADD.FTZ R72, R73, R74 ;  /* 0x0000004a49487221 */ /* 0x000fce0000010000 */
[----:B------:R-:W-:Y:S05]  /*54e0*/  WARPSYNC.COLLECTIVE R249, `(.L_x_813) ;  /* 0x00000000f9087348 */ /* 0x000fea0003c00000 */
[----:B------:R0:W1:Y:S02]  /*54f0*/  SHFL.DOWN P3, R74, R252, R251, R250 ;  /* 0x080000fbfc4a7389 */ /* 0x00006400000600fa */
[----:B01----:R-:W-:Y:S01]  /*5500*/  ENDCOLLECTIVE ;  /* 0x000000000000791b */ /* 0x003fe20003800000 */
.L_x_813:
[----:B------:R-:W-:Y:S01]  /*5510*/  HFMA2.MMA R251, -RZ, RZ, 0, 1.1920928955078125e-07 ;  /* 0x00000002fffb7435 */ /* 0x000fe200000001ff */
[----:B------:R-:W-:Y:S01]  /*5520*/  IMAD.MOV.U32 R252, RZ, RZ, R72 ;  /* 0x000000fffffc7224 */ /* 0x000fe200078e0048 */
[----:B------:R-:W-:-:S05]  /*5530*/  MOV R250, R74 ;  /* 0x0000004a00fa7202 */ /* 0x000fca0000000f00 */
[----:B------:R-:W-:Y:S01]  /*5540*/  FADD.FTZ R73, R75, R250 ;  /* 0x000000fa4b497221 */ /* 0x000fe20000010000 */
[----:B------:R-:W-:-:S07]  /*5550*/  MOV R250, 0x1f ;  /* 0x0000001f00fa7802 */ /* 0x000fce0000000f00 */
[----:B------:R-:W-:Y:S05]  /*5560*/  WARPSYNC.COLLECTIVE R249, `(.L_x_814) ;  /* 0x00000000f9087348 */ /* 0x000fea0003c00000 */
[----:B------:R0:W1:Y:S02]  /*5570*/  SHFL.DOWN P3, R74, R252, R251, R250 ;  /* 0x080000fbfc4a7389 */ /* 0x00006400000600fa */
[----:B01----:R-:W-:Y:S01]  /*5580*/  ENDCOLLECTIVE ;  /* 0x000000000000791b */ /* 0x003fe20003800000 */
.L_x_814:
[----:B------:R-:W-:Y:S01]  /*5590*/  MOV R252, R73 ;  /* 0x0000004900fc7202 */ /* 0x000fe20000000f00 */
[----:B------:R-:W-:-:S07]  /*55a0*/  FADD.FTZ R72, R72, R74 ;  /* 0x0000004a48487221 */ /* 0x000fce0000010000 */
[----:B------:R-:W-:Y:S05]  /*55b0*/  WARPSYNC.COLLECTIVE R249, `(.L_x_815) ;  /* 0x00000000f9087348 */ /* 0x000fea0003c00000 */
[----:B------:R0:W1:Y:S02]  /*55c0*/  SHFL.DOWN P3, R74, R252, R251, R250 ;  /* 0x080000fbfc4a7389 */ /* 0x00006400000600fa */
[----:B01----:R-:W-:Y:S01]  /*55d0*/  ENDCOLLECTIVE ;  /* 0x000000000000791b */ /* 0x003fe20003800000 */
.L_x_815:
[----:B------:R-:W-:Y:S01]  /*55e0*/  HFMA2.MMA R251, -RZ, RZ, 0, 5.9604644775390625e-08 ;  /* 0x00000001fffb7435 */ /* 0x000fe200000001ff */
[----:B------:R-:W-:Y:S02]  /*55f0*/  MOV R252, R72 ;  /* 0x0000004800fc7202 */ /* 0x000fe40000000f00 */
[----:B------:R-:W-:-:S08]  /*5600*/  MOV R75, R74 ;  /* 0x0000004a004b7202 */ /* 0x000fd00000000f00 */
[----:B------:R-:W-:Y:S05]  /*5610*/  WARPSYNC.COLLECTIVE R249, `(.L_x_816) ;  /* 0x00000000f9087348 */ /* 0x000fea0003c00000 */
[----:B------:R0:W1:Y:S02]  /*5620*/  SHFL.DOWN P3, R74, R252, R251, R250 ;  /* 0x080000fbfc4a7389 */ /* 0x00006400000600fa */
[----:B01----:R-:W-:Y:S01]  /*5630*/  ENDCOLLECTIVE ;  /* 0x000000000000791b */ /* 0x003fe20003800000 */
.L_x_816:
[----:B------:R-:W-:-:S05]  /*5640*/  FADD.FTZ R73, R73, R75 ;  /* 0x0000004b49497221 */ /* 0x000fca0000010000 */
[----:B------:R-:W-:Y:S02]  /*5650*/  MOV R252, R73 ;  /* 0x0000004900fc7202 */ /* 0x000fe40000000f00 */
[----:B------:R-:W-:-:S07]  /*5660*/  MOV R75, R74 ;  /* 0x0000004a004b7202 */ /* 0x000fce0000000f00 */
[----:B------:R-:W-:Y:S05]  /*5670*/  WARPSYNC.COLLECTIVE R249, `(.L_x_817) ;  /* 0x00000000f9087348 */ /* 0x000fea0003c00000 */
[----:B------:R0:W1:Y:S02]  /*5680*/  SHFL.DOWN P3, R74, R252, R251, R250 ;  /* 0x080000fbfc4a7389 */ /* 0x00006400000600fa */
[----:B01----:R-:W-:Y:S01]  /*5690*/  ENDCOLLECTIVE ;  /* 0x000000000000791b */ /* 0x003fe20003800000 */
.L_x_817:
[----:B------:R-:W-:Y:S05]  /*56a0*/  BRA `(.L_x_818) ;  /* 0xffffffd000bc7947 */ /* 0x000fea000383ffff */
.L_x_819:
        /* <DEDUP_REMOVED lines=13> */
.L_x_16479:


//--------------------- .text._ZN10layer_norm22ln_bwd_finalize_kernelINS_22Kernel_traits_finalizeILj5120E13__nv_bfloat16S2_S2_S2_fjLb0ELj1024ELj4ENS_18Kernel_traits_baseILj5120ES2_S2_S2_S2_fjLj1024EEEEELb0ELb0EEEvNS_9BwdParamsE --------------------------
	.section	.text._ZN10layer_norm22ln_bwd_finalize_kernelINS_22Kernel_traits_finalizeILj5120E13__nv_bfloat16S2_S2_S2_fjLb0ELj1024ELj4ENS_18Kernel_traits_baseILj5120ES2_S2_S2_S2_fjLj1024EEEEELb0ELb0EEEvNS_9BwdParamsE,"ax",@progbits
	.align	128
        .global         _ZN10layer_norm22ln_bwd_finalize_kernelINS_22Kernel_traits_finalizeILj5120E13__nv_bfloat16S2_S2_S2_fjLb0ELj1024ELj4ENS_18Kernel_traits_baseILj5120ES2_S2_S2_S2_fjLj1024EEEEELb0ELb0EEEvNS_9BwdParamsE
        .type           _ZN10layer_norm22ln_bwd_finalize_kernelINS_22Kernel_traits_finalizeILj5120E13__nv_bfloat16S2_S2_S2_fjLb0ELj1024ELj4ENS_18Kernel_traits_baseILj5120ES2_S2_S2_S2_fjLj1024EEEEELb0ELb0EEEvNS_9BwdParamsE,@function
        .size           _ZN10layer_norm22ln_bwd_finalize_kernelINS_22Kernel_traits_finalizeILj5120E13__nv_bfloat16S2_S2_S2_fjLb0ELj1024ELj4ENS_18Kernel_traits_baseILj5120ES2_S2_S2_S2_fjLj1024EEEEELb0ELb0EEEvNS_9BwdParamsE,(.L_x_16480 - _ZN10layer_norm22ln_bwd_finalize_kernelINS_22Kernel_traits_finalizeILj5120E13__nv_bfloat16S2_S2_S2_fjLb0ELj1024ELj4ENS_18Kernel_traits_baseILj5120ES2_S2_S2_S2_fjLj1024EEEEELb0ELb0EEEvNS_9BwdParamsE)
        .other          _ZN10layer_norm22ln_bwd_finalize_kernelINS_22Kernel_traits_finalizeILj5120E13__nv_bfloat16S2_S2_S2_fjLb0ELj1024ELj4ENS_18Kernel_traits_baseILj5120ES2_S2_S2_S2_fjLj1024EEEEELb0ELb0EEEvNS_9BwdParamsE,@"STO_CUDA_ENTRY STV_DEFAULT"
_ZN10layer_norm22ln_bwd_finalize_kernelINS_22Kernel_traits_finalizeILj5120E13__nv_bfloat16S2_S2_S2_fjLb0ELj1024ELj4ENS_18Kernel_traits_baseILj5120ES2_S2_S2_S2_fjLj1024EEEEELb0ELb0EEEvNS_9BwdParamsE:
.text._ZN10layer_norm22ln_bwd_finalize_kernelINS_22Kernel_traits_finalizeILj5120E13__nv_bfloat16S2_S2_S2_fjLb0ELj1024ELj4ENS_18Kernel_traits_baseILj5120ES2_S2_S2_S2_fjLj1024EEEEELb0ELb0EEEvNS_9BwdParamsE:
[----:B------:R-:W-:Y:S01]  /*0000*/  LDC R1, c[0x0][0x28] ;  /* 0x00000a00ff017b82 */ /* 0x000fe20000000800 */
[----:B------:R-:W0:Y:S01]  /*0010*/  S2R R0, SR_TID.X ;  /* 0x0000000000007919 */ /* 0x000e220000002100 */
[----:B------:R-:W1:Y:S01]  /*0020*/  S2R R6, SR_CTAID.X ;  /* 0x0000000000067919 */ /* 0x000e620000002500 */
[----:B0-----:R-:W-:Y:S02]  /*0030*/  LOP3.LUT R2, R0, 0x1f, RZ, 0xc0, !PT ;  /* 0x0000001f00027812 */ /* 0x001fe400078ec0ff */
[----:B-1----:R-:W-:-:S04]  /*0040*/  SHF.L.U32 R3, R6, 0x5, RZ ;  /* 0x0000000506037819 */ /* 0x002fc800000006ff */
[----:B------:R-:W-:-:S04]  /*0050*/  LOP3.LUT R3, R3, 0xffffffe0, R2, 0xe2, !PT ;  /* 0xffffffe003037812 */ /* 0x000fc800078ee202 */
[----:B------:R-:W-:-:S13]  /*0060*/  ISETP.GT.U32.AND P0, PT, R3, 0x13ff, PT ;  /* 0x000013ff0300780c */ /* 0x000fda0003f04070 */
[----:B------:R-:W-:Y:S05]  /*0070*/  @P0 EXIT ;  /* 0x000000000000094d */ /* 0x000fea0003800000 */
[----:B------:R-:W0:Y:S01]  /*0080*/  S2UR UR5, SR_CgaCtaId ;  /* 0x00000000000579c3 */ /* 0x000e220000008800 */
[--C-:B------:R-:W-:Y:S01]  /*0090*/  SHF.R.U32.HI R5, RZ, 0x5, R0.reuse ;  /* 0x00000005ff057819 */ /* 0x100fe20000011600 */
[----:B------:R-:W-:Y:S01]  /*00a0*/  UMOV UR4, 0x400 ;  /* 0x0000040000047882 */ /* 0x000fe20000000000 */
[----:B------:R-:W-:Y:S01]  /*00b0*/  LOP3.LUT R4, R0, 0x3fffffe0, RZ, 0xc0, !PT ;  /* 0x3fffffe000047812 */ /* 0x000fe200078ec0ff */
[----:B------:R-:W-:Y:S01]  /*00c0*/  ULDC.64 UR6, c[0x0][0x208] ;  /* 0x0000820000067ab9 */ /* 0x000fe20000000a00 */
[C---:B------:R-:W-:Y:S02]  /*00d0*/  LOP3.LUT R7, R5.reuse, 0x1f, R0, 0x78, !PT ;  /* 0x0000001f05077812 */ /* 0x040fe400078e7800 */
[----:B------:R-:W-:Y:S02]  /*00e0*/  SHF.L.U32 R6, R6, 0x4, RZ ;  /* 0x0000000406067819 */ /* 0x000fe400000006ff */
[----:B------:R-:W-:Y:S01]  /*00f0*/  IADD3 R8, R4, R7, RZ ;  /* 0x0000000704087210 */ /* 0x000fe20007ffe0ff */
[----:B------:R-:W-:Y:S01]  /*0100*/  IMAD R9, R2, 0x20, R7 ;  /* 0x0000002002097824 */ /* 0x000fe200078e0207 */
[----:B------:R-:W-:-:S02]  /*0110*/  ISETP.NE.AND P0, PT, R5, 0x1f, PT ;  /* 0x0000001f0500780c */ /* 0x000fc40003f05270 */
[----:B------:R-:W-:Y:S02]  /*0120*/  LOP3.LUT R11, R6, 0x7ffffff0, RZ, 0xc0, !PT ;  /* 0x7ffffff0060b7812 */ /* 0x000fe400078ec0ff */
[C---:B------:R-:W-:Y:S02]  /*0130*/  ISETP.GT.U32.OR P0, PT, R2.reuse, 0xf, P0 ;  /* 0x0000000f0200780c */ /* 0x040fe40000704470 */
[----:B------:R-:W-:Y:S01]  /*0140*/  IADD3 R4, R2, R11, RZ ;  /* 0x0000000b02047210 */ /* 0x000fe20007ffe0ff */
[----:B0-----:R-:W-:-:S06]  /*0150*/  ULEA UR4, UR5, UR4, 0x18 ;  /* 0x0000000405047291 */ /* 0x001fcc000f8ec03f */
[----:B------:R-:W-:Y:S02]  /*0160*/  LEA R7, R8, UR4, 0x2 ;  /* 0x0000000408077c11 */ /* 0x000fe4000f8e10ff */
[----:B------:R-:W-:Y:S02]  /*0170*/  LEA R6, R5, UR4, 0x2 ;  /* 0x0000000405067c11 */ /* 0x000fe4000f8e10ff */
[----:B------:R-:W-:-:S07]  /*0180*/  LEA R8, R9, UR4, 0x2 ;  /* 0x0000000409087c11 */ /* 0x000fce000f8e10ff */
.L_x_832:
[----:B0-2---:R-:W0:Y:S01]  /*0190*/  LDC R10, c[0x0][0x210] ;  /* 0x00008400ff0a7b82 */ /* 0x005e220000000800 */
[----:B------:R-:W-:Y:S01]  /*01a0*/  BSSY B0, `(.L_x_820) ;  /* 0x0000068000007945 */ /* 0x000fe20003800000 */
[----:B------:R-:W-:Y:S01]  /*01b0*/  HFMA2.MMA R22, -RZ, RZ, 0, 0 ;  /* 0x00000000ff167435 */ /* 0x000fe200000001ff */
[----:B------:R-:W-:-:S05]  /*01c0*/  MOV R11, RZ ;  /* 0x000000ff000b7202 */ /* 0x000fca0000000f00 */
[----:B-1----:R-:W1:Y:S01]  /*01d0*/  LDC R12, c[0x0][0x218] ;  /* 0x00008600ff0c7b82 */ /* 0x002e620000000800 */
[----:B0-----:R-:W-:-:S04]  /*01e0*/  ISETP.GE.U32.AND P1, PT, R5, R10, PT ;  /* 0x0000000a0500720c */ /* 0x001fc80003f26070 */
[----:B-1----:R-:W-:-:S13]  /*01f0*/  ISETP.GE.U32.OR P1, PT, R3, R12, P1 ;  /* 0x0000000c0300720c */ /* 0x002fda0000f26470 */
[----:B------:R-:W-:Y:S05]  /*0200*/  @P1 BRA `(.L_x_821) ;  /* 0x0000000400841947 */ /* 0x000fea0003800000 */
[----:B------:R-:W-:Y:S01]  /*0210*/  ISETP.GE.U32.AND P2, PT, R5, R10, PT ;  /* 0x0000000a0500720c */ /* 0x000fe20003f46070 */
[----:B------:R-:W-:-:S12]  /*0220*/  IMAD.MOV.U32 R21, RZ, RZ, R5 ;  /* 0x000000ffff157224 */ /* 0x000fd800078e0005 */
[----:B------:R-:W0:Y:S01]  /*0230*/  @P2 LDC.64 R16, c[0x0][0x2d0] ;  /* 0x0000b400ff102b82 */ /* 0x000e220000000a00 */
[----:B------:R-:W-:-:S07]  /*0240*/  @P2 IMAD R9, R21, R12, R3 ;  /* 0x0000000c15092224 */ /* 0x000fce00078e0203 */
[----:B------:R-:W1:Y:S01]  /*0250*/  @P2 LDC.64 R14, c[0x0][0x2d8] ;  /* 0x0000b600ff0e2b82 */ /* 0x000e620000000a00 */
[----:B0-----:R-:W-:-:S06]  /*0260*/  @P2 IMAD.WIDE.U32 R16, R9, 0x4, R16 ;  /* 0x0000000409102825 */ /* 0x001fcc00078e0010 */
[----:B------:R-:W2:Y:S01]  /*0270*/  @P2 LDG.E R16, desc[UR6][R16.64] ;  /* 0x0000000610102981 */ /* 0x000ea2000c1e1900 */
[----:B-1----:R-:W-:-:S06]  /*0280*/  @P2 IMAD.WIDE.U32 R14, R9, 0x4, R14 ;  /* 0x00000004090e2825 */ /* 0x002fcc00078e000e */
[----:B------:R-:W3:Y:S01]  /*0290*/  @P2 LDG.E R15, desc[UR6][R14.64] ;  /* 0x000000060e0f2981 */ /* 0x000ee2000c1e1900 */
[----:B------:R-:W-:-:S04]  /*02a0*/  @P2 IADD3 R21, R21, 0x20, RZ ;  /* 0x0000002015152810 */ /* 0x000fc80007ffe0ff */
[CC--:B------:R-:W-:Y:S02]  /*02b0*/  ISETP.GE.U32.AND P1, PT, R21.reuse, R10.reuse, PT ;  /* 0x0000000a1500720c */ /* 0x0c0fe40003f26070 */
[----:B------:R-:W-:-:S04]  /*02c0*/  IADD3 R9, -R21, R10, RZ ;  /* 0x0000000a15097210 */ /* 0x000fc80007ffe1ff */
[----:B------:R-:W-:Y:S01]  /*02d0*/  ISETP.LE.U32.OR P1, PT, R9, 0x60, P1 ;  /* 0x000000600900780c */ /* 0x000fe20000f23470 */
[----:B------:R-:W-:Y:S01]  /*02e0*/  IMAD.MOV.U32 R22, RZ, RZ, RZ ;  /* 0x000000ffff167224 */ /* 0x000fe200078e00ff */
[----:B------:R-:W-:Y:S01]  /*02f0*/  MOV R11, RZ ;  /* 0x000000ff000b7202 */ /* 0x000fe20000000f00 */
[----:B------:R-:W-:Y:S04]  /*0300*/  BSSY B1, `(.L_x_822) ;  /* 0x000002b000017945 */ /* 0x000fe80003800000 */
[----:B--2---:R-:W-:Y:S01]  /*0310*/  @P2 FADD.FTZ R11, R11, R16 ;  /* 0x000000100b0b2221 */ /* 0x004fe20000010000 */
[----:B---3--:R-:W-:Y:S01]  /*0320*/  @P2 FADD.FTZ R22, R22, R15 ;  /* 0x0000000f16162221 */ /* 0x008fe20000010000 */
[----:B------:R-:W-:-:S04]  /*0330*/  PLOP3.LUT P2, PT, P2, PT, PT, 0x8, 0x0 ;  /* 0x000000000000781c */ /* 0x000fc8000174e170 */
[----:B------:R-:W-:Y:S09]  /*0340*/  @P1 BRA `(.L_x_823) ;  /* 0x0000000000981947 */ /* 0x000ff20003800000 */
[----:B------:R-:W-:Y:S02]  /*0350*/  PLOP3.LUT P2, PT, PT, PT, PT, 0x8, 0x0 ;  /* 0x000000000000781c */ /* 0x000fe40003f4e170 */
[----:B------:R-:W-:-:S11]  /*0360*/  IADD3 R13, R10, -0x60, RZ ;  /* 0xffffffa00a0d7810 */ /* 0x000fd60007ffe0ff */
.L_x_824:
[----:B------:R-:W0:Y:S01]  /*0370*/  LDC.64 R18, c[0x0][0x2d0] ;  /* 0x0000b400ff127b82 */ /* 0x000e220000000a00 */
[C---:B------:R-:W-:Y:S01]  /*0380*/  IADD3 R25, R21.reuse, 0x20, RZ ;  /* 0x0000002015197810 */ /* 0x040fe20007ffe0ff */
[C---:B------:R-:W-:Y:S01]  /*0390*/  IMAD R23, R21.reuse, R12, R3 ;  /* 0x0000000c15177224 */ /* 0x040fe200078e0203 */
[----:B------:R-:W-:-:S03]  /*03a0*/  IADD3 R17, R21, 0x40, RZ ;  /* 0x0000004015117810 */ /* 0x000fc60007ffe0ff */
[-CC-:B------:R-:W-:Y:S02]  /*03b0*/  IMAD R25, R25, R12.reuse, R3.reuse ;  /* 0x0000000c19197224 */ /* 0x180fe400078e0203 */
[----:B------:R-:W1:Y:S01]  /*03c0*/  LDC.64 R14, c[0x0][0x2d8] ;  /* 0x0000b600ff0e7b82 */ /* 0x000e620000000a00 */
[----:B------:R-:W-:Y:S02]  /*03d0*/  IMAD R17, R17, R12, R3 ;  /* 0x0000000c11117224 */ /* 0x000fe400078e0203 */
[----:B------:R-:W-:Y:S02]  /*03e0*/  VIADD R16, R21, 0x60 ;  /* 0x0000006015107836 */ /* 0x000fe40000000000 */
[----:B0-----:R-:W-:-:S04]  /*03f0*/  IMAD.WIDE.U32 R26, R23, 0x4, R18 ;  /* 0x00000004171a7825 */ /* 0x001fc800078e0012 */
[--C-:B------:R-:W-:Y:S01]  /*0400*/  IMAD.WIDE.U32 R28, R25, 0x4, R18.reuse ;  /* 0x00000004191c7825 */ /* 0x100fe200078e0012 */
[----:B------:R0:W2:Y:S04]  /*0410*/  LDG.E R24, desc[UR6][R26.64] ;  /* 0x000000061a187981 */ /* 0x0000a8000c1e1900 */
[----:B------:R1:W3:Y:S01]  /*0420*/  LDG.E R9, desc[UR6][R28.64] ;  /* 0x000000061c097981 */ /* 0x0002e2000c1e1900 */
[----:B0-----:R-:W-:-:S04]  /*0430*/  IMAD.WIDE.U32 R26, R17, 0x4, R18 ;  /* 0x00000004111a7825 */ /* 0x001fc800078e0012 */
[--C-:B-1----:R-:W-:Y:S01]  /*0440*/  IMAD.WIDE.U32 R28, R23, 0x4, R14.reuse ;  /* 0x00000004171c7825 */ /* 0x102fe200078e000e */
[----:B------:R0:W4:Y:S04]  /*0450*/  LDG.E R20, desc[UR6][R26.64] ;  /* 0x000000061a147981 */ /* 0x000128000c1e1900 */
[----:B------:R-:W5:Y:S01]  /*0460*/  LDG.E R23, desc[UR6][R28.64] ;  /* 0x000000061c177981 */ /* 0x000f62000c1e1900 */
[----:B0-----:R-:W-:-:S04]  /*0470*/  IMAD.WIDE.U32 R26, R25, 0x4, R14 ;  /* 0x00000004191a7825 */ /* 0x001fc800078e000e */
[----:B------:R-:W-:Y:S02]  /*0480*/  IMAD R25, R16, R12, R3 ;  /* 0x0000000c10197224 */ /* 0x000fe400078e0203 */
[----:B------:R-:W-:Y:S01]  /*0490*/  IMAD.WIDE.U32 R16, R17, 0x4, R14 ;  /* 0x0000000411107825 */ /* 0x000fe200078e000e */
[----:B------:R-:W4:Y:S03]  /*04a0*/  LDG.E R26, desc[UR6][R26.64] ;  /* 0x000000061a1a7981 */ /* 0x000f26000c1e1900 */
[C---:B------:R-:W-:Y:S02]  /*04b0*/  IMAD.WIDE.U32 R18, R25.reuse, 0x4, R18 ;  /* 0x0000000419127825 */ /* 0x040fe400078e0012 */
[----:B------:R-:W4:Y:S02]  /*04c0*/  LDG.E R16, desc[UR6][R16.64] ;  /* 0x0000000610107981 */ /* 0x000f24000c1e1900 */
[----:B------:R-:W-:-:S02]  /*04d0*/  IMAD.WIDE.U32 R14, R25, 0x4, R14 ;  /* 0x00000004190e7825 */ /* 0x000fc400078e000e */
[----:B------:R-:W4:Y:S04]  /*04e0*/  LDG.E R18, desc[UR6][R18.64] ;  /* 0x0000000612127981 */ /* 0x000f28000c1e1900 */
[----:B------:R-:W4:Y:S01]  /*04f0*/  LDG.E R14, desc[UR6][R14.64] ;  /* 0x000000060e0e7981 */ /* 0x000f22000c1e1900 */
[----:B------:R-:W-:-:S04]  /*0500*/  IADD3 R21, R21, 0x80, RZ ;  /* 0x0000008015157810 */ /* 0x000fc80007ffe0ff */
[----:B------:R-:W-:Y:S01]  /*0510*/  ISETP.GE.U32.AND P1, PT, R21, R13, PT ;  /* 0x0000000d1500720c */ /* 0x000fe20003f26070 */
[----:B--2---:R-:W-:-:S04]  /*0520*/  FADD.FTZ R24, R24, R11 ;  /* 0x0000000b18187221 */ /* 0x004fc80000010000 */
[----:B---3--:R-:W-:Y:S01]  /*0530*/  FADD.FTZ R9, R24, R9 ;  /* 0x0000000918097221 */ /* 0x008fe20000010000 */
[----:B-----5:R-:W-:-:S03]  /*0540*/  FADD.FTZ R23, R23, R22 ;  /* 0x0000001617177221 */ /* 0x020fc60000010000 */
[----:B----4-:R-:W-:Y:S01]  /*0550*/  FADD.FTZ R9, R9, R20 ;  /* 0x0000001409097221 */ /* 0x010fe20000010000 */
[----:B------:R-:W-:-:S04]  /*0560*/  FADD.FTZ R23, R23, R26 ;  /* 0x0000001a17177221 */ /* 0x000fc80000010000 */
[----:B------:R-:W-:Y:S01]  /*0570*/  FADD.FTZ R23, R23, R16 ;  /* 0x0000001017177221 */ /* 0x000fe20000010000 */
[----:B------:R-:W-:-:S03]  /*0580*/  FADD.FTZ R11, R9, R18 ;  /* 0x00000012090b7221 */ /* 0x000fc60000010000 */
[----:B------:R-:W-:Y:S01]  /*0590*/  FADD.FTZ R22, R23, R14 ;  /* 0x0000000e17167221 */ /* 0x000fe20000010000 */
[----:B------:R-:W-:Y:S06]  /*05a0*/  @!P1 BRA `(.L_x_824) ;  /* 0xfffffffc00709947 */ /* 0x000fec000383ffff */
.L_x_823:
[----:B------:R-:W-:Y:S05]  /*05b0*/  BSYNC B1 ;  /* 0x0000000000017941 */ /* 0x000fea0003800000 */
.L_x_822:
[CC--:B------:R-:W-:Y:S01]  /*05c0*/  ISETP.GE.U32.AND P1, PT, R21.reuse, R10.reuse, PT ;  /* 0x0000000a1500720c */ /* 0x0c0fe20003f26070 */
[----:B------:R-:W-:Y:S01]  /*05d0*/  BSSY B1, `(.L_x_825) ;  /* 0x0000017000017945 */ /* 0x000fe20003800000 */
[----:B------:R-:W-:-:S04]  /*05e0*/  IADD3 R9, -R21, R10, RZ ;  /* 0x0000000a15097210 */ /* 0x000fc80007ffe1ff */
[----:B------:R-:W-:-:S13]  /*05f0*/  ISETP.LE.U32.OR P1, PT, R9, 0x20, P1 ;  /* 0x000000200900780c */ /* 0x000fda0000f23470 */
[----:B------:R-:W-:Y:S05]  /*0600*/  @P1 BRA `(.L_x_826) ;  /* 0x00000000004c1947 */ /* 0x000fea0003800000 */
[----:B------:R-:W0:Y:S01]  /*0610*/  LDC.64 R24, c[0x0][0x2d0] ;  /* 0x0000b400ff187b82 */ /* 0x000e220000000a00 */
[C---:B------:R-:W-:Y:S01]  /*0620*/  IMAD R15, R21.reuse, R12, R3 ;  /* 0x0000000c150f7224 */ /* 0x040fe200078e0203 */
[----:B------:R-:W-:-:S05]  /*0630*/  IADD3 R9, R21, 0x20, RZ ;  /* 0x0000002015097810 */ /* 0x000fca0007ffe0ff */
[----:B------:R-:W-:Y:S01]  /*0640*/  IMAD R9, R9, R12, R3 ;  /* 0x0000000c09097224 */ /* 0x000fe200078e0203 */
[----:B------:R-:W1:Y:S01]  /*0650*/  LDC.64 R16, c[0x0][0x2d8] ;  /* 0x0000b600ff107b82 */ /* 0x000e620000000a00 */
[----:B0-----:R-:W-:-:S04]  /*0660*/  IMAD.WIDE.U32 R18, R15, 0x4, R24 ;  /* 0x000000040f127825 */ /* 0x001fc800078e0018 */
[----:B------:R-:W-:Y:S02]  /*0670*/  IMAD.WIDE.U32 R24, R9, 0x4, R24 ;  /* 0x0000000409187825 */ /* 0x000fe400078e0018 */
[----:B------:R-:W2:Y:S02]  /*0680*/  LDG.E R18, desc[UR6][R18.64] ;  /* 0x0000000612127981 */ /* 0x000ea4000c1e1900 */
[--C-:B-1----:R-:W-:Y:S02]  /*0690*/  IMAD.WIDE.U32 R14, R15, 0x4, R16.reuse ;  /* 0x000000040f0e7825 */ /* 0x102fe400078e0010 */
[----:B------:R-:W3:Y:S02]  /*06a0*/  LDG.E R24, desc[UR6][R24.64] ;  /* 0x0000000618187981 */ /* 0x000ee4000c1e1900 */
[----:B------:R-:W-:Y:S02]  /*06b0*/  IMAD.WIDE.U32 R16, R9, 0x4, R16 ;  /* 0x0000000409107825 */ /* 0x000fe400078e0010 */
[----:B------:R-:W4:Y:S04]  /*06c0*/  LDG.E R15, desc[UR6][R14.64] ;  /* 0x000000060e0f7981 */ /* 0x000f28000c1e1900 */
[----:B------:R-:W5:Y:S01]  /*06d0*/  LDG.E R17, desc[UR6][R16.64] ;  /* 0x0000000610117981 */ /* 0x000f62000c1e1900 */
[----:B------:R-:W-:Y:S01]  /*06e0*/  PLOP3.LUT P2, PT, PT, PT, PT, 0x8, 0x0 ;  /* 0x000000000000781c */ /* 0x000fe20003f4e170 */
[----:B------:R-:W-:-:S02]  /*06f0*/  VIADD R21, R21, 0x40 ;  /* 0x0000004015157836 */ /* 0x000fc40000000000 */
[----:B--2---:R-:W-:-:S04]  /*0700*/  FADD.FTZ R11, R11, R18 ;  /* 0x000000120b0b7221 */ /* 0x004fc80000010000 */
[----:B---3--:R-:W-:Y:S01]  /*0710*/  FADD.FTZ R11, R11, R24 ;  /* 0x000000180b0b7221 */ /* 0x008fe20000010000 */
[----:B----4-:R-:W-:-:S04]  /*0720*/  FADD.FTZ R22, R22, R15 ;  /* 0x0000000f16167221 */ /* 0x010fc80000010000 */
[----:B-----5:R-:W-:-:S07]  /*0730*/  FADD.FTZ R22, R22, R17 ;  /* 0x0000001116167221 */ /* 0x020fce0000010000 */
.L_x_826:
[----:B------:R-:W-:Y:S05]  /*0740*/  BSYNC B1 ;  /* 0x0000000000017941 */ /* 0x000fea0003800000 */
.L_x_825:
[----:B------:R-:W-:Y:S01]  /*0750*/  ISETP.LT.U32.OR P2, PT, R21, R10, P2 ;  /* 0x0000000a1500720c */ /* 0x000fe20001741470 */
[----:B------:R-:W-:-:S12]  /*0760*/  BSSY B1, `(.L_x_821) ;  /* 0x000000b000017945 */ /* 0x000fd80003800000 */
[----:B------:R-:W-:Y:S05]  /*0770*/  @!P2 BRA `(.L_x_827) ;  /* 0x000000000024a947 */ /* 0x000fea0003800000 */
[----:B------:R-:W0:Y:S01]  /*0780*/  LDC.64 R16, c[0x0][0x2d0] ;  /* 0x0000b400ff107b82 */ /* 0x000e220000000a00 */
[----:B------:R-:W-:-:S07]  /*0790*/  IMAD R9, R21, R12, R3 ;  /* 0x0000000c15097224 */ /* 0x000fce00078e0203 */
[----:B------:R-:W1:Y:S01]  /*07a0*/  LDC.64 R14, c[0x0][0x2d8] ;  /* 0x0000b600ff0e7b82 */ /* 0x000e620000000a00 */
[----:B0-----:R-:W-:-:S06]  /*07b0*/  IMAD.WIDE.U32 R16, R9, 0x4, R16 ;  /* 0x0000000409107825 */ /* 0x001fcc00078e0010 */
[----:B------:R-:W2:Y:S01]  /*07c0*/  LDG.E R16, desc[UR6][R16.64] ;  /* 0x0000000610107981 */ /* 0x000ea2000c1e1900 */
[----:B-1----:R-:W-:-:S06]  /*07d0*/  IMAD.WIDE.U32 R14, R9, 0x4, R14 ;  /* 0x00000004090e7825 */ /* 0x002fcc00078e000e */
[----:B------:R-:W3:Y:S01]  /*07e0*/  LDG.E R15, desc[UR6][R14.64] ;  /* 0x000000060e0f7981 */ /* 0x000ee2000c1e1900 */
[----:B--2---:R-:W-:Y:S01]  /*07f0*/  FADD.FTZ R11, R11, R16 ;  /* 0x000000100b0b7221 */ /* 0x004fe20000010000 */
[----:B---3--:R-:W-:-:S07]  /*0800*/  FADD.FTZ R22, R22, R15 ;  /* 0x0000000f16167221 */ /* 0x008fce0000010000 */
.L_x_827:
[----:B------:R-:W-:Y:S05]  /*0810*/  BSYNC B1 ;  /* 0x0000000000017941 */ /* 0x000fea0003800000 */
.L_x_821:
[----:B------:R-:W-:Y:S05]  /*0820*/  BSYNC B0 ;  /* 0x0000000000007941 */ /* 0x000fea0003800000 */
.L_x_820:
[----:B------:R-:W-:Y:S01]  /*0830*/  ISETP.GT.U32.AND P1, PT, R0, 0x3ff, PT ;  /* 0x000003ff0000780c */ /* 0x000fe20003f24070 */
[----:B------:R0:W-:Y:S01]  /*0840*/  STS [R7], R22 ;  /* 0x0000001607007388 */ /* 0x0001e20000000800 */
[----:B------:R-:W-:Y:S05]  /*0850*/  WARPSYNC.ALL ;  /* 0x0000000000007948 */ /* 0x000fea0003800000 */
[----:B------:R0:W-:Y:S01]  /*0860*/  STS [R7+0x1000], R11 ;  /* 0x0010000b07007388 */ /* 0x0001e20000000800 */
[----:B------:R-:W-:Y:S06]  /*0870*/  BAR.SYNC.DEFER_BLOCKING 0x0 ;  /* 0x0000000000007b1d */ /* 0x000fec0000010000 */
[----:B------:R-:W-:Y:S05]  /*0880*/  @P1 BRA `(.L_x_828) ;  /* 0x00000000006c1947 */ /* 0x000fea0003800000 */
[----:B------:R1:W2:Y:S01]  /*0890*/  LDS R9, [R8] ;  /* 0x0000000008097984 */ /* 0x0002a20000000800 */
[----:B------:R-:W-:Y:S01]  /*08a0*/  UMOV UR5, 0xffffffff ;  /* 0xffffffff00057882 */ /* 0x000fe20000000000 */
[----:B------:R-:W-:Y:S02]  /*08b0*/  ISETP.NE.AND P1, PT, R2, RZ, PT ;  /* 0x000000ff0200720c */ /* 0x000fe40003f25270 */
[----:B------:R1:W3:Y:S01]  /*08c0*/  LDS R10, [R8+0x1000] ;  /* 0x00100000080a7984 */ /* 0x0002e20000000800 */
[----:B------:R-:W-:Y:S10]  /*08d0*/  BRA.DIV UR5, `(.L_x_829) ;  /* 0x0000000205b87947 */ /* 0x000ff4000b800000 */
[----:B0--3--:R-:W0:Y:S04]  /*08e0*/  SHFL.BFLY PT, R11, R10, 0x1, 0x1f ;  /* 0x0c201f000a0b7f89 */ /* 0x009e2800000e0000 */
[----:B--2---:R-:W2:Y:S01]  /*08f0*/  SHFL.BFLY PT, R14, R9, 0x1, 0x1f ;  /* 0x0c201f00090e7f89 */ /* 0x004ea200000e0000 */
[----:B0-----:R-:W-:Y:S01]  /*0900*/  FADD.FTZ R11, R10, R11 ;  /* 0x0000000b0a0b7221 */ /* 0x001fe20000010000 */
[----:B--2---:R-:W-:-:S04]  /*0910*/  FADD.FTZ R15, R9, R14 ;  /* 0x0000000e090f7221 */ /* 0x004fc80000010000 */
[----:B------:R-:W0:Y:S04]  /*0920*/  SHFL.BFLY PT, R14, R11, 0x2, 0x1f ;  /* 0x0c401f000b0e7f89 */ /* 0x000e2800000e0000 */
[----:B------:R-:W2:Y:S01]  /*0930*/  SHFL.BFLY PT, R16, R15, 0x2, 0x1f ;  /* 0x0c401f000f107f89 */ /* 0x000ea200000e0000 */
        /* <DEDUP_REMOVED lines=10> */
[----:B------:R0:W2:Y:S04]  /*09e0*/  SHFL.BFLY PT, R11, R10, 0x10, 0x1f ;  /* 0x0e001f000a0b7f89 */ /* 0x0000a800000e0000 */
[----:B------:R0:W3:Y:S02]  /*09f0*/  SHFL.BFLY PT, R9, R18, 0x10, 0x1f ;  /* 0x0e001f0012097f89 */ /* 0x0000e400000e0000 */
.L_x_843:
[----:B---3--:R-:W-:Y:S01]  /*0a00*/  FADD.FTZ R9, R18, R9 ;  /* 0x0000000912097221 */ /* 0x008fe20000010000 */
[----:B--2---:R-:W-:-:S04]  /*0a10*/  FADD.FTZ R11, R10, R11 ;  /* 0x0000000b0a0b7221 */ /* 0x004fc80000010000 */
[----:B------:R2:W-:Y:S04]  /*0a20*/  @!P1 STS [R6+0x2000], R9 ;  /* 0x0020000906009388 */ /* 0x0005e80000000800 */
[----:B------:R2:W-:Y:S02]  /*0a30*/  @!P1 STS [R6+0x2080], R11 ;  /* 0x0020800b06009388 */ /* 0x0005e40000000800 */
.L_x_828:
[----:B--2---:R-:W-:Y:S01]  /*0a40*/  SHF.L.U32 R9, R4, 0x1, RZ ;  /* 0x0000000104097819 */ /* 0x004fe200000006ff */
[----:B------:R-:W-:Y:S05]  /*0a50*/  WARPSYNC.ALL ;  /* 0x0000000000007948 */ /* 0x000fea0003800000 */
[----:B------:R-:W-:Y:S01]  /*0a60*/  BAR.SYNC.DEFER_BLOCKING 0x0 ;  /* 0x0000000000007b1d */ /* 0x000fe20000010000 */
[----:B------:R-:W-:-:S05]  /*0a70*/  ISETP.GE.U32.OR P1, PT, R9, R12, P0 ;  /* 0x0000000c0900720c */ /* 0x000fca0000726470 */
[----:B------:R-:W-:Y:S08]  /*0a80*/  BSSY B0, `(.L_x_830) ;  /* 0x000000e000007945 */ /* 0x000ff00003800000 */
[----:B------:R-:W-:Y:S05]  /*0a90*/  @P1 BRA `(.L_x_831) ;  /* 0x0000000000301947 */ /* 0x000fea0003800000 */
[----:B------:R-:W-:Y:S01]  /*0aa0*/  SHF.L.U32 R9, R0, 0x3, RZ ;  /* 0x0000000300097819 */ /* 0x000fe200000006ff */
[----:B------:R-:W2:Y:S03]  /*0ab0*/  LDC.64 R12, c[0x0][0x318] ;  /* 0x0000c600ff0c7b82 */ /* 0x000ea60000000a00 */
[----:B------:R-:W-:-:S05]  /*0ac0*/  LOP3.LUT R9, R9, 0xf8, RZ, 0xc0, !PT ;  /* 0x000000f809097812 */ /* 0x000fca00078ec0ff */
[----:B------:R-:W3:Y:S01]  /*0ad0*/  LDS.64 R14, [R9+UR4+0x2000] ;  /* 0x00200004090e7984 */ /* 0x000ee20008000a00 */
[----:B0-----:R-:W0:Y:S03]  /*0ae0*/  LDC.64 R10, c[0x0][0x310] ;  /* 0x0000c400ff0a7b82 */ /* 0x001e260000000a00 */
[----:B------:R-:W4:Y:S01]  /*0af0*/  LDS.64 R16, [R9+UR4+0x2080] ;  /* 0x0020800409107984 */ /* 0x000f220008000a00 */
[----:B--2---:R-:W-:-:S04]  /*0b00*/  IMAD.WIDE.U32 R12, R4, 0x4, R12 ;  /* 0x00000004040c7825 */ /* 0x004fc800078e000c */
[----:B0-----:R-:W-:Y:S01]  /*0b10*/  IMAD.WIDE.U32 R10, R4, 0x4, R10 ;  /* 0x00000004040a7825 */ /* 0x001fe200078e000a */
[----:B---3--:R-:W-:Y:S02]  /*0b20*/  F2FP.BF16.F32.PACK_AB R15, R15, R14 ;  /* 0x0000000e0f0f723e */ /* 0x008fe400000010ff */
[----:B----4-:R-:W-:-:S03]  /*0b30*/  F2FP.BF16.F32.PACK_AB R17, R17, R16 ;  /* 0x000000101111723e */ /* 0x010fc600000010ff */
[----:B------:R2:W-:Y:S04]  /*0b40*/  STG.E desc[UR6][R12.64], R15 ;  /* 0x0000000f0c007986 */ /* 0x0005e8000c101906 */
[----:B------:R2:W-:Y:S02]  /*0b50*/  STG.E desc[UR6][R10.64], R17 ;  /* 0x000000110a007986 */ /* 0x0005e4000c101906 */
.L_x_831:
[----:B------:R-:W-:Y:S05]  /*0b60*/  BSYNC B0 ;  /* 0x0000000000007941 */ /* 0x000fea0003800000 */
.L_x_830:
[C---:B------:R-:W-:Y:S01]  /*0b70*/  ISETP.GT.U32.AND P1, PT, R3.reuse, -0x1401, PT ;  /* 0xffffebff0300780c */ /* 0x040fe20003f24070 */
[----:B------:R-:W-:Y:S01]  /*0b80*/  VIADD R4, R4, 0xa00 ;  /* 0x00000a0004047836 */ /* 0x000fe20000000000 */
[----:B------:R-:W-:-:S11]  /*0b90*/  IADD3 R3, R3, 0x1400, RZ ;  /* 0x0000140003037810 */ /* 0x000fd60007ffe0ff */
[----:B------:R-:W-:Y:S05]  /*0ba0*/  @P1 BRA `(.L_x_832) ;  /* 0xfffffff400781947 */ /* 0x000fea000383ffff */
[----:B------:R-:W-:Y:S05]  /*0bb0*/  EXIT ;  /* 0x000000000000794d */ /* 0x000fea0003800000 */
.L_x_829:
[----:B------:R-:W-:Y:S01]  /*0bc0*/  HFMA2.MMA R21, -RZ, RZ, 0, 5.9604644775390625e-08 ;  /* 0x00000001ff157435 */ /* 0x000fe200000001ff */
[----:B0--3--:R-:W-:Y:S01]  /*0bd0*/  MOV R22, R10 ;  /* 0x0000000a00167202 */ /* 0x009fe20000000f00 */
[----:B------:R-:W-:Y:S01]  /*0be0*/  IMAD.MOV.U32 R19, RZ, RZ, -0x1 ;  /* 0xffffffffff137424 */ /* 0x000fe200078e00ff */
[----:B------:R-:W-:-:S08]  /*0bf0*/  MOV R24, 0x1f ;  /* 0x0000001f00187802 */ /* 0x000fd00000000f00 */
[----:B-12---:R-:W-:Y:S05]  /*0c00*/  WARPSYNC.COLLECTIVE R19, `(.L_x_833) ;  /* 0x0000000013087348 */ /* 0x006fea0003c00000 */
[----:B------:R0:W3:Y:S02]  /*0c10*/  SHFL.BFLY P2, R20, R22, R21, R24 ;  /* 0x0c00001516147389 */ /* 0x0000e40000040018 */
[----:B0123--:R-:W-:Y:S01]  /*0c20*/  ENDCOLLECTIVE ;  /* 0x000000000000791b */ /* 0x00ffe20003800000 */
.L_x_833:
[----:B------:R-:W-:Y:S01]  /*0c30*/  HFMA2.MMA R21, -RZ, RZ, 0, 1.1920928955078125e-07 ;  /* 0x00000002ff157435 */ /* 0x000fe200000001ff */
[----:B------:R-:W-:-:S05]  /*0c40*/  MOV R11, R20 ;  /* 0x00000014000b7202 */ /* 0x000fca0000000f00 */
[----:B------:R-:W-:-:S05]  /*0c50*/  FADD.FTZ R11, R10, R11 ;  /* 0x0000000b0a0b7221 */ /* 0x000fca0000010000 */
[----:B------:R-:W-:-:S07]  /*0c60*/  MOV R22, R11 ;  /* 0x0000000b00167202 */ /* 0x000fce0000000f00 */
[----:B------:R-:W-:Y:S05]  /*0c70*/  WARPSYNC.COLLECTIVE R19, `(.L_x_834) ;  /* 0x0000000013087348 */ /* 0x000fea0003c00000 */
[----:B------:R0:W1:Y:S02]  /*0c80*/  SHFL.BFLY P2, R20, R22, R21, R24 ;  /* 0x0c00001516147389 */ /* 0x0000640000040018 */
[----:B01----:R-:W-:Y:S01]  /*0c90*/  ENDCOLLECTIVE ;  /* 0x000000000000791b */ /* 0x003fe20003800000 */
.L_x_834:
[----:B------:R-:W-:Y:S01]  /*0ca0*/  HFMA2.MMA R21, -RZ, RZ, 0, 2.384185791015625e-07 ;  /* 0x00000004ff157435 */ /* 0x000fe200000001ff */
[----:B------:R-:W-:-:S04]  /*0cb0*/  IMAD.MOV.U32 R14, RZ, RZ, R20 ;  /* 0x000000ffff0e7224 */ /* 0x000fc800078e0014 */
[----:B------:R-:W-:-:S05]  /*0cc0*/  FADD.FTZ R14, R11, R14 ;  /* 0x0000000e0b0e7221 */ /* 0x000fca0000010000 */
[----:B------:R-:W-:-:S07]  /*0cd0*/  MOV R22, R14 ;  /* 0x0000000e00167202 */ /* 0x000fce0000000f00 */
[----:B------:R-:W-:Y:S05]  /*0ce0*/  WARPSYNC.COLLECTIVE R19, `(.L_x_835) ;  /* 0x0000000013087348 */ /* 0x000fea0003c00000 */
[----:B------:R0:W1:Y:S02]  /*0cf0*/  SHFL.BFLY P2, R20, R22, R21, R24 ;  /* 0x0c00001516147389 */ /* 0x0000640000040018 */
[----:B01----:R-:W-:Y:S01]  /*0d00*/  ENDCOLLECTIVE ;  /* 0x000000000000791b */ /* 0x003fe20003800000 */
.L_x_835:
[----:B------:R-:W-:Y:S01]  /*0d10*/  HFMA2.MMA R21, -RZ, RZ, 0, 4.76837158203125e-07 ;  /* 0x00000008ff157435 */ /* 0x000fe200000001ff */
[----:B------:R-:W-:-:S05]  /*0d20*/  MOV R13, R20 ;  /* 0x00000014000d7202 */ /* 0x000fca0000000f00 */
[----:B------:R-:W-:-:S04]  /*0d30*/  FADD.FTZ R13, R14, R13 ;  /* 0x0000000d0e0d7221 */ /* 0x000fc80000010000 */
[----:B------:R-:W-:-:S07]  /*0d40*/  IMAD.MOV.U32 R22, RZ, RZ, R13 ;  /* 0x000000ffff167224 */ /* 0x000fce00078e000d */
[----:B------:R-:W-:Y:S05]  /*0d50*/  WARPSYNC.COLLECTIVE R19, `(.L_x_836) ;  /* 0x0000000013087348 */ /* 0x000fea0003c00000 */
[----:B------:R0:W1:Y:S02]  /*0d60*/  SHFL.BFLY P2, R20, R22, R21, R24 ;  /* 0x0c00001516147389 */ /* 0x0000640000040018 */
[----:B01----:R-:W-:Y:S01]  /*0d70*/  ENDCOLLECTIVE ;  /* 0x000000000000791b */ /* 0x003fe20003800000 */
.L_x_836:
[----:B------:R-:W-:Y:S01]  /*0d80*/  IMAD.MOV.U32 R21, RZ, RZ, 0x10 ;  /* 0x00000010ff157424 */ /* 0x000fe200078e00ff */
[----:B------:R-:W-:-:S05]  /*0d90*/  MOV R10, R20 ;  /* 0x00000014000a7202 */ /* 0x000fca0000000f00 */
[----:B------:R-:W-:-:S05]  /*0da0*/  FADD.FTZ R10, R13, R10 ;  /* 0x0000000a0d0a7221 */ /* 0x000fca0000010000 */
[----:B------:R-:W-:-:S07]  /*0db0*/  MOV R22, R10 ;  /* 0x0000000a00167202 */ /* 0x000fce0000000f00 */
[----:B------:R-:W-:Y:S05]  /*0dc0*/  WARPSYNC.COLLECTIVE R19, `(.L_x_837) ;  /* 0x0000000013087348 */ /* 0x000fea0003c00000 */
[----:B------:R0:W1:Y:S02]  /*0dd0*/  SHFL.BFLY P2, R20, R22, R21, R24 ;  /* 0x0c00001516147389 */ /* 0x0000640000040018 */
[----:B01----:R-:W-:Y:S01]  /*0de0*/  ENDCOLLECTIVE ;  /* 0x000000000000791b */ /* 0x003fe20003800000 */
.L_x_837:
[----:B------:R-:W-:Y:S01]  /*0df0*/  HFMA2.MMA R21, -RZ, RZ, 0, 5.9604644775390625e-08 ;  /* 0x00000001ff157435 */ /* 0x000fe200000001ff */
[----:B------:R-:W-:Y:S02]  /*0e00*/  MOV R22, R9 ;  /* 0x0000000900167202 */ /* 0x000fe40000000f00 */
[----:B------:R-:W-:-:S08]  /*0e10*/  MOV R11, R20 ;  /* 0x00000014000b7202 */ /* 0x000fd00000000f00 */
[----:B------:R-:W-:Y:S05]  /*0e20*/  WARPSYNC.COLLECTIVE R19, `(.L_x_838) ;  /* 0x0000000013087348 */ /* 0x000fea0003c00000 */
[----:B------:R0:W1:Y:S02]  /*0e30*/  SHFL.BFLY P2, R20, R22, R21, R24 ;  /* 0x0c00001516147389 */ /* 0x0000640000040018 */
[----:B01----:R-:W-:Y:S01]  /*0e40*/  ENDCOLLECTIVE ;  /* 0x000000000000791b */ /* 0x003fe20003800000 */
.L_x_838:
[----:B------:R-:W-:Y:S01]  /*0e50*/  HFMA2.MMA R21, -RZ, RZ, 0, 1.1920928955078125e-07 ;  /* 0x00000002ff157435 */ /* 0x000fe200000001ff */
[----:B------:R-:W-:-:S04]  /*0e60*/  IMAD.MOV.U32 R14, RZ, RZ, R20 ;  /* 0x000000ffff0e7224 */ /* 0x000fc800078e0014 */
[----:B------:R-:W-:-:S05]  /*0e70*/  FADD.FTZ R15, R9, R14 ;  /* 0x0000000e090f7221 */ /* 0x000fca0000010000 */
[----:B------:R-:W-:-:S07]  /*0e80*/  MOV R22, R15 ;  /* 0x0000000f00167202 */ /* 0x000fce0000000f00 */
[----:B------:R-:W-:Y:S05]  /*0e90*/  WARPSYNC.COLLECTIVE R19, `(.L_x_839) ;  /* 0x0000000013087348 */ /* 0x000fea0003c00000 */
[----:B------:R0:W1:Y:S02]  /*0ea0*/  SHFL.BFLY P2, R20, R22, R21, R24 ;  /* 0x0c00001516147389 */ /* 0x0000640000040018 */
[----:B01----:R-:W-:Y:S01]  /*0eb0*/  ENDCOLLECTIVE ;  /* 0x000000000000791b */ /* 0x003fe20003800000 */
.L_x_839:
[----:B------:R-:W-:Y:S01]  /*0ec0*/  HFMA2.MMA R21, -RZ, RZ, 0, 2.384185791015625e-07 ;  /* 0x00000004ff157435 */ /* 0x000fe200000001ff */
[----:B------:R-:W-:-:S05]  /*0ed0*/  MOV R16, R20 ;  /* 0x0000001400107202 */ /* 0x000fca0000000f00 */
[----:B------:R-:W-:-:S04]  /*0ee0*/  FADD.FTZ R16, R15, R16 ;  /* 0x000000100f107221 */ /* 0x000fc80000010000 */
[----:B------:R-:W-:-:S07]  /*0ef0*/  IMAD.MOV.U32 R22, RZ, RZ, R16 ;  /* 0x000000ffff167224 */ /* 0x000fce00078e0010 */
[----:B------:R-:W-:Y:S05]  /*0f00*/  WARPSYNC.COLLECTIVE R19, `(.L_x_840) ;  /* 0x0000000013087348 */ /* 0x000fea0003c00000 */
[----:B------:R0:W1:Y:S02]  /*0f10*/  SHFL.BFLY P2, R20, R22, R21, R24 ;  /* 0x0c00001516147389 */ /* 0x0000640000040018 */
[----:B01----:R-:W-:Y:S01]  /*0f20*/  ENDCOLLECTIVE ;  /* 0x000000000000791b */ /* 0x003fe20003800000 */
.L_x_840:
[----:B------:R-:W-:Y:S01]  /*0f30*/  IMAD.MOV.U32 R21, RZ, RZ, 0x8 ;  /* 0x00000008ff157424 */ /* 0x000fe200078e00ff */
[----:B------:R-:W-:-:S05]  /*0f40*/  MOV R17, R20 ;  /* 0x0000001400117202 */ /* 0x000fca0000000f00 */
[----:B------:R-:W-:-:S05]  /*0f50*/  FADD.FTZ R17, R16, R17 ;  /* 0x0000001110117221 */ /* 0x000fca0000010000 */
[----:B------:R-:W-:-:S07]  /*0f60*/  MOV R22, R17 ;  /* 0x0000001100167202 */ /* 0x000fce0000000f00 */
[----:B------:R-:W-:Y:S05]  /*0f70*/  WARPSYNC.COLLECTIVE R19, `(.L_x_841) ;  /* 0x0000000013087348 */ /* 0x000fea0003c00000 */
[----:B------:R0:W1:Y:S02]  /*0f80*/  SHFL.BFLY P2, R20, R22, R21, R24 ;  /* 0x0c00001516147389 */ /* 0x0000640000040018 */
[----:B01----:R-:W-:Y:S01]  /*0f90*/  ENDCOLLECTIVE ;  /* 0x000000000000791b */ /* 0x003fe20003800000 */
.L_x_841:
[----:B------:R-:W-:Y:S01]  /*0fa0*/  HFMA2.MMA R21, -RZ, RZ, 0, 9.5367431640625e-07 ;  /* 0x00000010ff157435 */ /* 0x000fe200000001ff */
[----:B------:R-:W-:-:S05]  /*0fb0*/  MOV R18, R20 ;  /* 0x0000001400127202 */ /* 0x000fca0000000f00 */
[----:B------:R-:W-:-:S05]  /*0fc0*/  FADD.FTZ R18, R17, R18 ;  /* 0x0000001211127221 */ /* 0x000fca0000010000 */
[----:B------:R-:W-:-:S07]  /*0fd0*/  MOV R22, R18 ;  /* 0x0000001200167202 */ /* 0x000fce0000000f00 */
[----:B------:R-:W-:Y:S05]  /*0fe0*/  WARPSYNC.COLLECTIVE R19, `(.L_x_842) ;  /* 0x0000000013087348 */ /* 0x000fea0003c00000 */
[----:B------:R0:W1:Y:S02]  /*0ff0*/  SHFL.BFLY P2, R20, R22, R21, R24 ;  /* 0x0c00001516147389 */ /* 0x0000640000040018 */
[----:B01----:R-:W-:Y:S01]  /*1000*/  ENDCOLLECTIVE ;  /* 0x000000000000791b */ /* 0x003fe20003800000 */
.L_x_842:
[----:B------:R-:W-:Y:S01]  /*1010*/  MOV R9, R20 ;  /* 0x0000001400097202 */ /* 0x000fe20000000f00 */
[----:B------:R-:W-:Y:S06]  /*1020*/  BRA `(.L_x_843) ;  /* 0xfffffff800747947 */ /* 0x000fec000383ffff */
.L_x_844:
        /* <DEDUP_REMOVED lines=13> */
.L_x_16480:


//--------------------- .text._ZN10layer_norm13ln_bwd_kernelINS_13Kernel_traitsI13__nv_bfloat16S2_S2_S2_fjLj5120ELj1ELj1ELj4ELj16ENS_18Kernel_traits_baseILj5120ES2_S2_S2_S2_fjLj128EEEEELb1ELb0ELb1ELb0EEEvNS_9BwdParamsE --------------------------
	.section	.text._ZN10layer_norm13ln_bwd_kernelINS_13Kernel_traitsI13__nv_bfloat16S2_S2_S2_fjLj5120ELj1ELj1ELj4ELj16ENS_18Kernel_traits_baseILj5120ES2_S2_S2_S2_fjLj128EEEEELb1ELb0ELb1ELb0EEEvNS_9BwdParamsE,"ax",@progbits
	.align	128
        .global         _ZN10layer_norm13ln_bwd_kernelINS_13Kernel_traitsI13__nv_bfloat16S2_S2_S2_fjLj5120ELj1ELj1ELj4ELj16ENS_18Kernel_traits_baseILj5120ES2_S2_S2_S2_fjLj128EEEEELb1ELb0ELb1ELb0EEEvNS_9BwdParamsE
        .type           _ZN10layer_norm13ln_bwd_kernelINS_13Kernel_traitsI13__nv_bfloat16S2_S2_S2_fjLj5120ELj1ELj1ELj4ELj16ENS_18Kernel_traits_baseILj5120ES2_S2_S2_S2_fjLj128EEEEELb1ELb0ELb1ELb0EEEvNS_9BwdParamsE,@function
        .size           _ZN10layer_norm13ln_bwd_kernelINS_13Kernel_traitsI13__nv_bfloat16S2_S2_S2_fjLj5120ELj1ELj1ELj4ELj16ENS_18Kernel_traits_baseILj5120ES2_S2_S2_S2_fjLj128EEEEELb1ELb0ELb1ELb0EEEvNS_9BwdParamsE,(.L_x_16481 - _ZN10layer_norm13ln_bwd_kernelINS_13Kernel_traitsI13__nv_bfloat16S2_S2_S2_fjLj5120ELj1ELj1ELj4ELj16ENS_18Kernel_traits_baseILj5120ES2_S2_S2_S2_fjLj128EEEEELb1ELb0ELb1ELb0EEEvNS_9BwdParamsE)
        .other          _ZN10layer_norm13ln_bwd_kernelINS_13Kernel_traitsI13__nv_bfloat16S2_S2_S2_fjLj5120ELj1ELj1ELj4ELj16ENS_18Kernel_traits_baseILj5120ES2_S2_S2_S2_fjLj128EEEEELb1ELb0ELb1ELb0EEEvNS_9BwdParamsE,@"STO_CUDA_ENTRY STV_DEFAULT"
_ZN10layer_norm13ln_bwd_kernelINS_13Kernel_traitsI13__nv_bfloat16S2_S2_S2_fjLj5120ELj1ELj1ELj4ELj16ENS_18Kernel_traits_baseILj5120ES2_S2_S2_S2_fjLj128EEEEELb1ELb0ELb1ELb0EEEvNS_9BwdParamsE:
.text._ZN10layer_norm13ln_bwd_kernelINS_13Kernel_traitsI13__nv_bfloat16S2_S2_S2_fjLj5120ELj1ELj1ELj4ELj16ENS_18Kernel_traits_baseILj5120ES2_S2_S2_S2_fjLj128EEEEELb1ELb0ELb1ELb0EEEvNS_9BwdParamsE:
        /* <DEDUP_REMOVED lines=13> */
[----:B------:R-:W-:-:S02]  /*00d0*/  LEA.HI R5, R5, R2, RZ, 0x3 ;  /* 0x0000000205057211 */ /* 0x000fc400078f18ff */
[----:B0-----:R-:W-:Y:S02]  /*00e0*/  IADD3 R1, R1, -0x28, RZ ;  /* 0xffffffd801017810 */ /* 0x001fe40007ffe0ff */
        /* <DEDUP_REMOVED lines=10> */
[----:B------:R-:W-:-:S04]  /*0190*/  @P5 LOP3.LUT R6, R6, 0x2, RZ, 0xfc, !PT ;  /* 0x0000000206065812 */ /* 0x000fc800078efcff */
[----:B------:R-:W-:-:S03]  /*01a0*/  LOP3.LUT R6, R6, 0xfffffffe, RZ, 0xc0, !PT ;  /* 0xfffffffe06067812 */ /* 0x000fc600078ec0ff */
[----:B------:R-:W1:Y:S01]  /*01b0*/  @P4 LDC.64 R8, c[0x0][0x260] ;  /* 0x00009800ff084b82 */ /* 0x000e620000000a00 */
[----:B------:R-:W-:-:S04]  /*01c0*/  @P4 LOP3.LUT R6, R6, 0x1, RZ, 0xfc, !PT ;  /* 0x0000000106064812 */ /* 0x000fc800078efcff */
[----:B------:R-:W-:-:S03]  /*01d0*/  LOP3.LUT R6, R6, 0xfffffffb, RZ, 0xc0, !PT ;  /* 0xfffffffb06067812 */ /* 0x000fc600078ec0ff */
[----:B------:R-:W3:Y:S01]  /*01e0*/  @P0 LDC.64 R12, c[0x0][0x260] ;  /* 0x00009800ff0c0b82 */ /* 0x000ee20000000a00 */
[----:B------:R-:W-:-:S07]  /*01f0*/  @P3 LOP3.LUT R6, R6, 0x4, RZ, 0xfc, !PT ;  /* 0x0000000406063812 */ /* 0x000fce00078efcff */
[----:B------:R-:W4:Y:S01]  /*0200*/  @P1 LDC.64 R14, c[0x0][0x260] ;  /* 0x00009800ff0e1b82 */ /* 0x000f220000000a00 */
[C---:B0-----:R-:W-:Y:S01]  /*0210*/  @P5 IMAD.WIDE.U32 R4, R7.reuse, 0x10, R4 ;  /* 0x0000001007045825 */ /* 0x041fe200078e0004 */
[----:B------:R-:W-:-:S04]  /*0220*/  @P5 LOP3.LUT R7, R7, 0x80, RZ, 0xfc, !PT ;  /* 0x0000008007075812 */ /* 0x000fc800078efcff */
[----:B------:R2:W5:Y:S02]  /*0230*/  @P5 LDG.E.128 R20, desc[UR4][R4.64] ;  /* 0x0000000404145981 */ /* 0x000564000c1e1d00 */
[----:B------:R-:W0:Y:S01]  /*0240*/  @P3 LDC.64 R16, c[0x0][0x260] ;  /* 0x00009800ff103b82 */ /* 0x000e220000000a00 */
[----:B-1----:R-:W-:-:S04]  /*0250*/  @P4 IMAD.WIDE.U32 R10, R7, 0x10, R8 ;  /* 0x00000010070a4825 */ /* 0x002fc800078e0008 */
[----:B------:R-:W-:Y:S01]  /*0260*/  @P4 VIADD R7, R7, 0x80 ;  /* 0x0000008007074836 */ /* 0x000fe20000000000 */
[----:B------:R1:W5:Y:S03]  /*0270*/  @P4 LDG.E.128 R244, desc[UR4][R10.64] ;  /* 0x000000040af44981 */ /* 0x000366000c1e1d00 */
        /* <DEDUP_REMOVED lines=9> */
[----:B------:R-:W-:Y:S01]  /*0310*/  ISETP.GE.AND P2, PT, R4, UR7, PT ;  /* 0x0000000704007c0c */ /* 0x000fe2000bf46270 */
[----:B------:R-:W-:Y:S01]  /*0320*/  ULDC.64 UR6, c[0x0][0x308] ;  /* 0x0000c20000067ab9 */ /* 0x000fe20000000a00 */
        /* <DEDUP_REMOVED lines=40> */
[----:B-1----:R-:W-:Y:S06]  /*05b0*/  @P2 BRA `(.L_x_845) ;  /* 0x0000007000602947 */ /* 0x002fec0003800000 */
[C---:B-----5:R-:W-:Y:S01]  /*05c0*/  SHF.L.U32 R7, R20.reuse, 0x10, RZ ;  /* 0x0000001014077819 */ /* 0x060fe200000006ff */
[----:B------:R-:W-:Y:S01]  /*05d0*/  IMAD.U32 R8, R21, 0x10000, RZ ;  /* 0x0001000015087824 */ /* 0x000fe200078e00ff */
[----:B------:R-:W-:Y:S01]  /*05e0*/  @P5 PRMT R0, R20, 0x7632, R0 ;  /* 0x0000763214005816 */ /* 0x000fe20000000000 */
[----:B------:R-:W-:Y:S01]  /*05f0*/  IMAD.U32 R227, R221, 0x10000, RZ ;  /* 0x00010000dde37824 */ /* 0x000fe200078e00ff */
[----:B------:R-:W-:Y:S01]  /*0600*/  @P5 PRMT R2, R21, 0x7632, R2 ;  /* 0x0000763215025816 */ /* 0x000fe20000000002 */
[----:B------:R0:W-:Y:S01]  /*0610*/  STL [R1+0x20], R7 ;  /* 0x0000200701007387 */ /* 0x0001e20000100800 */
[----:B------:R-:W-:Y:S01]  /*0620*/  SHF.L.U32 R0, R0, 0x10, RZ ;  /* 0x0000001000007819 */ /* 0x000fe200000006ff */
[----:B------:R-:W-:Y:S01]  /*0630*/  IMAD.U32 R251, R245, 0x10000, RZ ;  /* 0x00010000f5fb7824 */ /* 0x000fe200078e00ff */
[C---:B------:R-:W-:Y:S01]  /*0640*/  @P5 PRMT R3, R22.reuse, 0x7632, R3 ;  /* 0x0000763216035816 */ /* 0x040fe20000000003 */
[----:B------:R1:W-:Y:S01]  /*0650*/  STL [R1+0x18], R8 ;  /* 0x0000180801007387 */ /* 0x0003e20000100800 */
[----:B------:R-:W-:Y:S01]  /*0660*/  @P5 PRMT R5, R23, 0x7632, R5 ;  /* 0x0000763217055816 */ /* 0x000fe20000000005 */
[----:B------:R-:W-:Y:S01]  /*0670*/  IMAD.U32 R243, R237, 0x10000, RZ ;  /* 0x00010000edf37824 */ /* 0x000fe200078e00ff */
[----:B------:R-:W-:Y:S01]  /*0680*/  @P3 PRMT R226, R221, 0x7632, R226 ;  /* 0x00007632dde23816 */ /* 0x000fe200000000e2 */
[----:B------:R-:W-:Y:S01]  /*0690*/  IMAD.U32 R235, R229, 0x10000, RZ ;  /* 0x00010000e5eb7824 */ /* 0x000fe200078e00ff */
[----:B------:R-:W2:Y:S01]  /*06a0*/  LDC.U8 R221, c[0x0][0x2a0] ;  /* 0x0000a800ffdd7b82 */ /* 0x000ea20000000000 */
[----:B0-----:R-:W-:Y:S01]  /*06b0*/  SHF.L.U32 R7, R22, 0x10, RZ ;  /* 0x0000001016077819 */ /* 0x001fe200000006ff */
[----:B------:R-:W-:Y:S01]  /*06c0*/  IMAD.MOV.U32 R37, RZ, RZ, RZ ;  /* 0x000000ffff257224 */ /* 0x000fe200078e00ff */
[----:B------:R-:W-:Y:S01]  /*06d0*/  @P4 PRMT R252, R244, 0x7632, R252 ;  /* 0x00007632f4fc4816 */ /* 0x000fe200000000fc */
[----:B------:R-:W-:Y:S01]  /*06e0*/  IMAD.U32 R226, R226, 0x10000, RZ ;  /* 0x00010000e2e27824 */ /* 0x000fe200078e00ff */
[----:B------:R-:W-:Y:S01]  /*06f0*/  @P4 PRMT R250, R245, 0x7632, R250 ;  /* 0x00007632f5fa4816 */ /* 0x000fe200000000fa */
[----:B-1----:R-:W-:Y:S01]  /*0700*/  IMAD.U32 R8, R23, 0x10000, RZ ;  /* 0x0001000017087824 */ /* 0x002fe200078e00ff */
[----:B------:R0:W-:Y:S01]  /*0710*/  STL [R1+0x10], R7 ;  /* 0x0000100701007387 */ /* 0x0001e20000100800 */
[----:B------:R-:W-:-:S02]  /*0720*/  @P4 PRMT R248, R246, 0x7632, R248 ;  /* 0x00007632f6f84816 */ /* 0x000fc400000000f8 */
[----:B------:R-:W-:Y:S01]  /*0730*/  SHF.L.U32 R249, R246, 0x10, RZ ;  /* 0x00000010f6f97819 */ /* 0x000fe200000006ff */
[----:B------:R-:W-:Y:S01]  /*0740*/  STL [R1+0x8], R8 ;  /* 0x0000080801007387 */ /* 0x000fe20000100800 */
[----:B------:R-:W-:Y:S01]  /*0750*/  SHF.L.U32 R245, R236, 0x10, RZ ;  /* 0x00000010ecf57819 */ /* 0x000fe200000006ff */
[----:B------:R-:W-:Y:S01]  /*0760*/  IMAD.U32 R250, R250, 0x10000, RZ ;  /* 0x00010000fafa7824 */ /* 0x000fe200078e00ff */
[----:B------:R-:W-:Y:S02]  /*0770*/  @P0 PRMT R242, R237, 0x7632, R242 ;  /* 0x00007632edf20816 */ /* 0x000fe400000000f2 */
[----:B------:R-:W-:Y:S02]  /*0780*/  @P0 PRMT R240, R238, 0x7632, R240 ;  /* 0x00007632eef00816 */ /* 0x000fe400000000f0 */
[----:B0-----:R-:W-:Y:S01]  /*0790*/  SHF.L.U32 R7, R244, 0x10, RZ ;  /* 0x00000010f4077819 */ /* 0x001fe200000006ff */
[----:B------:R-:W-:Y:S01]  /*07a0*/  IMAD.U32 R242, R242, 0x10000, RZ ;  /* 0x00010000f2f27824 */ /* 0x000fe200078e00ff */
[----:B------:R-:W-:-:S02]  /*07b0*/  @P0 PRMT R244, R236, 0x7632, R244 ;  /* 0x00007632ecf40816 */ /* 0x000fc400000000f4 */
[----:B------:R-:W-:Y:S01]  /*07c0*/  SHF.L.U32 R241, R238, 0x10, RZ ;  /* 0x00000010eef17819 */ /* 0x000fe200000006ff */
[----:B------:R0:W-:Y:S01]  /*07d0*/  STL [R1], R7 ;  /* 0x0000000701007387 */ /* 0x0001e20000100800 */
[C---:B------:R-:W-:Y:S02]  /*07e0*/  @P1 PRMT R232, R230.reuse, 0x7632, R232 ;  /* 0x00007632e6e81816 */ /* 0x040fe400000000e8 */
[----:B------:R-:W-:Y:S01]  /*07f0*/  SHF.L.U32 R233, R230, 0x10, RZ ;  /* 0x00000010e6e97819 */ /* 0x000fe200000006ff */
[----:B------:R1:W-:Y:S01]  /*0800*/  STL [R1+0x1c], R0 ;  /* 0x00001c0001007387 */ /* 0x0003e20000100800 */
[C---:B------:R-:W-:Y:S02]  /*0810*/  @P3 PRMT R224, R222.reuse, 0x7632, R224 ;  /* 0x00007632dee03816 */ /* 0x040fe400000000e0 */
[----:B------:R-:W-:Y:S02]  /*0820*/  SHF.L.U32 R225, R222, 0x10, RZ ;  /* 0x00000010dee17819 */ /* 0x000fe400000006ff */
[----:B------:R-:W-:Y:S01]  /*0830*/  @P4 PRMT R246, R247, 0x7632, R246 ;  /* 0x00007632f7f64816 */ /* 0x000fe200000000f6 */
[----:B0-----:R-:W-:Y:S01]  /*0840*/  IMAD.U32 R7, R2, 0x10000, RZ ;  /* 0x0001000002077824 */ /* 0x001fe200078e00ff */
[----:B------:R-:W-:Y:S01]  /*0850*/  SHF.L.U32 R2, R3, 0x10, RZ ;  /* 0x0000001003027819 */ /* 0x000fe200000006ff */
[----:B------:R-:W-:Y:S01]  /*0860*/  IMAD.U32 R247, R247, 0x10000, RZ ;  /* 0x00010000f7f77824 */ /* 0x000fe200078e00ff */
[----:B------:R-:W-:Y:S01]  /*0870*/  @P0 PRMT R238, R239, 0x7632, R238 ;  /* 0x00007632efee0816 */ /* 0x000fe200000000ee */
[----:B-1----:R-:W-:Y:S01]  /*0880*/  IMAD.U32 R0, R5, 0x10000, RZ ;  /* 0x0001000005007824 */ /* 0x002fe200078e00ff */
[----:B------:R0:W-:Y:S01]  /*0890*/  STL [R1+0x14], R7 ;  /* 0x0000140701007387 */ /* 0x0001e20000100800 */
[C---:B------:R-:W-:Y:S01]  /*08a0*/  @P1 PRMT R236, R228.reuse, 0x7632, R236 ;  /* 0x00007632e4ec1816 */ /* 0x040fe200000000ec */
[----:B------:R-:W-:Y:S01]  /*08b0*/  IMAD.U32 R239, R239, 0x10000, RZ ;  /* 0x00010000efef7824 */ /* 0x000fe200078e00ff */
[----:B------:R-:W-:Y:S01]  /*08c0*/  SHF.L.U32 R237, R228, 0x10, RZ ;  /* 0x00000010e4ed7819 */ /* 0x000fe200000006ff */
[----:B------:R0:W-:Y:S01]  /*08d0*/  STL [R1+0xc], R2 ;  /* 0x00000c0201007387 */ /* 0x0001e20000100800 */
[----:B------:R-:W-:Y:S01]  /*08e0*/  @P1 PRMT R234, R229, 0x7632, R234 ;  /* 0x00007632e5ea1816 */ /* 0x000fe200000000ea */
[----:B------:R-:W-:Y:S01]  /*08f0*/  IMAD.U32 R246, R246, 0x10000, RZ ;  /* 0x00010000f6f67824 */ /* 0x000fe200078e00ff */
[----:B------:R-:W-:Y:S01]  /*0900*/  @P1 PRMT R230, R231, 0x7632, R230 ;  /* 0x00007632e7e61816 */ /* 0x000fe200000000e6 */
[----:B------:R0:W-:Y:S01]  /*0910*/  STL [R1+0x4], R0 ;  /* 0x0000040001007387 */ /* 0x0001e20000100800 */
[----:B------:R-:W-:Y:S01]  /*0920*/  @P3 PRMT R222, R223, 0x7632, R222 ;  /* 0x00007632dfde3816 */ /* 0x000fe200000000de */
[----:B------:R-:W-:Y:S01]  /*0930*/  IMAD.U32 R231, R231, 0x10000, RZ ;  /* 0x00010000e7e77824 */ /* 0x000fe200078e00ff */
[C---:B------:R-:W-:Y:S01]  /*0940*/  @P3 PRMT R228, R220.reuse, 0x7632, R228 ;  /* 0x00007632dce43816 */ /* 0x040fe200000000e4 */
[----:B------:R-:W-:Y:S01]  /*0950*/  IMAD.U32 R223, R223, 0x10000, RZ ;  /* 0x00010000dfdf7824 */ /* 0x000fe200078e00ff */
[----:B------:R-:W-:Y:S01]  /*0960*/  SHF.L.U32 R229, R220, 0x10, RZ ;  /* 0x00000010dce57819 */ /* 0x000fe200000006ff */
[----:B------:R-:W-:Y:S01]  /*0970*/  HFMA2.MMA R220, -RZ, RZ, 0, 5.9604644775390625e-08 ;  /* 0x00000001ffdc7435 */ /* 0x000fe200000001ff */
        /* <DEDUP_REMOVED lines=8> */
[----:B------:R-:W-:-:S02]  /*0a00*/  SHF.L.U32 R236, R236, 0x10, RZ ;  /* 0x00000010ecec7819 */ /* 0x000fc400000006ff */
[----:B------:R-:W-:Y:S02]  /*0a10*/  SHF.L.U32 R232, R232, 0x10, RZ ;  /* 0x00000010e8e87819 */ /* 0x000fe400000006ff */
[----:B------:R-:W-:Y:S02]  /*0a20*/  SHF.L.U32 R228, R228, 0x10, RZ ;  /* 0x00000010e4e47819 */ /* 0x000fe400000006ff */
[----:B0-2---:R-:W-:-:S07]  /*0a30*/  SHF.L.U32 R224, R224, 0x10, RZ ;  /* 0x00000010e0e07819 */ /* 0x005fce00000006ff */
.L_x_996:
[----:B0-----:R-:W0:Y:S08]  /*0a40*/  LDC.64 R2, c[0x0][0x288] ;  /* 0x0000a200ff027b82 */ /* 0x001e300000000a00 */
[----:B-1--4-:R-:W1:Y:S08]  /*0a50*/  LDC.64 R146, c[0x0][0x258] ;  /* 0x00009600ff927b82 */ /* 0x012e700000000a00 */
[----:B--2---:R-:W2:Y:S01]  /*0a60*/  LDC.64 R150, c[0x0][0x280] ;  /* 0x0000a000ff967b82 */ /* 0x004ea20000000a00 */
[----:B0-----:R-:W-:-:S07]  /*0a70*/  IMAD.WIDE R2, R4, 0x4, R2 ;  /* 0x0000000404027825 */ /* 0x001fce00078e0202 */
[----:B------:R-:W0:Y:S01]  /*0a80*/  LDC.64 R144, c[0x0][0x250] ;  /* 0x00009400ff907b82 */ /* 0x000e220000000a00 */
[----:B---3--:R2:W3:Y:S01]  /*0a90*/  LDG.E R148, desc[UR4][R2.64] ;  /* 0x0000000402947981 */ /* 0x0084e2000c1e1900 */
[----:B-1----:R-:W-:-:S05]  /*0aa0*/  IMAD.WIDE R146, R4, 0x4, R146 ;  /* 0x0000000404927825 */ /* 0x002fca00078e0292 */
[----:B-----5:R-:W5:Y:S01]  /*0ab0*/  LDG.E R5, desc[UR4][R146.64] ;  /* 0x0000000492057981 */ /* 0x020f62000c1e1900 */
[C---:B--2---:R-:W-:Y:S01]  /*0ac0*/  IMAD.WIDE R2, R4.reuse, 0x4, R150 ;  /* 0x0000000404027825 */ /* 0x044fe200078e0296 */
[----:B------:R-:W1:Y:S04]  /*0ad0*/  S2R R149, SR_TID.X ;  /* 0x0000000000957919 */ /* 0x000e680000002100 */
[----:B------:R2:W5:Y:S01]  /*0ae0*/  LDG.E R191, desc[UR4][R2.64] ;  /* 0x0000000402bf7981 */ /* 0x000562000c1e1900 */
[----:B------:R-:W-:Y:S01]  /*0af0*/  BSSY B0, `(.L_x_846) ;  /* 0x0000265000007945 */ /* 0x000fe20003800000 */
[----:B0-----:R-:W-:-:S05]  /*0b00*/  IMAD.WIDE R144, R4, 0x4, R144 ;  /* 0x0000000404907825 */ /* 0x001fca00078e0290 */
[----:B------:R0:W5:Y:S01]  /*0b10*/  LDG.E R203, desc[UR4][R144.64] ;  /* 0x0000000490cb7981 */ /* 0x000162000c1e1900 */
[----:B--2---:R-:W-:-:S05]  /*0b20*/  MOV R2, UR14 ;  /* 0x0000000e00027c02 */ /* 0x004fca0008000f00 */
[----:B------:R-:W-:-:S05]  /*0b30*/  IMAD R7, R4, R2, RZ ;  /* 0x0000000204077224 */ /* 0x000fca00078e02ff */
[----:B------:R-:W-:-:S04]  /*0b40*/  SHF.R.S32.HI R150, RZ, 0x1f, R7 ;  /* 0x0000001fff967819 */ /* 0x000fc80000011407 */
[----:B------:R-:W-:Y:S02]  /*0b50*/  LEA.HI R150, R150, R7, RZ, 0x3 ;  /* 0x0000000796967211 */ /* 0x000fe400078f18ff */
[----:B-1----:R-:W-:-:S04]  /*0b60*/  LOP3.LUT R3, R149, 0x7f, RZ, 0xc0, !PT ;  /* 0x0000007f95037812 */ /* 0x002fc800078ec0ff */
[----:B------:R-:W-:Y:S02]  /*0b70*/  LEA.HI.SX32 R7, R150, R3, 0x1d ;  /* 0x0000000396077211 */ /* 0x000fe400078feaff */
[----:B------:R-:W0:Y:S03]  /*0b80*/  LDC.64 R150, c[0x0][0x2c8] ;  /* 0x0000b200ff967b82 */ /* 0x000e260000000a00 */
[----:B0-----:R-:W-:Y:S01]  /*0b90*/  IMAD.WIDE.U32 R144, R7, 0x10, R150 ;  /* 0x0000001007907825 */ /* 0x001fe200078e0096 */
[----:B---3--:R-:W-:-:S13]  /*0ba0*/  ISETP.GT.AND P2, PT, R148, RZ, PT ;  /* 0x000000ff9400720c */ /* 0x008fda0003f44270 */
[----:B------:R-:W-:Y:S05]  /*0bb0*/  @P2 BRA `(.L_x_847) ;  /* 0x0000000400182947 */ /* 0x000fea0003800000 */
[----:B-----5:R-:W-:Y:S01]  /*0bc0*/  ISETP.GE.AND P3, PT, R191, 0x1, PT ;  /* 0x00000001bf00780c */ /* 0x020fe20003f66270 */
[----:B------:R-:W-:Y:S01]  /*0bd0*/  BSSY B1, `(.L_x_848) ;  /* 0x0000012000017945 */ /* 0x000fe20003800000 */
[----:B------:R-:W-:-:S11]  /*0be0*/  LOP3.LUT P4, RZ, R6, 0x2, RZ, 0xc0, !PT ;  /* 0x0000000206ff7812 */ /* 0x000fd6000788c0ff */
[----:B------:R-:W-:-:S04]  /*0bf0*/  @P3 VIADD R146, R191, 0xffffffff ;  /* 0xffffffffbf923836 */ /* 0x000fc80000000000 */
[----:B------:R-:W-:-:S05]  /*0c00*/  @P3 IMAD R146, R146, R2, RZ ;  /* 0x0000000292923224 */ /* 0x000fca00078e02ff */
[----:B------:R-:W-:-:S04]  /*0c10*/  @P3 SHF.R.S32.HI R147, RZ, 0x1f, R146 ;  /* 0x0000001fff933819 */ /* 0x000fc80000011492 */
[----:B------:R-:W-:Y:S02]  /*0c20*/  @P3 LEA.HI R147, R147, R146, RZ, 0x3 ;  /* 0x0000009293933211 */ /* 0x000fe400078f18ff */
[----:B------:R-:W-:Y:S02]  /*0c30*/  MOV R146, RZ ;  /* 0x000000ff00927202 */ /* 0x000fe40000000f00 */
[----:B------:R-:W-:Y:S01]  /*0c40*/  @P3 LEA.HI.SX32 R146, R147, R3, 0x1d ;  /* 0x0000000393923211 */ /* 0x000fe200078feaff */
[----:B------:R-:W-:Y:S01]  /*0c50*/  IMAD.MOV.U32 R147, RZ, RZ, R7 ;  /* 0x000000ffff937224 */ /* 0x000fe200078e0007 */
[----:B------:R-:W-:Y:S06]  /*0c60*/  @!P4 BRA `(.L_x_849) ;  /* 0x000000000020c947 */ /* 0x000fec0003800000 */
[----:B------:R-:W0:Y:S01]  /*0c70*/  LDC.64 R164, c[0x0][0x240] ;  /* 0x00009000ffa47b82 */ /* 0x000e220000000a00 */
[----:B------:R-:W-:-:S04]  /*0c80*/  ISETP.NE.U32.AND P4, PT, RZ, UR8, PT ;  /* 0x00000008ff007c0c */ /* 0x000fc8000bf85070 */
[----:B------:R-:W-:-:S13]  /*0c90*/  ISETP.NE.AND.EX P4, PT, RZ, UR9, PT, P4 ;  /* 0x00000009ff007c0c */ /* 0x000fda000bf85340 */
[----:B------:R1:W5:Y:S01]  /*0ca0*/  @P4 LDG.E.128 R116, desc[UR4][R144.64] ;  /* 0x0000000490744981 */ /* 0x000362000c1e1d00 */
[----:B0-----:R-:W-:-:S06]  /*0cb0*/  IMAD.WIDE.U32 R164, R146, 0x8, R164 ;  /* 0x0000000892a47825 */ /* 0x001fcc00078e00a4 */
[----:B------:R-:W5:Y:S01]  /*0cc0*/  LDG.E.64 R164, desc[UR4][R164.64] ;  /* 0x00000004a4a47981 */ /* 0x000f62000c1e1b00 */
[----:B------:R-:W-:Y:S01]  /*0cd0*/  IADD3 R146, R146, 0x80, RZ ;  /* 0x0000008092927810 */ /* 0x000fe20007ffe0ff */
[----:B-1----:R-:W-:-:S07]  /*0ce0*/  VIADD R147, R7, 0x80 ;  /* 0x0000008007937836 */ /* 0x002fce0000000000 */
.L_x_849:
[----:B------:R-:W-:Y:S05]  /*0cf0*/  BSYNC B1 ;  /* 0x0000000000017941 */ /* 0x000fea0003800000 */
.L_x_848:
[----:B------:R-:W-:Y:S01]  /*0d00*/  LOP3.LUT P4, RZ, R6, 0x1, RZ, 0xc0, !PT ;  /* 0x0000000106ff7812 */ /* 0x000fe2000788c0ff */
[----:B------:R-:W-:-:S12]  /*0d10*/  BSSY B1, `(.L_x_850) ;  /* 0x000000b000017945 */ /* 0x000fd80003800000 */
[----:B------:R-:W-:Y:S05]  /*0d20*/  @!P4 BRA `(.L_x_851) ;  /* 0x000000000024c947 */ /* 0x000fea0003800000 */
[----:B------:R-:W0:Y:S01]  /*0d30*/  LDC.64 R166, c[0x0][0x240] ;  /* 0x00009000ffa67b82 */ /* 0x000e220000000a00 */
[----:B------:R-:W-:-:S04]  /*0d40*/  ISETP.NE.U32.AND P4, PT, RZ, UR8, PT ;  /* 0x00000008ff007c0c */ /* 0x000fc8000bf85070 */
[----:B------:R-:W-:-:S13]  /*0d50*/  ISETP.NE.AND.EX P4, PT, RZ, UR9, PT, P4 ;  /* 0x00000009ff007c0c */ /* 0x000fda000bf85340 */
[----:B------:R-:W-:-:S05]  /*0d60*/  @P4 IMAD.WIDE.U32 R144, R147, 0x10, R150 ;  /* 0x0000001093904825 */ /* 0x000fca00078e0096 */
[----:B------:R1:W5:Y:S01]  /*0d70*/  @P4 LDG.E.128 R120, desc[UR4][R144.64] ;  /* 0x0000000490784981 */ /* 0x000362000c1e1d00 */
[----:B0-----:R-:W-:-:S06]  /*0d80*/  IMAD.WIDE.U32 R166, R146, 0x8, R166 ;  /* 0x0000000892a67825 */ /* 0x001fcc00078e00a6 */
[----:B------:R-:W5:Y:S01]  /*0d90*/  LDG.E.64 R166, desc[UR4][R166.64] ;  /* 0x00000004a6a67981 */ /* 0x000f62000c1e1b00 */
[----:B------:R-:W-:Y:S01]  /*0da0*/  IADD3 R146, R146, 0x80, RZ ;  /* 0x0000008092927810 */ /* 0x000fe20007ffe0ff */
[----:B-1----:R-:W-:-:S07]  /*0db0*/  VIADD R147, R147, 0x80 ;  /* 0x0000008093937836 */ /* 0x002fce0000000000 */
.L_x_851:
[----:B------:R-:W-:Y:S05]  /*0dc0*/  BSYNC B1 ;  /* 0x0000000000017941 */ /* 0x000fea0003800000 */
.L_x_850:
[----:B------:R-:W-:Y:S04]  /*0dd0*/  BSSY B1, `(.L_x_852) ;  /* 0x000000b000017945 */ /* 0x000fe80003800000 */
        /* <DEDUP_REMOVED lines=10> */
.L_x_853:
[----:B------:R-:W-:Y:S05]  /*0e80*/  BSYNC B1 ;  /* 0x0000000000017941 */ /* 0x000fea0003800000 */
.L_x_852:
        /* <DEDUP_REMOVED lines=11> */
.L_x_855:
[----:B------:R-:W-:Y:S05]  /*0f40*/  BSYNC B1 ;  /* 0x0000000000017941 */ /* 0x000fea0003800000 */
.L_x_854:
[----:B------:R-:W-:Y:S01]  /*0f50*/  LOP3.LUT P4, RZ, R6, 0x4, RZ, 0xc0, !PT ;  /* 0x0000000406ff7812 */ /* 0x000fe2000788c0ff */
[----:B------:R-:W-:Y:S01]  /*0f60*/  HFMA2.MMA R205, -RZ, RZ, 0, 0 ;  /* 0x00000000ffcd7435 */ /* 0x000fe200000001ff */
[----:B------:R-:W-:-:S11]  /*0f70*/  IMAD.MOV.U32 R206, RZ, RZ, RZ ;  /* 0x000000ffffce7224 */ /* 0x000fd600078e00ff */
        /* <DEDUP_REMOVED lines=8> */
[----:B------:R-:W-:Y:S01]  /*1000*/  MOV R206, RZ ;  /* 0x000000ff00ce7202 */ /* 0x000fe20000000f00 */
[----:B-1----:R-:W-:Y:S06]  /*1010*/  BRA `(.L_x_856) ;  /* 0x0000002000487947 */ /* 0x002fec0003800000 */
.L_x_847:
[----:B------:R-:W-:Y:S01]  /*1020*/  VIADD R204, R148, 0xffffffff ;  /* 0xffffffff94cc7836 */ /* 0x000fe20000000000 */
[----:B-----5:R-:W-:Y:S01]  /*1030*/  ISETP.GE.AND P3, PT, R191, 0x1, PT ;  /* 0x00000001bf00780c */ /* 0x020fe20003f66270 */
[----:B------:R-:W-:Y:S01]  /*1040*/  BSSY B1, `(.L_x_857) ;  /* 0x0000079000017945 */ /* 0x000fe20003800000 */
[----:B------:R-:W-:Y:S01]  /*1050*/  LOP3.LUT P4, RZ, R6, 0x2, RZ, 0xc0, !PT ;  /* 0x0000000206ff7812 */ /* 0x000fe2000788c0ff */
[----:B------:R-:W-:Y:S01]  /*1060*/  IMAD R204, R204, R2, RZ ;  /* 0x00000002cccc7224 */ /* 0x000fe200078e02ff */
[----:B------:R-:W-:Y:S01]  /*1070*/  MOV R205, RZ ;  /* 0x000000ff00cd7202 */ /* 0x000fe20000000f00 */
[----:B------:R-:W-:Y:S01]  /*1080*/  IMAD.MOV.U32 R202, RZ, RZ, RZ ;  /* 0x000000ffffca7224 */ /* 0x000fe200078e00ff */
[----:B------:R-:W-:Y:S01]  /*1090*/  MOV R207, R7 ;  /* 0x0000000700cf7202 */ /* 0x000fe20000000f00 */
[----:B------:R-:W-:Y:S01]  /*10a0*/  IMAD.MOV.U32 R206, RZ, RZ, RZ ;  /* 0x000000ffffce7224 */ /* 0x000fe200078e00ff */
[----:B------:R-:W-:-:S04]  /*10b0*/  SHF.R.S32.HI R146, RZ, 0x1f, R204 ;  /* 0x0000001fff927819 */ /* 0x000fc800000114cc */
[----:B------:R-:W-:Y:S02]  /*10c0*/  LEA.HI R204, R146, R204, RZ, 0x3 ;  /* 0x000000cc92cc7211 */ /* 0x000fe400078f18ff */
[----:B------:R-:W-:Y:S02]  /*10d0*/  @P3 IADD3 R146, R191, -0x1, RZ ;  /* 0xffffffffbf923810 */ /* 0x000fe40007ffe0ff */
[----:B------:R-:W-:-:S03]  /*10e0*/  LEA.HI.SX32 R204, R204, R3, 0x1d ;  /* 0x00000003cccc7211 */ /* 0x000fc600078feaff */
[----:B------:R-:W-:-:S05]  /*10f0*/  @P3 IMAD R146, R146, R2, RZ ;  /* 0x0000000292923224 */ /* 0x000fca00078e02ff */
[----:B------:R-:W-:-:S04]  /*1100*/  @P3 SHF.R.S32.HI R147, RZ, 0x1f, R146 ;  /* 0x0000001fff933819 */ /* 0x000fc80000011492 */
[----:B------:R-:W-:-:S04]  /*1110*/  @P3 LEA.HI R147, R147, R146, RZ, 0x3 ;  /* 0x0000009293933211 */ /* 0x000fc800078f18ff */
[----:B------:R-:W-:Y:S01]  /*1120*/  @P3 LEA.HI.SX32 R202, R147, R3, 0x1d ;  /* 0x0000000393ca3211 */ /* 0x000fe200078feaff */
[----:B------:R-:W-:Y:S06]  /*1130*/  @!P4 BRA `(.L_x_858) ;  /* 0x0000000400a4c947 */ /* 0x000fec0003800000 */
[----:B------:R-:W0:Y:S01]  /*1140*/  LDC.64 R148, c[0x0][0x238] ;  /* 0x00008e00ff947b82 */ /* 0x000e220000000a00 */
[----:B------:R-:W-:Y:S01]  /*1150*/  ISETP.NE.AND P4, PT, R221, RZ, PT ;  /* 0x000000ffdd00720c */ /* 0x000fe20003f85270 */
[----:B------:R-:W2:Y:S04]  /*1160*/  LDL R153, [R1+0x20] ;  /* 0x0000200001997983 */ /* 0x000ea80000100800 */
[----:B------:R-:W3:Y:S02]  /*1170*/  LDL R216, [R1+0x18] ;  /* 0x0000180001d87983 */ /* 0x000ee40000100800 */
[----:B------:R-:W1:Y:S02]  /*1180*/  LDC.64 R164, c[0x0][0x240] ;  /* 0x00009000ffa47b82 */ /* 0x000e640000000a00 */
[----:B------:R-:W4:Y:S04]  /*1190*/  LDL R212, [R1+0x10] ;  /* 0x0000100001d47983 */ /* 0x000f280000100800 */
[----:B------:R-:W4:Y:S01]  /*11a0*/  LDL R192, [R1+0x8] ;  /* 0x0000080001c07983 */ /* 0x000f220000100800 */
[----:B------:R-:W-:-:S02]  /*11b0*/  FSEL R190, R203, RZ, !P4 ;  /* 0x000000ffcbbe7208 */ /* 0x000fc40006000000 */
[----:B------:R-:W-:-:S04]  /*11c0*/  ISETP.NE.U32.AND P4, PT, RZ, UR8, PT ;  /* 0x00000008ff007c0c */ /* 0x000fc8000bf85070 */
[----:B------:R-:W-:Y:S01]  /*11d0*/  ISETP.NE.AND.EX P4, PT, RZ, UR9, PT, P4 ;  /* 0x00000009ff007c0c */ /* 0x000fe2000bf85340 */
[----:B0-----:R-:W-:-:S06]  /*11e0*/  IMAD.WIDE.U32 R148, R7, 0x10, R148 ;  /* 0x0000001007947825 */ /* 0x001fcc00078e0094 */
[----:B------:R-:W2:Y:S06]  /*11f0*/  LDG.E.128 R148, desc[UR4][R148.64] ;  /* 0x0000000494947981 */ /* 0x000eac000c1e1d00 */
[----:B------:R0:W5:Y:S02]  /*1200*/  @P4 LDG.E.128 R116, desc[UR4][R144.64] ;  /* 0x0000000490744981 */ /* 0x000164000c1e1d00 */
[----:B0-----:R-:W0:Y:S02]  /*1210*/  LDC.64 R144, c[0x0][0x2b8] ;  /* 0x0000ae00ff907b82 */ /* 0x001e240000000a00 */
[----:B0-----:R-:W-:-:S06]  /*1220*/  IMAD.WIDE.U32 R144, R204, 0x10, R144 ;  /* 0x00000010cc907825 */ /* 0x001fcc00078e0090 */
[----:B------:R-:W3:Y:S01]  /*1230*/  LDG.E.128 R144, desc[UR4][R144.64] ;  /* 0x0000000490907981 */ /* 0x000ee2000c1e1d00 */
[----:B-1----:R-:W-:-:S06]  /*1240*/  IMAD.WIDE.U32 R164, R202, 0x8, R164 ;  /* 0x00000008caa47825 */ /* 0x002fcc00078e00a4 */
[----:B------:R-:W5:Y:S01]  /*1250*/  LDG.E.64 R164, desc[UR4][R164.64] ;  /* 0x00000004a4a47981 */ /* 0x000f62000c1e1b00 */
[C---:B--2---:R-:W-:Y:S01]  /*1260*/  PRMT R219, R148.reuse, 0x7632, R219 ;  /* 0x0000763294db7816 */ /* 0x044fe200000000db */
[----:B------:R-:W-:Y:S01]  /*1270*/  IMAD.U32 R0, R148, 0x10000, RZ ;  /* 0x0001000094007824 */ /* 0x000fe200078e00ff */
[C---:B------:R-:W-:Y:S02]  /*1280*/  PRMT R148, R151.reuse, 0x7632, R148 ;  /* 0x0000763297947816 */ /* 0x040fe40000000094 */
[----:B------:R-:W-:Y:S02]  /*1290*/  SHF.L.U32 R208, R151, 0x10, RZ ;  /* 0x0000001097d07819 */ /* 0x000fe400000006ff */
[----:B------:R-:W2:Y:S01]  /*12a0*/  LDL R151, [R1+0x1c] ;  /* 0x00001c0001977983 */ /* 0x000ea20000100800 */
[C---:B------:R-:W-:Y:S01]  /*12b0*/  PRMT R211, R150.reuse, 0x7632, R211 ;  /* 0x0000763296d37816 */ /* 0x040fe200000000d3 */
[----:B------:R-:W-:Y:S02]  /*12c0*/  IMAD.U32 R213, R150, 0x10000, RZ ;  /* 0x0001000096d57824 */ /* 0x000fe400078e00ff */
[----:B------:R-:W2:Y:S01]  /*12d0*/  LDL R150, [R1+0x14] ;  /* 0x0000140001967983 */ /* 0x000ea20000100800 */
[----:B------:R-:W-:-:S02]  /*12e0*/  PRMT R215, R149, 0x7632, R215 ;  /* 0x0000763295d77816 */ /* 0x000fc400000000d7 */
[----:B------:R-:W-:Y:S02]  /*12f0*/  SHF.L.U32 R217, R149, 0x10, RZ ;  /* 0x0000001095d97819 */ /* 0x000fe400000006ff */
[----:B------:R-:W2:Y:S01]  /*1300*/  LDL R149, [R1+0xc] ;  /* 0x00000c0001957983 */ /* 0x000ea20000100800 */
[----:B------:R-:W-:Y:S01]  /*1310*/  SHF.L.U32 R215, R215, 0x10, RZ ;  /* 0x00000010d7d77819 */ /* 0x000fe200000006ff */
[----:B------:R-:W-:Y:S01]  /*1320*/  IMAD.U32 R219, R219, 0x10000, RZ ;  /* 0x00010000dbdb7824 */ /* 0x000fe200078e00ff */
[----:B------:R-:W-:Y:S01]  /*1330*/  SHF.L.U32 R148, R148, 0x10, RZ ;  /* 0x0000001094947819 */ /* 0x000fe200000006ff */
[----:B------:R-:W-:Y:S02]  /*1340*/  IMAD.U32 R211, R211, 0x10000, RZ ;  /* 0x00010000d3d37824 */ /* 0x000fe400078e00ff */
        /* <DEDUP_REMOVED lines=9> */
[C---:B------:R-:W-:Y:S01]  /*13e0*/  FMUL.FTZ R0, R5.reuse, R0 ;  /* 0x0000000005007220 */ /* 0x040fe20000410000 */
[C---:B------:R-:W-:Y:S01]  /*13f0*/  FMUL.FTZ R217, R5.reuse, R217 ;  /* 0x000000d905d97220 */ /* 0x040fe20000410000 */
[----:B------:R-:W-:Y:S01]  /*1400*/  FMUL.FTZ R219, R5, R219 ;  /* 0x000000db05db7220 */ /* 0x000fe20000410000 */
[C---:B---3--:R-:W-:Y:S01]  /*1410*/  PRMT R218, R144.reuse, 0x7632, R218 ;  /* 0x0000763290da7816 */ /* 0x048fe200000000da */
[----:B------:R-:W-:Y:S01]  /*1420*/  IMAD.U32 R144, R144, 0x10000, RZ ;  /* 0x0001000090907824 */ /* 0x000fe200078e00ff */
[C---:B------:R-:W-:Y:S02]  /*1430*/  PRMT R214, R145.reuse, 0x7632, R214 ;  /* 0x0000763291d67816 */ /* 0x040fe400000000d6 */
[----:B------:R-:W-:Y:S01]  /*1440*/  SHF.L.U32 R145, R145, 0x10, RZ ;  /* 0x0000001091917819 */ /* 0x000fe200000006ff */
[----:B------:R-:W-:Y:S02]  /*1450*/  IMAD.U32 R218, R218, 0x10000, RZ ;  /* 0x00010000dada7824 */ /* 0x000fe400078e00ff */
        /* <DEDUP_REMOVED lines=12> */
[C---:B------:R-:W-:Y:S01]  /*1520*/  PRMT R210, R146.reuse, 0x7632, R210 ;  /* 0x0000763292d27816 */ /* 0x040fe200000000d2 */
[----:B------:R-:W-:-:S02]  /*1530*/  IMAD.U32 R146, R146, 0x10000, RZ ;  /* 0x0001000092927824 */ /* 0x000fc400078e00ff */
[----:B------:R-:W-:Y:S01]  /*1540*/  FADD.FTZ R79, R79, R214 ;  /* 0x000000d64f4f7221 */ /* 0x000fe20000010000 */
[----:B------:R-:W-:Y:S01]  /*1550*/  FFMA.FTZ R39, R215, R214, R39 ;  /* 0x000000d6d7277223 */ /* 0x000fe20000010027 */
[----:B------:R-:W-:Y:S02]  /*1560*/  IMAD.U32 R210, R210, 0x10000, RZ ;  /* 0x00010000d2d27824 */ /* 0x000fe400078e00ff */
[C---:B------:R-:W-:Y:S01]  /*1570*/  FMUL.FTZ R211, R5.reuse, R211 ;  /* 0x000000d305d37220 */ /* 0x040fe20000410000 */
[----:B------:R-:W-:Y:S01]  /*1580*/  FMUL.FTZ R213, R5, R213 ;  /* 0x000000d505d57220 */ /* 0x000fe20000410000 */
[----:B----4-:R-:W-:Y:S01]  /*1590*/  FMUL.FTZ R212, R212, R146 ;  /* 0x00000092d4d47220 */ /* 0x010fe20000410000 */
[----:B------:R-:W-:Y:S01]  /*15a0*/  PRMT R189, R147, 0x7632, R189 ;  /* 0x0000763293bd7816 */ /* 0x000fe200000000bd */
[----:B------:R-:W-:Y:S01]  /*15b0*/  FADD.FTZ R81, R81, R210 ;  /* 0x000000d251517221 */ /* 0x000fe20000010000 */
[----:B------:R-:W-:Y:S01]  /*15c0*/  SHF.L.U32 R147, R147, 0x10, RZ ;  /* 0x0000001093937819 */ /* 0x000fe200000006ff */
        /* <DEDUP_REMOVED lines=11> */
[----:B------:R-:W-:Y:S01]  /*1680*/  VIADD R204, R204, 0x80 ;  /* 0x00000080cccc7836 */ /* 0x000fe20000000000 */
[----:B------:R-:W-:Y:S01]  /*1690*/  IADD3 R202, R202, 0x80, RZ ;  /* 0x00000080caca7810 */ /* 0x000fe20007ffe0ff */
[----:B------:R-:W-:Y:S02]  /*16a0*/  VIADD R207, R7, 0x80 ;  /* 0x0000008007cf7836 */ /* 0x000fe40000000000 */
        /* <DEDUP_REMOVED lines=17> */
[----:B------:R-:W-:-:S07]  /*17c0*/  FFMA.FTZ R206, R190, R189, R144 ;  /* 0x000000bdbece7223 */ /* 0x000fce0000010090 */
.L_x_858:
[----:B------:R-:W-:Y:S05]  /*17d0*/  BSYNC B1 ;  /* 0x0000000000017941 */ /* 0x000fea0003800000 */
.L_x_857:
[----:B------:R-:W-:Y:S01]  /*17e0*/  LOP3.LUT P4, RZ, R6, 0x1, RZ, 0xc0, !PT ;  /* 0x0000000106ff7812 */ /* 0x000fe2000788c0ff */
[----:B------:R-:W-:-:S12]  /*17f0*/  BSSY B1, `(.L_x_859) ;  /* 0x0000066000017945 */ /* 0x000fd80003800000 */
[----:B------:R-:W-:Y:S05]  /*1800*/  @!P4 BRA `(.L_x_860) ;  /* 0x000000040090c947 */ /* 0x000fea0003800000 */
[----:B------:R-:W0:Y:S01]  /*1810*/  LDC.64 R144, c[0x0][0x2c8] ;  /* 0x0000b200ff907b82 */ /* 0x000e220000000a00 */
[----:B------:R-:W-:Y:S01]  /*1820*/  ISETP.NE.U32.AND P4, PT, RZ, UR8, PT ;  /* 0x00000008ff007c0c */ /* 0x000fe2000bf85070 */
[----:B------:R-:W2:Y:S03]  /*1830*/  LDL R154, [R1] ;  /* 0x00000000019a7983 */ /* 0x000ea60000100800 */
[----:B------:R-:W-:-:S03]  /*1840*/  ISETP.NE.AND.EX P4, PT, RZ, UR9, PT, P4 ;  /* 0x00000009ff007c0c */ /* 0x000fc6000bf85340 */
[----:B------:R-:W1:Y:S08]  /*1850*/  LDC.64 R148, c[0x0][0x2b8] ;  /* 0x0000ae00ff947b82 */ /* 0x000e700000000a00 */
[----:B------:R-:W3:Y:S02]  /*1860*/  LDC.64 R166, c[0x0][0x240] ;  /* 0x00009000ffa67b82 */ /* 0x000ee40000000a00 */
[----:B0-----:R-:W-:-:S05]  /*1870*/  @P4 IMAD.WIDE.U32 R144, R207, 0x10, R144 ;  /* 0x00000010cf904825 */ /* 0x001fca00078e0090 */
[----:B------:R0:W5:Y:S02]  /*1880*/  @P4 LDG.E.128 R120, desc[UR4][R144.64] ;  /* 0x0000000490784981 */ /* 0x000164000c1e1d00 */
[----:B0-----:R-:W0:Y:S01]  /*1890*/  LDC.64 R144, c[0x0][0x238] ;  /* 0x00008e00ff907b82 */ /* 0x001e220000000a00 */
[----:B-1----:R-:W-:-:S06]  /*18a0*/  IMAD.WIDE.U32 R148, R204, 0x10, R148 ;  /* 0x00000010cc947825 */ /* 0x002fcc00078e0094 */
[----:B------:R-:W4:Y:S01]  /*18b0*/  LDG.E.128 R148, desc[UR4][R148.64] ;  /* 0x0000000494947981 */ /* 0x000f22000c1e1d00 */
[----:B0-----:R-:W-:-:S06]  /*18c0*/  IMAD.WIDE.U32 R144, R207, 0x10, R144 ;  /* 0x00000010cf907825 */ /* 0x001fcc00078e0090 */
[----:B------:R-:W2:Y:S01]  /*18d0*/  LDG.E.128 R144, desc[UR4][R144.64] ;  /* 0x0000000490907981 */ /* 0x000ea2000c1e1d00 */
[----:B---3--:R-:W-:-:S06]  /*18e0*/  IMAD.WIDE.U32 R166, R202, 0x8, R166 ;  /* 0x00000008caa67825 */ /* 0x008fcc00078e00a6 */
[----:B------:R-:W5:Y:S01]  /*18f0*/  LDG.E.64 R166, desc[UR4][R166.64] ;  /* 0x00000004a6a67981 */ /* 0x000f62000c1e1b00 */
[----:B------:R-:W-:-:S04]  /*1900*/  ISETP.NE.AND P4, PT, R221, RZ, PT ;  /* 0x000000ffdd00720c */ /* 0x000fc80003f85270 */
[----:B------:R-:W-:Y:S01]  /*1910*/  FSEL R159, R203, RZ, !P4 ;  /* 0x000000ffcb9f7208 */ /* 0x000fe20006000000 */
[----:B------:R-:W-:Y:S01]  /*1920*/  VIADD R202, R202, 0x80 ;  /* 0x00000080caca7836 */ /* 0x000fe20000000000 */
[----:B------:R-:W-:Y:S02]  /*1930*/  IADD3 R204, R204, 0x80, RZ ;  /* 0x00000080cccc7810 */ /* 0x000fe40007ffe0ff */
[----:B------:R-:W-:Y:S02]  /*1940*/  IADD3 R207, R207, 0x80, RZ ;  /* 0x00000080cfcf7810 */ /* 0x000fe40007ffe0ff */
[C---:B----4-:R-:W-:Y:S02]  /*1950*/  PRMT R198, R148.reuse, 0x7632, R198 ;  /* 0x0000763294c67816 */ /* 0x050fe400000000c6 */
[----:B------:R-:W-:-:S03]  /*1960*/  SHF.L.U32 R148, R148, 0x10, RZ ;  /* 0x0000001094947819 */ /* 0x000fc600000006ff */
[----:B------:R-:W-:Y:S02]  /*1970*/  IMAD.U32 R198, R198, 0x10000, RZ ;  /* 0x00010000c6c67824 */ /* 0x000fe400078e00ff */
[----:B--2---:R-:W-:Y:S01]  /*1980*/  FMUL.FTZ R200, R154, R148 ;  /* 0x000000949ac87220 */ /* 0x004fe20000410000 */
[C---:B------:R-:W-:Y:S02]  /*1990*/  PRMT R199, R144.reuse, 0x7632, R199 ;  /* 0x0000763290c77816 */ /* 0x040fe400000000c7 */
[----:B------:R-:W-:Y:S02]  /*19a0*/  SHF.L.U32 R201, R144, 0x10, RZ ;  /* 0x0000001090c97819 */ /* 0x000fe400000006ff */
[----:B------:R-:W-:Y:S02]  /*19b0*/  SHF.L.U32 R199, R199, 0x10, RZ ;  /* 0x00000010c7c77819 */ /* 0x000fe400000006ff */
[----:B------:R-:W-:Y:S01]  /*19c0*/  PRMT R195, R145, 0x7632, R195 ;  /* 0x0000763291c37816 */ /* 0x000fe200000000c3 */
[----:B------:R-:W-:-:S02]  /*19d0*/  FADD.FTZ R201, -R159, R201 ;  /* 0x000000c99fc97221 */ /* 0x000fc40000010100 */
[----:B------:R-:W-:Y:S01]  /*19e0*/  FADD.FTZ R199, -R159, R199 ;  /* 0x000000c79fc77221 */ /* 0x000fe20000010100 */
[----:B------:R-:W-:Y:S02]  /*19f0*/  IMAD.U32 R197, R145, 0x10000, RZ ;  /* 0x0001000091c57824 */ /* 0x000fe400078e00ff */
[----:B------:R-:W-:Y:S01]  /*1a00*/  FMUL.FTZ R201, R5, R201 ;  /* 0x000000c905c97220 */ /* 0x000fe20000410000 */
[----:B------:R-:W-:Y:S02]  /*1a10*/  IMAD.U32 R195, R195, 0x10000, RZ ;  /* 0x00010000c3c37824 */ /* 0x000fe400078e00ff */
[----:B------:R-:W-:Y:S01]  /*1a20*/  FMUL.FTZ R199, R5, R199 ;  /* 0x000000c705c77220 */ /* 0x000fe20000410000 */
[----:B------:R-:W-:Y:S01]  /*1a30*/  PRMT R157, R146, 0x7632, R157 ;  /* 0x00007632929d7816 */ /* 0x000fe2000000009d */
[----:B------:R-:W-:Y:S01]  /*1a40*/  FADD.FTZ R85, R85, R198 ;  /* 0x000000c655557221 */ /* 0x000fe20000010000 */
[----:B------:R-:W-:Y:S01]  /*1a50*/  PRMT R194, R149, 0x7632, R194 ;  /* 0x0000763295c27816 */ /* 0x000fe200000000c2 */
[----:B------:R-:W-:Y:S01]  /*1a60*/  FADD.FTZ R195, -R159, R195 ;  /* 0x000000c39fc37221 */ /* 0x000fe20000010100 */
[----:B------:R-:W-:Y:S01]  /*1a70*/  FFMA.FTZ R45, R199, R198, R45 ;  /* 0x000000c6c72d7223 */ /* 0x000fe2000001002d */
[----:B------:R-:W-:Y:S01]  /*1a80*/  FADD.FTZ R197, -R159, R197 ;  /* 0x000000c59fc57221 */ /* 0x000fe20000010100 */
[----:B------:R-:W-:-:S02]  /*1a90*/  IMAD.U32 R149, R149, 0x10000, RZ ;  /* 0x0001000095957824 */ /* 0x000fc400078e00ff */
[----:B------:R-:W-:Y:S01]  /*1aa0*/  FADD.FTZ R205, R205, R200 ;  /* 0x000000c8cdcd7221 */ /* 0x000fe20000010000 */
[----:B------:R-:W-:Y:S01]  /*1ab0*/  FMUL.FTZ R198, R252, R198 ;  /* 0x000000c6fcc67220 */ /* 0x000fe20000410000 */
[----:B------:R-:W-:Y:S01]  /*1ac0*/  FFMA.FTZ R206, R201, R200, R206 ;  /* 0x000000c8c9ce7223 */ /* 0x000fe200000100ce */
[----:B------:R-:W-:Y:S01]  /*1ad0*/  SHF.L.U32 R157, R157, 0x10, RZ ;  /* 0x000000109d9d7819 */ /* 0x000fe200000006ff */
[C---:B------:R-:W-:Y:S01]  /*1ae0*/  FMUL.FTZ R195, R5.reuse, R195 ;  /* 0x000000c305c37220 */ /* 0x040fe20000410000 */
[----:B------:R-:W-:Y:S01]  /*1af0*/  SHF.L.U32 R194, R194, 0x10, RZ ;  /* 0x00000010c2c27819 */ /* 0x000fe200000006ff */
[----:B------:R-:W-:Y:S01]  /*1b00*/  FMUL.FTZ R197, R5, R197 ;  /* 0x000000c505c57220 */ /* 0x000fe20000410000 */
[----:B------:R-:W-:Y:S01]  /*1b10*/  SHF.L.U32 R193, R146, 0x10, RZ ;  /* 0x0000001092c17819 */ /* 0x000fe200000006ff */
[----:B------:R-:W-:Y:S01]  /*1b20*/  FMUL.FTZ R196, R251, R149 ;  /* 0x00000095fbc47220 */ /* 0x000fe20000410000 */
[----:B------:R-:W-:Y:S01]  /*1b30*/  FADD.FTZ R205, R205, R198 ;  /* 0x000000c6cdcd7221 */ /* 0x000fe20000010000 */
[----:B------:R-:W-:Y:S01]  /*1b40*/  FFMA.FTZ R206, R199, R198, R206 ;  /* 0x000000c6c7ce7223 */ /* 0x000fe200000100ce */
[----:B------:R-:W-:Y:S01]  /*1b50*/  PRMT R144, R147, 0x7632, R144 ;  /* 0x0000763293907816 */ /* 0x000fe20000000090 */
[----:B------:R-:W-:Y:S01]  /*1b60*/  FADD.FTZ R157, -R159, R157 ;  /* 0x0000009d9f9d7221 */ /* 0x000fe20000010100 */
[C---:B------:R-:W-:Y:S01]  /*1b70*/  PRMT R158, R150.reuse, 0x7632, R158 ;  /* 0x00007632969e7816 */ /* 0x040fe2000000009e */
[----:B------:R-:W-:Y:S01]  /*1b80*/  FADD.FTZ R87, R87, R194 ;  /* 0x000000c257577221 */ /* 0x000fe20000010000 */
[----:B------:R-:W-:Y:S01]  /*1b90*/  SHF.L.U32 R150, R150, 0x10, RZ ;  /* 0x0000001096967819 */ /* 0x000fe200000006ff */
[-C--:B------:R-:W-:Y:S01]  /*1ba0*/  FFMA.FTZ R47, R195, R194.reuse, R47 ;  /* 0x000000c2c32f7223 */ /* 0x080fe2000001002f */
[----:B------:R-:W-:Y:S01]  /*1bb0*/  FADD.FTZ R193, -R159, R193 ;  /* 0x000000c19fc17221 */ /* 0x000fe20000010100 */
[----:B------:R-:W-:Y:S01]  /*1bc0*/  FMUL.FTZ R194, R250, R194 ;  /* 0x000000c2fac27220 */ /* 0x000fe20000410000 */
[----:B------:R-:W-:Y:S01]  /*1bd0*/  FADD.FTZ R205, R205, R196 ;  /* 0x000000c4cdcd7221 */ /* 0x000fe20000010000 */
[----:B------:R-:W-:Y:S01]  /*1be0*/  FFMA.FTZ R206, R197, R196, R206 ;  /* 0x000000c4c5ce7223 */ /* 0x000fe200000100ce */
[----:B------:R-:W-:-:S02]  /*1bf0*/  IMAD.U32 R155, R147, 0x10000, RZ ;  /* 0x00010000939b7824 */ /* 0x000fc400078e00ff */
[C---:B------:R-:W-:Y:S01]  /*1c00*/  FMUL.FTZ R157, R5.reuse, R157 ;  /* 0x0000009d059d7220 */ /* 0x040fe20000410000 */
[----:B------:R-:W-:Y:S02]  /*1c10*/  IMAD.U32 R144, R144, 0x10000, RZ ;  /* 0x0001000090907824 */ /* 0x000fe400078e00ff */
[----:B------:R-:W-:Y:S01]  /*1c20*/  FMUL.FTZ R193, R5, R193 ;  /* 0x000000c105c17220 */ /* 0x000fe20000410000 */
[----:B------:R-:W-:Y:S02]  /*1c30*/  IMAD.U32 R158, R158, 0x10000, RZ ;  /* 0x000100009e9e7824 */ /* 0x000fe400078e00ff */
[----:B------:R-:W-:Y:S01]  /*1c40*/  FMUL.FTZ R154, R249, R150 ;  /* 0x00000096f99a7220 */ /* 0x000fe20000410000 */
[----:B------:R-:W-:Y:S01]  /*1c50*/  FADD.FTZ R205, R205, R194 ;  /* 0x000000c2cdcd7221 */ /* 0x000fe20000010000 */
[----:B------:R-:W-:Y:S01]  /*1c60*/  FFMA.FTZ R206, R195, R194, R206 ;  /* 0x000000c2c3ce7223 */ /* 0x000fe200000100ce */
[----:B------:R-:W-:Y:S01]  /*1c70*/  FADD.FTZ R155, -R159, R155 ;  /* 0x0000009b9f9b7221 */ /* 0x000fe20000010100 */
[----:B------:R-:W-:Y:S01]  /*1c80*/  PRMT R160, R151, 0x7632, R160 ;  /* 0x0000763297a07816 */ /* 0x000fe200000000a0 */
[----:B------:R-:W-:Y:S01]  /*1c90*/  FADD.FTZ R159, -R159, R144 ;  /* 0x000000909f9f7221 */ /* 0x000fe20000010100 */
[----:B------:R-:W-:Y:S01]  /*1ca0*/  FADD.FTZ R89, R89, R158 ;  /* 0x0000009e59597221 */ /* 0x000fe20000010000 */
[----:B------:R-:W-:Y:S01]  /*1cb0*/  FFMA.FTZ R49, R157, R158, R49 ;  /* 0x0000009e9d317223 */ /* 0x000fe20000010031 */
[----:B------:R-:W-:-:S02]  /*1cc0*/  IMAD.U32 R151, R151, 0x10000, RZ ;  /* 0x0001000097977824 */ /* 0x000fc400078e00ff */
        /* <DEDUP_REMOVED lines=24> */
.L_x_860:
[----:B------:R-:W-:Y:S05]  /*1e50*/  BSYNC B1 ;  /* 0x0000000000017941 */ /* 0x000fea0003800000 */
.L_x_859:
[----:B------:R-:W-:Y:S04]  /*1e60*/  BSSY B1, `(.L_x_861) ;  /* 0x0000065000017945 */ /* 0x000fe80003800000 */
[----:B------:R-:W-:Y:S05]  /*1e70*/  @!P0 BRA `(.L_x_862) ;  /* 0x00000004008c8947 */ /* 0x000fea0003800000 */
[----:B------:R-:W0:Y:S01]  /*1e80*/  LDC.64 R146, c[0x0][0x2c8] ;  /* 0x0000b200ff927b82 */ /* 0x000e220000000a00 */
[----:B------:R-:W-:-:S04]  /*1e90*/  ISETP.NE.U32.AND P4, PT, RZ, UR8, PT ;  /* 0x00000008ff007c0c */ /* 0x000fc8000bf85070 */
[----:B------:R-:W-:-:S03]  /*1ea0*/  ISETP.NE.AND.EX P4, PT, RZ, UR9, PT, P4 ;  /* 0x00000009ff007c0c */ /* 0x000fc6000bf85340 */
[----:B------:R-:W1:Y:S08]  /*1eb0*/  LDC.64 R12, c[0x0][0x2b8] ;  /* 0x0000ae00ff0c7b82 */ /* 0x000e700000000a00 */
[----:B------:R-:W2:Y:S02]  /*1ec0*/  LDC.64 R162, c[0x0][0x240] ;  /* 0x00009000ffa27b82 */ /* 0x000ea40000000a00 */
[----:B0-----:R-:W-:-:S05]  /*1ed0*/  @P4 IMAD.WIDE.U32 R8, R207, 0x10, R146 ;  /* 0x00000010cf084825 */ /* 0x001fca00078e0092 */
[----:B------:R0:W5:Y:S01]  /*1ee0*/  @P4 LDG.E.128 R124, desc[UR4][R8.64] ;  /* 0x00000004087c4981 */ /* 0x000162000c1e1d00 */
[----:B------:R-:W-:Y:S01]  /*1ef0*/  ISETP.NE.AND P4, PT, R221, RZ, PT ;  /* 0x000000ffdd00720c */ /* 0x000fe20003f85270 */
[----:B-1----:R-:W-:-:S03]  /*1f00*/  IMAD.WIDE.U32 R12, R204, 0x10, R12 ;  /* 0x00000010cc0c7825 */ /* 0x002fc600078e000c */
[----:B------:R-:W-:-:S03]  /*1f10*/  FSEL R22, R203, RZ, !P4 ;  /* 0x000000ffcb167208 */ /* 0x000fc60006000000 */
[----:B------:R-:W3:Y:S01]  /*1f20*/  LDG.E.128 R12, desc[UR4][R12.64] ;  /* 0x000000040c0c7981 */ /* 0x000ee2000c1e1d00 */
[----:B0-----:R-:W0:Y:S02]  /*1f30*/  LDC.64 R8, c[0x0][0x238] ;  /* 0x00008e00ff087b82 */ /* 0x001e240000000a00 */
[----:B0-----:R-:W-:-:S06]  /*1f40*/  IMAD.WIDE.U32 R8, R207, 0x10, R8 ;  /* 0x00000010cf087825 */ /* 0x001fcc00078e0008 */
[----:B------:R-:W4:Y:S01]  /*1f50*/  LDG.E.128 R8, desc[UR4][R8.64] ;  /* 0x0000000408087981 */ /* 0x000f22000c1e1d00 */
[----:B--2---:R-:W-:-:S06]  /*1f60*/  IMAD.WIDE.U32 R162, R202, 0x8, R162 ;  /* 0x00000008caa27825 */ /* 0x004fcc00078e00a2 */
[----:B------:R-:W5:Y:S01]  /*1f70*/  LDG.E.64 R162, desc[UR4][R162.64] ;  /* 0x00000004a2a27981 */ /* 0x000f62000c1e1b00 */
[----:B------:R-:W-:Y:S01]  /*1f80*/  VIADD R204, R204, 0x80 ;  /* 0x00000080cccc7836 */ /* 0x000fe20000000000 */
[----:B------:R-:W-:Y:S01]  /*1f90*/  IADD3 R202, R202, 0x80, RZ ;  /* 0x00000080caca7810 */ /* 0x000fe20007ffe0ff */
[----:B------:R-:W-:Y:S01]  /*1fa0*/  VIADD R207, R207, 0x80 ;  /* 0x00000080cfcf7836 */ /* 0x000fe20000000000 */
[----:B---3--:R-:W-:-:S04]  /*1fb0*/  PRMT R144, R12, 0x7632, R144 ;  /* 0x000076320c907816 */ /* 0x008fc80000000090 */
[----:B------:R-:W-:Y:S02]  /*1fc0*/  SHF.L.U32 R144, R144, 0x10, RZ ;  /* 0x0000001090907819 */ /* 0x000fe400000006ff */
[C---:B------:R-:W-:Y:S02]  /*1fd0*/  PRMT R23, R15.reuse, 0x7632, R23 ;  /* 0x000076320f177816 */ /* 0x040fe40000000017 */
[----:B------:R-:W-:Y:S02]  /*1fe0*/  SHF.L.U32 R145, R15, 0x10, RZ ;  /* 0x000000100f917819 */ /* 0x000fe400000006ff */
[----:B----4-:R-:W-:Y:S02]  /*1ff0*/  PRMT R16, R8, 0x7632, R16 ;  /* 0x0000763208107816 */ /* 0x010fe40000000010 */
[C---:B------:R-:W-:Y:S02]  /*2000*/  PRMT R18, R9.reuse, 0x7632, R18 ;  /* 0x0000763209127816 */ /* 0x040fe40000000012 */
[----:B------:R-:W-:-:S02]  /*2010*/  SHF.L.U32 R21, R9, 0x10, RZ ;  /* 0x0000001009157819 */ /* 0x000fc400000006ff */
[----:B------:R-:W-:Y:S02]  /*2020*/  PRMT R20, R10, 0x7632, R20 ;  /* 0x000076320a147816 */ /* 0x000fe40000000014 */
[C---:B------:R-:W-:Y:S01]  /*2030*/  PRMT R9, R11.reuse, 0x7632, R9 ;  /* 0x000076320b097816 */ /* 0x040fe20000000009 */
[----:B------:R-:W-:Y:S01]  /*2040*/  IMAD.U32 R8, R8, 0x10000, RZ ;  /* 0x0001000008087824 */ /* 0x000fe200078e00ff */
[----:B------:R-:W-:Y:S01]  /*2050*/  SHF.L.U32 R17, R11, 0x10, RZ ;  /* 0x000000100b117819 */ /* 0x000fe200000006ff */
[----:B------:R-:W-:Y:S01]  /*2060*/  IMAD.U32 R19, R10, 0x10000, RZ ;  /* 0x000100000a137824 */ /* 0x000fe200078e00ff */
        /* <DEDUP_REMOVED lines=12> */
[----:B------:R-:W-:-:S02]  /*2130*/  IMAD.U32 R9, R12, 0x10000, RZ ;  /* 0x000100000c097824 */ /* 0x000fc400078e00ff */
[----:B------:R-:W-:Y:S01]  /*2140*/  FMUL.FTZ R8, R5, R8 ;  /* 0x0000000805087220 */ /* 0x000fe20000410000 */
[----:B------:R-:W-:Y:S01]  /*2150*/  PRMT R19, R13, 0x7632, R19 ;  /* 0x000076320d137816 */ /* 0x000fe20000000013 */
[----:B------:R-:W-:Y:S02]  /*2160*/  FADD.FTZ R92, R92, R9 ;  /* 0x000000095c5c7221 */ /* 0x000fe40000010000 */
[-C--:B------:R-:W-:Y:S01]  /*2170*/  FFMA.FTZ R52, R8, R9.reuse, R52 ;  /* 0x0000000908347223 */ /* 0x080fe20000010034 */
[----:B------:R-:W-:Y:S01]  /*2180*/  FMUL.FTZ R9, R245, R9 ;  /* 0x00000009f5097220 */ /* 0x000fe20000410000 */
[----:B------:R-:W-:Y:S01]  /*2190*/  SHF.L.U32 R12, R13, 0x10, RZ ;  /* 0x000000100d0c7819 */ /* 0x000fe200000006ff */
[C---:B------:R-:W-:Y:S01]  /*21a0*/  IMAD.U32 R13, R14.reuse, 0x10000, RZ ;  /* 0x000100000e0d7824 */ /* 0x040fe200078e00ff */
[----:B------:R-:W-:Y:S01]  /*21b0*/  PRMT R21, R14, 0x7632, R21 ;  /* 0x000076320e157816 */ /* 0x000fe20000000015 */
[C---:B------:R-:W-:Y:S01]  /*21c0*/  FMUL.FTZ R10, R5.reuse, R10 ;  /* 0x0000000a050a7220 */ /* 0x040fe20000410000 */
[C---:B------:R-:W-:Y:S01]  /*21d0*/  FMUL.FTZ R14, R5.reuse, R17 ;  /* 0x00000011050e7220 */ /* 0x040fe20000410000 */
[----:B------:R-:W-:Y:S01]  /*21e0*/  FMUL.FTZ R15, R5, R16 ;  /* 0x00000010050f7220 */ /* 0x000fe20000410000 */
[----:B------:R-:W-:Y:S01]  /*21f0*/  FADD.FTZ R205, R205, R9 ;  /* 0x00000009cdcd7221 */ /* 0x000fe20000010000 */
[----:B------:R-:W-:Y:S01]  /*2200*/  FMUL.FTZ R17, R244, R144 ;  /* 0x00000090f4117220 */ /* 0x000fe20000410000 */
        /* <DEDUP_REMOVED lines=42> */
.L_x_862:
[----:B------:R-:W-:Y:S05]  /*24b0*/  BSYNC B1 ;  /* 0x0000000000017941 */ /* 0x000fea0003800000 */
.L_x_861:
        /* <DEDUP_REMOVED lines=18> */
[----:B------:R-:W-:Y:S01]  /*25e0*/  IADD3 R204, R204, 0x80, RZ ;  /* 0x00000080cccc7810 */ /* 0x000fe20007ffe0ff */
[----:B------:R-:W-:Y:S01]  /*25f0*/  VIADD R202, R202, 0x80 ;  /* 0x00000080caca7836 */ /* 0x000fe20000000000 */
[----:B------:R-:W-:Y:S02]  /*2600*/  IADD3 R207, R207, 0x80, RZ ;  /* 0x00000080cfcf7810 */ /* 0x000fe40007ffe0ff */
[----:B---3--:R-:W-:Y:S01]  /*2610*/  PRMT R161, R30, 0x7632, R161 ;  /* 0x000076321ea17816 */ /* 0x008fe200000000a1 */
[C---:B------:R-:W-:Y:S01]  /*2620*/  IMAD.U32 R145, R31.reuse, 0x10000, RZ ;  /* 0x000100001f917824 */ /* 0x040fe200078e00ff */
[----:B------:R-:W-:Y:S02]  /*2630*/  PRMT R173, R31, 0x7632, R173 ;  /* 0x000076321fad7816 */ /* 0x000fe400000000ad */
[----:B----4-:R-:W-:Y:S01]  /*2640*/  PRMT R32, R24, 0x7632, R32 ;  /* 0x0000763218207816 */ /* 0x010fe20000000020 */
[C---:B------:R-:W-:Y:S01]  /*2650*/  IMAD.U32 R144, R25.reuse, 0x10000, RZ ;  /* 0x0001000019907824 */ /* 0x040fe200078e00ff */
[----:B------:R-:W-:-:S02]  /*2660*/  PRMT R34, R25, 0x7632, R34 ;  /* 0x0000763219227816 */ /* 0x000fc40000000022 */
[----:B------:R-:W-:Y:S02]  /*2670*/  PRMT R152, R26, 0x7632, R152 ;  /* 0x000076321a987816 */ /* 0x000fe40000000098 */
[C---:B------:R-:W-:Y:S02]  /*2680*/  PRMT R25, R27.reuse, 0x7632, R25 ;  /* 0x000076321b197816 */ /* 0x040fe40000000019 */
[----:B------:R-:W-:Y:S01]  /*2690*/  SHF.L.U32 R24, R24, 0x10, RZ ;  /* 0x0000001018187819 */ /* 0x000fe200000006ff */
[----:B------:R-:W-:Y:S01]  /*26a0*/  IMAD.U32 R33, R27, 0x10000, RZ ;  /* 0x000100001b217824 */ /* 0x000fe200078e00ff */
[----:B------:R-:W-:Y:S01]  /*26b0*/  SHF.L.U32 R35, R26, 0x10, RZ ;  /* 0x000000101a237819 */ /* 0x000fe200000006ff */
[----:B------:R-:W-:Y:S01]  /*26c0*/  IMAD.U32 R34, R34, 0x10000, RZ ;  /* 0x0001000022227824 */ /* 0x000fe200078e00ff */
[----:B------:R-:W-:Y:S02]  /*26d0*/  SHF.L.U32 R32, R32, 0x10, RZ ;  /* 0x0000001020207819 */ /* 0x000fe400000006ff */
[----:B------:R-:W-:Y:S01]  /*26e0*/  SHF.L.U32 R152, R152, 0x10, RZ ;  /* 0x0000001098987819 */ /* 0x000fe200000006ff */
[----:B------:R-:W-:-:S02]  /*26f0*/  IMAD.U32 R25, R25, 0x10000, RZ ;  /* 0x0001000019197824 */ /* 0x000fc400078e00ff */
        /* <DEDUP_REMOVED lines=8> */
[C---:B------:R-:W-:Y:S01]  /*2780*/  SHF.L.U32 R25, R28.reuse, 0x10, RZ ;  /* 0x000000101c197819 */ /* 0x040fe200000006ff */
[----:B------:R-:W-:Y:S01]  /*2790*/  FMUL.FTZ R24, R5, R24 ;  /* 0x0000001805187220 */ /* 0x000fe20000410000 */
[----:B------:R-:W-:Y:S01]  /*27a0*/  PRMT R144, R28, 0x7632, R144 ;  /* 0x000076321c907816 */ /* 0x000fe20000000090 */
[----:B------:R-:W-:-:S02]  /*27b0*/  IMAD.U32 R28, R29, 0x10000, RZ ;  /* 0x000100001d1c7824 */ /* 0x000fc400078e00ff */
[----:B------:R-:W-:Y:S01]  /*27c0*/  FADD.FTZ R100, R100, R25 ;  /* 0x0000001964647221 */ /* 0x000fe20000010000 */
[-C--:B------:R-:W-:Y:S01]  /*27d0*/  FFMA.FTZ R60, R24, R25.reuse, R60 ;  /* 0x00000019183c7223 */ /* 0x080fe2000001003c */
[----:B------:R-:W-:Y:S02]  /*27e0*/  IMAD.U32 R144, R144, 0x10000, RZ ;  /* 0x0001000090907824 */ /* 0x000fe400078e00ff */
[----:B------:R-:W-:Y:S01]  /*27f0*/  FMUL.FTZ R25, R237, R25 ;  /* 0x00000019ed197220 */ /* 0x000fe20000410000 */
[----:B------:R-:W-:Y:S01]  /*2800*/  PRMT R35, R29, 0x7632, R35 ;  /* 0x000076321d237816 */ /* 0x000fe20000000023 */
[C---:B------:R-:W-:Y:S01]  /*2810*/  FMUL.FTZ R26, R5.reuse, R26 ;  /* 0x0000001a051a7220 */ /* 0x040fe20000410000 */
[----:B------:R-:W-:Y:S01]  /*2820*/  SHF.L.U32 R29, R30, 0x10, RZ ;  /* 0x000000101e1d7819 */ /* 0x000fe200000006ff */
        /* <DEDUP_REMOVED lines=46> */
.L_x_864:
[----:B------:R-:W-:Y:S05]  /*2b10*/  BSYNC B1 ;  /* 0x0000000000017941 */ /* 0x000fea0003800000 */
.L_x_863:
[----:B------:R-:W-:-:S13]  /*2b20*/  LOP3.LUT P4, RZ, R6, 0x4, RZ, 0xc0, !PT ;  /* 0x0000000406ff7812 */ /* 0x000fda000788c0ff */
        /* <DEDUP_REMOVED lines=17> */
[C---:B---3--:R-:W-:Y:S02]  /*2c40*/  PRMT R184, R149.reuse, 0x7632, R184 ;  /* 0x0000763295b87816 */ /* 0x048fe400000000b8 */
[----:B------:R-:W-:Y:S02]  /*2c50*/  SHF.L.U32 R149, R149, 0x10, RZ ;  /* 0x0000001095957819 */ /* 0x000fe400000006ff */
[----:B------:R-:W-:Y:S02]  /*2c60*/  SHF.L.U32 R184, R184, 0x10, RZ ;  /* 0x00000010b8b87819 */ /* 0x000fe400000006ff */
[C---:B----4-:R-:W-:Y:S01]  /*2c70*/  PRMT R175, R144.reuse, 0x7632, R175 ;  /* 0x0000763290af7816 */ /* 0x050fe200000000af */
[----:B------:R-:W-:Y:S01]  /*2c80*/  IMAD.U32 R180, R144, 0x10000, RZ ;  /* 0x0001000090b47824 */ /* 0x000fe200078e00ff */
[C---:B------:R-:W-:Y:S02]  /*2c90*/  SHF.L.U32 R182, R145.reuse, 0x10, RZ ;  /* 0x0000001091b67819 */ /* 0x040fe400000006ff */
[----:B------:R-:W-:Y:S01]  /*2ca0*/  PRMT R176, R145, 0x7632, R176 ;  /* 0x0000763291b07816 */ /* 0x000fe200000000b0 */
[----:B------:R-:W-:Y:S01]  /*2cb0*/  FADD.FTZ R209, -R187, R180 ;  /* 0x000000b4bbd17221 */ /* 0x000fe20000010100 */
[----:B------:R-:W-:-:S02]  /*2cc0*/  IMAD.U32 R180, R175, 0x10000, RZ ;  /* 0x00010000afb47824 */ /* 0x000fc400078e00ff */
[C---:B------:R-:W-:Y:S01]  /*2cd0*/  FADD.FTZ R175, -R187.reuse, R182 ;  /* 0x000000b6bbaf7221 */ /* 0x040fe20000010100 */
[----:B------:R-:W-:Y:S02]  /*2ce0*/  SHF.L.U32 R182, R176, 0x10, RZ ;  /* 0x00000010b0b67819 */ /* 0x000fe400000006ff */
[----:B------:R-:W-:Y:S01]  /*2cf0*/  PRMT R174, R146, 0x7632, R174 ;  /* 0x0000763292ae7816 */ /* 0x000fe200000000ae */
[C---:B------:R-:W-:Y:S02]  /*2d00*/  FADD.FTZ R180, -R187.reuse, R180 ;  /* 0x000000b4bbb47221 */ /* 0x040fe40000010100 */
[--C-:B------:R-:W-:Y:S01]  /*2d10*/  FADD.FTZ R183, -R187, R182.reuse ;  /* 0x000000b6bbb77221 */ /* 0x100fe20000010100 */
[----:B------:R-:W-:Y:S01]  /*2d20*/  PRMT R182, R148, 0x7632, R182 ;  /* 0x0000763294b67816 */ /* 0x000fe200000000b6 */
[----:B------:R-:W-:Y:S02]  /*2d30*/  IMAD.U32 R174, R174, 0x10000, RZ ;  /* 0x00010000aeae7824 */ /* 0x000fe400078e00ff */
[----:B------:R-:W-:Y:S01]  /*2d40*/  IMAD.U32 R148, R148, 0x10000, RZ ;  /* 0x0001000094947824 */ /* 0x000fe200078e00ff */
[----:B------:R-:W-:Y:S01]  /*2d50*/  PRMT R144, R147, 0x7632, R144 ;  /* 0x0000763293907816 */ /* 0x000fe20000000090 */
[----:B------:R-:W-:Y:S01]  /*2d60*/  FADD.FTZ R185, -R187, R174 ;  /* 0x000000aebbb97221 */ /* 0x000fe20000010100 */
[----:B------:R-:W-:-:S02]  /*2d70*/  IMAD.U32 R182, R182, 0x10000, RZ ;  /* 0x00010000b6b67824 */ /* 0x000fc400078e00ff */
[C---:B------:R-:W-:Y:S01]  /*2d80*/  FMUL.FTZ R180, R5.reuse, R180 ;  /* 0x000000b405b47220 */ /* 0x040fe20000410000 */
[----:B------:R-:W-:Y:S01]  /*2d90*/  FMUL.FTZ R209, R5, R209 ;  /* 0x000000d105d17220 */ /* 0x000fe20000410000 */
[----:B------:R-:W-:Y:S01]  /*2da0*/  FMUL.FTZ R174, R229, R148 ;  /* 0x00000094e5ae7220 */ /* 0x000fe20000410000 */
[----:B------:R-:W-:Y:S01]  /*2db0*/  SHF.L.U32 R178, R147, 0x10, RZ ;  /* 0x0000001093b27819 */ /* 0x000fe200000006ff */
[----:B------:R-:W-:Y:S01]  /*2dc0*/  IMAD.U32 R146, R146, 0x10000, RZ ;  /* 0x0001000092927824 */ /* 0x000fe200078e00ff */
[----:B------:R-:W-:Y:S01]  /*2dd0*/  SHF.L.U32 R144, R144, 0x10, RZ ;  /* 0x0000001090907819 */ /* 0x000fe200000006ff */
[----:B------:R-:W-:Y:S01]  /*2de0*/  FADD.FTZ R69, R69, R182 ;  /* 0x000000b645457221 */ /* 0x000fe20000010000 */
[-C--:B------:R-:W-:Y:S01]  /*2df0*/  FFMA.FTZ R109, R180, R182.reuse, R109 ;  /* 0x000000b6b46d7223 */ /* 0x080fe2000001006d */
[----:B------:R-:W-:Y:S01]  /*2e00*/  FADD.FTZ R205, R205, R174 ;  /* 0x000000aecdcd7221 */ /* 0x000fe20000010000 */
[----:B------:R-:W-:Y:S01]  /*2e10*/  FMUL.FTZ R182, R228, R182 ;  /* 0x000000b6e4b67220 */ /* 0x000fe20000410000 */
[----:B------:R-:W-:Y:S01]  /*2e20*/  FFMA.FTZ R145, R209, R174, R206 ;  /* 0x000000aed1917223 */ /* 0x000fe200000100ce */
[C---:B------:R-:W-:Y:S01]  /*2e30*/  FADD.FTZ R176, -R187.reuse, R146 ;  /* 0x00000092bbb07221 */ /* 0x040fe20000010100 */
[C---:B------:R-:W-:Y:S01]  /*2e40*/  FADD.FTZ R179, -R187.reuse, R178 ;  /* 0x000000b2bbb37221 */ /* 0x040fe20000010100 */
[----:B------:R-:W-:Y:S01]  /*2e50*/  FADD.FTZ R187, -R187, R144 ;  /* 0x00000090bbbb7221 */ /* 0x000fe20000010100 */
[C---:B------:R-:W-:Y:S01]  /*2e60*/  FMUL.FTZ R183, R5.reuse, R183 ;  /* 0x000000b705b77220 */ /* 0x040fe20000410000 */
[----:B------:R-:W-:Y:S01]  /*2e70*/  FMUL.FTZ R175, R5, R175 ;  /* 0x000000af05af7220 */ /* 0x000fe20000410000 */
[----:B------:R-:W-:Y:S01]  /*2e80*/  FMUL.FTZ R177, R227, R149 ;  /* 0x00000095e3b17220 */ /* 0x000fe20000410000 */
[----:B------:R-:W-:Y:S01]  /*2e90*/  FADD.FTZ R144, R205, R182 ;  /* 0x000000b6cd907221 */ /* 0x000fe20000010000 */
[----:B------:R-:W-:Y:S01]  /*2ea0*/  FFMA.FTZ R146, R180, R182, R145 ;  /* 0x000000b6b4927223 */ /* 0x000fe20000010091 */
[C---:B------:R-:W-:Y:S01]  /*2eb0*/  PRMT R186, R150.reuse, 0x7632, R186 ;  /* 0x0000763296ba7816 */ /* 0x040fe200000000ba */
[----:B------:R-:W-:Y:S01]  /*2ec0*/  FADD.FTZ R71, R71, R184 ;  /* 0x000000b847477221 */ /* 0x000fe20000010000 */
[----:B------:R-:W-:Y:S01]  /*2ed0*/  FFMA.FTZ R111, R183, R184, R111 ;  /* 0x000000b8b76f7223 */ /* 0x000fe2000001006f */
[----:B------:R-:W-:-:S02]  /*2ee0*/  IMAD.U32 R150, R150, 0x10000, RZ ;  /* 0x0001000096967824 */ /* 0x000fc400078e00ff */
[----:B------:R-:W-:Y:S01]  /*2ef0*/  FMUL.FTZ R184, R226, R184 ;  /* 0x000000b8e2b87220 */ /* 0x000fe20000410000 */
[----:B------:R-:W-:Y:S01]  /*2f00*/  FADD.FTZ R145, R144, R177 ;  /* 0x000000b190917221 */ /* 0x000fe20000010000 */
[----:B------:R-:W-:Y:S01]  /*2f10*/  FFMA.FTZ R146, R175, R177, R146 ;  /* 0x000000b1af927223 */ /* 0x000fe20000010092 */
[----:B------:R-:W-:Y:S02]  /*2f20*/  IMAD.U32 R186, R186, 0x10000, RZ ;  /* 0x00010000baba7824 */ /* 0x000fe400078e00ff */
        /* <DEDUP_REMOVED lines=33> */
.L_x_856:
[----:B------:R-:W-:Y:S05]  /*3140*/  BSYNC B0 ;  /* 0x0000000000007941 */ /* 0x000fea0003800000 */
.L_x_846:
[----:B------:R-:W0:Y:S01]  /*3150*/  S2R R144, SR_TID.X ;  /* 0x0000000000907919 */ /* 0x000e220000002100 */
[----:B------:R-:W-:Y:S01]  /*3160*/  LOP3.LUT P4, RZ, R220, 0xff, RZ, 0xc0, !PT ;  /* 0x000000ffdcff7812 */ /* 0x000fe2000788c0ff */
[----:B------:R-:W-:Y:S01]  /*3170*/  UMOV UR11, 0xffffffff ;  /* 0xffffffff000b7882 */ /* 0x000fe20000000000 */
[----:B------:R-:W-:-:S11]  /*3180*/  LOP3.LUT R6, R6, 0xfffffff7, RZ, 0xc0, !PT ;  /* 0xfffffff706067812 */ /* 0x000fd600078ec0ff */
[----:B------:R-:W-:Y:S02]  /*3190*/  @P4 LOP3.LUT R6, R6, 0x8, RZ, 0xfc, !PT ;  /* 0x0000000806064812 */ /* 0x000fe400078efcff */
[----:B0-----:R-:W-:-:S04]  /*31a0*/  SHF.R.U32.HI R203, RZ, 0x5, R144 ;  /* 0x00000005ffcb7819 */ /* 0x001fc80000011690 */
[----:B------:R-:W-:-:S05]  /*31b0*/  LOP3.LUT R146, R203, 0x7fffffc, RZ, 0xc0, !PT ;  /* 0x07fffffccb927812 */ /* 0x000fca00078ec0ff */
[----:B------:R-:W-:Y:S01]  /*31c0*/  @!P4 VIADD R146, R146, 0x4 ;  /* 0x000000049292c836 */ /* 0x000fe20000000000 */
        /* <DEDUP_REMOVED lines=17> */
[----:B------:R1:W2:Y:S01]  /*32e0*/  SHFL.DOWN PT, R202, R150, 0x1, 0x1f ;  /* 0x08201f0096ca7f89 */ /* 0x0002a200000e0000 */
[----:B0-----:R-:W-:-:S05]  /*32f0*/  FADD.FTZ R149, R149, R151 ;  /* 0x0000009795957221 */ /* 0x001fca0000010000 */
[----:B--2---:R1:W0:Y:S02]  /*3300*/  SHFL.DOWN PT, R145, R149, 0x1, 0x1f ;  /* 0x08201f0095917f89 */ /* 0x00422400000e0000 */
.L_x_1015:
[----:B------:R-:W2:Y:S01]  /*3310*/  S2R R148, SR_CgaCtaId ;  /* 0x0000000000947919 */ /* 0x000ea20000008800 */
[----:B0-----:R-:W-:Y:S01]  /*3320*/  FADD.FTZ R145, R149, R145 ;  /* 0x0000009195917221 */ /* 0x001fe20000010000 */
[----:B------:R-:W-:Y:S01]  /*3330*/  @!P4 LOP3.LUT R203, R203, 0x3, RZ, 0xc0, !PT ;  /* 0x00000003cbcbc812 */ /* 0x000fe200078ec0ff */
[----:B------:R-:W-:Y:S01]  /*3340*/  FADD.FTZ R144, R150, R202 ;  /* 0x000000ca96907221 */ /* 0x000fe20000010000 */
[----:B-1----:R-:W-:Y:S01]  /*3350*/  MOV R149, 0x400 ;  /* 0x0000040000957802 */ /* 0x002fe20000000f00 */
[----:B------:R-:W-:Y:S05]  /*3360*/  WARPSYNC.ALL ;  /* 0x0000000000007948 */ /* 0x000fea0003800000 */
[----:B------:R-:W-:Y:S01]  /*3370*/  @!P4 IADD3 R203, R146, R203, RZ ;  /* 0x000000cb92cbc210 */ /* 0x000fe20007ffe0ff */
[----:B------:R-:W-:Y:S01]  /*3380*/  @P3 VIADD R191, R191, 0xffffffff ;  /* 0xffffffffbfbf3836 */ /* 0x000fe20000000000 */
[----:B------:R-:W-:Y:S01]  /*3390*/  LOP3.LUT P5, RZ, R6, 0x2, RZ, 0xc0, !PT ;  /* 0x0000000206ff7812 */ /* 0x000fe200078ac0ff */
[----:B------:R-:W-:Y:S02]  /*33a0*/  BSSY B0, `(.L_x_866) ;  /* 0x00000e8000007945 */ /* 0x000fe40003800000 */
[----:B------:R-:W-:Y:S01]  /*33b0*/  @P3 IMAD R191, R191, R2, RZ ;  /* 0x00000002bfbf3224 */ /* 0x000fe200078e02ff */
[----:B--2---:R-:W-:-:S05]  /*33c0*/  LEA R149, R148, R149, 0x18 ;  /* 0x0000009594957211 */ /* 0x004fca00078ec0ff */
[----:B------:R-:W-:Y:S01]  /*33d0*/  @!P4 IMAD R203, R203, 0x8, R149 ;  /* 0x00000008cbcbc824 */ /* 0x000fe200078e0295 */
[----:B------:R-:W-:-:S04]  /*33e0*/  LEA R149, R146, R149, 0x3 ;  /* 0x0000009592957211 */ /* 0x000fc800078e18ff */
        /* <DEDUP_REMOVED lines=15> */
[----:B------:R-:W-:Y:S01]  /*34e0*/  HFMA2.MMA R144, -RZ, RZ, 0, 0 ;  /* 0x00000000ff907435 */ /* 0x000fe200000001ff */
[----:B------:R-:W-:-:S05]  /*34f0*/  FMUL.FTZ R146, R146, UR10 ;  /* 0x0000000a92927c20 */ /* 0x000fca0008410000 */
[----:B------:R-:W-:Y:S01]  /*3500*/  @P3 LEA.HI.SX32 R144, R148, R3, 0x1d ;  /* 0x0000000394903211 */ /* 0x000fe200078feaff */
[----:B------:R-:W-:Y:S06]  /*3510*/  @!P5 BRA `(.L_x_867) ;  /* 0x0000000c0040d947 */ /* 0x000fec0003800000 */
[----:B------:R-:W-:Y:S04]  /*3520*/  BSSY B1, `(.L_x_868) ;  /* 0x0000013000017945 */ /* 0x000fe80003800000 */
[----:B------:R-:W-:Y:S05]  /*3530*/  @P2 BRA `(.L_x_869) ;  /* 0x00000000001c2947 */ /* 0x000fea0003800000 */
[----:B------:R-:W-:Y:S01]  /*3540*/  UISETP.NE.U32.AND UP0, UPT, UR8, URZ, UPT ;  /* 0x0000003f0800728c */ /* 0x000fe2000bf05070 */
[----:B------:R-:W-:-:S03]  /*3550*/  IMAD.MOV.U32 R147, RZ, RZ, RZ ;  /* 0x000000ffff937224 */ /* 0x000fc600078e00ff */
[----:B------:R-:W-:-:S06]  /*3560*/  UISETP.NE.AND.EX UP0, UPT, UR9, URZ, UPT, UP0 ;  /* 0x0000003f0900728c */ /* 0x000fcc000bf05300 */
[----:B------:R-:W-:-:S13]  /*3570*/  PLOP3.LUT P4, PT, PT, PT, UP0, 0x80, 0x0 ;  /* 0x000000000000781c */ /* 0x000fda0003f8f008 */
[----:B------:R-:W-:Y:S05]  /*3580*/  @!P4 BRA `(.L_x_870) ;  /* 0x000000000030c947 */ /* 0x000fea0003800000 */
[----:B-----5:R-:W-:Y:S01]  /*3590*/  SHF.L.U32 R147, R116, 0x10, RZ ;  /* 0x0000001074937819 */ /* 0x020fe200000006ff */
[----:B------:R-:W-:Y:S06]  /*35a0*/  BRA `(.L_x_870) ;  /* 0x0000000000287947 */ /* 0x000fec0003800000 */
.L_x_869:
[----:B------:R-:W-:Y:S01]  /*35b0*/  UISETP.NE.U32.AND UP0, UPT, UR8, URZ, UPT ;  /* 0x0000003f0800728c */ /* 0x000fe2000bf05070 */
[----:B------:R-:W-:-:S03]  /*35c0*/  ISETP.NE.AND P4, PT, R221, RZ, PT ;  /* 0x000000ffdd00720c */ /* 0x000fc60003f85270 */
[----:B------:R-:W-:Y:S01]  /*35d0*/  UISETP.NE.AND.EX UP0, UPT, UR9, URZ, UPT, UP0 ;  /* 0x0000003f0900728c */ /* 0x000fe2000bf05300 */
[----:B------:R-:W-:-:S05]  /*35e0*/  FSEL R147, R145, RZ, !P4 ;  /* 0x000000ff91937208 */ /* 0x000fca0006000000 */
[----:B------:R-:W-:Y:S01]  /*35f0*/  PLOP3.LUT P4, PT, PT, PT, UP0, 0x80, 0x0 ;  /* 0x000000000000781c */ /* 0x000fe20003f8f008 */
[----:B------:R-:W-:-:S04]  /*3600*/  FFMA.FTZ R148, R0, R146, R147 ;  /* 0x0000009200947223 */ /* 0x000fc80000010093 */
[----:B------:R-:W-:-:S04]  /*3610*/  FADD.FTZ R148, R153, -R148 ;  /* 0x8000009499947221 */ /* 0x000fc80000010000 */
[----:B------:R-:W-:-:S04]  /*3620*/  FMUL.FTZ R147, R5, R148 ;  /* 0x0000009405937220 */ /* 0x000fc80000410000 */
[----:B-----5:R-:W-:-:S04]  /*3630*/  @P4 IMAD.U32 R148, R116, 0x10000, RZ ;  /* 0x0001000074944824 */ /* 0x020fc800078e00ff */
[----:B------:R-:W-:-:S07]  /*3640*/  @P4 FADD.FTZ R147, R147, R148 ;  /* 0x0000009493934221 */ /* 0x000fce0000010000 */
.L_x_870:
[----:B------:R-:W-:Y:S05]  /*3650*/  BSYNC B1 ;  /* 0x0000000000017941 */ /* 0x000fea0003800000 */
.L_x_868:
[----:B------:R-:W-:Y:S01]  /*3660*/  ISETP.NE.U32.AND P5, PT, RZ, UR6, PT ;  /* 0x00000006ff007c0c */ /* 0x000fe2000bfa5070 */
[----:B------:R-:W-:Y:S01]  /*3670*/  BSSY B1, `(.L_x_871) ;  /* 0x0000019000017945 */ /* 0x000fe20003800000 */
[----:B-----5:R-:W-:Y:S02]  /*3680*/  @P3 LOP3.LUT P6, RZ, R164, 0xff, RZ, 0xc0, !PT ;  /* 0x000000ffa4ff3812 */ /* 0x020fe400078cc0ff */
[----:B------:R-:W-:-:S13]  /*3690*/  ISETP.NE.AND.EX P5, PT, RZ, UR7, PT, P5 ;  /* 0x00000007ff007c0c */ /* 0x000fda000bfa5350 */
[----:B------:R-:W-:-:S04]  /*36a0*/  @P5 F2FP.BF16.F32.PACK_AB R148, RZ, R147 ;  /* 0x00000093ff94523e */ /* 0x000fc800000010ff */
[----:B------:R-:W-:Y:S02]  /*36b0*/  @P5 PRMT R136, R148, 0x7610, R136 ;  /* 0x0000761094885816 */ /* 0x000fe40000000088 */
[----:B------:R-:W0:Y:S02]  /*36c0*/  @P3 LDC.64 R148, c[0x0][0x298] ;  /* 0x0000a600ff943b82 */ /* 0x000e240000000a00 */
[----:B0-----:R-:W-:-:S04]  /*36d0*/  @P3 FMUL.FTZ R149, R147, R149 ;  /* 0x0000009593953220 */ /* 0x001fc80000410000 */
[----:B------:R-:W-:-:S05]  /*36e0*/  @P3 FMUL.FTZ R148, R149, R148 ;  /* 0x0000009495943220 */ /* 0x000fca0000410000 */
[----:B------:R-:W-:-:S04]  /*36f0*/  @P3 FSEL R148, R148, RZ, P6 ;  /* 0x000000ff94943208 */ /* 0x000fc80003000000 */
        /* <DEDUP_REMOVED lines=8> */
.L_x_872:
[----:B------:R-:W-:-:S04]  /*3780*/  ISETP.NE.AND P6, PT, R221, RZ, PT ;  /* 0x000000ffdd00720c */ /* 0x000fc80003fc5270 */
[----:B------:R-:W-:-:S05]  /*3790*/  FSEL R148, R145, RZ, !P6 ;  /* 0x000000ff91947208 */ /* 0x000fca0007000000 */
[--C-:B------:R-:W-:Y:S01]  /*37a0*/  FFMA.FTZ R147, R219, R146, R148.reuse ;  /* 0x00000092db937223 */ /* 0x100fe20000010094 */
[----:B------:R-:W-:-:S03]  /*37b0*/  @P4 PRMT R148, R116, 0x7632, R148 ;  /* 0x0000763274944816 */ /* 0x000fc60000000094 */
[----:B------:R-:W-:Y:S01]  /*37c0*/  FADD.FTZ R150, R218, -R147 ;  /* 0x80000093da967221 */ /* 0x000fe20000010000 */
[----:B------:R-:W-:-:S03]  /*37d0*/  @P4 SHF.L.U32 R148, R148, 0x10, RZ ;  /* 0x0000001094944819 */ /* 0x000fc600000006ff */
[----:B------:R-:W-:-:S04]  /*37e0*/  FMUL.FTZ R147, R5, R150 ;  /* 0x0000009605937220 */ /* 0x000fc80000410000 */
[----:B------:R-:W-:-:S07]  /*37f0*/  @P4 FADD.FTZ R147, R147, R148 ;  /* 0x0000009493934221 */ /* 0x000fce0000010000 */
.L_x_873:
[----:B------:R-:W-:Y:S05]  /*3800*/  BSYNC B1 ;  /* 0x0000000000017941 */ /* 0x000fea0003800000 */
.L_x_871:
[----:B------:R-:W-:Y:S01]  /*3810*/  @P5 F2FP.BF16.F32.PACK_AB R148, RZ, R147 ;  /* 0x00000093ff94523e */ /* 0x000fe200000010ff */
[----:B------:R-:W-:Y:S01]  /*3820*/  BSSY B1, `(.L_x_874) ;  /* 0x0000015000017945 */ /* 0x000fe20003800000 */
[----:B------:R-:W-:Y:S02]  /*3830*/  @P3 LOP3.LUT P6, RZ, R164, 0xff00, RZ, 0xc0, !PT ;  /* 0x0000ff00a4ff3812 */ /* 0x000fe400078cc0ff */
        /* <DEDUP_REMOVED lines=8> */
[----:B------:R-:W-:Y:S01]  /*38c0*/  IMAD.MOV.U32 R147, RZ, RZ, RZ ;  /* 0x000000ffff937224 */ /* 0x000fe200078e00ff */
[----:B------:R-:W-:Y:S06]  /*38d0*/  @!P4 BRA `(.L_x_876) ;  /* 0x000000000024c947 */ /* 0x000fec0003800000 */
[----:B------:R-:W-:Y:S01]  /*38e0*/  SHF.L.U32 R147, R117, 0x10, RZ ;  /* 0x0000001075937819 */ /* 0x000fe200000006ff */
[----:B------:R-:W-:Y:S06]  /*38f0*/  BRA `(.L_x_876) ;  /* 0x00000000001c7947 */ /* 0x000fec0003800000 */
.L_x_875:
[----:B------:R-:W-:-:S04]  /*3900*/  ISETP.NE.AND P6, PT, R221, RZ, PT ;  /* 0x000000ffdd00720c */ /* 0x000fc80003fc5270 */
[----:B------:R-:W-:-:S05]  /*3910*/  FSEL R148, R145, RZ, !P6 ;  /* 0x000000ff91947208 */ /* 0x000fca0007000000 */
[----:B------:R-:W-:-:S04]  /*3920*/  FFMA.FTZ R147, R217, R146, R148 ;  /* 0x00000092d9937223 */ /* 0x000fc80000010094 */
[----:B------:R-:W-:-:S04]  /*3930*/  FADD.FTZ R148, R216, -R147 ;  /* 0x80000093d8947221 */ /* 0x000fc80000010000 */
[----:B------:R-:W-:Y:S01]  /*3940*/  FMUL.FTZ R147, R5, R148 ;  /* 0x0000009405937220 */ /* 0x000fe20000410000 */
[----:B------:R-:W-:-:S04]  /*3950*/  @P4 IMAD.U32 R148, R117, 0x10000, RZ ;  /* 0x0001000075944824 */ /* 0x000fc800078e00ff */
[----:B------:R-:W-:-:S07]  /*3960*/  @P4 FADD.FTZ R147, R147, R148 ;  /* 0x0000009493934221 */ /* 0x000fce0000010000 */
.L_x_876:
[----:B------:R-:W-:Y:S05]  /*3970*/  BSYNC B1 ;  /* 0x0000000000017941 */ /* 0x000fea0003800000 */
.L_x_874:
        /* <DEDUP_REMOVED lines=16> */
.L_x_878:
        /* <DEDUP_REMOVED lines=8> */
.L_x_879:
[----:B------:R-:W-:Y:S05]  /*3b00*/  BSYNC B1 ;  /* 0x0000000000017941 */ /* 0x000fea0003800000 */
.L_x_877:
        /* <DEDUP_REMOVED lines=15> */
.L_x_881:
[----:B------:R-:W-:-:S04]  /*3c00*/  ISETP.NE.AND P6, PT, R221, RZ, PT ;  /* 0x000000ffdd00720c */ /* 0x000fc80003fc5270 */
[----:B------:R-:W-:-:S05]  /*3c10*/  FSEL R148, R145, RZ, !P6 ;  /* 0x000000ff91947208 */ /* 0x000fca0007000000 */
[----:B------:R-:W-:-:S04]  /*3c20*/  FFMA.FTZ R147, R213, R146, R148 ;  /* 0x00000092d5937223 */ /* 0x000fc80000010094 */
[----:B------:R-:W-:-:S04]  /*3c30*/  FADD.FTZ R148, R212, -R147 ;  /* 0x80000093d4947221 */ /* 0x000fc80000010000 */
[----:B------:R-:W-:Y:S01]  /*3c40*/  FMUL.FTZ R147, R5, R148 ;  /* 0x0000009405937220 */ /* 0x000fe20000410000 */
[----:B------:R-:W-:-:S04]  /*3c50*/  @P4 IMAD.U32 R148, R118, 0x10000, RZ ;  /* 0x0001000076944824 */ /* 0x000fc800078e00ff */
[----:B------:R-:W-:-:S07]  /*3c60*/  @P4 FADD.FTZ R147, R147, R148 ;  /* 0x0000009493934221 */ /* 0x000fce0000010000 */
.L_x_882:
[----:B------:R-:W-:Y:S05]  /*3c70*/  BSYNC B1 ;  /* 0x0000000000017941 */ /* 0x000fea0003800000 */
.L_x_880:
        /* <DEDUP_REMOVED lines=16> */
.L_x_884:
        /* <DEDUP_REMOVED lines=8> */
.L_x_885:
[----:B------:R-:W-:Y:S05]  /*3e00*/  BSYNC B1 ;  /* 0x0000000000017941 */ /* 0x000fea0003800000 */
.L_x_883:
        /* <DEDUP_REMOVED lines=15> */
.L_x_887:
[----:B------:R-:W-:-:S04]  /*3f00*/  ISETP.NE.AND P6, PT, R221, RZ, PT ;  /* 0x000000ffdd00720c */ /* 0x000fc80003fc5270 */
[----:B------:R-:W-:-:S05]  /*3f10*/  FSEL R147, R145, RZ, !P6 ;  /* 0x000000ff91937208 */ /* 0x000fca0007000000 */
[----:B------:R-:W-:-:S04]  /*3f20*/  FFMA.FTZ R147, R208, R146, R147 ;  /* 0x00000092d0937223 */ /* 0x000fc80000010093 */
[----:B------:R-:W-:-:S04]  /*3f30*/  FADD.FTZ R148, R192, -R147 ;  /* 0x80000093c0947221 */ /* 0x000fc80000010000 */
[----:B------:R-:W-:Y:S01]  /*3f40*/  FMUL.FTZ R147, R5, R148 ;  /* 0x0000009405937220 */ /* 0x000fe20000410000 */
[----:B------:R-:W-:-:S04]  /*3f50*/  @P4 IMAD.U32 R148, R119, 0x10000, RZ ;  /* 0x0001000077944824 */ /* 0x000fc800078e00ff */
[----:B------:R-:W-:-:S07]  /*3f60*/  @P4 FADD.FTZ R147, R147, R148 ;  /* 0x0000009493934221 */ /* 0x000fce0000010000 */
.L_x_888:
[----:B------:R-:W-:Y:S05]  /*3f70*/  BSYNC B1 ;  /* 0x0000000000017941 */ /* 0x000fea0003800000 */
.L_x_886:
        /* <DEDUP_REMOVED lines=16> */
.L_x_890:
[----:B------:R-:W-:Y:S02]  /*4080*/  ISETP.NE.AND P6, PT, R221, RZ, PT ;  /* 0x000000ffdd00720c */ /* 0x000fe40003fc5270 */
[----:B------:R-:W-:Y:S02]  /*4090*/  @P4 PRMT R148, R119, 0x7632, R148 ;  /* 0x0000763277944816 */ /* 0x000fe40000000094 */
[----:B------:R-:W-:Y:S02]  /*40a0*/  FSEL R147, R145, RZ, !P6 ;  /* 0x000000ff91937208 */ /* 0x000fe40007000000 */
[----:B------:R-:W-:-:S03]  /*40b0*/  @P4 SHF.L.U32 R148, R148, 0x10, RZ ;  /* 0x0000001094944819 */ /* 0x000fc600000006ff */
[----:B------:R-:W-:-:S04]  /*40c0*/  FFMA.FTZ R150, R190, R146, R147 ;  /* 0x00000092be967223 */ /* 0x000fc80000010093 */
[----:B------:R-:W-:-:S04]  /*40d0*/  FADD.FTZ R150, R189, -R150 ;  /* 0x80000096bd967221 */ /* 0x000fc80000010000 */
[----:B------:R-:W-:-:S04]  /*40e0*/  FMUL.FTZ R147, R5, R150 ;  /* 0x0000009605937220 */ /* 0x000fc80000410000 */
[----:B------:R-:W-:-:S07]  /*40f0*/  @P4 FADD.FTZ R147, R147, R148 ;  /* 0x0000009493934221 */ /* 0x000fce0000010000 */
.L_x_891:
[----:B------:R-:W-:Y:S05]  /*4100*/  BSYNC B1 ;  /* 0x0000000000017941 */ /* 0x000fea0003800000 */
.L_x_889:
[----:B------:R-:W-:Y:S02]  /*4110*/  @P5 F2FP.BF16.F32.PACK_AB R148, RZ, R147 ;  /* 0x00000093ff94523e */ /* 0x000fe400000010ff */
[----:B------:R-:W-:Y:S02]  /*4120*/  @P3 LOP3.LUT P4, RZ, R165, 0xff000000, RZ, 0xc0, !PT ;  /* 0xff000000a5ff3812 */ /* 0x000fe4000788c0ff */
[----:B------:R-:W-:Y:S02]  /*4130*/  @P5 PRMT R139, R139, 0x5410, R148 ;  /* 0x000054108b8b5816 */ /* 0x000fe40000000094 */
[----:B------:R-:W0:Y:S02]  /*4140*/  @P3 LDC.64 R148, c[0x0][0x298] ;  /* 0x0000a600ff943b82 */ /* 0x000e240000000a00 */
[----:B0-----:R-:W-:-:S04]  /*4150*/  @P3 FMUL.FTZ R147, R147, R149 ;  /* 0x0000009593933220 */ /* 0x001fc80000410000 */
[----:B------:R-:W-:Y:S02]  /*4160*/  @P3 FMUL.FTZ R147, R147, R148 ;  /* 0x0000009493933220 */ /* 0x000fe40000410000 */
[----:B------:R-:W0:Y:S03]  /*4170*/  @P5 LDC.64 R148, c[0x0][0x308] ;  /* 0x0000c200ff945b82 */ /* 0x000e260000000a00 */
[----:B------:R-:W-:-:S04]  /*4180*/  @P3 FSEL R147, R147, RZ, P4 ;  /* 0x000000ff93933208 */ /* 0x000fc80002000000 */
[----:B------:R-:W-:-:S04]  /*4190*/  @P3 F2FP.BF16.F32.PACK_AB R147, RZ, R147 ;  /* 0x00000093ff93323e */ /* 0x000fc800000010ff */
[----:B------:R-:W-:Y:S01]  /*41a0*/  @P3 PRMT R143, R143, 0x5410, R147 ;  /* 0x000054108f8f3816 */ /* 0x000fe20000000093 */
[----:B0-----:R-:W-:-:S04]  /*41b0*/  @P5 IMAD.WIDE.U32 R148, R7, 0x10, R148 ;  /* 0x0000001007945825 */ /* 0x001fc800078e0094 */
[----:B------:R-:W-:Y:S01]  /*41c0*/  VIADD R7, R7, 0x80 ;  /* 0x0000008007077836 */ /* 0x000fe20000000000 */
[----:B------:R0:W-:Y:S02]  /*41d0*/  @P5 STG.E.128 desc[UR4][R148.64], R136 ;  /* 0x0000008894005986 */ /* 0x0001e4000c101d04 */
[----:B0-----:R-:W0:Y:S02]  /*41e0*/  @P3 LDC.64 R148, c[0x0][0x2f8] ;  /* 0x0000be00ff943b82 */ /* 0x001e240000000a00 */
[C---:B0-----:R-:W-:Y:S01]  /*41f0*/  @P3 IMAD.WIDE.U32 R148, R144.reuse, 0x10, R148 ;  /* 0x0000001090943825 */ /* 0x041fe200078e0094 */
[----:B------:R-:W-:-:S04]  /*4200*/  IADD3 R144, R144, 0x80, RZ ;  /* 0x0000008090907810 */ /* 0x000fc80007ffe0ff */
[----:B------:R0:W-:Y:S03]  /*4210*/  @P3 STG.E.128 desc[UR4][R148.64], R140 ;  /* 0x0000008c94003986 */ /* 0x0001e6000c101d04 */
.L_x_867:
[----:B------:R-:W-:Y:S05]  /*4220*/  BSYNC B0 ;  /* 0x0000000000007941 */ /* 0x000fea0003800000 */
.L_x_866:
[----:B------:R-:W-:Y:S01]  /*4230*/  LOP3.LUT P4, RZ, R6, 0x1, RZ, 0xc0, !PT ;  /* 0x0000000106ff7812 */ /* 0x000fe2000788c0ff */
[----:B------:R-:W-:-:S12]  /*4240*/  BSSY B0, `(.L_x_892) ;  /* 0x00000d2000007945 */ /* 0x000fd80003800000 */
[----:B------:R-:W-:Y:S05]  /*4250*/  @!P4 BRA `(.L_x_893) ;  /* 0x0000000c0040c947 */ /* 0x000fea0003800000 */
        /* <DEDUP_REMOVED lines=9> */
.L_x_895:
[----:B------:R-:W-:Y:S01]  /*42f0*/  UISETP.NE.U32.AND UP0, UPT, UR8, URZ, UPT ;  /* 0x0000003f0800728c */ /* 0x000fe2000bf05070 */
[----:B------:R-:W-:-:S03]  /*4300*/  ISETP.NE.AND P4, PT, R221, RZ, PT ;  /* 0x000000ffdd00720c */ /* 0x000fc60003f85270 */
[----:B------:R-:W-:Y:S01]  /*4310*/  UISETP.NE.AND.EX UP0, UPT, UR9, URZ, UPT, UP0 ;  /* 0x0000003f0900728c */ /* 0x000fe2000bf05300 */
[----:B0-----:R-:W-:-:S05]  /*4320*/  FSEL R148, R145, RZ, !P4 ;  /* 0x000000ff91947208 */ /* 0x001fca0006000000 */
[----:B------:R-:W-:Y:S01]  /*4330*/  PLOP3.LUT P4, PT, PT, PT, UP0, 0x80, 0x0 ;  /* 0x000000000000781c */ /* 0x000fe20003f8f008 */
[----:B------:R-:W-:-:S04]  /*4340*/  FFMA.FTZ R147, R201, R146, R148 ;  /* 0x00000092c9937223 */ /* 0x000fc80000010094 */
[----:B------:R-:W-:-:S04]  /*4350*/  FADD.FTZ R150, R200, -R147 ;  /* 0x80000093c8967221 */ /* 0x000fc80000010000 */
[----:B------:R-:W-:-:S04]  /*4360*/  FMUL.FTZ R150, R5, R150 ;  /* 0x0000009605967220 */ /* 0x000fc80000410000 */
[----:B-----5:R-:W-:-:S04]  /*4370*/  @P4 IMAD.U32 R147, R120, 0x10000, RZ ;  /* 0x0001000078934824 */ /* 0x020fc800078e00ff */
[----:B------:R-:W-:-:S07]  /*4380*/  @P4 FADD.FTZ R150, R150, R147 ;  /* 0x0000009396964221 */ /* 0x000fce0000010000 */
.L_x_896:
[----:B------:R-:W-:Y:S05]  /*4390*/  BSYNC B1 ;  /* 0x0000000000017941 */ /* 0x000fea0003800000 */
.L_x_894:
[----:B0-----:R-:W0:Y:S01]  /*43a0*/  @P3 LDC.64 R148, c[0x0][0x298] ;  /* 0x0000a600ff943b82 */ /* 0x001e220000000a00 */
[----:B------:R-:W-:Y:S01]  /*43b0*/  ISETP.NE.U32.AND P5, PT, RZ, UR6, PT ;  /* 0x00000006ff007c0c */ /* 0x000fe2000bfa5070 */
[----:B------:R-:W-:Y:S01]  /*43c0*/  BSSY B1, `(.L_x_897) ;  /* 0x0000018000017945 */ /* 0x000fe20003800000 */
[----:B-----5:R-:W-:Y:S02]  /*43d0*/  @P3 LOP3.LUT P6, RZ, R166, 0xff, RZ, 0xc0, !PT ;  /* 0x000000ffa6ff3812 */ /* 0x020fe400078cc0ff */
[----:B------:R-:W-:-:S13]  /*43e0*/  ISETP.NE.AND.EX P5, PT, RZ, UR7, PT, P5 ;  /* 0x00000007ff007c0c */ /* 0x000fda000bfa5350 */
[----:B------:R-:W-:-:S04]  /*43f0*/  @P5 F2FP.BF16.F32.PACK_AB R147, RZ, R150 ;  /* 0x00000096ff93523e */ /* 0x000fc800000010ff */
[----:B------:R-:W-:Y:S01]  /*4400*/  @P5 PRMT R136, R147, 0x7610, R136 ;  /* 0x0000761093885816 */ /* 0x000fe20000000088 */
        /* <DEDUP_REMOVED lines=11> */
.L_x_898:
[----:B------:R-:W-:-:S04]  /*44c0*/  ISETP.NE.AND P6, PT, R221, RZ, PT ;  /* 0x000000ffdd00720c */ /* 0x000fc80003fc5270 */
[----:B------:R-:W-:-:S05]  /*44d0*/  FSEL R148, R145, RZ, !P6 ;  /* 0x000000ff91947208 */ /* 0x000fca0007000000 */
[----:B------:R-:W-:-:S04]  /*44e0*/  FFMA.FTZ R147, R199, R146, R148 ;  /* 0x00000092c7937223 */ /* 0x000fc80000010094 */
[--C-:B------:R-:W-:Y:S01]  /*44f0*/  FADD.FTZ R150, R198, -R147.reuse ;  /* 0x80000093c6967221 */ /* 0x100fe20000010000 */
[----:B------:R-:W-:-:S03]  /*4500*/  @P4 PRMT R147, R120, 0x7632, R147 ;  /* 0x0000763278934816 */ /* 0x000fc60000000093 */
[----:B------:R-:W-:Y:S01]  /*4510*/  FMUL.FTZ R150, R5, R150 ;  /* 0x0000009605967220 */ /* 0x000fe20000410000 */
[----:B------:R-:W-:-:S05]  /*4520*/  @P4 SHF.L.U32 R147, R147, 0x10, RZ ;  /* 0x0000001093934819 */ /* 0x000fca00000006ff */
[----:B------:R-:W-:-:S07]  /*4530*/  @P4 FADD.FTZ R150, R150, R147 ;  /* 0x0000009396964221 */ /* 0x000fce0000010000 */
.L_x_899:
[----:B------:R-:W-:Y:S05]  /*4540*/  BSYNC B1 ;  /* 0x0000000000017941 */ /* 0x000fea0003800000 */
.L_x_897:
[----:B------:R-:W0:Y:S01]  /*4550*/  @P3 LDC.64 R148, c[0x0][0x298] ;  /* 0x0000a600ff943b82 */ /* 0x000e220000000a00 */
[----:B------:R-:W-:Y:S01]  /*4560*/  @P3 LOP3.LUT P6, RZ, R166, 0xff00, RZ, 0xc0, !PT ;  /* 0x0000ff00a6ff3812 */ /* 0x000fe200078cc0ff */
[----:B------:R-:W-:Y:S01]  /*4570*/  BSSY B1, `(.L_x_900) ;  /* 0x0000014000017945 */ /* 0x000fe20003800000 */
        /* <DEDUP_REMOVED lines=12> */
.L_x_901:
[----:B------:R-:W-:-:S04]  /*4640*/  ISETP.NE.AND P6, PT, R221, RZ, PT ;  /* 0x000000ffdd00720c */ /* 0x000fc80003fc5270 */
[----:B------:R-:W-:-:S05]  /*4650*/  FSEL R148, R145, RZ, !P6 ;  /* 0x000000ff91947208 */ /* 0x000fca0007000000 */
[----:B------:R-:W-:-:S04]  /*4660*/  FFMA.FTZ R147, R197, R146, R148 ;  /* 0x00000092c5937223 */ /* 0x000fc80000010094 */
[----:B------:R-:W-:Y:S01]  /*4670*/  FADD.FTZ R150, R196, -R147 ;  /* 0x80000093c4967221 */ /* 0x000fe20000010000 */
[----:B------:R-:W-:-:S03]  /*4680*/  @P4 IMAD.U32 R147, R121, 0x10000, RZ ;  /* 0x0001000079934824 */ /* 0x000fc600078e00ff */
[----:B------:R-:W-:-:S04]  /*4690*/  FMUL.FTZ R150, R5, R150 ;  /* 0x0000009605967220 */ /* 0x000fc80000410000 */
[----:B------:R-:W-:-:S07]  /*46a0*/  @P4 FADD.FTZ R150, R150, R147 ;  /* 0x0000009396964221 */ /* 0x000fce0000010000 */
.L_x_902:
[----:B------:R-:W-:Y:S05]  /*46b0*/  BSYNC B1 ;  /* 0x0000000000017941 */ /* 0x000fea0003800000 */
.L_x_900:
        /* <DEDUP_REMOVED lines=16> */
.L_x_904:
        /* <DEDUP_REMOVED lines=8> */
.L_x_905:
[----:B------:R-:W-:Y:S05]  /*4840*/  BSYNC B1 ;  /* 0x0000000000017941 */ /* 0x000fea0003800000 */
.L_x_903:
        /* <DEDUP_REMOVED lines=15> */
.L_x_907:
[----:B------:R-:W-:-:S04]  /*4940*/  ISETP.NE.AND P6, PT, R221, RZ, PT ;  /* 0x000000ffdd00720c */ /* 0x000fc80003fc5270 */
[----:B------:R-:W-:-:S05]  /*4950*/  FSEL R148, R145, RZ, !P6 ;  /* 0x000000ff91947208 */ /* 0x000fca0007000000 */
[----:B------:R-:W-:-:S04]  /*4960*/  FFMA.FTZ R147, R193, R146, R148 ;  /* 0x00000092c1937223 */ /* 0x000fc80000010094 */
[----:B------:R-:W-:Y:S01]  /*4970*/  FADD.FTZ R150, R154, -R147 ;  /* 0x800000939a967221 */ /* 0x000fe20000010000 */
[----:B------:R-:W-:-:S03]  /*4980*/  @P4 IMAD.U32 R147, R122, 0x10000, RZ ;  /* 0x000100007a934824 */ /* 0x000fc600078e00ff */
[----:B------:R-:W-:-:S04]  /*4990*/  FMUL.FTZ R150, R5, R150 ;  /* 0x0000009605967220 */ /* 0x000fc80000410000 */
[----:B------:R-:W-:-:S07]  /*49a0*/  @P4 FADD.FTZ R150, R150, R147 ;  /* 0x0000009396964221 */ /* 0x000fce0000010000 */
.L_x_908:
[----:B------:R-:W-:Y:S05]  /*49b0*/  BSYNC B1 ;  /* 0x0000000000017941 */ /* 0x000fea0003800000 */
.L_x_906:
        /* <DEDUP_REMOVED lines=16> */
.L_x_910:
[----:B------:R-:W-:-:S04]  /*4ac0*/  ISETP.NE.AND P6, PT, R221, RZ, PT ;  /* 0x000000ffdd00720c */ /* 0x000fc80003fc5270 */
[----:B------:R-:W-:-:S05]  /*4ad0*/  FSEL R148, R145, RZ, !P6 ;  /* 0x000000ff91947208 */ /* 0x000fca0007000000 */
[----:B------:R-:W-:-:S04]  /*4ae0*/  FFMA.FTZ R147, R157, R146, R148 ;  /* 0x000000929d937223 */ /* 0x000fc80000010094 */
[--C-:B------:R-:W-:Y:S01]  /*4af0*/  FADD.FTZ R150, R158, -R147.reuse ;  /* 0x800000939e967221 */ /* 0x100fe20000010000 */
[----:B------:R-:W-:-:S03]  /*4b00*/  @P4 PRMT R147, R122, 0x7632, R147 ;  /* 0x000076327a934816 */ /* 0x000fc60000000093 */
[----:B------:R-:W-:Y:S02]  /*4b10*/  FMUL.FTZ R150, R5, R150 ;  /* 0x0000009605967220 */ /* 0x000fe40000410000 */
[----:B------:R-:W-:-:S04]  /*4b20*/  @P4 IMAD.U32 R147, R147, 0x10000, RZ ;  /* 0x0001000093934824 */ /* 0x000fc800078e00ff */
[----:B------:R-:W-:-:S07]  /*4b30*/  @P4 FADD.FTZ R150, R150, R147 ;  /* 0x0000009396964221 */ /* 0x000fce0000010000 */
.L_x_911:
[----:B------:R-:W-:Y:S05]  /*4b40*/  BSYNC B1 ;  /* 0x0000000000017941 */ /* 0x000fea0003800000 */
.L_x_909:
        /* <DEDUP_REMOVED lines=13> */
[----:B------:R-:W-:Y:S01]  /*4c20*/  SHF.L.U32 R150, R123, 0x10, RZ ;  /* 0x000000107b967819 */ /* 0x000fe200000006ff */
[----:B------:R-:W-:Y:S06]  /*4c30*/  BRA `(.L_x_914) ;  /* 0x00000000001c7947 */ /* 0x000fec0003800000 */
.L_x_913:
[----:B------:R-:W-:-:S04]  /*4c40*/  ISETP.NE.AND P6, PT, R221, RZ, PT ;  /* 0x000000ffdd00720c */ /* 0x000fc80003fc5270 */
[----:B------:R-:W-:-:S05]  /*4c50*/  FSEL R148, R145, RZ, !P6 ;  /* 0x000000ff91947208 */ /* 0x000fca0007000000 */
[----:B------:R-:W-:-:S04]  /*4c60*/  FFMA.FTZ R147, R155, R146, R148 ;  /* 0x000000929b937223 */ /* 0x000fc80000010094 */
[----:B------:R-:W-:Y:S01]  /*4c70*/  FADD.FTZ R150, R156, -R147 ;  /* 0x800000939c967221 */ /* 0x000fe20000010000 */
[----:B------:R-:W-:-:S03]  /*4c80*/  @P4 IMAD.U32 R147, R123, 0x10000, RZ ;  /* 0x000100007b934824 */ /* 0x000fc600078e00ff */
[----:B------:R-:W-:-:S04]  /*4c90*/  FMUL.FTZ R150, R5, R150 ;  /* 0x0000009605967220 */ /* 0x000fc80000410000 */
[----:B------:R-:W-:-:S07]  /*4ca0*/  @P4 FADD.FTZ R150, R150, R147 ;  /* 0x0000009396964221 */ /* 0x000fce0000010000 */
.L_x_914:
[----:B------:R-:W-:Y:S05]  /*4cb0*/  BSYNC B1 ;  /* 0x0000000000017941 */ /* 0x000fea0003800000 */
.L_x_912:
        /* <DEDUP_REMOVED lines=16> */
.L_x_916:
        /* <DEDUP_REMOVED lines=8> */
.L_x_917:
[----:B------:R-:W-:Y:S05]  /*4e40*/  BSYNC B1 ;  /* 0x0000000000017941 */ /* 0x000fea0003800000 */
.L_x_915:
[----:B------:R-:W0:Y:S01]  /*4e50*/  @P3 LDC.64 R148, c[0x0][0x298] ;  /* 0x0000a600ff943b82 */ /* 0x000e220000000a00 */
[----:B------:R-:W-:Y:S02]  /*4e60*/  @P5 F2FP.BF16.F32.PACK_AB R147, RZ, R150 ;  /* 0x00000096ff93523e */ /* 0x000fe400000010ff */
[----:B------:R-:W-:Y:S02]  /*4e70*/  @P3 LOP3.LUT P4, RZ, R167, 0xff000000, RZ, 0xc0, !PT ;  /* 0xff000000a7ff3812 */ /* 0x000fe4000788c0ff */
[----:B------:R-:W-:Y:S01]  /*4e80*/  @P5 PRMT R139, R139, 0x5410, R147 ;  /* 0x000054108b8b5816 */ /* 0x000fe20000000093 */
[----:B0-----:R-:W-:-:S04]  /*4e90*/  @P3 FMUL.FTZ R147, R150, R149 ;  /* 0x0000009596933220 */ /* 0x001fc80000410000 */
[----:B------:R-:W-:Y:S02]  /*4ea0*/  @P3 FMUL.FTZ R147, R147, R148 ;  /* 0x0000009493933220 */ /* 0x000fe40000410000 */
[----:B------:R-:W0:Y:S03]  /*4eb0*/  @P5 LDC.64 R148, c[0x0][0x308] ;  /* 0x0000c200ff945b82 */ /* 0x000e260000000a00 */
[----:B------:R-:W-:-:S04]  /*4ec0*/  @P3 FSEL R147, R147, RZ, P4 ;  /* 0x000000ff93933208 */ /* 0x000fc80002000000 */
[----:B------:R-:W-:-:S04]  /*4ed0*/  @P3 F2FP.BF16.F32.PACK_AB R147, RZ, R147 ;  /* 0x00000093ff93323e */ /* 0x000fc800000010ff */
[----:B------:R-:W-:Y:S01]  /*4ee0*/  @P3 PRMT R143, R143, 0x5410, R147 ;  /* 0x000054108f8f3816 */ /* 0x000fe20000000093 */
[C---:B0-----:R-:W-:Y:S01]  /*4ef0*/  @P5 IMAD.WIDE.U32 R148, R7.reuse, 0x10, R148 ;  /* 0x0000001007945825 */ /* 0x041fe200078e0094 */
[----:B------:R-:W-:-:S04]  /*4f00*/  IADD3 R7, R7, 0x80, RZ ;  /* 0x0000008007077810 */ /* 0x000fc80007ffe0ff */
[----:B------:R0:W-:Y:S02]  /*4f10*/  @P5 STG.E.128 desc[UR4][R148.64], R136 ;  /* 0x0000008894005986 */ /* 0x0001e4000c101d04 */
[----:B0-----:R-:W0:Y:S02]  /*4f20*/  @P3 LDC.64 R148, c[0x0][0x2f8] ;  /* 0x0000be00ff943b82 */ /* 0x001e240000000a00 */
[C---:B0-----:R-:W-:Y:S01]  /*4f30*/  @P3 IMAD.WIDE.U32 R148, R144.reuse, 0x10, R148 ;  /* 0x0000001090943825 */ /* 0x041fe200078e0094 */
[----:B------:R-:W-:-:S04]  /*4f40*/  IADD3 R144, R144, 0x80, RZ ;  /* 0x0000008090907810 */ /* 0x000fc80007ffe0ff */
[----:B------:R1:W-:Y:S03]  /*4f50*/  @P3 STG.E.128 desc[UR4][R148.64], R140 ;  /* 0x0000008c94003986 */ /* 0x0003e6000c101d04 */
.L_x_893:
[----:B------:R-:W-:Y:S05]  /*4f60*/  BSYNC B0 ;  /* 0x0000000000007941 */ /* 0x000fea0003800000 */
.L_x_892:
[----:B------:R-:W-:Y:S04]  /*4f70*/  BSSY B0, `(.L_x_918) ;  /* 0x00000d2000007945 */ /* 0x000fe80003800000 */
        /* <DEDUP_REMOVED lines=10> */
.L_x_921:
[----:B------:R-:W-:Y:S01]  /*5020*/  UISETP.NE.U32.AND UP0, UPT, UR8, URZ, UPT ;  /* 0x0000003f0800728c */ /* 0x000fe2000bf05070 */
[----:B------:R-:W-:-:S03]  /*5030*/  ISETP.NE.AND P4, PT, R221, RZ, PT ;  /* 0x000000ffdd00720c */ /* 0x000fc60003f85270 */
[----:B------:R-:W-:Y:S01]  /*5040*/  UISETP.NE.AND.EX UP0, UPT, UR9, URZ, UPT, UP0 ;  /* 0x0000003f0900728c */ /* 0x000fe2000bf05300 */
[----:B------:R-:W-:-:S05]  /*5050*/  FSEL R147, R145, RZ, !P4 ;  /* 0x000000ff91937208 */ /* 0x000fca0006000000 */
[----:B------:R-:W-:Y:S01]  /*5060*/  PLOP3.LUT P4, PT, PT, PT, UP0, 0x80, 0x0 ;  /* 0x000000000000781c */ /* 0x000fe20003f8f008 */
[----:B01----:R-:W-:-:S04]  /*5070*/  FFMA.FTZ R148, R8, R146, R147 ;  /* 0x0000009208947223 */ /* 0x003fc80000010093 */
[----:B------:R-:W-:-:S04]  /*5080*/  FADD.FTZ R148, R9, -R148 ;  /* 0x8000009409947221 */ /* 0x000fc80000010000 */
[----:B------:R-:W-:-:S04]  /*5090*/  FMUL.FTZ R150, R5, R148 ;  /* 0x0000009405967220 */ /* 0x000fc80000410000 */
[----:B-----5:R-:W-:-:S05]  /*50a0*/  @P4 SHF.L.U32 R147, R124, 0x10, RZ ;  /* 0x000000107c934819 */ /* 0x020fca00000006ff */
[----:B------:R-:W-:-:S07]  /*50b0*/  @P4 FADD.FTZ R150, R150, R147 ;  /* 0x0000009396964221 */ /* 0x000fce0000010000 */
.L_x_922:
[----:B------:R-:W-:Y:S05]  /*50c0*/  BSYNC B1 ;  /* 0x0000000000017941 */ /* 0x000fea0003800000 */
.L_x_920:
[----:B01----:R-:W0:Y:S01]  /*50d0*/  @P3 LDC.64 R148, c[0x0][0x298] ;  /* 0x0000a600ff943b82 */ /* 0x003e220000000a00 */
        /* <DEDUP_REMOVED lines=17> */
.L_x_924:
        /* <DEDUP_REMOVED lines=8> */
.L_x_925:
[----:B------:R-:W-:Y:S05]  /*5270*/  BSYNC B1 ;  /* 0x0000000000017941 */ /* 0x000fea0003800000 */
.L_x_923:
        /* <DEDUP_REMOVED lines=15> */
.L_x_927:
[----:B------:R-:W-:-:S04]  /*5370*/  ISETP.NE.AND P6, PT, R221, RZ, PT ;  /* 0x000000ffdd00720c */ /* 0x000fc80003fc5270 */
[----:B------:R-:W-:-:S05]  /*5380*/  FSEL R147, R145, RZ, !P6 ;  /* 0x000000ff91937208 */ /* 0x000fca0007000000 */
[----:B------:R-:W-:-:S04]  /*5390*/  FFMA.FTZ R147, R10, R146, R147 ;  /* 0x000000920a937223 */ /* 0x000fc80000010093 */
[----:B------:R-:W-:Y:S01]  /*53a0*/  FADD.FTZ R150, R12, -R147 ;  /* 0x800000930c967221 */ /* 0x000fe20000010000 */
[----:B------:R-:W-:-:S03]  /*53b0*/  @P4 SHF.L.U32 R147, R125, 0x10, RZ ;  /* 0x000000107d934819 */ /* 0x000fc600000006ff */
[----:B------:R-:W-:-:S04]  /*53c0*/  FMUL.FTZ R150, R5, R150 ;  /* 0x0000009605967220 */ /* 0x000fc80000410000 */
[----:B------:R-:W-:-:S07]  /*53d0*/  @P4 FADD.FTZ R150, R150, R147 ;  /* 0x0000009396964221 */ /* 0x000fce0000010000 */
.L_x_928:
[----:B------:R-:W-:Y:S05]  /*53e0*/  BSYNC B1 ;  /* 0x0000000000017941 */ /* 0x000fea0003800000 */
.L_x_926:
        /* <DEDUP_REMOVED lines=16> */
.L_x_930:
        /* <DEDUP_REMOVED lines=8> */
.L_x_931:
[----:B------:R-:W-:Y:S05]  /*5570*/  BSYNC B1 ;  /* 0x0000000000017941 */ /* 0x000fea0003800000 */
.L_x_929:
        /* <DEDUP_REMOVED lines=15> */
.L_x_933:
[----:B------:R-:W-:Y:S02]  /*5670*/  ISETP.NE.AND P6, PT, R221, RZ, PT ;  /* 0x000000ffdd00720c */ /* 0x000fe40003fc5270 */
[----:B------:R-:W-:Y:S02]  /*5680*/  @P4 SHF.L.U32 R147, R126, 0x10, RZ ;  /* 0x000000107e934819 */ /* 0x000fe400000006ff */
[----:B------:R-:W-:-:S05]  /*5690*/  FSEL R148, R145, RZ, !P6 ;  /* 0x000000ff91947208 */ /* 0x000fca0007000000 */
[----:B------:R-:W-:-:S04]  /*56a0*/  FFMA.FTZ R148, R11, R146, R148 ;  /* 0x000000920b947223 */ /* 0x000fc80000010094 */
[----:B------:R-:W-:-:S04]  /*56b0*/  FADD.FTZ R148, R13, -R148 ;  /* 0x800000940d947221 */ /* 0x000fc80000010000 */
[----:B------:R-:W-:-:S04]  /*56c0*/  FMUL.FTZ R150, R5, R148 ;  /* 0x0000009405967220 */ /* 0x000fc80000410000 */
[----:B------:R-:W-:-:S07]  /*56d0*/  @P4 FADD.FTZ R150, R150, R147 ;  /* 0x0000009396964221 */ /* 0x000fce0000010000 */
.L_x_934:
[----:B------:R-:W-:Y:S05]  /*56e0*/  BSYNC B1 ;  /* 0x0000000000017941 */ /* 0x000fea0003800000 */
.L_x_932:
        /* <DEDUP_REMOVED lines=16> */
.L_x_936:
        /* <DEDUP_REMOVED lines=8> */
.L_x_937:
[----:B------:R-:W-:Y:S05]  /*5870*/  BSYNC B1 ;  /* 0x0000000000017941 */ /* 0x000fea0003800000 */
.L_x_935:
        /* <DEDUP_REMOVED lines=15> */
.L_x_939:
[----:B------:R-:W-:-:S04]  /*5970*/  ISETP.NE.AND P6, PT, R221, RZ, PT ;  /* 0x000000ffdd00720c */ /* 0x000fc80003fc5270 */
[----:B------:R-:W-:-:S05]  /*5980*/  FSEL R147, R145, RZ, !P6 ;  /* 0x000000ff91937208 */ /* 0x000fca0007000000 */
[----:B------:R-:W-:-:S04]  /*5990*/  FFMA.FTZ R147, R14, R146, R147 ;  /* 0x000000920e937223 */ /* 0x000fc80000010093 */
[----:B------:R-:W-:Y:S01]  /*59a0*/  FADD.FTZ R150, R16, -R147 ;  /* 0x8000009310967221 */ /* 0x000fe20000010000 */
[----:B------:R-:W-:-:S03]  /*59b0*/  @P4 SHF.L.U32 R147, R127, 0x10, RZ ;  /* 0x000000107f934819 */ /* 0x000fc600000006ff */
[----:B------:R-:W-:-:S04]  /*59c0*/  FMUL.FTZ R150, R5, R150 ;  /* 0x0000009605967220 */ /* 0x000fc80000410000 */
[----:B------:R-:W-:-:S07]  /*59d0*/  @P4 FADD.FTZ R150, R150, R147 ;  /* 0x0000009396964221 */ /* 0x000fce0000010000 */
.L_x_940:
[----:B------:R-:W-:Y:S05]  /*59e0*/  BSYNC B1 ;  /* 0x0000000000017941 */ /* 0x000fea0003800000 */
.L_x_938:
        /* <DEDUP_REMOVED lines=16> */
.L_x_942:
        /* <DEDUP_REMOVED lines=8> */
.L_x_943:
[----:B------:R-:W-:Y:S05]  /*5b70*/  BSYNC B1 ;  /* 0x0000000000017941 */ /* 0x000fea0003800000 */
.L_x_941:
        /* <DEDUP_REMOVED lines=17> */
.L_x_919:
[----:B------:R-:W-:Y:S05]  /*5c90*/  BSYNC B0 ;  /* 0x0000000000007941 */ /* 0x000fea0003800000 */
.L_x_918:
[----:B------:R-:W-:Y:S04]  /*5ca0*/  BSSY B0, `(.L_x_944) ;  /* 0x00000d2000007945 */ /* 0x000fe80003800000 */
[----:B------:R-:W-:Y:S05]  /*5cb0*/  @!P1 BRA `(.L_x_945) ;  /* 0x0000000c00409947 */ /* 0x000fea0003800000 */
[----:B------:R-:W-:Y:S04]  /*5cc0*/  BSSY B1, `(.L_x_946) ;  /* 0x0000013000017945 */ /* 0x000fe80003800000 */
[----:B------:R-:W-:Y:S05]  /*5cd0*/  @P2 BRA `(.L_x_947) ;  /* 0x00000000001c2947 */ /* 0x000fea0003800000 */
[----:B------:R-:W-:Y:S01]  /*5ce0*/  UISETP.NE.U32.AND UP0, UPT, UR8, URZ, UPT ;  /* 0x0000003f0800728c */ /* 0x000fe2000bf05070 */
[----:B------:R-:W-:-:S03]  /*5cf0*/  HFMA2.MMA R150, -RZ, RZ, 0, 0 ;  /* 0x00000000ff967435 */ /* 0x000fc600000001ff */
[----:B------:R-:W-:-:S06]  /*5d00*/  UISETP.NE.AND.EX UP0, UPT, UR9, URZ, UPT, UP0 ;  /* 0x0000003f0900728c */ /* 0x000fcc000bf05300 */
[----:B------:R-:W-:-:S13]  /*5d10*/  PLOP3.LUT P4, PT, PT, PT, UP0, 0x80, 0x0 ;  /* 0x000000000000781c */ /* 0x000fda0003f8f008 */
[----:B------:R-:W-:Y:S05]  /*5d20*/  @!P4 BRA `(.L_x_948) ;  /* 0x000000000030c947 */ /* 0x000fea0003800000 */
[----:B-----5:R-:W-:Y:S01]  /*5d30*/  IMAD.U32 R150, R128, 0x10000, RZ ;  /* 0x0001000080967824 */ /* 0x020fe200078e00ff */
[----:B------:R-:W-:Y:S06]  /*5d40*/  BRA `(.L_x_948) ;  /* 0x0000000000287947 */ /* 0x000fec0003800000 */
.L_x_947:
[----:B------:R-:W-:Y:S01]  /*5d50*/  UISETP.NE.U32.AND UP0, UPT, UR8, URZ, UPT ;  /* 0x0000003f0800728c */ /* 0x000fe2000bf05070 */
[----:B------:R-:W-:-:S03]  /*5d60*/  ISETP.NE.AND P4, PT, R221, RZ, PT ;  /* 0x000000ffdd00720c */ /* 0x000fc60003f85270 */
[----:B------:R-:W-:Y:S01]  /*5d70*/  UISETP.NE.AND.EX UP0, UPT, UR9, URZ, UPT, UP0 ;  /* 0x0000003f0900728c */ /* 0x000fe2000bf05300 */
[----:B------:R-:W-:-:S05]  /*5d80*/  FSEL R147, R145, RZ, !P4 ;  /* 0x000000ff91937208 */ /* 0x000fca0006000000 */
[----:B------:R-:W-:Y:S01]  /*5d90*/  PLOP3.LUT P4, PT, PT, PT, UP0, 0x80, 0x0 ;  /* 0x000000000000781c */ /* 0x000fe20003f8f008 */
[----:B012---:R-:W-:-:S04]  /*5da0*/  FFMA.FTZ R148, R24, R146, R147 ;  /* 0x0000009218947223 */ /* 0x007fc80000010093 */
[----:B------:R-:W-:-:S04]  /*5db0*/  FADD.FTZ R148, R25, -R148 ;  /* 0x8000009419947221 */ /* 0x000fc80000010000 */
[----:B------:R-:W-:-:S04]  /*5dc0*/  FMUL.FTZ R150, R5, R148 ;  /* 0x0000009405967220 */ /* 0x000fc80000410000 */
[----:B-----5:R-:W-:-:S05]  /*5dd0*/  @P4 SHF.L.U32 R147, R128, 0x10, RZ ;  /* 0x0000001080934819 */ /* 0x020fca00000006ff */
[----:B------:R-:W-:-:S07]  /*5de0*/  @P4 FADD.FTZ R150, R150, R147 ;  /* 0x0000009396964221 */ /* 0x000fce0000010000 */
.L_x_948:
[----:B------:R-:W-:Y:S05]  /*5df0*/  BSYNC B1 ;  /* 0x0000000000017941 */ /* 0x000fea0003800000 */
.L_x_946:
[----:B012---:R-:W0:Y:S01]  /*5e00*/  @P3 LDC.64 R148, c[0x0][0x298] ;  /* 0x0000a600ff943b82 */ /* 0x007e220000000a00 */
        /* <DEDUP_REMOVED lines=17> */
.L_x_950:
        /* <DEDUP_REMOVED lines=8> */
.L_x_951:
[----:B------:R-:W-:Y:S05]  /*5fa0*/  BSYNC B1 ;  /* 0x0000000000017941 */ /* 0x000fea0003800000 */
.L_x_949:
        /* <DEDUP_REMOVED lines=13> */
[----:B------:R-:W-:Y:S01]  /*6080*/  IMAD.U32 R150, R129, 0x10000, RZ ;  /* 0x0001000081967824 */ /* 0x000fe200078e00ff */
[----:B------:R-:W-:Y:S06]  /*6090*/  BRA `(.L_x_954) ;  /* 0x00000000001c7947 */ /* 0x000fec0003800000 */
.L_x_953:
[----:B------:R-:W-:-:S04]  /*60a0*/  ISETP.NE.AND P6, PT, R221, RZ, PT ;  /* 0x000000ffdd00720c */ /* 0x000fc80003fc5270 */
[----:B------:R-:W-:-:S05]  /*60b0*/  FSEL R147, R145, RZ, !P6 ;  /* 0x000000ff91937208 */ /* 0x000fca0007000000 */
[----:B------:R-:W-:-:S04]  /*60c0*/  FFMA.FTZ R147, R26, R146, R147 ;  /* 0x000000921a937223 */ /* 0x000fc80000010093 */
[----:B------:R-:W-:Y:S01]  /*60d0*/  FADD.FTZ R150, R28, -R147 ;  /* 0x800000931c967221 */ /* 0x000fe20000010000 */
[----:B------:R-:W-:-:S03]  /*60e0*/  @P4 SHF.L.U32 R147, R129, 0x10, RZ ;  /* 0x0000001081934819 */ /* 0x000fc600000006ff */
[----:B------:R-:W-:-:S04]  /*60f0*/  FMUL.FTZ R150, R5, R150 ;  /* 0x0000009605967220 */ /* 0x000fc80000410000 */
[----:B------:R-:W-:-:S07]  /*6100*/  @P4 FADD.FTZ R150, R150, R147 ;  /* 0x0000009396964221 */ /* 0x000fce0000010000 */
.L_x_954:
[----:B------:R-:W-:Y:S05]  /*6110*/  BSYNC B1 ;  /* 0x0000000000017941 */ /* 0x000fea0003800000 */
.L_x_952:
        /* <DEDUP_REMOVED lines=16> */
.L_x_956:
        /* <DEDUP_REMOVED lines=8> */
.L_x_957:
[----:B------:R-:W-:Y:S05]  /*62a0*/  BSYNC B1 ;  /* 0x0000000000017941 */ /* 0x000fea0003800000 */
.L_x_955:
        /* <DEDUP_REMOVED lines=15> */
.L_x_959:
[----:B------:R-:W-:Y:S02]  /*63a0*/  ISETP.NE.AND P6, PT, R221, RZ, PT ;  /* 0x000000ffdd00720c */ /* 0x000fe40003fc5270 */
[----:B------:R-:W-:Y:S02]  /*63b0*/  @P4 SHF.L.U32 R147, R130, 0x10, RZ ;  /* 0x0000001082934819 */ /* 0x000fe400000006ff */
[----:B------:R-:W-:-:S05]  /*63c0*/  FSEL R148, R145, RZ, !P6 ;  /* 0x000000ff91947208 */ /* 0x000fca0007000000 */
[----:B------:R-:W-:-:S04]  /*63d0*/  FFMA.FTZ R148, R27, R146, R148 ;  /* 0x000000921b947223 */ /* 0x000fc80000010094 */
[----:B------:R-:W-:-:S04]  /*63e0*/  FADD.FTZ R148, R29, -R148 ;  /* 0x800000941d947221 */ /* 0x000fc80000010000 */
[----:B------:R-:W-:-:S04]  /*63f0*/  FMUL.FTZ R150, R5, R148 ;  /* 0x0000009405967220 */ /* 0x000fc80000410000 */
[----:B------:R-:W-:-:S07]  /*6400*/  @P4 FADD.FTZ R150, R150, R147 ;  /* 0x0000009396964221 */ /* 0x000fce0000010000 */
.L_x_960:
[----:B------:R-:W-:Y:S05]  /*6410*/  BSYNC B1 ;  /* 0x0000000000017941 */ /* 0x000fea0003800000 */
.L_x_958:
        /* <DEDUP_REMOVED lines=16> */
.L_x_962:
        /* <DEDUP_REMOVED lines=8> */
.L_x_963:
[----:B------:R-:W-:Y:S05]  /*65a0*/  BSYNC B1 ;  /* 0x0000000000017941 */ /* 0x000fea0003800000 */
.L_x_961:
        /* <DEDUP_REMOVED lines=15> */
.L_x_965:
[----:B------:R-:W-:-:S04]  /*66a0*/  ISETP.NE.AND P6, PT, R221, RZ, PT ;  /* 0x000000ffdd00720c */ /* 0x000fc80003fc5270 */
[----:B------:R-:W-:-:S05]  /*66b0*/  FSEL R147, R145, RZ, !P6 ;  /* 0x000000ff91937208 */ /* 0x000fca0007000000 */
[----:B------:R-:W-:-:S04]  /*66c0*/  FFMA.FTZ R147, R30, R146, R147 ;  /* 0x000000921e937223 */ /* 0x000fc80000010093 */
[----:B------:R-:W-:Y:S01]  /*66d0*/  FADD.FTZ R150, R32, -R147 ;  /* 0x8000009320967221 */ /* 0x000fe20000010000 */
[----:B------:R-:W-:-:S03]  /*66e0*/  @P4 SHF.L.U32 R147, R131, 0x10, RZ ;  /* 0x0000001083934819 */ /* 0x000fc600000006ff */
[----:B------:R-:W-:-:S04]  /*66f0*/  FMUL.FTZ R150, R5, R150 ;  /* 0x0000009605967220 */ /* 0x000fc80000410000 */
[----:B------:R-:W-:-:S07]  /*6700*/  @P4 FADD.FTZ R150, R150, R147 ;  /* 0x0000009396964221 */ /* 0x000fce0000010000 */
.L_x_966:
[----:B------:R-:W-:Y:S05]  /*6710*/  BSYNC B1 ;  /* 0x0000000000017941 */ /* 0x000fea0003800000 */
.L_x_964:
        /* <DEDUP_REMOVED lines=16> */
.L_x_968:
        /* <DEDUP_REMOVED lines=8> */
.L_x_969:
[----:B------:R-:W-:Y:S05]  /*68a0*/  BSYNC B1 ;  /* 0x0000000000017941 */ /* 0x000fea0003800000 */
.L_x_967:
        /* <DEDUP_REMOVED lines=14> */
[----:B0-----:R-:W-:-:S04]  /*6990*/  @P3 IMAD.WIDE.U32 R148, R144, 0x10, R148 ;  /* 0x0000001090943825 */ /* 0x001fc800078e0094 */
[----:B------:R-:W-:Y:S01]  /*69a0*/  VIADD R144, R144, 0x80 ;  /* 0x0000008090907836 */ /* 0x000fe20000000000 */
[----:B------:R3:W-:Y:S06]  /*69b0*/  @P3 STG.E.128 desc[UR4][R148.64], R140 ;  /* 0x0000008c94003986 */ /* 0x0007ec000c101d04 */
.L_x_945:
[----:B------:R-:W-:Y:S05]  /*69c0*/  BSYNC B0 ;  /* 0x0000000000007941 */ /* 0x000fea0003800000 */
.L_x_944:
[----:B------:R-:W-:Y:S01]  /*69d0*/  LOP3.LUT P4, RZ, R6, 0x4, RZ, 0xc0, !PT ;  /* 0x0000000406ff7812 */ /* 0x000fe2000788c0ff */
[----:B------:R-:W-:-:S12]  /*69e0*/  BSSY B0, `(.L_x_970) ;  /* 0x00000d0000007945 */ /* 0x000fd80003800000 */
        /* <DEDUP_REMOVED lines=8> */
[----:B-----5:R-:W-:Y:S01]  /*6a70*/  SHF.L.U32 R150, R132, 0x10, RZ ;  /* 0x0000001084967819 */ /* 0x020fe200000006ff */
[----:B------:R-:W-:Y:S06]  /*6a80*/  BRA `(.L_x_974) ;  /* 0x0000000000287947 */ /* 0x000fec0003800000 */
.L_x_973:
[----:B------:R-:W-:Y:S01]  /*6a90*/  UISETP.NE.U32.AND UP0, UPT, UR8, URZ, UPT ;  /* 0x0000003f0800728c */ /* 0x000fe2000bf05070 */
[----:B------:R-:W-:-:S03]  /*6aa0*/  ISETP.NE.AND P4, PT, R221, RZ, PT ;  /* 0x000000ffdd00720c */ /* 0x000fc60003f85270 */
[----:B------:R-:W-:Y:S01]  /*6ab0*/  UISETP.NE.AND.EX UP0, UPT, UR9, URZ, UPT, UP0 ;  /* 0x0000003f0900728c */ /* 0x000fe2000bf05300 */
[----:B0123--:R-:W-:-:S05]  /*6ac0*/  FSEL R148, R145, RZ, !P4 ;  /* 0x000000ff91947208 */ /* 0x00ffca0006000000 */
[----:B------:R-:W-:Y:S01]  /*6ad0*/  PLOP3.LUT P4, PT, PT, PT, UP0, 0x80, 0x0 ;  /* 0x000000000000781c */ /* 0x000fe20003f8f008 */
[----:B------:R-:W-:-:S04]  /*6ae0*/  FFMA.FTZ R147, R209, R146, R148 ;  /* 0x00000092d1937223 */ /* 0x000fc80000010094 */
[----:B------:R-:W-:-:S04]  /*6af0*/  FADD.FTZ R150, R174, -R147 ;  /* 0x80000093ae967221 */ /* 0x000fc80000010000 */
[----:B------:R-:W-:-:S04]  /*6b00*/  FMUL.FTZ R150, R5, R150 ;  /* 0x0000009605967220 */ /* 0x000fc80000410000 */
[----:B-----5:R-:W-:-:S04]  /*6b10*/  @P4 IMAD.U32 R147, R132, 0x10000, RZ ;  /* 0x0001000084934824 */ /* 0x020fc800078e00ff */
[----:B------:R-:W-:-:S07]  /*6b20*/  @P4 FADD.FTZ R150, R150, R147 ;  /* 0x0000009396964221 */ /* 0x000fce0000010000 */
.L_x_974:
[----:B------:R-:W-:Y:S05]  /*6b30*/  BSYNC B1 ;  /* 0x0000000000017941 */ /* 0x000fea0003800000 */
.L_x_972:
[----:B0123--:R-:W0:Y:S01]  /*6b40*/  @P3 LDC.64 R148, c[0x0][0x298] ;  /* 0x0000a600ff943b82 */ /* 0x00fe220000000a00 */
        /* <DEDUP_REMOVED lines=17> */
.L_x_976:
        /* <DEDUP_REMOVED lines=8> */
.L_x_977:
[----:B------:R-:W-:Y:S05]  /*6ce0*/  BSYNC B1 ;  /* 0x0000000000017941 */ /* 0x000fea0003800000 */
.L_x_975:
        /* <DEDUP_REMOVED lines=15> */
.L_x_979:
[----:B------:R-:W-:Y:S01]  /*6de0*/  ISETP.NE.AND P6, PT, R221, RZ, PT ;  /* 0x000000ffdd00720c */ /* 0x000fe20003fc5270 */
[----:B------:R-:W-:-:S03]  /*6df0*/  @P4 IMAD.U32 R147, R133, 0x10000, RZ ;  /* 0x0001000085934824 */ /* 0x000fc600078e00ff */
[----:B------:R-:W-:-:S05]  /*6e00*/  FSEL R148, R145, RZ, !P6 ;  /* 0x000000ff91947208 */ /* 0x000fca0007000000 */
[----:B------:R-:W-:-:S04]  /*6e10*/  FFMA.FTZ R148, R175, R146, R148 ;  /* 0x00000092af947223 */ /* 0x000fc80000010094 */
[----:B------:R-:W-:-:S04]  /*6e20*/  FADD.FTZ R148, R177, -R148 ;  /* 0x80000094b1947221 */ /* 0x000fc80000010000 */
[----:B------:R-:W-:-:S04]  /*6e30*/  FMUL.FTZ R150, R5, R148 ;  /* 0x0000009405967220 */ /* 0x000fc80000410000 */
[----:B------:R-:W-:-:S07]  /*6e40*/  @P4 FADD.FTZ R150, R150, R147 ;  /* 0x0000009396964221 */ /* 0x000fce0000010000 */
.L_x_980:
[----:B------:R-:W-:Y:S05]  /*6e50*/  BSYNC B1 ;  /* 0x0000000000017941 */ /* 0x000fea0003800000 */
.L_x_978:
        /* <DEDUP_REMOVED lines=16> */
.L_x_982:
        /* <DEDUP_REMOVED lines=8> */
.L_x_983:
[----:B------:R-:W-:Y:S05]  /*6fe0*/  BSYNC B1 ;  /* 0x0000000000017941 */ /* 0x000fea0003800000 */
.L_x_981:
        /* <DEDUP_REMOVED lines=15> */
.L_x_985:
[----:B------:R-:W-:-:S04]  /*70e0*/  ISETP.NE.AND P6, PT, R221, RZ, PT ;  /* 0x000000ffdd00720c */ /* 0x000fc80003fc5270 */
[----:B------:R-:W-:-:S05]  /*70f0*/  FSEL R147, R145, RZ, !P6 ;  /* 0x000000ff91937208 */ /* 0x000fca0007000000 */
[----:B------:R-:W-:-:S04]  /*7100*/  FFMA.FTZ R147, R176, R146, R147 ;  /* 0x00000092b0937223 */ /* 0x000fc80000010093 */
[----:B------:R-:W-:Y:S01]  /*7110*/  FADD.FTZ R150, R178, -R147 ;  /* 0x80000093b2967221 */ /* 0x000fe20000010000 */
[----:B------:R-:W-:-:S03]  /*7120*/  @P4 IMAD.U32 R147, R134, 0x10000, RZ ;  /* 0x0001000086934824 */ /* 0x000fc600078e00ff */
[----:B------:R-:W-:-:S04]  /*7130*/  FMUL.FTZ R150, R5, R150 ;  /* 0x0000009605967220 */ /* 0x000fc80000410000 */
[----:B------:R-:W-:-:S07]  /*7140*/  @P4 FADD.FTZ R150, R150, R147 ;  /* 0x0000009396964221 */ /* 0x000fce0000010000 */
.L_x_986:
[----:B------:R-:W-:Y:S05]  /*7150*/  BSYNC B1 ;  /* 0x0000000000017941 */ /* 0x000fea0003800000 */
.L_x_984:
        /* <DEDUP_REMOVED lines=16> */
.L_x_988:
        /* <DEDUP_REMOVED lines=8> */
.L_x_989:
[----:B------:R-:W-:Y:S05]  /*72e0*/  BSYNC B1 ;  /* 0x0000000000017941 */ /* 0x000fea0003800000 */
.L_x_987:
        /* <DEDUP_REMOVED lines=15> */
.L_x_991:
[----:B------:R-:W-:Y:S01]  /*73e0*/  ISETP.NE.AND P6, PT, R221, RZ, PT ;  /* 0x000000ffdd00720c */ /* 0x000fe20003fc5270 */
[----:B------:R-:W-:-:S03]  /*73f0*/  @P4 IMAD.U32 R147, R135, 0x10000, RZ ;  /* 0x0001000087934824 */ /* 0x000fc600078e00ff */
[----:B------:R-:W-:-:S05]  /*7400*/  FSEL R148, R145, RZ, !P6 ;  /* 0x000000ff91947208 */ /* 0x000fca0007000000 */
[----:B------:R-:W-:-:S04]  /*7410*/  FFMA.FTZ R148, R179, R146, R148 ;  /* 0x00000092b3947223 */ /* 0x000fc80000010094 */
[----:B------:R-:W-:-:S04]  /*7420*/  FADD.FTZ R148, R181, -R148 ;  /* 0x80000094b5947221 */ /* 0x000fc80000010000 */
[----:B------:R-:W-:-:S04]  /*7430*/  FMUL.FTZ R150, R5, R148 ;  /* 0x0000009405967220 */ /* 0x000fc80000410000 */
[----:B------:R-:W-:-:S07]  /*7440*/  @P4 FADD.FTZ R150, R150, R147 ;  /* 0x0000009396964221 */ /* 0x000fce0000010000 */
.L_x_992:
[----:B------:R-:W-:Y:S05]  /*7450*/  BSYNC B1 ;  /* 0x0000000000017941 */ /* 0x000fea0003800000 */
.L_x_990:
        /* <DEDUP_REMOVED lines=16> */
.L_x_994:
        /* <DEDUP_REMOVED lines=8> */
.L_x_995:
[----:B------:R-:W-:Y:S05]  /*75e0*/  BSYNC B1 ;  /* 0x0000000000017941 */ /* 0x000fea0003800000 */
.L_x_993:
[----:B------:R-:W0:Y:S01]  /*75f0*/  @P5 LDC.64 R146, c[0x0][0x308] ;  /* 0x0000c200ff925b82 */ /* 0x000e220000000a00 */
[----:B------:R-:W-:Y:S01]  /*7600*/  @P3 LOP3.LUT P2, RZ, R171, 0xff000000, RZ, 0xc0, !PT ;  /* 0xff000000abff3812 */ /* 0x000fe2000784c0ff */
[----:B0-----:R-:W-:Y:S01]  /*7610*/  @P5 IMAD.WIDE.U32 R146, R7, 0x10, R146 ;  /* 0x0000001007925825 */ /* 0x001fe200078e0092 */
[----:B------:R-:W-:-:S04]  /*7620*/  @P5 F2FP.BF16.F32.PACK_AB R7, RZ, R5 ;  /* 0x00000005ff07523e */ /* 0x000fc800000010ff */
[----:B------:R-:W-:-:S05]  /*7630*/  @P5 PRMT R139, R139, 0x5410, R7 ;  /* 0x000054108b8b5816 */ /* 0x000fca0000000007 */
[----:B------:R0:W-:Y:S02]  /*7640*/  @P5 STG.E.128 desc[UR4][R146.64], R136 ;  /* 0x0000008892005986 */ /* 0x0001e4000c101d04 */
[----:B0-----:R-:W0:Y:S02]  /*7650*/  @P3 LDC.64 R146, c[0x0][0x298] ;  /* 0x0000a600ff923b82 */ /* 0x001e240000000a00 */
[----:B0-----:R-:W-:-:S04]  /*7660*/  @P3 FMUL.FTZ R5, R5, R147 ;  /* 0x0000009305053220 */ /* 0x001fc80000410000 */
[----:B------:R-:W-:Y:S02]  /*7670*/  @P3 FMUL.FTZ R5, R5, R146 ;  /* 0x0000009205053220 */ /* 0x000fe40000410000 */
[----:B------:R-:W0:Y:S03]  /*7680*/  @P3 LDC.64 R146, c[0x0][0x2f8] ;  /* 0x0000be00ff923b82 */ /* 0x000e260000000a00 */
[----:B------:R-:W-:-:S04]  /*7690*/  @P3 FSEL R5, R5, RZ, P2 ;  /* 0x000000ff05053208 */ /* 0x000fc80001000000 */
[----:B------:R-:W-:-:S04]  /*76a0*/  @P3 F2FP.BF16.F32.PACK_AB R5, RZ, R5 ;  /* 0x00000005ff05323e */ /* 0x000fc800000010ff */
[----:B------:R-:W-:Y:S01]  /*76b0*/  @P3 PRMT R143, R143, 0x5410, R5 ;  /* 0x000054108f8f3816 */ /* 0x000fe20000000005 */
[----:B0-----:R-:W-:-:S05]  /*76c0*/  @P3 IMAD.WIDE.U32 R146, R144, 0x10, R146 ;  /* 0x0000001090923825 */ /* 0x001fca00078e0092 */
[----:B------:R4:W-:Y:S02]  /*76d0*/  @P3 STG.E.128 desc[UR4][R146.64], R140 ;  /* 0x0000008c92003986 */ /* 0x0009e4000c101d04 */
.L_x_971:
[----:B------:R-:W-:Y:S05]  /*76e0*/  BSYNC B0 ;  /* 0x0000000000007941 */ /* 0x000fea0003800000 */
.L_x_970:
[----:B------:R-:W-:Y:S02]  /*76f0*/  IADD3 R4, R4, UR12, RZ ;  /* 0x0000000c04047c10 */ /* 0x000fe4000fffe0ff */
[----:B------:R-:W-:Y:S02]  /*7700*/  LOP3.LUT P3, RZ, R6, 0x8, RZ, 0xc0, !PT ;  /* 0x0000000806ff7812 */ /* 0x000fe4000786c0ff */
[----:B------:R-:W-:Y:S02]  /*7710*/  ISETP.GE.AND P2, PT, R4, UR13, PT ;  /* 0x0000000d04007c0c */ /* 0x000fe4000bf46270 */
[----:B------:R-:W-:-:S11]  /*7720*/  SEL R220, RZ, 0x1, P3 ;  /* 0x00000001ffdc7807 */ /* 0x000fd60001800000 */
[----:B------:R-:W-:Y:S05]  /*7730*/  @!P2 BRA `(.L_x_996) ;  /* 0xffffff9000c0a947 */ /* 0x000fea000383ffff */
.L_x_845:
[----:B------:R-:W0:Y:S01]  /*7740*/  S2R R0, SR_TID.X ;  /* 0x0000000000007919 */ /* 0x000e220000002100 */
[----:B------:R-:W0:Y:S01]  /*7750*/  S2UR UR11, SR_CTAID.X ;  /* 0x00000000000b79c3 */ /* 0x000e220000002500 */
[----:B------:R-:W-:Y:S01]  /*7760*/  LOP3.LUT P2, RZ, R6, 0x2, RZ, 0xc0, !PT ;  /* 0x0000000206ff7812 */ /* 0x000fe2000784c0ff */
        /* <DEDUP_REMOVED lines=14> */
.L_x_998:
[----:B------:R-:W-:Y:S05]  /*7850*/  BSYNC B0 ;  /* 0x0000000000007941 */ /* 0x000fea0003800000 */
.L_x_997:
[----:B------:R-:W-:Y:S01]  /*7860*/  LOP3.LUT P2, RZ, R6, 0x1, RZ, 0xc0, !PT ;  /* 0x0000000106ff7812 */ /* 0x000fe2000784c0ff */
[----:B------:R-:W-:-:S12]  /*7870*/  BSSY B0, `(.L_x_999) ;  /* 0x000000b000007945 */ /* 0x000fd80003800000 */
[----:B------:R-:W-:Y:S05]  /*7880*/  @!P2 BRA `(.L_x_1000) ;  /* 0x000000000024a947 */ /* 0x000fea0003800000 */
[----:B0-----:R-:W0:Y:S08]  /*7890*/  LDC.64 R2, c[0x0][0x2d0] ;  /* 0x0000b400ff027b82 */ /* 0x001e300000000a00 */
[----:B------:R-:W1:Y:S01]  /*78a0*/  LDC.64 R4, c[0x0][0x2d8] ;  /* 0x0000b600ff047b82 */ /* 0x000e620000000a00 */
[----:B0-----:R-:W-:-:S05]  /*78b0*/  IMAD.WIDE.U32 R2, R7, 0x20, R2 ;  /* 0x0000002007027825 */ /* 0x001fca00078e0002 */
[----:B------:R0:W-:Y:S01]  /*78c0*/  STG.E.128 desc[UR4][R2.64], R84 ;  /* 0x0000005402007986 */ /* 0x0001e2000c101d04 */
[----:B-1----:R-:W-:-:S03]  /*78d0*/  IMAD.WIDE.U32 R4, R7, 0x20, R4 ;  /* 0x0000002007047825 */ /* 0x002fc600078e0004 */
[----:B------:R0:W-:Y:S01]  /*78e0*/  STG.E.128 desc[UR4][R2.64+0x10], R88 ;  /* 0x0000105802007986 */ /* 0x0001e2000c101d04 */
[----:B------:R-:W-:-:S03]  /*78f0*/  VIADD R7, R7, 0x80 ;  /* 0x0000008007077836 */ /* 0x000fc60000000000 */
[----:B------:R0:W-:Y:S04]  /*7900*/  STG.E.128 desc[UR4][R4.64], R44 ;  /* 0x0000002c04007986 */ /* 0x0001e8000c101d04 */
[----:B------:R0:W-:Y:S02]  /*7910*/  STG.E.128 desc[UR4][R4.64+0x10], R48 ;  /* 0x0000103004007986 */ /* 0x0001e4000c101d04 */
.L_x_1000:
[----:B------:R-:W-:Y:S05]  /*7920*/  BSYNC B0 ;  /* 0x0000000000007941 */ /* 0x000fea0003800000 */
.L_x_999:
        /* <DEDUP_REMOVED lines=11> */
.L_x_1002:
[----:B------:R-:W-:Y:S05]  /*79e0*/  BSYNC B0 ;  /* 0x0000000000007941 */ /* 0x000fea0003800000 */
.L_x_1001:
        /* <DEDUP_REMOVED lines=11> */
.L_x_1004:
[----:B------:R-:W-:Y:S05]  /*7aa0*/  BSYNC B0 ;  /* 0x0000000000007941 */ /* 0x000fea0003800000 */
.L_x_1003:
[----:B------:R-:W-:-:S13]  /*7ab0*/  LOP3.LUT P0, RZ, R6, 0x4, RZ, 0xc0, !PT ;  /* 0x0000000406ff7812 */ /* 0x000fda000780c0ff */
        /* <DEDUP_REMOVED lines=10> */
.L_x_865:
[----:B------:R-:W-:Y:S01]  /*7b60*/  HFMA2.MMA R144, -RZ, RZ, 0, 9.5367431640625e-07 ;  /* 0x00000010ff907435 */ /* 0x000fe200000001ff */
[----:B------:R-:W-:Y:S01]  /*7b70*/  IMAD.MOV.U32 R148, RZ, RZ, R205 ;  /* 0x000000ffff947224 */ /* 0x000fe200078e00cd */
[----:B------:R-:W-:Y:S01]  /*7b80*/  MOV R145, 0x1f ;  /* 0x0000001f00917802 */ /* 0x000fe20000000f00 */
[----:B------:R-:W-:-:S08]  /*7b90*/  IMAD.MOV.U32 R147, RZ, RZ, -0x1 ;  /* 0xffffffffff937424 */ /* 0x000fd000078e00ff */
[----:B-----5:R-:W-:Y:S05]  /*7ba0*/  WARPSYNC.COLLECTIVE R147, `(.L_x_1005) ;  /* 0x0000000093087348 */ /* 0x020fea0003c00000 */
[----:B------:R0:W1:Y:S02]  /*7bb0*/  SHFL.DOWN P5, R151, R148, R144, R145 ;  /* 0x0800009094977389 */ /* 0x00006400000a0091 */
[----:B01---5:R-:W-:Y:S01]  /*7bc0*/  ENDCOLLECTIVE ;  /* 0x000000000000791b */ /* 0x023fe20003800000 */
.L_x_1005:
[----:B------:R-:W-:Y:S01]  /*7bd0*/  MOV R148, R206 ;  /* 0x000000ce00947202 */ /* 0x000fe20000000f00 */
[----:B------:R-:W-:-:S07]  /*7be0*/  FADD.FTZ R205, R151, R205 ;  /* 0x000000cd97cd7221 */ /* 0x000fce0000010000 */
[----:B------:R-:W-:Y:S05]  /*7bf0*/  WARPSYNC.COLLECTIVE R147, `(.L_x_1006) ;  /* 0x0000000093087348 */ /* 0x000fea0003c00000 */
[----:B------:R0:W1:Y:S02]  /*7c00*/  SHFL.DOWN P5, R151, R148, R144, R145 ;  /* 0x0800009094977389 */ /* 0x00006400000a0091 */
[----:B01----:R-:W-:Y:S01]  /*7c10*/  ENDCOLLECTIVE ;  /* 0x000000000000791b */ /* 0x003fe20003800000 */
.L_x_1006:
[----:B------:R-:W-:Y:S01]  /*7c20*/  MOV R148, R205 ;  /* 0x000000cd00947202 */ /* 0x000fe20000000f00 */
[----:B------:R-:W-:Y:S02]  /*7c30*/  IMAD.MOV.U32 R144, RZ, RZ, 0x8 ;  /* 0x00000008ff907424 */ /* 0x000fe400078e00ff */
[----:B------:R-:W-:-:S07]  /*7c40*/  FADD.FTZ R206, R151, R206 ;  /* 0x000000ce97ce7221 */ /* 0x000fce0000010000 */
[----:B------:R-:W-:Y:S05]  /*7c50*/  WARPSYNC.COLLECTIVE R147, `(.L_x_1007) ;  /* 0x0000000093087348 */ /* 0x000fea0003c00000 */
[----:B------:R0:W1:Y:S02]  /*7c60*/  SHFL.DOWN P5, R151, R148, R144, R145 ;  /* 0x0800009094977389 */ /* 0x00006400000a0091 */
[----:B01----:R-:W-:Y:S01]  /*7c70*/  ENDCOLLECTIVE ;  /* 0x000000000000791b */ /* 0x003fe20003800000 */
.L_x_1007:
[----:B------:R-:W-:Y:S01]  /*7c80*/  MOV R148, R206 ;  /* 0x000000ce00947202 */ /* 0x000fe20000000f00 */
[----:B------:R-:W-:-:S07]  /*7c90*/  FADD.FTZ R205, R205, R151 ;  /* 0x00000097cdcd7221 */ /* 0x000fce0000010000 */
[----:B------:R-:W-:Y:S05]  /*7ca0*/  WARPSYNC.COLLECTIVE R147, `(.L_x_1008) ;  /* 0x0000000093087348 */ /* 0x000fea0003c00000 */
[----:B------:R0:W1:Y:S02]  /*7cb0*/  SHFL.DOWN P5, R151, R148, R144, R145 ;  /* 0x0800009094977389 */ /* 0x00006400000a0091 */
[----:B01----:R-:W-:Y:S01]  /*7cc0*/  ENDCOLLECTIVE ;  /* 0x000000000000791b */ /* 0x003fe20003800000 */
.L_x_1008:
[----:B------:R-:W-:Y:S01]  /*7cd0*/  MOV R148, R205 ;  /* 0x000000cd00947202 */ /* 0x000fe20000000f00 */
[----:B------:R-:W-:Y:S02]  /*7ce0*/  IMAD.MOV.U32 R144, RZ, RZ, 0x4 ;  /* 0x00000004ff907424 */ /* 0x000fe400078e00ff */
[----:B------:R-:W-:-:S07]  /*7cf0*/  FADD.FTZ R206, R206, R151 ;  /* 0x00000097cece7221 */ /* 0x000fce0000010000 */
[----:B------:R-:W-:Y:S05]  /*7d00*/  WARPSYNC.COLLECTIVE R147, `(.L_x_1009) ;  /* 0x0000000093087348 */ /* 0x000fea0003c00000 */
[----:B------:R0:W1:Y:S02]  /*7d10*/  SHFL.DOWN P5, R151, R148, R144, R145 ;  /* 0x0800009094977389 */ /* 0x00006400000a0091 */
[----:B01----:R-:W-:Y:S01]  /*7d20*/  ENDCOLLECTIVE ;  /* 0x000000000000791b */ /* 0x003fe20003800000 */
.L_x_1009:
[----:B------:R-:W-:Y:S02]  /*7d30*/  MOV R148, R206 ;  /* 0x000000ce00947202 */ /* 0x000fe40000000f00 */
[----:B------:R-:W-:-:S07]  /*7d40*/  MOV R150, R151 ;  /* 0x0000009700967202 */ /* 0x000fce0000000f00 */
[----:B------:R-:W-:Y:S05]  /*7d50*/  WARPSYNC.COLLECTIVE R147, `(.L_x_1010) ;  /* 0x0000000093087348 */ /* 0x000fea0003c00000 */
[----:B------:R0:W1:Y:S02]  /*7d60*/  SHFL.DOWN P5, R151, R148, R144, R145 ;  /* 0x0800009094977389 */ /* 0x00006400000a0091 */
[----:B01----:R-:W-:Y:S01]  /*7d70*/  ENDCOLLECTIVE ;  /* 0x000000000000791b */ /* 0x003fe20003800000 */
.L_x_1010:
[----:B------:R-:W-:Y:S01]  /*7d80*/  FADD.FTZ R150, R205, R150 ;  /* 0x00000096cd967221 */ /* 0x000fe20000010000 */
[----:B------:R-:W-:-:S04]  /*7d90*/  HFMA2.MMA R144, -RZ, RZ, 0, 1.1920928955078125e-07 ;  /* 0x00000002ff907435 */ /* 0x000fc800000001ff */
[----:B------:R-:W-:Y:S01]  /*7da0*/  MOV R148, R150 ;  /* 0x0000009600947202 */ /* 0x000fe20000000f00 */
[----:B------:R-:W-:-:S07]  /*7db0*/  IMAD.MOV.U32 R149, RZ, RZ, R151 ;  /* 0x000000ffff957224 */ /* 0x000fce00078e0097 */
[----:B------:R-:W-:Y:S05]  /*7dc0*/  WARPSYNC.COLLECTIVE R147, `(.L_x_1011) ;  /* 0x0000000093087348 */ /* 0x000fea0003c00000 */
[----:B------:R0:W1:Y:S02]  /*7dd0*/  SHFL.DOWN P5, R151, R148, R144, R145 ;  /* 0x0800009094977389 */ /* 0x00006400000a0091 */
[----:B01----:R-:W-:Y:S01]  /*7de0*/  ENDCOLLECTIVE ;  /* 0x000000000000791b */ /* 0x003fe20003800000 */
.L_x_1011:
[----:B------:R-:W-:-:S04]  /*7df0*/  FADD.FTZ R149, R206, R149 ;  /* 0x00000095ce957221 */ /* 0x000fc80000010000 */
[----:B------:R-:W-:Y:S02]  /*7e00*/  IMAD.MOV.U32 R148, RZ, RZ, R149 ;  /* 0x000000ffff947224 */ /* 0x000fe400078e0095 */
[----:B------:R-:W-:-:S07]  /*7e10*/  FADD.FTZ R150, R150, R151 ;  /* 0x0000009796967221 */ /* 0x000fce0000010000 */
[----:B------:R-:W-:Y:S05]  /*7e20*/  WARPSYNC.COLLECTIVE R147, `(.L_x_1012) ;  /* 0x0000000093087348 */ /* 0x000fea0003c00000 */
[----:B------:R0:W1:Y:S02]  /*7e30*/  SHFL.DOWN P5, R151, R148, R144, R145 ;  /* 0x0800009094977389 */ /* 0x00006400000a0091 */
[----:B01----:R-:W-:Y:S01]  /*7e40*/  ENDCOLLECTIVE ;  /* 0x000000000000791b */ /* 0x003fe20003800000 */
.L_x_1012:
[----:B------:R-:W-:Y:S01]  /*7e50*/  HFMA2.MMA R144, -RZ, RZ, 0, 5.9604644775390625e-08 ;  /* 0x00000001ff907435 */ /* 0x000fe200000001ff */
[----:B------:R-:W-:Y:S01]  /*7e60*/  MOV R148, R150 ;  /* 0x0000009600947202 */ /* 0x000fe20000000f00 */
[----:B------:R-:W-:-:S09]  /*7e70*/  FADD.FTZ R149, R149, R151 ;  /* 0x0000009795957221 */ /* 0x000fd20000010000 */
[----:B------:R-:W-:Y:S05]  /*7e80*/  WARPSYNC.COLLECTIVE R147, `(.L_x_1013) ;  /* 0x0000000093087348 */ /* 0x000fea0003c00000 */
[----:B------:R0:W1:Y:S02]  /*7e90*/  SHFL.DOWN P5, R151, R148, R144, R145 ;  /* 0x0800009094977389 */ /* 0x00006400000a0091 */
[----:B01----:R-:W-:Y:S01]  /*7ea0*/  ENDCOLLECTIVE ;  /* 0x000000000000791b */ /* 0x003fe20003800000 */
.L_x_1013:
[----:B------:R-:W-:Y:S01]  /*7eb0*/  MOV R148, R149 ;  /* 0x0000009500947202 */ /* 0x000fe20000000f00 */
[----:B------:R-:W-:-:S07]  /*7ec0*/  IMAD.MOV.U32 R202, RZ, RZ, R151 ;  /* 0x000000ffffca7224 */ /* 0x000fce00078e0097 */
[----:B------:R-:W-:Y:S05]  /*7ed0*/  WARPSYNC.COLLECTIVE R147, `(.L_x_1014) ;  /* 0x0000000093087348 */ /* 0x000fea0003c00000 */
[----:B------:R0:W1:Y:S02]  /*7ee0*/  SHFL.DOWN P5, R151, R148, R144, R145 ;  /* 0x0800009094977389 */ /* 0x00006400000a0091 */
[----:B01----:R-:W-:Y:S01]  /*7ef0*/  ENDCOLLECTIVE ;  /* 0x000000000000791b */ /* 0x003fe20003800000 */
.L_x_1014:
[----:B------:R-:W-:Y:S01]  /*7f00*/  MOV R145, R151 ;  /* 0x0000009700917202 */ /* 0x000fe20000000f00 */
[----:B------:R-:W-:Y:S06]  /*7f10*/  BRA `(.L_x_1015) ;  /* 0xffffffb000fc7947 */ /* 0x000fec000383ffff */
.L_x_1016:
        /* <DEDUP_REMOVED lines=14> */
.L_x_16481:


//--------------------- .text._ZN10layer_norm22ln_bwd_finalize_kernelINS_22Kernel_traits_finalizeILj5120E13__nv_bfloat16S2_S2_S2_fjLb0ELj1024ELj4ENS_18Kernel_traits_baseILj5120ES2_S2_S2_S2_fjLj1024EEEEELb0ELb1EEEvNS_9BwdParamsE --------------------------
	.section	.text._ZN10layer_norm22ln_bwd_finalize_kernelINS_22Kernel_traits_finalizeILj5120E13__nv_bfloat16S2_S2_S2_fjLb0ELj1024ELj4ENS_18Kernel_traits_baseILj5120ES2_S2_S2_S2_fjLj1024EEEEELb0ELb1EEEvNS_9BwdParamsE,"ax",@progbits
	.align	128
        .global         _ZN10layer_norm22ln_bwd_finalize_kernelINS_22Kernel_traits_finalizeILj5120E13__nv_bfloat16S2_S2_S2_fjLb0ELj1024ELj4ENS_18Kernel_traits_baseILj5120ES2_S2_S2_S2_fjLj1024EEEEELb0ELb1EEEvNS_9BwdParamsE
        .type           _ZN10layer_norm22ln_bwd_finalize_kernelINS_22Kernel_traits_finalizeILj5120E13__nv_bfloat16S2_S2_S2_fjLb0ELj1024ELj4ENS_18Kernel_traits_baseILj5120ES2_S2_S2_S2_fjLj1024EEEEELb0ELb1EEEvNS_9BwdParamsE,@function
        .size           _ZN10layer_norm22ln_bwd_finalize_kernelINS_22Kernel_traits_finalizeILj5120E13__nv_bfloat16S2_S2_S2_fjLb0ELj1024ELj4ENS_18Kernel_traits_baseILj5120ES2_S2_S2_S2_fjLj1024EEEEELb0ELb1EEEvNS_9BwdParamsE,(.L_x_16482 - _ZN10layer_norm22ln_bwd_finalize_kernelINS_22Kernel_traits_finalizeILj5120E13__nv_bfloat16S2_S2_S2_fjLb0ELj1024ELj4ENS_18Kernel_traits_baseILj5120ES2_S2_S2_S2_fjLj1024EEEEELb0ELb1EEEvNS_9BwdParamsE)
        .other          _ZN10layer_norm22ln_bwd_finalize_kernelINS_22Kernel_traits_finalizeILj5120E13__nv_bfloat16S2_S2_S2_fjLb0ELj1024ELj4ENS_18Kernel_traits_baseILj5120ES2_S2_S2_S2_fjLj1024EEEEELb0ELb1EEEvNS_9BwdParamsE,@"STO_CUDA_ENTRY STV_DEFAULT"
_ZN10layer_norm22ln_bwd_finalize_kernelINS_22Kernel_traits_finalizeILj5120E13__nv_bfloat16S2_S2_S2_fjLb0ELj1024ELj4ENS_18Kernel_traits_baseILj5120ES2_S2_S2_S2_fjLj1024EEEEELb0ELb1EEEvNS_9BwdParamsE:
.text._ZN10layer_norm22ln_bwd_finalize_kernelINS_22Kernel_traits_finalizeILj5120E13__nv_bfloat16S2_S2_S2_fjLb0ELj1024ELj4ENS_18Kernel_traits_baseILj5120ES2_S2_S2_S2_fjLj1024EEEEELb0ELb1EEEvNS_9BwdParamsE:
        /* <DEDUP_REMOVED lines=13> */
[----:B------:R-:W-:Y:S02]  /*00d0*/  LOP3.LUT R7, R5, 0x1f, R0, 0x78, !PT ;  /* 0x0000001f05077812 */ /* 0x000fe400078e7800 */
[----:B------:R-:W-:Y:S02]  /*00e0*/  SHF.L.U32 R6, R6, 0x4, RZ ;  /* 0x0000000406067819 */ /* 0x000fe400000006ff */
[----:B------:R-:W-:Y:S01]  /*00f0*/  IADD3 R8, R4, R7, RZ ;  /* 0x0000000704087210 */ /* 0x000fe20007ffe0ff */
[C---:B------:R-:W-:Y:S01]  /*0100*/  IMAD R9, R2.reuse, 0x20, R7 ;  /* 0x0000002002097824 */ /* 0x040fe200078e0207 */
[----:B------:R-:W-:-:S02]  /*0110*/  ISETP.GE.U32.AND P0, PT, R2, 0x10, PT ;  /* 0x000000100200780c */ /* 0x000fc40003f06070 */
[----:B------:R-:W-:Y:S02]  /*0120*/  LOP3.LUT R11, R6, 0x7ffffff0, RZ, 0xc0, !PT ;  /* 0x7ffffff0060b7812 */ /* 0x000fe400078ec0ff */
[----:B------:R-:W-:Y:S02]  /*0130*/  ISETP.EQ.AND P0, PT, R5, 0x1f, !P0 ;  /* 0x0000001f0500780c */ /* 0x000fe40004702270 */
[----:B------:R-:W-:Y:S01]  /*0140*/  IADD3 R4, R2, R11, RZ ;  /* 0x0000000b02047210 */ /* 0x000fe20007ffe0ff */
[----:B0-----:R-:W-:-:S03]  /*0150*/  ULEA UR4, UR5, UR4, 0x18 ;  /* 0x0000000405047291 */ /* 0x001fc6000f8ec03f */
[----:B------:R-:W-:-:S03]  /*0160*/  ULDC UR5, c[0x0][0x218] ;  /* 0x0000860000057ab9 */ /* 0x000fc60000000800 */
[----:B------:R-:W-:Y:S02]  /*0170*/  LEA R7, R8, UR4, 0x2 ;  /* 0x0000000408077c11 */ /* 0x000fe4000f8e10ff */
[----:B------:R-:W-:Y:S02]  /*0180*/  LEA R6, R2, UR4, 0x3 ;  /* 0x0000000402067c11 */ /* 0x000fe4000f8e18ff */
[----:B------:R-:W-:-:S07]  /*0190*/  LEA R8, R9, UR4, 0x2 ;  /* 0x0000000409087c11 */ /* 0x000fce000f8e10ff */
.L_x_1028:
[----:B0-2-4-:R-:W0:Y:S01]  /*01a0*/  LDC R10, c[0x0][0x210] ;  /* 0x00008400ff0a7b82 */ /* 0x015e220000000800 */
[----:B------:R-:W-:Y:S01]  /*01b0*/  BSSY B0, `(.L_x_1017) ;  /* 0x0000067000007945 */ /* 0x000fe20003800000 */
[----:B------:R-:W-:Y:S01]  /*01c0*/  HFMA2.MMA R26, -RZ, RZ, 0, 0 ;  /* 0x00000000ff1a7435 */ /* 0x000fe200000001ff */
[----:B------:R-:W-:Y:S02]  /*01d0*/  MOV R20, RZ ;  /* 0x000000ff00147202 */ /* 0x000fe40000000f00 */
[----:B0-----:R-:W-:-:S13]  /*01e0*/  ISETP.GE.U32.AND P1, PT, R5, R10, PT ;  /* 0x0000000a0500720c */ /* 0x001fda0003f26070 */
[----:B-1-3--:R-:W-:Y:S05]  /*01f0*/  @P1 BRA `(.L_x_1018) ;  /* 0x0000000400881947 */ /* 0x00afea0003800000 */
[----:B------:R-:W-:Y:S01]  /*0200*/  ISETP.GE.U32.AND P2, PT, R5, R10, PT ;  /* 0x0000000a0500720c */ /* 0x000fe20003f46070 */
[----:B------:R-:W-:-:S12]  /*0210*/  IMAD.MOV.U32 R21, RZ, RZ, R5 ;  /* 0x000000ffff157224 */ /* 0x000fd800078e0005 */
[----:B------:R-:W0:Y:S08]  /*0220*/  @P2 LDC R16, c[0x0][0x218] ;  /* 0x00008600ff102b82 */ /* 0x000e300000000800 */
[----:B------:R-:W1:Y:S08]  /*0230*/  @P2 LDC.64 R14, c[0x0][0x2d0] ;  /* 0x0000b400ff0e2b82 */ /* 0x000e700000000a00 */
[----:B------:R-:W2:Y:S01]  /*0240*/  @P2 LDC.64 R12, c[0x0][0x2d8] ;  /* 0x0000b600ff0c2b82 */ /* 0x000ea20000000a00 */
[----:B0-----:R-:W-:-:S04]  /*0250*/  @P2 IMAD R9, R21, R16, R3 ;  /* 0x0000001015092224 */ /* 0x001fc800078e0203 */
[----:B-1----:R-:W-:-:S06]  /*0260*/  @P2 IMAD.WIDE.U32 R14, R9, 0x4, R14 ;  /* 0x00000004090e2825 */ /* 0x002fcc00078e000e */
[----:B------:R-:W3:Y:S01]  /*0270*/  @P2 LDG.E R15, desc[UR6][R14.64] ;  /* 0x000000060e0f2981 */ /* 0x000ee2000c1e1900 */
[----:B--2---:R-:W-:-:S06]  /*0280*/  @P2 IMAD.WIDE.U32 R12, R9, 0x4, R12 ;  /* 0x00000004090c2825 */ /* 0x004fcc00078e000c */
[----:B------:R-:W2:Y:S01]  /*0290*/  @P2 LDG.E R13, desc[UR6][R12.64] ;  /* 0x000000060c0d2981 */ /* 0x000ea2000c1e1900 */
[----:B------:R-:W-:-:S04]  /*02a0*/  @P2 IADD3 R21, R21, 0x20, RZ ;  /* 0x0000002015152810 */ /* 0x000fc80007ffe0ff */
[CC--:B------:R-:W-:Y:S02]  /*02b0*/  ISETP.GE.U32.AND P1, PT, R21.reuse, R10.reuse, PT ;  /* 0x0000000a1500720c */ /* 0x0c0fe40003f26070 */
[----:B------:R-:W-:-:S04]  /*02c0*/  IADD3 R9, -R21, R10, RZ ;  /* 0x0000000a15097210 */ /* 0x000fc80007ffe1ff */
[----:B------:R-:W-:Y:S01]  /*02d0*/  ISETP.LE.U32.OR P1, PT, R9, 0x60, P1 ;  /* 0x000000600900780c */ /* 0x000fe20000f23470 */
[----:B------:R-:W-:Y:S01]  /*02e0*/  IMAD.MOV.U32 R26, RZ, RZ, RZ ;  /* 0x000000ffff1a7224 */ /* 0x000fe200078e00ff */
[----:B------:R-:W-:Y:S01]  /*02f0*/  MOV R20, RZ ;  /* 0x000000ff00147202 */ /* 0x000fe20000000f00 */
[----:B------:R-:W-:Y:S04]  /*0300*/  BSSY B1, `(.L_x_1019) ;  /* 0x000002b000017945 */ /* 0x000fe80003800000 */
[----:B---3--:R-:W-:Y:S01]  /*0310*/  @P2 FADD.FTZ R20, R20, R15 ;  /* 0x0000000f14142221 */ /* 0x008fe20000010000 */
[----:B--2---:R-:W-:Y:S01]  /*0320*/  @P2 FADD.FTZ R26, R26, R13 ;  /* 0x0000000d1a1a2221 */ /* 0x004fe20000010000 */
[----:B------:R-:W-:-:S04]  /*0330*/  PLOP3.LUT P2, PT, P2, PT, PT, 0x8, 0x0 ;  /* 0x000000000000781c */ /* 0x000fc8000174e170 */
[----:B------:R-:W-:Y:S09]  /*0340*/  @P1 BRA `(.L_x_1020) ;  /* 0x0000000000981947 */ /* 0x000ff20003800000 */
[----:B------:R-:W0:Y:S01]  /*0350*/  LDC.64 R12, c[0x0][0x2d0] ;  /* 0x0000b400ff0c7b82 */ /* 0x000e220000000a00 */
[----:B------:R-:W-:Y:S02]  /*0360*/  PLOP3.LUT P2, PT, PT, PT, PT, 0x8, 0x0 ;  /* 0x000000000000781c */ /* 0x000fe40003f4e170 */
[----:B------:R-:W-:-:S05]  /*0370*/  IADD3 R9, R10, -0x60, RZ ;  /* 0xffffffa00a097810 */ /* 0x000fca0007ffe0ff */
[----:B------:R-:W1:Y:S06]  /*0380*/  LDC.64 R14, c[0x0][0x2d8] ;  /* 0x0000b600ff0e7b82 */ /* 0x000e6c0000000a00 */
.L_x_1021:
[C---:B------:R-:W-:Y:S01]  /*0390*/  IADD3 R16, R21.reuse, 0x20, RZ ;  /* 0x0000002015107810 */ /* 0x040fe20007ffe0ff */
[C---:B------:R-:W-:Y:S01]  /*03a0*/  IMAD R25, R21.reuse, UR5, R3 ;  /* 0x0000000515197c24 */ /* 0x040fe2000f8e0203 */
[----:B------:R-:W-:-:S03]  /*03b0*/  IADD3 R18, R21, 0x40, RZ ;  /* 0x0000004015127810 */ /* 0x000fc60007ffe0ff */
[----:B------:R-:W-:Y:S02]  /*03c0*/  IMAD R17, R16, UR5, R3 ;  /* 0x0000000510117c24 */ /* 0x000fe4000f8e0203 */
[----:B0-----:R-:W-:-:S04]  /*03d0*/  IMAD.WIDE.U32 R22, R25, 0x4, R12 ;  /* 0x0000000419167825 */ /* 0x001fc800078e000c */
[----:B------:R-:W-:Y:S01]  /*03e0*/  IMAD.WIDE.U32 R28, R17, 0x4, R12 ;  /* 0x00000004111c7825 */ /* 0x000fe200078e000c */
[----:B------:R0:W2:Y:S03]  /*03f0*/  LDG.E R11, desc[UR6][R22.64] ;  /* 0x00000006160b7981 */ /* 0x0000a6000c1e1900 */
[--C-:B-1----:R-:W-:Y:S02]  /*0400*/  IMAD.WIDE.U32 R24, R25, 0x4, R14.reuse ;  /* 0x0000000419187825 */ /* 0x102fe400078e000e */
[----:B------:R-:W3:Y:S02]  /*0410*/  LDG.E R28, desc[UR6][R28.64] ;  /* 0x000000061c1c7981 */ /* 0x000ee4000c1e1900 */
[----:B------:R-:W-:Y:S02]  /*0420*/  IMAD.WIDE.U32 R16, R17, 0x4, R14 ;  /* 0x0000000411107825 */ /* 0x000fe400078e000e */
[----:B------:R1:W4:Y:S02]  /*0430*/  LDG.E R27, desc[UR6][R24.64] ;  /* 0x00000006181b7981 */ /* 0x000324000c1e1900 */
[----:B------:R-:W-:-:S02]  /*0440*/  IMAD R19, R18, UR5, R3 ;  /* 0x0000000512137c24 */ /* 0x000fc4000f8e0203 */
[----:B0-----:R-:W-:Y:S01]  /*0450*/  VIADD R22, R21, 0x60 ;  /* 0x0000006015167836 */ /* 0x001fe20000000000 */
[----:B------:R0:W5:Y:S03]  /*0460*/  LDG.E R29, desc[UR6][R16.64] ;  /* 0x00000006101d7981 */ /* 0x000166000c1e1900 */
[----:B-1----:R-:W-:Y:S02]  /*0470*/  IMAD R25, R22, UR5, R3 ;  /* 0x0000000516197c24 */ /* 0x002fe4000f8e0203 */
[----:B0-----:R-:W-:-:S04]  /*0480*/  IMAD.WIDE.U32 R16, R19, 0x4, R12 ;  /* 0x0000000413107825 */ /* 0x001fc800078e000c */
[----:B------:R-:W-:Y:S02]  /*0490*/  IMAD.WIDE.U32 R18, R19, 0x4, R14 ;  /* 0x0000000413127825 */ /* 0x000fe400078e000e */
[----:B------:R-:W5:Y:S02]  /*04a0*/  LDG.E R16, desc[UR6][R16.64] ;  /* 0x0000000610107981 */ /* 0x000f64000c1e1900 */
[C---:B------:R-:W-:Y:S02]  /*04b0*/  IMAD.WIDE.U32 R22, R25.reuse, 0x4, R12 ;  /* 0x0000000419167825 */ /* 0x040fe400078e000c */
[----:B------:R-:W5:Y:S02]  /*04c0*/  LDG.E R18, desc[UR6][R18.64] ;  /* 0x0000000612127981 */ /* 0x000f64000c1e1900 */
[----:B------:R-:W-:Y:S02]  /*04d0*/  IMAD.WIDE.U32 R24, R25, 0x4, R14 ;  /* 0x0000000419187825 */ /* 0x000fe400078e000e */
[----:B------:R-:W5:Y:S04]  /*04e0*/  LDG.E R22, desc[UR6][R22.64] ;  /* 0x0000000616167981 */ /* 0x000f68000c1e1900 */
[----:B------:R-:W5:Y:S01]  /*04f0*/  LDG.E R24, desc[UR6][R24.64] ;  /* 0x0000000618187981 */ /* 0x000f62000c1e1900 */
[----:B------:R-:W-:-:S04]  /*0500*/  IADD3 R21, R21, 0x80, RZ ;  /* 0x0000008015157810 */ /* 0x000fc80007ffe0ff */
[----:B------:R-:W-:Y:S01]  /*0510*/  ISETP.GE.U32.AND P1, PT, R21, R9, PT ;  /* 0x000000091500720c */ /* 0x000fe20003f26070 */
[----:B--2---:R-:W-:-:S04]  /*0520*/  FADD.FTZ R11, R11, R20 ;  /* 0x000000140b0b7221 */ /* 0x004fc80000010000 */
[----:B---3--:R-:W-:Y:S01]  /*0530*/  FADD.FTZ R11, R11, R28 ;  /* 0x0000001c0b0b7221 */ /* 0x008fe20000010000 */
[----:B----4-:R-:W-:-:S04]  /*0540*/  FADD.FTZ R26, R27, R26 ;  /* 0x0000001a1b1a7221 */ /* 0x010fc80000010000 */
[----:B-----5:R-:W-:Y:S01]  /*0550*/  FADD.FTZ R29, R26, R29 ;  /* 0x0000001d1a1d7221 */ /* 0x020fe20000010000 */
[----:B------:R-:W-:-:S03]  /*0560*/  FADD.FTZ R11, R11, R16 ;  /* 0x000000100b0b7221 */ /* 0x000fc60000010000 */
[----:B------:R-:W-:Y:S01]  /*0570*/  FADD.FTZ R29, R29, R18 ;  /* 0x000000121d1d7221 */ /* 0x000fe20000010000 */
[----:B------:R-:W-:-:S03]  /*0580*/  FADD.FTZ R20, R11, R22 ;  /* 0x000000160b147221 */ /* 0x000fc60000010000 */
[----:B------:R-:W-:Y:S01]  /*0590*/  FADD.FTZ R26, R29, R24 ;  /* 0x000000181d1a7221 */ /* 0x000fe20000010000 */
[----:B------:R-:W-:Y:S06]  /*05a0*/  @!P1 BRA `(.L_x_1021) ;  /* 0xfffffffc00789947 */ /* 0x000fec000383ffff */
.L_x_1020:
[----:B------:R-:W-:Y:S05]  /*05b0*/  BSYNC B1 ;  /* 0x0000000000017941 */ /* 0x000fea0003800000 */
.L_x_1019:
[CC--:B------:R-:W-:Y:S01]  /*05c0*/  ISETP.GE.U32.AND P1, PT, R21.reuse, R10.reuse, PT ;  /* 0x0000000a1500720c */ /* 0x0c0fe20003f26070 */
[----:B------:R-:W-:Y:S01]  /*05d0*/  BSSY B1, `(.L_x_1022) ;  /* 0x0000018000017945 */ /* 0x000fe20003800000 */
[----:B------:R-:W-:-:S04]  /*05e0*/  IADD3 R9, -R21, R10, RZ ;  /* 0x0000000a15097210 */ /* 0x000fc80007ffe1ff */
[----:B------:R-:W-:-:S13]  /*05f0*/  ISETP.LE.U32.OR P1, PT, R9, 0x20, P1 ;  /* 0x000000200900780c */ /* 0x000fda0000f23470 */
[----:B------:R-:W-:Y:S05]  /*0600*/  @P1 BRA `(.L_x_1023) ;  /* 0x0000000000501947 */ /* 0x000fea0003800000 */
[----:B------:R-:W0:Y:S01]  /*0610*/  LDC.64 R18, c[0x0][0x2d0] ;  /* 0x0000b400ff127b82 */ /* 0x000e220000000a00 */
[----:B------:R-:W-:Y:S01]  /*0620*/  ULDC UR8, c[0x0][0x218] ;  /* 0x0000860000087ab9 */ /* 0x000fe20000000800 */
[C---:B------:R-:W-:Y:S01]  /*0630*/  IADD3 R14, R21.reuse, 0x20, RZ ;  /* 0x00000020150e7810 */ /* 0x040fe20007ffe0ff */
[----:B------:R-:W-:-:S04]  /*0640*/  IMAD R15, R21, UR8, R3 ;  /* 0x00000008150f7c24 */ /* 0x000fc8000f8e0203 */
[----:B------:R-:W-:Y:S01]  /*0650*/  IMAD R9, R14, UR8, R3 ;  /* 0x000000080e097c24 */ /* 0x000fe2000f8e0203 */
        /* <DEDUP_REMOVED lines=15> */
.L_x_1023:
[----:B------:R-:W-:Y:S05]  /*0750*/  BSYNC B1 ;  /* 0x0000000000017941 */ /* 0x000fea0003800000 */
.L_x_1022:
[----:B------:R-:W-:-:S13]  /*0760*/  ISETP.LT.U32.OR P2, PT, R21, R10, P2 ;  /* 0x0000000a1500720c */ /* 0x000fda0001741470 */
[----:B------:R-:W-:Y:S05]  /*0770*/  @!P2 BRA `(.L_x_1018) ;  /* 0x000000000028a947 */ /* 0x000fea0003800000 */
[----:B------:R-:W0:Y:S01]  /*0780*/  LDC.64 R12, c[0x0][0x2d0] ;  /* 0x0000b400ff0c7b82 */ /* 0x000e220000000a00 */
[----:B------:R-:W-:Y:S02]  /*0790*/  ULDC UR8, c[0x0][0x218] ;  /* 0x0000860000087ab9 */ /* 0x000fe40000000800 */
[----:B------:R-:W-:-:S05]  /*07a0*/  IMAD R9, R21, UR8, R3 ;  /* 0x0000000815097c24 */ /* 0x000fca000f8e0203 */
[----:B------:R-:W1:Y:S01]  /*07b0*/  LDC.64 R10, c[0x0][0x2d8] ;  /* 0x0000b600ff0a7b82 */ /* 0x000e620000000a00 */
[----:B0-----:R-:W-:-:S06]  /*07c0*/  IMAD.WIDE.U32 R12, R9, 0x4, R12 ;  /* 0x00000004090c7825 */ /* 0x001fcc00078e000c */
[----:B------:R-:W2:Y:S01]  /*07d0*/  LDG.E R13, desc[UR6][R12.64] ;  /* 0x000000060c0d7981 */ /* 0x000ea2000c1e1900 */
[----:B-1----:R-:W-:-:S06]  /*07e0*/  IMAD.WIDE.U32 R10, R9, 0x4, R10 ;  /* 0x00000004090a7825 */ /* 0x002fcc00078e000a */
[----:B------:R-:W3:Y:S01]  /*07f0*/  LDG.E R11, desc[UR6][R10.64] ;  /* 0x000000060a0b7981 */ /* 0x000ee2000c1e1900 */
[----:B--2---:R-:W-:Y:S01]  /*0800*/  FADD.FTZ R20, R20, R13 ;  /* 0x0000000d14147221 */ /* 0x004fe20000010000 */
[----:B---3--:R-:W-:-:S07]  /*0810*/  FADD.FTZ R26, R26, R11 ;  /* 0x0000000b1a1a7221 */ /* 0x008fce0000010000 */
.L_x_1018:
[----:B------:R-:W-:Y:S05]  /*0820*/  BSYNC B0 ;  /* 0x0000000000007941 */ /* 0x000fea0003800000 */
.L_x_1017:
        /* <DEDUP_REMOVED lines=11> */
[----:B---3--:R-:W3:Y:S04]  /*08e0*/  SHFL.BFLY PT, R11, R10, 0x1, 0x1f ;  /* 0x0c201f000a0b7f89 */ /* 0x008ee800000e0000 */
[----:B--2---:R-:W2:Y:S01]  /*08f0*/  SHFL.BFLY PT, R12, R9, 0x1, 0x1f ;  /* 0x0c201f00090c7f89 */ /* 0x004ea200000e0000 */
[----:B---3--:R-:W-:Y:S01]  /*0900*/  FADD.FTZ R11, R10, R11 ;  /* 0x0000000b0a0b7221 */ /* 0x008fe20000010000 */
[----:B--2---:R-:W-:-:S04]  /*0910*/  FADD.FTZ R14, R9, R12 ;  /* 0x0000000c090e7221 */ /* 0x004fc80000010000 */
[----:B------:R-:W2:Y:S04]  /*0920*/  SHFL.BFLY PT, R12, R11, 0x2, 0x1f ;  /* 0x0c401f000b0c7f89 */ /* 0x000ea800000e0000 */
[----:B------:R-:W3:Y:S01]  /*0930*/  SHFL.BFLY PT, R13, R14, 0x2, 0x1f ;  /* 0x0c401f000e0d7f89 */ /* 0x000ee200000e0000 */
[----:B--2---:R-:W-:Y:S01]  /*0940*/  FADD.FTZ R12, R11, R12 ;  /* 0x0000000c0b0c7221 */ /* 0x004fe20000010000 */
[----:B---3--:R-:W-:-:S04]  /*0950*/  FADD.FTZ R15, R14, R13 ;  /* 0x0000000d0e0f7221 */ /* 0x008fc80000010000 */
        /* <DEDUP_REMOVED lines=8> */
[----:B------:R2:W3:Y:S04]  /*09e0*/  SHFL.BFLY PT, R11, R10, 0x10, 0x1f ;  /* 0x0e001f000a0b7f89 */ /* 0x0004e800000e0000 */
[----:B------:R2:W4:Y:S02]  /*09f0*/  SHFL.BFLY PT, R14, R9, 0x10, 0x1f ;  /* 0x0e001f00090e7f89 */ /* 0x00052400000e0000 */
.L_x_1039:
[----:B------:R-:W-:Y:S01]  /*0a00*/  @!P1 SHF.R.U32.HI R12, RZ, 0x3, R0 ;  /* 0x00000003ff0c9819 */ /* 0x000fe20000011600 */
[----:B----4-:R-:W-:Y:S01]  /*0a10*/  FADD.FTZ R14, R9, R14 ;  /* 0x0000000e090e7221 */ /* 0x010fe20000010000 */
[----:B---3--:R-:W-:Y:S02]  /*0a20*/  FADD.FTZ R11, R10, R11 ;  /* 0x0000000b0a0b7221 */ /* 0x008fe40000010000 */
[----:B------:R-:W-:-:S05]  /*0a30*/  @!P1 LOP3.LUT R12, R12, 0x1ffffffc, RZ, 0xc0, !PT ;  /* 0x1ffffffc0c0c9812 */ /* 0x000fca00078ec0ff */
[----:B------:R3:W-:Y:S04]  /*0a40*/  @!P1 STS [R12+UR4+0x2000], R14 ;  /* 0x0020000e0c009988 */ /* 0x0007e80008000804 */
[----:B------:R3:W-:Y:S02]  /*0a50*/  @!P1 STS [R12+UR4+0x2080], R11 ;  /* 0x0020800b0c009988 */ /* 0x0007e40008000804 */
.L_x_1024:
[----:B------:R-:W-:Y:S05]  /*0a60*/  WARPSYNC.ALL ;  /* 0x0000000000007948 */ /* 0x000fea0003800000 */
[----:B------:R-:W-:Y:S06]  /*0a70*/  BAR.SYNC.DEFER_BLOCKING 0x0 ;  /* 0x0000000000007b1d */ /* 0x000fec0000010000 */
[----:B------:R-:W-:Y:S04]  /*0a80*/  BSSY B0, `(.L_x_1026) ;  /* 0x000000c000007945 */ /* 0x000fe80003800000 */
[----:B------:R-:W-:Y:S05]  /*0a90*/  @!P0 BRA `(.L_x_1027) ;  /* 0x0000000000288947 */ /* 0x000fea0003800000 */
[----:B---3--:R-:W3:Y:S01]  /*0aa0*/  LDS.64 R14, [R6+0x2000] ;  /* 0x00200000060e7984 */ /* 0x008ee20000000a00 */
[----:B------:R-:W4:Y:S03]  /*0ab0*/  LDC.64 R12, c[0x0][0x318] ;  /* 0x0000c600ff0c7b82 */ /* 0x000f260000000a00 */
[----:B------:R-:W5:Y:S05]  /*0ac0*/  LDS.64 R16, [R6+0x2080] ;  /* 0x0020800006107984 */ /* 0x000f6a0000000a00 */
[----:B--2---:R-:W2:Y:S01]  /*0ad0*/  LDC.64 R10, c[0x0][0x310] ;  /* 0x0000c400ff0a7b82 */ /* 0x004ea20000000a00 */
[----:B----4-:R-:W-:-:S04]  /*0ae0*/  IMAD.WIDE.U32 R12, R4, 0x4, R12 ;  /* 0x00000004040c7825 */ /* 0x010fc800078e000c */
[----:B--2---:R-:W-:Y:S01]  /*0af0*/  IMAD.WIDE.U32 R10, R4, 0x4, R10 ;  /* 0x00000004040a7825 */ /* 0x004fe200078e000a */
[----:B---3--:R-:W-:Y:S02]  /*0b00*/  F2FP.BF16.F32.PACK_AB R15, R15, R14 ;  /* 0x0000000e0f0f723e */ /* 0x008fe400000010ff */
[----:B-----5:R-:W-:-:S03]  /*0b10*/  F2FP.BF16.F32.PACK_AB R17, R17, R16 ;  /* 0x000000101111723e */ /* 0x020fc600000010ff */
[----:B------:R4:W-:Y:S04]  /*0b20*/  STG.E desc[UR6][R12.64], R15 ;  /* 0x0000000f0c007986 */ /* 0x0009e8000c101906 */
[----:B------:R4:W-:Y:S02]  /*0b30*/  STG.E desc[UR6][R10.64], R17 ;  /* 0x000000110a007986 */ /* 0x0009e4000c101906 */
.L_x_1027:
[----:B------:R-:W-:Y:S05]  /*0b40*/  BSYNC B0 ;  /* 0x0000000000007941 */ /* 0x000fea0003800000 */
.L_x_1026:
[C---:B------:R-:W-:Y:S02]  /*0b50*/  ISETP.GT.U32.AND P1, PT, R3.reuse, -0x1401, PT ;  /* 0xffffebff0300780c */ /* 0x040fe40003f24070 */
[----:B------:R-:W-:Y:S02]  /*0b60*/  IADD3 R3, R3, 0x1400, RZ ;  /* 0x0000140003037810 */ /* 0x000fe40007ffe0ff */
[----:B------:R-:W-:-:S09]  /*0b70*/  IADD3 R4, R4, 0xa00, RZ ;  /* 0x00000a0004047810 */ /* 0x000fd20007ffe0ff */
[----:B------:R-:W-:Y:S05]  /*0b80*/  @P1 BRA `(.L_x_1028) ;  /* 0xfffffff400841947 */ /* 0x000fea000383ffff */
[----:B------:R-:W-:Y:S05]  /*0b90*/  EXIT ;  /* 0x000000000000794d */ /* 0x000fea0003800000 */
.L_x_1025:
[----:B------:R-:W-:Y:S01]  /*0ba0*/  HFMA2.MMA R22, -RZ, RZ, 0, 1.847743988037109375e-06 ;  /* 0x0000001fff167435 */ /* 0x000fe200000001ff */
[----:B0--3--:R-:W-:Y:S01]  /*0bb0*/  MOV R20, R10 ;  /* 0x0000000a00147202 */ /* 0x009fe20000000f00 */
[----:B------:R-:W-:Y:S01]  /*0bc0*/  IMAD.MOV.U32 R19, RZ, RZ, 0x1 ;  /* 0x00000001ff137424 */ /* 0x000fe200078e00ff */
[----:B------:R-:W-:-:S08]  /*0bd0*/  MOV R17, 0xffffffff ;  /* 0xffffffff00117802 */ /* 0x000fd00000000f00 */
[----:B-12---:R-:W-:Y:S05]  /*0be0*/  WARPSYNC.COLLECTIVE R17, `(.L_x_1029) ;  /* 0x0000000011087348 */ /* 0x006fea0003c00000 */
[----:B------:R0:W3:Y:S02]  /*0bf0*/  SHFL.BFLY P2, R18, R20, R19, R22 ;  /* 0x0c00001314127389 */ /* 0x0000e40000040016 */
[----:B0123--:R-:W-:Y:S01]  /*0c00*/  ENDCOLLECTIVE ;  /* 0x000000000000791b */ /* 0x00ffe20003800000 */
.L_x_1029:
[----:B------:R-:W-:Y:S01]  /*0c10*/  HFMA2.MMA R19, -RZ, RZ, 0, 1.1920928955078125e-07 ;  /* 0x00000002ff137435 */ /* 0x000fe200000001ff */
[----:B------:R-:W-:-:S05]  /*0c20*/  MOV R11, R18 ;  /* 0x00000012000b7202 */ /* 0x000fca0000000f00 */
[----:B------:R-:W-:-:S04]  /*0c30*/  FADD.FTZ R11, R10, R11 ;  /* 0x0000000b0a0b7221 */ /* 0x000fc80000010000 */
[----:B------:R-:W-:-:S07]  /*0c40*/  IMAD.MOV.U32 R20, RZ, RZ, R11 ;  /* 0x000000ffff147224 */ /* 0x000fce00078e000b */
[----:B------:R-:W-:Y:S05]  /*0c50*/  WARPSYNC.COLLECTIVE R17, `(.L_x_1030) ;  /* 0x0000000011087348 */ /* 0x000fea0003c00000 */
[----:B------:R0:W1:Y:S02]  /*0c60*/  SHFL.BFLY P2, R18, R20, R19, R22 ;  /* 0x0c00001314127389 */ /* 0x0000640000040016 */
[----:B01----:R-:W-:Y:S01]  /*0c70*/  ENDCOLLECTIVE ;  /* 0x000000000000791b */ /* 0x003fe20003800000 */
.L_x_1030:
[----:B------:R-:W-:Y:S01]  /*0c80*/  IMAD.MOV.U32 R19, RZ, RZ, 0x4 ;  /* 0x00000004ff137424 */ /* 0x000fe200078e00ff */
[----:B------:R-:W-:-:S05]  /*0c90*/  MOV R12, R18 ;  /* 0x00000012000c7202 */ /* 0x000fca0000000f00 */
[----:B------:R-:W-:-:S05]  /*0ca0*/  FADD.FTZ R12, R11, R12 ;  /* 0x0000000c0b0c7221 */ /* 0x000fca0000010000 */
[----:B------:R-:W-:-:S07]  /*0cb0*/  MOV R20, R12 ;  /* 0x0000000c00147202 */ /* 0x000fce0000000f00 */
[----:B------:R-:W-:Y:S05]  /*0cc0*/  WARPSYNC.COLLECTIVE R17, `(.L_x_1031) ;  /* 0x0000000011087348 */ /* 0x000fea0003c00000 */
[----:B------:R0:W1:Y:S02]  /*0cd0*/  SHFL.BFLY P2, R18, R20, R19, R22 ;  /* 0x0c00001314127389 */ /* 0x0000640000040016 */
[----:B01----:R-:W-:Y:S01]  /*0ce0*/  ENDCOLLECTIVE ;  /* 0x000000000000791b */ /* 0x003fe20003800000 */
.L_x_1031:
[----:B------:R-:W-:Y:S01]  /*0cf0*/  HFMA2.MMA R19, -RZ, RZ, 0, 4.76837158203125e-07 ;  /* 0x00000008ff137435 */ /* 0x000fe200000001ff */
[----:B------:R-:W-:-:S05]  /*0d00*/  MOV R13, R18 ;  /* 0x00000012000d7202 */ /* 0x000fca0000000f00 */
[----:B------:R-:W-:-:S05]  /*0d10*/  FADD.FTZ R13, R12, R13 ;  /* 0x0000000d0c0d7221 */ /* 0x000fca0000010000 */
[----:B------:R-:W-:-:S07]  /*0d20*/  MOV R20, R13 ;  /* 0x0000000d00147202 */ /* 0x000fce0000000f00 */
[----:B------:R-:W-:Y:S05]  /*0d30*/  WARPSYNC.COLLECTIVE R17, `(.L_x_1032) ;  /* 0x0000000011087348 */ /* 0x000fea0003c00000 */
[----:B------:R0:W1:Y:S02]  /*0d40*/  SHFL.BFLY P2, R18, R20, R19, R22 ;  /* 0x0c00001314127389 */ /* 0x0000640000040016 */
[----:B01----:R-:W-:Y:S01]  /*0d50*/  ENDCOLLECTIVE ;  /* 0x000000000000791b */ /* 0x003fe20003800000 */
.L_x_1032:
[----:B------:R-:W-:Y:S01]  /*0d60*/  HFMA2.MMA R19, -RZ, RZ, 0, 9.5367431640625e-07 ;  /* 0x00000010ff137435 */ /* 0x000fe200000001ff */
[----:B------:R-:W-:-:S04]  /*0d70*/  IMAD.MOV.U32 R10, RZ, RZ, R18 ;  /* 0x000000ffff0a7224 */ /* 0x000fc800078e0012 */
[----:B------:R-:W-:-:S05]  /*0d80*/  FADD.FTZ R10, R13, R10 ;  /* 0x0000000a0d0a7221 */ /* 0x000fca0000010000 */
[----:B------:R-:W-:-:S07]  /*0d90*/  MOV R20, R10 ;  /* 0x0000000a00147202 */ /* 0x000fce0000000f00 */
[----:B------:R-:W-:Y:S05]  /*0da0*/  WARPSYNC.COLLECTIVE R17, `(.L_x_1033) ;  /* 0x0000000011087348 */ /* 0x000fea0003c00000 */
[----:B------:R0:W1:Y:S02]  /*0db0*/  SHFL.BFLY P2, R18, R20, R19, R22 ;  /* 0x0c00001314127389 */ /* 0x0000640000040016 */
[----:B01----:R-:W-:Y:S01]  /*0dc0*/  ENDCOLLECTIVE ;  /* 0x000000000000791b */ /* 0x003fe20003800000 */
.L_x_1033:
[----:B------:R-:W-:Y:S01]  /*0dd0*/  HFMA2.MMA R19, -RZ, RZ, 0, 5.9604644775390625e-08 ;  /* 0x00000001ff137435 */ /* 0x000fe200000001ff */
[----:B------:R-:W-:Y:S01]  /*0de0*/  IMAD.MOV.U32 R20, RZ, RZ, R9 ;  /* 0x000000ffff147224 */ /* 0x000fe200078e0009 */
[----:B------:R-:W-:-:S09]  /*0df0*/  MOV R11, R18 ;  /* 0x00000012000b7202 */ /* 0x000fd20000000f00 */
[----:B------:R-:W-:Y:S05]  /*0e00*/  WARPSYNC.COLLECTIVE R17, `(.L_x_1034) ;  /* 0x0000000011087348 */ /* 0x000fea0003c00000 */
[----:B------:R0:W1:Y:S02]  /*0e10*/  SHFL.BFLY P2, R18, R20, R19, R22 ;  /* 0x0c00001314127389 */ /* 0x0000640000040016 */
[----:B01----:R-:W-:Y:S01]  /*0e20*/  ENDCOLLECTIVE ;  /* 0x000000000000791b */ /* 0x003fe20003800000 */
.L_x_1034:
[----:B------:R-:W-:Y:S01]  /*0e30*/  HFMA2.MMA R19, -RZ, RZ, 0, 1.1920928955078125e-07 ;  /* 0x00000002ff137435 */ /* 0x000fe200000001ff */
[----:B------:R-:W-:-:S05]  /*0e40*/  MOV R12, R18 ;  /* 0x00000012000c7202 */ /* 0x000fca0000000f00 */
[----:B------:R-:W-:-:S05]  /*0e50*/  FADD.FTZ R14, R9, R12 ;  /* 0x0000000c090e7221 */ /* 0x000fca0000010000 */
[----:B------:R-:W-:-:S07]  /*0e60*/  MOV R20, R14 ;  /* 0x0000000e00147202 */ /* 0x000fce0000000f00 */
[----:B------:R-:W-:Y:S05]  /*0e70*/  WARPSYNC.COLLECTIVE R17, `(.L_x_1035) ;  /* 0x0000000011087348 */ /* 0x000fea0003c00000 */
[----:B------:R0:W1:Y:S02]  /*0e80*/  SHFL.BFLY P2, R18, R20, R19, R22 ;  /* 0x0c00001314127389 */ /* 0x0000640000040016 */
[----:B01----:R-:W-:Y:S01]  /*0e90*/  ENDCOLLECTIVE ;  /* 0x000000000000791b */ /* 0x003fe20003800000 */
.L_x_1035:
[----:B------:R-:W-:Y:S01]  /*0ea0*/  HFMA2.MMA R19, -RZ, RZ, 0, 2.384185791015625e-07 ;  /* 0x00000004ff137435 */ /* 0x000fe200000001ff */
[----:B------:R-:W-:-:S04]  /*0eb0*/  IMAD.MOV.U32 R13, RZ, RZ, R18 ;  /* 0x000000ffff0d7224 */ /* 0x000fc800078e0012 */
[----:B------:R-:W-:-:S05]  /*0ec0*/  FADD.FTZ R15, R14, R13 ;  /* 0x0000000d0e0f7221 */ /* 0x000fca0000010000 */
[----:B------:R-:W-:-:S07]  /*0ed0*/  MOV R20, R15 ;  /* 0x0000000f00147202 */ /* 0x000fce0000000f00 */
[----:B------:R-:W-:Y:S05]  /*0ee0*/  WARPSYNC.COLLECTIVE R17, `(.L_x_1036) ;  /* 0x0000000011087348 */ /* 0x000fea0003c00000 */
[----:B------:R0:W1:Y:S02]  /*0ef0*/  SHFL.BFLY P2, R18, R20, R19, R22 ;  /* 0x0c00001314127389 */ /* 0x0000640000040016 */
[----:B01----:R-:W-:Y:S01]  /*0f00*/  ENDCOLLECTIVE ;  /* 0x000000000000791b */ /* 0x003fe20003800000 */
.L_x_1036:
[----:B------:R-:W-:Y:S01]  /*0f10*/  IMAD.MOV.U32 R19, RZ, RZ, 0x8 ;  /* 0x00000008ff137424 */ /* 0x000fe200078e00ff */
[----:B------:R-:W-:-:S05]  /*0f20*/  MOV R16, R18 ;  /* 0x0000001200107202 */ /* 0x000fca0000000f00 */
[----:B------:R-:W-:-:S05]  /*0f30*/  FADD.FTZ R16, R15, R16 ;  /* 0x000000100f107221 */ /* 0x000fca0000010000 */
[----:B------:R-:W-:-:S07]  /*0f40*/  MOV R20, R16 ;  /* 0x0000001000147202 */ /* 0x000fce0000000f00 */
[----:B------:R-:W-:Y:S05]  /*0f50*/  WARPSYNC.COLLECTIVE R17, `(.L_x_1037) ;  /* 0x0000000011087348 */ /* 0x000fea0003c00000 */
[----:B------:R0:W1:Y:S02]  /*0f60*/  SHFL.BFLY P2, R18, R20, R19, R22 ;  /* 0x0c00001314127389 */ /* 0x0000640000040016 */
[----:B01----:R-:W-:Y:S01]  /*0f70*/  ENDCOLLECTIVE ;  /* 0x000000000000791b */ /* 0x003fe20003800000 */
.L_x_1037:
[----:B------:R-:W-:Y:S01]  /*0f80*/  HFMA2.MMA R19, -RZ, RZ, 0, 9.5367431640625e-07 ;  /* 0x00000010ff137435 */ /* 0x000fe200000001ff */
[----:B------:R-:W-:-:S05]  /*0f90*/  MOV R9, R18 ;  /* 0x0000001200097202 */ /* 0x000fca0000000f00 */
[----:B------:R-:W-:-:S05]  /*0fa0*/  FADD.FTZ R9, R16, R9 ;  /* 0x0000000910097221 */ /* 0x000fca0000010000 */
[----:B------:R-:W-:-:S07]  /*0fb0*/  MOV R20, R9 ;  /* 0x0000000900147202 */ /* 0x000fce0000000f00 */
[----:B------:R-:W-:Y:S05]  /*0fc0*/  WARPSYNC.COLLECTIVE R17, `(.L_x_1038) ;  /* 0x0000000011087348 */ /* 0x000fea0003c00000 */
[----:B------:R0:W1:Y:S02]  /*0fd0*/  SHFL.BFLY P2, R18, R20, R19, R22 ;  /* 0x0c00001314127389 */ /* 0x0000640000040016 */
[----:B01----:R-:W-:Y:S01]  /*0fe0*/  ENDCOLLECTIVE ;  /* 0x000000000000791b */ /* 0x003fe20003800000 */
.L_x_1038:
[----:B------:R-:W-:Y:S01]  /*0ff0*/  MOV R14, R18 ;  /* 0x00000012000e7202 */ /* 0x000fe20000000f00 */
[----:B------:R-:W-:Y:S06]  /*1000*/  BRA `(.L_x_1039) ;  /* 0xfffffff8007c7947 */ /* 0x000fec000383ffff */
.L_x_1040:
        /* <DEDUP_REMOVED lines=15> */
.L_x_16482:


//--------------------- .text._ZN10layer_norm13ln_bwd_kernelINS_13Kernel_traitsI13__nv_bfloat16S2_S2_S2_fjLj5120ELj1ELj1ELj4ELj16ENS_18Kernel_traits_baseILj5120ES2_S2_S2_S2_fjLj128EEEEELb1ELb0ELb1ELb1EEEvNS_9BwdParamsE --------------------------
	.section	.text._ZN10layer_norm13ln_bwd_kernelINS_13Kernel_traitsI13__nv_bfloat16S2_S2_S2_fjLj5120ELj1ELj1ELj4ELj16ENS_18Kernel_traits_baseILj5120ES2_S2_S2_S2_fjLj128EEEEELb1ELb0ELb1ELb1EEEvNS_9BwdParamsE,"ax",@progbits
	.align	128
        .global         _ZN10layer_norm13ln_bwd_kernelINS_13Kernel_traitsI13__nv_bfloat16S2_S2_S2_fjLj5120ELj1ELj1ELj4ELj16ENS_18Kernel_traits_baseILj5120ES2_S2_S2_S2_fjLj128EEEEELb1ELb0ELb1ELb1EEEvNS_9BwdParamsE
        .type           _ZN10layer_norm13ln_bwd_kernelINS_13Kernel_traitsI13__nv_bfloat16S2_S2_S2_fjLj5120ELj1ELj1ELj4ELj16ENS_18Kernel_traits_baseILj5120ES2_S2_S2_S2_fjLj128EEEEELb1ELb0ELb1ELb1EEEvNS_9BwdParamsE,@function
        .size           _ZN10layer_norm13ln_bwd_kernelINS_13Kernel_traitsI13__nv_bfloat16S2_S2_S2_fjLj5120ELj1ELj1ELj4ELj16ENS_18Kernel_traits_baseILj5120ES2_S2_S2_S2_fjLj128EEEEELb1ELb0ELb1ELb1EEEvNS_9BwdParamsE,(.L_x_16483 - _ZN10layer_norm13ln_bwd_kernelINS_13Kernel_traitsI13__nv_bfloat16S2_S2_S2_fjLj5120ELj1ELj1ELj4ELj16ENS_18Kernel_traits_baseILj5120ES2_S2_S2_S2_fjLj128EEEEELb1ELb0ELb1ELb1EEEvNS_9BwdParamsE)
        .other          _ZN10layer_norm13ln_bwd_kernelINS_13Kernel_traitsI13__nv_bfloat16S2_S2_S2_fjLj5120ELj1ELj1ELj4ELj16ENS_18Kernel_traits_baseILj5120ES2_S2_S2_S2_fjLj128EEEEELb1ELb0ELb1ELb1EEEvNS_9BwdParamsE,@"STO_CUDA_ENTRY STV_DEFAULT"
_ZN10layer_norm13ln_bwd_kernelINS_13Kernel_traitsI13__nv_bfloat16S2_S2_S2_fjLj5120ELj1ELj1ELj4ELj16ENS_18Kernel_traits_baseILj5120ES2_S2_S2_S2_fjLj128EEEEELb1ELb0ELb1ELb1EEEvNS_9BwdParamsE:
.text._ZN10layer_norm13ln_bwd_kernelINS_13Kernel_traitsI13__nv_bfloat16S2_S2_S2_fjLj5120ELj1ELj1ELj4ELj16ENS_18Kernel_traits_baseILj5120ES2_S2_S2_S2_fjLj128EEEEELb1ELb0ELb1ELb1EEEvNS_9BwdParamsE:
[----:B------:R-:W0:Y:S01]  /*0000*/  LDC R1, c[0x0][0x28] ;  /* 0x00000a00ff017b82 */ /* 0x000e220000000800 */
[----:B------:R-:W1:Y:S07]  /*0010*/  S2R R0, SR_TID.X ;  /* 0x0000000000007919 */ /* 0x000e6e0000002100 */
[----:B------:R-:W1:Y:S01]  /*0020*/  S2UR UR4, SR_CTAID.X ;  /* 0x00000000000479c3 */ /* 0x000e620000002500 */
[----:B------:R-:W-:Y:S01]  /*0030*/  ULDC UR10, c[0x0][0x290] ;  /* 0x0000a400000a7ab9 */ /* 0x000fe20000000800 */
[----:B------:R-:W-:Y:S01]  /*0040*/  ULDC.64 UR14, c[0x0][0x2c8] ;  /* 0x0000b200000e7ab9 */ /* 0x000fe20000000a00 */
[----:B------:R-:W-:Y:S01]  /*0050*/  ULDC.64 UR8, c[0x0][0x210] ;  /* 0x0000840000087ab9 */ /* 0x000fe20000000a00 */
[----:B------:R-:W-:Y:S01]  /*0060*/  ULDC.64 UR12, c[0x0][0x308] ;  /* 0x0000c200000c7ab9 */ /* 0x000fe20000000a00 */
[----:B0-----:R-:W-:-:S02]  /*0070*/  IADD3 R1, R1, -0x30, RZ ;  /* 0xffffffd001017810 */ /* 0x001fc40007ffe0ff */
[----:B-1----:R-:W-:Y:S01]  /*0080*/  LEA.HI R2, R0, UR4, RZ, 0x19 ;  /* 0x0000000400027c11 */ /* 0x002fe2000f8fc8ff */
        /* <DEDUP_REMOVED lines=45> */
.L_x_1041:
[----:B------:R-:W-:Y:S01]  /*0360*/  IMAD.SHL.U32 R0, R0, 0x10, RZ ;  /* 0x0000001000007824 */ /* 0x000fe200078e00ff */
[----:B------:R-:W-:Y:S01]  /*0370*/  ULDC.64 UR6, c[0x0][0x260] ;  /* 0x0000980000067ab9 */ /* 0x000fe20000000a00 */
[----:B------:R-:W0:Y:S03]  /*0380*/  LDC.U8 R212, c[0x0][0x2a0] ;  /* 0x0000a800ffd47b82 */ /* 0x000e260000000000 */
[----:B------:R-:W-:-:S04]  /*0390*/  LOP3.LUT R0, R0, 0x7f0, RZ, 0xc0, !PT ;  /* 0x000007f000007812 */ /* 0x000fc800078ec0ff */
[----:B------:R-:W-:-:S04]  /*03a0*/  IADD3 R4, P0, R0, UR6, RZ ;  /* 0x0000000600047c10 */ /* 0x000fc8000ff1e0ff */
[----:B------:R-:W-:-:S05]  /*03b0*/  IADD3.X R5, RZ, UR7, RZ, P0, !PT ;  /* 0x00000007ff057c10 */ /* 0x000fca00087fe4ff */
[----:B------:R-:W2:Y:S04]  /*03c0*/  LDG.E.128 R8, desc[UR4][R4.64] ;  /* 0x0000000404087981 */ /* 0x000ea8000c1e1d00 */
[----:B------:R-:W3:Y:S04]  /*03d0*/  LDG.E.128 R12, desc[UR4][R4.64+0x800] ;  /* 0x00080004040c7981 */ /* 0x000ee8000c1e1d00 */
[----:B------:R-:W4:Y:S04]  /*03e0*/  LDG.E.128 R16, desc[UR4][R4.64+0x1000] ;  /* 0x0010000404107981 */ /* 0x000f28000c1e1d00 */
[----:B------:R-:W5:Y:S04]  /*03f0*/  LDG.E.128 R20, desc[UR4][R4.64+0x1800] ;  /* 0x0018000404147981 */ /* 0x000f68000c1e1d00 */
[----:B------:R1:W5:Y:S01]  /*0400*/  LDG.E.128 R24, desc[UR4][R4.64+0x2000] ;  /* 0x0020000404187981 */ /* 0x000362000c1e1d00 */
[----:B------:R-:W-:Y:S01]  /*0410*/  IMAD.MOV.U32 R187, RZ, RZ, 0x1 ;  /* 0x00000001ffbb7424 */ /* 0x000fe200078e00ff */
        /* <DEDUP_REMOVED lines=40> */
[----:B--2---:R-:W-:Y:S01]  /*06a0*/  IMAD.U32 R28, R8, 0x10000, RZ ;  /* 0x00010000081c7824 */ /* 0x004fe200078e00ff */
[C---:B-1----:R-:W-:Y:S02]  /*06b0*/  SHF.L.U32 R5, R9.reuse, 0x10, RZ ;  /* 0x0000001009057819 */ /* 0x042fe400000006ff */
[----:B------:R-:W-:Y:S01]  /*06c0*/  PRMT R3, R9, 0x7632, R3 ;  /* 0x0000763209037816 */ /* 0x000fe20000000003 */
[----:B------:R-:W-:Y:S01]  /*06d0*/  IMAD.U32 R9, R10, 0x10000, RZ ;  /* 0x000100000a097824 */ /* 0x000fe200078e00ff */
[----:B------:R-:W-:Y:S01]  /*06e0*/  STL [R1+0x2c], R28 ;  /* 0x00002c1c01007387 */ /* 0x000fe20000100800 */
[----:B------:R-:W-:Y:S01]  /*06f0*/  PRMT R0, R8, 0x7632, R0 ;  /* 0x0000763208007816 */ /* 0x000fe20000000000 */
[----:B---3--:R-:W-:Y:S01]  /*0700*/  IMAD.U32 R252, R14, 0x10000, RZ ;  /* 0x000100000efc7824 */ /* 0x008fe200078e00ff */
[----:B------:R-:W-:Y:S01]  /*0710*/  PRMT R6, R10, 0x7632, R6 ;  /* 0x000076320a067816 */ /* 0x000fe20000000006 */
[----:B------:R1:W-:Y:S01]  /*0720*/  STL [R1+0x24], R5 ;  /* 0x0000240501007387 */ /* 0x0003e20000100800 */
[----:B------:R-:W-:Y:S01]  /*0730*/  PRMT R7, R11, 0x7632, R7 ;  /* 0x000076320b077816 */ /* 0x000fe20000000007 */
[----:B------:R-:W-:Y:S01]  /*0740*/  IMAD.U32 R3, R3, 0x10000, RZ ;  /* 0x0001000003037824 */ /* 0x000fe200078e00ff */
[----:B------:R-:W-:Y:S01]  /*0750*/  PRMT R8, R12, 0x7632, R8 ;  /* 0x000076320c087816 */ /* 0x000fe20000000008 */
[----:B------:R2:W-:Y:S01]  /*0760*/  STL [R1+0x1c], R9 ;  /* 0x00001c0901007387 */ /* 0x0005e20000100800 */
[----:B------:R-:W-:Y:S01]  /*0770*/  PRMT R4, R13, 0x7632, R4 ;  /* 0x000076320d047816 */ /* 0x000fe20000000004 */
[----:B----4-:R-:W-:Y:S01]  /*0780*/  IMAD.U32 R248, R16, 0x10000, RZ ;  /* 0x0001000010f87824 */ /* 0x010fe200078e00ff */
[----:B------:R-:W-:Y:S01]  /*0790*/  PRMT R249, R15, 0x7632, R249 ;  /* 0x000076320ff97816 */ /* 0x000fe200000000f9 */
[----:B------:R-:W-:Y:S01]  /*07a0*/  IMAD.U32 R236, R18, 0x10000, RZ ;  /* 0x0001000012ec7824 */ /* 0x000fe200078e00ff */
[----:B------:R-:W-:Y:S01]  /*07b0*/  PRMT R237, R17, 0x7632, R237 ;  /* 0x0000763211ed7816 */ /* 0x000fe200000000ed */
[----:B-----5:R-:W-:Y:S01]  /*07c0*/  IMAD.U32 R232, R20, 0x10000, RZ ;  /* 0x0001000014e87824 */ /* 0x020fe200078e00ff */
[----:B-1----:R-:W-:Y:S01]  /*07d0*/  SHF.L.U32 R5, R11, 0x10, RZ ;  /* 0x000000100b057819 */ /* 0x002fe200000006ff */
[----:B------:R-:W-:Y:S01]  /*07e0*/  IMAD.U32 R228, R22, 0x10000, RZ ;  /* 0x0001000016e47824 */ /* 0x000fe200078e00ff */
[----:B------:R-:W-:Y:S01]  /*07f0*/  PRMT R233, R19, 0x7632, R233 ;  /* 0x0000763213e97816 */ /* 0x000fe200000000e9 */
[----:B--2---:R-:W-:Y:S01]  /*0800*/  IMAD.U32 R9, R12, 0x10000, RZ ;  /* 0x000100000c097824 */ /* 0x004fe200078e00ff */
[----:B------:R-:W-:Y:S01]  /*0810*/  PRMT R229, R21, 0x7632, R229 ;  /* 0x0000763215e57816 */ /* 0x000fe200000000e5 */
[----:B------:R1:W-:Y:S01]  /*0820*/  STL [R1+0x14], R5 ;  /* 0x0000140501007387 */ /* 0x0003e20000100800 */
[----:B------:R-:W-:Y:S01]  /*0830*/  PRMT R222, R23, 0x7632, R222 ;  /* 0x0000763217de7816 */ /* 0x000fe200000000de */
[----:B------:R-:W-:Y:S01]  /*0840*/  IMAD.U32 R221, R24, 0x10000, RZ ;  /* 0x0001000018dd7824 */ /* 0x000fe200078e00ff */
[----:B------:R-:W-:Y:S01]  /*0850*/  PRMT R217, R25, 0x7632, R217 ;  /* 0x0000763219d97816 */ /* 0x000fe200000000d9 */
[----:B------:R-:W-:Y:S01]  /*0860*/  STL [R1+0xc], R9 ;  /* 0x00000c0901007387 */ /* 0x000fe20000100800 */
[----:B------:R-:W-:Y:S01]  /*0870*/  PRMT R213, R27, 0x7632, R213 ;  /* 0x000076321bd57816 */ /* 0x000fe200000000d5 */
[----:B------:R-:W-:Y:S01]  /*0880*/  IMAD.U32 R216, R26, 0x10000, RZ ;  /* 0x000100001ad87824 */ /* 0x000fe200078e00ff */
[----:B------:R-:W-:Y:S01]  /*0890*/  PRMT R251, R14, 0x7632, R251 ;  /* 0x000076320efb7816 */ /* 0x000fe200000000fb */
[----:B------:R-:W-:Y:S01]  /*08a0*/  IMAD.U32 R249, R249, 0x10000, RZ ;  /* 0x00010000f9f97824 */ /* 0x000fe200078e00ff */
[----:B------:R-:W-:Y:S01]  /*08b0*/  PRMT R247, R16, 0x7632, R247 ;  /* 0x0000763210f77816 */ /* 0x000fe200000000f7 */
[----:B------:R-:W-:Y:S01]  /*08c0*/  IMAD.U32 R237, R237, 0x10000, RZ ;  /* 0x00010000eded7824 */ /* 0x000fe200078e00ff */
[----:B-1----:R-:W-:Y:S01]  /*08d0*/  SHF.L.U32 R5, R13, 0x10, RZ ;  /* 0x000000100d057819 */ /* 0x002fe200000006ff */
[----:B------:R-:W-:Y:S01]  /*08e0*/  IMAD.U32 R233, R233, 0x10000, RZ ;  /* 0x00010000e9e97824 */ /* 0x000fe200078e00ff */
[----:B------:R-:W-:Y:S01]  /*08f0*/  PRMT R235, R18, 0x7632, R235 ;  /* 0x0000763212eb7816 */ /* 0x000fe200000000eb */
[----:B------:R-:W-:Y:S01]  /*0900*/  IMAD.U32 R229, R229, 0x10000, RZ ;  /* 0x00010000e5e57824 */ /* 0x000fe200078e00ff */
[----:B------:R-:W-:Y:S01]  /*0910*/  PRMT R231, R20, 0x7632, R231 ;  /* 0x0000763214e77816 */ /* 0x000fe200000000e7 */
[----:B------:R1:W-:Y:S01]  /*0920*/  STL [R1+0x4], R5 ;  /* 0x0000040501007387 */ /* 0x0003e20000100800 */
[----:B------:R-:W-:Y:S01]  /*0930*/  PRMT R226, R22, 0x7632, R226 ;  /* 0x0000763216e27816 */ /* 0x000fe200000000e2 */
[----:B------:R-:W-:Y:S01]  /*0940*/  IMAD.U32 R222, R222, 0x10000, RZ ;  /* 0x00010000dede7824 */ /* 0x000fe200078e00ff */
[----:B------:R-:W-:Y:S01]  /*0950*/  PRMT R219, R24, 0x7632, R219 ;  /* 0x0000763218db7816 */ /* 0x000fe200000000db */
[----:B------:R-:W-:Y:S01]  /*0960*/  IMAD.U32 R217, R217, 0x10000, RZ ;  /* 0x00010000d9d97824 */ /* 0x000fe200078e00ff */
[----:B------:R-:W-:Y:S01]  /*0970*/  PRMT R215, R26, 0x7632, R215 ;  /* 0x000076321ad77816 */ /* 0x000fe200000000d7 */
[----:B------:R-:W-:Y:S01]  /*0980*/  IMAD.U32 R213, R213, 0x10000, RZ ;  /* 0x00010000d5d57824 */ /* 0x000fe200078e00ff */
[----:B------:R-:W-:-:S02]  /*0990*/  SHF.L.U32 R250, R15, 0x10, RZ ;  /* 0x000000100ffa7819 */ /* 0x000fc400000006ff */
[----:B------:R-:W-:Y:S02]  /*09a0*/  SHF.L.U32 R238, R17, 0x10, RZ ;  /* 0x0000001011ee7819 */ /* 0x000fe400000006ff */
[----:B-1----:R-:W-:Y:S02]  /*09b0*/  SHF.L.U32 R5, R0, 0x10, RZ ;  /* 0x0000001000057819 */ /* 0x002fe400000006ff */
[----:B------:R-:W-:Y:S02]  /*09c0*/  SHF.L.U32 R0, R6, 0x10, RZ ;  /* 0x0000001006007819 */ /* 0x000fe400000006ff */
[----:B------:R-:W-:Y:S01]  /*09d0*/  SHF.L.U32 R234, R19, 0x10, RZ ;  /* 0x0000001013ea7819 */ /* 0x000fe200000006ff */
[----:B------:R1:W-:Y:S01]  /*09e0*/  STL [R1+0x28], R5 ;  /* 0x0000280501007387 */ /* 0x0003e20000100800 */
[----:B------:R-:W-:Y:S02]  /*09f0*/  SHF.L.U32 R230, R21, 0x10, RZ ;  /* 0x0000001015e67819 */ /* 0x000fe400000006ff */
[----:B------:R-:W-:Y:S01]  /*0a00*/  SHF.L.U32 R225, R23, 0x10, RZ ;  /* 0x0000001017e17819 */ /* 0x000fe200000006ff */
[----:B------:R2:W-:Y:S01]  /*0a10*/  STL [R1+0x20], R3 ;  /* 0x0000200301007387 */ /* 0x0005e20000100800 */
[----:B------:R-:W-:-:S02]  /*0a20*/  SHF.L.U32 R218, R25, 0x10, RZ ;  /* 0x0000001019da7819 */ /* 0x000fc400000006ff */
[----:B------:R-:W-:Y:S01]  /*0a30*/  SHF.L.U32 R214, R27, 0x10, RZ ;  /* 0x000000101bd67819 */ /* 0x000fe200000006ff */
[----:B------:R3:W-:Y:S01]  /*0a40*/  STL [R1+0x18], R0 ;  /* 0x0000180001007387 */ /* 0x0007e20000100800 */
[----:B------:R-:W-:Y:S01]  /*0a50*/  SHF.L.U32 R251, R251, 0x10, RZ ;  /* 0x00000010fbfb7819 */ /* 0x000fe200000006ff */
[----:B-1----:R-:W-:Y:S01]  /*0a60*/  IMAD.U32 R5, R7, 0x10000, RZ ;  /* 0x0001000007057824 */ /* 0x002fe200078e00ff */
[----:B------:R-:W-:Y:S02]  /*0a70*/  SHF.L.U32 R247, R247, 0x10, RZ ;  /* 0x00000010f7f77819 */ /* 0x000fe400000006ff */
[----:B------:R-:W-:Y:S02]  /*0a80*/  SHF.L.U32 R235, R235, 0x10, RZ ;  /* 0x00000010ebeb7819 */ /* 0x000fe400000006ff */
[----:B--2---:R-:W-:Y:S01]  /*0a90*/  SHF.L.U32 R3, R8, 0x10, RZ ;  /* 0x0000001008037819 */ /* 0x004fe200000006ff */
[----:B------:R1:W-:Y:S01]  /*0aa0*/  STL [R1+0x10], R5 ;  /* 0x0000100501007387 */ /* 0x0003e20000100800 */
[----:B------:R-:W-:Y:S01]  /*0ab0*/  SHF.L.U32 R231, R231, 0x10, RZ ;  /* 0x00000010e7e77819 */ /* 0x000fe200000006ff */
[----:B---3--:R-:W-:Y:S01]  /*0ac0*/  IMAD.U32 R0, R4, 0x10000, RZ ;  /* 0x0001000004007824 */ /* 0x008fe200078e00ff */
[----:B------:R-:W-:Y:S01]  /*0ad0*/  SHF.L.U32 R226, R226, 0x10, RZ ;  /* 0x00000010e2e27819 */ /* 0x000fe200000006ff */
[----:B------:R1:W-:Y:S01]  /*0ae0*/  STL [R1+0x8], R3 ;  /* 0x0000080301007387 */ /* 0x0003e20000100800 */
[----:B------:R-:W-:-:S02]  /*0af0*/  SHF.L.U32 R219, R219, 0x10, RZ ;  /* 0x00000010dbdb7819 */ /* 0x000fc400000006ff */
[----:B------:R-:W-:Y:S01]  /*0b00*/  SHF.L.U32 R215, R215, 0x10, RZ ;  /* 0x00000010d7d77819 */ /* 0x000fe200000006ff */
[----:B0-----:R1:W-:Y:S06]  /*0b10*/  STL [R1], R0 ;  /* 0x0000000001007387 */ /* 0x0013ec0000100800 */
.L_x_1167:
[----:B0-----:R-:W0:Y:S08]  /*0b20*/  LDC.64 R144, c[0x0][0x288] ;  /* 0x0000a200ff907b82 */ /* 0x001e300000000a00 */
[----:B------:R-:W2:Y:S08]  /*0b30*/  LDC R239, c[0x0][0x218] ;  /* 0x00008600ffef7b82 */ /* 0x000eb00000000800 */
[----:B------:R-:W3:Y:S01]  /*0b40*/  LDC.64 R176, c[0x0][0x280] ;  /* 0x0000a000ffb07b82 */ /* 0x000ee20000000a00 */
[----:B0-----:R-:W-:-:S07]  /*0b50*/  IMAD.WIDE R144, R2, 0x4, R144 ;  /* 0x0000000402907825 */ /* 0x001fce00078e0290 */
[----:B------:R-:W0:Y:S01]  /*0b60*/  LDC.64 R146, c[0x0][0x258] ;  /* 0x00009600ff927b82 */ /* 0x000e220000000a00 */
[----:B------:R3:W4:Y:S01]  /*0b70*/  LDG.E R183, desc[UR4][R144.64] ;  /* 0x0000000490b77981 */ /* 0x000722000c1e1900 */
[----:B------:R-:W1:Y:S06]  /*0b80*/  S2R R178, SR_TID.X ;  /* 0x0000000000b27919 */ /* 0x000e6c0000002100 */
[----:B------:R-:W1:Y:S01]  /*0b90*/  LDC.64 R180, c[0x0][0x250] ;  /* 0x00009400ffb47b82 */ /* 0x000e620000000a00 */
[C---:B--2---:R-:W-:Y:S02]  /*0ba0*/  IMAD R4, R2.reuse, R239, RZ ;  /* 0x000000ef02047224 */ /* 0x044fe400078e02ff */
[----:B---3--:R-:W-:-:S05]  /*0bb0*/  IMAD.WIDE R144, R2, 0x4, R176 ;  /* 0x0000000402907825 */ /* 0x008fca00078e02b0 */
[----:B------:R-:W2:Y:S01]  /*0bc0*/  LDC.64 R210, c[0x0][0x2c8] ;  /* 0x0000b200ffd27b82 */ /* 0x000ea20000000a00 */
[----:B------:R-:W-:Y:S01]  /*0bd0*/  SHF.R.S32.HI R177, RZ, 0x1f, R4 ;  /* 0x0000001fffb17819 */ /* 0x000fe20000011404 */
[----:B------:R-:W-:Y:S01]  /*0be0*/  BSSY B0, `(.L_x_1043) ;  /* 0x0000216000007945 */ /* 0x000fe20003800000 */
[----:B------:R-:W5:Y:S02]  /*0bf0*/  LDG.E R227, desc[UR4][R144.64] ;  /* 0x0000000490e37981 */ /* 0x000f64000c1e1900 */
[----:B------:R-:W-:Y:S01]  /*0c00*/  LEA.HI R4, R177, R4, RZ, 0x3 ;  /* 0x00000004b1047211 */ /* 0x000fe200078f18ff */
[----:B0-----:R-:W-:-:S05]  /*0c10*/  IMAD.WIDE R146, R2, 0x4, R146 ;  /* 0x0000000402927825 */ /* 0x001fca00078e0292 */
[----:B-1----:R0:W5:Y:S01]  /*0c20*/  LDG.E R3, desc[UR4][R146.64] ;  /* 0x0000000492037981 */ /* 0x002162000c1e1900 */
[----:B------:R-:W-:-:S04]  /*0c30*/  LOP3.LUT R220, R178, 0x7f, RZ, 0xc0, !PT ;  /* 0x0000007fb2dc7812 */ /* 0x000fc800078ec0ff */
[----:B------:R-:W-:Y:S01]  /*0c40*/  LEA.HI.SX32 R4, R4, R220, 0x1d ;  /* 0x000000dc04047211 */ /* 0x000fe200078feaff */
[C---:B------:R-:W-:Y:S01]  /*0c50*/  IMAD.WIDE R180, R2.reuse, 0x4, R180 ;  /* 0x0000000402b47825 */ /* 0x040fe200078e02b4 */
[----:B------:R-:W-:Y:S02]  /*0c60*/  IADD3 R2, R2, UR8, RZ ;  /* 0x0000000802027c10 */ /* 0x000fe4000fffe0ff */
[C---:B------:R-:W-:Y:S01]  /*0c70*/  IADD3 R188, R4.reuse, 0x100, RZ ;  /* 0x0000010004bc7810 */ /* 0x040fe20007ffe0ff */
[C---:B------:R-:W-:Y:S02]  /*0c80*/  VIADD R189, R4.reuse, 0x80 ;  /* 0x0000008004bd7836 */ /* 0x040fe40000000000 */
[----:B------:R-:W-:Y:S01]  /*0c90*/  VIADD R182, R4, 0x180 ;  /* 0x0000018004b67836 */ /* 0x000fe20000000000 */
[----:B------:R-:W-:Y:S01]  /*0ca0*/  ISETP.GE.AND P2, PT, R2, UR9, PT ;  /* 0x0000000902007c0c */ /* 0x000fe2000bf46270 */
[----:B--2---:R-:W-:-:S04]  /*0cb0*/  IMAD.WIDE.U32 R178, R4, 0x10, R210 ;  /* 0x0000001004b27825 */ /* 0x004fc800078e00d2 */
[----:B------:R-:W-:-:S04]  /*0cc0*/  IMAD.WIDE.U32 R176, R189, 0x10, R210 ;  /* 0x00000010bdb07825 */ /* 0x000fc800078e00d2 */
[----:B0-----:R-:W-:-:S04]  /*0cd0*/  IMAD.WIDE.U32 R146, R188, 0x10, R210 ;  /* 0x00000010bc927825 */ /* 0x001fc800078e00d2 */
[----:B------:R-:W-:Y:S01]  /*0ce0*/  IMAD.WIDE.U32 R144, R182, 0x10, R210 ;  /* 0x00000010b6907825 */ /* 0x000fe200078e00d2 */
[----:B----4-:R-:W-:-:S13]  /*0cf0*/  ISETP.GT.AND P3, PT, R183, RZ, PT ;  /* 0x000000ffb700720c */ /* 0x010fda0003f64270 */
[----:B------:R-:W-:Y:S05]  /*0d00*/  @P3 BRA `(.L_x_1044) ;  /* 0x0000000000903947 */ /* 0x000fea0003800000 */
[----:B------:R-:W-:Y:S01]  /*0d10*/  MOV R223, UR14 ;  /* 0x0000000e00df7c02 */ /* 0x000fe20008000f00 */
[----:B------:R-:W-:Y:S01]  /*0d20*/  IMAD.U32 R224, RZ, RZ, UR15 ;  /* 0x0000000fffe07e24 */ /* 0x000fe2000f8e00ff */
[----:B-----5:R-:W-:Y:S02]  /*0d30*/  ISETP.GE.AND P4, PT, R227, 0x1, PT ;  /* 0x00000001e300780c */ /* 0x020fe40003f86270 */
[----:B------:R-:W-:-:S04]  /*0d40*/  ISETP.NE.U32.AND P0, PT, R223, RZ, PT ;  /* 0x000000ffdf00720c */ /* 0x000fc80003f05070 */
[----:B------:R-:W-:-:S07]  /*0d50*/  ISETP.NE.AND.EX P0, PT, R224, RZ, PT, P0 ;  /* 0x000000ffe000720c */ /* 0x000fce0003f05300 */
[----:B------:R-:W-:-:S06]  /*0d60*/  @P4 IADD3 R180, R227, -0x1, RZ ;  /* 0xffffffffe3b44810 */ /* 0x000fcc0007ffe0ff */
[----:B------:R0:W5:Y:S01]  /*0d70*/  @P0 LDG.E.128 R120, desc[UR4][R176.64] ;  /* 0x00000004b0780981 */ /* 0x000162000c1e1d00 */
[----:B------:R-:W-:Y:S02]  /*0d80*/  @P4 IMAD R180, R180, R239, RZ ;  /* 0x000000efb4b44224 */ /* 0x000fe400078e02ff */
[----:B------:R-:W-:Y:S01]  /*0d90*/  @P0 VIADD R181, R4, 0x200 ;  /* 0x0000020004b50836 */ /* 0x000fe20000000000 */
[----:B------:R1:W5:Y:S01]  /*0da0*/  @P0 LDG.E.128 R124, desc[UR4][R146.64] ;  /* 0x00000004927c0981 */ /* 0x000362000c1e1d00 */
[----:B------:R-:W-:-:S03]  /*0db0*/  HFMA2.MMA R185, -RZ, RZ, 0, 0 ;  /* 0x00000000ffb97435 */ /* 0x000fc600000001ff */
[----:B------:R2:W5:Y:S01]  /*0dc0*/  @P0 LDG.E.128 R116, desc[UR4][R178.64] ;  /* 0x00000004b2740981 */ /* 0x000562000c1e1d00 */
[----:B0-----:R-:W0:Y:S01]  /*0dd0*/  LDC.64 R176, c[0x0][0x240] ;  /* 0x00009000ffb07b82 */ /* 0x001e220000000a00 */
[----:B------:R-:W-:Y:S02]  /*0de0*/  IMAD.MOV.U32 R241, RZ, RZ, RZ ;  /* 0x000000fffff17224 */ /* 0x000fe400078e00ff */
[----:B------:R3:W5:Y:S01]  /*0df0*/  @P0 LDG.E.128 R128, desc[UR4][R144.64] ;  /* 0x0000000490800981 */ /* 0x000762000c1e1d00 */
[----:B-1----:R-:W-:Y:S01]  /*0e00*/  @P0 IMAD.WIDE.U32 R146, R181, 0x10, R210 ;  /* 0x00000010b5920825 */ /* 0x002fe200078e00d2 */
[----:B------:R-:W-:-:S04]  /*0e10*/  @P4 SHF.R.S32.HI R181, RZ, 0x1f, R180 ;  /* 0x0000001fffb54819 */ /* 0x000fc800000114b4 */
[----:B------:R-:W-:Y:S01]  /*0e20*/  @P4 LEA.HI R181, R181, R180, RZ, 0x3 ;  /* 0x000000b4b5b54211 */ /* 0x000fe200078f18ff */
[----:B------:R1:W5:Y:S03]  /*0e30*/  @P0 LDG.E.128 R132, desc[UR4][R146.64] ;  /* 0x0000000492840981 */ /* 0x000366000c1e1d00 */
[----:B------:R-:W-:-:S04]  /*0e40*/  @P4 LEA.HI.SX32 R185, R181, R220, 0x1d ;  /* 0x000000dcb5b94211 */ /* 0x000fc800078feaff */
[C---:B------:R-:W-:Y:S01]  /*0e50*/  IADD3 R181, R185.reuse, 0x100, RZ ;  /* 0x00000100b9b57810 */ /* 0x040fe20007ffe0ff */
[C---:B------:R-:W-:Y:S01]  /*0e60*/  VIADD R183, R185.reuse, 0x80 ;  /* 0x00000080b9b77836 */ /* 0x040fe20000000000 */
[C---:B------:R-:W-:Y:S01]  /*0e70*/  IADD3 R209, R185.reuse, 0x200, RZ ;  /* 0x00000200b9d17810 */ /* 0x040fe20007ffe0ff */
[C---:B--2---:R-:W-:Y:S02]  /*0e80*/  VIADD R179, R185.reuse, 0x180 ;  /* 0x00000180b9b37836 */ /* 0x044fe40000000000 */
[----:B0-----:R-:W-:-:S04]  /*0e90*/  IMAD.WIDE.U32 R184, R185, 0x8, R176 ;  /* 0x00000008b9b87825 */ /* 0x001fc800078e00b0 */
[--C-:B------:R-:W-:Y:S02]  /*0ea0*/  IMAD.WIDE.U32 R182, R183, 0x8, R176.reuse ;  /* 0x00000008b7b67825 */ /* 0x100fe400078e00b0 */
[----:B------:R-:W5:Y:S02]  /*0eb0*/  LDG.E.64 R184, desc[UR4][R184.64] ;  /* 0x00000004b8b87981 */ /* 0x000f64000c1e1b00 */
[--C-:B------:R-:W-:Y:S02]  /*0ec0*/  IMAD.WIDE.U32 R180, R181, 0x8, R176.reuse ;  /* 0x00000008b5b47825 */ /* 0x100fe400078e00b0 */
[----:B------:R-:W5:Y:S02]  /*0ed0*/  LDG.E.64 R182, desc[UR4][R182.64] ;  /* 0x00000004b6b67981 */ /* 0x000f64000c1e1b00 */
[--C-:B------:R-:W-:Y:S02]  /*0ee0*/  IMAD.WIDE.U32 R178, R179, 0x8, R176.reuse ;  /* 0x00000008b3b27825 */ /* 0x100fe400078e00b0 */
[----:B------:R-:W5:Y:S02]  /*0ef0*/  LDG.E.64 R180, desc[UR4][R180.64] ;  /* 0x00000004b4b47981 */ /* 0x000f64000c1e1b00 */
[----:B------:R-:W-:-:S02]  /*0f00*/  IMAD.WIDE.U32 R176, R209, 0x8, R176 ;  /* 0x00000008d1b07825 */ /* 0x000fc400078e00b0 */
[----:B------:R-:W5:Y:S04]  /*0f10*/  LDG.E.64 R178, desc[UR4][R178.64] ;  /* 0x00000004b2b27981 */ /* 0x000f68000c1e1b00 */
[----:B------:R-:W5:Y:S01]  /*0f20*/  LDG.E.64 R176, desc[UR4][R176.64] ;  /* 0x00000004b0b07981 */ /* 0x000f62000c1e1b00 */
[----:B---3--:R-:W-:Y:S01]  /*0f30*/  MOV R145, RZ ;  /* 0x000000ff00917202 */ /* 0x008fe20000000f00 */
[----:B-1----:R-:W-:Y:S06]  /*0f40*/  BRA `(.L_x_1045) ;  /* 0x0000001c007c7947 */ /* 0x002fec0003800000 */
.L_x_1044:
[----:B------:R-:W0:Y:S01]  /*0f50*/  LDC.64 R16, c[0x0][0x2b8] ;  /* 0x0000ae00ff107b82 */ /* 0x000e220000000a00 */
[----:B------:R-:W-:Y:S01]  /*0f60*/  VIADD R183, R183, 0xffffffff ;  /* 0xffffffffb7b77836 */ /* 0x000fe20000000000 */
[----:B------:R1:W2:Y:S03]  /*0f70*/  LDG.E R171, desc[UR4][R180.64] ;  /* 0x00000004b4ab7981 */ /* 0x0002a6000c1e1900 */
[----:B------:R-:W-:-:S03]  /*0f80*/  IMAD R183, R183, R239, RZ ;  /* 0x000000efb7b77224 */ /* 0x000fc600078e02ff */
[----:B------:R-:W3:Y:S02]  /*0f90*/  LDC.64 R6, c[0x0][0x238] ;  /* 0x00008e00ff067b82 */ /* 0x000ee40000000a00 */
[----:B------:R-:W-:-:S04]  /*0fa0*/  SHF.R.S32.HI R0, RZ, 0x1f, R183 ;  /* 0x0000001fff007819 */ /* 0x000fc800000114b7 */
[----:B------:R-:W-:-:S04]  /*0fb0*/  LEA.HI R0, R0, R183, RZ, 0x3 ;  /* 0x000000b700007211 */ /* 0x000fc800078f18ff */
[----:B------:R-:W-:-:S05]  /*0fc0*/  LEA.HI.SX32 R5, R0, R220, 0x1d ;  /* 0x000000dc00057211 */ /* 0x000fca00078feaff */
[----:B0-----:R-:W-:-:S06]  /*0fd0*/  IMAD.WIDE.U32 R20, R5, 0x10, R16 ;  /* 0x0000001005147825 */ /* 0x001fcc00078e0010 */
[----:B------:R-:W4:Y:S01]  /*0fe0*/  LDG.E.128 R20, desc[UR4][R20.64] ;  /* 0x0000000414147981 */ /* 0x000f22000c1e1d00 */
[----:B---3--:R-:W-:-:S04]  /*0ff0*/  IMAD.WIDE.U32 R24, R4, 0x10, R6 ;  /* 0x0000001004187825 */ /* 0x008fc800078e0006 */
[--C-:B------:R-:W-:Y:S02]  /*1000*/  IMAD.WIDE.U32 R32, R189, 0x10, R6.reuse ;  /* 0x00000010bd207825 */ /* 0x100fe400078e0006 */
[----:B------:R-:W3:Y:S02]  /*1010*/  LDG.E.128 R24, desc[UR4][R24.64] ;  /* 0x0000000418187981 */ /* 0x000ee4000c1e1d00 */
[----:B------:R-:W-:Y:S02]  /*1020*/  VIADD R161, R4, 0x200 ;  /* 0x0000020004a17836 */ /* 0x000fe40000000000 */
[----:B------:R-:W2:Y:S02]  /*1030*/  LDG.E.128 R32, desc[UR4][R32.64] ;  /* 0x0000000420207981 */ /* 0x000ea4000c1e1d00 */
[----:B------:R-:W-:Y:S01]  /*1040*/  IMAD.WIDE.U32 R156, R161, 0x10, R6 ;  /* 0x00000010a19c7825 */ /* 0x000fe200078e0006 */
[----:B------:R-:W-:-:S03]  /*1050*/  IADD3 R29, R5, 0x80, RZ ;  /* 0x00000080051d7810 */ /* 0x000fc60007ffe0ff */
[----:B------:R-:W-:Y:S02]  /*1060*/  VIADD R13, R5, 0x180 ;  /* 0x00000180050d7836 */ /* 0x000fe40000000000 */
[----:B------:R-:W2:Y:S02]  /*1070*/  LDG.E.128 R156, desc[UR4][R156.64] ;  /* 0x000000049c9c7981 */ /* 0x000ea4000c1e1d00 */
[--C-:B------:R-:W-:Y:S01]  /*1080*/  IMAD.WIDE.U32 R12, R13, 0x10, R16.reuse ;  /* 0x000000100d0c7825 */ /* 0x100fe200078e0010 */
[C---:B------:R-:W-:Y:S02]  /*1090*/  IADD3 R9, R5.reuse, 0x100, RZ ;  /* 0x0000010005097810 */ /* 0x040fe40007ffe0ff */
[----:B------:R-:W-:Y:S01]  /*10a0*/  IADD3 R5, R5, 0x200, RZ ;  /* 0x0000020005057810 */ /* 0x000fe20007ffe0ff */
[----:B------:R-:W-:Y:S02]  /*10b0*/  IMAD.WIDE.U32 R28, R29, 0x10, R16 ;  /* 0x000000101d1c7825 */ /* 0x000fe400078e0010 */
[----:B------:R-:W2:Y:S02]  /*10c0*/  LDG.E.128 R12, desc[UR4][R12.64] ;  /* 0x000000040c0c7981 */ /* 0x000ea4000c1e1d00 */
[----:B------:R-:W-:-:S02]  /*10d0*/  IMAD.WIDE.U32 R148, R188, 0x10, R6 ;  /* 0x00000010bc947825 */ /* 0x000fc400078e0006 */
[----:B------:R-:W2:Y:S02]  /*10e0*/  LDG.E.128 R28, desc[UR4][R28.64] ;  /* 0x000000041c1c7981 */ /* 0x000ea4000c1e1d00 */
[----:B------:R-:W-:Y:S02]  /*10f0*/  IMAD.WIDE.U32 R152, R182, 0x10, R6 ;  /* 0x00000010b6987825 */ /* 0x000fe400078e0006 */
[----:B------:R-:W2:Y:S02]  /*1100*/  LDG.E.128 R148, desc[UR4][R148.64] ;  /* 0x0000000494947981 */ /* 0x000ea4000c1e1d00 */
[--C-:B------:R-:W-:Y:S02]  /*1110*/  IMAD.WIDE.U32 R8, R9, 0x10, R16.reuse ;  /* 0x0000001009087825 */ /* 0x100fe400078e0010 */
[----:B------:R-:W2:Y:S02]  /*1120*/  LDG.E.128 R152, desc[UR4][R152.64] ;  /* 0x0000000498987981 */ /* 0x000ea4000c1e1d00 */
[----:B------:R-:W-:-:S04]  /*1130*/  IMAD.WIDE.U32 R16, R5, 0x10, R16 ;  /* 0x0000001005107825 */ /* 0x000fc800078e0010 */
[----:B------:R-:W-:Y:S01]  /*1140*/  IMAD.U32 R223, RZ, RZ, UR14 ;  /* 0x0000000effdf7e24 */ /* 0x000fe2000f8e00ff */
[----:B------:R-:W-:Y:S01]  /*1150*/  MOV R224, UR15 ;  /* 0x0000000f00e07c02 */ /* 0x000fe20008000f00 */
[----:B------:R-:W2:Y:S01]  /*1160*/  LDG.E.128 R16, desc[UR4][R16.64] ;  /* 0x0000000410107981 */ /* 0x000ea2000c1e1d00 */
[----:B-----5:R-:W-:Y:S02]  /*1170*/  ISETP.GE.AND P4, PT, R227, 0x1, PT ;  /* 0x00000001e300780c */ /* 0x020fe40003f86270 */
[----:B------:R-:W-:Y:S01]  /*1180*/  ISETP.NE.U32.AND P0, PT, R223, RZ, PT ;  /* 0x000000ffdf00720c */ /* 0x000fe20003f05070 */
[----:B------:R-:W2:Y:S03]  /*1190*/  LDG.E.128 R8, desc[UR4][R8.64] ;  /* 0x0000000408087981 */ /* 0x000ea6000c1e1d00 */
[----:B------:R-:W-:-:S07]  /*11a0*/  ISETP.NE.AND.EX P0, PT, R224, RZ, PT, P0 ;  /* 0x000000ffe000720c */ /* 0x000fce0003f05300 */
[----:B------:R-:W-:-:S04]  /*11b0*/  @P4 VIADD R0, R227, 0xffffffff ;  /* 0xffffffffe3004836 */ /* 0x000fc80000000000 */
[----:B------:R-:W-:Y:S02]  /*11c0*/  @P4 IMAD R0, R0, R239, RZ ;  /* 0x000000ef00004224 */ /* 0x000fe400078e02ff */
[----:B------:R-:W-:Y:S01]  /*11d0*/  @P0 IMAD.WIDE.U32 R6, R161, 0x10, R210 ;  /* 0x00000010a1060825 */ /* 0x000fe200078e00d2 */
[----:B------:R-:W-:Y:S01]  /*11e0*/  HFMA2.MMA R184, -RZ, RZ, 0, 0 ;  /* 0x00000000ffb87435 */ /* 0x000fe200000001ff */
[----:B------:R-:W-:Y:S01]  /*11f0*/  ISETP.NE.AND P1, PT, R212, RZ, PT ;  /* 0x000000ffd400720c */ /* 0x000fe20003f25270 */
[----:B------:R0:W5:Y:S01]  /*1200*/  @P0 LDG.E.128 R128, desc[UR4][R144.64] ;  /* 0x0000000490800981 */ /* 0x000162000c1e1d00 */
[----:B------:R-:W-:-:S03]  /*1210*/  @P4 SHF.R.S32.HI R5, RZ, 0x1f, R0 ;  /* 0x0000001fff054819 */ /* 0x000fc60000011400 */
[----:B------:R0:W5:Y:S01]  /*1220*/  @P0 LDG.E.128 R124, desc[UR4][R146.64] ;  /* 0x00000004927c0981 */ /* 0x000162000c1e1d00 */
[----:B------:R-:W-:-:S03]  /*1230*/  @P4 LEA.HI R5, R5, R0, RZ, 0x3 ;  /* 0x0000000005054211 */ /* 0x000fc600078f18ff */
[----:B------:R0:W5:Y:S01]  /*1240*/  @P0 LDG.E.128 R132, desc[UR4][R6.64] ;  /* 0x0000000406840981 */ /* 0x000162000c1e1d00 */
[----:B------:R-:W-:-:S03]  /*1250*/  @P4 LEA.HI.SX32 R184, R5, R220, 0x1d ;  /* 0x000000dc05b84211 */ /* 0x000fc600078feaff */
[----:B------:R-:W5:Y:S01]  /*1260*/  @P0 LDG.E.128 R120, desc[UR4][R176.64] ;  /* 0x00000004b0780981 */ /* 0x000f62000c1e1d00 */
[C---:B-1----:R-:W-:Y:S01]  /*1270*/  IADD3 R181, R184.reuse, 0x100, RZ ;  /* 0x00000100b8b57810 */ /* 0x042fe20007ffe0ff */
[----:B------:R-:W-:Y:S02]  /*1280*/  VIADD R183, R184, 0x80 ;  /* 0x00000080b8b77836 */ /* 0x000fe40000000000 */
[----:B------:R-:W5:Y:S01]  /*1290*/  @P0 LDG.E.128 R116, desc[UR4][R178.64] ;  /* 0x00000004b2740981 */ /* 0x000f62000c1e1d00 */
[C---:B----4-:R-:W-:Y:S01]  /*12a0*/  PRMT R160, R20.reuse, 0x7632, R160 ;  /* 0x0000763214a07816 */ /* 0x050fe200000000a0 */
[----:B------:R-:W-:Y:S01]  /*12b0*/  IMAD.U32 R167, R20, 0x10000, RZ ;  /* 0x0001000014a77824 */ /* 0x000fe200078e00ff */
[C---:B------:R-:W-:Y:S02]  /*12c0*/  PRMT R161, R21.reuse, 0x7632, R161 ;  /* 0x0000763215a17816 */ /* 0x040fe400000000a1 */
[----:B------:R-:W-:Y:S02]  /*12d0*/  SHF.L.U32 R205, R21, 0x10, RZ ;  /* 0x0000001015cd7819 */ /* 0x000fe400000006ff */
[----:B------:R-:W1:Y:S01]  /*12e0*/  LDC.64 R20, c[0x0][0x240] ;  /* 0x00009000ff147b82 */ /* 0x000e620000000a00 */
[C---:B---3--:R-:W-:Y:S01]  /*12f0*/  PRMT R5, R24.reuse, 0x7632, R5 ;  /* 0x0000763218057816 */ /* 0x048fe20000000005 */
[----:B------:R-:W-:Y:S01]  /*1300*/  IMAD.U32 R0, R24, 0x10000, RZ ;  /* 0x0001000018007824 */ /* 0x000fe200078e00ff */
[C---:B------:R-:W-:Y:S01]  /*1310*/  PRMT R24, R25.reuse, 0x7632, R24 ;  /* 0x0000763219187816 */ /* 0x040fe20000000018 */
[----:B------:R-:W-:Y:S01]  /*1320*/  IMAD.U32 R202, R26, 0x10000, RZ ;  /* 0x000100001aca7824 */ /* 0x000fe200078e00ff */
[----:B------:R-:W-:-:S02]  /*1330*/  SHF.L.U32 R206, R25, 0x10, RZ ;  /* 0x0000001019ce7819 */ /* 0x000fc400000006ff */
[----:B------:R-:W-:Y:S01]  /*1340*/  PRMT R25, R26, 0x7632, R25 ;  /* 0x000076321a197816 */ /* 0x000fe20000000019 */
[C---:B--2---:R-:W-:Y:S01]  /*1350*/  IMAD.U32 R194, R32.reuse, 0x10000, RZ ;  /* 0x0001000020c27824 */ /* 0x044fe200078e00ff */
[C---:B------:R-:W-:Y:S02]  /*1360*/  PRMT R26, R27.reuse, 0x7632, R26 ;  /* 0x000076321b1a7816 */ /* 0x040fe4000000001a */
[----:B------:R-:W-:Y:S02]  /*1370*/  SHF.L.U32 R198, R27, 0x10, RZ ;  /* 0x000000101bc67819 */ /* 0x000fe400000006ff */
[----:B------:R-:W-:Y:S02]  /*1380*/  PRMT R27, R32, 0x7632, R27 ;  /* 0x00007632201b7816 */ /* 0x000fe4000000001b */
[C---:B------:R-:W-:Y:S02]  /*1390*/  PRMT R163, R23.reuse, 0x7632, R163 ;  /* 0x0000763217a37816 */ /* 0x040fe400000000a3 */
[----:B------:R-:W-:Y:S01]  /*13a0*/  SHF.L.U32 R197, R23, 0x10, RZ ;  /* 0x0000001017c57819 */ /* 0x000fe200000006ff */
[----:B------:R-:W-:Y:S01]  /*13b0*/  VIADD R23, R184, 0x180 ;  /* 0x00000180b8177836 */ /* 0x000fe20000000000 */
[----:B------:R-:W-:-:S02]  /*13c0*/  PRMT R32, R33, 0x7632, R32 ;  /* 0x0000763221207816 */ /* 0x000fc40000000020 */
[----:B------:R-:W-:Y:S02]  /*13d0*/  SHF.L.U32 R190, R33, 0x10, RZ ;  /* 0x0000001021be7819 */ /* 0x000fe400000006ff */
[----:B------:R-:W-:Y:S01]  /*13e0*/  IADD3 R33, R184, 0x200, RZ ;  /* 0x00000200b8217810 */ /* 0x000fe20007ffe0ff */
[C---:B------:R-:W-:Y:S01]  /*13f0*/  IMAD.U32 R201, R22.reuse, 0x10000, RZ ;  /* 0x0001000016c97824 */ /* 0x040fe200078e00ff */
[----:B------:R-:W-:Y:S01]  /*1400*/  PRMT R162, R22, 0x7632, R162 ;  /* 0x0000763216a27816 */ /* 0x000fe200000000a2 */
[----:B-1----:R-:W-:-:S04]  /*1410*/  IMAD.WIDE.U32 R184, R184, 0x8, R20 ;  /* 0x00000008b8b87825 */ /* 0x002fc800078e0014 */
[----:B------:R-:W-:-:S04]  /*1420*/  IMAD.WIDE.U32 R182, R183, 0x8, R20 ;  /* 0x00000008b7b67825 */ /* 0x000fc800078e0014 */
[----:B------:R-:W-:-:S04]  /*1430*/  IMAD.WIDE.U32 R180, R181, 0x8, R20 ;  /* 0x00000008b5b47825 */ /* 0x000fc800078e0014 */
[----:B------:R-:W-:Y:S01]  /*1440*/  IMAD.U32 R239, R156, 0x10000, RZ ;  /* 0x000100009cef7824 */ /* 0x000fe200078e00ff */
[C---:B------:R-:W-:Y:S01]  /*1450*/  PRMT R172, R34.reuse, 0x7632, R172 ;  /* 0x0000763222ac7816 */ /* 0x040fe200000000ac */
[----:B------:R-:W-:Y:S01]  /*1460*/  IMAD.WIDE.U32 R22, R23, 0x8, R20 ;  /* 0x0000000817167825 */ /* 0x000fe200078e0014 */
[C---:B0-----:R-:W-:Y:S02]  /*1470*/  PRMT R145, R157.reuse, 0x7632, R145 ;  /* 0x000076329d917816 */ /* 0x041fe40000000091 */
[----:B------:R-:W-:Y:S01]  /*1480*/  SHF.L.U32 R220, R157, 0x10, RZ ;  /* 0x000000109ddc7819 */ /* 0x000fe200000006ff */
[----:B------:R-:W-:Y:S01]  /*1490*/  IMAD.WIDE.U32 R20, R33, 0x8, R20 ;  /* 0x0000000821147825 */ /* 0x000fe200078e0014 */
[----:B------:R-:W-:Y:S02]  /*14a0*/  FSEL R33, R171, RZ, !P1 ;  /* 0x000000ffab217208 */ /* 0x000fe40004800000 */
[C---:B------:R-:W-:Y:S01]  /*14b0*/  SHF.L.U32 R211, R15.reuse, 0x10, RZ ;  /* 0x000000100fd37819 */ /* 0x040fe200000006ff */
[----:B------:R-:W-:Y:S01]  /*14c0*/  IMAD.U32 R173, R34, 0x10000, RZ ;  /* 0x0001000022ad7824 */ /* 0x000fe200078e00ff */
[----:B------:R-:W-:Y:S01]  /*14d0*/  PRMT R157, R15, 0x7632, R157 ;  /* 0x000076320f9d7816 */ /* 0x000fe2000000009d */
[----:B------:R-:W-:Y:S01]  /*14e0*/  FADD.FTZ R239, -R33, R239 ;  /* 0x000000ef21ef7221 */ /* 0x000fe20000010100 */
[----:B------:R-:W-:Y:S01]  /*14f0*/  PRMT R34, R35, 0x7632, R34 ;  /* 0x0000763223227816 */ /* 0x000fe20000000022 */
[C---:B------:R-:W-:Y:S01]  /*1500*/  IMAD.U32 R169, R30.reuse, 0x10000, RZ ;  /* 0x000100001ea97824 */ /* 0x040fe200078e00ff */
[----:B------:R-:W-:Y:S01]  /*1510*/  PRMT R165, R30, 0x7632, R165 ;  /* 0x000076321ea57816 */ /* 0x000fe200000000a5 */
[----:B------:R-:W-:Y:S01]  /*1520*/  FMUL.FTZ R15, R3, R239 ;  /* 0x000000ef030f7220 */ /* 0x000fe20000410000 */
[----:B------:R-:W-:Y:S01]  /*1530*/  IMAD.U32 R172, R172, 0x10000, RZ ;  /* 0x00010000acac7824 */ /* 0x000fe200078e00ff */
[----:B------:R-:W2:Y:S01]  /*1540*/  LDL R239, [R1+0x24] ;  /* 0x0000240001ef7983 */ /* 0x000ea20000100800 */
[C---:B------:R-:W-:Y:S01]  /*1550*/  PRMT R30, R150.reuse, 0x7632, R30 ;  /* 0x00007632961e7816 */ /* 0x040fe2000000001e */
[----:B------:R-:W-:-:S02]  /*1560*/  IMAD.U32 R245, R150, 0x10000, RZ ;  /* 0x0001000096f57824 */ /* 0x000fc400078e00ff */
[----:B------:R-:W-:Y:S01]  /*1570*/  FADD.FTZ R220, -R33, R220 ;  /* 0x000000dc21dc7221 */ /* 0x000fe20000010100 */
[C---:B------:R-:W-:Y:S02]  /*1580*/  PRMT R150, R153.reuse, 0x7632, R150 ;  /* 0x0000763299967816 */ /* 0x040fe40000000096 */
[----:B------:R-:W-:Y:S01]  /*1590*/  SHF.L.U32 R242, R153, 0x10, RZ ;  /* 0x0000001099f27819 */ /* 0x000fe200000006ff */
[----:B------:R-:W-:Y:S01]  /*15a0*/  IMAD.U32 R207, R158, 0x10000, RZ ;  /* 0x000100009ecf7824 */ /* 0x000fe200078e00ff */
[----:B------:R-:W-:Y:S01]  /*15b0*/  SHF.L.U32 R153, R34, 0x10, RZ ;  /* 0x0000001022997819 */ /* 0x000fe200000006ff */
[----:B------:R-:W-:Y:S01]  /*15c0*/  FADD.FTZ R34, -R33, R172 ;  /* 0x000000ac21227221 */ /* 0x000fe20000010100 */
[----:B------:R-:W-:Y:S01]  /*15d0*/  PRMT R146, R158, 0x7632, R146 ;  /* 0x000076329e927816 */ /* 0x000fe20000000092 */
[C---:B------:R-:W-:Y:S01]  /*15e0*/  IMAD.U32 R172, R16.reuse, 0x10000, RZ ;  /* 0x0001000010ac7824 */ /* 0x040fe200078e00ff */
[----:B------:R-:W-:Y:S01]  /*15f0*/  PRMT R158, R16, 0x7632, R158 ;  /* 0x00007632109e7816 */ /* 0x000fe2000000009e */
[----:B------:R-:W-:Y:S01]  /*1600*/  FMUL.FTZ R16, R3, R220 ;  /* 0x000000dc03107220 */ /* 0x000fe20000410000 */
[C---:B------:R-:W-:Y:S01]  /*1610*/  PRMT R164, R29.reuse, 0x7632, R164 ;  /* 0x000076321da47816 */ /* 0x040fe200000000a4 */
[----:B------:R-:W3:Y:S01]  /*1620*/  LDL R220, [R1+0x2c] ;  /* 0x00002c0001dc7983 */ /* 0x000ee20000100800 */
[----:B------:R-:W-:Y:S01]  /*1630*/  SHF.L.U32 R168, R29, 0x10, RZ ;  /* 0x000000101da87819 */ /* 0x000fe200000006ff */
[----:B------:R-:W-:Y:S01]  /*1640*/  IMAD.U32 R243, R152, 0x10000, RZ ;  /* 0x0001000098f37824 */ /* 0x000fe200078e00ff */
[----:B------:R-:W-:-:S02]  /*1650*/  PRMT R29, R149, 0x7632, R29 ;  /* 0x00007632951d7816 */ /* 0x000fc4000000001d */
[----:B------:R-:W-:Y:S02]  /*1660*/  SHF.L.U32 R246, R149, 0x10, RZ ;  /* 0x0000001095f67819 */ /* 0x000fe400000006ff */
[----:B------:R-:W-:Y:S02]  /*1670*/  SHF.L.U32 R244, R151, 0x10, RZ ;  /* 0x0000001097f47819 */ /* 0x000fe400000006ff */
[----:B------:R-:W-:Y:S02]  /*1680*/  SHF.L.U32 R174, R35, 0x10, RZ ;  /* 0x0000001023ae7819 */ /* 0x000fe400000006ff */
[C---:B------:R-:W-:Y:S02]  /*1690*/  PRMT R166, R31.reuse, 0x7632, R166 ;  /* 0x000076321fa67816 */ /* 0x040fe400000000a6 */
[----:B------:R-:W-:Y:S01]  /*16a0*/  SHF.L.U32 R170, R31, 0x10, RZ ;  /* 0x000000101faa7819 */ /* 0x000fe200000006ff */
[----:B------:R-:W-:Y:S01]  /*16b0*/  IMAD.U32 R241, R154, 0x10000, RZ ;  /* 0x000100009af17824 */ /* 0x000fe200078e00ff */
[----:B------:R-:W-:-:S02]  /*16c0*/  PRMT R149, R152, 0x7632, R149 ;  /* 0x0000763298957816 */ /* 0x000fc40000000095 */
[----:B------:R-:W-:Y:S01]  /*16d0*/  SHF.L.U32 R24, R24, 0x10, RZ ;  /* 0x0000001018187819 */ /* 0x000fe200000006ff */
[----:B------:R-:W-:Y:S01]  /*16e0*/  IMAD.U32 R191, R12, 0x10000, RZ ;  /* 0x000100000cbf7824 */ /* 0x000fe200078e00ff */
[----:B------:R-:W-:Y:S01]  /*16f0*/  PRMT R152, R155, 0x7632, R152 ;  /* 0x000076329b987816 */ /* 0x000fe20000000098 */
[----:B------:R-:W-:Y:S01]  /*1700*/  FADD.FTZ R244, -R33, R244 ;  /* 0x000000f421f47221 */ /* 0x000fe20000010100 */
[----:B------:R-:W-:Y:S02]  /*1710*/  PRMT R31, R151, 0x7632, R31 ;  /* 0x00007632971f7816 */ /* 0x000fe4000000001f */
[----:B------:R-:W-:Y:S02]  /*1720*/  SHF.L.U32 R186, R11, 0x10, RZ ;  /* 0x000000100bba7819 */ /* 0x000fe400000006ff */
[----:B------:R-:W-:Y:S02]  /*1730*/  SHF.L.U32 R240, R155, 0x10, RZ ;  /* 0x000000109bf07819 */ /* 0x000fe400000006ff */
[----:B------:R-:W-:-:S02]  /*1740*/  SHF.L.U32 R26, R26, 0x10, RZ ;  /* 0x000000101a1a7819 */ /* 0x000fc400000006ff */
[----:B------:R-:W-:Y:S01]  /*1750*/  PRMT R144, R156, 0x7632, R144 ;  /* 0x000076329c907816 */ /* 0x000fe20000000090 */
[----:B------:R-:W-:Y:S01]  /*1760*/  IMAD.U32 R193, R28, 0x10000, RZ ;  /* 0x000100001cc17824 */ /* 0x000fe200078e00ff */
[----:B------:R-:W-:Y:S01]  /*1770*/  SHF.L.U32 R152, R152, 0x10, RZ ;  /* 0x0000001098987819 */ /* 0x000fe200000006ff */
[C---:B------:R-:W-:Y:S01]  /*1780*/  FADD.FTZ R243, -R33.reuse, R243 ;  /* 0x000000f321f37221 */ /* 0x040fe20000010100 */
[----:B------:R-:W-:Y:S01]  /*1790*/  PRMT R151, R154, 0x7632, R151 ;  /* 0x000076329a977816 */ /* 0x000fe20000000097 */
[----:B------:R-:W-:Y:S02]  /*17a0*/  IMAD.U32 R154, R30, 0x10000, RZ ;  /* 0x000100001e9a7824 */ /* 0x000fe400078e00ff */
[C---:B------:R-:W-:Y:S01]  /*17b0*/  FADD.FTZ R242, -R33.reuse, R242 ;  /* 0x000000f221f27221 */ /* 0x040fe20000010100 */
[C---:B------:R-:W-:Y:S01]  /*17c0*/  FADD.FTZ R6, -R33.reuse, R174 ;  /* 0x000000ae21067221 */ /* 0x040fe20000010100 */
[C---:B------:R-:W-:Y:S01]  /*17d0*/  FADD.FTZ R195, -R33.reuse, R152 ;  /* 0x0000009821c37221 */ /* 0x040fe20000010100 */
[C---:B------:R-:W-:Y:S01]  /*17e0*/  FADD.FTZ R204, -R33.reuse, R24 ;  /* 0x0000001821cc7221 */ /* 0x040fe20000010100 */
[----:B------:R-:W-:Y:S01]  /*17f0*/  FADD.FTZ R30, -R33, R153 ;  /* 0x00000099211e7221 */ /* 0x000fe20000010100 */
[C---:B------:R-:W-:Y:S01]  /*1800*/  PRMT R152, R10.reuse, 0x7632, R152 ;  /* 0x000076320a987816 */ /* 0x040fe20000000098 */
[----:B------:R-:W-:-:S02]  /*1810*/  IMAD.U32 R174, R10, 0x10000, RZ ;  /* 0x000100000aae7824 */ /* 0x000fc400078e00ff */
[--C-:B------:R-:W-:Y:S01]  /*1820*/  FADD.FTZ R24, -R33, R154.reuse ;  /* 0x0000009a21187221 */ /* 0x100fe20000010100 */
[----:B------:R-:W-:Y:S01]  /*1830*/  PRMT R153, R11, 0x7632, R153 ;  /* 0x000076320b997816 */ /* 0x000fe20000000099 */
[C---:B------:R-:W-:Y:S01]  /*1840*/  FMUL.FTZ R10, R3.reuse, R244 ;  /* 0x000000f4030a7220 */ /* 0x040fe20000410000 */
[----:B------:R-:W-:Y:S01]  /*1850*/  PRMT R154, R12, 0x7632, R154 ;  /* 0x000076320c9a7816 */ /* 0x000fe2000000009a */
[----:B------:R-:W4:Y:S01]  /*1860*/  LDL R244, [R1+0x18] ;  /* 0x0000180001f47983 */ /* 0x000f220000100800 */
[C---:B------:R-:W-:Y:S01]  /*1870*/  FMUL.FTZ R11, R3.reuse, R243 ;  /* 0x000000f3030b7220 */ /* 0x040fe20000410000 */
[----:B------:R-:W-:Y:S02]  /*1880*/  FMUL.FTZ R12, R3, R242 ;  /* 0x000000f2030c7220 */ /* 0x000fe40000410000 */
[----:B------:R-:W4:Y:S04]  /*1890*/  LDL R243, [R1+0x20] ;  /* 0x0000200001f37983 */ /* 0x000f280000100800 */
[----:B------:R-:W4:Y:S01]  /*18a0*/  LDL R242, [R1+0x28] ;  /* 0x0000280001f27983 */ /* 0x000f220000100800 */
[----:B------:R-:W-:-:S02]  /*18b0*/  IMAD.U32 R156, R149, 0x10000, RZ ;  /* 0x00010000959c7824 */ /* 0x000fc400078e00ff */
[C---:B------:R-:W-:Y:S01]  /*18c0*/  FADD.FTZ R240, -R33.reuse, R240 ;  /* 0x000000f021f07221 */ /* 0x040fe20000010100 */
[C---:B------:R-:W-:Y:S01]  /*18d0*/  FADD.FTZ R196, -R33.reuse, R26 ;  /* 0x0000001a21c47221 */ /* 0x040fe20000010100 */
[----:B------:R-:W-:Y:S01]  /*18e0*/  PRMT R35, R28, 0x7632, R35 ;  /* 0x000076321c237816 */ /* 0x000fe20000000023 */
[----:B------:R-:W-:Y:S01]  /*18f0*/  FADD.FTZ R26, -R33, R156 ;  /* 0x0000009c211a7221 */ /* 0x000fe20000010100 */
[----:B------:R-:W-:Y:S01]  /*1900*/  PRMT R28, R148, 0x7632, R28 ;  /* 0x00007632941c7816 */ /* 0x000fe2000000001c */
[C---:B------:R-:W-:Y:S01]  /*1910*/  IMAD.U32 R210, R14.reuse, 0x10000, RZ ;  /* 0x000100000ed27824 */ /* 0x040fe200078e00ff */
[----:B------:R-:W-:Y:S01]  /*1920*/  PRMT R156, R14, 0x7632, R156 ;  /* 0x000076320e9c7816 */ /* 0x000fe2000000009c */
[----:B------:R-:W-:Y:S02]  /*1930*/  IMAD.U32 R148, R148, 0x10000, RZ ;  /* 0x0001000094947824 */ /* 0x000fe400078e00ff */
[----:B------:R-:W-:Y:S01]  /*1940*/  FMUL.FTZ R14, R3, R240 ;  /* 0x000000f0030e7220 */ /* 0x000fe20000410000 */
[----:B------:R-:W-:Y:S01]  /*1950*/  IMAD.U32 R25, R25, 0x10000, RZ ;  /* 0x0001000019197824 */ /* 0x000fe200078e00ff */
[----:B------:R-:W-:Y:S01]  /*1960*/  SHF.L.U32 R155, R31, 0x10, RZ ;  /* 0x000000101f9b7819 */ /* 0x000fe200000006ff */
[----:B------:R-:W4:Y:S01]  /*1970*/  LDL R240, [R1+0x1c] ;  /* 0x00001c0001f07983 */ /* 0x000f220000100800 */
[C---:B------:R-:W-:Y:S01]  /*1980*/  FADD.FTZ R241, -R33.reuse, R241 ;  /* 0x000000f121f17221 */ /* 0x040fe20000010100 */
[----:B------:R-:W-:Y:S01]  /*1990*/  FADD.FTZ R7, -R33, R148 ;  /* 0x0000009421077221 */ /* 0x000fe20000010100 */
[----:B------:R-:W-:Y:S01]  /*19a0*/  IMAD.U32 R28, R28, 0x10000, RZ ;  /* 0x000100001c1c7824 */ /* 0x000fe200078e00ff */
[----:B------:R-:W-:Y:S01]  /*19b0*/  SHF.L.U32 R148, R29, 0x10, RZ ;  /* 0x000000101d947819 */ /* 0x000fe200000006ff */
[----:B------:R-:W-:Y:S01]  /*19c0*/  FADD.FTZ R200, -R33, R25 ;  /* 0x0000001921c87221 */ /* 0x000fe20000010100 */
[----:B------:R-:W-:-:S02]  /*19d0*/  IMAD.U32 R151, R151, 0x10000, RZ ;  /* 0x0001000097977824 */ /* 0x000fc400078e00ff */
[C---:B------:R-:W-:Y:S01]  /*19e0*/  FADD.FTZ R25, -R33.reuse, R155 ;  /* 0x0000009b21197221 */ /* 0x040fe20000010100 */
[----:B------:R-:W-:Y:S01]  /*19f0*/  FADD.FTZ R245, -R33, R245 ;  /* 0x000000f521f57221 */ /* 0x000fe20000010100 */
[----:B------:R-:W-:Y:S01]  /*1a00*/  IMAD.U32 R144, R144, 0x10000, RZ ;  /* 0x0001000090907824 */ /* 0x000fe200078e00ff */
[C---:B------:R-:W-:Y:S02]  /*1a10*/  PRMT R155, R13.reuse, 0x7632, R155 ;  /* 0x000076320d9b7816 */ /* 0x040fe4000000009b */
[----:B------:R-:W-:Y:S01]  /*1a20*/  SHF.L.U32 R209, R13, 0x10, RZ ;  /* 0x000000100dd17819 */ /* 0x000fe200000006ff */
[----:B------:R-:W-:Y:S01]  /*1a30*/  FMUL.FTZ R13, R3, R241 ;  /* 0x000000f1030d7220 */ /* 0x000fe20000410000 */
[----:B------:R-:W-:Y:S01]  /*1a40*/  IMAD.U32 R208, R5, 0x10000, RZ ;  /* 0x0001000005d07824 */ /* 0x000fe200078e00ff */
[----:B------:R-:W-:Y:S01]  /*1a50*/  SHF.L.U32 R150, R150, 0x10, RZ ;  /* 0x0000001096967819 */ /* 0x000fe200000006ff */
[----:B------:R-:W-:Y:S02]  /*1a60*/  IMAD.U32 R27, R27, 0x10000, RZ ;  /* 0x000100001b1b7824 */ /* 0x000fe400078e00ff */
[C---:B------:R-:W-:Y:S01]  /*1a70*/  FADD.FTZ R29, -R33.reuse, R28 ;  /* 0x0000001c211d7221 */ /* 0x040fe20000010100 */
[----:B------:R-:W4:Y:S01]  /*1a80*/  LDL R241, [R1+0x14] ;  /* 0x0000140001f17983 */ /* 0x000f220000100800 */
[C---:B------:R-:W-:Y:S01]  /*1a90*/  FADD.FTZ R5, -R33.reuse, R173 ;  /* 0x000000ad21057221 */ /* 0x040fe20000010100 */
[C---:B------:R-:W-:Y:S01]  /*1aa0*/  FADD.FTZ R28, -R33.reuse, R148 ;  /* 0x00000094211c7221 */ /* 0x040fe20000010100 */
[C-C-:B------:R-:W-:Y:S01]  /*1ab0*/  FADD.FTZ R199, -R33.reuse, R151.reuse ;  /* 0x0000009721c77221 */ /* 0x140fe20000010100 */
[C---:B------:R-:W-:Y:S01]  /*1ac0*/  FADD.FTZ R206, -R33.reuse, R206 ;  /* 0x000000ce21ce7221 */ /* 0x040fe20000010100 */
[C---:B------:R-:W-:Y:S01]  /*1ad0*/  FADD.FTZ R246, -R33.reuse, R246 ;  /* 0x000000f621f67221 */ /* 0x040fe20000010100 */
[----:B------:R-:W-:Y:S01]  /*1ae0*/  FADD.FTZ R148, -R33, R144 ;  /* 0x0000009021947221 */ /* 0x000fe20000010100 */
[C---:B------:R-:W-:Y:S01]  /*1af0*/  PRMT R151, R9.reuse, 0x7632, R151 ;  /* 0x0000763209977816 */ /* 0x040fe20000000097 */
[----:B------:R0:W5:Y:S01]  /*1b00*/  LDG.E.64 R176, desc[UR4][R20.64] ;  /* 0x0000000414b07981 */ /* 0x000162000c1e1b00 */
[----:B------:R-:W-:Y:S01]  /*1b10*/  SHF.L.U32 R173, R9, 0x10, RZ ;  /* 0x0000001009ad7819 */ /* 0x000fe200000006ff */
[----:B------:R-:W-:Y:S01]  /*1b20*/  FMUL.FTZ R9, R3, R245 ;  /* 0x000000f503097220 */ /* 0x000fe20000410000 */
[----:B------:R-:W-:Y:S01]  /*1b30*/  FADD.FTZ R192, -R33, R27 ;  /* 0x0000001b21c07221 */ /* 0x000fe20000010100 */
[----:B------:R-:W4:Y:S01]  /*1b40*/  LDL R245, [R1+0x10] ;  /* 0x0000100001f57983 */ /* 0x000f220000100800 */
[----:B------:R-:W-:Y:S01]  /*1b50*/  PRMT R147, R159, 0x7632, R147 ;  /* 0x000076329f937816 */ /* 0x000fe20000000093 */
[--C-:B------:R-:W-:Y:S01]  /*1b60*/  FADD.FTZ R27, -R33, R150.reuse ;  /* 0x00000096211b7221 */ /* 0x100fe20000010100 */
[----:B------:R-:W-:Y:S01]  /*1b70*/  SHF.L.U32 R203, R159, 0x10, RZ ;  /* 0x000000109fcb7819 */ /* 0x000fe200000006ff */
[C---:B------:R-:W-:Y:S01]  /*1b80*/  IMAD.U32 R159, R8.reuse, 0x10000, RZ ;  /* 0x00010000089f7824 */ /* 0x040fe200078e00ff */
[----:B------:R-:W-:Y:S01]  /*1b90*/  PRMT R150, R8, 0x7632, R150 ;  /* 0x0000763208967816 */ /* 0x000fe20000000096 */
[C---:B------:R-:W-:Y:S01]  /*1ba0*/  FMUL.FTZ R206, R3.reuse, R206 ;  /* 0x000000ce03ce7220 */ /* 0x040fe20000410000 */
[C---:B0-----:R-:W-:Y:S01]  /*1bb0*/  FMUL.FTZ R21, R3.reuse, R30 ;  /* 0x0000001e03157220 */ /* 0x041fe20000410000 */
[C---:B------:R-:W-:Y:S01]  /*1bc0*/  FMUL.FTZ R8, R3.reuse, R246 ;  /* 0x000000f603087220 */ /* 0x040fe20000410000 */
[----:B------:R-:W-:Y:S01]  /*1bd0*/  FMUL.FTZ R30, R3, R148 ;  /* 0x00000094031e7220 */ /* 0x000fe20000410000 */
[----:B------:R-:W4:Y:S01]  /*1be0*/  LDL R246, [R1+0xc] ;  /* 0x00000c0001f67983 */ /* 0x000f220000100800 */
[----:B------:R-:W-:Y:S01]  /*1bf0*/  FFMA.FTZ R114, R206, R205, R114 ;  /* 0x000000cdce727223 */ /* 0x000fe20000010072 */
[----:B------:R-:W-:-:S02]  /*1c00*/  FADD.FTZ R58, R58, R205 ;  /* 0x000000cd3a3a7221 */ /* 0x000fc40000010000 */
[----:B------:R-:W4:Y:S01]  /*1c10*/  LDL R148, [R1+0x4] ;  /* 0x0000040001947983 */ /* 0x000f220000100800 */
[----:B------:R-:W-:-:S03]  /*1c20*/  FMUL.FTZ R20, R3, R34 ;  /* 0x0000002203147220 */ /* 0x000fc60000410000 */
[----:B------:R-:W5:Y:S04]  /*1c30*/  LDG.E.64 R184, desc[UR4][R184.64] ;  /* 0x00000004b8b87981 */ /* 0x000f68000c1e1b00 */
[----:B------:R-:W5:Y:S04]  /*1c40*/  LDG.E.64 R182, desc[UR4][R182.64] ;  /* 0x00000004b6b67981 */ /* 0x000f68000c1e1b00 */
[----:B------:R-:W5:Y:S01]  /*1c50*/  LDG.E.64 R180, desc[UR4][R180.64] ;  /* 0x00000004b4b47981 */ /* 0x000f62000c1e1b00 */
[----:B------:R-:W-:Y:S01]  /*1c60*/  SHF.L.U32 R32, R32, 0x10, RZ ;  /* 0x0000001020207819 */ /* 0x000fe200000006ff */
[----:B------:R-:W-:Y:S01]  /*1c70*/  IMAD.U32 R162, R162, 0x10000, RZ ;  /* 0x00010000a2a27824 */ /* 0x000fe200078e00ff */
[----:B------:R-:W-:Y:S01]  /*1c80*/  SHF.L.U32 R161, R161, 0x10, RZ ;  /* 0x00000010a1a17819 */ /* 0x000fe200000006ff */
[----:B------:R0:W5:Y:S01]  /*1c90*/  LDG.E.64 R178, desc[UR4][R22.64] ;  /* 0x0000000416b27981 */ /* 0x000162000c1e1b00 */
[----:B--2---:R-:W-:-:S03]  /*1ca0*/  FMUL.FTZ R205, R239, R205 ;  /* 0x000000cdefcd7220 */ /* 0x004fc60000410000 */
[----:B------:R-:W2:Y:S01]  /*1cb0*/  LDL R239, [R1+0x8] ;  /* 0x0000080001ef7983 */ /* 0x000ea20000100800 */
[----:B---3--:R-:W-:-:S03]  /*1cc0*/  FMUL.FTZ R34, R220, R167 ;  /* 0x000000a7dc227220 */ /* 0x008fc60000410000 */
[----:B------:R-:W3:Y:S01]  /*1cd0*/  LDL R220, [R1] ;  /* 0x0000000001dc7983 */ /* 0x000ee20000100800 */
[----:B------:R-:W-:Y:S01]  /*1ce0*/  SHF.L.U32 R31, R145, 0x10, RZ ;  /* 0x00000010911f7819 */ /* 0x000fe200000006ff */
[----:B------:R-:W-:Y:S01]  /*1cf0*/  IMAD.U32 R146, R146, 0x10000, RZ ;  /* 0x0001000092927824 */ /* 0x000fe200078e00ff */
[----:B------:R-:W-:Y:S01]  /*1d00*/  SHF.L.U32 R147, R147, 0x10, RZ ;  /* 0x0000001093937819 */ /* 0x000fe200000006ff */
[C---:B------:R-:W-:Y:S01]  /*1d10*/  FADD.FTZ R0, -R33.reuse, R0 ;  /* 0x0000000021007221 */ /* 0x040fe20000010100 */
[----:B------:R-:W-:Y:S01]  /*1d20*/  FADD.FTZ R203, -R33, R203 ;  /* 0x000000cb21cb7221 */ /* 0x000fe20000010100 */
[----:B------:R-:W-:Y:S01]  /*1d30*/  FMUL.FTZ R200, R3, R200 ;  /* 0x000000c803c87220 */ /* 0x000fe20000410000 */
[C---:B------:R-:W-:Y:S01]  /*1d40*/  FADD.FTZ R207, -R33.reuse, R207 ;  /* 0x000000cf21cf7221 */ /* 0x040fe20000010100 */
[----:B------:R-:W-:Y:S01]  /*1d50*/  FADD.FTZ R149, -R33, R32 ;  /* 0x0000002021957221 */ /* 0x000fe20000010100 */
[----:B------:R-:W-:Y:S01]  /*1d60*/  FMUL.FTZ R204, R3, R204 ;  /* 0x000000cc03cc7220 */ /* 0x000fe20000410000 */
        /* <DEDUP_REMOVED lines=8> */
[----:B0-----:R-:W-:Y:S01]  /*1df0*/  FMUL.FTZ R23, R3, R28 ;  /* 0x0000001c03177220 */ /* 0x001fe20000410000 */
[----:B------:R-:W-:-:S02]  /*1e00*/  IMAD.U32 R160, R160, 0x10000, RZ ;  /* 0x00010000a0a07824 */ /* 0x000fc400078e00ff */
[----:B------:R-:W-:Y:S01]  /*1e10*/  FADD.FTZ R33, -R33, R147 ;  /* 0x0000009321217221 */ /* 0x000fe20000010100 */
[C---:B------:R-:W-:Y:S01]  /*1e20*/  PRMT R146, R18.reuse, 0x7632, R146 ;  /* 0x0000763212927816 */ /* 0x040fe20000000092 */
[----:B------:R-:W-:Y:S02]  /*1e30*/  IMAD.U32 R145, R18, 0x10000, RZ ;  /* 0x0001000012917824 */ /* 0x000fe400078e00ff */
[C---:B------:R-:W-:Y:S01]  /*1e40*/  FMUL.FTZ R0, R3.reuse, R0 ;  /* 0x0000000003007220 */ /* 0x040fe20000410000 */
[----:B------:R-:W-:Y:S01]  /*1e50*/  FMUL.FTZ R28, R3, R199 ;  /* 0x000000c7031c7220 */ /* 0x000fe20000410000 */
[----:B------:R-:W-:Y:S01]  /*1e60*/  PRMT R171, R17, 0x7632, R171 ;  /* 0x0000763211ab7816 */ /* 0x000fe200000000ab */
[----:B------:R-:W-:Y:S01]  /*1e70*/  FMUL.FTZ R18, R3, R203 ;  /* 0x000000cb03127220 */ /* 0x000fe20000410000 */
[----:B------:R-:W-:Y:S01]  /*1e80*/  SHF.L.U32 R147, R17, 0x10, RZ ;  /* 0x0000001011937819 */ /* 0x000fe200000006ff */
[----:B------:R-:W-:Y:S01]  /*1e90*/  FFMA.FTZ R109, R200, R162, R109 ;  /* 0x000000a2c86d7223 */ /* 0x000fe2000001006d */
[----:B------:R-:W-:Y:S01]  /*1ea0*/  FADD.FTZ R61, R61, R162 ;  /* 0x000000a23d3d7221 */ /* 0x000fe20000010000 */
[----:B------:R-:W-:Y:S01]  /*1eb0*/  FMUL.FTZ R17, R3, R207 ;  /* 0x000000cf03117220 */ /* 0x000fe20000410000 */
[----:B------:R-:W-:Y:S01]  /*1ec0*/  FFMA.FTZ R115, R204, R161, R115 ;  /* 0x000000a1cc737223 */ /* 0x000fe20000010073 */
[----:B------:R-:W-:Y:S01]  /*1ed0*/  FADD.FTZ R59, R59, R161 ;  /* 0x000000a13b3b7221 */ /* 0x000fe20000010000 */
[----:B------:R-:W-:Y:S01]  /*1ee0*/  FFMA.FTZ R96, R7, R159, R96 ;  /* 0x0000009f07607223 */ /* 0x000fe20000010060 */
[----:B------:R-:W-:Y:S01]  /*1ef0*/  FADD.FTZ R72, R72, R159 ;  /* 0x0000009f48487221 */ /* 0x000fe20000010000 */
[----:B------:R-:W-:Y:S01]  /*1f00*/  FMUL.FTZ R208, R3, R208 ;  /* 0x000000d003d07220 */ /* 0x000fe20000410000 */
[----:B----4-:R-:W-:Y:S01]  /*1f10*/  FMUL.FTZ R199, R244, R162 ;  /* 0x000000a2f4c77220 */ /* 0x010fe20000410000 */
[----:B------:R-:W-:-:S02]  /*1f20*/  IMAD.U32 R162, R150, 0x10000, RZ ;  /* 0x0001000096a27824 */ /* 0x000fc400078e00ff */
[----:B------:R-:W-:Y:S01]  /*1f30*/  FMUL.FTZ R150, R248, R159 ;  /* 0x0000009ff8967220 */ /* 0x000fe20000410000 */
[----:B------:R-:W-:Y:S01]  /*1f40*/  FMUL.FTZ R203, R243, R161 ;  /* 0x000000a1f3cb7220 */ /* 0x000fe20000410000 */
[----:B------:R-:W-:Y:S01]  /*1f50*/  FADD.FTZ R161, RZ, R34 ;  /* 0x00000022ffa17221 */ /* 0x000fe20000010000 */
[----:B------:R-:W-:Y:S01]  /*1f60*/  FFMA.FTZ R159, R0, R34, RZ ;  /* 0x00000022009f7223 */ /* 0x000fe200000100ff */
[----:B------:R-:W-:Y:S01]  /*1f70*/  FMUL.FTZ R207, R242, R160 ;  /* 0x000000a0f2cf7220 */ /* 0x000fe20000410000 */
[----:B------:R-:W-:-:S03]  /*1f80*/  FMUL.FTZ R202, R3, R202 ;  /* 0x000000ca03ca7220 */ /* 0x000fc60000410000 */
[----:B------:R-:W-:Y:S01]  /*1f90*/  FADD.FTZ R161, R161, R207 ;  /* 0x000000cfa1a17221 */ /* 0x000fe20000010000 */
[----:B------:R-:W-:-:S03]  /*1fa0*/  FFMA.FTZ R159, R208, R207, R159 ;  /* 0x000000cfd09f7223 */ /* 0x000fc6000001009f */
[----:B------:R-:W-:Y:S01]  /*1fb0*/  FADD.FTZ R161, R161, R205 ;  /* 0x000000cda1a17221 */ /* 0x000fe20000010000 */
[----:B------:R-:W-:Y:S01]  /*1fc0*/  FFMA.FTZ R159, R206, R205, R159 ;  /* 0x000000cdce9f7223 */ /* 0x000fe2000001009f */
[-C--:B------:R-:W-:Y:S01]  /*1fd0*/  FFMA.FTZ R108, R202, R201.reuse, R108 ;  /* 0x000000c9ca6c7223 */ /* 0x080fe2000001006c */
[----:B------:R-:W-:Y:S01]  /*1fe0*/  FADD.FTZ R60, R60, R201 ;  /* 0x000000c93c3c7221 */ /* 0x000fe20000010000 */
[----:B------:R-:W-:Y:S01]  /*1ff0*/  FADD.FTZ R161, R161, R203 ;  /* 0x000000cba1a17221 */ /* 0x000fe20000010000 */
[----:B------:R-:W-:Y:S01]  /*2000*/  FMUL.FTZ R201, R240, R201 ;  /* 0x000000c9f0c97220 */ /* 0x000fe20000410000 */
[----:B------:R-:W-:Y:S01]  /*2010*/  FFMA.FTZ R159, R204, R203, R159 ;  /* 0x000000cbcc9f7223 */ /* 0x000fe2000001009f */
[----:B------:R-:W-:Y:S02]  /*2020*/  FMUL.FTZ R198, R3, R198 ;  /* 0x000000c603c67220 */ /* 0x000fe40000410000 */
[----:B------:R-:W-:Y:S01]  /*2030*/  FADD.FTZ R161, R161, R201 ;  /* 0x000000c9a1a17221 */ /* 0x000fe20000010000 */
[----:B------:R-:W-:Y:S01]  /*2040*/  FFMA.FTZ R159, R202, R201, R159 ;  /* 0x000000c9ca9f7223 */ /* 0x000fe2000001009f */
[----:B------:R-:W-:Y:S01]  /*2050*/  SHF.L.U32 R163, R163, 0x10, RZ ;  /* 0x00000010a3a37819 */ /* 0x000fe200000006ff */
[----:B------:R-:W-:Y:S01]  /*2060*/  FFMA.FTZ R110, R198, R197, R110 ;  /* 0x000000c5c66e7223 */ /* 0x000fe2000001006e */
[----:B------:R-:W-:Y:S01]  /*2070*/  FADD.FTZ R62, R62, R197 ;  /* 0x000000c53e3e7221 */ /* 0x000fe20000010000 */
[----:B------:R-:W-:Y:S01]  /*2080*/  FADD.FTZ R161, R161, R199 ;  /* 0x000000c7a1a17221 */ /* 0x000fe20000010000 */
[----:B------:R-:W-:Y:S01]  /*2090*/  FFMA.FTZ R159, R200, R199, R159 ;  /* 0x000000c7c89f7223 */ /* 0x000fe2000001009f */
[C---:B------:R-:W-:Y:S01]  /*20a0*/  FMUL.FTZ R22, R3.reuse, R29 ;  /* 0x0000001d03167220 */ /* 0x040fe20000410000 */
[C---:B------:R-:W-:Y:S01]  /*20b0*/  FMUL.FTZ R194, R3.reuse, R194 ;  /* 0x000000c203c27220 */ /* 0x040fe20000410000 */
[----:B------:R-:W-:Y:S01]  /*20c0*/  FMUL.FTZ R29, R3, R195 ;  /* 0x000000c3031d7220 */ /* 0x000fe20000410000 */
[----:B------:R-:W-:Y:S01]  /*20d0*/  FMUL.FTZ R197, R241, R197 ;  /* 0x000000c5f1c57220 */ /* 0x000fe20000410000 */
[C---:B------:R-:W-:Y:S01]  /*20e0*/  FMUL.FTZ R5, R3.reuse, R5 ;  /* 0x0000000503057220 */ /* 0x040fe20000410000 */
[----:B------:R-:W-:-:S02]  /*20f0*/  FMUL.FTZ R196, R3, R196 ;  /* 0x000000c403c47220 */ /* 0x000fc40000410000 */
[----:B------:R-:W-:Y:S01]  /*2100*/  FADD.FTZ R161, R161, R197 ;  /* 0x000000c5a1a17221 */ /* 0x000fe20000010000 */
[----:B------:R-:W-:Y:S01]  /*2110*/  FFMA.FTZ R159, R198, R197, R159 ;  /* 0x000000c5c69f7223 */ /* 0x000fe2000001009f */
[----:B------:R-:W-:Y:S01]  /*2120*/  FFMA.FTZ R113, R208, R160, R113 ;  /* 0x000000a0d0717223 */ /* 0x000fe20000010071 */
[----:B------:R-:W-:Y:S01]  /*2130*/  FADD.FTZ R57, R57, R160 ;  /* 0x000000a039397221 */ /* 0x000fe20000010000 */
[----:B------:R-:W-:Y:S02]  /*2140*/  IMAD.U32 R160, R35, 0x10000, RZ ;  /* 0x0001000023a07824 */ /* 0x000fe400078e00ff */
[----:B------:R-:W-:Y:S01]  /*2150*/  FFMA.FTZ R104, R194, R193, R104 ;  /* 0x000000c1c2687223 */ /* 0x000fe20000010068 */
        /* <DEDUP_REMOVED lines=10> */
[----:B------:R-:W-:Y:S01]  /*2200*/  FMUL.FTZ R35, R148, R168 ;  /* 0x000000a894237220 */ /* 0x000fe20000410000 */
[----:B------:R-:W-:Y:S01]  /*2210*/  FMUL.FTZ R148, R252, R169 ;  /* 0x000000a9fc947220 */ /* 0x000fe20000410000 */
[----:B------:R-:W-:-:S02]  /*2220*/  IMAD.U32 R169, R154, 0x10000, RZ ;  /* 0x000100009aa97824 */ /* 0x000fc400078e00ff */
[----:B------:R-:W-:Y:S01]  /*2230*/  FMUL.FTZ R154, R232, R191 ;  /* 0x000000bfe89a7220 */ /* 0x000fe20000410000 */
[----:B------:R-:W-:Y:S01]  /*2240*/  FMUL.FTZ R190, R3, R190 ;  /* 0x000000be03be7220 */ /* 0x000fe20000410000 */
[----:B------:R-:W-:Y:S01]  /*2250*/  FFMA.FTZ R105, R192, R160, R105 ;  /* 0x000000a0c0697223 */ /* 0x000fe20000010069 */
[----:B------:R-:W-:Y:S01]  /*2260*/  FADD.FTZ R65, R65, R160 ;  /* 0x000000a041417221 */ /* 0x000fe20000010000 */
[----:B------:R-:W-:Y:S01]  /*2270*/  FADD.FTZ R161, R161, R193 ;  /* 0x000000c1a1a17221 */ /* 0x000fe20000010000 */
[----:B------:R-:W-:Y:S01]  /*2280*/  SHF.L.U32 R164, R164, 0x10, RZ ;  /* 0x00000010a4a47819 */ /* 0x000fe200000006ff */
[----:B------:R-:W-:Y:S01]  /*2290*/  FFMA.FTZ R106, R190, R168, R106 ;  /* 0x000000a8be6a7223 */ /* 0x000fe2000001006a */
[----:B------:R-:W-:Y:S01]  /*22a0*/  FADD.FTZ R66, R66, R168 ;  /* 0x000000a842427221 */ /* 0x000fe20000010000 */
[----:B------:R-:W-:Y:S01]  /*22b0*/  SHF.L.U32 R168, R153, 0x10, RZ ;  /* 0x0000001099a87819 */ /* 0x000fe200000006ff */
[-C--:B------:R-:W-:Y:S01]  /*22c0*/  FFMA.FTZ R38, R10, R186.reuse, R38 ;  /* 0x000000ba0a267223 */ /* 0x080fe20000010026 */
[C---:B------:R-:W-:Y:S01]  /*22d0*/  PRMT R144, R19.reuse, 0x7632, R144 ;  /* 0x0000763213907816 */ /* 0x040fe20000000090 */
[----:B------:R-:W-:Y:S01]  /*22e0*/  FADD.FTZ R78, R78, R186 ;  /* 0x000000ba4e4e7221 */ /* 0x000fe20000010000 */
[----:B------:R-:W-:Y:S01]  /*22f0*/  SHF.L.U32 R175, R19, 0x10, RZ ;  /* 0x0000001013af7819 */ /* 0x000fe200000006ff */
[----:B------:R-:W-:Y:S01]  /*2300*/  FMUL.FTZ R153, R234, R186 ;  /* 0x000000baea997220 */ /* 0x000fe20000410000 */
[----:B------:R-:W-:Y:S01]  /*2310*/  FMUL.FTZ R19, R3, R149 ;  /* 0x0000009503137220 */ /* 0x000fe20000410000 */
[----:B------:R-:W-:-:S02]  /*2320*/  IMAD.U32 R186, R158, 0x10000, RZ ;  /* 0x000100009eba7824 */ /* 0x000fc400078e00ff */
[----:B------:R-:W-:Y:S01]  /*2330*/  FADD.FTZ R67, R67, R164 ;  /* 0x000000a443437221 */ /* 0x000fe20000010000 */
[----:B------:R-:W-:Y:S02]  /*2340*/  IMAD.U32 R165, R165, 0x10000, RZ ;  /* 0x00010000a5a57824 */ /* 0x000fe400078e00ff */
[----:B------:R-:W-:Y:S02]  /*2350*/  FFMA.FTZ R107, R19, R164, R107 ;  /* 0x000000a4136b7223 */ /* 0x000fe4000001006b */
[----:B------:R-:W-:Y:S01]  /*2360*/  FFMA.FTZ R101, R20, R165, R101 ;  /* 0x000000a514657223 */ /* 0x000fe20000010065 */
[----:B------:R-:W-:Y:S01]  /*2370*/  FADD.FTZ R69, R69, R165 ;  /* 0x000000a545457221 */ /* 0x000fe20000010000 */
[----:B------:R-:W-:Y:S01]  /*2380*/  SHF.L.U32 R166, R166, 0x10, RZ ;  /* 0x00000010a6a67819 */ /* 0x000fe200000006ff */
[----:B------:R-:W-:Y:S01]  /*2390*/  FMUL.FTZ R149, R250, R170 ;  /* 0x000000aafa957220 */ /* 0x000fe20000410000 */
[----:B------:R-:W-:Y:S01]  /*23a0*/  FMUL.FTZ R6, R3, R6 ;  /* 0x0000000603067220 */ /* 0x000fe20000410000 */
[-C--:B------:R-:W-:Y:S01]  /*23b0*/  FFMA.FTZ R97, R22, R162.reuse, R97 ;  /* 0x000000a216617223 */ /* 0x080fe20000010061 */
[----:B------:R-:W-:Y:S01]  /*23c0*/  FADD.FTZ R73, R73, R162 ;  /* 0x000000a249497221 */ /* 0x000fe20000010000 */
[----:B------:R-:W-:Y:S01]  /*23d0*/  FMUL.FTZ R162, R247, R162 ;  /* 0x000000a2f7a27220 */ /* 0x000fe20000410000 */
[----:B------:R-:W-:Y:S01]  /*23e0*/  FFMA.FTZ R111, R196, R163, R111 ;  /* 0x000000a3c46f7223 */ /* 0x000fe2000001006f */
[----:B------:R-:W-:Y:S01]  /*23f0*/  FADD.FTZ R63, R63, R163 ;  /* 0x000000a33f3f7221 */ /* 0x000fe20000010000 */
[----:B------:R-:W-:Y:S01]  /*2400*/  SHF.L.U32 R163, R151, 0x10, RZ ;  /* 0x0000001097a37819 */ /* 0x000fe200000006ff */
[----:B------:R-:W-:Y:S01]  /*2410*/  FMUL.FTZ R151, R238, R173 ;  /* 0x000000adee977220 */ /* 0x000fe20000410000 */
[----:B------:R-:W-:-:S03]  /*2420*/  FFMA.FTZ R112, R0, R167, R112 ;  /* 0x000000a700707223 */ /* 0x000fc60000010070 */
[-C--:B------:R-:W-:Y:S01]  /*2430*/  FFMA.FTZ R99, R23, R163.reuse, R99 ;  /* 0x000000a317637223 */ /* 0x080fe20000010063 */
[----:B------:R-:W-:Y:S01]  /*2440*/  FADD.FTZ R75, R75, R163 ;  /* 0x000000a34b4b7221 */ /* 0x000fe20000010000 */
[----:B------:R-:W-:Y:S01]  /*2450*/  FMUL.FTZ R163, R237, R163 ;  /* 0x000000a3eda37220 */ /* 0x000fe20000410000 */
[----:B------:R-:W-:Y:S01]  /*2460*/  FADD.FTZ R56, R56, R167 ;  /* 0x000000a738387221 */ /* 0x000fe20000010000 */
[----:B------:R-:W-:Y:S02]  /*2470*/  IMAD.U32 R167, R152, 0x10000, RZ ;  /* 0x0001000098a77824 */ /* 0x000fe400078e00ff */
[----:B------:R-:W-:Y:S01]  /*2480*/  FFMA.FTZ R103, R21, R166, R103 ;  /* 0x000000a615677223 */ /* 0x000fe20000010067 */
[----:B------:R-:W-:Y:S01]  /*2490*/  FADD.FTZ R71, R71, R166 ;  /* 0x000000a647477221 */ /* 0x000fe20000010000 */
[----:B------:R-:W-:Y:S01]  /*24a0*/  FMUL.FTZ R24, R3, R24 ;  /* 0x0000001803187220 */ /* 0x000fe20000410000 */
[----:B------:R-:W-:Y:S01]  /*24b0*/  FMUL.FTZ R152, R236, R174 ;  /* 0x000000aeec987220 */ /* 0x000fe20000410000 */
[----:B------:R-:W-:-:S02]  /*24c0*/  FADD.FTZ R77, R77, R167 ;  /* 0x000000a74d4d7221 */ /* 0x000fc40000010000 */
[----:B------:R-:W-:Y:S01]  /*24d0*/  FFMA.FTZ R37, R24, R167, R37 ;  /* 0x000000a718257223 */ /* 0x000fe20000010025 */
[----:B------:R-:W-:Y:S01]  /*24e0*/  FFMA.FTZ R50, R16, R147, R50 ;  /* 0x0000009310327223 */ /* 0x000fe20000010032 */
[----:B------:R-:W-:Y:S01]  /*24f0*/  FADD.FTZ R90, R90, R147 ;  /* 0x000000935a5a7221 */ /* 0x000fe20000010000 */
[----:B------:R-:W-:Y:S01]  /*2500*/  FMUL.FTZ R25, R3, R25 ;  /* 0x0000001903197220 */ /* 0x000fe20000410000 */
[----:B------:R-:W-:-:S03]  /*2510*/  FADD.FTZ R79, R79, R168 ;  /* 0x000000a84f4f7221 */ /* 0x000fc60000010000 */
[----:B------:R-:W-:Y:S01]  /*2520*/  FFMA.FTZ R39, R25, R168, R39 ;  /* 0x000000a819277223 */ /* 0x000fe20000010027 */
[----:B------:R-:W-:Y:S01]  /*2530*/  FMUL.FTZ R26, R3, R26 ;  /* 0x0000001a031a7220 */ /* 0x000fe20000410000 */
[----:B------:R-:W-:Y:S01]  /*2540*/  FFMA.FTZ R102, R6, R170, R102 ;  /* 0x000000aa06667223 */ /* 0x000fe20000010066 */
[----:B------:R-:W-:Y:S01]  /*2550*/  FADD.FTZ R70, R70, R170 ;  /* 0x000000aa46467221 */ /* 0x000fe20000010000 */
[----:B------:R-:W-:Y:S01]  /*2560*/  SHF.L.U32 R170, R155, 0x10, RZ ;  /* 0x000000109baa7819 */ /* 0x000fe200000006ff */
[----:B------:R-:W-:Y:S01]  /*2570*/  FMUL.FTZ R155, R230, R209 ;  /* 0x000000d1e69b7220 */ /* 0x000fe20000410000 */
[----:B------:R-:W-:Y:S01]  /*2580*/  FFMA.FTZ R41, R26, R169, R41 ;  /* 0x000000a91a297223 */ /* 0x000fe20000010029 */
[----:B------:R-:W-:Y:S01]  /*2590*/  FADD.FTZ R81, R81, R169 ;  /* 0x000000a951517221 */ /* 0x000fe20000010000 */
[----:B------:R-:W-:Y:S01]  /*25a0*/  FMUL.FTZ R27, R3, R27 ;  /* 0x0000001b031b7220 */ /* 0x000fe20000410000 */
[----:B------:R-:W-:Y:S01]  /*25b0*/  FFMA.FTZ R98, R8, R173, R98 ;  /* 0x000000ad08627223 */ /* 0x000fe20000010062 */
[----:B------:R-:W-:Y:S01]  /*25c0*/  FADD.FTZ R74, R74, R173 ;  /* 0x000000ad4a4a7221 */ /* 0x000fe20000010000 */
[----:B------:R-:W-:Y:S01]  /*25d0*/  FFMA.FTZ R42, R12, R209, R42 ;  /* 0x000000d10c2a7223 */ /* 0x000fe2000001002a */
[----:B------:R-:W-:Y:S01]  /*25e0*/  FADD.FTZ R82, R82, R209 ;  /* 0x000000d152527221 */ /* 0x000fe20000010000 */
[----:B------:R-:W-:Y:S01]  /*25f0*/  IMAD.U32 R173, R156, 0x10000, RZ ;  /* 0x000100009cad7824 */ /* 0x000fe200078e00ff */
[----:B------:R-:W-:Y:S01]  /*2600*/  SHF.L.U32 R209, R171, 0x10, RZ ;  /* 0x00000010abd17819 */ /* 0x000fe200000006ff */
[----:B------:R-:W-:Y:S01]  /*2610*/  FMUL.FTZ R156, R228, R210 ;  /* 0x000000d2e49c7220 */ /* 0x000fe20000410000 */
[----:B------:R-:W-:Y:S01]  /*2620*/  FFMA.FTZ R36, R9, R174, R36 ;  /* 0x000000ae09247223 */ /* 0x000fe20000010024 */
[----:B------:R-:W-:Y:S01]  /*2630*/  FADD.FTZ R76, R76, R174 ;  /* 0x000000ae4c4c7221 */ /* 0x000fe20000010000 */
[----:B------:R-:W-:Y:S01]  /*2640*/  FFMA.FTZ R43, R27, R170, R43 ;  /* 0x000000aa1b2b7223 */ /* 0x000fe2000001002b */
[----:B------:R-:W-:Y:S01]  /*2650*/  FADD.FTZ R83, R83, R170 ;  /* 0x000000aa53537221 */ /* 0x000fe20000010000 */
[----:B------:R-:W-:Y:S01]  /*2660*/  SHF.L.U32 R174, R157, 0x10, RZ ;  /* 0x000000109dae7819 */ /* 0x000fe200000006ff */
[----:B------:R-:W-:Y:S01]  /*2670*/  FFMA.FTZ R52, R17, R145, R52 ;  /* 0x0000009111347223 */ /* 0x000fe20000010034 */
[----:B------:R-:W-:Y:S01]  /*2680*/  FADD.FTZ R92, R92, R145 ;  /* 0x000000915c5c7221 */ /* 0x000fe20000010000 */
[----:B------:R-:W-:Y:S01]  /*2690*/  FMUL.FTZ R157, R225, R211 ;  /* 0x000000d3e19d7220 */ /* 0x000fe20000410000 */
[----:B------:R-:W-:Y:S01]  /*26a0*/  FFMA.FTZ R48, R15, R172, R48 ;  /* 0x000000ac0f307223 */ /* 0x000fe20000010030 */
[----:B--2---:R-:W-:Y:S01]  /*26b0*/  FMUL.FTZ R191, R239, R160 ;  /* 0x000000a0efbf7220 */ /* 0x004fe20000410000 */
[----:B------:R-:W-:-:S03]  /*26c0*/  FFMA.FTZ R160, R194, R193, R159 ;  /* 0x000000c1c2a07223 */ /* 0x000fc6000001009f */
[----:B------:R-:W-:Y:S01]  /*26d0*/  FADD.FTZ R159, R161, R191 ;  /* 0x000000bfa19f7221 */ /* 0x000fe20000010000 */
[----:B------:R-:W-:-:S03]  /*26e0*/  FFMA.FTZ R160, R192, R191, R160 ;  /* 0x000000bfc0a07223 */ /* 0x000fc600000100a0 */
        /* <DEDUP_REMOVED lines=52> */
[----:B------:R-:W-:Y:S01]  /*2a30*/  FFMA.FTZ R147, R14, R157, R147 ;  /* 0x0000009d0e937223 */ /* 0x000fe20000010093 */
[----:B------:R-:W-:Y:S02]  /*2a40*/  FMUL.FTZ R160, R221, R172 ;  /* 0x000000acdda07220 */ /* 0x000fe40000410000 */
[----:B------:R-:W-:Y:S01]  /*2a50*/  FADD.FTZ R145, R145, R171 ;  /* 0x000000ab91917221 */ /* 0x000fe20000010000 */
[----:B------:R-:W-:Y:S01]  /*2a60*/  FFMA.FTZ R147, R29, R171, R147 ;  /* 0x000000ab1d937223 */ /* 0x000fe20000010093 */
[----:B------:R-:W-:Y:S01]  /*2a70*/  FADD.FTZ R88, R88, R172 ;  /* 0x000000ac58587221 */ /* 0x000fe20000010000 */
[----:B------:R-:W-:Y:S01]  /*2a80*/  FMUL.FTZ R172, R219, R186 ;  /* 0x000000badbac7220 */ /* 0x000fe20000410000 */
[----:B------:R-:W-:Y:S01]  /*2a90*/  FADD.FTZ R145, R145, R160 ;  /* 0x000000a091917221 */ /* 0x000fe20000010000 */
[----:B------:R-:W-:-:S03]  /*2aa0*/  FFMA.FTZ R147, R15, R160, R147 ;  /* 0x000000a00f937223 */ /* 0x000fc60000010093 */
[----:B------:R-:W-:Y:S01]  /*2ab0*/  FADD.FTZ R145, R145, R172 ;  /* 0x000000ac91917221 */ /* 0x000fe20000010000 */
[----:B------:R-:W-:Y:S01]  /*2ac0*/  FFMA.FTZ R147, R30, R172, R147 ;  /* 0x000000ac1e937223 */ /* 0x000fe20000010093 */
[----:B------:R-:W-:Y:S01]  /*2ad0*/  FFMA.FTZ R45, R28, R173, R45 ;  /* 0x000000ad1c2d7223 */ /* 0x000fe2000001002d */
[----:B------:R-:W-:Y:S01]  /*2ae0*/  FADD.FTZ R85, R85, R173 ;  /* 0x000000ad55557221 */ /* 0x000fe20000010000 */
[----:B------:R-:W-:Y:S01]  /*2af0*/  FMUL.FTZ R173, R217, R209 ;  /* 0x000000d1d9ad7220 */ /* 0x000fe20000410000 */
[----:B------:R-:W-:Y:S01]  /*2b00*/  FADD.FTZ R145, R145, R165 ;  /* 0x000000a591917221 */ /* 0x000fe20000010000 */
[C---:B------:R-:W-:Y:S01]  /*2b10*/  FMUL.FTZ R31, R3.reuse, R31 ;  /* 0x0000001f031f7220 */ /* 0x040fe20000410000 */
[----:B------:R-:W-:Y:S01]  /*2b20*/  FFMA.FTZ R147, R16, R165, R147 ;  /* 0x000000a510937223 */ /* 0x000fe20000010093 */
[----:B------:R-:W-:Y:S01]  /*2b30*/  FMUL.FTZ R32, R3, R32 ;  /* 0x0000002003207220 */ /* 0x000fe20000410000 */
[----:B------:R-:W-:Y:S02]  /*2b40*/  IMAD.U32 R146, R146, 0x10000, RZ ;  /* 0x0001000092927824 */ /* 0x000fe400078e00ff */
[----:B------:R-:W-:Y:S01]  /*2b50*/  FADD.FTZ R145, R145, R173 ;  /* 0x000000ad91917221 */ /* 0x000fe20000010000 */
[----:B------:R-:W-:Y:S01]  /*2b60*/  FFMA.FTZ R147, R31, R173, R147 ;  /* 0x000000ad1f937223 */ /* 0x000fe20000010093 */
[----:B------:R-:W-:Y:S01]  /*2b70*/  FFMA.FTZ R47, R29, R174, R47 ;  /* 0x000000ae1d2f7223 */ /* 0x000fe2000001002f */
[----:B------:R-:W-:Y:S01]  /*2b80*/  FADD.FTZ R87, R87, R174 ;  /* 0x000000ae57577221 */ /* 0x000fe20000010000 */
        /* <DEDUP_REMOVED lines=14> */
[----:B------:R-:W-:Y:S01]  /*2c70*/  FADD.FTZ R145, R145, R175 ;  /* 0x000000af91917221 */ /* 0x000fe20000010000 */
[----:B------:R-:W-:Y:S01]  /*2c80*/  FMUL.FTZ R33, R3, R33 ;  /* 0x0000002103217220 */ /* 0x000fe20000410000 */
[----:B------:R-:W-:Y:S01]  /*2c90*/  FFMA.FTZ R146, R18, R175, R146 ;  /* 0x000000af12927223 */ /* 0x000fe20000010092 */
[----:B------:R-:W-:Y:S01]  /*2ca0*/  FFMA.FTZ R44, R13, R210, R44 ;  /* 0x000000d20d2c7223 */ /* 0x000fe2000001002c */
[----:B------:R-:W-:Y:S01]  /*2cb0*/  FADD.FTZ R241, R145, R186 ;  /* 0x000000ba91f17221 */ /* 0x000fe20000010000 */
        /* <DEDUP_REMOVED lines=8> */
.L_x_1045:
[----:B------:R-:W-:Y:S05]  /*2d40*/  BSYNC B0 ;  /* 0x0000000000007941 */ /* 0x000fea0003800000 */
.L_x_1043:
[----:B------:R-:W0:Y:S01]  /*2d50*/  S2R R245, SR_TID.X ;  /* 0x0000000000f57919 */ /* 0x000e220000002100 */
[----:B------:R-:W-:Y:S01]  /*2d60*/  LOP3.LUT P5, RZ, R187, 0xff, RZ, 0xc0, !PT ;  /* 0x000000ffbbff7812 */ /* 0x000fe200078ac0ff */
[----:B-----5:R-:W-:Y:S01]  /*2d70*/  IMAD.MOV.U32 R144, RZ, RZ, R180 ;  /* 0x000000ffff907224 */ /* 0x020fe200078e00b4 */
[----:B------:R-:W-:Y:S01]  /*2d80*/  MOV R146, R182 ;  /* 0x000000b600927202 */ /* 0x000fe20000000f00 */
[----:B------:R-:W-:Y:S01]  /*2d90*/  IMAD.MOV.U32 R147, RZ, RZ, R184 ;  /* 0x000000ffff937224 */ /* 0x000fe200078e00b8 */
[----:B------:R-:W-:Y:S02]  /*2da0*/  UMOV UR6, 0xffffffff ;  /* 0xffffffff00067882 */ /* 0x000fe40000000000 */
[----:B------:R-:W-:Y:S01]  /*2db0*/  PRMT R209, R144, 0x7610, R209 ;  /* 0x0000761090d17816 */ /* 0x000fe200000000d1 */
[----:B------:R-:W-:Y:S01]  /*2dc0*/  IMAD.MOV.U32 R144, RZ, RZ, R176 ;  /* 0x000000ffff907224 */ /* 0x000fe200078e00b0 */
[----:B------:R-:W-:Y:S02]  /*2dd0*/  PRMT R239, R147, 0x7610, R239 ;  /* 0x0000761093ef7816 */ /* 0x000fe400000000ef */
[----:B------:R-:W-:-:S02]  /*2de0*/  PRMT R220, R146, 0x7610, R220 ;  /* 0x0000761092dc7816 */ /* 0x000fc400000000dc */
[----:B------:R-:W-:Y:S02]  /*2df0*/  MOV R147, R178 ;  /* 0x000000b200937202 */ /* 0x000fe40000000f00 */
[----:B------:R-:W-:Y:S02]  /*2e00*/  PRMT R211, R144, 0x7610, R211 ;  /* 0x0000761090d37816 */ /* 0x000fe400000000d3 */
[----:B------:R-:W-:Y:S02]  /*2e10*/  PRMT R210, R147, 0x7610, R210 ;  /* 0x0000761093d27816 */ /* 0x000fe400000000d2 */
[----:B0-----:R-:W-:Y:S02]  /*2e20*/  SHF.R.U32.HI R244, RZ, 0x5, R245 ;  /* 0x00000005fff47819 */ /* 0x001fe400000116f5 */
[----:B------:R-:W-:Y:S02]  /*2e30*/  LOP3.LUT P0, RZ, R245, 0x1f, RZ, 0xc0, !PT ;  /* 0x0000001ff5ff7812 */ /* 0x000fe4000780c0ff */
[----:B------:R-:W-:-:S04]  /*2e40*/  LOP3.LUT R146, R244, 0x7fffffc, RZ, 0xc0, !PT ;  /* 0x07fffffcf4927812 */ /* 0x000fc800078ec0ff */
[----:B------:R-:W-:Y:S01]  /*2e50*/  @!P5 IADD3 R146, R146, 0x4, RZ ;  /* 0x000000049292d810 */ /* 0x000fe20007ffe0ff */
        /* <DEDUP_REMOVED lines=19> */
.L_x_1178:
[----:B------:R-:W2:Y:S01]  /*2f90*/  S2R R187, SR_CgaCtaId ;  /* 0x0000000000bb7919 */ /* 0x000ea20000008800 */
[----:B01----:R-:W-:Y:S01]  /*2fa0*/  FADD.FTZ R145, R145, R147 ;  /* 0x0000009391917221 */ /* 0x003fe20000010000 */
[----:B------:R-:W-:Y:S01]  /*2fb0*/  @!P0 LOP3.LUT R147, R244, 0x3, RZ, 0xc0, !PT ;  /* 0x00000003f4938812 */ /* 0x000fe200078ec0ff */
[----:B------:R-:W0:Y:S01]  /*2fc0*/  LDC R242, c[0x0][0x218] ;  /* 0x00008600fff27b82 */ /* 0x000e220000000800 */
[----:B------:R-:W-:Y:S01]  /*2fd0*/  MOV R240, 0x400 ;  /* 0x0000040000f07802 */ /* 0x000fe20000000f00 */
[----:B------:R-:W-:Y:S01]  /*2fe0*/  FADD.FTZ R144, R241, R243 ;  /* 0x000000f3f1907221 */ /* 0x000fe20000010000 */
[----:B------:R-:W-:Y:S05]  /*2ff0*/  WARPSYNC.ALL ;  /* 0x0000000000007948 */ /* 0x000fea0003800000 */
[----:B------:R-:W-:Y:S01]  /*3000*/  @!P0 IMAD.IADD R147, R146, 0x1, R147 ;  /* 0x0000000192938824 */ /* 0x000fe200078e0293 */
[----:B------:R-:W-:Y:S01]  /*3010*/  BSSY B0, `(.L_x_1047) ;  /* 0x0000029000007945 */ /* 0x000fe20003800000 */
[----:B--2---:R-:W-:Y:S01]  /*3020*/  LEA R240, R187, R240, 0x18 ;  /* 0x000000f0bbf07211 */ /* 0x004fe200078ec0ff */
[----:B------:R-:W-:-:S03]  /*3030*/  HFMA2.MMA R187, -RZ, RZ, 0, 0 ;  /* 0x00000000ffbb7435 */ /* 0x000fc600000001ff */
[----:B------:R-:W-:Y:S01]  /*3040*/  @!P0 LEA R147, R147, R240, 0x3 ;  /* 0x000000f093938211 */ /* 0x000fe200078e18ff */
[----:B------:R-:W-:-:S04]  /*3050*/  IMAD R240, R146, 0x8, R240 ;  /* 0x0000000892f07824 */ /* 0x000fc800078e02f0 */
[----:B------:R1:W-:Y:S02]  /*3060*/  @!P0 STS.64 [R147+0x5000], R144 ;  /* 0x0050009093008388 */ /* 0x0003e40000000a00 */
[----:B-1----:R-:W-:-:S04]  /*3070*/  @P4 VIADD R144, R227, 0xffffffff ;  /* 0xffffffffe3904836 */ /* 0x002fc80000000000 */
[----:B0-----:R-:W-:Y:S01]  /*3080*/  @P4 IMAD R144, R144, R242, RZ ;  /* 0x000000f290904224 */ /* 0x001fe200078e02ff */
[----:B------:R-:W-:-:S04]  /*3090*/  LOP3.LUT R242, R245, 0x7f, RZ, 0xc0, !PT ;  /* 0x0000007ff5f27812 */ /* 0x000fc800078ec0ff */
[----:B------:R-:W-:-:S04]  /*30a0*/  @P4 SHF.R.S32.HI R145, RZ, 0x1f, R144 ;  /* 0x0000001fff914819 */ /* 0x000fc80000011490 */
[----:B------:R-:W-:-:S04]  /*30b0*/  @P4 LEA.HI R145, R145, R144, RZ, 0x3 ;  /* 0x0000009091914211 */ /* 0x000fc800078f18ff */
[----:B------:R-:W-:Y:S01]  /*30c0*/  @P4 LEA.HI.SX32 R187, R145, R242, 0x1d ;  /* 0x000000f291bb4211 */ /* 0x000fe200078feaff */
        /* <DEDUP_REMOVED lines=12> */
[----:B------:R-:W-:Y:S01]  /*3190*/  FMUL.FTZ R147, R147, UR10 ;  /* 0x0000000a93937c20 */ /* 0x000fe20008410000 */
[----:B------:R-:W-:Y:S06]  /*31a0*/  @P3 BRA `(.L_x_1048) ;  /* 0x0000000000183947 */ /* 0x000fec0003800000 */
[----:B------:R-:W-:Y:S02]  /*31b0*/  ISETP.NE.U32.AND P0, PT, R223, RZ, PT ;  /* 0x000000ffdf00720c */ /* 0x000fe40003f05070 */
[----:B------:R-:W-:Y:S02]  /*31c0*/  MOV R223, RZ ;  /* 0x000000ff00df7202 */ /* 0x000fe40000000f00 */
[----:B------:R-:W-:-:S13]  /*31d0*/  ISETP.NE.AND.EX P0, PT, R224, RZ, PT, P0 ;  /* 0x000000ffe000720c */ /* 0x000fda0003f05300 */
[----:B------:R-:W-:Y:S05]  /*31e0*/  @!P0 BRA `(.L_x_1049) ;  /* 0x00000000002c8947 */ /* 0x000fea0003800000 */
[----:B------:R-:W-:Y:S01]  /*31f0*/  IMAD.U32 R223, R116, 0x10000, RZ ;  /* 0x0001000074df7824 */ /* 0x000fe200078e00ff */
[----:B------:R-:W-:Y:S06]  /*3200*/  BRA `(.L_x_1049) ;  /* 0x0000000000247947 */ /* 0x000fec0003800000 */
.L_x_1048:
[----:B------:R-:W-:Y:S02]  /*3210*/  ISETP.NE.AND P1, PT, R212, RZ, PT ;  /* 0x000000ffd400720c */ /* 0x000fe40003f25270 */
[----:B------:R-:W-:Y:S02]  /*3220*/  ISETP.NE.U32.AND P0, PT, R223, RZ, PT ;  /* 0x000000ffdf00720c */ /* 0x000fe40003f05070 */
[----:B------:R-:W-:Y:S02]  /*3230*/  FSEL R144, R146, RZ, !P1 ;  /* 0x000000ff92907208 */ /* 0x000fe40004800000 */
[----:B------:R-:W-:-:S03]  /*3240*/  ISETP.NE.AND.EX P0, PT, R224, RZ, PT, P0 ;  /* 0x000000ffe000720c */ /* 0x000fc60003f05300 */
[----:B------:R-:W-:-:S04]  /*3250*/  FFMA.FTZ R144, R0, R147, R144 ;  /* 0x0000009300907223 */ /* 0x000fc80000010090 */
[----:B------:R-:W-:-:S04]  /*3260*/  FADD.FTZ R144, R34, -R144 ;  /* 0x8000009022907221 */ /* 0x000fc80000010000 */
[----:B------:R-:W-:Y:S02]  /*3270*/  FMUL.FTZ R223, R3, R144 ;  /* 0x0000009003df7220 */ /* 0x000fe40000410000 */
[----:B------:R-:W-:-:S05]  /*3280*/  @P0 SHF.L.U32 R144, R116, 0x10, RZ ;  /* 0x0000001074900819 */ /* 0x000fca00000006ff */
[----:B------:R-:W-:-:S07]  /*3290*/  @P0 FADD.FTZ R223, R223, R144 ;  /* 0x00000090dfdf0221 */ /* 0x000fce0000010000 */
.L_x_1049:
[----:B------:R-:W-:Y:S05]  /*32a0*/  BSYNC B0 ;  /* 0x0000000000007941 */ /* 0x000fea0003800000 */
.L_x_1047:
[----:B------:R-:W-:Y:S01]  /*32b0*/  ISETP.NE.U32.AND P1, PT, RZ, UR12, PT ;  /* 0x0000000cff007c0c */ /* 0x000fe2000bf25070 */
[----:B------:R-:W-:Y:S01]  /*32c0*/  BSSY B0, `(.L_x_1050) ;  /* 0x0000019000007945 */ /* 0x000fe20003800000 */
[----:B------:R-:W-:Y:S02]  /*32d0*/  @P4 LOP3.LUT P6, RZ, R239, 0xff, RZ, 0xc0, !PT ;  /* 0x000000ffefff4812 */ /* 0x000fe400078cc0ff */
        /* <DEDUP_REMOVED lines=15> */
.L_x_1051:
        /* <DEDUP_REMOVED lines=8> */
.L_x_1052:
[----:B------:R-:W-:Y:S05]  /*3450*/  BSYNC B0 ;  /* 0x0000000000007941 */ /* 0x000fea0003800000 */
.L_x_1050:
        /* <DEDUP_REMOVED lines=13> */
[----:B------:R-:W-:Y:S01]  /*3530*/  IMAD.U32 R223, R117, 0x10000, RZ ;  /* 0x0001000075df7824 */ /* 0x000fe200078e00ff */
[----:B------:R-:W-:Y:S06]  /*3540*/  BRA `(.L_x_1055) ;  /* 0x00000000001c7947 */ /* 0x000fec0003800000 */
.L_x_1054:
[----:B------:R-:W-:-:S04]  /*3550*/  ISETP.NE.AND P6, PT, R212, RZ, PT ;  /* 0x000000ffd400720c */ /* 0x000fc80003fc5270 */
[----:B------:R-:W-:-:S05]  /*3560*/  FSEL R144, R146, RZ, !P6 ;  /* 0x000000ff92907208 */ /* 0x000fca0007000000 */
[----:B------:R-:W-:-:S04]  /*3570*/  FFMA.FTZ R144, R206, R147, R144 ;  /* 0x00000093ce907223 */ /* 0x000fc80000010090 */
[----:B------:R-:W-:-:S04]  /*3580*/  FADD.FTZ R144, R205, -R144 ;  /* 0x80000090cd907221 */ /* 0x000fc80000010000 */
[----:B------:R-:W-:Y:S01]  /*3590*/  FMUL.FTZ R223, R3, R144 ;  /* 0x0000009003df7220 */ /* 0x000fe20000410000 */
[----:B------:R-:W-:-:S05]  /*35a0*/  @P0 SHF.L.U32 R144, R117, 0x10, RZ ;  /* 0x0000001075900819 */ /* 0x000fca00000006ff */
[----:B------:R-:W-:-:S07]  /*35b0*/  @P0 FADD.FTZ R223, R223, R144 ;  /* 0x00000090dfdf0221 */ /* 0x000fce0000010000 */
.L_x_1055:
[----:B------:R-:W-:Y:S05]  /*35c0*/  BSYNC B0 ;  /* 0x0000000000007941 */ /* 0x000fea0003800000 */
.L_x_1053:
        /* <DEDUP_REMOVED lines=16> */
.L_x_1057:
        /* <DEDUP_REMOVED lines=8> */
.L_x_1058:
[----:B------:R-:W-:Y:S05]  /*3750*/  BSYNC B0 ;  /* 0x0000000000007941 */ /* 0x000fea0003800000 */
.L_x_1056:
        /* <DEDUP_REMOVED lines=15> */
.L_x_1060:
[----:B------:R-:W-:-:S04]  /*3850*/  ISETP.NE.AND P6, PT, R212, RZ, PT ;  /* 0x000000ffd400720c */ /* 0x000fc80003fc5270 */
[----:B------:R-:W-:-:S05]  /*3860*/  FSEL R144, R146, RZ, !P6 ;  /* 0x000000ff92907208 */ /* 0x000fca0007000000 */
[----:B------:R-:W-:-:S04]  /*3870*/  FFMA.FTZ R144, R202, R147, R144 ;  /* 0x00000093ca907223 */ /* 0x000fc80000010090 */
[----:B------:R-:W-:-:S04]  /*3880*/  FADD.FTZ R144, R201, -R144 ;  /* 0x80000090c9907221 */ /* 0x000fc80000010000 */
[----:B------:R-:W-:Y:S01]  /*3890*/  FMUL.FTZ R223, R3, R144 ;  /* 0x0000009003df7220 */ /* 0x000fe20000410000 */
[----:B------:R-:W-:-:S05]  /*38a0*/  @P0 SHF.L.U32 R144, R118, 0x10, RZ ;  /* 0x0000001076900819 */ /* 0x000fca00000006ff */
[----:B------:R-:W-:-:S07]  /*38b0*/  @P0 FADD.FTZ R223, R223, R144 ;  /* 0x00000090dfdf0221 */ /* 0x000fce0000010000 */
.L_x_1061:
[----:B------:R-:W-:Y:S05]  /*38c0*/  BSYNC B0 ;  /* 0x0000000000007941 */ /* 0x000fea0003800000 */
.L_x_1059:
        /* <DEDUP_REMOVED lines=16> */
.L_x_1063:
        /* <DEDUP_REMOVED lines=8> */
.L_x_1064:
[----:B------:R-:W-:Y:S05]  /*3a50*/  BSYNC B0 ;  /* 0x0000000000007941 */ /* 0x000fea0003800000 */
.L_x_1062:
        /* <DEDUP_REMOVED lines=15> */
.L_x_1066:
[----:B------:R-:W-:-:S04]  /*3b50*/  ISETP.NE.AND P6, PT, R212, RZ, PT ;  /* 0x000000ffd400720c */ /* 0x000fc80003fc5270 */
[----:B------:R-:W-:-:S05]  /*3b60*/  FSEL R144, R146, RZ, !P6 ;  /* 0x000000ff92907208 */ /* 0x000fca0007000000 */
[----:B------:R-:W-:-:S04]  /*3b70*/  FFMA.FTZ R144, R198, R147, R144 ;  /* 0x00000093c6907223 */ /* 0x000fc80000010090 */
[----:B------:R-:W-:-:S04]  /*3b80*/  FADD.FTZ R144, R197, -R144 ;  /* 0x80000090c5907221 */ /* 0x000fc80000010000 */
[----:B------:R-:W-:Y:S01]  /*3b90*/  FMUL.FTZ R223, R3, R144 ;  /* 0x0000009003df7220 */ /* 0x000fe20000410000 */
[----:B------:R-:W-:-:S05]  /*3ba0*/  @P0 SHF.L.U32 R144, R119, 0x10, RZ ;  /* 0x0000001077900819 */ /* 0x000fca00000006ff */
[----:B------:R-:W-:-:S07]  /*3bb0*/  @P0 FADD.FTZ R223, R223, R144 ;  /* 0x00000090dfdf0221 */ /* 0x000fce0000010000 */
.L_x_1067:
[----:B------:R-:W-:Y:S05]  /*3bc0*/  BSYNC B0 ;  /* 0x0000000000007941 */ /* 0x000fea0003800000 */
.L_x_1065:
        /* <DEDUP_REMOVED lines=16> */
.L_x_1069:
        /* <DEDUP_REMOVED lines=8> */
.L_x_1070:
[----:B------:R-:W-:Y:S05]  /*3d50*/  BSYNC B0 ;  /* 0x0000000000007941 */ /* 0x000fea0003800000 */
.L_x_1068:
        /* <DEDUP_REMOVED lines=9> */
[----:B------:R-:W-:Y:S02]  /*3df0*/  @P4 PRMT R143, R143, 0x5410, R144 ;  /* 0x000054108f8f4816 */ /* 0x000fe40000000090 */
[----:B------:R-:W0:Y:S02]  /*3e00*/  @P1 LDC.64 R144, c[0x0][0x308] ;  /* 0x0000c200ff901b82 */ /* 0x000e240000000a00 */
[----:B0-----:R-:W-:-:S05]  /*3e10*/  @P1 IMAD.WIDE.U32 R144, R4, 0x10, R144 ;  /* 0x0000001004901825 */ /* 0x001fca00078e0090 */
[----:B------:R0:W-:Y:S02]  /*3e20*/  @P1 STG.E.128 desc[UR4][R144.64], R136 ;  /* 0x0000008890001986 */ /* 0x0001e4000c101d04 */
[----:B0-----:R-:W0:Y:S02]  /*3e30*/  @P4 LDC.64 R144, c[0x0][0x2f8] ;  /* 0x0000be00ff904b82 */ /* 0x001e240000000a00 */
[----:B0-----:R-:W-:-:S05]  /*3e40*/  @P4 IMAD.WIDE.U32 R144, R187, 0x10, R144 ;  /* 0x00000010bb904825 */ /* 0x001fca00078e0090 */
[----:B------:R0:W-:Y:S01]  /*3e50*/  @P4 STG.E.128 desc[UR4][R144.64], R140 ;  /* 0x0000008c90004986 */ /* 0x0001e2000c101d04 */
[----:B------:R-:W-:Y:S05]  /*3e60*/  @P3 BRA `(.L_x_1072) ;  /* 0x0000000000103947 */ /* 0x000fea0003800000 */
[----:B------:R-:W-:Y:S01]  /*3e70*/  MOV R184, RZ ;  /* 0x000000ff00b87202 */ /* 0x000fe20000000f00 */
[----:B------:R-:W-:Y:S06]  /*3e80*/  @!P0 BRA `(.L_x_1073) ;  /* 0x0000000000248947 */ /* 0x000fec0003800000 */
[----:B------:R-:W-:Y:S01]  /*3e90*/  IMAD.U32 R184, R120, 0x10000, RZ ;  /* 0x0001000078b87824 */ /* 0x000fe200078e00ff */
[----:B------:R-:W-:Y:S06]  /*3ea0*/  BRA `(.L_x_1073) ;  /* 0x00000000001c7947 */ /* 0x000fec0003800000 */
.L_x_1072:
[----:B------:R-:W-:-:S04]  /*3eb0*/  ISETP.NE.AND P6, PT, R212, RZ, PT ;  /* 0x000000ffd400720c */ /* 0x000fc80003fc5270 */
[----:B0-----:R-:W-:-:S05]  /*3ec0*/  FSEL R145, R146, RZ, !P6 ;  /* 0x000000ff92917208 */ /* 0x001fca0007000000 */
[----:B------:R-:W-:Y:S01]  /*3ed0*/  FFMA.FTZ R144, R194, R147, R145 ;  /* 0x00000093c2907223 */ /* 0x000fe20000010091 */
[----:B------:R-:W-:-:S03]  /*3ee0*/  @P0 SHF.L.U32 R145, R120, 0x10, RZ ;  /* 0x0000001078910819 */ /* 0x000fc600000006ff */
[----:B------:R-:W-:-:S04]  /*3ef0*/  FADD.FTZ R144, R193, -R144 ;  /* 0x80000090c1907221 */ /* 0x000fc80000010000 */
[----:B------:R-:W-:-:S04]  /*3f00*/  FMUL.FTZ R184, R3, R144 ;  /* 0x0000009003b87220 */ /* 0x000fc80000410000 */
[----:B------:R-:W-:-:S07]  /*3f10*/  @P0 FADD.FTZ R184, R184, R145 ;  /* 0x00000091b8b80221 */ /* 0x000fce0000010000 */
.L_x_1073:
[----:B------:R-:W-:Y:S05]  /*3f20*/  BSYNC B0 ;  /* 0x0000000000007941 */ /* 0x000fea0003800000 */
.L_x_1071:
[----:B0-----:R-:W-:Y:S01]  /*3f30*/  @P1 F2FP.BF16.F32.PACK_AB R144, RZ, R184 ;  /* 0x000000b8ff90123e */ /* 0x001fe200000010ff */
        /* <DEDUP_REMOVED lines=15> */
.L_x_1075:
        /* <DEDUP_REMOVED lines=8> */
.L_x_1076:
[----:B------:R-:W-:Y:S05]  /*40b0*/  BSYNC B0 ;  /* 0x0000000000007941 */ /* 0x000fea0003800000 */
.L_x_1074:
        /* <DEDUP_REMOVED lines=15> */
.L_x_1078:
[----:B------:R-:W-:-:S04]  /*41b0*/  ISETP.NE.AND P6, PT, R212, RZ, PT ;  /* 0x000000ffd400720c */ /* 0x000fc80003fc5270 */
[----:B------:R-:W-:-:S05]  /*41c0*/  FSEL R145, R146, RZ, !P6 ;  /* 0x000000ff92917208 */ /* 0x000fca0007000000 */
[----:B------:R-:W-:Y:S01]  /*41d0*/  FFMA.FTZ R144, R190, R147, R145 ;  /* 0x00000093be907223 */ /* 0x000fe20000010091 */
[----:B------:R-:W-:-:S03]  /*41e0*/  @P0 SHF.L.U32 R145, R121, 0x10, RZ ;  /* 0x0000001079910819 */ /* 0x000fc600000006ff */
[----:B------:R-:W-:-:S04]  /*41f0*/  FADD.FTZ R144, R35, -R144 ;  /* 0x8000009023907221 */ /* 0x000fc80000010000 */
[----:B------:R-:W-:-:S04]  /*4200*/  FMUL.FTZ R184, R3, R144 ;  /* 0x0000009003b87220 */ /* 0x000fc80000410000 */
[----:B------:R-:W-:-:S07]  /*4210*/  @P0 FADD.FTZ R184, R184, R145 ;  /* 0x00000091b8b80221 */ /* 0x000fce0000010000 */
.L_x_1079:
[----:B------:R-:W-:Y:S05]  /*4220*/  BSYNC B0 ;  /* 0x0000000000007941 */ /* 0x000fea0003800000 */
.L_x_1077:
        /* <DEDUP_REMOVED lines=16> */
.L_x_1081:
        /* <DEDUP_REMOVED lines=8> */
.L_x_1082:
[----:B------:R-:W-:Y:S05]  /*43b0*/  BSYNC B0 ;  /* 0x0000000000007941 */ /* 0x000fea0003800000 */
.L_x_1080:
        /* <DEDUP_REMOVED lines=15> */
.L_x_1084:
[----:B------:R-:W-:-:S04]  /*44b0*/  ISETP.NE.AND P6, PT, R212, RZ, PT ;  /* 0x000000ffd400720c */ /* 0x000fc80003fc5270 */
[----:B------:R-:W-:-:S05]  /*44c0*/  FSEL R144, R146, RZ, !P6 ;  /* 0x000000ff92907208 */ /* 0x000fca0007000000 */
[----:B------:R-:W-:-:S04]  /*44d0*/  FFMA.FTZ R145, R5, R147, R144 ;  /* 0x0000009305917223 */ /* 0x000fc80000010090 */
[----:B------:R-:W-:Y:S01]  /*44e0*/  FADD.FTZ R184, R148, -R145 ;  /* 0x8000009194b87221 */ /* 0x000fe20000010000 */
[----:B------:R-:W-:-:S03]  /*44f0*/  @P0 SHF.L.U32 R145, R122, 0x10, RZ ;  /* 0x000000107a910819 */ /* 0x000fc600000006ff */
[----:B------:R-:W-:-:S04]  /*4500*/  FMUL.FTZ R184, R3, R184 ;  /* 0x000000b803b87220 */ /* 0x000fc80000410000 */
[----:B------:R-:W-:-:S07]  /*4510*/  @P0 FADD.FTZ R184, R184, R145 ;  /* 0x00000091b8b80221 */ /* 0x000fce0000010000 */
.L_x_1085:
[----:B------:R-:W-:Y:S05]  /*4520*/  BSYNC B0 ;  /* 0x0000000000007941 */ /* 0x000fea0003800000 */
.L_x_1083:
        /* <DEDUP_REMOVED lines=16> */
.L_x_1087:
        /* <DEDUP_REMOVED lines=8> */
.L_x_1088:
[----:B------:R-:W-:Y:S05]  /*46b0*/  BSYNC B0 ;  /* 0x0000000000007941 */ /* 0x000fea0003800000 */
.L_x_1086:
        /* <DEDUP_REMOVED lines=15> */
.L_x_1090:
[----:B------:R-:W-:-:S04]  /*47b0*/  ISETP.NE.AND P6, PT, R212, RZ, PT ;  /* 0x000000ffd400720c */ /* 0x000fc80003fc5270 */
[----:B------:R-:W-:-:S05]  /*47c0*/  FSEL R145, R146, RZ, !P6 ;  /* 0x000000ff92917208 */ /* 0x000fca0007000000 */
[----:B------:R-:W-:Y:S01]  /*47d0*/  FFMA.FTZ R144, R6, R147, R145 ;  /* 0x0000009306907223 */ /* 0x000fe20000010091 */
[----:B------:R-:W-:-:S03]  /*47e0*/  @P0 SHF.L.U32 R145, R123, 0x10, RZ ;  /* 0x000000107b910819 */ /* 0x000fc600000006ff */
[----:B------:R-:W-:-:S04]  /*47f0*/  FADD.FTZ R144, R149, -R144 ;  /* 0x8000009095907221 */ /* 0x000fc80000010000 */
[----:B------:R-:W-:-:S04]  /*4800*/  FMUL.FTZ R184, R3, R144 ;  /* 0x0000009003b87220 */ /* 0x000fc80000410000 */
[----:B------:R-:W-:-:S07]  /*4810*/  @P0 FADD.FTZ R184, R184, R145 ;  /* 0x00000091b8b80221 */ /* 0x000fce0000010000 */
.L_x_1091:
[----:B------:R-:W-:Y:S05]  /*4820*/  BSYNC B0 ;  /* 0x0000000000007941 */ /* 0x000fea0003800000 */
.L_x_1089:
        /* <DEDUP_REMOVED lines=16> */
.L_x_1093:
        /* <DEDUP_REMOVED lines=8> */
.L_x_1094:
[----:B------:R-:W-:Y:S05]  /*49b0*/  BSYNC B0 ;  /* 0x0000000000007941 */ /* 0x000fea0003800000 */
.L_x_1092:
[----:B------:R-:W-:Y:S01]  /*49c0*/  @P1 F2FP.BF16.F32.PACK_AB R144, RZ, R184 ;  /* 0x000000b8ff90123e */ /* 0x000fe200000010ff */
[----:B------:R-:W-:Y:S01]  /*49d0*/  BSSY B0, `(.L_x_1095) ;  /* 0x000001c000007945 */ /* 0x000fe20003800000 */
[----:B------:R-:W-:Y:S02]  /*49e0*/  @P4 LOP3.LUT P6, RZ, R183, 0xff000000, RZ, 0xc0, !PT ;  /* 0xff000000b7ff4812 */ /* 0x000fe400078cc0ff */
[----:B------:R-:W-:Y:S02]  /*49f0*/  @P1 PRMT R139, R139, 0x5410, R144 ;  /* 0x000054108b8b1816 */ /* 0x000fe40000000090 */
[----:B------:R-:W0:Y:S01]  /*4a00*/  @P4 LDC.64 R144, c[0x0][0x298] ;  /* 0x0000a600ff904b82 */ /* 0x000e220000000a00 */
[----:B------:R-:W-:Y:S01]  /*4a10*/  @P4 IADD3 R183, R187, 0x80, RZ ;  /* 0x00000080bbb74810 */ /* 0x000fe20007ffe0ff */
        /* <DEDUP_REMOVED lines=12> */
[----:B------:R-:W-:Y:S01]  /*4ae0*/  IMAD.MOV.U32 R182, RZ, RZ, RZ ;  /* 0x000000ffffb67224 */ /* 0x000fe200078e00ff */
[----:B------:R-:W-:Y:S06]  /*4af0*/  @!P0 BRA `(.L_x_1097) ;  /* 0x0000000000248947 */ /* 0x000fec0003800000 */
[----:B------:R-:W-:Y:S01]  /*4b00*/  SHF.L.U32 R182, R124, 0x10, RZ ;  /* 0x000000107cb67819 */ /* 0x000fe200000006ff */
[----:B------:R-:W-:Y:S06]  /*4b10*/  BRA `(.L_x_1097) ;  /* 0x00000000001c7947 */ /* 0x000fec0003800000 */
.L_x_1096:
[----:B------:R-:W-:-:S04]  /*4b20*/  ISETP.NE.AND P6, PT, R212, RZ, PT ;  /* 0x000000ffd400720c */ /* 0x000fc80003fc5270 */
[----:B0-----:R-:W-:-:S05]  /*4b30*/  FSEL R144, R146, RZ, !P6 ;  /* 0x000000ff92907208 */ /* 0x001fca0007000000 */
[----:B------:R-:W-:-:S04]  /*4b40*/  FFMA.FTZ R145, R7, R147, R144 ;  /* 0x0000009307917223 */ /* 0x000fc80000010090 */
[----:B------:R-:W-:Y:S01]  /*4b50*/  FADD.FTZ R182, R150, -R145 ;  /* 0x8000009196b67221 */ /* 0x000fe20000010000 */
[----:B------:R-:W-:-:S03]  /*4b60*/  @P0 SHF.L.U32 R145, R124, 0x10, RZ ;  /* 0x000000107c910819 */ /* 0x000fc600000006ff */
[----:B------:R-:W-:-:S04]  /*4b70*/  FMUL.FTZ R182, R3, R182 ;  /* 0x000000b603b67220 */ /* 0x000fc80000410000 */
[----:B------:R-:W-:-:S07]  /*4b80*/  @P0 FADD.FTZ R182, R182, R145 ;  /* 0x00000091b6b60221 */ /* 0x000fce0000010000 */
.L_x_1097:
[----:B------:R-:W-:Y:S05]  /*4b90*/  BSYNC B0 ;  /* 0x0000000000007941 */ /* 0x000fea0003800000 */
.L_x_1095:
[----:B0-----:R-:W0:Y:S01]  /*4ba0*/  @P4 LDC.64 R144, c[0x0][0x298] ;  /* 0x0000a600ff904b82 */ /* 0x001e220000000a00 */
[----:B------:R-:W-:Y:S01]  /*4bb0*/  @P4 LOP3.LUT P6, RZ, R209, 0xff, RZ, 0xc0, !PT ;  /* 0x000000ffd1ff4812 */ /* 0x000fe200078cc0ff */
[----:B------:R-:W-:Y:S01]  /*4bc0*/  BSSY B0, `(.L_x_1098) ;  /* 0x0000016000007945 */ /* 0x000fe20003800000 */
[----:B0-----:R-:W-:Y:S01]  /*4bd0*/  @P4 FMUL.FTZ R145, R182, R145 ;  /* 0x00000091b6914220 */ /* 0x001fe20000410000 */
[----:B------:R-:W-:-:S03]  /*4be0*/  @P1 F2FP.BF16.F32.PACK_AB R182, RZ, R182 ;  /* 0x000000b6ffb6123e */ /* 0x000fc600000010ff */
[----:B------:R-:W-:Y:S01]  /*4bf0*/  @P4 FMUL.FTZ R144, R145, R144 ;  /* 0x0000009091904220 */ /* 0x000fe20000410000 */
[----:B------:R-:W-:-:S04]  /*4c00*/  @P1 PRMT R136, R182, 0x7610, R136 ;  /* 0x00007610b6881816 */ /* 0x000fc80000000088 */
        /* <DEDUP_REMOVED lines=9> */
.L_x_1099:
        /* <DEDUP_REMOVED lines=8> */
.L_x_1100:
[----:B------:R-:W-:Y:S05]  /*4d20*/  BSYNC B0 ;  /* 0x0000000000007941 */ /* 0x000fea0003800000 */
.L_x_1098:
[----:B------:R-:W0:Y:S01]  /*4d30*/  @P4 LDC.64 R144, c[0x0][0x298] ;  /* 0x0000a600ff904b82 */ /* 0x000e220000000a00 */
        /* <DEDUP_REMOVED lines=14> */
.L_x_1102:
[----:B------:R-:W-:-:S04]  /*4e20*/  ISETP.NE.AND P6, PT, R212, RZ, PT ;  /* 0x000000ffd400720c */ /* 0x000fc80003fc5270 */
[----:B------:R-:W-:-:S05]  /*4e30*/  FSEL R145, R146, RZ, !P6 ;  /* 0x000000ff92917208 */ /* 0x000fca0007000000 */
[----:B------:R-:W-:Y:S01]  /*4e40*/  FFMA.FTZ R144, R8, R147, R145 ;  /* 0x0000009308907223 */ /* 0x000fe20000010091 */
[----:B------:R-:W-:-:S03]  /*4e50*/  @P0 SHF.L.U32 R145, R125, 0x10, RZ ;  /* 0x000000107d910819 */ /* 0x000fc600000006ff */
[----:B------:R-:W-:-:S04]  /*4e60*/  FADD.FTZ R144, R151, -R144 ;  /* 0x8000009097907221 */ /* 0x000fc80000010000 */
[----:B------:R-:W-:-:S04]  /*4e70*/  FMUL.FTZ R182, R3, R144 ;  /* 0x0000009003b67220 */ /* 0x000fc80000410000 */
[----:B------:R-:W-:-:S07]  /*4e80*/  @P0 FADD.FTZ R182, R182, R145 ;  /* 0x00000091b6b60221 */ /* 0x000fce0000010000 */
.L_x_1103:
[----:B------:R-:W-:Y:S05]  /*4e90*/  BSYNC B0 ;  /* 0x0000000000007941 */ /* 0x000fea0003800000 */
.L_x_1101:
        /* <DEDUP_REMOVED lines=16> */
.L_x_1105:
        /* <DEDUP_REMOVED lines=8> */
.L_x_1106:
[----:B------:R-:W-:Y:S05]  /*5020*/  BSYNC B0 ;  /* 0x0000000000007941 */ /* 0x000fea0003800000 */
.L_x_1104:
        /* <DEDUP_REMOVED lines=15> */
.L_x_1108:
[----:B------:R-:W-:-:S04]  /*5120*/  ISETP.NE.AND P6, PT, R212, RZ, PT ;  /* 0x000000ffd400720c */ /* 0x000fc80003fc5270 */
[----:B------:R-:W-:-:S05]  /*5130*/  FSEL R144, R146, RZ, !P6 ;  /* 0x000000ff92907208 */ /* 0x000fca0007000000 */
[----:B------:R-:W-:-:S04]  /*5140*/  FFMA.FTZ R145, R9, R147, R144 ;  /* 0x0000009309917223 */ /* 0x000fc80000010090 */
[----:B------:R-:W-:Y:S01]  /*5150*/  FADD.FTZ R144, R152, -R145 ;  /* 0x8000009198907221 */ /* 0x000fe20000010000 */
[----:B------:R-:W-:-:S03]  /*5160*/  @P0 SHF.L.U32 R145, R126, 0x10, RZ ;  /* 0x000000107e910819 */ /* 0x000fc600000006ff */
[----:B------:R-:W-:-:S04]  /*5170*/  FMUL.FTZ R182, R3, R144 ;  /* 0x0000009003b67220 */ /* 0x000fc80000410000 */
[----:B------:R-:W-:-:S07]  /*5180*/  @P0 FADD.FTZ R182, R182, R145 ;  /* 0x00000091b6b60221 */ /* 0x000fce0000010000 */
.L_x_1109:
[----:B------:R-:W-:Y:S05]  /*5190*/  BSYNC B0 ;  /* 0x0000000000007941 */ /* 0x000fea0003800000 */
.L_x_1107:
        /* <DEDUP_REMOVED lines=16> */
.L_x_1111:
        /* <DEDUP_REMOVED lines=8> */
.L_x_1112:
[----:B------:R-:W-:Y:S05]  /*5320*/  BSYNC B0 ;  /* 0x0000000000007941 */ /* 0x000fea0003800000 */
.L_x_1110:
        /* <DEDUP_REMOVED lines=15> */
.L_x_1114:
[----:B------:R-:W-:-:S04]  /*5420*/  ISETP.NE.AND P6, PT, R212, RZ, PT ;  /* 0x000000ffd400720c */ /* 0x000fc80003fc5270 */
[----:B------:R-:W-:-:S05]  /*5430*/  FSEL R145, R146, RZ, !P6 ;  /* 0x000000ff92917208 */ /* 0x000fca0007000000 */
[----:B------:R-:W-:Y:S01]  /*5440*/  FFMA.FTZ R144, R10, R147, R145 ;  /* 0x000000930a907223 */ /* 0x000fe20000010091 */
[----:B------:R-:W-:-:S03]  /*5450*/  @P0 SHF.L.U32 R145, R127, 0x10, RZ ;  /* 0x000000107f910819 */ /* 0x000fc600000006ff */
[----:B------:R-:W-:-:S04]  /*5460*/  FADD.FTZ R144, R153, -R144 ;  /* 0x8000009099907221 */ /* 0x000fc80000010000 */
[----:B------:R-:W-:-:S04]  /*5470*/  FMUL.FTZ R182, R3, R144 ;  /* 0x0000009003b67220 */ /* 0x000fc80000410000 */
[----:B------:R-:W-:-:S07]  /*5480*/  @P0 FADD.FTZ R182, R182, R145 ;  /* 0x00000091b6b60221 */ /* 0x000fce0000010000 */
.L_x_1115:
[----:B------:R-:W-:Y:S05]  /*5490*/  BSYNC B0 ;  /* 0x0000000000007941 */ /* 0x000fea0003800000 */
.L_x_1113:
        /* <DEDUP_REMOVED lines=16> */
.L_x_1117:
        /* <DEDUP_REMOVED lines=8> */
.L_x_1118:
[----:B------:R-:W-:Y:S05]  /*5620*/  BSYNC B0 ;  /* 0x0000000000007941 */ /* 0x000fea0003800000 */
.L_x_1116:
[----:B------:R-:W0:Y:S01]  /*5630*/  @P4 LDC.64 R144, c[0x0][0x298] ;  /* 0x0000a600ff904b82 */ /* 0x000e220000000a00 */
[----:B------:R-:W-:Y:S01]  /*5640*/  @P4 LOP3.LUT P6, RZ, R181, 0xff000000, RZ, 0xc0, !PT ;  /* 0xff000000b5ff4812 */ /* 0x000fe200078cc0ff */
[----:B------:R-:W-:Y:S06]  /*5650*/  BSSY B0, `(.L_x_1119) ;  /* 0x000001b000007945 */ /* 0x000fec0003800000 */
[----:B------:R-:W1:Y:S01]  /*5660*/  @P1 LDC.64 R180, c[0x0][0x308] ;  /* 0x0000c200ffb41b82 */ /* 0x000e620000000a00 */
[----:B0-----:R-:W-:Y:S01]  /*5670*/  @P4 FMUL.FTZ R145, R182, R145 ;  /* 0x00000091b6914220 */ /* 0x001fe20000410000 */
[----:B------:R-:W-:-:S03]  /*5680*/  @P1 F2FP.BF16.F32.PACK_AB R182, RZ, R182 ;  /* 0x000000b6ffb6123e */ /* 0x000fc600000010ff */
[----:B------:R-:W-:Y:S01]  /*5690*/  @P4 FMUL.FTZ R183, R145, R144 ;  /* 0x0000009091b74220 */ /* 0x000fe20000410000 */
[----:B------:R-:W-:Y:S02]  /*56a0*/  @P1 PRMT R139, R139, 0x5410, R182 ;  /* 0x000054108b8b1816 */ /* 0x000fe400000000b6 */
[----:B------:R-:W0:Y:S01]  /*56b0*/  @P4 LDC.64 R144, c[0x0][0x2f8] ;  /* 0x0000be00ff904b82 */ /* 0x000e220000000a00 */
[----:B-1----:R-:W-:Y:S01]  /*56c0*/  @P1 IMAD.WIDE.U32 R188, R188, 0x10, R180 ;  /* 0x00000010bcbc1825 */ /* 0x002fe200078e00b4 */
[----:B------:R-:W-:-:S03]  /*56d0*/  @P4 FSEL R183, R183, RZ, P6 ;  /* 0x000000ffb7b74208 */ /* 0x000fc60003000000 */
[----:B------:R-:W-:Y:S01]  /*56e0*/  @P4 VIADD R181, R187, 0x100 ;  /* 0x00000100bbb54836 */ /* 0x000fe20000000000 */
[----:B------:R-:W-:Y:S01]  /*56f0*/  @P4 F2FP.BF16.F32.PACK_AB R183, RZ, R183 ;  /* 0x000000b7ffb7423e */ /* 0x000fe200000010ff */
[----:B------:R1:W-:Y:S03]  /*5700*/  @P1 STG.E.128 desc[UR4][R188.64], R136 ;  /* 0x00000088bc001986 */ /* 0x0003e6000c101d04 */
[----:B------:R-:W-:Y:S01]  /*5710*/  @P4 PRMT R143, R143, 0x5410, R183 ;  /* 0x000054108f8f4816 */ /* 0x000fe200000000b7 */
[----:B0-----:R-:W-:-:S05]  /*5720*/  @P4 IMAD.WIDE.U32 R144, R181, 0x10, R144 ;  /* 0x00000010b5904825 */ /* 0x001fca00078e0090 */
[----:B------:R1:W-:Y:S01]  /*5730*/  @P4 STG.E.128 desc[UR4][R144.64], R140 ;  /* 0x0000008c90004986 */ /* 0x0003e2000c101d04 */
[----:B------:R-:W-:Y:S05]  /*5740*/  @P3 BRA `(.L_x_1120) ;  /* 0x0000000000103947 */ /* 0x000fea0003800000 */
[----:B------:R-:W-:Y:S01]  /*5750*/  MOV R180, RZ ;  /* 0x000000ff00b47202 */ /* 0x000fe20000000f00 */
[----:B------:R-:W-:Y:S06]  /*5760*/  @!P0 BRA `(.L_x_1121) ;  /* 0x0000000000248947 */ /* 0x000fec0003800000 */
[----:B------:R-:W-:Y:S01]  /*5770*/  SHF.L.U32 R180, R128, 0x10, RZ ;  /* 0x0000001080b47819 */ /* 0x000fe200000006ff */
[----:B------:R-:W-:Y:S06]  /*5780*/  BRA `(.L_x_1121) ;  /* 0x00000000001c7947 */ /* 0x000fec0003800000 */
.L_x_1120:
[----:B------:R-:W-:-:S04]  /*5790*/  ISETP.NE.AND P6, PT, R212, RZ, PT ;  /* 0x000000ffd400720c */ /* 0x000fc80003fc5270 */
[----:B-1----:R-:W-:-:S05]  /*57a0*/  FSEL R144, R146, RZ, !P6 ;  /* 0x000000ff92907208 */ /* 0x002fca0007000000 */
[----:B------:R-:W-:-:S04]  /*57b0*/  FFMA.FTZ R145, R11, R147, R144 ;  /* 0x000000930b917223 */ /* 0x000fc80000010090 */
[----:B------:R-:W-:Y:S01]  /*57c0*/  FADD.FTZ R144, R154, -R145 ;  /* 0x800000919a907221 */ /* 0x000fe20000010000 */
[----:B------:R-:W-:-:S03]  /*57d0*/  @P0 IMAD.U32 R145, R128, 0x10000, RZ ;  /* 0x0001000080910824 */ /* 0x000fc600078e00ff */
[----:B------:R-:W-:-:S04]  /*57e0*/  FMUL.FTZ R180, R3, R144 ;  /* 0x0000009003b47220 */ /* 0x000fc80000410000 */
[----:B------:R-:W-:-:S07]  /*57f0*/  @P0 FADD.FTZ R180, R180, R145 ;  /* 0x00000091b4b40221 */ /* 0x000fce0000010000 */
.L_x_1121:
[----:B------:R-:W-:Y:S05]  /*5800*/  BSYNC B0 ;  /* 0x0000000000007941 */ /* 0x000fea0003800000 */
.L_x_1119:
[----:B-1----:R-:W0:Y:S01]  /*5810*/  @P4 LDC.64 R144, c[0x0][0x298] ;  /* 0x0000a600ff904b82 */ /* 0x002e220000000a00 */
        /* <DEDUP_REMOVED lines=15> */
.L_x_1123:
[----:B------:R-:W-:-:S04]  /*5910*/  ISETP.NE.AND P6, PT, R212, RZ, PT ;  /* 0x000000ffd400720c */ /* 0x000fc80003fc5270 */
[----:B------:R-:W-:-:S05]  /*5920*/  FSEL R145, R146, RZ, !P6 ;  /* 0x000000ff92917208 */ /* 0x000fca0007000000 */
[--C-:B------:R-:W-:Y:S01]  /*5930*/  FFMA.FTZ R144, R26, R147, R145.reuse ;  /* 0x000000931a907223 */ /* 0x100fe20000010091 */
[----:B------:R-:W-:-:S03]  /*5940*/  @P0 PRMT R145, R128, 0x7632, R145 ;  /* 0x0000763280910816 */ /* 0x000fc60000000091 */
[----:B------:R-:W-:Y:S02]  /*5950*/  FADD.FTZ R144, R167, -R144 ;  /* 0x80000090a7907221 */ /* 0x000fe40000010000 */
[----:B------:R-:W-:Y:S02]  /*5960*/  @P0 IMAD.U32 R145, R145, 0x10000, RZ ;  /* 0x0001000091910824 */ /* 0x000fe400078e00ff */
[----:B------:R-:W-:-:S04]  /*5970*/  FMUL.FTZ R180, R3, R144 ;  /* 0x0000009003b47220 */ /* 0x000fc80000410000 */
[----:B------:R-:W-:-:S07]  /*5980*/  @P0 FADD.FTZ R180, R180, R145 ;  /* 0x00000091b4b40221 */ /* 0x000fce0000010000 */
.L_x_1124:
[----:B------:R-:W-:Y:S05]  /*5990*/  BSYNC B0 ;  /* 0x0000000000007941 */ /* 0x000fea0003800000 */
.L_x_1122:
        /* <DEDUP_REMOVED lines=11> */
[----:B------:R-:W-:Y:S01]  /*5a50*/  MOV R180, RZ ;  /* 0x000000ff00b47202 */ /* 0x000fe20000000f00 */
[----:B------:R-:W-:Y:S06]  /*5a60*/  @!P0 BRA `(.L_x_1127) ;  /* 0x0000000000248947 */ /* 0x000fec0003800000 */
[----:B------:R-:W-:Y:S01]  /*5a70*/  SHF.L.U32 R180, R129, 0x10, RZ ;  /* 0x0000001081b47819 */ /* 0x000fe200000006ff */
[----:B------:R-:W-:Y:S06]  /*5a80*/  BRA `(.L_x_1127) ;  /* 0x00000000001c7947 */ /* 0x000fec0003800000 */
.L_x_1126:
[----:B------:R-:W-:-:S04]  /*5a90*/  ISETP.NE.AND P6, PT, R212, RZ, PT ;  /* 0x000000ffd400720c */ /* 0x000fc80003fc5270 */
[----:B------:R-:W-:-:S05]  /*5aa0*/  FSEL R145, R146, RZ, !P6 ;  /* 0x000000ff92917208 */ /* 0x000fca0007000000 */
[----:B------:R-:W-:Y:S01]  /*5ab0*/  FFMA.FTZ R144, R12, R147, R145 ;  /* 0x000000930c907223 */ /* 0x000fe20000010091 */
[----:B------:R-:W-:-:S03]  /*5ac0*/  @P0 IMAD.U32 R145, R129, 0x10000, RZ ;  /* 0x0001000081910824 */ /* 0x000fc600078e00ff */
[----:B------:R-:W-:-:S04]  /*5ad0*/  FADD.FTZ R144, R155, -R144 ;  /* 0x800000909b907221 */ /* 0x000fc80000010000 */
[----:B------:R-:W-:-:S04]  /*5ae0*/  FMUL.FTZ R180, R3, R144 ;  /* 0x0000009003b47220 */ /* 0x000fc80000410000 */
[----:B------:R-:W-:-:S07]  /*5af0*/  @P0 FADD.FTZ R180, R180, R145 ;  /* 0x00000091b4b40221 */ /* 0x000fce0000010000 */
.L_x_1127:
[----:B------:R-:W-:Y:S05]  /*5b00*/  BSYNC B0 ;  /* 0x0000000000007941 */ /* 0x000fea0003800000 */
.L_x_1125:
        /* <DEDUP_REMOVED lines=16> */
.L_x_1129:
        /* <DEDUP_REMOVED lines=8> */
.L_x_1130:
[----:B------:R-:W-:Y:S05]  /*5c90*/  BSYNC B0 ;  /* 0x0000000000007941 */ /* 0x000fea0003800000 */
.L_x_1128:
        /* <DEDUP_REMOVED lines=15> */
.L_x_1132:
[----:B------:R-:W-:-:S04]  /*5d90*/  ISETP.NE.AND P6, PT, R212, RZ, PT ;  /* 0x000000ffd400720c */ /* 0x000fc80003fc5270 */
[----:B------:R-:W-:-:S05]  /*5da0*/  FSEL R144, R146, RZ, !P6 ;  /* 0x000000ff92907208 */ /* 0x000fca0007000000 */
[----:B------:R-:W-:-:S04]  /*5db0*/  FFMA.FTZ R145, R13, R147, R144 ;  /* 0x000000930d917223 */ /* 0x000fc80000010090 */
[----:B------:R-:W-:Y:S01]  /*5dc0*/  FADD.FTZ R144, R156, -R145 ;  /* 0x800000919c907221 */ /* 0x000fe20000010000 */
[----:B------:R-:W-:-:S03]  /*5dd0*/  @P0 IMAD.U32 R145, R130, 0x10000, RZ ;  /* 0x0001000082910824 */ /* 0x000fc600078e00ff */
[----:B------:R-:W-:-:S04]  /*5de0*/  FMUL.FTZ R180, R3, R144 ;  /* 0x0000009003b47220 */ /* 0x000fc80000410000 */
[----:B------:R-:W-:-:S07]  /*5df0*/  @P0 FADD.FTZ R180, R180, R145 ;  /* 0x00000091b4b40221 */ /* 0x000fce0000010000 */
.L_x_1133:
[----:B------:R-:W-:Y:S05]  /*5e00*/  BSYNC B0 ;  /* 0x0000000000007941 */ /* 0x000fea0003800000 */
.L_x_1131:
        /* <DEDUP_REMOVED lines=16> */
.L_x_1135:
        /* <DEDUP_REMOVED lines=8> */
.L_x_1136:
[----:B------:R-:W-:Y:S05]  /*5f90*/  BSYNC B0 ;  /* 0x0000000000007941 */ /* 0x000fea0003800000 */
.L_x_1134:
        /* <DEDUP_REMOVED lines=15> */
.L_x_1138:
[----:B------:R-:W-:-:S04]  /*6090*/  ISETP.NE.AND P6, PT, R212, RZ, PT ;  /* 0x000000ffd400720c */ /* 0x000fc80003fc5270 */
[----:B------:R-:W-:-:S05]  /*60a0*/  FSEL R145, R146, RZ, !P6 ;  /* 0x000000ff92917208 */ /* 0x000fca0007000000 */
[----:B------:R-:W-:Y:S01]  /*60b0*/  FFMA.FTZ R144, R14, R147, R145 ;  /* 0x000000930e907223 */ /* 0x000fe20000010091 */
[----:B------:R-:W-:-:S03]  /*60c0*/  @P0 IMAD.U32 R145, R131, 0x10000, RZ ;  /* 0x0001000083910824 */ /* 0x000fc600078e00ff */
[----:B------:R-:W-:-:S04]  /*60d0*/  FADD.FTZ R144, R157, -R144 ;  /* 0x800000909d907221 */ /* 0x000fc80000010000 */
[----:B------:R-:W-:-:S04]  /*60e0*/  FMUL.FTZ R180, R3, R144 ;  /* 0x0000009003b47220 */ /* 0x000fc80000410000 */
[----:B------:R-:W-:-:S07]  /*60f0*/  @P0 FADD.FTZ R180, R180, R145 ;  /* 0x00000091b4b40221 */ /* 0x000fce0000010000 */
.L_x_1139:
[----:B------:R-:W-:Y:S05]  /*6100*/  BSYNC B0 ;  /* 0x0000000000007941 */ /* 0x000fea0003800000 */
.L_x_1137:
        /* <DEDUP_REMOVED lines=16> */
.L_x_1141:
[----:B------:R-:W-:Y:S02]  /*6210*/  ISETP.NE.AND P6, PT, R212, RZ, PT ;  /* 0x000000ffd400720c */ /* 0x000fe40003fc5270 */
[----:B------:R-:W-:Y:S02]  /*6220*/  @P0 PRMT R145, R131, 0x7632, R145 ;  /* 0x0000763283910816 */ /* 0x000fe40000000091 */
[----:B------:R-:W-:-:S03]  /*6230*/  FSEL R144, R146, RZ, !P6 ;  /* 0x000000ff92907208 */ /* 0x000fc60007000000 */
[----:B------:R-:W-:Y:S02]  /*6240*/  @P0 IMAD.U32 R145, R145, 0x10000, RZ ;  /* 0x0001000091910824 */ /* 0x000fe400078e00ff */
[----:B------:R-:W-:-:S04]  /*6250*/  FFMA.FTZ R144, R29, R147, R144 ;  /* 0x000000931d907223 */ /* 0x000fc80000010090 */
[----:B------:R-:W-:-:S04]  /*6260*/  FADD.FTZ R144, R171, -R144 ;  /* 0x80000090ab907221 */ /* 0x000fc80000010000 */
[----:B------:R-:W-:-:S04]  /*6270*/  FMUL.FTZ R180, R3, R144 ;  /* 0x0000009003b47220 */ /* 0x000fc80000410000 */
[----:B------:R-:W-:-:S07]  /*6280*/  @P0 FADD.FTZ R180, R180, R145 ;  /* 0x00000091b4b40221 */ /* 0x000fce0000010000 */
.L_x_1142:
[----:B------:R-:W-:Y:S05]  /*6290*/  BSYNC B0 ;  /* 0x0000000000007941 */ /* 0x000fea0003800000 */
.L_x_1140:
[----:B------:R-:W0:Y:S01]  /*62a0*/  @P4 LDC.64 R144, c[0x0][0x298] ;  /* 0x0000a600ff904b82 */ /* 0x000e220000000a00 */
[----:B------:R-:W-:Y:S01]  /*62b0*/  @P4 LOP3.LUT P6, RZ, R179, 0xff000000, RZ, 0xc0, !PT ;  /* 0xff000000b3ff4812 */ /* 0x000fe200078cc0ff */
[----:B------:R-:W-:Y:S01]  /*62c0*/  BSSY B0, `(.L_x_1143) ;  /* 0x000001c000007945 */ /* 0x000fe20003800000 */
[----:B------:R-:W-:-:S05]  /*62d0*/  IADD3 R183, R4, 0x180, RZ ;  /* 0x0000018004b77810 */ /* 0x000fca0007ffe0ff */
[----:B------:R-:W1:Y:S01]  /*62e0*/  @P4 LDC.64 R178, c[0x0][0x2f8] ;  /* 0x0000be00ffb24b82 */ /* 0x000e620000000a00 */
[----:B0-----:R-:W-:Y:S01]  /*62f0*/  @P4 FMUL.FTZ R145, R180, R145 ;  /* 0x00000091b4914220 */ /* 0x001fe20000410000 */
[----:B------:R-:W-:-:S03]  /*6300*/  @P1 F2FP.BF16.F32.PACK_AB R180, RZ, R180 ;  /* 0x000000b4ffb4123e */ /* 0x000fc600000010ff */
[----:B------:R-:W-:Y:S01]  /*6310*/  @P4 FMUL.FTZ R181, R145, R144 ;  /* 0x0000009091b54220 */ /* 0x000fe20000410000 */
[----:B------:R-:W-:Y:S02]  /*6320*/  @P1 PRMT R139, R139, 0x5410, R180 ;  /* 0x000054108b8b1816 */ /* 0x000fe400000000b4 */
[----:B------:R-:W0:Y:S02]  /*6330*/  @P1 LDC.64 R144, c[0x0][0x308] ;  /* 0x0000c200ff901b82 */ /* 0x000e240000000a00 */
[----:B------:R-:W-:-:S04]  /*6340*/  @P4 FSEL R181, R181, RZ, P6 ;  /* 0x000000ffb5b54208 */ /* 0x000fc80003000000 */
[----:B------:R-:W-:-:S04]  /*6350*/  @P4 F2FP.BF16.F32.PACK_AB R181, RZ, R181 ;  /* 0x000000b5ffb5423e */ /* 0x000fc800000010ff */
[----:B------:R-:W-:Y:S01]  /*6360*/  @P4 PRMT R143, R143, 0x5410, R181 ;  /* 0x000054108f8f4816 */ /* 0x000fe200000000b5 */
[----:B0-----:R-:W-:Y:S01]  /*6370*/  @P1 IMAD.WIDE.U32 R144, R183, 0x10, R144 ;  /* 0x00000010b7901825 */ /* 0x001fe200078e0090 */
[----:B------:R-:W-:-:S04]  /*6380*/  @P4 IADD3 R183, R187, 0x180, RZ ;  /* 0x00000180bbb74810 */ /* 0x000fc80007ffe0ff */
[----:B------:R0:W-:Y:S01]  /*6390*/  @P1 STG.E.128 desc[UR4][R144.64], R136 ;  /* 0x0000008890001986 */ /* 0x0001e2000c101d04 */
[----:B-1----:R-:W-:-:S05]  /*63a0*/  @P4 IMAD.WIDE.U32 R178, R183, 0x10, R178 ;  /* 0x00000010b7b24825 */ /* 0x002fca00078e00b2 */
[----:B------:R0:W-:Y:S01]  /*63b0*/  @P4 STG.E.128 desc[UR4][R178.64], R140 ;  /* 0x0000008cb2004986 */ /* 0x0001e2000c101d04 */
[----:B------:R-:W-:Y:S05]  /*63c0*/  @P3 BRA `(.L_x_1144) ;  /* 0x0000000000103947 */ /* 0x000fea0003800000 */
[----:B0-----:R-:W-:Y:S01]  /*63d0*/  IMAD.MOV.U32 R178, RZ, RZ, RZ ;  /* 0x000000ffffb27224 */ /* 0x001fe200078e00ff */
[----:B------:R-:W-:Y:S06]  /*63e0*/  @!P0 BRA `(.L_x_1145) ;  /* 0x0000000000248947 */ /* 0x000fec0003800000 */
[----:B------:R-:W-:Y:S01]  /*63f0*/  SHF.L.U32 R178, R132, 0x10, RZ ;  /* 0x0000001084b27819 */ /* 0x000fe200000006ff */
[----:B------:R-:W-:Y:S06]  /*6400*/  BRA `(.L_x_1145) ;  /* 0x00000000001c7947 */ /* 0x000fec0003800000 */
.L_x_1144:
[----:B------:R-:W-:-:S04]  /*6410*/  ISETP.NE.AND P6, PT, R212, RZ, PT ;  /* 0x000000ffd400720c */ /* 0x000fc80003fc5270 */
[----:B0-----:R-:W-:-:S05]  /*6420*/  FSEL R144, R146, RZ, !P6 ;  /* 0x000000ff92907208 */ /* 0x001fca0007000000 */
[----:B------:R-:W-:-:S04]  /*6430*/  FFMA.FTZ R145, R15, R147, R144 ;  /* 0x000000930f917223 */ /* 0x000fc80000010090 */
[----:B------:R-:W-:Y:S01]  /*6440*/  FADD.FTZ R144, R160, -R145 ;  /* 0x80000091a0907221 */ /* 0x000fe20000010000 */
[----:B------:R-:W-:-:S03]  /*6450*/  @P0 SHF.L.U32 R145, R132, 0x10, RZ ;  /* 0x0000001084910819 */ /* 0x000fc600000006ff */
[----:B------:R-:W-:-:S04]  /*6460*/  FMUL.FTZ R178, R3, R144 ;  /* 0x0000009003b27220 */ /* 0x000fc80000410000 */
[----:B------:R-:W-:-:S07]  /*6470*/  @P0 FADD.FTZ R178, R178, R145 ;  /* 0x00000091b2b20221 */ /* 0x000fce0000010000 */
.L_x_1145:
[----:B------:R-:W-:Y:S05]  /*6480*/  BSYNC B0 ;  /* 0x0000000000007941 */ /* 0x000fea0003800000 */
.L_x_1143:
        /* <DEDUP_REMOVED lines=16> */
.L_x_1147:
        /* <DEDUP_REMOVED lines=8> */
.L_x_1148:
[----:B------:R-:W-:Y:S05]  /*6610*/  BSYNC B0 ;  /* 0x0000000000007941 */ /* 0x000fea0003800000 */
.L_x_1146:
        /* <DEDUP_REMOVED lines=15> */
.L_x_1150:
[----:B------:R-:W-:-:S04]  /*6710*/  ISETP.NE.AND P6, PT, R212, RZ, PT ;  /* 0x000000ffd400720c */ /* 0x000fc80003fc5270 */
[----:B------:R-:W-:-:S05]  /*6720*/  FSEL R145, R146, RZ, !P6 ;  /* 0x000000ff92917208 */ /* 0x000fca0007000000 */
[----:B------:R-:W-:Y:S01]  /*6730*/  FFMA.FTZ R144, R16, R147, R145 ;  /* 0x0000009310907223 */ /* 0x000fe20000010091 */
[----:B------:R-:W-:-:S03]  /*6740*/  @P0 SHF.L.U32 R145, R133, 0x10, RZ ;  /* 0x0000001085910819 */ /* 0x000fc600000006ff */
[----:B------:R-:W-:-:S04]  /*6750*/  FADD.FTZ R144, R165, -R144 ;  /* 0x80000090a5907221 */ /* 0x000fc80000010000 */
[----:B------:R-:W-:-:S04]  /*6760*/  FMUL.FTZ R178, R3, R144 ;  /* 0x0000009003b27220 */ /* 0x000fc80000410000 */
[----:B------:R-:W-:-:S07]  /*6770*/  @P0 FADD.FTZ R178, R178, R145 ;  /* 0x00000091b2b20221 */ /* 0x000fce0000010000 */
.L_x_1151:
[----:B------:R-:W-:Y:S05]  /*6780*/  BSYNC B0 ;  /* 0x0000000000007941 */ /* 0x000fea0003800000 */
.L_x_1149:
        /* <DEDUP_REMOVED lines=16> */
.L_x_1153:
        /* <DEDUP_REMOVED lines=8> */
.L_x_1154:
[----:B------:R-:W-:Y:S05]  /*6910*/  BSYNC B0 ;  /* 0x0000000000007941 */ /* 0x000fea0003800000 */
.L_x_1152:
        /* <DEDUP_REMOVED lines=15> */
.L_x_1156:
[----:B------:R-:W-:-:S04]  /*6a10*/  ISETP.NE.AND P6, PT, R212, RZ, PT ;  /* 0x000000ffd400720c */ /* 0x000fc80003fc5270 */
[----:B------:R-:W-:-:S05]  /*6a20*/  FSEL R144, R146, RZ, !P6 ;  /* 0x000000ff92907208 */ /* 0x000fca0007000000 */
[----:B------:R-:W-:-:S04]  /*6a30*/  FFMA.FTZ R145, R17, R147, R144 ;  /* 0x0000009311917223 */ /* 0x000fc80000010090 */
[----:B------:R-:W-:Y:S01]  /*6a40*/  FADD.FTZ R144, R170, -R145 ;  /* 0x80000091aa907221 */ /* 0x000fe20000010000 */
[----:B------:R-:W-:-:S03]  /*6a50*/  @P0 SHF.L.U32 R145, R134, 0x10, RZ ;  /* 0x0000001086910819 */ /* 0x000fc600000006ff */
[----:B------:R-:W-:-:S04]  /*6a60*/  FMUL.FTZ R178, R3, R144 ;  /* 0x0000009003b27220 */ /* 0x000fc80000410000 */
[----:B------:R-:W-:-:S07]  /*6a70*/  @P0 FADD.FTZ R178, R178, R145 ;  /* 0x00000091b2b20221 */ /* 0x000fce0000010000 */
.L_x_1157:
[----:B------:R-:W-:Y:S05]  /*6a80*/  BSYNC B0 ;  /* 0x0000000000007941 */ /* 0x000fea0003800000 */
.L_x_1155:
        /* <DEDUP_REMOVED lines=16> */
.L_x_1159:
        /* <DEDUP_REMOVED lines=8> */
.L_x_1160:
[----:B------:R-:W-:Y:S05]  /*6c10*/  BSYNC B0 ;  /* 0x0000000000007941 */ /* 0x000fea0003800000 */
.L_x_1158:
        /* <DEDUP_REMOVED lines=15> */
.L_x_1162:
[----:B------:R-:W-:-:S04]  /*6d10*/  ISETP.NE.AND P6, PT, R212, RZ, PT ;  /* 0x000000ffd400720c */ /* 0x000fc80003fc5270 */
[----:B------:R-:W-:-:S05]  /*6d20*/  FSEL R145, R146, RZ, !P6 ;  /* 0x000000ff92917208 */ /* 0x000fca0007000000 */
[----:B------:R-:W-:Y:S01]  /*6d30*/  FFMA.FTZ R144, R18, R147, R145 ;  /* 0x0000009312907223 */ /* 0x000fe20000010091 */
[----:B------:R-:W-:-:S03]  /*6d40*/  @P0 SHF.L.U32 R145, R135, 0x10, RZ ;  /* 0x0000001087910819 */ /* 0x000fc600000006ff */
[----:B------:R-:W-:-:S04]  /*6d50*/  FADD.FTZ R144, R175, -R144 ;  /* 0x80000090af907221 */ /* 0x000fc80000010000 */
[----:B------:R-:W-:-:S04]  /*6d60*/  FMUL.FTZ R178, R3, R144 ;  /* 0x0000009003b27220 */ /* 0x000fc80000410000 */
[----:B------:R-:W-:-:S07]  /*6d70*/  @P0 FADD.FTZ R178, R178, R145 ;  /* 0x00000091b2b20221 */ /* 0x000fce0000010000 */
.L_x_1163:
[----:B------:R-:W-:Y:S05]  /*6d80*/  BSYNC B0 ;  /* 0x0000000000007941 */ /* 0x000fea0003800000 */
.L_x_1161:
        /* <DEDUP_REMOVED lines=16> */
.L_x_1165:
[----:B------:R-:W-:-:S04]  /*6e90*/  ISETP.NE.AND P3, PT, R212, RZ, PT ;  /* 0x000000ffd400720c */ /* 0x000fc80003f65270 */
[----:B------:R-:W-:-:S05]  /*6ea0*/  FSEL R146, R146, RZ, !P3 ;  /* 0x000000ff92927208 */ /* 0x000fca0005800000 */
[----:B------:R-:W-:-:S04]  /*6eb0*/  FFMA.FTZ R147, R33, R147, R146 ;  /* 0x0000009321937223 */ /* 0x000fc80000010092 */
[----:B------:R-:W-:-:S04]  /*6ec0*/  FADD.FTZ R144, R186, -R147 ;  /* 0x80000093ba907221 */ /* 0x000fc80000010000 */
[----:B------:R-:W-:Y:S01]  /*6ed0*/  FMUL.FTZ R180, R3, R144 ;  /* 0x0000009003b47220 */ /* 0x000fe20000410000 */
[----:B------:R-:W-:-:S04]  /*6ee0*/  @P0 PRMT R3, R135, 0x7632, R3 ;  /* 0x0000763287030816 */ /* 0x000fc80000000003 */
[----:B------:R-:W-:-:S05]  /*6ef0*/  @P0 SHF.L.U32 R3, R3, 0x10, RZ ;  /* 0x0000001003030819 */ /* 0x000fca00000006ff */
[----:B------:R-:W-:-:S07]  /*6f00*/  @P0 FADD.FTZ R180, R180, R3 ;  /* 0x00000003b4b40221 */ /* 0x000fce0000010000 */
.L_x_1166:
[----:B------:R-:W-:Y:S05]  /*6f10*/  BSYNC B0 ;  /* 0x0000000000007941 */ /* 0x000fea0003800000 */
.L_x_1164:
[----:B------:R-:W0:Y:S01]  /*6f20*/  @P4 LDC.64 R144, c[0x0][0x298] ;  /* 0x0000a600ff904b82 */ /* 0x000e220000000a00 */
[----:B------:R-:W-:Y:S02]  /*6f30*/  @P4 LOP3.LUT P0, RZ, R177, 0xff000000, RZ, 0xc0, !PT ;  /* 0xff000000b1ff4812 */ /* 0x000fe4000780c0ff */
[----:B------:R-:W-:-:S05]  /*6f40*/  @P4 IADD3 R187, R187, 0x200, RZ ;  /* 0x00000200bbbb4810 */ /* 0x000fca0007ffe0ff */
[----:B------:R-:W1:Y:S08]  /*6f50*/  @P1 LDC.64 R178, c[0x0][0x308] ;  /* 0x0000c200ffb21b82 */ /* 0x000e700000000a00 */
[----:B------:R-:W2:Y:S01]  /*6f60*/  @P4 LDC.64 R146, c[0x0][0x2f8] ;  /* 0x0000be00ff924b82 */ /* 0x000ea20000000a00 */
[----:B0-----:R-:W-:Y:S01]  /*6f70*/  @P4 FMUL.FTZ R145, R180, R145 ;  /* 0x00000091b4914220 */ /* 0x001fe20000410000 */
[----:B------:R-:W-:-:S03]  /*6f80*/  @P1 F2FP.BF16.F32.PACK_AB R180, RZ, R180 ;  /* 0x000000b4ffb4123e */ /* 0x000fc600000010ff */
[----:B------:R-:W-:Y:S01]  /*6f90*/  @P4 FMUL.FTZ R144, R145, R144 ;  /* 0x0000009091904220 */ /* 0x000fe20000410000 */
[----:B------:R-:W-:Y:S01]  /*6fa0*/  @P1 VIADD R145, R4, 0x200 ;  /* 0x0000020004911836 */ /* 0x000fe20000000000 */
[----:B------:R-:W-:-:S03]  /*6fb0*/  @P1 PRMT R139, R139, 0x5410, R180 ;  /* 0x000054108b8b1816 */ /* 0x000fc600000000b4 */
[----:B------:R-:W-:Y:S01]  /*6fc0*/  @P4 FSEL R3, R144, RZ, P0 ;  /* 0x000000ff90034208 */ /* 0x000fe20000000000 */
[----:B-1----:R-:W-:-:S03]  /*6fd0*/  @P1 IMAD.WIDE.U32 R144, R145, 0x10, R178 ;  /* 0x0000001091901825 */ /* 0x002fc600078e00b2 */
[----:B------:R-:W-:Y:S02]  /*6fe0*/  @P4 F2FP.BF16.F32.PACK_AB R3, RZ, R3 ;  /* 0x00000003ff03423e */ /* 0x000fe400000010ff */
[----:B------:R0:W-:Y:S01]  /*6ff0*/  @P1 STG.E.128 desc[UR4][R144.64], R136 ;  /* 0x0000008890001986 */ /* 0x0001e2000c101d04 */
[----:B--2---:R-:W-:Y:S01]  /*7000*/  @P4 IMAD.WIDE.U32 R146, R187, 0x10, R146 ;  /* 0x00000010bb924825 */ /* 0x004fe200078e0092 */
[----:B------:R-:W-:Y:S02]  /*7010*/  @P4 PRMT R143, R143, 0x5410, R3 ;  /* 0x000054108f8f4816 */ /* 0x000fe40000000003 */
[----:B------:R-:W-:-:S03]  /*7020*/  SEL R187, RZ, 0x1, P5 ;  /* 0x00000001ffbb7807 */ /* 0x000fc60002800000 */
[----:B------:R0:W-:Y:S01]  /*7030*/  @P4 STG.E.128 desc[UR4][R146.64], R140 ;  /* 0x0000008c92004986 */ /* 0x0001e2000c101d04 */
[----:B------:R-:W-:Y:S05]  /*7040*/  @!P2 BRA `(.L_x_1167) ;  /* 0xffffff9800b4a947 */ /* 0x000fea000383ffff */
.L_x_1042:
[----:B0-----:R-:W0:Y:S01]  /*7050*/  S2R R144, SR_TID.X ;  /* 0x0000000000907919 */ /* 0x001e220000002100 */
[----:B------:R-:W0:Y:S08]  /*7060*/  S2UR UR6, SR_CTAID.X ;  /* 0x00000000000679c3 */ /* 0x000e300000002500 */
[----:B------:R-:W1:Y:S08]  /*7070*/  LDC.64 R2, c[0x0][0x2d0] ;  /* 0x0000b400ff027b82 */ /* 0x000e700000000a00 */
[----:B------:R-:W2:Y:S01]  /*7080*/  LDC.64 R4, c[0x0][0x2d8] ;  /* 0x0000b600ff047b82 */ /* 0x000ea20000000a00 */
[C---:B0-----:R-:W-:Y:S01]  /*7090*/  LEA.HI R0, R144.reuse, UR6, RZ, 0x19 ;  /* 0x0000000690007c11 */ /* 0x041fe2000f8fc8ff */
[----:B------:R-:W-:Y:S01]  /*70a0*/  ULDC UR6, c[0x0][0x218] ;  /* 0x0000860000067ab9 */ /* 0x000fe20000000800 */
[----:B------:R-:W-:-:S03]  /*70b0*/  LOP3.LUT R7, R144, 0x7f, RZ, 0xc0, !PT ;  /* 0x0000007f90077812 */ /* 0x000fc600078ec0ff */
        /* <DEDUP_REMOVED lines=25> */
.L_x_1046:
[----:B------:R-:W-:Y:S01]  /*7250*/  HFMA2.MMA R147, -RZ, RZ, 0, 1.847743988037109375e-06 ;  /* 0x0000001fff937435 */ /* 0x000fe200000001ff */
[----:B------:R-:W-:Y:S01]  /*7260*/  MOV R240, R241 ;  /* 0x000000f100f07202 */ /* 0x000fe20000000f00 */
[----:B------:R-:W-:Y:S01]  /*7270*/  IMAD.MOV.U32 R187, RZ, RZ, 0x10 ;  /* 0x00000010ffbb7424 */ /* 0x000fe200078e00ff */
[----:B------:R-:W-:-:S08]  /*7280*/  MOV R144, 0xffffffff ;  /* 0xffffffff00907802 */ /* 0x000fd00000000f00 */
[----:B------:R-:W-:Y:S05]  /*7290*/  WARPSYNC.COLLECTIVE R144, `(.L_x_1168) ;  /* 0x0000000090087348 */ /* 0x000fea0003c00000 */
[----:B------:R0:W1:Y:S02]  /*72a0*/  SHFL.DOWN P1, R242, R240, R187, R147 ;  /* 0x080000bbf0f27389 */ /* 0x0000640000020093 */
[----:B01----:R-:W-:Y:S01]  /*72b0*/  ENDCOLLECTIVE ;  /* 0x000000000000791b */ /* 0x003fe20003800000 */
.L_x_1168:
[----:B------:R-:W-:Y:S02]  /*72c0*/  IMAD.MOV.U32 R240, RZ, RZ, R145 ;  /* 0x000000fffff07224 */ /* 0x000fe400078e0091 */
[----:B------:R-:W-:-:S07]  /*72d0*/  FADD.FTZ R241, R242, R241 ;  /* 0x000000f1f2f17221 */ /* 0x000fce0000010000 */
[----:B------:R-:W-:Y:S05]  /*72e0*/  WARPSYNC.COLLECTIVE R144, `(.L_x_1169) ;  /* 0x0000000090087348 */ /* 0x000fea0003c00000 */
[----:B------:R0:W1:Y:S02]  /*72f0*/  SHFL.DOWN P1, R242, R240, R187, R147 ;  /* 0x080000bbf0f27389 */ /* 0x0000640000020093 */
[----:B01----:R-:W-:Y:S01]  /*7300*/  ENDCOLLECTIVE ;  /* 0x000000000000791b */ /* 0x003fe20003800000 */
.L_x_1169:
[----:B------:R-:W-:Y:S01]  /*7310*/  HFMA2.MMA R187, -RZ, RZ, 0, 4.76837158203125e-07 ;  /* 0x00000008ffbb7435 */ /* 0x000fe200000001ff */
[----:B------:R-:W-:Y:S01]  /*7320*/  MOV R240, R241 ;  /* 0x000000f100f07202 */ /* 0x000fe20000000f00 */
[----:B------:R-:W-:-:S09]  /*7330*/  FADD.FTZ R145, R242, R145 ;  /* 0x00000091f2917221 */ /* 0x000fd20000010000 */
[----:B------:R-:W-:Y:S05]  /*7340*/  WARPSYNC.COLLECTIVE R144, `(.L_x_1170) ;  /* 0x0000000090087348 */ /* 0x000fea0003c00000 */
[----:B------:R0:W1:Y:S02]  /*7350*/  SHFL.DOWN P1, R242, R240, R187, R147 ;  /* 0x080000bbf0f27389 */ /* 0x0000640000020093 */
[----:B01----:R-:W-:Y:S01]  /*7360*/  ENDCOLLECTIVE ;  /* 0x000000000000791b */ /* 0x003fe20003800000 */
.L_x_1170:
[----:B------:R-:W-:Y:S02]  /*7370*/  IMAD.MOV.U32 R240, RZ, RZ, R145 ;  /* 0x000000fffff07224 */ /* 0x000fe400078e0091 */
[----:B------:R-:W-:-:S07]  /*7380*/  FADD.FTZ R241, R241, R242 ;  /* 0x000000f2f1f17221 */ /* 0x000fce0000010000 */
[----:B------:R-:W-:Y:S05]  /*7390*/  WARPSYNC.COLLECTIVE R144, `(.L_x_1171) ;  /* 0x0000000090087348 */ /* 0x000fea0003c00000 */
[----:B------:R0:W1:Y:S02]  /*73a0*/  SHFL.DOWN P1, R242, R240, R187, R147 ;  /* 0x080000bbf0f27389 */ /* 0x0000640000020093 */
[----:B01----:R-:W-:Y:S01]  /*73b0*/  ENDCOLLECTIVE ;  /* 0x000000000000791b */ /* 0x003fe20003800000 */
.L_x_1171:
[----:B------:R-:W-:Y:S01]  /*73c0*/  HFMA2.MMA R187, -RZ, RZ, 0, 2.384185791015625e-07 ;  /* 0x00000004ffbb7435 */ /* 0x000fe200000001ff */
[----:B------:R-:W-:Y:S01]  /*73d0*/  MOV R240, R241 ;  /* 0x000000f100f07202 */ /* 0x000fe20000000f00 */
[----:B------:R-:W-:-:S09]  /*73e0*/  FADD.FTZ R145, R145, R242 ;  /* 0x000000f291917221 */ /* 0x000fd20000010000 */
[----:B------:R-:W-:Y:S05]  /*73f0*/  WARPSYNC.COLLECTIVE R144, `(.L_x_1172) ;  /* 0x0000000090087348 */ /* 0x000fea0003c00000 */
[----:B------:R0:W1:Y:S02]  /*7400*/  SHFL.DOWN P1, R242, R240, R187, R147 ;  /* 0x080000bbf0f27389 */ /* 0x0000640000020093 */
[----:B01----:R-:W-:Y:S01]  /*7410*/  ENDCOLLECTIVE ;  /* 0x000000000000791b */ /* 0x003fe20003800000 */
.L_x_1172:
[----:B------:R-:W-:Y:S02]  /*7420*/  IMAD.MOV.U32 R240, RZ, RZ, R145 ;  /* 0x000000fffff07224 */ /* 0x000fe400078e0091 */
[----:B------:R-:W-:-:S07]  /*7430*/  FADD.FTZ R241, R241, R242 ;  /* 0x000000f2f1f17221 */ /* 0x000fce0000010000 */
[----:B------:R-:W-:Y:S05]  /*7440*/  WARPSYNC.COLLECTIVE R144, `(.L_x_1173) ;  /* 0x0000000090087348 */ /* 0x000fea0003c00000 */
[----:B------:R0:W1:Y:S02]  /*7450*/  SHFL.DOWN P1, R242, R240, R187, R147 ;  /* 0x080000bbf0f27389 */ /* 0x0000640000020093 */
[----:B01----:R-:W-:Y:S01]  /*7460*/  ENDCOLLECTIVE ;  /* 0x000000000000791b */ /* 0x003fe20003800000 */
.L_x_1173:
[----:B------:R-:W-:Y:S01]  /*7470*/  HFMA2.MMA R187, -RZ, RZ, 0, 1.1920928955078125e-07 ;  /* 0x00000002ffbb7435 */ /* 0x000fe200000001ff */
[----:B------:R-:W-:Y:S01]  /*7480*/  MOV R240, R241 ;  /* 0x000000f100f07202 */ /* 0x000fe20000000f00 */
[----:B------:R-:W-:-:S09]  /*7490*/  FADD.FTZ R145, R145, R242 ;  /* 0x000000f291917221 */ /* 0x000fd20000010000 */
[----:B------:R-:W-:Y:S05]  /*74a0*/  WARPSYNC.COLLECTIVE R144, `(.L_x_1174) ;  /* 0x0000000090087348 */ /* 0x000fea0003c00000 */
[----:B------:R0:W1:Y:S02]  /*74b0*/  SHFL.DOWN P1, R242, R240, R187, R147 ;  /* 0x080000bbf0f27389 */ /* 0x0000640000020093 */
[----:B01----:R-:W-:Y:S01]  /*74c0*/  ENDCOLLECTIVE ;  /* 0x000000000000791b */ /* 0x003fe20003800000 */
.L_x_1174:
[----:B------:R-:W-:Y:S02]  /*74d0*/  IMAD.MOV.U32 R240, RZ, RZ, R145 ;  /* 0x000000fffff07224 */ /* 0x000fe400078e0091 */
[----:B------:R-:W-:-:S07]  /*74e0*/  FADD.FTZ R241, R241, R242 ;  /* 0x000000f2f1f17221 */ /* 0x000fce0000010000 */
[----:B------:R-:W-:Y:S05]  /*74f0*/  WARPSYNC.COLLECTIVE R144, `(.L_x_1175) ;  /* 0x0000000090087348 */ /* 0x000fea0003c00000 */
[----:B------:R0:W1:Y:S02]  /*7500*/  SHFL.DOWN P1, R242, R240, R187, R147 ;  /* 0x080000bbf0f27389 */ /* 0x0000640000020093 */
[----:B01----:R-:W-:Y:S01]  /*7510*/  ENDCOLLECTIVE ;  /* 0x000000000000791b */ /* 0x003fe20003800000 */
.L_x_1175:
[----:B------:R-:W-:Y:S01]  /*7520*/  HFMA2.MMA R187, -RZ, RZ, 0, 5.9604644775390625e-08 ;  /* 0x00000001ffbb7435 */ /* 0x000fe200000001ff */
[----:B------:R-:W-:Y:S01]  /*7530*/  MOV R240, R241 ;  /* 0x000000f100f07202 */ /* 0x000fe20000000f00 */
[----:B------:R-:W-:-:S09]  /*7540*/  FADD.FTZ R145, R145, R242 ;  /* 0x000000f291917221 */ /* 0x000fd20000010000 */
[----:B------:R-:W-:Y:S05]  /*7550*/  WARPSYNC.COLLECTIVE R144, `(.L_x_1176) ;  /* 0x0000000090087348 */ /* 0x000fea0003c00000 */
[----:B------:R0:W1:Y:S02]  /*7560*/  SHFL.DOWN P1, R242, R240, R187, R147 ;  /* 0x080000bbf0f27389 */ /* 0x0000640000020093 */
[----:B01----:R-:W-:Y:S01]  /*7570*/  ENDCOLLECTIVE ;  /* 0x000000000000791b */ /* 0x003fe20003800000 */
.L_x_1176:
[----:B------:R-:W-:Y:S01]  /*7580*/  MOV R240, R145 ;  /* 0x0000009100f07202 */ /* 0x000fe20000000f00 */
[----:B------:R-:W-:-:S07]  /*7590*/  IMAD.MOV.U32 R243, RZ, RZ, R242 ;  /* 0x000000fffff37224 */ /* 0x000fce00078e00f2 */
[----:B------:R-:W-:Y:S05]  /*75a0*/  WARPSYNC.COLLECTIVE R144, `(.L_x_1177) ;  /* 0x0000000090087348 */ /* 0x000fea0003c00000 */
[----:B------:R0:W1:Y:S02]  /*75b0*/  SHFL.DOWN P1, R242, R240, R187, R147 ;  /* 0x080000bbf0f27389 */ /* 0x0000640000020093 */
[----:B01----:R-:W-:Y:S01]  /*75c0*/  ENDCOLLECTIVE ;  /* 0x000000000000791b */ /* 0x003fe20003800000 */
.L_x_1177:
[----:B------:R-:W-:Y:S01]  /*75d0*/  MOV R147, R242 ;  /* 0x000000f200937202 */ /* 0x000fe20000000f00 */
[----:B------:R-:W-:Y:S06]  /*75e0*/  BRA `(.L_x_1178) ;  /* 0xffffffb800687947 */ /* 0x000fec000383ffff */
.L_x_1179:
        /* <DEDUP_REMOVED lines=9> */
.L_x_16483:


//--------------------- .text._ZN10layer_norm13ln_bwd_kernelINS_13Kernel_traitsI13__nv_bfloat16S2_S2_S2_fjLj5120ELj1ELj1ELj4ELj16ENS_18Kernel_traits_baseILj5120ES2_S2_S2_S2_fjLj128EEEEELb1ELb1ELb0ELb0EEEvNS_9BwdParamsE --------------------------
	.section	.text._ZN10layer_norm13ln_bwd_kernelINS_13Kernel_traitsI13__nv_bfloat16S2_S2_S2_fjLj5120ELj1ELj1ELj4ELj16ENS_18Kernel_traits_baseILj5120ES2_S2_S2_S2_fjLj128EEEEELb1ELb1ELb0ELb0EEEvNS_9BwdParamsE,"ax",@progbits
	.align	128
        .global         _ZN10layer_norm13ln_bwd_kernelINS_13Kernel_traitsI13__nv_bfloat16S2_S2_S2_fjLj5120ELj1ELj1ELj4ELj16ENS_18Kernel_traits_baseILj5120ES2_S2_S2_S2_fjLj128EEEEELb1ELb1ELb0ELb0EEEvNS_9BwdParamsE
        .type           _ZN10layer_norm13ln_bwd_kernelINS_13Kernel_traitsI13__nv_bfloat16S2_S2_S2_fjLj5120ELj1ELj1ELj4ELj16ENS_18Kernel_traits_baseILj5120ES2_S2_S2_S2_fjLj128EEEEELb1ELb1ELb0ELb0EEEvNS_9BwdParamsE,@function
        .size           _ZN10layer_norm13ln_bwd_kernelINS_13Kernel_traitsI13__nv_bfloat16S2_S2_S2_fjLj5120ELj1ELj1ELj4ELj16ENS_18Kernel_traits_baseILj5120ES2_S2_S2_S2_fjLj128EEEEELb1ELb1ELb0ELb0EEEvNS_9BwdParamsE,(.L_x_16484 - _ZN10layer_norm13ln_bwd_kernelINS_13Kernel_traitsI13__nv_bfloat16S2_S2_S2_fjLj5120ELj1ELj1ELj4ELj16ENS_18Kernel_traits_baseILj5120ES2_S2_S2_S2_fjLj128EEEEELb1ELb1ELb0ELb0EEEvNS_9BwdParamsE)
        .other          _ZN10layer_norm13ln_bwd_kernelINS_13Kernel_traitsI13__nv_bfloat16S2_S2_S2_fjLj5120ELj1ELj1ELj4ELj16ENS_18Kernel_traits_baseILj5120ES2_S2_S2_S2_fjLj128EEEEELb1ELb1ELb0ELb0EEEvNS_9BwdParamsE,@"STO_CUDA_ENTRY STV_DEFAULT"
_ZN10layer_norm13ln_bwd_kernelINS_13Kernel_traitsI13__nv_bfloat16S2_S2_S2_fjLj5120ELj1ELj1ELj4ELj16ENS_18Kernel_traits_baseILj5120ES2_S2_S2_S2_fjLj128EEEEELb1ELb1ELb0ELb0EEEvNS_9BwdParamsE:
.text._ZN10layer_norm13ln_bwd_kernelINS_13Kernel_traitsI13__nv_bfloat16S2_S2_S2_fjLj5120ELj1ELj1ELj4ELj16ENS_18Kernel_traits_baseILj5120ES2_S2_S2_S2_fjLj128EEEEELb1ELb1ELb0ELb0EEEvNS_9BwdParamsE:
[----:B------:R-:W0:Y:S01]  /*0000*/  LDC R1, c[0x0][0x28] ;  /* 0x00000a00ff017b82 */ /* 0x000e220000000800 */
[----:B------:R-:W1:Y:S01]  /*0010*/  S2R R150, SR_TID.X ;  /* 0x0000000000967919 */ /* 0x000e620000002100 */
[----:B------:R-:W-:Y:S01]  /*0020*/  ULDC UR4, c[0x0][0x218] ;  /* 0x0000860000047ab9 */ /* 0x000fe20000000800 */
[----:B0-----:R-:W-:-:S05]  /*0030*/  IADD3 R1, R1, -0x158, RZ ;  /* 0xfffffea801017810 */ /* 0x001fca0007ffe0ff */
[----:B------:R-:W0:Y:S01]  /*0040*/  S2UR UR6, SR_CTAID.X ;  /* 0x00000000000679c3 */ /* 0x000e220000002500 */
[----:B------:R-:W-:Y:S01]  /*0050*/  MOV R2, UR4 ;  /* 0x0000000400027c02 */ /* 0x000fe20008000f00 */
[----:B------:R-:W-:Y:S01]  /*0060*/  ULDC.64 UR4, c[0x0][0x208] ;  /* 0x0000820000047ab9 */ /* 0x000fe20000000a00 */
[----:B------:R-:W-:Y:S01]  /*0070*/  ULDC UR7, c[0x0][0x214] ;  /* 0x0000850000077ab9 */ /* 0x000fe20000000800 */
[----:B------:R-:W-:Y:S01]  /*0080*/  ULDC UR15, c[0x0][0x298] ;  /* 0x0000a600000f7ab9 */ /* 0x000fe20000000800 */
[----:B------:R-:W-:Y:S01]  /*0090*/  SHF.R.S32.HI R0, RZ, 0x1f, R2 ;  /* 0x0000001fff007819 */ /* 0x000fe20000011402 */
[----:B------:R2:W-:Y:S01]  /*00a0*/  STL [R1+0x4], R2 ;  /* 0x0000040201007387 */ /* 0x0005e20000100800 */
[----:B------:R-:W-:Y:S01]  /*00b0*/  ULDC UR22, c[0x0][0x218] ;  /* 0x0000860000167ab9 */ /* 0x000fe20000000800 */
[----:B------:R-:W-:Y:S01]  /*00c0*/  ULDC UR14, c[0x0][0x290] ;  /* 0x0000a400000e7ab9 */ /* 0x000fe20000000800 */
[----:B------:R-:W-:Y:S01]  /*00d0*/  LEA.HI R0, R0, R2, RZ, 0x3 ;  /* 0x0000000200007211 */ /* 0x000fe200078f18ff */
[----:B------:R-:W-:Y:S01]  /*00e0*/  ULDC.64 UR8, c[0x0][0x2c8] ;  /* 0x0000b20000087ab9 */ /* 0x000fe20000000a00 */
[----:B------:R-:W-:Y:S01]  /*00f0*/  ULDC.64 UR10, c[0x0][0x238] ;  /* 0x00008e00000a7ab9 */ /* 0x000fe20000000a00 */
[----:B------:R-:W-:Y:S01]  /*0100*/  ULDC.64 UR12, c[0x0][0x240] ;  /* 0x00009000000c7ab9 */ /* 0x000fe20000000a00 */
[----:B------:R-:W-:Y:S01]  /*0110*/  ULDC.64 UR16, c[0x0][0x308] ;  /* 0x0000c20000107ab9 */ /* 0x000fe20000000a00 */
[----:B------:R-:W-:Y:S01]  /*0120*/  ULDC.64 UR18, c[0x0][0x2f8] ;  /* 0x0000be0000127ab9 */ /* 0x000fe20000000a00 */
[----:B------:R-:W-:Y:S01]  /*0130*/  ULDC.64 UR20, c[0x0][0x210] ;  /* 0x0000840000147ab9 */ /* 0x000fe20000000a00 */
[----:B-1----:R-:W-:-:S04]  /*0140*/  LOP3.LUT R42, R150, 0x7f, RZ, 0xc0, !PT ;  /* 0x0000007f962a7812 */ /* 0x002fc800078ec0ff */
[----:B------:R-:W-:Y:S01]  /*0150*/  LOP3.LUT R3, R42, 0x7f, RZ, 0x3c, !PT ;  /* 0x0000007f2a037812 */ /* 0x000fe200078e3cff */
[----:B------:R1:W-:Y:S01]  /*0160*/  STL [R1+0x8], R42 ;  /* 0x0000082a01007387 */ /* 0x0003e20000100800 */
[----:B------:R-:W-:Y:S02]  /*0170*/  MOV R59, R42 ;  /* 0x0000002a003b7202 */ /* 0x000fe40000000f00 */
[----:B------:R-:W-:-:S04]  /*0180*/  LEA.HI.SX32 R0, R0, R3, 0x1d ;  /* 0x0000000300007211 */ /* 0x000fc800078feaff */
[C---:B------:R-:W-:Y:S02]  /*0190*/  LOP3.LUT P5, RZ, R0.reuse, 0xffffff80, RZ, 0xc0, !PT ;  /* 0xffffff8000ff7812 */ /* 0x040fe400078ac0ff */
[C---:B------:R-:W-:Y:S02]  /*01a0*/  ISETP.GE.U32.AND P0, PT, R0.reuse, 0x100, PT ;  /* 0x000001000000780c */ /* 0x040fe40003f06070 */
[C---:B------:R-:W-:Y:S02]  /*01b0*/  ISETP.GE.U32.AND P1, PT, R0.reuse, 0x180, PT ;  /* 0x000001800000780c */ /* 0x040fe40003f26070 */
[----:B------:R-:W-:Y:S02]  /*01c0*/  P2R R38, PR, RZ, 0x20 ;  /* 0x00000020ff267803 */ /* 0x000fe40000000000 */
[C---:B------:R-:W-:Y:S02]  /*01d0*/  ISETP.GE.U32.AND P2, PT, R0.reuse, 0x200, PT ;  /* 0x000002000000780c */ /* 0x040fe40003f46070 */
[----:B------:R-:W-:Y:S01]  /*01e0*/  ISETP.GE.U32.AND P4, PT, R0, 0x280, PT ;  /* 0x000002800000780c */ /* 0x000fe20003f86070 */
[----:B------:R3:W-:Y:S02]  /*01f0*/  STL [R1+0x10], R38 ;  /* 0x0000102601007387 */ /* 0x0007e40000100800 */
[----:B--2---:R-:W2:Y:S01]  /*0200*/  @P5 LDC.64 R2, c[0x0][0x260] ;  /* 0x00009800ff025b82 */ /* 0x004ea20000000a00 */
[----:B-1----:R-:W-:-:S05]  /*0210*/  P2R R42, PR, RZ, 0x10 ;  /* 0x00000010ff2a7803 */ /* 0x002fca0000000000 */
[----:B------:R1:W-:Y:S02]  /*0220*/  STL [R1+0xc], R42 ;  /* 0x00000c2a01007387 */ /* 0x0003e40000100800 */
[----:B------:R-:W4:Y:S08]  /*0230*/  @P5 LDC.64 R36, c[0x0][0x278] ;  /* 0x00009e00ff245b82 */ /* 0x000f300000000a00 */
[----:B---3--:R-:W1:Y:S08]  /*0240*/  @P0 LDC.64 R38, c[0x0][0x260] ;  /* 0x00009800ff260b82 */ /* 0x008e700000000a00 */
[----:B------:R-:W3:Y:S01]  /*0250*/  @P0 LDC.64 R40, c[0x0][0x278] ;  /* 0x00009e00ff280b82 */ /* 0x000ee20000000a00 */
[----:B--2---:R-:W-:-:S05]  /*0260*/  @P5 IMAD.WIDE.U32 R2, R59, 0x10, R2 ;  /* 0x000000103b025825 */ /* 0x004fca00078e0002 */
[----:B------:R0:W5:Y:S02]  /*0270*/  @P5 LDG.E.128 R160, desc[UR4][R2.64] ;  /* 0x0000000402a05981 */ /* 0x000164000c1e1d00 */
[----:B------:R-:W2:Y:S01]  /*0280*/  @P1 LDC.64 R46, c[0x0][0x260] ;  /* 0x00009800ff2e1b82 */ /* 0x000ea20000000a00 */
[C---:B----4-:R-:W-:Y:S01]  /*0290*/  @P5 IMAD.WIDE.U32 R36, R59.reuse, 0x10, R36 ;  /* 0x000000103b245825 */ /* 0x050fe200078e0024 */
[----:B------:R-:W-:Y:S02]  /*02a0*/  @P5 LOP3.LUT R59, R59, 0x80, RZ, 0xfc, !PT ;  /* 0x000000803b3b5812 */ /* 0x000fe400078efcff */
[----:B------:R-:W-:Y:S02]  /*02b0*/  CS2R R60, SRZ ;  /* 0x00000000003c7805 */ /* 0x000fe4000001ff00 */
[----:B------:R-:W-:Y:S02]  /*02c0*/  CS2R R62, SRZ ;  /* 0x00000000003e7805 */ /* 0x000fe4000001ff00 */
[----:B------:R-:W-:Y:S01]  /*02d0*/  CS2R R64, SRZ ;  /* 0x0000000000407805 */ /* 0x000fe2000001ff00 */
[----:B------:R4:W5:Y:S01]  /*02e0*/  @P5 LDG.E.128 R20, desc[UR4][R36.64] ;  /* 0x0000000424145981 */ /* 0x000962000c1e1d00 */
[----:B------:R-:W4:Y:S01]  /*02f0*/  @P1 LDC.64 R48, c[0x0][0x278] ;  /* 0x00009e00ff301b82 */ /* 0x000f220000000a00 */
[----:B-1----:R-:W-:-:S07]  /*0300*/  @P0 IMAD.WIDE.U32 R42, R59, 0x10, R38 ;  /* 0x000000103b2a0825 */ /* 0x002fce00078e0026 */
[----:B------:R-:W1:Y:S01]  /*0310*/  @P2 LDC.64 R50, c[0x0][0x260] ;  /* 0x00009800ff322b82 */ /* 0x000e620000000a00 */
[C---:B---3--:R-:W-:Y:S01]  /*0320*/  @P0 IMAD.WIDE.U32 R44, R59.reuse, 0x10, R40 ;  /* 0x000000103b2c0825 */ /* 0x048fe200078e0028 */
[----:B------:R-:W-:Y:S01]  /*0330*/  @P0 IADD3 R59, R59, 0x80, RZ ;  /* 0x000000803b3b0810 */ /* 0x000fe20007ffe0ff */
[----:B------:R3:W5:Y:S05]  /*0340*/  @P0 LDG.E.128 R72, desc[UR4][R42.64] ;  /* 0x000000042a480981 */ /* 0x00076a000c1e1d00 */
[----:B------:R-:W3:Y:S08]  /*0350*/  @P2 LDC.64 R52, c[0x0][0x278] ;  /* 0x00009e00ff342b82 */ /* 0x000ef00000000a00 */
[----:B------:R-:W3:Y:S08]  /*0360*/  @P4 LDC.64 R54, c[0x0][0x260] ;  /* 0x00009800ff364b82 */ /* 0x000ef00000000a00 */
[----:B------:R-:W3:Y:S01]  /*0370*/  @P4 LDC.64 R56, c[0x0][0x278] ;  /* 0x00009e00ff384b82 */ /* 0x000ee20000000a00 */
[----:B0-----:R-:W-:Y:S01]  /*0380*/  LEA.HI R2, R150, UR6, RZ, 0x19 ;  /* 0x0000000696027c11 */ /* 0x001fe2000f8fc8ff */
[C---:B--2---:R-:W-:Y:S01]  /*0390*/  @P1 IMAD.WIDE.U32 R46, R59.reuse, 0x10, R46 ;  /* 0x000000103b2e1825 */ /* 0x044fe200078e002e */
[----:B------:R0:W5:Y:S03]  /*03a0*/  @P0 LDG.E.128 R16, desc[UR4][R44.64] ;  /* 0x000000042c100981 */ /* 0x000166000c1e1d00 */
[C---:B----4-:R-:W-:Y:S01]  /*03b0*/  @P1 IMAD.WIDE.U32 R48, R59.reuse, 0x10, R48 ;  /* 0x000000103b301825 */ /* 0x050fe200078e0030 */
[----:B------:R-:W-:Y:S01]  /*03c0*/  ISETP.GE.AND P3, PT, R2, UR7, PT ;  /* 0x0000000702007c0c */ /* 0x000fe2000bf66270 */
[----:B------:R2:W5:Y:S02]  /*03d0*/  @P1 LDG.E.128 R32, desc[UR4][R46.64] ;  /* 0x000000042e201981 */ /* 0x000564000c1e1d00 */
[----:B------:R-:W-:Y:S01]  /*03e0*/  @P1 VIADD R59, R59, 0x80 ;  /* 0x000000803b3b1836 */ /* 0x000fe20000000000 */
[----:B------:R-:W-:Y:S01]  /*03f0*/  CS2R R36, SRZ ;  /* 0x0000000000247805 */ /* 0x000fe2000001ff00 */
[----:B------:R4:W5:Y:S02]  /*0400*/  @P1 LDG.E.128 R12, desc[UR4][R48.64] ;  /* 0x00000004300c1981 */ /* 0x000964000c1e1d00 */
[----:B-1----:R-:W-:-:S04]  /*0410*/  @P2 IMAD.WIDE.U32 R50, R59, 0x10, R50 ;  /* 0x000000103b322825 */ /* 0x002fc800078e0032 */
[C---:B---3--:R-:W-:Y:S01]  /*0420*/  @P2 IMAD.WIDE.U32 R52, R59.reuse, 0x10, R52 ;  /* 0x000000103b342825 */ /* 0x048fe200078e0034 */
[----:B------:R-:W-:Y:S01]  /*0430*/  @P2 IADD3 R59, R59, 0x80, RZ ;  /* 0x000000803b3b2810 */ /* 0x000fe20007ffe0ff */
[----:B------:R1:W5:Y:S04]  /*0440*/  @P2 LDG.E.128 R28, desc[UR4][R50.64] ;  /* 0x00000004321c2981 */ /* 0x000368000c1e1d00 */
[C---:B------:R-:W-:Y:S01]  /*0450*/  @P4 IMAD.WIDE.U32 R38, R59.reuse, 0x10, R54 ;  /* 0x000000103b264825 */ /* 0x040fe200078e0036 */
[----:B------:R3:W5:Y:S03]  /*0460*/  @P2 LDG.E.128 R8, desc[UR4][R52.64] ;  /* 0x0000000434082981 */ /* 0x000766000c1e1d00 */
[----:B------:R-:W-:Y:S01]  /*0470*/  @P4 IMAD.WIDE.U32 R40, R59, 0x10, R56 ;  /* 0x000000103b284825 */ /* 0x000fe200078e0038 */
[----:B------:R3:W5:Y:S01]  /*0480*/  @P4 LDG.E.128 R24, desc[UR4][R38.64] ;  /* 0x0000000426184981 */ /* 0x000762000c1e1d00 */
[----:B------:R-:W-:-:S02]  /*0490*/  CS2R R42, SRZ ;  /* 0x00000000002a7805 */ /* 0x000fc4000001ff00 */
[----:B0-----:R-:W-:Y:S02]  /*04a0*/  CS2R R44, SRZ ;  /* 0x00000000002c7805 */ /* 0x001fe4000001ff00 */
[----:B--2---:R-:W-:Y:S01]  /*04b0*/  CS2R R46, SRZ ;  /* 0x00000000002e7805 */ /* 0x004fe2000001ff00 */
[----:B------:R0:W5:Y:S01]  /*04c0*/  @P4 LDG.E.128 R4, desc[UR4][R40.64] ;  /* 0x0000000428044981 */ /* 0x000162000c1e1d00 */
[----:B----4-:R-:W-:Y:S02]  /*04d0*/  CS2R R48, SRZ ;  /* 0x0000000000307805 */ /* 0x010fe4000001ff00 */
[----:B-1----:R-:W-:Y:S02]  /*04e0*/  CS2R R50, SRZ ;  /* 0x0000000000327805 */ /* 0x002fe4000001ff00 */
[----:B---3--:R-:W-:Y:S02]  /*04f0*/  CS2R R52, SRZ ;  /* 0x0000000000347805 */ /* 0x008fe4000001ff00 */
        /* <DEDUP_REMOVED lines=62> */
[----:B------:R-:W-:Y:S02]  /*08e0*/  ISETP.NE.U32.AND P3, PT, RZ, UR6, PT ;  /* 0x00000006ff007c0c */ /* 0x000fe4000bf65070 */
[----:B0-----:R-:W-:Y:S02]  /*08f0*/  SHF.L.U32 R37, R162, 0x10, RZ ;  /* 0x00000010a2257819 */ /* 0x001fe400000006ff */
[----:B------:R-:W-:Y:S01]  /*0900*/  @P0 PRMT R162, R72, 0x7632, R162 ;  /* 0x0000763248a20816 */ /* 0x000fe200000000a2 */
[----:B-1----:R-:W-:Y:S01]  /*0910*/  IMAD.U32 R164, R163, 0x10000, RZ ;  /* 0x00010000a3a47824 */ /* 0x002fe200078e00ff */
[----:B------:R-:W-:Y:S01]  /*0920*/  @P4 PRMT R163, R25, 0x7632, R163 ;  /* 0x0000763219a34816 */ /* 0x000fe200000000a3 */
[----:B------:R0:W-:Y:S01]  /*0930*/  STL [R1+0x148], R37 ;  /* 0x0001482501007387 */ /* 0x0001e20000100800 */
[----:B------:R-:W-:-:S03]  /*0940*/  ISETP.NE.AND.EX P3, PT, RZ, UR7, PT, P3 ;  /* 0x00000007ff007c0c */ /* 0x000fc6000bf65330 */
        /* <DEDUP_REMOVED lines=43> */
[----:B0-----:R-:W-:Y:S01]  /*0c00*/  IMAD.U32 R37, R26, 0x10000, RZ ;  /* 0x000100001a257824 */ /* 0x001fe200078e00ff */
[C---:B------:R-:W-:Y:S02]  /*0c10*/  @P4 PRMT R26, R27.reuse, 0x7632, R26 ;  /* 0x000076321b1a4816 */ /* 0x040fe4000000001a */
[----:B------:R-:W-:Y:S02]  /*0c20*/  SHF.L.U32 R27, R27, 0x10, RZ ;  /* 0x000000101b1b7819 */ /* 0x000fe400000006ff */
        /* <DEDUP_REMOVED lines=57> */
[----:B0-----:R-:W-:Y:S01]  /*0fc0*/  IMAD.MOV.U32 R37, RZ, RZ, RZ ;  /* 0x000000ffff257224 */ /* 0x001fe200078e00ff */
[----:B-1----:R-:W-:-:S02]  /*0fd0*/  SHF.L.U32 R27, R6, 0x10, RZ ;  /* 0x00000010061b7819 */ /* 0x002fc400000006ff */
[C---:B------:R-:W-:Y:S02]  /*0fe0*/  @P4 PRMT R6, R7.reuse, 0x7632, R6 ;  /* 0x0000763207064816 */ /* 0x040fe40000000006 */
[----:B------:R-:W-:Y:S01]  /*0ff0*/  SHF.L.U32 R7, R7, 0x10, RZ ;  /* 0x0000001007077819 */ /* 0x000fe200000006ff */
[----:B------:R-:W-:Y:S04]  /*1000*/  STL [R1+0x20], R27 ;  /* 0x0000201b01007387 */ /* 0x000fe80000100800 */
[----:B------:R0:W-:Y:S04]  /*1010*/  STL [R1+0x18], R7 ;  /* 0x0000180701007387 */ /* 0x0001e80000100800 */
[----:B------:R1:W-:Y:S01]  /*1020*/  STL [R1+0x120], R0 ;  /* 0x0001200001007387 */ /* 0x0003e20000100800 */
[----:B0-----:R-:W-:-:S02]  /*1030*/  SHF.L.U32 R7, R3, 0x10, RZ ;  /* 0x0000001003077819 */ /* 0x001fc400000006ff */
[----:B------:R-:W-:Y:S02]  /*1040*/  SHF.L.U32 R3, R160, 0x10, RZ ;  /* 0x00000010a0037819 */ /* 0x000fe400000006ff */
[----:B-1----:R-:W-:Y:S01]  /*1050*/  SHF.L.U32 R0, R161, 0x10, RZ ;  /* 0x00000010a1007819 */ /* 0x002fe200000006ff */
[----:B------:R0:W-:Y:S04]  /*1060*/  STL [R1+0x11c], R7 ;  /* 0x00011c0701007387 */ /* 0x0001e80000100800 */
        /* <DEDUP_REMOVED lines=64> */
[----:B------:R-:W-:Y:S01]  /*1470*/  STL [R1+0x3c], R7 ;  /* 0x00003c0701007387 */ /* 0x000fe20000100800 */
[----:B--2---:R-:W-:-:S03]  /*1480*/  SHF.L.U32 R0, R11, 0x10, RZ ;  /* 0x000000100b007819 */ /* 0x004fc600000006ff */
[----:B------:R0:W-:Y:S04]  /*1490*/  STL [R1+0x34], R3 ;  /* 0x0000340301007387 */ /* 0x0001e80000100800 */
[----:B------:R1:W-:Y:S04]  /*14a0*/  STL [R1+0x2c], R0 ;  /* 0x00002c0001007387 */ /* 0x0003e80000100800 */
[----:B------:R2:W-:Y:S01]  /*14b0*/  STL [R1+0x24], R4 ;  /* 0x0000240401007387 */ /* 0x0005e20000100800 */
[----:B0-----:R-:W-:Y:S02]  /*14c0*/  SHF.L.U32 R3, R5, 0x10, RZ ;  /* 0x0000001005037819 */ /* 0x001fe400000006ff */
[----:B-1----:R-:W-:-:S03]  /*14d0*/  SHF.L.U32 R0, R6, 0x10, RZ ;  /* 0x0000001006007819 */ /* 0x002fc600000006ff */
[----:B------:R2:W-:Y:S04]  /*14e0*/  STL [R1+0x1c], R3 ;  /* 0x00001c0301007387 */ /* 0x0005e80000100800 */
[----:B------:R2:W-:Y:S02]  /*14f0*/  STL [R1+0x14], R0 ;  /* 0x0000140001007387 */ /* 0x0005e40000100800 */
.L_x_1202:
[----:B------:R-:W3:Y:S01]  /*1500*/  LDL R9, [R1+0x10] ;  /* 0x0000100001097983 */ /* 0x000ee20000100800 */
[----:B0-----:R-:W0:Y:S01]  /*1510*/  @P3 LDC.64 R10, c[0x0][0x270] ;  /* 0x00009c00ff0a3b82 */ /* 0x001e220000000a00 */
[----:B------:R-:W1:Y:S07]  /*1520*/  S2R R179, SR_TID.X ;  /* 0x0000000000b37919 */ /* 0x000e6e0000002100 */
[----:B------:R-:W4:Y:S01]  /*1530*/  LDC.64 R176, c[0x0][0x258] ;  /* 0x00009600ffb07b82 */ /* 0x000f220000000a00 */
[----:B------:R-:W-:-:S07]  /*1540*/  MOV R180, UR22 ;  /* 0x0000001600b47c02 */ /* 0x000fce0008000f00 */
[----:B------:R-:W1:Y:S01]  /*1550*/  LDC.U8 R252, c[0x0][0x2a0] ;  /* 0x0000a800fffc7b82 */ /* 0x000e620000000000 */
[----:B0-----:R-:W-:Y:S02]  /*1560*/  @P3 LEA R10, P4, R2, R10, 0x1 ;  /* 0x0000000a020a3211 */ /* 0x001fe400078808ff */
[----:B---3--:R-:W-:Y:S02]  /*1570*/  ISETP.NE.AND P5, PT, R9, RZ, PT ;  /* 0x000000ff0900720c */ /* 0x008fe40003fa5270 */
[----:B------:R-:W-:-:S04]  /*1580*/  SHF.R.S32.HI R9, RZ, 0x1f, R2 ;  /* 0x0000001fff097819 */ /* 0x000fc80000011402 */
[----:B------:R-:W-:-:S05]  /*1590*/  @P3 LEA.HI.X R11, R2, R11, R9, 0x1, P4 ;  /* 0x0000000b020b3211 */ /* 0x000fca00020f0c09 */
[----:B------:R0:W3:Y:S01]  /*15a0*/  @P3 LDG.E.U16 R178, desc[UR4][R10.64] ;  /* 0x000000040ab23981 */ /* 0x0000e2000c1e1500 */
[----:B----4-:R-:W-:-:S05]  /*15b0*/  IMAD.WIDE R176, R2, 0x4, R176 ;  /* 0x0000000402b07825 */ /* 0x010fca00078e02b0 */
[----:B------:R1:W5:Y:S01]  /*15c0*/  LDG.E R9, desc[UR4][R176.64] ;  /* 0x00000004b0097981 */ /* 0x000362000c1e1900 */
[----:B0-----:R-:W0:Y:S03]  /*15d0*/  LDC.64 R10, c[0x0][0x250] ;  /* 0x00009400ff0a7b82 */ /* 0x001e260000000a00 */
[----:B------:R4:W-:Y:S01]  /*15e0*/  STL [R1+0x4], R180 ;  /* 0x000004b401007387 */ /* 0x0009e20000100800 */
[----:B-1----:R-:W-:-:S05]  /*15f0*/  LOP3.LUT R177, R179, 0x7f, RZ, 0xc0, !PT ;  /* 0x0000007fb3b17812 */ /* 0x002fca00078ec0ff */
[----:B------:R4:W-:Y:S01]  /*1600*/  STL [R1+0x8], R177 ;  /* 0x000008b101007387 */ /* 0x0009e20000100800 */
[----:B0-----:R-:W-:-:S05]  /*1610*/  IMAD.WIDE R10, R2, 0x4, R10 ;  /* 0x00000004020a7825 */ /* 0x001fca00078e020a */
[----:B------:R0:W5:Y:S02]  /*1620*/  LDG.E R213, desc[UR4][R10.64] ;  /* 0x000000040ad57981 */ /* 0x000164000c1e1900 */
[----:B0-----:R-:W-:-:S05]  /*1630*/  IMAD R11, R2, R180, RZ ;  /* 0x000000b4020b7224 */ /* 0x001fca00078e02ff */
[----:B------:R-:W-:-:S04]  /*1640*/  SHF.R.S32.HI R176, RZ, 0x1f, R11 ;  /* 0x0000001fffb07819 */ /* 0x000fc8000001140b */
[----:B------:R-:W-:Y:S01]  /*1650*/  LEA.HI R11, R176, R11, RZ, 0x3 ;  /* 0x0000000bb00b7211 */ /* 0x000fe200078f18ff */
[----:B------:R-:W-:Y:S03]  /*1660*/  BSSY B0, `(.L_x_1181) ;  /* 0x0000071000007945 */ /* 0x000fe60003800000 */
[----:B------:R-:W-:Y:S02]  /*1670*/  LEA.HI.SX32 R11, R11, R177, 0x1d ;  /* 0x000000b10b0b7211 */ /* 0x000fe400078feaff */
[----:B------:R-:W-:Y:S02]  /*1680*/  MOV R10, 0x3f800000 ;  /* 0x3f800000000a7802 */ /* 0x000fe40000000f00 */
[----:B------:R-:W-:Y:S02]  /*1690*/  MOV R215, RZ ;  /* 0x000000ff00d77202 */ /* 0x000fe40000000f00 */
[----:B------:R-:W-:-:S02]  /*16a0*/  MOV R216, RZ ;  /* 0x000000ff00d87202 */ /* 0x000fc40000000f00 */
[----:B------:R-:W-:Y:S01]  /*16b0*/  MOV R214, R11 ;  /* 0x0000000b00d67202 */ /* 0x000fe20000000f00 */
[----:B---3--:R-:W-:Y:S01]  /*16c0*/  @P3 IMAD.U32 R10, R178, 0x10000, RZ ;  /* 0x00010000b20a3824 */ /* 0x008fe200078e00ff */
[----:B----4-:R-:W-:Y:S06]  /*16d0*/  @!P5 BRA `(.L_x_1182) ;  /* 0x0000000400a4d947 */ /* 0x010fec0003800000 */
[C---:B------:R-:W-:Y:S01]  /*16e0*/  LEA R180, P4, R11.reuse, UR10, 0x4 ;  /* 0x0000000a0bb47c11 */ /* 0x040fe2000f8820ff */
[----:B------:R-:W0:Y:S01]  /*16f0*/  LDC.64 R176, c[0x0][0x2b8] ;  /* 0x0000ae00ffb07b82 */ /* 0x000e220000000a00 */
[----:B------:R-:W3:Y:S02]  /*1700*/  LDL R216, [R1+0x150] ;  /* 0x0001500001d87983 */ /* 0x000ee40000100800 */
[----:B------:R-:W-:Y:S02]  /*1710*/  LEA.HI.X R181, R11, UR11, RZ, 0x4, P4 ;  /* 0x0000000b0bb57c11 */ /* 0x000fe4000a0f24ff */
[----:B------:R-:W4:Y:S04]  /*1720*/  LDL R249, [R1+0x14c] ;  /* 0x00014c0001f97983 */ /* 0x000f280000100800 */
[----:B------:R-:W2:Y:S01]  /*1730*/  LDG.E.128 R180, desc[UR4][R180.64] ;  /* 0x00000004b4b47981 */ /* 0x000ea2000c1e1d00 */
[----:B------:R-:W-:-:S03]  /*1740*/  ISETP.NE.U32.AND P4, PT, RZ, UR8, PT ;  /* 0x00000008ff007c0c */ /* 0x000fc6000bf85070 */
[----:B------:R-:W4:Y:S04]  /*1750*/  LDL R214, [R1+0x120] ;  /* 0x0001200001d67983 */ /* 0x000f280000100800 */
[----:B------:R-:W4:Y:S04]  /*1760*/  LDL R247, [R1+0x148] ;  /* 0x0001480001f77983 */ /* 0x000f280000100800 */
[----:B------:R-:W4:Y:S01]  /*1770*/  LDL R245, [R1+0x144] ;  /* 0x0001440001f57983 */ /* 0x000f220000100800 */
[----:B0-----:R-:W-:-:S06]  /*1780*/  IMAD.WIDE.U32 R176, R11, 0x10, R176 ;  /* 0x000000100bb07825 */ /* 0x001fcc00078e00b0 */
[----:B------:R-:W3:Y:S01]  /*1790*/  LDG.E.128 R176, desc[UR4][R176.64] ;  /* 0x00000004b0b07981 */ /* 0x000ee2000c1e1d00 */
[----:B------:R-:W-:-:S13]  /*17a0*/  ISETP.NE.AND.EX P4, PT, RZ, UR9, PT, P4 ;  /* 0x00000009ff007c0c */ /* 0x000fda000bf85340 */
        /* <DEDUP_REMOVED lines=15> */
[----:B------:R-:W-:Y:S02]  /*18a0*/  ISETP.NE.AND P4, PT, R252, RZ, PT ;  /* 0x000000fffc00720c */ /* 0x000fe40003f85270 */
[----:B------:R-:W-:Y:S02]  /*18b0*/  PRMT R12, R183, 0x7632, R12 ;  /* 0x00007632b70c7816 */ /* 0x000fe4000000000c */
[----:B-----5:R-:W-:Y:S02]  /*18c0*/  FSEL R244, R213, RZ, !P4 ;  /* 0x000000ffd5f47208 */ /* 0x020fe40006000000 */
[----:B------:R-:W-:Y:S02]  /*18d0*/  SHF.L.U32 R192, R183, 0x10, RZ ;  /* 0x00000010b7c07819 */ /* 0x000fe400000006ff */
[----:B------:R-:W-:-:S02]  /*18e0*/  SHF.L.U32 R197, R197, 0x10, RZ ;  /* 0x00000010c5c57819 */ /* 0x000fc400000006ff */
[----:B------:R-:W-:Y:S02]  /*18f0*/  SHF.L.U32 R195, R195, 0x10, RZ ;  /* 0x00000010c3c37819 */ /* 0x000fe400000006ff */
        /* <DEDUP_REMOVED lines=11> */
[----:B------:R-:W-:Y:S01]  /*19b0*/  FMUL.FTZ R0, R9, R0 ;  /* 0x0000000009007220 */ /* 0x000fe20000410000 */
[----:B------:R-:W-:-:S02]  /*19c0*/  SHF.L.U32 R12, R176, 0x10, RZ ;  /* 0x00000010b00c7819 */ /* 0x000fc400000006ff */
[----:B------:R-:W-:Y:S01]  /*19d0*/  PRMT R248, R177, 0x7632, R248 ;  /* 0x00007632b1f87816 */ /* 0x000fe200000000f8 */
[----:B------:R-:W-:Y:S01]  /*19e0*/  FMUL.FTZ R196, R9, R196 ;  /* 0x000000c409c47220 */ /* 0x000fe20000410000 */
[----:B------:R-:W-:Y:S01]  /*19f0*/  SHF.L.U32 R177, R177, 0x10, RZ ;  /* 0x00000010b1b17819 */ /* 0x000fe200000006ff */
[----:B------:R-:W-:Y:S01]  /*1a00*/  FADD.FTZ R80, R80, R12 ;  /* 0x0000000c50507221 */ /* 0x000fe20000010000 */
[----:B------:R-:W-:Y:S01]  /*1a10*/  SHF.L.U32 R251, R251, 0x10, RZ ;  /* 0x00000010fbfb7819 */ /* 0x000fe200000006ff */
[-C--:B------:R-:W-:Y:S01]  /*1a20*/  FFMA.FTZ R36, R0, R12.reuse, R36 ;  /* 0x0000000c00247223 */ /* 0x080fe20000010024 */
[----:B------:R-:W-:Y:S01]  /*1a30*/  FMUL.FTZ R197, R9, R197 ;  /* 0x000000c509c57220 */ /* 0x000fe20000410000 */
[----:B------:R-:W-:Y:S01]  /*1a40*/  FMUL.FTZ R12, R216, R12 ;  /* 0x0000000cd80c7220 */ /* 0x000fe20000410000 */
[----:B------:R-:W-:Y:S01]  /*1a50*/  FADD.FTZ R82, R82, R177 ;  /* 0x000000b152527221 */ /* 0x000fe20000010000 */
[-C--:B------:R-:W-:Y:S01]  /*1a60*/  FFMA.FTZ R38, R196, R177.reuse, R38 ;  /* 0x000000b1c4267223 */ /* 0x080fe20000010026 */
[----:B----4-:R-:W-:Y:S01]  /*1a70*/  FMUL.FTZ R249, R249, R177 ;  /* 0x000000b1f9f97220 */ /* 0x010fe20000410000 */
[----:B------:R-:W-:Y:S01]  /*1a80*/  FADD.FTZ R81, R81, R251 ;  /* 0x000000fb51517221 */ /* 0x000fe20000010000 */
[-C--:B------:R-:W-:Y:S01]  /*1a90*/  FFMA.FTZ R37, R197, R251.reuse, R37 ;  /* 0x000000fbc5257223 */ /* 0x080fe20000010025 */
[----:B------:R-:W-:Y:S01]  /*1aa0*/  FMUL.FTZ R251, R214, R251 ;  /* 0x000000fbd6fb7220 */ /* 0x000fe20000410000 */
[----:B------:R-:W-:Y:S01]  /*1ab0*/  FADD.FTZ R177, RZ, R12 ;  /* 0x0000000cffb17221 */ /* 0x000fe20000010000 */
[----:B------:R-:W-:Y:S01]  /*1ac0*/  FFMA.FTZ R176, R0, R12, RZ ;  /* 0x0000000c00b07223 */ /* 0x000fe200000100ff */
[----:B------:R-:W-:-:S02]  /*1ad0*/  IMAD.U32 R248, R248, 0x10000, RZ ;  /* 0x00010000f8f87824 */ /* 0x000fc400078e00ff */
[----:B------:R-:W-:Y:S01]  /*1ae0*/  FMUL.FTZ R195, R9, R195 ;  /* 0x000000c309c37220 */ /* 0x000fe20000410000 */
[----:B------:R-:W-:Y:S01]  /*1af0*/  FADD.FTZ R177, R177, R251 ;  /* 0x000000fbb1b17221 */ /* 0x000fe20000010000 */
[----:B------:R-:W-:Y:S01]  /*1b00*/  FFMA.FTZ R176, R197, R251, R176 ;  /* 0x000000fbc5b07223 */ /* 0x000fe200000100b0 */
[C---:B------:R-:W-:Y:S01]  /*1b10*/  PRMT R246, R178.reuse, 0x7632, R246 ;  /* 0x00007632b2f67816 */ /* 0x040fe200000000f6 */
[----:B------:R-:W-:Y:S01]  /*1b20*/  FADD.FTZ R83, R83, R248 ;  /* 0x000000f853537221 */ /* 0x000fe20000010000 */
[----:B------:R-:W-:Y:S01]  /*1b30*/  SHF.L.U32 R178, R178, 0x10, RZ ;  /* 0x00000010b2b27819 */ /* 0x000fe200000006ff */
[----:B------:R-:W-:Y:S01]  /*1b40*/  FFMA.FTZ R39, R195, R248, R39 ;  /* 0x000000f8c3277223 */ /* 0x000fe20000010027 */
[----:B------:R-:W-:Y:S01]  /*1b50*/  FADD.FTZ R177, R177, R249 ;  /* 0x000000f9b1b17221 */ /* 0x000fe20000010000 */
[----:B------:R-:W-:Y:S01]  /*1b60*/  FFMA.FTZ R176, R196, R249, R176 ;  /* 0x000000f9c4b07223 */ /* 0x000fe200000100b0 */
[----:B------:R-:W-:Y:S01]  /*1b70*/  SHF.L.U32 R246, R246, 0x10, RZ ;  /* 0x00000010f6f67819 */ /* 0x000fe200000006ff */
[C---:B------:R-:W-:Y:S01]  /*1b80*/  FMUL.FTZ R193, R9.reuse, R193 ;  /* 0x000000c109c17220 */ /* 0x040fe20000410000 */
[----:B------:R-:W-:Y:S01]  /*1b90*/  FMUL.FTZ R194, R9, R194 ;  /* 0x000000c209c27220 */ /* 0x000fe20000410000 */
[----:B------:R-:W-:Y:S01]  /*1ba0*/  FMUL.FTZ R247, R247, R178 ;  /* 0x000000b2f7f77220 */ /* 0x000fe20000410000 */
        /* <DEDUP_REMOVED lines=28> */
.L_x_1182:
[----:B------:R-:W-:Y:S05]  /*1d70*/  BSYNC B0 ;  /* 0x0000000000007941 */ /* 0x000fea0003800000 */
.L_x_1181:
[----:B------:R-:W-:Y:S04]  /*1d80*/  BSSY B0, `(.L_x_1183) ;  /* 0x000006b000007945 */ /* 0x000fe80003800000 */
[----:B------:R-:W-:Y:S05]  /*1d90*/  @!P0 BRA `(.L_x_1184) ;  /* 0x0000000400a48947 */ /* 0x000fea0003800000 */
[----:B------:R-:W0:Y:S01]  /*1da0*/  LDC.64 R180, c[0x0][0x2b8] ;  /* 0x0000ae00ffb47b82 */ /* 0x000e220000000a00 */
[C---:B------:R-:W-:Y:S01]  /*1db0*/  LEA R176, P4, R214.reuse, UR10, 0x4 ;  /* 0x0000000ad6b07c11 */ /* 0x040fe2000f8820ff */
[----:B------:R-:W3:Y:S03]  /*1dc0*/  LDL R236, [R1+0x140] ;  /* 0x0001400001ec7983 */ /* 0x000ee60000100800 */
[----:B------:R-:W-:Y:S01]  /*1dd0*/  LEA.HI.X R177, R214, UR11, RZ, 0x4, P4 ;  /* 0x0000000bd6b17c11 */ /* 0x000fe2000a0f24ff */
[----:B------:R-:W4:Y:S04]  /*1de0*/  LDL R240, [R1+0x13c] ;  /* 0x00013c0001f07983 */ /* 0x000f280000100800 */
[----:B------:R-:W2:Y:S01]  /*1df0*/  LDL R238, [R1+0x138] ;  /* 0x0001380001ee7983 */ /* 0x000ea20000100800 */
[----:B------:R-:W-:-:S03]  /*1e00*/  ISETP.NE.U32.AND P4, PT, RZ, UR8, PT ;  /* 0x00000008ff007c0c */ /* 0x000fc6000bf85070 */
[----:B------:R-:W3:Y:S01]  /*1e10*/  LDG.E.128 R176, desc[UR4][R176.64] ;  /* 0x00000004b0b07981 */ /* 0x000ee2000c1e1d00 */
[----:B------:R-:W-:Y:S01]  /*1e20*/  ISETP.NE.AND.EX P4, PT, RZ, UR9, PT, P4 ;  /* 0x00000009ff007c0c */ /* 0x000fe2000bf85340 */
[----:B0-----:R-:W-:-:S12]  /*1e30*/  IMAD.WIDE.U32 R180, R214, 0x10, R180 ;  /* 0x00000010d6b47825 */ /* 0x001fd800078e00b4 */
[C---:B------:R-:W-:Y:S01]  /*1e40*/  @P4 LEA R24, P5, R214.reuse, UR8, 0x4 ;  /* 0x00000008d6184c11 */ /* 0x040fe2000f8a20ff */
[----:B------:R-:W4:Y:S03]  /*1e50*/  LDG.E.128 R180, desc[UR4][R180.64] ;  /* 0x00000004b4b47981 */ /* 0x000f26000c1e1d00 */
[----:B------:R-:W-:-:S05]  /*1e60*/  @P4 LEA.HI.X R25, R214, UR9, RZ, 0x4, P5 ;  /* 0x00000009d6194c11 */ /* 0x000fca000a8f24ff */
[----:B------:R0:W5:Y:S02]  /*1e70*/  @P4 LDG.E.128 R164, desc[UR4][R24.64] ;  /* 0x0000000418a44981 */ /* 0x000164000c1e1d00 */
[----:B0-----:R-:W-:-:S04]  /*1e80*/  LEA R24, P4, R214, UR12, 0x3 ;  /* 0x0000000cd6187c11 */ /* 0x001fc8000f8818ff */
[----:B------:R-:W-:Y:S02]  /*1e90*/  LEA.HI.X R25, R214, UR13, RZ, 0x3, P4 ;  /* 0x0000000dd6197c11 */ /* 0x000fe4000a0f1cff */
[----:B------:R-:W-:-:S04]  /*1ea0*/  ISETP.NE.AND P4, PT, R252, RZ, PT ;  /* 0x000000fffc00720c */ /* 0x000fc80003f85270 */
[----:B-----5:R-:W-:Y:S01]  /*1eb0*/  FSEL R235, R213, RZ, !P4 ;  /* 0x000000ffd5eb7208 */ /* 0x020fe20006000000 */
[----:B------:R-:W5:Y:S01]  /*1ec0*/  LDG.E.64 R24, desc[UR4][R24.64] ;  /* 0x0000000418187981 */ /* 0x000f62000c1e1b00 */
[C---:B---3--:R-:W-:Y:S02]  /*1ed0*/  PRMT R191, R176.reuse, 0x7632, R191 ;  /* 0x00007632b0bf7816 */ /* 0x048fe400000000bf */
[----:B------:R-:W-:Y:S02]  /*1ee0*/  SHF.L.U32 R201, R176, 0x10, RZ ;  /* 0x00000010b0c97819 */ /* 0x000fe400000006ff */
[C---:B------:R-:W-:Y:S02]  /*1ef0*/  PRMT R176, R179.reuse, 0x7632, R176 ;  /* 0x00007632b3b07816 */ /* 0x040fe400000000b0 */
[----:B------:R-:W-:Y:S02]  /*1f00*/  SHF.L.U32 R13, R179, 0x10, RZ ;  /* 0x00000010b30d7819 */ /* 0x000fe400000006ff */
[----:B------:R-:W3:Y:S01]  /*1f10*/  LDL R179, [R1+0x110] ;  /* 0x0001100001b37983 */ /* 0x000ee20000100800 */
[C---:B------:R-:W-:Y:S01]  /*1f20*/  PRMT R14, R178.reuse, 0x7632, R14 ;  /* 0x00007632b20e7816 */ /* 0x040fe2000000000e */
[----:B------:R-:W-:-:S02]  /*1f30*/  IMAD.U32 R188, R178, 0x10000, RZ ;  /* 0x00010000b2bc7824 */ /* 0x000fc400078e00ff */
[----:B------:R-:W3:Y:S01]  /*1f40*/  LDL R178, [R1+0x10c] ;  /* 0x00010c0001b27983 */ /* 0x000ee20000100800 */
[C---:B------:R-:W-:Y:S02]  /*1f50*/  PRMT R189, R177.reuse, 0x7632, R189 ;  /* 0x00007632b1bd7816 */ /* 0x040fe400000000bd */
[----:B------:R-:W-:Y:S02]  /*1f60*/  SHF.L.U32 R190, R177, 0x10, RZ ;  /* 0x00000010b1be7819 */ /* 0x000fe400000006ff */
[C---:B----4-:R-:W-:Y:S01]  /*1f70*/  PRMT R241, R180.reuse, 0x7632, R241 ;  /* 0x00007632b4f17816 */ /* 0x050fe200000000f1 */
[----:B------:R-:W-:Y:S01]  /*1f80*/  IMAD.U32 R180, R180, 0x10000, RZ ;  /* 0x00010000b4b47824 */ /* 0x000fe200078e00ff */
[----:B------:R-:W4:Y:S01]  /*1f90*/  LDL R177, [R1+0x108] ;  /* 0x0001080001b17983 */ /* 0x000f220000100800 */
[----:B------:R-:W-:Y:S02]  /*1fa0*/  SHF.L.U32 R191, R191, 0x10, RZ ;  /* 0x00000010bfbf7819 */ /* 0x000fe400000006ff */
[----:B------:R-:W-:-:S02]  /*1fb0*/  SHF.L.U32 R189, R189, 0x10, RZ ;  /* 0x00000010bdbd7819 */ /* 0x000fc400000006ff */
[----:B------:R-:W-:Y:S01]  /*1fc0*/  SHF.L.U32 R14, R14, 0x10, RZ ;  /* 0x000000100e0e7819 */ /* 0x000fe200000006ff */
[----:B------:R-:W-:Y:S01]  /*1fd0*/  FMUL.FTZ R242, R236, R180 ;  /* 0x000000b4ecf27220 */ /* 0x000fe20000410000 */
[----:B------:R-:W-:Y:S01]  /*1fe0*/  SHF.L.U32 R176, R176, 0x10, RZ ;  /* 0x00000010b0b07819 */ /* 0x000fe200000006ff */
[----:B------:R-:W4:Y:S01]  /*1ff0*/  LDL R236, [R1+0x134] ;  /* 0x0001340001ec7983 */ /* 0x000f220000100800 */
        /* <DEDUP_REMOVED lines=8> */
[----:B------:R-:W4:Y:S01]  /*2080*/  LDL R176, [R1+0x104] ;  /* 0x0001040001b07983 */ /* 0x000f220000100800 */
[----:B------:R-:W-:Y:S01]  /*2090*/  SHF.L.U32 R241, R241, 0x10, RZ ;  /* 0x00000010f1f17819 */ /* 0x000fe200000006ff */
[C---:B------:R-:W-:Y:S01]  /*20a0*/  FMUL.FTZ R191, R9.reuse, R191 ;  /* 0x000000bf09bf7220 */ /* 0x040fe20000410000 */
[----:B------:R-:W-:Y:S01]  /*20b0*/  FMUL.FTZ R201, R9, R201 ;  /* 0x000000c909c97220 */ /* 0x000fe20000410000 */
[----:B------:R-:W-:Y:S01]  /*20c0*/  PRMT R239, R181, 0x7632, R239 ;  /* 0x00007632b5ef7816 */ /* 0x000fe200000000ef */
[----:B------:R-:W-:Y:S01]  /*20d0*/  FADD.FTZ R215, R215, R242 ;  /* 0x000000f2d7d77221 */ /* 0x000fe20000010000 */
[----:B------:R-:W-:Y:S01]  /*20e0*/  SHF.L.U32 R181, R181, 0x10, RZ ;  /* 0x00000010b5b57819 */ /* 0x000fe200000006ff */
[----:B------:R-:W-:Y:S01]  /*20f0*/  FADD.FTZ R89, R89, R241 ;  /* 0x000000f159597221 */ /* 0x000fe20000010000 */
[----:B------:R-:W-:Y:S01]  /*2100*/  FFMA.FTZ R45, R191, R241, R45 ;  /* 0x000000f1bf2d7223 */ /* 0x000fe2000001002d */
        /* <DEDUP_REMOVED lines=9> */
[----:B------:R-:W-:Y:S01]  /*21a0*/  FMUL.FTZ R14, R9, R14 ;  /* 0x0000000e090e7220 */ /* 0x000fe20000410000 */
[----:B------:R-:W-:-:S02]  /*21b0*/  IMAD.U32 R237, R237, 0x10000, RZ ;  /* 0x00010000eded7824 */ /* 0x000fc400078e00ff */
[----:B------:R-:W-:Y:S01]  /*21c0*/  FMUL.FTZ R188, R9, R188 ;  /* 0x000000bc09bc7220 */ /* 0x000fe20000410000 */
[----:B--2---:R-:W-:Y:S01]  /*21d0*/  FMUL.FTZ R238, R238, R182 ;  /* 0x000000b6eeee7220 */ /* 0x004fe20000410000 */
[----:B------:R-:W-:Y:S01]  /*21e0*/  PRMT R234, R183, 0x7632, R234 ;  /* 0x00007632b7ea7816 */ /* 0x000fe200000000ea */
[----:B------:R-:W-:Y:S01]  /*21f0*/  FADD.FTZ R93, R93, R237 ;  /* 0x000000ed5d5d7221 */ /* 0x000fe20000010000 */
[----:B------:R-:W-:Y:S01]  /*2200*/  SHF.L.U32 R183, R183, 0x10, RZ ;  /* 0x00000010b7b77819 */ /* 0x000fe200000006ff */
[----:B------:R-:W-:Y:S01]  /*2210*/  FFMA.FTZ R49, R14, R237, R49 ;  /* 0x000000ed0e317223 */ /* 0x000fe20000010031 */
[----:B------:R-:W-:Y:S01]  /*2220*/  SHF.L.U32 R234, R234, 0x10, RZ ;  /* 0x00000010eaea7819 */ /* 0x000fe200000006ff */
[C---:B------:R-:W-:Y:S01]  /*2230*/  FMUL.FTZ R235, R9.reuse, R235 ;  /* 0x000000eb09eb7220 */ /* 0x040fe20000410000 */
[----:B------:R-:W-:-:S03]  /*2240*/  FMUL.FTZ R13, R9, R13 ;  /* 0x0000000d090d7220 */ /* 0x000fc60000410000 */
        /* <DEDUP_REMOVED lines=30> */
.L_x_1184:
[----:B------:R-:W-:Y:S05]  /*2430*/  BSYNC B0 ;  /* 0x0000000000007941 */ /* 0x000fea0003800000 */
.L_x_1183:
        /* <DEDUP_REMOVED lines=21> */
[----:B---3--:R-:W-:Y:S02]  /*2590*/  PRMT R15, R16, 0x7632, R15 ;  /* 0x00007632100f7816 */ /* 0x008fe4000000000f */
[----:B------:R-:W-:Y:S02]  /*25a0*/  SHF.L.U32 R182, R17, 0x10, RZ ;  /* 0x0000001011b67819 */ /* 0x000fe400000006ff */
[C---:B------:R-:W-:Y:S02]  /*25b0*/  PRMT R20, R18.reuse, 0x7632, R20 ;  /* 0x0000763212147816 */ /* 0x040fe40000000014 */
[----:B------:R-:W-:Y:S02]  /*25c0*/  SHF.L.U32 R181, R18, 0x10, RZ ;  /* 0x0000001012b57819 */ /* 0x000fe400000006ff */
[----:B------:R-:W-:Y:S01]  /*25d0*/  SHF.L.U32 R18, R15, 0x10, RZ ;  /* 0x000000100f127819 */ /* 0x000fe200000006ff */
[----:B------:R-:W-:Y:S01]  /*25e0*/  FADD.FTZ R15, -R212, R182 ;  /* 0x000000b6d40f7221 */ /* 0x000fe20000010100 */
[----:B------:R-:W-:Y:S01]  /*25f0*/  SHF.L.U32 R200, R16, 0x10, RZ ;  /* 0x0000001010c87819 */ /* 0x000fe200000006ff */
[----:B------:R-:W3:Y:S01]  /*2600*/  LDL R182, [R1+0x100] ;  /* 0x0001000001b67983 */ /* 0x000ee20000100800 */
[----:B------:R-:W-:Y:S01]  /*2610*/  PRMT R16, R17, 0x7632, R16 ;  /* 0x0000763211107816 */ /* 0x000fe20000000010 */
[C---:B------:R-:W-:Y:S01]  /*2620*/  IMAD.U32 R17, R19.reuse, 0x10000, RZ ;  /* 0x0001000013117824 */ /* 0x040fe200078e00ff */
[----:B------:R-:W-:-:S02]  /*2630*/  PRMT R180, R19, 0x7632, R180 ;  /* 0x0000763213b47816 */ /* 0x000fc400000000b4 */
[----:B------:R-:W-:Y:S01]  /*2640*/  SHF.L.U32 R19, R16, 0x10, RZ ;  /* 0x0000001010137819 */ /* 0x000fe200000006ff */
[----:B------:R-:W-:Y:S01]  /*2650*/  FADD.FTZ R16, -R212, R181 ;  /* 0x000000b5d4107221 */ /* 0x000fe20000010100 */
[----:B------:R-:W-:Y:S01]  /*2660*/  SHF.L.U32 R20, R20, 0x10, RZ ;  /* 0x0000001014147819 */ /* 0x000fe200000006ff */
[----:B------:R-:W3:Y:S01]  /*2670*/  LDL R181, [R1+0xfc] ;  /* 0x0000fc0001b57983 */ /* 0x000ee20000100800 */
[----:B------:R-:W-:Y:S01]  /*2680*/  SHF.L.U32 R180, R180, 0x10, RZ ;  /* 0x00000010b4b47819 */ /* 0x000fe200000006ff */
[----:B------:R-:W-:Y:S01]  /*2690*/  FADD.FTZ R200, -R212, R200 ;  /* 0x000000c8d4c87221 */ /* 0x000fe20000010100 */
[----:B----4-:R-:W-:Y:S01]  /*26a0*/  PRMT R232, R176, 0x7632, R232 ;  /* 0x00007632b0e87816 */ /* 0x010fe200000000e8 */
[C---:B------:R-:W-:Y:S01]  /*26b0*/  FADD.FTZ R17, -R212.reuse, R17 ;  /* 0x00000011d4117221 */ /* 0x040fe20000010100 */
[C---:B------:R-:W-:Y:S01]  /*26c0*/  FADD.FTZ R18, -R212.reuse, R18 ;  /* 0x00000012d4127221 */ /* 0x040fe20000010100 */
[C---:B------:R-:W-:Y:S01]  /*26d0*/  FADD.FTZ R19, -R212.reuse, R19 ;  /* 0x00000013d4137221 */ /* 0x040fe20000010100 */
[----:B------:R-:W-:Y:S01]  /*26e0*/  FADD.FTZ R20, -R212, R20 ;  /* 0x00000014d4147221 */ /* 0x000fe20000010100 */
[----:B------:R-:W-:Y:S01]  /*26f0*/  SHF.L.U32 R176, R176, 0x10, RZ ;  /* 0x00000010b0b07819 */ /* 0x000fe200000006ff */
[----:B------:R-:W-:-:S02]  /*2700*/  FADD.FTZ R212, -R212, R180 ;  /* 0x000000b4d4d47221 */ /* 0x000fc40000010100 */
[----:B------:R-:W4:Y:S01]  /*2710*/  LDL R180, [R1+0xf8] ;  /* 0x0000f80001b47983 */ /* 0x000f220000100800 */
[----:B------:R-:W-:Y:S01]  /*2720*/  FMUL.FTZ R200, R9, R200 ;  /* 0x000000c809c87220 */ /* 0x000fe20000410000 */
[-C--:B------:R-:W-:Y:S02]  /*2730*/  FMUL.FTZ R233, R183, R176.reuse ;  /* 0x000000b0b7e97220 */ /* 0x080fe40000410000 */
[----:B------:R-:W4:Y:S01]  /*2740*/  LDL R183, [R1+0x124] ;  /* 0x0001240001b77983 */ /* 0x000f220000100800 */
[----:B------:R-:W-:Y:S01]  /*2750*/  FADD.FTZ R96, R96, R176 ;  /* 0x000000b060607221 */ /* 0x000fe20000010000 */
[----:B------:R-:W-:Y:S02]  /*2760*/  FFMA.FTZ R52, R200, R176, R52 ;  /* 0x000000b0c8347223 */ /* 0x000fe40000010034 */
[----:B------:R-:W4:Y:S01]  /*2770*/  LDL R176, [R1+0xf4] ;  /* 0x0000f40001b07983 */ /* 0x000f220000100800 */
[----:B------:R-:W-:Y:S01]  /*2780*/  SHF.L.U32 R232, R232, 0x10, RZ ;  /* 0x00000010e8e87819 */ /* 0x000fe200000006ff */
[----:B------:R-:W-:Y:S01]  /*2790*/  FMUL.FTZ R18, R9, R18 ;  /* 0x0000001209127220 */ /* 0x000fe20000410000 */
[C---:B------:R-:W-:Y:S01]  /*27a0*/  PRMT R230, R177.reuse, 0x7632, R230 ;  /* 0x00007632b1e67816 */ /* 0x040fe200000000e6 */
[----:B------:R-:W-:-:S02]  /*27b0*/  IMAD.U32 R177, R177, 0x10000, RZ ;  /* 0x00010000b1b17824 */ /* 0x000fc400078e00ff */
[----:B------:R-:W-:Y:S01]  /*27c0*/  FADD.FTZ R215, R215, R233 ;  /* 0x000000e9d7d77221 */ /* 0x000fe20000010000 */
        /* <DEDUP_REMOVED lines=14> */
[----:B--2---:R-:W-:Y:S01]  /*28b0*/  FMUL.FTZ R229, R227, R178 ;  /* 0x000000b2e3e57220 */ /* 0x004fe20000410000 */
        /* <DEDUP_REMOVED lines=25> */
[----:B------:R-:W-:Y:S01]  /*2a50*/  FFMA.FTZ R216, R16, R229, R216 ;  /* 0x000000e510d87223 */ /* 0x000fe200000100d8 */
[----:B----4-:R-:W-:Y:S01]  /*2a60*/  FMUL.FTZ R228, R180, R228 ;  /* 0x000000e4b4e47220 */ /* 0x010fe20000410000 */
[----:B------:R-:W-:-:S03]  /*2a70*/  FMUL.FTZ R227, R183, R179 ;  /* 0x000000b3b7e37220 */ /* 0x000fc60000410000 */
[----:B------:R-:W-:Y:S01]  /*2a80*/  FADD.FTZ R215, R215, R228 ;  /* 0x000000e4d7d77221 */ /* 0x000fe20000010000 */
[----:B------:R-:W-:Y:S01]  /*2a90*/  FFMA.FTZ R216, R20, R228, R216 ;  /* 0x000000e414d87223 */ /* 0x000fe200000100d8 */
[----:B------:R-:W-:Y:S02]  /*2aa0*/  FMUL.FTZ R211, R176, R211 ;  /* 0x000000d3b0d37220 */ /* 0x000fe40000410000 */
[----:B------:R-:W-:Y:S01]  /*2ab0*/  FADD.FTZ R215, R215, R227 ;  /* 0x000000e3d7d77221 */ /* 0x000fe20000010000 */
[----:B------:R-:W-:-:S03]  /*2ac0*/  FFMA.FTZ R216, R17, R227, R216 ;  /* 0x000000e311d87223 */ /* 0x000fc600000100d8 */
[----:B------:R-:W-:Y:S01]  /*2ad0*/  FADD.FTZ R215, R215, R211 ;  /* 0x000000d3d7d77221 */ /* 0x000fe20000010000 */
[----:B------:R-:W-:-:S07]  /*2ae0*/  FFMA.FTZ R216, R212, R211, R216 ;  /* 0x000000d3d4d87223 */ /* 0x000fce00000100d8 */
.L_x_1186:
[----:B------:R-:W-:Y:S05]  /*2af0*/  BSYNC B0 ;  /* 0x0000000000007941 */ /* 0x000fea0003800000 */
.L_x_1185:
[----:B------:R-:W-:Y:S04]  /*2b00*/  BSSY B0, `(.L_x_1187) ;  /* 0x000006b000007945 */ /* 0x000fe80003800000 */
[----:B------:R-:W-:Y:S05]  /*2b10*/  @!P2 BRA `(.L_x_1188) ;  /* 0x0000000400a4a947 */ /* 0x000fea0003800000 */
[C---:B--2---:R-:W-:Y:S01]  /*2b20*/  LEA R4, P4, R214.reuse, UR10, 0x4 ;  /* 0x0000000ad6047c11 */ /* 0x044fe2000f8820ff */
[----:B------:R-:W0:Y:S01]  /*2b30*/  LDC.64 R176, c[0x0][0x2b8] ;  /* 0x0000ae00ffb07b82 */ /* 0x000e220000000a00 */
[----:B------:R-:W2:Y:S02]  /*2b40*/  LDL R183, [R1+0xf0] ;  /* 0x0000f00001b77983 */ /* 0x000ea40000100800 */
[----:B------:R-:W-:Y:S02]  /*2b50*/  LEA.HI.X R5, R214, UR11, RZ, 0x4, P4 ;  /* 0x0000000bd6057c11 */ /* 0x000fe4000a0f24ff */
[----:B------:R-:W3:Y:S04]  /*2b60*/  LDL R218, [R1+0xe8] ;  /* 0x0000e80001da7983 */ /* 0x000ee80000100800 */
[----:B------:R-:W4:Y:S04]  /*2b70*/  LDG.E.128 R4, desc[UR4][R4.64] ;  /* 0x0000000404047981 */ /* 0x000f28000c1e1d00 */
[----:B------:R-:W3:Y:S01]  /*2b80*/  LDL R210, [R1+0xe0] ;  /* 0x0000e00001d27983 */ /* 0x000ee20000100800 */
[----:B------:R-:W-:-:S04]  /*2b90*/  ISETP.NE.U32.AND P4, PT, RZ, UR8, PT ;  /* 0x00000008ff007c0c */ /* 0x000fc8000bf85070 */
[----:B------:R-:W-:Y:S01]  /*2ba0*/  ISETP.NE.AND.EX P4, PT, RZ, UR9, PT, P4 ;  /* 0x00000009ff007c0c */ /* 0x000fe2000bf85340 */
[----:B0-----:R-:W-:-:S06]  /*2bb0*/  IMAD.WIDE.U32 R176, R214, 0x10, R176 ;  /* 0x00000010d6b07825 */ /* 0x001fcc00078e00b0 */
[----:B------:R-:W2:Y:S06]  /*2bc0*/  LDG.E.128 R176, desc[UR4][R176.64] ;  /* 0x00000004b0b07981 */ /* 0x000eac000c1e1d00 */
[----:B------:R-:W-:-:S04]  /*2bd0*/  @P4 LEA R28, P5, R214, UR8, 0x4 ;  /* 0x00000008d61c4c11 */ /* 0x000fc8000f8a20ff */
[----:B------:R-:W-:-:S05]  /*2be0*/  @P4 LEA.HI.X R29, R214, UR9, RZ, 0x4, P5 ;  /* 0x00000009d61d4c11 */ /* 0x000fca000a8f24ff */
[----:B------:R0:W5:Y:S02]  /*2bf0*/  @P4 LDG.E.128 R172, desc[UR4][R28.64] ;  /* 0x000000041cac4981 */ /* 0x000164000c1e1d00 */
[----:B0-----:R-:W-:-:S04]  /*2c00*/  LEA R28, P4, R214, UR12, 0x3 ;  /* 0x0000000cd61c7c11 */ /* 0x001fc8000f8818ff */
[----:B------:R-:W-:Y:S02]  /*2c10*/  LEA.HI.X R29, R214, UR13, RZ, 0x3, P4 ;  /* 0x0000000dd61d7c11 */ /* 0x000fe4000a0f1cff */
[----:B------:R-:W-:-:S04]  /*2c20*/  ISETP.NE.AND P4, PT, R252, RZ, PT ;  /* 0x000000fffc00720c */ /* 0x000fc80003f85270 */
[----:B-----5:R-:W-:Y:S01]  /*2c30*/  FSEL R209, R213, RZ, !P4 ;  /* 0x000000ffd5d17208 */ /* 0x020fe20006000000 */
[----:B------:R-:W5:Y:S01]  /*2c40*/  LDG.E.64 R28, desc[UR4][R28.64] ;  /* 0x000000041c1c7981 */ /* 0x000f62000c1e1b00 */
[----:B----4-:R-:W-:Y:S02]  /*2c50*/  PRMT R3, R4, 0x7632, R3 ;  /* 0x0000763204037816 */ /* 0x010fe40000000003 */
[----:B------:R-:W-:Y:S02]  /*2c60*/  SHF.L.U32 R182, R5, 0x10, RZ ;  /* 0x0000001005b67819 */ /* 0x000fe400000006ff */
[C---:B------:R-:W-:Y:S02]  /*2c70*/  PRMT R8, R6.reuse, 0x7632, R8 ;  /* 0x0000763206087816 */ /* 0x040fe40000000008 */
[----:B------:R-:W-:Y:S01]  /*2c80*/  SHF.L.U32 R181, R6, 0x10, RZ ;  /* 0x0000001006b57819 */ /* 0x000fe200000006ff */
[----:B------:R-:W-:Y:S02]  /*2c90*/  IMAD.U32 R6, R3, 0x10000, RZ ;  /* 0x0001000003067824 */ /* 0x000fe400078e00ff */
[----:B------:R-:W-:Y:S01]  /*2ca0*/  FADD.FTZ R3, -R209, R182 ;  /* 0x000000b6d1037221 */ /* 0x000fe20000010100 */
[----:B------:R-:W-:Y:S01]  /*2cb0*/  SHF.L.U32 R199, R4, 0x10, RZ ;  /* 0x0000001004c77819 */ /* 0x000fe200000006ff */
[----:B------:R-:W4:Y:S01]  /*2cc0*/  LDL R182, [R1+0xec] ;  /* 0x0000ec0001b67983 */ /* 0x000f220000100800 */
[----:B------:R-:W-:-:S02]  /*2cd0*/  PRMT R4, R5, 0x7632, R4 ;  /* 0x0000763205047816 */ /* 0x000fc40000000004 */
[C---:B------:R-:W-:Y:S02]  /*2ce0*/  PRMT R180, R7.reuse, 0x7632, R180 ;  /* 0x0000763207b47816 */ /* 0x040fe400000000b4 */
[----:B------:R-:W-:Y:S02]  /*2cf0*/  SHF.L.U32 R5, R7, 0x10, RZ ;  /* 0x0000001007057819 */ /* 0x000fe400000006ff */
[----:B------:R-:W-:Y:S01]  /*2d00*/  SHF.L.U32 R7, R4, 0x10, RZ ;  /* 0x0000001004077819 */ /* 0x000fe200000006ff */
[C---:B------:R-:W-:Y:S01]  /*2d10*/  FADD.FTZ R4, -R209.reuse, R181 ;  /* 0x000000b5d1047221 */ /* 0x040fe20000010100 */
[----:B------:R-:W-:Y:S01]  /*2d20*/  SHF.L.U32 R8, R8, 0x10, RZ ;  /* 0x0000001008087819 */ /* 0x000fe200000006ff */
[----:B------:R-:W4:Y:S01]  /*2d30*/  LDL R181, [R1+0xe4] ;  /* 0x0000e40001b57983 */ /* 0x000f220000100800 */
[----:B------:R-:W-:Y:S01]  /*2d40*/  SHF.L.U32 R180, R180, 0x10, RZ ;  /* 0x00000010b4b47819 */ /* 0x000fe200000006ff */
[C---:B------:R-:W-:Y:S01]  /*2d50*/  FADD.FTZ R199, -R209.reuse, R199 ;  /* 0x000000c7d1c77221 */ /* 0x040fe20000010100 */
[C---:B--2---:R-:W-:Y:S01]  /*2d60*/  PRMT R224, R176.reuse, 0x7632, R224 ;  /* 0x00007632b0e07816 */ /* 0x044fe200000000e0 */
[C---:B------:R-:W-:Y:S01]  /*2d70*/  FADD.FTZ R5, -R209.reuse, R5 ;  /* 0x00000005d1057221 */ /* 0x040fe20000010100 */
[C---:B------:R-:W-:Y:S01]  /*2d80*/  FADD.FTZ R6, -R209.reuse, R6 ;  /* 0x00000006d1067221 */ /* 0x040fe20000010100 */
[C---:B------:R-:W-:Y:S01]  /*2d90*/  FADD.FTZ R7, -R209.reuse, R7 ;  /* 0x00000007d1077221 */ /* 0x040fe20000010100 */
[C---:B------:R-:W-:Y:S01]  /*2da0*/  FADD.FTZ R8, -R209.reuse, R8 ;  /* 0x00000008d1087221 */ /* 0x040fe20000010100 */
[----:B------:R-:W-:Y:S01]  /*2db0*/  SHF.L.U32 R176, R176, 0x10, RZ ;  /* 0x00000010b0b07819 */ /* 0x000fe200000006ff */
[----:B------:R-:W-:-:S02]  /*2dc0*/  FADD.FTZ R209, -R209, R180 ;  /* 0x000000b4d1d17221 */ /* 0x000fc40000010100 */
[----:B------:R-:W2:Y:S01]  /*2dd0*/  LDL R180, [R1+0xdc] ;  /* 0x0000dc0001b47983 */ /* 0x000ea20000100800 */
[----:B------:R-:W-:Y:S01]  /*2de0*/  FMUL.FTZ R199, R9, R199 ;  /* 0x000000c709c77220 */ /* 0x000fe20000410000 */
[-C--:B------:R-:W-:Y:S02]  /*2df0*/  FMUL.FTZ R225, R183, R176.reuse ;  /* 0x000000b0b7e17220 */ /* 0x080fe40000410000 */
[----:B------:R-:W2:Y:S01]  /*2e00*/  LDL R183, [R1+0xd8] ;  /* 0x0000d80001b77983 */ /* 0x000ea20000100800 */
[----:B------:R-:W-:Y:S01]  /*2e10*/  FADD.FTZ R104, R104, R176 ;  /* 0x000000b068687221 */ /* 0x000fe20000010000 */
[----:B------:R-:W-:Y:S02]  /*2e20*/  FFMA.FTZ R60, R199, R176, R60 ;  /* 0x000000b0c73c7223 */ /* 0x000fe4000001003c */
[----:B------:R-:W2:Y:S01]  /*2e30*/  LDL R176, [R1+0xd4] ;  /* 0x0000d40001b07983 */ /* 0x000ea20000100800 */
[----:B------:R-:W-:Y:S01]  /*2e40*/  SHF.L.U32 R224, R224, 0x10, RZ ;  /* 0x00000010e0e07819 */ /* 0x000fe200000006ff */
        /* <DEDUP_REMOVED lines=10> */
[----:B---3--:R-:W-:Y:S01]  /*2ef0*/  FMUL.FTZ R221, R218, R177 ;  /* 0x000000b1dadd7220 */ /* 0x008fe20000410000 */
[C---:B------:R-:W-:Y:S01]  /*2f00*/  PRMT R217, R178.reuse, 0x7632, R217 ;  /* 0x00007632b2d97816 */ /* 0x040fe200000000d9 */
[----:B------:R-:W-:Y:S01]  /*2f10*/  FADD.FTZ R107, R107, R219 ;  /* 0x000000db6b6b7221 */ /* 0x000fe20000010000 */
[----:B------:R-:W-:Y:S01]  /*2f20*/  FFMA.FTZ R63, R7, R219, R63 ;  /* 0x000000db073f7223 */ /* 0x000fe2000001003f */
[----:B------:R-:W-:Y:S01]  /*2f30*/  IMAD.U32 R178, R178, 0x10000, RZ ;  /* 0x00010000b2b27824 */ /* 0x000fe200078e00ff */
        /* <DEDUP_REMOVED lines=19> */
[----:B------:R-:W-:Y:S02]  /*3070*/  VIADD R214, R214, 0x80 ;  /* 0x00000080d6d67836 */ /* 0x000fe40000000000 */
        /* <DEDUP_REMOVED lines=10> */
[----:B--2---:R-:W-:Y:S01]  /*3120*/  FMUL.FTZ R217, R180, R217 ;  /* 0x000000d9b4d97220 */ /* 0x004fe20000410000 */
        /* <DEDUP_REMOVED lines=8> */
.L_x_1188:
[----:B------:R-:W-:Y:S05]  /*31b0*/  BSYNC B0 ;  /* 0x0000000000007941 */ /* 0x000fea0003800000 */
.L_x_1187:
[----:B------:R-:W3:Y:S01]  /*31c0*/  LDL R176, [R1+0xc] ;  /* 0x00000c0001b07983 */ /* 0x000ee20000100800 */
[----:B------:R-:W-:Y:S01]  /*31d0*/  BSSY B0, `(.L_x_1189) ;  /* 0x000006b000007945 */ /* 0x000fe20003800000 */
[----:B---3--:R-:W-:-:S13]  /*31e0*/  ISETP.NE.AND P4, PT, R176, RZ, PT ;  /* 0x000000ffb000720c */ /* 0x008fda0003f85270 */
[----:B------:R-:W-:Y:S05]  /*31f0*/  @!P4 BRA `(.L_x_1190) ;  /* 0x0000000400a0c947 */ /* 0x000fea0003800000 */
[----:B------:R-:W-:Y:S01]  /*3200*/  ISETP.NE.AND P4, PT, R252, RZ, PT ;  /* 0x000000fffc00720c */ /* 0x000fe20003f85270 */
[----:B------:R-:W0:Y:S01]  /*3210*/  LDC.64 R180, c[0x0][0x2b8] ;  /* 0x0000ae00ffb47b82 */ /* 0x000e220000000a00 */
[----:B------:R-:W3:Y:S02]  /*3220*/  LDL R204, [R1+0xd0] ;  /* 0x0000d00001cc7983 */ /* 0x000ee40000100800 */
[----:B-----5:R-:W-:Y:S02]  /*3230*/  FSEL R203, R213, RZ, !P4 ;  /* 0x000000ffd5cb7208 */ /* 0x020fe40006000000 */
[C---:B------:R-:W-:Y:S01]  /*3240*/  LEA R176, P4, R214.reuse, UR10, 0x4 ;  /* 0x0000000ad6b07c11 */ /* 0x040fe2000f8820ff */
[----:B------:R-:W4:Y:S03]  /*3250*/  LDL R222, [R1+0xc8] ;  /* 0x0000c80001de7983 */ /* 0x000f260000100800 */
[----:B------:R-:W-:Y:S01]  /*3260*/  LEA.HI.X R177, R214, UR11, RZ, 0x4, P4 ;  /* 0x0000000bd6b17c11 */ /* 0x000fe2000a0f24ff */
[----:B------:R-:W2:Y:S01]  /*3270*/  LDL R207, [R1+0xc0] ;  /* 0x0000c00001cf7983 */ /* 0x000ea20000100800 */
[----:B------:R-:W-:-:S04]  /*3280*/  ISETP.NE.U32.AND P4, PT, RZ, UR8, PT ;  /* 0x00000008ff007c0c */ /* 0x000fc8000bf85070 */
        /* <DEDUP_REMOVED lines=8> */
[----:B------:R-:W-:-:S06]  /*3310*/  LEA.HI.X R31, R214, UR13, RZ, 0x3, P4 ;  /* 0x0000000dd61f7c11 */ /* 0x000fcc000a0f1cff */
[----:B------:R-:W5:Y:S01]  /*3320*/  LDG.E.64 R30, desc[UR4][R30.64] ;  /* 0x000000041e1e7981 */ /* 0x000f62000c1e1b00 */
[C---:B---3--:R-:W-:Y:S02]  /*3330*/  PRMT R21, R176.reuse, 0x7632, R21 ;  /* 0x00007632b0157816 */ /* 0x048fe40000000015 */
[----:B------:R-:W-:Y:S02]  /*3340*/  SHF.L.U32 R198, R176, 0x10, RZ ;  /* 0x00000010b0c67819 */ /* 0x000fe400000006ff */
[C---:B------:R-:W-:Y:S02]  /*3350*/  PRMT R176, R179.reuse, 0x7632, R176 ;  /* 0x00007632b3b07816 */ /* 0x040fe400000000b0 */
[----:B------:R-:W-:Y:S02]  /*3360*/  SHF.L.U32 R205, R179, 0x10, RZ ;  /* 0x00000010b3cd7819 */ /* 0x000fe400000006ff */
[----:B------:R-:W3:Y:S01]  /*3370*/  LDL R179, [R1+0xcc] ;  /* 0x0000cc0001b37983 */ /* 0x000ee20000100800 */
[----:B------:R-:W-:-:S02]  /*3380*/  PRMT R185, R178, 0x7632, R185 ;  /* 0x00007632b2b97816 */ /* 0x000fc400000000b9 */
[----:B------:R-:W-:Y:S02]  /*3390*/  SHF.L.U32 R187, R178, 0x10, RZ ;  /* 0x00000010b2bb7819 */ /* 0x000fe400000006ff */
[----:B------:R-:W3:Y:S01]  /*33a0*/  LDL R178, [R1+0xc4] ;  /* 0x0000c40001b27983 */ /* 0x000ee20000100800 */
[C---:B------:R-:W-:Y:S02]  /*33b0*/  PRMT R184, R177.reuse, 0x7632, R184 ;  /* 0x00007632b1b87816 */ /* 0x040fe400000000b8 */
[C---:B----4-:R-:W-:Y:S02]  /*33c0*/  PRMT R223, R180.reuse, 0x7632, R223 ;  /* 0x00007632b4df7816 */ /* 0x050fe400000000df */
[----:B------:R-:W-:Y:S02]  /*33d0*/  SHF.L.U32 R180, R180, 0x10, RZ ;  /* 0x00000010b4b47819 */ /* 0x000fe400000006ff */
[----:B------:R-:W-:Y:S02]  /*33e0*/  SHF.L.U32 R186, R177, 0x10, RZ ;  /* 0x00000010b1ba7819 */ /* 0x000fe400000006ff */
[----:B------:R-:W4:Y:S01]  /*33f0*/  LDL R177, [R1+0xbc] ;  /* 0x0000bc0001b17983 */ /* 0x000f220000100800 */
[----:B------:R-:W-:Y:S01]  /*3400*/  SHF.L.U32 R21, R21, 0x10, RZ ;  /* 0x0000001015157819 */ /* 0x000fe200000006ff */
[----:B------:R-:W-:Y:S01]  /*3410*/  IMAD.U32 R184, R184, 0x10000, RZ ;  /* 0x00010000b8b87824 */ /* 0x000fe200078e00ff */
        /* <DEDUP_REMOVED lines=36> */
[----:B------:R-:W-:Y:S01]  /*3660*/  FFMA.FTZ R117, R185, R206, R117 ;  /* 0x000000ceb9757223 */ /* 0x000fe20000010075 */
[----:B------:R-:W-:Y:S01]  /*3670*/  IMAD.U32 R183, R183, 0x10000, RZ ;  /* 0x00010000b7b77824 */ /* 0x000fe200078e00ff */
        /* <DEDUP_REMOVED lines=32> */
.L_x_1190:
[----:B------:R-:W-:Y:S05]  /*3880*/  BSYNC B0 ;  /* 0x0000000000007941 */ /* 0x000fea0003800000 */
.L_x_1189:
[----:B------:R-:W0:Y:S01]  /*3890*/  S2R R176, SR_TID.X ;  /* 0x0000000000b07919 */ /* 0x000e220000002100 */
[----:B------:R-:W-:Y:S01]  /*38a0*/  LOP3.LUT P4, RZ, R250, 0xff, RZ, 0xc0, !PT ;  /* 0x000000fffaff7812 */ /* 0x000fe2000788c0ff */
[----:B------:R-:W-:-:S03]  /*38b0*/  UMOV UR6, 0xffffffff ;  /* 0xffffffff00067882 */ /* 0x000fc60000000000 */
[----:B------:R-:W-:-:S05]  /*38c0*/  P2R R177, PR, RZ, 0x10 ;  /* 0x00000010ffb17803 */ /* 0x000fca0000000000 */
[----:B------:R1:W-:Y:S01]  /*38d0*/  STL [R1], R177 ;  /* 0x000000b101007387 */ /* 0x0003e20000100800 */
[----:B0-----:R-:W-:-:S04]  /*38e0*/  SHF.R.U32.HI R214, RZ, 0x5, R176 ;  /* 0x00000005ffd67819 */ /* 0x001fc800000116b0 */
[----:B------:R-:W-:-:S04]  /*38f0*/  LOP3.LUT R178, R214, 0x7fffffc, RZ, 0xc0, !PT ;  /* 0x07fffffcd6b27812 */ /* 0x000fc800078ec0ff */
[----:B------:R-:W-:Y:S02]  /*3900*/  @!P4 IADD3 R178, R178, 0x4, RZ ;  /* 0x00000004b2b2c810 */ /* 0x000fe40007ffe0ff */
[----:B------:R-:W-:Y:S01]  /*3910*/  LOP3.LUT P4, RZ, R176, 0x1f, RZ, 0xc0, !PT ;  /* 0x0000001fb0ff7812 */ /* 0x000fe2000788c0ff */
[----:B-1----:R-:W-:-:S12]  /*3920*/  BRA.DIV UR6, `(.L_x_1191) ;  /* 0x0000003e065c7947 */ /* 0x002fd8000b800000 */
        /* <DEDUP_REMOVED lines=15> */
[----:B-----5:R1:W3:Y:S01]  /*3a20*/  SHFL.DOWN PT, R213, R182, 0x1, 0x1f ;  /* 0x08201f00b6d57f89 */ /* 0x0202e200000e0000 */
[----:B0-----:R-:W-:-:S05]  /*3a30*/  FADD.FTZ R181, R181, R183 ;  /* 0x000000b7b5b57221 */ /* 0x001fca0000010000 */
[----:B---3--:R1:W0:Y:S02]  /*3a40*/  SHFL.DOWN PT, R177, R181, 0x1, 0x1f ;  /* 0x08201f00b5b17f89 */ /* 0x00822400000e0000 */
.L_x_1221:
[----:B------:R-:W3:Y:S01]  /*3a50*/  LDL R176, [R1+0x10] ;  /* 0x0000100001b07983 */ /* 0x000ee20000100800 */
[----:B------:R-:W-:Y:S01]  /*3a60*/  @!P4 LOP3.LUT R179, R214, 0x3, RZ, 0xc0, !PT ;  /* 0x00000003d6b3c812 */ /* 0x000fe200078ec0ff */
[----:B0-----:R-:W-:Y:S01]  /*3a70*/  FADD.FTZ R177, R181, R177 ;  /* 0x000000b1b5b17221 */ /* 0x001fe20000010000 */
[----:B-1----:R-:W-:Y:S01]  /*3a80*/  MOV R181, 0x400 ;  /* 0x0000040000b57802 */ /* 0x002fe20000000f00 */
[----:B------:R-:W0:Y:S01]  /*3a90*/  S2R R180, SR_CgaCtaId ;  /* 0x0000000000b47919 */ /* 0x000e220000008800 */
[----:B------:R-:W-:Y:S05]  /*3aa0*/  WARPSYNC.ALL ;  /* 0x0000000000007948 */ /* 0x000fea0003800000 */
[----:B------:R-:W-:Y:S01]  /*3ab0*/  @!P4 IMAD.IADD R179, R178, 0x1, R179 ;  /* 0x00000001b2b3c824 */ /* 0x000fe200078e02b3 */
[----:B------:R-:W-:Y:S01]  /*3ac0*/  BSSY B0, `(.L_x_1192) ;  /* 0x00000ba000007945 */ /* 0x000fe20003800000 */
[----:B0-----:R-:W-:-:S04]  /*3ad0*/  LEA R181, R180, R181, 0x18 ;  /* 0x000000b5b4b57211 */ /* 0x001fc800078ec0ff */
[-C--:B------:R-:W-:Y:S02]  /*3ae0*/  @!P4 LEA R179, R179, R181.reuse, 0x3 ;  /* 0x000000b5b3b3c211 */ /* 0x080fe400078e18ff */
[----:B------:R-:W-:Y:S02]  /*3af0*/  LEA R181, R178, R181, 0x3 ;  /* 0x000000b5b2b57211 */ /* 0x000fe400078e18ff */
[----:B---3--:R-:W-:Y:S01]  /*3b00*/  ISETP.NE.AND P5, PT, R176, RZ, PT ;  /* 0x000000ffb000720c */ /* 0x008fe20003fa5270 */
[----:B------:R-:W-:-:S05]  /*3b10*/  FADD.FTZ R176, R182, R213 ;  /* 0x000000d5b6b07221 */ /* 0x000fca0000010000 */
        /* <DEDUP_REMOVED lines=14> */
[----:B------:R-:W-:Y:S06]  /*3c00*/  @!P5 BRA `(.L_x_1193) ;  /* 0x000000080094d947 */ /* 0x000fec0003800000 */
[----:B------:R-:W0:Y:S01]  /*3c10*/  LDC.64 R176, c[0x0][0x220] ;  /* 0x00008800ffb07b82 */ /* 0x000e220000000a00 */
[----:B------:R-:W3:Y:S01]  /*3c20*/  LDL R216, [R1+0xb0] ;  /* 0x0000b00001d87983 */ /* 0x000ee20000100800 */
[----:B------:R-:W-:-:S03]  /*3c30*/  ISETP.NE.AND P4, PT, R252, RZ, PT ;  /* 0x000000fffc00720c */ /* 0x000fc60003f85270 */
[----:B------:R-:W4:Y:S01]  /*3c40*/  LDL R250, [R1+0xac] ;  /* 0x0000ac0001fa7983 */ /* 0x000f220000100800 */
[----:B------:R-:W-:Y:S02]  /*3c50*/  ISETP.NE.U32.AND P5, PT, RZ, UR8, PT ;  /* 0x00000008ff007c0c */ /* 0x000fe4000bfa5070 */
[----:B------:R-:W-:Y:S01]  /*3c60*/  FSEL R214, R183, RZ, !P4 ;  /* 0x000000ffb7d67208 */ /* 0x000fe20006000000 */
[----:B0-----:R-:W-:-:S06]  /*3c70*/  IMAD.WIDE.U32 R176, R11, 0x10, R176 ;  /* 0x000000100bb07825 */ /* 0x001fcc00078e00b0 */
[----:B------:R-:W5:Y:S01]  /*3c80*/  LDG.E.128 R176, desc[UR4][R176.64] ;  /* 0x00000004b0b07981 */ /* 0x000f62000c1e1d00 */
[----:B------:R-:W-:Y:S01]  /*3c90*/  ISETP.NE.AND.EX P5, PT, RZ, UR9, PT, P5 ;  /* 0x00000009ff007c0c */ /* 0x000fe2000bfa5350 */
[----:B------:R-:W-:Y:S01]  /*3ca0*/  FFMA.FTZ R180, R0, R182, R214 ;  /* 0x000000b600b47223 */ /* 0x000fe200000100d6 */
[----:B------:R-:W-:-:S03]  /*3cb0*/  HFMA2.MMA R213, -RZ, RZ, 0, 0 ;  /* 0x00000000ffd57435 */ /* 0x000fc600000001ff */
[----:B------:R-:W-:-:S04]  /*3cc0*/  FADD.FTZ R180, R12, -R180 ;  /* 0x800000b40cb47221 */ /* 0x000fc80000010000 */
[----:B------:R-:W-:-:S04]  /*3cd0*/  FMUL.FTZ R181, R9, R180 ;  /* 0x000000b409b57220 */ /* 0x000fc80000410000 */
[----:B------:R-:W-:-:S05]  /*3ce0*/  @P5 SHF.L.U32 R180, R160, 0x10, RZ ;  /* 0x00000010a0b45819 */ /* 0x000fca00000006ff */
[----:B------:R-:W-:Y:S01]  /*3cf0*/  @P5 FADD.FTZ R181, R181, R180 ;  /* 0x000000b4b5b55221 */ /* 0x000fe20000010000 */
[----:B------:R-:W-:-:S03]  /*3d00*/  MOV R180, R22 ;  /* 0x0000001600b47202 */ /* 0x000fc60000000f00 */
[----:B------:R-:W-:Y:S01]  /*3d10*/  FMUL.FTZ R215, R181, R10 ;  /* 0x0000000ab5d77220 */ /* 0x000fe20000410000 */
[----:B------:R-:W-:-:S03]  /*3d20*/  LOP3.LUT P4, RZ, R180, 0xff, RZ, 0xc0, !PT ;  /* 0x000000ffb4ff7812 */ /* 0x000fc6000788c0ff */
[----:B------:R-:W-:Y:S01]  /*3d30*/  FMUL.FTZ R215, R215, UR15 ;  /* 0x0000000fd7d77c20 */ /* 0x000fe20008410000 */
[----:B------:R-:W-:-:S09]  /*3d40*/  LOP3.LUT P6, RZ, R22, 0xff00, RZ, 0xc0, !PT ;  /* 0x0000ff0016ff7812 */ /* 0x000fd200078cc0ff */
[----:B-----5:R-:W-:-:S04]  /*3d50*/  @P4 IMAD.U32 R180, R176, 0x10000, RZ ;  /* 0x00010000b0b44824 */ /* 0x020fc800078e00ff */
[----:B------:R-:W-:Y:S01]  /*3d60*/  @P4 FMUL.FTZ R213, R215, R180 ;  /* 0x000000b4d7d54220 */ /* 0x000fe20000410000 */
[----:B------:R-:W-:Y:S01]  /*3d70*/  MOV R180, RZ ;  /* 0x000000ff00b47202 */ /* 0x000fe20000000f00 */
[----:B---3--:R-:W-:Y:S01]  /*3d80*/  @P4 FMUL.FTZ R180, R216, R215 ;  /* 0x000000d7d8b44220 */ /* 0x008fe20000410000 */
[----:B------:R-:W-:-:S04]  /*3d90*/  ISETP.NE.U32.AND P4, PT, RZ, UR16, PT ;  /* 0x00000010ff007c0c */ /* 0x000fc8000bf85070 */
[----:B------:R-:W-:Y:S01]  /*3da0*/  ISETP.NE.AND.EX P4, PT, RZ, UR17, PT, P4 ;  /* 0x00000011ff007c0c */ /* 0x000fe2000bf85340 */
[----:B------:R-:W-:-:S04]  /*3db0*/  FFMA.FTZ R215, R197, R182, R214 ;  /* 0x000000b6c5d77223 */ /* 0x000fc800000100d6 */
[----:B------:R-:W-:-:S08]  /*3dc0*/  FADD.FTZ R215, R251, -R215 ;  /* 0x800000d7fbd77221 */ /* 0x000fd00000010000 */
[----:B------:R-:W-:-:S04]  /*3dd0*/  @P4 F2FP.BF16.F32.PACK_AB R181, RZ, R181 ;  /* 0x000000b5ffb5423e */ /* 0x000fc800000010ff */
[----:B------:R-:W-:Y:S02]  /*3de0*/  @P4 PRMT R72, R181, 0x7610, R72 ;  /* 0x00007610b5484816 */ /* 0x000fe40000000048 */
[----:B------:R-:W-:Y:S01]  /*3df0*/  @P5 PRMT R181, R160, 0x7632, R181 ;  /* 0x00007632a0b55816 */ /* 0x000fe200000000b5 */
[----:B------:R-:W-:-:S03]  /*3e00*/  FMUL.FTZ R215, R9, R215 ;  /* 0x000000d709d77220 */ /* 0x000fc60000410000 */
[----:B------:R-:W-:-:S05]  /*3e10*/  @P5 SHF.L.U32 R181, R181, 0x10, RZ ;  /* 0x00000010b5b55819 */ /* 0x000fca00000006ff */
[--C-:B------:R-:W-:Y:S01]  /*3e20*/  @P5 FADD.FTZ R215, R215, R181.reuse ;  /* 0x000000b5d7d75221 */ /* 0x100fe20000010000 */
[----:B------:R-:W-:Y:S01]  /*3e30*/  @P6 PRMT R181, R176, 0x7632, R181 ;  /* 0x00007632b0b56816 */ /* 0x000fe200000000b5 */
[----:B------:R-:W-:Y:S02]  /*3e40*/  HFMA2.MMA R176, -RZ, RZ, 0, 0 ;  /* 0x00000000ffb07435 */ /* 0x000fe400000001ff */
[----:B------:R-:W-:Y:S01]  /*3e50*/  FMUL.FTZ R216, R215, R10 ;  /* 0x0000000ad7d87220 */ /* 0x000fe20000410000 */
[----:B------:R-:W-:-:S03]  /*3e60*/  @P6 SHF.L.U32 R181, R181, 0x10, RZ ;  /* 0x00000010b5b56819 */ /* 0x000fc600000006ff */
[----:B------:R-:W-:-:S04]  /*3e70*/  FMUL.FTZ R216, R216, UR15 ;  /* 0x0000000fd8d87c20 */ /* 0x000fc80008410000 */
[----:B------:R-:W-:Y:S01]  /*3e80*/  @P6 FMUL.FTZ R176, R216, R181 ;  /* 0x000000b5d8b06220 */ /* 0x000fe20000410000 */
[----:B------:R-:W-:Y:S01]  /*3e90*/  MOV R181, RZ ;  /* 0x000000ff00b57202 */ /* 0x000fe20000000f00 */
[----:B----4-:R-:W-:Y:S02]  /*3ea0*/  @P6 FMUL.FTZ R181, R250, R216 ;  /* 0x000000d8fab56220 */ /* 0x010fe40000410000 */
[----:B------:R-:W3:Y:S01]  /*3eb0*/  LDL R250, [R1+0xa8] ;  /* 0x0000a80001fa7983 */ /* 0x000ee20000100800 */
[----:B------:R-:W-:-:S04]  /*3ec0*/  @P4 F2FP.BF16.F32.PACK_AB R215, RZ, R215 ;  /* 0x000000d7ffd7423e */ /* 0x000fc800000010ff */
[----:B------:R-:W-:Y:S01]  /*3ed0*/  @P4 PRMT R72, R72, 0x5410, R215 ;  /* 0x0000541048484816 */ /* 0x000fe200000000d7 */
[----:B------:R-:W-:Y:S01]  /*3ee0*/  FFMA.FTZ R215, R196, R182, R214 ;  /* 0x000000b6c4d77223 */ /* 0x000fe200000100d6 */
[----:B------:R-:W-:-:S03]  /*3ef0*/  LOP3.LUT P6, RZ, R22, 0xff0000, RZ, 0xc0, !PT ;  /* 0x00ff000016ff7812 */ /* 0x000fc600078cc0ff */
[----:B------:R-:W-:Y:S01]  /*3f00*/  FADD.FTZ R215, R249, -R215 ;  /* 0x800000d7f9d77221 */ /* 0x000fe20000010000 */
[----:B------:R-:W-:Y:S01]  /*3f10*/  FADD.FTZ R120, R120, R213 ;  /* 0x000000d578787221 */ /* 0x000fe20000010000 */
[----:B------:R-:W-:Y:S02]  /*3f20*/  @P5 IMAD.U32 R213, R161, 0x10000, RZ ;  /* 0x00010000a1d55824 */ /* 0x000fe400078e00ff */
[----:B------:R-:W-:Y:S01]  /*3f30*/  FMUL.FTZ R215, R9, R215 ;  /* 0x000000d709d77220 */ /* 0x000fe20000410000 */
[----:B------:R-:W-:-:S03]  /*3f40*/  FADD.FTZ R121, R121, R176 ;  /* 0x000000b079797221 */ /* 0x000fc60000010000 */
[----:B------:R-:W-:Y:S01]  /*3f50*/  @P5 FADD.FTZ R215, R215, R213 ;  /* 0x000000d5d7d75221 */ /* 0x000fe20000010000 */
[----:B------:R-:W-:-:S03]  /*3f60*/  HFMA2.MMA R216, -RZ, RZ, 0, 0 ;  /* 0x00000000ffd87435 */ /* 0x000fc600000001ff */
[----:B------:R-:W-:Y:S01]  /*3f70*/  FMUL.FTZ R176, R215, R10 ;  /* 0x0000000ad7b07220 */ /* 0x000fe20000410000 */
[----:B------:R-:W-:-:S03]  /*3f80*/  @P6 SHF.L.U32 R213, R177, 0x10, RZ ;  /* 0x00000010b1d56819 */ /* 0x000fc600000006ff */
[----:B------:R-:W-:-:S04]  /*3f90*/  FMUL.FTZ R176, R176, UR15 ;  /* 0x0000000fb0b07c20 */ /* 0x000fc80008410000 */
[----:B------:R-:W-:Y:S01]  /*3fa0*/  @P6 FMUL.FTZ R216, R176, R213 ;  /* 0x000000d5b0d86220 */ /* 0x000fe20000410000 */
[----:B------:R-:W-:Y:S01]  /*3fb0*/  MOV R213, RZ ;  /* 0x000000ff00d57202 */ /* 0x000fe20000000f00 */
[----:B---3--:R-:W-:Y:S02]  /*3fc0*/  @P6 FMUL.FTZ R213, R250, R176 ;  /* 0x000000b0fad56220 */ /* 0x008fe40000410000 */
[----:B------:R-:W3:Y:S01]  /*3fd0*/  LDL R250, [R1+0xa4] ;  /* 0x0000a40001fa7983 */ /* 0x000ee20000100800 */
[----:B------:R-:W-:Y:S01]  /*3fe0*/  @P4 F2FP.BF16.F32.PACK_AB R215, RZ, R215 ;  /* 0x000000d7ffd7423e */ /* 0x000fe200000010ff */
[----:B------:R-:W-:Y:S01]  /*3ff0*/  FFMA.FTZ R176, R195, R182, R214 ;  /* 0x000000b6c3b07223 */ /* 0x000fe200000100d6 */
[----:B------:R-:W-:Y:S02]  /*4000*/  LOP3.LUT P6, RZ, R22, 0xff000000, RZ, 0xc0, !PT ;  /* 0xff00000016ff7812 */ /* 0x000fe400078cc0ff */
[----:B------:R-:W-:Y:S01]  /*4010*/  @P4 PRMT R73, R215, 0x7610, R73 ;  /* 0x00007610d7494816 */ /* 0x000fe20000000049 */
[----:B------:R-:W-:Y:S01]  /*4020*/  FADD.FTZ R176, R248, -R176 ;  /* 0x800000b0f8b07221 */ /* 0x000fe20000010000 */
[----:B------:R-:W-:-:S03]  /*4030*/  @P5 PRMT R215, R161, 0x7632, R215 ;  /* 0x00007632a1d75816 */ /* 0x000fc600000000d7 */
[----:B------:R-:W-:Y:S01]  /*4040*/  FMUL.FTZ R176, R9, R176 ;  /* 0x000000b009b07220 */ /* 0x000fe20000410000 */
[----:B------:R-:W-:-:S05]  /*4050*/  @P5 SHF.L.U32 R215, R215, 0x10, RZ ;  /* 0x00000010d7d75819 */ /* 0x000fca00000006ff */
[--C-:B------:R-:W-:Y:S01]  /*4060*/  @P5 FADD.FTZ R176, R176, R215.reuse ;  /* 0x000000d7b0b05221 */ /* 0x100fe20000010000 */
[----:B------:R-:W-:-:S03]  /*4070*/  @P6 PRMT R215, R177, 0x7632, R215 ;  /* 0x00007632b1d76816 */ /* 0x000fc600000000d7 */
[----:B------:R-:W-:Y:S01]  /*4080*/  FMUL.FTZ R177, R176, R10 ;  /* 0x0000000ab0b17220 */ /* 0x000fe20000410000 */
[----:B------:R-:W-:Y:S01]  /*4090*/  @P6 SHF.L.U32 R215, R215, 0x10, RZ ;  /* 0x00000010d7d76819 */ /* 0x000fe200000006ff */
[----:B------:R-:W-:Y:S02]  /*40a0*/  FADD.FTZ R122, R122, R216 ;  /* 0x000000d87a7a7221 */ /* 0x000fe40000010000 */
[----:B------:R-:W-:Y:S01]  /*40b0*/  FMUL.FTZ R177, R177, UR15 ;  /* 0x0000000fb1b17c20 */ /* 0x000fe20008410000 */
[----:B------:R-:W-:-:S03]  /*40c0*/  IMAD.MOV.U32 R216, RZ, RZ, RZ ;  /* 0x000000ffffd87224 */ /* 0x000fc600078e00ff */
[----:B------:R-:W-:Y:S01]  /*40d0*/  @P6 FMUL.FTZ R216, R177, R215 ;  /* 0x000000d7b1d86220 */ /* 0x000fe20000410000 */
[----:B------:R-:W-:Y:S01]  /*40e0*/  HFMA2.MMA R215, -RZ, RZ, 0, 0 ;  /* 0x00000000ffd77435 */ /* 0x000fe200000001ff */
[----:B------:R-:W-:-:S04]  /*40f0*/  @P4 F2FP.BF16.F32.PACK_AB R176, RZ, R176 ;  /* 0x000000b0ffb0423e */ /* 0x000fc800000010ff */
[----:B------:R-:W-:Y:S01]  /*4100*/  @P4 PRMT R73, R73, 0x5410, R176 ;  /* 0x0000541049494816 */ /* 0x000fe200000000b0 */
[----:B---3--:R-:W-:Y:S02]  /*4110*/  @P6 FMUL.FTZ R215, R250, R177 ;  /* 0x000000b1fad76220 */ /* 0x008fe40000410000 */
[----:B------:R-:W3:Y:S01]  /*4120*/  LDL R250, [R1+0xa0] ;  /* 0x0000a00001fa7983 */ /* 0x000ee20000100800 */
[----:B------:R-:W-:-:S04]  /*4130*/  FFMA.FTZ R176, R194, R182, R214 ;  /* 0x000000b6c2b07223 */ /* 0x000fc800000100d6 */
[----:B------:R-:W-:Y:S01]  /*4140*/  FADD.FTZ R176, R247, -R176 ;  /* 0x800000b0f7b07221 */ /* 0x000fe20000010000 */
[----:B------:R-:W-:-:S03]  /*4150*/  LOP3.LUT P6, RZ, R23, 0xff, RZ, 0xc0, !PT ;  /* 0x000000ff17ff7812 */ /* 0x000fc600078cc0ff */
[----:B------:R-:W-:Y:S01]  /*4160*/  FMUL.FTZ R177, R9, R176 ;  /* 0x000000b009b17220 */ /* 0x000fe20000410000 */
[----:B------:R-:W-:-:S05]  /*4170*/  @P5 SHF.L.U32 R176, R162, 0x10, RZ ;  /* 0x00000010a2b05819 */ /* 0x000fca00000006ff */
[----:B------:R-:W-:Y:S01]  /*4180*/  @P5 FADD.FTZ R177, R177, R176 ;  /* 0x000000b0b1b15221 */ /* 0x000fe20000010000 */
[----:B------:R-:W-:-:S04]  /*4190*/  FADD.FTZ R123, R123, R216 ;  /* 0x000000d87b7b7221 */ /* 0x000fc80000010000 */
[----:B------:R-:W-:Y:S01]  /*41a0*/  @P4 F2FP.BF16.F32.PACK_AB R176, RZ, R177 ;  /* 0x000000b1ffb0423e */ /* 0x000fe200000010ff */
[----:B------:R-:W-:Y:S01]  /*41b0*/  FMUL.FTZ R177, R177, R10 ;  /* 0x0000000ab1b17220 */ /* 0x000fe20000410000 */
[----:B------:R-:W-:Y:S02]  /*41c0*/  @P6 SHF.L.U32 R216, R178, 0x10, RZ ;  /* 0x00000010b2d86819 */ /* 0x000fe400000006ff */
[----:B------:R-:W-:Y:S01]  /*41d0*/  @P4 PRMT R74, R176, 0x7610, R74 ;  /* 0x00007610b04a4816 */ /* 0x000fe2000000004a */
[----:B------:R-:W-:Y:S01]  /*41e0*/  FMUL.FTZ R176, R177, UR15 ;  /* 0x0000000fb1b07c20 */ /* 0x000fe20008410000 */
[----:B------:R-:W-:-:S03]  /*41f0*/  MOV R177, RZ ;  /* 0x000000ff00b17202 */ /* 0x000fc60000000f00 */
[----:B------:R-:W-:Y:S01]  /*4200*/  @P6 FMUL.FTZ R177, R176, R216 ;  /* 0x000000d8b0b16220 */ /* 0x000fe20000410000 */
[----:B------:R-:W-:-:S03]  /*4210*/  HFMA2.MMA R216, -RZ, RZ, 0, 0 ;  /* 0x00000000ffd87435 */ /* 0x000fc600000001ff */
[----:B------:R-:W-:Y:S01]  /*4220*/  FADD.FTZ R124, R124, R177 ;  /* 0x000000b17c7c7221 */ /* 0x000fe20000010000 */
[----:B------:R-:W-:Y:S02]  /*4230*/  FFMA.FTZ R177, R193, R182, R214 ;  /* 0x000000b6c1b17223 */ /* 0x000fe400000100d6 */
[----:B---3--:R-:W-:Y:S02]  /*4240*/  @P6 FMUL.FTZ R216, R250, R176 ;  /* 0x000000b0fad86220 */ /* 0x008fe40000410000 */
[----:B------:R-:W3:Y:S01]  /*4250*/  LDL R250, [R1+0x9c] ;  /* 0x00009c0001fa7983 */ /* 0x000ee20000100800 */
[----:B------:R-:W-:Y:S01]  /*4260*/  @P5 PRMT R176, R162, 0x7632, R176 ;  /* 0x00007632a2b05816 */ /* 0x000fe200000000b0 */
[----:B------:R-:W-:Y:S01]  /*4270*/  FADD.FTZ R177, R246, -R177 ;  /* 0x800000b1f6b17221 */ /* 0x000fe20000010000 */
[----:B------:R-:W-:-:S03]  /*4280*/  LOP3.LUT P6, RZ, R23, 0xff00, RZ, 0xc0, !PT ;  /* 0x0000ff0017ff7812 */ /* 0x000fc600078cc0ff */
[----:B------:R-:W-:Y:S02]  /*4290*/  @P5 IMAD.U32 R176, R176, 0x10000, RZ ;  /* 0x00010000b0b05824 */ /* 0x000fe400078e00ff */
[----:B------:R-:W-:-:S04]  /*42a0*/  FMUL.FTZ R177, R9, R177 ;  /* 0x000000b109b17220 */ /* 0x000fc80000410000 */
[----:B------:R-:W-:-:S05]  /*42b0*/  @P5 FADD.FTZ R177, R177, R176 ;  /* 0x000000b0b1b15221 */ /* 0x000fca0000010000 */
[----:B------:R-:W-:Y:S02]  /*42c0*/  @P4 F2FP.BF16.F32.PACK_AB R176, RZ, R177 ;  /* 0x000000b1ffb0423e */ /* 0x000fe400000010ff */
[----:B------:R-:W-:Y:S02]  /*42d0*/  @P6 PRMT R178, R178, 0x7632, R178 ;  /* 0x00007632b2b26816 */ /* 0x000fe400000000b2 */
[----:B------:R-:W-:Y:S01]  /*42e0*/  @P4 PRMT R74, R74, 0x5410, R176 ;  /* 0x000054104a4a4816 */ /* 0x000fe200000000b0 */
[----:B------:R-:W-:Y:S01]  /*42f0*/  FMUL.FTZ R176, R177, R10 ;  /* 0x0000000ab1b07220 */ /* 0x000fe20000410000 */
[----:B------:R-:W-:-:S03]  /*4300*/  @P6 SHF.L.U32 R178, R178, 0x10, RZ ;  /* 0x00000010b2b26819 */ /* 0x000fc600000006ff */
[----:B------:R-:W-:Y:S01]  /*4310*/  FMUL.FTZ R176, R176, UR15 ;  /* 0x0000000fb0b07c20 */ /* 0x000fe20008410000 */
[----:B------:R-:W-:-:S03]  /*4320*/  MOV R177, RZ ;  /* 0x000000ff00b17202 */ /* 0x000fc60000000f00 */
[----:B------:R-:W-:Y:S01]  /*4330*/  @P6 FMUL.FTZ R177, R176, R178 ;  /* 0x000000b2b0b16220 */ /* 0x000fe20000410000 */
[----:B------:R-:W-:-:S03]  /*4340*/  HFMA2.MMA R178, -RZ, RZ, 0, 0 ;  /* 0x00000000ffb27435 */ /* 0x000fc600000001ff */
[----:B------:R-:W-:-:S03]  /*4350*/  FADD.FTZ R125, R125, R177 ;  /* 0x000000b17d7d7221 */ /* 0x000fc60000010000 */
[----:B---3--:R-:W-:Y:S01]  /*4360*/  @P6 FMUL.FTZ R178, R250, R176 ;  /* 0x000000b0fab26220 */ /* 0x008fe20000410000 */
[----:B------:R-:W-:-:S04]  /*4370*/  FFMA.FTZ R176, R192, R182, R214 ;  /* 0x000000b6c0b07223 */ /* 0x000fc800000100d6 */
[----:B------:R-:W-:Y:S01]  /*4380*/  FADD.FTZ R176, R245, -R176 ;  /* 0x800000b0f5b07221 */ /* 0x000fe20000010000 */
[----:B------:R-:W-:-:S03]  /*4390*/  FFMA.FTZ R214, R244, R182, R214 ;  /* 0x000000b6f4d67223 */ /* 0x000fc600000100d6 */
[----:B------:R-:W-:Y:S01]  /*43a0*/  FMUL.FTZ R177, R9, R176 ;  /* 0x000000b009b17220 */ /* 0x000fe20000410000 */
[----:B------:R-:W-:-:S05]  /*43b0*/  @P5 SHF.L.U32 R176, R163, 0x10, RZ ;  /* 0x00000010a3b05819 */ /* 0x000fca00000006ff */
[----:B------:R-:W-:Y:S01]  /*43c0*/  @P5 FADD.FTZ R177, R177, R176 ;  /* 0x000000b0b1b15221 */ /* 0x000fe20000010000 */
[--C-:B------:R-:W-:Y:S01]  /*43d0*/  FADD.FTZ R176, R243, -R214.reuse ;  /* 0x800000d6f3b07221 */ /* 0x100fe20000010000 */
[----:B------:R-:W-:-:S03]  /*43e0*/  @P5 PRMT R214, R163, 0x7632, R214 ;  /* 0x00007632a3d65816 */ /* 0x000fc600000000d6 */
[----:B------:R-:W-:Y:S01]  /*43f0*/  FMUL.FTZ R176, R9, R176 ;  /* 0x000000b009b07220 */ /* 0x000fe20000410000 */
[----:B------:R-:W-:-:S05]  /*4400*/  @P5 SHF.L.U32 R214, R214, 0x10, RZ ;  /* 0x00000010d6d65819 */ /* 0x000fca00000006ff */
[----:B------:R-:W-:Y:S01]  /*4410*/  @P5 FADD.FTZ R176, R176, R214 ;  /* 0x000000d6b0b05221 */ /* 0x000fe20000010000 */
[----:B------:R-:W-:Y:S02]  /*4420*/  LOP3.LUT P5, RZ, R23, 0xff0000, RZ, 0xc0, !PT ;  /* 0x00ff000017ff7812 */ /* 0x000fe400078ac0ff */
[----:B------:R-:W-:Y:S01]  /*4430*/  @P4 F2FP.BF16.F32.PACK_AB R214, RZ, R177 ;  /* 0x000000b1ffd6423e */ /* 0x000fe200000010ff */
[----:B------:R-:W-:-:S04]  /*4440*/  FMUL.FTZ R177, R177, R10 ;  /* 0x0000000ab1b17220 */ /* 0x000fc80000410000 */
[----:B------:R-:W-:Y:S01]  /*4450*/  FMUL.FTZ R177, R177, UR15 ;  /* 0x0000000fb1b17c20 */ /* 0x000fe20008410000 */
[----:B------:R-:W-:Y:S01]  /*4460*/  @P4 PRMT R75, R214, 0x7610, R75 ;  /* 0x00007610d64b4816 */ /* 0x000fe2000000004b */
[----:B------:R-:W-:-:S04]  /*4470*/  IMAD.MOV.U32 R214, RZ, RZ, RZ ;  /* 0x000000ffffd67224 */ /* 0x000fc800078e00ff */
[----:B------:R-:W-:-:S05]  /*4480*/  @P5 SHF.L.U32 R250, R179, 0x10, RZ ;  /* 0x00000010b3fa5819 */ /* 0x000fca00000006ff */
[----:B------:R-:W-:Y:S02]  /*4490*/  @P5 FMUL.FTZ R214, R177, R250 ;  /* 0x000000fab1d65220 */ /* 0x000fe40000410000 */
[----:B------:R-:W3:Y:S02]  /*44a0*/  LDL R250, [R1+0x98] ;  /* 0x0000980001fa7983 */ /* 0x000ee40000100800 */
[----:B------:R-:W-:Y:S01]  /*44b0*/  FADD.FTZ R126, R126, R214 ;  /* 0x000000d67e7e7221 */ /* 0x000fe20000010000 */
[----:B------:R-:W-:Y:S01]  /*44c0*/  MOV R214, RZ ;  /* 0x000000ff00d67202 */ /* 0x000fe20000000f00 */
[----:B---3--:R-:W-:Y:S01]  /*44d0*/  @P5 FMUL.FTZ R214, R250, R177 ;  /* 0x000000b1fad65220 */ /* 0x008fe20000410000 */
[----:B------:R-:W-:Y:S02]  /*44e0*/  LOP3.LUT P5, RZ, R23, 0xff000000, RZ, 0xc0, !PT ;  /* 0xff00000017ff7812 */ /* 0x000fe400078ac0ff */
[----:B------:R-:W-:Y:S01]  /*44f0*/  @P4 F2FP.BF16.F32.PACK_AB R177, RZ, R176 ;  /* 0x000000b0ffb1423e */ /* 0x000fe200000010ff */
[----:B------:R-:W-:-:S03]  /*4500*/  FMUL.FTZ R176, R176, R10 ;  /* 0x0000000ab0b07220 */ /* 0x000fc60000410000 */
[----:B------:R-:W-:Y:S01]  /*4510*/  @P4 PRMT R75, R75, 0x5410, R177 ;  /* 0x000054104b4b4816 */ /* 0x000fe200000000b1 */
[----:B------:R-:W-:Y:S01]  /*4520*/  HFMA2.MMA R250, -RZ, RZ, 0, 0 ;  /* 0x00000000fffa7435 */ /* 0x000fe200000001ff */
[----:B------:R-:W-:-:S05]  /*4530*/  FMUL.FTZ R176, R176, UR15 ;  /* 0x0000000fb0b07c20 */ /* 0x000fca0008410000 */
[----:B------:R-:W-:-:S04]  /*4540*/  @P5 PRMT R177, R179, 0x7632, R177 ;  /* 0x00007632b3b15816 */ /* 0x000fc800000000b1 */
[----:B------:R-:W-:-:S05]  /*4550*/  @P5 SHF.L.U32 R177, R177, 0x10, RZ ;  /* 0x00000010b1b15819 */ /* 0x000fca00000006ff */
[----:B------:R-:W-:Y:S02]  /*4560*/  @P5 FMUL.FTZ R250, R176, R177 ;  /* 0x000000b1b0fa5220 */ /* 0x000fe40000410000 */
[----:B------:R-:W3:Y:S01]  /*4570*/  LDL R177, [R1+0x94] ;  /* 0x0000940001b17983 */ /* 0x000ee20000100800 */
[----:B------:R-:W-:Y:S02]  /*4580*/  MOV R179, RZ ;  /* 0x000000ff00b37202 */ /* 0x000fe40000000f00 */
[----:B------:R-:W-:Y:S01]  /*4590*/  F2FP.BF16.F32.PACK_AB R178, R178, R216 ;  /* 0x000000d8b2b2723e */ /* 0x000fe200000010ff */
[----:B------:R-:W-:Y:S01]  /*45a0*/  FADD.FTZ R127, R127, R250 ;  /* 0x000000fa7f7f7221 */ /* 0x000fe20000010000 */
[----:B---3--:R-:W-:Y:S02]  /*45b0*/  @P5 FMUL.FTZ R179, R177, R176 ;  /* 0x000000b0b1b35220 */ /* 0x008fe40000410000 */
[----:B------:R-:W0:Y:S03]  /*45c0*/  @P4 LDC.64 R176, c[0x0][0x308] ;  /* 0x0000c200ffb04b82 */ /* 0x000e260000000a00 */
[----:B------:R-:W-:Y:S01]  /*45d0*/  F2FP.BF16.F32.PACK_AB R179, R179, R214 ;  /* 0x000000d6b3b3723e */ /* 0x000fe200000010ff */
[----:B0-----:R-:W-:-:S05]  /*45e0*/  @P4 IMAD.WIDE.U32 R176, R11, 0x10, R176 ;  /* 0x000000100bb04825 */ /* 0x001fca00078e00b0 */
[----:B------:R0:W-:Y:S02]  /*45f0*/  @P4 STG.E.128 desc[UR4][R176.64], R72 ;  /* 0x00000048b0004986 */ /* 0x0001e4000c101d04 */
[----:B0-----:R-:W-:Y:S02]  /*4600*/  F2FP.BF16.F32.PACK_AB R177, R215, R213 ;  /* 0x000000d5d7b1723e */ /* 0x001fe400000010ff */
[----:B------:R-:W0:Y:S01]  /*4610*/  LDC.64 R214, c[0x0][0x2f8] ;  /* 0x0000be00ffd67b82 */ /* 0x000e220000000a00 */
[----:B------:R-:W-:Y:S01]  /*4620*/  F2FP.BF16.F32.PACK_AB R176, R181, R180 ;  /* 0x000000b4b5b0723e */ /* 0x000fe200000010ff */
[----:B0-----:R-:W-:-:S05]  /*4630*/  IMAD.WIDE.U32 R180, R11, 0x10, R214 ;  /* 0x000000100bb47825 */ /* 0x001fca00078e00d6 */
[----:B------:R0:W-:Y:S01]  /*4640*/  STG.E.128 desc[UR4][R180.64], R176 ;  /* 0x000000b0b4007986 */ /* 0x0001e2000c101d04 */
[----:B------:R-:W-:-:S07]  /*4650*/  VIADD R11, R11, 0x80 ;  /* 0x000000800b0b7836 */ /* 0x000fce0000000000 */
.L_x_1193:
[----:B------:R-:W-:Y:S05]  /*4660*/  BSYNC B0 ;  /* 0x0000000000007941 */ /* 0x000fea0003800000 */
.L_x_1192:
[----:B------:R-:W-:Y:S04]  /*4670*/  BSSY B0, `(.L_x_1194) ;  /* 0x00000a7000007945 */ /* 0x000fe80003800000 */
[----:B------:R-:W-:Y:S05]  /*4680*/  @!P0 BRA `(.L_x_1195) ;  /* 0x0000000800948947 */ /* 0x000fea0003800000 */
[----:B0-----:R-:W0:Y:S01]  /*4690*/  LDC.64 R176, c[0x0][0x220] ;  /* 0x00008800ffb07b82 */ /* 0x001e220000000a00 */
[----:B------:R-:W3:Y:S01]  /*46a0*/  LDL R216, [R1+0x90] ;  /* 0x0000900001d87983 */ /* 0x000ee20000100800 */
[----:B------:R-:W-:-:S03]  /*46b0*/  ISETP.NE.AND P4, PT, R252, RZ, PT ;  /* 0x000000fffc00720c */ /* 0x000fc60003f85270 */
[----:B------:R-:W4:Y:S01]  /*46c0*/  LDL R250, [R1+0x8c] ;  /* 0x00008c0001fa7983 */ /* 0x000f220000100800 */
[----:B------:R-:W-:Y:S02]  /*46d0*/  ISETP.NE.U32.AND P5, PT, RZ, UR8, PT ;  /* 0x00000008ff007c0c */ /* 0x000fe4000bfa5070 */
[----:B------:R-:W-:Y:S01]  /*46e0*/  FSEL R180, R183, RZ, !P4 ;  /* 0x000000ffb7b47208 */ /* 0x000fe20006000000 */
[----:B------:R-:W5:Y:S01]  /*46f0*/  LDL R252, [R1+0x88] ;  /* 0x0000880001fc7983 */ /* 0x000f620000100800 */
[----:B0-----:R-:W-:-:S06]  /*4700*/  IMAD.WIDE.U32 R176, R11, 0x10, R176 ;  /* 0x000000100bb07825 */ /* 0x001fcc00078e00b0 */
[----:B------:R-:W2:Y:S01]  /*4710*/  LDG.E.128 R176, desc[UR4][R176.64] ;  /* 0x00000004b0b07981 */ /* 0x000ea2000c1e1d00 */
[----:B------:R-:W-:Y:S01]  /*4720*/  ISETP.NE.AND.EX P5, PT, RZ, UR9, PT, P5 ;  /* 0x00000009ff007c0c */ /* 0x000fe2000bfa5350 */
[----:B------:R-:W-:Y:S01]  /*4730*/  FFMA.FTZ R181, R201, R182, R180 ;  /* 0x000000b6c9b57223 */ /* 0x000fe200000100b4 */
[----:B------:R-:W-:Y:S02]  /*4740*/  MOV R213, R24 ;  /* 0x0000001800d57202 */ /* 0x000fe40000000f00 */
[----:B------:R-:W-:Y:S01]  /*4750*/  LOP3.LUT P6, RZ, R24, 0xff00, RZ, 0xc0, !PT ;  /* 0x0000ff0018ff7812 */ /* 0x000fe200078cc0ff */
[----:B------:R-:W-:Y:S01]  /*4760*/  FADD.FTZ R181, R242, -R181 ;  /* 0x800000b5f2b57221 */ /* 0x000fe20000010000 */
[----:B------:R-:W-:-:S03]  /*4770*/  LOP3.LUT P4, RZ, R213, 0xff, RZ, 0xc0, !PT ;  /* 0x000000ffd5ff7812 */ /* 0x000fc6000788c0ff */
[----:B------:R-:W-:-:S04]  /*4780*/  FMUL.FTZ R214, R9, R181 ;  /* 0x000000b509d67220 */ /* 0x000fc80000410000 */
[----:B------:R-:W-:-:S05]  /*4790*/  @P5 SHF.L.U32 R181, R164, 0x10, RZ ;  /* 0x00000010a4b55819 */ /* 0x000fca00000006ff */
[----:B------:R-:W-:Y:S01]  /*47a0*/  @P5 FADD.FTZ R214, R214, R181 ;  /* 0x000000b5d6d65221 */ /* 0x000fe20000010000 */
[----:B------:R-:W-:-:S03]  /*47b0*/  HFMA2.MMA R181, -RZ, RZ, 0, 0 ;  /* 0x00000000ffb57435 */ /* 0x000fc600000001ff */
[----:B------:R-:W-:-:S04]  /*47c0*/  FMUL.FTZ R215, R214, R10 ;  /* 0x0000000ad6d77220 */ /* 0x000fc80000410000 */
[----:B------:R-:W-:Y:S01]  /*47d0*/  FMUL.FTZ R215, R215, UR15 ;  /* 0x0000000fd7d77c20 */ /* 0x000fe20008410000 */
[----:B--2---:R-:W-:-:S05]  /*47e0*/  @P4 SHF.L.U32 R213, R176, 0x10, RZ ;  /* 0x00000010b0d54819 */ /* 0x004fca00000006ff */
[----:B------:R-:W-:Y:S01]  /*47f0*/  @P4 FMUL.FTZ R181, R215, R213 ;  /* 0x000000d5d7b54220 */ /* 0x000fe20000410000 */
[----:B------:R-:W-:Y:S01]  /*4800*/  MOV R213, RZ ;  /* 0x000000ff00d57202 */ /* 0x000fe20000000f00 */
[----:B---3--:R-:W-:Y:S01]  /*4810*/  @P4 FMUL.FTZ R213, R216, R215 ;  /* 0x000000d7d8d54220 */ /* 0x008fe20000410000 */
[----:B------:R-:W-:Y:S01]  /*4820*/  ISETP.NE.U32.AND P4, PT, RZ, UR16, PT ;  /* 0x00000010ff007c0c */ /* 0x000fe2000bf85070 */
[----:B------:R-:W-:-:S03]  /*4830*/  FFMA.FTZ R215, R191, R182, R180 ;  /* 0x000000b6bfd77223 */ /* 0x000fc600000100b4 */
[----:B------:R-:W-:Y:S01]  /*4840*/  ISETP.NE.AND.EX P4, PT, RZ, UR17, PT, P4 ;  /* 0x00000011ff007c0c */ /* 0x000fe2000bf85340 */
[----:B------:R-:W-:-:S04]  /*4850*/  FADD.FTZ R215, R241, -R215 ;  /* 0x800000d7f1d77221 */ /* 0x000fc80000010000 */
[----:B------:R-:W-:-:S08]  /*4860*/  FMUL.FTZ R215, R9, R215 ;  /* 0x000000d709d77220 */ /* 0x000fd00000410000 */
[----:B------:R-:W-:-:S04]  /*4870*/  @P4 F2FP.BF16.F32.PACK_AB R214, RZ, R214 ;  /* 0x000000d6ffd6423e */ /* 0x000fc800000010ff */
[----:B------:R-:W-:Y:S02]  /*4880*/  @P4 PRMT R72, R214, 0x7610, R72 ;  /* 0x00007610d6484816 */ /* 0x000fe40000000048 */
[----:B------:R-:W-:-:S05]  /*4890*/  @P5 PRMT R214, R164, 0x7632, R214 ;  /* 0x00007632a4d65816 */ /* 0x000fca00000000d6 */
[----:B------:R-:W-:-:S04]  /*48a0*/  @P5 IMAD.U32 R214, R214, 0x10000, RZ ;  /* 0x00010000d6d65824 */ /* 0x000fc800078e00ff */
        /* <DEDUP_REMOVED lines=9> */
[----:B------:R-:W2:Y:S01]  /*4940*/  LDL R250, [R1+0x84] ;  /* 0x0000840001fa7983 */ /* 0x000ea20000100800 */
[----:B------:R-:W-:-:S04]  /*4950*/  @P4 F2FP.BF16.F32.PACK_AB R215, RZ, R215 ;  /* 0x000000d7ffd7423e */ /* 0x000fc800000010ff */
[----:B------:R-:W-:Y:S01]  /*4960*/  @P4 PRMT R72, R72, 0x5410, R215 ;  /* 0x0000541048484816 */ /* 0x000fe200000000d7 */
[----:B------:R-:W-:Y:S01]  /*4970*/  FFMA.FTZ R215, R190, R182, R180 ;  /* 0x000000b6bed77223 */ /* 0x000fe200000100b4 */
[----:B------:R-:W-:-:S03]  /*4980*/  FADD.FTZ R128, R128, R181 ;  /* 0x000000b580807221 */ /* 0x000fc60000010000 */
[----:B------:R-:W-:Y:S01]  /*4990*/  FADD.FTZ R215, R240, -R215 ;  /* 0x800000d7f0d77221 */ /* 0x000fe20000010000 */
[----:B------:R-:W-:-:S03]  /*49a0*/  LOP3.LUT P6, RZ, R24, 0xff0000, RZ, 0xc0, !PT ;  /* 0x00ff000018ff7812 */ /* 0x000fc600078cc0ff */
[----:B------:R-:W-:Y:S01]  /*49b0*/  FMUL.FTZ R181, R9, R215 ;  /* 0x000000d709b57220 */ /* 0x000fe20000410000 */
[----:B------:R-:W-:Y:S01]  /*49c0*/  @P5 SHF.L.U32 R215, R165, 0x10, RZ ;  /* 0x00000010a5d75819 */ /* 0x000fe200000006ff */
[----:B------:R-:W-:-:S04]  /*49d0*/  FADD.FTZ R129, R129, R176 ;  /* 0x000000b081817221 */ /* 0x000fc80000010000 */
[----:B------:R-:W-:Y:S01]  /*49e0*/  @P5 FADD.FTZ R181, R181, R215 ;  /* 0x000000d7b5b55221 */ /* 0x000fe20000010000 */
[----:B------:R-:W-:-:S03]  /*49f0*/  HFMA2.MMA R216, -RZ, RZ, 0, 0 ;  /* 0x00000000ffd87435 */ /* 0x000fc600000001ff */
[----:B------:R-:W-:Y:S01]  /*4a00*/  FMUL.FTZ R176, R181, R10 ;  /* 0x0000000ab5b07220 */ /* 0x000fe20000410000 */
[----:B------:R-:W-:-:S03]  /*4a10*/  @P6 IMAD.U32 R215, R177, 0x10000, RZ ;  /* 0x00010000b1d76824 */ /* 0x000fc600078e00ff */
[----:B------:R-:W-:Y:S01]  /*4a20*/  FMUL.FTZ R176, R176, UR15 ;  /* 0x0000000fb0b07c20 */ /* 0x000fe20008410000 */
[----:B------:R-:W-:-:S03]  /*4a30*/  @P4 F2FP.BF16.F32.PACK_AB R181, RZ, R181 ;  /* 0x000000b5ffb5423e */ /* 0x000fc600000010ff */
[----:B------:R-:W-:Y:S01]  /*4a40*/  @P6 FMUL.FTZ R216, R176, R215 ;  /* 0x000000d7b0d86220 */ /* 0x000fe20000410000 */
[----:B------:R-:W-:Y:S01]  /*4a50*/  MOV R215, RZ ;  /* 0x000000ff00d77202 */ /* 0x000fe20000000f00 */
[----:B-----5:R-:W-:Y:S01]  /*4a60*/  @P6 FMUL.FTZ R215, R252, R176 ;  /* 0x000000b0fcd76220 */ /* 0x020fe20000410000 */
[----:B------:R-:W-:Y:S01]  /*4a70*/  FFMA.FTZ R176, R189, R182, R180 ;  /* 0x000000b6bdb07223 */ /* 0x000fe200000100b4 */
[----:B------:R-:W-:Y:S01]  /*4a80*/  @P4 PRMT R73, R181, 0x7610, R73 ;  /* 0x00007610b5494816 */ /* 0x000fe20000000049 */
[----:B------:R-:W-:Y:S01]  /*4a90*/  FADD.FTZ R130, R130, R216 ;  /* 0x000000d882827221 */ /* 0x000fe20000010000 */
[----:B------:R-:W-:Y:S01]  /*4aa0*/  LOP3.LUT P6, RZ, R24, 0xff000000, RZ, 0xc0, !PT ;  /* 0xff00000018ff7812 */ /* 0x000fe200078cc0ff */
[----:B------:R-:W-:Y:S01]  /*4ab0*/  FADD.FTZ R176, R239, -R176 ;  /* 0x800000b0efb07221 */ /* 0x000fe20000010000 */
[----:B------:R-:W-:Y:S01]  /*4ac0*/  @P5 PRMT R181, R165, 0x7632, R181 ;  /* 0x00007632a5b55816 */ /* 0x000fe200000000b5 */
[----:B------:R-:W3:Y:S02]  /*4ad0*/  LDL R252, [R1+0x7c] ;  /* 0x00007c0001fc7983 */ /* 0x000ee40000100800 */
[----:B------:R-:W-:Y:S01]  /*4ae0*/  FMUL.FTZ R176, R9, R176 ;  /* 0x000000b009b07220 */ /* 0x000fe20000410000 */
[----:B------:R-:W-:-:S05]  /*4af0*/  @P5 SHF.L.U32 R181, R181, 0x10, RZ ;  /* 0x00000010b5b55819 */ /* 0x000fca00000006ff */
[----:B------:R-:W-:Y:S02]  /*4b00*/  @P5 FADD.FTZ R176, R176, R181 ;  /* 0x000000b5b0b05221 */ /* 0x000fe40000010000 */
[----:B------:R-:W-:Y:S02]  /*4b10*/  @P6 PRMT R216, R177, 0x7632, R216 ;  /* 0x00007632b1d86816 */ /* 0x000fe400000000d8 */
[----:B------:R-:W-:Y:S01]  /*4b20*/  FMUL.FTZ R177, R176, R10 ;  /* 0x0000000ab0b17220 */ /* 0x000fe20000410000 */
[----:B------:R-:W-:Y:S01]  /*4b30*/  @P4 F2FP.BF16.F32.PACK_AB R176, RZ, R176 ;  /* 0x000000b0ffb0423e */ /* 0x000fe200000010ff */
[----:B------:R-:W-:Y:S01]  /*4b40*/  HFMA2.MMA R181, -RZ, RZ, 0, 0 ;  /* 0x00000000ffb57435 */ /* 0x000fe200000001ff */
[----:B------:R-:W-:Y:S02]  /*4b50*/  @P6 SHF.L.U32 R216, R216, 0x10, RZ ;  /* 0x00000010d8d86819 */ /* 0x000fe400000006ff */
[----:B------:R-:W-:Y:S01]  /*4b60*/  @P4 PRMT R73, R73, 0x5410, R176 ;  /* 0x0000541049494816 */ /* 0x000fe200000000b0 */
[----:B------:R-:W-:Y:S01]  /*4b70*/  FFMA.FTZ R176, R188, R182, R180 ;  /* 0x000000b6bcb07223 */ /* 0x000fe200000100b4 */
[----:B------:R-:W-:-:S03]  /*4b80*/  FMUL.FTZ R177, R177, UR15 ;  /* 0x0000000fb1b17c20 */ /* 0x000fc60008410000 */
[----:B------:R-:W-:Y:S01]  /*4b90*/  FADD.FTZ R176, R238, -R176 ;  /* 0x800000b0eeb07221 */ /* 0x000fe20000010000 */
[----:B------:R-:W-:Y:S01]  /*4ba0*/  @P6 FMUL.FTZ R181, R177, R216 ;  /* 0x000000d8b1b56220 */ /* 0x000fe20000410000 */
[----:B------:R-:W-:-:S03]  /*4bb0*/  MOV R216, RZ ;  /* 0x000000ff00d87202 */ /* 0x000fc60000000f00 */
[----:B------:R-:W-:Y:S01]  /*4bc0*/  FADD.FTZ R131, R131, R181 ;  /* 0x000000b583837221 */ /* 0x000fe20000010000 */
[----:B--2---:R-:W-:Y:S01]  /*4bd0*/  @P6 FMUL.FTZ R216, R250, R177 ;  /* 0x000000b1fad86220 */ /* 0x004fe20000410000 */
[----:B------:R-:W-:Y:S01]  /*4be0*/  FMUL.FTZ R177, R9, R176 ;  /* 0x000000b009b17220 */ /* 0x000fe20000410000 */
[----:B------:R-:W-:Y:S01]  /*4bf0*/  @P5 IMAD.U32 R176, R166, 0x10000, RZ ;  /* 0x00010000a6b05824 */ /* 0x000fe200078e00ff */
[----:B------:R-:W-:-:S03]  /*4c00*/  LOP3.LUT P6, RZ, R25, 0xff, RZ, 0xc0, !PT ;  /* 0x000000ff19ff7812 */ /* 0x000fc600078cc0ff */
[----:B------:R-:W-:-:S05]  /*4c10*/  @P5 FADD.FTZ R177, R177, R176 ;  /* 0x000000b0b1b15221 */ /* 0x000fca0000010000 */
[----:B------:R-:W-:Y:S01]  /*4c20*/  @P4 F2FP.BF16.F32.PACK_AB R176, RZ, R177 ;  /* 0x000000b1ffb0423e */ /* 0x000fe200000010ff */
[----:B------:R-:W-:-:S03]  /*4c30*/  FMUL.FTZ R177, R177, R10 ;  /* 0x0000000ab1b17220 */ /* 0x000fc60000410000 */
[----:B------:R-:W-:Y:S01]  /*4c40*/  @P4 PRMT R74, R176, 0x7610, R74 ;  /* 0x00007610b04a4816 */ /* 0x000fe2000000004a */
[----:B------:R-:W-:Y:S01]  /*4c50*/  FMUL.FTZ R176, R177, UR15 ;  /* 0x0000000fb1b07c20 */ /* 0x000fe20008410000 */
[----:B------:R-:W-:Y:S01]  /*4c60*/  HFMA2.MMA R177, -RZ, RZ, 0, 0 ;  /* 0x00000000ffb17435 */ /* 0x000fe200000001ff */
[----:B------:R-:W-:-:S05]  /*4c70*/  @P6 SHF.L.U32 R181, R178, 0x10, RZ ;  /* 0x00000010b2b56819 */ /* 0x000fca00000006ff */
[----:B------:R-:W-:Y:S02]  /*4c80*/  @P6 FMUL.FTZ R177, R176, R181 ;  /* 0x000000b5b0b16220 */ /* 0x000fe40000410000 */
[----:B------:R-:W2:Y:S02]  /*4c90*/  LDL R181, [R1+0x80] ;  /* 0x0000800001b57983 */ /* 0x000ea40000100800 */
[----:B------:R-:W-:Y:S01]  /*4ca0*/  FADD.FTZ R132, R132, R177 ;  /* 0x000000b184847221 */ /* 0x000fe20000010000 */
[----:B------:R-:W-:Y:S01]  /*4cb0*/  FFMA.FTZ R177, R14, R182, R180 ;  /* 0x000000b60eb17223 */ /* 0x000fe200000100b4 */
[----:B------:R-:W-:-:S03]  /*4cc0*/  MOV R250, RZ ;  /* 0x000000ff00fa7202 */ /* 0x000fc60000000f00 */
[----:B------:R-:W-:-:S04]  /*4cd0*/  FADD.FTZ R177, R237, -R177 ;  /* 0x800000b1edb17221 */ /* 0x000fc80000010000 */
[----:B------:R-:W-:Y:S01]  /*4ce0*/  FMUL.FTZ R177, R9, R177 ;  /* 0x000000b109b17220 */ /* 0x000fe20000410000 */
[----:B--2---:R-:W-:Y:S01]  /*4cf0*/  @P6 FMUL.FTZ R250, R181, R176 ;  /* 0x000000b0b5fa6220 */ /* 0x004fe20000410000 */
[----:B------:R-:W-:Y:S02]  /*4d00*/  @P5 PRMT R176, R166, 0x7632, R176 ;  /* 0x00007632a6b05816 */ /* 0x000fe400000000b0 */
[----:B------:R-:W-:Y:S02]  /*4d10*/  LOP3.LUT P6, RZ, R25, 0xff00, RZ, 0xc0, !PT ;  /* 0x0000ff0019ff7812 */ /* 0x000fe400078cc0ff */
[----:B------:R-:W-:-:S05]  /*4d20*/  @P5 SHF.L.U32 R176, R176, 0x10, RZ ;  /* 0x00000010b0b05819 */ /* 0x000fca00000006ff */
[----:B------:R-:W-:-:S05]  /*4d30*/  @P5 FADD.FTZ R177, R177, R176 ;  /* 0x000000b0b1b15221 */ /* 0x000fca0000010000 */
[----:B------:R-:W-:Y:S02]  /*4d40*/  @P4 F2FP.BF16.F32.PACK_AB R176, RZ, R177 ;  /* 0x000000b1ffb0423e */ /* 0x000fe400000010ff */
[----:B------:R-:W-:Y:S02]  /*4d50*/  @P6 PRMT R178, R178, 0x7632, R178 ;  /* 0x00007632b2b26816 */ /* 0x000fe400000000b2 */
[----:B------:R-:W-:Y:S01]  /*4d60*/  @P4 PRMT R74, R74, 0x5410, R176 ;  /* 0x000054104a4a4816 */ /* 0x000fe200000000b0 */
[----:B------:R-:W-:Y:S01]  /*4d70*/  FMUL.FTZ R176, R177, R10 ;  /* 0x0000000ab1b07220 */ /* 0x000fe20000410000 */
[----:B------:R-:W-:-:S03]  /*4d80*/  @P6 SHF.L.U32 R178, R178, 0x10, RZ ;  /* 0x00000010b2b26819 */ /* 0x000fc600000006ff */
[----:B------:R-:W-:Y:S01]  /*4d90*/  FMUL.FTZ R176, R176, UR15 ;  /* 0x0000000fb0b07c20 */ /* 0x000fe20008410000 */
[----:B------:R-:W-:-:S03]  /*4da0*/  IMAD.MOV.U32 R177, RZ, RZ, RZ ;  /* 0x000000ffffb17224 */ /* 0x000fc600078e00ff */
[----:B------:R-:W-:Y:S01]  /*4db0*/  @P6 FMUL.FTZ R177, R176, R178 ;  /* 0x000000b2b0b16220 */ /* 0x000fe20000410000 */
[----:B------:R-:W-:-:S06]  /*4dc0*/  HFMA2.MMA R178, -RZ, RZ, 0, 0 ;  /* 0x00000000ffb27435 */ /* 0x000fcc00000001ff */
[----:B---3--:R-:W-:Y:S01]  /*4dd0*/  @P6 FMUL.FTZ R178, R252, R176 ;  /* 0x000000b0fcb26220 */ /* 0x008fe20000410000 */
[-C--:B------:R-:W-:Y:S01]  /*4de0*/  FFMA.FTZ R176, R13, R182.reuse, R180 ;  /* 0x000000b60db07223 */ /* 0x080fe200000100b4 */
[----:B------:R-:W-:Y:S01]  /*4df0*/  FADD.FTZ R133, R133, R177 ;  /* 0x000000b185857221 */ /* 0x000fe20000010000 */
[----:B------:R-:W2:Y:S02]  /*4e00*/  LDL R252, [R1+0x78] ;  /* 0x0000780001fc7983 */ /* 0x000ea40000100800 */
        /* <DEDUP_REMOVED lines=14> */
[----:B------:R-:W-:-:S05]  /*4ef0*/  @P4 PRMT R75, R180, 0x7610, R75 ;  /* 0x00007610b44b4816 */ /* 0x000fca000000004b */
[----:B------:R-:W-:Y:S02]  /*4f00*/  @P5 SHF.L.U32 R181, R179, 0x10, RZ ;  /* 0x00000010b3b55819 */ /* 0x000fe400000006ff */
[----:B------:R-:W-:-:S03]  /*4f10*/  MOV R180, RZ ;  /* 0x000000ff00b47202 */ /* 0x000fc60000000f00 */
[----:B------:R-:W-:Y:S02]  /*4f20*/  @P5 FMUL.FTZ R180, R177, R181 ;  /* 0x000000b5b1b45220 */ /* 0x000fe40000410000 */
[----:B------:R-:W3:Y:S02]  /*4f30*/  LDL R181, [R1+0x74] ;  /* 0x0000740001b57983 */ /* 0x000ee40000100800 */
[----:B------:R-:W-:Y:S01]  /*4f40*/  FADD.FTZ R134, R134, R180 ;  /* 0x000000b486867221 */ /* 0x000fe20000010000 */
[----:B------:R-:W-:Y:S01]  /*4f50*/  IMAD.MOV.U32 R180, RZ, RZ, RZ ;  /* 0x000000ffffb47224 */ /* 0x000fe200078e00ff */
[----:B------:R-:W-:Y:S01]  /*4f60*/  F2FP.BF16.F32.PACK_AB R178, R178, R250 ;  /* 0x000000fab2b2723e */ /* 0x000fe200000010ff */
[----:B--2---:R-:W-:Y:S01]  /*4f70*/  @P5 FMUL.FTZ R180, R252, R177 ;  /* 0x000000b1fcb45220 */ /* 0x004fe20000410000 */
[----:B------:R-:W-:Y:S02]  /*4f80*/  LOP3.LUT P5, RZ, R25, 0xff000000, RZ, 0xc0, !PT ;  /* 0xff00000019ff7812 */ /* 0x000fe400078ac0ff */
[----:B------:R-:W-:Y:S01]  /*4f90*/  @P4 F2FP.BF16.F32.PACK_AB R177, RZ, R176 ;  /* 0x000000b0ffb1423e */ /* 0x000fe200000010ff */
[----:B------:R-:W-:-:S03]  /*4fa0*/  FMUL.FTZ R176, R176, R10 ;  /* 0x0000000ab0b07220 */ /* 0x000fc60000410000 */
[----:B------:R-:W-:Y:S01]  /*4fb0*/  @P4 PRMT R75, R75, 0x5410, R177 ;  /* 0x000054104b4b4816 */ /* 0x000fe200000000b1 */
[----:B------:R-:W-:Y:S01]  /*4fc0*/  HFMA2.MMA R252, -RZ, RZ, 0, 0 ;  /* 0x00000000fffc7435 */ /* 0x000fe200000001ff */
[----:B------:R-:W-:-:S05]  /*4fd0*/  FMUL.FTZ R176, R176, UR15 ;  /* 0x0000000fb0b07c20 */ /* 0x000fca0008410000 */
[----:B------:R-:W-:-:S04]  /*4fe0*/  @P5 PRMT R177, R179, 0x7632, R177 ;  /* 0x00007632b3b15816 */ /* 0x000fc800000000b1 */
[----:B------:R-:W-:Y:S02]  /*4ff0*/  @P5 SHF.L.U32 R177, R177, 0x10, RZ ;  /* 0x00000010b1b15819 */ /* 0x000fe400000006ff */
[----:B------:R-:W-:-:S03]  /*5000*/  MOV R179, RZ ;  /* 0x000000ff00b37202 */ /* 0x000fc60000000f00 */
[----:B------:R-:W-:Y:S01]  /*5010*/  @P5 FMUL.FTZ R252, R176, R177 ;  /* 0x000000b1b0fc5220 */ /* 0x000fe20000410000 */
[----:B---3--:R-:W-:Y:S01]  /*5020*/  @P5 FMUL.FTZ R179, R181, R176 ;  /* 0x000000b0b5b35220 */ /* 0x008fe20000410000 */
[----:B------:R-:W-:-:S04]  /*5030*/  @P4 LEA R176, P5, R11, UR16, 0x4 ;  /* 0x000000100bb04c11 */ /* 0x000fc8000f8a20ff */
[----:B------:R-:W-:Y:S02]  /*5040*/  @P4 LEA.HI.X R177, R11, UR17, RZ, 0x4, P5 ;  /* 0x000000110bb14c11 */ /* 0x000fe4000a8f24ff */
[----:B------:R-:W-:-:S03]  /*5050*/  F2FP.BF16.F32.PACK_AB R179, R179, R180 ;  /* 0x000000b4b3b3723e */ /* 0x000fc600000010ff */
[----:B------:R0:W-:Y:S01]  /*5060*/  @P4 STG.E.128 desc[UR4][R176.64], R72 ;  /* 0x00000048b0004986 */ /* 0x0001e2000c101d04 */
[----:B------:R-:W-:-:S04]  /*5070*/  LEA R180, P4, R11, UR18, 0x4 ;  /* 0x000000120bb47c11 */ /* 0x000fc8000f8820ff */
[----:B------:R-:W-:Y:S02]  /*5080*/  LEA.HI.X R181, R11, UR19, RZ, 0x4, P4 ;  /* 0x000000130bb57c11 */ /* 0x000fe4000a0f24ff */
[----:B0-----:R-:W-:Y:S02]  /*5090*/  F2FP.BF16.F32.PACK_AB R177, R216, R215 ;  /* 0x000000d7d8b1723e */ /* 0x001fe400000010ff */
[----:B------:R-:W-:-:S05]  /*50a0*/  F2FP.BF16.F32.PACK_AB R176, R214, R213 ;  /* 0x000000d5d6b0723e */ /* 0x000fca00000010ff */
[----:B------:R1:W-:Y:S01]  /*50b0*/  STG.E.128 desc[UR4][R180.64], R176 ;  /* 0x000000b0b4007986 */ /* 0x0003e2000c101d04 */
[----:B------:R-:W-:Y:S01]  /*50c0*/  FADD.FTZ R135, R135, R252 ;  /* 0x000000fc87877221 */ /* 0x000fe20000010000 */
[----:B------:R-:W-:-:S07]  /*50d0*/  IADD3 R11, R11, 0x80, RZ ;  /* 0x000000800b0b7810 */ /* 0x000fce0007ffe0ff */
.L_x_1195:
[----:B------:R-:W-:Y:S05]  /*50e0*/  BSYNC B0 ;  /* 0x0000000000007941 */ /* 0x000fea0003800000 */
.L_x_1194:
[----:B------:R-:W-:Y:S04]  /*50f0*/  BSSY B0, `(.L_x_1196) ;  /* 0x00000a8000007945 */ /* 0x000fe80003800000 */
[----:B------:R-:W-:Y:S05]  /*5100*/  @!P1 BRA `(.L_x_1197) ;  /* 0x0000000800989947 */ /* 0x000fea0003800000 */
[----:B01----:R-:W0:Y:S01]  /*5110*/  LDC.U8 R176, c[0x0][0x2a0] ;  /* 0x0000a800ffb07b82 */ /* 0x003e220000000000 */
[----:B------:R-:W3:Y:S04]  /*5120*/  LDL R216, [R1+0x70] ;  /* 0x0000700001d87983 */ /* 0x000ee80000100800 */
[----:B------:R-:W4:Y:S01]  /*5130*/  LDL R250, [R1+0x6c] ;  /* 0x00006c0001fa7983 */ /* 0x000f220000100800 */
[----:B------:R-:W-:Y:S01]  /*5140*/  ISETP.NE.U32.AND P5, PT, RZ, UR8, PT ;  /* 0x00000008ff007c0c */ /* 0x000fe2000bfa5070 */
[----:B------:R-:W-:Y:S02]  /*5150*/  IMAD.MOV.U32 R213, RZ, RZ, R26 ;  /* 0x000000ffffd57224 */ /* 0x000fe400078e001a */
[----:B------:R-:W5:Y:S01]  /*5160*/  LDL R252, [R1+0x68] ;  /* 0x0000680001fc7983 */ /* 0x000f620000100800 */
[----:B0-----:R-:W-:-:S02]  /*5170*/  ISETP.NE.AND P4, PT, R176, RZ, PT ;  /* 0x000000ffb000720c */ /* 0x001fc40003f85270 */
[----:B------:R-:W0:Y:S02]  /*5180*/  LDC.64 R176, c[0x0][0x220] ;  /* 0x00008800ffb07b82 */ /* 0x000e240000000a00 */
[----:B0-----:R-:W-:-:S06]  /*5190*/  IMAD.WIDE.U32 R176, R11, 0x10, R176 ;  /* 0x000000100bb07825 */ /* 0x001fcc00078e00b0 */
[----:B------:R-:W2:Y:S01]  /*51a0*/  LDG.E.128 R176, desc[UR4][R176.64] ;  /* 0x00000004b0b07981 */ /* 0x000ea2000c1e1d00 */
[----:B------:R-:W-:Y:S02]  /*51b0*/  FSEL R180, R183, RZ, !P4 ;  /* 0x000000ffb7b47208 */ /* 0x000fe40006000000 */
[----:B------:R-:W-:-:S03]  /*51c0*/  ISETP.NE.AND.EX P5, PT, RZ, UR9, PT, P5 ;  /* 0x00000009ff007c0c */ /* 0x000fc6000bfa5350 */
[----:B------:R-:W-:-:S04]  /*51d0*/  FFMA.FTZ R181, R200, R182, R180 ;  /* 0x000000b6c8b57223 */ /* 0x000fc800000100b4 */
[----:B------:R-:W-:Y:S01]  /*51e0*/  FADD.FTZ R181, R233, -R181 ;  /* 0x800000b5e9b57221 */ /* 0x000fe20000010000 */
[----:B------:R-:W-:-:S03]  /*51f0*/  LOP3.LUT P4, RZ, R213, 0xff, RZ, 0xc0, !PT ;  /* 0x000000ffd5ff7812 */ /* 0x000fc6000788c0ff */
[----:B------:R-:W-:Y:S02]  /*5200*/  FMUL.FTZ R214, R9, R181 ;  /* 0x000000b509d67220 */ /* 0x000fe40000410000 */
[----:B------:R-:W-:-:S05]  /*5210*/  @P5 SHF.L.U32 R181, R168, 0x10, RZ ;  /* 0x00000010a8b55819 */ /* 0x000fca00000006ff */
[----:B------:R-:W-:Y:S01]  /*5220*/  @P5 FADD.FTZ R214, R214, R181 ;  /* 0x000000b5d6d65221 */ /* 0x000fe20000010000 */
[----:B------:R-:W-:-:S03]  /*5230*/  HFMA2.MMA R181, -RZ, RZ, 0, 0 ;  /* 0x00000000ffb57435 */ /* 0x000fc600000001ff */
[----:B------:R-:W-:-:S04]  /*5240*/  FMUL.FTZ R215, R214, R10 ;  /* 0x0000000ad6d77220 */ /* 0x000fc80000410000 */
[----:B------:R-:W-:Y:S01]  /*5250*/  FMUL.FTZ R215, R215, UR15 ;  /* 0x0000000fd7d77c20 */ /* 0x000fe20008410000 */
[----:B------:R-:W-:Y:S02]  /*5260*/  LOP3.LUT P6, RZ, R26, 0xff00, RZ, 0xc0, !PT ;  /* 0x0000ff001aff7812 */ /* 0x000fe400078cc0ff */
[----:B--2---:R-:W-:-:S05]  /*5270*/  @P4 SHF.L.U32 R213, R176, 0x10, RZ ;  /* 0x00000010b0d54819 */ /* 0x004fca00000006ff */
        /* <DEDUP_REMOVED lines=13> */
[----:B------:R-:W-:-:S03]  /*5350*/  @P6 PRMT R214, R176, 0x7632, R214 ;  /* 0x00007632b0d66816 */ /* 0x000fc600000000d6 */
[----:B------:R-:W-:Y:S01]  /*5360*/  FMUL.FTZ R216, R215, R10 ;  /* 0x0000000ad7d87220 */ /* 0x000fe20000410000 */
[----:B------:R-:W-:-:S03]  /*5370*/  @P6 SHF.L.U32 R214, R214, 0x10, RZ ;  /* 0x00000010d6d66819 */ /* 0x000fc600000006ff */
[----:B------:R-:W-:Y:S01]  /*5380*/  FMUL.FTZ R216, R216, UR15 ;  /* 0x0000000fd8d87c20 */ /* 0x000fe20008410000 */
[----:B------:R-:W-:-:S03]  /*5390*/  IMAD.MOV.U32 R176, RZ, RZ, RZ ;  /* 0x000000ffffb07224 */ /* 0x000fc600078e00ff */
[----:B------:R-:W-:Y:S01]  /*53a0*/  @P6 FMUL.FTZ R176, R216, R214 ;  /* 0x000000d6d8b06220 */ /* 0x000fe20000410000 */
[----:B------:R-:W-:-:S06]  /*53b0*/  HFMA2.MMA R214, -RZ, RZ, 0, 0 ;  /* 0x00000000ffd67435 */ /* 0x000fcc00000001ff */
        /* <DEDUP_REMOVED lines=11> */
[----:B------:R-:W-:-:S04]  /*5470*/  @P5 FADD.FTZ R181, R181, R215 ;  /* 0x000000d7b5b55221 */ /* 0x000fc80000010000 */
[----:B------:R-:W-:Y:S01]  /*5480*/  FMUL.FTZ R176, R181, R10 ;  /* 0x0000000ab5b07220 */ /* 0x000fe20000410000 */
[----:B------:R-:W-:-:S03]  /*5490*/  @P6 SHF.L.U32 R215, R177, 0x10, RZ ;  /* 0x00000010b1d76819 */ /* 0x000fc600000006ff */
[----:B------:R-:W-:Y:S01]  /*54a0*/  FMUL.FTZ R176, R176, UR15 ;  /* 0x0000000fb0b07c20 */ /* 0x000fe20008410000 */
[----:B------:R-:W-:-:S03]  /*54b0*/  MOV R216, RZ ;  /* 0x000000ff00d87202 */ /* 0x000fc60000000f00 */
[----:B------:R-:W-:Y:S01]  /*54c0*/  @P6 FMUL.FTZ R216, R176, R215 ;  /* 0x000000d7b0d86220 */ /* 0x000fe20000410000 */
[----:B------:R-:W-:Y:S01]  /*54d0*/  HFMA2.MMA R215, -RZ, RZ, 0, 0 ;  /* 0x00000000ffd77435 */ /* 0x000fe200000001ff */
[----:B------:R-:W-:-:S05]  /*54e0*/  @P4 F2FP.BF16.F32.PACK_AB R181, RZ, R181 ;  /* 0x000000b5ffb5423e */ /* 0x000fca00000010ff */
        /* <DEDUP_REMOVED lines=8> */
[----:B------:R-:W-:Y:S02]  /*5570*/  FMUL.FTZ R176, R9, R176 ;  /* 0x000000b009b07220 */ /* 0x000fe40000410000 */
[----:B------:R-:W-:-:S04]  /*5580*/  @P5 IMAD.U32 R181, R181, 0x10000, RZ ;  /* 0x00010000b5b55824 */ /* 0x000fc800078e00ff */
[----:B------:R-:W-:Y:S02]  /*5590*/  @P5 FADD.FTZ R176, R176, R181 ;  /* 0x000000b5b0b05221 */ /* 0x000fe40000010000 */
[----:B------:R-:W-:Y:S02]  /*55a0*/  @P6 PRMT R216, R177, 0x7632, R216 ;  /* 0x00007632b1d86816 */ /* 0x000fe400000000d8 */
[----:B------:R-:W-:Y:S01]  /*55b0*/  FMUL.FTZ R177, R176, R10 ;  /* 0x0000000ab0b17220 */ /* 0x000fe20000410000 */
[----:B------:R-:W-:Y:S02]  /*55c0*/  @P4 F2FP.BF16.F32.PACK_AB R176, RZ, R176 ;  /* 0x000000b0ffb0423e */ /* 0x000fe400000010ff */
[----:B------:R-:W-:Y:S01]  /*55d0*/  @P6 SHF.L.U32 R216, R216, 0x10, RZ ;  /* 0x00000010d8d86819 */ /* 0x000fe200000006ff */
[----:B------:R-:W-:Y:S01]  /*55e0*/  FMUL.FTZ R177, R177, UR15 ;  /* 0x0000000fb1b17c20 */ /* 0x000fe20008410000 */
[----:B------:R-:W-:Y:S02]  /*55f0*/  MOV R181, RZ ;  /* 0x000000ff00b57202 */ /* 0x000fe40000000f00 */
[----:B------:R-:W-:Y:S01]  /*5600*/  @P4 PRMT R73, R73, 0x5410, R176 ;  /* 0x0000541049494816 */ /* 0x000fe200000000b0 */
[----:B------:R-:W-:Y:S01]  /*5610*/  @P6 FMUL.FTZ R181, R177, R216 ;  /* 0x000000d8b1b56220 */ /* 0x000fe20000410000 */
[----:B------:R-:W-:Y:S01]  /*5620*/  FFMA.FTZ R176, R16, R182, R180 ;  /* 0x000000b610b07223 */ /* 0x000fe200000100b4 */
[----:B------:R-:W-:-:S03]  /*5630*/  HFMA2.MMA R216, -RZ, RZ, 0, 0 ;  /* 0x00000000ffd87435 */ /* 0x000fc600000001ff */
[----:B------:R-:W-:Y:S01]  /*5640*/  FADD.FTZ R176, R229, -R176 ;  /* 0x800000b0e5b07221 */ /* 0x000fe20000010000 */
[----:B------:R-:W-:Y:S02]  /*5650*/  FADD.FTZ R139, R139, R181 ;  /* 0x000000b58b8b7221 */ /* 0x000fe40000010000 */
[----:B--2---:R-:W-:Y:S01]  /*5660*/  @P6 FMUL.FTZ R216, R250, R177 ;  /* 0x000000b1fad86220 */ /* 0x004fe20000410000 */
[----:B------:R-:W-:Y:S01]  /*5670*/  FMUL.FTZ R177, R9, R176 ;  /* 0x000000b009b17220 */ /* 0x000fe20000410000 */
[----:B------:R-:W-:Y:S02]  /*5680*/  @P5 SHF.L.U32 R176, R170, 0x10, RZ ;  /* 0x00000010aab05819 */ /* 0x000fe400000006ff */
[----:B------:R-:W-:-:S03]  /*5690*/  LOP3.LUT P6, RZ, R27, 0xff, RZ, 0xc0, !PT ;  /* 0x000000ff1bff7812 */ /* 0x000fc600078cc0ff */
[----:B------:R-:W-:-:S05]  /*56a0*/  @P5 FADD.FTZ R177, R177, R176 ;  /* 0x000000b0b1b15221 */ /* 0x000fca0000010000 */
[----:B------:R-:W-:Y:S01]  /*56b0*/  @P4 F2FP.BF16.F32.PACK_AB R176, RZ, R177 ;  /* 0x000000b1ffb0423e */ /* 0x000fe200000010ff */
[----:B------:R-:W-:-:S03]  /*56c0*/  FMUL.FTZ R177, R177, R10 ;  /* 0x0000000ab1b17220 */ /* 0x000fc60000410000 */
[----:B------:R-:W-:Y:S01]  /*56d0*/  @P4 PRMT R74, R176, 0x7610, R74 ;  /* 0x00007610b04a4816 */ /* 0x000fe2000000004a */
[----:B------:R-:W-:Y:S02]  /*56e0*/  @P6 IMAD.U32 R181, R178, 0x10000, RZ ;  /* 0x00010000b2b56824 */ /* 0x000fe400078e00ff */
[----:B------:R-:W-:Y:S01]  /*56f0*/  FMUL.FTZ R176, R177, UR15 ;  /* 0x0000000fb1b07c20 */ /* 0x000fe20008410000 */
[----:B------:R-:W-:-:S03]  /*5700*/  MOV R177, RZ ;  /* 0x000000ff00b17202 */ /* 0x000fc60000000f00 */
[----:B------:R-:W-:Y:S02]  /*5710*/  @P6 FMUL.FTZ R177, R176, R181 ;  /* 0x000000b5b0b16220 */ /* 0x000fe40000410000 */
[----:B------:R-:W2:Y:S01]  /*5720*/  LDL R181, [R1+0x60] ;  /* 0x0000600001b57983 */ /* 0x000ea20000100800 */
[----:B------:R-:W-:Y:S01]  /*5730*/  HFMA2.MMA R250, -RZ, RZ, 0, 0 ;  /* 0x00000000fffa7435 */ /* 0x000fe200000001ff */
[----:B------:R-:W-:Y:S01]  /*5740*/  FADD.FTZ R140, R140, R177 ;  /* 0x000000b18c8c7221 */ /* 0x000fe20000010000 */
[----:B------:R-:W-:-:S04]  /*5750*/  FFMA.FTZ R177, R20, R182, R180 ;  /* 0x000000b614b17223 */ /* 0x000fc800000100b4 */
        /* <DEDUP_REMOVED lines=23> */
[----:B------:R-:W-:-:S04]  /*58d0*/  @P5 IMAD.U32 R176, R171, 0x10000, RZ ;  /* 0x00010000abb05824 */ /* 0x000fc800078e00ff */
        /* <DEDUP_REMOVED lines=16> */
[----:B------:R-:W-:Y:S01]  /*59e0*/  HFMA2.MMA R180, -RZ, RZ, 0, 0 ;  /* 0x00000000ffb47435 */ /* 0x000fe200000001ff */
[----:B------:R-:W-:-:S05]  /*59f0*/  F2FP.BF16.F32.PACK_AB R178, R178, R250 ;  /* 0x000000fab2b2723e */ /* 0x000fca00000010ff */
[----:B--2---:R-:W-:Y:S01]  /*5a00*/  @P5 FMUL.FTZ R180, R252, R177 ;  /* 0x000000b1fcb45220 */ /* 0x004fe20000410000 */
[----:B------:R-:W-:Y:S02]  /*5a10*/  LOP3.LUT P5, RZ, R27, 0xff000000, RZ, 0xc0, !PT ;  /* 0xff0000001bff7812 */ /* 0x000fe400078ac0ff */
[----:B------:R-:W-:Y:S01]  /*5a20*/  @P4 F2FP.BF16.F32.PACK_AB R177, RZ, R176 ;  /* 0x000000b0ffb1423e */ /* 0x000fe200000010ff */
[----:B------:R-:W-:-:S03]  /*5a30*/  FMUL.FTZ R176, R176, R10 ;  /* 0x0000000ab0b07220 */ /* 0x000fc60000410000 */
[----:B------:R-:W-:Y:S01]  /*5a40*/  @P4 PRMT R75, R75, 0x5410, R177 ;  /* 0x000054104b4b4816 */ /* 0x000fe200000000b1 */
[----:B------:R-:W-:-:S06]  /*5a50*/  FMUL.FTZ R176, R176, UR15 ;  /* 0x0000000fb0b07c20 */ /* 0x000fcc0008410000 */
[----:B------:R-:W-:-:S04]  /*5a60*/  @P5 PRMT R177, R179, 0x7632, R177 ;  /* 0x00007632b3b15816 */ /* 0x000fc800000000b1 */
[----:B------:R-:W-:Y:S01]  /*5a70*/  @P5 SHF.L.U32 R177, R177, 0x10, RZ ;  /* 0x00000010b1b15819 */ /* 0x000fe200000006ff */
[----:B------:R-:W-:Y:S01]  /*5a80*/  IMAD.MOV.U32 R252, RZ, RZ, RZ ;  /* 0x000000fffffc7224 */ /* 0x000fe200078e00ff */
        /* <DEDUP_REMOVED lines=14> */
.L_x_1197:
[----:B------:R-:W-:Y:S05]  /*5b70*/  BSYNC B0 ;  /* 0x0000000000007941 */ /* 0x000fea0003800000 */
.L_x_1196:
[----:B------:R-:W-:Y:S04]  /*5b80*/  BSSY B0, `(.L_x_1198) ;  /* 0x00000a8000007945 */ /* 0x000fe80003800000 */
[----:B------:R-:W-:Y:S05]  /*5b90*/  @!P2 BRA `(.L_x_1199) ;  /* 0x000000080098a947 */ /* 0x000fea0003800000 */
[----:B01-3--:R-:W0:Y:S01]  /*5ba0*/  LDC.U8 R176, c[0x0][0x2a0] ;  /* 0x0000a800ffb07b82 */ /* 0x00be220000000000 */
[----:B------:R-:W3:Y:S04]  /*5bb0*/  LDL R216, [R1+0x50] ;  /* 0x0000500001d87983 */ /* 0x000ee80000100800 */
[----:B------:R-:W4:Y:S01]  /*5bc0*/  LDL R250, [R1+0x4c] ;  /* 0x00004c0001fa7983 */ /* 0x000f220000100800 */
[----:B------:R-:W-:Y:S02]  /*5bd0*/  ISETP.NE.U32.AND P5, PT, RZ, UR8, PT ;  /* 0x00000008ff007c0c */ /* 0x000fe4000bfa5070 */
[----:B------:R-:W-:Y:S01]  /*5be0*/  MOV R213, R28 ;  /* 0x0000001c00d57202 */ /* 0x000fe20000000f00 */
        /* <DEDUP_REMOVED lines=16> */
[----:B------:R-:W-:Y:S01]  /*5cf0*/  LOP3.LUT P6, RZ, R28, 0xff00, RZ, 0xc0, !PT ;  /* 0x0000ff001cff7812 */ /* 0x000fe200078cc0ff */
[----:B--2---:R-:W-:-:S04]  /*5d00*/  @P4 IMAD.U32 R213, R176, 0x10000, RZ ;  /* 0x00010000b0d54824 */ /* 0x004fc800078e00ff */
        /* <DEDUP_REMOVED lines=29> */
[----:B------:R-:W-:Y:S02]  /*5ee0*/  @P5 IMAD.U32 R215, R173, 0x10000, RZ ;  /* 0x00010000add75824 */ /* 0x000fe400078e00ff */
[----:B------:R-:W-:Y:S02]  /*5ef0*/  FADD.FTZ R145, R145, R176 ;  /* 0x000000b091917221 */ /* 0x000fe40000010000 */
[----:B------:R-:W-:Y:S01]  /*5f00*/  @P5 FADD.FTZ R181, R181, R215 ;  /* 0x000000d7b5b55221 */ /* 0x000fe20000010000 */
[----:B------:R-:W-:-:S03]  /*5f10*/  HFMA2.MMA R216, -RZ, RZ, 0, 0 ;  /* 0x00000000ffd87435 */ /* 0x000fc600000001ff */
[----:B------:R-:W-:Y:S01]  /*5f20*/  FMUL.FTZ R176, R181, R10 ;  /* 0x0000000ab5b07220 */ /* 0x000fe20000410000 */
[----:B------:R-:W-:-:S03]  /*5f30*/  @P6 SHF.L.U32 R215, R177, 0x10, RZ ;  /* 0x00000010b1d76819 */ /* 0x000fc600000006ff */
        /* <DEDUP_REMOVED lines=17> */
[----:B------:R-:W-:Y:S02]  /*6050*/  @P4 F2FP.BF16.F32.PACK_AB R176, RZ, R176 ;  /* 0x000000b0ffb0423e */ /* 0x000fe400000010ff */
[----:B------:R-:W-:Y:S01]  /*6060*/  @P6 SHF.L.U32 R216, R216, 0x10, RZ ;  /* 0x00000010d8d86819 */ /* 0x000fe200000006ff */
[----:B------:R-:W-:Y:S01]  /*6070*/  FMUL.FTZ R177, R177, UR15 ;  /* 0x0000000fb1b17c20 */ /* 0x000fe20008410000 */
[----:B------:R-:W-:Y:S01]  /*6080*/  IMAD.MOV.U32 R181, RZ, RZ, RZ ;  /* 0x000000ffffb57224 */ /* 0x000fe200078e00ff */
[----:B------:R-:W-:Y:S01]  /*6090*/  @P4 PRMT R73, R73, 0x5410, R176 ;  /* 0x0000541049494816 */ /* 0x000fe200000000b0 */
[----:B------:R-:W-:Y:S01]  /*60a0*/  FFMA.FTZ R176, R4, R182, R180 ;  /* 0x000000b604b07223 */ /* 0x000fe200000100b4 */
[----:B------:R-:W-:Y:S01]  /*60b0*/  @P6 FMUL.FTZ R181, R177, R216 ;  /* 0x000000d8b1b56220 */ /* 0x000fe20000410000 */
[----:B------:R-:W-:-:S02]  /*60c0*/  HFMA2.MMA R216, -RZ, RZ, 0, 0 ;  /* 0x00000000ffd87435 */ /* 0x000fc400000001ff */
[----:B------:R-:W-:Y:S01]  /*60d0*/  FADD.FTZ R176, R218, -R176 ;  /* 0x800000b0dab07221 */ /* 0x000fe20000010000 */
[----:B------:R-:W-:-:S03]  /*60e0*/  FADD.FTZ R147, R147, R181 ;  /* 0x000000b593937221 */ /* 0x000fc60000010000 */
        /* <DEDUP_REMOVED lines=8> */
[----:B------:R-:W-:Y:S01]  /*6170*/  FMUL.FTZ R176, R177, UR15 ;  /* 0x0000000fb1b07c20 */ /* 0x000fe20008410000 */
[----:B------:R-:W-:Y:S02]  /*6180*/  @P6 SHF.L.U32 R181, R178, 0x10, RZ ;  /* 0x00000010b2b56819 */ /* 0x000fe400000006ff */
        /* <DEDUP_REMOVED lines=10> */
[----:B------:R-:W-:-:S03]  /*6230*/  LOP3.LUT P6, RZ, R29, 0xff00, RZ, 0xc0, !PT ;  /* 0x0000ff001dff7812 */ /* 0x000fc600078cc0ff */
[----:B------:R-:W-:-:S04]  /*6240*/  @P5 IMAD.U32 R176, R176, 0x10000, RZ ;  /* 0x00010000b0b05824 */ /* 0x000fc800078e00ff */
        /* <DEDUP_REMOVED lines=34> */
[----:B------:R-:W-:Y:S02]  /*6470*/  MOV R180, RZ ;  /* 0x000000ff00b47202 */ /* 0x000fe40000000f00 */
        /* <DEDUP_REMOVED lines=23> */
[----:B------:R-:W-:-:S07]  /*65f0*/  VIADD R11, R11, 0x80 ;  /* 0x000000800b0b7836 */ /* 0x000fce0000000000 */
.L_x_1199:
[----:B------:R-:W-:Y:S05]  /*6600*/  BSYNC B0 ;  /* 0x0000000000007941 */ /* 0x000fea0003800000 */
.L_x_1198:
[----:B01-34-:R-:W3:Y:S01]  /*6610*/  LDL R176, [R1+0xc] ;  /* 0x00000c0001b07983 */ /* 0x01bee20000100800 */
[----:B------:R-:W-:Y:S01]  /*6620*/  BSSY B0, `(.L_x_1200) ;  /* 0x00000a8000007945 */ /* 0x000fe20003800000 */
[----:B---3--:R-:W-:-:S13]  /*6630*/  ISETP.NE.AND P4, PT, R176, RZ, PT ;  /* 0x000000ffb000720c */ /* 0x008fda0003f85270 */
[----:B------:R-:W-:Y:S05]  /*6640*/  @!P4 BRA `(.L_x_1201) ;  /* 0x000000080094c947 */ /* 0x000fea0003800000 */
[----:B------:R-:W0:Y:S01]  /*6650*/  LDC.U8 R176, c[0x0][0x2a0] ;  /* 0x0000a800ffb07b82 */ /* 0x000e220000000000 */
[----:B------:R-:W3:Y:S01]  /*6660*/  LDL R216, [R1+0x30] ;  /* 0x0000300001d87983 */ /* 0x000ee20000100800 */
[----:B------:R-:W-:-:S03]  /*6670*/  ISETP.NE.U32.AND P5, PT, RZ, UR8, PT ;  /* 0x00000008ff007c0c */ /* 0x000fc6000bfa5070 */
[----:B------:R-:W4:Y:S01]  /*6680*/  LDL R214, [R1+0x2c] ;  /* 0x00002c0001d67983 */ /* 0x000f220000100800 */
[----:B------:R-:W-:-:S03]  /*6690*/  LOP3.LUT P6, RZ, R30, 0xff00, RZ, 0xc0, !PT ;  /* 0x0000ff001eff7812 */ /* 0x000fc600078cc0ff */
[----:B------:R-:W5:Y:S04]  /*66a0*/  LDL R252, [R1+0x1c] ;  /* 0x00001c0001fc7983 */ /* 0x000f680000100800 */
[----:B------:R-:W2:Y:S01]  /*66b0*/  LDL R250, [R1+0x18] ;  /* 0x0000180001fa7983 */ /* 0x000ea20000100800 */
[----:B0-----:R-:W-:Y:S02]  /*66c0*/  ISETP.NE.AND P4, PT, R176, RZ, PT ;  /* 0x000000ffb000720c */ /* 0x001fe40003f85270 */
[----:B------:R-:W0:Y:S02]  /*66d0*/  LDC.64 R176, c[0x0][0x220] ;  /* 0x00008800ffb07b82 */ /* 0x000e240000000a00 */
[----:B0-----:R-:W-:-:S06]  /*66e0*/  IMAD.WIDE.U32 R176, R11, 0x10, R176 ;  /* 0x000000100bb07825 */ /* 0x001fcc00078e00b0 */
[----:B------:R-:W3:Y:S01]  /*66f0*/  LDG.E.128 R176, desc[UR4][R176.64] ;  /* 0x00000004b0b07981 */ /* 0x000ee2000c1e1d00 */
[----:B------:R-:W-:Y:S02]  /*6700*/  FSEL R215, R183, RZ, !P4 ;  /* 0x000000ffb7d77208 */ /* 0x000fe40006000000 */
[----:B------:R-:W-:-:S03]  /*6710*/  ISETP.NE.AND.EX P5, PT, RZ, UR9, PT, P5 ;  /* 0x00000009ff007c0c */ /* 0x000fc6000bfa5350 */
[----:B------:R-:W-:-:S04]  /*6720*/  FFMA.FTZ R180, R198, R182, R215 ;  /* 0x000000b6c6b47223 */ /* 0x000fc800000100d7 */
[----:B------:R-:W-:-:S04]  /*6730*/  FADD.FTZ R180, R226, -R180 ;  /* 0x800000b4e2b47221 */ /* 0x000fc80000010000 */
[----:B------:R-:W-:Y:S02]  /*6740*/  FMUL.FTZ R213, R9, R180 ;  /* 0x000000b409d57220 */ /* 0x000fe40000410000 */
[----:B------:R-:W-:-:S05]  /*6750*/  @P5 SHF.L.U32 R180, R32, 0x10, RZ ;  /* 0x0000001020b45819 */ /* 0x000fca00000006ff */
[----:B------:R-:W-:Y:S01]  /*6760*/  @P5 FADD.FTZ R213, R213, R180 ;  /* 0x000000b4d5d55221 */ /* 0x000fe20000010000 */
[----:B------:R-:W-:-:S04]  /*6770*/  MOV R180, R30 ;  /* 0x0000001e00b47202 */ /* 0x000fc80000000f00 */
[----:B------:R-:W-:Y:S01]  /*6780*/  LOP3.LUT P4, RZ, R180, 0xff, RZ, 0xc0, !PT ;  /* 0x000000ffb4ff7812 */ /* 0x000fe2000788c0ff */
[----:B------:R-:W-:Y:S01]  /*6790*/  FMUL.FTZ R181, R213, R10 ;  /* 0x0000000ad5b57220 */ /* 0x000fe20000410000 */
[----:B------:R-:W-:-:S03]  /*67a0*/  HFMA2.MMA R183, -RZ, RZ, 0, 0 ;  /* 0x00000000ffb77435 */ /* 0x000fc600000001ff */
[----:B------:R-:W-:-:S08]  /*67b0*/  FMUL.FTZ R181, R181, UR15 ;  /* 0x0000000fb5b57c20 */ /* 0x000fd00008410000 */
[----:B---3--:R-:W-:-:S05]  /*67c0*/  @P4 SHF.L.U32 R180, R176, 0x10, RZ ;  /* 0x00000010b0b44819 */ /* 0x008fca00000006ff */
[----:B------:R-:W-:Y:S01]  /*67d0*/  @P4 FMUL.FTZ R183, R181, R180 ;  /* 0x000000b4b5b74220 */ /* 0x000fe20000410000 */
[----:B------:R-:W-:Y:S01]  /*67e0*/  MOV R180, RZ ;  /* 0x000000ff00b47202 */ /* 0x000fe20000000f00 */
[----:B------:R-:W-:Y:S02]  /*67f0*/  @P4 FMUL.FTZ R180, R216, R181 ;  /* 0x000000b5d8b44220 */ /* 0x000fe40000410000 */
[----:B------:R-:W3:Y:S01]  /*6800*/  LDL R216, [R1+0x28] ;  /* 0x0000280001d87983 */ /* 0x000ee20000100800 */
[----:B------:R-:W-:Y:S01]  /*6810*/  ISETP.NE.U32.AND P4, PT, RZ, UR16, PT ;  /* 0x00000010ff007c0c */ /* 0x000fe2000bf85070 */
[----:B------:R-:W-:Y:S01]  /*6820*/  FADD.FTZ R152, R152, R183 ;  /* 0x000000b798987221 */ /* 0x000fe20000010000 */
[----:B------:R-:W-:Y:S02]  /*6830*/  FFMA.FTZ R183, R21, R182, R215 ;  /* 0x000000b615b77223 */ /* 0x000fe400000100d7 */
[----:B------:R-:W-:Y:S02]  /*6840*/  ISETP.NE.AND.EX P4, PT, RZ, UR17, PT, P4 ;  /* 0x00000011ff007c0c */ /* 0x000fe4000bf85340 */
[----:B------:R-:W-:Y:S01]  /*6850*/  @P5 PRMT R181, R32, 0x7632, R181 ;  /* 0x0000763220b55816 */ /* 0x000fe200000000b5 */
[----:B------:R-:W-:-:S04]  /*6860*/  FADD.FTZ R183, R223, -R183 ;  /* 0x800000b7dfb77221 */ /* 0x000fc80000010000 */
[----:B------:R-:W-:Y:S02]  /*6870*/  @P5 IMAD.U32 R181, R181, 0x10000, RZ ;  /* 0x00010000b5b55824 */ /* 0x000fe400078e00ff */
[----:B------:R-:W-:-:S04]  /*6880*/  FMUL.FTZ R183, R9, R183 ;  /* 0x000000b709b77220 */ /* 0x000fc80000410000 */
[--C-:B------:R-:W-:Y:S01]  /*6890*/  @P5 FADD.FTZ R183, R183, R181.reuse ;  /* 0x000000b5b7b75221 */ /* 0x100fe20000010000 */
[----:B------:R-:W-:Y:S02]  /*68a0*/  @P4 F2FP.BF16.F32.PACK_AB R213, RZ, R213 ;  /* 0x000000d5ffd5423e */ /* 0x000fe400000010ff */
[----:B------:R-:W-:Y:S01]  /*68b0*/  @P6 PRMT R181, R176, 0x7632, R181 ;  /* 0x00007632b0b56816 */ /* 0x000fe200000000b5 */
[----:B------:R-:W-:Y:S01]  /*68c0*/  FMUL.FTZ R176, R183, R10 ;  /* 0x0000000ab7b07220 */ /* 0x000fe20000410000 */
[----:B------:R-:W-:Y:S01]  /*68d0*/  @P4 PRMT R72, R213, 0x7610, R72 ;  /* 0x00007610d5484816 */ /* 0x000fe20000000048 */
[----:B------:R-:W-:Y:S01]  /*68e0*/  HFMA2.MMA R213, -RZ, RZ, 0, 0 ;  /* 0x00000000ffd57435 */ /* 0x000fe200000001ff */
[----:B------:R-:W-:Y:S01]  /*68f0*/  @P6 SHF.L.U32 R181, R181, 0x10, RZ ;  /* 0x00000010b5b56819 */ /* 0x000fe200000006ff */
[----:B------:R-:W-:-:S04]  /*6900*/  FMUL.FTZ R176, R176, UR15 ;  /* 0x0000000fb0b07c20 */ /* 0x000fc80008410000 */
[----:B------:R-:W-:Y:S01]  /*6910*/  @P6 FMUL.FTZ R213, R176, R181 ;  /* 0x000000b5b0d56220 */ /* 0x000fe20000410000 */
[----:B------:R-:W-:Y:S01]  /*6920*/  MOV R181, RZ ;  /* 0x000000ff00b57202 */ /* 0x000fe20000000f00 */
[----:B----4-:R-:W-:Y:S02]  /*6930*/  @P6 FMUL.FTZ R181, R214, R176 ;  /* 0x000000b0d6b56220 */ /* 0x010fe40000410000 */
[----:B------:R-:W4:Y:S01]  /*6940*/  LDL R214, [R1+0x24] ;  /* 0x0000240001d67983 */ /* 0x000f220000100800 */
[----:B------:R-:W-:Y:S01]  /*6950*/  FFMA.FTZ R176, R186, R182, R215 ;  /* 0x000000b6bab07223 */ /* 0x000fe200000100d7 */
[----:B------:R-:W-:-:S03]  /*6960*/  @P4 F2FP.BF16.F32.PACK_AB R183, RZ, R183 ;  /* 0x000000b7ffb7423e */ /* 0x000fc600000010ff */
[----:B------:R-:W-:Y:S01]  /*6970*/  FADD.FTZ R176, R222, -R176 ;  /* 0x800000b0deb07221 */ /* 0x000fe20000010000 */
[----:B------:R-:W-:-:S03]  /*6980*/  @P4 PRMT R72, R72, 0x5410, R183 ;  /* 0x0000541048484816 */ /* 0x000fc600000000b7 */
[----:B------:R-:W-:Y:S01]  /*6990*/  FMUL.FTZ R183, R9, R176 ;  /* 0x000000b009b77220 */ /* 0x000fe20000410000 */
[----:B------:R-:W-:Y:S02]  /*69a0*/  @P5 SHF.L.U32 R176, R33, 0x10, RZ ;  /* 0x0000001021b05819 */ /* 0x000fe400000006ff */
[----:B------:R-:W-:-:S03]  /*69b0*/  LOP3.LUT P6, RZ, R30, 0xff0000, RZ, 0xc0, !PT ;  /* 0x00ff00001eff7812 */ /* 0x000fc600078cc0ff */
[----:B------:R-:W-:Y:S01]  /*69c0*/  @P5 FADD.FTZ R183, R183, R176 ;  /* 0x000000b0b7b75221 */ /* 0x000fe20000010000 */
[----:B------:R-:W-:-:S04]  /*69d0*/  FADD.FTZ R153, R153, R213 ;  /* 0x000000d599997221 */ /* 0x000fc80000010000 */
[----:B------:R-:W-:Y:S01]  /*69e0*/  @P4 F2FP.BF16.F32.PACK_AB R176, RZ, R183 ;  /* 0x000000b7ffb0423e */ /* 0x000fe200000010ff */
[----:B------:R-:W-:Y:S01]  /*69f0*/  FMUL.FTZ R183, R183, R10 ;  /* 0x0000000ab7b77220 */ /* 0x000fe20000410000 */
[----:B------:R-:W-:Y:S02]  /*6a00*/  HFMA2.MMA R213, -RZ, RZ, 0, 0 ;  /* 0x00000000ffd57435 */ /* 0x000fe400000001ff */
[----:B------:R-:W-:Y:S01]  /*6a10*/  @P4 PRMT R73, R176, 0x7610, R73 ;  /* 0x00007610b0494816 */ /* 0x000fe20000000049 */
[----:B------:R-:W-:Y:S01]  /*6a20*/  FMUL.FTZ R176, R183, UR15 ;  /* 0x0000000fb7b07c20 */ /* 0x000fe20008410000 */
[----:B------:R-:W-:-:S04]  /*6a30*/  @P6 IMAD.U32 R183, R177, 0x10000, RZ ;  /* 0x00010000b1b76824 */ /* 0x000fc800078e00ff */
[----:B------:R-:W-:Y:S01]  /*6a40*/  @P6 FMUL.FTZ R213, R176, R183 ;  /* 0x000000b7b0d56220 */ /* 0x000fe20000410000 */
[----:B------:R-:W-:-:S03]  /*6a50*/  MOV R183, RZ ;  /* 0x000000ff00b77202 */ /* 0x000fc60000000f00 */
[----:B------:R-:W-:Y:S01]  /*6a60*/  FADD.FTZ R154, R154, R213 ;  /* 0x000000d59a9a7221 */ /* 0x000fe20000010000 */
[----:B------:R-:W-:Y:S01]  /*6a70*/  FFMA.FTZ R213, R184, R182, R215 ;  /* 0x000000b6b8d57223 */ /* 0x000fe200000100d7 */
[----:B---3--:R-:W-:Y:S02]  /*6a80*/  @P6 FMUL.FTZ R183, R216, R176 ;  /* 0x000000b0d8b76220 */ /* 0x008fe40000410000 */
[----:B------:R-:W3:Y:S01]  /*6a90*/  LDL R216, [R1+0x20] ;  /* 0x0000200001d87983 */ /* 0x000ee20000100800 */
[----:B------:R-:W-:Y:S01]  /*6aa0*/  @P5 PRMT R176, R33, 0x7632, R176 ;  /* 0x0000763221b05816 */ /* 0x000fe200000000b0 */
[----:B------:R-:W-:Y:S01]  /*6ab0*/  FADD.FTZ R213, R220, -R213 ;  /* 0x800000d5dcd57221 */ /* 0x000fe20000010000 */
[----:B------:R-:W-:Y:S02]  /*6ac0*/  LOP3.LUT P6, RZ, R30, 0xff000000, RZ, 0xc0, !PT ;  /* 0xff0000001eff7812 */ /* 0x000fe400078cc0ff */
[----:B------:R-:W-:Y:S01]  /*6ad0*/  @P5 SHF.L.U32 R176, R176, 0x10, RZ ;  /* 0x00000010b0b05819 */ /* 0x000fe200000006ff */
[----:B------:R-:W-:-:S04]  /*6ae0*/  FMUL.FTZ R213, R9, R213 ;  /* 0x000000d509d57220 */ /* 0x000fc80000410000 */
[----:B------:R-:W-:-:S05]  /*6af0*/  @P5 FADD.FTZ R213, R213, R176 ;  /* 0x000000b0d5d55221 */ /* 0x000fca0000010000 */
[----:B------:R-:W-:Y:S02]  /*6b00*/  @P4 F2FP.BF16.F32.PACK_AB R176, RZ, R213 ;  /* 0x000000d5ffb0423e */ /* 0x000fe400000010ff */
[----:B------:R-:W-:Y:S02]  /*6b10*/  @P6 PRMT R177, R177, 0x7632, R177 ;  /* 0x00007632b1b16816 */ /* 0x000fe400000000b1 */
[----:B------:R-:W-:Y:S01]  /*6b20*/  @P4 PRMT R73, R73, 0x5410, R176 ;  /* 0x0000541049494816 */ /* 0x000fe200000000b0 */
[----:B------:R-:W-:Y:S01]  /*6b30*/  FMUL.FTZ R176, R213, R10 ;  /* 0x0000000ad5b07220 */ /* 0x000fe20000410000 */
[----:B------:R-:W-:Y:S01]  /*6b40*/  @P6 SHF.L.U32 R213, R177, 0x10, RZ ;  /* 0x00000010b1d56819 */ /* 0x000fe200000006ff */
[----:B------:R-:W-:Y:S02]  /*6b50*/  HFMA2.MMA R177, -RZ, RZ, 0, 0 ;  /* 0x00000000ffb17435 */ /* 0x000fe400000001ff */
[----:B------:R-:W-:-:S04]  /*6b60*/  FMUL.FTZ R176, R176, UR15 ;  /* 0x0000000fb0b07c20 */ /* 0x000fc80008410000 */
[----:B------:R-:W-:Y:S01]  /*6b70*/  @P6 FMUL.FTZ R177, R176, R213 ;  /* 0x000000d5b0b16220 */ /* 0x000fe20000410000 */
[----:B------:R-:W-:Y:S01]  /*6b80*/  MOV R213, RZ ;  /* 0x000000ff00d57202 */ /* 0x000fe20000000f00 */
[----:B----4-:R-:W-:Y:S01]  /*6b90*/  @P6 FMUL.FTZ R213, R214, R176 ;  /* 0x000000b0d6d56220 */ /* 0x010fe20000410000 */
[----:B------:R-:W-:Y:S01]  /*6ba0*/  FFMA.FTZ R176, R187, R182, R215 ;  /* 0x000000b6bbb07223 */ /* 0x000fe200000100d7 */
[----:B------:R-:W-:-:S03]  /*6bb0*/  FADD.FTZ R155, R155, R177 ;  /* 0x000000b19b9b7221 */ /* 0x000fc60000010000 */
[----:B------:R-:W-:-:S04]  /*6bc0*/  FADD.FTZ R176, R207, -R176 ;  /* 0x800000b0cfb07221 */ /* 0x000fc80000010000 */
[----:B------:R-:W-:Y:S01]  /*6bd0*/  FMUL.FTZ R177, R9, R176 ;  /* 0x000000b009b17220 */ /* 0x000fe20000410000 */
[----:B------:R-:W-:Y:S01]  /*6be0*/  @P5 IMAD.U32 R176, R34, 0x10000, RZ ;  /* 0x0001000022b05824 */ /* 0x000fe200078e00ff */
[----:B------:R-:W-:-:S03]  /*6bf0*/  LOP3.LUT P6, RZ, R31, 0xff, RZ, 0xc0, !PT ;  /* 0x000000ff1fff7812 */ /* 0x000fc600078cc0ff */
[----:B------:R-:W-:-:S05]  /*6c00*/  @P5 FADD.FTZ R177, R177, R176 ;  /* 0x000000b0b1b15221 */ /* 0x000fca0000010000 */
[----:B------:R-:W-:-:S04]  /*6c10*/  @P4 F2FP.BF16.F32.PACK_AB R176, RZ, R177 ;  /* 0x000000b1ffb0423e */ /* 0x000fc800000010ff */
[----:B------:R-:W-:Y:S01]  /*6c20*/  @P4 PRMT R74, R176, 0x7610, R74 ;  /* 0x00007610b04a4816 */ /* 0x000fe2000000004a */
[----:B------:R-:W-:Y:S01]  /*6c30*/  FMUL.FTZ R176, R177, R10 ;  /* 0x0000000ab1b07220 */ /* 0x000fe20000410000 */
[----:B------:R-:W-:Y:S01]  /*6c40*/  HFMA2.MMA R177, -RZ, RZ, 0, 0 ;  /* 0x00000000ffb17435 */ /* 0x000fe200000001ff */
[----:B------:R-:W-:Y:S02]  /*6c50*/  @P6 SHF.L.U32 R214, R178, 0x10, RZ ;  /* 0x00000010b2d66819 */ /* 0x000fe400000006ff */
[----:B------:R-:W-:-:S04]  /*6c60*/  FMUL.FTZ R176, R176, UR15 ;  /* 0x0000000fb0b07c20 */ /* 0x000fc80008410000 */
[----:B------:R-:W-:Y:S01]  /*6c70*/  @P6 FMUL.FTZ R177, R176, R214 ;  /* 0x000000d6b0b16220 */ /* 0x000fe20000410000 */
[----:B------:R-:W-:-:S03]  /*6c80*/  MOV R214, RZ ;  /* 0x000000ff00d67202 */ /* 0x000fc60000000f00 */
[----:B------:R-:W-:Y:S01]  /*6c90*/  FADD.FTZ R156, R156, R177 ;  /* 0x000000b19c9c7221 */ /* 0x000fe20000010000 */
[----:B------:R-:W-:-:S04]  /*6ca0*/  FFMA.FTZ R177, R185, R182, R215 ;  /* 0x000000b6b9b17223 */ /* 0x000fc800000100d7 */
[----:B------:R-:W-:-:S04]  /*6cb0*/  FADD.FTZ R177, R206, -R177 ;  /* 0x800000b1ceb17221 */ /* 0x000fc80000010000 */
[----:B------:R-:W-:Y:S01]  /*6cc0*/  FMUL.FTZ R177, R9, R177 ;  /* 0x000000b109b17220 */ /* 0x000fe20000410000 */
[----:B---3--:R-:W-:Y:S01]  /*6cd0*/  @P6 FMUL.FTZ R214, R216, R176 ;  /* 0x000000b0d8d66220 */ /* 0x008fe20000410000 */
        /* <DEDUP_REMOVED lines=11> */
[----:B------:R-:W-:Y:S02]  /*6d90*/  @P6 FMUL.FTZ R216, R176, R177 ;  /* 0x000000b1b0d86220 */ /* 0x000fe40000410000 */
[----:B------:R-:W3:Y:S01]  /*6da0*/  LDL R177, [R1+0x14] ;  /* 0x0000140001b17983 */ /* 0x000ee20000100800 */
[----:B------:R-:W-:-:S06]  /*6db0*/  HFMA2.MMA R178, -RZ, RZ, 0, 0 ;  /* 0x00000000ffb27435 */ /* 0x000fcc00000001ff */
[----:B-----5:R-:W-:Y:S01]  /*6dc0*/  @P6 FMUL.FTZ R178, R252, R176 ;  /* 0x000000b0fcb26220 */ /* 0x020fe20000410000 */
[-CC-:B------:R-:W-:Y:S01]  /*6dd0*/  FFMA.FTZ R176, R205, R182.reuse, R215.reuse ;  /* 0x000000b6cdb07223 */ /* 0x180fe200000100d7 */
[----:B------:R-:W-:-:S03]  /*6de0*/  FFMA.FTZ R182, R203, R182, R215 ;  /* 0x000000b6cbb67223 */ /* 0x000fc600000100d7 */
[----:B------:R-:W-:Y:S01]  /*6df0*/  FADD.FTZ R176, R204, -R176 ;  /* 0x800000b0ccb07221 */ /* 0x000fe20000010000 */
[----:B------:R-:W-:-:S03]  /*6e00*/  FADD.FTZ R182, R202, -R182 ;  /* 0x800000b6cab67221 */ /* 0x000fc60000010000 */
[C---:B------:R-:W-:Y:S01]  /*6e10*/  FMUL.FTZ R176, R9.reuse, R176 ;  /* 0x000000b009b07220 */ /* 0x040fe20000410000 */
[----:B------:R-:W-:Y:S01]  /*6e20*/  FMUL.FTZ R182, R9, R182 ;  /* 0x000000b609b67220 */ /* 0x000fe20000410000 */
[----:B------:R-:W-:-:S05]  /*6e30*/  @P5 SHF.L.U32 R9, R35, 0x10, RZ ;  /* 0x0000001023095819 */ /* 0x000fca00000006ff */
[--C-:B------:R-:W-:Y:S01]  /*6e40*/  @P5 FADD.FTZ R176, R176, R9.reuse ;  /* 0x00000009b0b05221 */ /* 0x100fe20000010000 */
[----:B------:R-:W-:-:S04]  /*6e50*/  @P5 PRMT R9, R35, 0x7632, R9 ;  /* 0x0000763223095816 */ /* 0x000fc80000000009 */
[----:B------:R-:W-:-:S05]  /*6e60*/  @P5 SHF.L.U32 R9, R9, 0x10, RZ ;  /* 0x0000001009095819 */ /* 0x000fca00000006ff */
[----:B------:R-:W-:Y:S01]  /*6e70*/  @P5 FADD.FTZ R182, R182, R9 ;  /* 0x00000009b6b65221 */ /* 0x000fe20000010000 */
[----:B------:R-:W-:Y:S02]  /*6e80*/  LOP3.LUT P5, RZ, R31, 0xff0000, RZ, 0xc0, !PT ;  /* 0x00ff00001fff7812 */ /* 0x000fe400078ac0ff */
[----:B------:R-:W-:Y:S01]  /*6e90*/  @P4 F2FP.BF16.F32.PACK_AB R9, RZ, R176 ;  /* 0x000000b0ff09423e */ /* 0x000fe200000010ff */
[----:B------:R-:W-:-:S03]  /*6ea0*/  FMUL.FTZ R176, R176, R10 ;  /* 0x0000000ab0b07220 */ /* 0x000fc60000410000 */
[----:B------:R-:W-:Y:S02]  /*6eb0*/  @P4 PRMT R75, R9, 0x7610, R75 ;  /* 0x00007610094b4816 */ /* 0x000fe4000000004b */
[----:B------:R-:W-:Y:S01]  /*6ec0*/  @P4 F2FP.BF16.F32.PACK_AB R9, RZ, R182 ;  /* 0x000000b6ff09423e */ /* 0x000fe200000010ff */
[----:B------:R-:W-:-:S03]  /*6ed0*/  FMUL.FTZ R176, R176, UR15 ;  /* 0x0000000fb0b07c20 */ /* 0x000fc60008410000 */
[----:B------:R-:W-:Y:S02]  /*6ee0*/  @P4 PRMT R75, R75, 0x5410, R9 ;  /* 0x000054104b4b4816 */ /* 0x000fe40000000009 */
[----:B------:R-:W-:Y:S01]  /*6ef0*/  @P5 SHF.L.U32 R9, R179, 0x10, RZ ;  /* 0x00000010b3095819 */ /* 0x000fe200000006ff */
[----:B------:R-:W-:Y:S01]  /*6f00*/  FMUL.FTZ R10, R182, R10 ;  /* 0x0000000ab60a7220 */ /* 0x000fe20000410000 */
[----:B------:R-:W-:Y:S01]  /*6f10*/  MOV R182, RZ ;  /* 0x000000ff00b67202 */ /* 0x000fe20000000f00 */
[----:B------:R-:W-:Y:S02]  /*6f20*/  IMAD.MOV.U32 R215, RZ, RZ, RZ ;  /* 0x000000ffffd77224 */ /* 0x000fe400078e00ff */
[----:B--2---:R-:W-:Y:S01]  /*6f30*/  @P5 FMUL.FTZ R215, R250, R176 ;  /* 0x000000b0fad75220 */ /* 0x004fe20000410000 */
[----:B------:R-:W-:Y:S01]  /*6f40*/  @P5 FMUL.FTZ R182, R176, R9 ;  /* 0x00000009b0b65220 */ /* 0x000fe20000410000 */
[----:B------:R-:W-:Y:S01]  /*6f50*/  LOP3.LUT P5, RZ, R31, 0xff000000, RZ, 0xc0, !PT ;  /* 0xff0000001fff7812 */ /* 0x000fe200078ac0ff */
[----:B------:R-:W-:Y:S01]  /*6f60*/  HFMA2.MMA R9, -RZ, RZ, 0, 0 ;  /* 0x00000000ff097435 */ /* 0x000fe200000001ff */
[----:B------:R-:W-:-:S11]  /*6f70*/  FMUL.FTZ R10, R10, UR15 ;  /* 0x0000000f0a0a7c20 */ /* 0x000fd60008410000 */
[----:B------:R-:W-:-:S04]  /*6f80*/  @P5 PRMT R176, R179, 0x7632, R176 ;  /* 0x00007632b3b05816 */ /* 0x000fc800000000b0 */
[----:B------:R-:W-:Y:S02]  /*6f90*/  @P5 SHF.L.U32 R176, R176, 0x10, RZ ;  /* 0x00000010b0b05819 */ /* 0x000fe400000006ff */
[----:B------:R-:W-:-:S03]  /*6fa0*/  MOV R179, RZ ;  /* 0x000000ff00b37202 */ /* 0x000fc60000000f00 */
[----:B------:R-:W-:Y:S01]  /*6fb0*/  @P5 FMUL.FTZ R9, R10, R176 ;  /* 0x000000b00a095220 */ /* 0x000fe20000410000 */
[----:B------:R-:W-:Y:S01]  /*6fc0*/  F2FP.BF16.F32.PACK_AB R178, R178, R214 ;  /* 0x000000d6b2b2723e */ /* 0x000fe200000010ff */
[----:B------:R-:W-:Y:S01]  /*6fd0*/  FADD.FTZ R157, R157, R216 ;  /* 0x000000d89d9d7221 */ /* 0x000fe20000010000 */
[----:B------:R-:W-:Y:S01]  /*6fe0*/  FADD.FTZ R158, R158, R182 ;  /* 0x000000b69e9e7221 */ /* 0x000fe20000010000 */
[----:B------:R-:W-:Y:S01]  /*6ff0*/  FADD.FTZ R159, R159, R9 ;  /* 0x000000099f9f7221 */ /* 0x000fe20000010000 */
[----:B---3--:R-:W-:Y:S01]  /*7000*/  @P5 FMUL.FTZ R179, R177, R10 ;  /* 0x0000000ab1b35220 */ /* 0x008fe20000410000 */
[----:B------:R-:W-:-:S04]  /*7010*/  @P4 LEA R176, P5, R11, UR16, 0x4 ;  /* 0x000000100bb04c11 */ /* 0x000fc8000f8a20ff */
[----:B------:R-:W-:-:S05]  /*7020*/  @P4 LEA.HI.X R177, R11, UR17, RZ, 0x4, P5 ;  /* 0x000000110bb14c11 */ /* 0x000fca000a8f24ff */
[----:B------:R0:W-:Y:S01]  /*7030*/  @P4 STG.E.128 desc[UR4][R176.64], R72 ;  /* 0x00000048b0004986 */ /* 0x0001e2000c101d04 */
[----:B------:R-:W-:Y:S02]  /*7040*/  LEA R10, P4, R11, UR18, 0x4 ;  /* 0x000000120b0a7c11 */ /* 0x000fe4000f8820ff */
[----:B------:R-:W-:Y:S02]  /*7050*/  F2FP.BF16.F32.PACK_AB R179, R179, R215 ;  /* 0x000000d7b3b3723e */ /* 0x000fe400000010ff */
[----:B------:R-:W-:Y:S02]  /*7060*/  LEA.HI.X R11, R11, UR19, RZ, 0x4, P4 ;  /* 0x000000130b0b7c11 */ /* 0x000fe4000a0f24ff */
[----:B0-----:R-:W-:Y:S02]  /*7070*/  F2FP.BF16.F32.PACK_AB R177, R213, R183 ;  /* 0x000000b7d5b1723e */ /* 0x001fe400000010ff */
[----:B------:R-:W-:-:S05]  /*7080*/  F2FP.BF16.F32.PACK_AB R176, R181, R180 ;  /* 0x000000b4b5b0723e */ /* 0x000fca00000010ff */
[----:B------:R0:W-:Y:S02]  /*7090*/  STG.E.128 desc[UR4][R10.64], R176 ;  /* 0x000000b00a007986 */ /* 0x0001e4000c101d04 */
.L_x_1201:
[----:B------:R-:W-:Y:S05]  /*70a0*/  BSYNC B0 ;  /* 0x0000000000007941 */ /* 0x000fea0003800000 */
.L_x_1200:
[----:B------:R-:W3:Y:S01]  /*70b0*/  LDL.LU R9, [R1] ;  /* 0x0000000001097983 */ /* 0x000ee20000300800 */
[----:B------:R-:W-:Y:S02]  /*70c0*/  IADD3 R2, R2, UR20, RZ ;  /* 0x0000001402027c10 */ /* 0x000fe4000fffe0ff */
[----:B---3--:R-:W-:-:S04]  /*70d0*/  ISETP.NE.AND P4, PT, R9, RZ, PT ;  /* 0x000000ff0900720c */ /* 0x008fc80003f85270 */
[----:B------:R-:W-:Y:S02]  /*70e0*/  SEL R250, RZ, 0x1, P4 ;  /* 0x00000001fffa7807 */ /* 0x000fe40002000000 */
[----:B------:R-:W-:-:S13]  /*70f0*/  ISETP.GE.AND P4, PT, R2, UR21, PT ;  /* 0x0000001502007c0c */ /* 0x000fda000bf86270 */
[----:B------:R-:W-:Y:S05]  /*7100*/  @!P4 BRA `(.L_x_1202) ;  /* 0xffffffa000fcc947 */ /* 0x000fea000383ffff */
.L_x_1180:
[----:B0----5:R-:W3:Y:S04]  /*7110*/  LDL.LU R11, [R1+0x10] ;  /* 0x00001000010b7983 */ /* 0x021ee80000300800 */
[----:B------:R-:W4:Y:S04]  /*7120*/  LDL.LU R10, [R1+0x4] ;  /* 0x00000400010a7983 */ /* 0x000f280000300800 */
[----:B------:R-:W4:Y:S01]  /*7130*/  LDL.LU R9, [R1+0x8] ;  /* 0x0000080001097983 */ /* 0x000f220000300800 */
[----:B------:R-:W0:Y:S01]  /*7140*/  S2UR UR6, SR_CTAID.X ;  /* 0x00000000000679c3 */ /* 0x000e220000002500 */
[----:B------:R-:W-:Y:S01]  /*7150*/  BSSY B0, `(.L_x_1203) ;  /* 0x0000014000007945 */ /* 0x000fe20003800000 */
[----:B--2---:R-:W0:Y:S02]  /*7160*/  S2R R0, SR_TID.X ;  /* 0x0000000000007919 */ /* 0x004e240000002100 */
[----:B0-----:R-:W-:-:S02]  /*7170*/  LEA.HI R0, R0, UR6, RZ, 0x19 ;  /* 0x0000000600007c11 */ /* 0x001fc4000f8fc8ff */
[----:B---3--:R-:W-:-:S03]  /*7180*/  ISETP.NE.AND P4, PT, R11, RZ, PT ;  /* 0x000000ff0b00720c */ /* 0x008fc60003f85270 */
[----:B----4-:R-:W-:-:S05]  /*7190*/  IMAD R0, R0, R10, RZ ;  /* 0x0000000a00007224 */ /* 0x010fca00078e02ff */
[----:B------:R-:W-:-:S05]  /*71a0*/  LEA.HI R9, R0, R9, RZ, 0x1d ;  /* 0x0000000900097211 */ /* 0x000fca00078fe8ff */
[----:B------:R-:W-:Y:S05]  /*71b0*/  @!P4 BRA `(.L_x_1204) ;  /* 0x000000000034c947 */ /* 0x000fea0003800000 */
[----:B------:R-:W0:Y:S08]  /*71c0*/  LDC.64 R2, c[0x0][0x2d0] ;  /* 0x0000b400ff027b82 */ /* 0x000e300000000a00 */
[----:B------:R-:W1:Y:S08]  /*71d0*/  LDC.64 R4, c[0x0][0x2d8] ;  /* 0x0000b600ff047b82 */ /* 0x000e700000000a00 */
[----:B------:R-:W2:Y:S01]  /*71e0*/  LDC.64 R6, c[0x0][0x2f0] ;  /* 0x0000bc00ff067b82 */ /* 0x000ea20000000a00 */
[----:B0-----:R-:W-:-:S05]  /*71f0*/  IMAD.WIDE.U32 R2, R9, 0x20, R2 ;  /* 0x0000002009027825 */ /* 0x001fca00078e0002 */
[----:B------:R0:W-:Y:S01]  /*7200*/  STG.E.128 desc[UR4][R2.64], R80 ;  /* 0x0000005002007986 */ /* 0x0001e2000c101d04 */
[----:B-1----:R-:W-:-:S03]  /*7210*/  IMAD.WIDE.U32 R4, R9, 0x20, R4 ;  /* 0x0000002009047825 */ /* 0x002fc600078e0004 */
[----:B------:R0:W-:Y:S04]  /*7220*/  STG.E.128 desc[UR4][R2.64+0x10], R84 ;  /* 0x0000105402007986 */ /* 0x0001e8000c101d04 */
[----:B------:R0:W-:Y:S01]  /*7230*/  STG.E.128 desc[UR4][R4.64], R36 ;  /* 0x0000002404007986 */ /* 0x0001e2000c101d04 */
[----:B--2---:R-:W-:-:S03]  /*7240*/  IMAD.WIDE.U32 R6, R9, 0x20, R6 ;  /* 0x0000002009067825 */ /* 0x004fc600078e0006 */
[----:B------:R0:W-:Y:S01]  /*7250*/  STG.E.128 desc[UR4][R4.64+0x10], R40 ;  /* 0x0000102804007986 */ /* 0x0001e2000c101d04 */
[----:B------:R-:W-:-:S03]  /*7260*/  IADD3 R9, R9, 0x80, RZ ;  /* 0x0000008009097810 */ /* 0x000fc60007ffe0ff */
[----:B------:R0:W-:Y:S04]  /*7270*/  STG.E.128 desc[UR4][R6.64], R120 ;  /* 0x0000007806007986 */ /* 0x0001e8000c101d04 */
[----:B------:R0:W-:Y:S02]  /*7280*/  STG.E.128 desc[UR4][R6.64+0x10], R124 ;  /* 0x0000107c06007986 */ /* 0x0001e4000c101d04 */
.L_x_1204:
[----:B------:R-:W-:Y:S05]  /*7290*/  BSYNC B0 ;  /* 0x0000000000007941 */ /* 0x000fea0003800000 */
.L_x_1203:
[----:B------:R-:W-:Y:S04]  /*72a0*/  BSSY B0, `(.L_x_1205) ;  /* 0x000000f000007945 */ /* 0x000fe80003800000 */
[----:B------:R-:W-:Y:S05]  /*72b0*/  @!P0 BRA `(.L_x_1206) ;  /* 0x0000000000348947 */ /* 0x000fea0003800000 */
[----:B0-----:R-:W0:Y:S08]  /*72c0*/  LDC.64 R2, c[0x0][0x2d0] ;  /* 0x0000b400ff027b82 */ /* 0x001e300000000a00 */
        /* <DEDUP_REMOVED lines=9> */
[----:B------:R-:W-:-:S03]  /*7360*/  VIADD R9, R9, 0x80 ;  /* 0x0000008009097836 */ /* 0x000fc60000000000 */
[----:B------:R3:W-:Y:S04]  /*7370*/  STG.E.128 desc[UR4][R6.64], R128 ;  /* 0x0000008006007986 */ /* 0x0007e8000c101d04 */
[----:B------:R3:W-:Y:S02]  /*7380*/  STG.E.128 desc[UR4][R6.64+0x10], R132 ;  /* 0x0000108406007986 */ /* 0x0007e4000c101d04 */
.L_x_1206:
[----:B------:R-:W-:Y:S05]  /*7390*/  BSYNC B0 ;  /* 0x0000000000007941 */ /* 0x000fea0003800000 */
.L_x_1205:
[----:B------:R-:W-:Y:S04]  /*73a0*/  BSSY B0, `(.L_x_1207) ;  /* 0x000000f000007945 */ /* 0x000fe80003800000 */
[----:B------:R-:W-:Y:S05]  /*73b0*/  @!P1 BRA `(.L_x_1208) ;  /* 0x0000000000349947 */ /* 0x000fea0003800000 */
[----:B0--3--:R-:W0:Y:S08]  /*73c0*/  LDC.64 R2, c[0x0][0x2d0] ;  /* 0x0000b400ff027b82 */ /* 0x009e300000000a00 */
        /* <DEDUP_REMOVED lines=12> */
.L_x_1208:
[----:B------:R-:W-:Y:S05]  /*7490*/  BSYNC B0 ;  /* 0x0000000000007941 */ /* 0x000fea0003800000 */
.L_x_1207:
[----:B------:R-:W-:Y:S04]  /*74a0*/  BSSY B0, `(.L_x_1209) ;  /* 0x000000f000007945 */ /* 0x000fe80003800000 */
[----:B------:R-:W-:Y:S05]  /*74b0*/  @!P2 BRA `(.L_x_1210) ;  /* 0x000000000034a947 */ /* 0x000fea0003800000 */
[----:B0--34-:R-:W0:Y:S08]  /*74c0*/  LDC.64 R2, c[0x0][0x2d0] ;  /* 0x0000b400ff027b82 */ /* 0x019e300000000a00 */
        /* <DEDUP_REMOVED lines=12> */
.L_x_1210:
[----:B------:R-:W-:Y:S05]  /*7590*/  BSYNC B0 ;  /* 0x0000000000007941 */ /* 0x000fea0003800000 */
.L_x_1209:
[----:B------:R-:W2:Y:S02]  /*75a0*/  LDL.LU R0, [R1+0xc] ;  /* 0x00000c0001007983 */ /* 0x000ea40000300800 */
[----:B--2---:R-:W-:-:S13]  /*75b0*/  ISETP.NE.AND P0, PT, R0, RZ, PT ;  /* 0x000000ff0000720c */ /* 0x004fda0003f05270 */
[----:B------:R-:W-:Y:S05]  /*75c0*/  @!P0 EXIT ;  /* 0x000000000000894d */ /* 0x000fea0003800000 */
[----:B0--34-:R-:W0:Y:S08]  /*75d0*/  LDC.64 R2, c[0x0][0x2d0] ;  /* 0x0000b400ff027b82 */ /* 0x019e300000000a00 */
[----:B------:R-:W1:Y:S08]  /*75e0*/  LDC.64 R4, c[0x0][0x2d8] ;  /* 0x0000b600ff047b82 */ /* 0x000e700000000a00 */
[----:B------:R-:W2:Y:S01]  /*75f0*/  LDC.64 R6, c[0x0][0x2f0] ;  /* 0x0000bc00ff067b82 */ /* 0x000ea20000000a00 */
[----:B0-----:R-:W-:-:S05]  /*7600*/  IMAD.WIDE.U32 R2, R9, 0x20, R2 ;  /* 0x0000002009027825 */ /* 0x001fca00078e0002 */
[----:B------:R-:W-:Y:S01]  /*7610*/  STG.E.128 desc[UR4][R2.64], R68 ;  /* 0x0000004402007986 */ /* 0x000fe2000c101d04 */
[----:B-1----:R-:W-:-:S03]  /*7620*/  IMAD.WIDE.U32 R4, R9, 0x20, R4 ;  /* 0x0000002009047825 */ /* 0x002fc600078e0004 */
[----:B------:R-:W-:Y:S04]  /*7630*/  STG.E.128 desc[UR4][R2.64+0x10], R76 ;  /* 0x0000104c02007986 */ /* 0x000fe8000c101d04 */
[----:B------:R-:W-:Y:S01]  /*7640*/  STG.E.128 desc[UR4][R4.64], R112 ;  /* 0x0000007004007986 */ /* 0x000fe2000c101d04 */
[----:B--2---:R-:W-:-:S03]  /*7650*/  IMAD.WIDE.U32 R6, R9, 0x20, R6 ;  /* 0x0000002009067825 */ /* 0x004fc600078e0006 */
[----:B------:R-:W-:Y:S04]  /*7660*/  STG.E.128 desc[UR4][R4.64+0x10], R116 ;  /* 0x0000107404007986 */ /* 0x000fe8000c101d04 */
[----:B------:R-:W-:Y:S04]  /*7670*/  STG.E.128 desc[UR4][R6.64], R152 ;  /* 0x0000009806007986 */ /* 0x000fe8000c101d04 */
[----:B------:R-:W-:Y:S01]  /*7680*/  STG.E.128 desc[UR4][R6.64+0x10], R156 ;  /* 0x0000109c06007986 */ /* 0x000fe2000c101d04 */
[----:B------:R-:W-:Y:S05]  /*7690*/  EXIT ;  /* 0x000000000000794d */ /* 0x000fea0003800000 */
.L_x_1191:
[----:B------:R-:W-:Y:S01]  /*76a0*/  HFMA2.MMA R176, -RZ, RZ, 0, 9.5367431640625e-07 ;  /* 0x00000010ffb07435 */ /* 0x000fe200000001ff */
[----:B------:R-:W-:Y:S01]  /*76b0*/  MOV R180, R215 ;  /* 0x000000d700b47202 */ /* 0x000fe20000000f00 */
[----:B------:R-:W-:Y:S01]  /*76c0*/  IMAD.MOV.U32 R179, RZ, RZ, -0x1 ;  /* 0xffffffffffb37424 */ /* 0x000fe200078e00ff */
[----:B------:R-:W-:-:S08]  /*76d0*/  MOV R177, 0x1f ;  /* 0x0000001f00b17802 */ /* 0x000fd00000000f00 */
[----:B--2--5:R-:W-:Y:S05]  /*76e0*/  WARPSYNC.COLLECTIVE R179, `(.L_x_1211) ;  /* 0x00000000b3087348 */ /* 0x024fea0003c00000 */
[----:B------:R0:W1:Y:S02]  /*76f0*/  SHFL.DOWN P5, R183, R180, R176, R177 ;  /* 0x080000b0b4b77389 */ /* 0x00006400000a00b1 */
[----:B012--5:R-:W-:Y:S01]  /*7700*/  ENDCOLLECTIVE ;  /* 0x000000000000791b */ /* 0x027fe20003800000 */
.L_x_1211:
[----:B------:R-:W-:Y:S01]  /*7710*/  MOV R180, R216 ;  /* 0x000000d800b47202 */ /* 0x000fe20000000f00 */
[----:B------:R-:W-:-:S07]  /*7720*/  FADD.FTZ R215, R183, R215 ;  /* 0x000000d7b7d77221 */ /* 0x000fce0000010000 */
[----:B------:R-:W-:Y:S05]  /*7730*/  WARPSYNC.COLLECTIVE R179, `(.L_x_1212) ;  /* 0x00000000b3087348 */ /* 0x000fea0003c00000 */
[----:B------:R0:W1:Y:S02]  /*7740*/  SHFL.DOWN P5, R183, R180, R176, R177 ;  /* 0x080000b0b4b77389 */ /* 0x00006400000a00b1 */
[----:B01----:R-:W-:Y:S01]  /*7750*/  ENDCOLLECTIVE ;  /* 0x000000000000791b */ /* 0x003fe20003800000 */
.L_x_1212:
[----:B------:R-:W-:Y:S01]  /*7760*/  HFMA2.MMA R176, -RZ, RZ, 0, 4.76837158203125e-07 ;  /* 0x00000008ffb07435 */ /* 0x000fe200000001ff */
[----:B------:R-:W-:Y:S01]  /*7770*/  MOV R180, R215 ;  /* 0x000000d700b47202 */ /* 0x000fe20000000f00 */
[----:B------:R-:W-:-:S09]  /*7780*/  FADD.FTZ R216, R183, R216 ;  /* 0x000000d8b7d87221 */ /* 0x000fd20000010000 */
[----:B------:R-:W-:Y:S05]  /*7790*/  WARPSYNC.COLLECTIVE R179, `(.L_x_1213) ;  /* 0x00000000b3087348 */ /* 0x000fea0003c00000 */
[----:B------:R0:W1:Y:S02]  /*77a0*/  SHFL.DOWN P5, R183, R180, R176, R177 ;  /* 0x080000b0b4b77389 */ /* 0x00006400000a00b1 */
[----:B01----:R-:W-:Y:S01]  /*77b0*/  ENDCOLLECTIVE ;  /* 0x000000000000791b */ /* 0x003fe20003800000 */
.L_x_1213:
[----:B------:R-:W-:Y:S01]  /*77c0*/  MOV R180, R216 ;  /* 0x000000d800b47202 */ /* 0x000fe20000000f00 */
[----:B------:R-:W-:-:S07]  /*77d0*/  FADD.FTZ R215, R215, R183 ;  /* 0x000000b7d7d77221 */ /* 0x000fce0000010000 */
[----:B------:R-:W-:Y:S05]  /*77e0*/  WARPSYNC.COLLECTIVE R179, `(.L_x_1214) ;  /* 0x00000000b3087348 */ /* 0x000fea0003c00000 */
[----:B------:R0:W1:Y:S02]  /*77f0*/  SHFL.DOWN P5, R183, R180, R176, R177 ;  /* 0x080000b0b4b77389 */ /* 0x00006400000a00b1 */
[----:B01----:R-:W-:Y:S01]  /*7800*/  ENDCOLLECTIVE ;  /* 0x000000000000791b */ /* 0x003fe20003800000 */
.L_x_1214:
[----:B------:R-:W-:Y:S01]  /*7810*/  MOV R180, R215 ;  /* 0x000000d700b47202 */ /* 0x000fe20000000f00 */
[----:B------:R-:W-:Y:S02]  /*7820*/  IMAD.MOV.U32 R176, RZ, RZ, 0x4 ;  /* 0x00000004ffb07424 */ /* 0x000fe400078e00ff */
[----:B------:R-:W-:-:S07]  /*7830*/  FADD.FTZ R216, R216, R183 ;  /* 0x000000b7d8d87221 */ /* 0x000fce0000010000 */
[----:B------:R-:W-:Y:S05]  /*7840*/  WARPSYNC.COLLECTIVE R179, `(.L_x_1215) ;  /* 0x00000000b3087348 */ /* 0x000fea0003c00000 */
[----:B------:R0:W1:Y:S02]  /*7850*/  SHFL.DOWN P5, R183, R180, R176, R177 ;  /* 0x080000b0b4b77389 */ /* 0x00006400000a00b1 */
[----:B01----:R-:W-:Y:S01]  /*7860*/  ENDCOLLECTIVE ;  /* 0x000000000000791b */ /* 0x003fe20003800000 */
.L_x_1215:
[----:B------:R-:W-:Y:S02]  /*7870*/  MOV R180, R216 ;  /* 0x000000d800b47202 */ /* 0x000fe40000000f00 */
[----:B------:R-:W-:-:S07]  /*7880*/  MOV R182, R183 ;  /* 0x000000b700b67202 */ /* 0x000fce0000000f00 */
[----:B------:R-:W-:Y:S05]  /*7890*/  WARPSYNC.COLLECTIVE R179, `(.L_x_1216) ;  /* 0x00000000b3087348 */ /* 0x000fea0003c00000 */
[----:B------:R0:W1:Y:S02]  /*78a0*/  SHFL.DOWN P5, R183, R180, R176, R177 ;  /* 0x080000b0b4b77389 */ /* 0x00006400000a00b1 */
[----:B01----:R-:W-:Y:S01]  /*78b0*/  ENDCOLLECTIVE ;  /* 0x000000000000791b */ /* 0x003fe20003800000 */
.L_x_1216:
[----:B------:R-:W-:Y:S01]  /*78c0*/  FADD.FTZ R182, R215, R182 ;  /* 0x000000b6d7b67221 */ /* 0x000fe20000010000 */
[----:B------:R-:W-:-:S04]  /*78d0*/  HFMA2.MMA R176, -RZ, RZ, 0, 1.1920928955078125e-07 ;  /* 0x00000002ffb07435 */ /* 0x000fc800000001ff */
[----:B------:R-:W-:Y:S02]  /*78e0*/  MOV R180, R182 ;  /* 0x000000b600b47202 */ /* 0x000fe40000000f00 */
[----:B------:R-:W-:-:S07]  /*78f0*/  MOV R181, R183 ;  /* 0x000000b700b57202 */ /* 0x000fce0000000f00 */
[----:B------:R-:W-:Y:S05]  /*7900*/  WARPSYNC.COLLECTIVE R179, `(.L_x_1217) ;  /* 0x00000000b3087348 */ /* 0x000fea0003c00000 */
[----:B------:R0:W1:Y:S02]  /*7910*/  SHFL.DOWN P5, R183, R180, R176, R177 ;  /* 0x080000b0b4b77389 */ /* 0x00006400000a00b1 */
[----:B01----:R-:W-:Y:S01]  /*7920*/  ENDCOLLECTIVE ;  /* 0x000000000000791b */ /* 0x003fe20003800000 */
.L_x_1217:
[----:B------:R-:W-:-:S04]  /*7930*/  FADD.FTZ R181, R216, R181 ;  /* 0x000000b5d8b57221 */ /* 0x000fc80000010000 */
[----:B------:R-:W-:Y:S02]  /*7940*/  IMAD.MOV.U32 R180, RZ, RZ, R181 ;  /* 0x000000ffffb47224 */ /* 0x000fe400078e00b5 */
[----:B------:R-:W-:-:S07]  /*7950*/  FADD.FTZ R182, R182, R183 ;  /* 0x000000b7b6b67221 */ /* 0x000fce0000010000 */
[----:B------:R-:W-:Y:S05]  /*7960*/  WARPSYNC.COLLECTIVE R179, `(.L_x_1218) ;  /* 0x00000000b3087348 */ /* 0x000fea0003c00000 */
[----:B------:R0:W1:Y:S02]  /*7970*/  SHFL.DOWN P5, R183, R180, R176, R177 ;  /* 0x080000b0b4b77389 */ /* 0x00006400000a00b1 */
[----:B01----:R-:W-:Y:S01]  /*7980*/  ENDCOLLECTIVE ;  /* 0x000000000000791b */ /* 0x003fe20003800000 */
.L_x_1218:
[----:B------:R-:W-:Y:S01]  /*7990*/  HFMA2.MMA R176, -RZ, RZ, 0, 5.9604644775390625e-08 ;  /* 0x00000001ffb07435 */ /* 0x000fe200000001ff */
[----:B------:R-:W-:Y:S01]  /*79a0*/  MOV R180, R182 ;  /* 0x000000b600b47202 */ /* 0x000fe20000000f00 */
[----:B------:R-:W-:-:S09]  /*79b0*/  FADD.FTZ R181, R181, R183 ;  /* 0x000000b7b5b57221 */ /* 0x000fd20000010000 */
[----:B------:R-:W-:Y:S05]  /*79c0*/  WARPSYNC.COLLECTIVE R179, `(.L_x_1219) ;  /* 0x00000000b3087348 */ /* 0x000fea0003c00000 */
[----:B------:R0:W1:Y:S02]  /*79d0*/  SHFL.DOWN P5, R183, R180, R176, R177 ;  /* 0x080000b0b4b77389 */ /* 0x00006400000a00b1 */
[----:B01----:R-:W-:Y:S01]  /*79e0*/  ENDCOLLECTIVE ;  /* 0x000000000000791b */ /* 0x003fe20003800000 */
.L_x_1219:
[----:B------:R-:W-:Y:S02]  /*79f0*/  MOV R180, R181 ;  /* 0x000000b500b47202 */ /* 0x000fe40000000f00 */
[----:B------:R-:W-:-:S07]  /*7a00*/  MOV R213, R183 ;  /* 0x000000b700d57202 */ /* 0x000fce0000000f00 */
[----:B------:R-:W-:Y:S05]  /*7a10*/  WARPSYNC.COLLECTIVE R179, `(.L_x_1220) ;  /* 0x00000000b3087348 */ /* 0x000fea0003c00000 */
[----:B------:R0:W1:Y:S02]  /*7a20*/  SHFL.DOWN P5, R183, R180, R176, R177 ;  /* 0x080000b0b4b77389 */ /* 0x00006400000a00b1 */
[----:B01----:R-:W-:Y:S01]  /*7a30*/  ENDCOLLECTIVE ;  /* 0x000000000000791b */ /* 0x003fe20003800000 */
.L_x_1220:
[----:B------:R-:W-:Y:S01]  /*7a40*/  MOV R177, R183 ;  /* 0x000000b700b17202 */ /* 0x000fe20000000f00 */
[----:B------:R-:W-:Y:S06]  /*7a50*/  BRA `(.L_x_1221) ;  /* 0xffffffbc00fc7947 */ /* 0x000fec000383ffff */
.L_x_1222:
        /* <DEDUP_REMOVED lines=10> */
.L_x_16484:


//--------------------- .text._ZN10layer_norm13ln_bwd_kernelINS_13Kernel_traitsI13__nv_bfloat16S2_S2_S2_fjLj5120ELj1ELj1ELj4ELj16ENS_18Kernel_traits_baseILj5120ES2_S2_S2_S2_fjLj128EEEEELb1ELb1ELb0ELb1EEEvNS_9BwdParamsE --------------------------
	.section	.text._ZN10layer_norm13ln_bwd_kernelINS_13Kernel_traitsI13__nv_bfloat16S2_S2_S2_fjLj5120ELj1ELj1ELj4ELj16ENS_18Kernel_traits_baseILj5120ES2_S2_S2_S2_fjLj128EEEEELb1ELb1ELb0ELb1EEEvNS_9BwdParamsE,"ax",@progbits
	.align	128
        .global         _ZN10layer_norm13ln_bwd_kernelINS_13Kernel_traitsI13__nv_bfloat16S2_S2_S2_fjLj5120ELj1ELj1ELj4ELj16ENS_18Kernel_traits_baseILj5120ES2_S2_S2_S2_fjLj128EEEEELb1ELb1ELb0ELb1EEEvNS_9BwdParamsE
        .type           _ZN10layer_norm13ln_bwd_kernelINS_13Kernel_traitsI13__nv_bfloat16S2_S2_S2_fjLj5120ELj1ELj1ELj4ELj16ENS_18Kernel_traits_baseILj5120ES2_S2_S2_S2_fjLj128EEEEELb1ELb1ELb0ELb1EEEvNS_9BwdParamsE,@function
        .size           _ZN10layer_norm13ln_bwd_kernelINS_13Kernel_traitsI13__nv_bfloat16S2_S2_S2_fjLj5120ELj1ELj1ELj4ELj16ENS_18Kernel_traits_baseILj5120ES2_S2_S2_S2_fjLj128EEEEELb1ELb1ELb0ELb1EEEvNS_9BwdParamsE,(.L_x_16485 - _ZN10layer_norm13ln_bwd_kernelINS_13Kernel_traitsI13__nv_bfloat16S2_S2_S2_fjLj5120ELj1ELj1ELj4ELj16ENS_18Kernel_traits_baseILj5120ES2_S2_S2_S2_fjLj128EEEEELb1ELb1ELb0ELb1EEEvNS_9BwdParamsE)
        .other          _ZN10layer_norm13ln_bwd_kernelINS_13Kernel_traitsI13__nv_bfloat16S2_S2_S2_fjLj5120ELj1ELj1ELj4ELj16ENS_18Kernel_traits_baseILj5120ES2_S2_S2_S2_fjLj128EEEEELb1ELb1ELb0ELb1EEEvNS_9BwdParamsE,@"STO_CUDA_ENTRY STV_DEFAULT"
_ZN10layer_norm13ln_bwd_kernelINS_13Kernel_traitsI13__nv_bfloat16S2_S2_S2_fjLj5120ELj1ELj1ELj4ELj16ENS_18Kernel_traits_baseILj5120ES2_S2_S2_S2_fjLj128EEEEELb1ELb1ELb0ELb1EEEvNS_9BwdParamsE:
.text._ZN10layer_norm13ln_bwd_kernelINS_13Kernel_traitsI13__nv_bfloat16S2_S2_S2_fjLj5120ELj1ELj1ELj4ELj16ENS_18Kernel_traits_baseILj5120ES2_S2_S2_S2_fjLj128EEEEELb1ELb1ELb0ELb1EEEvNS_9BwdParamsE:
[----:B------:R-:W0:Y:S01]  /*0000*/  LDC R1, c[0x0][0x28] ;  /* 0x00000a00ff017b82 */ /* 0x000e220000000800 */
[----:B------:R-:W1:Y:S01]  /*0010*/  S2R R4, SR_TID.X ;  /* 0x0000000000047919 */ /* 0x000e620000002100 */
[----:B------:R-:W-:Y:S01]  /*0020*/  ULDC.64 UR4, c[0x0][0x278] ;  /* 0x00009e0000047ab9 */ /* 0x000fe20000000a00 */
        /* <DEDUP_REMOVED lines=8> */
[----:B------:R-:W-:Y:S01]  /*00b0*/  ULDC.64 UR18, c[0x0][0x210] ;  /* 0x0000840000127ab9 */ /* 0x000fe20000000a00 */
[----:B0-----:R-:W-:-:S02]  /*00c0*/  IADD3 R1, R1, -0xf8, RZ ;  /* 0xffffff0801017810 */ /* 0x001fc40007ffe0ff */
[----:B-1----:R-:W-:-:S04]  /*00d0*/  SHF.L.U32 R0, R4, 0x4, RZ ;  /* 0x0000000404007819 */ /* 0x002fc800000006ff */
[----:B------:R-:W-:-:S04]  /*00e0*/  LOP3.LUT R0, R0, 0x7f0, RZ, 0xc0, !PT ;  /* 0x000007f000007812 */ /* 0x000fc800078ec0ff */
[----:B------:R-:W-:-:S04]  /*00f0*/  IADD3 R2, P0, R0, UR4, RZ ;  /* 0x0000000400027c10 */ /* 0x000fc8000ff1e0ff */
[----:B------:R-:W-:-:S05]  /*0100*/  IADD3.X R3, RZ, UR5, RZ, P0, !PT ;  /* 0x00000005ff037c10 */ /* 0x000fca00087fe4ff */
[----:B------:R0:W5:Y:S04]  /*0110*/  LDG.E.128 R60, desc[UR6][R2.64] ;  /* 0x00000006023c7981 */ /* 0x000168000c1e1d00 */
[----:B------:R0:W5:Y:S04]  /*0120*/  LDG.E.128 R56, desc[UR6][R2.64+0x800] ;  /* 0x0008000602387981 */ /* 0x000168000c1e1d00 */
[----:B------:R0:W5:Y:S04]  /*0130*/  LDG.E.128 R52, desc[UR6][R2.64+0x1000] ;  /* 0x0010000602347981 */ /* 0x000168000c1e1d00 */
[----:B------:R0:W5:Y:S04]  /*0140*/  LDG.E.128 R48, desc[UR6][R2.64+0x1800] ;  /* 0x0018000602307981 */ /* 0x000168000c1e1d00 */
[----:B------:R0:W5:Y:S01]  /*0150*/  LDG.E.128 R44, desc[UR6][R2.64+0x2000] ;  /* 0x00200006022c7981 */ /* 0x000162000c1e1d00 */
[----:B------:R-:W1:Y:S01]  /*0160*/  S2UR UR4, SR_CTAID.X ;  /* 0x00000000000479c3 */ /* 0x000e620000002500 */
[----:B------:R-:W-:-:S02]  /*0170*/  LOP3.LUT R0, R4, 0x7f, RZ, 0xc0, !PT ;  /* 0x0000007f04007812 */ /* 0x000fc400078ec0ff */
[----:B-1----:R-:W-:Y:S01]  /*0180*/  LEA.HI R167, R4, UR4, RZ, 0x19 ;  /* 0x0000000404a77c11 */ /* 0x002fe2000f8fc8ff */
[----:B------:R-:W-:-:S03]  /*0190*/  ULDC UR4, c[0x0][0x214] ;  /* 0x0000850000047ab9 */ /* 0x000fc60000000800 */
[----:B------:R-:W-:-:S13]  /*01a0*/  ISETP.GE.AND P0, PT, R167, UR4, PT ;  /* 0x00000004a7007c0c */ /* 0x000fda000bf06270 */
[----:B0-----:R-:W-:Y:S05]  /*01b0*/  @!P0 BRA `(.L_x_1223) ;  /* 0x0000000000f48947 */ /* 0x001fea0003800000 */
[----:B------:R-:W-:Y:S02]  /*01c0*/  CS2R R70, SRZ ;  /* 0x0000000000467805 */ /* 0x000fe4000001ff00 */
[----:B------:R-:W-:Y:S02]  /*01d0*/  CS2R R68, SRZ ;  /* 0x0000000000447805 */ /* 0x000fe4000001ff00 */
[----:B------:R-:W-:Y:S02]  /*01e0*/  CS2R R66, SRZ ;  /* 0x0000000000427805 */ /* 0x000fe4000001ff00 */
[----:B------:R-:W-:Y:S02]  /*01f0*/  CS2R R64, SRZ ;  /* 0x0000000000407805 */ /* 0x000fe4000001ff00 */
[----:B-----5:R-:W-:Y:S02]  /*0200*/  CS2R R62, SRZ ;  /* 0x00000000003e7805 */ /* 0x020fe4000001ff00 */
        /* <DEDUP_REMOVED lines=56> */
.L_x_1223:
[----:B------:R-:W-:Y:S02]  /*0590*/  ULDC.64 UR4, c[0x0][0x260] ;  /* 0x0000980000047ab9 */ /* 0x000fe40000000a00 */
[----:B------:R-:W-:-:S04]  /*05a0*/  LEA R2, P0, R0, UR4, 0x4 ;  /* 0x0000000400027c11 */ /* 0x000fc8000f8020ff */
[----:B------:R-:W-:Y:S01]  /*05b0*/  IADD3.X R3, RZ, UR5, RZ, P0, !PT ;  /* 0x00000005ff037c10 */ /* 0x000fe200087fe4ff */
[----:B------:R-:W-:-:S04]  /*05c0*/  ULDC.64 UR4, c[0x0][0x270] ;  /* 0x00009c0000047ab9 */ /* 0x000fc80000000a00 */
[----:B------:R-:W2:Y:S04]  /*05d0*/  LDG.E.128 R4, desc[UR6][R2.64] ;  /* 0x0000000602047981 */ /* 0x000ea8000c1e1d00 */
[----:B------:R-:W3:Y:S04]  /*05e0*/  LDG.E.128 R8, desc[UR6][R2.64+0x800] ;  /* 0x0008000602087981 */ /* 0x000ee8000c1e1d00 */
[----:B------:R-:W4:Y:S04]  /*05f0*/  LDG.E.128 R12, desc[UR6][R2.64+0x1000] ;  /* 0x00100006020c7981 */ /* 0x000f28000c1e1d00 */
[----:B------:R-:W4:Y:S04]  /*0600*/  LDG.E.128 R16, desc[UR6][R2.64+0x1800] ;  /* 0x0018000602107981 */ /* 0x000f28000c1e1d00 */
[----:B------:R2:W4:Y:S01]  /*0610*/  LDG.E.128 R20, desc[UR6][R2.64+0x2000] ;  /* 0x0020000602147981 */ /* 0x000522000c1e1d00 */
[----:B------:R-:W-:Y:S01]  /*0620*/  ISETP.NE.U32.AND P0, PT, RZ, UR4, PT ;  /* 0x00000004ff007c0c */ /* 0x000fe2000bf05070 */
[----:B------:R-:W-:Y:S01]  /*0630*/  HFMA2.MMA R175, -RZ, RZ, 0, 5.9604644775390625e-08 ;  /* 0x00000001ffaf7435 */ /* 0x000fe200000001ff */
[----:B------:R-:W-:Y:S01]  /*0640*/  MOV R252, RZ ;  /* 0x000000ff00fc7202 */ /* 0x000fe20000000f00 */
[----:B------:R-:W-:Y:S01]  /*0650*/  HFMA2.MMA R250, -RZ, RZ, 0, 0 ;  /* 0x00000000fffa7435 */ /* 0x000fe200000001ff */
[----:B------:R-:W-:Y:S01]  /*0660*/  ISETP.NE.AND.EX P0, PT, RZ, UR5, PT, P0 ;  /* 0x00000005ff007c0c */ /* 0x000fe2000bf05300 */
[----:B------:R-:W-:Y:S01]  /*0670*/  HFMA2.MMA R166, -RZ, RZ, 0, 0 ;  /* 0x00000000ffa67435 */ /* 0x000fe200000001ff */
[----:B------:R-:W-:-:S02]  /*0680*/  CS2R R248, SRZ ;  /* 0x0000000000f87805 */ /* 0x000fc4000001ff00 */
[----:B------:R-:W-:Y:S02]  /*0690*/  CS2R R246, SRZ ;  /* 0x0000000000f67805 */ /* 0x000fe4000001ff00 */
[----:B------:R-:W-:Y:S02]  /*06a0*/  CS2R R244, SRZ ;  /* 0x0000000000f47805 */ /* 0x000fe4000001ff00 */
[----:B------:R-:W-:Y:S02]  /*06b0*/  CS2R R242, SRZ ;  /* 0x0000000000f27805 */ /* 0x000fe4000001ff00 */
[----:B------:R-:W-:Y:S02]  /*06c0*/  CS2R R240, SRZ ;  /* 0x0000000000f07805 */ /* 0x000fe4000001ff00 */
[----:B------:R-:W-:Y:S02]  /*06d0*/  CS2R R238, SRZ ;  /* 0x0000000000ee7805 */ /* 0x000fe4000001ff00 */
[----:B------:R-:W-:-:S02]  /*06e0*/  CS2R R236, SRZ ;  /* 0x0000000000ec7805 */ /* 0x000fc4000001ff00 */
[----:B------:R-:W-:Y:S02]  /*06f0*/  MOV R235, RZ ;  /* 0x000000ff00eb7202 */ /* 0x000fe40000000f00 */
        /* <DEDUP_REMOVED lines=29> */
[C---:B--2---:R-:W-:Y:S01]  /*08d0*/  SHF.L.U32 R2, R4.reuse, 0x10, RZ ;  /* 0x0000001004027819 */ /* 0x044fe200000006ff */
[C---:B------:R-:W-:Y:S01]  /*08e0*/  IMAD.U32 R0, R5.reuse, 0x10000, RZ ;  /* 0x0001000005007824 */ /* 0x040fe200078e00ff */
[----:B------:R-:W-:Y:S02]  /*08f0*/  PRMT R64, R4, 0x7632, R64 ;  /* 0x0000763204407816 */ /* 0x000fe40000000040 */
[----:B------:R-:W-:Y:S01]  /*0900*/  PRMT R65, R5, 0x7632, R65 ;  /* 0x0000763205417816 */ /* 0x000fe20000000041 */
[----:B------:R0:W-:Y:S01]  /*0910*/  STL [R1+0xf0], R2 ;  /* 0x0000f00201007387 */ /* 0x0001e20000100800 */
[----:B------:R-:W-:Y:S02]  /*0920*/  SHF.L.U32 R84, R64, 0x10, RZ ;  /* 0x0000001040547819 */ /* 0x000fe400000006ff */
[----:B------:R-:W-:Y:S02]  /*0930*/  CS2R R4, SRZ ;  /* 0x0000000000047805 */ /* 0x000fe4000001ff00 */
[----:B------:R-:W-:Y:S01]  /*0940*/  PRMT R66, R6, 0x7632, R66 ;  /* 0x0000763206427816 */ /* 0x000fe20000000042 */
[----:B------:R1:W-:Y:S01]  /*0950*/  STL [R1+0xe8], R0 ;  /* 0x0000e80001007387 */ /* 0x0003e20000100800 */
[----:B------:R-:W-:-:S02]  /*0960*/  SHF.L.U32 R64, R65, 0x10, RZ ;  /* 0x0000001041407819 */ /* 0x000fc400000006ff */
[C---:B------:R-:W-:Y:S02]  /*0970*/  PRMT R67, R7.reuse, 0x7632, R67 ;  /* 0x0000763207437816 */ /* 0x040fe40000000043 */
[----:B---3--:R-:W-:Y:S02]  /*0980*/  PRMT R68, R8, 0x7632, R68 ;  /* 0x0000763208447816 */ /* 0x008fe40000000044 */
[----:B0-----:R-:W-:Y:S02]  /*0990*/  SHF.L.U32 R2, R6, 0x10, RZ ;  /* 0x0000001006027819 */ /* 0x001fe400000006ff */
[----:B------:R-:W-:Y:S02]  /*09a0*/  SHF.L.U32 R66, R66, 0x10, RZ ;  /* 0x0000001042427819 */ /* 0x000fe400000006ff */
[----:B-1----:R-:W-:Y:S01]  /*09b0*/  SHF.L.U32 R0, R7, 0x10, RZ ;  /* 0x0000001007007819 */ /* 0x002fe200000006ff */
[----:B------:R0:W-:Y:S01]  /*09c0*/  STL [R1+0xe0], R2 ;  /* 0x0000e00201007387 */ /* 0x0001e20000100800 */
[----:B------:R-:W-:-:S02]  /*09d0*/  PRMT R69, R9, 0x7632, R69 ;  /* 0x0000763209457816 */ /* 0x000fc40000000045 */
[----:B------:R-:W-:Y:S02]  /*09e0*/  CS2R R6, SRZ ;  /* 0x0000000000067805 */ /* 0x000fe4000001ff00 */
[----:B------:R-:W-:Y:S01]  /*09f0*/  SHF.L.U32 R65, R67, 0x10, RZ ;  /* 0x0000001043417819 */ /* 0x000fe200000006ff */
[----:B------:R1:W-:Y:S01]  /*0a00*/  STL [R1+0xd8], R0 ;  /* 0x0000d80001007387 */ /* 0x0003e20000100800 */
[----:B------:R-:W-:Y:S02]  /*0a10*/  PRMT R70, R10, 0x7632, R70 ;  /* 0x000076320a467816 */ /* 0x000fe40000000046 */
[----:B------:R-:W-:Y:S02]  /*0a20*/  PRMT R71, R11, 0x7632, R71 ;  /* 0x000076320b477816 */ /* 0x000fe40000000047 */
[----:B----4-:R-:W-:Y:S02]  /*0a30*/  PRMT R72, R12, 0x7632, R72 ;  /* 0x000076320c487816 */ /* 0x010fe40000000048 */
        /* <DEDUP_REMOVED lines=10> */
[----:B------:R-:W-:Y:S02]  /*0ae0*/  PRMT R78, R18, 0x7632, R78 ;  /* 0x00007632124e7816 */ /* 0x000fe4000000004e */
[----:B0-----:R-:W-:Y:S02]  /*0af0*/  SHF.L.U32 R2, R10, 0x10, RZ ;  /* 0x000000100a027819 */ /* 0x001fe400000006ff */
[----:B------:R-:W-:Y:S01]  /*0b00*/  PRMT R79, R19, 0x7632, R79 ;  /* 0x00007632134f7816 */ /* 0x000fe2000000004f */
[----:B-1----:R-:W-:Y:S01]  /*0b10*/  IMAD.U32 R0, R11, 0x10000, RZ ;  /* 0x000100000b007824 */ /* 0x002fe200078e00ff */
[----:B------:R-:W-:Y:S01]  /*0b20*/  PRMT R80, R20, 0x7632, R80 ;  /* 0x0000763214507816 */ /* 0x000fe20000000050 */
[----:B------:R0:W-:Y:S01]  /*0b30*/  STL [R1+0xc0], R2 ;  /* 0x0000c00201007387 */ /* 0x0001e20000100800 */
[----:B------:R-:W-:-:S02]  /*0b40*/  PRMT R81, R21, 0x7632, R81 ;  /* 0x0000763215517816 */ /* 0x000fc40000000051 */
[----:B------:R-:W-:Y:S02]  /*0b50*/  CS2R R10, SRZ ;  /* 0x00000000000a7805 */ /* 0x000fe4000001ff00 */
[----:B------:R-:W-:Y:S01]  /*0b60*/  PRMT R83, R23, 0x7632, R83 ;  /* 0x0000763217537816 */ /* 0x000fe20000000053 */
[----:B------:R1:W-:Y:S01]  /*0b70*/  STL [R1+0xb8], R0 ;  /* 0x0000b80001007387 */ /* 0x0003e20000100800 */
[----:B------:R-:W-:Y:S02]  /*0b80*/  PRMT R82, R22, 0x7632, R82 ;  /* 0x0000763216527816 */ /* 0x000fe40000000052 */
[----:B0-----:R-:W-:Y:S02]  /*0b90*/  SHF.L.U32 R2, R12, 0x10, RZ ;  /* 0x000000100c027819 */ /* 0x001fe400000006ff */
[----:B-1----:R-:W-:-:S03]  /*0ba0*/  SHF.L.U32 R0, R13, 0x10, RZ ;  /* 0x000000100d007819 */ /* 0x002fc600000006ff */
[----:B------:R0:W-:Y:S01]  /*0bb0*/  STL [R1+0xb0], R2 ;  /* 0x0000b00201007387 */ /* 0x0001e20000100800 */
[----:B------:R-:W-:-:S03]  /*0bc0*/  CS2R R12, SRZ ;  /* 0x00000000000c7805 */ /* 0x000fc6000001ff00 */
[----:B------:R1:W-:Y:S01]  /*0bd0*/  STL [R1+0xa8], R0 ;  /* 0x0000a80001007387 */ /* 0x0003e20000100800 */
[----:B0-----:R-:W-:Y:S02]  /*0be0*/  SHF.L.U32 R2, R14, 0x10, RZ ;  /* 0x000000100e027819 */ /* 0x001fe400000006ff */
[----:B-1----:R-:W-:-:S03]  /*0bf0*/  SHF.L.U32 R0, R15, 0x10, RZ ;  /* 0x000000100f007819 */ /* 0x002fc600000006ff */
[----:B------:R0:W-:Y:S01]  /*0c00*/  STL [R1+0xa0], R2 ;  /* 0x0000a00201007387 */ /* 0x0001e20000100800 */
[----:B------:R-:W-:-:S03]  /*0c10*/  CS2R R14, SRZ ;  /* 0x00000000000e7805 */ /* 0x000fc6000001ff00 */
[----:B------:R1:W-:Y:S01]  /*0c20*/  STL [R1+0x98], R0 ;  /* 0x0000980001007387 */ /* 0x0003e20000100800 */
[----:B0-----:R-:W-:Y:S01]  /*0c30*/  SHF.L.U32 R2, R16, 0x10, RZ ;  /* 0x0000001010027819 */ /* 0x001fe200000006ff */
[----:B-1----:R-:W-:-:S04]  /*0c40*/  IMAD.U32 R0, R17, 0x10000, RZ ;  /* 0x0001000011007824 */ /* 0x002fc800078e00ff */
        /* <DEDUP_REMOVED lines=17> */
[----:B------:R1:W-:Y:S04]  /*0d60*/  STL [R1+0x58], R0 ;  /* 0x0000580001007387 */ /* 0x0003e80000100800 */
[----:B------:R-:W-:Y:S01]  /*0d70*/  STL [R1+0x50], RZ ;  /* 0x000050ff01007387 */ /* 0x000fe20000100800 */
[----:B0-----:R-:W-:-:S03]  /*0d80*/  CS2R R2, SRZ ;  /* 0x0000000000027805 */ /* 0x001fc6000001ff00 */
[----:B------:R-:W-:Y:S01]  /*0d90*/  STL [R1+0x4c], RZ ;  /* 0x00004cff01007387 */ /* 0x000fe20000100800 */
[----:B-1----:R-:W-:-:S03]  /*0da0*/  IMAD.MOV.U32 R0, RZ, RZ, RZ ;  /* 0x000000ffff007224 */ /* 0x002fc600078e00ff */
[----:B------:R-:W-:Y:S04]  /*0db0*/  STL [R1+0x48], RZ ;  /* 0x000048ff01007387 */ /* 0x000fe80000100800 */
        /* <DEDUP_REMOVED lines=17> */
[----:B------:R-:W-:Y:S04]  /*0ed0*/  STL [R1], RZ ;  /* 0x000000ff01007387 */ /* 0x000fe80000100800 */
[----:B------:R-:W-:Y:S04]  /*0ee0*/  STL [R1+0xec], R84 ;  /* 0x0000ec5401007387 */ /* 0x000fe80000100800 */
        /* <DEDUP_REMOVED lines=31> */
[----:B------:R1:W-:Y:S01]  /*10e0*/  STL [R1+0x64], R66 ;  /* 0x0000644201007387 */ /* 0x0003e20000100800 */
[----:B0-----:R-:W-:-:S05]  /*10f0*/  SHF.L.U32 R64, R83, 0x10, RZ ;  /* 0x0000001053407819 */ /* 0x001fca00000006ff */
[----:B------:R1:W-:Y:S04]  /*1100*/  STL [R1+0x54], R64 ;  /* 0x0000544001007387 */ /* 0x0003e80000100800 */
[----:B------:R1:W-:Y:S02]  /*1110*/  STL [R1+0x5c], R65 ;  /* 0x00005c4101007387 */ /* 0x0003e40000100800 */
.L_x_1227:
[----:B------:R-:W0:Y:S01]  /*1120*/  S2R R92, SR_TID.X ;  /* 0x00000000005c7919 */ /* 0x000e220000002100 */
[----:B------:R-:W2:Y:S01]  /*1130*/  LDC.64 R124, c[0x0][0x2b8] ;  /* 0x0000ae00ff7c7b82 */ /* 0x000ea20000000a00 */
[----:B------:R-:W-:Y:S01]  /*1140*/  IMAD R90, R167, UR9, RZ ;  /* 0x00000009a75a7c24 */ /* 0x000fe2000f8e02ff */
[----:B-----5:R3:W-:Y:S04]  /*1150*/  STL [R1+0xf4], R44 ;  /* 0x0000f42c01007387 */ /* 0x0207e80000100800 */
[----:B------:R-:W-:Y:S01]  /*1160*/  SHF.R.S32.HI R91, RZ, 0x1f, R90 ;  /* 0x0000001fff5b7819 */ /* 0x000fe2000001145a */
[----:B------:R-:W4:Y:S01]  /*1170*/  LDL R232, [R1+0xd8] ;  /* 0x0000d80001e87983 */ /* 0x000f220000100800 */
[----:B------:R-:W1:Y:S02]  /*1180*/  @P0 LDC.64 R88, c[0x0][0x270] ;  /* 0x00009c00ff580b82 */ /* 0x000e640000000a00 */
[----:B------:R-:W-:Y:S01]  /*1190*/  LEA.HI R91, R91, R90, RZ, 0x3 ;  /* 0x0000005a5b5b7211 */ /* 0x000fe200078f18ff */
[----:B------:R-:W4:Y:S01]  /*11a0*/  LDL R227, [R1+0xec] ;  /* 0x0000ec0001e37983 */ /* 0x000f220000100800 */
[----:B------:R-:W-:-:S04]  /*11b0*/  SHF.R.S32.HI R90, RZ, 0x1f, R167 ;  /* 0x0000001fff5a7819 */ /* 0x000fc800000114a7 */
[----:B------:R-:W3:Y:S08]  /*11c0*/  LDC.64 R112, c[0x0][0x238] ;  /* 0x00008e00ff707b82 */ /* 0x000ef00000000a00 */
[----:B------:R-:W3:Y:S01]  /*11d0*/  LDC.64 R116, c[0x0][0x250] ;  /* 0x00009400ff747b82 */ /* 0x000ee20000000a00 */
[----:B0-----:R-:W-:-:S07]  /*11e0*/  LOP3.LUT R92, R92, 0x7f, RZ, 0xc0, !PT ;  /* 0x0000007f5c5c7812 */ /* 0x001fce00078ec0ff */
[----:B------:R-:W0:Y:S01]  /*11f0*/  LDC.64 R168, c[0x0][0x258] ;  /* 0x00009600ffa87b82 */ /* 0x000e220000000a00 */
[----:B-1----:R-:W-:Y:S02]  /*1200*/  @P0 LEA R88, P1, R167, R88, 0x1 ;  /* 0x00000058a7580211 */ /* 0x002fe400078208ff */
[----:B------:R-:W-:-:S05]  /*1210*/  LEA.HI.SX32 R174, R91, R92, 0x1d ;  /* 0x0000005c5bae7211 */ /* 0x000fca00078feaff */
[C---:B--2---:R-:W-:Y:S01]  /*1220*/  IMAD.WIDE.U32 R92, R174.reuse, 0x10, R124 ;  /* 0x00000010ae5c7825 */ /* 0x044fe200078e007c */
[----:B------:R-:W-:Y:S01]  /*1230*/  LOP3.LUT P3, RZ, R175, 0xff, RZ, 0xc0, !PT ;  /* 0x000000ffafff7812 */ /* 0x000fe2000786c0ff */
[----:B------:R-:W1:Y:S04]  /*1240*/  LDC.64 R200, c[0x0][0x240] ;  /* 0x00009000ffc87b82 */ /* 0x000e680000000a00 */
[----:B------:R-:W2:Y:S01]  /*1250*/  LDG.E.128 R92, desc[UR6][R92.64] ;  /* 0x000000065c5c7981 */ /* 0x000ea2000c1e1d00 */
[----:B------:R-:W-:Y:S01]  /*1260*/  @P0 LEA.HI.X R89, R167, R89, R90, 0x1, P1 ;  /* 0x00000059a7590211 */ /* 0x000fe200008f0c5a */
[----:B---3--:R-:W-:Y:S01]  /*1270*/  IMAD.WIDE.U32 R90, R174, 0x10, R112 ;  /* 0x00000010ae5a7825 */ /* 0x008fe200078e0070 */
[----:B------:R-:W-:-:S03]  /*1280*/  ISETP.NE.U32.AND P1, PT, RZ, UR10, PT ;  /* 0x0000000aff007c0c */ /* 0x000fc6000bf25070 */
[----:B------:R-:W3:Y:S01]  /*1290*/  @P0 LDG.E.U16 R176, desc[UR6][R88.64] ;  /* 0x0000000658b00981 */ /* 0x000ee2000c1e1500 */
[----:B------:R-:W-:-:S03]  /*12a0*/  ISETP.NE.AND.EX P1, PT, RZ, UR11, PT, P1 ;  /* 0x0000000bff007c0c */ /* 0x000fc6000bf25310 */
[----:B------:R-:W4:Y:S01]  /*12b0*/  LDG.E.128 R88, desc[UR6][R90.64] ;  /* 0x000000065a587981 */ /* 0x000f22000c1e1d00 */
[C---:B------:R-:W-:Y:S02]  /*12c0*/  IADD3 R173, R174.reuse, 0x80, RZ ;  /* 0x00000080aead7810 */ /* 0x040fe40007ffe0ff */
[C---:B------:R-:W-:Y:S02]  /*12d0*/  IADD3 R172, R174.reuse, 0x100, RZ ;  /* 0x00000100aeac7810 */ /* 0x040fe40007ffe0ff */
[C---:B------:R-:W-:Y:S01]  /*12e0*/  IADD3 R171, R174.reuse, 0x180, RZ ;  /* 0x00000180aeab7810 */ /* 0x040fe20007ffe0ff */
[----:B------:R-:W-:Y:S02]  /*12f0*/  VIADD R170, R174, 0x200 ;  /* 0x00000200aeaa7836 */ /* 0x000fe40000000000 */
[----:B------:R-:W-:-:S04]  /*1300*/  IMAD.WIDE.U32 R96, R173, 0x10, R112 ;  /* 0x00000010ad607825 */ /* 0x000fc800078e0070 */
[--C-:B------:R-:W-:Y:S02]  /*1310*/  IMAD.WIDE.U32 R104, R172, 0x10, R112.reuse ;  /* 0x00000010ac687825 */ /* 0x100fe400078e0070 */
[----:B------:R-:W3:Y:S02]  /*1320*/  LDG.E.128 R96, desc[UR6][R96.64] ;  /* 0x0000000660607981 */ /* 0x000ee4000c1e1d00 */
[----:B------:R-:W-:Y:S02]  /*1330*/  IMAD.WIDE.U32 R108, R171, 0x10, R112 ;  /* 0x00000010ab6c7825 */ /* 0x000fe400078e0070 */
[----:B------:R-:W3:Y:S02]  /*1340*/  LDG.E.128 R104, desc[UR6][R104.64] ;  /* 0x0000000668687981 */ /* 0x000ee4000c1e1d00 */
[----:B------:R-:W-:Y:S02]  /*1350*/  IMAD.WIDE R116, R167, 0x4, R116 ;  /* 0x00000004a7747825 */ /* 0x000fe400078e0274 */
[----:B------:R-:W3:Y:S02]  /*1360*/  LDG.E.128 R108, desc[UR6][R108.64] ;  /* 0x000000066c6c7981 */ /* 0x000ee4000c1e1d00 */
[----:B------:R-:W-:-:S02]  /*1370*/  IMAD.WIDE.U32 R112, R170, 0x10, R112 ;  /* 0x00000010aa707825 */ /* 0x000fc400078e0070 */
[----:B------:R0:W3:Y:S04]  /*1380*/  LDG.E R198, desc[UR6][R116.64] ;  /* 0x0000000674c67981 */ /* 0x0000e8000c1e1900 */
[----:B------:R-:W3:Y:S01]  /*1390*/  LDG.E.128 R112, desc[UR6][R112.64] ;  /* 0x0000000670707981 */ /* 0x000ee2000c1e1d00 */
[----:B------:R-:W-:-:S04]  /*13a0*/  IMAD.WIDE.U32 R100, R173, 0x10, R124 ;  /* 0x00000010ad647825 */ /* 0x000fc800078e007c */
[--C-:B------:R-:W-:Y:S01]  /*13b0*/  IMAD.WIDE.U32 R120, R171, 0x10, R124.reuse ;  /* 0x00000010ab787825 */ /* 0x100fe200078e007c */
[----:B------:R-:W-:Y:S01]  /*13c0*/  ISETP.NE.AND P4, PT, RZ, UR8, PT ;  /* 0x00000008ff007c0c */ /* 0x000fe2000bf85270 */
[----:B------:R-:W3:Y:S02]  /*13d0*/  LDG.E.128 R100, desc[UR6][R100.64] ;  /* 0x0000000664647981 */ /* 0x000ee4000c1e1d00 */
[--C-:B0-----:R-:W-:Y:S02]  /*13e0*/  IMAD.WIDE.U32 R116, R172, 0x10, R124.reuse ;  /* 0x00000010ac747825 */ /* 0x101fe400078e007c */
[----:B------:R-:W3:Y:S02]  /*13f0*/  LDG.E.128 R120, desc[UR6][R120.64] ;  /* 0x0000000678787981 */ /* 0x000ee4000c1e1d00 */
[----:B------:R-:W-:Y:S02]  /*1400*/  IMAD.WIDE.U32 R124, R170, 0x10, R124 ;  /* 0x00000010aa7c7825 */ /* 0x000fe400078e007c */
[----:B------:R-:W3:Y:S04]  /*1410*/  LDG.E.128 R116, desc[UR6][R116.64] ;  /* 0x0000000674747981 */ /* 0x000ee8000c1e1d00 */
[----:B------:R-:W3:Y:S01]  /*1420*/  LDG.E.128 R124, desc[UR6][R124.64] ;  /* 0x000000067c7c7981 */ /* 0x000ee2000c1e1d00 */
[----:B--2---:R-:W-:-:S02]  /*1430*/  PRMT R216, R94, 0x7632, R216 ;  /* 0x000076325ed87816 */ /* 0x004fc400000000d8 */
[----:B------:R-:W-:Y:S02]  /*1440*/  SHF.L.U32 R175, R94, 0x10, RZ ;  /* 0x000000105eaf7819 */ /* 0x000fe400000006ff */
[C---:B------:R-:W-:Y:S02]  /*1450*/  PRMT R218, R95.reuse, 0x7632, R218 ;  /* 0x000076325fda7816 */ /* 0x040fe400000000da */
[----:B------:R-:W-:Y:S02]  /*1460*/  SHF.L.U32 R225, R95, 0x10, RZ ;  /* 0x000000105fe17819 */ /* 0x000fe400000006ff */
[----:B------:R-:W0:Y:S02]  /*1470*/  @P1 LDC.64 R94, c[0x0][0x2c8] ;  /* 0x0000b200ff5e1b82 */ /* 0x000e240000000a00 */
[----:B0-----:R-:W-:-:S05]  /*1480*/  @P1 IMAD.WIDE.U32 R94, R171, 0x10, R94 ;  /* 0x00000010ab5e1825 */ /* 0x001fca00078e005e */
[----:B------:R-:W5:Y:S04]  /*1490*/  @P1 LDG.E.128 R76, desc[UR6][R94.64] ;  /* 0x000000065e4c1981 */ /* 0x000f68000c1e1d00 */
[----:B------:R-:W2:Y:S01]  /*14a0*/  LDL R94, [R1+0xe0] ;  /* 0x0000e000015e7983 */ /* 0x000ea20000100800 */
[----:B------:R-:W-:Y:S01]  /*14b0*/  IMAD.WIDE R168, R167, 0x4, R168 ;  /* 0x00000004a7a87825 */ /* 0x000fe200078e02a8 */
[C---:B------:R-:W-:Y:S02]  /*14c0*/  PRMT R207, R92.reuse, 0x7632, R207 ;  /* 0x000076325ccf7816 */ /* 0x040fe400000000cf */
[----:B------:R-:W-:-:S03]  /*14d0*/  SHF.L.U32 R234, R92, 0x10, RZ ;  /* 0x000000105cea7819 */ /* 0x000fc600000006ff */
[----:B------:R0:W2:Y:S01]  /*14e0*/  LDG.E R169, desc[UR6][R168.64] ;  /* 0x00000006a8a97981 */ /* 0x0000a2000c1e1900 */
[C---:B------:R-:W-:Y:S02]  /*14f0*/  PRMT R212, R93.reuse, 0x7632, R212 ;  /* 0x000076325dd47816 */ /* 0x040fe400000000d4 */
[C---:B----4-:R-:W-:Y:S02]  /*1500*/  PRMT R183, R88.reuse, 0x7632, R183 ;  /* 0x0000763258b77816 */ /* 0x050fe400000000b7 */
[----:B------:R-:W-:Y:S02]  /*1510*/  SHF.L.U32 R185, R88, 0x10, RZ ;  /* 0x0000001058b97819 */ /* 0x000fe400000006ff */
[----:B0-----:R-:W-:Y:S02]  /*1520*/  MOV R168, 0x3f800000 ;  /* 0x3f80000000a87802 */ /* 0x001fe40000000f00 */
[----:B---3--:R-:W-:Y:S02]  /*1530*/  @P0 SHF.L.U32 R168, R176, 0x10, RZ ;  /* 0x00000010b0a80819 */ /* 0x008fe400000006ff */
[----:B------:R-:W-:-:S02]  /*1540*/  SHF.L.U32 R176, R93, 0x10, RZ ;  /* 0x000000105db07819 */ /* 0x000fc400000006ff */
[----:B------:R-:W0:Y:S01]  /*1550*/  @P1 LDC.64 R92, c[0x0][0x2c8] ;  /* 0x0000b200ff5c1b82 */ /* 0x000e220000000a00 */
[C---:B------:R-:W-:Y:S02]  /*1560*/  PRMT R180, R89.reuse, 0x7632, R180 ;  /* 0x0000763259b47816 */ /* 0x040fe400000000b4 */
[----:B------:R-:W-:-:S05]  /*1570*/  SHF.L.U32 R231, R89, 0x10, RZ ;  /* 0x0000001059e77819 */ /* 0x000fca00000006ff */
[----:B------:R-:W3:Y:S01]  /*1580*/  @P1 LDC.64 R88, c[0x0][0x2c8] ;  /* 0x0000b200ff581b82 */ /* 0x000ee20000000a00 */
[C---:B------:R-:W-:Y:S01]  /*1590*/  PRMT R179, R90.reuse, 0x7632, R179 ;  /* 0x000076325ab37816 */ /* 0x040fe200000000b3 */
[C---:B------:R-:W-:Y:S01]  /*15a0*/  IMAD.U32 R226, R91.reuse, 0x10000, RZ ;  /* 0x000100005be27824 */ /* 0x040fe200078e00ff */
[----:B------:R-:W-:Y:S02]  /*15b0*/  SHF.L.U32 R229, R90, 0x10, RZ ;  /* 0x000000105ae57819 */ /* 0x000fe400000006ff */
[----:B------:R-:W-:-:S03]  /*15c0*/  PRMT R184, R91, 0x7632, R184 ;  /* 0x000076325bb87816 */ /* 0x000fc600000000b8 */
[----:B------:R-:W4:Y:S01]  /*15d0*/  @P1 LDC.64 R90, c[0x0][0x2c8] ;  /* 0x0000b200ff5a1b82 */ /* 0x000f220000000a00 */
[----:B------:R-:W-:Y:S01]  /*15e0*/  SHF.L.U32 R184, R184, 0x10, RZ ;  /* 0x00000010b8b87819 */ /* 0x000fe200000006ff */
[----:B0-----:R-:W-:Y:S01]  /*15f0*/  @P1 IMAD.WIDE.U32 R92, R172, 0x10, R92 ;  /* 0x00000010ac5c1825 */ /* 0x001fe200078e005c */
[C---:B------:R-:W-:Y:S02]  /*1600*/  PRMT R189, R108.reuse, 0x7632, R189 ;  /* 0x000076326cbd7816 */ /* 0x040fe400000000bd */
[----:B------:R-:W-:Y:S02]  /*1610*/  SHF.L.U32 R190, R108, 0x10, RZ ;  /* 0x000000106cbe7819 */ /* 0x000fe400000006ff */
[----:B------:R0:W5:Y:S01]  /*1620*/  @P1 LDG.E.128 R72, desc[UR6][R92.64] ;  /* 0x000000065c481981 */ /* 0x000162000c1e1d00 */
[----:B---3--:R-:W-:Y:S01]  /*1630*/  @P1 IMAD.WIDE.U32 R88, R174, 0x10, R88 ;  /* 0x00000010ae581825 */ /* 0x008fe200078e0058 */
[C---:B------:R-:W-:Y:S02]  /*1640*/  PRMT R108, R109.reuse, 0x7632, R108 ;  /* 0x000076326d6c7816 */ /* 0x040fe4000000006c */
[----:B------:R-:W-:Y:S01]  /*1650*/  SHF.L.U32 R195, R112, 0x10, RZ ;  /* 0x0000001070c37819 */ /* 0x000fe200000006ff */
[----:B------:R-:W-:Y:S01]  /*1660*/  IMAD.U32 R191, R109, 0x10000, RZ ;  /* 0x000100006dbf7824 */ /* 0x000fe200078e00ff */
[----:B------:R3:W5:Y:S01]  /*1670*/  @P1 LDG.E.128 R64, desc[UR6][R88.64] ;  /* 0x0000000658401981 */ /* 0x000762000c1e1d00 */
[----:B0-----:R-:W-:-:S02]  /*1680*/  FSEL R92, R198, RZ, !P4 ;  /* 0x000000ffc65c7208 */ /* 0x001fc40006000000 */
[----:B------:R-:W-:Y:S02]  /*1690*/  PRMT R109, R110, 0x7632, R109 ;  /* 0x000076326e6d7816 */ /* 0x000fe4000000006d */
[----:B------:R-:W-:Y:S01]  /*16a0*/  SHF.L.U32 R196, R113, 0x10, RZ ;  /* 0x0000001071c47819 */ /* 0x000fe200000006ff */
[----:B------:R-:W-:Y:S01]  /*16b0*/  FADD.FTZ R224, -R92, R184 ;  /* 0x000000b85ce07221 */ /* 0x000fe20000010100 */
[----:B------:R-:W-:Y:S01]  /*16c0*/  PRMT R186, R105, 0x7632, R186 ;  /* 0x0000763269ba7816 */ /* 0x000fe200000000ba */
[----:B----4-:R-:W-:Y:S01]  /*16d0*/  @P1 IMAD.WIDE.U32 R90, R173, 0x10, R90 ;  /* 0x00000010ad5a1825 */ /* 0x010fe200078e005a */
[----:B---3--:R-:W-:Y:S01]  /*16e0*/  PRMT R89, R112, 0x7632, R89 ;  /* 0x0000763270597816 */ /* 0x008fe20000000059 */
[----:B------:R-:W3:Y:S01]  /*16f0*/  LDL R184, [R1+0xe8] ;  /* 0x0000e80001b87983 */ /* 0x000ee20000100800 */
[----:B------:R-:W-:Y:S02]  /*1700*/  PRMT R112, R113, 0x7632, R112 ;  /* 0x0000763271707816 */ /* 0x000fe40000000070 */
[----:B------:R-:W-:Y:S01]  /*1710*/  PRMT R88, R114, 0x7632, R88 ;  /* 0x0000763272587816 */ /* 0x000fe20000000058 */
[----:B------:R0:W5:Y:S01]  /*1720*/  @P1 LDG.E.128 R68, desc[UR6][R90.64] ;  /* 0x000000065a441981 */ /* 0x000162000c1e1d00 */
[----:B------:R-:W-:-:S02]  /*1730*/  SHF.L.U32 R110, R110, 0x10, RZ ;  /* 0x000000106e6e7819 */ /* 0x000fc400000006ff */
[----:B------:R-:W-:Y:S02]  /*1740*/  PRMT R113, R115, 0x7632, R113 ;  /* 0x0000763273717816 */ /* 0x000fe40000000071 */
[----:B------:R-:W-:Y:S01]  /*1750*/  SHF.L.U32 R114, R114, 0x10, RZ ;  /* 0x0000001072727819 */ /* 0x000fe200000006ff */
[----:B------:R-:W-:Y:S01]  /*1760*/  IMAD.U32 R89, R89, 0x10000, RZ ;  /* 0x0001000059597824 */ /* 0x000fe200078e00ff */
[----:B------:R-:W-:Y:S02]  /*1770*/  SHF.L.U32 R183, R183, 0x10, RZ ;  /* 0x00000010b7b77819 */ /* 0x000fe400000006ff */
[----:B------:R-:W-:Y:S02]  /*1780*/  SHF.L.U32 R88, R88, 0x10, RZ ;  /* 0x0000001058587819 */ /* 0x000fe400000006ff */
[----:B------:R-:W-:Y:S01]  /*1790*/  SHF.L.U32 R209, R186, 0x10, RZ ;  /* 0x00000010bad17819 */ /* 0x000fe200000006ff */
[C---:B------:R-:W-:Y:S01]  /*17a0*/  FADD.FTZ R186, -R92.reuse, R110 ;  /* 0x0000006e5cba7221 */ /* 0x040fe20000010100 */
[----:B------:R-:W-:Y:S01]  /*17b0*/  SHF.L.U32 R113, R113, 0x10, RZ ;  /* 0x0000001071717819 */ /* 0x000fe200000006ff */
[C---:B------:R-:W-:Y:S01]  /*17c0*/  FADD.FTZ R110, -R92.reuse, R114 ;  /* 0x000000725c6e7221 */ /* 0x040fe20000010100 */
[C---:B------:R-:W-:Y:S01]  /*17d0*/  FADD.FTZ R233, -R92.reuse, R183 ;  /* 0x000000b75ce97221 */ /* 0x040fe20000010100 */
[C---:B------:R-:W-:Y:S01]  /*17e0*/  FADD.FTZ R114, -R92.reuse, R89 ;  /* 0x000000595c727221 */ /* 0x040fe20000010100 */
[C---:B0-----:R-:W-:Y:S01]  /*17f0*/  FADD.FTZ R91, -R92.reuse, R185 ;  /* 0x000000b95c5b7221 */ /* 0x041fe20000010100 */
[C---:B------:R-:W-:Y:S01]  /*1800*/  FADD.FTZ R183, -R92.reuse, R191 ;  /* 0x000000bf5cb77221 */ /* 0x040fe20000010100 */
[C---:B------:R-:W-:Y:S01]  /*1810*/  FADD.FTZ R89, -R92.reuse, R88 ;  /* 0x000000585c597221 */ /* 0x040fe20000010100 */
[----:B------:R-:W-:Y:S01]  /*1820*/  FADD.FTZ R88, -R92, R113 ;  /* 0x000000715c587221 */ /* 0x000fe20000010100 */
[----:B------:R-:W-:-:S02]  /*1830*/  PRMT R191, R121, 0x7632, R191 ;  /* 0x0000763279bf7816 */ /* 0x000fc400000000bf */
[----:B------:R-:W-:Y:S02]  /*1840*/  SHF.L.U32 R185, R121, 0x10, RZ ;  /* 0x0000001079b97819 */ /* 0x000fe400000006ff */
[C---:B------:R-:W-:Y:S02]  /*1850*/  PRMT R121, R127.reuse, 0x7632, R121 ;  /* 0x000076327f797816 */ /* 0x040fe40000000079 */
[----:B------:R-:W-:Y:S01]  /*1860*/  SHF.L.U32 R113, R127, 0x10, RZ ;  /* 0x000000107f717819 */ /* 0x000fe200000006ff */
[----:B--2---:R-:W-:Y:S02]  /*1870*/  FMUL.FTZ R127, R94, R175 ;  /* 0x000000af5e7f7220 */ /* 0x004fe40000410000 */
[----:B------:R-:W2:Y:S01]  /*1880*/  LDL R94, [R1+0xd4] ;  /* 0x0000d400015e7983 */ /* 0x000ea20000100800 */
[C---:B------:R-:W-:Y:S02]  /*1890*/  PRMT R188, R106.reuse, 0x7632, R188 ;  /* 0x000076326abc7816 */ /* 0x040fe400000000bc */
[----:B------:R-:W-:-:S02]  /*18a0*/  SHF.L.U32 R210, R106, 0x10, RZ ;  /* 0x000000106ad27819 */ /* 0x000fc400000006ff */
[----:B------:R-:W-:Y:S02]  /*18b0*/  PRMT R177, R99, 0x7632, R177 ;  /* 0x0000763263b17816 */ /* 0x000fe400000000b1 */
[C---:B------:R-:W-:Y:S02]  /*18c0*/  PRMT R106, R107.reuse, 0x7632, R106 ;  /* 0x000076326b6a7816 */ /* 0x040fe4000000006a */
[----:B------:R-:W-:Y:S02]  /*18d0*/  SHF.L.U32 R197, R107, 0x10, RZ ;  /* 0x000000106bc57819 */ /* 0x000fe400000006ff */
[----:B------:R-:W-:Y:S01]  /*18e0*/  PRMT R107, R111, 0x7632, R107 ;  /* 0x000076326f6b7816 */ /* 0x000fe2000000006b */
[----:B------:R-:W-:Y:S01]  /*18f0*/  IMAD.U32 R193, R97, 0x10000, RZ ;  /* 0x0001000061c17824 */ /* 0x000fe200078e00ff */
[----:B------:R-:W-:Y:S02]  /*1900*/  SHF.L.U32 R177, R177, 0x10, RZ ;  /* 0x00000010b1b17819 */ /* 0x000fe400000006ff */
[----:B------:R-:W-:-:S02]  /*1910*/  PRMT R181, R96, 0x7632, R181 ;  /* 0x0000763260b57816 */ /* 0x000fc400000000b5 */
[----:B------:R-:W-:Y:S02]  /*1920*/  SHF.L.U32 R192, R96, 0x10, RZ ;  /* 0x0000001060c07819 */ /* 0x000fe400000006ff */
[----:B------:R-:W-:Y:S02]  /*1930*/  PRMT R178, R97, 0x7632, R178 ;  /* 0x0000763261b27816 */ /* 0x000fe400000000b2 */
[----:B------:R-:W-:Y:S01]  /*1940*/  SHF.L.U32 R90, R107, 0x10, RZ ;  /* 0x000000106b5a7819 */ /* 0x000fe200000006ff */
[----:B------:R-:W0:Y:S01]  /*1950*/  @P1 LDC.64 R96, c[0x0][0x2c8] ;  /* 0x0000b200ff601b82 */ /* 0x000e220000000a00 */
[----:B------:R-:W-:Y:S01]  /*1960*/  SHF.L.U32 R93, R112, 0x10, RZ ;  /* 0x00000010705d7819 */ /* 0x000fe200000006ff */
[C---:B------:R-:W-:Y:S02]  /*1970*/  FADD.FTZ R217, -R92.reuse, R177 ;  /* 0x000000b15cd97221 */ /* 0x040fe40000010100 */
[C---:B------:R-:W-:Y:S02]  /*1980*/  FADD.FTZ R177, -R92.reuse, R90 ;  /* 0x0000005a5cb17221 */ /* 0x040fe40000010100 */
[----:B------:R-:W-:-:S02]  /*1990*/  FADD.FTZ R90, -R92, R93 ;  /* 0x0000005d5c5a7221 */ /* 0x000fc40000010100 */
[----:B------:R-:W4:Y:S01]  /*19a0*/  LDL R93, [R1+0xd0] ;  /* 0x0000d000015d7983 */ /* 0x000f220000100800 */
[----:B------:R-:W-:Y:S01]  /*19b0*/  PRMT R182, R98, 0x7632, R182 ;  /* 0x0000763262b67816 */ /* 0x000fe200000000b6 */
[----:B------:R-:W-:Y:S01]  /*19c0*/  FADD.FTZ R231, -R92, R231 ;  /* 0x000000e75ce77221 */ /* 0x000fe20000010100 */
[----:B------:R-:W-:Y:S01]  /*19d0*/  PRMT R187, R104, 0x7632, R187 ;  /* 0x0000763268bb7816 */ /* 0x000fe200000000bb */
[----:B------:R-:W-:Y:S01]  /*19e0*/  IMAD.U32 R214, R103, 0x10000, RZ ;  /* 0x0001000067d67824 */ /* 0x000fe200078e00ff */
[----:B------:R-:W-:Y:S01]  /*19f0*/  SHF.L.U32 R180, R180, 0x10, RZ ;  /* 0x00000010b4b47819 */ /* 0x000fe200000006ff */
[----:B------:R-:W-:Y:S01]  /*1a00*/  IMAD.U32 R115, R115, 0x10000, RZ ;  /* 0x0001000073737824 */ /* 0x000fe200078e00ff */
[----:B------:R-:W-:Y:S02]  /*1a10*/  SHF.L.U32 R221, R98, 0x10, RZ ;  /* 0x0000001062dd7819 */ /* 0x000fe400000006ff */
[----:B------:R-:W-:Y:S01]  /*1a20*/  SHF.L.U32 R213, R99, 0x10, RZ ;  /* 0x0000001063d57819 */ /* 0x000fe200000006ff */
[----:B-1----:R-:W-:Y:S01]  /*1a30*/  IMAD.WIDE.U32 R98, R171, 0x8, R200 ;  /* 0x00000008ab627825 */ /* 0x002fe200078e00c8 */
[----:B------:R-:W-:-:S03]  /*1a40*/  PRMT R220, R100, 0x7632, R220 ;  /* 0x0000763264dc7816 */ /* 0x000fc600000000dc */
[----:B0-----:R-:W-:Y:S01]  /*1a50*/  @P1 IMAD.WIDE.U32 R96, R170, 0x10, R96 ;  /* 0x00000010aa601825 */ /* 0x001fe200078e0060 */
[----:B------:R-:W-:Y:S02]  /*1a60*/  SHF.L.U32 R223, R100, 0x10, RZ ;  /* 0x0000001064df7819 */ /* 0x000fe400000006ff */
[C---:B------:R-:W-:Y:S02]  /*1a70*/  PRMT R251, R101.reuse, 0x7632, R251 ;  /* 0x0000763265fb7816 */ /* 0x040fe400000000fb */
[----:B------:R-:W-:Y:S01]  /*1a80*/  SHF.L.U32 R194, R101, 0x10, RZ ;  /* 0x0000001065c27819 */ /* 0x000fe200000006ff */
[----:B------:R0:W5:Y:S01]  /*1a90*/  @P1 LDG.E.128 R80, desc[UR6][R96.64] ;  /* 0x0000000660501981 */ /* 0x000162000c1e1d00 */
[----:B------:R-:W-:Y:S01]  /*1aa0*/  PRMT R199, R102, 0x7632, R199 ;  /* 0x0000763266c77816 */ /* 0x000fe200000000c7 */
[----:B------:R-:W-:Y:S01]  /*1ab0*/  IMAD.WIDE.U32 R100, R172, 0x8, R200 ;  /* 0x00000008ac647825 */ /* 0x000fe200078e00c8 */
[----:B------:R-:W-:Y:S02]  /*1ac0*/  SHF.L.U32 R222, R102, 0x10, RZ ;  /* 0x0000001066de7819 */ /* 0x000fe400000006ff */
[----:B------:R-:W-:Y:S01]  /*1ad0*/  PRMT R44, R103, 0x7632, R44 ;  /* 0x00007632672c7816 */ /* 0x000fe2000000002c */
[----:B------:R-:W-:Y:S01]  /*1ae0*/  IMAD.WIDE.U32 R102, R173, 0x8, R200 ;  /* 0x00000008ad667825 */ /* 0x000fe200078e00c8 */
[----:B------:R-:W-:-:S02]  /*1af0*/  SHF.L.U32 R205, R104, 0x10, RZ ;  /* 0x0000001068cd7819 */ /* 0x000fc400000006ff */
[----:B------:R-:W-:Y:S01]  /*1b00*/  SHF.L.U32 R206, R105, 0x10, RZ ;  /* 0x0000001069ce7819 */ /* 0x000fe200000006ff */
[--C-:B------:R-:W-:Y:S01]  /*1b10*/  IMAD.WIDE.U32 R104, R174, 0x8, R200.reuse ;  /* 0x00000008ae687825 */ /* 0x100fe200078e00c8 */
[----:B------:R-:W-:Y:S02]  /*1b20*/  SHF.L.U32 R108, R108, 0x10, RZ ;  /* 0x000000106c6c7819 */ /* 0x000fe400000006ff */
[----:B------:R-:W-:Y:S01]  /*1b30*/  SHF.L.U32 R109, R109, 0x10, RZ ;  /* 0x000000106d6d7819 */ /* 0x000fe200000006ff */
[----:B0-----:R-:W-:Y:S01]  /*1b40*/  IMAD.WIDE.U32 R96, R170, 0x8, R200 ;  /* 0x00000008aa607825 */ /* 0x001fe200078e00c8 */
[----:B------:R-:W-:-:S03]  /*1b50*/  SHF.L.U32 R179, R179, 0x10, RZ ;  /* 0x00000010b3b37819 */ /* 0x000fc600000006ff */
[----:B------:R-:W-:Y:S01]  /*1b60*/  FMUL.FTZ R231, R169, R231 ;  /* 0x000000e7a9e77220 */ /* 0x000fe20000410000 */
[----:B------:R-:W-:Y:S01]  /*1b70*/  SHF.L.U32 R111, R111, 0x10, RZ ;  /* 0x000000106f6f7819 */ /* 0x000fe200000006ff */
[----:B------:R-:W-:Y:S01]  /*1b80*/  IMAD.U32 R188, R188, 0x10000, RZ ;  /* 0x00010000bcbc7824 */ /* 0x000fe200078e00ff */
[----:B------:R-:W-:Y:S01]  /*1b90*/  SHF.L.U32 R178, R178, 0x10, RZ ;  /* 0x00000010b2b27819 */ /* 0x000fe200000006ff */
[----:B------:R-:W-:Y:S01]  /*1ba0*/  IMAD.U32 R181, R181, 0x10000, RZ ;  /* 0x00010000b5b57824 */ /* 0x000fe200078e00ff */
[----:B------:R-:W-:Y:S02]  /*1bb0*/  SHF.L.U32 R215, R182, 0x10, RZ ;  /* 0x00000010b6d77819 */ /* 0x000fe400000006ff */
[----:B------:R-:W-:Y:S02]  /*1bc0*/  SHF.L.U32 R187, R187, 0x10, RZ ;  /* 0x00000010bbbb7819 */ /* 0x000fe400000006ff */
[----:B------:R-:W-:Y:S01]  /*1bd0*/  SHF.L.U32 R189, R189, 0x10, RZ ;  /* 0x00000010bdbd7819 */ /* 0x000fe200000006ff */
[----:B------:R-:W-:Y:S01]  /*1be0*/  FADD.FTZ R230, -R92, R180 ;  /* 0x000000b45ce67221 */ /* 0x000fe20000010100 */
[----:B------:R-:W-:Y:S01]  /*1bf0*/  SHF.L.U32 R201, R106, 0x10, RZ ;  /* 0x000000106ac97819 */ /* 0x000fe200000006ff */
[C---:B------:R-:W-:Y:S01]  /*1c00*/  FADD.FTZ R182, -R92.reuse, R190 ;  /* 0x000000be5cb67221 */ /* 0x040fe20000010100 */
[----:B------:R-:W-:Y:S01]  /*1c10*/  MOV R95, R199 ;  /* 0x000000c7005f7202 */ /* 0x000fe20000000f00 */
[C---:B------:R-:W-:Y:S01]  /*1c20*/  FADD.FTZ R112, -R92.reuse, R115 ;  /* 0x000000735c707221 */ /* 0x040fe20000010100 */
[C---:B------:R-:W-:Y:S01]  /*1c30*/  FADD.FTZ R190, -R92.reuse, R108 ;  /* 0x0000006c5cbe7221 */ /* 0x040fe20000010100 */
[C---:B------:R-:W-:Y:S01]  /*1c40*/  FADD.FTZ R180, -R92.reuse, R109 ;  /* 0x0000006d5cb47221 */ /* 0x040fe20000010100 */
[C---:B------:R-:W-:Y:S01]  /*1c50*/  PRMT R204, R117.reuse, 0x7632, R204 ;  /* 0x0000763275cc7816 */ /* 0x040fe200000000cc */
[C---:B------:R-:W-:Y:S01]  /*1c60*/  FADD.FTZ R228, -R92.reuse, R179 ;  /* 0x000000b35ce47221 */ /* 0x040fe20000010100 */
[----:B------:R-:W-:Y:S01]  /*1c70*/  SHF.L.U32 R211, R117, 0x10, RZ ;  /* 0x0000001075d37819 */ /* 0x000fe200000006ff */
[C---:B------:R-:W-:Y:S01]  /*1c80*/  FADD.FTZ R106, -R92.reuse, R195 ;  /* 0x000000c35c6a7221 */ /* 0x040fe20000010100 */
[----:B------:R-:W-:Y:S01]  /*1c90*/  FADD.FTZ R199, -R92, R188 ;  /* 0x000000bc5cc77221 */ /* 0x000fe20000010100 */
[C---:B------:R-:W-:Y:S01]  /*1ca0*/  PRMT R115, R124.reuse, 0x7632, R115 ;  /* 0x000076327c737816 */ /* 0x040fe20000000073 */
        /* <DEDUP_REMOVED lines=22> */
[----:B------:R-:W-:Y:S01]  /*1e10*/  FMUL.FTZ R124, R169, R91 ;  /* 0x0000005ba97c7220 */ /* 0x000fe20000410000 */
[----:B------:R-:W-:Y:S01]  /*1e20*/  FADD.FTZ R128, R176, R128 ;  /* 0x00000080b0807221 */ /* 0x000fe20000010000 */
[-C--:B------:R-:W-:Y:S01]  /*1e30*/  FFMA.FTZ R4, R231, R176.reuse, R4 ;  /* 0x000000b0e7047223 */ /* 0x080fe20000010004 */
[----:B---3--:R-:W-:Y:S01]  /*1e40*/  FMUL.FTZ R125, R184, R176 ;  /* 0x000000b0b87d7220 */ /* 0x008fe20000410000 */
[----:B------:R-:W3:Y:S04]  /*1e50*/  LDL R91, [R1+0xe4] ;  /* 0x0000e400015b7983 */ /* 0x000ee80000100800 */
[----:B------:R-:W3:Y:S04]  /*1e60*/  LDL R176, [R1+0xdc] ;  /* 0x0000dc0001b07983 */ /* 0x000ee80000100800 */
[----:B------:R-:W3:Y:S01]  /*1e70*/  LDL R92, [R1+0xc8] ;  /* 0x0000c800015c7983 */ /* 0x000ee20000100800 */
[----:B------:R-:W-:Y:S01]  /*1e80*/  FMUL.FTZ R229, R169, R229 ;  /* 0x000000e5a9e57220 */ /* 0x000fe20000410000 */
[----:B------:R-:W-:Y:S01]  /*1e90*/  SHF.L.U32 R218, R218, 0x10, RZ ;  /* 0x00000010dada7819 */ /* 0x000fe200000006ff */
[----:B------:R-:W-:Y:S01]  /*1ea0*/  FADD.FTZ R130, R175, R130 ;  /* 0x00000082af827221 */ /* 0x000fe20000010000 */
[----:B------:R-:W-:Y:S01]  /*1eb0*/  FMUL.FTZ R192, R169, R192 ;  /* 0x000000c0a9c07220 */ /* 0x000fe20000410000 */
[----:B------:R-:W-:Y:S01]  /*1ec0*/  FFMA.FTZ R6, R229, R175, R6 ;  /* 0x000000afe5067223 */ /* 0x000fe20000010006 */
[----:B------:R-:W-:Y:S01]  /*1ed0*/  FADD.FTZ R134, R223, R134 ;  /* 0x00000086df867221 */ /* 0x000fe20000010000 */
[----:B------:R-:W-:Y:S01]  /*1ee0*/  FMUL.FTZ R226, R169, R226 ;  /* 0x000000e2a9e27220 */ /* 0x000fe20000410000 */
[----:B------:R-:W-:Y:S01]  /*1ef0*/  SHF.L.U32 R207, R207, 0x10, RZ ;  /* 0x00000010cfcf7819 */ /* 0x000fe200000006ff */
[----:B------:R-:W-:Y:S01]  /*1f00*/  FMUL.FTZ R193, R169, R193 ;  /* 0x000000c1a9c17220 */ /* 0x000fe20000410000 */
[----:B------:R-:W-:Y:S01]  /*1f10*/  SHF.L.U32 R212, R212, 0x10, RZ ;  /* 0x00000010d4d47819 */ /* 0x000fe200000006ff */
[----:B------:R-:W-:-:S02]  /*1f20*/  IMAD.U32 R216, R216, 0x10000, RZ ;  /* 0x00010000d8d87824 */ /* 0x000fc400078e00ff */
[----:B------:R-:W-:Y:S01]  /*1f30*/  FMUL.FTZ R224, R169, R224 ;  /* 0x000000e0a9e07220 */ /* 0x000fe20000410000 */
[----:B------:R-:W-:Y:S01]  /*1f40*/  FADD.FTZ R132, R225, R132 ;  /* 0x00000084e1847221 */ /* 0x000fe20000010000 */
[----:B------:R-:W-:Y:S01]  /*1f50*/  FMUL.FTZ R228, R169, R228 ;  /* 0x000000e4a9e47220 */ /* 0x000fe20000410000 */
[C---:B------:R-:W-:Y:S01]  /*1f60*/  PRMT R202, R119.reuse, 0x7632, R202 ;  /* 0x0000763277ca7816 */ /* 0x040fe200000000ca */
[----:B------:R-:W-:Y:S01]  /*1f70*/  FADD.FTZ R136, R194, R136 ;  /* 0x00000088c2887221 */ /* 0x000fe20000010000 */
[----:B------:R-:W-:Y:S01]  /*1f80*/  SHF.L.U32 R198, R119, 0x10, RZ ;  /* 0x0000001077c67819 */ /* 0x000fe200000006ff */
[----:B------:R-:W3:Y:S01]  /*1f90*/  LDL R196, [R1+0xf0] ;  /* 0x0000f00001c47983 */ /* 0x000ee20000100800 */
[----:B------:R-:W-:Y:S01]  /*1fa0*/  FADD.FTZ R140, R214, R140 ;  /* 0x0000008cd68c7221 */ /* 0x000fe20000010000 */
[----:B------:R-:W-:Y:S01]  /*1fb0*/  PRMT R208, R116, 0x7632, R208 ;  /* 0x0000763274d07816 */ /* 0x000fe200000000d0 */
[C---:B------:R-:W-:Y:S01]  /*1fc0*/  FMUL.FTZ R233, R169.reuse, R233 ;  /* 0x000000e9a9e97220 */ /* 0x040fe20000410000 */
[----:B------:R-:W-:Y:S01]  /*1fd0*/  FMUL.FTZ R183, R169, R183 ;  /* 0x000000b7a9b77220 */ /* 0x000fe20000410000 */
[----:B------:R-:W-:Y:S01]  /*1fe0*/  FADD.FTZ R152, R185, R152 ;  /* 0x00000098b9987221 */ /* 0x000fe20000010000 */
[----:B------:R-:W-:Y:S01]  /*1ff0*/  FADD.FTZ R164, R113, R164 ;  /* 0x000000a471a47221 */ /* 0x000fe20000010000 */
[C---:B------:R-:W-:Y:S01]  /*2000*/  FMUL.FTZ R110, R169.reuse, R110 ;  /* 0x0000006ea96e7220 */ /* 0x040fe20000410000 */
[----:B------:R-:W-:Y:S01]  /*2010*/  FADD.FTZ R42, R234, R42 ;  /* 0x0000002aea2a7221 */ /* 0x000fe20000010000 */
[----:B------:R-:W-:Y:S01]  /*2020*/  FMUL.FTZ R217, R169, R217 ;  /* 0x000000d9a9d97220 */ /* 0x000fe20000410000 */
[----:B------:R-:W-:Y:S01]  /*2030*/  FADD.FTZ R138, R222, R138 ;  /* 0x0000008ade8a7221 */ /* 0x000fe20000010000 */
[----:B------:R-:W-:-:S02]  /*2040*/  PRMT R200, R118, 0x7632, R200 ;  /* 0x0000763276c87816 */ /* 0x000fc400000000c8 */
[----:B------:R-:W-:Y:S01]  /*2050*/  SHF.L.U32 R191, R191, 0x10, RZ ;  /* 0x00000010bfbf7819 */ /* 0x000fe200000006ff */
[----:B------:R-:W-:Y:S01]  /*2060*/  FMUL.FTZ R177, R169, R177 ;  /* 0x000000b1a9b17220 */ /* 0x000fe20000410000 */
[----:B------:R-:W5:Y:S04]  /*2070*/  LDG.E.64 R104, desc[UR6][R104.64] ;  /* 0x0000000668687981 */ /* 0x000f68000c1e1b00 */
[----:B------:R-:W5:Y:S04]  /*2080*/  LDG.E.64 R102, desc[UR6][R102.64] ;  /* 0x0000000666667981 */ /* 0x000f68000c1e1b00 */
[----:B------:R-:W5:Y:S04]  /*2090*/  LDG.E.64 R100, desc[UR6][R100.64] ;  /* 0x0000000664647981 */ /* 0x000f68000c1e1b00 */
[----:B------:R-:W5:Y:S04]  /*20a0*/  LDG.E.64 R98, desc[UR6][R98.64] ;  /* 0x0000000662627981 */ /* 0x000f68000c1e1b00 */
[----:B------:R-:W5:Y:S01]  /*20b0*/  LDG.E.64 R96, desc[UR6][R96.64] ;  /* 0x0000000660607981 */ /* 0x000f62000c1e1b00 */
[----:B--2---:R-:W-:-:S03]  /*20c0*/  FMUL.FTZ R175, R94, R218 ;  /* 0x000000da5eaf7220 */ /* 0x004fc60000410000 */
[----:B------:R-:W2:Y:S01]  /*20d0*/  LDL R94, [R1+0xb8] ;  /* 0x0000b800015e7983 */ /* 0x000ea20000100800 */
[-C--:B------:R-:W-:Y:S01]  /*20e0*/  FFMA.FTZ R10, R192, R223.reuse, R10 ;  /* 0x000000dfc00a7223 */ /* 0x080fe2000001000a */
[----:B----4-:R-:W-:Y:S02]  /*20f0*/  FMUL.FTZ R223, R93, R223 ;  /* 0x000000df5ddf7220 */ /* 0x010fe40000410000 */
[----:B------:R-:W4:Y:S01]  /*2100*/  LDL R93, [R1+0xb0] ;  /* 0x0000b000015d7983 */ /* 0x000f220000100800 */
[-C--:B------:R-:W-:Y:S01]  /*2110*/  FFMA.FTZ R8, R226, R225.reuse, R8 ;  /* 0x000000e1e2087223 */ /* 0x080fe20000010008 */
[----:B------:R-:W-:Y:S01]  /*2120*/  FMUL.FTZ R225, R232, R225 ;  /* 0x000000e1e8e17220 */ /* 0x000fe20000410000 */
[C---:B------:R-:W-:Y:S01]  /*2130*/  PRMT R119, R126.reuse, 0x7632, R119 ;  /* 0x000076327e777816 */ /* 0x040fe20000000077 */
[----:B------:R-:W-:Y:S01]  /*2140*/  FMUL.FTZ R232, R227, R207 ;  /* 0x000000cfe3e87220 */ /* 0x000fe20000410000 */
[----:B------:R-:W-:Y:S01]  /*2150*/  SHF.L.U32 R111, R126, 0x10, RZ ;  /* 0x000000107e6f7819 */ /* 0x000fe200000006ff */
[----:B------:R-:W-:Y:S01]  /*2160*/  FFMA.FTZ R12, R193, R194, R12 ;  /* 0x000000c2c10c7223 */ /* 0x000fe2000001000c */
[----:B------:R-:W-:Y:S01]  /*2170*/  FADD.FTZ R131, R218, R131 ;  /* 0x00000083da837221 */ /* 0x000fe20000010000 */
[----:B------:R-:W-:Y:S01]  /*2180*/  FFMA.FTZ R7, R224, R218, R7 ;  /* 0x000000dae0077223 */ /* 0x000fe20000010007 */
[----:B------:R-:W-:Y:S01]  /*2190*/  FADD.FTZ R129, R216, R129 ;  /* 0x00000081d8817221 */ /* 0x000fe20000010000 */
[----:B------:R-:W-:Y:S01]  /*21a0*/  FFMA.FTZ R5, R228, R216, R5 ;  /* 0x000000d8e4057223 */ /* 0x000fe20000010005 */
[----:B------:R-:W-:Y:S01]  /*21b0*/  SHF.L.U32 R218, R44, 0x10, RZ ;  /* 0x000000102cda7819 */ /* 0x000fe200000006ff */
[----:B------:R-:W-:-:S04]  /*21c0*/  FMUL.FTZ R213, R169, R213 ;  /* 0x000000d5a9d57220 */ /* 0x000fc80000410000 */
[----:B------:R-:W-:Y:S01]  /*21d0*/  FFMA.FTZ R16, R213, R214, R16 ;  /* 0x000000d6d5107223 */ /* 0x000fe20000010010 */
[----:B---3--:R-:W-:Y:S02]  /*21e0*/  FMUL.FTZ R126, R91, R212 ;  /* 0x000000d45b7e7220 */ /* 0x008fe40000410000 */
[----:B------:R-:W3:Y:S01]  /*21f0*/  LDL R91, [R1+0xc0] ;  /* 0x0000c000015b7983 */ /* 0x000ee20000100800 */
[----:B------:R-:W-:Y:S01]  /*2200*/  FMUL.FTZ R227, R176, R216 ;  /* 0x000000d8b0e37220 */ /* 0x000fe20000410000 */
[----:B------:R-:W-:Y:S02]  /*2210*/  SHF.L.U32 R216, R95, 0x10, RZ ;  /* 0x000000105fd87819 */ /* 0x000fe400000006ff */
[----:B------:R-:W3:Y:S01]  /*2220*/  LDL R176, [R1+0xa8] ;  /* 0x0000a80001b07983 */ /* 0x000ee20000100800 */
[----:B------:R-:W-:-:S03]  /*2230*/  FMUL.FTZ R194, R92, R194 ;  /* 0x000000c25cc27220 */ /* 0x000fc60000410000 */
[----:B------:R-:W3:Y:S04]  /*2240*/  LDL R92, [R1+0xa0] ;  /* 0x0000a000015c7983 */ /* 0x000ee80000100800 */
[----:B------:R0:W5:Y:S04]  /*2250*/  LDL.LU R44, [R1+0xf4] ;  /* 0x0000f400012c7983 */ /* 0x0001680000300800 */
[----:B------:R-:W3:Y:S01]  /*2260*/  LDL R95, [R1+0x90] ;  /* 0x00009000015f7983 */ /* 0x000ee20000100800 */
[----:B--2---:R-:W-:-:S03]  /*2270*/  FMUL.FTZ R214, R94, R214 ;  /* 0x000000d65ed67220 */ /* 0x004fc60000410000 */
[----:B------:R-:W2:Y:S01]  /*2280*/  LDL R94, [R1+0x88] ;  /* 0x00008800015e7983 */ /* 0x000ea20000100800 */
[----:B------:R-:W-:Y:S01]  /*2290*/  SHF.L.U32 R116, R116, 0x10, RZ ;  /* 0x0000001074747819 */ /* 0x000fe200000006ff */
[----:B------:R-:W-:Y:S01]  /*22a0*/  FADD.FTZ R41, R207, R41 ;  /* 0x00000029cf297221 */ /* 0x000fe20000010000 */
[----:B------:R-:W-:-:S03]  /*22b0*/  FFMA.FTZ R0, R233, R207, R0 ;  /* 0x000000cfe9007223 */ /* 0x000fc60000010000 */
[----:B----4-:R-:W-:Y:S02]  /*22c0*/  FMUL.FTZ R207, R93, R116 ;  /* 0x000000745dcf7220 */ /* 0x010fe40000410000 */
[----:B------:R-:W4:Y:S01]  /*22d0*/  LDL R93, [R1+0x80] ;  /* 0x00008000015d7983 */ /* 0x000f220000100800 */
[C---:B------:R-:W-:Y:S02]  /*22e0*/  PRMT R189, R120.reuse, 0x7632, R189 ;  /* 0x0000763278bd7816 */ /* 0x040fe400000000bd */
[----:B------:R-:W-:Y:S01]  /*22f0*/  SHF.L.U32 R120, R120, 0x10, RZ ;  /* 0x0000001078787819 */ /* 0x000fe200000006ff */
[----:B------:R-:W-:-:S04]  /*2300*/  FFMA.FTZ R28, R183, R185, R28 ;  /* 0x000000b9b71c7223 */ /* 0x000fc8000001001c */
[----:B---3--:R-:W-:Y:S02]  /*2310*/  FMUL.FTZ R184, R95, R120 ;  /* 0x000000785fb87220 */ /* 0x008fe40000410000 */
[----:B------:R-:W3:Y:S01]  /*2320*/  LDL R95, [R1+0x68] ;  /* 0x00006800015f7983 */ /* 0x000ee20000100800 */
[----:B--2---:R-:W-:-:S03]  /*2330*/  FMUL.FTZ R185, R94, R185 ;  /* 0x000000b95eb97220 */ /* 0x004fc60000410000 */
[----:B------:R-:W2:Y:S01]  /*2340*/  LDL R94, [R1+0x58] ;  /* 0x00005800015e7983 */ /* 0x000ea20000100800 */
[----:B------:R-:W1:Y:S01]  /*2350*/  S2R R187, SR_TID.X ;  /* 0x0000000000bb7919 */ /* 0x000e620000002100 */
[C---:B------:R-:W-:Y:S02]  /*2360*/  PRMT R178, R122.reuse, 0x7632, R178 ;  /* 0x000076327ab27816 */ /* 0x040fe400000000b2 */
[----:B------:R-:W-:Y:S01]  /*2370*/  SHF.L.U32 R122, R122, 0x10, RZ ;  /* 0x000000107a7a7819 */ /* 0x000fe200000006ff */
[----:B------:R-:W-:Y:S01]  /*2380*/  FMUL.FTZ R205, R169, R205 ;  /* 0x000000cda9cd7220 */ /* 0x000fe20000410000 */
[----:B------:R-:W-:-:S03]  /*2390*/  FADD.FTZ R142, R116, R142 ;  /* 0x0000008e748e7221 */ /* 0x000fc60000010000 */
[----:B------:R-:W-:Y:S02]  /*23a0*/  FFMA.FTZ R18, R205, R116, R18 ;  /* 0x00000074cd127223 */ /* 0x000fe40000010012 */
[----:B------:R-:W2:Y:S01]  /*23b0*/  LDL R116, [R1+0xcc] ;  /* 0x0000cc0001747983 */ /* 0x000ea20000100800 */
[----:B-1----:R-:W-:Y:S01]  /*23c0*/  LOP3.LUT P2, RZ, R187, 0x1f, RZ, 0xc0, !PT ;  /* 0x0000001fbbff7812 */ /* 0x002fe2000784c0ff */
[----:B----4-:R-:W-:Y:S02]  /*23d0*/  FMUL.FTZ R187, R93, R122 ;  /* 0x0000007a5dbb7220 */ /* 0x010fe40000410000 */
[----:B------:R-:W4:Y:S01]  /*23e0*/  LDL R93, [R1+0x60] ;  /* 0x00006000015d7983 */ /* 0x000f220000100800 */
[----:B------:R-:W-:Y:S01]  /*23f0*/  FMUL.FTZ R107, R169, R107 ;  /* 0x0000006ba96b7220 */ /* 0x000fe20000410000 */
[----:B------:R-:W-:-:S03]  /*2400*/  FADD.FTZ R160, R109, R160 ;  /* 0x000000a06da07221 */ /* 0x000fc60000010000 */
[----:B------:R-:W-:Y:S01]  /*2410*/  FFMA.FTZ R36, R107, R109, R36 ;  /* 0x0000006d6b247223 */ /* 0x000fe20000010024 */
[----:B------:R-:W-:-:S04]  /*2420*/  FMUL.FTZ R112, R169, R112 ;  /* 0x00000070a9707220 */ /* 0x000fc80000410000 */
[----:B------:R-:W-:Y:S01]  /*2430*/  FFMA.FTZ R40, R112, R113, R40 ;  /* 0x0000007170287223 */ /* 0x000fe20000010028 */
[----:B---3--:R-:W-:Y:S02]  /*2440*/  FMUL.FTZ R109, R95, R109 ;  /* 0x0000006d5f6d7220 */ /* 0x008fe40000410000 */
[----:B------:R-:W3:Y:S01]  /*2450*/  LDL R95, [R1+0xc4] ;  /* 0x0000c400015f7983 */ /* 0x000ee20000100800 */
[----:B--2---:R-:W-:-:S03]  /*2460*/  FMUL.FTZ R113, R94, R113 ;  /* 0x000000715e717220 */ /* 0x004fc60000410000 */
[----:B------:R-:W2:Y:S01]  /*2470*/  LDL R94, [R1+0xb4] ;  /* 0x0000b400015e7983 */ /* 0x000ea20000100800 */
[----:B------:R-:W-:Y:S01]  /*2480*/  FADD.FTZ R162, R111, R162 ;  /* 0x000000a26fa27221 */ /* 0x000fe20000010000 */
[----:B------:R-:W-:Y:S01]  /*2490*/  FFMA.FTZ R38, R110, R111, R38 ;  /* 0x0000006f6e267223 */ /* 0x000fe20000010026 */
[-C--:B------:R-:W-:Y:S01]  /*24a0*/  FFMA.FTZ R2, R124, R234.reuse, R2 ;  /* 0x000000ea7c027223 */ /* 0x080fe20000010002 */
[----:B------:R-:W-:Y:S01]  /*24b0*/  FMUL.FTZ R234, R196, R234 ;  /* 0x000000eac4ea7220 */ /* 0x000fe20000410000 */
[----:B------:R-:W-:Y:S01]  /*24c0*/  SHF.L.U32 R196, R220, 0x10, RZ ;  /* 0x00000010dcc47819 */ /* 0x000fe200000006ff */
[----:B------:R-:W-:-:S04]  /*24d0*/  FMUL.FTZ R195, R169, R195 ;  /* 0x000000c3a9c37220 */ /* 0x000fc80000410000 */
[----:B------:R-:W-:Y:S01]  /*24e0*/  FADD.FTZ R133, R196, R133 ;  /* 0x00000085c4857221 */ /* 0x000fe20000010000 */
[-C--:B------:R-:W-:Y:S01]  /*24f0*/  FFMA.FTZ R9, R195, R196.reuse, R9 ;  /* 0x000000c4c3097223 */ /* 0x080fe20000010009 */
[----:B------:R-:W-:Y:S02]  /*2500*/  FMUL.FTZ R196, R116, R196 ;  /* 0x000000c474c47220 */ /* 0x000fe40000410000 */
[----:B------:R-:W2:Y:S01]  /*2510*/  LDL R116, [R1+0xac] ;  /* 0x0000ac0001747983 */ /* 0x000ea20000100800 */
[----:B----4-:R-:W-:-:S03]  /*2520*/  FMUL.FTZ R111, R93, R111 ;  /* 0x0000006f5d6f7220 */ /* 0x010fc60000410000 */
[----:B------:R-:W4:Y:S01]  /*2530*/  LDL R93, [R1+0xbc] ;  /* 0x0000bc00015d7983 */ /* 0x000f220000100800 */
[----:B------:R-:W-:Y:S01]  /*2540*/  SHF.L.U32 R220, R251, 0x10, RZ ;  /* 0x00000010fbdc7819 */ /* 0x000fe200000006ff */
[----:B------:R-:W-:-:S04]  /*2550*/  FMUL.FTZ R219, R169, R219 ;  /* 0x000000dba9db7220 */ /* 0x000fc80000410000 */
[----:B------:R-:W-:Y:S01]  /*2560*/  FADD.FTZ R135, R220, R135 ;  /* 0x00000087dc877221 */ /* 0x000fe20000010000 */
[----:B------:R-:W-:Y:S01]  /*2570*/  FFMA.FTZ R11, R219, R220, R11 ;  /* 0x000000dcdb0b7223 */ /* 0x000fe2000001000b */
[----:B------:R-:W-:Y:S01]  /*2580*/  FADD.FTZ R139, R218, R139 ;  /* 0x0000008bda8b7221 */ /* 0x000fe20000010000 */
[----:B------:R-:W-:Y:S01]  /*2590*/  FFMA.FTZ R15, R217, R218, R15 ;  /* 0x000000dad90f7223 */ /* 0x000fe2000001000f */
[----:B---3--:R-:W-:Y:S02]  /*25a0*/  FMUL.FTZ R220, R95, R220 ;  /* 0x000000dc5fdc7220 */ /* 0x008fe40000410000 */
[----:B------:R-:W3:Y:S01]  /*25b0*/  LDL R95, [R1+0xa4] ;  /* 0x0000a400015f7983 */ /* 0x000ee20000100800 */
[----:B------:R-:W-:-:S04]  /*25c0*/  FMUL.FTZ R221, R169, R221 ;  /* 0x000000dda9dd7220 */ /* 0x000fc80000410000 */
[-C--:B------:R-:W-:Y:S01]  /*25d0*/  FFMA.FTZ R14, R221, R222.reuse, R14 ;  /* 0x000000dedd0e7223 */ /* 0x080fe2000001000e */
[----:B------:R-:W-:Y:S02]  /*25e0*/  FMUL.FTZ R222, R91, R222 ;  /* 0x000000de5bde7220 */ /* 0x000fe40000410000 */
[----:B------:R-:W3:Y:S01]  /*25f0*/  LDL R91, [R1+0x98] ;  /* 0x00009800015b7983 */ /* 0x000ee20000100800 */
[----:B--2---:R-:W-:-:S03]  /*2600*/  FMUL.FTZ R218, R94, R218 ;  /* 0x000000da5eda7220 */ /* 0x004fc60000410000 */
[----:B------:R-:W2:Y:S01]  /*2610*/  LDL R94, [R1+0x94] ;  /* 0x00009400015e7983 */ /* 0x000ea20000100800 */
[----:B------:R-:W-:Y:S01]  /*2620*/  FMUL.FTZ R215, R169, R215 ;  /* 0x000000d7a9d77220 */ /* 0x000fe20000410000 */
[----:B------:R-:W-:-:S03]  /*2630*/  FADD.FTZ R137, R216, R137 ;  /* 0x00000089d8897221 */ /* 0x000fc60000010000 */
[----:B------:R-:W-:Y:S01]  /*2640*/  FFMA.FTZ R13, R215, R216, R13 ;  /* 0x000000d8d70d7223 */ /* 0x000fe2000001000d */
[----:B------:R-:W-:Y:S02]  /*2650*/  IMAD.U32 R208, R208, 0x10000, RZ ;  /* 0x00010000d0d07824 */ /* 0x000fe400078e00ff */
[----:B------:R-:W-:Y:S02]  /*2660*/  FMUL.FTZ R203, R169, R203 ;  /* 0x000000cba9cb7220 */ /* 0x000fe40000410000 */
[----:B------:R-:W-:Y:S02]  /*2670*/  FADD.FTZ R141, R208, R141 ;  /* 0x0000008dd08d7221 */ /* 0x000fe40000010000 */
[-C--:B------:R-:W-:Y:S01]  /*2680*/  FFMA.FTZ R17, R203, R208.reuse, R17 ;  /* 0x000000d0cb117223 */ /* 0x080fe20000010011 */
[----:B------:R-:W-:Y:S02]  /*2690*/  FMUL.FTZ R208, R116, R208 ;  /* 0x000000d074d07220 */ /* 0x000fe40000410000 */
[----:B------:R-:W2:Y:S01]  /*26a0*/  LDL R116, [R1+0x8c] ;  /* 0x00008c0001747983 */ /* 0x000ea20000100800 */
[----:B----4-:R-:W-:-:S03]  /*26b0*/  FMUL.FTZ R216, R93, R216 ;  /* 0x000000d85dd87220 */ /* 0x010fc60000410000 */
[----:B------:R-:W4:Y:S01]  /*26c0*/  LDL R93, [R1+0x9c] ;  /* 0x00009c00015d7983 */ /* 0x000f220000100800 */
[----:B------:R-:W-:Y:S01]  /*26d0*/  SHF.L.U32 R204, R204, 0x10, RZ ;  /* 0x00000010cccc7819 */ /* 0x000fe200000006ff */
[----:B------:R-:W-:Y:S01]  /*26e0*/  FMUL.FTZ R209, R169, R209 ;  /* 0x000000d1a9d17220 */ /* 0x000fe20000410000 */
[----:B------:R-:W-:-:S03]  /*26f0*/  SHF.L.U32 R202, R202, 0x10, RZ ;  /* 0x00000010caca7819 */ /* 0x000fc600000006ff */
[----:B------:R-:W-:Y:S01]  /*2700*/  FADD.FTZ R143, R204, R143 ;  /* 0x0000008fcc8f7221 */ /* 0x000fe20000010000 */
[----:B------:R-:W-:Y:S01]  /*2710*/  FFMA.FTZ R19, R209, R204, R19 ;  /* 0x000000ccd1137223 */ /* 0x000fe20000010013 */
[----:B------:R-:W-:Y:S01]  /*2720*/  FMUL.FTZ R201, R169, R201 ;  /* 0x000000c9a9c97220 */ /* 0x000fe20000410000 */
[----:B------:R-:W-:-:S03]  /*2730*/  FADD.FTZ R147, R202, R147 ;  /* 0x00000093ca937221 */ /* 0x000fc60000010000 */
[----:B------:R-:W-:Y:S01]  /*2740*/  FFMA.FTZ R23, R201, R202, R23 ;  /* 0x000000cac9177223 */ /* 0x000fe20000010017 */
[----:B---3--:R-:W-:Y:S02]  /*2750*/  FMUL.FTZ R204, R95, R204 ;  /* 0x000000cc5fcc7220 */ /* 0x008fe40000410000 */
[----:B------:R-:W3:Y:S01]  /*2760*/  LDL R95, [R1+0x84] ;  /* 0x00008400015f7983 */ /* 0x000ee20000100800 */
[C---:B------:R-:W-:Y:S01]  /*2770*/  FMUL.FTZ R230, R169.reuse, R230 ;  /* 0x000000e6a9e67220 */ /* 0x040fe20000410000 */
[----:B------:R-:W-:Y:S02]  /*2780*/  IMAD.U32 R118, R118, 0x10000, RZ ;  /* 0x0001000076767824 */ /* 0x000fe400078e00ff */
[----:B------:R-:W-:Y:S01]  /*2790*/  FMUL.FTZ R197, R169, R197 ;  /* 0x000000c5a9c57220 */ /* 0x000fe20000410000 */
[----:B------:R-:W-:Y:S01]  /*27a0*/  FADD.FTZ R43, R212, R43 ;  /* 0x0000002bd42b7221 */ /* 0x000fe20000010000 */
[----:B------:R-:W-:Y:S01]  /*27b0*/  FFMA.FTZ R3, R230, R212, R3 ;  /* 0x000000d4e6037223 */ /* 0x000fe20000010003 */
[----:B------:R-:W-:Y:S01]  /*27c0*/  FMUL.FTZ R212, R92, R118 ;  /* 0x000000765cd47220 */ /* 0x000fe20000410000 */
[----:B------:R-:W-:Y:S01]  /*27d0*/  FADD.FTZ R148, R198, R148 ;  /* 0x00000094c6947221 */ /* 0x000fe20000010000 */
[-C--:B------:R-:W-:Y:S01]  /*27e0*/  FFMA.FTZ R24, R197, R198.reuse, R24 ;  /* 0x000000c6c5187223 */ /* 0x080fe20000010018 */
[----:B------:R-:W3:Y:S01]  /*27f0*/  LDL R92, [R1+0x78] ;  /* 0x00007800015c7983 */ /* 0x000ee20000100800 */
[----:B------:R-:W-:-:S03]  /*2800*/  FMUL.FTZ R198, R91, R198 ;  /* 0x000000c65bc67220 */ /* 0x000fc60000410000 */
[----:B------:R-:W3:Y:S01]  /*2810*/  LDL R91, [R1+0x70] ;  /* 0x00007000015b7983 */ /* 0x000ee20000100800 */
[----:B--2---:R-:W-:-:S03]  /*2820*/  FMUL.FTZ R202, R94, R202 ;  /* 0x000000ca5eca7220 */ /* 0x004fc60000410000 */
[----:B------:R-:W2:Y:S01]  /*2830*/  LDL R94, [R1+0x74] ;  /* 0x00007400015e7983 */ /* 0x000ea20000100800 */
[----:B------:R-:W-:Y:S01]  /*2840*/  SHF.L.U32 R200, R200, 0x10, RZ ;  /* 0x00000010c8c87819 */ /* 0x000fe200000006ff */
[----:B------:R-:W-:-:S04]  /*2850*/  FMUL.FTZ R199, R169, R199 ;  /* 0x000000c7a9c77220 */ /* 0x000fc80000410000 */
[----:B------:R-:W-:Y:S01]  /*2860*/  FADD.FTZ R145, R200, R145 ;  /* 0x00000091c8917221 */ /* 0x000fe20000010000 */
[----:B------:R-:W-:Y:S01]  /*2870*/  FFMA.FTZ R21, R199, R200, R21 ;  /* 0x000000c8c7157223 */ /* 0x000fe20000010015 */
        /* <DEDUP_REMOVED lines=8> */
[----:B------:R-:W-:Y:S01]  /*2900*/  FMUL.FTZ R210, R169, R210 ;  /* 0x000000d2a9d27220 */ /* 0x000fe20000410000 */
[----:B------:R-:W-:-:S03]  /*2910*/  FADD.FTZ R146, R118, R146 ;  /* 0x0000009276927221 */ /* 0x000fc60000010000 */
[----:B------:R-:W-:Y:S02]  /*2920*/  FFMA.FTZ R22, R210, R118, R22 ;  /* 0x00000076d2167223 */ /* 0x000fe40000010016 */
[----:B------:R-:W4:Y:S01]  /*2930*/  LDL R118, [R1+0x64] ;  /* 0x0000640001767983 */ /* 0x000f220000100800 */
[----:B------:R-:W-:Y:S01]  /*2940*/  FMUL.FTZ R190, R169, R190 ;  /* 0x000000bea9be7220 */ /* 0x000fe20000410000 */
[----:B------:R-:W-:Y:S01]  /*2950*/  PRMT R181, R123, 0x7632, R181 ;  /* 0x000076327bb57816 */ /* 0x000fe200000000b5 */
[----:B------:R-:W-:Y:S02]  /*2960*/  FADD.FTZ R151, R191, R151 ;  /* 0x00000097bf977221 */ /* 0x000fe40000010000 */
[----:B------:R-:W-:Y:S01]  /*2970*/  FFMA.FTZ R27, R190, R191, R27 ;  /* 0x000000bfbe1b7223 */ /* 0x000fe2000001001b */
[----:B------:R-:W-:-:S05]  /*2980*/  SHF.L.U32 R181, R181, 0x10, RZ ;  /* 0x00000010b5b57819 */ /* 0x000fca00000006ff */
[----:B------:R-:W-:Y:S01]  /*2990*/  FADD.FTZ R155, R181, R155 ;  /* 0x0000009bb59b7221 */ /* 0x000fe20000010000 */
[----:B------:R-:W-:Y:S01]  /*29a0*/  FFMA.FTZ R31, R177, R181, R31 ;  /* 0x000000b5b11f7223 */ /* 0x000fe2000001001f */
[----:B---3--:R-:W-:Y:S02]  /*29b0*/  FMUL.FTZ R191, R95, R191 ;  /* 0x000000bf5fbf7220 */ /* 0x008fe40000410000 */
[----:B------:R-:W3:Y:S01]  /*29c0*/  LDL R95, [R1+0x5c] ;  /* 0x00005c00015f7983 */ /* 0x000ee20000100800 */
[----:B------:R-:W-:Y:S01]  /*29d0*/  FMUL.FTZ R206, R169, R206 ;  /* 0x000000cea9ce7220 */ /* 0x000fe20000410000 */
[----:B------:R-:W-:Y:S01]  /*29e0*/  SHF.L.U32 R123, R123, 0x10, RZ ;  /* 0x000000107b7b7819 */ /* 0x000fe200000006ff */
[----:B------:R-:W-:Y:S01]  /*29f0*/  FMUL.FTZ R106, R169, R106 ;  /* 0x0000006aa96a7220 */ /* 0x000fe20000410000 */
[----:B------:R-:W-:Y:S01]  /*2a00*/  FADD.FTZ R144, R211, R144 ;  /* 0x00000090d3907221 */ /* 0x000fe20000010000 */
[-C--:B------:R-:W-:Y:S01]  /*2a10*/  FFMA.FTZ R20, R206, R211.reuse, R20 ;  /* 0x000000d3ce147223 */ /* 0x080fe20000010014 */
[----:B------:R-:W-:Y:S01]  /*2a20*/  FMUL.FTZ R211, R176, R211 ;  /* 0x000000d3b0d37220 */ /* 0x000fe20000410000 */
[----:B------:R-:W-:Y:S01]  /*2a30*/  FMUL.FTZ R176, R92, R123 ;  /* 0x0000007b5cb07220 */ /* 0x000fe20000410000 */
[----:B------:R-:W-:Y:S01]  /*2a40*/  FADD.FTZ R158, R108, R158 ;  /* 0x0000009e6c9e7221 */ /* 0x000fe20000010000 */
[-C--:B------:R-:W-:Y:S01]  /*2a50*/  FFMA.FTZ R34, R106, R108.reuse, R34 ;  /* 0x0000006c6a227223 */ /* 0x080fe20000010022 */
[----:B------:R-:W-:Y:S01]  /*2a60*/  FADD.FTZ R92, RZ, R234 ;  /* 0x000000eaff5c7221 */ /* 0x000fe20000010000 */
[----:B------:R-:W-:Y:S01]  /*2a70*/  FMUL.FTZ R108, R91, R108 ;  /* 0x0000006c5b6c7220 */ /* 0x000fe20000410000 */
[----:B------:R-:W-:-:S02]  /*2a80*/  FFMA.FTZ R91, R124, R234, RZ ;  /* 0x000000ea7c5b7223 */ /* 0x000fc400000100ff */
[----:B------:R-:W-:Y:S01]  /*2a90*/  FADD.FTZ R92, R92, R232 ;  /* 0x000000e85c5c7221 */ /* 0x000fe20000010000 */
[----:B--2---:R-:W-:Y:S02]  /*2aa0*/  FMUL.FTZ R181, R94, R181 ;  /* 0x000000b55eb57220 */ /* 0x004fe40000410000 */
[----:B------:R-:W2:Y:S01]  /*2ab0*/  LDL R94, [R1+0x54] ;  /* 0x00005400015e7983 */ /* 0x000ea20000100800 */
        /* <DEDUP_REMOVED lines=44> */
[----:B------:R-:W-:Y:S02]  /*2d80*/  FMUL.FTZ R182, R169, R182 ;  /* 0x000000b6a9b67220 */ /* 0x000fe40000410000 */
[----:B------:R-:W-:Y:S01]  /*2d90*/  FFMA.FTZ R91, R201, R202, R91 ;  /* 0x000000cac95b7223 */ /* 0x000fe2000001005b */
[----:B------:R-:W-:-:S03]  /*2da0*/  FADD.FTZ R92, R92, R184 ;  /* 0x000000b85c5c7221 */ /* 0x000fc60000010000 */
[----:B------:R-:W-:Y:S01]  /*2db0*/  FFMA.FTZ R91, R182, R184, R91 ;  /* 0x000000b8b65b7223 */ /* 0x000fe2000001005b */
[----:B------:R-:W-:-:S03]  /*2dc0*/  FADD.FTZ R92, R92, R189 ;  /* 0x000000bd5c5c7221 */ /* 0x000fc60000010000 */
[----:B------:R-:W-:Y:S01]  /*2dd0*/  FFMA.FTZ R91, R188, R189, R91 ;  /* 0x000000bdbc5b7223 */ /* 0x000fe2000001005b */
[----:B------:R-:W-:Y:S01]  /*2de0*/  FADD.FTZ R92, R92, R185 ;  /* 0x000000b95c5c7221 */ /* 0x000fe20000010000 */
[----:B------:R-:W-:Y:S02]  /*2df0*/  IMAD.U32 R178, R178, 0x10000, RZ ;  /* 0x00010000b2b27824 */ /* 0x000fe400078e00ff */
[----:B------:R-:W-:Y:S01]  /*2e00*/  FFMA.FTZ R91, R183, R185, R91 ;  /* 0x000000b9b75b7223 */ /* 0x000fe2000001005b */
[C---:B------:R-:W-:Y:S01]  /*2e10*/  FMUL.FTZ R180, R169.reuse, R180 ;  /* 0x000000b4a9b47220 */ /* 0x040fe20000410000 */
[----:B------:R-:W-:Y:S01]  /*2e20*/  FADD.FTZ R92, R92, R191 ;  /* 0x000000bf5c5c7221 */ /* 0x000fe20000010000 */
[----:B------:R-:W-:Y:S01]  /*2e30*/  FMUL.FTZ R186, R169, R186 ;  /* 0x000000baa9ba7220 */ /* 0x000fe20000410000 */
[----:B------:R-:W-:Y:S01]  /*2e40*/  FFMA.FTZ R91, R190, R191, R91 ;  /* 0x000000bfbe5b7223 */ /* 0x000fe2000001005b */
[----:B------:R-:W-:Y:S01]  /*2e50*/  FADD.FTZ R153, R178, R153 ;  /* 0x00000099b2997221 */ /* 0x000fe20000010000 */
[-C--:B------:R-:W-:Y:S01]  /*2e60*/  FFMA.FTZ R29, R180, R178.reuse, R29 ;  /* 0x000000b2b41d7223 */ /* 0x080fe2000001001d */
[----:B----4-:R-:W-:Y:S01]  /*2e70*/  FMUL.FTZ R178, R93, R178 ;  /* 0x000000b25db27220 */ /* 0x010fe20000410000 */
[----:B------:R-:W-:Y:S01]  /*2e80*/  FADD.FTZ R92, R92, R187 ;  /* 0x000000bb5c5c7221 */ /* 0x000fe20000010000 */
[----:B------:R-:W-:Y:S01]  /*2e90*/  FFMA.FTZ R91, R186, R187, R91 ;  /* 0x000000bbba5b7223 */ /* 0x000fe2000001005b */
[----:B------:R-:W-:-:S02]  /*2ea0*/  FMUL.FTZ R179, R169, R179 ;  /* 0x000000b3a9b37220 */ /* 0x000fc40000410000 */
[----:B------:R-:W-:Y:S01]  /*2eb0*/  FADD.FTZ R92, R92, R178 ;  /* 0x000000b25c5c7221 */ /* 0x000fe20000010000 */
[----:B------:R-:W-:-:S03]  /*2ec0*/  FFMA.FTZ R93, R180, R178, R91 ;  /* 0x000000b2b45d7223 */ /* 0x000fc6000001005b */
[----:B------:R-:W-:Y:S01]  /*2ed0*/  FADD.FTZ R91, R92, R176 ;  /* 0x000000b05c5b7221 */ /* 0x000fe20000010000 */
[----:B------:R-:W-:Y:S01]  /*2ee0*/  FFMA.FTZ R92, R179, R176, R93 ;  /* 0x000000b0b35c7223 */ /* 0x000fe2000001005d */
[----:B------:R-:W-:Y:S01]  /*2ef0*/  SHF.L.U32 R115, R115, 0x10, RZ ;  /* 0x0000001073737819 */ /* 0x000fe200000006ff */
[----:B------:R-:W-:Y:S01]  /*2f00*/  FMUL.FTZ R114, R169, R114 ;  /* 0x00000072a9727220 */ /* 0x000fe20000410000 */
[----:B------:R-:W-:Y:S01]  /*2f10*/  FADD.FTZ R91, R91, R181 ;  /* 0x000000b55b5b7221 */ /* 0x000fe20000010000 */
[----:B------:R-:W-:Y:S02]  /*2f20*/  FFMA.FTZ R92, R177, R181, R92 ;  /* 0x000000b5b15c7223 */ /* 0x000fe4000001005c */
        /* <DEDUP_REMOVED lines=20> */
[----:B---3--:R-:W-:Y:S01]  /*3070*/  FMUL.FTZ R119, R95, R119 ;  /* 0x000000775f777220 */ /* 0x008fe20000410000 */
[----:B------:R-:W-:Y:S01]  /*3080*/  FADD.FTZ R91, R91, R111 ;  /* 0x0000006f5b5b7221 */ /* 0x000fe20000010000 */
[----:B------:R-:W-:Y:S01]  /*3090*/  FFMA.FTZ R90, R110, R111, R90 ;  /* 0x0000006f6e5a7223 */ /* 0x000fe2000001005a */
[----:B------:R-:W-:Y:S01]  /*30a0*/  FADD.FTZ R150, R120, R150 ;  /* 0x0000009678967221 */ /* 0x000fe20000010000 */
[----:B------:R-:W-:Y:S01]  /*30b0*/  FFMA.FTZ R26, R182, R120, R26 ;  /* 0x00000078b61a7223 */ /* 0x000fe2000001001a */
[----:B------:R-:W-:Y:S01]  /*30c0*/  SHF.L.U32 R121, R121, 0x10, RZ ;  /* 0x0000001079797819 */ /* 0x000fe200000006ff */
[----:B------:R-:W-:Y:S01]  /*30d0*/  FMUL.FTZ R120, R169, R88 ;  /* 0x00000058a9787220 */ /* 0x000fe20000410000 */
[----:B------:R-:W-:Y:S01]  /*30e0*/  FADD.FTZ R91, R91, R119 ;  /* 0x000000775b5b7221 */ /* 0x000fe20000010000 */
[----:B------:R-:W-:Y:S01]  /*30f0*/  FFMA.FTZ R90, R118, R119, R90 ;  /* 0x00000077765a7223 */ /* 0x000fe2000001005a */
[----:B------:R-:W-:Y:S01]  /*3100*/  UMOV UR4, 0xffffffff ;  /* 0xffffffff00047882 */ /* 0x000fe20000000000 */
        /* <DEDUP_REMOVED lines=11> */
[----:B0-----:R-:W-:Y:S06]  /*31c0*/  BRA.DIV UR4, `(.L_x_1225) ;  /* 0x0000003e04f07947 */ /* 0x001fec000b800000 */
        /* <DEDUP_REMOVED lines=18> */
.L_x_1238:
[----:B------:R-:W2:Y:S01]  /*32f0*/  S2R R92, SR_TID.X ;  /* 0x00000000005c7919 */ /* 0x000ea20000002100 */
[----:B-1----:R-:W-:Y:S01]  /*3300*/  FADD.FTZ R88, R88, R91 ;  /* 0x0000005b58587221 */ /* 0x002fe20000010000 */
[----:B0-----:R-:W-:Y:S01]  /*3310*/  FADD.FTZ R89, R89, R90 ;  /* 0x0000005a59597221 */ /* 0x001fe20000010000 */
[----:B------:R-:W-:Y:S06]  /*3320*/  @P2 BRA `(.L_x_1226) ;  /* 0x0000000000242947 */ /* 0x000fec0003800000 */
[----:B------:R-:W0:Y:S01]  /*3330*/  S2UR UR5, SR_CgaCtaId ;  /* 0x00000000000579c3 */ /* 0x000e220000008800 */
[----:B--2---:R-:W-:Y:S01]  /*3340*/  SHF.R.U32.HI R91, RZ, 0x5, R92 ;  /* 0x00000005ff5b7819 */ /* 0x004fe2000001165c */
[----:B------:R-:W-:-:S03]  /*3350*/  UMOV UR4, 0x400 ;  /* 0x0000040000047882 */ /* 0x000fc60000000000 */
[----:B------:R-:W-:-:S05]  /*3360*/  LOP3.LUT R90, R91, 0x7fffffc, RZ, 0xc0, !PT ;  /* 0x07fffffc5b5a7812 */ /* 0x000fca00078ec0ff */
[----:B------:R-:W-:-:S05]  /*3370*/  @!P3 VIADD R90, R90, 0x4 ;  /* 0x000000045a5ab836 */ /* 0x000fca0000000000 */
[----:B------:R-:W-:Y:S01]  /*3380*/  LOP3.LUT R90, R90, 0x3, R91, 0xf8, !PT ;  /* 0x000000035a5a7812 */ /* 0x000fe200078ef85b */
[----:B0-----:R-:W-:-:S06]  /*3390*/  ULEA UR4, UR5, UR4, 0x18 ;  /* 0x0000000405047291 */ /* 0x001fcc000f8ec03f */
[----:B------:R-:W-:-:S05]  /*33a0*/  LEA R90, R90, UR4, 0x3 ;  /* 0x000000045a5a7c11 */ /* 0x000fca000f8e18ff */
[----:B------:R0:W-:Y:S02]  /*33b0*/  STS.64 [R90+0x5000], R88 ;  /* 0x005000585a007388 */ /* 0x0001e40000000a00 */
.L_x_1226:
[----:B------:R-:W-:Y:S05]  /*33c0*/  WARPSYNC.ALL ;  /* 0x0000000000007948 */ /* 0x000fea0003800000 */
[----:B------:R-:W1:Y:S08]  /*33d0*/  S2UR UR5, SR_CgaCtaId ;  /* 0x00000000000579c3 */ /* 0x000e700000008800 */
[----:B------:R-:W-:Y:S01]  /*33e0*/  BAR.SYNC.DEFER_BLOCKING 0x0 ;  /* 0x0000000000007b1d */ /* 0x000fe20000010000 */
[----:B0-2---:R-:W-:-:S04]  /*33f0*/  SHF.R.U32.HI R88, RZ, 0x5, R92 ;  /* 0x00000005ff587819 */ /* 0x005fc8000001165c */
[----:B------:R-:W-:Y:S01]  /*3400*/  LOP3.LUT R88, R88, 0x7fffffc, RZ, 0xc0, !PT ;  /* 0x07fffffc58587812 */ /* 0x000fe200078ec0ff */
[----:B------:R-:W-:Y:S02]  /*3410*/  UMOV UR4, 0x400 ;  /* 0x0000040000047882 */ /* 0x000fe40000000000 */
[----:B------:R-:W0:Y:S01]  /*3420*/  LDC.64 R122, c[0x0][0x220] ;  /* 0x00008800ff7a7b82 */ /* 0x000e220000000a00 */
[----:B------:R-:W-:Y:S01]  /*3430*/  @!P3 IADD3 R88, R88, 0x4, RZ ;  /* 0x000000045858b810 */ /* 0x000fe20007ffe0ff */
[----:B-1----:R-:W-:-:S06]  /*3440*/  ULEA UR4, UR5, UR4, 0x18 ;  /* 0x0000000405047291 */ /* 0x002fcc000f8ec03f */
[----:B------:R-:W-:-:S05]  /*3450*/  LEA R88, R88, UR4, 0x3 ;  /* 0x0000000458587c11 */ /* 0x000fca000f8e18ff */
[----:B------:R-:W1:Y:S04]  /*3460*/  LDS.128 R92, [R88+0x5000] ;  /* 0x00500000585c7984 */ /* 0x000e680000000c00 */
[----:B------:R-:W2:Y:S01]  /*3470*/  LDS.128 R88, [R88+0x5010] ;  /* 0x0050100058587984 */ /* 0x000ea20000000c00 */
[----:B-1----:R-:W-:Y:S01]  /*3480*/  FADD.FTZ R92, RZ, R92 ;  /* 0x0000005cff5c7221 */ /* 0x002fe20000010000 */
[----:B------:R-:W-:-:S03]  /*3490*/  FADD.FTZ R93, RZ, R93 ;  /* 0x0000005dff5d7221 */ /* 0x000fc60000010000 */
[----:B------:R-:W-:Y:S01]  /*34a0*/  FADD.FTZ R92, R94, R92 ;  /* 0x0000005c5e5c7221 */ /* 0x000fe20000010000 */
[----:B------:R-:W-:-:S03]  /*34b0*/  FADD.FTZ R93, R95, R93 ;  /* 0x0000005d5f5d7221 */ /* 0x000fc60000010000 */
[----:B--2---:R-:W-:Y:S01]  /*34c0*/  FADD.FTZ R88, R92, R88 ;  /* 0x000000585c587221 */ /* 0x004fe20000010000 */
[----:B------:R-:W-:Y:S01]  /*34d0*/  FADD.FTZ R89, R93, R89 ;  /* 0x000000595d597221 */ /* 0x000fe20000010000 */
[----:B0-----:R-:W-:-:S06]  /*34e0*/  IMAD.WIDE.U32 R92, R174, 0x10, R122 ;  /* 0x00000010ae5c7825 */ /* 0x001fcc00078e007a */
[----:B------:R-:W2:Y:S01]  /*34f0*/  LDG.E.128 R92, desc[UR6][R92.64] ;  /* 0x000000065c5c7981 */ /* 0x000ea2000c1e1d00 */
[----:B------:R-:W-:Y:S01]  /*3500*/  FADD.FTZ R88, R90, R88 ;  /* 0x000000585a587221 */ /* 0x000fe20000010000 */
[----:B------:R-:W-:Y:S01]  /*3510*/  FADD.FTZ R89, R91, R89 ;  /* 0x000000595b597221 */ /* 0x000fe20000010000 */
[----:B-----5:R-:W-:Y:S02]  /*3520*/  LOP3.LUT P5, RZ, R105, 0xff00, RZ, 0xc0, !PT ;  /* 0x0000ff0069ff7812 */ /* 0x020fe400078ac0ff */
[----:B------:R-:W-:Y:S01]  /*3530*/  FMUL.FTZ R88, R88, UR12 ;  /* 0x0000000c58587c20 */ /* 0x000fe20008410000 */
[----:B------:R-:W-:Y:S01]  /*3540*/  FMUL.FTZ R122, R89, UR12 ;  /* 0x0000000c597a7c20 */ /* 0x000fe20008410000 */
[----:B------:R-:W-:Y:S02]  /*3550*/  MOV R89, R104 ;  /* 0x0000006800597202 */ /* 0x000fe40000000f00 */
[----:B------:R-:W-:Y:S02]  /*3560*/  LOP3.LUT P6, RZ, R105, 0xff0000, RZ, 0xc0, !PT ;  /* 0x00ff000069ff7812 */ /* 0x000fe400078cc0ff */
[----:B------:R-:W-:-:S02]  /*3570*/  FSEL R123, R88, RZ, !P4 ;  /* 0x000000ff587b7208 */ /* 0x000fc40006000000 */
[----:B------:R-:W-:Y:S02]  /*3580*/  LOP3.LUT P2, RZ, R89, 0xff, RZ, 0xc0, !PT ;  /* 0x000000ff59ff7812 */ /* 0x000fe4000784c0ff */
[----:B------:R-:W-:Y:S01]  /*3590*/  @P1 SHF.L.U32 R88, R64, 0x10, RZ ;  /* 0x0000001040581819 */ /* 0x000fe200000006ff */
[-CC-:B------:R-:W-:Y:S01]  /*35a0*/  FFMA.FTZ R124, R124, R122.reuse, R123.reuse ;  /* 0x0000007a7c7c7223 */ /* 0x180fe2000001007b */
[-CC-:B------:R-:W-:Y:S01]  /*35b0*/  FFMA.FTZ R89, R233, R122.reuse, R123.reuse ;  /* 0x0000007ae9597223 */ /* 0x180fe2000001007b */
[----:B------:R-:W-:Y:S01]  /*35c0*/  LOP3.LUT P4, RZ, R104, 0xff00, RZ, 0xc0, !PT ;  /* 0x0000ff0068ff7812 */ /* 0x000fe2000788c0ff */
[-C--:B------:R-:W-:Y:S01]  /*35d0*/  FFMA.FTZ R228, R228, R122.reuse, R123 ;  /* 0x0000007ae4e47223 */ /* 0x080fe2000001007b */
[----:B------:R-:W-:Y:S01]  /*35e0*/  FADD.FTZ R124, R234, -R124 ;  /* 0x8000007cea7c7221 */ /* 0x000fe20000010000 */
[----:B------:R-:W-:Y:S01]  /*35f0*/  FADD.FTZ R89, R232, -R89 ;  /* 0x80000059e8597221 */ /* 0x000fe20000010000 */
[--C-:B------:R-:W-:Y:S01]  /*3600*/  FFMA.FTZ R224, R224, R122, R123.reuse ;  /* 0x0000007ae0e07223 */ /* 0x100fe2000001007b */
[----:B------:R-:W-:Y:S01]  /*3610*/  FADD.FTZ R227, R227, -R228 ;  /* 0x800000e4e3e37221 */ /* 0x000fe20000010000 */
[C---:B------:R-:W-:Y:S01]  /*3620*/  FMUL.FTZ R90, R169.reuse, R124 ;  /* 0x0000007ca95a7220 */ /* 0x040fe20000410000 */
[----:B------:R-:W-:Y:S01]  /*3630*/  HFMA2.MMA R124, -RZ, RZ, 0, 0 ;  /* 0x00000000ff7c7435 */ /* 0x000fe200000001ff */
[----:B------:R-:W-:Y:S01]  /*3640*/  @P2 SHF.L.U32 R232, R60, 0x10, RZ ;  /* 0x000000103ce82819 */ /* 0x000fe200000006ff */
[----:B------:R-:W-:Y:S01]  /*3650*/  FMUL.FTZ R89, R169, R89 ;  /* 0x00000059a9597220 */ /* 0x000fe20000410000 */
[----:B------:R-:W-:Y:S01]  /*3660*/  @P1 FADD.FTZ R90, R90, R88 ;  /* 0x000000585a5a1221 */ /* 0x000fe20000010000 */
[----:B------:R-:W-:Y:S01]  /*3670*/  FADD.FTZ R224, R175, -R224 ;  /* 0x800000e0afe07221 */ /* 0x000fe20000010000 */
[----:B------:R-:W-:Y:S01]  /*3680*/  FFMA.FTZ R226, R226, R122, R123 ;  /* 0x0000007ae2e27223 */ /* 0x000fe2000001007b */
[----:B------:R-:W-:Y:S01]  /*3690*/  MOV R175, RZ ;  /* 0x000000ff00af7202 */ /* 0x000fe20000000f00 */
[----:B------:R-:W-:-:S02]  /*36a0*/  FMUL.FTZ R91, R90, R168 ;  /* 0x000000a85a5b7220 */ /* 0x000fc40000410000 */
[----:B------:R-:W-:Y:S02]  /*36b0*/  FADD.FTZ R225, R225, -R226 ;  /* 0x800000e2e1e17221 */ /* 0x000fe40000010000 */
[----:B------:R-:W-:Y:S01]  /*36c0*/  FMUL.FTZ R91, R91, UR13 ;  /* 0x0000000d5b5b7c20 */ /* 0x000fe20008410000 */
[----:B--2---:R-:W-:-:S05]  /*36d0*/  @P2 SHF.L.U32 R88, R92, 0x10, RZ ;  /* 0x000000105c582819 */ /* 0x004fca00000006ff */
[C---:B------:R-:W-:Y:S01]  /*36e0*/  @P2 FMUL.FTZ R124, R91.reuse, R88 ;  /* 0x000000585b7c2220 */ /* 0x040fe20000410000 */
[----:B------:R-:W-:Y:S02]  /*36f0*/  IMAD.MOV.U32 R88, RZ, RZ, RZ ;  /* 0x000000ffff587224 */ /* 0x000fe400078e00ff */
[----:B------:R-:W-:Y:S01]  /*3700*/  @P2 FMUL.FTZ R88, R91, R232 ;  /* 0x000000e85b582220 */ /* 0x000fe20000410000 */
[----:B------:R-:W-:Y:S01]  /*3710*/  @P1 PRMT R91, R64, 0x7632, R91 ;  /* 0x00007632405b1816 */ /* 0x000fe2000000005b */
[----:B------:R-:W-:Y:S01]  /*3720*/  IMAD.MOV.U32 R232, RZ, RZ, RZ ;  /* 0x000000ffffe87224 */ /* 0x000fe200078e00ff */
[----:B------:R-:W-:Y:S02]  /*3730*/  ISETP.NE.U32.AND P2, PT, RZ, UR14, PT ;  /* 0x0000000eff007c0c */ /* 0x000fe4000bf45070 */
[----:B------:R-:W-:Y:S02]  /*3740*/  @P1 SHF.L.U32 R91, R91, 0x10, RZ ;  /* 0x000000105b5b1819 */ /* 0x000fe400000006ff */
[----:B------:R-:W-:-:S03]  /*3750*/  ISETP.NE.AND.EX P2, PT, RZ, UR15, PT, P2 ;  /* 0x0000000fff007c0c */ /* 0x000fc6000bf45320 */
[----:B------:R-:W-:Y:S01]  /*3760*/  @P1 FADD.FTZ R89, R89, R91 ;  /* 0x0000005b59591221 */ /* 0x000fe20000010000 */
[----:B------:R-:W-:Y:S01]  /*3770*/  FFMA.FTZ R91, R231, R122, R123 ;  /* 0x0000007ae75b7223 */ /* 0x000fe2000001007b */
[----:B------:R-:W-:Y:S02]  /*3780*/  @P4 PRMT R231, R92, 0x7632, R231 ;  /* 0x000076325ce74816 */ /* 0x000fe400000000e7 */
[----:B------:R-:W-:Y:S01]  /*3790*/  FMUL.FTZ R92, R89, R168 ;  /* 0x000000a8595c7220 */ /* 0x000fe20000410000 */
[----:B------:R-:W-:Y:S01]  /*37a0*/  FADD.FTZ R91, R125, -R91 ;  /* 0x8000005b7d5b7221 */ /* 0x000fe20000010000 */
[----:B------:R-:W-:Y:S02]  /*37b0*/  @P4 SHF.L.U32 R231, R231, 0x10, RZ ;  /* 0x00000010e7e74819 */ /* 0x000fe400000006ff */
[----:B------:R-:W-:Y:S01]  /*37c0*/  FMUL.FTZ R92, R92, UR13 ;  /* 0x0000000d5c5c7c20 */ /* 0x000fe20008410000 */
[----:B------:R-:W-:Y:S01]  /*37d0*/  MOV R125, RZ ;  /* 0x000000ff007d7202 */ /* 0x000fe20000000f00 */
[----:B------:R-:W-:Y:S01]  /*37e0*/  FMUL.FTZ R91, R169, R91 ;  /* 0x0000005ba95b7220 */ /* 0x000fe20000410000 */
[----:B------:R-:W-:Y:S01]  /*37f0*/  @P2 F2FP.BF16.F32.PACK_AB R90, RZ, R90 ;  /* 0x0000005aff5a223e */ /* 0x000fe200000010ff */
[----:B------:R-:W-:Y:S01]  /*3800*/  @P4 FMUL.FTZ R125, R92, R231 ;  /* 0x000000e75c7d4220 */ /* 0x000fe20000410000 */
[----:B------:R-:W-:-:S02]  /*3810*/  @P2 F2FP.BF16.F32.PACK_AB R231, RZ, R89 ;  /* 0x00000059ffe7223e */ /* 0x000fc400000010ff */
[----:B------:R-:W-:Y:S02]  /*3820*/  @P4 PRMT R89, R60, 0x7632, R89 ;  /* 0x000076323c594816 */ /* 0x000fe40000000059 */
[----:B------:R-:W-:Y:S01]  /*3830*/  @P2 PRMT R84, R90, 0x7610, R84 ;  /* 0x000076105a542816 */ /* 0x000fe20000000054 */
[----:B------:R-:W-:Y:S01]  /*3840*/  @P6 IMAD.U32 R90, R63, 0x10000, RZ ;  /* 0x000100003f5a6824 */ /* 0x000fe200078e00ff */
[----:B------:R-:W-:Y:S02]  /*3850*/  @P4 SHF.L.U32 R89, R89, 0x10, RZ ;  /* 0x0000001059594819 */ /* 0x000fe400000006ff */
[----:B------:R-:W-:-:S03]  /*3860*/  @P2 PRMT R84, R84, 0x5410, R231 ;  /* 0x0000541054542816 */ /* 0x000fc600000000e7 */
[----:B------:R-:W-:Y:S01]  /*3870*/  @P4 FMUL.FTZ R232, R92, R89 ;  /* 0x000000595ce84220 */ /* 0x000fe20000410000 */
[----:B------:R-:W-:Y:S01]  /*3880*/  LOP3.LUT P4, RZ, R104, 0xff0000, RZ, 0xc0, !PT ;  /* 0x00ff000068ff7812 */ /* 0x000fe2000788c0ff */
[----:B------:R-:W-:Y:S01]  /*3890*/  FFMA.FTZ R92, R230, R122, R123 ;  /* 0x0000007ae65c7223 */ /* 0x000fe2000001007b */
[----:B------:R-:W-:Y:S02]  /*38a0*/  @P1 SHF.L.U32 R89, R65, 0x10, RZ ;  /* 0x0000001041591819 */ /* 0x000fe400000006ff */
[----:B------:R-:W-:Y:S01]  /*38b0*/  F2FP.BF16.F32.PACK_AB R88, R232, R88 ;  /* 0x00000058e858723e */ /* 0x000fe200000010ff */
[----:B------:R-:W-:Y:S01]  /*38c0*/  FADD.FTZ R92, R126, -R92 ;  /* 0x8000005c7e5c7221 */ /* 0x000fe20000010000 */
[----:B------:R-:W-:Y:S01]  /*38d0*/  HFMA2.MMA R126, -RZ, RZ, 0, 0 ;  /* 0x00000000ff7e7435 */ /* 0x000fe200000001ff */
[----:B------:R-:W-:Y:S02]  /*38e0*/  @P1 FADD.FTZ R91, R91, R89 ;  /* 0x000000595b5b1221 */ /* 0x000fe40000010000 */
[----:B------:R-:W-:-:S02]  /*38f0*/  FMUL.FTZ R92, R169, R92 ;  /* 0x0000005ca95c7220 */ /* 0x000fc40000410000 */
[----:B------:R-:W-:Y:S01]  /*3900*/  FMUL.FTZ R230, R91, R168 ;  /* 0x000000a85be67220 */ /* 0x000fe20000410000 */
[----:B------:R-:W-:Y:S02]  /*3910*/  @P2 F2FP.BF16.F32.PACK_AB R91, RZ, R91 ;  /* 0x0000005bff5b223e */ /* 0x000fe400000010ff */
[----:B------:R-:W-:Y:S01]  /*3920*/  @P4 SHF.L.U32 R89, R93, 0x10, RZ ;  /* 0x000000105d594819 */ /* 0x000fe200000006ff */
[----:B------:R-:W-:Y:S01]  /*3930*/  FMUL.FTZ R230, R230, UR13 ;  /* 0x0000000de6e67c20 */ /* 0x000fe20008410000 */
[----:B------:R-:W-:Y:S02]  /*3940*/  @P4 SHF.L.U32 R233, R61, 0x10, RZ ;  /* 0x000000103de94819 */ /* 0x000fe400000006ff */
[----:B------:R-:W-:Y:S01]  /*3950*/  @P1 PRMT R93, R65, 0x7632, R93 ;  /* 0x00007632415d1816 */ /* 0x000fe2000000005d */
[C---:B------:R-:W-:Y:S01]  /*3960*/  @P4 FMUL.FTZ R126, R230.reuse, R89 ;  /* 0x00000059e67e4220 */ /* 0x040fe20000410000 */
[----:B------:R-:W-:Y:S01]  /*3970*/  MOV R89, RZ ;  /* 0x000000ff00597202 */ /* 0x000fe20000000f00 */
[----:B------:R-:W-:Y:S01]  /*3980*/  @P4 FMUL.FTZ R89, R230, R233 ;  /* 0x000000e9e6594220 */ /* 0x000fe20000410000 */
[----:B------:R-:W-:Y:S01]  /*3990*/  LOP3.LUT P4, RZ, R104, 0xff000000, RZ, 0xc0, !PT ;  /* 0xff00000068ff7812 */ /* 0x000fe2000788c0ff */
[----:B------:R-:W-:Y:S01]  /*39a0*/  @P1 IMAD.U32 R104, R93, 0x10000, RZ ;  /* 0x000100005d681824 */ /* 0x000fe200078e00ff */
[----:B------:R-:W-:-:S02]  /*39b0*/  MOV R230, RZ ;  /* 0x000000ff00e67202 */ /* 0x000fc40000000f00 */
[----:B------:R-:W-:Y:S01]  /*39c0*/  @P2 PRMT R85, R91, 0x7610, R85 ;  /* 0x000076105b552816 */ /* 0x000fe20000000055 */
[----:B------:R-:W-:Y:S01]  /*39d0*/  @P1 FADD.FTZ R92, R92, R104 ;  /* 0x000000685c5c1221 */ /* 0x000fe20000010000 */
[----:B------:R-:W-:Y:S01]  /*39e0*/  FFMA.FTZ R104, R229, R122, R123 ;  /* 0x0000007ae5687223 */ /* 0x000fe2000001007b */
[----:B------:R-:W-:-:S03]  /*39f0*/  MOV R91, RZ ;  /* 0x000000ff005b7202 */ /* 0x000fc60000000f00 */
[----:B------:R-:W-:Y:S01]  /*3a00*/  FADD.FTZ R104, R127, -R104 ;  /* 0x800000687f687221 */ /* 0x000fe20000010000 */
[----:B------:R-:W-:Y:S02]  /*3a10*/  HFMA2.MMA R127, -RZ, RZ, 0, 0 ;  /* 0x00000000ff7f7435 */ /* 0x000fe400000001ff */
[----:B------:R-:W-:Y:S01]  /*3a20*/  @P4 PRMT R229, R93, 0x7632, R229 ;  /* 0x000076325de54816 */ /* 0x000fe200000000e5 */
[----:B------:R-:W-:-:S03]  /*3a30*/  FMUL.FTZ R93, R92, R168 ;  /* 0x000000a85c5d7220 */ /* 0x000fc60000410000 */
[----:B------:R-:W-:Y:S01]  /*3a40*/  @P4 SHF.L.U32 R229, R229, 0x10, RZ ;  /* 0x00000010e5e54819 */ /* 0x000fe200000006ff */
[----:B------:R-:W-:-:S04]  /*3a50*/  FMUL.FTZ R93, R93, UR13 ;  /* 0x0000000d5d5d7c20 */ /* 0x000fc80008410000 */
[----:B------:R-:W-:Y:S01]  /*3a60*/  @P4 FMUL.FTZ R127, R93, R229 ;  /* 0x000000e55d7f4220 */ /* 0x000fe20000410000 */
[----:B------:R-:W-:Y:S02]  /*3a70*/  @P2 F2FP.BF16.F32.PACK_AB R229, RZ, R92 ;  /* 0x0000005cffe5223e */ /* 0x000fe400000010ff */
[----:B------:R-:W-:Y:S02]  /*3a80*/  @P4 PRMT R92, R61, 0x7632, R92 ;  /* 0x000076323d5c4816 */ /* 0x000fe4000000005c */
[----:B------:R-:W-:Y:S02]  /*3a90*/  @P2 PRMT R85, R85, 0x5410, R229 ;  /* 0x0000541055552816 */ /* 0x000fe400000000e5 */
[----:B------:R-:W-:-:S05]  /*3aa0*/  @P4 SHF.L.U32 R92, R92, 0x10, RZ ;  /* 0x000000105c5c4819 */ /* 0x000fca00000006ff */
[----:B------:R-:W-:Y:S01]  /*3ab0*/  @P4 FMUL.FTZ R230, R93, R92 ;  /* 0x0000005c5de64220 */ /* 0x000fe20000410000 */
[----:B------:R-:W-:Y:S01]  /*3ac0*/  LOP3.LUT P4, RZ, R105, 0xff, RZ, 0xc0, !PT ;  /* 0x000000ff69ff7812 */ /* 0x000fe2000788c0ff */
[----:B------:R-:W-:Y:S01]  /*3ad0*/  FMUL.FTZ R92, R169, R104 ;  /* 0x00000068a95c7220 */ /* 0x000fe20000410000 */
[----:B------:R-:W-:Y:S01]  /*3ae0*/  @P1 SHF.L.U32 R93, R66, 0x10, RZ ;  /* 0x00000010425d1819 */ /* 0x000fe200000006ff */
[----:B------:R-:W-:Y:S01]  /*3af0*/  IMAD.MOV.U32 R104, RZ, RZ, RZ ;  /* 0x000000ffff687224 */ /* 0x000fe200078e00ff */
[----:B------:R-:W-:-:S03]  /*3b00*/  F2FP.BF16.F32.PACK_AB R89, R230, R89 ;  /* 0x00000059e659723e */ /* 0x000fc600000010ff */
[----:B------:R-:W-:-:S04]  /*3b10*/  @P1 FADD.FTZ R92, R92, R93 ;  /* 0x0000005d5c5c1221 */ /* 0x000fc80000010000 */
[----:B------:R-:W-:Y:S01]  /*3b20*/  FMUL.FTZ R93, R92, R168 ;  /* 0x000000a85c5d7220 */ /* 0x000fe20000410000 */
[----:B------:R-:W-:Y:S02]  /*3b30*/  @P2 F2FP.BF16.F32.PACK_AB R92, RZ, R92 ;  /* 0x0000005cff5c223e */ /* 0x000fe400000010ff */
[----:B------:R-:W-:Y:S01]  /*3b40*/  @P4 SHF.L.U32 R228, R94, 0x10, RZ ;  /* 0x000000105ee44819 */ /* 0x000fe200000006ff */
[----:B------:R-:W-:Y:S01]  /*3b50*/  FMUL.FTZ R93, R93, UR13 ;  /* 0x0000000d5d5d7c20 */ /* 0x000fe20008410000 */
[----:B------:R-:W-:Y:S02]  /*3b60*/  @P4 SHF.L.U32 R233, R62, 0x10, RZ ;  /* 0x000000103ee94819 */ /* 0x000fe400000006ff */
[----:B------:R-:W-:Y:S01]  /*3b70*/  @P2 PRMT R86, R92, 0x7610, R86 ;  /* 0x000076105c562816 */ /* 0x000fe20000000056 */
[----:B------:R-:W-:Y:S01]  /*3b80*/  @P4 FMUL.FTZ R104, R93, R228 ;  /* 0x000000e45d684220 */ /* 0x000fe20000410000 */
[----:B------:R-:W-:-:S06]  /*3b90*/  HFMA2.MMA R228, -RZ, RZ, 0, 0 ;  /* 0x00000000ffe47435 */ /* 0x000fcc00000001ff */
[----:B------:R-:W-:Y:S01]  /*3ba0*/  @P4 FMUL.FTZ R228, R93, R233 ;  /* 0x000000e95de44220 */ /* 0x000fe20000410000 */
[----:B------:R-:W-:Y:S01]  /*3bb0*/  LOP3.LUT P4, RZ, R105, 0xff000000, RZ, 0xc0, !PT ;  /* 0xff00000069ff7812 */ /* 0x000fe2000788c0ff */
[C---:B------:R-:W-:Y:S01]  /*3bc0*/  FMUL.FTZ R93, R169.reuse, R227 ;  /* 0x000000e3a95d7220 */ /* 0x040fe20000410000 */
[----:B------:R-:W-:Y:S01]  /*3bd0*/  @P1 PRMT R105, R66, 0x7632, R105 ;  /* 0x0000763242691816 */ /* 0x000fe20000000069 */
[----:B------:R-:W-:Y:S01]  /*3be0*/  FMUL.FTZ R227, R169, R224 ;  /* 0x000000e0a9e37220 */ /* 0x000fe20000410000 */
[----:B------:R-:W-:Y:S01]  /*3bf0*/  @P1 SHF.L.U32 R224, R67, 0x10, RZ ;  /* 0x0000001043e01819 */ /* 0x000fe200000006ff */
[----:B------:R-:W-:Y:S01]  /*3c00*/  HFMA2.MMA R233, -RZ, RZ, 0, 0 ;  /* 0x00000000ffe97435 */ /* 0x000fe200000001ff */
[----:B------:R-:W-:-:S05]  /*3c10*/  @P1 SHF.L.U32 R105, R105, 0x10, RZ ;  /* 0x0000001069691819 */ /* 0x000fca00000006ff */
[--C-:B------:R-:W-:Y:S01]  /*3c20*/  @P1 FADD.FTZ R93, R93, R105.reuse ;  /* 0x000000695d5d1221 */ /* 0x100fe20000010000 */
[----:B------:R-:W-:-:S03]  /*3c30*/  @P1 PRMT R105, R67, 0x7632, R105 ;  /* 0x0000763243691816 */ /* 0x000fc60000000069 */
[----:B------:R-:W-:Y:S01]  /*3c40*/  FMUL.FTZ R226, R93, R168 ;  /* 0x000000a85de27220 */ /* 0x000fe20000410000 */
[----:B------:R-:W-:-:S03]  /*3c50*/  @P1 SHF.L.U32 R105, R105, 0x10, RZ ;  /* 0x0000001069691819 */ /* 0x000fc600000006ff */
[----:B------:R-:W-:Y:S02]  /*3c60*/  FMUL.FTZ R226, R226, UR13 ;  /* 0x0000000de2e27c20 */ /* 0x000fe40008410000 */
[----:B------:R-:W-:Y:S01]  /*3c70*/  @P1 FADD.FTZ R227, R227, R105 ;  /* 0x00000069e3e31221 */ /* 0x000fe20000010000 */
[----:B------:R-:W-:Y:S02]  /*3c80*/  @P2 F2FP.BF16.F32.PACK_AB R105, RZ, R93 ;  /* 0x0000005dff69223e */ /* 0x000fe400000010ff */
[----:B------:R-:W-:Y:S02]  /*3c90*/  @P5 PRMT R93, R62, 0x7632, R93 ;  /* 0x000076323e5d5816 */ /* 0x000fe4000000005d */
[----:B------:R-:W-:-:S03]  /*3ca0*/  @P2 PRMT R86, R86, 0x5410, R105 ;  /* 0x0000541056562816 */ /* 0x000fc60000000069 */
[----:B------:R-:W-:-:S04]  /*3cb0*/  @P5 IMAD.U32 R93, R93, 0x10000, RZ ;  /* 0x000100005d5d5824 */ /* 0x000fc800078e00ff */
[----:B------:R-:W-:Y:S01]  /*3cc0*/  @P5 FMUL.FTZ R175, R226, R93 ;  /* 0x0000005de2af5220 */ /* 0x000fe20000410000 */
[----:B------:R-:W-:Y:S01]  /*3cd0*/  FMUL.FTZ R93, R169, R225 ;  /* 0x000000e1a95d7220 */ /* 0x000fe20000410000 */
[----:B------:R-:W-:-:S03]  /*3ce0*/  @P4 PRMT R225, R63, 0x7632, R225 ;  /* 0x000076323fe14816 */ /* 0x000fc600000000e1 */
[----:B------:R-:W-:Y:S01]  /*3cf0*/  @P1 FADD.FTZ R93, R93, R224 ;  /* 0x000000e05d5d1221 */ /* 0x000fe20000010000 */
[----:B------:R-:W-:Y:S01]  /*3d00*/  FMUL.FTZ R224, R227, R168 ;  /* 0x000000a8e3e07220 */ /* 0x000fe20000410000 */
[----:B------:R-:W-:Y:S02]  /*3d10*/  @P4 SHF.L.U32 R225, R225, 0x10, RZ ;  /* 0x00000010e1e14819 */ /* 0x000fe400000006ff */
[----:B------:R-:W-:Y:S01]  /*3d20*/  @P2 F2FP.BF16.F32.PACK_AB R227, RZ, R227 ;  /* 0x000000e3ffe3223e */ /* 0x000fe200000010ff */
[----:B------:R-:W-:-:S04]  /*3d30*/  FMUL.FTZ R224, R224, UR13 ;  /* 0x0000000de0e07c20 */ /* 0x000fc80008410000 */
[----:B------:R-:W-:Y:S01]  /*3d40*/  @P4 FMUL.FTZ R233, R224, R225 ;  /* 0x000000e1e0e94220 */ /* 0x000fe20000410000 */
[----:B------:R-:W-:Y:S01]  /*3d50*/  @P2 F2FP.BF16.F32.PACK_AB R225, RZ, R93 ;  /* 0x0000005dffe1223e */ /* 0x000fe200000010ff */
[----:B------:R-:W-:-:S03]  /*3d60*/  FMUL.FTZ R93, R93, R168 ;  /* 0x000000a85d5d7220 */ /* 0x000fc60000410000 */
[----:B------:R-:W-:Y:S01]  /*3d70*/  @P2 PRMT R87, R225, 0x7610, R87 ;  /* 0x00007610e1572816 */ /* 0x000fe20000000057 */
[----:B------:R-:W-:Y:S02]  /*3d80*/  FMUL.FTZ R225, R93, UR13 ;  /* 0x0000000d5de17c20 */ /* 0x000fe40008410000 */
[----:B------:R-:W0:Y:S01]  /*3d90*/  @P2 LDC.64 R92, c[0x0][0x308] ;  /* 0x0000c200ff5c2b82 */ /* 0x000e220000000a00 */
[----:B------:R-:W-:Y:S01]  /*3da0*/  @P2 PRMT R87, R87, 0x5410, R227 ;  /* 0x0000541057572816 */ /* 0x000fe200000000e3 */
[----:B------:R-:W-:Y:S01]  /*3db0*/  @P6 FMUL.FTZ R91, R225, R90 ;  /* 0x0000005ae15b6220 */ /* 0x000fe20000410000 */
[----:B------:R-:W-:-:S04]  /*3dc0*/  F2FP.BF16.F32.PACK_AB R90, R175, R228 ;  /* 0x000000e4af5a723e */ /* 0x000fc800000010ff */
[----:B------:R-:W-:Y:S02]  /*3dd0*/  F2FP.BF16.F32.PACK_AB R91, R233, R91 ;  /* 0x0000005be95b723e */ /* 0x000fe400000010ff */
[----:B------:R-:W1:Y:S01]  /*3de0*/  LDC.64 R232, c[0x0][0x2f8] ;  /* 0x0000be00ffe87b82 */ /* 0x000e620000000a00 */
[----:B0-----:R-:W-:-:S05]  /*3df0*/  @P2 IMAD.WIDE.U32 R92, R174, 0x10, R92 ;  /* 0x00000010ae5c2825 */ /* 0x001fca00078e005c */
[----:B------:R-:W-:Y:S01]  /*3e00*/  @P2 STG.E.128 desc[UR6][R92.64], R84 ;  /* 0x000000545c002986 */ /* 0x000fe2000c101d06 */
[----:B-1----:R-:W-:Y:S02]  /*3e10*/  IMAD.WIDE.U32 R174, R174, 0x10, R232 ;  /* 0x00000010aeae7825 */ /* 0x002fe400078e00e8 */
[----:B------:R-:W0:Y:S03]  /*3e20*/  LDC.64 R232, c[0x0][0x220] ;  /* 0x00008800ffe87b82 */ /* 0x000e260000000a00 */
[----:B------:R0:W-:Y:S02]  /*3e30*/  STG.E.128 desc[UR6][R174.64], R88 ;  /* 0x00000058ae007986 */ /* 0x0001e4000c101d06 */
[----:B0-----:R-:W-:-:S06]  /*3e40*/  IMAD.WIDE.U32 R88, R173, 0x10, R232 ;  /* 0x00000010ad587825 */ /* 0x001fcc00078e00e8 */
[----:B------:R-:W2:Y:S01]  /*3e50*/  LDG.E.128 R88, desc[UR6][R88.64] ;  /* 0x0000000658587981 */ /* 0x000ea2000c1e1d00 */
[----:B------:R-:W-:Y:S01]  /*3e60*/  @P5 PRMT R92, R94, 0x7632, R92 ;  /* 0x000076325e5c5816 */ /* 0x000fe2000000005c */
[----:B------:R-:W-:Y:S01]  /*3e70*/  HFMA2.MMA R105, -RZ, RZ, 0, 0 ;  /* 0x00000000ff697435 */ /* 0x000fe200000001ff */
[----:B------:R-:W-:Y:S01]  /*3e80*/  @P6 SHF.L.U32 R93, R95, 0x10, RZ ;  /* 0x000000105f5d6819 */ /* 0x000fe200000006ff */
[----:B------:R-:W-:Y:S01]  /*3e90*/  IMAD.MOV.U32 R94, RZ, RZ, R102 ;  /* 0x000000ffff5e7224 */ /* 0x000fe200078e0066 */
[----:B------:R-:W-:Y:S01]  /*3ea0*/  @P5 SHF.L.U32 R92, R92, 0x10, RZ ;  /* 0x000000105c5c5819 */ /* 0x000fe200000006ff */
[----:B------:R-:W-:Y:S01]  /*3eb0*/  HFMA2.MMA R175, -RZ, RZ, 0, 0 ;  /* 0x00000000ffaf7435 */ /* 0x000fe200000001ff */
[----:B------:R-:W-:Y:S01]  /*3ec0*/  MOV R174, RZ ;  /* 0x000000ff00ae7202 */ /* 0x000fe20000000f00 */
[----:B------:R-:W-:Y:S01]  /*3ed0*/  @P6 FMUL.FTZ R174, R225, R93 ;  /* 0x0000005de1ae6220 */ /* 0x000fe20000410000 */
[----:B------:R-:W-:Y:S01]  /*3ee0*/  @P1 SHF.L.U32 R93, R68, 0x10, RZ ;  /* 0x00000010445d1819 */ /* 0x000fe200000006ff */
[----:B------:R-:W-:Y:S01]  /*3ef0*/  @P5 FMUL.FTZ R105, R226, R92 ;  /* 0x0000005ce2695220 */ /* 0x000fe20000410000 */
[-CC-:B------:R-:W-:Y:S01]  /*3f00*/  FFMA.FTZ R92, R192, R122.reuse, R123.reuse ;  /* 0x0000007ac05c7223 */ /* 0x180fe2000001007b */
[----:B------:R-:W-:Y:S01]  /*3f10*/  LOP3.LUT P5, RZ, R94, 0xff, RZ, 0xc0, !PT ;  /* 0x000000ff5eff7812 */ /* 0x000fe200078ac0ff */
[----:B------:R-:W-:Y:S01]  /*3f20*/  FFMA.FTZ R193, R193, R122, R123 ;  /* 0x0000007ac1c17223 */ /* 0x000fe2000001007b */
[----:B------:R-:W-:Y:S01]  /*3f30*/  @P4 PRMT R95, R95, 0x7632, R95 ;  /* 0x000076325f5f4816 */ /* 0x000fe2000000005f */
[----:B------:R-:W-:Y:S01]  /*3f40*/  FADD.FTZ R92, R223, -R92 ;  /* 0x8000005cdf5c7221 */ /* 0x000fe20000010000 */
[----:B------:R-:W-:Y:S01]  /*3f50*/  HFMA2.MMA R223, -RZ, RZ, 0, 0 ;  /* 0x00000000ffdf7435 */ /* 0x000fe200000001ff */
[----:B------:R-:W-:Y:S01]  /*3f60*/  MOV R192, RZ ;  /* 0x000000ff00c07202 */ /* 0x000fe20000000f00 */
[----:B------:R-:W-:Y:S01]  /*3f70*/  FADD.FTZ R193, R194, -R193 ;  /* 0x800000c1c2c17221 */ /* 0x000fe20000010000 */
[----:B------:R-:W-:Y:S01]  /*3f80*/  FMUL.FTZ R92, R169, R92 ;  /* 0x0000005ca95c7220 */ /* 0x000fe20000410000 */
[----:B------:R-:W-:Y:S01]  /*3f90*/  @P4 SHF.L.U32 R95, R95, 0x10, RZ ;  /* 0x000000105f5f4819 */ /* 0x000fe200000006ff */
[-CC-:B------:R-:W-:Y:S01]  /*3fa0*/  FFMA.FTZ R195, R195, R122.reuse, R123.reuse ;  /* 0x0000007ac3c37223 */ /* 0x180fe2000001007b */
[-C--:B------:R-:W-:Y:S01]  /*3fb0*/  FFMA.FTZ R219, R219, R122.reuse, R123 ;  /* 0x0000007adbdb7223 */ /* 0x080fe2000001007b */
[----:B------:R-:W-:Y:S01]  /*3fc0*/  @P1 FADD.FTZ R92, R92, R93 ;  /* 0x0000005d5c5c1221 */ /* 0x000fe20000010000 */
[----:B------:R-:W-:Y:S01]  /*3fd0*/  FFMA.FTZ R215, R215, R122, R123 ;  /* 0x0000007ad7d77223 */ /* 0x000fe2000001007b */
[----:B------:R-:W-:Y:S01]  /*3fe0*/  @P4 FMUL.FTZ R175, R224, R95 ;  /* 0x0000005fe0af4220 */ /* 0x000fe20000410000 */
[----:B------:R-:W-:Y:S01]  /*3ff0*/  @P5 SHF.L.U32 R94, R56, 0x10, RZ ;  /* 0x00000010385e5819 */ /* 0x000fe200000006ff */
[----:B------:R-:W-:Y:S01]  /*4000*/  FMUL.FTZ R93, R92, R168 ;  /* 0x000000a85c5d7220 */ /* 0x000fe20000410000 */
[----:B------:R-:W-:Y:S01]  /*4010*/  LOP3.LUT P4, RZ, R102, 0xff0000, RZ, 0xc0, !PT ;  /* 0x00ff000066ff7812 */ /* 0x000fe2000788c0ff */
[--C-:B------:R-:W-:Y:S01]  /*4020*/  FADD.FTZ R196, R196, -R195.reuse ;  /* 0x800000c3c4c47221 */ /* 0x100fe20000010000 */
[----:B------:R-:W-:Y:S01]  /*4030*/  @P1 PRMT R195, R68, 0x7632, R195 ;  /* 0x0000763244c31816 */ /* 0x000fe200000000c3 */
[----:B------:R-:W-:Y:S01]  /*4040*/  FMUL.FTZ R93, R93, UR13 ;  /* 0x0000000d5d5d7c20 */ /* 0x000fe20008410000 */
[----:B------:R-:W-:Y:S01]  /*4050*/  FADD.FTZ R219, R220, -R219 ;  /* 0x800000dbdcdb7221 */ /* 0x000fe20000010000 */
[----:B------:R-:W-:Y:S01]  /*4060*/  LOP3.LUT P6, RZ, R103, 0xff0000, RZ, 0xc0, !PT ;  /* 0x00ff000067ff7812 */ /* 0x000fe200078cc0ff */
[----:B------:R-:W-:Y:S01]  /*4070*/  FADD.FTZ R215, R216, -R215 ;  /* 0x800000d7d8d77221 */ /* 0x000fe20000010000 */
[----:B------:R-:W-:Y:S01]  /*4080*/  @P5 FMUL.FTZ R223, R93, R94 ;  /* 0x0000005e5ddf5220 */ /* 0x000fe20000410000 */
[----:B------:R-:W-:Y:S01]  /*4090*/  @P1 SHF.L.U32 R94, R69, 0x10, RZ ;  /* 0x00000010455e1819 */ /* 0x000fe200000006ff */
[----:B------:R-:W-:Y:S01]  /*40a0*/  FMUL.FTZ R220, R169, R219 ;  /* 0x000000dba9dc7220 */ /* 0x000fe20000410000 */
[----:B------:R-:W-:Y:S01]  /*40b0*/  @P1 SHF.L.U32 R195, R195, 0x10, RZ ;  /* 0x00000010c3c31819 */ /* 0x000fe200000006ff */
[----:B------:R-:W-:-:S02]  /*40c0*/  IMAD.MOV.U32 R219, RZ, RZ, RZ ;  /* 0x000000ffffdb7224 */ /* 0x000fc400078e00ff */
[----:B------:R-:W-:Y:S01]  /*40d0*/  FMUL.FTZ R215, R169, R215 ;  /* 0x000000d7a9d77220 */ /* 0x000fe20000410000 */
[----:B------:R-:W-:Y:S01]  /*40e0*/  @P4 SHF.L.U32 R194, R57, 0x10, RZ ;  /* 0x0000001039c24819 */ /* 0x000fe200000006ff */
[----:B------:R-:W-:Y:S01]  /*40f0*/  FFMA.FTZ R217, R217, R122, R123 ;  /* 0x0000007ad9d97223 */ /* 0x000fe2000001007b */
[----:B------:R-:W-:-:S03]  /*4100*/  HFMA2.MMA R216, -RZ, RZ, 0, 0 ;  /* 0x00000000ffd87435 */ /* 0x000fc600000001ff */
[----:B------:R-:W-:-:S04]  /*4110*/  FADD.FTZ R217, R218, -R217 ;  /* 0x800000d9dad97221 */ /* 0x000fc80000010000 */
[----:B------:R-:W-:Y:S01]  /*4120*/  FMUL.FTZ R217, R169, R217 ;  /* 0x000000d9a9d97220 */ /* 0x000fe20000410000 */
[----:B--2---:R-:W-:-:S04]  /*4130*/  @P5 IMAD.U32 R95, R88, 0x10000, RZ ;  /* 0x00010000585f5824 */ /* 0x004fc800078e00ff */
[----:B------:R-:W-:Y:S01]  /*4140*/  @P5 FMUL.FTZ R192, R93, R95 ;  /* 0x0000005f5dc05220 */ /* 0x000fe20000410000 */
[----:B------:R-:W-:Y:S01]  /*4150*/  FFMA.FTZ R95, R221, R122, R123 ;  /* 0x0000007add5f7223 */ /* 0x000fe2000001007b */
[----:B------:R-:W-:Y:S01]  /*4160*/  FMUL.FTZ R93, R169, R193 ;  /* 0x000000c1a95d7220 */ /* 0x000fe20000410000 */
[----:B------:R-:W-:Y:S01]  /*4170*/  LOP3.LUT P5, RZ, R103, 0xff, RZ, 0xc0, !PT ;  /* 0x000000ff67ff7812 */ /* 0x000fe200078ac0ff */
[----:B------:R-:W-:Y:S01]  /*4180*/  HFMA2.MMA R221, -RZ, RZ, 0, 0 ;  /* 0x00000000ffdd7435 */ /* 0x000fe200000001ff */
[----:B------:R-:W-:Y:S01]  /*4190*/  FADD.FTZ R95, R222, -R95 ;  /* 0x8000005fde5f7221 */ /* 0x000fe20000010000 */
[----:B------:R-:W-:Y:S01]  /*41a0*/  @P1 FADD.FTZ R93, R93, R94 ;  /* 0x0000005e5d5d1221 */ /* 0x000fe20000010000 */
[----:B------:R-:W-:Y:S01]  /*41b0*/  @P1 SHF.L.U32 R94, R70, 0x10, RZ ;  /* 0x00000010465e1819 */ /* 0x000fe200000006ff */
[----:B------:R-:W-:Y:S02]  /*41c0*/  @P4 IMAD.U32 R222, R89, 0x10000, RZ ;  /* 0x0001000059de4824 */ /* 0x000fe400078e00ff */
[----:B------:R-:W-:Y:S01]  /*41d0*/  FMUL.FTZ R95, R169, R95 ;  /* 0x0000005fa95f7220 */ /* 0x000fe20000410000 */
[----:B------:R-:W-:-:S03]  /*41e0*/  MOV R193, RZ ;  /* 0x000000ff00c17202 */ /* 0x000fc60000000f00 */
[----:B------:R-:W-:Y:S01]  /*41f0*/  @P1 FADD.FTZ R95, R95, R94 ;  /* 0x0000005e5f5f1221 */ /* 0x000fe20000010000 */
[----:B------:R-:W-:Y:S01]  /*4200*/  FMUL.FTZ R94, R93, R168 ;  /* 0x000000a85d5e7220 */ /* 0x000fe20000410000 */
[----:B------:R-:W-:-:S03]  /*4210*/  @P5 SHF.L.U32 R224, R58, 0x10, RZ ;  /* 0x000000103ae05819 */ /* 0x000fc600000006ff */
[----:B------:R-:W-:Y:S01]  /*4220*/  FMUL.FTZ R94, R94, UR13 ;  /* 0x0000000d5e5e7c20 */ /* 0x000fe20008410000 */
[----:B------:R-:W-:Y:S02]  /*4230*/  @P5 SHF.L.U32 R225, R90, 0x10, RZ ;  /* 0x000000105ae15819 */ /* 0x000fe400000006ff */
[----:B------:R-:W-:Y:S01]  /*4240*/  @P2 F2FP.BF16.F32.PACK_AB R226, RZ, R95 ;  /* 0x0000005fffe2223e */ /* 0x000fe200000010ff */
[C---:B------:R-:W-:Y:S01]  /*4250*/  @P4 FMUL.FTZ R193, R94.reuse, R222 ;  /* 0x000000de5ec14220 */ /* 0x040fe20000410000 */
[----:B------:R-:W-:Y:S01]  /*4260*/  FMUL.FTZ R222, R95, R168 ;  /* 0x000000a85fde7220 */ /* 0x000fe20000410000 */
[----:B------:R-:W-:Y:S01]  /*4270*/  @P4 FMUL.FTZ R221, R94, R194 ;  /* 0x000000c25edd4220 */ /* 0x000fe20000410000 */
[----:B------:R-:W-:Y:S01]  /*4280*/  HFMA2.MMA R94, -RZ, RZ, 0, 0 ;  /* 0x00000000ff5e7435 */ /* 0x000fe200000001ff */
[----:B------:R-:W-:Y:S01]  /*4290*/  MOV R194, RZ ;  /* 0x000000ff00c27202 */ /* 0x000fe20000000f00 */
[----:B------:R-:W-:Y:S01]  /*42a0*/  FMUL.FTZ R222, R222, UR13 ;  /* 0x0000000ddede7c20 */ /* 0x000fe20008410000 */
[----:B------:R-:W-:-:S02]  /*42b0*/  LOP3.LUT P4, RZ, R102, 0xff00, RZ, 0xc0, !PT ;  /* 0x0000ff0066ff7812 */ /* 0x000fc4000788c0ff */
[----:B------:R-:W-:Y:S01]  /*42c0*/  @P2 PRMT R86, R226, 0x7610, R86 ;  /* 0x00007610e2562816 */ /* 0x000fe20000000056 */
[C---:B------:R-:W-:Y:S01]  /*42d0*/  @P5 FMUL.FTZ R94, R222.reuse, R224 ;  /* 0x000000e0de5e5220 */ /* 0x040fe20000410000 */
[----:B------:R-:W-:Y:S01]  /*42e0*/  @P5 FMUL.FTZ R194, R222, R225 ;  /* 0x000000e1dec25220 */ /* 0x000fe20000410000 */
[----:B------:R-:W-:Y:S01]  /*42f0*/  FMUL.FTZ R222, R169, R196 ;  /* 0x000000c4a9de7220 */ /* 0x000fe20000410000 */
[----:B------:R-:W-:Y:S01]  /*4300*/  LOP3.LUT P5, RZ, R102, 0xff000000, RZ, 0xc0, !PT ;  /* 0xff00000066ff7812 */ /* 0x000fe200078ac0ff */
[----:B------:R-:W-:Y:S01]  /*4310*/  FFMA.FTZ R225, R213, R122, R123 ;  /* 0x0000007ad5e17223 */ /* 0x000fe2000001007b */
[----:B------:R-:W-:Y:S01]  /*4320*/  MOV R102, RZ ;  /* 0x000000ff00667202 */ /* 0x000fe20000000f00 */
[--C-:B------:R-:W-:Y:S01]  /*4330*/  @P1 FADD.FTZ R222, R222, R195.reuse ;  /* 0x000000c3dede1221 */ /* 0x100fe20000010000 */
[----:B------:R-:W-:Y:S01]  /*4340*/  @P1 PRMT R195, R69, 0x7632, R195 ;  /* 0x0000763245c31816 */ /* 0x000fe200000000c3 */
[----:B------:R-:W-:Y:S01]  /*4350*/  FADD.FTZ R225, R214, -R225 ;  /* 0x800000e1d6e17221 */ /* 0x000fe20000010000 */
[----:B------:R-:W-:Y:S01]  /*4360*/  @P2 F2FP.BF16.F32.PACK_AB R224, RZ, R93 ;  /* 0x0000005dffe0223e */ /* 0x000fe200000010ff */
[----:B------:R-:W-:Y:S01]  /*4370*/  FMUL.FTZ R196, R222, R168 ;  /* 0x000000a8dec47220 */ /* 0x000fe20000410000 */
[----:B------:R-:W-:Y:S01]  /*4380*/  @P4 PRMT R88, R88, 0x7632, R88 ;  /* 0x0000763258584816 */ /* 0x000fe20000000058 */
[----:B------:R-:W-:-:S02]  /*4390*/  @P1 IMAD.U32 R195, R195, 0x10000, RZ ;  /* 0x00010000c3c31824 */ /* 0x000fc400078e00ff */
[----:B------:R-:W-:Y:S01]  /*43a0*/  FMUL.FTZ R225, R169, R225 ;  /* 0x000000e1a9e17220 */ /* 0x000fe20000410000 */
[----:B------:R-:W-:Y:S01]  /*43b0*/  FMUL.FTZ R196, R196, UR13 ;  /* 0x0000000dc4c47c20 */ /* 0x000fe20008410000 */
[----:B------:R-:W-:Y:S01]  /*43c0*/  @P4 SHF.L.U32 R88, R88, 0x10, RZ ;  /* 0x0000001058584819 */ /* 0x000fe200000006ff */
[--C-:B------:R-:W-:Y:S01]  /*43d0*/  @P1 FADD.FTZ R220, R220, R195.reuse ;  /* 0x000000c3dcdc1221 */ /* 0x100fe20000010000 */
[----:B------:R-:W-:Y:S02]  /*43e0*/  @P4 PRMT R195, R56, 0x7632, R195 ;  /* 0x0000763238c34816 */ /* 0x000fe400000000c3 */
[----:B------:R-:W-:Y:S02]  /*43f0*/  @P5 PRMT R89, R89, 0x7632, R89 ;  /* 0x0000763259595816 */ /* 0x000fe40000000059 */
[----:B------:R-:W-:Y:S02]  /*4400*/  @P4 SHF.L.U32 R195, R195, 0x10, RZ ;  /* 0x00000010c3c34819 */ /* 0x000fe400000006ff */
[----:B------:R-:W-:-:S02]  /*4410*/  @P5 SHF.L.U32 R89, R89, 0x10, RZ ;  /* 0x0000001059595819 */ /* 0x000fc400000006ff */
[----:B------:R-:W-:Y:S01]  /*4420*/  @P2 PRMT R85, R224, 0x7610, R85 ;  /* 0x00007610e0552816 */ /* 0x000fe20000000055 */
[----:B------:R-:W-:Y:S01]  /*4430*/  @P4 FMUL.FTZ R102, R196, R195 ;  /* 0x000000c3c4664220 */ /* 0x000fe20000410000 */
[----:B------:R-:W-:Y:S01]  /*4440*/  HFMA2.MMA R195, -RZ, RZ, 0, 0 ;  /* 0x00000000ffc37435 */ /* 0x000fe200000001ff */
[----:B------:R-:W-:Y:S02]  /*4450*/  @P2 F2FP.BF16.F32.PACK_AB R222, RZ, R222 ;  /* 0x000000deffde223e */ /* 0x000fe400000010ff */
[----:B------:R-:W-:-:S03]  /*4460*/  @P6 SHF.L.U32 R224, R59, 0x10, RZ ;  /* 0x000000103be06819 */ /* 0x000fc600000006ff */
[----:B------:R-:W-:Y:S01]  /*4470*/  @P4 FMUL.FTZ R195, R196, R88 ;  /* 0x00000058c4c34220 */ /* 0x000fe20000410000 */
[----:B------:R-:W-:Y:S01]  /*4480*/  @P5 PRMT R196, R57, 0x7632, R196 ;  /* 0x0000763239c45816 */ /* 0x000fe200000000c4 */
[----:B------:R-:W-:Y:S01]  /*4490*/  FMUL.FTZ R88, R220, R168 ;  /* 0x000000a8dc587220 */ /* 0x000fe20000410000 */
[----:B------:R-:W-:Y:S02]  /*44a0*/  LOP3.LUT P4, RZ, R103, 0xff00, RZ, 0xc0, !PT ;  /* 0x0000ff0067ff7812 */ /* 0x000fe4000788c0ff */
[----:B------:R-:W-:Y:S01]  /*44b0*/  @P5 SHF.L.U32 R196, R196, 0x10, RZ ;  /* 0x00000010c4c45819 */ /* 0x000fe200000006ff */
[----:B------:R-:W-:Y:S01]  /*44c0*/  FMUL.FTZ R88, R88, UR13 ;  /* 0x0000000d58587c20 */ /* 0x000fe20008410000 */
[----:B------:R-:W-:-:S03]  /*44d0*/  @P2 F2FP.BF16.F32.PACK_AB R220, RZ, R220 ;  /* 0x000000dcffdc223e */ /* 0x000fc600000010ff */
[C---:B------:R-:W-:Y:S01]  /*44e0*/  @P5 FMUL.FTZ R219, R88.reuse, R196 ;  /* 0x000000c458db5220 */ /* 0x040fe20000410000 */
[----:B------:R-:W-:Y:S01]  /*44f0*/  MOV R196, RZ ;  /* 0x000000ff00c47202 */ /* 0x000fe20000000f00 */
[----:B------:R-:W-:Y:S01]  /*4500*/  @P5 FMUL.FTZ R196, R88, R89 ;  /* 0x0000005958c45220 */ /* 0x000fe20000410000 */
[----:B------:R-:W-:Y:S02]  /*4510*/  LEA R88, P5, R173, UR16, 0x4 ;  /* 0x00000010ad587c11 */ /* 0x000fe4000f8a20ff */
[----:B------:R-:W-:Y:S02]  /*4520*/  @P2 PRMT R85, R85, 0x5410, R220 ;  /* 0x0000541055552816 */ /* 0x000fe400000000dc */
[----:B------:R-:W-:Y:S02]  /*4530*/  LEA.HI.X R89, R173, UR17, RZ, 0x4, P5 ;  /* 0x00000011ad597c11 */ /* 0x000fe4000a8f24ff */
[----:B------:R-:W-:Y:S02]  /*4540*/  LOP3.LUT P5, RZ, R103, 0xff000000, RZ, 0xc0, !PT ;  /* 0xff00000067ff7812 */ /* 0x000fe400078ac0ff */
[----:B------:R-:W-:-:S02]  /*4550*/  @P1 PRMT R103, R70, 0x7632, R103 ;  /* 0x0000763246671816 */ /* 0x000fc40000000067 */
[----:B------:R-:W-:Y:S02]  /*4560*/  @P4 PRMT R213, R58, 0x7632, R213 ;  /* 0x000076323ad54816 */ /* 0x000fe400000000d5 */
[----:B------:R-:W-:Y:S02]  /*4570*/  @P1 SHF.L.U32 R103, R103, 0x10, RZ ;  /* 0x0000001067671819 */ /* 0x000fe400000006ff */
[----:B------:R-:W-:-:S03]  /*4580*/  @P4 SHF.L.U32 R213, R213, 0x10, RZ ;  /* 0x00000010d5d54819 */ /* 0x000fc600000006ff */
[--C-:B------:R-:W-:Y:S01]  /*4590*/  @P1 FADD.FTZ R215, R215, R103.reuse ;  /* 0x00000067d7d71221 */ /* 0x100fe20000010000 */
[----:B------:R-:W-:Y:S02]  /*45a0*/  @P1 PRMT R103, R71, 0x7632, R103 ;  /* 0x0000763247671816 */ /* 0x000fe40000000067 */
[----:B------:R-:W-:Y:S01]  /*45b0*/  @P5 PRMT R218, R59, 0x7632, R218 ;  /* 0x000076323bda5816 */ /* 0x000fe200000000da */
[----:B------:R-:W-:Y:S01]  /*45c0*/  FMUL.FTZ R214, R215, R168 ;  /* 0x000000a8d7d67220 */ /* 0x000fe20000410000 */
[----:B------:R-:W-:Y:S02]  /*45d0*/  @P1 SHF.L.U32 R103, R103, 0x10, RZ ;  /* 0x0000001067671819 */ /* 0x000fe400000006ff */
[----:B------:R-:W-:Y:S01]  /*45e0*/  @P5 SHF.L.U32 R218, R218, 0x10, RZ ;  /* 0x00000010dada5819 */ /* 0x000fe200000006ff */
[----:B------:R-:W-:Y:S01]  /*45f0*/  FMUL.FTZ R214, R214, UR13 ;  /* 0x0000000dd6d67c20 */ /* 0x000fe20008410000 */
[----:B------:R-:W-:Y:S01]  /*4600*/  @P2 F2FP.BF16.F32.PACK_AB R95, RZ, R215 ;  /* 0x000000d7ff5f223e */ /* 0x000fe200000010ff */
[----:B------:R-:W-:Y:S01]  /*4610*/  @P1 FADD.FTZ R217, R217, R103 ;  /* 0x00000067d9d91221 */ /* 0x000fe20000010000 */
[----:B------:R-:W-:-:S02]  /*4620*/  IMAD.MOV.U32 R103, RZ, RZ, RZ ;  /* 0x000000ffff677224 */ /* 0x000fc400078e00ff */
[----:B------:R-:W-:Y:S01]  /*4630*/  @P4 FMUL.FTZ R103, R214, R213 ;  /* 0x000000d5d6674220 */ /* 0x000fe20000410000 */
[----:B------:R-:W-:Y:S01]  /*4640*/  @P2 PRMT R86, R86, 0x5410, R95 ;  /* 0x0000541056562816 */ /* 0x000fe2000000005f */
[----:B------:R-:W-:Y:S01]  /*4650*/  FMUL.FTZ R213, R217, R168 ;  /* 0x000000a8d9d57220 */ /* 0x000fe20000410000 */
[----:B------:R-:W-:Y:S02]  /*4660*/  @P2 F2FP.BF16.F32.PACK_AB R217, RZ, R217 ;  /* 0x000000d9ffd9223e */ /* 0x000fe400000010ff */
[----:B------:R-:W-:Y:S01]  /*4670*/  F2FP.BF16.F32.PACK_AB R94, R103, R94 ;  /* 0x0000005e675e723e */ /* 0x000fe200000010ff */
[----:B------:R-:W-:-:S04]  /*4680*/  FMUL.FTZ R213, R213, UR13 ;  /* 0x0000000dd5d57c20 */ /* 0x000fc80008410000 */
[----:B------:R-:W-:Y:S01]  /*4690*/  @P5 FMUL.FTZ R216, R213, R218 ;  /* 0x000000dad5d85220 */ /* 0x000fe20000410000 */
[----:B------:R-:W-:Y:S02]  /*46a0*/  @P2 F2FP.BF16.F32.PACK_AB R218, RZ, R92 ;  /* 0x0000005cffda223e */ /* 0x000fe400000010ff */
[----:B------:R-:W-:Y:S02]  /*46b0*/  @P1 SHF.L.U32 R92, R71, 0x10, RZ ;  /* 0x00000010475c1819 */ /* 0x000fe400000006ff */
[----:B------:R-:W-:Y:S02]  /*46c0*/  @P2 PRMT R84, R218, 0x7610, R84 ;  /* 0x00007610da542816 */ /* 0x000fe40000000054 */
[----:B------:R-:W-:Y:S01]  /*46d0*/  MOV R218, RZ ;  /* 0x000000ff00da7202 */ /* 0x000fe20000000f00 */
[----:B------:R-:W-:Y:S01]  /*46e0*/  @P1 FADD.FTZ R225, R225, R92 ;  /* 0x0000005ce1e11221 */ /* 0x000fe20000010000 */
[----:B------:R-:W-:Y:S01]  /*46f0*/  @P2 PRMT R84, R84, 0x5410, R222 ;  /* 0x0000541054542816 */ /* 0x000fe200000000de */
[----:B------:R-:W0:Y:S03]  /*4700*/  @P2 LDC.64 R92, c[0x0][0x308] ;  /* 0x0000c200ff5c2b82 */ /* 0x000e260000000a00 */
[----:B------:R-:W-:Y:S01]  /*4710*/  @P2 F2FP.BF16.F32.PACK_AB R215, RZ, R225 ;  /* 0x000000e1ffd7223e */ /* 0x000fe200000010ff */
[----:B------:R-:W-:-:S03]  /*4720*/  FMUL.FTZ R225, R225, R168 ;  /* 0x000000a8e1e17220 */ /* 0x000fc60000410000 */
[----:B------:R-:W-:Y:S01]  /*4730*/  @P2 PRMT R87, R215, 0x7610, R87 ;  /* 0x00007610d7572816 */ /* 0x000fe20000000057 */
[----:B------:R-:W-:-:S03]  /*4740*/  FMUL.FTZ R215, R225, UR13 ;  /* 0x0000000de1d77c20 */ /* 0x000fc60008410000 */
[----:B------:R-:W-:Y:S01]  /*4750*/  @P2 PRMT R87, R87, 0x5410, R217 ;  /* 0x0000541057572816 */ /* 0x000fe200000000d9 */
[----:B------:R-:W-:-:S05]  /*4760*/  @P6 FMUL.FTZ R218, R215, R224 ;  /* 0x000000e0d7da6220 */ /* 0x000fca0000410000 */
[----:B------:R-:W-:Y:S01]  /*4770*/  F2FP.BF16.F32.PACK_AB R95, R216, R218 ;  /* 0x000000dad85f723e */ /* 0x000fe200000010ff */
[----:B0-----:R-:W-:-:S05]  /*4780*/  @P2 IMAD.WIDE.U32 R92, R173, 0x10, R92 ;  /* 0x00000010ad5c2825 */ /* 0x001fca00078e005c */
[----:B------:R0:W-:Y:S02]  /*4790*/  @P2 STG.E.128 desc[UR6][R92.64], R84 ;  /* 0x000000545c002986 */ /* 0x0001e4000c101d06 */
[----:B0-----:R-:W-:Y:S02]  /*47a0*/  F2FP.BF16.F32.PACK_AB R93, R219, R221 ;  /* 0x000000dddb5d723e */ /* 0x001fe400000010ff */
[----:B------:R-:W-:Y:S01]  /*47b0*/  F2FP.BF16.F32.PACK_AB R92, R102, R223 ;  /* 0x000000df665c723e */ /* 0x000fe200000010ff */
[----:B------:R-:W-:-:S04]  /*47c0*/  IMAD.WIDE.U32 R102, R172, 0x10, R232 ;  /* 0x00000010ac667825 */ /* 0x000fc800078e00e8 */
[----:B------:R0:W-:Y:S04]  /*47d0*/  STG.E.128 desc[UR6][R88.64], R92 ;  /* 0x0000005c58007986 */ /* 0x0001e8000c101d06 */
[----:B0-----:R0:W2:Y:S01]  /*47e0*/  LDG.E.128 R92, desc[UR6][R102.64] ;  /* 0x00000006665c7981 */ /* 0x0010a2000c1e1d00 */
[----:B------:R-:W-:Y:S01]  /*47f0*/  @P4 PRMT R89, R90, 0x7632, R89 ;  /* 0x000076325a594816 */ /* 0x000fe20000000059 */
[--C-:B------:R-:W-:Y:S01]  /*4800*/  FFMA.FTZ R205, R205, R122, R123.reuse ;  /* 0x0000007acdcd7223 */ /* 0x100fe2000001007b */
[----:B------:R-:W-:Y:S01]  /*4810*/  MOV R88, R100 ;  /* 0x0000006400587202 */ /* 0x000fe20000000f00 */
[----:B------:R-:W-:Y:S01]  /*4820*/  FFMA.FTZ R173, R206, R122, R123 ;  /* 0x0000007acead7223 */ /* 0x000fe2000001007b */
[----:B------:R-:W-:Y:S01]  /*4830*/  @P6 SHF.L.U32 R206, R91, 0x10, RZ ;  /* 0x000000105bce6819 */ /* 0x000fe200000006ff */
[----:B------:R-:W-:-:S02]  /*4840*/  @P4 IMAD.U32 R89, R89, 0x10000, RZ ;  /* 0x0001000059594824 */ /* 0x000fc400078e00ff */
[----:B------:R-:W-:Y:S01]  /*4850*/  FADD.FTZ R205, R207, -R205 ;  /* 0x800000cdcfcd7221 */ /* 0x000fe20000010000 */
[----:B------:R-:W-:Y:S01]  /*4860*/  FADD.FTZ R173, R211, -R173 ;  /* 0x800000add3ad7221 */ /* 0x000fe20000010000 */
[----:B------:R-:W-:Y:S02]  /*4870*/  @P5 PRMT R90, R91, 0x7632, R90 ;  /* 0x000076325b5a5816 */ /* 0x000fe4000000005a */
[----:B0-----:R-:W-:Y:S01]  /*4880*/  CS2R R102, SRZ ;  /* 0x0000000000667805 */ /* 0x001fe2000001ff00 */
[-CC-:B------:R-:W-:Y:S01]  /*4890*/  FFMA.FTZ R203, R203, R122.reuse, R123.reuse ;  /* 0x0000007acbcb7223 */ /* 0x180fe2000001007b */
[----:B------:R-:W-:Y:S01]  /*48a0*/  @P4 FMUL.FTZ R102, R214, R89 ;  /* 0x00000059d6664220 */ /* 0x000fe20000410000 */
[----:B------:R-:W-:Y:S01]  /*48b0*/  LOP3.LUT P4, RZ, R88, 0xff, RZ, 0xc0, !PT ;  /* 0x000000ff58ff7812 */ /* 0x000fe2000788c0ff */
[-CC-:B------:R-:W-:Y:S01]  /*48c0*/  FFMA.FTZ R88, R209, R122.reuse, R123.reuse ;  /* 0x0000007ad1587223 */ /* 0x180fe2000001007b */
[----:B------:R-:W-:Y:S01]  /*48d0*/  FFMA.FTZ R89, R210, R122, R123 ;  /* 0x0000007ad2597223 */ /* 0x000fe2000001007b */
[----:B------:R-:W-:Y:S01]  /*48e0*/  @P6 FMUL.FTZ R103, R215, R206 ;  /* 0x000000ced7676220 */ /* 0x000fe20000410000 */
[----:B------:R-:W-:Y:S01]  /*48f0*/  LOP3.LUT P6, RZ, R100, 0xff0000, RZ, 0xc0, !PT ;  /* 0x00ff000064ff7812 */ /* 0x000fe200078cc0ff */
[----:B------:R-:W-:Y:S01]  /*4900*/  FADD.FTZ R88, R204, -R88 ;  /* 0x80000058cc587221 */ /* 0x000fe20000010000 */
[----:B------:R-:W-:Y:S01]  /*4910*/  @P1 SHF.L.U32 R204, R72, 0x10, RZ ;  /* 0x0000001048cc1819 */ /* 0x000fe200000006ff */
[----:B------:R-:W-:Y:S01]  /*4920*/  FADD.FTZ R89, R212, -R89 ;  /* 0x80000059d4597221 */ /* 0x000fe20000010000 */
[----:B------:R-:W-:Y:S01]  /*4930*/  @P1 SHF.L.U32 R207, R73, 0x10, RZ ;  /* 0x0000001049cf1819 */ /* 0x000fe200000006ff */
[C---:B------:R-:W-:Y:S01]  /*4940*/  FMUL.FTZ R214, R169.reuse, R205 ;  /* 0x000000cda9d67220 */ /* 0x040fe20000410000 */
[----:B------:R-:W-:Y:S01]  /*4950*/  HFMA2.MMA R206, -RZ, RZ, 0, 0 ;  /* 0x00000000ffce7435 */ /* 0x000fe200000001ff */
[----:B------:R-:W-:Y:S01]  /*4960*/  FMUL.FTZ R173, R169, R173 ;  /* 0x000000ada9ad7220 */ /* 0x000fe20000410000 */
[----:B------:R-:W-:Y:S01]  /*4970*/  @P5 SHF.L.U32 R90, R90, 0x10, RZ ;  /* 0x000000105a5a5819 */ /* 0x000fe200000006ff */
[----:B------:R-:W-:Y:S01]  /*4980*/  FADD.FTZ R203, R208, -R203 ;  /* 0x800000cbd0cb7221 */ /* 0x000fe20000010000 */
[----:B------:R-:W-:-:S02]  /*4990*/  @P1 IMAD.U32 R208, R74, 0x10000, RZ ;  /* 0x000100004ad01824 */ /* 0x000fc400078e00ff */
[----:B------:R-:W-:Y:S01]  /*49a0*/  FMUL.FTZ R91, R169, R89 ;  /* 0x00000059a95b7220 */ /* 0x000fe20000410000 */
[----:B------:R-:W-:Y:S01]  /*49b0*/  @P1 FADD.FTZ R214, R214, R204 ;  /* 0x000000ccd6d61221 */ /* 0x000fe20000010000 */
[----:B------:R-:W-:Y:S01]  /*49c0*/  @P1 PRMT R209, R72, 0x7632, R209 ;  /* 0x0000763248d11816 */ /* 0x000fe200000000d1 */
[----:B------:R-:W-:Y:S01]  /*49d0*/  @P1 FADD.FTZ R173, R173, R207 ;  /* 0x000000cfadad1221 */ /* 0x000fe20000010000 */
[----:B------:R-:W-:Y:S01]  /*49e0*/  @P5 FMUL.FTZ R206, R213, R90 ;  /* 0x0000005ad5ce5220 */ /* 0x000fe20000410000 */
[----:B------:R-:W-:Y:S01]  /*49f0*/  @P1 FADD.FTZ R91, R91, R208 ;  /* 0x000000d05b5b1221 */ /* 0x000fe20000010000 */
[----:B------:R-:W-:Y:S01]  /*4a00*/  LOP3.LUT P5, RZ, R101, 0xff, RZ, 0xc0, !PT ;  /* 0x000000ff65ff7812 */ /* 0x000fe200078ac0ff */
[-C--:B------:R-:W-:Y:S01]  /*4a10*/  FMUL.FTZ R207, R214, R168.reuse ;  /* 0x000000a8d6cf7220 */ /* 0x080fe20000410000 */
[----:B------:R-:W-:Y:S01]  /*4a20*/  @P1 SHF.L.U32 R209, R209, 0x10, RZ ;  /* 0x00000010d1d11819 */ /* 0x000fe200000006ff */
[----:B------:R-:W-:Y:S01]  /*4a30*/  FMUL.FTZ R208, R173, R168 ;  /* 0x000000a8add07220 */ /* 0x000fe20000410000 */
[----:B------:R-:W-:Y:S01]  /*4a40*/  FMUL.FTZ R212, R169, R203 ;  /* 0x000000cba9d47220 */ /* 0x000fe20000410000 */
[----:B------:R-:W-:Y:S01]  /*4a50*/  HFMA2.MMA R210, -RZ, RZ, 0, 0 ;  /* 0x00000000ffd27435 */ /* 0x000fe200000001ff */
[----:B------:R-:W-:Y:S01]  /*4a60*/  @P6 SHF.L.U32 R89, R53, 0x10, RZ ;  /* 0x0000001035596819 */ /* 0x000fe200000006ff */
[----:B------:R-:W-:-:S02]  /*4a70*/  @P4 IMAD.U32 R90, R52, 0x10000, RZ ;  /* 0x00010000345a4824 */ /* 0x000fc400078e00ff */
[----:B------:R-:W-:Y:S01]  /*4a80*/  FMUL.FTZ R207, R207, UR13 ;  /* 0x0000000dcfcf7c20 */ /* 0x000fe20008410000 */
[----:B------:R-:W-:Y:S01]  /*4a90*/  FMUL.FTZ R208, R208, UR13 ;  /* 0x0000000dd0d07c20 */ /* 0x000fe20008410000 */
[----:B------:R-:W-:Y:S01]  /*4aa0*/  @P1 FADD.FTZ R212, R212, R209 ;  /* 0x000000d1d4d41221 */ /* 0x000fe20000010000 */
[----:B------:R-:W-:Y:S02]  /*4ab0*/  CS2R R204, SRZ ;  /* 0x0000000000cc7805 */ /* 0x000fe4000001ff00 */
[----:B------:R-:W-:Y:S01]  /*4ac0*/  MOV R209, RZ ;  /* 0x000000ff00d17202 */ /* 0x000fe20000000f00 */
[----:B------:R-:W-:Y:S01]  /*4ad0*/  @P4 FMUL.FTZ R209, R207, R90 ;  /* 0x0000005acfd14220 */ /* 0x000fe20000410000 */
[----:B------:R-:W-:Y:S01]  /*4ae0*/  @P6 FMUL.FTZ R210, R208, R89 ;  /* 0x00000059d0d26220 */ /* 0x000fe20000410000 */
[----:B------:R-:W-:Y:S01]  /*4af0*/  HFMA2.MMA R90, -RZ, RZ, 0, 0 ;  /* 0x00000000ff5a7435 */ /* 0x000fe200000001ff */
[----:B------:R-:W-:Y:S01]  /*4b00*/  FMUL.FTZ R213, R169, R88 ;  /* 0x00000058a9d57220 */ /* 0x000fe20000410000 */
[----:B------:R-:W-:Y:S01]  /*4b10*/  @P1 PRMT R89, R73, 0x7632, R89 ;  /* 0x0000763249591816 */ /* 0x000fe20000000059 */
[-CC-:B------:R-:W-:Y:S01]  /*4b20*/  FFMA.FTZ R199, R199, R122.reuse, R123.reuse ;  /* 0x0000007ac7c77223 */ /* 0x180fe2000001007b */
[-CC-:B------:R-:W-:Y:S01]  /*4b30*/  FFMA.FTZ R201, R201, R122.reuse, R123.reuse ;  /* 0x0000007ac9c97223 */ /* 0x180fe2000001007b */
[----:B------:R-:W-:Y:S01]  /*4b40*/  FFMA.FTZ R215, R197, R122, R123 ;  /* 0x0000007ac5d77223 */ /* 0x000fe2000001007b */
[----:B------:R-:W-:Y:S01]  /*4b50*/  @P1 SHF.L.U32 R89, R89, 0x10, RZ ;  /* 0x0000001059591819 */ /* 0x000fe200000006ff */
[----:B------:R-:W-:Y:S01]  /*4b60*/  FADD.FTZ R199, R200, -R199 ;  /* 0x800000c7c8c77221 */ /* 0x000fe20000010000 */
[----:B------:R-:W-:Y:S01]  /*4b70*/  FADD.FTZ R201, R202, -R201 ;  /* 0x800000c9cac97221 */ /* 0x000fe20000010000 */
[----:B------:R-:W-:Y:S01]  /*4b80*/  FADD.FTZ R215, R198, -R215 ;  /* 0x800000d7c6d77221 */ /* 0x000fe20000010000 */
[----:B------:R-:W-:Y:S01]  /*4b90*/  HFMA2.MMA R202, -RZ, RZ, 0, 0 ;  /* 0x00000000ffca7435 */ /* 0x000fe200000001ff */
[----:B------:R-:W-:Y:S01]  /*4ba0*/  @P1 FADD.FTZ R213, R213, R89 ;  /* 0x00000059d5d51221 */ /* 0x000fe20000010000 */
[----:B------:R-:W-:Y:S01]  /*4bb0*/  FMUL.FTZ R89, R212, R168 ;  /* 0x000000a8d4597220 */ /* 0x000fe20000410000 */
[C---:B------:R-:W-:Y:S01]  /*4bc0*/  FMUL.FTZ R217, R169.reuse, R199 ;  /* 0x000000c7a9d97220 */ /* 0x040fe20000410000 */
[----:B------:R-:W-:Y:S01]  /*4bd0*/  FMUL.FTZ R201, R169, R201 ;  /* 0x000000c9a9c97220 */ /* 0x000fe20000410000 */
[----:B------:R-:W-:Y:S01]  /*4be0*/  MOV R200, RZ ;  /* 0x000000ff00c87202 */ /* 0x000fe20000000f00 */
[----:B------:R-:W-:Y:S01]  /*4bf0*/  FMUL.FTZ R89, R89, UR13 ;  /* 0x0000000d59597c20 */ /* 0x000fe20008410000 */
[----:B------:R-:W-:Y:S01]  /*4c00*/  FMUL.FTZ R215, R169, R215 ;  /* 0x000000d7a9d77220 */ /* 0x000fe20000410000 */
[----:B------:R-:W-:-:S02]  /*4c10*/  @P2 F2FP.BF16.F32.PACK_AB R214, RZ, R214 ;  /* 0x000000d6ffd6223e */ /* 0x000fc400000010ff */
[----:B------:R-:W-:Y:S02]  /*4c20*/  @P2 F2FP.BF16.F32.PACK_AB R216, RZ, R91 ;  /* 0x0000005bffd8223e */ /* 0x000fe400000010ff */
[----:B------:R-:W-:Y:S02]  /*4c30*/  MOV R218, RZ ;  /* 0x000000ff00da7202 */ /* 0x000fe40000000f00 */
[----:B------:R-:W-:Y:S02]  /*4c40*/  @P2 F2FP.BF16.F32.PACK_AB R212, RZ, R212 ;  /* 0x000000d4ffd4223e */ /* 0x000fe400000010ff */
[----:B------:R-:W-:Y:S02]  /*4c50*/  @P2 PRMT R84, R214, 0x7610, R84 ;  /* 0x00007610d6542816 */ /* 0x000fe40000000054 */
[----:B------:R-:W-:Y:S02]  /*4c60*/  @P2 PRMT R86, R216, 0x7610, R86 ;  /* 0x00007610d8562816 */ /* 0x000fe40000000056 */
[----:B------:R-:W-:Y:S01]  /*4c70*/  @P2 PRMT R84, R84, 0x5410, R212 ;  /* 0x0000541054542816 */ /* 0x000fe200000000d4 */
[-CC-:B------:R-:W-:Y:S01]  /*4c80*/  FFMA.FTZ R182, R182, R122.reuse, R123.reuse ;  /* 0x0000007ab6b67223 */ /* 0x180fe2000001007b */
[-CC-:B------:R-:W-:Y:S01]  /*4c90*/  FFMA.FTZ R183, R183, R122.reuse, R123.reuse ;  /* 0x0000007ab7b77223 */ /* 0x180fe2000001007b */
[-CC-:B------:R-:W-:Y:S01]  /*4ca0*/  FFMA.FTZ R186, R186, R122.reuse, R123.reuse ;  /* 0x0000007ababa7223 */ /* 0x180fe2000001007b */
[-CC-:B------:R-:W-:Y:S01]  /*4cb0*/  FFMA.FTZ R188, R188, R122.reuse, R123.reuse ;  /* 0x0000007abcbc7223 */ /* 0x180fe2000001007b */
[-CC-:B------:R-:W-:Y:S01]  /*4cc0*/  FFMA.FTZ R190, R190, R122.reuse, R123.reuse ;  /* 0x0000007abebe7223 */ /* 0x180fe2000001007b */
[----:B--2---:R-:W-:Y:S01]  /*4cd0*/  @P4 SHF.L.U32 R203, R92, 0x10, RZ ;  /* 0x000000105ccb4819 */ /* 0x004fe200000006ff */
[-CC-:B------:R-:W-:Y:S01]  /*4ce0*/  FFMA.FTZ R180, R180, R122.reuse, R123.reuse ;  /* 0x0000007ab4b47223 */ /* 0x180fe2000001007b */
[----:B------:R-:W-:Y:S01]  /*4cf0*/  @P6 SHF.L.U32 R211, R93, 0x10, RZ ;  /* 0x000000105dd36819 */ /* 0x000fe200000006ff */
[----:B------:R-:W-:Y:S01]  /*4d00*/  FFMA.FTZ R179, R179, R122, R123 ;  /* 0x0000007ab3b37223 */ /* 0x000fe2000001007b */
[----:B------:R-:W-:Y:S01]  /*4d10*/  @P5 SHF.L.U32 R88, R94, 0x10, RZ ;  /* 0x000000105e585819 */ /* 0x000fe200000006ff */
[----:B------:R-:W-:Y:S01]  /*4d20*/  @P4 FMUL.FTZ R205, R207, R203 ;  /* 0x000000cbcfcd4220 */ /* 0x000fe20000410000 */
[----:B------:R-:W-:Y:S01]  /*4d30*/  LOP3.LUT P4, RZ, R100, 0xff00, RZ, 0xc0, !PT ;  /* 0x0000ff0064ff7812 */ /* 0x000fe2000788c0ff */
[----:B------:R-:W-:Y:S01]  /*4d40*/  @P6 FMUL.FTZ R204, R208, R211 ;  /* 0x000000d3d0cc6220 */ /* 0x000fe20000410000 */
[----:B------:R-:W-:Y:S01]  /*4d50*/  FMUL.FTZ R208, R91, R168 ;  /* 0x000000a85bd07220 */ /* 0x000fe20000410000 */
[----:B------:R-:W-:Y:S01]  /*4d60*/  @P5 IMAD.U32 R207, R54, 0x10000, RZ ;  /* 0x0001000036cf5824 */ /* 0x000fe200078e00ff */
[----:B------:R-:W-:Y:S01]  /*4d70*/  MOV R203, RZ ;  /* 0x000000ff00cb7202 */ /* 0x000fe20000000f00 */
[----:B------:R-:W2:Y:S01]  /*4d80*/  LDL.LU R216, [R1] ;  /* 0x0000000001d87983 */ /* 0x000ea20000300800 */
[----:B------:R-:W-:Y:S01]  /*4d90*/  FMUL.FTZ R208, R208, UR13 ;  /* 0x0000000dd0d07c20 */ /* 0x000fe20008410000 */
[----:B------:R-:W-:-:S02]  /*4da0*/  MOV R211, RZ ;  /* 0x000000ff00d37202 */ /* 0x000fc40000000f00 */
[----:B------:R-:W-:Y:S01]  /*4db0*/  LOP3.LUT P6, RZ, R101, 0xff0000, RZ, 0xc0, !PT ;  /* 0x00ff000065ff7812 */ /* 0x000fe200078cc0ff */
[C---:B------:R-:W-:Y:S01]  /*4dc0*/  @P5 FMUL.FTZ R90, R208.reuse, R207 ;  /* 0x000000cfd05a5220 */ /* 0x040fe20000410000 */
[----:B------:R-:W-:Y:S01]  /*4dd0*/  @P5 FMUL.FTZ R203, R208, R88 ;  /* 0x00000058d0cb5220 */ /* 0x000fe20000410000 */
[----:B------:R-:W-:Y:S01]  /*4de0*/  LOP3.LUT P5, RZ, R100, 0xff000000, RZ, 0xc0, !PT ;  /* 0xff00000064ff7812 */ /* 0x000fe200078ac0ff */
[----:B------:R-:W-:Y:S01]  /*4df0*/  HFMA2.MMA R207, -RZ, RZ, 0, 0 ;  /* 0x00000000ffcf7435 */ /* 0x000fe200000001ff */
[----:B------:R-:W-:Y:S01]  /*4e00*/  @P4 PRMT R88, R52, 0x7632, R88 ;  /* 0x0000763234584816 */ /* 0x000fe20000000058 */
[----:B------:R-:W-:Y:S01]  /*4e10*/  HFMA2.MMA R208, -RZ, RZ, 0, 0 ;  /* 0x00000000ffd07435 */ /* 0x000fe200000001ff */
[----:B------:R-:W-:Y:S02]  /*4e20*/  @P4 PRMT R92, R92, 0x7632, R92 ;  /* 0x000076325c5c4816 */ /* 0x000fe4000000005c */
[----:B------:R-:W-:Y:S02]  /*4e30*/  @P4 SHF.L.U32 R88, R88, 0x10, RZ ;  /* 0x0000001058584819 */ /* 0x000fe400000006ff */
[----:B------:R-:W-:-:S02]  /*4e40*/  @P4 SHF.L.U32 R92, R92, 0x10, RZ ;  /* 0x000000105c5c4819 */ /* 0x000fc400000006ff */
[----:B------:R-:W-:Y:S01]  /*4e50*/  MOV R100, RZ ;  /* 0x000000ff00647202 */ /* 0x000fe20000000f00 */
[C---:B------:R-:W-:Y:S02]  /*4e60*/  @P4 FMUL.FTZ R100, R89.reuse, R88 ;  /* 0x0000005859644220 */ /* 0x040fe40000410000 */
[----:B------:R-:W-:Y:S01]  /*4e70*/  @P4 FMUL.FTZ R207, R89, R92 ;  /* 0x0000005c59cf4220 */ /* 0x000fe20000410000 */
[----:B------:R-:W-:Y:S01]  /*4e80*/  @P5 PRMT R88, R53, 0x7632, R88 ;  /* 0x0000763235585816 */ /* 0x000fe20000000058 */
[----:B------:R-:W-:Y:S01]  /*4e90*/  FMUL.FTZ R89, R213, R168 ;  /* 0x000000a8d5597220 */ /* 0x000fe20000410000 */
[----:B------:R-:W-:Y:S02]  /*4ea0*/  @P5 PRMT R92, R93, 0x7632, R92 ;  /* 0x000076325d5c5816 */ /* 0x000fe4000000005c */
[----:B------:R-:W-:Y:S01]  /*4eb0*/  LOP3.LUT P4, RZ, R101, 0xff00, RZ, 0xc0, !PT ;  /* 0x0000ff0065ff7812 */ /* 0x000fe2000788c0ff */
[----:B------:R-:W-:Y:S01]  /*4ec0*/  @P5 IMAD.U32 R88, R88, 0x10000, RZ ;  /* 0x0001000058585824 */ /* 0x000fe200078e00ff */
[----:B------:R-:W-:Y:S01]  /*4ed0*/  @P5 SHF.L.U32 R92, R92, 0x10, RZ ;  /* 0x000000105c5c5819 */ /* 0x000fe200000006ff */
[----:B------:R-:W-:Y:S01]  /*4ee0*/  FMUL.FTZ R89, R89, UR13 ;  /* 0x0000000d59597c20 */ /* 0x000fe20008410000 */
[----:B------:R-:W-:-:S03]  /*4ef0*/  @P2 F2FP.BF16.F32.PACK_AB R213, RZ, R213 ;  /* 0x000000d5ffd5223e */ /* 0x000fc600000010ff */
[C---:B------:R-:W-:Y:S01]  /*4f00*/  @P5 FMUL.FTZ R211, R89.reuse, R88 ;  /* 0x0000005859d35220 */ /* 0x040fe20000410000 */
[----:B------:R-:W-:Y:S01]  /*4f10*/  @P5 FMUL.FTZ R208, R89, R92 ;  /* 0x0000005c59d05220 */ /* 0x000fe20000410000 */
[----:B------:R-:W-:Y:S02]  /*4f20*/  LEA R92, P5, R172, UR16, 0x4 ;  /* 0x00000010ac5c7c11 */ /* 0x000fe4000f8a20ff */
[----:B------:R-:W-:Y:S02]  /*4f30*/  @P1 PRMT R88, R74, 0x7632, R88 ;  /* 0x000076324a581816 */ /* 0x000fe40000000058 */
[----:B------:R-:W-:Y:S02]  /*4f40*/  LEA.HI.X R93, R172, UR17, RZ, 0x4, P5 ;  /* 0x00000011ac5d7c11 */ /* 0x000fe4000a8f24ff */
[----:B------:R-:W-:Y:S02]  /*4f50*/  LOP3.LUT P5, RZ, R101, 0xff000000, RZ, 0xc0, !PT ;  /* 0xff00000065ff7812 */ /* 0x000fe400078ac0ff */
[----:B------:R-:W-:-:S02]  /*4f60*/  @P1 PRMT R89, R75, 0x7632, R89 ;  /* 0x000076324b591816 */ /* 0x000fc40000000059 */
[----:B------:R-:W-:Y:S02]  /*4f70*/  @P1 SHF.L.U32 R88, R88, 0x10, RZ ;  /* 0x0000001058581819 */ /* 0x000fe400000006ff */
[----:B------:R-:W-:Y:S02]  /*4f80*/  @P1 SHF.L.U32 R89, R89, 0x10, RZ ;  /* 0x0000001059591819 */ /* 0x000fe400000006ff */
[----:B------:R-:W-:Y:S01]  /*4f90*/  @P1 SHF.L.U32 R101, R75, 0x10, RZ ;  /* 0x000000104b651819 */ /* 0x000fe200000006ff */
[--C-:B------:R-:W-:Y:S01]  /*4fa0*/  @P1 FADD.FTZ R217, R217, R88.reuse ;  /* 0x00000058d9d91221 */ /* 0x100fe20000010000 */
[----:B------:R-:W-:Y:S01]  /*4fb0*/  @P4 PRMT R88, R54, 0x7632, R88 ;  /* 0x0000763236584816 */ /* 0x000fe20000000058 */
[--C-:B------:R-:W-:Y:S02]  /*4fc0*/  @P1 FADD.FTZ R201, R201, R89.reuse ;  /* 0x00000059c9c91221 */ /* 0x100fe40000010000 */
[----:B------:R-:W-:Y:S01]  /*4fd0*/  @P5 PRMT R89, R55, 0x7632, R89 ;  /* 0x0000763237595816 */ /* 0x000fe20000000059 */
[-C--:B------:R-:W-:Y:S01]  /*4fe0*/  FMUL.FTZ R197, R217, R168.reuse ;  /* 0x000000a8d9c57220 */ /* 0x080fe20000410000 */
[----:B------:R-:W-:Y:S01]  /*4ff0*/  FMUL.FTZ R198, R201, R168 ;  /* 0x000000a8c9c67220 */ /* 0x000fe20000410000 */
[----:B------:R-:W-:Y:S01]  /*5000*/  @P4 IMAD.U32 R88, R88, 0x10000, RZ ;  /* 0x0001000058584824 */ /* 0x000fe200078e00ff */
[----:B------:R-:W-:Y:S01]  /*5010*/  @P5 SHF.L.U32 R89, R89, 0x10, RZ ;  /* 0x0000001059595819 */ /* 0x000fe200000006ff */
[----:B------:R-:W-:Y:S01]  /*5020*/  FMUL.FTZ R197, R197, UR13 ;  /* 0x0000000dc5c57c20 */ /* 0x000fe20008410000 */
[----:B------:R-:W-:Y:S01]  /*5030*/  FMUL.FTZ R198, R198, UR13 ;  /* 0x0000000dc6c67c20 */ /* 0x000fe20008410000 */
[----:B------:R-:W-:Y:S01]  /*5040*/  @P1 FADD.FTZ R215, R215, R101 ;  /* 0x00000065d7d71221 */ /* 0x000fe20000010000 */
[----:B------:R-:W-:Y:S01]  /*5050*/  @P2 F2FP.BF16.F32.PACK_AB R101, RZ, R173 ;  /* 0x000000adff65223e */ /* 0x000fe200000010ff */
[----:B------:R-:W-:Y:S01]  /*5060*/  @P4 FMUL.FTZ R200, R197, R88 ;  /* 0x00000058c5c84220 */ /* 0x000fe20000410000 */
[----:B------:R-:W-:Y:S01]  /*5070*/  @P5 FMUL.FTZ R202, R198, R89 ;  /* 0x00000059c6ca5220 */ /* 0x000fe20000410000 */
[----:B------:R-:W-:Y:S01]  /*5080*/  FMUL.FTZ R199, R215, R168 ;  /* 0x000000a8d7c77220 */ /* 0x000fe20000410000 */
[----:B------:R-:W0:Y:S01]  /*5090*/  @P2 LDC.64 R88, c[0x0][0x308] ;  /* 0x0000c200ff582b82 */ /* 0x000e220000000a00 */
[----:B------:R-:W-:Y:S01]  /*50a0*/  @P6 IMAD.U32 R173, R55, 0x10000, RZ ;  /* 0x0001000037ad6824 */ /* 0x000fe200078e00ff */
[----:B------:R-:W-:Y:S01]  /*50b0*/  @P2 F2FP.BF16.F32.PACK_AB R215, RZ, R215 ;  /* 0x000000d7ffd7223e */ /* 0x000fe200000010ff */
[----:B------:R-:W-:Y:S01]  /*50c0*/  FMUL.FTZ R199, R199, UR13 ;  /* 0x0000000dc7c77c20 */ /* 0x000fe20008410000 */
[----:B------:R-:W-:-:S02]  /*50d0*/  @P2 F2FP.BF16.F32.PACK_AB R217, RZ, R217 ;  /* 0x000000d9ffd9223e */ /* 0x000fc400000010ff */
[----:B------:R-:W-:Y:S01]  /*50e0*/  @P2 F2FP.BF16.F32.PACK_AB R201, RZ, R201 ;  /* 0x000000c9ffc9223e */ /* 0x000fe200000010ff */
[----:B------:R-:W-:Y:S01]  /*50f0*/  @P6 FMUL.FTZ R218, R199, R173 ;  /* 0x000000adc7da6220 */ /* 0x000fe20000410000 */
[----:B------:R-:W-:Y:S02]  /*5100*/  @P2 PRMT R85, R101, 0x7610, R85 ;  /* 0x0000761065552816 */ /* 0x000fe40000000055 */
[----:B------:R-:W-:Y:S02]  /*5110*/  @P2 PRMT R87, R215, 0x7610, R87 ;  /* 0x00007610d7572816 */ /* 0x000fe40000000057 */
[----:B------:R-:W-:Y:S01]  /*5120*/  @P2 PRMT R85, R85, 0x5410, R213 ;  /* 0x0000541055552816 */ /* 0x000fe200000000d5 */
[----:B------:R-:W-:Y:S01]  /*5130*/  FADD.FTZ R183, R185, -R183 ;  /* 0x800000b7b9b77221 */ /* 0x000fe20000010000 */
[----:B------:R-:W-:Y:S01]  /*5140*/  @P2 PRMT R86, R86, 0x5410, R217 ;  /* 0x0000541056562816 */ /* 0x000fe200000000d9 */
[----:B------:R-:W-:Y:S01]  /*5150*/  FADD.FTZ R186, R187, -R186 ;  /* 0x800000babbba7221 */ /* 0x000fe20000010000 */
[----:B------:R-:W-:Y:S01]  /*5160*/  @P2 PRMT R87, R87, 0x5410, R201 ;  /* 0x0000541057572816 */ /* 0x000fe200000000c9 */
[----:B------:R-:W-:Y:S01]  /*5170*/  FADD.FTZ R189, R189, -R188 ;  /* 0x800000bcbdbd7221 */ /* 0x000fe20000010000 */
[----:B------:R-:W-:Y:S01]  /*5180*/  F2FP.BF16.F32.PACK_AB R91, R202, R218 ;  /* 0x000000daca5b723e */ /* 0x000fe200000010ff */
[----:B------:R-:W-:Y:S01]  /*5190*/  FADD.FTZ R191, R191, -R190 ;  /* 0x800000bebfbf7221 */ /* 0x000fe20000010000 */
[----:B------:R-:W-:Y:S01]  /*51a0*/  F2FP.BF16.F32.PACK_AB R90, R200, R90 ;  /* 0x0000005ac85a723e */ /* 0x000fe200000010ff */
[----:B------:R-:W-:Y:S01]  /*51b0*/  FADD.FTZ R178, R178, -R180 ;  /* 0x800000b4b2b27221 */ /* 0x000fe20000010000 */
[----:B0-----:R-:W-:Y:S01]  /*51c0*/  @P2 IMAD.WIDE.U32 R172, R172, 0x10, R88 ;  /* 0x00000010acac2825 */ /* 0x001fe200078e0058 */
[----:B------:R-:W-:Y:S01]  /*51d0*/  F2FP.BF16.F32.PACK_AB R89, R211, R210 ;  /* 0x000000d2d359723e */ /* 0x000fe200000010ff */
[----:B------:R-:W3:Y:S01]  /*51e0*/  LDL.LU R215, [R1+0x8] ;  /* 0x0000080001d77983 */ /* 0x000ee20000300800 */
[----:B------:R-:W-:Y:S01]  /*51f0*/  F2FP.BF16.F32.PACK_AB R88, R100, R209 ;  /* 0x000000d16458723e */ /* 0x000fe200000010ff */
[----:B------:R-:W-:-:S02]  /*5200*/  IMAD.WIDE.U32 R100, R171, 0x10, R232 ;  /* 0x00000010ab647825 */ /* 0x000fc400078e00e8 */
[----:B------:R-:W-:Y:S04]  /*5210*/  @P2 STG.E.128 desc[UR6][R172.64], R84 ;  /* 0x00000054ac002986 */ /* 0x000fe8000c101d06 */
[----:B------:R0:W-:Y:S01]  /*5220*/  STG.E.128 desc[UR6][R92.64], R88 ;  /* 0x000000585c007986 */ /* 0x0001e2000c101d06 */
[----:B------:R-:W-:Y:S01]  /*5230*/  @P1 SHF.L.U32 R185, R78, 0x10, RZ ;  /* 0x000000104eb91819 */ /* 0x000fe200000006ff */
[----:B------:R-:W-:Y:S01]  /*5240*/  HFMA2.MMA R188, -RZ, RZ, 0, 0 ;  /* 0x00000000ffbc7435 */ /* 0x000fe200000001ff */
[----:B------:R-:W-:Y:S01]  /*5250*/  FMUL.FTZ R191, R169, R191 ;  /* 0x000000bfa9bf7220 */ /* 0x000fe20000410000 */
[----:B------:R-:W-:Y:S01]  /*5260*/  FADD.FTZ R180, R176, -R179 ;  /* 0x800000b3b0b47221 */ /* 0x000fe20000010000 */
[----:B------:R-:W4:Y:S04]  /*5270*/  LDL.LU R214, [R1+0x4] ;  /* 0x0000040001d67983 */ /* 0x000f280000300800 */
[----:B0-----:R0:W2:Y:S01]  /*5280*/  LDG.E.128 R88, desc[UR6][R100.64] ;  /* 0x0000000664587981 */ /* 0x0010a2000c1e1d00 */
[----:B------:R-:W-:-:S02]  /*5290*/  @P4 PRMT R93, R94, 0x7632, R93 ;  /* 0x000076325e5d4816 */ /* 0x000fc4000000005d */
[----:B------:R-:W-:Y:S02]  /*52a0*/  CS2R R172, SRZ ;  /* 0x0000000000ac7805 */ /* 0x000fe4000001ff00 */
[----:B------:R-:W-:Y:S01]  /*52b0*/  MOV R92, R98 ;  /* 0x00000062005c7202 */ /* 0x000fe20000000f00 */
[----:B------:R-:W4:Y:S01]  /*52c0*/  LDL.LU R213, [R1+0x10] ;  /* 0x0000100001d57983 */ /* 0x000f220000300800 */
[----:B------:R-:W-:Y:S02]  /*52d0*/  @P4 SHF.L.U32 R93, R93, 0x10, RZ ;  /* 0x000000105d5d4819 */ /* 0x000fe400000006ff */
[C---:B------:R-:W-:Y:S01]  /*52e0*/  @P6 SHF.L.U32 R94, R95.reuse, 0x10, RZ ;  /* 0x000000105f5e6819 */ /* 0x040fe200000006ff */
[----:B------:R-:W4:Y:S01]  /*52f0*/  LDL.LU R212, [R1+0xc] ;  /* 0x00000c0001d47983 */ /* 0x000f220000300800 */
[----:B------:R-:W-:Y:S01]  /*5300*/  @P5 PRMT R95, R95, 0x7632, R95 ;  /* 0x000076325f5f5816 */ /* 0x000fe2000000005f */
[----:B------:R-:W-:Y:S01]  /*5310*/  @P4 FMUL.FTZ R172, R197, R93 ;  /* 0x0000005dc5ac4220 */ /* 0x000fe20000410000 */
[----:B------:R-:W-:Y:S01]  /*5320*/  LOP3.LUT P4, RZ, R92, 0xff, RZ, 0xc0, !PT ;  /* 0x000000ff5cff7812 */ /* 0x000fe2000788c0ff */
[----:B------:R-:W-:Y:S01]  /*5330*/  FADD.FTZ R92, R184, -R182 ;  /* 0x800000b6b85c7221 */ /* 0x000fe20000010000 */
[----:B------:R-:W-:Y:S01]  /*5340*/  @P1 SHF.L.U32 R93, R76, 0x10, RZ ;  /* 0x000000104c5d1819 */ /* 0x000fe200000006ff */
[----:B------:R-:W-:Y:S01]  /*5350*/  @P6 FMUL.FTZ R173, R199, R94 ;  /* 0x0000005ec7ad6220 */ /* 0x000fe20000410000 */
[----:B------:R-:W-:Y:S01]  /*5360*/  LOP3.LUT P6, RZ, R98, 0xff0000, RZ, 0xc0, !PT ;  /* 0x00ff000062ff7812 */ /* 0x000fe200078cc0ff */
[----:B------:R-:W-:Y:S01]  /*5370*/  FMUL.FTZ R92, R169, R92 ;  /* 0x0000005ca95c7220 */ /* 0x000fe20000410000 */
[----:B------:R-:W-:-:S02]  /*5380*/  @P1 IMAD.U32 R182, R77, 0x10000, RZ ;  /* 0x000100004db61824 */ /* 0x000fc400078e00ff */
[C---:B------:R-:W-:Y:S01]  /*5390*/  FMUL.FTZ R94, R169.reuse, R183 ;  /* 0x000000b7a95e7220 */ /* 0x040fe20000410000 */
[----:B0-----:R-:W-:Y:S01]  /*53a0*/  HFMA2.MMA R100, -RZ, RZ, 0, 0 ;  /* 0x00000000ff647435 */ /* 0x001fe200000001ff */
[----:B------:R-:W-:Y:S01]  /*53b0*/  @P1 FADD.FTZ R92, R92, R93 ;  /* 0x0000005d5c5c1221 */ /* 0x000fe20000010000 */
[----:B------:R-:W-:Y:S01]  /*53c0*/  FMUL.FTZ R93, R169, R186 ;  /* 0x000000baa95d7220 */ /* 0x000fe20000410000 */
[----:B------:R-:W-:Y:S01]  /*53d0*/  @P1 FADD.FTZ R94, R94, R182 ;  /* 0x000000b65e5e1221 */ /* 0x000fe20000010000 */
[----:B------:R-:W-:Y:S01]  /*53e0*/  @P5 SHF.L.U32 R95, R95, 0x10, RZ ;  /* 0x000000105f5f5819 */ /* 0x000fe200000006ff */
[-C--:B------:R-:W-:Y:S01]  /*53f0*/  FMUL.FTZ R101, R92, R168.reuse ;  /* 0x000000a85c657220 */ /* 0x080fe20000410000 */
[----:B------:R-:W-:Y:S01]  /*5400*/  @P4 SHF.L.U32 R184, R48, 0x10, RZ ;  /* 0x0000001030b84819 */ /* 0x000fe200000006ff */
[----:B------:R-:W-:Y:S01]  /*5410*/  FMUL.FTZ R187, R94, R168 ;  /* 0x000000a85ebb7220 */ /* 0x000fe20000410000 */
[----:B------:R-:W-:Y:S01]  /*5420*/  @P1 FADD.FTZ R93, R93, R185 ;  /* 0x000000b95d5d1221 */ /* 0x000fe20000010000 */
[----:B------:R-:W-:Y:S01]  /*5430*/  FMUL.FTZ R101, R101, UR13 ;  /* 0x0000000d65657c20 */ /* 0x000fe20008410000 */
[----:B------:R-:W-:Y:S01]  /*5440*/  @P6 SHF.L.U32 R186, R49, 0x10, RZ ;  /* 0x0000001031ba6819 */ /* 0x000fe200000006ff */
[----:B------:R-:W-:Y:S01]  /*5450*/  FMUL.FTZ R187, R187, UR13 ;  /* 0x0000000dbbbb7c20 */ /* 0x000fe20008410000 */
[----:B------:R-:W-:Y:S01]  /*5460*/  CS2R R182, SRZ ;  /* 0x0000000000b67805 */ /* 0x000fe2000001ff00 */
[----:B------:R-:W-:Y:S01]  /*5470*/  @P4 FMUL.FTZ R100, R101, R184 ;  /* 0x000000b865644220 */ /* 0x000fe20000410000 */
[----:B------:R-:W-:Y:S01]  /*5480*/  MOV R184, RZ ;  /* 0x000000ff00b87202 */ /* 0x000fe20000000f00 */
[----:B------:R-:W-:Y:S01]  /*5490*/  @P5 FMUL.FTZ R184, R198, R95 ;  /* 0x0000005fc6b85220 */ /* 0x000fe20000410000 */
[----:B------:R-:W-:Y:S01]  /*54a0*/  @P6 FMUL.FTZ R188, R187, R186 ;  /* 0x000000babbbc6220 */ /* 0x000fe20000410000 */
[----:B------:R-:W-:Y:S01]  /*54b0*/  LOP3.LUT P5, RZ, R98, 0xff00, RZ, 0xc0, !PT ;  /* 0x0000ff0062ff7812 */ /* 0x000fe200078ac0ff */
[----:B------:R-:W-:Y:S01]  /*54c0*/  FMUL.FTZ R95, R169, R189 ;  /* 0x000000bda95f7220 */ /* 0x000fe20000410000 */
[----:B------:R-:W-:Y:S01]  /*54d0*/  FMUL.FTZ R199, R93, R168 ;  /* 0x000000a85dc77220 */ /* 0x000fe20000410000 */
[----:B------:R-:W-:Y:S01]  /*54e0*/  MOV R189, RZ ;  /* 0x000000ff00bd7202 */ /* 0x000fe20000000f00 */
[----:B------:R-:W4:Y:S01]  /*54f0*/  LDL.LU R211, [R1+0x18] ;  /* 0x0000180001d37983 */ /* 0x000f220000300800 */
[----:B------:R-:W-:Y:S01]  /*5500*/  @P1 PRMT R179, R79, 0x7632, R179 ;  /* 0x000076324fb31816 */ /* 0x000fe200000000b3 */
[----:B------:R-:W-:Y:S01]  /*5510*/  FMUL.FTZ R199, R199, UR13 ;  /* 0x0000000dc7c77c20 */ /* 0x000fe20008410000 */
[----:B------:R-:W-:Y:S01]  /*5520*/  @P1 SHF.L.U32 R176, R79, 0x10, RZ ;  /* 0x000000104fb01819 */ /* 0x000fe200000006ff */
[----:B------:R-:W4:Y:S01]  /*5530*/  LDL.LU R210, [R1+0x14] ;  /* 0x0000140001d27983 */ /* 0x000f220000300800 */
[----:B------:R-:W-:-:S03]  /*5540*/  @P1 SHF.L.U32 R179, R179, 0x10, RZ ;  /* 0x00000010b3b31819 */ /* 0x000fc600000006ff */
[----:B------:R-:W4:Y:S01]  /*5550*/  LDL.LU R209, [R1+0x20] ;  /* 0x0000200001d17983 */ /* 0x000f220000300800 */
[----:B------:R-:W-:-:S04]  /*5560*/  @P5 PRMT R198, R48, 0x7632, R198 ;  /* 0x0000763230c65816 */ /* 0x000fc800000000c6 */
[----:B------:R-:W-:Y:S02]  /*5570*/  @P5 SHF.L.U32 R198, R198, 0x10, RZ ;  /* 0x00000010c6c65819 */ /* 0x000fe400000006ff */
[----:B--2---:R-:W-:Y:S01]  /*5580*/  @P6 SHF.L.U32 R190, R89, 0x10, RZ ;  /* 0x0000001059be6819 */ /* 0x004fe200000006ff */
[----:B------:R-:W-:Y:S01]  /*5590*/  @P4 IMAD.U32 R185, R88, 0x10000, RZ ;  /* 0x0001000058b94824 */ /* 0x000fe200078e00ff */
[----:B------:R-:W-:-:S03]  /*55a0*/  @P1 PRMT R88, R76, 0x7632, R88 ;  /* 0x000076324c581816 */ /* 0x000fc60000000058 */
[----:B------:R-:W-:Y:S01]  /*55b0*/  @P6 FMUL.FTZ R182, R187, R190 ;  /* 0x000000bebbb66220 */ /* 0x000fe20000410000 */
[----:B------:R-:W-:Y:S01]  /*55c0*/  @P4 FMUL.FTZ R183, R101, R185 ;  /* 0x000000b965b74220 */ /* 0x000fe20000410000 */
[----:B------:R-:W-:Y:S01]  /*55d0*/  LOP3.LUT P6, RZ, R98, 0xff000000, RZ, 0xc0, !PT ;  /* 0xff00000062ff7812 */ /* 0x000fe200078cc0ff */
[----:B------:R-:W-:Y:S01]  /*55e0*/  HFMA2.MMA R190, -RZ, RZ, 0, 0 ;  /* 0x00000000ffbe7435 */ /* 0x000fe200000001ff */
[----:B------:R-:W-:Y:S02]  /*55f0*/  @P1 PRMT R101, R77, 0x7632, R101 ;  /* 0x000076324d651816 */ /* 0x000fe40000000065 */
[----:B------:R-:W-:Y:S02]  /*5600*/  LOP3.LUT P4, RZ, R99, 0xff, RZ, 0xc0, !PT ;  /* 0x000000ff63ff7812 */ /* 0x000fe4000788c0ff */
[----:B------:R-:W-:Y:S02]  /*5610*/  @P1 SHF.L.U32 R98, R88, 0x10, RZ ;  /* 0x0000001058621819 */ /* 0x000fe400000006ff */
[----:B------:R-:W-:-:S02]  /*5620*/  @P1 SHF.L.U32 R101, R101, 0x10, RZ ;  /* 0x0000001065651819 */ /* 0x000fc400000006ff */
[----:B------:R-:W-:Y:S01]  /*5630*/  @P5 PRMT R88, R88, 0x7632, R88 ;  /* 0x0000763258585816 */ /* 0x000fe20000000058 */
[----:B------:R-:W-:Y:S01]  /*5640*/  @P1 FADD.FTZ R95, R95, R98 ;  /* 0x000000625f5f1221 */ /* 0x000fe20000010000 */
[----:B------:R-:W-:Y:S01]  /*5650*/  MOV R185, RZ ;  /* 0x000000ff00b97202 */ /* 0x000fe20000000f00 */
[----:B------:R-:W-:Y:S01]  /*5660*/  @P1 FADD.FTZ R191, R191, R101 ;  /* 0x00000065bfbf1221 */ /* 0x000fe20000010000 */
[----:B------:R-:W-:Y:S01]  /*5670*/  @P6 PRMT R197, R49, 0x7632, R197 ;  /* 0x0000763231c56816 */ /* 0x000fe200000000c5 */
[-C--:B------:R-:W-:Y:S01]  /*5680*/  FMUL.FTZ R201, R95, R168.reuse ;  /* 0x000000a85fc97220 */ /* 0x080fe20000410000 */
[----:B------:R-:W-:Y:S01]  /*5690*/  @P6 PRMT R89, R89, 0x7632, R89 ;  /* 0x0000763259596816 */ /* 0x000fe20000000059 */
[----:B------:R-:W-:Y:S01]  /*56a0*/  FMUL.FTZ R200, R191, R168 ;  /* 0x000000a8bfc87220 */ /* 0x000fe20000410000 */
[----:B------:R-:W-:Y:S01]  /*56b0*/  @P4 IMAD.U32 R186, R90, 0x10000, RZ ;  /* 0x000100005aba4824 */ /* 0x000fe200078e00ff */
[----:B------:R-:W-:Y:S01]  /*56c0*/  @P5 SHF.L.U32 R88, R88, 0x10, RZ ;  /* 0x0000001058585819 */ /* 0x000fe200000006ff */
[----:B------:R-:W-:Y:S01]  /*56d0*/  @P6 IMAD.U32 R197, R197, 0x10000, RZ ;  /* 0x00010000c5c56824 */ /* 0x000fe200078e00ff */
[----:B------:R-:W-:Y:S01]  /*56e0*/  @P6 SHF.L.U32 R89, R89, 0x10, RZ ;  /* 0x0000001059596819 */ /* 0x000fe200000006ff */
[----:B------:R-:W-:Y:S01]  /*56f0*/  FMUL.FTZ R201, R201, UR13 ;  /* 0x0000000dc9c97c20 */ /* 0x000fe20008410000 */
[----:B------:R-:W-:Y:S01]  /*5700*/  FMUL.FTZ R200, R200, UR13 ;  /* 0x0000000dc8c87c20 */ /* 0x000fe20008410000 */
[----:B------:R-:W-:Y:S01]  /*5710*/  @P4 FMUL.FTZ R185, R199, R186 ;  /* 0x000000bac7b94220 */ /* 0x000fe20000410000 */
[----:B------:R-:W-:Y:S01]  /*5720*/  CS2R R186, SRZ ;  /* 0x0000000000ba7805 */ /* 0x000fe2000001ff00 */
[----:B------:R-:W-:Y:S01]  /*5730*/  HFMA2.MMA R101, -RZ, RZ, 0, 0 ;  /* 0x00000000ff657435 */ /* 0x000fe200000001ff */
[----:B------:R-:W-:Y:S01]  /*5740*/  @P4 SHF.L.U32 R98, R50, 0x10, RZ ;  /* 0x0000001032624819 */ /* 0x000fe200000006ff */
[C---:B------:R-:W-:Y:S01]  /*5750*/  @P6 FMUL.FTZ R189, R200.reuse, R197 ;  /* 0x000000c5c8bd6220 */ /* 0x040fe20000410000 */
[----:B------:R-:W-:Y:S01]  /*5760*/  @P5 FMUL.FTZ R186, R201, R88 ;  /* 0x00000058c9ba5220 */ /* 0x000fe20000410000 */
[----:B------:R-:W-:Y:S01]  /*5770*/  @P6 FMUL.FTZ R187, R200, R89 ;  /* 0x00000059c8bb6220 */ /* 0x000fe20000410000 */
[----:B------:R-:W-:Y:S01]  /*5780*/  LEA R88, P6, R171, UR16, 0x4 ;  /* 0x00000010ab587c11 */ /* 0x000fe2000f8c20ff */
[----:B------:R-:W-:Y:S01]  /*5790*/  @P4 FMUL.FTZ R190, R199, R98 ;  /* 0x00000062c7be4220 */ /* 0x000fe20000410000 */
[----:B------:R-:W-:Y:S01]  /*57a0*/  @P5 FMUL.FTZ R101, R201, R198 ;  /* 0x000000c6c9655220 */ /* 0x000fe20000410000 */
[----:B------:R-:W-:Y:S01]  /*57b0*/  LOP3.LUT P5, RZ, R99, 0xff00, RZ, 0xc0, !PT ;  /* 0x0000ff0063ff7812 */ /* 0x000fe200078ac0ff */
[----:B------:R-:W-:Y:S01]  /*57c0*/  FFMA.FTZ R197, R177, R122, R123 ;  /* 0x0000007ab1c57223 */ /* 0x000fe2000001007b */
[----:B------:R-:W-:Y:S01]  /*57d0*/  LEA.HI.X R89, R171, UR17, RZ, 0x4, P6 ;  /* 0x00000011ab597c11 */ /* 0x000fe2000b0f24ff */
[----:B------:R-:W-:Y:S01]  /*57e0*/  FMUL.FTZ R198, R169, R178 ;  /* 0x000000b2a9c67220 */ /* 0x000fe20000410000 */
[----:B------:R-:W-:Y:S01]  /*57f0*/  LOP3.LUT P4, RZ, R99, 0xff0000, RZ, 0xc0, !PT ;  /* 0x00ff000063ff7812 */ /* 0x000fe2000788c0ff */
[----:B------:R-:W-:Y:S01]  /*5800*/  FADD.FTZ R197, R181, -R197 ;  /* 0x800000c5b5c57221 */ /* 0x000fe20000010000 */
[----:B------:R-:W-:Y:S01]  /*5810*/  LOP3.LUT P6, RZ, R99, 0xff000000, RZ, 0xc0, !PT ;  /* 0xff00000063ff7812 */ /* 0x000fe200078cc0ff */
[C---:B------:R-:W-:Y:S01]  /*5820*/  FMUL.FTZ R181, R169.reuse, R180 ;  /* 0x000000b4a9b57220 */ /* 0x040fe20000410000 */
[----:B------:R-:W0:Y:S01]  /*5830*/  @P2 LDC.64 R98, c[0x0][0x308] ;  /* 0x0000c200ff622b82 */ /* 0x000e220000000a00 */
[----:B------:R-:W-:Y:S01]  /*5840*/  @P1 PRMT R177, R78, 0x7632, R177 ;  /* 0x000076324eb11816 */ /* 0x000fe200000000b1 */
[----:B------:R-:W-:Y:S01]  /*5850*/  FMUL.FTZ R197, R169, R197 ;  /* 0x000000c5a9c57220 */ /* 0x000fe20000410000 */
[----:B------:R-:W-:Y:S01]  /*5860*/  @P1 FADD.FTZ R181, R181, R176 ;  /* 0x000000b0b5b51221 */ /* 0x000fe20000010000 */
[----:B------:R-:W-:Y:S01]  /*5870*/  HFMA2.MMA R180, -RZ, RZ, 0, 0 ;  /* 0x00000000ffb47435 */ /* 0x000fe200000001ff */
[----:B------:R-:W-:Y:S01]  /*5880*/  @P1 SHF.L.U32 R177, R177, 0x10, RZ ;  /* 0x00000010b1b11819 */ /* 0x000fe200000006ff */
[----:B------:R-:W-:Y:S01]  /*5890*/  @P1 FADD.FTZ R197, R197, R179 ;  /* 0x000000b3c5c51221 */ /* 0x000fe20000010000 */
[----:B------:R-:W-:Y:S01]  /*58a0*/  @P5 PRMT R200, R50, 0x7632, R200 ;  /* 0x0000763232c85816 */ /* 0x000fe200000000c8 */
[----:B------:R-:W-:Y:S01]  /*58b0*/  IMAD.MOV.U32 R179, RZ, RZ, RZ ;  /* 0x000000ffffb37224 */ /* 0x000fe200078e00ff */
[C---:B------:R-:W-:Y:S01]  /*58c0*/  @P4 SHF.L.U32 R201, R51.reuse, 0x10, RZ ;  /* 0x0000001033c94819 */ /* 0x040fe200000006ff */
[----:B------:R-:W-:Y:S01]  /*58d0*/  @P1 FADD.FTZ R198, R198, R177 ;  /* 0x000000b1c6c61221 */ /* 0x000fe20000010000 */
[----:B------:R-:W-:Y:S01]  /*58e0*/  @P6 PRMT R202, R51, 0x7632, R202 ;  /* 0x0000763233ca6816 */ /* 0x000fe200000000ca */
[-C--:B------:R-:W-:Y:S01]  /*58f0*/  FMUL.FTZ R177, R181, R168.reuse ;  /* 0x000000a8b5b17220 */ /* 0x080fe20000410000 */
[-C--:B------:R-:W-:Y:S01]  /*5900*/  FMUL.FTZ R178, R197, R168.reuse ;  /* 0x000000a8c5b27220 */ /* 0x080fe20000410000 */
[----:B------:R-:W-:Y:S01]  /*5910*/  FMUL.FTZ R176, R198, R168 ;  /* 0x000000a8c6b07220 */ /* 0x000fe20000410000 */
[----:B------:R-:W-:Y:S01]  /*5920*/  @P6 SHF.L.U32 R202, R202, 0x10, RZ ;  /* 0x00000010caca6819 */ /* 0x000fe200000006ff */
[----:B------:R-:W-:Y:S01]  /*5930*/  FMUL.FTZ R177, R177, UR13 ;  /* 0x0000000db1b17c20 */ /* 0x000fe20008410000 */
[----:B------:R-:W-:Y:S01]  /*5940*/  FMUL.FTZ R178, R178, UR13 ;  /* 0x0000000db2b27c20 */ /* 0x000fe20008410000 */
[----:B------:R-:W-:Y:S01]  /*5950*/  MOV R199, RZ ;  /* 0x000000ff00c77202 */ /* 0x000fe20000000f00 */
[----:B------:R-:W-:Y:S01]  /*5960*/  FMUL.FTZ R176, R176, UR13 ;  /* 0x0000000db0b07c20 */ /* 0x000fe20008410000 */
[----:B------:R-:W-:Y:S01]  /*5970*/  @P5 SHF.L.U32 R200, R200, 0x10, RZ ;  /* 0x00000010c8c85819 */ /* 0x000fe200000006ff */
[----:B------:R-:W-:Y:S01]  /*5980*/  @P4 FMUL.FTZ R199, R177, R201 ;  /* 0x000000c9b1c74220 */ /* 0x000fe20000410000 */
[----:B------:R-:W-:Y:S01]  /*5990*/  @P6 FMUL.FTZ R180, R178, R202 ;  /* 0x000000cab2b46220 */ /* 0x000fe20000410000 */
[----:B------:R-:W-:Y:S01]  /*59a0*/  @P2 F2FP.BF16.F32.PACK_AB R201, RZ, R94 ;  /* 0x0000005effc9223e */ /* 0x000fe200000010ff */
[----:B0-----:R-:W-:Y:S01]  /*59b0*/  @P2 IMAD.WIDE.U32 R98, R171, 0x10, R98 ;  /* 0x00000010ab622825 */ /* 0x001fe200078e0062 */
[----:B------:R-:W-:-:S03]  /*59c0*/  @P2 F2FP.BF16.F32.PACK_AB R171, RZ, R92 ;  /* 0x0000005cffab223e */ /* 0x000fc600000010ff */
[----:B------:R-:W-:Y:S01]  /*59d0*/  @P5 FMUL.FTZ R179, R176, R200 ;  /* 0x000000c8b0b35220 */ /* 0x000fe20000410000 */
[----:B------:R-:W-:Y:S02]  /*59e0*/  @P2 F2FP.BF16.F32.PACK_AB R202, RZ, R93 ;  /* 0x0000005dffca223e */ /* 0x000fe400000010ff */
[----:B------:R-:W-:Y:S02]  /*59f0*/  @P2 F2FP.BF16.F32.PACK_AB R181, RZ, R181 ;  /* 0x000000b5ffb5223e */ /* 0x000fe400000010ff */
[----:B------:R-:W-:Y:S02]  /*5a00*/  @P2 F2FP.BF16.F32.PACK_AB R200, RZ, R95 ;  /* 0x0000005fffc8223e */ /* 0x000fe400000010ff */
[----:B------:R-:W-:Y:S02]  /*5a10*/  @P2 F2FP.BF16.F32.PACK_AB R191, RZ, R191 ;  /* 0x000000bfffbf223e */ /* 0x000fe400000010ff */
[----:B------:R-:W-:Y:S02]  /*5a20*/  @P2 F2FP.BF16.F32.PACK_AB R198, RZ, R198 ;  /* 0x000000c6ffc6223e */ /* 0x000fe400000010ff */
[----:B------:R-:W-:-:S02]  /*5a30*/  @P2 F2FP.BF16.F32.PACK_AB R197, RZ, R197 ;  /* 0x000000c5ffc5223e */ /* 0x000fc400000010ff */
[----:B------:R-:W-:Y:S02]  /*5a40*/  @P2 PRMT R84, R171, 0x7610, R84 ;  /* 0x00007610ab542816 */ /* 0x000fe40000000054 */
[----:B------:R-:W-:Y:S02]  /*5a50*/  @P2 PRMT R85, R201, 0x7610, R85 ;  /* 0x00007610c9552816 */ /* 0x000fe40000000055 */
[----:B------:R-:W-:Y:S02]  /*5a60*/  @P2 PRMT R86, R202, 0x7610, R86 ;  /* 0x00007610ca562816 */ /* 0x000fe40000000056 */
[----:B------:R-:W-:Y:S01]  /*5a70*/  @P2 PRMT R87, R181, 0x7610, R87 ;  /* 0x00007610b5572816 */ /* 0x000fe20000000057 */
[----:B------:R-:W2:Y:S01]  /*5a80*/  LDL.LU R202, [R1+0x1c] ;  /* 0x00001c0001ca7983 */ /* 0x000ea20000300800 */
[----:B------:R-:W-:Y:S02]  /*5a90*/  @P2 PRMT R84, R84, 0x5410, R200 ;  /* 0x0000541054542816 */ /* 0x000fe400000000c8 */
[----:B------:R-:W-:Y:S01]  /*5aa0*/  @P2 PRMT R85, R85, 0x5410, R191 ;  /* 0x0000541055552816 */ /* 0x000fe200000000bf */
[----:B------:R-:W2:Y:S01]  /*5ab0*/  LDL.LU R201, [R1+0x28] ;  /* 0x0000280001c97983 */ /* 0x000ea20000300800 */
[----:B------:R-:W-:-:S02]  /*5ac0*/  @P2 PRMT R86, R86, 0x5410, R198 ;  /* 0x0000541056562816 */ /* 0x000fc400000000c6 */
[----:B------:R-:W-:Y:S01]  /*5ad0*/  @P2 PRMT R87, R87, 0x5410, R197 ;  /* 0x0000541057572816 */ /* 0x000fe200000000c5 */
[----:B------:R-:W2:Y:S01]  /*5ae0*/  LDL.LU R200, [R1+0x24] ;  /* 0x0000240001c87983 */ /* 0x000ea20000300800 */
[----:B------:R-:W-:Y:S02]  /*5af0*/  F2FP.BF16.F32.PACK_AB R95, R180, R199 ;  /* 0x000000c7b45f723e */ /* 0x000fe400000010ff */
[----:B------:R-:W-:Y:S02]  /*5b00*/  F2FP.BF16.F32.PACK_AB R94, R179, R190 ;  /* 0x000000beb35e723e */ /* 0x000fe400000010ff */
[----:B------:R-:W-:Y:S02]  /*5b10*/  F2FP.BF16.F32.PACK_AB R93, R189, R188 ;  /* 0x000000bcbd5d723e */ /* 0x000fe400000010ff */
[----:B------:R-:W-:Y:S01]  /*5b20*/  F2FP.BF16.F32.PACK_AB R92, R101, R100 ;  /* 0x00000064655c723e */ /* 0x000fe200000010ff */
[----:B------:R-:W-:Y:S01]  /*5b30*/  IMAD.WIDE.U32 R100, R170, 0x10, R232 ;  /* 0x00000010aa647825 */ /* 0x000fe200078e00e8 */
[----:B------:R-:W-:Y:S04]  /*5b40*/  @P2 STG.E.128 desc[UR6][R98.64], R84 ;  /* 0x0000005462002986 */ /* 0x000fe8000c101d06 */
[----:B------:R0:W-:Y:S04]  /*5b50*/  STG.E.128 desc[UR6][R88.64], R92 ;  /* 0x0000005c58007986 */ /* 0x0001e8000c101d06 */
[----:B------:R-:W2:Y:S04]  /*5b60*/  LDL.LU R199, [R1+0x30] ;  /* 0x0000300001c77983 */ /* 0x000ea80000300800 */
[----:B------:R-:W2:Y:S04]  /*5b70*/  LDL.LU R198, [R1+0x2c] ;  /* 0x00002c0001c67983 */ /* 0x000ea80000300800 */
[----:B------:R-:W2:Y:S04]  /*5b80*/  LDL.LU R191, [R1+0x38] ;  /* 0x0000380001bf7983 */ /* 0x000ea80000300800 */
[----:B------:R-:W2:Y:S04]  /*5b90*/  LDL.LU R190, [R1+0x34] ;  /* 0x0000340001be7983 */ /* 0x000ea80000300800 */
[----:B0-----:R0:W2:Y:S04]  /*5ba0*/  LDG.E.128 R92, desc[UR6][R100.64] ;  /* 0x00000006645c7981 */ /* 0x0010a8000c1e1d00 */
[----:B------:R-:W2:Y:S04]  /*5bb0*/  LDL.LU R189, [R1+0x40] ;  /* 0x0000400001bd7983 */ /* 0x000ea80000300800 */
[----:B------:R-:W2:Y:S04]  /*5bc0*/  LDL.LU R188, [R1+0x3c] ;  /* 0x00003c0001bc7983 */ /* 0x000ea80000300800 */
[----:B------:R-:W2:Y:S04]  /*5bd0*/  LDL.LU R181, [R1+0x48] ;  /* 0x0000480001b57983 */ /* 0x000ea80000300800 */
[----:B------:R-:W2:Y:S04]  /*5be0*/  LDL.LU R180, [R1+0x44] ;  /* 0x0000440001b47983 */ /* 0x000ea80000300800 */
[----:B------:R-:W2:Y:S04]  /*5bf0*/  LDL.LU R179, [R1+0x50] ;  /* 0x0000500001b37983 */ /* 0x000ea80000300800 */
[----:B------:R-:W2:Y:S01]  /*5c00*/  LDL.LU R171, [R1+0x4c] ;  /* 0x00004c0001ab7983 */ /* 0x000ea20000300800 */
[----:B------:R-:W-:Y:S01]  /*5c10*/  @P5 PRMT R88, R90, 0x7632, R88 ;  /* 0x000076325a585816 */ /* 0x000fe20000000058 */
[----:B------:R-:W-:-:S03]  /*5c20*/  FFMA.FTZ R106, R106, R122, R123 ;  /* 0x0000007a6a6a7223 */ /* 0x000fc6000001007b */
[----:B------:R-:W-:Y:S01]  /*5c30*/  @P5 SHF.L.U32 R88, R88, 0x10, RZ ;  /* 0x0000001058585819 */ /* 0x000fe200000006ff */
[--C-:B------:R-:W-:Y:S01]  /*5c40*/  FFMA.FTZ R112, R112, R122, R123.reuse ;  /* 0x0000007a70707223 */ /* 0x100fe2000001007b */
[----:B------:R-:W-:Y:S01]  /*5c50*/  MOV R89, R96 ;  /* 0x0000006000597202 */ /* 0x000fe20000000f00 */
[----:B------:R-:W-:Y:S01]  /*5c60*/  FADD.FTZ R106, R108, -R106 ;  /* 0x8000006a6c6a7221 */ /* 0x000fe20000010000 */
[----:B------:R-:W-:Y:S02]  /*5c70*/  IMAD.MOV.U32 R90, RZ, RZ, RZ ;  /* 0x000000ffff5a7224 */ /* 0x000fe400078e00ff */
[----:B------:R-:W-:Y:S01]  /*5c80*/  @P5 FMUL.FTZ R90, R176, R88 ;  /* 0x00000058b05a5220 */ /* 0x000fe20000410000 */
[-CC-:B------:R-:W-:Y:S01]  /*5c90*/  FFMA.FTZ R114, R114, R122.reuse, R123.reuse ;  /* 0x0000007a72727223 */ /* 0x180fe2000001007b */
[--C-:B------:R-:W-:Y:S01]  /*5ca0*/  FFMA.FTZ R107, R107, R122, R123.reuse ;  /* 0x0000007a6b6b7223 */ /* 0x100fe2000001007b */
[----:B------:R-:W-:Y:S01]  /*5cb0*/  @P1 SHF.L.U32 R88, R80, 0x10, RZ ;  /* 0x0000001050581819 */ /* 0x000fe200000006ff */
[----:B------:R-:W-:Y:S01]  /*5cc0*/  FADD.FTZ R112, R113, -R112 ;  /* 0x8000007071707221 */ /* 0x000fe20000010000 */
[----:B------:R-:W-:Y:S01]  /*5cd0*/  LOP3.LUT P5, RZ, R89, 0xff, RZ, 0xc0, !PT ;  /* 0x000000ff59ff7812 */ /* 0x000fe200078ac0ff */
[----:B------:R-:W-:Y:S01]  /*5ce0*/  FMUL.FTZ R108, R169, R106 ;  /* 0x0000006aa96c7220 */ /* 0x000fe20000410000 */
[----:B------:R-:W-:Y:S01]  /*5cf0*/  FFMA.FTZ R120, R120, R122, R123 ;  /* 0x0000007a78787223 */ /* 0x000fe2000001007b */
[----:B------:R-:W-:Y:S01]  /*5d00*/  @P1 PRMT R89, R80, 0x7632, R89 ;  /* 0x0000763250591816 */ /* 0x000fe20000000059 */
[----:B------:R-:W-:Y:S01]  /*5d10*/  FADD.FTZ R114, R115, -R114 ;  /* 0x8000007273727221 */ /* 0x000fe20000010000 */
[----:B------:R-:W-:Y:S01]  /*5d20*/  FADD.FTZ R109, R109, -R107 ;  /* 0x8000006b6d6d7221 */ /* 0x000fe20000010000 */
[----:B------:R-:W-:Y:S01]  /*5d30*/  @P4 SHF.L.U32 R99, R91, 0x10, RZ ;  /* 0x000000105b634819 */ /* 0x000fe200000006ff */
[----:B------:R-:W-:Y:S01]  /*5d40*/  FMUL.FTZ R106, R169, R112 ;  /* 0x00000070a96a7220 */ /* 0x000fe20000410000 */
[----:B------:R-:W-:Y:S01]  /*5d50*/  @P1 FADD.FTZ R108, R108, R88 ;  /* 0x000000586c6c1221 */ /* 0x000fe20000010000 */
[----:B------:R-:W-:Y:S01]  /*5d60*/  FADD.FTZ R121, R121, -R120 ;  /* 0x8000007879797221 */ /* 0x000fe20000010000 */
[----:B------:R-:W-:-:S02]  /*5d70*/  @P1 SHF.L.U32 R89, R89, 0x10, RZ ;  /* 0x0000001059591819 */ /* 0x000fc400000006ff */
[----:B------:R-:W-:Y:S02]  /*5d80*/  CS2R R112, SRZ ;  /* 0x0000000000707805 */ /* 0x000fe4000001ff00 */
[----:B------:R-:W-:Y:S01]  /*5d90*/  @P1 SHF.L.U32 R88, R81, 0x10, RZ ;  /* 0x0000001051581819 */ /* 0x000fe200000006ff */
[C---:B------:R-:W-:Y:S01]  /*5da0*/  FMUL.FTZ R107, R169.reuse, R114 ;  /* 0x00000072a96b7220 */ /* 0x040fe20000410000 */
[----:B------:R-:W-:Y:S01]  /*5db0*/  FMUL.FTZ R120, R169, R109 ;  /* 0x0000006da9787220 */ /* 0x000fe20000410000 */
[----:B------:R-:W-:Y:S01]  /*5dc0*/  @P4 FMUL.FTZ R112, R177, R99 ;  /* 0x00000063b1704220 */ /* 0x000fe20000410000 */
[----:B------:R-:W-:Y:S01]  /*5dd0*/  FFMA.FTZ R118, R118, R122, R123 ;  /* 0x0000007a76767223 */ /* 0x000fe2000001007b */
[----:B------:R-:W-:Y:S01]  /*5de0*/  LOP3.LUT P4, RZ, R96, 0xff0000, RZ, 0xc0, !PT ;  /* 0x00ff000060ff7812 */ /* 0x000fe2000788c0ff */
[--C-:B------:R-:W-:Y:S01]  /*5df0*/  @P1 FADD.FTZ R107, R107, R89.reuse ;  /* 0x000000596b6b1221 */ /* 0x100fe20000010000 */
[--C-:B------:R-:W-:Y:S01]  /*5e00*/  @P1 FADD.FTZ R120, R120, R88.reuse ;  /* 0x0000005878781221 */ /* 0x100fe20000010000 */
[----:B------:R-:W-:Y:S01]  /*5e10*/  @P6 PRMT R88, R91, 0x7632, R88 ;  /* 0x000076325b586816 */ /* 0x000fe20000000058 */
[----:B------:R-:W-:Y:S01]  /*5e20*/  FADD.FTZ R118, R119, -R118 ;  /* 0x8000007677767221 */ /* 0x000fe20000010000 */
[----:B------:R-:W-:Y:S01]  /*5e30*/  @P1 PRMT R89, R82, 0x7632, R89 ;  /* 0x0000763252591816 */ /* 0x000fe20000000059 */
[----:B------:R-:W-:Y:S01]  /*5e40*/  HFMA2.MMA R91, -RZ, RZ, 0, 0 ;  /* 0x00000000ff5b7435 */ /* 0x000fe200000001ff */
[----:B------:R-:W-:Y:S01]  /*5e50*/  @P6 SHF.L.U32 R88, R88, 0x10, RZ ;  /* 0x0000001058586819 */ /* 0x000fe200000006ff */
[----:B0-----:R-:W-:Y:S01]  /*5e60*/  FMUL.FTZ R100, R169, R118 ;  /* 0x00000076a9647220 */ /* 0x001fe20000410000 */
[----:B------:R-:W-:Y:S01]  /*5e70*/  @P1 SHF.L.U32 R89, R89, 0x10, RZ ;  /* 0x0000001059591819 */ /* 0x000fe200000006ff */
[-C--:B------:R-:W-:Y:S01]  /*5e80*/  FMUL.FTZ R119, R108, R168.reuse ;  /* 0x000000a86c777220 */ /* 0x080fe20000410000 */
[----:B------:R-:W-:Y:S01]  /*5e90*/  FMUL.FTZ R115, R120, R168 ;  /* 0x000000a878737220 */ /* 0x000fe20000410000 */
[-CC-:B------:R-:W-:Y:S01]  /*5ea0*/  FFMA.FTZ R116, R116, R122.reuse, R123.reuse ;  /* 0x0000007a74747223 */ /* 0x180fe2000001007b */
[----:B------:R-:W-:Y:S01]  /*5eb0*/  FFMA.FTZ R110, R110, R122, R123 ;  /* 0x0000007a6e6e7223 */ /* 0x000fe2000001007b */
[----:B------:R-:W-:Y:S01]  /*5ec0*/  @P1 FADD.FTZ R100, R100, R89 ;  /* 0x0000005964641221 */ /* 0x000fe20000010000 */
[----:B------:R-:W-:Y:S01]  /*5ed0*/  @P6 FMUL.FTZ R91, R178, R88 ;  /* 0x00000058b25b6220 */ /* 0x000fe20000410000 */
[----:B------:R-:W-:Y:S01]  /*5ee0*/  @P4 SHF.L.U32 R88, R45, 0x10, RZ ;  /* 0x000000102d584819 */ /* 0x000fe200000006ff */
[----:B------:R-:W-:Y:S01]  /*5ef0*/  FMUL.FTZ R119, R119, UR13 ;  /* 0x0000000d77777c20 */ /* 0x000fe20008410000 */
[----:B------:R-:W-:Y:S01]  /*5f00*/  @P5 SHF.L.U32 R89, R44, 0x10, RZ ;  /* 0x000000102c595819 */ /* 0x000fe200000006ff */
[----:B------:R-:W-:Y:S01]  /*5f10*/  FMUL.FTZ R115, R115, UR13 ;  /* 0x0000000d73737c20 */ /* 0x000fe20008410000 */
[----:B------:R-:W-:Y:S01]  /*5f20*/  @P1 PRMT R98, R81, 0x7632, R98 ;  /* 0x0000763251621816 */ /* 0x000fe20000000062 */
[----:B------:R-:W-:Y:S01]  /*5f30*/  FADD.FTZ R116, R117, -R116 ;  /* 0x8000007475747221 */ /* 0x000fe20000010000 */
[----:B------:R-:W-:Y:S01]  /*5f40*/  FADD.FTZ R110, R111, -R110 ;  /* 0x8000006e6f6e7221 */ /* 0x000fe20000010000 */
[----:B------:R-:W-:Y:S01]  /*5f50*/  MOV R111, RZ ;  /* 0x000000ff006f7202 */ /* 0x000fe20000000f00 */
[----:B------:R-:W-:Y:S01]  /*5f60*/  @P5 FMUL.FTZ R111, R119, R89 ;  /* 0x00000059776f5220 */ /* 0x000fe20000410000 */
[----:B------:R-:W-:Y:S01]  /*5f70*/  @P4 FMUL.FTZ R113, R115, R88 ;  /* 0x0000005873714220 */ /* 0x000fe20000410000 */
[C---:B------:R-:W-:Y:S01]  /*5f80*/  FMUL.FTZ R101, R169.reuse, R116 ;  /* 0x00000074a9657220 */ /* 0x040fe20000410000 */
[----:B------:R-:W-:Y:S01]  /*5f90*/  @P1 IMAD.U32 R98, R98, 0x10000, RZ ;  /* 0x0001000062621824 */ /* 0x000fe200078e00ff */
[----:B------:R-:W0:Y:S01]  /*5fa0*/  @P2 LDC.64 R88, c[0x0][0x308] ;  /* 0x0000c200ff582b82 */ /* 0x000e220000000a00 */
[----:B------:R-:W-:Y:S01]  /*5fb0*/  @P1 SHF.L.U32 R99, R82, 0x10, RZ ;  /* 0x0000001052631819 */ /* 0x000fe200000006ff */
[----:B------:R-:W-:Y:S01]  /*5fc0*/  FMUL.FTZ R117, R169, R110 ;  /* 0x0000006ea9757220 */ /* 0x000fe20000410000 */
[----:B------:R-:W-:Y:S01]  /*5fd0*/  LOP3.LUT P6, RZ, R97, 0xff, RZ, 0xc0, !PT ;  /* 0x000000ff61ff7812 */ /* 0x000fe200078cc0ff */
[--C-:B------:R-:W-:Y:S01]  /*5fe0*/  @P1 FADD.FTZ R101, R101, R98.reuse ;  /* 0x0000006265651221 */ /* 0x100fe20000010000 */
[----:B------:R-:W-:Y:S01]  /*5ff0*/  @P1 PRMT R98, R83, 0x7632, R98 ;  /* 0x0000763253621816 */ /* 0x000fe20000000062 */
[----:B------:R-:W-:Y:S01]  /*6000*/  @P1 FADD.FTZ R117, R117, R99 ;  /* 0x0000006375751221 */ /* 0x000fe20000010000 */
[----:B------:R-:W-:-:S02]  /*6010*/  @P1 IMAD.U32 R99, R83, 0x10000, RZ ;  /* 0x0001000053631824 */ /* 0x000fc400078e00ff */
[----:B------:R-:W-:Y:S01]  /*6020*/  FMUL.FTZ R169, R169, R121 ;  /* 0x00000079a9a97220 */ /* 0x000fe20000410000 */
[----:B------:R-:W-:Y:S01]  /*6030*/  @P1 SHF.L.U32 R98, R98, 0x10, RZ ;  /* 0x0000001062621819 */ /* 0x000fe200000006ff */
[----:B------:R-:W-:Y:S01]  /*6040*/  FMUL.FTZ R116, R117, R168 ;  /* 0x000000a875747220 */ /* 0x000fe20000410000 */
[----:B------:R-:W-:Y:S01]  /*6050*/  @P1 FADD.FTZ R106, R106, R99 ;  /* 0x000000636a6a1221 */ /* 0x000fe20000010000 */
[----:B------:R-:W-:Y:S02]  /*6060*/  HFMA2.MMA R114, -RZ, RZ, 0, 0 ;  /* 0x00000000ff727435 */ /* 0x000fe400000001ff */
[----:B------:R-:W-:Y:S01]  /*6070*/  @P1 FADD.FTZ R169, R169, R98 ;  /* 0x00000062a9a91221 */ /* 0x000fe20000010000 */
[----:B------:R-:W-:Y:S01]  /*6080*/  FMUL.FTZ R116, R116, UR13 ;  /* 0x0000000d74747c20 */ /* 0x000fe20008410000 */
[----:B------:R-:W-:Y:S01]  /*6090*/  @P6 IMAD.U32 R98, R46, 0x10000, RZ ;  /* 0x000100002e626824 */ /* 0x000fe200078e00ff */
[----:B------:R-:W-:Y:S02]  /*60a0*/  @P2 F2FP.BF16.F32.PACK_AB R108, RZ, R108 ;  /* 0x0000006cff6c223e */ /* 0x000fe400000010ff */
[----:B------:R-:W-:-:S02]  /*60b0*/  @P2 F2FP.BF16.F32.PACK_AB R120, RZ, R120 ;  /* 0x00000078ff78223e */ /* 0x000fc400000010ff */
[----:B------:R-:W-:Y:S02]  /*60c0*/  @P2 F2FP.BF16.F32.PACK_AB R117, RZ, R117 ;  /* 0x00000075ff75223e */ /* 0x000fe400000010ff */
[----:B------:R-:W-:Y:S01]  /*60d0*/  @P2 F2FP.BF16.F32.PACK_AB R118, RZ, R106 ;  /* 0x0000006aff76223e */ /* 0x000fe200000010ff */
[----:B------:R-:W-:Y:S01]  /*60e0*/  @P6 FMUL.FTZ R114, R116, R98 ;  /* 0x0000006274726220 */ /* 0x000fe20000410000 */
        /* <DEDUP_REMOVED lines=8> */
[----:B0-----:R-:W-:Y:S01]  /*6170*/  @P2 IMAD.WIDE.U32 R88, R170, 0x10, R88 ;  /* 0x00000010aa582825 */ /* 0x001fe200078e0058 */
[----:B------:R-:W-:Y:S02]  /*6180*/  @P2 PRMT R84, R84, 0x5410, R109 ;  /* 0x0000541054542816 */ /* 0x000fe4000000006d */
[----:B------:R-:W-:-:S02]  /*6190*/  @P2 PRMT R85, R85, 0x5410, R110 ;  /* 0x0000541055552816 */ /* 0x000fc4000000006e */
[----:B------:R-:W-:Y:S02]  /*61a0*/  @P2 PRMT R86, R86, 0x5410, R98 ;  /* 0x0000541056562816 */ /* 0x000fe40000000062 */
[----:B------:R-:W-:-:S05]  /*61b0*/  @P2 PRMT R87, R87, 0x5410, R99 ;  /* 0x0000541057572816 */ /* 0x000fca0000000063 */
[----:B------:R0:W-:Y:S01]  /*61c0*/  @P2 STG.E.128 desc[UR6][R88.64], R84 ;  /* 0x0000005458002986 */ /* 0x0001e2000c101d06 */
[----:B------:R-:W-:Y:S01]  /*61d0*/  LOP3.LUT P2, RZ, R97, 0xff00, RZ, 0xc0, !PT ;  /* 0x0000ff0061ff7812 */ /* 0x000fe2000784c0ff */
[----:B------:R-:W-:Y:S01]  /*61e0*/  HFMA2.MMA R109, -RZ, RZ, 0, 0 ;  /* 0x00000000ff6d7435 */ /* 0x000fe200000001ff */
[----:B------:R-:W-:Y:S02]  /*61f0*/  MOV R110, RZ ;  /* 0x000000ff006e7202 */ /* 0x000fe40000000f00 */
[----:B------:R-:W-:Y:S02]  /*6200*/  LOP3.LUT P1, RZ, R96, 0xff00, RZ, 0xc0, !PT ;  /* 0x0000ff0060ff7812 */ /* 0x000fe4000782c0ff */
[----:B------:R-:W-:Y:S01]  /*6210*/  MOV R108, RZ ;  /* 0x000000ff006c7202 */ /* 0x000fe20000000f00 */
[----:B------:R-:W-:-:S04]  /*6220*/  FMUL.FTZ R100, R100, R168 ;  /* 0x000000a864647220 */ /* 0x000fc80000410000 */
[----:B------:R-:W-:Y:S01]  /*6230*/  FMUL.FTZ R100, R100, UR13 ;  /* 0x0000000d64647c20 */ /* 0x000fe20008410000 */
[----:B------:R-:W-:Y:S01]  /*6240*/  FADD.FTZ R216, R204, R216 ;  /* 0x000000d8ccd87221 */ /* 0x000fe20000010000 */
[----:B---3--:R-:W-:Y:S01]  /*6250*/  FADD.FTZ R215, R203, R215 ;  /* 0x000000d7cbd77221 */ /* 0x008fe20000010000 */
[----:B----4-:R-:W-:Y:S01]  /*6260*/  FADD.FTZ R213, R173, R213 ;  /* 0x000000d5add57221 */ /* 0x010fe20000010000 */
[----:B------:R-:W-:Y:S01]  /*6270*/  FADD.FTZ R214, R172, R214 ;  /* 0x000000d6acd67221 */ /* 0x000fe20000010000 */
[----:B------:R-:W-:Y:S01]  /*6280*/  FADD.FTZ R245, R102, R245 ;  /* 0x000000f566f57221 */ /* 0x000fe20000010000 */
[----:B0-----:R-:W-:Y:S01]  /*6290*/  @P1 PRMT R89, R44, 0x7632, R89 ;  /* 0x000076322c591816 */ /* 0x001fe20000000059 */
[----:B------:R-:W-:Y:S01]  /*62a0*/  FADD.FTZ R212, R184, R212 ;  /* 0x000000d4b8d47221 */ /* 0x000fe20000010000 */
[----:B------:R0:W-:Y:S01]  /*62b0*/  STL [R1], R216 ;  /* 0x000000d801007387 */ /* 0x0001e20000100800 */
[----:B------:R-:W-:Y:S01]  /*62c0*/  FADD.FTZ R211, R183, R211 ;  /* 0x000000d3b7d37221 */ /* 0x000fe20000010000 */
[----:B------:R-:W-:Y:S01]  /*62d0*/  FADD.FTZ R248, R103, R248 ;  /* 0x000000f867f87221 */ /* 0x000fe20000010000 */
[----:B------:R-:W-:Y:S01]  /*62e0*/  FADD.FTZ R209, R182, R209 ;  /* 0x000000d1b6d17221 */ /* 0x000fe20000010000 */
[----:B------:R0:W-:Y:S01]  /*62f0*/  STL [R1+0x8], R215 ;  /* 0x000008d701007387 */ /* 0x0001e20000100800 */
[----:B------:R-:W-:Y:S01]  /*6300*/  HFMA2.MMA R88, -RZ, RZ, 0, 0 ;  /* 0x00000000ff587435 */ /* 0x000fe200000001ff */
[----:B------:R-:W-:Y:S01]  /*6310*/  @P1 SHF.L.U32 R89, R89, 0x10, RZ ;  /* 0x0000001059591819 */ /* 0x000fe200000006ff */
[----:B------:R-:W-:Y:S01]  /*6320*/  FADD.FTZ R210, R186, R210 ;  /* 0x000000d2bad27221 */ /* 0x000fe20000010000 */
[----:B------:R0:W-:Y:S01]  /*6330*/  STL [R1+0x10], R213 ;  /* 0x000010d501007387 */ /* 0x0001e20000100800 */
[----:B------:R-:W-:Y:S01]  /*6340*/  FADD.FTZ R238, R104, R238 ;  /* 0x000000ee68ee7221 */ /* 0x000fe20000010000 */
[----:B------:R-:W-:-:S02]  /*6350*/  FADD.FTZ R237, R105, R237 ;  /* 0x000000ed69ed7221 */ /* 0x000fc40000010000 */
[----:B------:R0:W-:Y:S01]  /*6360*/  STL [R1+0x4], R214 ;  /* 0x000004d601007387 */ /* 0x0001e20000100800 */
[----:B------:R-:W-:-:S03]  /*6370*/  CS2R R104, SRZ ;  /* 0x0000000000687805 */ /* 0x000fc6000001ff00 */
[----:B------:R0:W-:Y:S04]  /*6380*/  STL [R1+0xc], R212 ;  /* 0x00000cd401007387 */ /* 0x0001e80000100800 */
[----:B------:R0:W-:Y:S04]  /*6390*/  STL [R1+0x18], R211 ;  /* 0x000018d301007387 */ /* 0x0001e80000100800 */
[----:B------:R0:W-:Y:S01]  /*63a0*/  STL [R1+0x20], R209 ;  /* 0x000020d101007387 */ /* 0x0001e20000100800 */
[----:B------:R-:W-:Y:S01]  /*63b0*/  IADD3 R167, R167, UR18, RZ ;  /* 0x00000012a7a77c10 */ /* 0x000fe2000fffe0ff */
[----:B------:R-:W-:Y:S01]  /*63c0*/  FADD.FTZ R239, R175, R239 ;  /* 0x000000efafef7221 */ /* 0x000fe20000010000 */
        /* <DEDUP_REMOVED lines=14> */
[----:B------:R-:W-:Y:S01]  /*64b0*/  SEL R175, RZ, 0x1, P3 ;  /* 0x00000001ffaf7807 */ /* 0x000fe20001800000 */
[----:B--2---:R-:W-:Y:S01]  /*64c0*/  FADD.FTZ R202, R187, R202 ;  /* 0x000000cabbca7221 */ /* 0x004fe20000010000 */
[----:B------:R-:W-:Y:S01]  /*64d0*/  FADD.FTZ R201, R185, R201 ;  /* 0x000000c9b9c97221 */ /* 0x000fe20000010000 */
[----:B------:R-:W-:-:S04]  /*64e0*/  FADD.FTZ R200, R90, R200 ;  /* 0x000000c85ac87221 */ /* 0x000fc80000010000 */
[----:B------:R0:W-:Y:S01]  /*64f0*/  STL [R1+0x28], R201 ;  /* 0x000028c901007387 */ /* 0x0001e20000100800 */
[----:B------:R-:W-:Y:S01]  /*6500*/  @P6 IMAD.U32 R118, R94, 0x10000, RZ ;  /* 0x000100005e766824 */ /* 0x000fe200078e00ff */
[----:B------:R-:W-:Y:S02]  /*6510*/  @P5 SHF.L.U32 R120, R92, 0x10, RZ ;  /* 0x000000105c785819 */ /* 0x000fe400000006ff */
[----:B------:R-:W-:Y:S01]  /*6520*/  @P4 SHF.L.U32 R117, R93, 0x10, RZ ;  /* 0x000000105d754819 */ /* 0x000fe200000006ff */
[----:B------:R-:W-:Y:S01]  /*6530*/  @P6 FMUL.FTZ R110, R116, R118 ;  /* 0x00000076746e6220 */ /* 0x000fe20000410000 */
[----:B------:R-:W-:Y:S01]  /*6540*/  LEA R98, P6, R170, UR16, 0x4 ;  /* 0x00000010aa627c11 */ /* 0x000fe2000f8c20ff */
[----:B------:R-:W-:Y:S01]  /*6550*/  @P5 FMUL.FTZ R108, R119, R120 ;  /* 0x00000078776c5220 */ /* 0x000fe20000410000 */
[----:B------:R-:W-:Y:S01]  /*6560*/  @P2 PRMT R119, R46, 0x7632, R119 ;  /* 0x000076322e772816 */ /* 0x000fe20000000077 */
[----:B------:R-:W-:Y:S01]  /*6570*/  @P4 FMUL.FTZ R109, R115, R117 ;  /* 0x00000075736d4220 */ /* 0x000fe20000410000 */
[----:B------:R-:W-:Y:S01]  /*6580*/  LOP3.LUT P4, RZ, R96, 0xff000000, RZ, 0xc0, !PT ;  /* 0xff00000060ff7812 */ /* 0x000fe2000788c0ff */
[----:B------:R-:W-:Y:S01]  /*6590*/  FMUL.FTZ R96, R107, R168 ;  /* 0x000000a86b607220 */ /* 0x000fe20000410000 */
[----:B------:R-:W-:Y:S01]  /*65a0*/  LEA.HI.X R99, R170, UR17, RZ, 0x4, P6 ;  /* 0x00000011aa637c11 */ /* 0x000fe2000b0f24ff */
[----:B------:R-:W-:Y:S01]  /*65b0*/  HFMA2.MMA R107, -RZ, RZ, 0, 0 ;  /* 0x00000000ff6b7435 */ /* 0x000fe200000001ff */
[----:B------:R-:W-:-:S02]  /*65c0*/  LOP3.LUT P6, RZ, R97, 0xff000000, RZ, 0xc0, !PT ;  /* 0xff00000061ff7812 */ /* 0x000fc400078cc0ff */
[----:B------:R-:W-:Y:S02]  /*65d0*/  LOP3.LUT P5, RZ, R97, 0xff0000, RZ, 0xc0, !PT ;  /* 0x00ff000061ff7812 */ /* 0x000fe400078ac0ff */
[----:B------:R-:W-:Y:S02]  /*65e0*/  @P2 SHF.L.U32 R119, R119, 0x10, RZ ;  /* 0x0000001077772819 */ /* 0x000fe400000006ff */
[----:B------:R-:W-:-:S03]  /*65f0*/  @P1 PRMT R93, R92, 0x7632, R93 ;  /* 0x000076325c5d1816 */ /* 0x000fc6000000005d */
[----:B------:R-:W-:Y:S01]  /*6600*/  @P2 FMUL.FTZ R107, R100, R119 ;  /* 0x00000077646b2220 */ /* 0x000fe20000410000 */
[-C--:B------:R-:W-:Y:S01]  /*6610*/  FMUL.FTZ R97, R101, R168.reuse ;  /* 0x000000a865617220 */ /* 0x080fe20000410000 */
[----:B------:R-:W-:Y:S01]  /*6620*/  FMUL.FTZ R101, R106, R168 ;  /* 0x000000a86a657220 */ /* 0x000fe20000410000 */
[----:B------:R-:W-:Y:S01]  /*6630*/  @P4 PRMT R102, R93, 0x7632, R102 ;  /* 0x000076325d664816 */ /* 0x000fe20000000066 */
[----:B------:R-:W-:Y:S01]  /*6640*/  FADD.FTZ R199, R112, R199 ;  /* 0x000000c770c77221 */ /* 0x000fe20000010000 */
[----:B------:R-:W-:Y:S01]  /*6650*/  F2FP.BF16.F32.PACK_AB R90, R107, R114 ;  /* 0x000000726b5a723e */ /* 0x000fe200000010ff */
[----:B------:R-:W-:Y:S01]  /*6660*/  FMUL.FTZ R106, R169, R168 ;  /* 0x000000a8a96a7220 */ /* 0x000fe20000410000 */
[----:B------:R-:W-:Y:S02]  /*6670*/  @P4 PRMT R118, R45, 0x7632, R118 ;  /* 0x000076322d764816 */ /* 0x000fe40000000076 */
[----:B------:R-:W-:Y:S02]  /*6680*/  @P6 PRMT R120, R47, 0x7632, R120 ;  /* 0x000076322f786816 */ /* 0x000fe40000000078 */
[----:B------:R-:W-:Y:S01]  /*6690*/  @P6 PRMT R107, R95, 0x7632, R107 ;  /* 0x000076325f6b6816 */ /* 0x000fe2000000006b */
[----:B------:R-:W-:Y:S01]  /*66a0*/  FMUL.FTZ R101, R101, UR13 ;  /* 0x0000000d65657c20 */ /* 0x000fe20008410000 */
[----:B------:R-:W-:-:S02]  /*66b0*/  @P2 PRMT R103, R94, 0x7632, R103 ;  /* 0x000076325e672816 */ /* 0x000fc40000000067 */
[----:B------:R-:W-:Y:S01]  /*66c0*/  @P5 SHF.L.U32 R112, R95, 0x10, RZ ;  /* 0x000000105f705819 */ /* 0x000fe200000006ff */
[----:B------:R-:W-:Y:S01]  /*66d0*/  FMUL.FTZ R96, R96, UR13 ;  /* 0x0000000d60607c20 */ /* 0x000fe20008410000 */
[----:B------:R-:W-:Y:S01]  /*66e0*/  @P1 SHF.L.U32 R93, R93, 0x10, RZ ;  /* 0x000000105d5d1819 */ /* 0x000fe200000006ff */
[----:B------:R-:W-:Y:S01]  /*66f0*/  FMUL.FTZ R97, R97, UR13 ;  /* 0x0000000d61617c20 */ /* 0x000fe20008410000 */
[----:B------:R-:W-:Y:S01]  /*6700*/  @P4 SHF.L.U32 R102, R102, 0x10, RZ ;  /* 0x0000001066664819 */ /* 0x000fe200000006ff */
[----:B------:R-:W-:Y:S01]  /*6710*/  FMUL.FTZ R106, R106, UR13 ;  /* 0x0000000d6a6a7c20 */ /* 0x000fe20008410000 */
[----:B------:R-:W-:Y:S02]  /*6720*/  @P5 SHF.L.U32 R117, R47, 0x10, RZ ;  /* 0x000000102f755819 */ /* 0x000fe400000006ff */
[----:B------:R-:W-:Y:S02]  /*6730*/  @P4 SHF.L.U32 R118, R118, 0x10, RZ ;  /* 0x0000001076764819 */ /* 0x000fe400000006ff */
[----:B------:R-:W-:-:S02]  /*6740*/  @P6 SHF.L.U32 R120, R120, 0x10, RZ ;  /* 0x0000001078786819 */ /* 0x000fc400000006ff */
[----:B------:R-:W-:Y:S01]  /*6750*/  @P6 SHF.L.U32 R107, R107, 0x10, RZ ;  /* 0x000000106b6b6819 */ /* 0x000fe200000006ff */
[----:B------:R-:W-:Y:S01]  /*6760*/  FADD.FTZ R198, R91, R198 ;  /* 0x000000c65bc67221 */ /* 0x000fe20000010000 */
[----:B------:R-:W-:Y:S01]  /*6770*/  @P2 SHF.L.U32 R103, R103, 0x10, RZ ;  /* 0x0000001067672819 */ /* 0x000fe200000006ff */
[----:B------:R-:W-:Y:S01]  /*6780*/  IMAD.MOV.U32 R92, RZ, RZ, RZ ;  /* 0x000000ffff5c7224 */ /* 0x000fe200078e00ff */
[----:B------:R-:W-:Y:S01]  /*6790*/  CS2R R94, SRZ ;  /* 0x00000000005e7805 */ /* 0x000fe2000001ff00 */
[----:B------:R-:W-:Y:S01]  /*67a0*/  @P5 FMUL.FTZ R104, R101, R112 ;  /* 0x0000007065685220 */ /* 0x000fe20000410000 */
[C---:B------:R-:W-:Y:S01]  /*67b0*/  @P1 FMUL.FTZ R88, R96.reuse, R89 ;  /* 0x0000005960581220 */ /* 0x040fe20000410000 */
[----:B------:R0:W-:Y:S01]  /*67c0*/  STL [R1+0x14], R210 ;  /* 0x000014d201007387 */ /* 0x0001e20000100800 */
[----:B------:R-:W-:Y:S01]  /*67d0*/  @P1 FMUL.FTZ R92, R96, R93 ;  /* 0x0000005d605c1220 */ /* 0x000fe20000410000 */
[----:B------:R-:W-:Y:S01]  /*67e0*/  FADD.FTZ R191, R108, R191 ;  /* 0x000000bf6cbf7221 */ /* 0x000fe20000010000 */
[----:B------:R-:W-:Y:S01]  /*67f0*/  MOV R89, RZ ;  /* 0x000000ff00597202 */ /* 0x000fe20000000f00 */
[----:B------:R-:W-:Y:S01]  /*6800*/  IMAD.MOV.U32 R116, RZ, RZ, RZ ;  /* 0x000000ffff747224 */ /* 0x000fe200078e00ff */
[----:B------:R-:W-:Y:S01]  /*6810*/  MOV R115, RZ ;  /* 0x000000ff00737202 */ /* 0x000fe20000000f00 */
[----:B------:R0:W-:Y:S01]  /*6820*/  STL [R1+0x30], R199 ;  /* 0x000030c701007387 */ /* 0x0001e20000100800 */
[----:B------:R-:W-:Y:S01]  /*6830*/  @P4 FMUL.FTZ R94, R97, R102 ;  /* 0x00000066615e4220 */ /* 0x000fe20000410000 */
[----:B------:R-:W-:Y:S01]  /*6840*/  FADD.FTZ R189, R109, R189 ;  /* 0x000000bd6dbd7221 */ /* 0x000fe20000010000 */
[----:B------:R-:W-:Y:S01]  /*6850*/  @P4 FMUL.FTZ R89, R97, R118 ;  /* 0x0000007661594220 */ /* 0x000fe20000410000 */
[----:B------:R-:W-:Y:S01]  /*6860*/  @P5 FMUL.FTZ R115, R101, R117 ;  /* 0x0000007565735220 */ /* 0x000fe20000410000 */
[C---:B------:R-:W-:Y:S01]  /*6870*/  @P6 FMUL.FTZ R116, R106.reuse, R120 ;  /* 0x000000786a746220 */ /* 0x040fe20000410000 */
[----:B------:R0:W-:Y:S01]  /*6880*/  STL [R1+0x1c], R202 ;  /* 0x00001cca01007387 */ /* 0x0001e20000100800 */
[----:B------:R-:W-:Y:S01]  /*6890*/  @P6 FMUL.FTZ R105, R106, R107 ;  /* 0x0000006b6a696220 */ /* 0x000fe20000410000 */
[----:B------:R-:W-:Y:S01]  /*68a0*/  FADD.FTZ R181, R110, R181 ;  /* 0x000000b56eb57221 */ /* 0x000fe20000010000 */
[----:B------:R-:W-:Y:S01]  /*68b0*/  @P2 FMUL.FTZ R95, R100, R103 ;  /* 0x00000067645f2220 */ /* 0x000fe20000410000 */
[----:B------:R0:W-:Y:S01]  /*68c0*/  STL [R1+0x24], R200 ;  /* 0x000024c801007387 */ /* 0x0001e20000100800 */
[----:B------:R-:W-:Y:S01]  /*68d0*/  FADD.FTZ R179, R104, R179 ;  /* 0x000000b368b37221 */ /* 0x000fe20000010000 */
[----:B------:R-:W-:Y:S01]  /*68e0*/  FADD.FTZ R190, R92, R190 ;  /* 0x000000be5cbe7221 */ /* 0x000fe20000010000 */
[----:B------:R-:W-:Y:S01]  /*68f0*/  FADD.FTZ R188, R94, R188 ;  /* 0x000000bc5ebc7221 */ /* 0x000fe20000010000 */
[----:B------:R0:W-:Y:S01]  /*6900*/  STL [R1+0x2c], R198 ;  /* 0x00002cc601007387 */ /* 0x0001e20000100800 */
[----:B------:R-:W-:Y:S01]  /*6910*/  FADD.FTZ R171, R105, R171 ;  /* 0x000000ab69ab7221 */ /* 0x000fe20000010000 */
[----:B------:R-:W-:-:S02]  /*6920*/  F2FP.BF16.F32.PACK_AB R91, R116, R115 ;  /* 0x00000073745b723e */ /* 0x000fc400000010ff */
[----:B------:R0:W-:Y:S01]  /*6930*/  STL [R1+0x38], R191 ;  /* 0x000038bf01007387 */ /* 0x0001e20000100800 */
[----:B------:R-:W-:Y:S01]  /*6940*/  F2FP.BF16.F32.PACK_AB R89, R89, R113 ;  /* 0x000000715959723e */ /* 0x000fe200000010ff */
[----:B------:R-:W-:Y:S01]  /*6950*/  FADD.FTZ R180, R95, R180 ;  /* 0x000000b45fb47221 */ /* 0x000fe20000010000 */
[----:B------:R-:W-:Y:S01]  /*6960*/  F2FP.BF16.F32.PACK_AB R88, R88, R111 ;  /* 0x0000006f5858723e */ /* 0x000fe200000010ff */
[----:B------:R0:W-:Y:S04]  /*6970*/  STL [R1+0x40], R189 ;  /* 0x000040bd01007387 */ /* 0x0001e80000100800 */
[----:B------:R0:W-:Y:S04]  /*6980*/  STL [R1+0x48], R181 ;  /* 0x000048b501007387 */ /* 0x0001e80000100800 */
[----:B------:R0:W-:Y:S04]  /*6990*/  STL [R1+0x50], R179 ;  /* 0x000050b301007387 */ /* 0x0001e80000100800 */
[----:B------:R0:W-:Y:S04]  /*69a0*/  STL [R1+0x34], R190 ;  /* 0x000034be01007387 */ /* 0x0001e80000100800 */
[----:B------:R0:W-:Y:S04]  /*69b0*/  STL [R1+0x3c], R188 ;  /* 0x00003cbc01007387 */ /* 0x0001e80000100800 */
[----:B------:R0:W-:Y:S04]  /*69c0*/  STL [R1+0x4c], R171 ;  /* 0x00004cab01007387 */ /* 0x0001e80000100800 */
[----:B------:R0:W-:Y:S04]  /*69d0*/  STG.E.128 desc[UR6][R98.64], R88 ;  /* 0x0000005862007986 */ /* 0x0001e8000c101d06 */
[----:B------:R0:W-:Y:S01]  /*69e0*/  STL [R1+0x44], R180 ;  /* 0x000044b401007387 */ /* 0x0001e20000100800 */
[----:B------:R-:W-:-:S13]  /*69f0*/  ISETP.GE.AND P1, PT, R167, UR19, PT ;  /* 0x00000013a7007c0c */ /* 0x000fda000bf26270 */
[----:B0-----:R-:W-:Y:S05]  /*6a00*/  @!P1 BRA `(.L_x_1227) ;  /* 0xffffffa400c49947 */ /* 0x001fea000383ffff */
        /* <DEDUP_REMOVED lines=76> */
.L_x_1224:
[----:B------:R-:W0:Y:S01]  /*6ed0*/  S2R R0, SR_TID.X ;  /* 0x0000000000007919 */ /* 0x000e220000002100 */
[----:B------:R-:W1:Y:S08]  /*6ee0*/  S2UR UR4, SR_CTAID.X ;  /* 0x00000000000479c3 */ /* 0x000e700000002500 */
[----:B------:R-:W2:Y:S08]  /*6ef0*/  LDC.64 R2, c[0x0][0x2d0] ;  /* 0x0000b400ff027b82 */ /* 0x000eb00000000a00 */
[----:B------:R-:W3:Y:S08]  /*6f00*/  LDC.64 R40, c[0x0][0x2d8] ;  /* 0x0000b600ff287b82 */ /* 0x000ef00000000a00 */
[----:B------:R-:W4:Y:S01]  /*6f10*/  LDC.64 R42, c[0x0][0x2f0] ;  /* 0x0000bc00ff2a7b82 */ /* 0x000f220000000a00 */
[----:B0-----:R-:W-:-:S02]  /*6f20*/  LOP3.LUT R72, R0, 0x7f, RZ, 0xc0, !PT ;  /* 0x0000007f00487812 */ /* 0x001fc400078ec0ff */
[----:B-1----:R-:W-:Y:S01]  /*6f30*/  LEA.HI R0, R0, UR4, RZ, 0x19 ;  /* 0x0000000400007c11 */ /* 0x002fe2000f8fc8ff */
[----:B------:R-:W-:-:S04]  /*6f40*/  ULDC UR4, c[0x0][0x218] ;  /* 0x0000860000047ab9 */ /* 0x000fc80000000800 */
[----:B------:R-:W-:-:S05]  /*6f50*/  IMAD R0, R0, UR4, RZ ;  /* 0x0000000400007c24 */ /* 0x000fca000f8e02ff */
[----:B------:R-:W-:-:S05]  /*6f60*/  LEA.HI R73, R0, R72, RZ, 0x1d ;  /* 0x0000004800497211 */ /* 0x000fca00078fe8ff */
[----:B--2---:R-:W-:-:S04]  /*6f70*/  IMAD.WIDE.U32 R2, R73, 0x20, R2 ;  /* 0x0000002049027825 */ /* 0x004fc800078e0002 */
[C---:B---3--:R-:W-:Y:S01]  /*6f80*/  IMAD.WIDE.U32 R40, R73.reuse, 0x20, R40 ;  /* 0x0000002049287825 */ /* 0x048fe200078e0028 */
[----:B------:R-:W-:Y:S03]  /*6f90*/  STG.E.128 desc[UR6][R2.64], R44 ;  /* 0x0000002c02007986 */ /* 0x000fe6000c101d06 */
[----:B----4-:R-:W-:Y:S01]  /*6fa0*/  IMAD.WIDE.U32 R42, R73, 0x20, R42 ;  /* 0x00000020492a7825 */ /* 0x010fe200078e002a */
        /* <DEDUP_REMOVED lines=30> */
.L_x_1225:
[----:B------:R-:W-:Y:S01]  /*7190*/  HFMA2.MMA R93, -RZ, RZ, 0, 9.5367431640625e-07 ;  /* 0x00000010ff5d7435 */ /* 0x000fe200000001ff */
[----:B------:R-:W-:Y:S02]  /*71a0*/  MOV R94, R88 ;  /* 0x00000058005e7202 */ /* 0x000fe40000000f00 */
[----:B------:R-:W-:Y:S02]  /*71b0*/  MOV R92, 0x1f ;  /* 0x0000001f005c7802 */ /* 0x000fe40000000f00 */
[----:B------:R-:W-:-:S07]  /*71c0*/  MOV R90, 0xffffffff ;  /* 0xffffffff005a7802 */ /* 0x000fce0000000f00 */
[----:B-----5:R-:W-:Y:S05]  /*71d0*/  WARPSYNC.COLLECTIVE R90, `(.L_x_1228) ;  /* 0x000000005a087348 */ /* 0x020fea0003c00000 */
[----:B------:R0:W1:Y:S02]  /*71e0*/  SHFL.DOWN P5, R95, R94, R93, R92 ;  /* 0x0800005d5e5f7389 */ /* 0x00006400000a005c */
[----:B01---5:R-:W-:Y:S01]  /*71f0*/  ENDCOLLECTIVE ;  /* 0x000000000000791b */ /* 0x023fe20003800000 */
.L_x_1228:
[----:B------:R-:W-:Y:S01]  /*7200*/  MOV R94, R89 ;  /* 0x00000059005e7202 */ /* 0x000fe20000000f00 */
[----:B------:R-:W-:-:S07]  /*7210*/  FADD.FTZ R88, R88, R95 ;  /* 0x0000005f58587221 */ /* 0x000fce0000010000 */
[----:B------:R-:W-:Y:S05]  /*7220*/  WARPSYNC.COLLECTIVE R90, `(.L_x_1229) ;  /* 0x000000005a087348 */ /* 0x000fea0003c00000 */
[----:B------:R0:W1:Y:S02]  /*7230*/  SHFL.DOWN P5, R95, R94, R93, R92 ;  /* 0x0800005d5e5f7389 */ /* 0x00006400000a005c */
[----:B01----:R-:W-:Y:S01]  /*7240*/  ENDCOLLECTIVE ;  /* 0x000000000000791b */ /* 0x003fe20003800000 */
.L_x_1229:
[----:B------:R-:W-:Y:S01]  /*7250*/  HFMA2.MMA R93, -RZ, RZ, 0, 4.76837158203125e-07 ;  /* 0x00000008ff5d7435 */ /* 0x000fe200000001ff */
[----:B------:R-:W-:Y:S02]  /*7260*/  IMAD.MOV.U32 R94, RZ, RZ, R88 ;  /* 0x000000ffff5e7224 */ /* 0x000fe400078e0058 */
[----:B------:R-:W-:-:S08]  /*7270*/  FADD.FTZ R89, R89, R95 ;  /* 0x0000005f59597221 */ /* 0x000fd00000010000 */
[----:B------:R-:W-:Y:S05]  /*7280*/  WARPSYNC.COLLECTIVE R90, `(.L_x_1230) ;  /* 0x000000005a087348 */ /* 0x000fea0003c00000 */
[----:B------:R0:W1:Y:S02]  /*7290*/  SHFL.DOWN P5, R95, R94, R93, R92 ;  /* 0x0800005d5e5f7389 */ /* 0x00006400000a005c */
[----:B01----:R-:W-:Y:S01]  /*72a0*/  ENDCOLLECTIVE ;  /* 0x000000000000791b */ /* 0x003fe20003800000 */
.L_x_1230:
[----:B------:R-:W-:Y:S01]  /*72b0*/  MOV R94, R89 ;  /* 0x00000059005e7202 */ /* 0x000fe20000000f00 */
[----:B------:R-:W-:-:S07]  /*72c0*/  FADD.FTZ R88, R88, R95 ;  /* 0x0000005f58587221 */ /* 0x000fce0000010000 */
[----:B------:R-:W-:Y:S05]  /*72d0*/  WARPSYNC.COLLECTIVE R90, `(.L_x_1231) ;  /* 0x000000005a087348 */ /* 0x000fea0003c00000 */
[----:B------:R0:W1:Y:S02]  /*72e0*/  SHFL.DOWN P5, R95, R94, R93, R92 ;  /* 0x0800005d5e5f7389 */ /* 0x00006400000a005c */
[----:B01----:R-:W-:Y:S01]  /*72f0*/  ENDCOLLECTIVE ;  /* 0x000000000000791b */ /* 0x003fe20003800000 */
.L_x_1231:
[----:B------:R-:W-:Y:S01]  /*7300*/  HFMA2.MMA R93, -RZ, RZ, 0, 2.384185791015625e-07 ;  /* 0x00000004ff5d7435 */ /* 0x000fe200000001ff */
[----:B------:R-:W-:Y:S01]  /*7310*/  MOV R94, R88 ;  /* 0x00000058005e7202 */ /* 0x000fe20000000f00 */
[----:B------:R-:W-:-:S09]  /*7320*/  FADD.FTZ R89, R89, R95 ;  /* 0x0000005f59597221 */ /* 0x000fd20000010000 */
[----:B------:R-:W-:Y:S05]  /*7330*/  WARPSYNC.COLLECTIVE R90, `(.L_x_1232) ;  /* 0x000000005a087348 */ /* 0x000fea0003c00000 */
[----:B------:R0:W1:Y:S02]  /*7340*/  SHFL.DOWN P5, R95, R94, R93, R92 ;  /* 0x0800005d5e5f7389 */ /* 0x00006400000a005c */
[----:B01----:R-:W-:Y:S01]  /*7350*/  ENDCOLLECTIVE ;  /* 0x000000000000791b */ /* 0x003fe20003800000 */
.L_x_1232:
[----:B------:R-:W-:Y:S01]  /*7360*/  MOV R94, R89 ;  /* 0x00000059005e7202 */ /* 0x000fe20000000f00 */
[----:B------:R-:W-:-:S07]  /*7370*/  FADD.FTZ R88, R88, R95 ;  /* 0x0000005f58587221 */ /* 0x000fce0000010000 */
[----:B------:R-:W-:Y:S05]  /*7380*/  WARPSYNC.COLLECTIVE R90, `(.L_x_1233) ;  /* 0x000000005a087348 */ /* 0x000fea0003c00000 */
[----:B------:R0:W1:Y:S02]  /*7390*/  SHFL.DOWN P5, R95, R94, R93, R92 ;  /* 0x0800005d5e5f7389 */ /* 0x00006400000a005c */
[----:B01----:R-:W-:Y:S01]  /*73a0*/  ENDCOLLECTIVE ;  /* 0x000000000000791b */ /* 0x003fe20003800000 */
.L_x_1233:
[----:B------:R-:W-:Y:S01]  /*73b0*/  MOV R94, R88 ;  /* 0x00000058005e7202 */ /* 0x000fe20000000f00 */
[----:B------:R-:W-:Y:S02]  /*73c0*/  IMAD.MOV.U32 R93, RZ, RZ, 0x2 ;  /* 0x00000002ff5d7424 */ /* 0x000fe400078e00ff */
[----:B------:R-:W-:-:S07]  /*73d0*/  FADD.FTZ R89, R89, R95 ;  /* 0x0000005f59597221 */ /* 0x000fce0000010000 */
[----:B------:R-:W-:Y:S05]  /*73e0*/  WARPSYNC.COLLECTIVE R90, `(.L_x_1234) ;  /* 0x000000005a087348 */ /* 0x000fea0003c00000 */
[----:B------:R0:W1:Y:S02]  /*73f0*/  SHFL.DOWN P5, R95, R94, R93, R92 ;  /* 0x0800005d5e5f7389 */ /* 0x00006400000a005c */
[----:B01----:R-:W-:Y:S01]  /*7400*/  ENDCOLLECTIVE ;  /* 0x000000000000791b */ /* 0x003fe20003800000 */
.L_x_1234:
[----:B------:R-:W-:Y:S01]  /*7410*/  MOV R94, R89 ;  /* 0x00000059005e7202 */ /* 0x000fe20000000f00 */
[----:B------:R-:W-:-:S07]  /*7420*/  FADD.FTZ R88, R88, R95 ;  /* 0x0000005f58587221 */ /* 0x000fce0000010000 */
[----:B------:R-:W-:Y:S05]  /*7430*/  WARPSYNC.COLLECTIVE R90, `(.L_x_1235) ;  /* 0x000000005a087348 */ /* 0x000fea0003c00000 */
[----:B------:R0:W1:Y:S02]  /*7440*/  SHFL.DOWN P5, R95, R94, R93, R92 ;  /* 0x0800005d5e5f7389 */ /* 0x00006400000a005c */
[----:B01----:R-:W-:Y:S01]  /*7450*/  ENDCOLLECTIVE ;  /* 0x000000000000791b */ /* 0x003fe20003800000 */
.L_x_1235:
[----:B------:R-:W-:Y:S01]  /*7460*/  HFMA2.MMA R93, -RZ, RZ, 0, 5.9604644775390625e-08 ;  /* 0x00000001ff5d7435 */ /* 0x000fe200000001ff */
[----:B------:R-:W-:Y:S01]  /*7470*/  MOV R94, R88 ;  /* 0x00000058005e7202 */ /* 0x000fe20000000f00 */
[----:B------:R-:W-:-:S09]  /*7480*/  FADD.FTZ R89, R89, R95 ;  /* 0x0000005f59597221 */ /* 0x000fd20000010000 */
[----:B------:R-:W-:Y:S05]  /*7490*/  WARPSYNC.COLLECTIVE R90, `(.L_x_1236) ;  /* 0x000000005a087348 */ /* 0x000fea0003c00000 */
[----:B------:R0:W1:Y:S02]  /*74a0*/  SHFL.DOWN P5, R95, R94, R93, R92 ;  /* 0x0800005d5e5f7389 */ /* 0x00006400000a005c */
[----:B01----:R-:W-:Y:S01]  /*74b0*/  ENDCOLLECTIVE ;  /* 0x000000000000791b */ /* 0x003fe20003800000 */
.L_x_1236:
[----:B------:R-:W-:Y:S02]  /*74c0*/  MOV R94, R89 ;  /* 0x00000059005e7202 */ /* 0x000fe40000000f00 */
[----:B------:R-:W-:-:S07]  /*74d0*/  MOV R91, R95 ;  /* 0x0000005f005b7202 */ /* 0x000fce0000000f00 */
[----:B------:R-:W-:Y:S05]  /*74e0*/  WARPSYNC.COLLECTIVE R90, `(.L_x_1237) ;  /* 0x000000005a087348 */ /* 0x000fea0003c00000 */
[----:B------:R0:W1:Y:S02]  /*74f0*/  SHFL.DOWN P5, R95, R94, R93, R92 ;  /* 0x0800005d5e5f7389 */ /* 0x00006400000a005c */
[----:B01----:R-:W-:Y:S01]  /*7500*/  ENDCOLLECTIVE ;  /* 0x000000000000791b */ /* 0x003fe20003800000 */
.L_x_1237:
[----:B------:R-:W-:Y:S01]  /*7510*/  MOV R90, R95 ;  /* 0x0000005f005a7202 */ /* 0x000fe20000000f00 */
[----:B------:R-:W-:Y:S06]  /*7520*/  BRA `(.L_x_1238) ;  /* 0xffffffbc00707947 */ /* 0x000fec000383ffff */
.L_x_1239:
        /* <DEDUP_REMOVED lines=13> */
.L_x_16485:


//--------------------- .text._ZN10layer_norm22ln_bwd_finalize_kernelINS_22Kernel_traits_finalizeILj5120E13__nv_bfloat16S2_S2_S2_fjLb1ELj1024ELj4ENS_18Kernel_traits_baseILj5120ES2_S2_S2_S2_fjLj1024EEEEELb1ELb0EEEvNS_9BwdParamsE --------------------------
	.section	.text._ZN10layer_norm22ln_bwd_finalize_kernelINS_22Kernel_traits_finalizeILj5120E13__nv_bfloat16S2_S2_S2_fjLb1ELj1024ELj4ENS_18Kernel_traits_baseILj5120ES2_S2_S2_S2_fjLj1024EEEEELb1ELb0EEEvNS_9BwdParamsE,"ax",@progbits
	.align	128
        .global         _ZN10layer_norm22ln_bwd_finalize_kernelINS_22Kernel_traits_finalizeILj5120E13__nv_bfloat16S2_S2_S2_fjLb1ELj1024ELj4ENS_18Kernel_traits_baseILj5120ES2_S2_S2_S2_fjLj1024EEEEELb1ELb0EEEvNS_9BwdParamsE
        .type           _ZN10layer_norm22ln_bwd_finalize_kernelINS_22Kernel_traits_finalizeILj5120E13__nv_bfloat16S2_S2_S2_fjLb1ELj1024ELj4ENS_18Kernel_traits_baseILj5120ES2_S2_S2_S2_fjLj1024EEEEELb1ELb0EEEvNS_9BwdParamsE,@function
        .size           _ZN10layer_norm22ln_bwd_finalize_kernelINS_22Kernel_traits_finalizeILj5120E13__nv_bfloat16S2_S2_S2_fjLb1ELj1024ELj4ENS_18Kernel_traits_baseILj5120ES2_S2_S2_S2_fjLj1024EEEEELb1ELb0EEEvNS_9BwdParamsE,(.L_x_16486 - _ZN10layer_norm22ln_bwd_finalize_kernelINS_22Kernel_traits_finalizeILj5120E13__nv_bfloat16S2_S2_S2_fjLb1ELj1024ELj4ENS_18Kernel_traits_baseILj5120ES2_S2_S2_S2_fjLj1024EEEEELb1ELb0EEEvNS_9BwdParamsE)
        .other          _ZN10layer_norm22ln_bwd_finalize_kernelINS_22Kernel_traits_finalizeILj5120E13__nv_bfloat16S2_S2_S2_fjLb1ELj1024ELj4ENS_18Kernel_traits_baseILj5120ES2_S2_S2_S2_fjLj1024EEEEELb1ELb0EEEvNS_9BwdParamsE,@"STO_CUDA_ENTRY STV_DEFAULT"
_ZN10layer_norm22ln_bwd_finalize_kernelINS_22Kernel_traits_finalizeILj5120E13__nv_bfloat16S2_S2_S2_fjLb1ELj1024ELj4ENS_18Kernel_traits_baseILj5120ES2_S2_S2_S2_fjLj1024EEEEELb1ELb0EEEvNS_9BwdParamsE:
.text._ZN10layer_norm22ln_bwd_finalize_kernelINS_22Kernel_traits_finalizeILj5120E13__nv_bfloat16S2_S2_S2_fjLb1ELj1024ELj4ENS_18Kernel_traits_baseILj5120ES2_S2_S2_S2_fjLj1024EEEEELb1ELb0EEEvNS_9BwdParamsE:
        /* <DEDUP_REMOVED lines=11> */
[----:B------:R-:W-:Y:S01]  /*00b0*/  SHF.L.U32 R7, R7, 0x4, RZ ;  /* 0x0000000407077819 */ /* 0x000fe200000006ff */
[----:B------:R-:W-:Y:S01]  /*00c0*/  ULDC.64 UR6, c[0x0][0x208] ;  /* 0x0000820000067ab9 */ /* 0x000fe20000000a00 */
[----:B------:R-:W-:Y:S02]  /*00d0*/  LOP3.LUT R5, R0, 0x3fffffe0, RZ, 0xc0, !PT ;  /* 0x3fffffe000057812 */ /* 0x000fe400078ec0ff */
[----:B------:R-:W-:Y:S02]  /*00e0*/  LOP3.LUT R6, R3, 0x1f, R0, 0x78, !PT ;  /* 0x0000001f03067812 */ /* 0x000fe400078e7800 */
[----:B------:R-:W-:Y:S02]  /*00f0*/  LOP3.LUT R9, R7, 0x7ffffff0, RZ, 0xc0, !PT ;  /* 0x7ffffff007097812 */ /* 0x000fe400078ec0ff */
[----:B------:R-:W-:-:S02]  /*0100*/  IADD3 R7, R5, R6, RZ ;  /* 0x0000000605077210 */ /* 0x000fc40007ffe0ff */
[----:B------:R-:W-:Y:S02]  /*0110*/  ISETP.NE.AND P0, PT, R3, 0x1f, PT ;  /* 0x0000001f0300780c */ /* 0x000fe40003f05270 */
[C---:B------:R-:W-:Y:S02]  /*0120*/  LEA R8, R2.reuse, R6, 0x5 ;  /* 0x0000000602087211 */ /* 0x040fe400078e28ff */
[C---:B------:R-:W-:Y:S02]  /*0130*/  ISETP.GT.U32.OR P0, PT, R2.reuse, 0xf, P0 ;  /* 0x0000000f0200780c */ /* 0x040fe40000704470 */
[----:B------:R-:W-:Y:S01]  /*0140*/  IADD3 R5, R2, R9, RZ ;  /* 0x0000000902057210 */ /* 0x000fe20007ffe0ff */
[----:B0-----:R-:W-:-:S06]  /*0150*/  ULEA UR4, UR5, UR4, 0x18 ;  /* 0x0000000405047291 */ /* 0x001fcc000f8ec03f */
[----:B------:R-:W-:Y:S02]  /*0160*/  LEA R6, R7, UR4, 0x2 ;  /* 0x0000000407067c11 */ /* 0x000fe4000f8e10ff */
[----:B------:R-:W-:-:S07]  /*0170*/  LEA R7, R8, UR4, 0x2 ;  /* 0x0000000408077c11 */ /* 0x000fce000f8e10ff */
.L_x_1252:
[----:B0--3--:R-:W0:Y:S01]  /*0180*/  LDC R8, c[0x0][0x210] ;  /* 0x00008400ff087b82 */ /* 0x009e220000000800 */
[----:B------:R-:W-:Y:S01]  /*0190*/  BSSY B0, `(.L_x_1240) ;  /* 0x0000086000007945 */ /* 0x000fe20003800000 */
[----:B------:R-:W-:Y:S01]  /*01a0*/  HFMA2.MMA R11, -RZ, RZ, 0, 0 ;  /* 0x00000000ff0b7435 */ /* 0x000fe200000001ff */
[----:B------:R-:W-:Y:S01]  /*01b0*/  IMAD.MOV.U32 R22, RZ, RZ, RZ ;  /* 0x000000ffff167224 */ /* 0x000fe200078e00ff */
[----:B------:R-:W-:-:S04]  /*01c0*/  MOV R24, RZ ;  /* 0x000000ff00187202 */ /* 0x000fc80000000f00 */
[----:B-1----:R-:W1:Y:S01]  /*01d0*/  LDC R9, c[0x0][0x218] ;  /* 0x00008600ff097b82 */ /* 0x002e620000000800 */
[----:B0-----:R-:W-:-:S04]  /*01e0*/  ISETP.GE.U32.AND P1, PT, R3, R8, PT ;  /* 0x000000080300720c */ /* 0x001fc80003f26070 */
[----:B-1----:R-:W-:-:S13]  /*01f0*/  ISETP.GE.U32.OR P1, PT, R4, R9, P1 ;  /* 0x000000090400720c */ /* 0x002fda0000f26470 */
[----:B--2---:R-:W-:Y:S05]  /*0200*/  @P1 BRA `(.L_x_1241) ;  /* 0x0000000400f81947 */ /* 0x004fea0003800000 */
[----:B------:R-:W-:Y:S02]  /*0210*/  ISETP.GE.U32.AND P2, PT, R3, R8, PT ;  /* 0x000000080300720c */ /* 0x000fe40003f46070 */
[----:B------:R-:W-:-:S11]  /*0220*/  MOV R23, R3 ;  /* 0x0000000300177202 */ /* 0x000fd60000000f00 */
[----:B------:R-:W0:Y:S01]  /*0230*/  @P2 LDC.64 R12, c[0x0][0x2d0] ;  /* 0x0000b400ff0c2b82 */ /* 0x000e220000000a00 */
[----:B------:R-:W-:-:S07]  /*0240*/  @P2 IMAD R17, R23, R9, R4 ;  /* 0x0000000917112224 */ /* 0x000fce00078e0204 */
[----:B------:R-:W1:Y:S08]  /*0250*/  @P2 LDC.64 R14, c[0x0][0x2d8] ;  /* 0x0000b600ff0e2b82 */ /* 0x000e700000000a00 */
[----:B------:R-:W2:Y:S01]  /*0260*/  @P2 LDC.64 R10, c[0x0][0x2f0] ;  /* 0x0000bc00ff0a2b82 */ /* 0x000ea20000000a00 */
[----:B0-----:R-:W-:-:S06]  /*0270*/  @P2 IMAD.WIDE.U32 R12, R17, 0x4, R12 ;  /* 0x00000004110c2825 */ /* 0x001fcc00078e000c */
[----:B------:R-:W3:Y:S01]  /*0280*/  @P2 LDG.E R13, desc[UR6][R12.64] ;  /* 0x000000060c0d2981 */ /* 0x000ee2000c1e1900 */
[----:B-1----:R-:W-:-:S06]  /*0290*/  @P2 IMAD.WIDE.U32 R14, R17, 0x4, R14 ;  /* 0x00000004110e2825 */ /* 0x002fcc00078e000e */
[----:B------:R-:W4:Y:S01]  /*02a0*/  @P2 LDG.E R15, desc[UR6][R14.64] ;  /* 0x000000060e0f2981 */ /* 0x000f22000c1e1900 */
[----:B--2---:R-:W-:-:S06]  /*02b0*/  @P2 IMAD.WIDE.U32 R16, R17, 0x4, R10 ;  /* 0x0000000411102825 */ /* 0x004fcc00078e000a */
[----:B------:R-:W2:Y:S01]  /*02c0*/  @P2 LDG.E R16, desc[UR6][R16.64] ;  /* 0x0000000610102981 */ /* 0x000ea2000c1e1900 */
[----:B------:R-:W-:-:S04]  /*02d0*/  @P2 IADD3 R23, R23, 0x20, RZ ;  /* 0x0000002017172810 */ /* 0x000fc80007ffe0ff */
[CC--:B------:R-:W-:Y:S02]  /*02e0*/  ISETP.GE.U32.AND P1, PT, R23.reuse, R8.reuse, PT ;  /* 0x000000081700720c */ /* 0x0c0fe40003f26070 */
[----:B------:R-:W-:-:S04]  /*02f0*/  IADD3 R10, -R23, R8, RZ ;  /* 0x00000008170a7210 */ /* 0x000fc80007ffe1ff */
[----:B------:R-:W-:Y:S01]  /*0300*/  ISETP.LE.U32.OR P1, PT, R10, 0x60, P1 ;  /* 0x000000600a00780c */ /* 0x000fe20000f23470 */
[----:B------:R-:W-:Y:S01]  /*0310*/  IMAD.MOV.U32 R22, RZ, RZ, RZ ;  /* 0x000000ffff167224 */ /* 0x000fe200078e00ff */
[----:B------:R-:W-:Y:S02]  /*0320*/  MOV R24, RZ ;  /* 0x000000ff00187202 */ /* 0x000fe40000000f00 */
[----:B------:R-:W-:Y:S01]  /*0330*/  MOV R11, RZ ;  /* 0x000000ff000b7202 */ /* 0x000fe20000000f00 */
[----:B------:R-:W-:Y:S02]  /*0340*/  BSSY B1, `(.L_x_1242) ;  /* 0x0000039000017945 */ /* 0x000fe40003800000 */
[----:B---3--:R-:W-:Y:S01]  /*0350*/  @P2 FADD.FTZ R24, R24, R13 ;  /* 0x0000000d18182221 */ /* 0x008fe20000010000 */
[----:B----4-:R-:W-:Y:S01]  /*0360*/  @P2 FADD.FTZ R22, R22, R15 ;  /* 0x0000000f16162221 */ /* 0x010fe20000010000 */
[----:B--2---:R-:W-:Y:S01]  /*0370*/  @P2 FADD.FTZ R11, R11, R16 ;  /* 0x000000100b0b2221 */ /* 0x004fe20000010000 */
[----:B------:R-:W-:-:S03]  /*0380*/  PLOP3.LUT P2, PT, P2, PT, PT, 0x8, 0x0 ;  /* 0x000000000000781c */ /* 0x000fc6000174e170 */
[----:B------:R-:W-:Y:S10]  /*0390*/  @P1 BRA `(.L_x_1243) ;  /* 0x0000000000cc1947 */ /* 0x000ff40003800000 */
[----:B------:R-:W-:Y:S02]  /*03a0*/  PLOP3.LUT P2, PT, PT, PT, PT, 0x8, 0x0 ;  /* 0x000000000000781c */ /* 0x000fe40003f4e170 */
[----:B------:R-:W-:-:S11]  /*03b0*/  IADD3 R12, R8, -0x60, RZ ;  /* 0xffffffa0080c7810 */ /* 0x000fd60007ffe0ff */
.L_x_1244:
[----:B------:R-:W0:Y:S01]  /*03c0*/  LDC.64 R14, c[0x0][0x2d0] ;  /* 0x0000b400ff0e7b82 */ /* 0x000e220000000a00 */
[C---:B------:R-:W-:Y:S01]  /*03d0*/  IADD3 R27, R23.reuse, 0x20, RZ ;  /* 0x00000020171b7810 */ /* 0x040fe20007ffe0ff */
[----:B------:R-:W-:-:S04]  /*03e0*/  IMAD R25, R23, R9, R4 ;  /* 0x0000000917197224 */ /* 0x000fc800078e0204 */
[----:B------:R-:W-:Y:S02]  /*03f0*/  IMAD R27, R27, R9, R4 ;  /* 0x000000091b1b7224 */ /* 0x000fe400078e0204 */
[----:B0-----:R-:W-:-:S04]  /*0400*/  IMAD.WIDE.U32 R20, R25, 0x4, R14 ;  /* 0x0000000419147825 */ /* 0x001fc800078e000e */
[----:B------:R-:W-:Y:S01]  /*0410*/  IMAD.WIDE.U32 R16, R27, 0x4, R14 ;  /* 0x000000041b107825 */ /* 0x000fe200078e000e */
[----:B------:R-:W2:Y:S04]  /*0420*/  LDG.E R26, desc[UR6][R20.64] ;  /* 0x00000006141a7981 */ /* 0x000ea8000c1e1900 */
[----:B------:R0:W3:Y:S01]  /*0430*/  LDG.E R10, desc[UR6][R16.64] ;  /* 0x00000006100a7981 */ /* 0x0000e2000c1e1900 */
[C---:B------:R-:W-:Y:S02]  /*0440*/  IADD3 R19, R23.reuse, 0x40, RZ ;  /* 0x0000004017137810 */ /* 0x040fe40007ffe0ff */
[----:B------:R-:W-:-:S03]  /*0450*/  IADD3 R29, R23, 0x60, RZ ;  /* 0x00000060171d7810 */ /* 0x000fc60007ffe0ff */
[-CC-:B------:R-:W-:Y:S02]  /*0460*/  IMAD R19, R19, R9.reuse, R4.reuse ;  /* 0x0000000913137224 */ /* 0x180fe400078e0204 */
[----:B------:R-:W-:Y:S01]  /*0470*/  IMAD R29, R29, R9, R4 ;  /* 0x000000091d1d7224 */ /* 0x000fe200078e0204 */
[----:B0-----:R-:W0:Y:S01]  /*0480*/  LDC.64 R16, c[0x0][0x2d8] ;  /* 0x0000b600ff107b82 */ /* 0x001e220000000a00 */
[----:B------:R-:W-:-:S04]  /*0490*/  IMAD.WIDE.U32 R20, R19, 0x4, R14 ;  /* 0x0000000413147825 */ /* 0x000fc800078e000e */
[----:B------:R-:W-:Y:S01]  /*04a0*/  IMAD.WIDE.U32 R14, R29, 0x4, R14 ;  /* 0x000000041d0e7825 */ /* 0x000fe200078e000e */
[----:B------:R0:W4:Y:S04]  /*04b0*/  LDG.E R18, desc[UR6][R20.64] ;  /* 0x0000000614127981 */ /* 0x000128000c1e1900 */
[----:B------:R1:W5:Y:S01]  /*04c0*/  LDG.E R13, desc[UR6][R14.64] ;  /* 0x000000060e0d7981 */ /* 0x000362000c1e1900 */
[----:B0-----:R-:W-:-:S06]  /*04d0*/  IMAD.WIDE.U32 R20, R25, 0x4, R16 ;  /* 0x0000000419147825 */ /* 0x001fcc00078e0010 */
[----:B------:R3:W4:Y:S01]  /*04e0*/  LDG.E R20, desc[UR6][R20.64] ;  /* 0x0000000614147981 */ /* 0x000722000c1e1900 */
[----:B-1----:R-:W-:-:S04]  /*04f0*/  IMAD.WIDE.U32 R14, R27, 0x4, R16 ;  /* 0x000000041b0e7825 */ /* 0x002fc800078e0010 */
[----:B--2---:R-:W-:-:S04]  /*0500*/  FADD.FTZ R26, R26, R24 ;  /* 0x000000181a1a7221 */ /* 0x004fc80000010000 */
[----:B---3--:R-:W-:Y:S02]  /*0510*/  FADD.FTZ R21, R26, R10 ;  /* 0x0000000a1a157221 */ /* 0x008fe40000010000 */
[----:B------:R0:W2:Y:S02]  /*0520*/  LDG.E R10, desc[UR6][R14.64] ;  /* 0x000000060e0a7981 */ /* 0x0000a4000c1e1900 */
[----:B0-----:R-:W-:-:S04]  /*0530*/  IMAD.WIDE.U32 R14, R19, 0x4, R16 ;  /* 0x00000004130e7825 */ /* 0x001fc800078e0010 */
[----:B------:R-:W-:Y:S01]  /*0540*/  IMAD.WIDE.U32 R16, R29, 0x4, R16 ;  /* 0x000000041d107825 */ /* 0x000fe200078e0010 */
[----:B------:R0:W3:Y:S05]  /*0550*/  LDG.E R26, desc[UR6][R14.64] ;  /* 0x000000060e1a7981 */ /* 0x0000ea000c1e1900 */
[----:B------:R-:W3:Y:S01]  /*0560*/  LDG.E R16, desc[UR6][R16.64] ;  /* 0x0000000610107981 */ /* 0x000ee2000c1e1900 */
[----:B0-----:R-:W0:Y:S01]  /*0570*/  LDC.64 R14, c[0x0][0x2f0] ;  /* 0x0000bc00ff0e7b82 */ /* 0x001e220000000a00 */
[----:B----4-:R-:W-:Y:S01]  /*0580*/  FADD.FTZ R22, R20, R22 ;  /* 0x0000001614167221 */ /* 0x010fe20000010000 */
[----:B0-----:R-:W-:-:S05]  /*0590*/  IMAD.WIDE.U32 R24, R25, 0x4, R14 ;  /* 0x0000000419187825 */ /* 0x001fca00078e000e */
[----:B------:R0:W4:Y:S01]  /*05a0*/  LDG.E R20, desc[UR6][R24.64] ;  /* 0x0000000618147981 */ /* 0x000122000c1e1900 */
[----:B------:R-:W-:-:S06]  /*05b0*/  IMAD.WIDE.U32 R28, R29, 0x4, R14 ;  /* 0x000000041d1c7825 */ /* 0x000fcc00078e000e */
[----:B------:R-:W3:Y:S01]  /*05c0*/  LDG.E R28, desc[UR6][R28.64] ;  /* 0x000000061c1c7981 */ /* 0x000ee2000c1e1900 */
[----:B0-----:R-:W-:-:S05]  /*05d0*/  IMAD.WIDE.U32 R24, R27, 0x4, R14 ;  /* 0x000000041b187825 */ /* 0x001fca00078e000e */
[----:B------:R0:W3:Y:S02]  /*05e0*/  LDG.E R27, desc[UR6][R24.64] ;  /* 0x00000006181b7981 */ /* 0x0000e4000c1e1900 */
[----:B0-----:R-:W-:-:S05]  /*05f0*/  IMAD.WIDE.U32 R24, R19, 0x4, R14 ;  /* 0x0000000413187825 */ /* 0x001fca00078e000e */
[----:B------:R5:W3:Y:S01]  /*0600*/  LDG.E R19, desc[UR6][R24.64] ;  /* 0x0000000618137981 */ /* 0x000ae2000c1e1900 */
[----:B------:R-:W-:-:S05]  /*0610*/  VIADD R23, R23, 0x80 ;  /* 0x0000008017177836 */ /* 0x000fca0000000000 */
[----:B------:R-:W-:Y:S01]  /*0620*/  ISETP.GE.U32.AND P1, PT, R23, R12, PT ;  /* 0x0000000c1700720c */ /* 0x000fe20003f26070 */
[----:B------:R-:W-:-:S04]  /*0630*/  FADD.FTZ R18, R21, R18 ;  /* 0x0000001215127221 */ /* 0x000fc80000010000 */
[----:B-----5:R-:W-:Y:S01]  /*0640*/  FADD.FTZ R24, R18, R13 ;  /* 0x0000000d12187221 */ /* 0x020fe20000010000 */
[----:B----4-:R-:W-:Y:S01]  /*0650*/  FADD.FTZ R20, R20, R11 ;  /* 0x0000000b14147221 */ /* 0x010fe20000010000 */
[----:B--2---:R-:W-:-:S04]  /*0660*/  FADD.FTZ R11, R22, R10 ;  /* 0x0000000a160b7221 */ /* 0x004fc80000010000 */
[----:B---3--:R-:W-:Y:S01]  /*0670*/  FADD.FTZ R11, R11, R26 ;  /* 0x0000001a0b0b7221 */ /* 0x008fe20000010000 */
[----:B------:R-:W-:-:S03]  /*0680*/  FADD.FTZ R20, R20, R27 ;  /* 0x0000001b14147221 */ /* 0x000fc60000010000 */
[----:B------:R-:W-:Y:S01]  /*0690*/  FADD.FTZ R22, R11, R16 ;  /* 0x000000100b167221 */ /* 0x000fe20000010000 */
[----:B------:R-:W-:-:S04]  /*06a0*/  FADD.FTZ R19, R20, R19 ;  /* 0x0000001314137221 */ /* 0x000fc80000010000 */
[----:B------:R-:W-:Y:S01]  /*06b0*/  FADD.FTZ R11, R19, R28 ;  /* 0x0000001c130b7221 */ /* 0x000fe20000010000 */
[----:B------:R-:W-:Y:S06]  /*06c0*/  @!P1 BRA `(.L_x_1244) ;  /* 0xfffffffc003c9947 */ /* 0x000fec000383ffff */
.L_x_1243:
[----:B------:R-:W-:Y:S05]  /*06d0*/  BSYNC B1 ;  /* 0x0000000000017941 */ /* 0x000fea0003800000 */
.L_x_1242:
        /* <DEDUP_REMOVED lines=9> */
[----:B------:R-:W1:Y:S08]  /*0770*/  LDC.64 R18, c[0x0][0x2d8] ;  /* 0x0000b600ff127b82 */ /* 0x000e700000000a00 */
[----:B------:R-:W2:Y:S01]  /*0780*/  LDC.64 R14, c[0x0][0x2f0] ;  /* 0x0000bc00ff0e7b82 */ /* 0x000ea20000000a00 */
[----:B0-----:R-:W-:-:S04]  /*0790*/  IMAD.WIDE.U32 R26, R13, 0x4, R20 ;  /* 0x000000040d1a7825 */ /* 0x001fc800078e0014 */
[----:B-1----:R-:W-:Y:S02]  /*07a0*/  IMAD.WIDE.U32 R16, R13, 0x4, R18 ;  /* 0x000000040d107825 */ /* 0x002fe400078e0012 */
[----:B------:R-:W3:Y:S02]  /*07b0*/  LDG.E R27, desc[UR6][R26.64] ;  /* 0x000000061a1b7981 */ /* 0x000ee4000c1e1900 */
[----:B------:R-:W-:Y:S02]  /*07c0*/  IMAD.WIDE.U32 R20, R25, 0x4, R20 ;  /* 0x0000000419147825 */ /* 0x000fe400078e0014 */
[----:B------:R-:W4:Y:S02]  /*07d0*/  LDG.E R17, desc[UR6][R16.64] ;  /* 0x0000000610117981 */ /* 0x000f24000c1e1900 */
[----:B--2---:R-:W-:Y:S02]  /*07e0*/  IMAD.WIDE.U32 R12, R13, 0x4, R14 ;  /* 0x000000040d0c7825 */ /* 0x004fe400078e000e */
[----:B------:R-:W2:Y:S02]  /*07f0*/  LDG.E R21, desc[UR6][R20.64] ;  /* 0x0000000614157981 */ /* 0x000ea4000c1e1900 */
[----:B------:R-:W-:-:S02]  /*0800*/  IMAD.WIDE.U32 R18, R25, 0x4, R18 ;  /* 0x0000000419127825 */ /* 0x000fc400078e0012 */
[----:B------:R-:W5:Y:S02]  /*0810*/  LDG.E R12, desc[UR6][R12.64] ;  /* 0x000000060c0c7981 */ /* 0x000f64000c1e1900 */
[----:B------:R-:W-:Y:S02]  /*0820*/  IMAD.WIDE.U32 R14, R25, 0x4, R14 ;  /* 0x00000004190e7825 */ /* 0x000fe400078e000e */
[----:B------:R-:W5:Y:S04]  /*0830*/  LDG.E R19, desc[UR6][R18.64] ;  /* 0x0000000612137981 */ /* 0x000f68000c1e1900 */
[----:B------:R-:W5:Y:S01]  /*0840*/  LDG.E R14, desc[UR6][R14.64] ;  /* 0x000000060e0e7981 */ /* 0x000f62000c1e1900 */
[----:B------:R-:W-:Y:S02]  /*0850*/  PLOP3.LUT P2, PT, PT, PT, PT, 0x8, 0x0 ;  /* 0x000000000000781c */ /* 0x000fe40003f4e170 */
[----:B------:R-:W-:Y:S01]  /*0860*/  IADD3 R23, R23, 0x40, RZ ;  /* 0x0000004017177810 */ /* 0x000fe20007ffe0ff */
[----:B---3--:R-:W-:Y:S01]  /*0870*/  FADD.FTZ R24, R24, R27 ;  /* 0x0000001b18187221 */ /* 0x008fe20000010000 */
[----:B----4-:R-:W-:-:S03]  /*0880*/  FADD.FTZ R22, R22, R17 ;  /* 0x0000001116167221 */ /* 0x010fc60000010000 */
[----:B--2---:R-:W-:Y:S01]  /*0890*/  FADD.FTZ R24, R24, R21 ;  /* 0x0000001518187221 */ /* 0x004fe20000010000 */
[----:B-----5:R-:W-:Y:S01]  /*08a0*/  FADD.FTZ R11, R11, R12 ;  /* 0x0000000c0b0b7221 */ /* 0x020fe20000010000 */
[----:B------:R-:W-:-:S03]  /*08b0*/  FADD.FTZ R22, R22, R19 ;  /* 0x0000001316167221 */ /* 0x000fc60000010000 */
[----:B------:R-:W-:-:S07]  /*08c0*/  FADD.FTZ R11, R11, R14 ;  /* 0x0000000e0b0b7221 */ /* 0x000fce0000010000 */
.L_x_1246:
[----:B------:R-:W-:Y:S05]  /*08d0*/  BSYNC B1 ;  /* 0x0000000000017941 */ /* 0x000fea0003800000 */
.L_x_1245:
[----:B------:R-:W-:Y:S01]  /*08e0*/  ISETP.LT.U32.OR P2, PT, R23, R8, P2 ;  /* 0x000000081700720c */ /* 0x000fe20001741470 */
[----:B------:R-:W-:-:S12]  /*08f0*/  BSSY B1, `(.L_x_1241) ;  /* 0x000000f000017945 */ /* 0x000fd80003800000 */
[----:B------:R-:W-:Y:S05]  /*0900*/  @!P2 BRA `(.L_x_1247) ;  /* 0x000000000034a947 */ /* 0x000fea0003800000 */
[----:B------:R-:W0:Y:S01]  /*0910*/  LDC.64 R16, c[0x0][0x2d0] ;  /* 0x0000b400ff107b82 */ /* 0x000e220000000a00 */
[----:B------:R-:W-:-:S07]  /*0920*/  IMAD R19, R23, R9, R4 ;  /* 0x0000000917137224 */ /* 0x000fce00078e0204 */
[----:B------:R-:W1:Y:S08]  /*0930*/  LDC.64 R12, c[0x0][0x2d8] ;  /* 0x0000b600ff0c7b82 */ /* 0x000e700000000a00 */
[----:B------:R-:W2:Y:S01]  /*0940*/  LDC.64 R14, c[0x0][0x2f0] ;  /* 0x0000bc00ff0e7b82 */ /* 0x000ea20000000a00 */
[----:B0-----:R-:W-:-:S06]  /*0950*/  IMAD.WIDE.U32 R16, R19, 0x4, R16 ;  /* 0x0000000413107825 */ /* 0x001fcc00078e0010 */
[----:B------:R-:W3:Y:S01]  /*0960*/  LDG.E R17, desc[UR6][R16.64] ;  /* 0x0000000610117981 */ /* 0x000ee2000c1e1900 */
[----:B-1----:R-:W-:-:S06]  /*0970*/  IMAD.WIDE.U32 R12, R19, 0x4, R12 ;  /* 0x00000004130c7825 */ /* 0x002fcc00078e000c */
[----:B------:R-:W4:Y:S01]  /*0980*/  LDG.E R13, desc[UR6][R12.64] ;  /* 0x000000060c0d7981 */ /* 0x000f22000c1e1900 */
[----:B--2---:R-:W-:-:S06]  /*0990*/  IMAD.WIDE.U32 R14, R19, 0x4, R14 ;  /* 0x00000004130e7825 */ /* 0x004fcc00078e000e */
[----:B------:R-:W2:Y:S01]  /*09a0*/  LDG.E R14, desc[UR6][R14.64] ;  /* 0x000000060e0e7981 */ /* 0x000ea2000c1e1900 */
[----:B---3--:R-:W-:Y:S01]  /*09b0*/  FADD.FTZ R24, R24, R17 ;  /* 0x0000001118187221 */ /* 0x008fe20000010000 */
[----:B----4-:R-:W-:Y:S01]  /*09c0*/  FADD.FTZ R22, R22, R13 ;  /* 0x0000000d16167221 */ /* 0x010fe20000010000 */
[----:B--2---:R-:W-:-:S07]  /*09d0*/  FADD.FTZ R11, R11, R14 ;  /* 0x0000000e0b0b7221 */ /* 0x004fce0000010000 */
.L_x_1247:
[----:B------:R-:W-:Y:S05]  /*09e0*/  BSYNC B1 ;  /* 0x0000000000017941 */ /* 0x000fea0003800000 */
.L_x_1241:
[----:B------:R-:W-:Y:S05]  /*09f0*/  BSYNC B0 ;  /* 0x0000000000007941 */ /* 0x000fea0003800000 */
.L_x_1240:
[----:B------:R-:W-:Y:S01]  /*0a00*/  ISETP.GT.U32.AND P1, PT, R0, 0x3ff, PT ;  /* 0x000003ff0000780c */ /* 0x000fe20003f24070 */
[----:B------:R0:W-:Y:S01]  /*0a10*/  STS [R6], R22 ;  /* 0x0000001606007388 */ /* 0x0001e20000000800 */
[----:B------:R-:W-:Y:S05]  /*0a20*/  WARPSYNC.ALL ;  /* 0x0000000000007948 */ /* 0x000fea0003800000 */
[----:B------:R0:W-:Y:S04]  /*0a30*/  STS [R6+0x1000], R24 ;  /* 0x0010001806007388 */ /* 0x0001e80000000800 */
[----:B------:R0:W-:Y:S01]  /*0a40*/  STS [R6+0x2000], R11 ;  /* 0x0020000b06007388 */ /* 0x0001e20000000800 */
[----:B------:R-:W-:Y:S06]  /*0a50*/  BAR.SYNC.DEFER_BLOCKING 0x0 ;  /* 0x0000000000007b1d */ /* 0x000fec0000010000 */
[----:B------:R-:W-:Y:S05]  /*0a60*/  @P1 BRA `(.L_x_1248) ;  /* 0x0000000000a41947 */ /* 0x000fea0003800000 */
[----:B------:R1:W2:Y:S01]  /*0a70*/  LDS R12, [R7] ;  /* 0x00000000070c7984 */ /* 0x0002a20000000800 */
[----:B------:R-:W-:Y:S01]  /*0a80*/  UMOV UR5, 0xffffffff ;  /* 0xffffffff00057882 */ /* 0x000fe20000000000 */
[----:B------:R-:W-:Y:S02]  /*0a90*/  ISETP.NE.AND P1, PT, R2, RZ, PT ;  /* 0x000000ff0200720c */ /* 0x000fe40003f25270 */
[----:B------:R1:W3:Y:S04]  /*0aa0*/  LDS R8, [R7+0x2000] ;  /* 0x0020000007087984 */ /* 0x0002e80000000800 */
[----:B------:R1:W4:Y:S01]  /*0ab0*/  LDS R10, [R7+0x1000] ;  /* 0x00100000070a7984 */ /* 0x0003220000000800 */
[----:B------:R-:W-:Y:S06]  /*0ac0*/  BRA.DIV UR5, `(.L_x_1249) ;  /* 0x0000000605007947 */ /* 0x000fec000b800000 */
[----:B0---4-:R-:W0:Y:S04]  /*0ad0*/  SHFL.BFLY PT, R11, R10, 0x1, 0x1f ;  /* 0x0c201f000a0b7f89 */ /* 0x011e2800000e0000 */
[----:B--2---:R-:W2:Y:S04]  /*0ae0*/  SHFL.BFLY PT, R13, R12, 0x1, 0x1f ;  /* 0x0c201f000c0d7f89 */ /* 0x004ea800000e0000 */
[----:B---3--:R-:W3:Y:S01]  /*0af0*/  SHFL.BFLY PT, R17, R8, 0x1, 0x1f ;  /* 0x0c201f0008117f89 */ /* 0x008ee200000e0000 */
[----:B0-----:R-:W-:Y:S01]  /*0b00*/  FADD.FTZ R11, R10, R11 ;  /* 0x0000000b0a0b7221 */ /* 0x001fe20000010000 */
[----:B--2---:R-:W-:-:S04]  /*0b10*/  FADD.FTZ R15, R12, R13 ;  /* 0x0000000d0c0f7221 */ /* 0x004fc80000010000 */
[----:B------:R-:W0:Y:S01]  /*0b20*/  SHFL.BFLY PT, R14, R11, 0x2, 0x1f ;  /* 0x0c401f000b0e7f89 */ /* 0x000e2200000e0000 */
[----:B---3--:R-:W-:-:S03]  /*0b30*/  FADD.FTZ R18, R8, R17 ;  /* 0x0000001108127221 */ /* 0x008fc60000010000 */
[----:B------:R-:W2:Y:S04]  /*0b40*/  SHFL.BFLY PT, R16, R15, 0x2, 0x1f ;  /* 0x0c401f000f107f89 */ /* 0x000ea800000e0000 */
[----:B------:R-:W3:Y:S01]  /*0b50*/  SHFL.BFLY PT, R13, R18, 0x2, 0x1f ;  /* 0x0c401f00120d7f89 */ /* 0x000ee200000e0000 */
[----:B0-----:R-:W-:Y:S01]  /*0b60*/  FADD.FTZ R14, R11, R14 ;  /* 0x0000000e0b0e7221 */ /* 0x001fe20000010000 */
[----:B--2---:R-:W-:Y:S01]  /*0b70*/  FADD.FTZ R16, R15, R16 ;  /* 0x000000100f107221 */ /* 0x004fe20000010000 */
[----:B---3--:R-:W-:-:S04]  /*0b80*/  FADD.FTZ R19, R18, R13 ;  /* 0x0000000d12137221 */ /* 0x008fc80000010000 */
[----:B------:R-:W0:Y:S04]  /*0b90*/  SHFL.BFLY PT, R17, R16, 0x4, 0x1f ;  /* 0x0c801f0010117f89 */ /* 0x000e2800000e0000 */
[----:B------:R-:W2:Y:S04]  /*0ba0*/  SHFL.BFLY PT, R13, R14, 0x4, 0x1f ;  /* 0x0c801f000e0d7f89 */ /* 0x000ea800000e0000 */
[----:B------:R-:W3:Y:S01]  /*0bb0*/  SHFL.BFLY PT, R8, R19, 0x4, 0x1f ;  /* 0x0c801f0013087f89 */ /* 0x000ee200000e0000 */
[----:B0-----:R-:W-:Y:S01]  /*0bc0*/  FADD.FTZ R17, R16, R17 ;  /* 0x0000001110117221 */ /* 0x001fe20000010000 */
[----:B--2---:R-:W-:-:S04]  /*0bd0*/  FADD.FTZ R13, R14, R13 ;  /* 0x0000000d0e0d7221 */ /* 0x004fc80000010000 */
[----:B------:R-:W0:Y:S01]  /*0be0*/  SHFL.BFLY PT, R12, R17, 0x8, 0x1f ;  /* 0x0d001f00110c7f89 */ /* 0x000e2200000e0000 */
[----:B---3--:R-:W-:-:S03]  /*0bf0*/  FADD.FTZ R8, R19, R8 ;  /* 0x0000000813087221 */ /* 0x008fc60000010000 */
[----:B------:R-:W2:Y:S04]  /*0c00*/  SHFL.BFLY PT, R10, R13, 0x8, 0x1f ;  /* 0x0d001f000d0a7f89 */ /* 0x000ea800000e0000 */
[----:B------:R-:W3:Y:S01]  /*0c10*/  SHFL.BFLY PT, R21, R8, 0x8, 0x1f ;  /* 0x0d001f0008157f89 */ /* 0x000ee200000e0000 */
[----:B0-----:R-:W-:Y:S01]  /*0c20*/  FADD.FTZ R12, R17, R12 ;  /* 0x0000000c110c7221 */ /* 0x001fe20000010000 */
[----:B--2---:R-:W-:-:S04]  /*0c30*/  FADD.FTZ R11, R13, R10 ;  /* 0x0000000a0d0b7221 */ /* 0x004fc80000010000 */
[----:B------:R0:W2:Y:S01]  /*0c40*/  SHFL.BFLY PT, R15, R12, 0x10, 0x1f ;  /* 0x0e001f000c0f7f89 */ /* 0x0000a200000e0000 */
[----:B---3--:R-:W-:-:S03]  /*0c50*/  FADD.FTZ R21, R8, R21 ;  /* 0x0000001508157221 */ /* 0x008fc60000010000 */
[----:B------:R0:W3:Y:S04]  /*0c60*/  SHFL.BFLY PT, R10, R11, 0x10, 0x1f ;  /* 0x0e001f000b0a7f89 */ /* 0x0000e800000e0000 */
[----:B------:R0:W4:Y:S02]  /*0c70*/  SHFL.BFLY PT, R14, R21, 0x10, 0x1f ;  /* 0x0e001f00150e7f89 */ /* 0x00012400000e0000 */
.L_x_1268:
[----:B------:R-:W-:Y:S01]  /*0c80*/  @!P1 SHF.R.U32.HI R8, RZ, 0x3, R0 ;  /* 0x00000003ff089819 */ /* 0x000fe20000011600 */
[----:B--2---:R-:W-:Y:S01]  /*0c90*/  FADD.FTZ R15, R12, R15 ;  /* 0x0000000f0c0f7221 */ /* 0x004fe20000010000 */
[----:B---3--:R-:W-:Y:S01]  /*0ca0*/  FADD.FTZ R10, R11, R10 ;  /* 0x0000000a0b0a7221 */ /* 0x008fe20000010000 */
[----:B----4-:R-:W-:Y:S01]  /*0cb0*/  FADD.FTZ R14, R21, R14 ;  /* 0x0000000e150e7221 */ /* 0x010fe20000010000 */
[----:B------:R-:W-:-:S05]  /*0cc0*/  @!P1 LOP3.LUT R13, R8, 0x1ffffffc, RZ, 0xc0, !PT ;  /* 0x1ffffffc080d9812 */ /* 0x000fca00078ec0ff */
[----:B------:R2:W-:Y:S04]  /*0cd0*/  @!P1 STS [R13+UR4+0x3000], R15 ;  /* 0x0030000f0d009988 */ /* 0x0005e80008000804 */
[----:B------:R2:W-:Y:S04]  /*0ce0*/  @!P1 STS [R13+UR4+0x3080], R10 ;  /* 0x0030800a0d009988 */ /* 0x0005e80008000804 */
[----:B------:R2:W-:Y:S02]  /*0cf0*/  @!P1 STS [R13+UR4+0x3100], R14 ;  /* 0x0031000e0d009988 */ /* 0x0005e40008000804 */
.L_x_1248:
[----:B------:R-:W-:Y:S01]  /*0d00*/  SHF.L.U32 R8, R5, 0x1, RZ ;  /* 0x0000000105087819 */ /* 0x000fe200000006ff */
[----:B------:R-:W-:Y:S05]  /*0d10*/  WARPSYNC.ALL ;  /* 0x0000000000007948 */ /* 0x000fea0003800000 */
[----:B------:R-:W-:Y:S01]  /*0d20*/  BAR.SYNC.DEFER_BLOCKING 0x0 ;  /* 0x0000000000007b1d */ /* 0x000fe20000010000 */
[----:B------:R-:W-:-:S05]  /*0d30*/  ISETP.GE.U32.OR P1, PT, R8, R9, P0 ;  /* 0x000000090800720c */ /* 0x000fca0000726470 */
[----:B------:R-:W-:Y:S08]  /*0d40*/  BSSY B0, `(.L_x_1250) ;  /* 0x0000013000007945 */ /* 0x000ff00003800000 */
[----:B------:R-:W-:Y:S05]  /*0d50*/  @P1 BRA `(.L_x_1251) ;  /* 0x0000000000441947 */ /* 0x000fea0003800000 */
[----:B------:R-:W-:Y:S01]  /*0d60*/  SHF.L.U32 R8, R0, 0x3, RZ ;  /* 0x0000000300087819 */ /* 0x000fe200000006ff */
[----:B--2---:R-:W2:Y:S03]  /*0d70*/  LDC.64 R14, c[0x0][0x318] ;  /* 0x0000c600ff0e7b82 */ /* 0x004ea60000000a00 */
[----:B------:R-:W-:-:S05]  /*0d80*/  LOP3.LUT R18, R8, 0xf8, RZ, 0xc0, !PT ;  /* 0x000000f808127812 */ /* 0x000fca00078ec0ff */
[----:B0-----:R-:W0:Y:S01]  /*0d90*/  LDS.64 R20, [R18+UR4+0x3000] ;  /* 0x0030000412147984 */ /* 0x001e220008000a00 */
[----:B------:R-:W3:Y:S03]  /*0da0*/  LDC.64 R10, c[0x0][0x310] ;  /* 0x0000c400ff0a7b82 */ /* 0x000ee60000000a00 */
[----:B------:R-:W4:Y:S04]  /*0db0*/  LDS.64 R12, [R18+UR4+0x3080] ;  /* 0x00308004120c7984 */ /* 0x000f280008000a00 */
[----:B------:R-:W5:Y:S01]  /*0dc0*/  LDS.64 R16, [R18+UR4+0x3100] ;  /* 0x0031000412107984 */ /* 0x000f620008000a00 */
[----:B------:R-:W1:Y:S01]  /*0dd0*/  LDC.64 R8, c[0x0][0x330] ;  /* 0x0000cc00ff087b82 */ /* 0x000e620000000a00 */
[----:B--2---:R-:W-:-:S04]  /*0de0*/  IMAD.WIDE.U32 R14, R5, 0x4, R14 ;  /* 0x00000004050e7825 */ /* 0x004fc800078e000e */
[----:B---3--:R-:W-:-:S04]  /*0df0*/  IMAD.WIDE.U32 R10, R5, 0x4, R10 ;  /* 0x00000004050a7825 */ /* 0x008fc800078e000a */
[----:B-1----:R-:W-:Y:S01]  /*0e00*/  IMAD.WIDE.U32 R8, R5, 0x4, R8 ;  /* 0x0000000405087825 */ /* 0x002fe200078e0008 */
[----:B0-----:R-:W-:Y:S02]  /*0e10*/  F2FP.BF16.F32.PACK_AB R21, R21, R20 ;  /* 0x000000141515723e */ /* 0x001fe400000010ff */
[----:B----4-:R-:W-:-:S03]  /*0e20*/  F2FP.BF16.F32.PACK_AB R13, R13, R12 ;  /* 0x0000000c0d0d723e */ /* 0x010fc600000010ff */
[----:B------:R3:W-:Y:S01]  /*0e30*/  STG.E desc[UR6][R14.64], R21 ;  /* 0x000000150e007986 */ /* 0x0007e2000c101906 */
[----:B-----5:R-:W-:-:S03]  /*0e40*/  F2FP.BF16.F32.PACK_AB R17, R17, R16 ;  /* 0x000000101111723e */ /* 0x020fc600000010ff */
[----:B------:R3:W-:Y:S04]  /*0e50*/  STG.E desc[UR6][R10.64], R13 ;  /* 0x0000000d0a007986 */ /* 0x0007e8000c101906 */
[----:B------:R3:W-:Y:S02]  /*0e60*/  STG.E desc[UR6][R8.64], R17 ;  /* 0x0000001108007986 */ /* 0x0007e4000c101906 */
.L_x_1251:
[----:B------:R-:W-:Y:S05]  /*0e70*/  BSYNC B0 ;  /* 0x0000000000007941 */ /* 0x000fea0003800000 */
.L_x_1250:
[C---:B------:R-:W-:Y:S01]  /*0e80*/  ISETP.GT.U32.AND P1, PT, R4.reuse, -0x1401, PT ;  /* 0xffffebff0400780c */ /* 0x040fe20003f24070 */
[----:B------:R-:W-:Y:S01]  /*0e90*/  VIADD R4, R4, 0x1400 ;  /* 0x0000140004047836 */ /* 0x000fe20000000000 */
[----:B------:R-:W-:-:S11]  /*0ea0*/  IADD3 R5, R5, 0xa00, RZ ;  /* 0x00000a0005057810 */ /* 0x000fd60007ffe0ff */
[----:B------:R-:W-:Y:S05]  /*0eb0*/  @P1 BRA `(.L_x_1252) ;  /* 0xfffffff000b01947 */ /* 0x000fea000383ffff */
[----:B------:R-:W-:Y:S05]  /*0ec0*/  EXIT ;  /* 0x000000000000794d */ /* 0x000fea0003800000 */
.L_x_1249:
[----:B0-----:R-:W-:Y:S01]  /*0ed0*/  HFMA2.MMA R24, -RZ, RZ, 0, 5.9604644775390625e-08 ;  /* 0x00000001ff187435 */ /* 0x001fe200000001ff */
[----:B----4-:R-:W-:Y:S02]  /*0ee0*/  MOV R23, R10 ;  /* 0x0000000a00177202 */ /* 0x010fe40000000f00 */
[----:B------:R-:W-:Y:S02]  /*0ef0*/  MOV R25, 0x1f ;  /* 0x0000001f00197802 */ /* 0x000fe40000000f00 */
[----:B------:R-:W-:-:S07]  /*0f00*/  MOV R20, 0xffffffff ;  /* 0xffffffff00147802 */ /* 0x000fce0000000f00 */
[----:B-123--:R-:W-:Y:S05]  /*0f10*/  WARPSYNC.COLLECTIVE R20, `(.L_x_1253) ;  /* 0x0000000014087348 */ /* 0x00efea0003c00000 */
[----:B------:R0:W4:Y:S02]  /*0f20*/  SHFL.BFLY P2, R22, R23, R24, R25 ;  /* 0x0c00001817167389 */ /* 0x0001240000040019 */
[----:B01234-:R-:W-:Y:S01]  /*0f30*/  ENDCOLLECTIVE ;  /* 0x000000000000791b */ /* 0x01ffe20003800000 */
.L_x_1253:
[----:B------:R-:W-:Y:S01]  /*0f40*/  HFMA2.MMA R24, -RZ, RZ, 0, 1.1920928955078125e-07 ;  /* 0x00000002ff187435 */ /* 0x000fe200000001ff */
[----:B------:R-:W-:-:S05]  /*0f50*/  MOV R11, R22 ;  /* 0x00000016000b7202 */ /* 0x000fca0000000f00 */
[----:B------:R-:W-:-:S04]  /*0f60*/  FADD.FTZ R11, R10, R11 ;  /* 0x0000000b0a0b7221 */ /* 0x000fc80000010000 */
[----:B------:R-:W-:-:S07]  /*0f70*/  IMAD.MOV.U32 R23, RZ, RZ, R11 ;  /* 0x000000ffff177224 */ /* 0x000fce00078e000b */
[----:B------:R-:W-:Y:S05]  /*0f80*/  WARPSYNC.COLLECTIVE R20, `(.L_x_1254) ;  /* 0x0000000014087348 */ /* 0x000fea0003c00000 */
[----:B------:R0:W1:Y:S02]  /*0f90*/  SHFL.BFLY P2, R22, R23, R24, R25 ;  /* 0x0c00001817167389 */ /* 0x0000640000040019 */
[----:B01----:R-:W-:Y:S01]  /*0fa0*/  ENDCOLLECTIVE ;  /* 0x000000000000791b */ /* 0x003fe20003800000 */
.L_x_1254:
[----:B------:R-:W-:Y:S01]  /*0fb0*/  HFMA2.MMA R24, -RZ, RZ, 0, 2.384185791015625e-07 ;  /* 0x00000004ff187435 */ /* 0x000fe200000001ff */
[----:B------:R-:W-:-:S05]  /*0fc0*/  MOV R14, R22 ;  /* 0x00000016000e7202 */ /* 0x000fca0000000f00 */
[----:B------:R-:W-:-:S05]  /*0fd0*/  FADD.FTZ R14, R11, R14 ;  /* 0x0000000e0b0e7221 */ /* 0x000fca0000010000 */
[----:B------:R-:W-:-:S07]  /*0fe0*/  MOV R23, R14 ;  /* 0x0000000e00177202 */ /* 0x000fce0000000f00 */
[----:B------:R-:W-:Y:S05]  /*0ff0*/  WARPSYNC.COLLECTIVE R20, `(.L_x_1255) ;  /* 0x0000000014087348 */ /* 0x000fea0003c00000 */
[----:B------:R0:W1:Y:S02]  /*1000*/  SHFL.BFLY P2, R22, R23, R24, R25 ;  /* 0x0c00001817167389 */ /* 0x0000640000040019 */
[----:B01----:R-:W-:Y:S01]  /*1010*/  ENDCOLLECTIVE ;  /* 0x000000000000791b */ /* 0x003fe20003800000 */
.L_x_1255:
[----:B------:R-:W-:Y:S01]  /*1020*/  IMAD.MOV.U32 R24, RZ, RZ, 0x8 ;  /* 0x00000008ff187424 */ /* 0x000fe200078e00ff */
[----:B------:R-:W-:-:S05]  /*1030*/  MOV R13, R22 ;  /* 0x00000016000d7202 */ /* 0x000fca0000000f00 */
[----:B------:R-:W-:-:S05]  /*1040*/  FADD.FTZ R13, R14, R13 ;  /* 0x0000000d0e0d7221 */ /* 0x000fca0000010000 */
[----:B------:R-:W-:-:S07]  /*1050*/  MOV R23, R13 ;  /* 0x0000000d00177202 */ /* 0x000fce0000000f00 */
[----:B------:R-:W-:Y:S05]  /*1060*/  WARPSYNC.COLLECTIVE R20, `(.L_x_1256) ;  /* 0x0000000014087348 */ /* 0x000fea0003c00000 */
[----:B------:R0:W1:Y:S02]  /*1070*/  SHFL.BFLY P2, R22, R23, R24, R25 ;  /* 0x0c00001817167389 */ /* 0x0000640000040019 */
[----:B01----:R-:W-:Y:S01]  /*1080*/  ENDCOLLECTIVE ;  /* 0x000000000000791b */ /* 0x003fe20003800000 */
.L_x_1256:
[----:B------:R-:W-:Y:S01]  /*1090*/  HFMA2.MMA R24, -RZ, RZ, 0, 9.5367431640625e-07 ;  /* 0x00000010ff187435 */ /* 0x000fe200000001ff */
[----:B------:R-:W-:-:S05]  /*10a0*/  MOV R10, R22 ;  /* 0x00000016000a7202 */ /* 0x000fca0000000f00 */
[----:B------:R-:W-:-:S05]  /*10b0*/  FADD.FTZ R11, R13, R10 ;  /* 0x0000000a0d0b7221 */ /* 0x000fca0000010000 */
[----:B------:R-:W-:-:S07]  /*10c0*/  MOV R23, R11 ;  /* 0x0000000b00177202 */ /* 0x000fce0000000f00 */
[----:B------:R-:W-:Y:S05]  /*10d0*/  WARPSYNC.COLLECTIVE R20, `(.L_x_1257) ;  /* 0x0000000014087348 */ /* 0x000fea0003c00000 */
[----:B------:R0:W1:Y:S02]  /*10e0*/  SHFL.BFLY P2, R22, R23, R24, R25 ;  /* 0x0c00001817167389 */ /* 0x0000640000040019 */
[----:B01----:R-:W-:Y:S01]  /*10f0*/  ENDCOLLECTIVE ;  /* 0x000000000000791b */ /* 0x003fe20003800000 */
.L_x_1257:
[----:B------:R-:W-:Y:S01]  /*1100*/  HFMA2.MMA R24, -RZ, RZ, 0, 5.9604644775390625e-08 ;  /* 0x00000001ff187435 */ /* 0x000fe200000001ff */
[----:B------:R-:W-:Y:S02]  /*1110*/  MOV R23, R12 ;  /* 0x0000000c00177202 */ /* 0x000fe40000000f00 */
[----:B------:R-:W-:-:S08]  /*1120*/  MOV R10, R22 ;  /* 0x00000016000a7202 */ /* 0x000fd00000000f00 */
[----:B------:R-:W-:Y:S05]  /*1130*/  WARPSYNC.COLLECTIVE R20, `(.L_x_1258) ;  /* 0x0000000014087348 */ /* 0x000fea0003c00000 */
[----:B------:R0:W1:Y:S02]  /*1140*/  SHFL.BFLY P2, R22, R23, R24, R25 ;  /* 0x0c00001817167389 */ /* 0x0000640000040019 */
[----:B01----:R-:W-:Y:S01]  /*1150*/  ENDCOLLECTIVE ;  /* 0x000000000000791b */ /* 0x003fe20003800000 */
.L_x_1258:
[----:B------:R-:W-:Y:S01]  /*1160*/  HFMA2.MMA R24, -RZ, RZ, 0, 1.1920928955078125e-07 ;  /* 0x00000002ff187435 */ /* 0x000fe200000001ff */
[----:B------:R-:W-:-:S04]  /*1170*/  IMAD.MOV.U32 R13, RZ, RZ, R22 ;  /* 0x000000ffff0d7224 */ /* 0x000fc800078e0016 */
[----:B------:R-:W-:-:S05]  /*1180*/  FADD.FTZ R15, R12, R13 ;  /* 0x0000000d0c0f7221 */ /* 0x000fca0000010000 */
[----:B------:R-:W-:-:S07]  /*1190*/  MOV R23, R15 ;  /* 0x0000000f00177202 */ /* 0x000fce0000000f00 */
[----:B------:R-:W-:Y:S05]  /*11a0*/  WARPSYNC.COLLECTIVE R20, `(.L_x_1259) ;  /* 0x0000000014087348 */ /* 0x000fea0003c00000 */
[----:B------:R0:W1:Y:S02]  /*11b0*/  SHFL.BFLY P2, R22, R23, R24, R25 ;  /* 0x0c00001817167389 */ /* 0x0000640000040019 */
[----:B01----:R-:W-:Y:S01]  /*11c0*/  ENDCOLLECTIVE ;  /* 0x000000000000791b */ /* 0x003fe20003800000 */
.L_x_1259:
[----:B------:R-:W-:Y:S01]  /*11d0*/  HFMA2.MMA R24, -RZ, RZ, 0, 2.384185791015625e-07 ;  /* 0x00000004ff187435 */ /* 0x000fe200000001ff */
[----:B------:R-:W-:-:S05]  /*11e0*/  MOV R16, R22 ;  /* 0x0000001600107202 */ /* 0x000fca0000000f00 */
[----:B------:R-:W-:-:S05]  /*11f0*/  FADD.FTZ R16, R15, R16 ;  /* 0x000000100f107221 */ /* 0x000fca0000010000 */
[----:B------:R-:W-:-:S07]  /*1200*/  MOV R23, R16 ;  /* 0x0000001000177202 */ /* 0x000fce0000000f00 */
[----:B------:R-:W-:Y:S05]  /*1210*/  WARPSYNC.COLLECTIVE R20, `(.L_x_1260) ;  /* 0x0000000014087348 */ /* 0x000fea0003c00000 */
[----:B------:R0:W1:Y:S02]  /*1220*/  SHFL.BFLY P2, R22, R23, R24, R25 ;  /* 0x0c00001817167389 */ /* 0x0000640000040019 */
[----:B01----:R-:W-:Y:S01]  /*1230*/  ENDCOLLECTIVE ;  /* 0x000000000000791b */ /* 0x003fe20003800000 */
.L_x_1260:
[----:B------:R-:W-:Y:S01]  /*1240*/  HFMA2.MMA R24, -RZ, RZ, 0, 4.76837158203125e-07 ;  /* 0x00000008ff187435 */ /* 0x000fe200000001ff */
[----:B------:R-:W-:-:S05]  /*1250*/  MOV R17, R22 ;  /* 0x0000001600117202 */ /* 0x000fca0000000f00 */
[----:B------:R-:W-:-:S04]  /*1260*/  FADD.FTZ R17, R16, R17 ;  /* 0x0000001110117221 */ /* 0x000fc80000010000 */
[----:B------:R-:W-:-:S07]  /*1270*/  IMAD.MOV.U32 R23, RZ, RZ, R17 ;  /* 0x000000ffff177224 */ /* 0x000fce00078e0011 */
[----:B------:R-:W-:Y:S05]  /*1280*/  WARPSYNC.COLLECTIVE R20, `(.L_x_1261) ;  /* 0x0000000014087348 */ /* 0x000fea0003c00000 */
[----:B------:R0:W1:Y:S02]  /*1290*/  SHFL.BFLY P2, R22, R23, R24, R25 ;  /* 0x0c00001817167389 */ /* 0x0000640000040019 */
[----:B01----:R-:W-:Y:S01]  /*12a0*/  ENDCOLLECTIVE ;  /* 0x000000000000791b */ /* 0x003fe20003800000 */
.L_x_1261:
[----:B------:R-:W-:Y:S01]  /*12b0*/  HFMA2.MMA R24, -RZ, RZ, 0, 9.5367431640625e-07 ;  /* 0x00000010ff187435 */ /* 0x000fe200000001ff */
[----:B------:R-:W-:-:S05]  /*12c0*/  MOV R12, R22 ;  /* 0x00000016000c7202 */ /* 0x000fca0000000f00 */
[----:B------:R-:W-:-:S05]  /*12d0*/  FADD.FTZ R12, R17, R12 ;  /* 0x0000000c110c7221 */ /* 0x000fca0000010000 */
[----:B------:R-:W-:-:S07]  /*12e0*/  MOV R23, R12 ;  /* 0x0000000c00177202 */ /* 0x000fce0000000f00 */
[----:B------:R-:W-:Y:S05]  /*12f0*/  WARPSYNC.COLLECTIVE R20, `(.L_x_1262) ;  /* 0x0000000014087348 */ /* 0x000fea0003c00000 */
[----:B------:R0:W1:Y:S02]  /*1300*/  SHFL.BFLY P2, R22, R23, R24, R25 ;  /* 0x0c00001817167389 */ /* 0x0000640000040019 */
[----:B01----:R-:W-:Y:S01]  /*1310*/  ENDCOLLECTIVE ;  /* 0x000000000000791b */ /* 0x003fe20003800000 */
.L_x_1262:
[----:B------:R-:W-:Y:S01]  /*1320*/  MOV R23, R8 ;  /* 0x0000000800177202 */ /* 0x000fe20000000f00 */
[----:B------:R-:W-:Y:S01]  /*1330*/  IMAD.MOV.U32 R24, RZ, RZ, 0x1 ;  /* 0x00000001ff187424 */ /* 0x000fe200078e00ff */
[----:B------:R-:W-:-:S07]  /*1340*/  MOV R15, R22 ;  /* 0x00000016000f7202 */ /* 0x000fce0000000f00 */
[----:B------:R-:W-:Y:S05]  /*1350*/  WARPSYNC.COLLECTIVE R20, `(.L_x_1263) ;  /* 0x0000000014087348 */ /* 0x000fea0003c00000 */
[----:B------:R0:W1:Y:S02]  /*1360*/  SHFL.BFLY P2, R22, R23, R24, R25 ;  /* 0x0c00001817167389 */ /* 0x0000640000040019 */
[----:B01----:R-:W-:Y:S01]  /*1370*/  ENDCOLLECTIVE ;  /* 0x000000000000791b */ /* 0x003fe20003800000 */
.L_x_1263:
[----:B------:R-:W-:Y:S01]  /*1380*/  HFMA2.MMA R24, -RZ, RZ, 0, 1.1920928955078125e-07 ;  /* 0x00000002ff187435 */ /* 0x000fe200000001ff */
[----:B------:R-:W-:-:S05]  /*1390*/  MOV R17, R22 ;  /* 0x0000001600117202 */ /* 0x000fca0000000f00 */
[----:B------:R-:W-:-:S05]  /*13a0*/  FADD.FTZ R18, R8, R17 ;  /* 0x0000001108127221 */ /* 0x000fca0000010000 */
[----:B------:R-:W-:-:S07]  /*13b0*/  MOV R23, R18 ;  /* 0x0000001200177202 */ /* 0x000fce0000000f00 */
[----:B------:R-:W-:Y:S05]  /*13c0*/  WARPSYNC.COLLECTIVE R20, `(.L_x_1264) ;  /* 0x0000000014087348 */ /* 0x000fea0003c00000 */
[----:B------:R0:W1:Y:S02]  /*13d0*/  SHFL.BFLY P2, R22, R23, R24, R25 ;  /* 0x0c00001817167389 */ /* 0x0000640000040019 */
[----:B01----:R-:W-:Y:S01]  /*13e0*/  ENDCOLLECTIVE ;  /* 0x000000000000791b */ /* 0x003fe20003800000 */
.L_x_1264:
[----:B------:R-:W-:Y:S01]  /*13f0*/  HFMA2.MMA R24, -RZ, RZ, 0, 2.384185791015625e-07 ;  /* 0x00000004ff187435 */ /* 0x000fe200000001ff */
[----:B------:R-:W-:-:S05]  /*1400*/  MOV R13, R22 ;  /* 0x00000016000d7202 */ /* 0x000fca0000000f00 */
[----:B------:R-:W-:-:S05]  /*1410*/  FADD.FTZ R19, R18, R13 ;  /* 0x0000000d12137221 */ /* 0x000fca0000010000 */
[----:B------:R-:W-:-:S07]  /*1420*/  MOV R23, R19 ;  /* 0x0000001300177202 */ /* 0x000fce0000000f00 */
[----:B------:R-:W-:Y:S05]  /*1430*/  WARPSYNC.COLLECTIVE R20, `(.L_x_1265) ;  /* 0x0000000014087348 */ /* 0x000fea0003c00000 */
[----:B------:R0:W1:Y:S02]  /*1440*/  SHFL.BFLY P2, R22, R23, R24, R25 ;  /* 0x0c00001817167389 */ /* 0x0000640000040019 */
[----:B01----:R-:W-:Y:S01]  /*1450*/  ENDCOLLECTIVE ;  /* 0x000000000000791b */ /* 0x003fe20003800000 */
.L_x_1265:
[----:B------:R-:W-:Y:S01]  /*1460*/  HFMA2.MMA R24, -RZ, RZ, 0, 4.76837158203125e-07 ;  /* 0x00000008ff187435 */ /* 0x000fe200000001ff */
[----:B------:R-:W-:-:S04]  /*1470*/  IMAD.MOV.U32 R8, RZ, RZ, R22 ;  /* 0x000000ffff087224 */ /* 0x000fc800078e0016 */
[----:B------:R-:W-:-:S05]  /*1480*/  FADD.FTZ R8, R19, R8 ;  /* 0x0000000813087221 */ /* 0x000fca0000010000 */
[----:B------:R-:W-:-:S07]  /*1490*/  MOV R23, R8 ;  /* 0x0000000800177202 */ /* 0x000fce0000000f00 */
[----:B------:R-:W-:Y:S05]  /*14a0*/  WARPSYNC.COLLECTIVE R20, `(.L_x_1266) ;  /* 0x0000000014087348 */ /* 0x000fea0003c00000 */
[----:B------:R0:W1:Y:S02]  /*14b0*/  SHFL.BFLY P2, R22, R23, R24, R25 ;  /* 0x0c00001817167389 */ /* 0x0000640000040019 */
[----:B01----:R-:W-:Y:S01]  /*14c0*/  ENDCOLLECTIVE ;  /* 0x000000000000791b */ /* 0x003fe20003800000 */
.L_x_1266:
[----:B------:R-:W-:Y:S01]  /*14d0*/  HFMA2.MMA R24, -RZ, RZ, 0, 9.5367431640625e-07 ;  /* 0x00000010ff187435 */ /* 0x000fe200000001ff */
[----:B------:R-:W-:-:S05]  /*14e0*/  MOV R21, R22 ;  /* 0x0000001600157202 */ /* 0x000fca0000000f00 */
[----:B------:R-:W-:-:S05]  /*14f0*/  FADD.FTZ R21, R8, R21 ;  /* 0x0000001508157221 */ /* 0x000fca0000010000 */
[----:B------:R-:W-:-:S07]  /*1500*/  MOV R23, R21 ;  /* 0x0000001500177202 */ /* 0x000fce0000000f00 */
[----:B------:R-:W-:Y:S05]  /*1510*/  WARPSYNC.COLLECTIVE R20, `(.L_x_1267) ;  /* 0x0000000014087348 */ /* 0x000fea0003c00000 */
[----:B------:R0:W1:Y:S02]  /*1520*/  SHFL.BFLY P2, R22, R23, R24, R25 ;  /* 0x0c00001817167389 */ /* 0x0000640000040019 */
[----:B01----:R-:W-:Y:S01]  /*1530*/  ENDCOLLECTIVE ;  /* 0x000000000000791b */ /* 0x003fe20003800000 */
.L_x_1267:
[----:B------:R-:W-:Y:S01]  /*1540*/  MOV R14, R22 ;  /* 0x00000016000e7202 */ /* 0x000fe20000000f00 */
[----:B------:R-:W-:Y:S06]  /*1550*/  BRA `(.L_x_1268) ;  /* 0xfffffff400c87947 */ /* 0x000fec000383ffff */
.L_x_1269:
        /* <DEDUP_REMOVED lines=10> */
.L_x_16486:


//--------------------- .text._ZN10layer_norm13ln_bwd_kernelINS_13Kernel_traitsI13__nv_bfloat16S2_S2_S2_fjLj5120ELj1ELj1ELj4ELj16ENS_18Kernel_traits_baseILj5120ES2_S2_S2_S2_fjLj128EEEEELb1ELb1ELb1ELb0EEEvNS_9BwdParamsE --------------------------
	.section	.text._ZN10layer_norm13ln_bwd_kernelINS_13Kernel_traitsI13__nv_bfloat16S2_S2_S2_fjLj5120ELj1ELj1ELj4ELj16ENS_18Kernel_traits_baseILj5120ES2_S2_S2_S2_fjLj128EEEEELb1ELb1ELb1ELb0EEEvNS_9BwdParamsE,"ax",@progbits
	.align	128
        .global         _ZN10layer_norm13ln_bwd_kernelINS_13Kernel_traitsI13__nv_bfloat16S2_S2_S2_fjLj5120ELj1ELj1ELj4ELj16ENS_18Kernel_traits_baseILj5120ES2_S2_S2_S2_fjLj128EEEEELb1ELb1ELb1ELb0EEEvNS_9BwdParamsE
        .type           _ZN10layer_norm13ln_bwd_kernelINS_13Kernel_traitsI13__nv_bfloat16S2_S2_S2_fjLj5120ELj1ELj1ELj4ELj16ENS_18Kernel_traits_baseILj5120ES2_S2_S2_S2_fjLj128EEEEELb1ELb1ELb1ELb0EEEvNS_9BwdParamsE,@function
        .size           _ZN10layer_norm13ln_bwd_kernelINS_13Kernel_traitsI13__nv_bfloat16S2_S2_S2_fjLj5120ELj1ELj1ELj4ELj16ENS_18Kernel_traits_baseILj5120ES2_S2_S2_S2_fjLj128EEEEELb1ELb1ELb1ELb0EEEvNS_9BwdParamsE,(.L_x_16487 - _ZN10layer_norm13ln_bwd_kernelINS_13Kernel_traitsI13__nv_bfloat16S2_S2_S2_fjLj5120ELj1ELj1ELj4ELj16ENS_18Kernel_traits_baseILj5120ES2_S2_S2_S2_fjLj128EEEEELb1ELb1ELb1ELb0EEEvNS_9BwdParamsE)
        .other          _ZN10layer_norm13ln_bwd_kernelINS_13Kernel_traitsI13__nv_bfloat16S2_S2_S2_fjLj5120ELj1ELj1ELj4ELj16ENS_18Kernel_traits_baseILj5120ES2_S2_S2_S2_fjLj128EEEEELb1ELb1ELb1ELb0EEEvNS_9BwdParamsE,@"STO_CUDA_ENTRY STV_DEFAULT"
_ZN10layer_norm13ln_bwd_kernelINS_13Kernel_traitsI13__nv_bfloat16S2_S2_S2_fjLj5120ELj1ELj1ELj4ELj16ENS_18Kernel_traits_baseILj5120ES2_S2_S2_S2_fjLj128EEEEELb1ELb1ELb1ELb0EEEvNS_9BwdParamsE:
.text._ZN10layer_norm13ln_bwd_kernelINS_13Kernel_traitsI13__nv_bfloat16S2_S2_S2_fjLj5120ELj1ELj1ELj4ELj16ENS_18Kernel_traits_baseILj5120ES2_S2_S2_S2_fjLj128EEEEELb1ELb1ELb1ELb0EEEvNS_9BwdParamsE:
        /* <DEDUP_REMOVED lines=17> */
[----:B------:R-:W-:-:S04]  /*0110*/  LOP3.LUT R3, R6, 0x7f, RZ, 0x3c, !PT ;  /* 0x0000007f06037812 */ /* 0x000fc800078e3cff */
[----:B------:R-:W-:Y:S02]  /*0120*/  LEA.HI.SX32 R0, R0, R3, 0x1d ;  /* 0x0000000300007211 */ /* 0x000fe400078feaff */
[----:B------:R-:W-:Y:S02]  /*0130*/  MOV R3, R6 ;  /* 0x0000000600037202 */ /* 0x000fe40000000f00 */
[C---:B------:R-:W-:Y:S02]  /*0140*/  LOP3.LUT P5, RZ, R0.reuse, 0xffffff80, RZ, 0xc0, !PT ;  /* 0xffffff8000ff7812 */ /* 0x040fe400078ac0ff */
[C---:B------:R-:W-:Y:S02]  /*0150*/  ISETP.GE.U32.AND P4, PT, R0.reuse, 0x100, PT ;  /* 0x000001000000780c */ /* 0x040fe40003f86070 */
[C---:B------:R-:W-:Y:S02]  /*0160*/  ISETP.GE.U32.AND P0, PT, R0.reuse, 0x180, PT ;  /* 0x000001800000780c */ /* 0x040fe40003f06070 */
[----:B------:R-:W-:-:S02]  /*0170*/  ISETP.GE.U32.AND P1, PT, R0, 0x200, PT ;  /* 0x000002000000780c */ /* 0x000fc40003f26070 */
        /* <DEDUP_REMOVED lines=18> */
[----:B------:R1:W5:Y:S01]  /*02a0*/  @P5 LDG.E.128 R144, desc[UR4][R24.64] ;  /* 0x0000000418905981 */ /* 0x000362000c1e1d00 */
[----:B------:R-:W1:Y:S01]  /*02b0*/  @P0 LDC.64 R36, c[0x0][0x278] ;  /* 0x00009e00ff240b82 */ /* 0x000e620000000a00 */
[----:B---3--:R-:W-:-:S07]  /*02c0*/  @P4 IMAD.WIDE.U32 R26, R3, 0x10, R26 ;  /* 0x00000010031a4825 */ /* 0x008fce00078e001a */
[----:B------:R-:W3:Y:S01]  /*02d0*/  @P1 LDC.64 R38, c[0x0][0x260] ;  /* 0x00009800ff261b82 */ /* 0x000ee20000000a00 */
[----:B----4-:R-:W-:-:S07]  /*02e0*/  @P4 IMAD.WIDE.U32 R32, R3, 0x10, R28 ;  /* 0x0000001003204825 */ /* 0x010fce00078e001c */
[----:B------:R-:W4:Y:S01]  /*02f0*/  @P1 LDC.64 R40, c[0x0][0x278] ;  /* 0x00009e00ff281b82 */ /* 0x000f220000000a00 */
[----:B------:R-:W-:-:S07]  /*0300*/  @P4 VIADD R3, R3, 0x80 ;  /* 0x0000008003034836 */ /* 0x000fce0000000000 */
        /* <DEDUP_REMOVED lines=8> */
[----:B------:R-:W-:Y:S01]  /*0390*/  ISETP.GE.AND P2, PT, R5, UR7, PT ;  /* 0x0000000705007c0c */ /* 0x000fe2000bf46270 */
[----:B------:R-:W-:-:S02]  /*03a0*/  ULDC.64 UR6, c[0x0][0x308] ;  /* 0x0000c20000067ab9 */ /* 0x000fc40000000a00 */
[C---:B---3--:R-:W-:Y:S01]  /*03b0*/  @P1 IMAD.WIDE.U32 R38, R3.reuse, 0x10, R38 ;  /* 0x0000001003261825 */ /* 0x048fe200078e0026 */
[----:B------:R2:W5:Y:S03]  /*03c0*/  @P0 LDG.E.128 R156, desc[UR4][R34.64] ;  /* 0x00000004229c0981 */ /* 0x000566000c1e1d00 */
[C---:B----4-:R-:W-:Y:S01]  /*03d0*/  @P1 IMAD.WIDE.U32 R40, R3.reuse, 0x10, R40 ;  /* 0x0000001003281825 */ /* 0x050fe200078e0028 */
[----:B------:R3:W5:Y:S03]  /*03e0*/  @P0 LDG.E.128 R16, desc[UR4][R36.64] ;  /* 0x0000000424100981 */ /* 0x000766000c1e1d00 */
[----:B------:R-:W-:Y:S01]  /*03f0*/  @P1 VIADD R3, R3, 0x80 ;  /* 0x0000008003031836 */ /* 0x000fe20000000000 */
[----:B------:R4:W5:Y:S03]  /*0400*/  @P1 LDG.E.128 R152, desc[UR4][R38.64] ;  /* 0x0000000426981981 */ /* 0x000966000c1e1d00 */
[C---:B------:R-:W-:Y:S01]  /*0410*/  @P3 IMAD.WIDE.U32 R28, R3.reuse, 0x10, R42 ;  /* 0x00000010031c3825 */ /* 0x040fe200078e002a */
[----:B------:R4:W5:Y:S03]  /*0420*/  @P1 LDG.E.128 R12, desc[UR4][R40.64] ;  /* 0x00000004280c1981 */ /* 0x000966000c1e1d00 */
[----:B------:R-:W-:Y:S01]  /*0430*/  @P3 IMAD.WIDE.U32 R30, R3, 0x10, R44 ;  /* 0x00000010031e3825 */ /* 0x000fe200078e002c */
[----:B------:R4:W5:Y:S01]  /*0440*/  @P3 LDG.E.128 R148, desc[UR4][R28.64] ;  /* 0x000000041c943981 */ /* 0x000962000c1e1d00 */
        /* <DEDUP_REMOVED lines=58> */
[----:B------:R-:W-:Y:S06]  /*07f0*/  @P2 BRA `(.L_x_1270) ;  /* 0x0000009400e02947 */ /* 0x000fec0003800000 */
[C---:B-----5:R-:W-:Y:S01]  /*0800*/  SHF.L.U32 R168, R164.reuse, 0x10, RZ ;  /* 0x00000010a4a87819 */ /* 0x060fe200000006ff */
[C---:B------:R-:W-:Y:S01]  /*0810*/  IMAD.U32 R25, R165.reuse, 0x10000, RZ ;  /* 0x00010000a5197824 */ /* 0x040fe200078e00ff */
[----:B------:R-:W-:Y:S02]  /*0820*/  @P5 PRMT R7, R164, 0x7632, R7 ;  /* 0x00007632a4075816 */ /* 0x000fe40000000007 */
[----:B------:R-:W-:Y:S01]  /*0830*/  @P5 PRMT R164, R165, 0x7632, R164 ;  /* 0x00007632a5a45816 */ /* 0x000fe200000000a4 */
[----:B------:R0:W-:Y:S01]  /*0840*/  STL [R1+0x16c], R168 ;  /* 0x00016ca801007387 */ /* 0x0001e20000100800 */
[----:B------:R-:W-:Y:S01]  /*0850*/  @P5 PRMT R165, R166, 0x7632, R165 ;  /* 0x00007632a6a55816 */ /* 0x000fe200000000a5 */
[----:B------:R-:W-:Y:S01]  /*0860*/  IMAD.U32 R7, R7, 0x10000, RZ ;  /* 0x0001000007077824 */ /* 0x000fe200078e00ff */
        /* <DEDUP_REMOVED lines=66> */
[----:B0-----:R-:W-:Y:S01]  /*0c90*/  SHF.L.U32 R25, R147, 0x10, RZ ;  /* 0x0000001093197819 */ /* 0x001fe200000006ff */
[----:B-1----:R-:W-:-:S04]  /*0ca0*/  IMAD.U32 R146, R20, 0x10000, RZ ;  /* 0x0001000014927824 */ /* 0x002fc800078e00ff */
        /* <DEDUP_REMOVED lines=37> */
[C---:B------:R-:W-:Y:S01]  /*0f00*/  @P3 PRMT R8, R11.reuse, 0x7632, R8 ;  /* 0x000076320b083816 */ /* 0x040fe20000000008 */
[----:B------:R-:W-:Y:S02]  /*0f10*/  IMAD.U32 R11, R11, 0x10000, RZ ;  /* 0x000100000b0b7824 */ /* 0x000fe400078e00ff */
[----:B------:R1:W-:Y:S01]  /*0f20*/  STL [R1+0x4c], R146 ;  /* 0x00004c9201007387 */ /* 0x0003e20000100800 */
[----:B0-----:R-:W-:-:S02]  /*0f30*/  SHF.L.U32 R25, R9, 0x10, RZ ;  /* 0x0000001009197819 */ /* 0x001fc400000006ff */
[C---:B------:R-:W-:Y:S02]  /*0f40*/  @P3 PRMT R9, R10.reuse, 0x7632, R9 ;  /* 0x000076320a093816 */ /* 0x040fe40000000009 */
[----:B------:R-:W-:Y:S01]  /*0f50*/  SHF.L.U32 R10, R10, 0x10, RZ ;  /* 0x000000100a0a7819 */ /* 0x000fe200000006ff */
[----:B------:R0:W-:Y:S01]  /*0f60*/  STL [R1+0x44], R25 ;  /* 0x0000441901007387 */ /* 0x0001e20000100800 */
[----:B-1----:R-:W-:-:S03]  /*0f70*/  SHF.L.U32 R146, R164, 0x10, RZ ;  /* 0x00000010a4927819 */ /* 0x002fc600000006ff */
[----:B------:R1:W-:Y:S04]  /*0f80*/  STL [R1+0x3c], R10 ;  /* 0x00003c0a01007387 */ /* 0x0003e80000100800 */
[----:B------:R2:W-:Y:S01]  /*0f90*/  STL [R1+0x34], R11 ;  /* 0x0000340b01007387 */ /* 0x0005e20000100800 */
[----:B0-----:R-:W-:-:S03]  /*0fa0*/  MOV R25, RZ ;  /* 0x000000ff00197202 */ /* 0x001fc60000000f00 */
[----:B------:R0:W-:Y:S01]  /*0fb0*/  STL [R1+0x140], R7 ;  /* 0x0001400701007387 */ /* 0x0001e20000100800 */
[----:B-1----:R-:W-:-:S03]  /*0fc0*/  HFMA2.MMA R10, -RZ, RZ, 0, 5.9604644775390625e-08 ;  /* 0x00000001ff0a7435 */ /* 0x002fc600000001ff */
[----:B------:R1:W-:Y:S01]  /*0fd0*/  STL [R1+0x13c], R146 ;  /* 0x00013c9201007387 */ /* 0x0003e20000100800 */
[----:B--2---:R-:W-:Y:S01]  /*0fe0*/  SHF.L.U32 R11, R165, 0x10, RZ ;  /* 0x00000010a50b7819 */ /* 0x004fe200000006ff */
[----:B0-----:R-:W-:-:S04]  /*0ff0*/  IMAD.U32 R7, R166, 0x10000, RZ ;  /* 0x00010000a6077824 */ /* 0x001fc800078e00ff */
[----:B------:R0:W-:Y:S01]  /*1000*/  STL [R1+0x138], R11 ;  /* 0x0001380b01007387 */ /* 0x0001e20000100800 */
[----:B-1----:R-:W-:-:S03]  /*1010*/  SHF.L.U32 R146, R167, 0x10, RZ ;  /* 0x00000010a7927819 */ /* 0x002fc600000006ff */
        /* <DEDUP_REMOVED lines=31> */
[----:B------:R-:W-:Y:S01]  /*1210*/  STL [R1+0xd0], R146 ;  /* 0x0000d09201007387 */ /* 0x000fe20000100800 */
[----:B0-----:R-:W-:Y:S02]  /*1220*/  SHF.L.U32 R11, R6, 0x10, RZ ;  /* 0x00000010060b7819 */ /* 0x001fe400000006ff */
[----:B------:R-:W-:Y:S01]  /*1230*/  SHF.L.U32 R6, R3, 0x10, RZ ;  /* 0x0000001003067819 */ /* 0x000fe200000006ff */
[----:B------:R-:W-:Y:S02]  /*1240*/  IMAD.U32 R3, R145, 0x10000, RZ ;  /* 0x0001000091037824 */ /* 0x000fe400078e00ff */
[----:B-1----:R-:W-:Y:S01]  /*1250*/  IMAD.U32 R7, R4, 0x10000, RZ ;  /* 0x0001000004077824 */ /* 0x002fe200078e00ff */
[----:B------:R-:W-:Y:S01]  /*1260*/  SHF.L.U32 R4, R0, 0x10, RZ ;  /* 0x0000001000047819 */ /* 0x000fe200000006ff */
[----:B------:R-:W-:Y:S01]  /*1270*/  STL [R1+0xc8], R11 ;  /* 0x0000c80b01007387 */ /* 0x000fe20000100800 */
[----:B------:R-:W-:-:S03]  /*1280*/  PRMT R0, R10, 0x7610, R0 ;  /* 0x000076100a007816 */ /* 0x000fc60000000000 */
[----:B------:R-:W-:Y:S04]  /*1290*/  STL [R1+0xc0], R7 ;  /* 0x0000c00701007387 */ /* 0x000fe80000100800 */
[----:B------:R0:W-:Y:S04]  /*12a0*/  STL [R1+0xb8], R6 ;  /* 0x0000b80601007387 */ /* 0x0001e80000100800 */
[----:B------:R1:W-:Y:S04]  /*12b0*/  STL [R1+0xb0], R4 ;  /* 0x0000b00401007387 */ /* 0x0003e80000100800 */
[----:B------:R2:W-:Y:S01]  /*12c0*/  STL [R1+0xa8], R3 ;  /* 0x0000a80301007387 */ /* 0x0005e20000100800 */
[----:B0-----:R-:W-:-:S02]  /*12d0*/  SHF.L.U32 R6, R144, 0x10, RZ ;  /* 0x0000001090067819 */ /* 0x001fc400000006ff */
        /* <DEDUP_REMOVED lines=28> */
[----:B------:R0:W-:Y:S04]  /*14a0*/  STL.S16 [R1+0x2c], R0 ;  /* 0x00002c0001007387 */ /* 0x0001e80000100600 */
[----:B------:R0:W-:Y:S02]  /*14b0*/  STL [R1+0x30], R3 ;  /* 0x0000300301007387 */ /* 0x0001e40000100800 */
.L_x_1511:
[----:B0-----:R-:W0:Y:S08]  /*14c0*/  LDC.64 R6, c[0x0][0x288] ;  /* 0x0000a200ff067b82 */ /* 0x001e300000000a00 */
[----:B-1----:R-:W1:Y:S08]  /*14d0*/  LDC.64 R180, c[0x0][0x280] ;  /* 0x0000a000ffb47b82 */ /* 0x002e700000000a00 */
[----:B--2---:R-:W2:Y:S01]  /*14e0*/  LDC.64 R8, c[0x0][0x258] ;  /* 0x00009600ff087b82 */ /* 0x004ea20000000a00 */
[----:B0-----:R-:W-:-:S07]  /*14f0*/  IMAD.WIDE R6, R5, 0x4, R6 ;  /* 0x0000000405067825 */ /* 0x001fce00078e0206 */
[----:B---34-:R-:W0:Y:S01]  /*1500*/  LDC.64 R176, c[0x0][0x250] ;  /* 0x00009400ffb07b82 */ /* 0x018e220000000a00 */
[----:B------:R1:W3:Y:S01]  /*1510*/  LDG.E R178, desc[UR4][R6.64] ;  /* 0x0000000406b27981 */ /* 0x0002e2000c1e1900 */
[----:B------:R-:W4:Y:S06]  /*1520*/  S2R R179, SR_TID.X ;  /* 0x0000000000b37919 */ /* 0x000f2c0000002100 */
[----:B------:R-:W4:Y:S01]  /*1530*/  LDC.64 R182, c[0x0][0x2c8] ;  /* 0x0000b200ffb67b82 */ /* 0x000f220000000a00 */
[----:B-1----:R-:W-:-:S04]  /*1540*/  IMAD.WIDE R6, R5, 0x4, R180 ;  /* 0x0000000405067825 */ /* 0x002fc800078e02b4 */
[C---:B--2---:R-:W-:Y:S01]  /*1550*/  IMAD.WIDE R8, R5.reuse, 0x4, R8 ;  /* 0x0000000405087825 */ /* 0x044fe200078e0208 */
[----:B-----5:R1:W5:Y:S04]  /*1560*/  LDG.E R3, desc[UR4][R6.64] ;  /* 0x0000000406037981 */ /* 0x020368000c1e1900 */
        /* <DEDUP_REMOVED lines=13> */
[----:B-----5:R-:W-:Y:S01]  /*1640*/  ISETP.GE.AND P3, PT, R3, 0x1, PT ;  /* 0x000000010300780c */ /* 0x020fe20003f66270 */
[----:B------:R-:W-:Y:S01]  /*1650*/  BSSY B1, `(.L_x_1273) ;  /* 0x0000012000017945 */ /* 0x000fe20003800000 */
[----:B------:R-:W-:-:S11]  /*1660*/  LOP3.LUT P4, RZ, R2, 0x2, RZ, 0xc0, !PT ;  /* 0x0000000202ff7812 */ /* 0x000fd6000788c0ff */
[----:B------:R-:W-:-:S05]  /*1670*/  @P3 IADD3 R9, R3, -0x1, RZ ;  /* 0xffffffff03093810 */ /* 0x000fca0007ffe0ff */
[----:B------:R-:W-:-:S05]  /*1680*/  @P3 IMAD R9, R9, R7, RZ ;  /* 0x0000000709093224 */ /* 0x000fca00078e02ff */
[----:B------:R-:W-:-:S04]  /*1690*/  @P3 SHF.R.S32.HI R178, RZ, 0x1f, R9 ;  /* 0x0000001fffb23819 */ /* 0x000fc80000011409 */
[----:B------:R-:W-:Y:S01]  /*16a0*/  @P3 LEA.HI R178, R178, R9, RZ, 0x3 ;  /* 0x00000009b2b23211 */ /* 0x000fe200078f18ff */
[----:B------:R-:W-:-:S03]  /*16b0*/  IMAD.MOV.U32 R9, RZ, RZ, RZ ;  /* 0x000000ffff097224 */ /* 0x000fc600078e00ff */
[----:B------:R-:W-:Y:S02]  /*16c0*/  @P3 LEA.HI.SX32 R9, R178, R6, 0x1d ;  /* 0x00000006b2093211 */ /* 0x000fe400078feaff */
[----:B------:R-:W-:Y:S01]  /*16d0*/  MOV R178, R8 ;  /* 0x0000000800b27202 */ /* 0x000fe20000000f00 */
        /* <DEDUP_REMOVED lines=9> */
.L_x_1274:
[----:B------:R-:W-:Y:S05]  /*1770*/  BSYNC B1 ;  /* 0x0000000000017941 */ /* 0x000fea0003800000 */
.L_x_1273:
        /* <DEDUP_REMOVED lines=10> */
[----:B------:R-:W-:Y:S02]  /*1820*/  IADD3 R9, R9, 0x80, RZ ;  /* 0x0000008009097810 */ /* 0x000fe40007ffe0ff */
[----:B-1----:R-:W-:-:S07]  /*1830*/  IADD3 R178, R178, 0x80, RZ ;  /* 0x00000080b2b27810 */ /* 0x002fce0007ffe0ff */
.L_x_1276:
[----:B------:R-:W-:Y:S05]  /*1840*/  BSYNC B1 ;  /* 0x0000000000017941 */ /* 0x000fea0003800000 */
.L_x_1275:
        /* <DEDUP_REMOVED lines=9> */
[----:B------:R-:W-:Y:S01]  /*18e0*/  VIADD R9, R9, 0x80 ;  /* 0x0000008009097836 */ /* 0x000fe20000000000 */
[----:B-1----:R-:W-:-:S07]  /*18f0*/  IADD3 R178, R178, 0x80, RZ ;  /* 0x00000080b2b27810 */ /* 0x002fce0007ffe0ff */
.L_x_1278:
[----:B------:R-:W-:Y:S05]  /*1900*/  BSYNC B1 ;  /* 0x0000000000017941 */ /* 0x000fea0003800000 */
.L_x_1277:
        /* <DEDUP_REMOVED lines=11> */
.L_x_1280:
[----:B------:R-:W-:Y:S05]  /*19c0*/  BSYNC B1 ;  /* 0x0000000000017941 */ /* 0x000fea0003800000 */
.L_x_1279:
[----:B------:R-:W-:Y:S02]  /*19d0*/  LOP3.LUT P4, RZ, R2, 0x4, RZ, 0xc0, !PT ;  /* 0x0000000402ff7812 */ /* 0x000fe4000788c0ff */
[----:B------:R-:W-:-:S11]  /*19e0*/  CS2R R216, SRZ ;  /* 0x0000000000d87805 */ /* 0x000fd6000001ff00 */
        /* <DEDUP_REMOVED lines=8> */
[----:B------:R-:W-:Y:S01]  /*1a70*/  HFMA2.MMA R217, -RZ, RZ, 0, 0 ;  /* 0x00000000ffd97435 */ /* 0x000fe200000001ff */
[----:B-1----:R-:W-:Y:S10]  /*1a80*/  BRA `(.L_x_1281) ;  /* 0x00000024001c7947 */ /* 0x002ff40003800000 */
.L_x_1272:
[----:B-----5:R-:W-:Y:S01]  /*1a90*/  ISETP.GE.AND P3, PT, R3, 0x1, PT ;  /* 0x000000010300780c */ /* 0x020fe20003f66270 */
[----:B------:R-:W-:Y:S01]  /*1aa0*/  BSSY B1, `(.L_x_1282) ;  /* 0x000008b000017945 */ /* 0x000fe20003800000 */
[----:B------:R-:W-:Y:S02]  /*1ab0*/  IADD3 R9, R178, -0x1, RZ ;  /* 0xffffffffb2097810 */ /* 0x000fe40007ffe0ff */
[----:B------:R-:W-:Y:S02]  /*1ac0*/  CS2R R216, SRZ ;  /* 0x0000000000d87805 */ /* 0x000fe4000001ff00 */
[----:B------:R-:W-:Y:S02]  /*1ad0*/  LOP3.LUT P4, RZ, R2, 0x2, RZ, 0xc0, !PT ;  /* 0x0000000202ff7812 */ /* 0x000fe4000788c0ff */
[----:B------:R-:W-:Y:S01]  /*1ae0*/  MOV R223, R8 ;  /* 0x0000000800df7202 */ /* 0x000fe20000000f00 */
[----:B------:R-:W-:-:S05]  /*1af0*/  IMAD R9, R9, R7, RZ ;  /* 0x0000000709097224 */ /* 0x000fca00078e02ff */
[----:B------:R-:W-:Y:S01]  /*1b00*/  SHF.R.S32.HI R179, RZ, 0x1f, R9 ;  /* 0x0000001fffb37819 */ /* 0x000fe20000011409 */
[----:B------:R-:W-:-:S03]  /*1b10*/  @P3 VIADD R178, R3, 0xffffffff ;  /* 0xffffffff03b23836 */ /* 0x000fc60000000000 */
[----:B------:R-:W-:Y:S01]  /*1b20*/  LEA.HI R179, R179, R9, RZ, 0x3 ;  /* 0x00000009b3b37211 */ /* 0x000fe200078f18ff */
[----:B------:R-:W-:-:S03]  /*1b30*/  @P3 IMAD R178, R178, R7, RZ ;  /* 0x00000007b2b23224 */ /* 0x000fc600078e02ff */
[----:B------:R-:W-:Y:S02]  /*1b40*/  LEA.HI.SX32 R212, R179, R6, 0x1d ;  /* 0x00000006b3d47211 */ /* 0x000fe400078feaff */
[----:B------:R-:W-:-:S04]  /*1b50*/  @P3 SHF.R.S32.HI R9, RZ, 0x1f, R178 ;  /* 0x0000001fff093819 */ /* 0x000fc800000114b2 */
[----:B------:R-:W-:Y:S02]  /*1b60*/  @P3 LEA.HI R178, R9, R178, RZ, 0x3 ;  /* 0x000000b209b23211 */ /* 0x000fe400078f18ff */
[----:B------:R-:W-:Y:S02]  /*1b70*/  MOV R9, RZ ;  /* 0x000000ff00097202 */ /* 0x000fe40000000f00 */
[----:B------:R-:W-:Y:S01]  /*1b80*/  @P3 LEA.HI.SX32 R9, R178, R6, 0x1d ;  /* 0x00000006b2093211 */ /* 0x000fe200078feaff */
[----:B------:R-:W-:Y:S06]  /*1b90*/  @!P4 BRA `(.L_x_1283) ;  /* 0x0000000400ecc947 */ /* 0x000fec0003800000 */
[----:B------:R-:W0:Y:S01]  /*1ba0*/  LDC.U8 R180, c[0x0][0x2a0] ;  /* 0x0000a800ffb47b82 */ /* 0x000e220000000000 */
[----:B------:R-:W-:Y:S01]  /*1bb0*/  ISETP.NE.U32.AND P4, PT, RZ, UR8, PT ;  /* 0x00000008ff007c0c */ /* 0x000fe2000bf85070 */
[----:B------:R1:W-:Y:S03]  /*1bc0*/  STL [R1+0x178], R5 ;  /* 0x0001780501007387 */ /* 0x0003e60000100800 */
[----:B------:R-:W-:Y:S01]  /*1bd0*/  ISETP.NE.AND.EX P4, PT, RZ, UR9, PT, P4 ;  /* 0x00000009ff007c0c */ /* 0x000fe2000bf85340 */
[----:B------:R2:W-:Y:S02]  /*1be0*/  STL [R1+0x174], R3 ;  /* 0x0001740301007387 */ /* 0x0005e40000100800 */
[----:B------:R-:W3:Y:S02]  /*1bf0*/  LDC.64 R192, c[0x0][0x240] ;  /* 0x00009000ffc07b82 */ /* 0x000ee40000000a00 */
[----:B------:R4:W-:Y:S04]  /*1c00*/  STL [R1+0x170], R2 ;  /* 0x0001700201007387 */ /* 0x0009e80000100800 */
[----:B-1----:R-:W3:Y:S04]  /*1c10*/  LDL R5, [R1+0x168] ;  /* 0x0001680001057983 */ /* 0x002ee80000100800 */
[----:B------:R1:W5:Y:S04]  /*1c20*/  @P4 LDG.E.128 R144, desc[UR4][R176.64] ;  /* 0x00000004b0904981 */ /* 0x000368000c1e1d00 */
[----:B--2---:R-:W2:Y:S01]  /*1c30*/  LDL R3, [R1+0x16c] ;  /* 0x00016c0001037983 */ /* 0x004ea20000100800 */
[----:B0-----:R-:W-:-:S02]  /*1c40*/  ISETP.NE.AND P4, PT, R180, RZ, PT ;  /* 0x000000ffb400720c */ /* 0x001fc40003f85270 */
[----:B------:R-:W0:Y:S01]  /*1c50*/  LDC.64 R180, c[0x0][0x238] ;  /* 0x00008e00ffb47b82 */ /* 0x000e220000000a00 */
[----:B----4-:R-:W4:Y:S07]  /*1c60*/  LDL R2, [R1+0x164] ;  /* 0x0001640001027983 */ /* 0x010f2e0000100800 */
[----:B-1----:R-:W1:Y:S01]  /*1c70*/  LDC.64 R176, c[0x0][0x2b8] ;  /* 0x0000ae00ffb07b82 */ /* 0x002e620000000a00 */
[----:B0-----:R-:W-:-:S06]  /*1c80*/  IMAD.WIDE.U32 R180, R8, 0x10, R180 ;  /* 0x0000001008b47825 */ /* 0x001fcc00078e00b4 */
[----:B------:R-:W3:Y:S01]  /*1c90*/  LDG.E.128 R180, desc[UR4][R180.64] ;  /* 0x00000004b4b47981 */ /* 0x000ee2000c1e1d00 */
[----:B-1----:R-:W-:-:S06]  /*1ca0*/  IMAD.WIDE.U32 R176, R212, 0x10, R176 ;  /* 0x00000010d4b07825 */ /* 0x002fcc00078e00b0 */
[----:B------:R-:W2:Y:S01]  /*1cb0*/  LDG.E.128 R176, desc[UR4][R176.64] ;  /* 0x00000004b0b07981 */ /* 0x000ea2000c1e1d00 */
[----:B------:R-:W-:Y:S02]  /*1cc0*/  FSEL R0, R213, RZ, !P4 ;  /* 0x000000ffd5007208 */ /* 0x000fe40006000000 */
[C---:B---3--:R-:W-:Y:S02]  /*1cd0*/  PRMT R211, R182.reuse, 0x7632, R211 ;  /* 0x00007632b6d37816 */ /* 0x048fe400000000d3 */
[----:B------:R-:W-:Y:S01]  /*1ce0*/  SHF.L.U32 R182, R182, 0x10, RZ ;  /* 0x00000010b6b67819 */ /* 0x000fe200000006ff */
[C---:B------:R-:W-:Y:S01]  /*1cf0*/  IMAD.U32 R252, R183.reuse, 0x10000, RZ ;  /* 0x00010000b7fc7824 */ /* 0x040fe200078e00ff */
[----:B------:R-:W-:Y:S02]  /*1d00*/  PRMT R250, R183, 0x7632, R250 ;  /* 0x00007632b7fa7816 */ /* 0x000fe400000000fa */
[----:B------:R-:W-:Y:S01]  /*1d10*/  PRMT R216, R180, 0x7632, R216 ;  /* 0x00007632b4d87816 */ /* 0x000fe200000000d8 */
[----:B------:R-:W-:Y:S01]  /*1d20*/  FADD.FTZ R183, -R0, R182 ;  /* 0x000000b600b77221 */ /* 0x000fe20000010100 */
[----:B------:R-:W-:Y:S01]  /*1d30*/  SHF.L.U32 R217, R181, 0x10, RZ ;  /* 0x00000010b5d97819 */ /* 0x000fe200000006ff */
[----:B------:R-:W-:Y:S01]  /*1d40*/  IMAD.U32 R182, R211, 0x10000, RZ ;  /* 0x00010000d3b67824 */ /* 0x000fe200078e00ff */
[----:B--2---:R-:W-:Y:S01]  /*1d50*/  PRMT R249, R176, 0x7632, R249 ;  /* 0x00007632b0f97816 */ /* 0x004fe200000000f9 */
[----:B------:R-:W-:Y:S01]  /*1d60*/  IMAD.U32 R223, R180, 0x10000, RZ ;  /* 0x00010000b4df7824 */ /* 0x000fe200078e00ff */
[----:B------:R-:W-:Y:S01]  /*1d70*/  SHF.L.U32 R211, R176, 0x10, RZ ;  /* 0x00000010b0d37819 */ /* 0x000fe200000006ff */
[----:B------:R-:W-:Y:S01]  /*1d80*/  IMAD.U32 R176, R177, 0x10000, RZ ;  /* 0x00010000b1b07824 */ /* 0x000fe200078e00ff */
[----:B------:R-:W-:-:S02]  /*1d90*/  PRMT R180, R181, 0x7632, R180 ;  /* 0x00007632b5b47816 */ /* 0x000fc400000000b4 */
[----:B------:R-:W-:Y:S02]  /*1da0*/  PRMT R251, R177, 0x7632, R251 ;  /* 0x00007632b1fb7816 */ /* 0x000fe400000000fb */
[----:B------:R-:W-:Y:S01]  /*1db0*/  SHF.L.U32 R181, R216, 0x10, RZ ;  /* 0x00000010d8b57819 */ /* 0x000fe200000006ff */
[----:B------:R-:W-:Y:S01]  /*1dc0*/  FADD.FTZ R216, -R0, R217 ;  /* 0x000000d900d87221 */ /* 0x000fe20000010100 */
[C---:B------:R-:W-:Y:S02]  /*1dd0*/  PRMT R177, R178.reuse, 0x7632, R177 ;  /* 0x00007632b2b17816 */ /* 0x040fe400000000b1 */
[----:B------:R-:W-:Y:S01]  /*1de0*/  SHF.L.U32 R217, R178, 0x10, RZ ;  /* 0x00000010b2d97819 */ /* 0x000fe200000006ff */
[----:B------:R-:W-:Y:S01]  /*1df0*/  IMAD.U32 R178, R249, 0x10000, RZ ;  /* 0x00010000f9b27824 */ /* 0x000fe200078e00ff */
[----:B------:R-:W-:Y:S02]  /*1e00*/  SHF.L.U32 R180, R180, 0x10, RZ ;  /* 0x00000010b4b47819 */ /* 0x000fe400000006ff */
[----:B------:R-:W-:Y:S01]  /*1e10*/  SHF.L.U32 R250, R250, 0x10, RZ ;  /* 0x00000010fafa7819 */ /* 0x000fe200000006ff */
[----:B------:R-:W-:Y:S01]  /*1e20*/  FADD.FTZ R223, -R0, R223 ;  /* 0x000000df00df7221 */ /* 0x000fe20000010100 */
[----:B------:R-:W-:-:S02]  /*1e30*/  MOV R249, R177 ;  /* 0x000000b100f97202 */ /* 0x000fc40000000f00 */
[----:B------:R-:W-:Y:S02]  /*1e40*/  SHF.L.U32 R177, R251, 0x10, RZ ;  /* 0x00000010fbb17819 */ /* 0x000fe400000006ff */
[----:B------:R-:W2:Y:S01]  /*1e50*/  LDL R251, [R1+0x160] ;  /* 0x0001600001fb7983 */ /* 0x000ea20000100800 */
[C---:B------:R-:W-:Y:S01]  /*1e60*/  FADD.FTZ R252, -R0.reuse, R252 ;  /* 0x000000fc00fc7221 */ /* 0x040fe20000010100 */
[C---:B------:R-:W-:Y:S01]  /*1e70*/  FADD.FTZ R181, -R0.reuse, R181 ;  /* 0x000000b500b57221 */ /* 0x040fe20000010100 */
[C---:B------:R-:W-:Y:S01]  /*1e80*/  FADD.FTZ R180, -R0.reuse, R180 ;  /* 0x000000b400b47221 */ /* 0x040fe20000010100 */
[C---:B------:R-:W-:Y:S01]  /*1e90*/  FADD.FTZ R182, -R0.reuse, R182 ;  /* 0x000000b600b67221 */ /* 0x040fe20000010100 */
[----:B------:R-:W-:Y:S01]  /*1ea0*/  FADD.FTZ R250, -R0, R250 ;  /* 0x000000fa00fa7221 */ /* 0x000fe20000010100 */
[----:B------:R-:W-:Y:S01]  /*1eb0*/  FMUL.FTZ R0, R4, R223 ;  /* 0x000000df04007220 */ /* 0x000fe20000410000 */
[----:B------:R-:W-:-:S03]  /*1ec0*/  FADD.FTZ R64, R64, R211 ;  /* 0x000000d340407221 */ /* 0x000fc60000010000 */
[-C--:B------:R-:W-:Y:S01]  /*1ed0*/  FFMA.FTZ R24, R0, R211.reuse, R24 ;  /* 0x000000d300187223 */ /* 0x080fe20000010018 */
[----:B------:R-:W-:Y:S01]  /*1ee0*/  FMUL.FTZ R211, R3, R211 ;  /* 0x000000d303d37220 */ /* 0x000fe20000410000 */
[----:B------:R-:W-:-:S05]  /*1ef0*/  FMUL.FTZ R3, R4, R216 ;  /* 0x000000d804037220 */ /* 0x000fca0000410000 */
[----:B------:R-:W-:Y:S04]  /*1f00*/  STL [R1+0x1c], R3 ;  /* 0x00001c0301007387 */ /* 0x000fe80000100800 */
[----:B------:R-:W3:Y:S01]  /*1f10*/  LDL R216, [R1+0x140] ;  /* 0x0001400001d87983 */ /* 0x000ee20000100800 */
[----:B------:R-:W-:Y:S01]  /*1f20*/  FMUL.FTZ R183, R4, R183 ;  /* 0x000000b704b77220 */ /* 0x000fe20000410000 */
[----:B------:R-:W-:Y:S01]  /*1f30*/  PRMT R223, R179, 0x7632, R223 ;  /* 0x00007632b3df7816 */ /* 0x000fe200000000df */
[-C--:B------:R-:W-:Y:S01]  /*1f40*/  FMUL.FTZ R5, R5, R176.reuse ;  /* 0x000000b005057220 */ /* 0x080fe20000410000 */
[----:B------:R-:W-:Y:S01]  /*1f50*/  FADD.FTZ R66, R66, R176 ;  /* 0x000000b042427221 */ /* 0x000fe20000010000 */
[----:B------:R-:W-:Y:S01]  /*1f60*/  FFMA.FTZ R26, R3, R176, R26 ;  /* 0x000000b0031a7223 */ /* 0x000fe2000001001a */
[----:B------:R-:W-:Y:S01]  /*1f70*/  IMAD.U32 R176, R249, 0x10000, RZ ;  /* 0x00010000f9b07824 */ /* 0x000fe200078e00ff */
[----:B------:R-:W-:Y:S01]  /*1f80*/  STL [R1+0xc], R183 ;  /* 0x00000cb701007387 */ /* 0x000fe20000100800 */
[----:B----4-:R-:W-:Y:S01]  /*1f90*/  FMUL.FTZ R2, R2, R217 ;  /* 0x000000d902027220 */ /* 0x010fe20000410000 */
[----:B------:R-:W-:Y:S01]  /*1fa0*/  SHF.L.U32 R179, R179, 0x10, RZ ;  /* 0x00000010b3b37819 */ /* 0x000fe200000006ff */
[C---:B------:R-:W-:Y:S01]  /*1fb0*/  FMUL.FTZ R181, R4.reuse, R181 ;  /* 0x000000b504b57220 */ /* 0x040fe20000410000 */
[----:B------:R-:W-:Y:S01]  /*1fc0*/  STL [R1+0x18], R5 ;  /* 0x0000180501007387 */ /* 0x000fe20000100800 */
[----:B------:R-:W-:Y:S01]  /*1fd0*/  SHF.L.U32 R249, R223, 0x10, RZ ;  /* 0x00000010dff97819 */ /* 0x000fe200000006ff */
[----:B------:R-:W-:-:S02]  /*1fe0*/  FMUL.FTZ R252, R4, R252 ;  /* 0x000000fc04fc7220 */ /* 0x000fc40000410000 */
[----:B------:R-:W4:Y:S01]  /*1ff0*/  LDL R223, [R1+0x13c] ;  /* 0x00013c0001df7983 */ /* 0x000f220000100800 */
[----:B------:R-:W-:Y:S01]  /*2000*/  FADD.FTZ R70, R70, R179 ;  /* 0x000000b346467221 */ /* 0x000fe20000010000 */
[----:B------:R-:W-:Y:S02]  /*2010*/  FFMA.FTZ R30, R252, R179, R30 ;  /* 0x000000b3fc1e7223 */ /* 0x000fe4000001001e */
[----:B------:R-:W-:Y:S04]  /*2020*/  STL [R1+0x8], R2 ;  /* 0x0000080201007387 */ /* 0x000fe80000100800 */
[----:B------:R-:W-:Y:S01]  /*2030*/  STL [R1+0x24], R181 ;  /* 0x000024b501007387 */ /* 0x000fe20000100800 */
[----:B------:R-:W-:Y:S01]  /*2040*/  FADD.FTZ R65, R65, R178 ;  /* 0x000000b241417221 */ /* 0x000fe20000010000 */
[----:B------:R-:W-:Y:S01]  /*2050*/  FFMA.FTZ R25, R181, R178, R25 ;  /* 0x000000b2b5197223 */ /* 0x000fe20000010019 */
[----:B------:R-:W-:Y:S01]  /*2060*/  FADD.FTZ R68, R68, R217 ;  /* 0x000000d944447221 */ /* 0x000fe20000010000 */
[----:B------:R-:W-:Y:S01]  /*2070*/  FFMA.FTZ R28, R183, R217, R28 ;  /* 0x000000d9b71c7223 */ /* 0x000fe2000001001c */
[----:B------:R-:W-:Y:S01]  /*2080*/  FMUL.FTZ R180, R4, R180 ;  /* 0x000000b404b47220 */ /* 0x000fe20000410000 */
[----:B------:R-:W-:Y:S01]  /*2090*/  FFMA.FTZ R217, R0, R211, RZ ;  /* 0x000000d300d97223 */ /* 0x000fe200000100ff */
[----:B------:R-:W-:-:S06]  /*20a0*/  IMAD.WIDE.U32 R192, R9, 0x8, R192 ;  /* 0x0000000809c07825 */ /* 0x000fcc00078e00c0 */
[----:B------:R-:W5:Y:S01]  /*20b0*/  LDG.E.64 R192, desc[UR4][R192.64] ;  /* 0x00000004c0c07981 */ /* 0x000f62000c1e1b00 */
[----:B--2---:R-:W-:-:S03]  /*20c0*/  FMUL.FTZ R251, R251, R179 ;  /* 0x000000b3fbfb7220 */ /* 0x004fc60000410000 */
[----:B------:R-:W2:Y:S01]  /*20d0*/  LDL R179, [R1+0x138] ;  /* 0x0001380001b37983 */ /* 0x000ea20000100800 */
[----:B---3--:R-:W-:Y:S01]  /*20e0*/  FMUL.FTZ R178, R216, R178 ;  /* 0x000000b2d8b27220 */ /* 0x008fe20000410000 */
[----:B------:R-:W-:-:S03]  /*20f0*/  FADD.FTZ R216, RZ, R211 ;  /* 0x000000d3ffd87221 */ /* 0x000fc60000010000 */
[----:B------:R-:W-:Y:S01]  /*2100*/  FFMA.FTZ R217, R181, R178, R217 ;  /* 0x000000b2b5d97223 */ /* 0x000fe200000100d9 */
[----:B------:R0:W-:Y:S01]  /*2110*/  STL [R1+0x20], R178 ;  /* 0x000020b201007387 */ /* 0x0001e20000100800 */
[----:B------:R-:W-:-:S03]  /*2120*/  FADD.FTZ R216, R216, R178 ;  /* 0x000000b2d8d87221 */ /* 0x000fc60000010000 */
[----:B------:R1:W-:Y:S04]  /*2130*/  STL [R1+0x14], R180 ;  /* 0x000014b401007387 */ /* 0x0003e80000100800 */
[----:B0-----:R-:W3:Y:S01]  /*2140*/  LDL R178, [R1+0x134] ;  /* 0x0001340001b27983 */ /* 0x001ee20000100800 */
[----:B----4-:R-:W-:Y:S01]  /*2150*/  FMUL.FTZ R181, R223, R177 ;  /* 0x000000b1dfb57220 */ /* 0x010fe20000410000 */
[----:B------:R-:W-:Y:S01]  /*2160*/  FADD.FTZ R216, R216, R5 ;  /* 0x00000005d8d87221 */ /* 0x000fe20000010000 */
[----:B------:R-:W-:Y:S01]  /*2170*/  FFMA.FTZ R217, R3, R5, R217 ;  /* 0x0000000503d97223 */ /* 0x000fe200000100d9 */
[----:B------:R-:W-:Y:S01]  /*2180*/  FADD.FTZ R67, R67, R177 ;  /* 0x000000b143437221 */ /* 0x000fe20000010000 */
[----:B------:R-:W-:Y:S01]  /*2190*/  FFMA.FTZ R27, R180, R177, R27 ;  /* 0x000000b1b41b7223 */ /* 0x000fe2000001001b */
[----:B------:R-:W-:Y:S01]  /*21a0*/  FMUL.FTZ R177, R4, R182 ;  /* 0x000000b604b17220 */ /* 0x000fe20000410000 */
[----:B------:R-:W-:Y:S01]  /*21b0*/  FADD.FTZ R216, R216, R181 ;  /* 0x000000b5d8d87221 */ /* 0x000fe20000010000 */
[----:B------:R-:W-:Y:S01]  /*21c0*/  FFMA.FTZ R217, R180, R181, R217 ;  /* 0x000000b5b4d97223 */ /* 0x000fe200000100d9 */
[----:B------:R1:W5:Y:S02]  /*21d0*/  LDL.LU R5, [R1+0x178] ;  /* 0x0001780001057983 */ /* 0x0003640000300800 */
[----:B------:R-:W-:-:S02]  /*21e0*/  FADD.FTZ R216, R216, R2 ;  /* 0x00000002d8d87221 */ /* 0x000fc40000010000 */
[----:B------:R1:W5:Y:S01]  /*21f0*/  LDL.LU R3, [R1+0x174] ;  /* 0x0001740001037983 */ /* 0x0003620000300800 */
[----:B------:R-:W-:-:S03]  /*2200*/  FFMA.FTZ R217, R183, R2, R217 ;  /* 0x00000002b7d97223 */ /* 0x000fc600000100d9 */
[----:B------:R1:W-:Y:S04]  /*2210*/  STL [R1+0x10], R181 ;  /* 0x000010b501007387 */ /* 0x0003e80000100800 */
[----:B------:R1:W-:Y:S04]  /*2220*/  STL [R1+0x4], R177 ;  /* 0x000004b101007387 */ /* 0x0003e80000100800 */
[----:B------:R1:W5:Y:S01]  /*2230*/  LDL.LU R2, [R1+0x170] ;  /* 0x0001700001027983 */ /* 0x0003620000300800 */
[----:B------:R-:W-:Y:S01]  /*2240*/  FMUL.FTZ R250, R4, R250 ;  /* 0x000000fa04fa7220 */ /* 0x000fe20000410000 */
[----:B------:R-:W-:-:S03]  /*2250*/  FADD.FTZ R71, R71, R249 ;  /* 0x000000f947477221 */ /* 0x000fc60000010000 */
[----:B------:R-:W-:Y:S01]  /*2260*/  FFMA.FTZ R31, R250, R249, R31 ;  /* 0x000000f9fa1f7223 */ /* 0x000fe2000001001f */
[----:B------:R-:W-:Y:S01]  /*2270*/  FADD.FTZ R69, R69, R176 ;  /* 0x000000b045457221 */ /* 0x000fe20000010000 */
[-C--:B------:R-:W-:Y:S01]  /*2280*/  FFMA.FTZ R29, R177, R176.reuse, R29 ;  /* 0x000000b0b11d7223 */ /* 0x080fe2000001001d */
[----:B------:R-:W-:Y:S01]  /*2290*/  IADD3 R212, R212, 0x80, RZ ;  /* 0x00000080d4d47810 */ /* 0x000fe20007ffe0ff */
[----:B------:R-:W-:Y:S01]  /*22a0*/  VIADD R9, R9, 0x80 ;  /* 0x0000008009097836 */ /* 0x000fe20000000000 */
[----:B------:R-:W-:Y:S01]  /*22b0*/  IADD3 R223, R8, 0x80, RZ ;  /* 0x0000008008df7810 */ /* 0x000fe20007ffe0ff */
[----:B--2---:R-:W-:-:S05]  /*22c0*/  FMUL.FTZ R179, R179, R176 ;  /* 0x000000b0b3b37220 */ /* 0x004fca0000410000 */
[----:B------:R1:W-:Y:S01]  /*22d0*/  STL [R1], R179 ;  /* 0x000000b301007387 */ /* 0x0003e20000100800 */
[----:B------:R-:W-:Y:S01]  /*22e0*/  FADD.FTZ R216, R216, R179 ;  /* 0x000000b3d8d87221 */ /* 0x000fe20000010000 */
[----:B------:R-:W-:-:S03]  /*22f0*/  FFMA.FTZ R217, R177, R179, R217 ;  /* 0x000000b3b1d97223 */ /* 0x000fc600000100d9 */
[----:B------:R-:W-:Y:S01]  /*2300*/  FADD.FTZ R216, R216, R251 ;  /* 0x000000fbd8d87221 */ /* 0x000fe20000010000 */
[----:B------:R-:W-:Y:S01]  /*2310*/  FFMA.FTZ R217, R252, R251, R217 ;  /* 0x000000fbfcd97223 */ /* 0x000fe200000100d9 */
[----:B---3--:R-:W-:-:S04]  /*2320*/  FMUL.FTZ R249, R178, R249 ;  /* 0x000000f9b2f97220 */ /* 0x008fc80000410000 */
[----:B------:R-:W-:Y:S01]  /*2330*/  FADD.FTZ R216, R216, R249 ;  /* 0x000000f9d8d87221 */ /* 0x000fe20000010000 */
[----:B-1----:R-:W-:-:S07]  /*2340*/  FFMA.FTZ R217, R250, R249, R217 ;  /* 0x000000f9fad97223 */ /* 0x002fce00000100d9 */
.L_x_1283:
[----:B------:R-:W-:Y:S05]  /*2350*/  BSYNC B1 ;  /* 0x0000000000017941 */ /* 0x000fea0003800000 */
.L_x_1282:
[----:B-----5:R-:W-:Y:S01]  /*2360*/  LOP3.LUT P4, RZ, R2, 0x1, RZ, 0xc0, !PT ;  /* 0x0000000102ff7812 */ /* 0x020fe2000788c0ff */
        /* <DEDUP_REMOVED lines=10> */
[----:B0-----:R-:W-:-:S06]  /*2410*/  @P4 IMAD.WIDE.U32 R176, R223, 0x10, R176 ;  /* 0x00000010dfb04825 */ /* 0x001fcc00078e00b0 */
[----:B------:R-:W0:Y:S01]  /*2420*/  LDC.64 R190, c[0x0][0x240] ;  /* 0x00009000ffbe7b82 */ /* 0x000e220000000a00 */
[----:B------:R1:W5:Y:S02]  /*2430*/  @P4 LDG.E.128 R148, desc[UR4][R176.64] ;  /* 0x00000004b0944981 */ /* 0x000364000c1e1d00 */
[----:B-1----:R-:W-:-:S05]  /*2440*/  ISETP.NE.AND P4, PT, R178, RZ, PT ;  /* 0x000000ffb200720c */ /* 0x002fca0003f85270 */
[----:B------:R-:W1:Y:S01]  /*2450*/  LDC.64 R176, c[0x0][0x238] ;  /* 0x00008e00ffb07b82 */ /* 0x000e620000000a00 */
[----:B------:R-:W-:-:S06]  /*2460*/  IMAD.WIDE.U32 R180, R212, 0x10, R180 ;  /* 0x00000010d4b47825 */ /* 0x000fcc00078e00b4 */
[----:B------:R-:W2:Y:S01]  /*2470*/  LDG.E.128 R180, desc[UR4][R180.64] ;  /* 0x00000004b4b47981 */ /* 0x000ea2000c1e1d00 */
[----:B-1----:R-:W-:-:S06]  /*2480*/  IMAD.WIDE.U32 R176, R223, 0x10, R176 ;  /* 0x00000010dfb07825 */ /* 0x002fcc00078e00b0 */
[----:B------:R-:W3:Y:S01]  /*2490*/  LDG.E.128 R176, desc[UR4][R176.64] ;  /* 0x00000004b0b07981 */ /* 0x000ee2000c1e1d00 */
[----:B------:R-:W-:Y:S01]  /*24a0*/  FSEL R233, R213, RZ, !P4 ;  /* 0x000000ffd5e97208 */ /* 0x000fe20006000000 */
[----:B0-----:R-:W-:-:S06]  /*24b0*/  IMAD.WIDE.U32 R190, R9, 0x8, R190 ;  /* 0x0000000809be7825 */ /* 0x001fcc00078e00be */
[----:B------:R-:W5:Y:S01]  /*24c0*/  LDG.E.64 R190, desc[UR4][R190.64] ;  /* 0x00000004bebe7981 */ /* 0x000f62000c1e1b00 */
[C---:B--2---:R-:W-:Y:S02]  /*24d0*/  PRMT R245, R180.reuse, 0x7632, R245 ;  /* 0x00007632b4f57816 */ /* 0x044fe400000000f5 */
[----:B------:R-:W-:-:S05]  /*24e0*/  SHF.L.U32 R180, R180, 0x10, RZ ;  /* 0x00000010b4b47819 */ /* 0x000fca00000006ff */
[----:B------:R-:W-:Y:S01]  /*24f0*/  FADD.FTZ R72, R72, R180 ;  /* 0x000000b448487221 */ /* 0x000fe20000010000 */
[----:B------:R-:W-:Y:S01]  /*2500*/  FMUL.FTZ R247, R243, R180 ;  /* 0x000000b4f3f77220 */ /* 0x000fe20000410000 */
[C---:B---3--:R-:W-:Y:S02]  /*2510*/  SHF.L.U32 R248, R176.reuse, 0x10, RZ ;  /* 0x00000010b0f87819 */ /* 0x048fe400000006ff */
[----:B------:R-:W-:Y:S02]  /*2520*/  PRMT R246, R176, 0x7632, R246 ;  /* 0x00007632b0f67816 */ /* 0x000fe400000000f6 */
[----:B------:R-:W2:Y:S01]  /*2530*/  LDL R176, [R1+0x130] ;  /* 0x0001300001b07983 */ /* 0x000ea20000100800 */
[----:B------:R-:W-:Y:S01]  /*2540*/  FADD.FTZ R248, -R233, R248 ;  /* 0x000000f8e9f87221 */ /* 0x000fe20000010100 */
[C---:B------:R-:W-:Y:S01]  /*2550*/  PRMT R242, R177.reuse, 0x7632, R242 ;  /* 0x00007632b1f27816 */ /* 0x040fe200000000f2 */
[----:B------:R-:W-:Y:S02]  /*2560*/  IMAD.U32 R244, R177, 0x10000, RZ ;  /* 0x00010000b1f47824 */ /* 0x000fe400078e00ff */
[----:B------:R-:W-:Y:S01]  /*2570*/  FMUL.FTZ R248, R4, R248 ;  /* 0x000000f804f87220 */ /* 0x000fe20000410000 */
[----:B------:R-:W3:Y:S03]  /*2580*/  LDL R177, [R1+0x150] ;  /* 0x0001500001b17983 */ /* 0x000ee60000100800 */
[----:B------:R-:W-:-:S02]  /*2590*/  FFMA.FTZ R32, R248, R180, R32 ;  /* 0x000000b4f8207223 */ /* 0x000fc40000010020 */
[----:B------:R-:W3:Y:S01]  /*25a0*/  LDL R180, [R1+0x12c] ;  /* 0x00012c0001b47983 */ /* 0x000ee20000100800 */
[C---:B------:R-:W-:Y:S02]  /*25b0*/  PRMT R234, R179.reuse, 0x7632, R234 ;  /* 0x00007632b3ea7816 */ /* 0x040fe400000000ea */
[----:B------:R-:W-:Y:S02]  /*25c0*/  SHF.L.U32 R236, R179, 0x10, RZ ;  /* 0x00000010b3ec7819 */ /* 0x000fe400000006ff */
[----:B------:R-:W3:Y:S01]  /*25d0*/  LDL R179, [R1+0x128] ;  /* 0x0001280001b37983 */ /* 0x000ee20000100800 */
[C---:B------:R-:W-:Y:S02]  /*25e0*/  PRMT R238, R178.reuse, 0x7632, R238 ;  /* 0x00007632b2ee7816 */ /* 0x040fe400000000ee */
[----:B------:R-:W-:Y:S02]  /*25f0*/  SHF.L.U32 R240, R178, 0x10, RZ ;  /* 0x00000010b2f07819 */ /* 0x000fe400000006ff */
[----:B------:R-:W3:Y:S01]  /*2600*/  LDL R178, [R1+0x124] ;  /* 0x0001240001b27983 */ /* 0x000ee20000100800 */
[----:B------:R-:W-:Y:S01]  /*2610*/  IMAD.U32 R246, R246, 0x10000, RZ ;  /* 0x00010000f6f67824 */ /* 0x000fe200078e00ff */
[----:B------:R-:W-:Y:S01]  /*2620*/  SHF.L.U32 R242, R242, 0x10, RZ ;  /* 0x00000010f2f27819 */ /* 0x000fe200000006ff */
[----:B------:R-:W-:Y:S01]  /*2630*/  IMAD.U32 R234, R234, 0x10000, RZ ;  /* 0x00010000eaea7824 */ /* 0x000fe200078e00ff */
[----:B------:R-:W-:Y:S01]  /*2640*/  SHF.L.U32 R238, R238, 0x10, RZ ;  /* 0x00000010eeee7819 */ /* 0x000fe200000006ff */
[----:B------:R-:W-:Y:S01]  /*2650*/  FADD.FTZ R246, -R233, R246 ;  /* 0x000000f6e9f67221 */ /* 0x000fe20000010100 */
[----:B------:R-:W-:Y:S01]  /*2660*/  IMAD.U32 R245, R245, 0x10000, RZ ;  /* 0x00010000f5f57824 */ /* 0x000fe200078e00ff */
[----:B------:R-:W-:-:S02]  /*2670*/  PRMT R241, R181, 0x7632, R241 ;  /* 0x00007632b5f17816 */ /* 0x000fc400000000f1 */
[----:B------:R-:W-:Y:S01]  /*2680*/  FMUL.FTZ R246, R4, R246 ;  /* 0x000000f604f67220 */ /* 0x000fe20000410000 */
[C---:B------:R-:W-:Y:S01]  /*2690*/  FADD.FTZ R244, -R233.reuse, R244 ;  /* 0x000000f4e9f47221 */ /* 0x040fe20000010100 */
[C---:B------:R-:W-:Y:S01]  /*26a0*/  FADD.FTZ R240, -R233.reuse, R240 ;  /* 0x000000f0e9f07221 */ /* 0x040fe20000010100 */
[C---:B------:R-:W-:Y:S01]  /*26b0*/  FADD.FTZ R236, -R233.reuse, R236 ;  /* 0x000000ece9ec7221 */ /* 0x040fe20000010100 */
[C---:B------:R-:W-:Y:S01]  /*26c0*/  FADD.FTZ R242, -R233.reuse, R242 ;  /* 0x000000f2e9f27221 */ /* 0x040fe20000010100 */
[C---:B------:R-:W-:Y:S01]  /*26d0*/  FADD.FTZ R238, -R233.reuse, R238 ;  /* 0x000000eee9ee7221 */ /* 0x040fe20000010100 */
[----:B------:R-:W-:Y:S01]  /*26e0*/  FADD.FTZ R234, -R233, R234 ;  /* 0x000000eae9ea7221 */ /* 0x000fe20000010100 */
[----:B------:R-:W-:Y:S01]  /*26f0*/  SHF.L.U32 R181, R181, 0x10, RZ ;  /* 0x00000010b5b57819 */ /* 0x000fe200000006ff */
[----:B------:R-:W-:Y:S01]  /*2700*/  FADD.FTZ R73, R73, R245 ;  /* 0x000000f549497221 */ /* 0x000fe20000010000 */
[C---:B------:R-:W-:Y:S01]  /*2710*/  PRMT R237, R182.reuse, 0x7632, R237 ;  /* 0x00007632b6ed7816 */ /* 0x040fe200000000ed */
[----:B------:R-:W-:Y:S01]  /*2720*/  IMAD.U32 R182, R182, 0x10000, RZ ;  /* 0x00010000b6b67824 */ /* 0x000fe200078e00ff */
[C---:B------:R-:W-:Y:S01]  /*2730*/  PRMT R233, R183.reuse, 0x7632, R233 ;  /* 0x00007632b7e97816 */ /* 0x040fe200000000e9 */
[----:B------:R-:W-:Y:S01]  /*2740*/  FFMA.FTZ R33, R246, R245, R33 ;  /* 0x000000f5f6217223 */ /* 0x000fe20000010021 */
[----:B------:R-:W-:Y:S01]  /*2750*/  SHF.L.U32 R183, R183, 0x10, RZ ;  /* 0x00000010b7b77819 */ /* 0x000fe200000006ff */
[----:B------:R-:W-:Y:S01]  /*2760*/  FADD.FTZ R216, R216, R247 ;  /* 0x000000f7d8d87221 */ /* 0x000fe20000010000 */
[----:B------:R-:W-:Y:S01]  /*2770*/  FMUL.FTZ R243, R239, R181 ;  /* 0x000000b5eff37220 */ /* 0x000fe20000410000 */
[----:B------:R-:W-:Y:S01]  /*2780*/  SHF.L.U32 R241, R241, 0x10, RZ ;  /* 0x00000010f1f17819 */ /* 0x000fe200000006ff */
[----:B----4-:R-:W-:Y:S01]  /*2790*/  FMUL.FTZ R239, R235, R182 ;  /* 0x000000b6ebef7220 */ /* 0x010fe20000410000 */
[C---:B------:R-:W-:Y:S01]  /*27a0*/  FMUL.FTZ R242, R4.reuse, R242 ;  /* 0x000000f204f27220 */ /* 0x040fe20000410000 */
[----:B------:R-:W-:-:S02]  /*27b0*/  FMUL.FTZ R244, R4, R244 ;  /* 0x000000f404f47220 */ /* 0x000fc40000410000 */
[----:B------:R-:W-:Y:S01]  /*27c0*/  FADD.FTZ R75, R75, R241 ;  /* 0x000000f14b4b7221 */ /* 0x000fe20000010000 */
[----:B------:R-:W-:Y:S01]  /*27d0*/  FFMA.FTZ R35, R242, R241, R35 ;  /* 0x000000f1f2237223 */ /* 0x000fe20000010023 */
[----:B------:R-:W-:Y:S01]  /*27e0*/  SHF.L.U32 R237, R237, 0x10, RZ ;  /* 0x00000010eded7819 */ /* 0x000fe200000006ff */
[C---:B------:R-:W-:Y:S01]  /*27f0*/  FMUL.FTZ R238, R4.reuse, R238 ;  /* 0x000000ee04ee7220 */ /* 0x040fe20000410000 */
[----:B------:R-:W-:-:S03]  /*2800*/  FMUL.FTZ R240, R4, R240 ;  /* 0x000000f004f07220 */ /* 0x000fc60000410000 */
[----:B------:R-:W-:Y:S01]  /*2810*/  FADD.FTZ R77, R77, R237 ;  /* 0x000000ed4d4d7221 */ /* 0x000fe20000010000 */
[----:B------:R-:W-:Y:S01]  /*2820*/  FFMA.FTZ R37, R238, R237, R37 ;  /* 0x000000edee257223 */ /* 0x000fe20000010025 */
[----:B------:R-:W-:Y:S02]  /*2830*/  IMAD.U32 R233, R233, 0x10000, RZ ;  /* 0x00010000e9e97824 */ /* 0x000fe400078e00ff */
[C---:B------:R-:W-:Y:S01]  /*2840*/  FMUL.FTZ R234, R4.reuse, R234 ;  /* 0x000000ea04ea7220 */ /* 0x040fe20000410000 */
[----:B------:R-:W-:Y:S01]  /*2850*/  FMUL.FTZ R236, R4, R236 ;  /* 0x000000ec04ec7220 */ /* 0x000fe20000410000 */
[----:B------:R-:W-:Y:S02]  /*2860*/  FADD.FTZ R79, R79, R233 ;  /* 0x000000e94f4f7221 */ /* 0x000fe40000010000 */
[----:B------:R-:W-:Y:S01]  /*2870*/  FFMA.FTZ R39, R234, R233, R39 ;  /* 0x000000e9ea277223 */ /* 0x000fe20000010027 */
[----:B------:R-:W-:Y:S01]  /*2880*/  IADD3 R212, R212, 0x80, RZ ;  /* 0x00000080d4d47810 */ /* 0x000fe20007ffe0ff */
        /* <DEDUP_REMOVED lines=8> */
[----:B--2---:R-:W-:Y:S01]  /*2910*/  FMUL.FTZ R245, R176, R245 ;  /* 0x000000f5b0f57220 */ /* 0x004fe20000410000 */
[----:B------:R-:W-:-:S04]  /*2920*/  FFMA.FTZ R176, R248, R247, R217 ;  /* 0x000000f7f8b07223 */ /* 0x000fc800000100d9 */
[----:B------:R-:W-:Y:S01]  /*2930*/  FFMA.FTZ R176, R246, R245, R176 ;  /* 0x000000f5f6b07223 */ /* 0x000fe200000100b0 */
[----:B---3--:R-:W-:Y:S01]  /*2940*/  FMUL.FTZ R235, R177, R183 ;  /* 0x000000b7b1eb7220 */ /* 0x008fe20000410000 */
[----:B------:R-:W-:Y:S02]  /*2950*/  FADD.FTZ R177, R216, R245 ;  /* 0x000000f5d8b17221 */ /* 0x000fe40000010000 */
[----:B------:R-:W-:Y:S01]  /*2960*/  FFMA.FTZ R176, R244, R243, R176 ;  /* 0x000000f3f4b07223 */ /* 0x000fe200000100b0 */
[----:B------:R-:W-:Y:S01]  /*2970*/  FMUL.FTZ R241, R180, R241 ;  /* 0x000000f1b4f17220 */ /* 0x000fe20000410000 */
[----:B------:R-:W-:-:S03]  /*2980*/  FADD.FTZ R177, R177, R243 ;  /* 0x000000f3b1b17221 */ /* 0x000fc60000010000 */
[----:B------:R-:W-:Y:S01]  /*2990*/  FFMA.FTZ R176, R242, R241, R176 ;  /* 0x000000f1f2b07223 */ /* 0x000fe200000100b0 */
[----:B------:R-:W-:Y:S01]  /*29a0*/  FADD.FTZ R177, R177, R241 ;  /* 0x000000f1b1b17221 */ /* 0x000fe20000010000 */
[----:B------:R-:W-:Y:S02]  /*29b0*/  FMUL.FTZ R237, R179, R237 ;  /* 0x000000edb3ed7220 */ /* 0x000fe40000410000 */
        /* <DEDUP_REMOVED lines=8> */
[----:B------:R-:W-:-:S07]  /*2a40*/  FADD.FTZ R216, R216, R233 ;  /* 0x000000e9d8d87221 */ /* 0x000fce0000010000 */
.L_x_1285:
[----:B------:R-:W-:Y:S05]  /*2a50*/  BSYNC B1 ;  /* 0x0000000000017941 */ /* 0x000fea0003800000 */
.L_x_1284:
        /* <DEDUP_REMOVED lines=12> */
[----:B------:R0:W5:Y:S01]  /*2b20*/  @P4 LDG.E.128 R152, desc[UR4][R10.64] ;  /* 0x000000040a984981 */ /* 0x000162000c1e1d00 */
[----:B-1----:R-:W-:-:S06]  /*2b30*/  ISETP.NE.AND P4, PT, R176, RZ, PT ;  /* 0x000000ffb000720c */ /* 0x002fcc0003f85270 */
[----:B------:R-:W1:Y:S01]  /*2b40*/  LDC.64 R176, c[0x0][0x2b8] ;  /* 0x0000ae00ffb07b82 */ /* 0x000e620000000a00 */
[----:B------:R-:W-:-:S06]  /*2b50*/  IMAD.WIDE.U32 R12, R223, 0x10, R12 ;  /* 0x00000010df0c7825 */ /* 0x000fcc00078e000c */
[----:B------:R-:W2:Y:S01]  /*2b60*/  LDG.E.128 R12, desc[UR4][R12.64] ;  /* 0x000000040c0c7981 */ /* 0x000ea2000c1e1d00 */
[----:B-1----:R-:W-:-:S06]  /*2b70*/  IMAD.WIDE.U32 R176, R212, 0x10, R176 ;  /* 0x00000010d4b07825 */ /* 0x002fcc00078e00b0 */
[----:B------:R-:W3:Y:S01]  /*2b80*/  LDG.E.128 R176, desc[UR4][R176.64] ;  /* 0x00000004b0b07981 */ /* 0x000ee2000c1e1d00 */
[----:B0-----:R-:W-:Y:S01]  /*2b90*/  FSEL R10, R213, RZ, !P4 ;  /* 0x000000ffd50a7208 */ /* 0x001fe20006000000 */
[----:B------:R-:W-:-:S06]  /*2ba0*/  IMAD.WIDE.U32 R188, R9, 0x8, R188 ;  /* 0x0000000809bc7825 */ /* 0x000fcc00078e00bc */
[----:B------:R-:W5:Y:S01]  /*2bb0*/  LDG.E.64 R188, desc[UR4][R188.64] ;  /* 0x00000004bcbc7981 */ /* 0x000f62000c1e1b00 */
[C---:B--2---:R-:W-:Y:S01]  /*2bc0*/  PRMT R17, R12.reuse, 0x7632, R17 ;  /* 0x000076320c117816 */ /* 0x044fe20000000011 */
[----:B------:R-:W-:Y:S01]  /*2bd0*/  IMAD.U32 R11, R12, 0x10000, RZ ;  /* 0x000100000c0b7824 */ /* 0x000fe200078e00ff */
[----:B------:R-:W-:Y:S02]  /*2be0*/  PRMT R16, R13, 0x7632, R16 ;  /* 0x000076320d107816 */ /* 0x000fe40000000010 */
[C---:B------:R-:W-:Y:S02]  /*2bf0*/  PRMT R180, R14.reuse, 0x7632, R180 ;  /* 0x000076320eb47816 */ /* 0x040fe400000000b4 */
[C---:B------:R-:W-:Y:S01]  /*2c00*/  PRMT R181, R15.reuse, 0x7632, R181 ;  /* 0x000076320fb57816 */ /* 0x040fe200000000b5 */
[----:B------:R-:W-:Y:S01]  /*2c10*/  IMAD.U32 R182, R15, 0x10000, RZ ;  /* 0x000100000fb67824 */ /* 0x000fe200078e00ff */
[----:B------:R-:W-:Y:S02]  /*2c20*/  SHF.L.U32 R12, R13, 0x10, RZ ;  /* 0x000000100d0c7819 */ /* 0x000fe400000006ff */
[----:B------:R-:W-:Y:S01]  /*2c30*/  SHF.L.U32 R13, R14, 0x10, RZ ;  /* 0x000000100e0d7819 */ /* 0x000fe200000006ff */
[----:B------:R-:W-:Y:S01]  /*2c40*/  IMAD.U32 R180, R180, 0x10000, RZ ;  /* 0x00010000b4b47824 */ /* 0x000fe200078e00ff */
[----:B------:R-:W-:-:S02]  /*2c50*/  SHF.L.U32 R14, R17, 0x10, RZ ;  /* 0x00000010110e7819 */ /* 0x000fc400000006ff */
[----:B------:R-:W-:Y:S01]  /*2c60*/  SHF.L.U32 R15, R16, 0x10, RZ ;  /* 0x00000010100f7819 */ /* 0x000fe200000006ff */
[----:B------:R-:W-:Y:S01]  /*2c70*/  FADD.FTZ R11, -R10, R11 ;  /* 0x0000000b0a0b7221 */ /* 0x000fe20000010100 */
[----:B------:R-:W-:Y:S01]  /*2c80*/  SHF.L.U32 R181, R181, 0x10, RZ ;  /* 0x00000010b5b57819 */ /* 0x000fe200000006ff */
[----:B------:R-:W2:Y:S01]  /*2c90*/  LDL R17, [R1+0x120] ;  /* 0x0001200001117983 */ /* 0x000ea20000100800 */
[----:B---3--:R-:W-:Y:S01]  /*2ca0*/  PRMT R231, R176, 0x7632, R231 ;  /* 0x00007632b0e77816 */ /* 0x008fe200000000e7 */
[C---:B------:R-:W-:Y:S01]  /*2cb0*/  FADD.FTZ R12, -R10.reuse, R12 ;  /* 0x0000000c0a0c7221 */ /* 0x040fe20000010100 */
[C---:B------:R-:W-:Y:S01]  /*2cc0*/  FADD.FTZ R13, -R10.reuse, R13 ;  /* 0x0000000d0a0d7221 */ /* 0x040fe20000010100 */
[C---:B------:R-:W-:Y:S01]  /*2cd0*/  FADD.FTZ R16, -R10.reuse, R182 ;  /* 0x000000b60a107221 */ /* 0x040fe20000010100 */
[C---:B------:R-:W-:Y:S01]  /*2ce0*/  FADD.FTZ R14, -R10.reuse, R14 ;  /* 0x0000000e0a0e7221 */ /* 0x040fe20000010100 */
[C---:B------:R-:W-:Y:S01]  /*2cf0*/  FADD.FTZ R15, -R10.reuse, R15 ;  /* 0x0000000f0a0f7221 */ /* 0x040fe20000010100 */
[C---:B------:R-:W-:Y:S01]  /*2d00*/  FADD.FTZ R180, -R10.reuse, R180 ;  /* 0x000000b40ab47221 */ /* 0x040fe20000010100 */
[----:B------:R-:W-:Y:S01]  /*2d10*/  FADD.FTZ R181, -R10, R181 ;  /* 0x000000b50ab57221 */ /* 0x000fe20000010100 */
[----:B------:R-:W-:Y:S01]  /*2d20*/  SHF.L.U32 R176, R176, 0x10, RZ ;  /* 0x00000010b0b07819 */ /* 0x000fe200000006ff */
[----:B------:R-:W-:Y:S01]  /*2d30*/  FMUL.FTZ R10, R4, R11 ;  /* 0x0000000b040a7220 */ /* 0x000fe20000410000 */
[----:B------:R-:W-:Y:S01]  /*2d40*/  PRMT R221, R177, 0x7632, R221 ;  /* 0x00007632b1dd7816 */ /* 0x000fe200000000dd */
[----:B------:R-:W3:Y:S02]  /*2d50*/  LDL R182, [R1+0x114] ;  /* 0x0001140001b67983 */ /* 0x000ee40000100800 */
[----:B------:R-:W-:Y:S01]  /*2d60*/  FADD.FTZ R80, R80, R176 ;  /* 0x000000b050507221 */ /* 0x000fe20000010000 */
[-C--:B------:R-:W-:Y:S01]  /*2d70*/  FFMA.FTZ R40, R10, R176.reuse, R40 ;  /* 0x000000b00a287223 */ /* 0x080fe20000010028 */
[----:B------:R-:W-:-:S02]  /*2d80*/  FMUL.FTZ R232, R220, R176 ;  /* 0x000000b0dce87220 */ /* 0x000fc40000410000 */
[----:B------:R-:W3:Y:S01]  /*2d90*/  LDL R176, [R1+0x11c] ;  /* 0x00011c0001b07983 */ /* 0x000ee20000100800 */
[----:B------:R-:W-:Y:S02]  /*2da0*/  IMAD.U32 R177, R177, 0x10000, RZ ;  /* 0x00010000b1b17824 */ /* 0x000fe400078e00ff */
[----:B------:R-:W-:Y:S02]  /*2db0*/  FMUL.FTZ R11, R4, R12 ;  /* 0x0000000c040b7220 */ /* 0x000fe40000410000 */
[----:B------:R-:W-:Y:S02]  /*2dc0*/  FADD.FTZ R82, R82, R177 ;  /* 0x000000b152527221 */ /* 0x000fe40000010000 */
[-C--:B------:R-:W-:Y:S01]  /*2dd0*/  FFMA.FTZ R42, R11, R177.reuse, R42 ;  /* 0x000000b10b2a7223 */ /* 0x080fe2000001002a */
[----:B------:R-:W-:Y:S02]  /*2de0*/  FMUL.FTZ R222, R218, R177 ;  /* 0x000000b1dade7220 */ /* 0x000fe40000410000 */
[----:B------:R-:W3:Y:S01]  /*2df0*/  LDL R177, [R1+0x118] ;  /* 0x0001180001b17983 */ /* 0x000ee20000100800 */
[----:B------:R-:W-:Y:S01]  /*2e00*/  PRMT R219, R178, 0x7632, R219 ;  /* 0x00007632b2db7816 */ /* 0x000fe200000000db */
[----:B------:R-:W-:Y:S01]  /*2e10*/  FMUL.FTZ R12, R4, R13 ;  /* 0x0000000d040c7220 */ /* 0x000fe20000410000 */
[----:B------:R-:W-:-:S05]  /*2e20*/  SHF.L.U32 R178, R178, 0x10, RZ ;  /* 0x00000010b2b27819 */ /* 0x000fca00000006ff */
[----:B------:R-:W-:Y:S01]  /*2e30*/  FADD.FTZ R84, R84, R178 ;  /* 0x000000b254547221 */ /* 0x000fe20000010000 */
[-C--:B------:R-:W-:Y:S01]  /*2e40*/  FFMA.FTZ R44, R12, R178.reuse, R44 ;  /* 0x000000b20c2c7223 */ /* 0x080fe2000001002c */
[----:B----4-:R-:W-:Y:S02]  /*2e50*/  FMUL.FTZ R220, R183, R178 ;  /* 0x000000b2b7dc7220 */ /* 0x010fe40000410000 */
[----:B------:R-:W4:Y:S01]  /*2e60*/  LDL R178, [R1+0x110] ;  /* 0x0001100001b27983 */ /* 0x000f220000100800 */
[----:B------:R-:W-:Y:S01]  /*2e70*/  SHF.L.U32 R231, R231, 0x10, RZ ;  /* 0x00000010e7e77819 */ /* 0x000fe200000006ff */
[C---:B------:R-:W-:Y:S01]  /*2e80*/  FMUL.FTZ R14, R4.reuse, R14 ;  /* 0x0000000e040e7220 */ /* 0x040fe20000410000 */
[----:B------:R-:W-:Y:S01]  /*2e90*/  FMUL.FTZ R13, R4, R16 ;  /* 0x00000010040d7220 */ /* 0x000fe20000410000 */
[----:B------:R-:W-:Y:S01]  /*2ea0*/  FADD.FTZ R216, R216, R232 ;  /* 0x000000e8d8d87221 */ /* 0x000fe20000010000 */
[----:B------:R-:W-:Y:S01]  /*2eb0*/  FFMA.FTZ R16, R10, R232, R217 ;  /* 0x000000e80a107223 */ /* 0x000fe200000100d9 */
[----:B------:R-:W-:Y:S01]  /*2ec0*/  FADD.FTZ R81, R81, R231 ;  /* 0x000000e751517221 */ /* 0x000fe20000010000 */
[----:B------:R-:W-:Y:S01]  /*2ed0*/  FFMA.FTZ R41, R14, R231, R41 ;  /* 0x000000e70e297223 */ /* 0x000fe20000010029 */
[----:B------:R-:W-:Y:S01]  /*2ee0*/  SHF.L.U32 R221, R221, 0x10, RZ ;  /* 0x00000010dddd7819 */ /* 0x000fe200000006ff */
[----:B------:R-:W-:-:S04]  /*2ef0*/  FMUL.FTZ R15, R4, R15 ;  /* 0x0000000f040f7220 */ /* 0x000fc80000410000 */
[----:B------:R-:W-:Y:S01]  /*2f00*/  FADD.FTZ R83, R83, R221 ;  /* 0x000000dd53537221 */ /* 0x000fe20000010000 */
[----:B------:R-:W-:Y:S01]  /*2f10*/  FFMA.FTZ R43, R15, R221, R43 ;  /* 0x000000dd0f2b7223 */ /* 0x000fe2000001002b */
[----:B------:R-:W-:Y:S01]  /*2f20*/  IMAD.U32 R219, R219, 0x10000, RZ ;  /* 0x00010000dbdb7824 */ /* 0x000fe200078e00ff */
[C---:B------:R-:W-:Y:S02]  /*2f30*/  PRMT R215, R179.reuse, 0x7632, R215 ;  /* 0x00007632b3d77816 */ /* 0x040fe400000000d7 */
[----:B------:R-:W-:Y:S01]  /*2f40*/  SHF.L.U32 R179, R179, 0x10, RZ ;  /* 0x00000010b3b37819 */ /* 0x000fe200000006ff */
[----:B------:R-:W-:Y:S01]  /*2f50*/  FADD.FTZ R85, R85, R219 ;  /* 0x000000db55557221 */ /* 0x000fe20000010000 */
[----:B------:R-:W-:-:S05]  /*2f60*/  SHF.L.U32 R215, R215, 0x10, RZ ;  /* 0x00000010d7d77819 */ /* 0x000fca00000006ff */
[----:B------:R-:W-:Y:S01]  /*2f70*/  FADD.FTZ R87, R87, R215 ;  /* 0x000000d757577221 */ /* 0x000fe20000010000 */
[----:B------:R-:W-:Y:S02]  /*2f80*/  VIADD R212, R212, 0x80 ;  /* 0x00000080d4d47836 */ /* 0x000fe40000000000 */
[----:B------:R-:W-:Y:S01]  /*2f90*/  FADD.FTZ R86, R86, R179 ;  /* 0x000000b356567221 */ /* 0x000fe20000010000 */
[----:B------:R-:W-:Y:S01]  /*2fa0*/  FFMA.FTZ R46, R13, R179, R46 ;  /* 0x000000b30d2e7223 */ /* 0x000fe2000001002e */
[----:B------:R-:W-:Y:S01]  /*2fb0*/  IADD3 R9, R9, 0x80, RZ ;  /* 0x0000008009097810 */ /* 0x000fe20007ffe0ff */
[----:B------:R-:W-:Y:S02]  /*2fc0*/  VIADD R223, R223, 0x80 ;  /* 0x00000080dfdf7836 */ /* 0x000fe40000000000 */
[----:B--2---:R-:W-:-:S04]  /*2fd0*/  FMUL.FTZ R231, R17, R231 ;  /* 0x000000e711e77220 */ /* 0x004fc80000410000 */
[----:B------:R-:W-:Y:S01]  /*2fe0*/  FADD.FTZ R17, R216, R231 ;  /* 0x000000e7d8117221 */ /* 0x000fe20000010000 */
[----:B------:R-:W-:-:S03]  /*2ff0*/  FFMA.FTZ R16, R14, R231, R16 ;  /* 0x000000e70e107223 */ /* 0x000fc60000010010 */
[----:B------:R-:W-:Y:S01]  /*3000*/  FADD.FTZ R17, R17, R222 ;  /* 0x000000de11117221 */ /* 0x000fe20000010000 */
[----:B---3--:R-:W-:Y:S01]  /*3010*/  FMUL.FTZ R221, R176, R221 ;  /* 0x000000ddb0dd7220 */ /* 0x008fe20000410000 */
        /* <DEDUP_REMOVED lines=8> */
[----:B------:R-:W-:Y:S01]  /*30a0*/  FMUL.FTZ R17, R4, R181 ;  /* 0x000000b504117220 */ /* 0x000fe20000410000 */
[----:B------:R-:W-:Y:S01]  /*30b0*/  FMUL.FTZ R218, R182, R179 ;  /* 0x000000b3b6da7220 */ /* 0x000fe20000410000 */
[----:B------:R-:W-:Y:S01]  /*30c0*/  FADD.FTZ R177, R177, R219 ;  /* 0x000000dbb1b17221 */ /* 0x000fe20000010000 */
[----:B------:R-:W-:Y:S01]  /*30d0*/  FFMA.FTZ R176, R16, R219, R176 ;  /* 0x000000db10b07223 */ /* 0x000fe200000100b0 */
[----:B------:R-:W-:-:S02]  /*30e0*/  FFMA.FTZ R47, R17, R215, R47 ;  /* 0x000000d7112f7223 */ /* 0x000fc4000001002f */
[----:B------:R-:W-:Y:S01]  /*30f0*/  FADD.FTZ R216, R177, R218 ;  /* 0x000000dab1d87221 */ /* 0x000fe20000010000 */
[----:B------:R-:W-:Y:S01]  /*3100*/  FFMA.FTZ R217, R13, R218, R176 ;  /* 0x000000da0dd97223 */ /* 0x000fe200000100b0 */
[----:B----4-:R-:W-:-:S04]  /*3110*/  FMUL.FTZ R215, R178, R215 ;  /* 0x000000d7b2d77220 */ /* 0x010fc80000410000 */
[----:B------:R-:W-:Y:S01]  /*3120*/  FADD.FTZ R216, R216, R215 ;  /* 0x000000d7d8d87221 */ /* 0x000fe20000010000 */
[----:B------:R-:W-:-:S07]  /*3130*/  FFMA.FTZ R217, R17, R215, R217 ;  /* 0x000000d711d97223 */ /* 0x000fce00000100d9 */
.L_x_1287:
[----:B------:R-:W-:Y:S05]  /*3140*/  BSYNC B1 ;  /* 0x0000000000017941 */ /* 0x000fea0003800000 */
.L_x_1286:
        /* <DEDUP_REMOVED lines=22> */
[----:B--2---:R-:W-:Y:S02]  /*32b0*/  PRMT R180, R20, 0x7632, R180 ;  /* 0x0000763214b47816 */ /* 0x004fe400000000b4 */
[----:B------:R-:W-:Y:S02]  /*32c0*/  PRMT R195, R21, 0x7632, R195 ;  /* 0x0000763215c37816 */ /* 0x000fe400000000c3 */
[----:B------:R-:W-:Y:S02]  /*32d0*/  PRMT R197, R22, 0x7632, R197 ;  /* 0x0000763216c57816 */ /* 0x000fe400000000c5 */
[----:B------:R-:W-:Y:S02]  /*32e0*/  PRMT R199, R23, 0x7632, R199 ;  /* 0x0000763217c77816 */ /* 0x000fe400000000c7 */
[----:B------:R-:W-:Y:S02]  /*32f0*/  SHF.L.U32 R19, R20, 0x10, RZ ;  /* 0x0000001014137819 */ /* 0x000fe400000006ff */
[----:B------:R-:W-:-:S02]  /*3300*/  SHF.L.U32 R20, R21, 0x10, RZ ;  /* 0x0000001015147819 */ /* 0x000fc400000006ff */
[----:B------:R-:W-:Y:S01]  /*3310*/  SHF.L.U32 R21, R23, 0x10, RZ ;  /* 0x0000001017157819 */ /* 0x000fe200000006ff */
[----:B------:R-:W-:Y:S01]  /*3320*/  IMAD.U32 R22, R22, 0x10000, RZ ;  /* 0x0001000016167824 */ /* 0x000fe200078e00ff */
[----:B------:R-:W-:Y:S01]  /*3330*/  SHF.L.U32 R23, R180, 0x10, RZ ;  /* 0x00000010b4177819 */ /* 0x000fe200000006ff */
[----:B------:R-:W-:Y:S01]  /*3340*/  IMAD.U32 R195, R195, 0x10000, RZ ;  /* 0x00010000c3c37824 */ /* 0x000fe200078e00ff */
[----:B------:R-:W-:Y:S02]  /*3350*/  SHF.L.U32 R197, R197, 0x10, RZ ;  /* 0x00000010c5c57819 */ /* 0x000fe400000006ff */
[----:B------:R-:W-:Y:S01]  /*3360*/  SHF.L.U32 R199, R199, 0x10, RZ ;  /* 0x00000010c7c77819 */ /* 0x000fe200000006ff */
[----:B------:R-:W-:Y:S01]  /*3370*/  FADD.FTZ R19, -R18, R19 ;  /* 0x0000001312137221 */ /* 0x000fe20000010100 */
        /* <DEDUP_REMOVED lines=9> */
[----:B------:R-:W-:Y:S02]  /*3410*/  FMUL.FTZ R18, R4, R19 ;  /* 0x0000001304127220 */ /* 0x000fe40000410000 */
[----:B------:R-:W-:Y:S02]  /*3420*/  FADD.FTZ R88, R88, R176 ;  /* 0x000000b058587221 */ /* 0x000fe40000010000 */
[-C--:B------:R-:W-:Y:S01]  /*3430*/  FFMA.FTZ R48, R18, R176.reuse, R48 ;  /* 0x000000b012307223 */ /* 0x080fe20000010030 */
[----:B------:R-:W-:Y:S02]  /*3440*/  FMUL.FTZ R229, R183, R176 ;  /* 0x000000b0b7e57220 */ /* 0x000fe40000410000 */
[----:B------:R-:W2:Y:S01]  /*3450*/  LDL R176, [R1+0x108] ;  /* 0x0001080001b07983 */ /* 0x000ea20000100800 */
[C---:B------:R-:W-:Y:S02]  /*3460*/  PRMT R196, R177.reuse, 0x7632, R196 ;  /* 0x00007632b1c47816 */ /* 0x040fe400000000c4 */
[----:B------:R-:W-:Y:S01]  /*3470*/  SHF.L.U32 R177, R177, 0x10, RZ ;  /* 0x00000010b1b17819 */ /* 0x000fe200000006ff */
[----:B------:R-:W-:Y:S01]  /*3480*/  FMUL.FTZ R19, R4, R20 ;  /* 0x0000001404137220 */ /* 0x000fe20000410000 */
[----:B------:R-:W-:Y:S01]  /*3490*/  SHF.L.U32 R21, R178, 0x10, RZ ;  /* 0x00000010b2157819 */ /* 0x000fe200000006ff */
[----:B------:R-:W3:Y:S02]  /*34a0*/  LDL R183, [R1+0xf4] ;  /* 0x0000f40001b77983 */ /* 0x000ee40000100800 */
[----:B------:R-:W-:-:S02]  /*34b0*/  FMUL.FTZ R214, R182, R177 ;  /* 0x000000b1b6d67220 */ /* 0x000fc40000410000 */
[----:B------:R-:W3:Y:S01]  /*34c0*/  LDL R182, [R1+0x100] ;  /* 0x0001000001b67983 */ /* 0x000ee20000100800 */
[----:B------:R-:W-:Y:S01]  /*34d0*/  FMUL.FTZ R20, R4, R22 ;  /* 0x0000001604147220 */ /* 0x000fe20000410000 */
[----:B------:R-:W-:-:S03]  /*34e0*/  FADD.FTZ R92, R92, R21 ;  /* 0x000000155c5c7221 */ /* 0x000fc60000010000 */
[-C--:B------:R-:W-:Y:S01]  /*34f0*/  FFMA.FTZ R52, R20, R21.reuse, R52 ;  /* 0x0000001514347223 */ /* 0x080fe20000010034 */
[----:B----4-:R-:W-:Y:S02]  /*3500*/  FMUL.FTZ R21, R181, R21 ;  /* 0x00000015b5157220 */ /* 0x010fe40000410000 */
[----:B------:R-:W4:Y:S01]  /*3510*/  LDL R181, [R1+0xf8] ;  /* 0x0000f80001b57983 */ /* 0x000f220000100800 */
[----:B------:R-:W-:-:S03]  /*3520*/  PRMT R198, R178, 0x7632, R198 ;  /* 0x00007632b2c67816 */ /* 0x000fc600000000c6 */
[----:B------:R-:W4:Y:S01]  /*3530*/  LDL R178, [R1+0xf0] ;  /* 0x0000f00001b27983 */ /* 0x000f220000100800 */
[----:B------:R-:W-:Y:S01]  /*3540*/  SHF.L.U32 R228, R228, 0x10, RZ ;  /* 0x00000010e4e47819 */ /* 0x000fe200000006ff */
[----:B------:R-:W-:Y:S01]  /*3550*/  FMUL.FTZ R23, R4, R23 ;  /* 0x0000001704177220 */ /* 0x000fe20000410000 */
[----:B------:R-:W-:-:S03]  /*3560*/  FADD.FTZ R216, R216, R229 ;  /* 0x000000e5d8d87221 */ /* 0x000fc60000010000 */
[----:B------:R-:W-:Y:S01]  /*3570*/  FADD.FTZ R89, R89, R228 ;  /* 0x000000e459597221 */ /* 0x000fe20000010000 */
[----:B------:R-:W-:Y:S01]  /*3580*/  FFMA.FTZ R49, R23, R228, R49 ;  /* 0x000000e417317223 */ /* 0x000fe20000010031 */
[----:B------:R-:W-:Y:S02]  /*3590*/  IMAD.U32 R196, R196, 0x10000, RZ ;  /* 0x00010000c4c47824 */ /* 0x000fe400078e00ff */
[----:B------:R-:W-:Y:S01]  /*35a0*/  FADD.FTZ R90, R90, R177 ;  /* 0x000000b15a5a7221 */ /* 0x000fe20000010000 */
[----:B------:R-:W-:Y:S01]  /*35b0*/  FFMA.FTZ R50, R19, R177, R50 ;  /* 0x000000b113327223 */ /* 0x000fe20000010032 */
[----:B------:R-:W-:Y:S01]  /*35c0*/  FMUL.FTZ R195, R4, R195 ;  /* 0x000000c304c37220 */ /* 0x000fe20000410000 */
[----:B------:R-:W-:-:S03]  /*35d0*/  FADD.FTZ R91, R91, R196 ;  /* 0x000000c45b5b7221 */ /* 0x000fc60000010000 */
[----:B------:R-:W-:Y:S01]  /*35e0*/  FFMA.FTZ R51, R195, R196, R51 ;  /* 0x000000c4c3337223 */ /* 0x000fe20000010033 */
[----:B------:R-:W-:Y:S01]  /*35f0*/  SHF.L.U32 R198, R198, 0x10, RZ ;  /* 0x00000010c6c67819 */ /* 0x000fe200000006ff */
[----:B------:R-:W-:Y:S01]  /*3600*/  FMUL.FTZ R197, R4, R197 ;  /* 0x000000c504c57220 */ /* 0x000fe20000410000 */
[C---:B------:R-:W-:Y:S01]  /*3610*/  PRMT R200, R179.reuse, 0x7632, R200 ;  /* 0x00007632b3c87816 */ /* 0x040fe200000000c8 */
[----:B------:R-:W-:Y:S02]  /*3620*/  IMAD.U32 R179, R179, 0x10000, RZ ;  /* 0x00010000b3b37824 */ /* 0x000fe400078e00ff */
[----:B------:R-:W-:Y:S01]  /*3630*/  FADD.FTZ R93, R93, R198 ;  /* 0x000000c65d5d7221 */ /* 0x000fe20000010000 */
[----:B------:R-:W-:Y:S01]  /*3640*/  FFMA.FTZ R53, R197, R198, R53 ;  /* 0x000000c6c5357223 */ /* 0x000fe20000010035 */
[----:B------:R-:W-:Y:S01]  /*3650*/  SHF.L.U32 R200, R200, 0x10, RZ ;  /* 0x00000010c8c87819 */ /* 0x000fe200000006ff */
[C---:B------:R-:W-:Y:S01]  /*3660*/  FMUL.FTZ R199, R4.reuse, R199 ;  /* 0x000000c704c77220 */ /* 0x040fe20000410000 */
[----:B------:R-:W-:-:S03]  /*3670*/  FMUL.FTZ R22, R4, R180 ;  /* 0x000000b404167220 */ /* 0x000fc60000410000 */
[----:B------:R-:W-:Y:S01]  /*3680*/  FADD.FTZ R95, R95, R200 ;  /* 0x000000c85f5f7221 */ /* 0x000fe20000010000 */
[----:B------:R-:W-:Y:S01]  /*3690*/  FFMA.FTZ R55, R199, R200, R55 ;  /* 0x000000c8c7377223 */ /* 0x000fe20000010037 */
[----:B------:R-:W-:Y:S01]  /*36a0*/  IADD3 R212, R212, 0x80, RZ ;  /* 0x00000080d4d47810 */ /* 0x000fe20007ffe0ff */
[----:B------:R-:W-:Y:S01]  /*36b0*/  FADD.FTZ R94, R94, R179 ;  /* 0x000000b35e5e7221 */ /* 0x000fe20000010000 */
[----:B------:R-:W-:Y:S01]  /*36c0*/  FFMA.FTZ R54, R22, R179, R54 ;  /* 0x000000b316367223 */ /* 0x000fe20000010036 */
[----:B------:R-:W-:Y:S01]  /*36d0*/  VIADD R9, R9, 0x80 ;  /* 0x0000008009097836 */ /* 0x000fe20000000000 */
[----:B------:R-:W-:Y:S01]  /*36e0*/  IADD3 R223, R223, 0x80, RZ ;  /* 0x00000080dfdf7810 */ /* 0x000fe20007ffe0ff */
        /* <DEDUP_REMOVED lines=20> */
.L_x_1289:
[----:B------:R-:W-:Y:S05]  /*3830*/  BSYNC B1 ;  /* 0x0000000000017941 */ /* 0x000fea0003800000 */
.L_x_1288:
        /* <DEDUP_REMOVED lines=11> */
[----:B0-----:R-:W-:-:S06]  /*38f0*/  @P4 IMAD.WIDE.U32 R176, R223, 0x10, R176 ;  /* 0x00000010dfb04825 */ /* 0x001fcc00078e00b0 */
[----:B------:R-:W0:Y:S01]  /*3900*/  LDC.64 R184, c[0x0][0x240] ;  /* 0x00009000ffb87b82 */ /* 0x000e220000000a00 */
[----:B------:R1:W5:Y:S02]  /*3910*/  @P4 LDG.E.128 R160, desc[UR4][R176.64] ;  /* 0x00000004b0a04981 */ /* 0x000364000c1e1d00 */
[----:B-1----:R-:W-:-:S05]  /*3920*/  ISETP.NE.AND P4, PT, R178, RZ, PT ;  /* 0x000000ffb200720c */ /* 0x002fca0003f85270 */
[----:B------:R-:W1:Y:S02]  /*3930*/  LDC.64 R176, c[0x0][0x238] ;  /* 0x00008e00ffb07b82 */ /* 0x000e640000000a00 */
[----:B-1----:R-:W-:-:S06]  /*3940*/  IMAD.WIDE.U32 R176, R223, 0x10, R176 ;  /* 0x00000010dfb07825 */ /* 0x002fcc00078e00b0 */
[----:B------:R-:W2:Y:S01]  /*3950*/  LDG.E.128 R176, desc[UR4][R176.64] ;  /* 0x00000004b0b07981 */ /* 0x000ea2000c1e1d00 */
[----:B------:R-:W-:Y:S01]  /*3960*/  IMAD.WIDE.U32 R180, R212, 0x10, R180 ;  /* 0x00000010d4b47825 */ /* 0x000fe200078e00b4 */
[----:B------:R-:W-:-:S03]  /*3970*/  FSEL R213, R213, RZ, !P4 ;  /* 0x000000ffd5d57208 */ /* 0x000fc60006000000 */
[----:B0-----:R-:W-:Y:S02]  /*3980*/  IMAD.WIDE.U32 R184, R9, 0x8, R184 ;  /* 0x0000000809b87825 */ /* 0x001fe400078e00b8 */
[----:B------:R-:W3:Y:S04]  /*3990*/  LDG.E.128 R180, desc[UR4][R180.64] ;  /* 0x00000004b4b47981 */ /* 0x000ee8000c1e1d00 */
[----:B------:R-:W5:Y:S01]  /*39a0*/  LDG.E.64 R184, desc[UR4][R184.64] ;  /* 0x00000004b8b87981 */ /* 0x000f62000c1e1b00 */
[----:B--2---:R-:W-:-:S05]  /*39b0*/  SHF.L.U32 R9, R176, 0x10, RZ ;  /* 0x00000010b0097819 */ /* 0x004fca00000006ff */
[----:B------:R-:W-:-:S04]  /*39c0*/  FADD.FTZ R9, -R213, R9 ;  /* 0x00000009d5097221 */ /* 0x000fc80000010100 */
[----:B------:R-:W-:Y:S01]  /*39d0*/  FMUL.FTZ R223, R4, R9 ;  /* 0x0000000904df7220 */ /* 0x000fe20000410000 */
[C---:B------:R-:W-:Y:S02]  /*39e0*/  PRMT R207, R178.reuse, 0x7632, R207 ;  /* 0x00007632b2cf7816 */ /* 0x040fe400000000cf */
[----:B------:R-:W-:Y:S02]  /*39f0*/  SHF.L.U32 R201, R178, 0x10, RZ ;  /* 0x00000010b2c97819 */ /* 0x000fe400000006ff */
[----:B------:R0:W-:Y:S04]  /*3a00*/  STL [R1+0x28], R223 ;  /* 0x000028df01007387 */ /* 0x0001e80000100800 */
[----:B------:R-:W2:Y:S01]  /*3a10*/  LDL R178, [R1+0xe8] ;  /* 0x0000e80001b27983 */ /* 0x000ea20000100800 */
[C---:B------:R-:W-:Y:S01]  /*3a20*/  PRMT R205, R177.reuse, 0x7632, R205 ;  /* 0x00007632b1cd7816 */ /* 0x040fe200000000cd */
[----:B------:R-:W-:-:S02]  /*3a30*/  IMAD.U32 R225, R177, 0x10000, RZ ;  /* 0x00010000b1e17824 */ /* 0x000fc400078e00ff */
[----:B------:R-:W2:Y:S01]  /*3a40*/  LDL R177, [R1+0xe0] ;  /* 0x0000e00001b17983 */ /* 0x000ea20000100800 */
[----:B------:R-:W-:-:S03]  /*3a50*/  PRMT R227, R176, 0x7632, R227 ;  /* 0x00007632b0e37816 */ /* 0x000fc600000000e3 */
[----:B------:R-:W2:Y:S04]  /*3a60*/  LDL R176, [R1+0xd8] ;  /* 0x0000d80001b07983 */ /* 0x000ea80000100800 */
[----:B------:R-:W2:Y:S01]  /*3a70*/  LDL R9, [R1+0xd0] ;  /* 0x0000d00001097983 */ /* 0x000ea20000100800 */
[----:B------:R-:W-:Y:S01]  /*3a80*/  IMAD.U32 R227, R227, 0x10000, RZ ;  /* 0x00010000e3e37824 */ /* 0x000fe200078e00ff */
[C---:B---3--:R-:W-:Y:S02]  /*3a90*/  PRMT R226, R180.reuse, 0x7632, R226 ;  /* 0x00007632b4e27816 */ /* 0x048fe400000000e2 */
[----:B------:R-:W-:Y:S01]  /*3aa0*/  SHF.L.U32 R180, R180, 0x10, RZ ;  /* 0x00000010b4b47819 */ /* 0x000fe200000006ff */
[----:B------:R-:W-:Y:S01]  /*3ab0*/  FADD.FTZ R227, -R213, R227 ;  /* 0x000000e3d5e37221 */ /* 0x000fe20000010100 */
[----:B------:R-:W-:-:S02]  /*3ac0*/  SHF.L.U32 R205, R205, 0x10, RZ ;  /* 0x00000010cdcd7819 */ /* 0x000fc400000006ff */
        /* <DEDUP_REMOVED lines=8> */
[----:B------:R-:W-:Y:S01]  /*3b50*/  FADD.FTZ R225, -R213, R225 ;  /* 0x000000e1d5e17221 */ /* 0x000fe20000010100 */
[----:B------:R-:W-:Y:S01]  /*3b60*/  FADD.FTZ R216, R216, R230 ;  /* 0x000000e6d8d87221 */ /* 0x000fe20000010000 */
[----:B------:R-:W-:Y:S01]  /*3b70*/  FFMA.FTZ R217, R223, R230, R217 ;  /* 0x000000e6dfd97223 */ /* 0x000fe200000100d9 */
[----:B------:R-:W-:Y:S01]  /*3b80*/  SHF.L.U32 R207, R207, 0x10, RZ ;  /* 0x00000010cfcf7819 */ /* 0x000fe200000006ff */
[----:B------:R-:W-:-:S02]  /*3b90*/  IMAD.U32 R206, R206, 0x10000, RZ ;  /* 0x00010000cece7824 */ /* 0x000fc400078e00ff */
[C---:B------:R-:W-:Y:S01]  /*3ba0*/  FMUL.FTZ R205, R4.reuse, R205 ;  /* 0x000000cd04cd7220 */ /* 0x040fe20000410000 */
[----:B------:R-:W-:Y:S01]  /*3bb0*/  FMUL.FTZ R225, R4, R225 ;  /* 0x000000e104e17220 */ /* 0x000fe20000410000 */
[----:B------:R-:W-:Y:S01]  /*3bc0*/  FMUL.FTZ R224, R224, R181 ;  /* 0x000000b5e0e07220 */ /* 0x000fe20000410000 */
[----:B------:R-:W-:Y:S01]  /*3bd0*/  PRMT R209, R179, 0x7632, R209 ;  /* 0x00007632b3d17816 */ /* 0x000fe200000000d1 */
[----:B------:R-:W-:Y:S01]  /*3be0*/  FADD.FTZ R207, -R213, R207 ;  /* 0x000000cfd5cf7221 */ /* 0x000fe20000010100 */
[C---:B------:R-:W-:Y:S01]  /*3bf0*/  PRMT R208, R182.reuse, 0x7632, R208 ;  /* 0x00007632b6d07816 */ /* 0x040fe200000000d0 */
[----:B------:R-:W-:Y:S01]  /*3c00*/  FADD.FTZ R59, R59, R206 ;  /* 0x000000ce3b3b7221 */ /* 0x000fe20000010000 */
[----:B------:R-:W-:Y:S01]  /*3c10*/  FFMA.FTZ R99, R205, R206, R99 ;  /* 0x000000cecd637223 */ /* 0x000fe20000010063 */
[----:B------:R-:W-:Y:S01]  /*3c20*/  FADD.FTZ R201, -R213, R201 ;  /* 0x000000c9d5c97221 */ /* 0x000fe20000010100 */
[----:B------:R-:W-:Y:S01]  /*3c30*/  IMAD.U32 R182, R182, 0x10000, RZ ;  /* 0x00010000b6b67824 */ /* 0x000fe200078e00ff */
[----:B------:R-:W-:Y:S01]  /*3c40*/  SHF.L.U32 R208, R208, 0x10, RZ ;  /* 0x00000010d0d07819 */ /* 0x000fe200000006ff */
[----:B------:R-:W-:Y:S01]  /*3c50*/  IMAD.U32 R209, R209, 0x10000, RZ ;  /* 0x00010000d1d17824 */ /* 0x000fe200078e00ff */
[----:B------:R-:W-:Y:S01]  /*3c60*/  SHF.L.U32 R203, R179, 0x10, RZ ;  /* 0x00000010b3cb7819 */ /* 0x000fe200000006ff */
[C---:B------:R-:W-:Y:S01]  /*3c70*/  FMUL.FTZ R207, R4.reuse, R207 ;  /* 0x000000cf04cf7220 */ /* 0x040fe20000410000 */
[----:B------:R-:W-:Y:S01]  /*3c80*/  FMUL.FTZ R201, R4, R201 ;  /* 0x000000c904c97220 */ /* 0x000fe20000410000 */
[----:B----4-:R-:W-:Y:S01]  /*3c90*/  FMUL.FTZ R202, R202, R182 ;  /* 0x000000b6caca7220 */ /* 0x010fe20000410000 */
[----:B------:R-:W-:Y:S01]  /*3ca0*/  PRMT R210, R183, 0x7632, R210 ;  /* 0x00007632b7d27816 */ /* 0x000fe200000000d2 */
[----:B------:R-:W-:Y:S01]  /*3cb0*/  FADD.FTZ R209, -R213, R209 ;  /* 0x000000d1d5d17221 */ /* 0x000fe20000010100 */
[----:B------:R-:W-:Y:S01]  /*3cc0*/  SHF.L.U32 R183, R183, 0x10, RZ ;  /* 0x00000010b7b77819 */ /* 0x000fe200000006ff */
[----:B------:R-:W-:Y:S01]  /*3cd0*/  FADD.FTZ R61, R61, R208 ;  /* 0x000000d03d3d7221 */ /* 0x000fe20000010000 */
[----:B------:R-:W-:Y:S01]  /*3ce0*/  FFMA.FTZ R101, R207, R208, R101 ;  /* 0x000000d0cf657223 */ /* 0x000fe20000010065 */
[----:B------:R-:W-:Y:S01]  /*3cf0*/  FADD.FTZ R203, -R213, R203 ;  /* 0x000000cbd5cb7221 */ /* 0x000fe20000010100 */
[----:B------:R-:W-:Y:S01]  /*3d00*/  SHF.L.U32 R210, R210, 0x10, RZ ;  /* 0x00000010d2d27819 */ /* 0x000fe200000006ff */
[----:B------:R-:W-:Y:S01]  /*3d10*/  FMUL.FTZ R209, R4, R209 ;  /* 0x000000d104d17220 */ /* 0x000fe20000410000 */
        /* <DEDUP_REMOVED lines=29> */
[----:B0-----:R-:W-:-:S07]  /*3ef0*/  FFMA.FTZ R217, R209, R210, R217 ;  /* 0x000000d2d1d97223 */ /* 0x001fce00000100d9 */
.L_x_1281:
[----:B------:R-:W-:Y:S05]  /*3f00*/  BSYNC B0 ;  /* 0x0000000000007941 */ /* 0x000fea0003800000 */
.L_x_1271:
[----:B------:R-:W2:Y:S01]  /*3f10*/  LDL.LU R9, [R1+0x2c] ;  /* 0x00002c0001097983 */ /* 0x000ea20000300800 */
[----:B------:R-:W-:Y:S01]  /*3f20*/  LOP3.LUT R2, R2, 0xfffffff7, RZ, 0xc0, !PT ;  /* 0xfffffff702027812 */ /* 0x000fe200078ec0ff */
[----:B------:R-:W-:Y:S01]  /*3f30*/  UMOV UR11, 0xffffffff ;  /* 0xffffffff000b7882 */ /* 0x000fe20000000000 */
[----:B------:R-:W0:Y:S02]  /*3f40*/  S2R R176, SR_TID.X ;  /* 0x0000000000b07919 */ /* 0x000e240000002100 */
[----:B0-----:R-:W-:Y:S02]  /*3f50*/  SHF.R.U32.HI R182, RZ, 0x5, R176 ;  /* 0x00000005ffb67819 */ /* 0x001fe400000116b0 */
[----:B--2---:R-:W-:Y:S02]  /*3f60*/  LOP3.LUT P4, RZ, R9, 0xff, RZ, 0xc0, !PT ;  /* 0x000000ff09ff7812 */ /* 0x004fe4000788c0ff */
[----:B------:R-:W-:-:S11]  /*3f70*/  LOP3.LUT R9, R182, 0x7fffffc, RZ, 0xc0, !PT ;  /* 0x07fffffcb6097812 */ /* 0x000fd600078ec0ff */
[----:B------:R-:W-:Y:S01]  /*3f80*/  @P4 LOP3.LUT R2, R2, 0x8, RZ, 0xfc, !PT ;  /* 0x0000000802024812 */ /* 0x000fe200078efcff */
        /* <DEDUP_REMOVED lines=21> */
.L_x_1530:
[----:B------:R-:W2:Y:S01]  /*40e0*/  S2R R180, SR_CgaCtaId ;  /* 0x0000000000b47919 */ /* 0x000ea20000008800 */
[----:B------:R-:W-:Y:S01]  /*40f0*/  @!P4 LOP3.LUT R178, R182, 0x3, RZ, 0xc0, !PT ;  /* 0x00000003b6b2c812 */ /* 0x000fe200078ec0ff */
[----:B------:R-:W-:Y:S01]  /*4100*/  FADD.FTZ R176, R216, R181 ;  /* 0x000000b5d8b07221 */ /* 0x000fe20000010000 */
[----:B------:R-:W-:Y:S01]  /*4110*/  MOV R179, 0x400 ;  /* 0x0000040000b37802 */ /* 0x000fe20000000f00 */
[----:B0-----:R-:W-:Y:S01]  /*4120*/  FADD.FTZ R177, R217, R177 ;  /* 0x000000b1d9b17221 */ /* 0x001fe20000010000 */
[----:B------:R-:W-:Y:S01]  /*4130*/  @!P4 IADD3 R178, R9, R178, RZ ;  /* 0x000000b209b2c210 */ /* 0x000fe20007ffe0ff */
[----:B------:R-:W-:Y:S05]  /*4140*/  WARPSYNC.ALL ;  /* 0x0000000000007948 */ /* 0x000fea0003800000 */
[----:B------:R-:W-:Y:S01]  /*4150*/  @P3 IADD3 R3, R3, -0x1, RZ ;  /* 0xffffffff03033810 */ /* 0x000fe20007ffe0ff */
[----:B------:R-:W-:Y:S01]  /*4160*/  BSSY B0, `(.L_x_1291) ;  /* 0x0000146000007945 */ /* 0x000fe20003800000 */
[----:B------:R-:W-:-:S03]  /*4170*/  LOP3.LUT P5, RZ, R2, 0x2, RZ, 0xc0, !PT ;  /* 0x0000000202ff7812 */ /* 0x000fc600078ac0ff */
[----:B------:R-:W-:Y:S01]  /*4180*/  @P3 IMAD R3, R3, R7, RZ ;  /* 0x0000000703033224 */ /* 0x000fe200078e02ff */
[----:B--2---:R-:W-:-:S04]  /*4190*/  LEA R179, R180, R179, 0x18 ;  /* 0x000000b3b4b37211 */ /* 0x004fc800078ec0ff */
[----:B------:R-:W-:Y:S01]  /*41a0*/  @!P4 LEA R178, R178, R179, 0x3 ;  /* 0x000000b3b2b2c211 */ /* 0x000fe200078e18ff */
[----:B------:R-:W-:-:S04]  /*41b0*/  IMAD R9, R9, 0x8, R179 ;  /* 0x0000000809097824 */ /* 0x000fc800078e02b3 */
        /* <DEDUP_REMOVED lines=20> */
[----:B------:R-:W-:Y:S05]  /*4300*/  @!P3 BRA `(.L_x_1294) ;  /* 0x00000000000cb947 */ /* 0x000fea0003800000 */
[----:B------:R-:W0:Y:S02]  /*4310*/  LDC.64 R168, c[0x0][0x220] ;  /* 0x00008800ffa87b82 */ /* 0x000e240000000a00 */
[----:B0-----:R-:W-:-:S06]  /*4320*/  IMAD.WIDE.U32 R168, R3, 0x10, R168 ;  /* 0x0000001003a87825 */ /* 0x001fcc00078e00a8 */
[----:B------:R-:W5:Y:S02]  /*4330*/  LDG.E.128 R168, desc[UR4][R168.64] ;  /* 0x00000004a8a87981 */ /* 0x000f64000c1e1d00 */
.L_x_1294:
[----:B------:R-:W-:Y:S05]  /*4340*/  BSYNC B1 ;  /* 0x0000000000017941 */ /* 0x000fea0003800000 */
.L_x_1293:
        /* <DEDUP_REMOVED lines=9> */
.L_x_1296:
        /* <DEDUP_REMOVED lines=9> */
[----:B-----5:R-:W-:-:S05]  /*4470*/  @P4 SHF.L.U32 R176, R144, 0x10, RZ ;  /* 0x0000001090b04819 */ /* 0x020fca00000006ff */
[----:B------:R-:W-:-:S07]  /*4480*/  @P4 FADD.FTZ R177, R177, R176 ;  /* 0x000000b0b1b14221 */ /* 0x000fce0000010000 */
.L_x_1297:
[----:B------:R-:W-:Y:S05]  /*4490*/  BSYNC B1 ;  /* 0x0000000000017941 */ /* 0x000fea0003800000 */
.L_x_1295:
[----:B------:R-:W-:Y:S01]  /*44a0*/  ISETP.NE.U32.AND P5, PT, RZ, UR6, PT ;  /* 0x00000006ff007c0c */ /* 0x000fe2000bfa5070 */
[----:B------:R-:W-:Y:S03]  /*44b0*/  BSSY B1, `(.L_x_1298) ;  /* 0x0000011000017945 */ /* 0x000fe60003800000 */
[----:B------:R-:W-:-:S13]  /*44c0*/  ISETP.NE.AND.EX P5, PT, RZ, UR7, PT, P5 ;  /* 0x00000007ff007c0c */ /* 0x000fda000bfa5350 */
[----:B------:R-:W-:-:S04]  /*44d0*/  @P5 F2FP.BF16.F32.PACK_AB R176, RZ, R177 ;  /* 0x000000b1ffb0523e */ /* 0x000fc800000010ff */
[----:B------:R-:W-:Y:S01]  /*44e0*/  @P5 PRMT R164, R176, 0x7610, R164 ;  /* 0x00007610b0a45816 */ /* 0x000fe200000000a4 */
[----:B------:R-:W-:Y:S06]  /*44f0*/  @!P3 BRA `(.L_x_1299) ;  /* 0x000000000030b947 */ /* 0x000fec0003800000 */
[----:B------:R-:W2:Y:S01]  /*4500*/  LDL R180, [R1+0xcc] ;  /* 0x0000cc0001b47983 */ /* 0x000ea20000100800 */
[----:B-----5:R-:W-:Y:S01]  /*4510*/  LOP3.LUT P6, RZ, R192, 0xff, RZ, 0xc0, !PT ;  /* 0x000000ffc0ff7812 */ /* 0x020fe200078cc0ff */
[----:B------:R-:W-:Y:S01]  /*4520*/  FMUL.FTZ R179, R177, UR13 ;  /* 0x0000000db1b37c20 */ /* 0x000fe20008410000 */
[----:B------:R-:W-:-:S03]  /*4530*/  IMAD.MOV.U32 R176, RZ, RZ, RZ ;  /* 0x000000ffffb07224 */ /* 0x000fc600078e00ff */
[----:B------:R-:W-:-:S08]  /*4540*/  FMUL.FTZ R179, R179, UR12 ;  /* 0x0000000cb3b37c20 */ /* 0x000fd00008410000 */
[----:B------:R-:W-:-:S05]  /*4550*/  @P6 SHF.L.U32 R177, R168, 0x10, RZ ;  /* 0x00000010a8b16819 */ /* 0x000fca00000006ff */
[----:B------:R-:W-:-:S04]  /*4560*/  @P6 FMUL.FTZ R176, R179, R177 ;  /* 0x000000b1b3b06220 */ /* 0x000fc80000410000 */
[----:B------:R-:W-:Y:S01]  /*4570*/  FADD.FTZ R104, R104, R176 ;  /* 0x000000b068687221 */ /* 0x000fe20000010000 */
[----:B------:R-:W-:Y:S01]  /*4580*/  MOV R176, RZ ;  /* 0x000000ff00b07202 */ /* 0x000fe20000000f00 */
[----:B--2---:R-:W-:-:S05]  /*4590*/  @P6 FMUL.FTZ R176, R180, R179 ;  /* 0x000000b3b4b06220 */ /* 0x004fca0000410000 */
[----:B------:R-:W-:-:S04]  /*45a0*/  F2FP.BF16.F32.PACK_AB R176, RZ, R176 ;  /* 0x000000b0ffb0723e */ /* 0x000fc800000010ff */
[----:B------:R-:W-:-:S07]  /*45b0*/  PRMT R172, R176, 0x7610, R172 ;  /* 0x00007610b0ac7816 */ /* 0x000fce00000000ac */
.L_x_1299:
[----:B------:R-:W-:Y:S05]  /*45c0*/  BSYNC B1 ;  /* 0x0000000000017941 */ /* 0x000fea0003800000 */
.L_x_1298:
[----:B------:R-:W-:Y:S04]  /*45d0*/  BSSY B1, `(.L_x_1300) ;  /* 0x0000013000017945 */ /* 0x000fe80003800000 */
[----:B------:R-:W-:Y:S05]  /*45e0*/  @P2 BRA `(.L_x_1301) ;  /* 0x0000000000142947 */ /* 0x000fea0003800000 */
[----:B------:R-:W-:Y:S01]  /*45f0*/  IMAD.MOV.U32 R177, RZ, RZ, RZ ;  /* 0x000000ffffb17224 */ /* 0x000fe200078e00ff */
[----:B------:R-:W-:Y:S06]  /*4600*/  @!P4 BRA `(.L_x_1302) ;  /* 0x00000000003cc947 */ /* 0x000fec0003800000 */
[----:B-----5:R-:W-:-:S04]  /*4610*/  PRMT R177, R144, 0x7632, R177 ;  /* 0x0000763290b17816 */ /* 0x020fc800000000b1 */
[----:B------:R-:W-:Y:S01]  /*4620*/  SHF.L.U32 R177, R177, 0x10, RZ ;  /* 0x00000010b1b17819 */ /* 0x000fe200000006ff */
[----:B------:R-:W-:Y:S06]  /*4630*/  BRA `(.L_x_1302) ;  /* 0x0000000000307947 */ /* 0x000fec0003800000 */
.L_x_1301:
[----:B------:R-:W2:Y:S01]  /*4640*/  LDL R179, [R1+0x24] ;  /* 0x0000240001b37983 */ /* 0x000ea20000100800 */
[----:B------:R-:W0:Y:S01]  /*4650*/  LDC.U8 R176, c[0x0][0x2a0] ;  /* 0x0000a800ffb07b82 */ /* 0x000e220000000000 */
[----:B--2---:R-:W-:Y:S02]  /*4660*/  MOV R180, R179 ;  /* 0x000000b300b47202 */ /* 0x004fe40000000f00 */
[----:B------:R-:W2:Y:S01]  /*4670*/  LDL R179, [R1+0x20] ;  /* 0x0000200001b37983 */ /* 0x000ea20000100800 */
[----:B0-----:R-:W-:-:S04]  /*4680*/  ISETP.NE.AND P6, PT, R176, RZ, PT ;  /* 0x000000ffb000720c */ /* 0x001fc80003fc5270 */
[----:B------:R-:W-:-:S05]  /*4690*/  FSEL R176, R9, RZ, !P6 ;  /* 0x000000ff09b07208 */ /* 0x000fca0007000000 */
[----:B------:R-:W-:-:S04]  /*46a0*/  FFMA.FTZ R176, R180, R178, R176 ;  /* 0x000000b2b4b07223 */ /* 0x000fc800000100b0 */
[--C-:B--2---:R-:W-:Y:S01]  /*46b0*/  FADD.FTZ R177, R179, -R176.reuse ;  /* 0x800000b0b3b17221 */ /* 0x104fe20000010000 */
[----:B-----5:R-:W-:-:S03]  /*46c0*/  @P4 PRMT R176, R144, 0x7632, R176 ;  /* 0x0000763290b04816 */ /* 0x020fc600000000b0 */
[----:B------:R-:W-:Y:S02]  /*46d0*/  FMUL.FTZ R177, R4, R177 ;  /* 0x000000b104b17220 */ /* 0x000fe40000410000 */
[----:B------:R-:W-:-:S04]  /*46e0*/  @P4 IMAD.U32 R176, R176, 0x10000, RZ ;  /* 0x00010000b0b04824 */ /* 0x000fc800078e00ff */
[----:B------:R-:W-:-:S07]  /*46f0*/  @P4 FADD.FTZ R177, R177, R176 ;  /* 0x000000b0b1b14221 */ /* 0x000fce0000010000 */
.L_x_1302:
[----:B------:R-:W-:Y:S05]  /*4700*/  BSYNC B1 ;  /* 0x0000000000017941 */ /* 0x000fea0003800000 */
.L_x_1300:
[----:B------:R-:W-:Y:S01]  /*4710*/  @P5 F2FP.BF16.F32.PACK_AB R176, RZ, R177 ;  /* 0x000000b1ffb0523e */ /* 0x000fe200000010ff */
[----:B------:R-:W-:Y:S03]  /*4720*/  BSSY B1, `(.L_x_1303) ;  /* 0x0000010000017945 */ /* 0x000fe60003800000 */
[----:B------:R-:W-:Y:S01]  /*4730*/  @P5 PRMT R164, R164, 0x5410, R176 ;  /* 0x00005410a4a45816 */ /* 0x000fe200000000b0 */
[----:B------:R-:W-:Y:S06]  /*4740*/  @!P3 BRA `(.L_x_1304) ;  /* 0x000000000034b947 */ /* 0x000fec0003800000 */
[----:B------:R-:W2:Y:S01]  /*4750*/  LDL R180, [R1+0xc8] ;  /* 0x0000c80001b47983 */ /* 0x000ea20000100800 */
[----:B-----5:R-:W-:Y:S01]  /*4760*/  LOP3.LUT P6, RZ, R192, 0xff00, RZ, 0xc0, !PT ;  /* 0x0000ff00c0ff7812 */ /* 0x020fe200078cc0ff */
[----:B------:R-:W-:-:S04]  /*4770*/  FMUL.FTZ R177, R177, UR13 ;  /* 0x0000000db1b17c20 */ /* 0x000fc80008410000 */
[----:B------:R-:W-:Y:S01]  /*4780*/  FMUL.FTZ R179, R177, UR12 ;  /* 0x0000000cb1b37c20 */ /* 0x000fe20008410000 */
[----:B------:R-:W-:-:S07]  /*4790*/  HFMA2.MMA R177, -RZ, RZ, 0, 0 ;  /* 0x00000000ffb17435 */ /* 0x000fce00000001ff */
[----:B------:R-:W-:-:S04]  /*47a0*/  @P6 PRMT R176, R168, 0x7632, R176 ;  /* 0x00007632a8b06816 */ /* 0x000fc800000000b0 */
[----:B------:R-:W-:-:S05]  /*47b0*/  @P6 SHF.L.U32 R176, R176, 0x10, RZ ;  /* 0x00000010b0b06819 */ /* 0x000fca00000006ff */
[----:B------:R-:W-:Y:S01]  /*47c0*/  @P6 FMUL.FTZ R177, R179, R176 ;  /* 0x000000b0b3b16220 */ /* 0x000fe20000410000 */
[----:B------:R-:W-:-:S03]  /*47d0*/  IMAD.MOV.U32 R176, RZ, RZ, RZ ;  /* 0x000000ffffb07224 */ /* 0x000fc600078e00ff */
[----:B------:R-:W-:Y:S01]  /*47e0*/  FADD.FTZ R105, R105, R177 ;  /* 0x000000b169697221 */ /* 0x000fe20000010000 */
[----:B--2---:R-:W-:-:S05]  /*47f0*/  @P6 FMUL.FTZ R176, R180, R179 ;  /* 0x000000b3b4b06220 */ /* 0x004fca0000410000 */
[----:B------:R-:W-:-:S04]  /*4800*/  F2FP.BF16.F32.PACK_AB R176, RZ, R176 ;  /* 0x000000b0ffb0723e */ /* 0x000fc800000010ff */
[----:B------:R-:W-:-:S07]  /*4810*/  PRMT R172, R172, 0x5410, R176 ;  /* 0x00005410acac7816 */ /* 0x000fce00000000b0 */
.L_x_1304:
[----:B------:R-:W-:Y:S05]  /*4820*/  BSYNC B1 ;  /* 0x0000000000017941 */ /* 0x000fea0003800000 */
.L_x_1303:
[----:B------:R-:W-:Y:S04]  /*4830*/  BSSY B1, `(.L_x_1305) ;  /* 0x0000010000017945 */ /* 0x000fe80003800000 */
[----:B------:R-:W-:Y:S05]  /*4840*/  @P2 BRA `(.L_x_1306) ;  /* 0x0000000000102947 */ /* 0x000fea0003800000 */
[----:B------:R-:W-:Y:S01]  /*4850*/  MOV R177, RZ ;  /* 0x000000ff00b17202 */ /* 0x000fe20000000f00 */
[----:B------:R-:W-:Y:S06]  /*4860*/  @!P4 BRA `(.L_x_1307) ;  /* 0x000000000030c947 */ /* 0x000fec0003800000 */
[----:B-----5:R-:W-:Y:S01]  /*4870*/  SHF.L.U32 R177, R145, 0x10, RZ ;  /* 0x0000001091b17819 */ /* 0x020fe200000006ff */
[----:B------:R-:W-:Y:S06]  /*4880*/  BRA `(.L_x_1307) ;  /* 0x0000000000287947 */ /* 0x000fec0003800000 */
.L_x_1306:
        /* <DEDUP_REMOVED lines=8> */
[----:B-----5:R-:W-:-:S04]  /*4910*/  @P4 IMAD.U32 R176, R145, 0x10000, RZ ;  /* 0x0001000091b04824 */ /* 0x020fc800078e00ff */
[----:B------:R-:W-:-:S07]  /*4920*/  @P4 FADD.FTZ R177, R177, R176 ;  /* 0x000000b0b1b14221 */ /* 0x000fce0000010000 */
.L_x_1307:
[----:B------:R-:W-:Y:S05]  /*4930*/  BSYNC B1 ;  /* 0x0000000000017941 */ /* 0x000fea0003800000 */
.L_x_1305:
[----:B------:R-:W-:Y:S01]  /*4940*/  @P5 F2FP.BF16.F32.PACK_AB R176, RZ, R177 ;  /* 0x000000b1ffb0523e */ /* 0x000fe200000010ff */
[----:B------:R-:W-:Y:S03]  /*4950*/  BSSY B1, `(.L_x_1308) ;  /* 0x000000f000017945 */ /* 0x000fe60003800000 */
[----:B------:R-:W-:Y:S01]  /*4960*/  @P5 PRMT R165, R176, 0x7610, R165 ;  /* 0x00007610b0a55816 */ /* 0x000fe200000000a5 */
[----:B------:R-:W-:Y:S06]  /*4970*/  @!P3 BRA `(.L_x_1309) ;  /* 0x000000000030b947 */ /* 0x000fec0003800000 */
[----:B------:R-:W2:Y:S01]  /*4980*/  LDL R180, [R1+0xc4] ;  /* 0x0000c40001b47983 */ /* 0x000ea20000100800 */
[----:B-----5:R-:W-:Y:S01]  /*4990*/  LOP3.LUT P6, RZ, R192, 0xff0000, RZ, 0xc0, !PT ;  /* 0x00ff0000c0ff7812 */ /* 0x020fe200078cc0ff */
[----:B------:R-:W-:Y:S01]  /*49a0*/  FMUL.FTZ R179, R177, UR13 ;  /* 0x0000000db1b37c20 */ /* 0x000fe20008410000 */
[----:B------:R-:W-:-:S03]  /*49b0*/  HFMA2.MMA R176, -RZ, RZ, 0, 0 ;  /* 0x00000000ffb07435 */ /* 0x000fc600000001ff */
[----:B------:R-:W-:-:S08]  /*49c0*/  FMUL.FTZ R179, R179, UR12 ;  /* 0x0000000cb3b37c20 */ /* 0x000fd00008410000 */
[----:B------:R-:W-:-:S05]  /*49d0*/  @P6 SHF.L.U32 R177, R169, 0x10, RZ ;  /* 0x00000010a9b16819 */ /* 0x000fca00000006ff */
[----:B------:R-:W-:-:S04]  /*49e0*/  @P6 FMUL.FTZ R176, R179, R177 ;  /* 0x000000b1b3b06220 */ /* 0x000fc80000410000 */
[----:B------:R-:W-:Y:S01]  /*49f0*/  FADD.FTZ R106, R106, R176 ;  /* 0x000000b06a6a7221 */ /* 0x000fe20000010000 */
[----:B------:R-:W-:Y:S02]  /*4a00*/  IMAD.MOV.U32 R176, RZ, RZ, RZ ;  /* 0x000000ffffb07224 */ /* 0x000fe400078e00ff */
[----:B--2---:R-:W-:-:S05]  /*4a10*/  @P6 FMUL.FTZ R176, R180, R179 ;  /* 0x000000b3b4b06220 */ /* 0x004fca0000410000 */
[----:B------:R-:W-:-:S04]  /*4a20*/  F2FP.BF16.F32.PACK_AB R176, RZ, R176 ;  /* 0x000000b0ffb0723e */ /* 0x000fc800000010ff */
[----:B------:R-:W-:-:S07]  /*4a30*/  PRMT R173, R176, 0x7610, R173 ;  /* 0x00007610b0ad7816 */ /* 0x000fce00000000ad */
.L_x_1309:
[----:B------:R-:W-:Y:S05]  /*4a40*/  BSYNC B1 ;  /* 0x0000000000017941 */ /* 0x000fea0003800000 */
.L_x_1308:
[----:B------:R-:W-:Y:S04]  /*4a50*/  BSSY B1, `(.L_x_1310) ;  /* 0x0000012000017945 */ /* 0x000fe80003800000 */
[----:B------:R-:W-:Y:S05]  /*4a60*/  @P2 BRA `(.L_x_1311) ;  /* 0x0000000000142947 */ /* 0x000fea0003800000 */
[----:B------:R-:W-:Y:S01]  /*4a70*/  MOV R177, RZ ;  /* 0x000000ff00b17202 */ /* 0x000fe20000000f00 */
[----:B------:R-:W-:Y:S06]  /*4a80*/  @!P4 BRA `(.L_x_1312) ;  /* 0x000000000038c947 */ /* 0x000fec0003800000 */
[----:B-----5:R-:W-:-:S04]  /*4a90*/  PRMT R177, R145, 0x7632, R177 ;  /* 0x0000763291b17816 */ /* 0x020fc800000000b1 */
[----:B------:R-:W-:Y:S01]  /*4aa0*/  SHF.L.U32 R177, R177, 0x10, RZ ;  /* 0x00000010b1b17819 */ /* 0x000fe200000006ff */
[----:B------:R-:W-:Y:S06]  /*4ab0*/  BRA `(.L_x_1312) ;  /* 0x00000000002c7947 */ /* 0x000fec0003800000 */
.L_x_1311:
[----:B------:R-:W2:Y:S01]  /*4ac0*/  LDL R180, [R1+0x14] ;  /* 0x0000140001b47983 */ /* 0x000ea20000100800 */
[----:B------:R-:W0:Y:S03]  /*4ad0*/  LDC.U8 R176, c[0x0][0x2a0] ;  /* 0x0000a800ffb07b82 */ /* 0x000e260000000000 */
[----:B------:R-:W3:Y:S01]  /*4ae0*/  LDL R179, [R1+0x10] ;  /* 0x0000100001b37983 */ /* 0x000ee20000100800 */
[----:B0-----:R-:W-:-:S04]  /*4af0*/  ISETP.NE.AND P6, PT, R176, RZ, PT ;  /* 0x000000ffb000720c */ /* 0x001fc80003fc5270 */
[----:B------:R-:W-:-:S05]  /*4b00*/  FSEL R176, R9, RZ, !P6 ;  /* 0x000000ff09b07208 */ /* 0x000fca0007000000 */
[----:B--2---:R-:W-:-:S04]  /*4b10*/  FFMA.FTZ R176, R180, R178, R176 ;  /* 0x000000b2b4b07223 */ /* 0x004fc800000100b0 */
[--C-:B---3--:R-:W-:Y:S01]  /*4b20*/  FADD.FTZ R177, R179, -R176.reuse ;  /* 0x800000b0b3b17221 */ /* 0x108fe20000010000 */
[----:B-----5:R-:W-:-:S03]  /*4b30*/  @P4 PRMT R176, R145, 0x7632, R176 ;  /* 0x0000763291b04816 */ /* 0x020fc600000000b0 */
[----:B------:R-:W-:Y:S02]  /*4b40*/  FMUL.FTZ R177, R4, R177 ;  /* 0x000000b104b17220 */ /* 0x000fe40000410000 */
[----:B------:R-:W-:-:S04]  /*4b50*/  @P4 IMAD.U32 R176, R176, 0x10000, RZ ;  /* 0x00010000b0b04824 */ /* 0x000fc800078e00ff */
[----:B------:R-:W-:-:S07]  /*4b60*/  @P4 FADD.FTZ R177, R177, R176 ;  /* 0x000000b0b1b14221 */ /* 0x000fce0000010000 */
.L_x_1312:
[----:B------:R-:W-:Y:S05]  /*4b70*/  BSYNC B1 ;  /* 0x0000000000017941 */ /* 0x000fea0003800000 */
.L_x_1310:
        /* <DEDUP_REMOVED lines=17> */
.L_x_1314:
[----:B------:R-:W-:Y:S05]  /*4c90*/  BSYNC B1 ;  /* 0x0000000000017941 */ /* 0x000fea0003800000 */
.L_x_1313:
[----:B------:R-:W-:Y:S04]  /*4ca0*/  BSSY B1, `(.L_x_1315) ;  /* 0x0000010000017945 */ /* 0x000fe80003800000 */
[----:B------:R-:W-:Y:S05]  /*4cb0*/  @P2 BRA `(.L_x_1316) ;  /* 0x0000000000102947 */ /* 0x000fea0003800000 */
[----:B------:R-:W-:Y:S01]  /*4cc0*/  MOV R177, RZ ;  /* 0x000000ff00b17202 */ /* 0x000fe20000000f00 */
[----:B------:R-:W-:Y:S06]  /*4cd0*/  @!P4 BRA `(.L_x_1317) ;  /* 0x000000000030c947 */ /* 0x000fec0003800000 */
[----:B-----5:R-:W-:Y:S01]  /*4ce0*/  SHF.L.U32 R177, R146, 0x10, RZ ;  /* 0x0000001092b17819 */ /* 0x020fe200000006ff */
[----:B------:R-:W-:Y:S06]  /*4cf0*/  BRA `(.L_x_1317) ;  /* 0x0000000000287947 */ /* 0x000fec0003800000 */
.L_x_1316:
        /* <DEDUP_REMOVED lines=10> */
.L_x_1317:
[----:B------:R-:W-:Y:S05]  /*4da0*/  BSYNC B1 ;  /* 0x0000000000017941 */ /* 0x000fea0003800000 */
.L_x_1315:
        /* <DEDUP_REMOVED lines=16> */
.L_x_1319:
[----:B------:R-:W-:Y:S05]  /*4eb0*/  BSYNC B1 ;  /* 0x0000000000017941 */ /* 0x000fea0003800000 */
.L_x_1318:
[----:B------:R-:W-:Y:S04]  /*4ec0*/  BSSY B1, `(.L_x_1320) ;  /* 0x0000012000017945 */ /* 0x000fe80003800000 */
[----:B------:R-:W-:Y:S05]  /*4ed0*/  @P2 BRA `(.L_x_1321) ;  /* 0x0000000000142947 */ /* 0x000fea0003800000 */
[----:B------:R-:W-:Y:S01]  /*4ee0*/  MOV R177, RZ ;  /* 0x000000ff00b17202 */ /* 0x000fe20000000f00 */
[----:B------:R-:W-:Y:S06]  /*4ef0*/  @!P4 BRA `(.L_x_1322) ;  /* 0x000000000038c947 */ /* 0x000fec0003800000 */
[----:B-----5:R-:W-:-:S04]  /*4f00*/  PRMT R177, R146, 0x7632, R177 ;  /* 0x0000763292b17816 */ /* 0x020fc800000000b1 */
[----:B------:R-:W-:Y:S01]  /*4f10*/  SHF.L.U32 R177, R177, 0x10, RZ ;  /* 0x00000010b1b17819 */ /* 0x000fe200000006ff */
[----:B------:R-:W-:Y:S06]  /*4f20*/  BRA `(.L_x_1322) ;  /* 0x00000000002c7947 */ /* 0x000fec0003800000 */
.L_x_1321:
[----:B------:R-:W2:Y:S01]  /*4f30*/  LDL R180, [R1+0x4] ;  /* 0x0000040001b47983 */ /* 0x000ea20000100800 */
[----:B------:R-:W0:Y:S03]  /*4f40*/  LDC.U8 R176, c[0x0][0x2a0] ;  /* 0x0000a800ffb07b82 */ /* 0x000e260000000000 */
[----:B------:R-:W3:Y:S01]  /*4f50*/  LDL R179, [R1] ;  /* 0x0000000001b37983 */ /* 0x000ee20000100800 */
        /* <DEDUP_REMOVED lines=8> */
.L_x_1322:
[----:B------:R-:W-:Y:S05]  /*4fe0*/  BSYNC B1 ;  /* 0x0000000000017941 */ /* 0x000fea0003800000 */
.L_x_1320:
        /* <DEDUP_REMOVED lines=17> */
.L_x_1324:
[----:B------:R-:W-:Y:S05]  /*5100*/  BSYNC B1 ;  /* 0x0000000000017941 */ /* 0x000fea0003800000 */
.L_x_1323:
[----:B------:R-:W-:Y:S04]  /*5110*/  BSSY B1, `(.L_x_1325) ;  /* 0x000000e000017945 */ /* 0x000fe80003800000 */
[----:B------:R-:W-:Y:S05]  /*5120*/  @P2 BRA `(.L_x_1326) ;  /* 0x0000000000102947 */ /* 0x000fea0003800000 */
[----:B------:R-:W-:Y:S01]  /*5130*/  MOV R177, RZ ;  /* 0x000000ff00b17202 */ /* 0x000fe20000000f00 */
[----:B------:R-:W-:Y:S06]  /*5140*/  @!P4 BRA `(.L_x_1327) ;  /* 0x000000000028c947 */ /* 0x000fec0003800000 */
[----:B-----5:R-:W-:Y:S01]  /*5150*/  SHF.L.U32 R177, R147, 0x10, RZ ;  /* 0x0000001093b17819 */ /* 0x020fe200000006ff */
[----:B------:R-:W-:Y:S06]  /*5160*/  BRA `(.L_x_1327) ;  /* 0x0000000000207947 */ /* 0x000fec0003800000 */
.L_x_1326:
[----:B------:R-:W0:Y:S02]  /*5170*/  LDC.U8 R176, c[0x0][0x2a0] ;  /* 0x0000a800ffb07b82 */ /* 0x000e240000000000 */
[----:B0-----:R-:W-:-:S04]  /*5180*/  ISETP.NE.AND P6, PT, R176, RZ, PT ;  /* 0x000000ffb000720c */ /* 0x001fc80003fc5270 */
[----:B------:R-:W-:-:S05]  /*5190*/  FSEL R176, R9, RZ, !P6 ;  /* 0x000000ff09b07208 */ /* 0x000fca0007000000 */
[----:B------:R-:W-:-:S04]  /*51a0*/  FFMA.FTZ R176, R252, R178, R176 ;  /* 0x000000b2fcb07223 */ /* 0x000fc800000100b0 */
[----:B------:R-:W-:-:S04]  /*51b0*/  FADD.FTZ R176, R251, -R176 ;  /* 0x800000b0fbb07221 */ /* 0x000fc80000010000 */
[----:B------:R-:W-:Y:S01]  /*51c0*/  FMUL.FTZ R177, R4, R176 ;  /* 0x000000b004b17220 */ /* 0x000fe20000410000 */
[----:B-----5:R-:W-:-:S04]  /*51d0*/  @P4 IMAD.U32 R176, R147, 0x10000, RZ ;  /* 0x0001000093b04824 */ /* 0x020fc800078e00ff */
[----:B------:R-:W-:-:S07]  /*51e0*/  @P4 FADD.FTZ R177, R177, R176 ;  /* 0x000000b0b1b14221 */ /* 0x000fce0000010000 */
.L_x_1327:
[----:B------:R-:W-:Y:S05]  /*51f0*/  BSYNC B1 ;  /* 0x0000000000017941 */ /* 0x000fea0003800000 */
.L_x_1325:
        /* <DEDUP_REMOVED lines=16> */
.L_x_1329:
[----:B------:R-:W-:Y:S05]  /*5300*/  BSYNC B1 ;  /* 0x0000000000017941 */ /* 0x000fea0003800000 */
.L_x_1328:
[----:B------:R-:W-:Y:S04]  /*5310*/  BSSY B1, `(.L_x_1330) ;  /* 0x0000010000017945 */ /* 0x000fe80003800000 */
[----:B------:R-:W-:Y:S05]  /*5320*/  @P2 BRA `(.L_x_1331) ;  /* 0x0000000000142947 */ /* 0x000fea0003800000 */
[----:B------:R-:W-:Y:S01]  /*5330*/  MOV R179, RZ ;  /* 0x000000ff00b37202 */ /* 0x000fe20000000f00 */
[----:B------:R-:W-:Y:S06]  /*5340*/  @!P4 BRA `(.L_x_1332) ;  /* 0x000000000030c947 */ /* 0x000fec0003800000 */
[----:B-----5:R-:W-:-:S04]  /*5350*/  PRMT R179, R147, 0x7632, R179 ;  /* 0x0000763293b37816 */ /* 0x020fc800000000b3 */
[----:B------:R-:W-:Y:S01]  /*5360*/  SHF.L.U32 R179, R179, 0x10, RZ ;  /* 0x00000010b3b37819 */ /* 0x000fe200000006ff */
[----:B------:R-:W-:Y:S06]  /*5370*/  BRA `(.L_x_1332) ;  /* 0x0000000000247947 */ /* 0x000fec0003800000 */
.L_x_1331:
[----:B------:R-:W0:Y:S02]  /*5380*/  LDC.U8 R176, c[0x0][0x2a0] ;  /* 0x0000a800ffb07b82 */ /* 0x000e240000000000 */
[----:B0-----:R-:W-:-:S04]  /*5390*/  ISETP.NE.AND P6, PT, R176, RZ, PT ;  /* 0x000000ffb000720c */ /* 0x001fc80003fc5270 */
[----:B------:R-:W-:-:S05]  /*53a0*/  FSEL R176, R9, RZ, !P6 ;  /* 0x000000ff09b07208 */ /* 0x000fca0007000000 */
[----:B------:R-:W-:-:S04]  /*53b0*/  FFMA.FTZ R176, R250, R178, R176 ;  /* 0x000000b2fab07223 */ /* 0x000fc800000100b0 */
[--C-:B------:R-:W-:Y:S01]  /*53c0*/  FADD.FTZ R179, R249, -R176.reuse ;  /* 0x800000b0f9b37221 */ /* 0x100fe20000010000 */
[----:B-----5:R-:W-:-:S03]  /*53d0*/  @P4 PRMT R176, R147, 0x7632, R176 ;  /* 0x0000763293b04816 */ /* 0x020fc600000000b0 */
[----:B------:R-:W-:Y:S02]  /*53e0*/  FMUL.FTZ R179, R4, R179 ;  /* 0x000000b304b37220 */ /* 0x000fe40000410000 */
[----:B------:R-:W-:-:S04]  /*53f0*/  @P4 IMAD.U32 R176, R176, 0x10000, RZ ;  /* 0x00010000b0b04824 */ /* 0x000fc800078e00ff */
[----:B------:R-:W-:-:S07]  /*5400*/  @P4 FADD.FTZ R179, R179, R176 ;  /* 0x000000b0b3b34221 */ /* 0x000fce0000010000 */
.L_x_1332:
[----:B------:R-:W-:Y:S05]  /*5410*/  BSYNC B1 ;  /* 0x0000000000017941 */ /* 0x000fea0003800000 */
.L_x_1330:
[----:B------:R-:W-:Y:S01]  /*5420*/  @P5 F2FP.BF16.F32.PACK_AB R176, RZ, R179 ;  /* 0x000000b3ffb0523e */ /* 0x000fe200000010ff */
[----:B------:R-:W-:Y:S03]  /*5430*/  BSSY B1, `(.L_x_1333) ;  /* 0x0000013000017945 */ /* 0x000fe60003800000 */
[----:B------:R-:W-:Y:S02]  /*5440*/  @P5 PRMT R167, R167, 0x5410, R176 ;  /* 0x00005410a7a75816 */ /* 0x000fe400000000b0 */
[----:B------:R-:W0:Y:S02]  /*5450*/  @P5 LDC.64 R176, c[0x0][0x308] ;  /* 0x0000c200ffb05b82 */ /* 0x000e240000000a00 */
[----:B0-----:R-:W-:-:S05]  /*5460*/  @P5 IMAD.WIDE.U32 R176, R8, 0x10, R176 ;  /* 0x0000001008b05825 */ /* 0x001fca00078e00b0 */
[----:B------:R0:W-:Y:S01]  /*5470*/  @P5 STG.E.128 desc[UR4][R176.64], R164 ;  /* 0x000000a4b0005986 */ /* 0x0001e2000c101d04 */
[----:B------:R-:W-:Y:S05]  /*5480*/  @!P3 BRA `(.L_x_1334) ;  /* 0x000000000034b947 */ /* 0x000fea0003800000 */
[----:B------:R-:W2:Y:S01]  /*5490*/  LDL R180, [R1+0xb0] ;  /* 0x0000b00001b47983 */ /* 0x000ea20000100800 */
[----:B-----5:R-:W-:Y:S01]  /*54a0*/  LOP3.LUT P4, RZ, R193, 0xff000000, RZ, 0xc0, !PT ;  /* 0xff000000c1ff7812 */ /* 0x020fe2000788c0ff */
[----:B------:R-:W-:Y:S01]  /*54b0*/  FMUL.FTZ R179, R179, UR13 ;  /* 0x0000000db3b37c20 */ /* 0x000fe20008410000 */
[----:B0-----:R-:W-:-:S03]  /*54c0*/  HFMA2.MMA R177, -RZ, RZ, 0, 0 ;  /* 0x00000000ffb17435 */ /* 0x001fc600000001ff */
[----:B------:R-:W-:-:S08]  /*54d0*/  FMUL.FTZ R179, R179, UR12 ;  /* 0x0000000cb3b37c20 */ /* 0x000fd00008410000 */
        /* <DEDUP_REMOVED lines=8> */
.L_x_1334:
[----:B------:R-:W-:Y:S05]  /*5560*/  BSYNC B1 ;  /* 0x0000000000017941 */ /* 0x000fea0003800000 */
.L_x_1333:
[----:B0-----:R-:W0:Y:S01]  /*5570*/  @P3 LDC.64 R176, c[0x0][0x2f8] ;  /* 0x0000be00ffb03b82 */ /* 0x001e220000000a00 */
[----:B------:R-:W-:Y:S01]  /*5580*/  IADD3 R8, R8, 0x80, RZ ;  /* 0x0000008008087810 */ /* 0x000fe20007ffe0ff */
[C---:B0-----:R-:W-:Y:S01]  /*5590*/  @P3 IMAD.WIDE.U32 R176, R3.reuse, 0x10, R176 ;  /* 0x0000001003b03825 */ /* 0x041fe200078e00b0 */
[----:B------:R-:W-:-:S04]  /*55a0*/  IADD3 R3, R3, 0x80, RZ ;  /* 0x0000008003037810 */ /* 0x000fc80007ffe0ff */
[----:B------:R0:W-:Y:S03]  /*55b0*/  @P3 STG.E.128 desc[UR4][R176.64], R172 ;  /* 0x000000acb0003986 */ /* 0x0001e6000c101d04 */
.L_x_1292:
[----:B------:R-:W-:Y:S05]  /*55c0*/  BSYNC B0 ;  /* 0x0000000000007941 */ /* 0x000fea0003800000 */
.L_x_1291:
[----:B------:R-:W-:Y:S01]  /*55d0*/  LOP3.LUT P4, RZ, R2, 0x1, RZ, 0xc0, !PT ;  /* 0x0000000102ff7812 */ /* 0x000fe2000788c0ff */
[----:B------:R-:W-:-:S12]  /*55e0*/  BSSY B0, `(.L_x_1335) ;  /* 0x0000124000007945 */ /* 0x000fd80003800000 */
[----:B------:R-:W-:Y:S05]  /*55f0*/  @!P4 BRA `(.L_x_1336) ;  /* 0x000000100088c947 */ /* 0x000fea0003800000 */
[----:B------:R-:W-:Y:S04]  /*5600*/  BSSY B1, `(.L_x_1337) ;  /* 0x0000005000017945 */ /* 0x000fe80003800000 */
[----:B------:R-:W-:Y:S05]  /*5610*/  @!P3 BRA `(.L_x_1338) ;  /* 0x00000000000cb947 */ /* 0x000fea0003800000 */
[----:B-----5:R-:W2:Y:S02]  /*5620*/  LDC.64 R168, c[0x0][0x220] ;  /* 0x00008800ffa87b82 */ /* 0x020ea40000000a00 */
[----:B--2---:R-:W-:-:S06]  /*5630*/  IMAD.WIDE.U32 R168, R3, 0x10, R168 ;  /* 0x0000001003a87825 */ /* 0x004fcc00078e00a8 */
[----:B------:R-:W5:Y:S02]  /*5640*/  LDG.E.128 R168, desc[UR4][R168.64] ;  /* 0x00000004a8a87981 */ /* 0x000f64000c1e1d00 */
.L_x_1338:
[----:B------:R-:W-:Y:S05]  /*5650*/  BSYNC B1 ;  /* 0x0000000000017941 */ /* 0x000fea0003800000 */
.L_x_1337:
[----:B------:R-:W-:Y:S04]  /*5660*/  BSSY B1, `(.L_x_1339) ;  /* 0x0000014000017945 */ /* 0x000fe80003800000 */
[----:B------:R-:W-:Y:S05]  /*5670*/  @P2 BRA `(.L_x_1340) ;  /* 0x00000000001c2947 */ /* 0x000fea0003800000 */
[----:B------:R-:W-:Y:S01]  /*5680*/  UISETP.NE.U32.AND UP0, UPT, UR8, URZ, UPT ;  /* 0x0000003f0800728c */ /* 0x000fe2000bf05070 */
[----:B0-----:R-:W-:-:S03]  /*5690*/  IMAD.MOV.U32 R177, RZ, RZ, RZ ;  /* 0x000000ffffb17224 */ /* 0x001fc600078e00ff */
[----:B------:R-:W-:-:S06]  /*56a0*/  UISETP.NE.AND.EX UP0, UPT, UR9, URZ, UPT, UP0 ;  /* 0x0000003f0900728c */ /* 0x000fcc000bf05300 */
[----:B------:R-:W-:-:S13]  /*56b0*/  PLOP3.LUT P4, PT, PT, PT, UP0, 0x80, 0x0 ;  /* 0x000000000000781c */ /* 0x000fda0003f8f008 */
[----:B------:R-:W-:Y:S05]  /*56c0*/  @!P4 BRA `(.L_x_1341) ;  /* 0x000000000034c947 */ /* 0x000fea0003800000 */
[----:B-----5:R-:W-:Y:S01]  /*56d0*/  SHF.L.U32 R177, R148, 0x10, RZ ;  /* 0x0000001094b17819 */ /* 0x020fe200000006ff */
[----:B------:R-:W-:Y:S06]  /*56e0*/  BRA `(.L_x_1341) ;  /* 0x00000000002c7947 */ /* 0x000fec0003800000 */
.L_x_1340:
        /* <DEDUP_REMOVED lines=11> */
.L_x_1341:
[----:B------:R-:W-:Y:S05]  /*57a0*/  BSYNC B1 ;  /* 0x0000000000017941 */ /* 0x000fea0003800000 */
.L_x_1339:
        /* <DEDUP_REMOVED lines=18> */
.L_x_1343:
[----:B------:R-:W-:Y:S05]  /*58d0*/  BSYNC B1 ;  /* 0x0000000000017941 */ /* 0x000fea0003800000 */
.L_x_1342:
[----:B------:R-:W-:Y:S04]  /*58e0*/  BSSY B1, `(.L_x_1344) ;  /* 0x0000010000017945 */ /* 0x000fe80003800000 */
[----:B------:R-:W-:Y:S05]  /*58f0*/  @P2 BRA `(.L_x_1345) ;  /* 0x0000000000142947 */ /* 0x000fea0003800000 */
[----:B------:R-:W-:Y:S01]  /*5900*/  IMAD.MOV.U32 R177, RZ, RZ, RZ ;  /* 0x000000ffffb17224 */ /* 0x000fe200078e00ff */
[----:B------:R-:W-:Y:S06]  /*5910*/  @!P4 BRA `(.L_x_1346) ;  /* 0x000000000030c947 */ /* 0x000fec0003800000 */
[----:B-----5:R-:W-:-:S04]  /*5920*/  PRMT R177, R148, 0x7632, R177 ;  /* 0x0000763294b17816 */ /* 0x020fc800000000b1 */
[----:B------:R-:W-:Y:S01]  /*5930*/  SHF.L.U32 R177, R177, 0x10, RZ ;  /* 0x00000010b1b17819 */ /* 0x000fe200000006ff */
[----:B------:R-:W-:Y:S06]  /*5940*/  BRA `(.L_x_1346) ;  /* 0x0000000000247947 */ /* 0x000fec0003800000 */
.L_x_1345:
[----:B------:R-:W0:Y:S02]  /*5950*/  LDC.U8 R176, c[0x0][0x2a0] ;  /* 0x0000a800ffb07b82 */ /* 0x000e240000000000 */
[----:B0-----:R-:W-:-:S04]  /*5960*/  ISETP.NE.AND P6, PT, R176, RZ, PT ;  /* 0x000000ffb000720c */ /* 0x001fc80003fc5270 */
[----:B------:R-:W-:-:S05]  /*5970*/  FSEL R176, R9, RZ, !P6 ;  /* 0x000000ff09b07208 */ /* 0x000fca0007000000 */
[----:B------:R-:W-:-:S04]  /*5980*/  FFMA.FTZ R176, R246, R178, R176 ;  /* 0x000000b2f6b07223 */ /* 0x000fc800000100b0 */
[--C-:B------:R-:W-:Y:S01]  /*5990*/  FADD.FTZ R177, R245, -R176.reuse ;  /* 0x800000b0f5b17221 */ /* 0x100fe20000010000 */
[----:B-----5:R-:W-:-:S03]  /*59a0*/  @P4 PRMT R176, R148, 0x7632, R176 ;  /* 0x0000763294b04816 */ /* 0x020fc600000000b0 */
[----:B------:R-:W-:Y:S01]  /*59b0*/  FMUL.FTZ R177, R4, R177 ;  /* 0x000000b104b17220 */ /* 0x000fe20000410000 */
[----:B------:R-:W-:-:S05]  /*59c0*/  @P4 SHF.L.U32 R176, R176, 0x10, RZ ;  /* 0x00000010b0b04819 */ /* 0x000fca00000006ff */
[----:B------:R-:W-:-:S07]  /*59d0*/  @P4 FADD.FTZ R177, R177, R176 ;  /* 0x000000b0b1b14221 */ /* 0x000fce0000010000 */
.L_x_1346:
[----:B------:R-:W-:Y:S05]  /*59e0*/  BSYNC B1 ;  /* 0x0000000000017941 */ /* 0x000fea0003800000 */
.L_x_1344:
        /* <DEDUP_REMOVED lines=9> */
[----:B------:R-:W-:-:S05]  /*5a80*/  @P6 PRMT R176, R168, 0x7632, R176 ;  /* 0x00007632a8b06816 */ /* 0x000fca00000000b0 */
[----:B------:R-:W-:-:S04]  /*5a90*/  @P6 IMAD.U32 R176, R176, 0x10000, RZ ;  /* 0x00010000b0b06824 */ /* 0x000fc800078e00ff */
[----:B------:R-:W-:Y:S01]  /*5aa0*/  @P6 FMUL.FTZ R177, R179, R176 ;  /* 0x000000b0b3b16220 */ /* 0x000fe20000410000 */
[----:B------:R-:W-:-:S03]  /*5ab0*/  MOV R176, RZ ;  /* 0x000000ff00b07202 */ /* 0x000fc60000000f00 */
[----:B------:R-:W-:Y:S01]  /*5ac0*/  FADD.FTZ R113, R113, R177 ;  /* 0x000000b171717221 */ /* 0x000fe20000010000 */
[----:B--2---:R-:W-:-:S05]  /*5ad0*/  @P6 FMUL.FTZ R176, R180, R179 ;  /* 0x000000b3b4b06220 */ /* 0x004fca0000410000 */
[----:B------:R-:W-:-:S04]  /*5ae0*/  F2FP.BF16.F32.PACK_AB R176, RZ, R176 ;  /* 0x000000b0ffb0723e */ /* 0x000fc800000010ff */
[----:B------:R-:W-:-:S07]  /*5af0*/  PRMT R172, R172, 0x5410, R176 ;  /* 0x00005410acac7816 */ /* 0x000fce00000000b0 */
.L_x_1348:
[----:B------:R-:W-:Y:S05]  /*5b00*/  BSYNC B1 ;  /* 0x0000000000017941 */ /* 0x000fea0003800000 */
.L_x_1347:
[----:B------:R-:W-:Y:S04]  /*5b10*/  BSSY B1, `(.L_x_1349) ;  /* 0x000000e000017945 */ /* 0x000fe80003800000 */
[----:B------:R-:W-:Y:S05]  /*5b20*/  @P2 BRA `(.L_x_1350) ;  /* 0x0000000000102947 */ /* 0x000fea0003800000 */
[----:B------:R-:W-:Y:S01]  /*5b30*/  IMAD.MOV.U32 R177, RZ, RZ, RZ ;  /* 0x000000ffffb17224 */ /* 0x000fe200078e00ff */
[----:B------:R-:W-:Y:S06]  /*5b40*/  @!P4 BRA `(.L_x_1351) ;  /* 0x000000000028c947 */ /* 0x000fec0003800000 */
[----:B-----5:R-:W-:Y:S01]  /*5b50*/  SHF.L.U32 R177, R149, 0x10, RZ ;  /* 0x0000001095b17819 */ /* 0x020fe200000006ff */
[----:B------:R-:W-:Y:S06]  /*5b60*/  BRA `(.L_x_1351) ;  /* 0x0000000000207947 */ /* 0x000fec0003800000 */
.L_x_1350:
[----:B------:R-:W0:Y:S02]  /*5b70*/  LDC.U8 R176, c[0x0][0x2a0] ;  /* 0x0000a800ffb07b82 */ /* 0x000e240000000000 */
[----:B0-----:R-:W-:-:S04]  /*5b80*/  ISETP.NE.AND P6, PT, R176, RZ, PT ;  /* 0x000000ffb000720c */ /* 0x001fc80003fc5270 */
[----:B------:R-:W-:-:S05]  /*5b90*/  FSEL R176, R9, RZ, !P6 ;  /* 0x000000ff09b07208 */ /* 0x000fca0007000000 */
[----:B------:R-:W-:-:S04]  /*5ba0*/  FFMA.FTZ R176, R244, R178, R176 ;  /* 0x000000b2f4b07223 */ /* 0x000fc800000100b0 */
[----:B------:R-:W-:-:S04]  /*5bb0*/  FADD.FTZ R176, R243, -R176 ;  /* 0x800000b0f3b07221 */ /* 0x000fc80000010000 */
[----:B------:R-:W-:Y:S01]  /*5bc0*/  FMUL.FTZ R177, R4, R176 ;  /* 0x000000b004b17220 */ /* 0x000fe20000410000 */
[----:B-----5:R-:W-:-:S05]  /*5bd0*/  @P4 SHF.L.U32 R176, R149, 0x10, RZ ;  /* 0x0000001095b04819 */ /* 0x020fca00000006ff */
[----:B------:R-:W-:-:S07]  /*5be0*/  @P4 FADD.FTZ R177, R177, R176 ;  /* 0x000000b0b1b14221 */ /* 0x000fce0000010000 */
.L_x_1351:
[----:B------:R-:W-:Y:S05]  /*5bf0*/  BSYNC B1 ;  /* 0x0000000000017941 */ /* 0x000fea0003800000 */
.L_x_1349:
[----:B------:R-:W-:Y:S01]  /*5c00*/  @P5 F2FP.BF16.F32.PACK_AB R176, RZ, R177 ;  /* 0x000000b1ffb0523e */ /* 0x000fe200000010ff */
[----:B------:R-:W-:Y:S03]  /*5c10*/  BSSY B1, `(.L_x_1352) ;  /* 0x000000f000017945 */ /* 0x000fe60003800000 */
        /* <DEDUP_REMOVED lines=10> */
[----:B------:R-:W-:-:S06]  /*5cc0*/  HFMA2.MMA R176, -RZ, RZ, 0, 0 ;  /* 0x00000000ffb07435 */ /* 0x000fcc00000001ff */
[----:B--2---:R-:W-:-:S05]  /*5cd0*/  @P6 FMUL.FTZ R176, R180, R179 ;  /* 0x000000b3b4b06220 */ /* 0x004fca0000410000 */
[----:B------:R-:W-:-:S04]  /*5ce0*/  F2FP.BF16.F32.PACK_AB R176, RZ, R176 ;  /* 0x000000b0ffb0723e */ /* 0x000fc800000010ff */
[----:B------:R-:W-:-:S07]  /*5cf0*/  PRMT R173, R176, 0x7610, R173 ;  /* 0x00007610b0ad7816 */ /* 0x000fce00000000ad */
.L_x_1353:
[----:B------:R-:W-:Y:S05]  /*5d00*/  BSYNC B1 ;  /* 0x0000000000017941 */ /* 0x000fea0003800000 */
.L_x_1352:
[----:B------:R-:W-:Y:S04]  /*5d10*/  BSSY B1, `(.L_x_1354) ;  /* 0x0000010000017945 */ /* 0x000fe80003800000 */
[----:B------:R-:W-:Y:S05]  /*5d20*/  @P2 BRA `(.L_x_1355) ;  /* 0x0000000000142947 */ /* 0x000fea0003800000 */
[----:B------:R-:W-:Y:S01]  /*5d30*/  IMAD.MOV.U32 R177, RZ, RZ, RZ ;  /* 0x000000ffffb17224 */ /* 0x000fe200078e00ff */
[----:B------:R-:W-:Y:S06]  /*5d40*/  @!P4 BRA `(.L_x_1356) ;  /* 0x000000000030c947 */ /* 0x000fec0003800000 */
[----:B-----5:R-:W-:-:S04]  /*5d50*/  PRMT R177, R149, 0x7632, R177 ;  /* 0x0000763295b17816 */ /* 0x020fc800000000b1 */
[----:B------:R-:W-:Y:S01]  /*5d60*/  SHF.L.U32 R177, R177, 0x10, RZ ;  /* 0x00000010b1b17819 */ /* 0x000fe200000006ff */
[----:B------:R-:W-:Y:S06]  /*5d70*/  BRA `(.L_x_1356) ;  /* 0x0000000000247947 */ /* 0x000fec0003800000 */
.L_x_1355:
        /* <DEDUP_REMOVED lines=9> */
.L_x_1356:
[----:B------:R-:W-:Y:S05]  /*5e10*/  BSYNC B1 ;  /* 0x0000000000017941 */ /* 0x000fea0003800000 */
.L_x_1354:
[----:B------:R-:W-:Y:S01]  /*5e20*/  @P5 F2FP.BF16.F32.PACK_AB R176, RZ, R177 ;  /* 0x000000b1ffb0523e */ /* 0x000fe200000010ff */
[----:B------:R-:W-:Y:S03]  /*5e30*/  BSSY B1, `(.L_x_1357) ;  /* 0x0000010000017945 */ /* 0x000fe60003800000 */
[----:B------:R-:W-:Y:S01]  /*5e40*/  @P5 PRMT R165, R165, 0x5410, R176 ;  /* 0x00005410a5a55816 */ /* 0x000fe200000000b0 */
[----:B------:R-:W-:Y:S06]  /*5e50*/  @!P3 BRA `(.L_x_1358) ;  /* 0x000000000034b947 */ /* 0x000fec0003800000 */
[----:B------:R-:W2:Y:S01]  /*5e60*/  LDL R180, [R1+0xa0] ;  /* 0x0000a00001b47983 */ /* 0x000ea20000100800 */
[----:B-----5:R-:W-:Y:S01]  /*5e70*/  LOP3.LUT P6, RZ, R190, 0xff000000, RZ, 0xc0, !PT ;  /* 0xff000000beff7812 */ /* 0x020fe200078cc0ff */
[----:B------:R-:W-:Y:S01]  /*5e80*/  FMUL.FTZ R179, R177, UR13 ;  /* 0x0000000db1b37c20 */ /* 0x000fe20008410000 */
[----:B------:R-:W-:-:S03]  /*5e90*/  MOV R177, RZ ;  /* 0x000000ff00b17202 */ /* 0x000fc60000000f00 */
[----:B------:R-:W-:-:S08]  /*5ea0*/  FMUL.FTZ R179, R179, UR12 ;  /* 0x0000000cb3b37c20 */ /* 0x000fd00008410000 */
[----:B------:R-:W-:-:S05]  /*5eb0*/  @P6 PRMT R176, R169, 0x7632, R176 ;  /* 0x00007632a9b06816 */ /* 0x000fca00000000b0 */
[----:B------:R-:W-:-:S04]  /*5ec0*/  @P6 IMAD.U32 R176, R176, 0x10000, RZ ;  /* 0x00010000b0b06824 */ /* 0x000fc800078e00ff */
[----:B------:R-:W-:Y:S01]  /*5ed0*/  @P6 FMUL.FTZ R177, R179, R176 ;  /* 0x000000b0b3b16220 */ /* 0x000fe20000410000 */
[----:B------:R-:W-:-:S03]  /*5ee0*/  HFMA2.MMA R176, -RZ, RZ, 0, 0 ;  /* 0x00000000ffb07435 */ /* 0x000fc600000001ff */
[----:B------:R-:W-:-:S03]  /*5ef0*/  FADD.FTZ R115, R115, R177 ;  /* 0x000000b173737221 */ /* 0x000fc60000010000 */
[----:B--2---:R-:W-:-:S05]  /*5f00*/  @P6 FMUL.FTZ R176, R180, R179 ;  /* 0x000000b3b4b06220 */ /* 0x004fca0000410000 */
[----:B------:R-:W-:-:S04]  /*5f10*/  F2FP.BF16.F32.PACK_AB R176, RZ, R176 ;  /* 0x000000b0ffb0723e */ /* 0x000fc800000010ff */
[----:B------:R-:W-:-:S07]  /*5f20*/  PRMT R173, R173, 0x5410, R176 ;  /* 0x00005410adad7816 */ /* 0x000fce00000000b0 */
.L_x_1358:
[----:B------:R-:W-:Y:S05]  /*5f30*/  BSYNC B1 ;  /* 0x0000000000017941 */ /* 0x000fea0003800000 */
.L_x_1357:
[----:B------:R-:W-:Y:S04]  /*5f40*/  BSSY B1, `(.L_x_1359) ;  /* 0x000000e000017945 */ /* 0x000fe80003800000 */
[----:B------:R-:W-:Y:S05]  /*5f50*/  @P2 BRA `(.L_x_1360) ;  /* 0x0000000000102947 */ /* 0x000fea0003800000 */
[----:B------:R-:W-:Y:S01]  /*5f60*/  IMAD.MOV.U32 R177, RZ, RZ, RZ ;  /* 0x000000ffffb17224 */ /* 0x000fe200078e00ff */
[----:B------:R-:W-:Y:S06]  /*5f70*/  @!P4 BRA `(.L_x_1361) ;  /* 0x000000000028c947 */ /* 0x000fec0003800000 */
[----:B-----5:R-:W-:Y:S01]  /*5f80*/  SHF.L.U32 R177, R150, 0x10, RZ ;  /* 0x0000001096b17819 */ /* 0x020fe200000006ff */
[----:B------:R-:W-:Y:S06]  /*5f90*/  BRA `(.L_x_1361) ;  /* 0x0000000000207947 */ /* 0x000fec0003800000 */
.L_x_1360:
        /* <DEDUP_REMOVED lines=8> */
.L_x_1361:
[----:B------:R-:W-:Y:S05]  /*6020*/  BSYNC B1 ;  /* 0x0000000000017941 */ /* 0x000fea0003800000 */
.L_x_1359:
        /* <DEDUP_REMOVED lines=16> */
.L_x_1363:
[----:B------:R-:W-:Y:S05]  /*6130*/  BSYNC B1 ;  /* 0x0000000000017941 */ /* 0x000fea0003800000 */
.L_x_1362:
[----:B------:R-:W-:Y:S04]  /*6140*/  BSSY B1, `(.L_x_1364) ;  /* 0x0000010000017945 */ /* 0x000fe80003800000 */
[----:B------:R-:W-:Y:S05]  /*6150*/  @P2 BRA `(.L_x_1365) ;  /* 0x0000000000142947 */ /* 0x000fea0003800000 */
[----:B------:R-:W-:Y:S01]  /*6160*/  IMAD.MOV.U32 R177, RZ, RZ, RZ ;  /* 0x000000ffffb17224 */ /* 0x000fe200078e00ff */
[----:B------:R-:W-:Y:S06]  /*6170*/  @!P4 BRA `(.L_x_1366) ;  /* 0x000000000030c947 */ /* 0x000fec0003800000 */
[----:B-----5:R-:W-:-:S04]  /*6180*/  PRMT R177, R150, 0x7632, R177 ;  /* 0x0000763296b17816 */ /* 0x020fc800000000b1 */
[----:B------:R-:W-:Y:S01]  /*6190*/  SHF.L.U32 R177, R177, 0x10, RZ ;  /* 0x00000010b1b17819 */ /* 0x000fe200000006ff */
[----:B------:R-:W-:Y:S06]  /*61a0*/  BRA `(.L_x_1366) ;  /* 0x0000000000247947 */ /* 0x000fec0003800000 */
.L_x_1365:
        /* <DEDUP_REMOVED lines=9> */
.L_x_1366:
[----:B------:R-:W-:Y:S05]  /*6240*/  BSYNC B1 ;  /* 0x0000000000017941 */ /* 0x000fea0003800000 */
.L_x_1364:
        /* <DEDUP_REMOVED lines=17> */
.L_x_1368:
[----:B------:R-:W-:Y:S05]  /*6360*/  BSYNC B1 ;  /* 0x0000000000017941 */ /* 0x000fea0003800000 */
.L_x_1367:
[----:B------:R-:W-:Y:S04]  /*6370*/  BSSY B1, `(.L_x_1369) ;  /* 0x000000e000017945 */ /* 0x000fe80003800000 */
[----:B------:R-:W-:Y:S05]  /*6380*/  @P2 BRA `(.L_x_1370) ;  /* 0x0000000000102947 */ /* 0x000fea0003800000 */
[----:B------:R-:W-:Y:S01]  /*6390*/  IMAD.MOV.U32 R177, RZ, RZ, RZ ;  /* 0x000000ffffb17224 */ /* 0x000fe200078e00ff */
[----:B------:R-:W-:Y:S06]  /*63a0*/  @!P4 BRA `(.L_x_1371) ;  /* 0x000000000028c947 */ /* 0x000fec0003800000 */
[----:B-----5:R-:W-:Y:S01]  /*63b0*/  SHF.L.U32 R177, R151, 0x10, RZ ;  /* 0x0000001097b17819 */ /* 0x020fe200000006ff */
[----:B------:R-:W-:Y:S06]  /*63c0*/  BRA `(.L_x_1371) ;  /* 0x0000000000207947 */ /* 0x000fec0003800000 */
.L_x_1370:
        /* <DEDUP_REMOVED lines=8> */
.L_x_1371:
[----:B------:R-:W-:Y:S05]  /*6450*/  BSYNC B1 ;  /* 0x0000000000017941 */ /* 0x000fea0003800000 */
.L_x_1369:
        /* <DEDUP_REMOVED lines=16> */
.L_x_1373:
[----:B------:R-:W-:Y:S05]  /*6560*/  BSYNC B1 ;  /* 0x0000000000017941 */ /* 0x000fea0003800000 */
.L_x_1372:
[----:B------:R-:W-:Y:S04]  /*6570*/  BSSY B1, `(.L_x_1374) ;  /* 0x0000010000017945 */ /* 0x000fe80003800000 */
[----:B------:R-:W-:Y:S05]  /*6580*/  @P2 BRA `(.L_x_1375) ;  /* 0x0000000000142947 */ /* 0x000fea0003800000 */
[----:B------:R-:W-:Y:S01]  /*6590*/  IMAD.MOV.U32 R177, RZ, RZ, RZ ;  /* 0x000000ffffb17224 */ /* 0x000fe200078e00ff */
[----:B------:R-:W-:Y:S06]  /*65a0*/  @!P4 BRA `(.L_x_1376) ;  /* 0x000000000030c947 */ /* 0x000fec0003800000 */
[----:B-----5:R-:W-:-:S04]  /*65b0*/  PRMT R177, R151, 0x7632, R177 ;  /* 0x0000763297b17816 */ /* 0x020fc800000000b1 */
[----:B------:R-:W-:Y:S01]  /*65c0*/  SHF.L.U32 R177, R177, 0x10, RZ ;  /* 0x00000010b1b17819 */ /* 0x000fe200000006ff */
[----:B------:R-:W-:Y:S06]  /*65d0*/  BRA `(.L_x_1376) ;  /* 0x0000000000247947 */ /* 0x000fec0003800000 */
.L_x_1375:
        /* <DEDUP_REMOVED lines=9> */
.L_x_1376:
[----:B------:R-:W-:Y:S05]  /*6670*/  BSYNC B1 ;  /* 0x0000000000017941 */ /* 0x000fea0003800000 */
.L_x_1374:
        /* <DEDUP_REMOVED lines=17> */
.L_x_1378:
[----:B------:R-:W-:Y:S05]  /*6790*/  BSYNC B1 ;  /* 0x0000000000017941 */ /* 0x000fea0003800000 */
.L_x_1377:
        /* <DEDUP_REMOVED lines=8> */
.L_x_1336:
[----:B------:R-:W-:Y:S05]  /*6820*/  BSYNC B0 ;  /* 0x0000000000007941 */ /* 0x000fea0003800000 */
.L_x_1335:
[----:B------:R-:W-:Y:S04]  /*6830*/  BSSY B0, `(.L_x_1379) ;  /* 0x0000124000007945 */ /* 0x000fe80003800000 */
[----:B------:R-:W-:Y:S05]  /*6840*/  @!P0 BRA `(.L_x_1380) ;  /* 0x0000001000888947 */ /* 0x000fea0003800000 */
[----:B------:R-:W-:Y:S04]  /*6850*/  BSSY B1, `(.L_x_1381) ;  /* 0x0000005000017945 */ /* 0x000fe80003800000 */
[----:B------:R-:W-:Y:S05]  /*6860*/  @!P3 BRA `(.L_x_1382) ;  /* 0x00000000000cb947 */ /* 0x000fea0003800000 */
[----:B-----5:R-:W3:Y:S02]  /*6870*/  LDC.64 R168, c[0x0][0x220] ;  /* 0x00008800ffa87b82 */ /* 0x020ee40000000a00 */
[----:B---3--:R-:W-:-:S06]  /*6880*/  IMAD.WIDE.U32 R168, R3, 0x10, R168 ;  /* 0x0000001003a87825 */ /* 0x008fcc00078e00a8 */
[----:B------:R-:W5:Y:S02]  /*6890*/  LDG.E.128 R168, desc[UR4][R168.64] ;  /* 0x00000004a8a87981 */ /* 0x000f64000c1e1d00 */
.L_x_1382:
[----:B------:R-:W-:Y:S05]  /*68a0*/  BSYNC B1 ;  /* 0x0000000000017941 */ /* 0x000fea0003800000 */
.L_x_1381:
[----:B------:R-:W-:Y:S04]  /*68b0*/  BSSY B1, `(.L_x_1383) ;  /* 0x0000014000017945 */ /* 0x000fe80003800000 */
[----:B------:R-:W-:Y:S05]  /*68c0*/  @P2 BRA `(.L_x_1384) ;  /* 0x00000000001c2947 */ /* 0x000fea0003800000 */
[----:B------:R-:W-:Y:S01]  /*68d0*/  UISETP.NE.U32.AND UP0, UPT, UR8, URZ, UPT ;  /* 0x0000003f0800728c */ /* 0x000fe2000bf05070 */
[----:B0-2---:R-:W-:-:S03]  /*68e0*/  MOV R177, RZ ;  /* 0x000000ff00b17202 */ /* 0x005fc60000000f00 */
[----:B------:R-:W-:-:S06]  /*68f0*/  UISETP.NE.AND.EX UP0, UPT, UR9, URZ, UPT, UP0 ;  /* 0x0000003f0900728c */ /* 0x000fcc000bf05300 */
[----:B------:R-:W-:-:S13]  /*6900*/  PLOP3.LUT P4, PT, PT, PT, UP0, 0x80, 0x0 ;  /* 0x000000000000781c */ /* 0x000fda0003f8f008 */
[----:B------:R-:W-:Y:S05]  /*6910*/  @!P4 BRA `(.L_x_1385) ;  /* 0x000000000034c947 */ /* 0x000fea0003800000 */
[----:B-----5:R-:W-:Y:S01]  /*6920*/  IMAD.U32 R177, R152, 0x10000, RZ ;  /* 0x0001000098b17824 */ /* 0x020fe200078e00ff */
[----:B------:R-:W-:Y:S06]  /*6930*/  BRA `(.L_x_1385) ;  /* 0x00000000002c7947 */ /* 0x000fec0003800000 */
.L_x_1384:
[----:B0-2---:R-:W0:Y:S01]  /*6940*/  LDC.U8 R176, c[0x0][0x2a0] ;  /* 0x0000a800ffb07b82 */ /* 0x005e220000000000 */
        /* <DEDUP_REMOVED lines=10> */
.L_x_1385:
[----:B------:R-:W-:Y:S05]  /*69f0*/  BSYNC B1 ;  /* 0x0000000000017941 */ /* 0x000fea0003800000 */
.L_x_1383:
        /* <DEDUP_REMOVED lines=9> */
[----:B------:R-:W-:-:S03]  /*6a90*/  HFMA2.MMA R176, -RZ, RZ, 0, 0 ;  /* 0x00000000ffb07435 */ /* 0x000fc600000001ff */
[----:B------:R-:W-:-:S08]  /*6aa0*/  FMUL.FTZ R179, R179, UR12 ;  /* 0x0000000cb3b37c20 */ /* 0x000fd00008410000 */
[----:B------:R-:W-:-:S04]  /*6ab0*/  @P6 IMAD.U32 R177, R168, 0x10000, RZ ;  /* 0x00010000a8b16824 */ /* 0x000fc800078e00ff */
[----:B------:R-:W-:-:S04]  /*6ac0*/  @P6 FMUL.FTZ R176, R177, R179 ;  /* 0x000000b3b1b06220 */ /* 0x000fc80000410000 */
[----:B------:R-:W-:Y:S01]  /*6ad0*/  FADD.FTZ R120, R120, R176 ;  /* 0x000000b078787221 */ /* 0x000fe20000010000 */
[----:B------:R-:W-:Y:S01]  /*6ae0*/  MOV R176, RZ ;  /* 0x000000ff00b07202 */ /* 0x000fe20000000f00 */
[----:B--2---:R-:W-:-:S05]  /*6af0*/  @P6 FMUL.FTZ R176, R180, R179 ;  /* 0x000000b3b4b06220 */ /* 0x004fca0000410000 */
[----:B------:R-:W-:-:S04]  /*6b00*/  F2FP.BF16.F32.PACK_AB R176, RZ, R176 ;  /* 0x000000b0ffb0723e */ /* 0x000fc800000010ff */
[----:B------:R-:W-:-:S07]  /*6b10*/  PRMT R172, R176, 0x7610, R172 ;  /* 0x00007610b0ac7816 */ /* 0x000fce00000000ac */
.L_x_1387:
[----:B------:R-:W-:Y:S05]  /*6b20*/  BSYNC B1 ;  /* 0x0000000000017941 */ /* 0x000fea0003800000 */
.L_x_1386:
[----:B------:R-:W-:Y:S04]  /*6b30*/  BSSY B1, `(.L_x_1388) ;  /* 0x0000010000017945 */ /* 0x000fe80003800000 */
[----:B------:R-:W-:Y:S05]  /*6b40*/  @P2 BRA `(.L_x_1389) ;  /* 0x0000000000142947 */ /* 0x000fea0003800000 */
[----:B------:R-:W-:Y:S01]  /*6b50*/  HFMA2.MMA R177, -RZ, RZ, 0, 0 ;  /* 0x00000000ffb17435 */ /* 0x000fe200000001ff */
[----:B------:R-:W-:Y:S10]  /*6b60*/  @!P4 BRA `(.L_x_1390) ;  /* 0x000000000030c947 */ /* 0x000ff40003800000 */
[----:B-----5:R-:W-:-:S05]  /*6b70*/  PRMT R177, R152, 0x7632, R177 ;  /* 0x0000763298b17816 */ /* 0x020fca00000000b1 */
[----:B------:R-:W-:Y:S01]  /*6b80*/  IMAD.U32 R177, R177, 0x10000, RZ ;  /* 0x00010000b1b17824 */ /* 0x000fe200078e00ff */
[----:B------:R-:W-:Y:S06]  /*6b90*/  BRA `(.L_x_1390) ;  /* 0x0000000000247947 */ /* 0x000fec0003800000 */
.L_x_1389:
        /* <DEDUP_REMOVED lines=9> */
.L_x_1390:
[----:B------:R-:W-:Y:S05]  /*6c30*/  BSYNC B1 ;  /* 0x0000000000017941 */ /* 0x000fea0003800000 */
.L_x_1388:
        /* <DEDUP_REMOVED lines=9> */
[----:B------:R-:W-:-:S04]  /*6cd0*/  @P6 PRMT R176, R168, 0x7632, R176 ;  /* 0x00007632a8b06816 */ /* 0x000fc800000000b0 */
[----:B------:R-:W-:-:S05]  /*6ce0*/  @P6 SHF.L.U32 R176, R176, 0x10, RZ ;  /* 0x00000010b0b06819 */ /* 0x000fca00000006ff */
[----:B------:R-:W-:Y:S01]  /*6cf0*/  @P6 FMUL.FTZ R177, R179, R176 ;  /* 0x000000b0b3b16220 */ /* 0x000fe20000410000 */
[----:B------:R-:W-:-:S03]  /*6d00*/  MOV R176, RZ ;  /* 0x000000ff00b07202 */ /* 0x000fc60000000f00 */
[----:B------:R-:W-:Y:S01]  /*6d10*/  FADD.FTZ R121, R121, R177 ;  /* 0x000000b179797221 */ /* 0x000fe20000010000 */
[----:B--2---:R-:W-:-:S05]  /*6d20*/  @P6 FMUL.FTZ R176, R180, R179 ;  /* 0x000000b3b4b06220 */ /* 0x004fca0000410000 */
[----:B------:R-:W-:-:S04]  /*6d30*/  F2FP.BF16.F32.PACK_AB R176, RZ, R176 ;  /* 0x000000b0ffb0723e */ /* 0x000fc800000010ff */
[----:B------:R-:W-:-:S07]  /*6d40*/  PRMT R172, R172, 0x5410, R176 ;  /* 0x00005410acac7816 */ /* 0x000fce00000000b0 */
.L_x_1392:
[----:B------:R-:W-:Y:S05]  /*6d50*/  BSYNC B1 ;  /* 0x0000000000017941 */ /* 0x000fea0003800000 */
.L_x_1391:
[----:B------:R-:W-:Y:S04]  /*6d60*/  BSSY B1, `(.L_x_1393) ;  /* 0x000000e000017945 */ /* 0x000fe80003800000 */
[----:B------:R-:W-:Y:S05]  /*6d70*/  @P2 BRA `(.L_x_1394) ;  /* 0x0000000000102947 */ /* 0x000fea0003800000 */
[----:B------:R-:W-:Y:S01]  /*6d80*/  HFMA2.MMA R177, -RZ, RZ, 0, 0 ;  /* 0x00000000ffb17435 */ /* 0x000fe200000001ff */
[----:B------:R-:W-:Y:S10]  /*6d90*/  @!P4 BRA `(.L_x_1395) ;  /* 0x000000000028c947 */ /* 0x000ff40003800000 */
[----:B-----5:R-:W-:Y:S01]  /*6da0*/  IMAD.U32 R177, R153, 0x10000, RZ ;  /* 0x0001000099b17824 */ /* 0x020fe200078e00ff */
[----:B------:R-:W-:Y:S06]  /*6db0*/  BRA `(.L_x_1395) ;  /* 0x0000000000207947 */ /* 0x000fec0003800000 */
.L_x_1394:
        /* <DEDUP_REMOVED lines=8> */
.L_x_1395:
[----:B------:R-:W-:Y:S05]  /*6e40*/  BSYNC B1 ;  /* 0x0000000000017941 */ /* 0x000fea0003800000 */
.L_x_1393:
        /* <DEDUP_REMOVED lines=9> */
[----:B------:R-:W-:-:S04]  /*6ee0*/  @P6 IMAD.U32 R177, R169, 0x10000, RZ ;  /* 0x00010000a9b16824 */ /* 0x000fc800078e00ff */
[----:B------:R-:W-:-:S04]  /*6ef0*/  @P6 FMUL.FTZ R176, R177, R179 ;  /* 0x000000b3b1b06220 */ /* 0x000fc80000410000 */
[----:B------:R-:W-:Y:S01]  /*6f00*/  FADD.FTZ R122, R122, R176 ;  /* 0x000000b07a7a7221 */ /* 0x000fe20000010000 */
[----:B------:R-:W-:-:S06]  /*6f10*/  HFMA2.MMA R176, -RZ, RZ, 0, 0 ;  /* 0x00000000ffb07435 */ /* 0x000fcc00000001ff */
[----:B--2---:R-:W-:-:S05]  /*6f20*/  @P6 FMUL.FTZ R176, R180, R179 ;  /* 0x000000b3b4b06220 */ /* 0x004fca0000410000 */
[----:B------:R-:W-:-:S04]  /*6f30*/  F2FP.BF16.F32.PACK_AB R176, RZ, R176 ;  /* 0x000000b0ffb0723e */ /* 0x000fc800000010ff */
[----:B------:R-:W-:-:S07]  /*6f40*/  PRMT R173, R176, 0x7610, R173 ;  /* 0x00007610b0ad7816 */ /* 0x000fce00000000ad */
.L_x_1397:
[----:B------:R-:W-:Y:S05]  /*6f50*/  BSYNC B1 ;  /* 0x0000000000017941 */ /* 0x000fea0003800000 */
.L_x_1396:
[----:B------:R-:W-:Y:S04]  /*6f60*/  BSSY B1, `(.L_x_1398) ;  /* 0x0000010000017945 */ /* 0x000fe80003800000 */
[----:B------:R-:W-:Y:S05]  /*6f70*/  @P2 BRA `(.L_x_1399) ;  /* 0x0000000000142947 */ /* 0x000fea0003800000 */
[----:B------:R-:W-:Y:S01]  /*6f80*/  MOV R177, RZ ;  /* 0x000000ff00b17202 */ /* 0x000fe20000000f00 */
[----:B------:R-:W-:Y:S06]  /*6f90*/  @!P4 BRA `(.L_x_1400) ;  /* 0x000000000030c947 */ /* 0x000fec0003800000 */
[----:B-----5:R-:W-:-:S05]  /*6fa0*/  PRMT R177, R153, 0x7632, R177 ;  /* 0x0000763299b17816 */ /* 0x020fca00000000b1 */
[----:B------:R-:W-:Y:S01]  /*6fb0*/  IMAD.U32 R177, R177, 0x10000, RZ ;  /* 0x00010000b1b17824 */ /* 0x000fe200078e00ff */
[----:B------:R-:W-:Y:S06]  /*6fc0*/  BRA `(.L_x_1400) ;  /* 0x0000000000247947 */ /* 0x000fec0003800000 */
.L_x_1399:
        /* <DEDUP_REMOVED lines=9> */
.L_x_1400:
[----:B------:R-:W-:Y:S05]  /*7060*/  BSYNC B1 ;  /* 0x0000000000017941 */ /* 0x000fea0003800000 */
.L_x_1398:
        /* <DEDUP_REMOVED lines=12> */
[----:B------:R-:W-:-:S03]  /*7130*/  HFMA2.MMA R176, -RZ, RZ, 0, 0 ;  /* 0x00000000ffb07435 */ /* 0x000fc600000001ff */
[----:B------:R-:W-:-:S03]  /*7140*/  FADD.FTZ R123, R123, R177 ;  /* 0x000000b17b7b7221 */ /* 0x000fc60000010000 */
[----:B--2---:R-:W-:-:S05]  /*7150*/  @P6 FMUL.FTZ R176, R180, R179 ;  /* 0x000000b3b4b06220 */ /* 0x004fca0000410000 */
[----:B------:R-:W-:-:S04]  /*7160*/  F2FP.BF16.F32.PACK_AB R176, RZ, R176 ;  /* 0x000000b0ffb0723e */ /* 0x000fc800000010ff */
[----:B------:R-:W-:-:S07]  /*7170*/  PRMT R173, R173, 0x5410, R176 ;  /* 0x00005410adad7816 */ /* 0x000fce00000000b0 */
.L_x_1402:
[----:B------:R-:W-:Y:S05]  /*7180*/  BSYNC B1 ;  /* 0x0000000000017941 */ /* 0x000fea0003800000 */
.L_x_1401:
[----:B------:R-:W-:Y:S04]  /*7190*/  BSSY B1, `(.L_x_1403) ;  /* 0x000000e000017945 */ /* 0x000fe80003800000 */
[----:B------:R-:W-:Y:S05]  /*71a0*/  @P2 BRA `(.L_x_1404) ;  /* 0x0000000000102947 */ /* 0x000fea0003800000 */
[----:B------:R-:W-:Y:S01]  /*71b0*/  MOV R177, RZ ;  /* 0x000000ff00b17202 */ /* 0x000fe20000000f00 */
[----:B------:R-:W-:Y:S06]  /*71c0*/  @!P4 BRA `(.L_x_1405) ;  /* 0x000000000028c947 */ /* 0x000fec0003800000 */
[----:B-----5:R-:W-:Y:S01]  /*71d0*/  IMAD.U32 R177, R154, 0x10000, RZ ;  /* 0x000100009ab17824 */ /* 0x020fe200078e00ff */
[----:B------:R-:W-:Y:S06]  /*71e0*/  BRA `(.L_x_1405) ;  /* 0x0000000000207947 */ /* 0x000fec0003800000 */
.L_x_1404:
        /* <DEDUP_REMOVED lines=8> */
.L_x_1405:
[----:B------:R-:W-:Y:S05]  /*7270*/  BSYNC B1 ;  /* 0x0000000000017941 */ /* 0x000fea0003800000 */
.L_x_1403:
        /* <DEDUP_REMOVED lines=16> */
.L_x_1407:
[----:B------:R-:W-:Y:S05]  /*7380*/  BSYNC B1 ;  /* 0x0000000000017941 */ /* 0x000fea0003800000 */
.L_x_1406:
[----:B------:R-:W-:Y:S04]  /*7390*/  BSSY B1, `(.L_x_1408) ;  /* 0x0000010000017945 */ /* 0x000fe80003800000 */
[----:B------:R-:W-:Y:S05]  /*73a0*/  @P2 BRA `(.L_x_1409) ;  /* 0x0000000000142947 */ /* 0x000fea0003800000 */
[----:B------:R-:W-:Y:S01]  /*73b0*/  HFMA2.MMA R177, -RZ, RZ, 0, 0 ;  /* 0x00000000ffb17435 */ /* 0x000fe200000001ff */
[----:B------:R-:W-:Y:S10]  /*73c0*/  @!P4 BRA `(.L_x_1410) ;  /* 0x000000000030c947 */ /* 0x000ff40003800000 */
[----:B-----5:R-:W-:-:S05]  /*73d0*/  PRMT R177, R154, 0x7632, R177 ;  /* 0x000076329ab17816 */ /* 0x020fca00000000b1 */
[----:B------:R-:W-:Y:S01]  /*73e0*/  IMAD.U32 R177, R177, 0x10000, RZ ;  /* 0x00010000b1b17824 */ /* 0x000fe200078e00ff */
[----:B------:R-:W-:Y:S06]  /*73f0*/  BRA `(.L_x_1410) ;  /* 0x0000000000247947 */ /* 0x000fec0003800000 */
.L_x_1409:
        /* <DEDUP_REMOVED lines=9> */
.L_x_1410:
[----:B------:R-:W-:Y:S05]  /*7490*/  BSYNC B1 ;  /* 0x0000000000017941 */ /* 0x000fea0003800000 */
.L_x_1408:
        /* <DEDUP_REMOVED lines=17> */
.L_x_1412:
[----:B------:R-:W-:Y:S05]  /*75b0*/  BSYNC B1 ;  /* 0x0000000000017941 */ /* 0x000fea0003800000 */
.L_x_1411:
[----:B------:R-:W-:Y:S04]  /*75c0*/  BSSY B1, `(.L_x_1413) ;  /* 0x000000e000017945 */ /* 0x000fe80003800000 */
[----:B------:R-:W-:Y:S05]  /*75d0*/  @P2 BRA `(.L_x_1414) ;  /* 0x0000000000102947 */ /* 0x000fea0003800000 */
[----:B------:R-:W-:Y:S01]  /*75e0*/  HFMA2.MMA R177, -RZ, RZ, 0, 0 ;  /* 0x00000000ffb17435 */ /* 0x000fe200000001ff */
[----:B------:R-:W-:Y:S10]  /*75f0*/  @!P4 BRA `(.L_x_1415) ;  /* 0x000000000028c947 */ /* 0x000ff40003800000 */
[----:B-----5:R-:W-:Y:S01]  /*7600*/  IMAD.U32 R177, R155, 0x10000, RZ ;  /* 0x000100009bb17824 */ /* 0x020fe200078e00ff */
[----:B------:R-:W-:Y:S06]  /*7610*/  BRA `(.L_x_1415) ;  /* 0x0000000000207947 */ /* 0x000fec0003800000 */
.L_x_1414:
        /* <DEDUP_REMOVED lines=8> */
.L_x_1415:
[----:B------:R-:W-:Y:S05]  /*76a0*/  BSYNC B1 ;  /* 0x0000000000017941 */ /* 0x000fea0003800000 */
.L_x_1413:
        /* <DEDUP_REMOVED lines=16> */
.L_x_1417:
[----:B------:R-:W-:Y:S05]  /*77b0*/  BSYNC B1 ;  /* 0x0000000000017941 */ /* 0x000fea0003800000 */
.L_x_1416:
[----:B------:R-:W-:Y:S04]  /*77c0*/  BSSY B1, `(.L_x_1418) ;  /* 0x0000010000017945 */ /* 0x000fe80003800000 */
[----:B------:R-:W-:Y:S05]  /*77d0*/  @P2 BRA `(.L_x_1419) ;  /* 0x0000000000142947 */ /* 0x000fea0003800000 */
[----:B------:R-:W-:Y:S01]  /*77e0*/  MOV R177, RZ ;  /* 0x000000ff00b17202 */ /* 0x000fe20000000f00 */
[----:B------:R-:W-:Y:S06]  /*77f0*/  @!P4 BRA `(.L_x_1420) ;  /* 0x000000000030c947 */ /* 0x000fec0003800000 */
[----:B-----5:R-:W-:-:S05]  /*7800*/  PRMT R177, R155, 0x7632, R177 ;  /* 0x000076329bb17816 */ /* 0x020fca00000000b1 */
[----:B------:R-:W-:Y:S01]  /*7810*/  IMAD.U32 R177, R177, 0x10000, RZ ;  /* 0x00010000b1b17824 */ /* 0x000fe200078e00ff */
[----:B------:R-:W-:Y:S06]  /*7820*/  BRA `(.L_x_1420) ;  /* 0x0000000000247947 */ /* 0x000fec0003800000 */
.L_x_1419:
        /* <DEDUP_REMOVED lines=9> */
.L_x_1420:
[----:B------:R-:W-:Y:S05]  /*78c0*/  BSYNC B1 ;  /* 0x0000000000017941 */ /* 0x000fea0003800000 */
.L_x_1418:
        /* <DEDUP_REMOVED lines=17> */
.L_x_1422:
[----:B------:R-:W-:Y:S05]  /*79e0*/  BSYNC B1 ;  /* 0x0000000000017941 */ /* 0x000fea0003800000 */
.L_x_1421:
        /* <DEDUP_REMOVED lines=8> */
.L_x_1380:
[----:B------:R-:W-:Y:S05]  /*7a70*/  BSYNC B0 ;  /* 0x0000000000007941 */ /* 0x000fea0003800000 */
.L_x_1379:
[----:B------:R-:W-:Y:S04]  /*7a80*/  BSSY B0, `(.L_x_1423) ;  /* 0x0000124000007945 */ /* 0x000fe80003800000 */
[----:B------:R-:W-:Y:S05]  /*7a90*/  @!P1 BRA `(.L_x_1424) ;  /* 0x0000001000889947 */ /* 0x000fea0003800000 */
[----:B------:R-:W-:Y:S04]  /*7aa0*/  BSSY B1, `(.L_x_1425) ;  /* 0x0000005000017945 */ /* 0x000fe80003800000 */
[----:B------:R-:W-:Y:S05]  /*7ab0*/  @!P3 BRA `(.L_x_1426) ;  /* 0x00000000000cb947 */ /* 0x000fea0003800000 */
[----:B-----5:R-:W4:Y:S02]  /*7ac0*/  LDC.64 R168, c[0x0][0x220] ;  /* 0x00008800ffa87b82 */ /* 0x020f240000000a00 */
[----:B----4-:R-:W-:-:S06]  /*7ad0*/  IMAD.WIDE.U32 R168, R3, 0x10, R168 ;  /* 0x0000001003a87825 */ /* 0x010fcc00078e00a8 */
[----:B------:R-:W5:Y:S02]  /*7ae0*/  LDG.E.128 R168, desc[UR4][R168.64] ;  /* 0x00000004a8a87981 */ /* 0x000f64000c1e1d00 */
.L_x_1426:
[----:B------:R-:W-:Y:S05]  /*7af0*/  BSYNC B1 ;  /* 0x0000000000017941 */ /* 0x000fea0003800000 */
.L_x_1425:
[----:B------:R-:W-:Y:S04]  /*7b00*/  BSSY B1, `(.L_x_1427) ;  /* 0x0000014000017945 */ /* 0x000fe80003800000 */
[----:B------:R-:W-:Y:S05]  /*7b10*/  @P2 BRA `(.L_x_1428) ;  /* 0x00000000001c2947 */ /* 0x000fea0003800000 */
[----:B------:R-:W-:Y:S01]  /*7b20*/  UISETP.NE.U32.AND UP0, UPT, UR8, URZ, UPT ;  /* 0x0000003f0800728c */ /* 0x000fe2000bf05070 */
[----:B0-23--:R-:W-:-:S03]  /*7b30*/  MOV R177, RZ ;  /* 0x000000ff00b17202 */ /* 0x00dfc60000000f00 */
[----:B------:R-:W-:-:S06]  /*7b40*/  UISETP.NE.AND.EX UP0, UPT, UR9, URZ, UPT, UP0 ;  /* 0x0000003f0900728c */ /* 0x000fcc000bf05300 */
[----:B------:R-:W-:-:S13]  /*7b50*/  PLOP3.LUT P4, PT, PT, PT, UP0, 0x80, 0x0 ;  /* 0x000000000000781c */ /* 0x000fda0003f8f008 */
[----:B------:R-:W-:Y:S05]  /*7b60*/  @!P4 BRA `(.L_x_1429) ;  /* 0x000000000034c947 */ /* 0x000fea0003800000 */
[----:B-----5:R-:W-:Y:S01]  /*7b70*/  SHF.L.U32 R177, R156, 0x10, RZ ;  /* 0x000000109cb17819 */ /* 0x020fe200000006ff */
[----:B------:R-:W-:Y:S06]  /*7b80*/  BRA `(.L_x_1429) ;  /* 0x00000000002c7947 */ /* 0x000fec0003800000 */
.L_x_1428:
[----:B0-23--:R-:W0:Y:S01]  /*7b90*/  LDC.U8 R176, c[0x0][0x2a0] ;  /* 0x0000a800ffb07b82 */ /* 0x00de220000000000 */
        /* <DEDUP_REMOVED lines=8> */
[----:B-----5:R-:W-:-:S04]  /*7c20*/  @P4 IMAD.U32 R176, R156, 0x10000, RZ ;  /* 0x000100009cb04824 */ /* 0x020fc800078e00ff */
[----:B------:R-:W-:-:S07]  /*7c30*/  @P4 FADD.FTZ R177, R177, R176 ;  /* 0x000000b0b1b14221 */ /* 0x000fce0000010000 */
.L_x_1429:
[----:B------:R-:W-:Y:S05]  /*7c40*/  BSYNC B1 ;  /* 0x0000000000017941 */ /* 0x000fea0003800000 */
.L_x_1427:
        /* <DEDUP_REMOVED lines=18> */
.L_x_1431:
[----:B------:R-:W-:Y:S05]  /*7d70*/  BSYNC B1 ;  /* 0x0000000000017941 */ /* 0x000fea0003800000 */
.L_x_1430:
[----:B------:R-:W-:Y:S04]  /*7d80*/  BSSY B1, `(.L_x_1432) ;  /* 0x0000010000017945 */ /* 0x000fe80003800000 */
[----:B------:R-:W-:Y:S05]  /*7d90*/  @P2 BRA `(.L_x_1433) ;  /* 0x0000000000142947 */ /* 0x000fea0003800000 */
[----:B------:R-:W-:Y:S01]  /*7da0*/  MOV R177, RZ ;  /* 0x000000ff00b17202 */ /* 0x000fe20000000f00 */
[----:B------:R-:W-:Y:S06]  /*7db0*/  @!P4 BRA `(.L_x_1434) ;  /* 0x000000000030c947 */ /* 0x000fec0003800000 */
[----:B-----5:R-:W-:-:S04]  /*7dc0*/  PRMT R177, R156, 0x7632, R177 ;  /* 0x000076329cb17816 */ /* 0x020fc800000000b1 */
[----:B------:R-:W-:Y:S01]  /*7dd0*/  SHF.L.U32 R177, R177, 0x10, RZ ;  /* 0x00000010b1b17819 */ /* 0x000fe200000006ff */
[----:B------:R-:W-:Y:S06]  /*7de0*/  BRA `(.L_x_1434) ;  /* 0x0000000000247947 */ /* 0x000fec0003800000 */
.L_x_1433:
        /* <DEDUP_REMOVED lines=9> */
.L_x_1434:
[----:B------:R-:W-:Y:S05]  /*7e80*/  BSYNC B1 ;  /* 0x0000000000017941 */ /* 0x000fea0003800000 */
.L_x_1432:
        /* <DEDUP_REMOVED lines=17> */
.L_x_1436:
[----:B------:R-:W-:Y:S05]  /*7fa0*/  BSYNC B1 ;  /* 0x0000000000017941 */ /* 0x000fea0003800000 */
.L_x_1435:
[----:B------:R-:W-:Y:S04]  /*7fb0*/  BSSY B1, `(.L_x_1437) ;  /* 0x000000e000017945 */ /* 0x000fe80003800000 */
[----:B------:R-:W-:Y:S05]  /*7fc0*/  @P2 BRA `(.L_x_1438) ;  /* 0x0000000000102947 */ /* 0x000fea0003800000 */
[----:B------:R-:W-:Y:S01]  /*7fd0*/  MOV R177, RZ ;  /* 0x000000ff00b17202 */ /* 0x000fe20000000f00 */
[----:B------:R-:W-:Y:S06]  /*7fe0*/  @!P4 BRA `(.L_x_1439) ;  /* 0x000000000028c947 */ /* 0x000fec0003800000 */
[----:B-----5:R-:W-:Y:S01]  /*7ff0*/  SHF.L.U32 R177, R157, 0x10, RZ ;  /* 0x000000109db17819 */ /* 0x020fe200000006ff */
[----:B------:R-:W-:Y:S06]  /*8000*/  BRA `(.L_x_1439) ;  /* 0x0000000000207947 */ /* 0x000fec0003800000 */
.L_x_1438:
        /* <DEDUP_REMOVED lines=8> */
.L_x_1439:
[----:B------:R-:W-:Y:S05]  /*8090*/  BSYNC B1 ;  /* 0x0000000000017941 */ /* 0x000fea0003800000 */
.L_x_1437:
        /* <DEDUP_REMOVED lines=16> */
.L_x_1441:
[----:B------:R-:W-:Y:S05]  /*81a0*/  BSYNC B1 ;  /* 0x0000000000017941 */ /* 0x000fea0003800000 */
.L_x_1440:
[----:B------:R-:W-:Y:S04]  /*81b0*/  BSSY B1, `(.L_x_1442) ;  /* 0x0000010000017945 */ /* 0x000fe80003800000 */
[----:B------:R-:W-:Y:S05]  /*81c0*/  @P2 BRA `(.L_x_1443) ;  /* 0x0000000000142947 */ /* 0x000fea0003800000 */
[----:B------:R-:W-:Y:S01]  /*81d0*/  MOV R177, RZ ;  /* 0x000000ff00b17202 */ /* 0x000fe20000000f00 */
[----:B------:R-:W-:Y:S06]  /*81e0*/  @!P4 BRA `(.L_x_1444) ;  /* 0x000000000030c947 */ /* 0x000fec0003800000 */
[----:B-----5:R-:W-:-:S04]  /*81f0*/  PRMT R177, R157, 0x7632, R177 ;  /* 0x000076329db17816 */ /* 0x020fc800000000b1 */
[----:B------:R-:W-:Y:S01]  /*8200*/  SHF.L.U32 R177, R177, 0x10, RZ ;  /* 0x00000010b1b17819 */ /* 0x000fe200000006ff */
[----:B------:R-:W-:Y:S06]  /*8210*/  BRA `(.L_x_1444) ;  /* 0x0000000000247947 */ /* 0x000fec0003800000 */
.L_x_1443:
        /* <DEDUP_REMOVED lines=9> */
.L_x_1444:
[----:B------:R-:W-:Y:S05]  /*82b0*/  BSYNC B1 ;  /* 0x0000000000017941 */ /* 0x000fea0003800000 */
.L_x_1442:
        /* <DEDUP_REMOVED lines=17> */
.L_x_1446:
[----:B------:R-:W-:Y:S05]  /*83d0*/  BSYNC B1 ;  /* 0x0000000000017941 */ /* 0x000fea0003800000 */
.L_x_1445:
[----:B------:R-:W-:Y:S04]  /*83e0*/  BSSY B1, `(.L_x_1447) ;  /* 0x000000e000017945 */ /* 0x000fe80003800000 */
[----:B------:R-:W-:Y:S05]  /*83f0*/  @P2 BRA `(.L_x_1448) ;  /* 0x0000000000102947 */ /* 0x000fea0003800000 */
[----:B------:R-:W-:Y:S01]  /*8400*/  MOV R177, RZ ;  /* 0x000000ff00b17202 */ /* 0x000fe20000000f00 */
[----:B------:R-:W-:Y:S06]  /*8410*/  @!P4 BRA `(.L_x_1449) ;  /* 0x000000000028c947 */ /* 0x000fec0003800000 */
[----:B-----5:R-:W-:Y:S01]  /*8420*/  SHF.L.U32 R177, R158, 0x10, RZ ;  /* 0x000000109eb17819 */ /* 0x020fe200000006ff */
[----:B------:R-:W-:Y:S06]  /*8430*/  BRA `(.L_x_1449) ;  /* 0x0000000000207947 */ /* 0x000fec0003800000 */
.L_x_1448:
        /* <DEDUP_REMOVED lines=8> */
.L_x_1449:
[----:B------:R-:W-:Y:S05]  /*84c0*/  BSYNC B1 ;  /* 0x0000000000017941 */ /* 0x000fea0003800000 */
.L_x_1447:
        /* <DEDUP_REMOVED lines=16> */
.L_x_1451:
[----:B------:R-:W-:Y:S05]  /*85d0*/  BSYNC B1 ;  /* 0x0000000000017941 */ /* 0x000fea0003800000 */
.L_x_1450:
[----:B------:R-:W-:Y:S04]  /*85e0*/  BSSY B1, `(.L_x_1452) ;  /* 0x0000010000017945 */ /* 0x000fe80003800000 */
[----:B------:R-:W-:Y:S05]  /*85f0*/  @P2 BRA `(.L_x_1453) ;  /* 0x0000000000142947 */ /* 0x000fea0003800000 */
[----:B------:R-:W-:Y:S01]  /*8600*/  MOV R177, RZ ;  /* 0x000000ff00b17202 */ /* 0x000fe20000000f00 */
[----:B------:R-:W-:Y:S06]  /*8610*/  @!P4 BRA `(.L_x_1454) ;  /* 0x000000000030c947 */ /* 0x000fec0003800000 */
[----:B-----5:R-:W-:-:S04]  /*8620*/  PRMT R177, R158, 0x7632, R177 ;  /* 0x000076329eb17816 */ /* 0x020fc800000000b1 */
[----:B------:R-:W-:Y:S01]  /*8630*/  SHF.L.U32 R177, R177, 0x10, RZ ;  /* 0x00000010b1b17819 */ /* 0x000fe200000006ff */
[----:B------:R-:W-:Y:S06]  /*8640*/  BRA `(.L_x_1454) ;  /* 0x0000000000247947 */ /* 0x000fec0003800000 */
.L_x_1453:
        /* <DEDUP_REMOVED lines=9> */
.L_x_1454:
[----:B------:R-:W-:Y:S05]  /*86e0*/  BSYNC B1 ;  /* 0x0000000000017941 */ /* 0x000fea0003800000 */
.L_x_1452:
        /* <DEDUP_REMOVED lines=17> */
.L_x_1456:
[----:B------:R-:W-:Y:S05]  /*8800*/  BSYNC B1 ;  /* 0x0000000000017941 */ /* 0x000fea0003800000 */
.L_x_1455:
[----:B------:R-:W-:Y:S04]  /*8810*/  BSSY B1, `(.L_x_1457) ;  /* 0x000000e000017945 */ /* 0x000fe80003800000 */
[----:B------:R-:W-:Y:S05]  /*8820*/  @P2 BRA `(.L_x_1458) ;  /* 0x0000000000102947 */ /* 0x000fea0003800000 */
[----:B------:R-:W-:Y:S01]  /*8830*/  MOV R177, RZ ;  /* 0x000000ff00b17202 */ /* 0x000fe20000000f00 */
[----:B------:R-:W-:Y:S06]  /*8840*/  @!P4 BRA `(.L_x_1459) ;  /* 0x000000000028c947 */ /* 0x000fec0003800000 */
[----:B-----5:R-:W-:Y:S01]  /*8850*/  SHF.L.U32 R177, R159, 0x10, RZ ;  /* 0x000000109fb17819 */ /* 0x020fe200000006ff */
[----:B------:R-:W-:Y:S06]  /*8860*/  BRA `(.L_x_1459) ;  /* 0x0000000000207947 */ /* 0x000fec0003800000 */
.L_x_1458:
        /* <DEDUP_REMOVED lines=8> */
.L_x_1459:
[----:B------:R-:W-:Y:S05]  /*88f0*/  BSYNC B1 ;  /* 0x0000000000017941 */ /* 0x000fea0003800000 */
.L_x_1457:
        /* <DEDUP_REMOVED lines=16> */
.L_x_1461:
[----:B------:R-:W-:Y:S05]  /*8a00*/  BSYNC B1 ;  /* 0x0000000000017941 */ /* 0x000fea0003800000 */
.L_x_1460:
[----:B------:R-:W-:Y:S04]  /*8a10*/  BSSY B1, `(.L_x_1462) ;  /* 0x0000010000017945 */ /* 0x000fe80003800000 */
[----:B------:R-:W-:Y:S05]  /*8a20*/  @P2 BRA `(.L_x_1463) ;  /* 0x0000000000142947 */ /* 0x000fea0003800000 */
[----:B------:R-:W-:Y:S01]  /*8a30*/  MOV R177, RZ ;  /* 0x000000ff00b17202 */ /* 0x000fe20000000f00 */
[----:B------:R-:W-:Y:S06]  /*8a40*/  @!P4 BRA `(.L_x_1464) ;  /* 0x000000000030c947 */ /* 0x000fec0003800000 */
[----:B-----5:R-:W-:-:S04]  /*8a50*/  PRMT R177, R159, 0x7632, R177 ;  /* 0x000076329fb17816 */ /* 0x020fc800000000b1 */
[----:B------:R-:W-:Y:S01]  /*8a60*/  SHF.L.U32 R177, R177, 0x10, RZ ;  /* 0x00000010b1b17819 */ /* 0x000fe200000006ff */
[----:B------:R-:W-:Y:S06]  /*8a70*/  BRA `(.L_x_1464) ;  /* 0x0000000000247947 */ /* 0x000fec0003800000 */
.L_x_1463:
        /* <DEDUP_REMOVED lines=9> */
.L_x_1464:
[----:B------:R-:W-:Y:S05]  /*8b10*/  BSYNC B1 ;  /* 0x0000000000017941 */ /* 0x000fea0003800000 */
.L_x_1462:
        /* <DEDUP_REMOVED lines=17> */
.L_x_1466:
[----:B------:R-:W-:Y:S05]  /*8c30*/  BSYNC B1 ;  /* 0x0000000000017941 */ /* 0x000fea0003800000 */
.L_x_1465:
        /* <DEDUP_REMOVED lines=8> */
.L_x_1424:
[----:B------:R-:W-:Y:S05]  /*8cc0*/  BSYNC B0 ;  /* 0x0000000000007941 */ /* 0x000fea0003800000 */
.L_x_1423:
[----:B------:R-:W-:Y:S01]  /*8cd0*/  LOP3.LUT P4, RZ, R2, 0x4, RZ, 0xc0, !PT ;  /* 0x0000000402ff7812 */ /* 0x000fe2000788c0ff */
[----:B------:R-:W-:-:S12]  /*8ce0*/  BSSY B0, `(.L_x_1467) ;  /* 0x0000123000007945 */ /* 0x000fd80003800000 */
[----:B------:R-:W-:Y:S05]  /*8cf0*/  @!P4 BRA `(.L_x_1468) ;  /* 0x000000100084c947 */ /* 0x000fea0003800000 */
[----:B------:R-:W-:Y:S04]  /*8d00*/  BSSY B1, `(.L_x_1469) ;  /* 0x0000005000017945 */ /* 0x000fe80003800000 */
[----:B------:R-:W-:Y:S05]  /*8d10*/  @!P3 BRA `(.L_x_1470) ;  /* 0x00000000000cb947 */ /* 0x000fea0003800000 */
[----:B-----5:R-:W0:Y:S02]  /*8d20*/  LDC.64 R168, c[0x0][0x220] ;  /* 0x00008800ffa87b82 */ /* 0x020e240000000a00 */
[----:B0-----:R-:W-:-:S06]  /*8d30*/  IMAD.WIDE.U32 R168, R3, 0x10, R168 ;  /* 0x0000001003a87825 */ /* 0x001fcc00078e00a8 */
[----:B------:R-:W5:Y:S02]  /*8d40*/  LDG.E.128 R168, desc[UR4][R168.64] ;  /* 0x00000004a8a87981 */ /* 0x000f64000c1e1d00 */
.L_x_1470:
[----:B------:R-:W-:Y:S05]  /*8d50*/  BSYNC B1 ;  /* 0x0000000000017941 */ /* 0x000fea0003800000 */
.L_x_1469:
[----:B------:R-:W-:Y:S04]  /*8d60*/  BSSY B1, `(.L_x_1471) ;  /* 0x0000015000017945 */ /* 0x000fe80003800000 */
[----:B------:R-:W-:Y:S05]  /*8d70*/  @P2 BRA `(.L_x_1472) ;  /* 0x00000000001c2947 */ /* 0x000fea0003800000 */
[----:B------:R-:W-:Y:S01]  /*8d80*/  UISETP.NE.U32.AND UP0, UPT, UR8, URZ, UPT ;  /* 0x0000003f0800728c */ /* 0x000fe2000bf05070 */
[----:B0-234-:R-:W-:-:S03]  /*8d90*/  IMAD.MOV.U32 R177, RZ, RZ, RZ ;  /* 0x000000ffffb17224 */ /* 0x01dfc600078e00ff */
[----:B------:R-:W-:-:S06]  /*8da0*/  UISETP.NE.AND.EX UP0, UPT, UR9, URZ, UPT, UP0 ;  /* 0x0000003f0900728c */ /* 0x000fcc000bf05300 */
[----:B------:R-:W-:-:S13]  /*8db0*/  PLOP3.LUT P4, PT, PT, PT, UP0, 0x80, 0x0 ;  /* 0x000000000000781c */ /* 0x000fda0003f8f008 */
[----:B------:R-:W-:Y:S05]  /*8dc0*/  @!P4 BRA `(.L_x_1473) ;  /* 0x000000000038c947 */ /* 0x000fea0003800000 */
[----:B-----5:R-:W-:Y:S01]  /*8dd0*/  SHF.L.U32 R177, R160, 0x10, RZ ;  /* 0x00000010a0b17819 */ /* 0x020fe200000006ff */
[----:B------:R-:W-:Y:S06]  /*8de0*/  BRA `(.L_x_1473) ;  /* 0x0000000000307947 */ /* 0x000fec0003800000 */
.L_x_1472:
[----:B------:R-:W2:Y:S02]  /*8df0*/  LDL R179, [R1+0x28] ;  /* 0x0000280001b37983 */ /* 0x000ea40000100800 */
[----:B0-234-:R-:W0:Y:S01]  /*8e00*/  LDC.U8 R176, c[0x0][0x2a0] ;  /* 0x0000a800ffb07b82 */ /* 0x01de220000000000 */
        /* <DEDUP_REMOVED lines=10> */
.L_x_1473:
[----:B------:R-:W-:Y:S05]  /*8eb0*/  BSYNC B1 ;  /* 0x0000000000017941 */ /* 0x000fea0003800000 */
.L_x_1471:
        /* <DEDUP_REMOVED lines=18> */
.L_x_1475:
[----:B------:R-:W-:Y:S05]  /*8fe0*/  BSYNC B1 ;  /* 0x0000000000017941 */ /* 0x000fea0003800000 */
.L_x_1474:
[----:B------:R-:W-:Y:S04]  /*8ff0*/  BSSY B1, `(.L_x_1476) ;  /* 0x0000010000017945 */ /* 0x000fe80003800000 */
[----:B------:R-:W-:Y:S05]  /*9000*/  @P2 BRA `(.L_x_1477) ;  /* 0x0000000000142947 */ /* 0x000fea0003800000 */
[----:B------:R-:W-:Y:S01]  /*9010*/  IMAD.MOV.U32 R177, RZ, RZ, RZ ;  /* 0x000000ffffb17224 */ /* 0x000fe200078e00ff */
[----:B------:R-:W-:Y:S06]  /*9020*/  @!P4 BRA `(.L_x_1478) ;  /* 0x000000000030c947 */ /* 0x000fec0003800000 */
[----:B-----5:R-:W-:-:S04]  /*9030*/  PRMT R177, R160, 0x7632, R177 ;  /* 0x00007632a0b17816 */ /* 0x020fc800000000b1 */
[----:B------:R-:W-:Y:S01]  /*9040*/  SHF.L.U32 R177, R177, 0x10, RZ ;  /* 0x00000010b1b17819 */ /* 0x000fe200000006ff */
[----:B------:R-:W-:Y:S06]  /*9050*/  BRA `(.L_x_1478) ;  /* 0x0000000000247947 */ /* 0x000fec0003800000 */
.L_x_1477:
        /* <DEDUP_REMOVED lines=9> */
.L_x_1478:
[----:B------:R-:W-:Y:S05]  /*90f0*/  BSYNC B1 ;  /* 0x0000000000017941 */ /* 0x000fea0003800000 */
.L_x_1476:
        /* <DEDUP_REMOVED lines=17> */
.L_x_1480:
[----:B------:R-:W-:Y:S05]  /*9210*/  BSYNC B1 ;  /* 0x0000000000017941 */ /* 0x000fea0003800000 */
.L_x_1479:
[----:B------:R-:W-:Y:S04]  /*9220*/  BSSY B1, `(.L_x_1481) ;  /* 0x000000e000017945 */ /* 0x000fe80003800000 */
[----:B------:R-:W-:Y:S05]  /*9230*/  @P2 BRA `(.L_x_1482) ;  /* 0x0000000000102947 */ /* 0x000fea0003800000 */
[----:B------:R-:W-:Y:S01]  /*9240*/  IMAD.MOV.U32 R177, RZ, RZ, RZ ;  /* 0x000000ffffb17224 */ /* 0x000fe200078e00ff */
[----:B------:R-:W-:Y:S06]  /*9250*/  @!P4 BRA `(.L_x_1483) ;  /* 0x000000000028c947 */ /* 0x000fec0003800000 */
[----:B-----5:R-:W-:Y:S01]  /*9260*/  SHF.L.U32 R177, R161, 0x10, RZ ;  /* 0x00000010a1b17819 */ /* 0x020fe200000006ff */
[----:B------:R-:W-:Y:S06]  /*9270*/  BRA `(.L_x_1483) ;  /* 0x0000000000207947 */ /* 0x000fec0003800000 */
.L_x_1482:
        /* <DEDUP_REMOVED lines=8> */
.L_x_1483:
[----:B------:R-:W-:Y:S05]  /*9300*/  BSYNC B1 ;  /* 0x0000000000017941 */ /* 0x000fea0003800000 */
.L_x_1481:
        /* <DEDUP_REMOVED lines=16> */
.L_x_1485:
[----:B------:R-:W-:Y:S05]  /*9410*/  BSYNC B1 ;  /* 0x0000000000017941 */ /* 0x000fea0003800000 */
.L_x_1484:
[----:B------:R-:W-:Y:S04]  /*9420*/  BSSY B1, `(.L_x_1486) ;  /* 0x0000010000017945 */ /* 0x000fe80003800000 */
[----:B------:R-:W-:Y:S05]  /*9430*/  @P2 BRA `(.L_x_1487) ;  /* 0x0000000000142947 */ /* 0x000fea0003800000 */
[----:B------:R-:W-:Y:S01]  /*9440*/  IMAD.MOV.U32 R177, RZ, RZ, RZ ;  /* 0x000000ffffb17224 */ /* 0x000fe200078e00ff */
[----:B------:R-:W-:Y:S06]  /*9450*/  @!P4 BRA `(.L_x_1488) ;  /* 0x000000000030c947 */ /* 0x000fec0003800000 */
[----:B-----5:R-:W-:-:S04]  /*9460*/  PRMT R177, R161, 0x7632, R177 ;  /* 0x00007632a1b17816 */ /* 0x020fc800000000b1 */
[----:B------:R-:W-:Y:S01]  /*9470*/  SHF.L.U32 R177, R177, 0x10, RZ ;  /* 0x00000010b1b17819 */ /* 0x000fe200000006ff */
[----:B------:R-:W-:Y:S06]  /*9480*/  BRA `(.L_x_1488) ;  /* 0x0000000000247947 */ /* 0x000fec0003800000 */
.L_x_1487:
        /* <DEDUP_REMOVED lines=9> */
.L_x_1488:
[----:B------:R-:W-:Y:S05]  /*9520*/  BSYNC B1 ;  /* 0x0000000000017941 */ /* 0x000fea0003800000 */
.L_x_1486:
        /* <DEDUP_REMOVED lines=17> */
.L_x_1490:
[----:B------:R-:W-:Y:S05]  /*9640*/  BSYNC B1 ;  /* 0x0000000000017941 */ /* 0x000fea0003800000 */
.L_x_1489:
[----:B------:R-:W-:Y:S04]  /*9650*/  BSSY B1, `(.L_x_1491) ;  /* 0x000000e000017945 */ /* 0x000fe80003800000 */
[----:B------:R-:W-:Y:S05]  /*9660*/  @P2 BRA `(.L_x_1492) ;  /* 0x0000000000102947 */ /* 0x000fea0003800000 */
[----:B------:R-:W-:Y:S01]  /*9670*/  IMAD.MOV.U32 R177, RZ, RZ, RZ ;  /* 0x000000ffffb17224 */ /* 0x000fe200078e00ff */
[----:B------:R-:W-:Y:S06]  /*9680*/  @!P4 BRA `(.L_x_1493) ;  /* 0x000000000028c947 */ /* 0x000fec0003800000 */
[----:B-----5:R-:W-:Y:S01]  /*9690*/  SHF.L.U32 R177, R162, 0x10, RZ ;  /* 0x00000010a2b17819 */ /* 0x020fe200000006ff */
[----:B------:R-:W-:Y:S06]  /*96a0*/  BRA `(.L_x_1493) ;  /* 0x0000000000207947 */ /* 0x000fec0003800000 */
.L_x_1492:
        /* <DEDUP_REMOVED lines=8> */
.L_x_1493:
[----:B------:R-:W-:Y:S05]  /*9730*/  BSYNC B1 ;  /* 0x0000000000017941 */ /* 0x000fea0003800000 */
.L_x_1491:
        /* <DEDUP_REMOVED lines=16> */
.L_x_1495:
[----:B------:R-:W-:Y:S05]  /*9840*/  BSYNC B1 ;  /* 0x0000000000017941 */ /* 0x000fea0003800000 */
.L_x_1494:
[----:B------:R-:W-:Y:S04]  /*9850*/  BSSY B1, `(.L_x_1496) ;  /* 0x0000010000017945 */ /* 0x000fe80003800000 */
[----:B------:R-:W-:Y:S05]  /*9860*/  @P2 BRA `(.L_x_1497) ;  /* 0x0000000000142947 */ /* 0x000fea0003800000 */
[----:B------:R-:W-:Y:S01]  /*9870*/  IMAD.MOV.U32 R177, RZ, RZ, RZ ;  /* 0x000000ffffb17224 */ /* 0x000fe200078e00ff */
[----:B------:R-:W-:Y:S06]  /*9880*/  @!P4 BRA `(.L_x_1498) ;  /* 0x000000000030c947 */ /* 0x000fec0003800000 */
[----:B-----5:R-:W-:-:S04]  /*9890*/  PRMT R177, R162, 0x7632, R177 ;  /* 0x00007632a2b17816 */ /* 0x020fc800000000b1 */
[----:B------:R-:W-:Y:S01]  /*98a0*/  SHF.L.U32 R177, R177, 0x10, RZ ;  /* 0x00000010b1b17819 */ /* 0x000fe200000006ff */
[----:B------:R-:W-:Y:S06]  /*98b0*/  BRA `(.L_x_1498) ;  /* 0x0000000000247947 */ /* 0x000fec0003800000 */
.L_x_1497:
        /* <DEDUP_REMOVED lines=9> */
.L_x_1498:
[----:B------:R-:W-:Y:S05]  /*9950*/  BSYNC B1 ;  /* 0x0000000000017941 */ /* 0x000fea0003800000 */
.L_x_1496:
        /* <DEDUP_REMOVED lines=17> */
.L_x_1500:
[----:B------:R-:W-:Y:S05]  /*9a70*/  BSYNC B1 ;  /* 0x0000000000017941 */ /* 0x000fea0003800000 */
.L_x_1499:
[----:B------:R-:W-:Y:S04]  /*9a80*/  BSSY B1, `(.L_x_1501) ;  /* 0x000000e000017945 */ /* 0x000fe80003800000 */
[----:B------:R-:W-:Y:S05]  /*9a90*/  @P2 BRA `(.L_x_1502) ;  /* 0x0000000000102947 */ /* 0x000fea0003800000 */
[----:B------:R-:W-:Y:S01]  /*9aa0*/  IMAD.MOV.U32 R177, RZ, RZ, RZ ;  /* 0x000000ffffb17224 */ /* 0x000fe200078e00ff */
[----:B------:R-:W-:Y:S06]  /*9ab0*/  @!P4 BRA `(.L_x_1503) ;  /* 0x000000000028c947 */ /* 0x000fec0003800000 */
[----:B-----5:R-:W-:Y:S01]  /*9ac0*/  SHF.L.U32 R177, R163, 0x10, RZ ;  /* 0x00000010a3b17819 */ /* 0x020fe200000006ff */
[----:B------:R-:W-:Y:S06]  /*9ad0*/  BRA `(.L_x_1503) ;  /* 0x0000000000207947 */ /* 0x000fec0003800000 */
.L_x_1502:
        /* <DEDUP_REMOVED lines=8> */
.L_x_1503:
[----:B------:R-:W-:Y:S05]  /*9b60*/  BSYNC B1 ;  /* 0x0000000000017941 */ /* 0x000fea0003800000 */
.L_x_1501:
        /* <DEDUP_REMOVED lines=16> */
.L_x_1505:
[----:B------:R-:W-:Y:S05]  /*9c70*/  BSYNC B1 ;  /* 0x0000000000017941 */ /* 0x000fea0003800000 */
.L_x_1504:
[----:B------:R-:W-:Y:S04]  /*9c80*/  BSSY B1, `(.L_x_1506) ;  /* 0x0000010000017945 */ /* 0x000fe80003800000 */
[----:B------:R-:W-:Y:S05]  /*9c90*/  @P2 BRA `(.L_x_1507) ;  /* 0x0000000000142947 */ /* 0x000fea0003800000 */
[----:B------:R-:W-:Y:S01]  /*9ca0*/  IMAD.MOV.U32 R4, RZ, RZ, RZ ;  /* 0x000000ffff047224 */ /* 0x000fe200078e00ff */
[----:B------:R-:W-:Y:S06]  /*9cb0*/  @!P4 BRA `(.L_x_1508) ;  /* 0x000000000030c947 */ /* 0x000fec0003800000 */
[----:B-----5:R-:W-:-:S04]  /*9cc0*/  PRMT R4, R163, 0x7632, R4 ;  /* 0x00007632a3047816 */ /* 0x020fc80000000004 */
[----:B------:R-:W-:Y:S01]  /*9cd0*/  SHF.L.U32 R4, R4, 0x10, RZ ;  /* 0x0000001004047819 */ /* 0x000fe200000006ff */
[----:B------:R-:W-:Y:S06]  /*9ce0*/  BRA `(.L_x_1508) ;  /* 0x0000000000247947 */ /* 0x000fec0003800000 */
.L_x_1507:
[----:B------:R-:W0:Y:S02]  /*9cf0*/  LDC.U8 R176, c[0x0][0x2a0] ;  /* 0x0000a800ffb07b82 */ /* 0x000e240000000000 */
[----:B0-----:R-:W-:-:S04]  /*9d00*/  ISETP.NE.AND P2, PT, R176, RZ, PT ;  /* 0x000000ffb000720c */ /* 0x001fc80003f45270 */
[----:B------:R-:W-:-:S05]  /*9d10*/  FSEL R9, R9, RZ, !P2 ;  /* 0x000000ff09097208 */ /* 0x000fca0005000000 */
[----:B------:R-:W-:-:S04]  /*9d20*/  FFMA.FTZ R9, R209, R178, R9 ;  /* 0x000000b2d1097223 */ /* 0x000fc80000010009 */
[----:B------:R-:W-:-:S04]  /*9d30*/  FADD.FTZ R9, R210, -R9 ;  /* 0x80000009d2097221 */ /* 0x000fc80000010000 */
[----:B------:R-:W-:Y:S01]  /*9d40*/  FMUL.FTZ R4, R4, R9 ;  /* 0x0000000904047220 */ /* 0x000fe20000410000 */
[----:B-----5:R-:W-:-:S04]  /*9d50*/  @P4 PRMT R9, R163, 0x7632, R9 ;  /* 0x00007632a3094816 */ /* 0x020fc80000000009 */
[----:B------:R-:W-:-:S05]  /*9d60*/  @P4 SHF.L.U32 R9, R9, 0x10, RZ ;  /* 0x0000001009094819 */ /* 0x000fca00000006ff */
[----:B------:R-:W-:-:S07]  /*9d70*/  @P4 FADD.FTZ R4, R4, R9 ;  /* 0x0000000904044221 */ /* 0x000fce0000010000 */
.L_x_1508:
[----:B------:R-:W-:Y:S05]  /*9d80*/  BSYNC B1 ;  /* 0x0000000000017941 */ /* 0x000fea0003800000 */
.L_x_1506:
[----:B------:R-:W0:Y:S01]  /*9d90*/  @P5 LDC.64 R176, c[0x0][0x308] ;  /* 0x0000c200ffb05b82 */ /* 0x000e220000000a00 */
[----:B------:R-:W-:Y:S01]  /*9da0*/  @P5 F2FP.BF16.F32.PACK_AB R9, RZ, R4 ;  /* 0x00000004ff09523e */ /* 0x000fe200000010ff */
[----:B------:R-:W-:Y:S03]  /*9db0*/  BSSY B1, `(.L_x_1509) ;  /* 0x0000012000017945 */ /* 0x000fe60003800000 */
[----:B------:R-:W-:Y:S01]  /*9dc0*/  @P5 PRMT R167, R167, 0x5410, R9 ;  /* 0x00005410a7a75816 */ /* 0x000fe20000000009 */
[----:B0-----:R-:W-:-:S05]  /*9dd0*/  @P5 IMAD.WIDE.U32 R8, R8, 0x10, R176 ;  /* 0x0000001008085825 */ /* 0x001fca00078e00b0 */
[----:B------:R0:W-:Y:S01]  /*9de0*/  @P5 STG.E.128 desc[UR4][R8.64], R164 ;  /* 0x000000a408005986 */ /* 0x0001e2000c101d04 */
[----:B------:R-:W-:Y:S05]  /*9df0*/  @!P3 BRA `(.L_x_1510) ;  /* 0x000000000034b947 */ /* 0x000fea0003800000 */
[----:B------:R-:W2:Y:S01]  /*9e00*/  LDL R178, [R1+0x30] ;  /* 0x0000300001b27983 */ /* 0x000ea20000100800 */
[----:B-----5:R-:W-:Y:S01]  /*9e10*/  LOP3.LUT P2, RZ, R185, 0xff000000, RZ, 0xc0, !PT ;  /* 0xff000000b9ff7812 */ /* 0x020fe2000784c0ff */
[----:B------:R-:W-:Y:S01]  /*9e20*/  FMUL.FTZ R4, R4, UR13 ;  /* 0x0000000d04047c20 */ /* 0x000fe20008410000 */
[----:B0-----:R-:W-:-:S03]  /*9e30*/  MOV R9, RZ ;  /* 0x000000ff00097202 */ /* 0x001fc60000000f00 */
        /* <DEDUP_REMOVED lines=9> */
.L_x_1510:
[----:B------:R-:W-:Y:S05]  /*9ed0*/  BSYNC B1 ;  /* 0x0000000000017941 */ /* 0x000fea0003800000 */
.L_x_1509:
[----:B0-----:R-:W0:Y:S02]  /*9ee0*/  @P3 LDC.64 R8, c[0x0][0x2f8] ;  /* 0x0000be00ff083b82 */ /* 0x001e240000000a00 */
[----:B0-----:R-:W-:-:S05]  /*9ef0*/  @P3 IMAD.WIDE.U32 R8, R3, 0x10, R8 ;  /* 0x0000001003083825 */ /* 0x001fca00078e0008 */
[----:B------:R0:W-:Y:S02]  /*9f00*/  @P3 STG.E.128 desc[UR4][R8.64], R172 ;  /* 0x000000ac08003986 */ /* 0x0001e4000c101d04 */
.L_x_1468:
[----:B------:R-:W-:Y:S05]  /*9f10*/  BSYNC B0 ;  /* 0x0000000000007941 */ /* 0x000fea0003800000 */
.L_x_1467:
[----:B------:R-:W-:Y:S01]  /*9f20*/  LOP3.LUT P3, RZ, R2, 0x8, RZ, 0xc0, !PT ;  /* 0x0000000802ff7812 */ /* 0x000fe2000786c0ff */
[----:B------:R-:W-:-:S03]  /*9f30*/  VIADD R5, R5, UR14 ;  /* 0x0000000e05057c36 */ /* 0x000fc60008000000 */
[----:B------:R-:W-:Y:S02]  /*9f40*/  SEL R3, RZ, 0x1, P3 ;  /* 0x00000001ff037807 */ /* 0x000fe40001800000 */
[----:B------:R-:W-:-:S03]  /*9f50*/  ISETP.GE.AND P2, PT, R5, UR15, PT ;  /* 0x0000000f05007c0c */ /* 0x000fc6000bf46270 */
[----:B------:R0:W-:Y:S10]  /*9f60*/  STL.S16 [R1+0x2c], R3 ;  /* 0x00002c0301007387 */ /* 0x0001f40000100600 */
[----:B0-----:R-:W-:Y:S05]  /*9f70*/  @!P2 BRA `(.L_x_1511) ;  /* 0xffffff740050a947 */ /* 0x001fea000383ffff */
.L_x_1270:
[----:B------:R-:W0:Y:S01]  /*9f80*/  S2R R0, SR_TID.X ;  /* 0x0000000000007919 */ /* 0x000e220000002100 */
[----:B------:R-:W0:Y:S01]  /*9f90*/  S2UR UR11, SR_CTAID.X ;  /* 0x00000000000b79c3 */ /* 0x000e220000002500 */
[----:B------:R-:W-:Y:S01]  /*9fa0*/  LOP3.LUT P2, RZ, R2, 0x2, RZ, 0xc0, !PT ;  /* 0x0000000202ff7812 */ /* 0x000fe2000784c0ff */
[----:B------:R-:W-:Y:S01]  /*9fb0*/  BSSY B0, `(.L_x_1512) ;  /* 0x0000012000007945 */ /* 0x000fe20003800000 */
[----:B0-----:R-:W-:-:S05]  /*9fc0*/  LEA.HI R0, R0, UR11, RZ, 0x19 ;  /* 0x0000000b00007c11 */ /* 0x001fca000f8fc8ff */
[----:B------:R-:W-:-:S05]  /*9fd0*/  IMAD R7, R0, R7, RZ ;  /* 0x0000000700077224 */ /* 0x000fca00078e02ff */
[----:B-----5:R-:W-:Y:S01]  /*9fe0*/  LEA.HI R11, R7, R6, RZ, 0x1d ;  /* 0x00000006070b7211 */ /* 0x020fe200078fe8ff */
[----:B------:R-:W-:Y:S06]  /*9ff0*/  @!P2 BRA `(.L_x_1513) ;  /* 0x000000000034a947 */ /* 0x000fec0003800000 */
[----:B------:R-:W0:Y:S08]  /*a000*/  LDC.64 R4, c[0x0][0x2d0] ;  /* 0x0000b400ff047b82 */ /* 0x000e300000000a00 */
[----:B------:R-:W5:Y:S08]  /*a010*/  LDC.64 R6, c[0x0][0x2d8] ;  /* 0x0000b600ff067b82 */ /* 0x000f700000000a00 */
[----:B------:R-:W1:Y:S01]  /*a020*/  LDC.64 R8, c[0x0][0x2f0] ;  /* 0x0000bc00ff087b82 */ /* 0x000e620000000a00 */
[----:B0-----:R-:W-:-:S05]  /*a030*/  IMAD.WIDE.U32 R4, R11, 0x20, R4 ;  /* 0x000000200b047825 */ /* 0x001fca00078e0004 */
[----:B------:R0:W-:Y:S01]  /*a040*/  STG.E.128 desc[UR4][R4.64], R64 ;  /* 0x0000004004007986 */ /* 0x0001e2000c101d04 */
[----:B-----5:R-:W-:-:S03]  /*a050*/  IMAD.WIDE.U32 R6, R11, 0x20, R6 ;  /* 0x000000200b067825 */ /* 0x020fc600078e0006 */
[----:B------:R0:W-:Y:S04]  /*a060*/  STG.E.128 desc[UR4][R4.64+0x10], R68 ;  /* 0x0000104404007986 */ /* 0x0001e8000c101d04 */
[----:B------:R0:W-:Y:S01]  /*a070*/  STG.E.128 desc[UR4][R6.64], R24 ;  /* 0x0000001806007986 */ /* 0x0001e2000c101d04 */
[----:B-1----:R-:W-:-:S03]  /*a080*/  IMAD.WIDE.U32 R8, R11, 0x20, R8 ;  /* 0x000000200b087825 */ /* 0x002fc600078e0008 */
[----:B------:R0:W-:Y:S01]  /*a090*/  STG.E.128 desc[UR4][R6.64+0x10], R28 ;  /* 0x0000101c06007986 */ /* 0x0001e2000c101d04 */
[----:B------:R-:W-:-:S03]  /*a0a0*/  IADD3 R11, R11, 0x80, RZ ;  /* 0x000000800b0b7810 */ /* 0x000fc60007ffe0ff */
[----:B------:R0:W-:Y:S04]  /*a0b0*/  STG.E.128 desc[UR4][R8.64], R104 ;  /* 0x0000006808007986 */ /* 0x0001e8000c101d04 */
[----:B------:R0:W-:Y:S02]  /*a0c0*/  STG.E.128 desc[UR4][R8.64+0x10], R108 ;  /* 0x0000106c08007986 */ /* 0x0001e4000c101d04 */
.L_x_1513:
[----:B------:R-:W-:Y:S05]  /*a0d0*/  BSYNC B0 ;  /* 0x0000000000007941 */ /* 0x000fea0003800000 */
.L_x_1512:
[----:B------:R-:W-:Y:S01]  /*a0e0*/  LOP3.LUT P2, RZ, R2, 0x1, RZ, 0xc0, !PT ;  /* 0x0000000102ff7812 */ /* 0x000fe2000784c0ff */
[----:B------:R-:W-:-:S12]  /*a0f0*/  BSSY B0, `(.L_x_1514) ;  /* 0x000000f000007945 */ /* 0x000fd80003800000 */
[----:B------:R-:W-:Y:S05]  /*a100*/  @!P2 BRA `(.L_x_1515) ;  /* 0x000000000034a947 */ /* 0x000fea0003800000 */
[----:B0-----:R-:W0:Y:S08]  /*a110*/  LDC.64 R4, c[0x0][0x2d0] ;  /* 0x0000b400ff047b82 */ /* 0x001e300000000a00 */
        /* <DEDUP_REMOVED lines=12> */
.L_x_1515:
[----:B------:R-:W-:Y:S05]  /*a1e0*/  BSYNC B0 ;  /* 0x0000000000007941 */ /* 0x000fea0003800000 */
.L_x_1514:
[----:B------:R-:W-:Y:S04]  /*a1f0*/  BSSY B0, `(.L_x_1516) ;  /* 0x000000f000007945 */ /* 0x000fe80003800000 */
        /* <DEDUP_REMOVED lines=11> */
[----:B------:R-:W-:-:S03]  /*a2b0*/  VIADD R11, R11, 0x80 ;  /* 0x000000800b0b7836 */ /* 0x000fc60000000000 */
[----:B------:R0:W-:Y:S04]  /*a2c0*/  STG.E.128 desc[UR4][R8.64], R120 ;  /* 0x0000007808007986 */ /* 0x0001e8000c101d04 */
[----:B------:R0:W-:Y:S02]  /*a2d0*/  STG.E.128 desc[UR4][R8.64+0x10], R124 ;  /* 0x0000107c08007986 */ /* 0x0001e4000c101d04 */
.L_x_1517:
[----:B------:R-:W-:Y:S05]  /*a2e0*/  BSYNC B0 ;  /* 0x0000000000007941 */ /* 0x000fea0003800000 */
.L_x_1516:
        /* <DEDUP_REMOVED lines=15> */
.L_x_1519:
[----:B------:R-:W-:Y:S05]  /*a3e0*/  BSYNC B0 ;  /* 0x0000000000007941 */ /* 0x000fea0003800000 */
.L_x_1518:
[----:B------:R-:W-:-:S13]  /*a3f0*/  LOP3.LUT P0, RZ, R2, 0x4, RZ, 0xc0, !PT ;  /* 0x0000000402ff7812 */ /* 0x000fda000780c0ff */
[----:B------:R-:W-:Y:S05]  /*a400*/  @!P0 EXIT ;  /* 0x000000000000894d */ /* 0x000fea0003800000 */
[----:B------:R-:W5:Y:S08]  /*a410*/  LDC.64 R2, c[0x0][0x2d0] ;  /* 0x0000b400ff027b82 */ /* 0x000f700000000a00 */
[----:B0-----:R-:W0:Y:S08]  /*a420*/  LDC.64 R4, c[0x0][0x2d8] ;  /* 0x0000b600ff047b82 */ /* 0x001e300000000a00 */
[----:B------:R-:W1:Y:S01]  /*a430*/  LDC.64 R6, c[0x0][0x2f0] ;  /* 0x0000bc00ff067b82 */ /* 0x000e620000000a00 */
[----:B-----5:R-:W-:-:S05]  /*a440*/  IMAD.WIDE.U32 R2, R11, 0x20, R2 ;  /* 0x000000200b027825 */ /* 0x020fca00078e0002 */
        /* <DEDUP_REMOVED lines=9> */
.L_x_1290:
[----:B------:R-:W-:Y:S01]  /*a4e0*/  HFMA2.MMA R177, -RZ, RZ, 0, 1.847743988037109375e-06 ;  /* 0x0000001fffb17435 */ /* 0x000fe200000001ff */
[----:B------:R-:W-:Y:S01]  /*a4f0*/  MOV R179, R216 ;  /* 0x000000d800b37202 */ /* 0x000fe20000000f00 */
[----:B------:R-:W-:Y:S01]  /*a500*/  IMAD.MOV.U32 R176, RZ, RZ, 0x10 ;  /* 0x00000010ffb07424 */ /* 0x000fe200078e00ff */
[----:B------:R-:W-:-:S08]  /*a510*/  MOV R178, 0xffffffff ;  /* 0xffffffff00b27802 */ /* 0x000fd00000000f00 */
[----:B-----5:R-:W-:Y:S05]  /*a520*/  WARPSYNC.COLLECTIVE R178, `(.L_x_1520) ;  /* 0x00000000b2087348 */ /* 0x020fea0003c00000 */
[----:B------:R0:W1:Y:S02]  /*a530*/  SHFL.DOWN P5, R180, R179, R176, R177 ;  /* 0x080000b0b3b47389 */ /* 0x00006400000a00b1 */
[----:B01---5:R-:W-:Y:S01]  /*a540*/  ENDCOLLECTIVE ;  /* 0x000000000000791b */ /* 0x023fe20003800000 */
.L_x_1520:
[----:B------:R-:W-:Y:S02]  /*a550*/  IMAD.MOV.U32 R179, RZ, RZ, R217 ;  /* 0x000000ffffb37224 */ /* 0x000fe400078e00d9 */
[----:B------:R-:W-:-:S07]  /*a560*/  FADD.FTZ R216, R180, R216 ;  /* 0x000000d8b4d87221 */ /* 0x000fce0000010000 */
[----:B------:R-:W-:Y:S05]  /*a570*/  WARPSYNC.COLLECTIVE R178, `(.L_x_1521) ;  /* 0x00000000b2087348 */ /* 0x000fea0003c00000 */
[----:B------:R0:W1:Y:S02]  /*a580*/  SHFL.DOWN P5, R180, R179, R176, R177 ;  /* 0x080000b0b3b47389 */ /* 0x00006400000a00b1 */
[----:B01----:R-:W-:Y:S01]  /*a590*/  ENDCOLLECTIVE ;  /* 0x000000000000791b */ /* 0x003fe20003800000 */
.L_x_1521:
[----:B------:R-:W-:Y:S01]  /*a5a0*/  HFMA2.MMA R176, -RZ, RZ, 0, 4.76837158203125e-07 ;  /* 0x00000008ffb07435 */ /* 0x000fe200000001ff */
[----:B------:R-:W-:Y:S01]  /*a5b0*/  MOV R179, R216 ;  /* 0x000000d800b37202 */ /* 0x000fe20000000f00 */
[----:B------:R-:W-:-:S09]  /*a5c0*/  FADD.FTZ R217, R180, R217 ;  /* 0x000000d9b4d97221 */ /* 0x000fd20000010000 */
[----:B------:R-:W-:Y:S05]  /*a5d0*/  WARPSYNC.COLLECTIVE R178, `(.L_x_1522) ;  /* 0x00000000b2087348 */ /* 0x000fea0003c00000 */
[----:B------:R0:W1:Y:S02]  /*a5e0*/  SHFL.DOWN P5, R180, R179, R176, R177 ;  /* 0x080000b0b3b47389 */ /* 0x00006400000a00b1 */
[----:B01----:R-:W-:Y:S01]  /*a5f0*/  ENDCOLLECTIVE ;  /* 0x000000000000791b */ /* 0x003fe20003800000 */
.L_x_1522:
[----:B------:R-:W-:Y:S02]  /*a600*/  IMAD.MOV.U32 R179, RZ, RZ, R217 ;  /* 0x000000ffffb37224 */ /* 0x000fe400078e00d9 */
[----:B------:R-:W-:-:S07]  /*a610*/  FADD.FTZ R216, R216, R180 ;  /* 0x000000b4d8d87221 */ /* 0x000fce0000010000 */
[----:B------:R-:W-:Y:S05]  /*a620*/  WARPSYNC.COLLECTIVE R178, `(.L_x_1523) ;  /* 0x00000000b2087348 */ /* 0x000fea0003c00000 */
[----:B------:R0:W1:Y:S02]  /*a630*/  SHFL.DOWN P5, R180, R179, R176, R177 ;  /* 0x080000b0b3b47389 */ /* 0x00006400000a00b1 */
[----:B01----:R-:W-:Y:S01]  /*a640*/  ENDCOLLECTIVE ;  /* 0x000000000000791b */ /* 0x003fe20003800000 */
.L_x_1523:
[----:B------:R-:W-:Y:S01]  /*a650*/  HFMA2.MMA R176, -RZ, RZ, 0, 2.384185791015625e-07 ;  /* 0x00000004ffb07435 */ /* 0x000fe200000001ff */
[----:B------:R-:W-:Y:S01]  /*a660*/  MOV R179, R216 ;  /* 0x000000d800b37202 */ /* 0x000fe20000000f00 */
[----:B------:R-:W-:-:S09]  /*a670*/  FADD.FTZ R217, R217, R180 ;  /* 0x000000b4d9d97221 */ /* 0x000fd20000010000 */
[----:B------:R-:W-:Y:S05]  /*a680*/  WARPSYNC.COLLECTIVE R178, `(.L_x_1524) ;  /* 0x00000000b2087348 */ /* 0x000fea0003c00000 */
[----:B------:R0:W1:Y:S02]  /*a690*/  SHFL.DOWN P5, R180, R179, R176, R177 ;  /* 0x080000b0b3b47389 */ /* 0x00006400000a00b1 */
[----:B01----:R-:W-:Y:S01]  /*a6a0*/  ENDCOLLECTIVE ;  /* 0x000000000000791b */ /* 0x003fe20003800000 */
.L_x_1524:
[----:B------:R-:W-:Y:S02]  /*a6b0*/  IMAD.MOV.U32 R179, RZ, RZ, R217 ;  /* 0x000000ffffb37224 */ /* 0x000fe400078e00d9 */
[----:B------:R-:W-:-:S07]  /*a6c0*/  FADD.FTZ R216, R216, R180 ;  /* 0x000000b4d8d87221 */ /* 0x000fce0000010000 */
[----:B------:R-:W-:Y:S05]  /*a6d0*/  WARPSYNC.COLLECTIVE R178, `(.L_x_1525) ;  /* 0x00000000b2087348 */ /* 0x000fea0003c00000 */
[----:B------:R0:W1:Y:S02]  /*a6e0*/  SHFL.DOWN P5, R180, R179, R176, R177 ;  /* 0x080000b0b3b47389 */ /* 0x00006400000a00b1 */
[----:B01----:R-:W-:Y:S01]  /*a6f0*/  ENDCOLLECTIVE ;  /* 0x000000000000791b */ /* 0x003fe20003800000 */
.L_x_1525:
[----:B------:R-:W-:Y:S01]  /*a700*/  HFMA2.MMA R176, -RZ, RZ, 0, 1.1920928955078125e-07 ;  /* 0x00000002ffb07435 */ /* 0x000fe200000001ff */
[----:B------:R-:W-:Y:S01]  /*a710*/  MOV R179, R216 ;  /* 0x000000d800b37202 */ /* 0x000fe20000000f00 */
[----:B------:R-:W-:-:S09]  /*a720*/  FADD.FTZ R217, R217, R180 ;  /* 0x000000b4d9d97221 */ /* 0x000fd20000010000 */
[----:B------:R-:W-:Y:S05]  /*a730*/  WARPSYNC.COLLECTIVE R178, `(.L_x_1526) ;  /* 0x00000000b2087348 */ /* 0x000fea0003c00000 */
[----:B------:R0:W1:Y:S02]  /*a740*/  SHFL.DOWN P5, R180, R179, R176, R177 ;  /* 0x080000b0b3b47389 */ /* 0x00006400000a00b1 */
[----:B01----:R-:W-:Y:S01]  /*a750*/  ENDCOLLECTIVE ;  /* 0x000000000000791b */ /* 0x003fe20003800000 */
.L_x_1526:
[----:B------:R-:W-:Y:S02]  /*a760*/  IMAD.MOV.U32 R179, RZ, RZ, R217 ;  /* 0x000000ffffb37224 */ /* 0x000fe400078e00d9 */
[----:B------:R-:W-:-:S07]  /*a770*/  FADD.FTZ R216, R216, R180 ;  /* 0x000000b4d8d87221 */ /* 0x000fce0000010000 */
[----:B------:R-:W-:Y:S05]  /*a780*/  WARPSYNC.COLLECTIVE R178, `(.L_x_1527) ;  /* 0x00000000b2087348 */ /* 0x000fea0003c00000 */
[----:B------:R0:W1:Y:S02]  /*a790*/  SHFL.DOWN P5, R180, R179, R176, R177 ;  /* 0x080000b0b3b47389 */ /* 0x00006400000a00b1 */
[----:B01----:R-:W-:Y:S01]  /*a7a0*/  ENDCOLLECTIVE ;  /* 0x000000000000791b */ /* 0x003fe20003800000 */
.L_x_1527:
[----:B------:R-:W-:Y:S01]  /*a7b0*/  HFMA2.MMA R176, -RZ, RZ, 0, 5.9604644775390625e-08 ;  /* 0x00000001ffb07435 */ /* 0x000fe200000001ff */
[----:B------:R-:W-:Y:S01]  /*a7c0*/  MOV R179, R216 ;  /* 0x000000d800b37202 */ /* 0x000fe20000000f00 */
[----:B------:R-:W-:-:S09]  /*a7d0*/  FADD.FTZ R217, R217, R180 ;  /* 0x000000b4d9d97221 */ /* 0x000fd20000010000 */
[----:B------:R-:W-:Y:S05]  /*a7e0*/  WARPSYNC.COLLECTIVE R178, `(.L_x_1528) ;  /* 0x00000000b2087348 */ /* 0x000fea0003c00000 */
[----:B------:R0:W1:Y:S02]  /*a7f0*/  SHFL.DOWN P5, R180, R179, R176, R177 ;  /* 0x080000b0b3b47389 */ /* 0x00006400000a00b1 */
[----:B01----:R-:W-:Y:S01]  /*a800*/  ENDCOLLECTIVE ;  /* 0x000000000000791b */ /* 0x003fe20003800000 */
.L_x_1528:
[----:B------:R-:W-:Y:S01]  /*a810*/  MOV R179, R217 ;  /* 0x000000d900b37202 */ /* 0x000fe20000000f00 */
[----:B------:R-:W-:-:S07]  /*a820*/  IMAD.MOV.U32 R181, RZ, RZ, R180 ;  /* 0x000000ffffb57224 */ /* 0x000fce00078e00b4 */
[----:B------:R-:W-:Y:S05]  /*a830*/  WARPSYNC.COLLECTIVE R178, `(.L_x_1529) ;  /* 0x00000000b2087348 */ /* 0x000fea0003c00000 */
[----:B------:R0:W1:Y:S02]  /*a840*/  SHFL.DOWN P5, R180, R179, R176, R177 ;  /* 0x080000b0b3b47389 */ /* 0x00006400000a00b1 */
[----:B01----:R-:W-:Y:S01]  /*a850*/  ENDCOLLECTIVE ;  /* 0x000000000000791b */ /* 0x003fe20003800000 */
.L_x_1529:
[----:B------:R-:W-:Y:S01]  /*a860*/  MOV R177, R180 ;  /* 0x000000b400b17202 */ /* 0x000fe20000000f00 */
[----:B------:R-:W-:Y:S06]  /*a870*/  BRA `(.L_x_1530) ;  /* 0xffffff9800187947 */ /* 0x000fec000383ffff */
.L_x_1531:
        /* <DEDUP_REMOVED lines=16> */
.L_x_16487:


//--------------------- .text._ZN10layer_norm22ln_bwd_finalize_kernelINS_22Kernel_traits_finalizeILj5120E13__nv_bfloat16S2_S2_S2_fjLb1ELj1024ELj4ENS_18Kernel_traits_baseILj5120ES2_S2_S2_S2_fjLj1024EEEEELb1ELb1EEEvNS_9BwdParamsE --------------------------
	.section	.text._ZN10layer_norm22ln_bwd_finalize_kernelINS_22Kernel_traits_finalizeILj5120E13__nv_bfloat16S2_S2_S2_fjLb1ELj1024ELj4ENS_18Kernel_traits_baseILj5120ES2_S2_S2_S2_fjLj1024EEEEELb1ELb1EEEvNS_9BwdParamsE,"ax",@progbits
	.align	128
        .global         _ZN10layer_norm22ln_bwd_finalize_kernelINS_22Kernel_traits_finalizeILj5120E13__nv_bfloat16S2_S2_S2_fjLb1ELj1024ELj4ENS_18Kernel_traits_baseILj5120ES2_S2_S2_S2_fjLj1024EEEEELb1ELb1EEEvNS_9BwdParamsE
        .type           _ZN10layer_norm22ln_bwd_finalize_kernelINS_22Kernel_traits_finalizeILj5120E13__nv_bfloat16S2_S2_S2_fjLb1ELj1024ELj4ENS_18Kernel_traits_baseILj5120ES2_S2_S2_S2_fjLj1024EEEEELb1ELb1EEEvNS_9BwdParamsE,@function
        .size           _ZN10layer_norm22ln_bwd_finalize_kernelINS_22Kernel_traits_finalizeILj5120E13__nv_bfloat16S2_S2_S2_fjLb1ELj1024ELj4ENS_18Kernel_traits_baseILj5120ES2_S2_S2_S2_fjLj1024EEEEELb1ELb1EEEvNS_9BwdParamsE,(.L_x_16488 - _ZN10layer_norm22ln_bwd_finalize_kernelINS_22Kernel_traits_finalizeILj5120E13__nv_bfloat16S2_S2_S2_fjLb1ELj1024ELj4ENS_18Kernel_traits_baseILj5120ES2_S2_S2_S2_fjLj1024EEEEELb1ELb1EEEvNS_9BwdParamsE)
        .other          _ZN10layer_norm22ln_bwd_finalize_kernelINS_22Kernel_traits_finalizeILj5120E13__nv_bfloat16S2_S2_S2_fjLb1ELj1024ELj4ENS_18Kernel_traits_baseILj5120ES2_S2_S2_S2_fjLj1024EEEEELb1ELb1EEEvNS_9BwdParamsE,@"STO_CUDA_ENTRY STV_DEFAULT"
_ZN10layer_norm22ln_bwd_finalize_kernelINS_22Kernel_traits_finalizeILj5120E13__nv_bfloat16S2_S2_S2_fjLb1ELj1024ELj4ENS_18Kernel_traits_baseILj5120ES2_S2_S2_S2_fjLj1024EEEEELb1ELb1EEEvNS_9BwdParamsE:
.text._ZN10layer_norm22ln_bwd_finalize_kernelINS_22Kernel_traits_finalizeILj5120E13__nv_bfloat16S2_S2_S2_fjLb1ELj1024ELj4ENS_18Kernel_traits_baseILj5120ES2_S2_S2_S2_fjLj1024EEEEELb1ELb1EEEvNS_9BwdParamsE:
        /* <DEDUP_REMOVED lines=17> */
[C---:B------:R-:W-:Y:S02]  /*0110*/  ISETP.GE.U32.AND P0, PT, R2.reuse, 0x10, PT ;  /* 0x000000100200780c */ /* 0x040fe40003f06070 */
[C---:B------:R-:W-:Y:S02]  /*0120*/  LEA R8, R2.reuse, R6, 0x5 ;  /* 0x0000000602087211 */ /* 0x040fe400078e28ff */
[----:B------:R-:W-:Y:S02]  /*0130*/  ISETP.EQ.AND P0, PT, R3, 0x1f, !P0 ;  /* 0x0000001f0300780c */ /* 0x000fe40004702270 */
[----:B------:R-:W-:Y:S01]  /*0140*/  IADD3 R5, R2, R9, RZ ;  /* 0x0000000902057210 */ /* 0x000fe20007ffe0ff */
[----:B0-----:R-:W-:-:S03]  /*0150*/  ULEA UR4, UR5, UR4, 0x18 ;  /* 0x0000000405047291 */ /* 0x001fc6000f8ec03f */
[----:B------:R-:W-:-:S03]  /*0160*/  ULDC UR5, c[0x0][0x218] ;  /* 0x0000860000057ab9 */ /* 0x000fc60000000800 */
[----:B------:R-:W-:Y:S02]  /*0170*/  LEA R6, R7, UR4, 0x2 ;  /* 0x0000000407067c11 */ /* 0x000fe4000f8e10ff */
[----:B------:R-:W-:-:S07]  /*0180*/  LEA R7, R8, UR4, 0x2 ;  /* 0x0000000408077c11 */ /* 0x000fce000f8e10ff */
.L_x_1543:
[----:B0-23--:R-:W0:Y:S01]  /*0190*/  LDC R8, c[0x0][0x210] ;  /* 0x00008400ff087b82 */ /* 0x00de220000000800 */
[----:B------:R-:W-:Y:S01]  /*01a0*/  BSSY B0, `(.L_x_1532) ;  /* 0x0000083000007945 */ /* 0x000fe20003800000 */
[----:B------:R-:W-:Y:S01]  /*01b0*/  HFMA2.MMA R22, -RZ, RZ, 0, 0 ;  /* 0x00000000ff167435 */ /* 0x000fe200000001ff */
[----:B-1----:R-:W-:Y:S02]  /*01c0*/  CS2R R10, SRZ ;  /* 0x00000000000a7805 */ /* 0x002fe4000001ff00 */
[----:B0-----:R-:W-:-:S13]  /*01d0*/  ISETP.GE.U32.AND P1, PT, R3, R8, PT ;  /* 0x000000080300720c */ /* 0x001fda0003f26070 */
[----:B------:R-:W-:Y:S05]  /*01e0*/  @P1 BRA `(.L_x_1533) ;  /* 0x0000000400f81947 */ /* 0x000fea0003800000 */
[----:B------:R-:W-:Y:S02]  /*01f0*/  ISETP.GE.U32.AND P2, PT, R3, R8, PT ;  /* 0x000000080300720c */ /* 0x000fe40003f46070 */
[----:B------:R-:W-:-:S11]  /*0200*/  MOV R21, R3 ;  /* 0x0000000300157202 */ /* 0x000fd60000000f00 */
[----:B------:R-:W0:Y:S08]  /*0210*/  @P2 LDC R17, c[0x0][0x218] ;  /* 0x00008600ff112b82 */ /* 0x000e300000000800 */
[----:B------:R-:W1:Y:S08]  /*0220*/  @P2 LDC.64 R12, c[0x0][0x2d0] ;  /* 0x0000b400ff0c2b82 */ /* 0x000e700000000a00 */
[----:B------:R-:W2:Y:S08]  /*0230*/  @P2 LDC.64 R14, c[0x0][0x2d8] ;  /* 0x0000b600ff0e2b82 */ /* 0x000eb00000000a00 */
[----:B------:R-:W3:Y:S01]  /*0240*/  @P2 LDC.64 R10, c[0x0][0x2f0] ;  /* 0x0000bc00ff0a2b82 */ /* 0x000ee20000000a00 */
[----:B0-----:R-:W-:-:S04]  /*0250*/  @P2 IMAD R17, R21, R17, R4 ;  /* 0x0000001115112224 */ /* 0x001fc800078e0204 */
[----:B-1----:R-:W-:-:S06]  /*0260*/  @P2 IMAD.WIDE.U32 R12, R17, 0x4, R12 ;  /* 0x00000004110c2825 */ /* 0x002fcc00078e000c */
[----:B------:R-:W4:Y:S01]  /*0270*/  @P2 LDG.E R13, desc[UR6][R12.64] ;  /* 0x000000060c0d2981 */ /* 0x000f22000c1e1900 */
[----:B--2---:R-:W-:-:S06]  /*0280*/  @P2 IMAD.WIDE.U32 R14, R17, 0x4, R14 ;  /* 0x00000004110e2825 */ /* 0x004fcc00078e000e */
[----:B------:R-:W2:Y:S01]  /*0290*/  @P2 LDG.E R15, desc[UR6][R14.64] ;  /* 0x000000060e0f2981 */ /* 0x000ea2000c1e1900 */
[----:B---3--:R-:W-:-:S06]  /*02a0*/  @P2 IMAD.WIDE.U32 R16, R17, 0x4, R10 ;  /* 0x0000000411102825 */ /* 0x008fcc00078e000a */
[----:B------:R-:W3:Y:S01]  /*02b0*/  @P2 LDG.E R16, desc[UR6][R16.64] ;  /* 0x0000000610102981 */ /* 0x000ee2000c1e1900 */
[----:B------:R-:W-:-:S04]  /*02c0*/  @P2 IADD3 R21, R21, 0x20, RZ ;  /* 0x0000002015152810 */ /* 0x000fc80007ffe0ff */
[----:B------:R-:W-:Y:S01]  /*02d0*/  ISETP.GE.U32.AND P1, PT, R21, R8, PT ;  /* 0x000000081500720c */ /* 0x000fe20003f26070 */
[----:B------:R-:W-:-:S05]  /*02e0*/  IMAD.IADD R9, R8, 0x1, -R21 ;  /* 0x0000000108097824 */ /* 0x000fca00078e0a15 */
[----:B------:R-:W-:Y:S02]  /*02f0*/  ISETP.LE.U32.OR P1, PT, R9, 0x60, P1 ;  /* 0x000000600900780c */ /* 0x000fe40000f23470 */
[----:B------:R-:W-:Y:S02]  /*0300*/  CS2R R10, SRZ ;  /* 0x00000000000a7805 */ /* 0x000fe4000001ff00 */
[----:B------:R-:W-:Y:S01]  /*0310*/  MOV R22, RZ ;  /* 0x000000ff00167202 */ /* 0x000fe20000000f00 */
[----:B------:R-:W-:Y:S03]  /*0320*/  BSSY B1, `(.L_x_1534) ;  /* 0x0000039000017945 */ /* 0x000fe60003800000 */
[----:B----4-:R-:W-:Y:S01]  /*0330*/  @P2 FADD.FTZ R10, R10, R13 ;  /* 0x0000000d0a0a2221 */ /* 0x010fe20000010000 */
[----:B--2---:R-:W-:Y:S01]  /*0340*/  @P2 FADD.FTZ R22, R22, R15 ;  /* 0x0000000f16162221 */ /* 0x004fe20000010000 */
[----:B---3--:R-:W-:Y:S01]  /*0350*/  @P2 FADD.FTZ R11, R11, R16 ;  /* 0x000000100b0b2221 */ /* 0x008fe20000010000 */
[----:B------:R-:W-:-:S02]  /*0360*/  PLOP3.LUT P2, PT, P2, PT, PT, 0x8, 0x0 ;  /* 0x000000000000781c */ /* 0x000fc4000174e170 */
[----:B------:R-:W-:Y:S11]  /*0370*/  @P1 BRA `(.L_x_1535) ;  /* 0x0000000000cc1947 */ /* 0x000ff60003800000 */
[----:B------:R-:W-:Y:S02]  /*0380*/  PLOP3.LUT P2, PT, PT, PT, PT, 0x8, 0x0 ;  /* 0x000000000000781c */ /* 0x000fe40003f4e170 */
[----:B------:R-:W-:-:S11]  /*0390*/  IADD3 R9, R8, -0x60, RZ ;  /* 0xffffffa008097810 */ /* 0x000fd60007ffe0ff */
.L_x_1536:
[----:B------:R-:W0:Y:S01]  /*03a0*/  LDC.64 R14, c[0x0][0x2d0] ;  /* 0x0000b400ff0e7b82 */ /* 0x000e220000000a00 */
[----:B------:R-:W-:-:S07]  /*03b0*/  IMAD R23, R21, UR5, R4 ;  /* 0x0000000515177c24 */ /* 0x000fce000f8e0204 */
[----:B------:R-:W1:Y:S01]  /*03c0*/  LDC.64 R16, c[0x0][0x2d8] ;  /* 0x0000b600ff107b82 */ /* 0x000e620000000a00 */
[----:B0-----:R-:W-:-:S06]  /*03d0*/  IMAD.WIDE.U32 R24, R23, 0x4, R14 ;  /* 0x0000000417187825 */ /* 0x001fcc00078e000e */
[----:B------:R0:W2:Y:S01]  /*03e0*/  LDG.E R25, desc[UR6][R24.64] ;  /* 0x0000000618197981 */ /* 0x0000a2000c1e1900 */
[----:B-1----:R-:W-:-:S05]  /*03f0*/  IMAD.WIDE.U32 R26, R23, 0x4, R16 ;  /* 0x00000004171a7825 */ /* 0x002fca00078e0010 */
[----:B------:R1:W3:Y:S01]  /*0400*/  LDG.E R20, desc[UR6][R26.64] ;  /* 0x000000061a147981 */ /* 0x0002e2000c1e1900 */
[C---:B------:R-:W-:Y:S02]  /*0410*/  IADD3 R13, R21.reuse, 0x20, RZ ;  /* 0x00000020150d7810 */ /* 0x040fe40007ffe0ff */
[C---:B------:R-:W-:Y:S02]  /*0420*/  IADD3 R19, R21.reuse, 0x40, RZ ;  /* 0x0000004015137810 */ /* 0x040fe40007ffe0ff */
[----:B0-----:R-:W-:-:S03]  /*0430*/  IADD3 R24, R21, 0x60, RZ ;  /* 0x0000006015187810 */ /* 0x001fc60007ffe0ff */
[--C-:B------:R-:W-:Y:S02]  /*0440*/  IMAD R19, R19, UR5, R4.reuse ;  /* 0x0000000513137c24 */ /* 0x100fe4000f8e0204 */
[----:B-1----:R-:W-:-:S04]  /*0450*/  IMAD R27, R13, UR5, R4 ;  /* 0x000000050d1b7c24 */ /* 0x002fc8000f8e0204 */
[----:B------:R-:W-:-:S05]  /*0460*/  IMAD.WIDE.U32 R28, R27, 0x4, R14 ;  /* 0x000000041b1c7825 */ /* 0x000fca00078e000e */
[----:B------:R0:W4:Y:S01]  /*0470*/  LDG.E R18, desc[UR6][R28.64] ;  /* 0x000000061c127981 */ /* 0x000122000c1e1900 */
[----:B------:R-:W-:-:S06]  /*0480*/  IMAD.WIDE.U32 R12, R19, 0x4, R14 ;  /* 0x00000004130c7825 */ /* 0x000fcc00078e000e */
[----:B------:R-:W5:Y:S01]  /*0490*/  LDG.E R13, desc[UR6][R12.64] ;  /* 0x000000060c0d7981 */ /* 0x000f62000c1e1900 */
[----:B0-----:R-:W-:-:S04]  /*04a0*/  IMAD R29, R24, UR5, R4 ;  /* 0x00000005181d7c24 */ /* 0x001fc8000f8e0204 */
[----:B------:R-:W-:-:S05]  /*04b0*/  IMAD.WIDE.U32 R14, R29, 0x4, R14 ;  /* 0x000000041d0e7825 */ /* 0x000fca00078e000e */
[----:B------:R0:W5:Y:S02]  /*04c0*/  LDG.E R12, desc[UR6][R14.64] ;  /* 0x000000060e0c7981 */ /* 0x000164000c1e1900 */
[----:B0-----:R-:W-:-:S04]  /*04d0*/  IMAD.WIDE.U32 R14, R27, 0x4, R16 ;  /* 0x000000041b0e7825 */ /* 0x001fc800078e0010 */
[----:B--2---:R-:W-:Y:S02]  /*04e0*/  FADD.FTZ R25, R25, R10 ;  /* 0x0000000a19197221 */ /* 0x004fe40000010000 */
[----:B------:R0:W2:Y:S02]  /*04f0*/  LDG.E R10, desc[UR6][R14.64] ;  /* 0x000000060e0a7981 */ /* 0x0000a4000c1e1900 */
[----:B0-----:R-:W-:-:S04]  /*0500*/  IMAD.WIDE.U32 R14, R19, 0x4, R16 ;  /* 0x00000004130e7825 */ /* 0x001fc800078e0010 */
[----:B---3--:R-:W-:Y:S01]  /*0510*/  FADD.FTZ R20, R20, R22 ;  /* 0x0000001614147221 */ /* 0x008fe20000010000 */
[----:B------:R-:W-:Y:S01]  /*0520*/  IMAD.WIDE.U32 R16, R29, 0x4, R16 ;  /* 0x000000041d107825 */ /* 0x000fe200078e0010 */
[----:B------:R0:W3:Y:S05]  /*0530*/  LDG.E R24, desc[UR6][R14.64] ;  /* 0x000000060e187981 */ /* 0x0000ea000c1e1900 */
[----:B------:R-:W3:Y:S01]  /*0540*/  LDG.E R16, desc[UR6][R16.64] ;  /* 0x0000000610107981 */ /* 0x000ee2000c1e1900 */
[----:B0-----:R-:W0:Y:S02]  /*0550*/  LDC.64 R14, c[0x0][0x2f0] ;  /* 0x0000bc00ff0e7b82 */ /* 0x001e240000000a00 */
[----:B0-----:R-:W-:-:S04]  /*0560*/  IMAD.WIDE.U32 R22, R23, 0x4, R14 ;  /* 0x0000000417167825 */ /* 0x001fc800078e000e */
[--C-:B------:R-:W-:Y:S01]  /*0570*/  IMAD.WIDE.U32 R26, R27, 0x4, R14.reuse ;  /* 0x000000041b1a7825 */ /* 0x100fe200078e000e */
[----:B------:R0:W3:Y:S05]  /*0580*/  LDG.E R28, desc[UR6][R22.64] ;  /* 0x00000006161c7981 */ /* 0x0000ea000c1e1900 */
[----:B------:R-:W3:Y:S01]  /*0590*/  LDG.E R26, desc[UR6][R26.64] ;  /* 0x000000061a1a7981 */ /* 0x000ee2000c1e1900 */
[----:B0-----:R-:W-:-:S04]  /*05a0*/  IMAD.WIDE.U32 R22, R19, 0x4, R14 ;  /* 0x0000000413167825 */ /* 0x001fc800078e000e */
[----:B------:R-:W-:Y:S01]  /*05b0*/  IMAD.WIDE.U32 R14, R29, 0x4, R14 ;  /* 0x000000041d0e7825 */ /* 0x000fe200078e000e */
[----:B------:R0:W3:Y:S05]  /*05c0*/  LDG.E R19, desc[UR6][R22.64] ;  /* 0x0000000616137981 */ /* 0x0000ea000c1e1900 */
[----:B------:R-:W3:Y:S01]  /*05d0*/  LDG.E R14, desc[UR6][R14.64] ;  /* 0x000000060e0e7981 */ /* 0x000ee2000c1e1900 */
[----:B------:R-:W-:Y:S01]  /*05e0*/  IADD3 R21, R21, 0x80, RZ ;  /* 0x0000008015157810 */ /* 0x000fe20007ffe0ff */
[----:B----4-:R-:W-:-:S03]  /*05f0*/  FADD.FTZ R18, R25, R18 ;  /* 0x0000001219127221 */ /* 0x010fc60000010000 */
[----:B------:R-:W-:Y:S01]  /*0600*/  ISETP.GE.U32.AND P1, PT, R21, R9, PT ;  /* 0x000000091500720c */ /* 0x000fe20003f26070 */
[----:B-----5:R-:W-:Y:S01]  /*0610*/  FADD.FTZ R13, R18, R13 ;  /* 0x0000000d120d7221 */ /* 0x020fe20000010000 */
[----:B--2---:R-:W-:-:S04]  /*0620*/  FADD.FTZ R17, R20, R10 ;  /* 0x0000000a14117221 */ /* 0x004fc80000010000 */
[----:B---3--:R-:W-:-:S04]  /*0630*/  FADD.FTZ R17, R17, R24 ;  /* 0x0000001811117221 */ /* 0x008fc80000010000 */
[----:B0-----:R-:W-:Y:S01]  /*0640*/  FADD.FTZ R22, R17, R16 ;  /* 0x0000001011167221 */ /* 0x001fe20000010000 */
[----:B------:R-:W-:-:S04]  /*0650*/  FADD.FTZ R11, R28, R11 ;  /* 0x0000000b1c0b7221 */ /* 0x000fc80000010000 */
[----:B------:R-:W-:-:S04]  /*0660*/  FADD.FTZ R10, R11, R26 ;  /* 0x0000001a0b0a7221 */ /* 0x000fc80000010000 */
[----:B------:R-:W-:Y:S01]  /*0670*/  FADD.FTZ R19, R10, R19 ;  /* 0x000000130a137221 */ /* 0x000fe20000010000 */
[----:B------:R-:W-:-:S03]  /*0680*/  FADD.FTZ R10, R13, R12 ;  /* 0x0000000c0d0a7221 */ /* 0x000fc60000010000 */
[----:B------:R-:W-:Y:S01]  /*0690*/  FADD.FTZ R11, R19, R14 ;  /* 0x0000000e130b7221 */ /* 0x000fe20000010000 */
[----:B------:R-:W-:Y:S06]  /*06a0*/  @!P1 BRA `(.L_x_1536) ;  /* 0xfffffffc003c9947 */ /* 0x000fec000383ffff */
.L_x_1535:
[----:B------:R-:W-:Y:S05]  /*06b0*/  BSYNC B1 ;  /* 0x0000000000017941 */ /* 0x000fea0003800000 */
.L_x_1534:
[CC--:B------:R-:W-:Y:S01]  /*06c0*/  ISETP.GE.U32.AND P1, PT, R21.reuse, R8.reuse, PT ;  /* 0x000000081500720c */ /* 0x0c0fe20003f26070 */
[----:B------:R-:W-:Y:S01]  /*06d0*/  BSSY B1, `(.L_x_1537) ;  /* 0x000001f000017945 */ /* 0x000fe20003800000 */
[----:B------:R-:W-:-:S04]  /*06e0*/  IADD3 R9, -R21, R8, RZ ;  /* 0x0000000815097210 */ /* 0x000fc80007ffe1ff */
[----:B------:R-:W-:-:S13]  /*06f0*/  ISETP.LE.U32.OR P1, PT, R9, 0x20, P1 ;  /* 0x000000200900780c */ /* 0x000fda0000f23470 */
[----:B------:R-:W-:Y:S05]  /*0700*/  @P1 BRA `(.L_x_1538) ;  /* 0x00000000006c1947 */ /* 0x000fea0003800000 */
[----:B------:R-:W0:Y:S01]  /*0710*/  LDC.64 R24, c[0x0][0x2d0] ;  /* 0x0000b400ff187b82 */ /* 0x000e220000000a00 */
[----:B------:R-:W-:Y:S01]  /*0720*/  ULDC UR8, c[0x0][0x218] ;  /* 0x0000860000087ab9 */ /* 0x000fe20000000800 */
[C---:B------:R-:W-:Y:S02]  /*0730*/  VIADD R9, R21.reuse, 0x20 ;  /* 0x0000002015097836 */ /* 0x040fe40000000000 */
[--C-:B------:R-:W-:Y:S02]  /*0740*/  IMAD R15, R21, UR8, R4.reuse ;  /* 0x00000008150f7c24 */ /* 0x100fe4000f8e0204 */
[----:B------:R-:W-:Y:S02]  /*0750*/  IMAD R9, R9, UR8, R4 ;  /* 0x0000000809097c24 */ /* 0x000fe4000f8e0204 */
        /* <DEDUP_REMOVED lines=22> */
.L_x_1538:
[----:B------:R-:W-:Y:S05]  /*08c0*/  BSYNC B1 ;  /* 0x0000000000017941 */ /* 0x000fea0003800000 */
.L_x_1537:
[----:B------:R-:W-:-:S13]  /*08d0*/  ISETP.LT.U32.OR P2, PT, R21, R8, P2 ;  /* 0x000000081500720c */ /* 0x000fda0001741470 */
[----:B------:R-:W-:Y:S05]  /*08e0*/  @!P2 BRA `(.L_x_1533) ;  /* 0x000000000038a947 */ /* 0x000fea0003800000 */
[----:B------:R-:W0:Y:S01]  /*08f0*/  LDC.64 R14, c[0x0][0x2d0] ;  /* 0x0000b400ff0e7b82 */ /* 0x000e220000000a00 */
[----:B------:R-:W-:Y:S02]  /*0900*/  ULDC UR8, c[0x0][0x218] ;  /* 0x0000860000087ab9 */ /* 0x000fe40000000800 */
[----:B------:R-:W-:-:S05]  /*0910*/  IMAD R17, R21, UR8, R4 ;  /* 0x0000000815117c24 */ /* 0x000fca000f8e0204 */
        /* <DEDUP_REMOVED lines=11> */
.L_x_1533:
[----:B------:R-:W-:Y:S05]  /*09d0*/  BSYNC B0 ;  /* 0x0000000000007941 */ /* 0x000fea0003800000 */
.L_x_1532:
[----:B------:R-:W-:Y:S01]  /*09e0*/  ISETP.GT.U32.AND P1, PT, R0, 0x3ff, PT ;  /* 0x000003ff0000780c */ /* 0x000fe20003f24070 */
[----:B------:R0:W-:Y:S01]  /*09f0*/  STS [R6], R22 ;  /* 0x0000001606007388 */ /* 0x0001e20000000800 */
[----:B------:R-:W-:Y:S05]  /*0a00*/  WARPSYNC.ALL ;  /* 0x0000000000007948 */ /* 0x000fea0003800000 */
[----:B------:R0:W-:Y:S04]  /*0a10*/  STS [R6+0x1000], R10 ;  /* 0x0010000a06007388 */ /* 0x0001e80000000800 */
[----:B------:R0:W-:Y:S01]  /*0a20*/  STS [R6+0x2000], R11 ;  /* 0x0020000b06007388 */ /* 0x0001e20000000800 */
[----:B------:R-:W-:Y:S06]  /*0a30*/  BAR.SYNC.DEFER_BLOCKING 0x0 ;  /* 0x0000000000007b1d */ /* 0x000fec0000010000 */
[----:B------:R-:W-:Y:S05]  /*0a40*/  @P1 BRA `(.L_x_1539) ;  /* 0x0000000000a41947 */ /* 0x000fea0003800000 */
[----:B0-----:R0:W1:Y:S01]  /*0a50*/  LDS R11, [R7] ;  /* 0x00000000070b7984 */ /* 0x0010620000000800 */
[----:B------:R-:W-:Y:S01]  /*0a60*/  UMOV UR8, 0xffffffff ;  /* 0xffffffff00087882 */ /* 0x000fe20000000000 */
[----:B------:R-:W-:Y:S02]  /*0a70*/  ISETP.NE.AND P1, PT, R2, RZ, PT ;  /* 0x000000ff0200720c */ /* 0x000fe40003f25270 */
[----:B------:R0:W2:Y:S04]  /*0a80*/  LDS R10, [R7+0x2000] ;  /* 0x00200000070a7984 */ /* 0x0000a80000000800 */
[----:B------:R0:W3:Y:S01]  /*0a90*/  LDS R8, [R7+0x1000] ;  /* 0x0010000007087984 */ /* 0x0000e20000000800 */
[----:B------:R-:W-:Y:S06]  /*0aa0*/  BRA.DIV UR8, `(.L_x_1540) ;  /* 0x0000000208f87947 */ /* 0x000fec000b800000 */
[----:B---3--:R-:W3:Y:S04]  /*0ab0*/  SHFL.BFLY PT, R9, R8, 0x1, 0x1f ;  /* 0x0c201f0008097f89 */ /* 0x008ee800000e0000 */
[----:B-1----:R-:W1:Y:S04]  /*0ac0*/  SHFL.BFLY PT, R12, R11, 0x1, 0x1f ;  /* 0x0c201f000b0c7f89 */ /* 0x002e6800000e0000 */
[----:B--2---:R-:W2:Y:S01]  /*0ad0*/  SHFL.BFLY PT, R13, R10, 0x1, 0x1f ;  /* 0x0c201f000a0d7f89 */ /* 0x004ea200000e0000 */
[----:B---3--:R-:W-:Y:S01]  /*0ae0*/  FADD.FTZ R9, R8, R9 ;  /* 0x0000000908097221 */ /* 0x008fe20000010000 */
[----:B-1----:R-:W-:-:S04]  /*0af0*/  FADD.FTZ R14, R11, R12 ;  /* 0x0000000c0b0e7221 */ /* 0x002fc80000010000 */
[----:B------:R-:W1:Y:S01]  /*0b00*/  SHFL.BFLY PT, R12, R9, 0x2, 0x1f ;  /* 0x0c401f00090c7f89 */ /* 0x000e6200000e0000 */
[----:B--2---:R-:W-:-:S03]  /*0b10*/  FADD.FTZ R17, R10, R13 ;  /* 0x0000000d0a117221 */ /* 0x004fc60000010000 */
[----:B------:R-:W2:Y:S04]  /*0b20*/  SHFL.BFLY PT, R13, R14, 0x2, 0x1f ;  /* 0x0c401f000e0d7f89 */ /* 0x000ea800000e0000 */
[----:B------:R-:W3:Y:S01]  /*0b30*/  SHFL.BFLY PT, R16, R17, 0x2, 0x1f ;  /* 0x0c401f0011107f89 */ /* 0x000ee200000e0000 */
[----:B-1----:R-:W-:Y:S01]  /*0b40*/  FADD.FTZ R12, R9, R12 ;  /* 0x0000000c090c7221 */ /* 0x002fe20000010000 */
[----:B--2---:R-:W-:-:S04]  /*0b50*/  FADD.FTZ R15, R14, R13 ;  /* 0x0000000d0e0f7221 */ /* 0x004fc80000010000 */
[----:B------:R-:W1:Y:S01]  /*0b60*/  SHFL.BFLY PT, R13, R12, 0x4, 0x1f ;  /* 0x0c801f000c0d7f89 */ /* 0x000e6200000e0000 */
[----:B---3--:R-:W-:-:S03]  /*0b70*/  FADD.FTZ R18, R17, R16 ;  /* 0x0000001011127221 */ /* 0x008fc60000010000 */
        /* <DEDUP_REMOVED lines=10> */
[----:B------:R1:W2:Y:S01]  /*0c20*/  SHFL.BFLY PT, R8, R9, 0x10, 0x1f ;  /* 0x0e001f0009087f89 */ /* 0x0002a200000e0000 */
[----:B---3--:R-:W-:-:S03]  /*0c30*/  FADD.FTZ R10, R19, R10 ;  /* 0x0000000a130a7221 */ /* 0x008fc60000010000 */
[----:B------:R1:W3:Y:S04]  /*0c40*/  SHFL.BFLY PT, R12, R11, 0x10, 0x1f ;  /* 0x0e001f000b0c7f89 */ /* 0x0002e800000e0000 */
[----:B------:R1:W4:Y:S02]  /*0c50*/  SHFL.BFLY PT, R15, R10, 0x10, 0x1f ;  /* 0x0e001f000a0f7f89 */ /* 0x00032400000e0000 */
.L_x_1559:
[----:B------:R-:W-:Y:S01]  /*0c60*/  @!P1 SHF.R.U32.HI R13, RZ, 0x3, R0 ;  /* 0x00000003ff0d9819 */ /* 0x000fe20000011600 */
[----:B---3--:R-:W-:Y:S01]  /*0c70*/  FADD.FTZ R12, R11, R12 ;  /* 0x0000000c0b0c7221 */ /* 0x008fe20000010000 */
[----:B--2---:R-:W-:Y:S01]  /*0c80*/  FADD.FTZ R8, R9, R8 ;  /* 0x0000000809087221 */ /* 0x004fe20000010000 */
[----:B----4-:R-:W-:Y:S01]  /*0c90*/  FADD.FTZ R15, R10, R15 ;  /* 0x0000000f0a0f7221 */ /* 0x010fe20000010000 */
[----:B------:R-:W-:-:S05]  /*0ca0*/  @!P1 LOP3.LUT R13, R13, 0x1ffffffc, RZ, 0xc0, !PT ;  /* 0x1ffffffc0d0d9812 */ /* 0x000fca00078ec0ff */
[----:B------:R2:W-:Y:S04]  /*0cb0*/  @!P1 STS [R13+UR4+0x3000], R12 ;  /* 0x0030000c0d009988 */ /* 0x0005e80008000804 */
[----:B------:R2:W-:Y:S04]  /*0cc0*/  @!P1 STS [R13+UR4+0x3080], R8 ;  /* 0x003080080d009988 */ /* 0x0005e80008000804 */
[----:B------:R2:W-:Y:S02]  /*0cd0*/  @!P1 STS [R13+UR4+0x3100], R15 ;  /* 0x0031000f0d009988 */ /* 0x0005e40008000804 */
.L_x_1539:
[----:B------:R-:W-:Y:S05]  /*0ce0*/  WARPSYNC.ALL ;  /* 0x0000000000007948 */ /* 0x000fea0003800000 */
[----:B------:R-:W-:Y:S06]  /*0cf0*/  BAR.SYNC.DEFER_BLOCKING 0x0 ;  /* 0x0000000000007b1d */ /* 0x000fec0000010000 */
[----:B------:R-:W-:Y:S04]  /*0d00*/  BSSY B0, `(.L_x_1541) ;  /* 0x0000013000007945 */ /* 0x000fe80003800000 */
[----:B------:R-:W-:Y:S05]  /*0d10*/  @!P0 BRA `(.L_x_1542) ;  /* 0x0000000000448947 */ /* 0x000fea0003800000 */
[----:B--2---:R-:W-:Y:S01]  /*0d20*/  SHF.L.U32 R8, R0, 0x3, RZ ;  /* 0x0000000300087819 */ /* 0x004fe200000006ff */
[----:B------:R-:W2:Y:S03]  /*0d30*/  LDC.64 R14, c[0x0][0x318] ;  /* 0x0000c600ff0e7b82 */ /* 0x000ea60000000a00 */
[----:B------:R-:W-:-:S05]  /*0d40*/  LOP3.LUT R18, R8, 0xf8, RZ, 0xc0, !PT ;  /* 0x000000f808127812 */ /* 0x000fca00078ec0ff */
[----:B------:R-:W3:Y:S01]  /*0d50*/  LDS.64 R20, [R18+UR4+0x3000] ;  /* 0x0030000412147984 */ /* 0x000ee20008000a00 */
[----:B01----:R-:W0:Y:S03]  /*0d60*/  LDC.64 R10, c[0x0][0x310] ;  /* 0x0000c400ff0a7b82 */ /* 0x003e260000000a00 */
[----:B------:R-:W1:Y:S04]  /*0d70*/  LDS.64 R12, [R18+UR4+0x3080] ;  /* 0x00308004120c7984 */ /* 0x000e680008000a00 */
[----:B------:R-:W4:Y:S01]  /*0d80*/  LDS.64 R16, [R18+UR4+0x3100] ;  /* 0x0031000412107984 */ /* 0x000f220008000a00 */
[----:B------:R-:W5:Y:S01]  /*0d90*/  LDC.64 R8, c[0x0][0x330] ;  /* 0x0000cc00ff087b82 */ /* 0x000f620000000a00 */
[----:B--2---:R-:W-:-:S04]  /*0da0*/  IMAD.WIDE.U32 R14, R5, 0x4, R14 ;  /* 0x00000004050e7825 */ /* 0x004fc800078e000e */
[----:B0-----:R-:W-:-:S04]  /*0db0*/  IMAD.WIDE.U32 R10, R5, 0x4, R10 ;  /* 0x00000004050a7825 */ /* 0x001fc800078e000a */
[----:B-----5:R-:W-:Y:S01]  /*0dc0*/  IMAD.WIDE.U32 R8, R5, 0x4, R8 ;  /* 0x0000000405087825 */ /* 0x020fe200078e0008 */
[----:B---3--:R-:W-:Y:S02]  /*0dd0*/  F2FP.BF16.F32.PACK_AB R21, R21, R20 ;  /* 0x000000141515723e */ /* 0x008fe400000010ff */
[----:B-1----:R-:W-:-:S03]  /*0de0*/  F2FP.BF16.F32.PACK_AB R13, R13, R12 ;  /* 0x0000000c0d0d723e */ /* 0x002fc600000010ff */
[----:B------:R3:W-:Y:S01]  /*0df0*/  STG.E desc[UR6][R14.64], R21 ;  /* 0x000000150e007986 */ /* 0x0007e2000c101906 */
[----:B----4-:R-:W-:-:S03]  /*0e00*/  F2FP.BF16.F32.PACK_AB R17, R17, R16 ;  /* 0x000000101111723e */ /* 0x010fc600000010ff */
[----:B------:R3:W-:Y:S04]  /*0e10*/  STG.E desc[UR6][R10.64], R13 ;  /* 0x0000000d0a007986 */ /* 0x0007e8000c101906 */
[----:B------:R3:W-:Y:S02]  /*0e20*/  STG.E desc[UR6][R8.64], R17 ;  /* 0x0000001108007986 */ /* 0x0007e4000c101906 */
.L_x_1542:
[----:B------:R-:W-:Y:S05]  /*0e30*/  BSYNC B0 ;  /* 0x0000000000007941 */ /* 0x000fea0003800000 */
.L_x_1541:
[C---:B------:R-:W-:Y:S02]  /*0e40*/  ISETP.GT.U32.AND P1, PT, R4.reuse, -0x1401, PT ;  /* 0xffffebff0400780c */ /* 0x040fe40003f24070 */
[----:B------:R-:W-:Y:S02]  /*0e50*/  IADD3 R4, R4, 0x1400, RZ ;  /* 0x0000140004047810 */ /* 0x000fe40007ffe0ff */
[----:B------:R-:W-:-:S09]  /*0e60*/  IADD3 R5, R5, 0xa00, RZ ;  /* 0x00000a0005057810 */ /* 0x000fd20007ffe0ff */
[----:B------:R-:W-:Y:S05]  /*0e70*/  @P1 BRA `(.L_x_1543) ;  /* 0xfffffff000c41947 */ /* 0x000fea000383ffff */
[----:B------:R-:W-:Y:S05]  /*0e80*/  EXIT ;  /* 0x000000000000794d */ /* 0x000fea0003800000 */
.L_x_1540:
[----:B------:R-:W-:Y:S01]  /*0e90*/  HFMA2.MMA R22, -RZ, RZ, 0, 5.9604644775390625e-08 ;  /* 0x00000001ff167435 */ /* 0x000fe200000001ff */
[----:B---3--:R-:W-:Y:S01]  /*0ea0*/  MOV R23, R8 ;  /* 0x0000000800177202 */ /* 0x008fe20000000f00 */
[----:B------:R-:W-:Y:S01]  /*0eb0*/  IMAD.MOV.U32 R20, RZ, RZ, -0x1 ;  /* 0xffffffffff147424 */ /* 0x000fe200078e00ff */
[----:B------:R-:W-:-:S08]  /*0ec0*/  MOV R25, 0x1f ;  /* 0x0000001f00197802 */ /* 0x000fd00000000f00 */
[----:B012---:R-:W-:Y:S05]  /*0ed0*/  WARPSYNC.COLLECTIVE R20, `(.L_x_1544) ;  /* 0x0000000014087348 */ /* 0x007fea0003c00000 */
[----:B------:R3:W4:Y:S02]  /*0ee0*/  SHFL.BFLY P2, R21, R23, R22, R25 ;  /* 0x0c00001617157389 */ /* 0x0007240000040019 */
[----:B01234-:R-:W-:Y:S01]  /*0ef0*/  ENDCOLLECTIVE ;  /* 0x000000000000791b */ /* 0x01ffe20003800000 */
.L_x_1544:
[----:B------:R-:W-:Y:S01]  /*0f00*/  HFMA2.MMA R22, -RZ, RZ, 0, 1.1920928955078125e-07 ;  /* 0x00000002ff167435 */ /* 0x000fe200000001ff */
[----:B------:R-:W-:-:S05]  /*0f10*/  MOV R9, R21 ;  /* 0x0000001500097202 */ /* 0x000fca0000000f00 */
[----:B------:R-:W-:-:S05]  /*0f20*/  FADD.FTZ R9, R8, R9 ;  /* 0x0000000908097221 */ /* 0x000fca0000010000 */
[----:B------:R-:W-:-:S07]  /*0f30*/  MOV R23, R9 ;  /* 0x0000000900177202 */ /* 0x000fce0000000f00 */
[----:B------:R-:W-:Y:S05]  /*0f40*/  WARPSYNC.COLLECTIVE R20, `(.L_x_1545) ;  /* 0x0000000014087348 */ /* 0x000fea0003c00000 */
[----:B------:R0:W1:Y:S02]  /*0f50*/  SHFL.BFLY P2, R21, R23, R22, R25 ;  /* 0x0c00001617157389 */ /* 0x0000640000040019 */
[----:B01----:R-:W-:Y:S01]  /*0f60*/  ENDCOLLECTIVE ;  /* 0x000000000000791b */ /* 0x003fe20003800000 */
.L_x_1545:
[----:B------:R-:W-:Y:S01]  /*0f70*/  HFMA2.MMA R22, -RZ, RZ, 0, 2.384185791015625e-07 ;  /* 0x00000004ff167435 */ /* 0x000fe200000001ff */
[----:B------:R-:W-:-:S05]  /*0f80*/  MOV R12, R21 ;  /* 0x00000015000c7202 */ /* 0x000fca0000000f00 */
[----:B------:R-:W-:-:S05]  /*0f90*/  FADD.FTZ R12, R9, R12 ;  /* 0x0000000c090c7221 */ /* 0x000fca0000010000 */
[----:B------:R-:W-:-:S07]  /*0fa0*/  MOV R23, R12 ;  /* 0x0000000c00177202 */ /* 0x000fce0000000f00 */
[----:B------:R-:W-:Y:S05]  /*0fb0*/  WARPSYNC.COLLECTIVE R20, `(.L_x_1546) ;  /* 0x0000000014087348 */ /* 0x000fea0003c00000 */
[----:B------:R0:W1:Y:S02]  /*0fc0*/  SHFL.BFLY P2, R21, R23, R22, R25 ;  /* 0x0c00001617157389 */ /* 0x0000640000040019 */
[----:B01----:R-:W-:Y:S01]  /*0fd0*/  ENDCOLLECTIVE ;  /* 0x000000000000791b */ /* 0x003fe20003800000 */
.L_x_1546:
[----:B------:R-:W-:Y:S01]  /*0fe0*/  HFMA2.MMA R22, -RZ, RZ, 0, 4.76837158203125e-07 ;  /* 0x00000008ff167435 */ /* 0x000fe200000001ff */
[----:B------:R-:W-:-:S05]  /*0ff0*/  MOV R13, R21 ;  /* 0x00000015000d7202 */ /* 0x000fca0000000f00 */
[----:B------:R-:W-:-:S04]  /*1000*/  FADD.FTZ R13, R12, R13 ;  /* 0x0000000d0c0d7221 */ /* 0x000fc80000010000 */
[----:B------:R-:W-:-:S07]  /*1010*/  IMAD.MOV.U32 R23, RZ, RZ, R13 ;  /* 0x000000ffff177224 */ /* 0x000fce00078e000d */
[----:B------:R-:W-:Y:S05]  /*1020*/  WARPSYNC.COLLECTIVE R20, `(.L_x_1547) ;  /* 0x0000000014087348 */ /* 0x000fea0003c00000 */
[----:B------:R0:W1:Y:S02]  /*1030*/  SHFL.BFLY P2, R21, R23, R22, R25 ;  /* 0x0c00001617157389 */ /* 0x0000640000040019 */
[----:B01----:R-:W-:Y:S01]  /*1040*/  ENDCOLLECTIVE ;  /* 0x000000000000791b */ /* 0x003fe20003800000 */
.L_x_1547:
[----:B------:R-:W-:Y:S01]  /*1050*/  HFMA2.MMA R22, -RZ, RZ, 0, 9.5367431640625e-07 ;  /* 0x00000010ff167435 */ /* 0x000fe200000001ff */
[----:B------:R-:W-:-:S05]  /*1060*/  MOV R8, R21 ;  /* 0x0000001500087202 */ /* 0x000fca0000000f00 */
[----:B------:R-:W-:-:S05]  /*1070*/  FADD.FTZ R9, R13, R8 ;  /* 0x000000080d097221 */ /* 0x000fca0000010000 */
[----:B------:R-:W-:-:S07]  /*1080*/  MOV R23, R9 ;  /* 0x0000000900177202 */ /* 0x000fce0000000f00 */
[----:B------:R-:W-:Y:S05]  /*1090*/  WARPSYNC.COLLECTIVE R20, `(.L_x_1548) ;  /* 0x0000000014087348 */ /* 0x000fea0003c00000 */
[----:B------:R0:W1:Y:S02]  /*10a0*/  SHFL.BFLY P2, R21, R23, R22, R25 ;  /* 0x0c00001617157389 */ /* 0x0000640000040019 */
[----:B01----:R-:W-:Y:S01]  /*10b0*/  ENDCOLLECTIVE ;  /* 0x000000000000791b */ /* 0x003fe20003800000 */
.L_x_1548:
[----:B------:R-:W-:Y:S01]  /*10c0*/  HFMA2.MMA R22, -RZ, RZ, 0, 5.9604644775390625e-08 ;  /* 0x00000001ff167435 */ /* 0x000fe200000001ff */
[----:B------:R-:W-:Y:S02]  /*10d0*/  MOV R23, R11 ;  /* 0x0000000b00177202 */ /* 0x000fe40000000f00 */
[----:B------:R-:W-:-:S08]  /*10e0*/  MOV R8, R21 ;  /* 0x0000001500087202 */ /* 0x000fd00000000f00 */
[----:B------:R-:W-:Y:S05]  /*10f0*/  WARPSYNC.COLLECTIVE R20, `(.L_x_1549) ;  /* 0x0000000014087348 */ /* 0x000fea0003c00000 */
[----:B------:R0:W1:Y:S02]  /*1100*/  SHFL.BFLY P2, R21, R23, R22, R25 ;  /* 0x0c00001617157389 */ /* 0x0000640000040019 */
[----:B01----:R-:W-:Y:S01]  /*1110*/  ENDCOLLECTIVE ;  /* 0x000000000000791b */ /* 0x003fe20003800000 */
.L_x_1549:
[----:B------:R-:W-:Y:S01]  /*1120*/  HFMA2.MMA R22, -RZ, RZ, 0, 1.1920928955078125e-07 ;  /* 0x00000002ff167435 */ /* 0x000fe200000001ff */
[----:B------:R-:W-:-:S05]  /*1130*/  MOV R12, R21 ;  /* 0x00000015000c7202 */ /* 0x000fca0000000f00 */
[----:B------:R-:W-:-:S04]  /*1140*/  FADD.FTZ R14, R11, R12 ;  /* 0x0000000c0b0e7221 */ /* 0x000fc80000010000 */
[----:B------:R-:W-:-:S07]  /*1150*/  IMAD.MOV.U32 R23, RZ, RZ, R14 ;  /* 0x000000ffff177224 */ /* 0x000fce00078e000e */
[----:B------:R-:W-:Y:S05]  /*1160*/  WARPSYNC.COLLECTIVE R20, `(.L_x_1550) ;  /* 0x0000000014087348 */ /* 0x000fea0003c00000 */
[----:B------:R0:W1:Y:S02]  /*1170*/  SHFL.BFLY P2, R21, R23, R22, R25 ;  /* 0x0c00001617157389 */ /* 0x0000640000040019 */
[----:B01----:R-:W-:Y:S01]  /*1180*/  ENDCOLLECTIVE ;  /* 0x000000000000791b */ /* 0x003fe20003800000 */
.L_x_1550:
[----:B------:R-:W-:Y:S01]  /*1190*/  HFMA2.MMA R22, -RZ, RZ, 0, 2.384185791015625e-07 ;  /* 0x00000004ff167435 */ /* 0x000fe200000001ff */
[----:B------:R-:W-:-:S05]  /*11a0*/  MOV R13, R21 ;  /* 0x00000015000d7202 */ /* 0x000fca0000000f00 */
[----:B------:R-:W-:-:S05]  /*11b0*/  FADD.FTZ R15, R14, R13 ;  /* 0x0000000d0e0f7221 */ /* 0x000fca0000010000 */
[----:B------:R-:W-:-:S07]  /*11c0*/  MOV R23, R15 ;  /* 0x0000000f00177202 */ /* 0x000fce0000000f00 */
[----:B------:R-:W-:Y:S05]  /*11d0*/  WARPSYNC.COLLECTIVE R20, `(.L_x_1551) ;  /* 0x0000000014087348 */ /* 0x000fea0003c00000 */
[----:B------:R0:W1:Y:S02]  /*11e0*/  SHFL.BFLY P2, R21, R23, R22, R25 ;  /* 0x0c00001617157389 */ /* 0x0000640000040019 */
[----:B01----:R-:W-:Y:S01]  /*11f0*/  ENDCOLLECTIVE ;  /* 0x000000000000791b */ /* 0x003fe20003800000 */
.L_x_1551:
[----:B------:R-:W-:Y:S01]  /*1200*/  HFMA2.MMA R22, -RZ, RZ, 0, 4.76837158203125e-07 ;  /* 0x00000008ff167435 */ /* 0x000fe200000001ff */
[----:B------:R-:W-:-:S05]  /*1210*/  MOV R16, R21 ;  /* 0x0000001500107202 */ /* 0x000fca0000000f00 */
[----:B------:R-:W-:-:S05]  /*1220*/  FADD.FTZ R16, R15, R16 ;  /* 0x000000100f107221 */ /* 0x000fca0000010000 */
[----:B------:R-:W-:-:S07]  /*1230*/  MOV R23, R16 ;  /* 0x0000001000177202 */ /* 0x000fce0000000f00 */
[----:B------:R-:W-:Y:S05]  /*1240*/  WARPSYNC.COLLECTIVE R20, `(.L_x_1552) ;  /* 0x0000000014087348 */ /* 0x000fea0003c00000 */
[----:B------:R0:W1:Y:S02]  /*1250*/  SHFL.BFLY P2, R21, R23, R22, R25 ;  /* 0x0c00001617157389 */ /* 0x0000640000040019 */
[----:B01----:R-:W-:Y:S01]  /*1260*/  ENDCOLLECTIVE ;  /* 0x000000000000791b */ /* 0x003fe20003800000 */
.L_x_1552:
[----:B------:R-:W-:Y:S01]  /*1270*/  HFMA2.MMA R22, -RZ, RZ, 0, 9.5367431640625e-07 ;  /* 0x00000010ff167435 */ /* 0x000fe200000001ff */
[----:B------:R-:W-:-:S05]  /*1280*/  MOV R11, R21 ;  /* 0x00000015000b7202 */ /* 0x000fca0000000f00 */
[----:B------:R-:W-:-:S04]  /*1290*/  FADD.FTZ R11, R16, R11 ;  /* 0x0000000b100b7221 */ /* 0x000fc80000010000 */
[----:B------:R-:W-:-:S07]  /*12a0*/  IMAD.MOV.U32 R23, RZ, RZ, R11 ;  /* 0x000000ffff177224 */ /* 0x000fce00078e000b */
[----:B------:R-:W-:Y:S05]  /*12b0*/  WARPSYNC.COLLECTIVE R20, `(.L_x_1553) ;  /* 0x0000000014087348 */ /* 0x000fea0003c00000 */
[----:B------:R0:W1:Y:S02]  /*12c0*/  SHFL.BFLY P2, R21, R23, R22, R25 ;  /* 0x0c00001617157389 */ /* 0x0000640000040019 */
[----:B01----:R-:W-:Y:S01]  /*12d0*/  ENDCOLLECTIVE ;  /* 0x000000000000791b */ /* 0x003fe20003800000 */
.L_x_1553:
[----:B------:R-:W-:Y:S01]  /*12e0*/  HFMA2.MMA R22, -RZ, RZ, 0, 5.9604644775390625e-08 ;  /* 0x00000001ff167435 */ /* 0x000fe200000001ff */
[----:B------:R-:W-:Y:S02]  /*12f0*/  MOV R23, R10 ;  /* 0x0000000a00177202 */ /* 0x000fe40000000f00 */
[----:B------:R-:W-:-:S08]  /*1300*/  MOV R12, R21 ;  /* 0x00000015000c7202 */ /* 0x000fd00000000f00 */
[----:B------:R-:W-:Y:S05]  /*1310*/  WARPSYNC.COLLECTIVE R20, `(.L_x_1554) ;  /* 0x0000000014087348 */ /* 0x000fea0003c00000 */
[----:B------:R0:W1:Y:S02]  /*1320*/  SHFL.BFLY P2, R21, R23, R22, R25 ;  /* 0x0c00001617157389 */ /* 0x0000640000040019 */
[----:B01----:R-:W-:Y:S01]  /*1330*/  ENDCOLLECTIVE ;  /* 0x000000000000791b */ /* 0x003fe20003800000 */
.L_x_1554:
[----:B------:R-:W-:Y:S01]  /*1340*/  HFMA2.MMA R22, -RZ, RZ, 0, 1.1920928955078125e-07 ;  /* 0x00000002ff167435 */ /* 0x000fe200000001ff */
[----:B------:R-:W-:-:S05]  /*1350*/  MOV R13, R21 ;  /* 0x00000015000d7202 */ /* 0x000fca0000000f00 */
[----:B------:R-:W-:-:S05]  /*1360*/  FADD.FTZ R17, R10, R13 ;  /* 0x0000000d0a117221 */ /* 0x000fca0000010000 */
[----:B------:R-:W-:-:S07]  /*1370*/  MOV R23, R17 ;  /* 0x0000001100177202 */ /* 0x000fce0000000f00 */
[----:B------:R-:W-:Y:S05]  /*1380*/  WARPSYNC.COLLECTIVE R20, `(.L_x_1555) ;  /* 0x0000000014087348 */ /* 0x000fea0003c00000 */
[----:B------:R0:W1:Y:S02]  /*1390*/  SHFL.BFLY P2, R21, R23, R22, R25 ;  /* 0x0c00001617157389 */ /* 0x0000640000040019 */
[----:B01----:R-:W-:Y:S01]  /*13a0*/  ENDCOLLECTIVE ;  /* 0x000000000000791b */ /* 0x003fe20003800000 */
.L_x_1555:
[----:B------:R-:W-:Y:S01]  /*13b0*/  HFMA2.MMA R22, -RZ, RZ, 0, 2.384185791015625e-07 ;  /* 0x00000004ff167435 */ /* 0x000fe200000001ff */
[----:B------:R-:W-:-:S05]  /*13c0*/  MOV R16, R21 ;  /* 0x0000001500107202 */ /* 0x000fca0000000f00 */
[----:B------:R-:W-:-:S04]  /*13d0*/  FADD.FTZ R18, R17, R16 ;  /* 0x0000001011127221 */ /* 0x000fc80000010000 */
[----:B------:R-:W-:-:S07]  /*13e0*/  IMAD.MOV.U32 R23, RZ, RZ, R18 ;  /* 0x000000ffff177224 */ /* 0x000fce00078e0012 */
[----:B------:R-:W-:Y:S05]  /*13f0*/  WARPSYNC.COLLECTIVE R20, `(.L_x_1556) ;  /* 0x0000000014087348 */ /* 0x000fea0003c00000 */
[----:B------:R0:W1:Y:S02]  /*1400*/  SHFL.BFLY P2, R21, R23, R22, R25 ;  /* 0x0c00001617157389 */ /* 0x0000640000040019 */
[----:B01----:R-:W-:Y:S01]  /*1410*/  ENDCOLLECTIVE ;  /* 0x000000000000791b */ /* 0x003fe20003800000 */
.L_x_1556:
[----:B------:R-:W-:Y:S01]  /*1420*/  HFMA2.MMA R22, -RZ, RZ, 0, 4.76837158203125e-07 ;  /* 0x00000008ff167435 */ /* 0x000fe200000001ff */
[----:B------:R-:W-:-:S05]  /*1430*/  MOV R19, R21 ;  /* 0x0000001500137202 */ /* 0x000fca0000000f00 */
[----:B------:R-:W-:-:S05]  /*1440*/  FADD.FTZ R19, R18, R19 ;  /* 0x0000001312137221 */ /* 0x000fca0000010000 */
[----:B------:R-:W-:-:S07]  /*1450*/  MOV R23, R19 ;  /* 0x0000001300177202 */ /* 0x000fce0000000f00 */
[----:B------:R-:W-:Y:S05]  /*1460*/  WARPSYNC.COLLECTIVE R20, `(.L_x_1557) ;  /* 0x0000000014087348 */ /* 0x000fea0003c00000 */
[----:B------:R0:W1:Y:S02]  /*1470*/  SHFL.BFLY P2, R21, R23, R22, R25 ;  /* 0x0c00001617157389 */ /* 0x0000640000040019 */
[----:B01----:R-:W-:Y:S01]  /*1480*/  ENDCOLLECTIVE ;  /* 0x000000000000791b */ /* 0x003fe20003800000 */
.L_x_1557:
[----:B------:R-:W-:Y:S01]  /*1490*/  HFMA2.MMA R22, -RZ, RZ, 0, 9.5367431640625e-07 ;  /* 0x00000010ff167435 */ /* 0x000fe200000001ff */
[----:B------:R-:W-:-:S05]  /*14a0*/  MOV R10, R21 ;  /* 0x00000015000a7202 */ /* 0x000fca0000000f00 */
[----:B------:R-:W-:-:S05]  /*14b0*/  FADD.FTZ R10, R19, R10 ;  /* 0x0000000a130a7221 */ /* 0x000fca0000010000 */
[----:B------:R-:W-:-:S07]  /*14c0*/  MOV R23, R10 ;  /* 0x0000000a00177202 */ /* 0x000fce0000000f00 */
[----:B------:R-:W-:Y:S05]  /*14d0*/  WARPSYNC.COLLECTIVE R20, `(.L_x_1558) ;  /* 0x0000000014087348 */ /* 0x000fea0003c00000 */
[----:B------:R0:W1:Y:S02]  /*14e0*/  SHFL.BFLY P2, R21, R23, R22, R25 ;  /* 0x0c00001617157389 */ /* 0x0000640000040019 */
[----:B01----:R-:W-:Y:S01]  /*14f0*/  ENDCOLLECTIVE ;  /* 0x000000000000791b */ /* 0x003fe20003800000 */
.L_x_1558:
[----:B------:R-:W-:Y:S01]  /*1500*/  MOV R15, R21 ;  /* 0x00000015000f7202 */ /* 0x000fe20000000f00 */
[----:B------:R-:W-:Y:S06]  /*1510*/  BRA `(.L_x_1559) ;  /* 0xfffffff400d07947 */ /* 0x000fec000383ffff */
.L_x_1560:
        /* <DEDUP_REMOVED lines=14> */
.L_x_16488:


//--------------------- .text._ZN10layer_norm13ln_bwd_kernelINS_13Kernel_traitsI13__nv_bfloat16S2_S2_S2_fjLj5120ELj1ELj1ELj4ELj16ENS_18Kernel_traits_baseILj5120ES2_S2_S2_S2_fjLj128EEEEELb1ELb1ELb1ELb1EEEvNS_9BwdParamsE --------------------------
	.section	.text._ZN10layer_norm13ln_bwd_kernelINS_13Kernel_traitsI13__nv_bfloat16S2_S2_S2_fjLj5120ELj1ELj1ELj4ELj16ENS_18Kernel_traits_baseILj5120ES2_S2_S2_S2_fjLj128EEEEELb1ELb1ELb1ELb1EEEvNS_9BwdParamsE,"ax",@progbits
	.align	128
        .global         _ZN10layer_norm13ln_bwd_kernelINS_13Kernel_traitsI13__nv_bfloat16S2_S2_S2_fjLj5120ELj1ELj1ELj4ELj16ENS_18Kernel_traits_baseILj5120ES2_S2_S2_S2_fjLj128EEEEELb1ELb1ELb1ELb1EEEvNS_9BwdParamsE
        .type           _ZN10layer_norm13ln_bwd_kernelINS_13Kernel_traitsI13__nv_bfloat16S2_S2_S2_fjLj5120ELj1ELj1ELj4ELj16ENS_18Kernel_traits_baseILj5120ES2_S2_S2_S2_fjLj128EEEEELb1ELb1ELb1ELb1EEEvNS_9BwdParamsE,@function
        .size           _ZN10layer_norm13ln_bwd_kernelINS_13Kernel_traitsI13__nv_bfloat16S2_S2_S2_fjLj5120ELj1ELj1ELj4ELj16ENS_18Kernel_traits_baseILj5120ES2_S2_S2_S2_fjLj128EEEEELb1ELb1ELb1ELb1EEEvNS_9BwdParamsE,(.L_x_16489 - _ZN10layer_norm13ln_bwd_kernelINS_13Kernel_traitsI13__nv_bfloat16S2_S2_S2_fjLj5120ELj1ELj1ELj4ELj16ENS_18Kernel_traits_baseILj5120ES2_S2_S2_S2_fjLj128EEEEELb1ELb1ELb1ELb1EEEvNS_9BwdParamsE)
        .other          _ZN10layer_norm13ln_bwd_kernelINS_13Kernel_traitsI13__nv_bfloat16S2_S2_S2_fjLj5120ELj1ELj1ELj4ELj16ENS_18Kernel_traits_baseILj5120ES2_S2_S2_S2_fjLj128EEEEELb1ELb1ELb1ELb1EEEvNS_9BwdParamsE,@"STO_CUDA_ENTRY STV_DEFAULT"
_ZN10layer_norm13ln_bwd_kernelINS_13Kernel_traitsI13__nv_bfloat16S2_S2_S2_fjLj5120ELj1ELj1ELj4ELj16ENS_18Kernel_traits_baseILj5120ES2_S2_S2_S2_fjLj128EEEEELb1ELb1ELb1ELb1EEEvNS_9BwdParamsE:
.text._ZN10layer_norm13ln_bwd_kernelINS_13Kernel_traitsI13__nv_bfloat16S2_S2_S2_fjLj5120ELj1ELj1ELj4ELj16ENS_18Kernel_traits_baseILj5120ES2_S2_S2_S2_fjLj128EEEEELb1ELb1ELb1ELb1EEEvNS_9BwdParamsE:
        /* <DEDUP_REMOVED lines=86> */
.L_x_1561:
        /* <DEDUP_REMOVED lines=65> */
[----:B--2---:R-:W-:Y:S01]  /*0970*/  SHF.L.U32 R49, R8, 0x10, RZ ;  /* 0x0000001008317819 */ /* 0x004fe200000006ff */
[----:B------:R-:W-:Y:S01]  /*0980*/  IMAD.U32 R48, R9, 0x10000, RZ ;  /* 0x0001000009307824 */ /* 0x000fe200078e00ff */
[----:B------:R-:W-:Y:S02]  /*0990*/  PRMT R6, R10, 0x7632, R6 ;  /* 0x000076320a067816 */ /* 0x000fe40000000006 */
[----:B------:R-:W-:Y:S01]  /*09a0*/  PRMT R0, R8, 0x7632, R0 ;  /* 0x0000763208007816 */ /* 0x000fe20000000000 */
[----:B------:R1:W-:Y:S01]  /*09b0*/  STL [R1+0x120], R49 ;  /* 0x0001203101007387 */ /* 0x0003e20000100800 */
[----:B---3--:R-:W-:-:S02]  /*09c0*/  PRMT R8, R12, 0x7632, R8 ;  /* 0x000076320c087816 */ /* 0x008fc40000000008 */
[----:B------:R-:W-:Y:S01]  /*09d0*/  PRMT R7, R11, 0x7632, R7 ;  /* 0x000076320b077816 */ /* 0x000fe20000000007 */
[----:B------:R2:W-:Y:S01]  /*09e0*/  STL [R1+0x118], R48 ;  /* 0x0001183001007387 */ /* 0x0005e20000100800 */
[----:B------:R-:W-:Y:S02]  /*09f0*/  PRMT R4, R9, 0x7632, R4 ;  /* 0x0000763209047816 */ /* 0x000fe40000000004 */
[----:B0-----:R-:W-:Y:S02]  /*0a00*/  PRMT R2, R13, 0x7632, R2 ;  /* 0x000076320d027816 */ /* 0x001fe40000000002 */
[----:B------:R-:W-:Y:S02]  /*0a10*/  PRMT R3, R14, 0x7632, R3 ;  /* 0x000076320e037816 */ /* 0x000fe40000000003 */
[----:B-1----:R-:W-:Y:S02]  /*0a20*/  SHF.L.U32 R49, R10, 0x10, RZ ;  /* 0x000000100a317819 */ /* 0x002fe400000006ff */
[----:B----4-:R-:W-:Y:S01]  /*0a30*/  PRMT R10, R16, 0x7632, R10 ;  /* 0x00007632100a7816 */ /* 0x010fe2000000000a */
[----:B--2---:R-:W-:Y:S01]  /*0a40*/  IMAD.U32 R48, R11, 0x10000, RZ ;  /* 0x000100000b307824 */ /* 0x004fe200078e00ff */
        /* <DEDUP_REMOVED lines=17> */
[C---:B------:R-:W-:Y:S01]  /*0b60*/  PRMT R16, R22.reuse, 0x7632, R16 ;  /* 0x0000763216107816 */ /* 0x040fe20000000010 */
[----:B-1----:R-:W-:Y:S02]  /*0b70*/  IMAD.U32 R48, R17, 0x10000, RZ ;  /* 0x0001000011307824 */ /* 0x002fe400078e00ff */
[----:B------:R0:W-:Y:S01]  /*0b80*/  STL [R1+0xe0], R49 ;  /* 0x0000e03101007387 */ /* 0x0001e20000100800 */
[----:B------:R-:W-:Y:S02]  /*0b90*/  SHF.L.U32 R22, R22, 0x10, RZ ;  /* 0x0000001016167819 */ /* 0x000fe400000006ff */
[----:B------:R-:W-:Y:S01]  /*0ba0*/  PRMT R17, R23, 0x7632, R17 ;  /* 0x0000763217117816 */ /* 0x000fe20000000011 */
[----:B------:R1:W-:Y:S01]  /*0bb0*/  STL [R1+0xd8], R48 ;  /* 0x0000d83001007387 */ /* 0x0003e20000100800 */
[----:B0-----:R-:W-:-:S02]  /*0bc0*/  SHF.L.U32 R49, R18, 0x10, RZ ;  /* 0x0000001012317819 */ /* 0x001fc400000006ff */
        /* <DEDUP_REMOVED lines=8> */
[----:B------:R-:W-:Y:S01]  /*0c50*/  STL [R1+0xc0], R49 ;  /* 0x0000c03101007387 */ /* 0x000fe20000100800 */
[----:B------:R-:W-:-:S03]  /*0c60*/  PRMT R21, R47, 0x7632, R21 ;  /* 0x000076322f157816 */ /* 0x000fc60000000015 */
[----:B------:R0:W-:Y:S04]  /*0c70*/  STL [R1+0xb8], R48 ;  /* 0x0000b83001007387 */ /* 0x0001e80000100800 */
[----:B------:R1:W-:Y:S01]  /*0c80*/  STL [R1+0xb0], R22 ;  /* 0x0000b01601007387 */ /* 0x0003e20000100800 */
[----:B0-----:R-:W-:Y:S01]  /*0c90*/  IMAD.U32 R48, R23, 0x10000, RZ ;  /* 0x0001000017307824 */ /* 0x001fe200078e00ff */
[----:B-1----:R-:W-:-:S04]  /*0ca0*/  SHF.L.U32 R22, R44, 0x10, RZ ;  /* 0x000000102c167819 */ /* 0x002fc800000006ff */
[----:B------:R0:W-:Y:S01]  /*0cb0*/  STL [R1+0xa8], R48 ;  /* 0x0000a83001007387 */ /* 0x0001e20000100800 */
[----:B------:R-:W-:-:S03]  /*0cc0*/  IMAD.U32 R44, R45, 0x10000, RZ ;  /* 0x000100002d2c7824 */ /* 0x000fc600078e00ff */
[----:B------:R1:W-:Y:S04]  /*0cd0*/  STL [R1+0xa0], R22 ;  /* 0x0000a01601007387 */ /* 0x0003e80000100800 */
[----:B------:R2:W-:Y:S01]  /*0ce0*/  STL [R1+0x98], R44 ;  /* 0x0000982c01007387 */ /* 0x0005e20000100800 */
[----:B0-----:R-:W-:Y:S02]  /*0cf0*/  CS2R R48, SRZ ;  /* 0x0000000000307805 */ /* 0x001fe4000001ff00 */
[----:B-1----:R-:W-:Y:S01]  /*0d00*/  SHF.L.U32 R22, R46, 0x10, RZ ;  /* 0x000000102e167819 */ /* 0x002fe200000006ff */
[----:B--2---:R-:W-:-:S04]  /*0d10*/  IMAD.U32 R44, R47, 0x10000, RZ ;  /* 0x000100002f2c7824 */ /* 0x004fc800078e00ff */
[----:B------:R0:W-:Y:S01]  /*0d20*/  STL [R1+0x90], R22 ;  /* 0x0000901601007387 */ /* 0x0001e20000100800 */
[----:B------:R-:W-:-:S03]  /*0d30*/  CS2R R46, SRZ ;  /* 0x00000000002e7805 */ /* 0x000fc6000001ff00 */
[----:B------:R1:W-:Y:S01]  /*0d40*/  STL [R1+0x88], R44 ;  /* 0x0000882c01007387 */ /* 0x0003e20000100800 */
[----:B0-----:R-:W-:Y:S01]  /*0d50*/  HFMA2.MMA R22, -RZ, RZ, 0, 5.9604644775390625e-08 ;  /* 0x00000001ff167435 */ /* 0x001fe200000001ff */
[----:B-1----:R-:W-:-:S09]  /*0d60*/  CS2R R44, SRZ ;  /* 0x00000000002c7805 */ /* 0x002fd2000001ff00 */
[----:B------:R-:W-:Y:S01]  /*0d70*/  PRMT R23, R22, 0x7610, R23 ;  /* 0x0000761016177816 */ /* 0x000fe20000000017 */
[----:B------:R-:W-:Y:S01]  /*0d80*/  IMAD.U32 R22, R0, 0x10000, RZ ;  /* 0x0001000000167824 */ /* 0x000fe200078e00ff */
[----:B------:R-:W-:Y:S01]  /*0d90*/  SHF.L.U32 R0, R4, 0x10, RZ ;  /* 0x0000001004007819 */ /* 0x000fe200000006ff */
[----:B------:R-:W-:Y:S01]  /*0da0*/  IMAD.U32 R4, R6, 0x10000, RZ ;  /* 0x0001000006047824 */ /* 0x000fe200078e00ff */
[----:B------:R-:W-:Y:S01]  /*0db0*/  SHF.L.U32 R6, R7, 0x10, RZ ;  /* 0x0000001007067819 */ /* 0x000fe200000006ff */
[----:B------:R-:W-:Y:S04]  /*0dc0*/  STL.S16 [R1+0x54], R23 ;  /* 0x0000541701007387 */ /* 0x000fe80000100600 */
[----:B------:R-:W-:Y:S04]  /*0dd0*/  STL [R1+0x11c], R22 ;  /* 0x00011c1601007387 */ /* 0x000fe80000100800 */
[----:B------:R0:W-:Y:S04]  /*0de0*/  STL [R1+0x114], R0 ;  /* 0x0001140001007387 */ /* 0x0001e80000100800 */
[----:B------:R1:W-:Y:S04]  /*0df0*/  STL [R1+0x10c], R4 ;  /* 0x00010c0401007387 */ /* 0x0003e80000100800 */
[----:B------:R-:W-:Y:S01]  /*0e00*/  STL [R1+0x104], R6 ;  /* 0x0001040601007387 */ /* 0x000fe20000100800 */
[----:B0-----:R-:W-:Y:S01]  /*0e10*/  IMAD.U32 R0, R8, 0x10000, RZ ;  /* 0x0001000008007824 */ /* 0x001fe200078e00ff */
[----:B-1----:R-:W-:Y:S01]  /*0e20*/  SHF.L.U32 R4, R2, 0x10, RZ ;  /* 0x0000001002047819 */ /* 0x002fe200000006ff */
[----:B------:R-:W-:-:S03]  /*0e30*/  IMAD.U32 R2, R3, 0x10000, RZ ;  /* 0x0001000003027824 */ /* 0x000fc600078e00ff */
[----:B------:R0:W-:Y:S01]  /*0e40*/  STL [R1+0xfc], R0 ;  /* 0x0000fc0001007387 */ /* 0x0001e20000100800 */
[----:B------:R-:W-:-:S03]  /*0e50*/  IMAD.U32 R3, R10, 0x10000, RZ ;  /* 0x000100000a037824 */ /* 0x000fc600078e00ff */
[----:B------:R-:W-:Y:S04]  /*0e60*/  STL [R1+0xf4], R4 ;  /* 0x0000f40401007387 */ /* 0x000fe80000100800 */
[----:B------:R1:W-:Y:S01]  /*0e70*/  STL [R1+0xec], R2 ;  /* 0x0000ec0201007387 */ /* 0x0003e20000100800 */
[----:B0-----:R-:W-:-:S05]  /*0e80*/  SHF.L.U32 R0, R9, 0x10, RZ ;  /* 0x0000001009007819 */ /* 0x001fca00000006ff */
[----:B------:R0:W-:Y:S01]  /*0e90*/  STL [R1+0xe4], R0 ;  /* 0x0000e40001007387 */ /* 0x0001e20000100800 */
[----:B-1----:R-:W-:-:S03]  /*0ea0*/  SHF.L.U32 R2, R11, 0x10, RZ ;  /* 0x000000100b027819 */ /* 0x002fc600000006ff */
        /* <DEDUP_REMOVED lines=22> */
.L_x_1775:
[----:B01----:R-:W0:Y:S01]  /*1010*/  LDC.64 R2, c[0x0][0x288] ;  /* 0x0000a200ff027b82 */ /* 0x003e220000000a00 */
[----:B------:R-:W1:Y:S07]  /*1020*/  S2R R20, SR_TID.X ;  /* 0x0000000000147919 */ /* 0x000e6e0000002100 */
[----:B------:R-:W2:Y:S08]  /*1030*/  LDC.64 R18, c[0x0][0x280] ;  /* 0x0000a000ff127b82 */ /* 0x000eb00000000a00 */
[----:B------:R-:W3:Y:S01]  /*1040*/  LDC R208, c[0x0][0x218] ;  /* 0x00008600ffd07b82 */ /* 0x000ee20000000800 */
[----:B0-----:R-:W-:-:S07]  /*1050*/  IMAD.WIDE R2, R5, 0x4, R2 ;  /* 0x0000000405027825 */ /* 0x001fce00078e0202 */
[----:B------:R-:W0:Y:S01]  /*1060*/  LDC.64 R16, c[0x0][0x258] ;  /* 0x00009600ff107b82 */ /* 0x000e220000000a00 */
[----:B------:R2:W4:Y:S07]  /*1070*/  LDG.E R0, desc[UR4][R2.64] ;  /* 0x0000000402007981 */ /* 0x00052e000c1e1900 */
[----:B------:R-:W3:Y:S01]  /*1080*/  LDC.64 R204, c[0x0][0x250] ;  /* 0x00009400ffcc7b82 */ /* 0x000ee20000000a00 */
[----:B--2---:R-:W-:-:S07]  /*1090*/  IMAD.WIDE R2, R5, 0x4, R18 ;  /* 0x0000000405027825 */ /* 0x004fce00078e0212 */
[----:B------:R-:W2:Y:S01]  /*10a0*/  LDC.64 R206, c[0x0][0x2c8] ;  /* 0x0000b200ffce7b82 */ /* 0x000ea20000000a00 */
[----:B-----5:R3:W5:Y:S01]  /*10b0*/  LDG.E R6, desc[UR4][R2.64] ;  /* 0x0000000402067981 */ /* 0x020762000c1e1900 */
[----:B-1----:R-:W-:Y:S01]  /*10c0*/  LOP3.LUT R251, R20, 0x7f, RZ, 0xc0, !PT ;  /* 0x0000007f14fb7812 */ /* 0x002fe200078ec0ff */
[----:B0-----:R-:W-:-:S04]  /*10d0*/  IMAD.WIDE R16, R5, 0x4, R16 ;  /* 0x0000000405107825 */ /* 0x001fc800078e0210 */
[----:B---3--:R-:W-:Y:S01]  /*10e0*/  IMAD R3, R5, R208, RZ ;  /* 0x000000d005037224 */ /* 0x008fe200078e02ff */
[----:B------:R0:W5:Y:S04]  /*10f0*/  LDG.E R4, desc[UR4][R16.64] ;  /* 0x0000000410047981 */ /* 0x000168000c1e1900 */
[----:B------:R-:W-:-:S04]  /*1100*/  SHF.R.S32.HI R2, RZ, 0x1f, R3 ;  /* 0x0000001fff027819 */ /* 0x000fc80000011403 */
[----:B------:R-:W-:-:S04]  /*1110*/  LEA.HI R3, R2, R3, RZ, 0x3 ;  /* 0x0000000302037211 */ /* 0x000fc800078f18ff */
[----:B------:R-:W-:Y:S01]  /*1120*/  LEA.HI.SX32 R3, R3, R251, 0x1d ;  /* 0x000000fb03037211 */ /* 0x000fe200078feaff */
[----:B------:R-:W-:-:S03]  /*1130*/  IMAD.WIDE R204, R5, 0x4, R204 ;  /* 0x0000000405cc7825 */ /* 0x000fc600078e02cc */
[C---:B------:R-:W-:Y:S01]  /*1140*/  IADD3 R18, R3.reuse, 0x80, RZ ;  /* 0x0000008003127810 */ /* 0x040fe20007ffe0ff */
[C---:B0-----:R-:W-:Y:S01]  /*1150*/  VIADD R17, R3.reuse, 0x100 ;  /* 0x0000010003117836 */ /* 0x041fe20000000000 */
[----:B------:R-:W-:Y:S01]  /*1160*/  IADD3 R16, R3, 0x180, RZ ;  /* 0x0000018003107810 */ /* 0x000fe20007ffe0ff */
[----:B------:R-:W-:Y:S01]  /*1170*/  VIADD R5, R5, UR8 ;  /* 0x0000000805057c36 */ /* 0x000fe20008000000 */
[----:B------:R-:W-:Y:S01]  /*1180*/  BSSY B0, `(.L_x_1563) ;  /* 0x0000293000007945 */ /* 0x000fe20003800000 */
[----:B------:R0:W-:Y:S01]  /*1190*/  STL [R1+0x10], R18 ;  /* 0x0000101201007387 */ /* 0x0001e20000100800 */
[----:B--2---:R-:W-:-:S03]  /*11a0*/  IMAD.WIDE.U32 R20, R18, 0x10, R206 ;  /* 0x0000001012147825 */ /* 0x004fc600078e00ce */
[----:B------:R-:W-:Y:S01]  /*11b0*/  STL [R1+0x3c], R17 ;  /* 0x00003c1101007387 */ /* 0x000fe20000100800 */
[----:B------:R-:W-:Y:S01]  /*11c0*/  ISETP.GE.AND P2, PT, R5, UR9, PT ;  /* 0x0000000905007c0c */ /* 0x000fe2000bf46270 */
[--C-:B------:R-:W-:Y:S02]  /*11d0*/  IMAD.WIDE.U32 R22, R3, 0x10, R206.reuse ;  /* 0x0000001003167825 */ /* 0x100fe400078e00ce */
[----:B------:R1:W-:Y:S02]  /*11e0*/  STL [R1+0x5c], R16 ;  /* 0x00005c1001007387 */ /* 0x0003e40000100800 */
[----:B0-----:R-:W-:-:S04]  /*11f0*/  IMAD.WIDE.U32 R18, R17, 0x10, R206 ;  /* 0x0000001011127825 */ /* 0x001fc800078e00ce */
[----:B-1----:R-:W-:Y:S01]  /*1200*/  IMAD.WIDE.U32 R16, R16, 0x10, R206 ;  /* 0x0000001010107825 */ /* 0x002fe200078e00ce */
[----:B----4-:R-:W-:-:S13]  /*1210*/  ISETP.GT.AND P3, PT, R0, RZ, PT ;  /* 0x000000ff0000720c */ /* 0x010fda0003f64270 */
[----:B------:R-:W-:Y:S05]  /*1220*/  @P3 BRA `(.L_x_1564) ;  /* 0x0000000000903947 */ /* 0x000fea0003800000 */
[----:B------:R-:W-:Y:S01]  /*1230*/  IMAD.U32 R2, RZ, RZ, UR16 ;  /* 0x00000010ff027e24 */ /* 0x000fe2000f8e00ff */
[----:B------:R-:W-:Y:S02]  /*1240*/  MOV R0, UR17 ;  /* 0x0000001100007c02 */ /* 0x000fe40008000f00 */
[----:B-----5:R-:W-:Y:S02]  /*1250*/  ISETP.GE.AND P4, PT, R6, 0x1, PT ;  /* 0x000000010600780c */ /* 0x020fe40003f86270 */
[----:B------:R-:W-:-:S04]  /*1260*/  ISETP.NE.U32.AND P0, PT, R2, RZ, PT ;  /* 0x000000ff0200720c */ /* 0x000fc80003f05070 */
[----:B------:R-:W-:-:S13]  /*1270*/  ISETP.NE.AND.EX P0, PT, R0, RZ, PT, P0 ;  /* 0x000000ff0000720c */ /* 0x000fda0003f05300 */
[----:B------:R0:W5:Y:S04]  /*1280*/  @P0 LDG.E.128 R168, desc[UR4][R20.64] ;  /* 0x0000000414a80981 */ /* 0x000168000c1e1d00 */
[----:B------:R1:W5:Y:S04]  /*1290*/  @P0 LDG.E.128 R176, desc[UR4][R16.64] ;  /* 0x0000000410b00981 */ /* 0x000368000c1e1d00 */
[----:B------:R2:W5:Y:S01]  /*12a0*/  @P0 LDG.E.128 R172, desc[UR4][R18.64] ;  /* 0x0000000412ac0981 */ /* 0x000562000c1e1d00 */
[----:B0-----:R-:W-:-:S03]  /*12b0*/  @P4 VIADD R20, R6, 0xffffffff ;  /* 0xffffffff06144836 */ /* 0x001fc60000000000 */
[----:B------:R0:W5:Y:S01]  /*12c0*/  @P0 LDG.E.128 R164, desc[UR4][R22.64] ;  /* 0x0000000416a40981 */ /* 0x000162000c1e1d00 */
[----:B-1----:R-:W1:Y:S01]  /*12d0*/  LDC.64 R16, c[0x0][0x240] ;  /* 0x00009000ff107b82 */ /* 0x002e620000000a00 */
[----:B------:R-:W-:-:S05]  /*12e0*/  @P4 IMAD R20, R20, R208, RZ ;  /* 0x000000d014144224 */ /* 0x000fca00078e02ff */
[----:B------:R-:W-:Y:S01]  /*12f0*/  @P4 SHF.R.S32.HI R21, RZ, 0x1f, R20 ;  /* 0x0000001fff154819 */ /* 0x000fe20000011414 */
[----:B------:R-:W-:Y:S01]  /*1300*/  IMAD.MOV.U32 R208, RZ, RZ, RZ ;  /* 0x000000ffffd07224 */ /* 0x000fe200078e00ff */
[----:B--2---:R-:W-:Y:S02]  /*1310*/  @P0 IADD3 R18, R3, 0x200, RZ ;  /* 0x0000020003120810 */ /* 0x004fe40007ffe0ff */
[----:B------:R-:W-:-:S04]  /*1320*/  @P4 LEA.HI R21, R21, R20, RZ, 0x3 ;  /* 0x0000001415154211 */ /* 0x000fc800078f18ff */
[----:B------:R-:W-:Y:S01]  /*1330*/  @P4 LEA.HI.SX32 R208, R21, R251, 0x1d ;  /* 0x000000fb15d04211 */ /* 0x000fe200078feaff */
[----:B------:R-:W-:-:S03]  /*1340*/  @P0 IMAD.WIDE.U32 R18, R18, 0x10, R206 ;  /* 0x0000001012120825 */ /* 0x000fc600078e00ce */
[C---:B------:R-:W-:Y:S01]  /*1350*/  IADD3 R206, R208.reuse, 0x80, RZ ;  /* 0x00000080d0ce7810 */ /* 0x040fe20007ffe0ff */
[C---:B------:R-:W-:Y:S01]  /*1360*/  VIADD R204, R208.reuse, 0x100 ;  /* 0x00000100d0cc7836 */ /* 0x040fe20000000000 */
[C---:B0-----:R-:W-:Y:S01]  /*1370*/  IADD3 R22, R208.reuse, 0x180, RZ ;  /* 0x00000180d0167810 */ /* 0x041fe20007ffe0ff */
[C---:B------:R-:W-:Y:S01]  /*1380*/  VIADD R20, R208.reuse, 0x200 ;  /* 0x00000200d0147836 */ /* 0x040fe20000000000 */
[----:B------:R0:W5:Y:S01]  /*1390*/  @P0 LDG.E.128 R180, desc[UR4][R18.64] ;  /* 0x0000000412b40981 */ /* 0x000162000c1e1d00 */
[----:B-1----:R-:W-:-:S04]  /*13a0*/  IMAD.WIDE.U32 R208, R208, 0x8, R16 ;  /* 0x00000008d0d07825 */ /* 0x002fc800078e0010 */
        /* <DEDUP_REMOVED lines=9> */
[----:B------:R-:W-:Y:S01]  /*1440*/  MOV R252, RZ ;  /* 0x000000ff00fc7202 */ /* 0x000fe20000000f00 */
[----:B------:R-:W-:Y:S01]  /*1450*/  IMAD.MOV.U32 R16, RZ, RZ, RZ ;  /* 0x000000ffff107224 */ /* 0x000fe200078e00ff */
[----:B0-----:R-:W-:Y:S06]  /*1460*/  BRA `(.L_x_1565) ;  /* 0x0000002400907947 */ /* 0x001fec0003800000 */
.L_x_1564:
[----:B------:R-:W2:Y:S01]  /*1470*/  LDL R222, [R1+0x10] ;  /* 0x0000100001de7983 */ /* 0x000ea20000100800 */
[----:B------:R-:W0:Y:S03]  /*1480*/  LDC.64 R206, c[0x0][0x238] ;  /* 0x00008e00ffce7b82 */ /* 0x000e260000000a00 */
[----:B------:R-:W3:Y:S04]  /*1490*/  LDL R224, [R1+0x5c] ;  /* 0x00005c0001e07983 */ /* 0x000ee80000100800 */
[----:B------:R-:W4:Y:S01]  /*14a0*/  LDL R223, [R1+0x3c] ;  /* 0x00003c0001df7983 */ /* 0x000f220000100800 */
[----:B------:R-:W1:Y:S01]  /*14b0*/  LDC R229, c[0x0][0x218] ;  /* 0x00008600ffe57b82 */ /* 0x000e620000000800 */
[----:B------:R-:W-:Y:S01]  /*14c0*/  VIADD R0, R0, 0xffffffff ;  /* 0xffffffff00007836 */ /* 0x000fe20000000000 */
[----:B------:R-:W-:Y:S01]  /*14d0*/  IADD3 R228, R3, 0x200, RZ ;  /* 0x0000020003e47810 */ /* 0x000fe20007ffe0ff */
[----:B------:R-:W4:Y:S01]  /*14e0*/  LDG.E R7, desc[UR4][R204.64] ;  /* 0x00000004cc077981 */ /* 0x000f22000c1e1900 */
[----:B-----5:R-:W-:-:S04]  /*14f0*/  ISETP.GE.AND P4, PT, R6, 0x1, PT ;  /* 0x000000010600780c */ /* 0x020fc80003f86270 */
[----:B------:R-:W4:Y:S01]  /*1500*/  LDC.64 R240, c[0x0][0x2c8] ;  /* 0x0000b200fff07b82 */ /* 0x000f220000000a00 */
[----:B0-----:R-:W-:-:S06]  /*1510*/  IMAD.WIDE.U32 R8, R3, 0x10, R206 ;  /* 0x0000001003087825 */ /* 0x001fcc00078e00ce */
[----:B------:R-:W4:Y:S01]  /*1520*/  LDG.E.128 R8, desc[UR4][R8.64] ;  /* 0x0000000408087981 */ /* 0x000f22000c1e1d00 */
[----:B-1----:R-:W-:-:S05]  /*1530*/  IMAD R0, R0, R229, RZ ;  /* 0x000000e500007224 */ /* 0x002fca00078e02ff */
[----:B------:R-:W-:-:S04]  /*1540*/  SHF.R.S32.HI R2, RZ, 0x1f, R0 ;  /* 0x0000001fff027819 */ /* 0x000fc80000011400 */
[----:B------:R-:W-:-:S04]  /*1550*/  LEA.HI R0, R2, R0, RZ, 0x3 ;  /* 0x0000000002007211 */ /* 0x000fc800078f18ff */
[----:B------:R-:W-:-:S04]  /*1560*/  LEA.HI.SX32 R0, R0, R251, 0x1d ;  /* 0x000000fb00007211 */ /* 0x000fc800078feaff */
[C---:B------:R-:W-:Y:S01]  /*1570*/  IADD3 R212, R0.reuse, 0x80, RZ ;  /* 0x0000008000d47810 */ /* 0x040fe20007ffe0ff */
[C---:B------:R-:W-:Y:S01]  /*1580*/  VIADD R216, R0.reuse, 0x100 ;  /* 0x0000010000d87836 */ /* 0x040fe20000000000 */
[----:B------:R-:W-:Y:S01]  /*1590*/  IADD3 R220, R0, 0x180, RZ ;  /* 0x0000018000dc7810 */ /* 0x000fe20007ffe0ff */
[----:B--2---:R-:W-:-:S04]  /*15a0*/  IMAD.WIDE.U32 R12, R222, 0x10, R206 ;  /* 0x00000010de0c7825 */ /* 0x004fc800078e00ce */
[--C-:B---3--:R-:W-:Y:S02]  /*15b0*/  IMAD.WIDE.U32 R200, R224, 0x10, R206.reuse ;  /* 0x00000010e0c87825 */ /* 0x108fe400078e00ce */
[----:B------:R-:W2:Y:S01]  /*15c0*/  LDG.E.128 R12, desc[UR4][R12.64] ;  /* 0x000000040c0c7981 */ /* 0x000ea2000c1e1d00 */
[----:B------:R-:W0:Y:S01]  /*15d0*/  LDC.64 R224, c[0x0][0x2b8] ;  /* 0x0000ae00ffe07b82 */ /* 0x000e220000000a00 */
[--C-:B----4-:R-:W-:Y:S02]  /*15e0*/  IMAD.WIDE.U32 R196, R223, 0x10, R206.reuse ;  /* 0x00000010dfc47825 */ /* 0x110fe400078e00ce */
[----:B------:R-:W3:Y:S02]  /*15f0*/  LDG.E.128 R200, desc[UR4][R200.64] ;  /* 0x00000004c8c87981 */ /* 0x000ee4000c1e1d00 */
[----:B------:R-:W-:Y:S02]  /*1600*/  IMAD.WIDE.U32 R206, R228, 0x10, R206 ;  /* 0x00000010e4ce7825 */ /* 0x000fe400078e00ce */
[----:B------:R-:W4:Y:S04]  /*1610*/  LDG.E.128 R196, desc[UR4][R196.64] ;  /* 0x00000004c4c47981 */ /* 0x000f28000c1e1d00 */
[----:B------:R-:W3:Y:S01]  /*1620*/  LDG.E.128 R204, desc[UR4][R206.64] ;  /* 0x00000004cecc7981 */ /* 0x000ee2000c1e1d00 */
[----:B0-----:R-:W-:-:S04]  /*1630*/  IMAD.WIDE.U32 R208, R0, 0x10, R224 ;  /* 0x0000001000d07825 */ /* 0x001fc800078e00e0 */
[----:B------:R-:W-:Y:S02]  /*1640*/  VIADD R0, R0, 0x200 ;  /* 0x0000020000007836 */ /* 0x000fe40000000000 */
[--C-:B------:R-:W-:Y:S01]  /*1650*/  IMAD.WIDE.U32 R212, R212, 0x10, R224.reuse ;  /* 0x00000010d4d47825 */ /* 0x100fe200078e00e0 */
[----:B------:R-:W-:Y:S03]  /*1660*/  STL [R1+0x1a8], R92 ;  /* 0x0001a85c01007387 */ /* 0x000fe60000100800 */
[----:B------:R-:W-:-:S04]  /*1670*/  IMAD.WIDE.U32 R216, R216, 0x10, R224 ;  /* 0x00000010d8d87825 */ /* 0x000fc800078e00e0 */
[--C-:B------:R-:W-:Y:S01]  /*1680*/  IMAD.WIDE.U32 R220, R220, 0x10, R224.reuse ;  /* 0x00000010dcdc7825 */ /* 0x100fe200078e00e0 */
[----:B------:R-:W-:Y:S03]  /*1690*/  STL [R1+0x1a4], R91 ;  /* 0x0001a45b01007387 */ /* 0x000fe60000100800 */
[----:B------:R-:W-:Y:S01]  /*16a0*/  IMAD.WIDE.U32 R224, R0, 0x10, R224 ;  /* 0x0000001000e07825 */ /* 0x000fe200078e00e0 */
[----:B------:R-:W-:Y:S01]  /*16b0*/  MOV R2, UR16 ;  /* 0x0000001000027c02 */ /* 0x000fe20008000f00 */
[----:B------:R-:W3:Y:S04]  /*16c0*/  LDG.E.128 R208, desc[UR4][R208.64] ;  /* 0x00000004d0d07981 */ /* 0x000ee8000c1e1d00 */
[----:B------:R-:W3:Y:S04]  /*16d0*/  LDG.E.128 R224, desc[UR4][R224.64] ;  /* 0x00000004e0e07981 */ /* 0x000ee8000c1e1d00 */
[----:B------:R-:W-:Y:S04]  /*16e0*/  STL [R1+0x1a0], R90 ;  /* 0x0001a05a01007387 */ /* 0x000fe80000100800 */
        /* <DEDUP_REMOVED lines=28> */
[----:B------:R0:W-:Y:S01]  /*18b0*/  STL [R1+0x12c], R25 ;  /* 0x00012c1901007387 */ /* 0x0001e20000100800 */
[----:B------:R-:W-:Y:S01]  /*18c0*/  @P4 IADD3 R231, R6, -0x1, RZ ;  /* 0xffffffff06e74810 */ /* 0x000fe20007ffe0ff */
[----:B------:R-:W-:Y:S01]  /*18d0*/  IMAD.MOV.U32 R230, RZ, RZ, RZ ;  /* 0x000000ffffe67224 */ /* 0x000fe200078e00ff */
[C---:B------:R-:W-:Y:S01]  /*18e0*/  PRMT R234, R10.reuse, 0x7632, R234 ;  /* 0x000076320aea7816 */ /* 0x040fe200000000ea */
[----:B------:R-:W-:Y:S01]  /*18f0*/  IMAD.U32 R237, R11, 0x10000, RZ ;  /* 0x000100000bed7824 */ /* 0x000fe200078e00ff */
[----:B------:R-:W-:Y:S01]  /*1900*/  SHF.L.U32 R239, R10, 0x10, RZ ;  /* 0x000000100aef7819 */ /* 0x000fe200000006ff */
[----:B------:R-:W3:Y:S01]  /*1910*/  LDG.E.128 R212, desc[UR4][R212.64] ;  /* 0x00000004d4d47981 */ /* 0x000ee2000c1e1d00 */
[----:B0-----:R-:W0:Y:S01]  /*1920*/  LDC.U8 R25, c[0x0][0x2a0] ;  /* 0x0000a800ff197b82 */ /* 0x001e220000000000 */
[----:B------:R-:W-:Y:S01]  /*1930*/  IMAD.U32 R0, RZ, RZ, UR17 ;  /* 0x00000011ff007e24 */ /* 0x000fe2000f8e00ff */
[----:B------:R-:W-:Y:S01]  /*1940*/  ISETP.NE.U32.AND P0, PT, R2, RZ, PT ;  /* 0x000000ff0200720c */ /* 0x000fe20003f05070 */
[----:B------:R-:W-:Y:S01]  /*1950*/  @P4 IMAD R231, R231, R229, RZ ;  /* 0x000000e5e7e74224 */ /* 0x000fe200078e02ff */
[----:B------:R-:W-:Y:S01]  /*1960*/  PRMT R238, R8, 0x7632, R238 ;  /* 0x0000763208ee7816 */ /* 0x000fe200000000ee */
[----:B------:R-:W3:Y:S01]  /*1970*/  LDG.E.128 R216, desc[UR4][R216.64] ;  /* 0x00000004d8d87981 */ /* 0x000ee2000c1e1d00 */
[----:B------:R-:W-:-:S02]  /*1980*/  ISETP.NE.AND.EX P0, PT, R0, RZ, PT, P0 ;  /* 0x000000ff0000720c */ /* 0x000fc40003f05300 */
[----:B------:R-:W-:Y:S01]  /*1990*/  @P4 SHF.R.S32.HI R229, RZ, 0x1f, R231 ;  /* 0x0000001fffe54819 */ /* 0x000fe200000114e7 */
[----:B------:R-:W3:Y:S03]  /*19a0*/  LDG.E.128 R220, desc[UR4][R220.64] ;  /* 0x00000004dcdc7981 */ /* 0x000ee6000c1e1d00 */
[----:B------:R-:W-:-:S04]  /*19b0*/  @P4 LEA.HI R231, R229, R231, RZ, 0x3 ;  /* 0x000000e7e5e74211 */ /* 0x000fc800078f18ff */
[----:B------:R-:W-:Y:S01]  /*19c0*/  @P4 LEA.HI.SX32 R230, R231, R251, 0x1d ;  /* 0x000000fbe7e64211 */ /* 0x000fe200078feaff */
[----:B------:R-:W-:Y:S02]  /*19d0*/  STL [R1+0x128], R24 ;  /* 0x0001281801007387 */ /* 0x000fe40000100800 */
[----:B------:R-:W-:Y:S01]  /*19e0*/  @P0 IMAD.WIDE.U32 R228, R228, 0x10, R240 ;  /* 0x00000010e4e40825 */ /* 0x000fe200078e00f0 */
[----:B------:R-:W-:Y:S01]  /*19f0*/  SHF.L.U32 R241, R8, 0x10, RZ ;  /* 0x0000001008f17819 */ /* 0x000fe200000006ff */
[----:B------:R1:W5:Y:S01]  /*1a00*/  @P0 LDG.E.128 R164, desc[UR4][R22.64] ;  /* 0x0000000416a40981 */ /* 0x000362000c1e1d00 */
[----:B0-----:R-:W-:Y:S01]  /*1a10*/  ISETP.NE.AND P1, PT, R25, RZ, PT ;  /* 0x000000ff1900720c */ /* 0x001fe20003f25270 */
[C---:B------:R-:W-:Y:S01]  /*1a20*/  VIADD R8, R230.reuse, 0x200 ;  /* 0x00000200e6087836 */ /* 0x040fe20000000000 */
[----:B------:R-:W-:Y:S01]  /*1a30*/  IADD3 R10, R230, 0x180, RZ ;  /* 0x00000180e60a7810 */ /* 0x000fe20007ffe0ff */
[----:B------:R0:W-:Y:S01]  /*1a40*/  STL [R1+0x124], R5 ;  /* 0x0001240501007387 */ /* 0x0001e20000100800 */
[----:B------:R-:W-:-:S02]  /*1a50*/  PRMT R236, R9, 0x7632, R236 ;  /* 0x0000763209ec7816 */ /* 0x000fc400000000ec */
[----:B-1----:R-:W-:Y:S01]  /*1a60*/  FSEL R22, R7, RZ, !P1 ;  /* 0x000000ff07167208 */ /* 0x002fe20004800000 */
[----:B------:R-:W-:Y:S01]  /*1a70*/  IMAD.U32 R240, R9, 0x10000, RZ ;  /* 0x0001000009f07824 */ /* 0x000fe200078e00ff */
[----:B------:R-:W-:Y:S01]  /*1a80*/  PRMT R248, R11, 0x7632, R248 ;  /* 0x000076320bf87816 */ /* 0x000fe200000000f8 */
[----:B------:R-:W5:Y:S02]  /*1a90*/  @P0 LDG.E.128 R168, desc[UR4][R20.64] ;  /* 0x0000000414a80981 */ /* 0x000f64000c1e1d00 */
[----:B------:R-:W-:Y:S02]  /*1aa0*/  FADD.FTZ R7, -R22, R241 ;  /* 0x000000f116077221 */ /* 0x000fe40000010100 */
[----:B------:R-:W5:Y:S02]  /*1ab0*/  @P0 LDG.E.128 R172, desc[UR4][R18.64] ;  /* 0x0000000412ac0981 */ /* 0x000f64000c1e1d00 */
[----:B------:R-:W-:Y:S02]  /*1ac0*/  FMUL.FTZ R84, R4, R7 ;  /* 0x0000000704547220 */ /* 0x000fe40000410000 */
[----:B------:R-:W5:Y:S04]  /*1ad0*/  @P0 LDG.E.128 R176, desc[UR4][R16.64] ;  /* 0x0000000410b00981 */ /* 0x000f68000c1e1d00 */
[----:B------:R1:W-:Y:S04]  /*1ae0*/  STL [R1+0x34], R84 ;  /* 0x0000345401007387 */ /* 0x0003e80000100800 */
[----:B------:R-:W5:Y:S01]  /*1af0*/  @P0 LDG.E.128 R180, desc[UR4][R228.64] ;  /* 0x00000004e4b40981 */ /* 0x000f62000c1e1d00 */
[C---:B--2---:R-:W-:Y:S01]  /*1b00*/  PRMT R245, R12.reuse, 0x7632, R245 ;  /* 0x000076320cf57816 */ /* 0x044fe200000000f5 */
[----:B------:R-:W-:Y:S01]  /*1b10*/  IMAD.U32 R232, R13, 0x10000, RZ ;  /* 0x000100000de87824 */ /* 0x000fe200078e00ff */
[----:B------:R-:W-:-:S02]  /*1b20*/  SHF.L.U32 R235, R12, 0x10, RZ ;  /* 0x000000100ceb7819 */ /* 0x000fc400000006ff */
[----:B------:R-:W-:Y:S02]  /*1b30*/  PRMT R242, R13, 0x7632, R242 ;  /* 0x000076320df27816 */ /* 0x000fe400000000f2 */
[----:B------:R-:W2:Y:S01]  /*1b40*/  LDC.64 R12, c[0x0][0x240] ;  /* 0x00009000ff0c7b82 */ /* 0x000ea20000000a00 */
[C---:B----4-:R-:W-:Y:S02]  /*1b50*/  PRMT R74, R198.reuse, 0x7632, R74 ;  /* 0x00007632c64a7816 */ /* 0x050fe4000000004a */
[----:B------:R-:W-:Y:S02]  /*1b60*/  SHF.L.U32 R249, R198, 0x10, RZ ;  /* 0x00000010c6f97819 */ /* 0x000fe400000006ff */
[C---:B------:R-:W-:Y:S02]  /*1b70*/  PRMT R250, R196.reuse, 0x7632, R250 ;  /* 0x00007632c4fa7816 */ /* 0x040fe400000000fa */
[----:B------:R-:W-:Y:S01]  /*1b80*/  SHF.L.U32 R243, R196, 0x10, RZ ;  /* 0x00000010c4f37819 */ /* 0x000fe200000006ff */
[C---:B------:R-:W-:Y:S01]  /*1b90*/  VIADD R196, R230.reuse, 0x100 ;  /* 0x00000100e6c47836 */ /* 0x040fe20000000000 */
[----:B------:R-:W-:Y:S01]  /*1ba0*/  IADD3 R198, R230, 0x80, RZ ;  /* 0x00000080e6c67810 */ /* 0x000fe20007ffe0ff */
[----:B---3--:R-:W-:Y:S01]  /*1bb0*/  IMAD.U32 R31, R205, 0x10000, RZ ;  /* 0x00010000cd1f7824 */ /* 0x008fe200078e00ff */
[C---:B------:R-:W-:Y:S01]  /*1bc0*/  PRMT R247, R15.reuse, 0x7632, R247 ;  /* 0x000076320ff77816 */ /* 0x040fe200000000f7 */
[----:B------:R-:W-:Y:S01]  /*1bd0*/  IMAD.U32 R15, R15, 0x10000, RZ ;  /* 0x000100000f0f7824 */ /* 0x000fe200078e00ff */
[C---:B------:R-:W-:Y:S01]  /*1be0*/  PRMT R244, R14.reuse, 0x7632, R244 ;  /* 0x000076320ef47816 */ /* 0x040fe200000000f4 */
[----:B------:R-:W-:Y:S01]  /*1bf0*/  IMAD.U32 R246, R197, 0x10000, RZ ;  /* 0x00010000c5f67824 */ /* 0x000fe200078e00ff */
[----:B------:R-:W-:Y:S01]  /*1c00*/  SHF.L.U32 R233, R14, 0x10, RZ ;  /* 0x000000100ee97819 */ /* 0x000fe200000006ff */
[----:B------:R-:W-:Y:S01]  /*1c10*/  IMAD.U32 R72, R199, 0x10000, RZ ;  /* 0x00010000c7487824 */ /* 0x000fe200078e00ff */
[----:B------:R-:W-:-:S02]  /*1c20*/  SHF.L.U32 R32, R204, 0x10, RZ ;  /* 0x00000010cc207819 */ /* 0x000fc400000006ff */
[----:B0-----:R-:W-:Y:S02]  /*1c30*/  PRMT R5, R207, 0x7632, R5 ;  /* 0x00007632cf057816 */ /* 0x001fe40000000005 */
[----:B------:R-:W-:Y:S02]  /*1c40*/  PRMT R252, R197, 0x7632, R252 ;  /* 0x00007632c5fc7816 */ /* 0x000fe400000000fc */
[----:B------:R-:W-:Y:S01]  /*1c50*/  PRMT R43, R199, 0x7632, R43 ;  /* 0x00007632c72b7816 */ /* 0x000fe2000000002b */
[----:B--2---:R-:W-:Y:S01]  /*1c60*/  IMAD.WIDE.U32 R230, R230, 0x8, R12 ;  /* 0x00000008e6e67825 */ /* 0x004fe200078e000c */
[----:B------:R-:W-:Y:S02]  /*1c70*/  PRMT R33, R203, 0x7632, R33 ;  /* 0x00007632cb217816 */ /* 0x000fe40000000021 */
[----:B------:R-:W-:Y:S01]  /*1c80*/  SHF.L.U32 R14, R238, 0x10, RZ ;  /* 0x00000010ee0e7819 */ /* 0x000fe200000006ff */
[----:B------:R-:W-:Y:S01]  /*1c90*/  IMAD.WIDE.U32 R198, R198, 0x8, R12 ;  /* 0x00000008c6c67825 */ /* 0x000fe200078e000c */
[----:B------:R-:W-:-:S03]  /*1ca0*/  PRMT R28, R205, 0x7632, R28 ;  /* 0x00007632cd1c7816 */ /* 0x000fc6000000001c */
[----:B------:R-:W-:Y:S01]  /*1cb0*/  FADD.FTZ R238, -R22, R249 ;  /* 0x000000f916ee7221 */ /* 0x000fe20000010100 */
[----:B------:R-:W-:Y:S01]  /*1cc0*/  PRMT R26, R206, 0x7632, R26 ;  /* 0x00007632ce1a7816 */ /* 0x000fe2000000001a */
[----:B------:R-:W-:Y:S01]  /*1cd0*/  IMAD.WIDE.U32 R196, R196, 0x8, R12 ;  /* 0x00000008c4c47825 */ /* 0x000fe200078e000c */
[----:B------:R-:W-:-:S03]  /*1ce0*/  PRMT R41, R200, 0x7632, R41 ;  /* 0x00007632c8297816 */ /* 0x000fc60000000029 */
[----:B------:R-:W-:Y:S01]  /*1cf0*/  FADD.FTZ R249, -R22, R31 ;  /* 0x0000001f16f97221 */ /* 0x000fe20000010100 */
[----:B------:R-:W-:Y:S01]  /*1d00*/  SHF.L.U32 R251, R200, 0x10, RZ ;  /* 0x00000010c8fb7819 */ /* 0x000fe200000006ff */
[----:B------:R-:W-:Y:S01]  /*1d10*/  IMAD.WIDE.U32 R10, R10, 0x8, R12 ;  /* 0x000000080a0a7825 */ /* 0x000fe200078e000c */
[----:B------:R-:W-:-:S03]  /*1d20*/  PRMT R30, R204, 0x7632, R30 ;  /* 0x00007632cc1e7816 */ /* 0x000fc6000000001e */
[----:B------:R-:W-:Y:S01]  /*1d30*/  FADD.FTZ R200, -R22, R240 ;  /* 0x000000f016c87221 */ /* 0x000fe20000010100 */
[----:B------:R-:W-:Y:S01]  /*1d40*/  IMAD.WIDE.U32 R8, R8, 0x8, R12 ;  /* 0x0000000808087825 */ /* 0x000fe200078e000c */
[----:B------:R-:W-:-:S03]  /*1d50*/  SHF.L.U32 R12, R234, 0x10, RZ ;  /* 0x00000010ea0c7819 */ /* 0x000fc600000006ff */
[----:B------:R-:W-:Y:S01]  /*1d60*/  FADD.FTZ R234, -R22, R15 ;  /* 0x0000000f16ea7221 */ /* 0x000fe20000010100 */
[C---:B------:R-:W-:Y:S01]  /*1d70*/  PRMT R38, R201.reuse, 0x7632, R38 ;  /* 0x00007632c9267816 */ /* 0x040fe20000000026 */
[----:B------:R-:W-:Y:S01]  /*1d80*/  IMAD.U32 R13, R236, 0x10000, RZ ;  /* 0x00010000ec0d7824 */ /* 0x000fe200078e00ff */
[C---:B------:R-:W-:Y:S01]  /*1d90*/  PRMT R36, R202.reuse, 0x7632, R36 ;  /* 0x00007632ca247816 */ /* 0x040fe20000000024 */
[----:B------:R-:W-:Y:S01]  /*1da0*/  IMAD.U32 R39, R201, 0x10000, RZ ;  /* 0x00010000c9277824 */ /* 0x000fe200078e00ff */
[----:B------:R-:W-:Y:S01]  /*1db0*/  SHF.L.U32 R31, R5, 0x10, RZ ;  /* 0x00000010051f7819 */ /* 0x000fe200000006ff */
[----:B------:R-:W-:Y:S01]  /*1dc0*/  IMAD.U32 R34, R203, 0x10000, RZ ;  /* 0x00010000cb227824 */ /* 0x000fe200078e00ff */
[----:B------:R-:W-:Y:S01]  /*1dd0*/  SHF.L.U32 R37, R202, 0x10, RZ ;  /* 0x00000010ca257819 */ /* 0x000fe200000006ff */
[----:B------:R-:W-:Y:S02]  /*1de0*/  IMAD.U32 R236, R247, 0x10000, RZ ;  /* 0x00010000f7ec7824 */ /* 0x000fe400078e00ff */
[----:B------:R-:W-:Y:S01]  /*1df0*/  FADD.FTZ R201, -R22, R239 ;  /* 0x000000ef16c97221 */ /* 0x000fe20000010100 */
[----:B------:R-:W-:Y:S01]  /*1e00*/  IMAD.U32 R25, R207, 0x10000, RZ ;  /* 0x00010000cf197824 */ /* 0x000fe200078e00ff */
[----:B------:R-:W-:Y:S01]  /*1e10*/  SHF.L.U32 R247, R250, 0x10, RZ ;  /* 0x00000010faf77819 */ /* 0x000fe200000006ff */
[C---:B------:R-:W-:Y:S01]  /*1e20*/  FADD.FTZ R15, -R22.reuse, R32 ;  /* 0x00000020160f7221 */ /* 0x040fe20000010100 */
[----:B------:R-:W-:Y:S01]  /*1e30*/  FADD.FTZ R202, -R22, R237 ;  /* 0x000000ed16ca7221 */ /* 0x000fe20000010100 */
[----:B------:R-:W-:Y:S01]  /*1e40*/  IMAD.U32 R250, R252, 0x10000, RZ ;  /* 0x00010000fcfa7824 */ /* 0x000fe200078e00ff */
[----:B------:R-:W-:Y:S01]  /*1e50*/  SHF.L.U32 R32, R28, 0x10, RZ ;  /* 0x000000101c207819 */ /* 0x000fe200000006ff */
[----:B------:R-:W-:Y:S01]  /*1e60*/  IMAD.U32 R207, R33, 0x10000, RZ ;  /* 0x0001000021cf7824 */ /* 0x000fe200078e00ff */
[----:B------:R-:W-:Y:S01]  /*1e70*/  SHF.L.U32 R27, R206, 0x10, RZ ;  /* 0x00000010ce1b7819 */ /* 0x000fe200000006ff */
[C---:B------:R-:W-:Y:S01]  /*1e80*/  FADD.FTZ R203, -R22.reuse, R235 ;  /* 0x000000eb16cb7221 */ /* 0x040fe20000010100 */
[----:B------:R-:W-:Y:S01]  /*1e90*/  FADD.FTZ R237, -R22, R246 ;  /* 0x000000f616ed7221 */ /* 0x000fe20000010100 */
[----:B------:R-:W-:Y:S01]  /*1ea0*/  SHF.L.U32 R252, R74, 0x10, RZ ;  /* 0x000000104afc7819 */ /* 0x000fe200000006ff */
[----:B------:R-:W-:Y:S01]  /*1eb0*/  IMAD.U32 R33, R26, 0x10000, RZ ;  /* 0x000100001a217824 */ /* 0x000fe200078e00ff */
[----:B------:R-:W-:Y:S01]  /*1ec0*/  SHF.L.U32 R30, R30, 0x10, RZ ;  /* 0x000000101e1e7819 */ /* 0x000fe200000006ff */
[C---:B------:R-:W-:Y:S01]  /*1ed0*/  FADD.FTZ R232, -R22.reuse, R232 ;  /* 0x000000e816e87221 */ /* 0x040fe20000010100 */
[----:B------:R-:W-:Y:S01]  /*1ee0*/  SHF.L.U32 R205, R43, 0x10, RZ ;  /* 0x000000102bcd7819 */ /* 0x000fe200000006ff */
[----:B------:R-:W-:Y:S01]  /*1ef0*/  FADD.FTZ R246, -R22, R34 ;  /* 0x0000002216f67221 */ /* 0x000fe20000010100 */
[----:B------:R-:W-:Y:S01]  /*1f00*/  SHF.L.U32 R23, R38, 0x10, RZ ;  /* 0x0000001026177819 */ /* 0x000fe200000006ff */
[----:B------:R-:W-:Y:S01]  /*1f10*/  FMUL.FTZ R74, R4, R200 ;  /* 0x000000c8044a7220 */ /* 0x000fe20000410000 */
[----:B------:R-:W-:Y:S01]  /*1f20*/  SHF.L.U32 R206, R36, 0x10, RZ ;  /* 0x0000001024ce7819 */ /* 0x000fe200000006ff */
[C---:B------:R-:W-:Y:S01]  /*1f30*/  FADD.FTZ R233, -R22.reuse, R233 ;  /* 0x000000e916e97221 */ /* 0x040fe20000010100 */
[----:B------:R-:W-:Y:S01]  /*1f40*/  FADD.FTZ R235, -R22, R243 ;  /* 0x000000f316eb7221 */ /* 0x000fe20000010100 */
[----:B------:R-:W-:-:S02]  /*1f50*/  IMAD.U32 R204, R41, 0x10000, RZ ;  /* 0x0001000029cc7824 */ /* 0x000fc400078e00ff */
[----:B------:R-:W-:Y:S01]  /*1f60*/  FADD.FTZ R34, -R22, R31 ;  /* 0x0000001f16227221 */ /* 0x000fe20000010100 */
[----:B------:R-:W-:Y:S01]  /*1f70*/  FMUL.FTZ R43, R4, R201 ;  /* 0x000000c9042b7220 */ /* 0x000fe20000410000 */
[----:B------:R-:W-:Y:S01]  /*1f80*/  FADD.FTZ R243, -R22, R39 ;  /* 0x0000002716f37221 */ /* 0x000fe20000010100 */
[----:B------:R-:W-:Y:S01]  /*1f90*/  FMUL.FTZ R41, R4, R202 ;  /* 0x000000ca04297220 */ /* 0x000fe20000410000 */
[----:B------:R-:W-:Y:S01]  /*1fa0*/  SHF.L.U32 R239, R244, 0x10, RZ ;  /* 0x00000010f4ef7819 */ /* 0x000fe200000006ff */
[C---:B------:R-:W-:Y:S01]  /*1fb0*/  FADD.FTZ R240, -R22.reuse, R72 ;  /* 0x0000004816f07221 */ /* 0x040fe20000010100 */
[C---:B------:R-:W-:Y:S01]  /*1fc0*/  FADD.FTZ R32, -R22.reuse, R32 ;  /* 0x0000002016207221 */ /* 0x040fe20000010100 */
[----:B------:R-:W-:Y:S01]  /*1fd0*/  FADD.FTZ R33, -R22, R33 ;  /* 0x0000002116217221 */ /* 0x000fe20000010100 */
[----:B------:R-:W-:Y:S01]  /*1fe0*/  FMUL.FTZ R39, R4, R203 ;  /* 0x000000cb04277220 */ /* 0x000fe20000410000 */
[C---:B------:R-:W-:Y:S01]  /*1ff0*/  FADD.FTZ R241, -R22.reuse, R251 ;  /* 0x000000fb16f17221 */ /* 0x040fe20000010100 */
        /* <DEDUP_REMOVED lines=8> */
[C---:B------:R-:W-:Y:S01]  /*2080*/  PRMT R35, R225.reuse, 0x7632, R35 ;  /* 0x00007632e1237816 */ /* 0x040fe20000000023 */
[----:B------:R-:W-:Y:S01]  /*2090*/  STL [R1+0x80], R74 ;  /* 0x0000804a01007387 */ /* 0x000fe20000100800 */
[----:B------:R-:W-:Y:S01]  /*20a0*/  SHF.L.U32 R31, R225, 0x10, RZ ;  /* 0x00000010e11f7819 */ /* 0x000fe200000006ff */
[----:B------:R-:W-:Y:S01]  /*20b0*/  FMUL.FTZ R37, R4, R233 ;  /* 0x000000e904257220 */ /* 0x000fe20000410000 */
[----:B------:R-:W-:Y:S01]  /*20c0*/  FADD.FTZ R27, -R22, R204 ;  /* 0x000000cc161b7221 */ /* 0x000fe20000010100 */
[----:B------:R0:W5:Y:S01]  /*20d0*/  LDG.E.64 R206, desc[UR4][R198.64] ;  /* 0x00000004c6ce7981 */ /* 0x000162000c1e1b00 */
[----:B------:R-:W-:Y:S01]  /*20e0*/  MOV R225, R34 ;  /* 0x0000002200e17202 */ /* 0x000fe20000000f00 */
[----:B------:R-:W-:Y:S01]  /*20f0*/  FMUL.FTZ R36, R4, R234 ;  /* 0x000000ea04247220 */ /* 0x000fe20000410000 */
[----:B------:R-:W-:Y:S01]  /*2100*/  FADD.FTZ R26, -R22, R205 ;  /* 0x000000cd161a7221 */ /* 0x000fe20000010100 */
[----:B------:R-:W-:Y:S01]  /*2110*/  STL [R1+0x7c], R43 ;  /* 0x00007c2b01007387 */ /* 0x000fe20000100800 */
[----:B------:R-:W-:-:S03]  /*2120*/  FMUL.FTZ R34, R4, R235 ;  /* 0x000000eb04227220 */ /* 0x000fc60000410000 */
[----:B------:R-:W-:Y:S01]  /*2130*/  STL [R1+0x78], R41 ;  /* 0x0000782901007387 */ /* 0x000fe20000100800 */
[----:B0-----:R-:W-:Y:S01]  /*2140*/  IMAD.MOV.U32 R199, RZ, RZ, R33 ;  /* 0x000000ffffc77224 */ /* 0x001fe200078e0021 */
[----:B------:R-:W-:Y:S02]  /*2150*/  MOV R198, R32 ;  /* 0x0000002000c67202 */ /* 0x000fe40000000f00 */
[----:B------:R0:W5:Y:S01]  /*2160*/  LDG.E.64 R204, desc[UR4][R196.64] ;  /* 0x00000004c4cc7981 */ /* 0x000162000c1e1b00 */
[C---:B------:R-:W-:Y:S01]  /*2170*/  FMUL.FTZ R33, R4.reuse, R237 ;  /* 0x000000ed04217220 */ /* 0x040fe20000410000 */
[C---:B------:R-:W-:Y:S02]  /*2180*/  FMUL.FTZ R32, R4.reuse, R238 ;  /* 0x000000ee04207220 */ /* 0x040fe40000410000 */
[----:B------:R-:W-:Y:S01]  /*2190*/  STL [R1+0x74], R39 ;  /* 0x0000742701007387 */ /* 0x000fe20000100800 */
[----:B------:R-:W-:Y:S01]  /*21a0*/  MOV R200, R28 ;  /* 0x0000001c00c87202 */ /* 0x000fe20000000f00 */
[----:B------:R-:W-:-:S02]  /*21b0*/  FMUL.FTZ R28, R4, R241 ;  /* 0x000000f1041c7220 */ /* 0x000fc40000410000 */
[----:B------:R-:W-:Y:S01]  /*21c0*/  STL [R1+0x70], R38 ;  /* 0x0000702601007387 */ /* 0x000fe20000100800 */
[----:B0-----:R-:W-:Y:S01]  /*21d0*/  MOV R197, R30 ;  /* 0x0000001e00c57202 */ /* 0x001fe20000000f00 */
[C---:B------:R-:W-:Y:S02]  /*21e0*/  FMUL.FTZ R30, R4.reuse, R240 ;  /* 0x000000f0041e7220 */ /* 0x040fe40000410000 */
[----:B------:R-:W-:Y:S01]  /*21f0*/  STL [R1+0x6c], R37 ;  /* 0x00006c2501007387 */ /* 0x000fe20000100800 */
[----:B------:R-:W-:Y:S01]  /*2200*/  MOV R202, R27 ;  /* 0x0000001b00ca7202 */ /* 0x000fe20000000f00 */
[----:B------:R-:W-:Y:S02]  /*2210*/  IMAD.MOV.U32 R232, RZ, RZ, R26 ;  /* 0x000000ffffe87224 */ /* 0x000fe400078e001a */
[C---:B------:R-:W-:Y:S01]  /*2220*/  FMUL.FTZ R27, R4.reuse, R243 ;  /* 0x000000f3041b7220 */ /* 0x040fe20000410000 */
[----:B------:R-:W-:Y:S01]  /*2230*/  STL [R1+0x68], R36 ;  /* 0x0000682401007387 */ /* 0x000fe20000100800 */
[----:B------:R-:W-:-:S03]  /*2240*/  FMUL.FTZ R26, R4, R244 ;  /* 0x000000f4041a7220 */ /* 0x000fc60000410000 */
[----:B------:R-:W-:Y:S04]  /*2250*/  STL [R1+0x64], R34 ;  /* 0x0000642201007387 */ /* 0x000fe80000100800 */
[----:B------:R-:W-:Y:S04]  /*2260*/  STL [R1+0x60], R33 ;  /* 0x0000602101007387 */ /* 0x000fe80000100800 */
[----:B------:R-:W-:Y:S04]  /*2270*/  STL [R1+0x58], R32 ;  /* 0x0000582001007387 */ /* 0x000fe80000100800 */
[----:B------:R-:W-:Y:S04]  /*2280*/  STL [R1+0x4c], R30 ;  /* 0x00004c1e01007387 */ /* 0x000fe80000100800 */
[----:B------:R-:W-:Y:S04]  /*2290*/  STL [R1+0x44], R28 ;  /* 0x0000441c01007387 */ /* 0x000fe80000100800 */
[----:B------:R-:W-:Y:S04]  /*22a0*/  STL [R1+0x40], R27 ;  /* 0x0000401b01007387 */ /* 0x000fe80000100800 */
[----:B------:R-:W-:Y:S04]  /*22b0*/  STL [R1+0x38], R26 ;  /* 0x0000381a01007387 */ /* 0x000fe80000100800 */
[----:B------:R-:W2:Y:S01]  /*22c0*/  LDL R201, [R1+0x120] ;  /* 0x0001200001c97983 */ /* 0x000ea20000100800 */
[----:B------:R-:W-:Y:S01]  /*22d0*/  SHF.L.U32 R245, R245, 0x10, RZ ;  /* 0x00000010f5f57819 */ /* 0x000fe200000006ff */
[----:B------:R-:W-:-:S02]  /*22e0*/  IMAD.U32 R248, R248, 0x10000, RZ ;  /* 0x00010000f8f87824 */ /* 0x000fc400078e00ff */
        /* <DEDUP_REMOVED lines=13> */
[----:B------:R0:W5:Y:S01]  /*23c0*/  LDG.E.64 R22, desc[UR4][R10.64] ;  /* 0x000000040a167981 */ /* 0x000162000c1e1b00 */
[----:B------:R-:W-:Y:S01]  /*23d0*/  IMAD.MOV.U32 R196, RZ, RZ, R25 ;  /* 0x000000ffffc47224 */ /* 0x000fe200078e0019 */
[----:B------:R-:W-:-:S02]  /*23e0*/  PRMT R75, R208, 0x7632, R75 ;  /* 0x00007632d04b7816 */ /* 0x000fc4000000004b */
[----:B------:R-:W-:Y:S01]  /*23f0*/  STL [R1+0x24], R203 ;  /* 0x000024cb01007387 */ /* 0x000fe20000100800 */
[----:B------:R-:W-:Y:S02]  /*2400*/  PRMT R29, R226, 0x7632, R29 ;  /* 0x00007632e21d7816 */ /* 0x000fe4000000001d */
[----:B------:R-:W-:Y:S01]  /*2410*/  SHF.L.U32 R19, R208, 0x10, RZ ;  /* 0x00000010d0137819 */ /* 0x000fe200000006ff */
[----:B------:R3:W5:Y:S01]  /*2420*/  LDG.E.64 R20, desc[UR4][R8.64] ;  /* 0x0000000408147981 */ /* 0x000762000c1e1b00 */
[C---:B0-----:R-:W-:Y:S01]  /*2430*/  FMUL.FTZ R11, R4.reuse, R72 ;  /* 0x00000048040b7220 */ /* 0x041fe20000410000 */
[C---:B------:R-:W-:Y:S01]  /*2440*/  FMUL.FTZ R10, R4.reuse, R251 ;  /* 0x000000fb040a7220 */ /* 0x040fe20000410000 */
[C---:B------:R-:W-:Y:S01]  /*2450*/  FMUL.FTZ R72, R4.reuse, R13 ;  /* 0x0000000d04487220 */ /* 0x040fe20000410000 */
[----:B------:R-:W-:Y:S01]  /*2460*/  FMUL.FTZ R251, R4, R12 ;  /* 0x0000000c04fb7220 */ /* 0x000fe20000410000 */
[----:B------:R-:W-:-:S03]  /*2470*/  SHF.L.U32 R25, R226, 0x10, RZ ;  /* 0x00000010e2197819 */ /* 0x000fc600000006ff */
[----:B------:R-:W-:Y:S01]  /*2480*/  STL [R1+0xc], R72 ;  /* 0x00000c4801007387 */ /* 0x000fe20000100800 */
[----:B------:R-:W-:-:S03]  /*2490*/  MOV R226, R5 ;  /* 0x0000000500e27202 */ /* 0x000fc60000000f00 */
[----:B------:R-:W-:Y:S01]  /*24a0*/  STL [R1], R251 ;  /* 0x000000fb01007387 */ /* 0x000fe20000100800 */
[----:B------:R-:W-:-:S03]  /*24b0*/  FMUL.FTZ R13, R4, R202 ;  /* 0x000000ca040d7220 */ /* 0x000fc60000410000 */
[----:B------:R-:W4:Y:S01]  /*24c0*/  LDL R237, [R1+0x118] ;  /* 0x0001180001ed7983 */ /* 0x000f220000100800 */
[----:B------:R-:W-:Y:S01]  /*24d0*/  PRMT R92, R209, 0x7632, R92 ;  /* 0x00007632d15c7816 */ /* 0x000fe2000000005c */
[C---:B---3--:R-:W-:Y:S01]  /*24e0*/  FMUL.FTZ R8, R4.reuse, R15 ;  /* 0x0000000f04087220 */ /* 0x048fe20000410000 */
[C---:B------:R-:W-:Y:S01]  /*24f0*/  FMUL.FTZ R12, R4.reuse, R232 ;  /* 0x000000e8040c7220 */ /* 0x040fe20000410000 */
[----:B------:R-:W3:Y:S01]  /*2500*/  LDL R234, [R1+0x110] ;  /* 0x0001100001ea7983 */ /* 0x000ee20000100800 */
[----:B------:R-:W-:Y:S01]  /*2510*/  SHF.L.U32 R202, R75, 0x10, RZ ;  /* 0x000000104bca7819 */ /* 0x000fe200000006ff */
[----:B------:R-:W-:Y:S02]  /*2520*/  FMUL.FTZ R15, R4, R226 ;  /* 0x000000e2040f7220 */ /* 0x000fe40000410000 */
[----:B------:R-:W3:Y:S01]  /*2530*/  LDL R232, [R1+0x108] ;  /* 0x0001080001e87983 */ /* 0x000ee20000100800 */
[----:B------:R-:W-:-:S03]  /*2540*/  FFMA.FTZ R44, R84, R19, R44 ;  /* 0x00000013542c7223 */ /* 0x000fc6000001002c */
[----:B------:R-:W3:Y:S01]  /*2550*/  LDL R75, [R1+0x11c] ;  /* 0x00011c00014b7983 */ /* 0x000ee20000100800 */
[----:B------:R-:W-:-:S03]  /*2560*/  FADD.FTZ R160, R160, R19 ;  /* 0x00000013a0a07221 */ /* 0x000fc60000010000 */
[----:B------:R-:W3:Y:S01]  /*2570*/  LDL R226, [R1+0x114] ;  /* 0x0001140001e27983 */ /* 0x000ee20000100800 */
[C---:B------:R-:W-:Y:S01]  /*2580*/  FMUL.FTZ R14, R4.reuse, R200 ;  /* 0x000000c8040e7220 */ /* 0x040fe20000410000 */
[----:B------:R-:W-:Y:S01]  /*2590*/  FMUL.FTZ R200, R4, R225 ;  /* 0x000000e104c87220 */ /* 0x000fe20000410000 */
[----:B--2---:R-:W-:Y:S01]  /*25a0*/  FMUL.FTZ R201, R201, R19 ;  /* 0x00000013c9c97220 */ /* 0x004fe20000410000 */
[----:B------:R-:W-:Y:S02]  /*25b0*/  SHF.L.U32 R19, R92, 0x10, RZ ;  /* 0x000000105c137819 */ /* 0x000fe400000006ff */
[----:B------:R-:W5:Y:S04]  /*25c0*/  LDL.LU R92, [R1+0x1a8] ;  /* 0x0001a800015c7983 */ /* 0x000f680000300800 */
[----:B------:R-:W2:Y:S01]  /*25d0*/  LDL R225, [R1+0x104] ;  /* 0x0001040001e17983 */ /* 0x000ea20000100800 */
[----:B------:R-:W-:Y:S01]  /*25e0*/  IMAD.U32 R18, R209, 0x10000, RZ ;  /* 0x00010000d1127824 */ /* 0x000fe200078e00ff */
[C---:B------:R-:W-:Y:S01]  /*25f0*/  PRMT R91, R210.reuse, 0x7632, R91 ;  /* 0x00007632d25b7816 */ /* 0x040fe2000000005b */
[C---:B------:R-:W-:Y:S01]  /*2600*/  IMAD.U32 R5, R227.reuse, 0x10000, RZ ;  /* 0x00010000e3057824 */ /* 0x040fe200078e00ff */
[----:B------:R-:W-:Y:S01]  /*2610*/  SHF.L.U32 R210, R210, 0x10, RZ ;  /* 0x00000010d2d27819 */ /* 0x000fe200000006ff */
[----:B------:R0:W5:Y:S01]  /*2620*/  LDG.E.64 R208, desc[UR4][R230.64] ;  /* 0x00000004e6d07981 */ /* 0x000162000c1e1b00 */
[----:B------:R-:W-:Y:S01]  /*2630*/  PRMT R24, R227, 0x7632, R24 ;  /* 0x00007632e3187816 */ /* 0x000fe20000000018 */
[----:B------:R-:W-:Y:S01]  /*2640*/  FMUL.FTZ R227, R4, R252 ;  /* 0x000000fc04e37220 */ /* 0x000fe20000410000 */
[C---:B------:R-:W-:Y:S01]  /*2650*/  PRMT R90, R211.reuse, 0x7632, R90 ;  /* 0x00007632d35a7816 */ /* 0x040fe2000000005a */
[----:B------:R-:W2:Y:S01]  /*2660*/  LDL R235, [R1+0x10c] ;  /* 0x00010c0001eb7983 */ /* 0x000ea20000100800 */
[----:B------:R-:W-:Y:S01]  /*2670*/  SHF.L.U32 R211, R211, 0x10, RZ ;  /* 0x00000010d3d37819 */ /* 0x000fe200000006ff */
[----:B------:R-:W-:Y:S01]  /*2680*/  FFMA.FTZ R46, R74, R18, R46 ;  /* 0x000000124a2e7223 */ /* 0x000fe2000001002e */
[----:B------:R-:W-:Y:S01]  /*2690*/  FADD.FTZ R162, R162, R18 ;  /* 0x00000012a2a27221 */ /* 0x000fe20000010000 */
[C---:B------:R-:W-:Y:S01]  /*26a0*/  FMUL.FTZ R9, R4.reuse, R249 ;  /* 0x000000f904097220 */ /* 0x040fe20000410000 */
[----:B0-----:R-:W-:Y:S01]  /*26b0*/  FMUL.FTZ R230, R4, R250 ;  /* 0x000000fa04e67220 */ /* 0x001fe20000410000 */
[----:B------:R-:W-:-:S02]  /*26c0*/  IMAD.U32 R250, R91, 0x10000, RZ ;  /* 0x000100005bfa7824 */ /* 0x000fc400078e00ff */
[----:B------:R-:W-:Y:S01]  /*26d0*/  FMUL.FTZ R233, R4, R247 ;  /* 0x000000f704e97220 */ /* 0x000fe20000410000 */
[----:B------:R0:W5:Y:S01]  /*26e0*/  LDL.LU R91, [R1+0x1a4] ;  /* 0x0001a400015b7983 */ /* 0x0001620000300800 */
[----:B------:R-:W-:Y:S01]  /*26f0*/  SHF.L.U32 R247, R90, 0x10, RZ ;  /* 0x000000105af77819 */ /* 0x000fe200000006ff */
[----:B------:R-:W-:Y:S01]  /*2700*/  FFMA.FTZ R54, R41, R211, R54 ;  /* 0x000000d329367223 */ /* 0x000fe20000010036 */
[----:B------:R-:W-:Y:S01]  /*2710*/  FADD.FTZ R158, R158, R211 ;  /* 0x000000d39e9e7221 */ /* 0x000fe20000010000 */
[----:B------:R-:W-:Y:S01]  /*2720*/  FMUL.FTZ R248, R4, R248 ;  /* 0x000000f804f87220 */ /* 0x000fe20000410000 */
[----:B------:R-:W-:Y:S01]  /*2730*/  PRMT R89, R212, 0x7632, R89 ;  /* 0x00007632d4597816 */ /* 0x000fe20000000059 */
[----:B------:R-:W-:Y:S01]  /*2740*/  FADD.FTZ R159, R159, R247 ;  /* 0x000000f79f9f7221 */ /* 0x000fe20000010000 */
[----:B----4-:R-:W-:Y:S01]  /*2750*/  FMUL.FTZ R252, R237, R18 ;  /* 0x00000012edfc7220 */ /* 0x010fe20000410000 */
[----:B---3--:R-:W-:-:S04]  /*2760*/  FMUL.FTZ R18, R234, R210 ;  /* 0x000000d2ea127220 */ /* 0x008fc80000410000 */
[----:B------:R-:W-:Y:S01]  /*2770*/  STL [R1+0x1c], R252 ;  /* 0x00001cfc01007387 */ /* 0x000fe20000100800 */
[----:B------:R-:W-:-:S03]  /*2780*/  FMUL.FTZ R249, R232, R211 ;  /* 0x000000d3e8f97220 */ /* 0x000fc60000410000 */
[----:B------:R-:W3:Y:S01]  /*2790*/  LDL R234, [R1+0x100] ;  /* 0x0001000001ea7983 */ /* 0x000ee20000100800 */
[----:B------:R-:W-:-:S03]  /*27a0*/  FMUL.FTZ R75, R75, R202 ;  /* 0x000000ca4b4b7220 */ /* 0x000fc60000410000 */
[----:B------:R0:W5:Y:S01]  /*27b0*/  LDL.LU R90, [R1+0x1a0] ;  /* 0x0001a000015a7983 */ /* 0x0001620000300800 */
[----:B------:R-:W-:-:S03]  /*27c0*/  FMUL.FTZ R211, R226, R19 ;  /* 0x00000013e2d37220 */ /* 0x000fc60000410000 */
[----:B------:R-:W-:Y:S01]  /*27d0*/  STL [R1+0x4], R18 ;  /* 0x0000041201007387 */ /* 0x000fe20000100800 */
[----:B------:R-:W-:-:S03]  /*27e0*/  FFMA.FTZ R55, R248, R247, R55 ;  /* 0x000000f7f8377223 */ /* 0x000fc60000010037 */
[----:B------:R-:W4:Y:S01]  /*27f0*/  LDL R232, [R1+0xf8] ;  /* 0x0000f80001e87983 */ /* 0x000f220000100800 */
[----:B------:R-:W-:-:S03]  /*2800*/  SHF.L.U32 R244, R89, 0x10, RZ ;  /* 0x0000001059f47819 */ /* 0x000fc600000006ff */
[----:B------:R-:W3:Y:S01]  /*2810*/  LDL R226, [R1+0xf0] ;  /* 0x0000f00001e27983 */ /* 0x000ee20000100800 */
[----:B------:R-:W-:-:S03]  /*2820*/  FFMA.FTZ R47, R72, R19, R47 ;  /* 0x00000013482f7223 */ /* 0x000fc6000001002f */
[----:B------:R0:W-:Y:S01]  /*2830*/  STL [R1+0x20], R75 ;  /* 0x0000204b01007387 */ /* 0x0001e20000100800 */
[----:B------:R-:W-:-:S03]  /*2840*/  FADD.FTZ R163, R163, R19 ;  /* 0x00000013a3a37221 */ /* 0x000fc60000010000 */
[----:B------:R0:W-:Y:S01]  /*2850*/  STL [R1+0x8], R211 ;  /* 0x000008d301007387 */ /* 0x0001e20000100800 */
[----:B--2---:R-:W-:-:S03]  /*2860*/  FMUL.FTZ R247, R225, R247 ;  /* 0x000000f7e1f77220 */ /* 0x004fc60000410000 */
[----:B------:R-:W2:Y:S04]  /*2870*/  LDL R225, [R1+0xe8] ;  /* 0x0000e80001e17983 */ /* 0x000ea80000100800 */
[----:B------:R0:W5:Y:S04]  /*2880*/  LDL.LU R89, [R1+0x19c] ;  /* 0x00019c0001597983 */ /* 0x0001680000300800 */
[----:B------:R-:W4:Y:S01]  /*2890*/  LDL R19, [R1+0xd0] ;  /* 0x0000d00001137983 */ /* 0x000f220000100800 */
[----:B------:R-:W-:Y:S02]  /*28a0*/  PRMT R16, R213, 0x7632, R16 ;  /* 0x00007632d5107816 */ /* 0x000fe40000000010 */
[C---:B------:R-:W-:Y:S01]  /*28b0*/  PRMT R17, R214.reuse, 0x7632, R17 ;  /* 0x00007632d6117816 */ /* 0x040fe20000000011 */
[----:B------:R-:W-:Y:S01]  /*28c0*/  FFMA.FTZ R45, R203, R202, R45 ;  /* 0x000000cacb2d7223 */ /* 0x000fe2000001002d */
[----:B------:R-:W-:Y:S01]  /*28d0*/  SHF.L.U32 R214, R214, 0x10, RZ ;  /* 0x00000010d6d67819 */ /* 0x000fe200000006ff */
[----:B------:R-:W-:Y:S01]  /*28e0*/  FADD.FTZ R161, R161, R202 ;  /* 0x000000caa1a17221 */ /* 0x000fe20000010000 */
[----:B------:R-:W-:Y:S01]  /*28f0*/  PRMT R88, R218, 0x7632, R88 ;  /* 0x00007632da587816 */ /* 0x000fe20000000058 */
[----:B------:R-:W2:Y:S01]  /*2900*/  LDL R202, [R1+0xd8] ;  /* 0x0000d80001ca7983 */ /* 0x000ea20000100800 */
[----:B------:R-:W-:Y:S01]  /*2910*/  IMAD.U32 R241, R16, 0x10000, RZ ;  /* 0x0001000010f17824 */ /* 0x000fe200078e00ff */
[----:B------:R-:W-:Y:S01]  /*2920*/  SHF.L.U32 R238, R17, 0x10, RZ ;  /* 0x0000001011ee7819 */ /* 0x000fe200000006ff */
[----:B------:R-:W-:Y:S01]  /*2930*/  IMAD.U32 R218, R218, 0x10000, RZ ;  /* 0x00010000dada7824 */ /* 0x000fe200078e00ff */
[----:B------:R-:W-:Y:S01]  /*2940*/  PRMT R228, R215, 0x7632, R228 ;  /* 0x00007632d7e47816 */ /* 0x000fe200000000e4 */
[----:B------:R-:W2:Y:S01]  /*2950*/  LDL R17, [R1+0xc8] ;  /* 0x0000c80001117983 */ /* 0x000ea20000100800 */
[----:B------:R-:W-:Y:S01]  /*2960*/  FFMA.FTZ R52, R43, R210, R52 ;  /* 0x000000d22b347223 */ /* 0x000fe20000010034 */
[----:B------:R-:W-:-:S02]  /*2970*/  FADD.FTZ R156, R156, R210 ;  /* 0x000000d29c9c7221 */ /* 0x000fc40000010000 */
[----:B------:R-:W2:Y:S01]  /*2980*/  LDL R16, [R1+0xc0] ;  /* 0x0000c00001107983 */ /* 0x000ea20000100800 */
[-C--:B------:R-:W-:Y:S01]  /*2990*/  FFMA.FTZ R53, R251, R250.reuse, R53 ;  /* 0x000000fafb357223 */ /* 0x080fe20000010035 */
[----:B------:R-:W-:Y:S01]  /*29a0*/  FADD.FTZ R157, R157, R250 ;  /* 0x000000fa9d9d7221 */ /* 0x000fe20000010000 */
[----:B------:R-:W-:Y:S01]  /*29b0*/  FMUL.FTZ R250, R235, R250 ;  /* 0x000000faebfa7220 */ /* 0x000fe20000410000 */
[----:B------:R-:W2:Y:S01]  /*29c0*/  LDL R210, [R1+0xe0] ;  /* 0x0000e00001d27983 */ /* 0x000ea20000100800 */
[----:B------:R-:W-:Y:S01]  /*29d0*/  SHF.L.U32 R235, R228, 0x10, RZ ;  /* 0x00000010e4eb7819 */ /* 0x000fe200000006ff */
[----:B---3--:R-:W-:Y:S01]  /*29e0*/  FMUL.FTZ R240, R226, R214 ;  /* 0x000000d6e2f07220 */ /* 0x008fe20000410000 */
[----:B------:R-:W-:Y:S02]  /*29f0*/  SHF.L.U32 R226, R88, 0x10, RZ ;  /* 0x0000001058e27819 */ /* 0x000fe400000006ff */
[----:B------:R3:W5:Y:S01]  /*2a00*/  LDL.LU R88, [R1+0x198] ;  /* 0x0001980001587983 */ /* 0x0007620000300800 */
[----:B----4-:R-:W-:-:S03]  /*2a10*/  FMUL.FTZ R228, R19, R218 ;  /* 0x000000da13e47220 */ /* 0x010fc60000410000 */
[----:B------:R-:W4:Y:S01]  /*2a20*/  LDL R19, [R1+0xb8] ;  /* 0x0000b80001137983 */ /* 0x000f220000100800 */
[----:B------:R-:W-:Y:S02]  /*2a30*/  SHF.L.U32 R213, R213, 0x10, RZ ;  /* 0x00000010d5d57819 */ /* 0x000fe400000006ff */
[----:B------:R-:W-:Y:S02]  /*2a40*/  PRMT R229, R216, 0x7632, R229 ;  /* 0x00007632d8e57816 */ /* 0x000fe400000000e5 */
[----:B------:R-:W-:Y:S01]  /*2a50*/  PRMT R231, R217, 0x7632, R231 ;  /* 0x00007632d9e77816 */ /* 0x000fe200000000e7 */
[----:B------:R-:W-:Y:S01]  /*2a60*/  IMAD.U32 R215, R215, 0x10000, RZ ;  /* 0x00010000d7d77824 */ /* 0x000fe200078e00ff */
[----:B------:R-:W-:Y:S02]  /*2a70*/  SHF.L.U32 R217, R217, 0x10, RZ ;  /* 0x00000010d9d97819 */ /* 0x000fe400000006ff */
[C---:B------:R-:W-:Y:S02]  /*2a80*/  PRMT R87, R219.reuse, 0x7632, R87 ;  /* 0x00007632db577816 */ /* 0x040fe40000000057 */
[----:B------:R-:W-:Y:S01]  /*2a90*/  PRMT R86, R220, 0x7632, R86 ;  /* 0x00007632dc567816 */ /* 0x000fe20000000056 */
[----:B------:R-:W-:Y:S01]  /*2aa0*/  FMUL.FTZ R243, R232, R213 ;  /* 0x000000d5e8f37220 */ /* 0x000fe20000410000 */
[----:B------:R-:W-:-:S02]  /*2ab0*/  SHF.L.U32 R219, R219, 0x10, RZ ;  /* 0x00000010dbdb7819 */ /* 0x000fc400000006ff */
[----:B------:R-:W-:Y:S01]  /*2ac0*/  SHF.L.U32 R220, R220, 0x10, RZ ;  /* 0x00000010dcdc7819 */ /* 0x000fe200000006ff */
[----:B------:R-:W-:Y:S01]  /*2ad0*/  IMAD.U32 R212, R212, 0x10000, RZ ;  /* 0x00010000d4d47824 */ /* 0x000fe200078e00ff */
[----:B------:R-:W-:Y:S01]  /*2ae0*/  SHF.L.U32 R216, R216, 0x10, RZ ;  /* 0x00000010d8d87819 */ /* 0x000fe200000006ff */
[----:B------:R-:W-:Y:S01]  /*2af0*/  IMAD.U32 R232, R229, 0x10000, RZ ;  /* 0x00010000e5e87824 */ /* 0x000fe200078e00ff */
[----:B------:R-:W-:Y:S01]  /*2b00*/  PRMT R85, R221, 0x7632, R85 ;  /* 0x00007632dd557816 */ /* 0x000fe20000000055 */
[----:B------:R-:W-:Y:S01]  /*2b10*/  FFMA.FTZ R60, R37, R214, R60 ;  /* 0x000000d6253c7223 */ /* 0x000fe2000001003c */
[----:B------:R-:W-:Y:S01]  /*2b20*/  SHF.L.U32 R229, R231, 0x10, RZ ;  /* 0x00000010e7e57819 */ /* 0x000fe200000006ff */
[----:B------:R-:W-:Y:S01]  /*2b30*/  FADD.FTZ R148, R148, R214 ;  /* 0x000000d694947221 */ /* 0x000fe20000010000 */
[----:B--2---:R-:W-:Y:S01]  /*2b40*/  FMUL.FTZ R237, R225, R215 ;  /* 0x000000d7e1ed7220 */ /* 0x004fe20000410000 */
[----:B------:R-:W-:Y:S01]  /*2b50*/  FMUL.FTZ R231, R202, R217 ;  /* 0x000000d9cae77220 */ /* 0x000fe20000410000 */
[----:B------:R-:W-:Y:S01]  /*2b60*/  FMUL.FTZ R7, R4, R246 ;  /* 0x000000f604077220 */ /* 0x000fe20000410000 */
[----:B------:R-:W-:Y:S01]  /*2b70*/  FFMA.FTZ R62, R36, R215, R62 ;  /* 0x000000d7243e7223 */ /* 0x000fe2000001003e */
[----:B------:R-:W-:Y:S01]  /*2b80*/  FADD.FTZ R150, R150, R215 ;  /* 0x000000d796967221 */ /* 0x000fe20000010000 */
[----:B------:R-:W-:-:S02]  /*2b90*/  IMAD.U32 R214, R87, 0x10000, RZ ;  /* 0x0001000057d67824 */ /* 0x000fc400078e00ff */
[----:B------:R-:W-:Y:S01]  /*2ba0*/  FMUL.FTZ R225, R17, R219 ;  /* 0x000000db11e17220 */ /* 0x000fe20000410000 */
[----:B------:R-:W-:Y:S01]  /*2bb0*/  FMUL.FTZ R202, R16, R220 ;  /* 0x000000dc10ca7220 */ /* 0x000fe20000410000 */
[----:B------:R-:W-:Y:S01]  /*2bc0*/  FMUL.FTZ R246, R234, R212 ;  /* 0x000000d4eaf67220 */ /* 0x000fe20000410000 */
[----:B------:R3:W5:Y:S01]  /*2bd0*/  LDL.LU R87, [R1+0x194] ;  /* 0x0001940001577983 */ /* 0x0007620000300800 */
[----:B------:R-:W-:Y:S01]  /*2be0*/  SHF.L.U32 R215, R86, 0x10, RZ ;  /* 0x0000001056d77819 */ /* 0x000fe200000006ff */
[----:B------:R-:W-:Y:S01]  /*2bf0*/  FADD.FTZ R17, RZ, R201 ;  /* 0x000000c9ff117221 */ /* 0x000fe20000010000 */
[----:B------:R-:W-:Y:S01]  /*2c00*/  FFMA.FTZ R16, R84, R201, RZ ;  /* 0x000000c954107223 */ /* 0x000fe200000100ff */
[----:B------:R-:W-:Y:S02]  /*2c10*/  IMAD.U32 R221, R221, 0x10000, RZ ;  /* 0x00010000dddd7824 */ /* 0x000fe400078e00ff */
[-C--:B------:R-:W-:Y:S01]  /*2c20*/  FFMA.FTZ R64, R34, R216.reuse, R64 ;  /* 0x000000d822407223 */ /* 0x080fe20000010040 */
[----:B------:R-:W-:Y:S01]  /*2c30*/  FADD.FTZ R144, R144, R216 ;  /* 0x000000d890907221 */ /* 0x000fe20000010000 */
[----:B------:R-:W-:Y:S01]  /*2c40*/  FMUL.FTZ R234, R210, R216 ;  /* 0x000000d8d2ea7220 */ /* 0x000fe20000410000 */
[----:B------:R3:W5:Y:S01]  /*2c50*/  LDL.LU R86, [R1+0x190] ;  /* 0x0001900001567983 */ /* 0x0007620000300800 */
[----:B------:R-:W-:Y:S01]  /*2c60*/  SHF.L.U32 R216, R85, 0x10, RZ ;  /* 0x0000001055d87819 */ /* 0x000fe200000006ff */
[----:B------:R-:W-:-:S02]  /*2c70*/  FADD.FTZ R17, R17, R75 ;  /* 0x0000004b11117221 */ /* 0x000fc40000010000 */
[----:B------:R-:W2:Y:S01]  /*2c80*/  LDL R210, [R1+0xb0] ;  /* 0x0000b00001d27983 */ /* 0x000ea20000100800 */
[----:B------:R-:W-:-:S03]  /*2c90*/  FFMA.FTZ R16, R203, R75, R16 ;  /* 0x0000004bcb107223 */ /* 0x000fc60000010010 */
[----:B------:R3:W5:Y:S04]  /*2ca0*/  LDL.LU R85, [R1+0x18c] ;  /* 0x00018c0001557983 */ /* 0x0007680000300800 */
[----:B-1----:R3:W5:Y:S04]  /*2cb0*/  LDL.LU R84, [R1+0x188] ;  /* 0x0001880001547983 */ /* 0x0027680000300800 */
[----:B0-----:R3:W5:Y:S01]  /*2cc0*/  LDL.LU R75, [R1+0x184] ;  /* 0x00018400014b7983 */ /* 0x0017620000300800 */
[----:B----4-:R-:W-:-:S03]  /*2cd0*/  FMUL.FTZ R203, R19, R221 ;  /* 0x000000dd13cb7220 */ /* 0x010fc60000410000 */
[----:B------:R-:W4:Y:S01]  /*2ce0*/  LDL R19, [R1+0xa8] ;  /* 0x0000a80001137983 */ /* 0x000f220000100800 */
[----:B------:R-:W-:Y:S01]  /*2cf0*/  FFMA.FTZ R16, R74, R252, R16 ;  /* 0x000000fc4a107223 */ /* 0x000fe20000010010 */
[----:B------:R-:W-:Y:S01]  /*2d00*/  PRMT R73, R222, 0x7632, R73 ;  /* 0x00007632de497816 */ /* 0x000fe20000000049 */
[----:B------:R-:W-:Y:S01]  /*2d10*/  FADD.FTZ R17, R17, R252 ;  /* 0x000000fc11117221 */ /* 0x000fe20000010000 */
[----:B------:R-:W-:Y:S01]  /*2d20*/  FFMA.FTZ R66, R33, R217, R66 ;  /* 0x000000d921427223 */ /* 0x000fe20000010042 */
[----:B------:R-:W-:Y:S01]  /*2d30*/  FFMA.FTZ R16, R72, R211, R16 ;  /* 0x000000d348107223 */ /* 0x000fe20000010010 */
[----:B------:R-:W-:Y:S01]  /*2d40*/  FADD.FTZ R146, R146, R217 ;  /* 0x000000d992927221 */ /* 0x000fe20000010000 */
[----:B------:R-:W-:Y:S01]  /*2d50*/  FADD.FTZ R17, R17, R211 ;  /* 0x000000d311117221 */ /* 0x000fe20000010000 */
[----:B------:R3:W5:Y:S01]  /*2d60*/  LDL.LU R74, [R1+0x180] ;  /* 0x00018000014a7983 */ /* 0x0007620000300800 */
[----:B------:R-:W-:Y:S02]  /*2d70*/  IMAD.U32 R217, R73, 0x10000, RZ ;  /* 0x0001000049d97824 */ /* 0x000fe400078e00ff */
[----:B------:R-:W-:Y:S01]  /*2d80*/  FFMA.FTZ R16, R43, R18, R16 ;  /* 0x000000122b107223 */ /* 0x000fe20000010010 */
[----:B------:R3:W5:Y:S01]  /*2d90*/  LDL.LU R73, [R1+0x17c] ;  /* 0x00017c0001497983 */ /* 0x0007620000300800 */
[----:B------:R-:W-:-:S03]  /*2da0*/  FADD.FTZ R17, R17, R18 ;  /* 0x0000001211117221 */ /* 0x000fc60000010000 */
[----:B------:R3:W5:Y:S01]  /*2db0*/  LDL.LU R72, [R1+0x178] ;  /* 0x0001780001487983 */ /* 0x0007620000300800 */
[----:B------:R-:W-:-:S03]  /*2dc0*/  PRMT R42, R223, 0x7632, R42 ;  /* 0x00007632df2a7816 */ /* 0x000fc6000000002a */
[----:B------:R3:W5:Y:S04]  /*2dd0*/  LDL.LU R43, [R1+0x174] ;  /* 0x00017400012b7983 */ /* 0x0007680000300800 */
[----:B------:R-:W3:Y:S01]  /*2de0*/  LDL R18, [R1+0xfc] ;  /* 0x0000fc0001127983 */ /* 0x000ee20000100800 */
[----:B------:R-:W-:Y:S01]  /*2df0*/  FFMA.FTZ R70, R30, R219, R70 ;  /* 0x000000db1e467223 */ /* 0x000fe20000010046 */
[----:B------:R-:W-:Y:S01]  /*2e00*/  FADD.FTZ R142, R142, R219 ;  /* 0x000000db8e8e7221 */ /* 0x000fe20000010000 */
[----:B------:R-:W-:Y:S01]  /*2e10*/  SHF.L.U32 R219, R42, 0x10, RZ ;  /* 0x000000102adb7819 */ /* 0x000fe200000006ff */
[----:B------:R-:W-:Y:S01]  /*2e20*/  FFMA.FTZ R68, R32, R218, R68 ;  /* 0x000000da20447223 */ /* 0x000fe20000010044 */
[----:B------:R-:W-:Y:S01]  /*2e30*/  FADD.FTZ R140, R140, R218 ;  /* 0x000000da8c8c7221 */ /* 0x000fe20000010000 */
[----:B------:R0:W5:Y:S04]  /*2e40*/  LDL.LU R42, [R1+0x170] ;  /* 0x00017000012a7983 */ /* 0x0001680000300800 */
[----:B------:R-:W2:Y:S01]  /*2e50*/  LDL R218, [R1+0xf4] ;  /* 0x0000f40001da7983 */ /* 0x000ea20000100800 */
[----:B------:R-:W-:Y:S01]  /*2e60*/  FFMA.FTZ R58, R38, R213, R58 ;  /* 0x000000d5263a7223 */ /* 0x000fe2000001003a */
[----:B------:R-:W-:-:S02]  /*2e70*/  FADD.FTZ R154, R154, R213 ;  /* 0x000000d59a9a7221 */ /* 0x000fc40000010000 */
[----:B------:R-:W2:Y:S01]  /*2e80*/  LDL R213, [R1+0xec] ;  /* 0x0000ec0001d57983 */ /* 0x000ea20000100800 */
[----:B------:R-:W-:Y:S01]  /*2e90*/  FFMA.FTZ R16, R251, R250, R16 ;  /* 0x000000fafb107223 */ /* 0x000fe20000010010 */
[----:B------:R-:W-:Y:S02]  /*2ea0*/  PRMT R40, R224, 0x7632, R40 ;  /* 0x00007632e0287816 */ /* 0x000fe40000000028 */
[----:B------:R-:W-:Y:S01]  /*2eb0*/  SHF.L.U32 R223, R223, 0x10, RZ ;  /* 0x00000010dfdf7819 */ /* 0x000fe200000006ff */
[----:B------:R-:W-:Y:S01]  /*2ec0*/  FFMA.FTZ R16, R41, R249, R16 ;  /* 0x000000f929107223 */ /* 0x000fe20000010010 */
[----:B------:R-:W-:Y:S01]  /*2ed0*/  FFMA.FTZ R56, R39, R212, R56 ;  /* 0x000000d427387223 */ /* 0x000fe20000010038 */
[----:B------:R-:W-:Y:S01]  /*2ee0*/  FADD.FTZ R152, R152, R212 ;  /* 0x000000d498987221 */ /* 0x000fe20000010000 */
[----:B------:R-:W-:Y:S01]  /*2ef0*/  FFMA.FTZ R76, R28, R220, R76 ;  /* 0x000000dc1c4c7223 */ /* 0x000fe2000001004c */
[----:B------:R-:W-:Y:S01]  /*2f00*/  FADD.FTZ R136, R136, R220 ;  /* 0x000000dc88887221 */ /* 0x000fe20000010000 */
[----:B------:R0:W5:Y:S01]  /*2f10*/  LDL.LU R41, [R1+0x16c] ;  /* 0x00016c0001297983 */ /* 0x0001620000300800 */
[----:B------:R-:W-:-:S03]  /*2f20*/  SHF.L.U32 R220, R40, 0x10, RZ ;  /* 0x0000001028dc7819 */ /* 0x000fc600000006ff */
[----:B------:R-:W2:Y:S04]  /*2f30*/  LDL R212, [R1+0xa0] ;  /* 0x0000a00001d47983 */ /* 0x000ea80000100800 */
[----:B------:R0:W5:Y:S01]  /*2f40*/  LDL.LU R40, [R1+0x168] ;  /* 0x0001680001287983 */ /* 0x0001620000300800 */
[----:B----4-:R-:W-:-:S03]  /*2f50*/  FMUL.FTZ R211, R19, R223 ;  /* 0x000000df13d37220 */ /* 0x010fc60000410000 */
[----:B------:R-:W4:Y:S01]  /*2f60*/  LDL R19, [R1+0xe4] ;  /* 0x0000e40001137983 */ /* 0x000f220000100800 */
[----:B------:R-:W-:Y:S01]  /*2f70*/  FADD.FTZ R17, R17, R250 ;  /* 0x000000fa11117221 */ /* 0x000fe20000010000 */
[----:B------:R-:W-:-:S03]  /*2f80*/  FMUL.FTZ R245, R4, R245 ;  /* 0x000000f504f57220 */ /* 0x000fc60000410000 */
[----:B------:R-:W-:Y:S01]  /*2f90*/  FADD.FTZ R17, R17, R249 ;  /* 0x000000f911117221 */ /* 0x000fe20000010000 */
[----:B------:R-:W-:-:S03]  /*2fa0*/  FFMA.FTZ R16, R248, R247, R16 ;  /* 0x000000f7f8107223 */ /* 0x000fc60000010010 */
[----:B------:R-:W-:Y:S01]  /*2fb0*/  FADD.FTZ R17, R17, R247 ;  /* 0x000000f711117221 */ /* 0x000fe20000010000 */
[----:B------:R-:W-:Y:S01]  /*2fc0*/  FFMA.FTZ R57, R245, R244, R57 ;  /* 0x000000f4f5397223 */ /* 0x000fe20000010039 */
[----:B------:R-:W-:Y:S02]  /*2fd0*/  FADD.FTZ R153, R153, R244 ;  /* 0x000000f499997221 */ /* 0x000fe40000010000 */
[----:B------:R-:W-:Y:S01]  /*2fe0*/  FADD.FTZ R17, R17, R246 ;  /* 0x000000f611117221 */ /* 0x000fe20000010000 */
[----:B------:R-:W-:Y:S01]  /*2ff0*/  FMUL.FTZ R242, R4, R242 ;  /* 0x000000f204f27220 */ /* 0x000fe20000410000 */
[----:B---3--:R-:W-:Y:S01]  /*3000*/  FMUL.FTZ R244, R18, R244 ;  /* 0x000000f412f47220 */ /* 0x008fe20000410000 */
[----:B------:R-:W-:Y:S02]  /*3010*/  FFMA.FTZ R18, R39, R246, R16 ;  /* 0x000000f627127223 */ /* 0x000fe40000010010 */
[----:B------:R-:W-:Y:S01]  /*3020*/  FFMA.FTZ R59, R242, R241, R59 ;  /* 0x000000f1f23b7223 */ /* 0x000fe2000001003b */
[----:B------:R-:W-:Y:S01]  /*3030*/  FADD.FTZ R155, R155, R241 ;  /* 0x000000f19b9b7221 */ /* 0x000fe20000010000 */
[----:B------:R-:W-:Y:S01]  /*3040*/  FADD.FTZ R16, R17, R244 ;  /* 0x000000f411107221 */ /* 0x000fe20000010000 */
[----:B------:R-:W-:Y:S01]  /*3050*/  FFMA.FTZ R17, R245, R244, R18 ;  /* 0x000000f4f5117223 */ /* 0x000fe20000010012 */
[----:B------:R0:W5:Y:S02]  /*3060*/  LDL.LU R39, [R1+0x164] ;  /* 0x0001640001277983 */ /* 0x0001640000300800 */
[----:B------:R-:W-:Y:S01]  /*3070*/  FADD.FTZ R16, R16, R243 ;  /* 0x000000f310107221 */ /* 0x000fe20000010000 */
[----:B------:R-:W-:Y:S01]  /*3080*/  FFMA.FTZ R18, R38, R243, R17 ;  /* 0x000000f326127223 */ /* 0x000fe20000010011 */
[----:B--2---:R-:W-:Y:S01]  /*3090*/  FMUL.FTZ R241, R218, R241 ;  /* 0x000000f1daf17220 */ /* 0x004fe20000410000 */
[----:B------:R0:W5:Y:S03]  /*30a0*/  LDL.LU R38, [R1+0x160] ;  /* 0x0001600001267983 */ /* 0x0001660000300800 */
[----:B------:R-:W-:Y:S01]  /*30b0*/  FADD.FTZ R17, R16, R241 ;  /* 0x000000f110117221 */ /* 0x000fe20000010000 */
[----:B------:R-:W-:Y:S01]  /*30c0*/  FFMA.FTZ R16, R242, R241, R18 ;  /* 0x000000f1f2107223 */ /* 0x000fe20000010012 */
[C---:B------:R-:W-:Y:S01]  /*30d0*/  FMUL.FTZ R239, R4.reuse, R239 ;  /* 0x000000ef04ef7220 */ /* 0x040fe20000410000 */
[----:B------:R-:W2:Y:S01]  /*30e0*/  LDL R18, [R1+0xdc] ;  /* 0x0000dc0001127983 */ /* 0x000ea20000100800 */
[----:B------:R-:W-:Y:S01]  /*30f0*/  FADD.FTZ R149, R149, R238 ;  /* 0x000000ee95957221 */ /* 0x000fe20000010000 */
[----:B------:R-:W-:Y:S01]  /*3100*/  FFMA.FTZ R16, R37, R240, R16 ;  /* 0x000000f025107223 */ /* 0x000fe20000010010 */
[-C--:B------:R-:W-:Y:S01]  /*3110*/  FFMA.FTZ R61, R239, R238.reuse, R61 ;  /* 0x000000eeef3d7223 */ /* 0x080fe2000001003d */
[----:B------:R-:W-:Y:S01]  /*3120*/  FMUL.FTZ R238, R213, R238 ;  /* 0x000000eed5ee7220 */ /* 0x000fe20000410000 */
[----:B------:R0:W5:Y:S01]  /*3130*/  LDL.LU R37, [R1+0x15c] ;  /* 0x00015c0001257983 */ /* 0x0001620000300800 */
[----:B------:R-:W-:-:S03]  /*3140*/  FMUL.FTZ R236, R4, R236 ;  /* 0x000000ec04ec7220 */ /* 0x000fc60000410000 */
[----:B------:R-:W3:Y:S01]  /*3150*/  LDL R218, [R1+0xd4] ;  /* 0x0000d40001da7983 */ /* 0x000ee20000100800 */
[----:B------:R-:W-:Y:S01]  /*3160*/  FFMA.FTZ R16, R239, R238, R16 ;  /* 0x000000eeef107223 */ /* 0x000fe20000010010 */
[----:B------:R-:W-:Y:S01]  /*3170*/  FFMA.FTZ R78, R27, R221, R78 ;  /* 0x000000dd1b4e7223 */ /* 0x000fe2000001004e */
[----:B------:R-:W-:Y:S01]  /*3180*/  FADD.FTZ R138, R138, R221 ;  /* 0x000000dd8a8a7221 */ /* 0x000fe20000010000 */
[----:B------:R-:W3:Y:S01]  /*3190*/  LDL R213, [R1+0xcc] ;  /* 0x0000cc0001d57983 */ /* 0x000ee20000100800 */
[----:B------:R-:W-:Y:S01]  /*31a0*/  FFMA.FTZ R16, R36, R237, R16 ;  /* 0x000000ed24107223 */ /* 0x000fe20000010010 */
[----:B------:R-:W-:Y:S01]  /*31b0*/  FFMA.FTZ R63, R236, R235, R63 ;  /* 0x000000ebec3f7223 */ /* 0x000fe2000001003f */
[----:B------:R-:W-:Y:S01]  /*31c0*/  FADD.FTZ R151, R151, R235 ;  /* 0x000000eb97977221 */ /* 0x000fe20000010000 */
[----:B------:R0:W5:Y:S01]  /*31d0*/  LDL.LU R36, [R1+0x158] ;  /* 0x0001580001247983 */ /* 0x0001620000300800 */
[----:B------:R-:W-:-:S03]  /*31e0*/  IMAD.U32 R221, R35, 0x10000, RZ ;  /* 0x0001000023dd7824 */ /* 0x000fc600078e00ff */
[----:B------:R0:W5:Y:S01]  /*31f0*/  LDL.LU R35, [R1+0x154] ;  /* 0x0001540001237983 */ /* 0x0001620000300800 */
[----:B----4-:R-:W-:-:S03]  /*3200*/  FMUL.FTZ R235, R19, R235 ;  /* 0x000000eb13eb7220 */ /* 0x010fc60000410000 */
[----:B------:R-:W4:Y:S01]  /*3210*/  LDL R19, [R1+0x98] ;  /* 0x0000980001137983 */ /* 0x000f220000100800 */
[----:B------:R-:W-:Y:S01]  /*3220*/  FFMA.FTZ R16, R236, R235, R16 ;  /* 0x000000ebec107223 */ /* 0x000fe20000010010 */
[----:B------:R-:W-:Y:S01]  /*3230*/  FFMA.FTZ R65, R233, R232, R65 ;  /* 0x000000e8e9417223 */ /* 0x000fe20000010041 */
[----:B------:R-:W-:Y:S02]  /*3240*/  FADD.FTZ R145, R145, R232 ;  /* 0x000000e891917221 */ /* 0x000fe40000010000 */
[----:B------:R-:W-:Y:S02]  /*3250*/  FFMA.FTZ R16, R34, R234, R16 ;  /* 0x000000ea22107223 */ /* 0x000fe40000010010 */
[----:B------:R0:W5:Y:S01]  /*3260*/  LDL.LU R34, [R1+0x150] ;  /* 0x0001500001227983 */ /* 0x0001620000300800 */
[----:B------:R-:W-:Y:S01]  /*3270*/  FFMA.FTZ R67, R230, R229, R67 ;  /* 0x000000e5e6437223 */ /* 0x000fe20000010043 */
[----:B------:R-:W-:Y:S01]  /*3280*/  FADD.FTZ R147, R147, R229 ;  /* 0x000000e593937221 */ /* 0x000fe20000010000 */
[----:B------:R-:W-:Y:S01]  /*3290*/  FFMA.FTZ R69, R227, R226, R69 ;  /* 0x000000e2e3457223 */ /* 0x000fe20000010045 */
[----:B------:R-:W-:Y:S01]  /*32a0*/  FADD.FTZ R141, R141, R226 ;  /* 0x000000e28d8d7221 */ /* 0x000fe20000010000 */
[----:B------:R-:W-:Y:S01]  /*32b0*/  FFMA.FTZ R190, R9, R31, R190 ;  /* 0x0000001f09be7223 */ /* 0x000fe200000100be */
[----:B------:R-:W-:Y:S01]  /*32c0*/  FADD.FTZ R186, R186, R31 ;  /* 0x0000001fbaba7221 */ /* 0x000fe20000010000 */
[----:B--2---:R-:W-:-:S02]  /*32d0*/  FMUL.FTZ R232, R18, R232 ;  /* 0x000000e812e87220 */ /* 0x004fc40000410000 */
[----:B------:R-:W2:Y:S02]  /*32e0*/  LDL R18, [R1+0xc4] ;  /* 0x0000c40001127983 */ /* 0x000ea40000100800 */
[----:B------:R-:W-:-:S04]  /*32f0*/  FFMA.FTZ R16, R233, R232, R16 ;  /* 0x000000e8e9107223 */ /* 0x000fc80000010010 */
[----:B------:R-:W-:Y:S01]  /*3300*/  FFMA.FTZ R16, R33, R231, R16 ;  /* 0x000000e721107223 */ /* 0x000fe20000010010 */
[----:B---3--:R-:W-:Y:S01]  /*3310*/  FMUL.FTZ R229, R218, R229 ;  /* 0x000000e5dae57220 */ /* 0x008fe20000410000 */
[----:B------:R0:W5:Y:S03]  /*3320*/  LDL.LU R33, [R1+0x14c] ;  /* 0x00014c0001217983 */ /* 0x0001660000300800 */
[----:B------:R-:W-:Y:S01]  /*3330*/  FFMA.FTZ R16, R230, R229, R16 ;  /* 0x000000e5e6107223 */ /* 0x000fe20000010010 */
[----:B------:R-:W3:Y:S01]  /*3340*/  LDL R218, [R1+0xbc] ;  /* 0x0000bc0001da7983 */ /* 0x000ee20000100800 */
[----:B------:R-:W-:Y:S02]  /*3350*/  FMUL.FTZ R226, R213, R226 ;  /* 0x000000e2d5e27220 */ /* 0x000fe40000410000 */
[----:B------:R-:W-:Y:S02]  /*3360*/  FFMA.FTZ R16, R32, R228, R16 ;  /* 0x000000e420107223 */ /* 0x000fe40000010010 */
[----:B------:R0:W5:Y:S01]  /*3370*/  LDL.LU R32, [R1+0x148] ;  /* 0x0001480001207983 */ /* 0x0001620000300800 */
[----:B----4-:R-:W-:-:S03]  /*3380*/  FMUL.FTZ R213, R19, R31 ;  /* 0x0000001f13d57220 */ /* 0x010fc60000410000 */
[----:B------:R0:W5:Y:S04]  /*3390*/  LDL.LU R31, [R1+0x144] ;  /* 0x00014400011f7983 */ /* 0x0001680000300800 */
[----:B------:R-:W4:Y:S01]  /*33a0*/  LDL R19, [R1+0xb4] ;  /* 0x0000b40001137983 */ /* 0x000f220000100800 */
[----:B------:R-:W-:Y:S01]  /*33b0*/  FFMA.FTZ R16, R227, R226, R16 ;  /* 0x000000e2e3107223 */ /* 0x000fe20000010010 */
[----:B------:R-:W-:Y:S01]  /*33c0*/  SHF.L.U32 R222, R222, 0x10, RZ ;  /* 0x00000010dede7819 */ /* 0x000fe200000006ff */
[----:B------:R-:W-:Y:S01]  /*33d0*/  FFMA.FTZ R71, R12, R214, R71 ;  /* 0x000000d60c477223 */ /* 0x000fe20000010047 */
[----:B------:R-:W-:Y:S01]  /*33e0*/  FADD.FTZ R143, R143, R214 ;  /* 0x000000d68f8f7221 */ /* 0x000fe20000010000 */
[----:B------:R-:W-:Y:S02]  /*33f0*/  FFMA.FTZ R16, R30, R225, R16 ;  /* 0x000000e11e107223 */ /* 0x000fe40000010010 */
[-C--:B------:R-:W-:Y:S01]  /*3400*/  FFMA.FTZ R80, R26, R222.reuse, R80 ;  /* 0x000000de1a507223 */ /* 0x080fe20000010050 */
[----:B------:R-:W-:Y:S01]  /*3410*/  FADD.FTZ R132, R132, R222 ;  /* 0x000000de84847221 */ /* 0x000fe20000010000 */
[----:B------:R-:W-:Y:S01]  /*3420*/  FMUL.FTZ R210, R210, R222 ;  /* 0x000000ded2d27220 */ /* 0x000fe20000410000 */
[----:B------:R0:W5:Y:S01]  /*3430*/  LDL.LU R30, [R1+0x140] ;  /* 0x00014000011e7983 */ /* 0x0001620000300800 */
[----:B------:R-:W-:-:S03]  /*3440*/  SHF.L.U32 R222, R29, 0x10, RZ ;  /* 0x000000101dde7819 */ /* 0x000fc600000006ff */
[----:B------:R0:W5:Y:S01]  /*3450*/  LDL.LU R29, [R1+0x13c] ;  /* 0x00013c00011d7983 */ /* 0x0001620000300800 */
[----:B------:R-:W-:Y:S01]  /*3460*/  FFMA.FTZ R77, R13, R215, R77 ;  /* 0x000000d70d4d7223 */ /* 0x000fe2000001004d */
[----:B------:R-:W-:Y:S01]  /*3470*/  FADD.FTZ R137, R137, R215 ;  /* 0x000000d789897221 */ /* 0x000fe20000010000 */
[----:B------:R-:W-:Y:S01]  /*3480*/  FFMA.FTZ R79, R14, R216, R79 ;  /* 0x000000d80e4f7223 */ /* 0x000fe2000001004f */
[----:B------:R-:W-:Y:S01]  /*3490*/  FADD.FTZ R139, R139, R216 ;  /* 0x000000d88b8b7221 */ /* 0x000fe20000010000 */
[----:B--2---:R-:W-:Y:S02]  /*34a0*/  FMUL.FTZ R214, R18, R214 ;  /* 0x000000d612d67220 */ /* 0x004fe40000410000 */
[----:B------:R-:W2:Y:S02]  /*34b0*/  LDL R18, [R1+0xac] ;  /* 0x0000ac0001127983 */ /* 0x000ea40000100800 */
[----:B------:R-:W-:-:S04]  /*34c0*/  FFMA.FTZ R16, R12, R214, R16 ;  /* 0x000000d60c107223 */ /* 0x000fc80000010010 */
[----:B------:R-:W-:Y:S02]  /*34d0*/  FFMA.FTZ R16, R28, R202, R16 ;  /* 0x000000ca1c107223 */ /* 0x000fe40000010010 */
[----:B------:R0:W5:Y:S01]  /*34e0*/  LDL.LU R28, [R1+0x138] ;  /* 0x00013800011c7983 */ /* 0x0001620000300800 */
[----:B---3--:R-:W-:-:S03]  /*34f0*/  FMUL.FTZ R215, R218, R215 ;  /* 0x000000d7dad77220 */ /* 0x008fc60000410000 */
[----:B------:R-:W3:Y:S01]  /*3500*/  LDL R218, [R1+0x90] ;  /* 0x0000900001da7983 */ /* 0x000ee20000100800 */
[----:B----4-:R-:W-:-:S03]  /*3510*/  FMUL.FTZ R216, R19, R216 ;  /* 0x000000d813d87220 */ /* 0x010fc60000410000 */
[----:B------:R-:W4:Y:S01]  /*3520*/  LDL R19, [R1+0xa4] ;  /* 0x0000a40001137983 */ /* 0x000f220000100800 */
[----:B------:R-:W-:-:S04]  /*3530*/  FFMA.FTZ R16, R13, R215, R16 ;  /* 0x000000d70d107223 */ /* 0x000fc80000010010 */
[----:B------:R-:W-:Y:S01]  /*3540*/  FFMA.FTZ R16, R27, R203, R16 ;  /* 0x000000cb1b107223 */ /* 0x000fe20000010010 */
[----:B------:R-:W-:Y:S01]  /*3550*/  FFMA.FTZ R81, R15, R217, R81 ;  /* 0x000000d90f517223 */ /* 0x000fe20000010051 */
[----:B------:R-:W-:Y:S01]  /*3560*/  FADD.FTZ R133, R133, R217 ;  /* 0x000000d985857221 */ /* 0x000fe20000010000 */
[----:B------:R0:W5:Y:S01]  /*3570*/  LDL.LU R27, [R1+0x134] ;  /* 0x00013400011b7983 */ /* 0x0001620000300800 */
[----:B------:R-:W-:Y:S01]  /*3580*/  FFMA.FTZ R16, R14, R216, R16 ;  /* 0x000000d80e107223 */ /* 0x000fe20000010010 */
[----:B------:R-:W-:Y:S02]  /*3590*/  IMAD.U32 R224, R224, 0x10000, RZ ;  /* 0x00010000e0e07824 */ /* 0x000fe400078e00ff */
[----:B------:R-:W-:Y:S01]  /*35a0*/  FMUL.FTZ R196, R4, R196 ;  /* 0x000000c404c47220 */ /* 0x000fe20000410000 */
[----:B------:R-:W-:Y:S01]  /*35b0*/  FFMA.FTZ R192, R10, R25, R192 ;  /* 0x000000190ac07223 */ /* 0x000fe200000100c0 */
[----:B------:R-:W-:Y:S01]  /*35c0*/  FFMA.FTZ R16, R26, R210, R16 ;  /* 0x000000d21a107223 */ /* 0x000fe20000010010 */
[----:B------:R-:W-:Y:S01]  /*35d0*/  FADD.FTZ R48, R48, R25 ;  /* 0x0000001930307221 */ /* 0x000fe20000010000 */
[-C--:B------:R-:W-:Y:S01]  /*35e0*/  FFMA.FTZ R188, R8, R224.reuse, R188 ;  /* 0x000000e008bc7223 */ /* 0x080fe200000100bc */
[----:B------:R-:W-:Y:S01]  /*35f0*/  FADD.FTZ R184, R184, R224 ;  /* 0x000000e0b8b87221 */ /* 0x000fe20000010000 */
[----:B------:R-:W-:Y:S01]  /*3600*/  FMUL.FTZ R212, R212, R224 ;  /* 0x000000e0d4d47220 */ /* 0x000fe20000410000 */
[----:B------:R-:W-:Y:S01]  /*3610*/  SHF.L.U32 R224, R24, 0x10, RZ ;  /* 0x0000001018e07819 */ /* 0x000fe200000006ff */
[----:B------:R-:W-:Y:S01]  /*3620*/  FFMA.FTZ R82, R7, R223, R82 ;  /* 0x000000df07527223 */ /* 0x000fe20000010052 */
[----:B------:R-:W-:Y:S01]  /*3630*/  FADD.FTZ R134, R134, R223 ;  /* 0x000000df86867221 */ /* 0x000fe20000010000 */
[----:B------:R-:W-:Y:S01]  /*3640*/  FFMA.FTZ R83, R196, R219, R83 ;  /* 0x000000dbc4537223 */ /* 0x000fe20000010053 */
[----:B------:R-:W-:Y:S01]  /*3650*/  FADD.FTZ R135, R135, R219 ;  /* 0x000000db87877221 */ /* 0x000fe20000010000 */
[----:B--2---:R-:W-:-:S02]  /*3660*/  FMUL.FTZ R217, R18, R217 ;  /* 0x000000d912d97220 */ /* 0x004fc40000410000 */
[----:B------:R-:W2:Y:S04]  /*3670*/  LDL R18, [R1+0x9c] ;  /* 0x00009c0001127983 */ /* 0x000ea80000100800 */
[----:B------:R0:W5:Y:S01]  /*3680*/  LDL.LU R26, [R1+0x130] ;  /* 0x00013000011a7983 */ /* 0x0001620000300800 */
[----:B---3--:R-:W-:-:S03]  /*3690*/  FMUL.FTZ R218, R218, R25 ;  /* 0x00000019dada7220 */ /* 0x008fc60000410000 */
[----:B------:R0:W5:Y:S04]  /*36a0*/  LDL.LU R25, [R1+0x12c] ;  /* 0x00012c0001197983 */ /* 0x0001680000300800 */
[----:B------:R-:W3:Y:S04]  /*36b0*/  LDL R251, [R1+0x94] ;  /* 0x0000940001fb7983 */ /* 0x000ee80000100800 */
[----:B------:R0:W5:Y:S04]  /*36c0*/  LDL.LU R24, [R1+0x128] ;  /* 0x0001280001187983 */ /* 0x0001680000300800 */
[----:B------:R-:W3:Y:S01]  /*36d0*/  LDL R223, [R1+0x8c] ;  /* 0x00008c0001df7983 */ /* 0x000ee20000100800 */
[----:B----4-:R-:W-:-:S03]  /*36e0*/  FMUL.FTZ R219, R19, R219 ;  /* 0x000000db13db7220 */ /* 0x010fc60000410000 */
[----:B------:R-:W4:Y:S01]  /*36f0*/  LDL R19, [R1+0x88] ;  /* 0x0000880001137983 */ /* 0x000f220000100800 */
[----:B------:R-:W-:Y:S01]  /*3700*/  FMUL.FTZ R197, R4, R197 ;  /* 0x000000c504c57220 */ /* 0x000fe20000410000 */
[----:B------:R-:W-:-:S03]  /*3710*/  FADD.FTZ R185, R185, R220 ;  /* 0x000000dcb9b97221 */ /* 0x000fc60000010000 */
[----:B------:R-:W-:Y:S01]  /*3720*/  FFMA.FTZ R189, R197, R220, R189 ;  /* 0x000000dcc5bd7223 */ /* 0x000fe200000100bd */
[----:B------:R-:W-:Y:S01]  /*3730*/  FMUL.FTZ R199, R4, R199 ;  /* 0x000000c704c77220 */ /* 0x000fe20000410000 */
[----:B------:R-:W-:Y:S01]  /*3740*/  FADD.FTZ R49, R49, R222 ;  /* 0x000000de31317221 */ /* 0x000fe20000010000 */
[----:B------:R-:W-:Y:S02]  /*3750*/  FFMA.FTZ R194, R11, R5, R194 ;  /* 0x000000050bc27223 */ /* 0x000fe400000100c2 */
[----:B------:R-:W-:Y:S01]  /*3760*/  FFMA.FTZ R193, R199, R222, R193 ;  /* 0x000000dec7c17223 */ /* 0x000fe200000100c1 */
[----:B------:R-:W-:Y:S01]  /*3770*/  FADD.FTZ R50, R50, R5 ;  /* 0x0000000532327221 */ /* 0x000fe20000010000 */
[----:B--2---:R-:W-:Y:S02]  /*3780*/  FMUL.FTZ R220, R18, R220 ;  /* 0x000000dc12dc7220 */ /* 0x004fe40000410000 */
[----:B------:R-:W2:Y:S01]  /*3790*/  LDL R18, [R1+0x84] ;  /* 0x0000840001127983 */ /* 0x000ea20000100800 */
[----:B---3--:R-:W-:Y:S01]  /*37a0*/  FMUL.FTZ R222, R223, R222 ;  /* 0x000000dedfde7220 */ /* 0x008fe20000410000 */
[----:B------:R-:W-:-:S04]  /*37b0*/  FADD.FTZ R17, R17, R240 ;  /* 0x000000f011117221 */ /* 0x000fc80000010000 */
[----:B------:R-:W-:-:S04]  /*37c0*/  FADD.FTZ R17, R17, R238 ;  /* 0x000000ee11117221 */ /* 0x000fc80000010000 */
[----:B------:R-:W-:-:S04]  /*37d0*/  FADD.FTZ R17, R17, R237 ;  /* 0x000000ed11117221 */ /* 0x000fc80000010000 */
[----:B------:R-:W-:-:S04]  /*37e0*/  FADD.FTZ R17, R17, R235 ;  /* 0x000000eb11117221 */ /* 0x000fc80000010000 */
[----:B------:R-:W-:-:S04]  /*37f0*/  FADD.FTZ R17, R17, R234 ;  /* 0x000000ea11117221 */ /* 0x000fc80000010000 */
[----:B------:R-:W-:-:S04]  /*3800*/  FADD.FTZ R17, R17, R232 ;  /* 0x000000e811117221 */ /* 0x000fc80000010000 */
[----:B------:R-:W-:Y:S01]  /*3810*/  FADD.FTZ R17, R17, R231 ;  /* 0x000000e711117221 */ /* 0x000fe20000010000 */
[----:B----4-:R-:W-:Y:S02]  /*3820*/  FMUL.FTZ R223, R19, R5 ;  /* 0x0000000513df7220 */ /* 0x010fe40000410000 */
[----:B------:R0:W5:Y:S01]  /*3830*/  LDL.LU R5, [R1+0x124] ;  /* 0x0001240001057983 */ /* 0x0001620000300800 */
[----:B------:R-:W-:-:S04]  /*3840*/  FADD.FTZ R17, R17, R229 ;  /* 0x000000e511117221 */ /* 0x000fc80000010000 */
        /* <DEDUP_REMOVED lines=17> */
[----:B------:R-:W-:Y:S01]  /*3960*/  FMUL.FTZ R198, R4, R198 ;  /* 0x000000c604c67220 */ /* 0x000fe20000410000 */
[----:B------:R-:W-:Y:S02]  /*3970*/  FFMA.FTZ R16, R197, R220, R16 ;  /* 0x000000dcc5107223 */ /* 0x000fe40000010010 */
[----:B------:R-:W-:Y:S01]  /*3980*/  FADD.FTZ R17, R17, R220 ;  /* 0x000000dc11117221 */ /* 0x000fe20000010000 */
[-C--:B------:R-:W-:Y:S01]  /*3990*/  FFMA.FTZ R191, R198, R221.reuse, R191 ;  /* 0x000000ddc6bf7223 */ /* 0x080fe200000100bf */
[----:B------:R-:W-:Y:S01]  /*39a0*/  FADD.FTZ R187, R187, R221 ;  /* 0x000000ddbbbb7221 */ /* 0x000fe20000010000 */
[----:B------:R-:W-:Y:S01]  /*39b0*/  FMUL.FTZ R221, R251, R221 ;  /* 0x000000ddfbdd7220 */ /* 0x000fe20000410000 */
        /* <DEDUP_REMOVED lines=8> */
[-C--:B------:R-:W-:Y:S01]  /*3a40*/  FFMA.FTZ R195, R200, R224.reuse, R195 ;  /* 0x000000e0c8c37223 */ /* 0x080fe200000100c3 */
[----:B------:R-:W-:Y:S01]  /*3a50*/  FADD.FTZ R51, R51, R224 ;  /* 0x000000e033337221 */ /* 0x000fe20000010000 */
[----:B--2---:R-:W-:Y:S01]  /*3a60*/  FMUL.FTZ R224, R18, R224 ;  /* 0x000000e012e07220 */ /* 0x004fe20000410000 */
[----:B------:R-:W-:Y:S01]  /*3a70*/  FADD.FTZ R252, R17, R223 ;  /* 0x000000df11fc7221 */ /* 0x000fe20000010000 */
[----:B------:R-:W-:-:S03]  /*3a80*/  FFMA.FTZ R16, R11, R223, R16 ;  /* 0x000000df0b107223 */ /* 0x000fc60000010010 */
[----:B------:R-:W-:Y:S01]  /*3a90*/  FADD.FTZ R252, R252, R224 ;  /* 0x000000e0fcfc7221 */ /* 0x000fe20000010000 */
[----:B0-----:R-:W-:-:S07]  /*3aa0*/  FFMA.FTZ R16, R200, R224, R16 ;  /* 0x000000e0c8107223 */ /* 0x001fce0000010010 */
.L_x_1565:
[----:B------:R-:W-:Y:S05]  /*3ab0*/  BSYNC B0 ;  /* 0x0000000000007941 */ /* 0x000fea0003800000 */
.L_x_1563:
[----:B------:R-:W2:Y:S01]  /*3ac0*/  LDL.LU R17, [R1+0x54] ;  /* 0x0000540001117983 */ /* 0x000ea20000300800 */
[----:B-----5:R-:W-:Y:S01]  /*3ad0*/  IMAD.MOV.U32 R19, RZ, RZ, R208 ;  /* 0x000000ffff137224 */ /* 0x020fe200078e00d0 */
[----:B------:R-:W-:Y:S01]  /*3ae0*/  MOV R18, R206 ;  /* 0x000000ce00127202 */ /* 0x000fe20000000f00 */
[----:B------:R-:W0:Y:S01]  /*3af0*/  S2R R251, SR_TID.X ;  /* 0x0000000000fb7919 */ /* 0x000e220000002100 */
[----:B------:R1:W-:Y:S02]  /*3b00*/  STL [R1+0x124], R0 ;  /* 0x0001240001007387 */ /* 0x0003e40000100800 */
[----:B-1----:R-:W-:Y:S02]  /*3b10*/  PRMT R0, R19, 0x7610, R0 ;  /* 0x0000761013007816 */ /* 0x002fe40000000000 */
[----:B------:R-:W-:-:S03]  /*3b20*/  PRMT R19, R18, 0x7610, R19 ;  /* 0x0000761012137816 */ /* 0x000fc60000000013 */
[----:B------:R1:W-:Y:S04]  /*3b30*/  STL.S16 [R1+0x28], R0 ;  /* 0x0000280001007387 */ /* 0x0003e80000100600 */
[----:B-1----:R1:W5:Y:S01]  /*3b40*/  LDL.LU R0, [R1+0x124] ;  /* 0x0001240001007983 */ /* 0x0023620000300800 */
[----:B------:R-:W-:Y:S01]  /*3b50*/  UMOV UR6, 0xffffffff ;  /* 0xffffffff00067882 */ /* 0x000fe20000000000 */
[----:B0-----:R-:W-:Y:S02]  /*3b60*/  LOP3.LUT P0, RZ, R251, 0x1f, RZ, 0xc0, !PT ;  /* 0x0000001ffbff7812 */ /* 0x001fe4000780c0ff */
[----:B------:R0:W-:Y:S02]  /*3b70*/  STL.S16 [R1+0x2c], R19 ;  /* 0x00002c1301007387 */ /* 0x0001e40000100600 */
[----:B0-----:R-:W-:Y:S01]  /*3b80*/  IMAD.MOV.U32 R19, RZ, RZ, R22 ;  /* 0x000000ffff137224 */ /* 0x001fe200078e0016 */
[----:B------:R-:W-:-:S04]  /*3b90*/  SHF.R.U32.HI R18, RZ, 0x5, R251 ;  /* 0x00000005ff127819 */ /* 0x000fc800000116fb */
[----:B------:R-:W-:Y:S02]  /*3ba0*/  LOP3.LUT R18, R18, 0x7fffffc, RZ, 0xc0, !PT ;  /* 0x07fffffc12127812 */ /* 0x000fe400078ec0ff */
[----:B--2---:R-:W-:Y:S02]  /*3bb0*/  LOP3.LUT P5, RZ, R17, 0xff, RZ, 0xc0, !PT ;  /* 0x000000ff11ff7812 */ /* 0x004fe400078ac0ff */
[----:B------:R-:W-:-:S05]  /*3bc0*/  MOV R17, R204 ;  /* 0x000000cc00117202 */ /* 0x000fca0000000f00 */
[----:B------:R0:W-:Y:S04]  /*3bd0*/  STL.S16 [R1+0x30], R17 ;  /* 0x0000301101007387 */ /* 0x0001e80000100600 */
[----:B------:R1:W-:Y:S01]  /*3be0*/  STL.S16 [R1+0x48], R19 ;  /* 0x0000481301007387 */ /* 0x0003e20000100600 */
[----:B0-----:R-:W-:-:S05]  /*3bf0*/  MOV R17, R20 ;  /* 0x0000001400117202 */ /* 0x001fca0000000f00 */
[----:B------:R1:W-:Y:S01]  /*3c00*/  STL.S16 [R1+0x50], R17 ;  /* 0x0000501101007387 */ /* 0x0003e20000100600 */
[----:B------:R-:W-:Y:S01]  /*3c10*/  @!P5 IADD3 R18, R18, 0x4, RZ ;  /* 0x000000041212d810 */ /* 0x000fe20007ffe0ff */
[----:B------:R-:W-:Y:S06]  /*3c20*/  BRA.DIV UR6, `(.L_x_1566) ;  /* 0x0000006206747947 */ /* 0x000fec000b800000 */
[----:B-1----:R-:W0:Y:S02]  /*3c30*/  SHFL.DOWN PT, R17, R252, 0x10, 0x1f ;  /* 0x0a001f00fc117f89 */ /* 0x002e2400000e0000 */
        /* <DEDUP_REMOVED lines=14> */
[----:B------:R1:W-:Y:S01]  /*3d20*/  STL [R1+0x18], R251 ;  /* 0x000018fb01007387 */ /* 0x0003e20000100800 */
[----:B0-----:R-:W-:-:S03]  /*3d30*/  FADD.FTZ R19, R16, R17 ;  /* 0x0000001110137221 */ /* 0x001fc60000010000 */
[----:B------:R1:W0:Y:S04]  /*3d40*/  SHFL.DOWN PT, R16, R251, 0x1, 0x1f ;  /* 0x08201f00fb107f89 */ /* 0x00022800000e0000 */
[----:B------:R1:W-:Y:S04]  /*3d50*/  STL [R1+0x14], R19 ;  /* 0x0000141301007387 */ /* 0x0003e80000100800 */
[----:B------:R1:W2:Y:S02]  /*3d60*/  SHFL.DOWN PT, R17, R19, 0x1, 0x1f ;  /* 0x08201f0013117f89 */ /* 0x0002a400000e0000 */
.L_x_1786:
[----:B------:R-:W0:Y:S04]  /*3d70*/  LDL.LU R252, [R1+0x18] ;  /* 0x0000180001fc7983 */ /* 0x000e280000300800 */
[----:B-1----:R-:W2:Y:S01]  /*3d80*/  LDL.LU R251, [R1+0x14] ;  /* 0x0000140001fb7983 */ /* 0x002ea20000300800 */
[----:B------:R-:W-:Y:S05]  /*3d90*/  WARPSYNC.ALL ;  /* 0x0000000000007948 */ /* 0x000fea0003800000 */
[----:B------:R-:W1:Y:S01]  /*3da0*/  S2R R19, SR_TID.X ;  /* 0x0000000000137919 */ /* 0x000e620000002100 */
[----:B-----5:R3:W-:Y:S02]  /*3db0*/  STL [R1+0x124], R0 ;  /* 0x0001240001007387 */ /* 0x0207e40000100800 */
[----:B---3--:R-:W3:Y:S01]  /*3dc0*/  LDC R0, c[0x0][0x218] ;  /* 0x00008600ff007b82 */ /* 0x008ee20000000800 */
[----:B-1----:R-:W-:-:S04]  /*3dd0*/  SHF.R.U32.HI R19, RZ, 0x5, R19 ;  /* 0x00000005ff137819 */ /* 0x002fc80000011613 */
[----:B------:R-:W-:-:S05]  /*3de0*/  @!P0 LOP3.LUT R19, R19, 0x3, RZ, 0xc0, !PT ;  /* 0x0000000313138812 */ /* 0x000fca00078ec0ff */
[----:B------:R-:W-:Y:S02]  /*3df0*/  @!P0 IMAD.IADD R19, R18, 0x1, R19 ;  /* 0x0000000112138824 */ /* 0x000fe400078e0213 */
[----:B0-----:R-:W-:Y:S01]  /*3e00*/  FADD.FTZ R16, R252, R16 ;  /* 0x00000010fc107221 */ /* 0x001fe20000010000 */
[----:B------:R-:W-:Y:S01]  /*3e10*/  MOV R252, 0x400 ;  /* 0x0000040000fc7802 */ /* 0x000fe20000000f00 */
[----:B--2---:R-:W-:Y:S02]  /*3e20*/  FADD.FTZ R17, R251, R17 ;  /* 0x00000011fb117221 */ /* 0x004fe40000010000 */
[----:B------:R-:W0:Y:S02]  /*3e30*/  S2R R251, SR_CgaCtaId ;  /* 0x0000000000fb7919 */ /* 0x000e240000008800 */
[----:B0-----:R-:W-:Y:S02]  /*3e40*/  LEA R252, R251, R252, 0x18 ;  /* 0x000000fcfbfc7211 */ /* 0x001fe400078ec0ff */
[----:B------:R-:W-:-:S02]  /*3e50*/  @P4 IADD3 R251, R6, -0x1, RZ ;  /* 0xffffffff06fb4810 */ /* 0x000fc40007ffe0ff */
[----:B------:R-:W-:Y:S01]  /*3e60*/  @!P0 LEA R19, R19, R252, 0x3 ;  /* 0x000000fc13138211 */ /* 0x000fe200078e18ff */
[----:B------:R-:W-:Y:S02]  /*3e70*/  IMAD R6, R18, 0x8, R252 ;  /* 0x0000000812067824 */ /* 0x000fe400078e02fc */
[----:B---3--:R-:W-:Y:S02]  /*3e80*/  @P4 IMAD R251, R251, R0, RZ ;  /* 0x00000000fbfb4224 */ /* 0x008fe400078e02ff */
[----:B------:R-:W-:Y:S01]  /*3e90*/  @!P0 STS.64 [R19+0x5000], R16 ;  /* 0x0050001013008388 */ /* 0x000fe20000000a00 */
[----:B------:R-:W-:Y:S06]  /*3ea0*/  BAR.SYNC.DEFER_BLOCKING 0x0 ;  /* 0x0000000000007b1d */ /* 0x000fec0000010000 */
[----:B------:R-:W0:Y:S02]  /*3eb0*/  LDS.128 R16, [R6+0x5000] ;  /* 0x0050000006107984 */ /* 0x000e240000000c00 */
[----:B0-----:R-:W-:Y:S01]  /*3ec0*/  FADD.FTZ R16, RZ, R16 ;  /* 0x00000010ff107221 */ /* 0x001fe20000010000 */
[----:B------:R-:W-:-:S03]  /*3ed0*/  FADD.FTZ R17, RZ, R17 ;  /* 0x00000011ff117221 */ /* 0x000fc60000010000 */
[----:B------:R-:W-:Y:S01]  /*3ee0*/  FADD.FTZ R0, R18, R16 ;  /* 0x0000001012007221 */ /* 0x000fe20000010000 */
[----:B------:R-:W-:Y:S02]  /*3ef0*/  FADD.FTZ R252, R19, R17 ;  /* 0x0000001113fc7221 */ /* 0x000fe40000010000 */
[----:B------:R0:W1:Y:S02]  /*3f00*/  LDS.128 R16, [R6+0x5010] ;  /* 0x0050100006107984 */ /* 0x0000640000000c00 */
[----:B0-----:R-:W0:Y:S01]  /*3f10*/  S2R R6, SR_TID.X ;  /* 0x0000000000067919 */ /* 0x001e220000002100 */
[----:B-1----:R-:W-:Y:S01]  /*3f20*/  FADD.FTZ R252, R252, R17 ;  /* 0x00000011fcfc7221 */ /* 0x002fe20000010000 */
[----:B0-----:R-:W-:Y:S01]  /*3f30*/  LOP3.LUT R17, R6, 0x7f, RZ, 0xc0, !PT ;  /* 0x0000007f06117812 */ /* 0x001fe200078ec0ff */
[----:B------:R-:W-:Y:S01]  /*3f40*/  FADD.FTZ R16, R0, R16 ;  /* 0x0000001000107221 */ /* 0x000fe20000010000 */
[----:B------:R-:W-:Y:S01]  /*3f50*/  @P4 SHF.R.S32.HI R6, RZ, 0x1f, R251 ;  /* 0x0000001fff064819 */ /* 0x000fe200000114fb */
[----:B------:R0:W5:Y:S02]  /*3f60*/  LDL.LU R0, [R1+0x124] ;  /* 0x0001240001007983 */ /* 0x0001640000300800 */
[----:B------:R-:W-:Y:S01]  /*3f70*/  FADD.FTZ R18, R18, R16 ;  /* 0x0000001012127221 */ /* 0x000fe20000010000 */
[----:B------:R-:W-:Y:S01]  /*3f80*/  @P4 LEA.HI R251, R6, R251, RZ, 0x3 ;  /* 0x000000fb06fb4211 */ /* 0x000fe200078f18ff */
[----:B------:R-:W-:-:S06]  /*3f90*/  HFMA2.MMA R6, -RZ, RZ, 0, 0 ;  /* 0x00000000ff067435 */ /* 0x000fcc00000001ff */
[----:B------:R-:W-:Y:S02]  /*3fa0*/  @P4 LEA.HI.SX32 R6, R251, R17, 0x1d ;  /* 0x00000011fb064211 */ /* 0x000fe400078feaff */
[----:B------:R-:W1:Y:S03]  /*3fb0*/  @P4 LDC.64 R16, c[0x0][0x220] ;  /* 0x00008800ff104b82 */ /* 0x000e660000000a00 */
[----:B-1----:R-:W-:-:S05]  /*3fc0*/  @P4 IMAD.WIDE.U32 R16, R6, 0x10, R16 ;  /* 0x0000001006104825 */ /* 0x002fca00078e0010 */
[----:B------:R0:W5:Y:S01]  /*3fd0*/  @P4 LDG.E.128 R72, desc[UR4][R16.64] ;  /* 0x0000000410484981 */ /* 0x000162000c1e1d00 */
[----:B------:R-:W-:Y:S01]  /*3fe0*/  FADD.FTZ R19, R19, R252 ;  /* 0x000000fc13137221 */ /* 0x000fe20000010000 */
[----:B------:R-:W-:Y:S01]  /*3ff0*/  BSSY B0, `(.L_x_1567) ;  /* 0x0000015000007945 */ /* 0x000fe20003800000 */
[----:B------:R-:W-:Y:S02]  /*4000*/  FMUL.FTZ R18, R18, UR10 ;  /* 0x0000000a12127c20 */ /* 0x000fe40008410000 */
[----:B------:R-:W-:Y:S01]  /*4010*/  FMUL.FTZ R19, R19, UR10 ;  /* 0x0000000a13137c20 */ /* 0x000fe20008410000 */
[----:B------:R-:W-:Y:S06]  /*4020*/  @P3 BRA `(.L_x_1568) ;  /* 0x0000000000183947 */ /* 0x000fec0003800000 */
[----:B------:R-:W-:-:S04]  /*4030*/  ISETP.NE.U32.AND P0, PT, R2, RZ, PT ;  /* 0x000000ff0200720c */ /* 0x000fc80003f05070 */
[----:B-----5:R-:W-:Y:S02]  /*4040*/  ISETP.NE.AND.EX P0, PT, R0, RZ, PT, P0 ;  /* 0x000000ff0000720c */ /* 0x020fe40003f05300 */
[----:B------:R-:W-:-:S11]  /*4050*/  MOV R0, RZ ;  /* 0x000000ff00007202 */ /* 0x000fd60000000f00 */
[----:B------:R-:W-:Y:S05]  /*4060*/  @!P0 BRA `(.L_x_1569) ;  /* 0x0000000000348947 */ /* 0x000fea0003800000 */
[----:B------:R-:W-:Y:S01]  /*4070*/  IMAD.U32 R0, R164, 0x10000, RZ ;  /* 0x00010000a4007824 */ /* 0x000fe200078e00ff */
[----:B------:R-:W-:Y:S06]  /*4080*/  BRA `(.L_x_1569) ;  /* 0x00000000002c7947 */ /* 0x000fec0003800000 */
.L_x_1568:
[----:B0-----:R-:W2:Y:S01]  /*4090*/  LDL R16, [R1+0x34] ;  /* 0x0000340001107983 */ /* 0x001ea20000100800 */
[----:B------:R-:W0:Y:S01]  /*40a0*/  LDC.U8 R17, c[0x0][0x2a0] ;  /* 0x0000a800ff117b82 */ /* 0x000e220000000000 */
[----:B------:R-:W-:-:S04]  /*40b0*/  ISETP.NE.U32.AND P0, PT, R2, RZ, PT ;  /* 0x000000ff0200720c */ /* 0x000fc80003f05070 */
[----:B-----5:R-:W-:Y:S02]  /*40c0*/  ISETP.NE.AND.EX P0, PT, R0, RZ, PT, P0 ;  /* 0x000000ff0000720c */ /* 0x020fe40003f05300 */
[----:B0-----:R-:W-:-:S04]  /*40d0*/  ISETP.NE.AND P1, PT, R17, RZ, PT ;  /* 0x000000ff1100720c */ /* 0x001fc80003f25270 */
[----:B------:R-:W-:-:S07]  /*40e0*/  FSEL R0, R18, RZ, !P1 ;  /* 0x000000ff12007208 */ /* 0x000fce0004800000 */
[----:B------:R-:W-:Y:S01]  /*40f0*/  @P0 SHF.L.U32 R2, R164, 0x10, RZ ;  /* 0x00000010a4020819 */ /* 0x000fe200000006ff */
[----:B--2---:R-:W-:-:S04]  /*4100*/  FFMA.FTZ R0, R16, R19, R0 ;  /* 0x0000001310007223 */ /* 0x004fc80000010000 */
[----:B------:R-:W-:-:S04]  /*4110*/  FADD.FTZ R0, R201, -R0 ;  /* 0x80000000c9007221 */ /* 0x000fc80000010000 */
[----:B------:R-:W-:-:S04]  /*4120*/  FMUL.FTZ R0, R4, R0 ;  /* 0x0000000004007220 */ /* 0x000fc80000410000 */
[----:B------:R-:W-:-:S07]  /*4130*/  @P0 FADD.FTZ R0, R0, R2 ;  /* 0x0000000200000221 */ /* 0x000fce0000010000 */
.L_x_1569:
[----:B------:R-:W-:Y:S05]  /*4140*/  BSYNC B0 ;  /* 0x0000000000007941 */ /* 0x000fea0003800000 */
.L_x_1567:
[----:B------:R-:W-:Y:S01]  /*4150*/  ISETP.NE.U32.AND P1, PT, RZ, UR12, PT ;  /* 0x0000000cff007c0c */ /* 0x000fe2000bf25070 */
[----:B------:R-:W-:Y:S03]  /*4160*/  BSSY B0, `(.L_x_1570) ;  /* 0x0000012000007945 */ /* 0x000fe60003800000 */
[----:B------:R-:W-:-:S13]  /*4170*/  ISETP.NE.AND.EX P1, PT, RZ, UR13, PT, P1 ;  /* 0x0000000dff007c0c */ /* 0x000fda000bf25310 */
[----:B------:R-:W-:-:S04]  /*4180*/  @P1 F2FP.BF16.F32.PACK_AB R2, RZ, R0 ;  /* 0x00000000ff02123e */ /* 0x000fc800000010ff */
[----:B------:R-:W-:Y:S01]  /*4190*/  @P1 PRMT R84, R2, 0x7610, R84 ;  /* 0x0000761002541816 */ /* 0x000fe20000000054 */
[----:B------:R-:W-:Y:S06]  /*41a0*/  @!P4 BRA `(.L_x_1571) ;  /* 0x000000000034c947 */ /* 0x000fec0003800000 */
[----:B0-----:R-:W2:Y:S01]  /*41b0*/  LDL.LU R16, [R1+0x28] ;  /* 0x0000280001107983 */ /* 0x001ea20000300800 */
[----:B------:R-:W-:Y:S01]  /*41c0*/  FMUL.FTZ R0, R0, UR15 ;  /* 0x0000000f00007c20 */ /* 0x000fe20008410000 */
[----:B--2---:R-:W-:-:S03]  /*41d0*/  LOP3.LUT P6, RZ, R16, 0xff, RZ, 0xc0, !PT ;  /* 0x000000ff10ff7812 */ /* 0x004fc600078cc0ff */
[----:B------:R-:W-:Y:S01]  /*41e0*/  FMUL.FTZ R16, R0, UR14 ;  /* 0x0000000e00107c20 */ /* 0x000fe20008410000 */
[----:B------:R-:W-:-:S09]  /*41f0*/  MOV R0, RZ ;  /* 0x000000ff00007202 */ /* 0x000fd20000000f00 */
[----:B------:R-:W-:-:S04]  /*4200*/  @P6 IMAD.U32 R2, R72, 0x10000, RZ ;  /* 0x0001000048026824 */ /* 0x000fc800078e00ff */
[----:B------:R-:W-:Y:S01]  /*4210*/  @P6 FMUL.FTZ R0, R16, R2 ;  /* 0x0000000210006220 */ /* 0x000fe20000410000 */
[----:B------:R-:W-:-:S03]  /*4220*/  @P6 SHF.L.U32 R2, R24, 0x10, RZ ;  /* 0x0000001018026819 */ /* 0x000fc600000006ff */
[----:B------:R-:W-:Y:S01]  /*4230*/  FADD.FTZ R92, R92, R0 ;  /* 0x000000005c5c7221 */ /* 0x000fe20000010000 */
[----:B------:R-:W-:-:S06]  /*4240*/  HFMA2.MMA R0, -RZ, RZ, 0, 0 ;  /* 0x00000000ff007435 */ /* 0x000fcc00000001ff */
[----:B------:R-:W-:-:S05]  /*4250*/  @P6 FMUL.FTZ R0, R16, R2 ;  /* 0x0000000210006220 */ /* 0x000fca0000410000 */
[----:B------:R-:W-:-:S04]  /*4260*/  F2FP.BF16.F32.PACK_AB R0, RZ, R0 ;  /* 0x00000000ff00723e */ /* 0x000fc800000010ff */
[----:B------:R-:W-:-:S07]  /*4270*/  PRMT R88, R0, 0x7610, R88 ;  /* 0x0000761000587816 */ /* 0x000fce0000000058 */
.L_x_1571:
[----:B------:R-:W-:Y:S05]  /*4280*/  BSYNC B0 ;  /* 0x0000000000007941 */ /* 0x000fea0003800000 */
.L_x_1570:
[----:B------:R-:W-:Y:S04]  /*4290*/  BSSY B0, `(.L_x_1572) ;  /* 0x0000012000007945 */ /* 0x000fe80003800000 */
[----:B------:R-:W-:Y:S05]  /*42a0*/  @P3 BRA `(.L_x_1573) ;  /* 0x0000000000143947 */ /* 0x000fea0003800000 */
[----:B------:R-:W-:Y:S01]  /*42b0*/  IMAD.MOV.U32 R0, RZ, RZ, RZ ;  /* 0x000000ffff007224 */ /* 0x000fe200078e00ff */
[----:B------:R-:W-:Y:S06]  /*42c0*/  @!P0 BRA `(.L_x_1574) ;  /* 0x0000000000388947 */ /* 0x000fec0003800000 */
[----:B------:R-:W-:-:S04]  /*42d0*/  PRMT R0, R164, 0x7632, R0 ;  /* 0x00007632a4007816 */ /* 0x000fc80000000000 */
[----:B------:R-:W-:Y:S01]  /*42e0*/  SHF.L.U32 R0, R0, 0x10, RZ ;  /* 0x0000001000007819 */ /* 0x000fe200000006ff */
[----:B------:R-:W-:Y:S06]  /*42f0*/  BRA `(.L_x_1574) ;  /* 0x00000000002c7947 */ /* 0x000fec0003800000 */
.L_x_1573:
[----:B0-----:R-:W2:Y:S01]  /*4300*/  LDL R16, [R1+0x24] ;  /* 0x0000240001107983 */ /* 0x001ea20000100800 */
[----:B------:R-:W0:Y:S03]  /*4310*/  LDC.U8 R17, c[0x0][0x2a0] ;  /* 0x0000a800ff117b82 */ /* 0x000e260000000000 */
[----:B------:R-:W3:Y:S01]  /*4320*/  LDL R2, [R1+0x20] ;  /* 0x0000200001027983 */ /* 0x000ee20000100800 */
[----:B0-----:R-:W-:-:S04]  /*4330*/  ISETP.NE.AND P6, PT, R17, RZ, PT ;  /* 0x000000ff1100720c */ /* 0x001fc80003fc5270 */
[----:B------:R-:W-:-:S05]  /*4340*/  FSEL R0, R18, RZ, !P6 ;  /* 0x000000ff12007208 */ /* 0x000fca0007000000 */
[----:B--2---:R-:W-:-:S04]  /*4350*/  FFMA.FTZ R0, R16, R19, R0 ;  /* 0x0000001310007223 */ /* 0x004fc80000010000 */
[--C-:B---3--:R-:W-:Y:S01]  /*4360*/  FADD.FTZ R16, R2, -R0.reuse ;  /* 0x8000000002107221 */ /* 0x108fe20000010000 */
[----:B------:R-:W-:-:S04]  /*4370*/  @P0 PRMT R0, R164, 0x7632, R0 ;  /* 0x00007632a4000816 */ /* 0x000fc80000000000 */
[----:B------:R-:W-:Y:S01]  /*4380*/  @P0 SHF.L.U32 R2, R0, 0x10, RZ ;  /* 0x0000001000020819 */ /* 0x000fe200000006ff */
[----:B------:R-:W-:-:S04]  /*4390*/  FMUL.FTZ R0, R4, R16 ;  /* 0x0000001004007220 */ /* 0x000fc80000410000 */
[----:B------:R-:W-:-:S07]  /*43a0*/  @P0 FADD.FTZ R0, R0, R2 ;  /* 0x0000000200000221 */ /* 0x000fce0000010000 */
.L_x_1574:
[----:B------:R-:W-:Y:S05]  /*43b0*/  BSYNC B0 ;  /* 0x0000000000007941 */ /* 0x000fea0003800000 */
.L_x_1572:
[----:B------:R-:W-:Y:S01]  /*43c0*/  @P1 F2FP.BF16.F32.PACK_AB R2, RZ, R0 ;  /* 0x00000000ff02123e */ /* 0x000fe200000010ff */
[----:B------:R-:W-:Y:S03]  /*43d0*/  BSSY B0, `(.L_x_1575) ;  /* 0x0000011000007945 */ /* 0x000fe60003800000 */
[----:B------:R-:W-:Y:S01]  /*43e0*/  @P1 PRMT R84, R84, 0x5410, R2 ;  /* 0x0000541054541816 */ /* 0x000fe20000000002 */
[----:B------:R-:W-:Y:S06]  /*43f0*/  @!P4 BRA `(.L_x_1576) ;  /* 0x000000000038c947 */ /* 0x000fec0003800000 */
[----:B------:R-:W-:Y:S01]  /*4400*/  LOP3.LUT P6, RZ, R208, 0xff00, RZ, 0xc0, !PT ;  /* 0x0000ff00d0ff7812 */ /* 0x000fe200078cc0ff */
[----:B------:R-:W-:-:S04]  /*4410*/  FMUL.FTZ R2, R0, UR15 ;  /* 0x0000000f00027c20 */ /* 0x000fc80008410000 */
[----:B0-----:R-:W-:-:S08]  /*4420*/  FMUL.FTZ R16, R2, UR14 ;  /* 0x0000000e02107c20 */ /* 0x001fd00008410000 */
[----:B------:R-:W-:-:S05]  /*4430*/  @P6 PRMT R0, R72, 0x7632, R0 ;  /* 0x0000763248006816 */ /* 0x000fca0000000000 */
[----:B------:R-:W-:Y:S01]  /*4440*/  @P6 IMAD.U32 R2, R0, 0x10000, RZ ;  /* 0x0001000000026824 */ /* 0x000fe200078e00ff */
[----:B------:R-:W-:-:S03]  /*4450*/  MOV R0, RZ ;  /* 0x000000ff00007202 */ /* 0x000fc60000000f00 */
[----:B------:R-:W-:Y:S01]  /*4460*/  @P6 FMUL.FTZ R0, R16, R2 ;  /* 0x0000000210006220 */ /* 0x000fe20000410000 */
[----:B------:R-:W-:-:S03]  /*4470*/  @P6 PRMT R2, R24, 0x7632, R2 ;  /* 0x0000763218026816 */ /* 0x000fc60000000002 */
[----:B------:R-:W-:Y:S01]  /*4480*/  FADD.FTZ R93, R93, R0 ;  /* 0x000000005d5d7221 */ /* 0x000fe20000010000 */
[----:B------:R-:W-:Y:S01]  /*4490*/  @P6 SHF.L.U32 R2, R2, 0x10, RZ ;  /* 0x0000001002026819 */ /* 0x000fe200000006ff */
[----:B------:R-:W-:-:S04]  /*44a0*/  IMAD.MOV.U32 R0, RZ, RZ, RZ ;  /* 0x000000ffff007224 */ /* 0x000fc800078e00ff */
[----:B------:R-:W-:-:S05]  /*44b0*/  @P6 FMUL.FTZ R0, R16, R2 ;  /* 0x0000000210006220 */ /* 0x000fca0000410000 */
[----:B------:R-:W-:-:S04]  /*44c0*/  F2FP.BF16.F32.PACK_AB R0, RZ, R0 ;  /* 0x00000000ff00723e */ /* 0x000fc800000010ff */
[----:B------:R-:W-:-:S07]  /*44d0*/  PRMT R88, R88, 0x5410, R0 ;  /* 0x0000541058587816 */ /* 0x000fce0000000000 */
.L_x_1576:
[----:B------:R-:W-:Y:S05]  /*44e0*/  BSYNC B0 ;  /* 0x0000000000007941 */ /* 0x000fea0003800000 */
.L_x_1575:
[----:B------:R-:W-:Y:S04]  /*44f0*/  BSSY B0, `(.L_x_1577) ;  /* 0x0000010000007945 */ /* 0x000fe80003800000 */
[----:B------:R-:W-:Y:S05]  /*4500*/  @P3 BRA `(.L_x_1578) ;  /* 0x0000000000103947 */ /* 0x000fea0003800000 */
[----:B------:R-:W-:Y:S01]  /*4510*/  HFMA2.MMA R0, -RZ, RZ, 0, 0 ;  /* 0x00000000ff007435 */ /* 0x000fe200000001ff */
[----:B------:R-:W-:Y:S10]  /*4520*/  @!P0 BRA `(.L_x_1579) ;  /* 0x0000000000308947 */ /* 0x000ff40003800000 */
[----:B------:R-:W-:Y:S01]  /*4530*/  SHF.L.U32 R0, R165, 0x10, RZ ;  /* 0x00000010a5007819 */ /* 0x000fe200000006ff */
[----:B------:R-:W-:Y:S06]  /*4540*/  BRA `(.L_x_1579) ;  /* 0x0000000000287947 */ /* 0x000fec0003800000 */
.L_x_1578:
[----:B0-----:R-:W2:Y:S01]  /*4550*/  LDL R16, [R1+0x80] ;  /* 0x0000800001107983 */ /* 0x001ea20000100800 */
[----:B------:R-:W0:Y:S03]  /*4560*/  LDC.U8 R17, c[0x0][0x2a0] ;  /* 0x0000a800ff117b82 */ /* 0x000e260000000000 */
[----:B------:R-:W3:Y:S01]  /*4570*/  LDL R2, [R1+0x1c] ;  /* 0x00001c0001027983 */ /* 0x000ee20000100800 */
[----:B0-----:R-:W-:-:S04]  /*4580*/  ISETP.NE.AND P6, PT, R17, RZ, PT ;  /* 0x000000ff1100720c */ /* 0x001fc80003fc5270 */
[----:B------:R-:W-:-:S05]  /*4590*/  FSEL R0, R18, RZ, !P6 ;  /* 0x000000ff12007208 */ /* 0x000fca0007000000 */
[----:B--2---:R-:W-:-:S04]  /*45a0*/  FFMA.FTZ R0, R16, R19, R0 ;  /* 0x0000001310007223 */ /* 0x004fc80000010000 */
[----:B---3--:R-:W-:Y:S01]  /*45b0*/  FADD.FTZ R0, R2, -R0 ;  /* 0x8000000002007221 */ /* 0x008fe20000010000 */
[----:B------:R-:W-:-:S03]  /*45c0*/  @P0 IMAD.U32 R2, R165, 0x10000, RZ ;  /* 0x00010000a5020824 */ /* 0x000fc600078e00ff */
[----:B------:R-:W-:-:S04]  /*45d0*/  FMUL.FTZ R0, R4, R0 ;  /* 0x0000000004007220 */ /* 0x000fc80000410000 */
[----:B------:R-:W-:-:S07]  /*45e0*/  @P0 FADD.FTZ R0, R0, R2 ;  /* 0x0000000200000221 */ /* 0x000fce0000010000 */
.L_x_1579:
[----:B------:R-:W-:Y:S05]  /*45f0*/  BSYNC B0 ;  /* 0x0000000000007941 */ /* 0x000fea0003800000 */
.L_x_1577:
[----:B------:R-:W-:Y:S01]  /*4600*/  @P1 F2FP.BF16.F32.PACK_AB R2, RZ, R0 ;  /* 0x00000000ff02123e */ /* 0x000fe200000010ff */
[----:B------:R-:W-:Y:S03]  /*4610*/  BSSY B0, `(.L_x_1580) ;  /* 0x000000f000007945 */ /* 0x000fe60003800000 */
[----:B------:R-:W-:Y:S01]  /*4620*/  @P1 PRMT R85, R2, 0x7610, R85 ;  /* 0x0000761002551816 */ /* 0x000fe20000000055 */
[----:B------:R-:W-:Y:S06]  /*4630*/  @!P4 BRA `(.L_x_1581) ;  /* 0x000000000030c947 */ /* 0x000fec0003800000 */
[----:B------:R-:W-:Y:S01]  /*4640*/  LOP3.LUT P6, RZ, R208, 0xff0000, RZ, 0xc0, !PT ;  /* 0x00ff0000d0ff7812 */ /* 0x000fe200078cc0ff */
[----:B------:R-:W-:-:S04]  /*4650*/  FMUL.FTZ R0, R0, UR15 ;  /* 0x0000000f00007c20 */ /* 0x000fc80008410000 */
[----:B0-----:R-:W-:Y:S01]  /*4660*/  FMUL.FTZ R16, R0, UR14 ;  /* 0x0000000e00107c20 */ /* 0x001fe20008410000 */
[----:B------:R-:W-:-:S07]  /*4670*/  MOV R0, RZ ;  /* 0x000000ff00007202 */ /* 0x000fce0000000f00 */
[----:B------:R-:W-:-:S05]  /*4680*/  @P6 SHF.L.U32 R2, R73, 0x10, RZ ;  /* 0x0000001049026819 */ /* 0x000fca00000006ff */
[----:B------:R-:W-:Y:S01]  /*4690*/  @P6 FMUL.FTZ R0, R16, R2 ;  /* 0x0000000210006220 */ /* 0x000fe20000410000 */
[----:B------:R-:W-:-:S03]  /*46a0*/  @P6 SHF.L.U32 R2, R25, 0x10, RZ ;  /* 0x0000001019026819 */ /* 0x000fc600000006ff */
[----:B------:R-:W-:Y:S01]  /*46b0*/  FADD.FTZ R94, R94, R0 ;  /* 0x000000005e5e7221 */ /* 0x000fe20000010000 */
[----:B------:R-:W-:Y:S02]  /*46c0*/  IMAD.MOV.U32 R0, RZ, RZ, RZ ;  /* 0x000000ffff007224 */ /* 0x000fe400078e00ff */
[----:B------:R-:W-:-:S05]  /*46d0*/  @P6 FMUL.FTZ R0, R16, R2 ;  /* 0x0000000210006220 */ /* 0x000fca0000410000 */
[----:B------:R-:W-:-:S04]  /*46e0*/  F2FP.BF16.F32.PACK_AB R0, RZ, R0 ;  /* 0x00000000ff00723e */ /* 0x000fc800000010ff */
[----:B------:R-:W-:-:S07]  /*46f0*/  PRMT R89, R0, 0x7610, R89 ;  /* 0x0000761000597816 */ /* 0x000fce0000000059 */
.L_x_1581:
[----:B------:R-:W-:Y:S05]  /*4700*/  BSYNC B0 ;  /* 0x0000000000007941 */ /* 0x000fea0003800000 */
.L_x_1580:
[----:B------:R-:W-:Y:S04]  /*4710*/  BSSY B0, `(.L_x_1582) ;  /* 0x0000012000007945 */ /* 0x000fe80003800000 */
[----:B------:R-:W-:Y:S05]  /*4720*/  @P3 BRA `(.L_x_1583) ;  /* 0x0000000000143947 */ /* 0x000fea0003800000 */
[----:B------:R-:W-:Y:S01]  /*4730*/  HFMA2.MMA R0, -RZ, RZ, 0, 0 ;  /* 0x00000000ff007435 */ /* 0x000fe200000001ff */
[----:B------:R-:W-:Y:S10]  /*4740*/  @!P0 BRA `(.L_x_1584) ;  /* 0x0000000000388947 */ /* 0x000ff40003800000 */
[----:B------:R-:W-:-:S05]  /*4750*/  PRMT R0, R165, 0x7632, R0 ;  /* 0x00007632a5007816 */ /* 0x000fca0000000000 */
[----:B------:R-:W-:Y:S01]  /*4760*/  IMAD.U32 R0, R0, 0x10000, RZ ;  /* 0x0001000000007824 */ /* 0x000fe200078e00ff */
[----:B------:R-:W-:Y:S06]  /*4770*/  BRA `(.L_x_1584) ;  /* 0x00000000002c7947 */ /* 0x000fec0003800000 */
.L_x_1583:
        /* <DEDUP_REMOVED lines=11> */
.L_x_1584:
[----:B------:R-:W-:Y:S05]  /*4830*/  BSYNC B0 ;  /* 0x0000000000007941 */ /* 0x000fea0003800000 */
.L_x_1582:
[----:B------:R-:W-:Y:S01]  /*4840*/  @P1 F2FP.BF16.F32.PACK_AB R2, RZ, R0 ;  /* 0x00000000ff02123e */ /* 0x000fe200000010ff */
[----:B------:R-:W-:Y:S03]  /*4850*/  BSSY B0, `(.L_x_1585) ;  /* 0x0000011000007945 */ /* 0x000fe60003800000 */
[----:B------:R-:W-:Y:S01]  /*4860*/  @P1 PRMT R85, R85, 0x5410, R2 ;  /* 0x0000541055551816 */ /* 0x000fe20000000002 */
[----:B------:R-:W-:Y:S06]  /*4870*/  @!P4 BRA `(.L_x_1586) ;  /* 0x000000000038c947 */ /* 0x000fec0003800000 */
[----:B------:R-:W-:Y:S01]  /*4880*/  LOP3.LUT P6, RZ, R208, 0xff000000, RZ, 0xc0, !PT ;  /* 0xff000000d0ff7812 */ /* 0x000fe200078cc0ff */
[----:B------:R-:W-:-:S04]  /*4890*/  FMUL.FTZ R2, R0, UR15 ;  /* 0x0000000f00027c20 */ /* 0x000fc80008410000 */
[----:B0-----:R-:W-:-:S08]  /*48a0*/  FMUL.FTZ R16, R2, UR14 ;  /* 0x0000000e02107c20 */ /* 0x001fd00008410000 */
[----:B------:R-:W-:-:S04]  /*48b0*/  @P6 PRMT R0, R73, 0x7632, R0 ;  /* 0x0000763249006816 */ /* 0x000fc80000000000 */
[----:B------:R-:W-:Y:S01]  /*48c0*/  @P6 SHF.L.U32 R2, R0, 0x10, RZ ;  /* 0x0000001000026819 */ /* 0x000fe200000006ff */
[----:B------:R-:W-:-:S04]  /*48d0*/  IMAD.MOV.U32 R0, RZ, RZ, RZ ;  /* 0x000000ffff007224 */ /* 0x000fc800078e00ff */
[----:B------:R-:W-:Y:S01]  /*48e0*/  @P6 FMUL.FTZ R0, R16, R2 ;  /* 0x0000000210006220 */ /* 0x000fe20000410000 */
[----:B------:R-:W-:-:S03]  /*48f0*/  @P6 PRMT R2, R25, 0x7632, R2 ;  /* 0x0000763219026816 */ /* 0x000fc60000000002 */
[----:B------:R-:W-:Y:S01]  /*4900*/  FADD.FTZ R95, R95, R0 ;  /* 0x000000005f5f7221 */ /* 0x000fe20000010000 */
[----:B------:R-:W-:Y:S02]  /*4910*/  @P6 SHF.L.U32 R2, R2, 0x10, RZ ;  /* 0x0000001002026819 */ /* 0x000fe400000006ff */
[----:B------:R-:W-:-:S03]  /*4920*/  MOV R0, RZ ;  /* 0x000000ff00007202 */ /* 0x000fc60000000f00 */
[----:B------:R-:W-:-:S05]  /*4930*/  @P6 FMUL.FTZ R0, R16, R2 ;  /* 0x0000000210006220 */ /* 0x000fca0000410000 */
[----:B------:R-:W-:-:S04]  /*4940*/  F2FP.BF16.F32.PACK_AB R0, RZ, R0 ;  /* 0x00000000ff00723e */ /* 0x000fc800000010ff */
[----:B------:R-:W-:-:S07]  /*4950*/  PRMT R89, R89, 0x5410, R0 ;  /* 0x0000541059597816 */ /* 0x000fce0000000000 */
.L_x_1586:
[----:B------:R-:W-:Y:S05]  /*4960*/  BSYNC B0 ;  /* 0x0000000000007941 */ /* 0x000fea0003800000 */
.L_x_1585:
[----:B------:R-:W-:Y:S04]  /*4970*/  BSSY B0, `(.L_x_1587) ;  /* 0x0000010000007945 */ /* 0x000fe80003800000 */
[----:B------:R-:W-:Y:S05]  /*4980*/  @P3 BRA `(.L_x_1588) ;  /* 0x0000000000103947 */ /* 0x000fea0003800000 */
[----:B------:R-:W-:Y:S01]  /*4990*/  IMAD.MOV.U32 R0, RZ, RZ, RZ ;  /* 0x000000ffff007224 */ /* 0x000fe200078e00ff */
[----:B------:R-:W-:Y:S06]  /*49a0*/  @!P0 BRA `(.L_x_1589) ;  /* 0x0000000000308947 */ /* 0x000fec0003800000 */
[----:B------:R-:W-:Y:S01]  /*49b0*/  SHF.L.U32 R0, R166, 0x10, RZ ;  /* 0x00000010a6007819 */ /* 0x000fe200000006ff */
[----:B------:R-:W-:Y:S06]  /*49c0*/  BRA `(.L_x_1589) ;  /* 0x0000000000287947 */ /* 0x000fec0003800000 */
.L_x_1588:
[----:B0-----:R-:W2:Y:S01]  /*49d0*/  LDL R16, [R1+0x7c] ;  /* 0x00007c0001107983 */ /* 0x001ea20000100800 */
[----:B------:R-:W0:Y:S03]  /*49e0*/  LDC.U8 R17, c[0x0][0x2a0] ;  /* 0x0000a800ff117b82 */ /* 0x000e260000000000 */
[----:B------:R-:W3:Y:S01]  /*49f0*/  LDL R2, [R1+0x4] ;  /* 0x0000040001027983 */ /* 0x000ee20000100800 */
[----:B0-----:R-:W-:-:S04]  /*4a00*/  ISETP.NE.AND P6, PT, R17, RZ, PT ;  /* 0x000000ff1100720c */ /* 0x001fc80003fc5270 */
[----:B------:R-:W-:-:S05]  /*4a10*/  FSEL R0, R18, RZ, !P6 ;  /* 0x000000ff12007208 */ /* 0x000fca0007000000 */
[----:B--2---:R-:W-:-:S04]  /*4a20*/  FFMA.FTZ R0, R16, R19, R0 ;  /* 0x0000001310007223 */ /* 0x004fc80000010000 */
[----:B---3--:R-:W-:Y:S01]  /*4a30*/  FADD.FTZ R0, R2, -R0 ;  /* 0x8000000002007221 */ /* 0x008fe20000010000 */
[----:B------:R-:W-:-:S03]  /*4a40*/  @P0 SHF.L.U32 R2, R166, 0x10, RZ ;  /* 0x00000010a6020819 */ /* 0x000fc600000006ff */
[----:B------:R-:W-:-:S04]  /*4a50*/  FMUL.FTZ R0, R4, R0 ;  /* 0x0000000004007220 */ /* 0x000fc80000410000 */
[----:B------:R-:W-:-:S07]  /*4a60*/  @P0 FADD.FTZ R0, R0, R2 ;  /* 0x0000000200000221 */ /* 0x000fce0000010000 */
.L_x_1589:
[----:B------:R-:W-:Y:S05]  /*4a70*/  BSYNC B0 ;  /* 0x0000000000007941 */ /* 0x000fea0003800000 */
.L_x_1587:
[----:B------:R-:W-:Y:S01]  /*4a80*/  @P1 F2FP.BF16.F32.PACK_AB R2, RZ, R0 ;  /* 0x00000000ff02123e */ /* 0x000fe200000010ff */
[----:B------:R-:W-:Y:S03]  /*4a90*/  BSSY B0, `(.L_x_1590) ;  /* 0x000000f000007945 */ /* 0x000fe60003800000 */
[----:B------:R-:W-:Y:S01]  /*4aa0*/  @P1 PRMT R86, R2, 0x7610, R86 ;  /* 0x0000761002561816 */ /* 0x000fe20000000056 */
[----:B------:R-:W-:Y:S06]  /*4ab0*/  @!P4 BRA `(.L_x_1591) ;  /* 0x000000000030c947 */ /* 0x000fec0003800000 */
[----:B------:R-:W-:Y:S01]  /*4ac0*/  LOP3.LUT P6, RZ, R209, 0xff, RZ, 0xc0, !PT ;  /* 0x000000ffd1ff7812 */ /* 0x000fe200078cc0ff */
[----:B------:R-:W-:-:S04]  /*4ad0*/  FMUL.FTZ R0, R0, UR15 ;  /* 0x0000000f00007c20 */ /* 0x000fc80008410000 */
[----:B0-----:R-:W-:Y:S01]  /*4ae0*/  FMUL.FTZ R16, R0, UR14 ;  /* 0x0000000e00107c20 */ /* 0x001fe20008410000 */
[----:B------:R-:W-:-:S07]  /*4af0*/  IMAD.MOV.U32 R0, RZ, RZ, RZ ;  /* 0x000000ffff007224 */ /* 0x000fce00078e00ff */
[----:B------:R-:W-:-:S05]  /*4b00*/  @P6 SHF.L.U32 R2, R74, 0x10, RZ ;  /* 0x000000104a026819 */ /* 0x000fca00000006ff */
[----:B------:R-:W-:Y:S01]  /*4b10*/  @P6 FMUL.FTZ R0, R16, R2 ;  /* 0x0000000210006220 */ /* 0x000fe20000410000 */
[----:B------:R-:W-:-:S03]  /*4b20*/  @P6 IMAD.U32 R2, R26, 0x10000, RZ ;  /* 0x000100001a026824 */ /* 0x000fc600078e00ff */
[----:B------:R-:W-:Y:S01]  /*4b30*/  FADD.FTZ R96, R96, R0 ;  /* 0x0000000060607221 */ /* 0x000fe20000010000 */
[----:B------:R-:W-:-:S06]  /*4b40*/  HFMA2.MMA R0, -RZ, RZ, 0, 0 ;  /* 0x00000000ff007435 */ /* 0x000fcc00000001ff */
[----:B------:R-:W-:-:S05]  /*4b50*/  @P6 FMUL.FTZ R0, R16, R2 ;  /* 0x0000000210006220 */ /* 0x000fca0000410000 */
[----:B------:R-:W-:-:S04]  /*4b60*/  F2FP.BF16.F32.PACK_AB R0, RZ, R0 ;  /* 0x00000000ff00723e */ /* 0x000fc800000010ff */
[----:B------:R-:W-:-:S07]  /*4b70*/  PRMT R90, R0, 0x7610, R90 ;  /* 0x00007610005a7816 */ /* 0x000fce000000005a */
.L_x_1591:
[----:B------:R-:W-:Y:S05]  /*4b80*/  BSYNC B0 ;  /* 0x0000000000007941 */ /* 0x000fea0003800000 */
.L_x_1590:
[----:B------:R-:W-:Y:S04]  /*4b90*/  BSSY B0, `(.L_x_1592) ;  /* 0x0000011000007945 */ /* 0x000fe80003800000 */
[----:B------:R-:W-:Y:S05]  /*4ba0*/  @P3 BRA `(.L_x_1593) ;  /* 0x0000000000143947 */ /* 0x000fea0003800000 */
[----:B------:R-:W-:Y:S01]  /*4bb0*/  MOV R0, RZ ;  /* 0x000000ff00007202 */ /* 0x000fe20000000f00 */
[----:B------:R-:W-:Y:S06]  /*4bc0*/  @!P0 BRA `(.L_x_1594) ;  /* 0x0000000000348947 */ /* 0x000fec0003800000 */
[----:B------:R-:W-:-:S04]  /*4bd0*/  PRMT R0, R166, 0x7632, R0 ;  /* 0x00007632a6007816 */ /* 0x000fc80000000000 */
[----:B------:R-:W-:Y:S01]  /*4be0*/  SHF.L.U32 R0, R0, 0x10, RZ ;  /* 0x0000001000007819 */ /* 0x000fe200000006ff */
[----:B------:R-:W-:Y:S06]  /*4bf0*/  BRA `(.L_x_1594) ;  /* 0x0000000000287947 */ /* 0x000fec0003800000 */
.L_x_1593:
[----:B------:R-:W2:Y:S01]  /*4c00*/  LDL R2, [R1] ;  /* 0x0000000001027983 */ /* 0x000ea20000100800 */
[----:B0-----:R-:W0:Y:S02]  /*4c10*/  LDC.U8 R16, c[0x0][0x2a0] ;  /* 0x0000a800ff107b82 */ /* 0x001e240000000000 */
[----:B0-----:R-:W-:-:S04]  /*4c20*/  ISETP.NE.AND P6, PT, R16, RZ, PT ;  /* 0x000000ff1000720c */ /* 0x001fc80003fc5270 */
[----:B------:R-:W-:-:S05]  /*4c30*/  FSEL R0, R18, RZ, !P6 ;  /* 0x000000ff12007208 */ /* 0x000fca0007000000 */
[----:B--2---:R-:W-:-:S04]  /*4c40*/  FFMA.FTZ R0, R2, R19, R0 ;  /* 0x0000001302007223 */ /* 0x004fc80000010000 */
[--C-:B------:R-:W-:Y:S01]  /*4c50*/  FADD.FTZ R16, R250, -R0.reuse ;  /* 0x80000000fa107221 */ /* 0x100fe20000010000 */
[----:B------:R-:W-:-:S05]  /*4c60*/  @P0 PRMT R0, R166, 0x7632, R0 ;  /* 0x00007632a6000816 */ /* 0x000fca0000000000 */
[----:B------:R-:W-:Y:S02]  /*4c70*/  @P0 IMAD.U32 R2, R0, 0x10000, RZ ;  /* 0x0001000000020824 */ /* 0x000fe400078e00ff */
[----:B------:R-:W-:-:S04]  /*4c80*/  FMUL.FTZ R0, R4, R16 ;  /* 0x0000001004007220 */ /* 0x000fc80000410000 */
[----:B------:R-:W-:-:S07]  /*4c90*/  @P0 FADD.FTZ R0, R0, R2 ;  /* 0x0000000200000221 */ /* 0x000fce0000010000 */
.L_x_1594:
[----:B------:R-:W-:Y:S05]  /*4ca0*/  BSYNC B0 ;  /* 0x0000000000007941 */ /* 0x000fea0003800000 */
.L_x_1592:
        /* <DEDUP_REMOVED lines=9> */
[----:B------:R-:W-:-:S06]  /*4d40*/  HFMA2.MMA R0, -RZ, RZ, 0, 0 ;  /* 0x00000000ff007435 */ /* 0x000fcc00000001ff */
[----:B------:R-:W-:Y:S01]  /*4d50*/  @P6 FMUL.FTZ R0, R16, R2 ;  /* 0x0000000210006220 */ /* 0x000fe20000410000 */
[----:B------:R-:W-:-:S03]  /*4d60*/  @P6 PRMT R2, R26, 0x7632, R2 ;  /* 0x000076321a026816 */ /* 0x000fc60000000002 */
[----:B------:R-:W-:Y:S01]  /*4d70*/  FADD.FTZ R97, R97, R0 ;  /* 0x0000000061617221 */ /* 0x000fe20000010000 */
[----:B------:R-:W-:Y:S01]  /*4d80*/  MOV R0, RZ ;  /* 0x000000ff00007202 */ /* 0x000fe20000000f00 */
[----:B------:R-:W-:-:S04]  /*4d90*/  @P6 IMAD.U32 R2, R2, 0x10000, RZ ;  /* 0x0001000002026824 */ /* 0x000fc800078e00ff */
[----:B------:R-:W-:-:S05]  /*4da0*/  @P6 FMUL.FTZ R0, R16, R2 ;  /* 0x0000000210006220 */ /* 0x000fca0000410000 */
[----:B------:R-:W-:-:S04]  /*4db0*/  F2FP.BF16.F32.PACK_AB R0, RZ, R0 ;  /* 0x00000000ff00723e */ /* 0x000fc800000010ff */
[----:B------:R-:W-:-:S07]  /*4dc0*/  PRMT R90, R90, 0x5410, R0 ;  /* 0x000054105a5a7816 */ /* 0x000fce0000000000 */
.L_x_1596:
[----:B------:R-:W-:Y:S05]  /*4dd0*/  BSYNC B0 ;  /* 0x0000000000007941 */ /* 0x000fea0003800000 */
.L_x_1595:
[----:B------:R-:W-:Y:S04]  /*4de0*/  BSSY B0, `(.L_x_1597) ;  /* 0x000000f000007945 */ /* 0x000fe80003800000 */
[----:B------:R-:W-:Y:S05]  /*4df0*/  @P3 BRA `(.L_x_1598) ;  /* 0x0000000000103947 */ /* 0x000fea0003800000 */
[----:B------:R-:W-:Y:S01]  /*4e00*/  HFMA2.MMA R0, -RZ, RZ, 0, 0 ;  /* 0x00000000ff007435 */ /* 0x000fe200000001ff */
[----:B------:R-:W-:Y:S10]  /*4e10*/  @!P0 BRA `(.L_x_1599) ;  /* 0x00000000002c8947 */ /* 0x000ff40003800000 */
[----:B------:R-:W-:Y:S01]  /*4e20*/  IMAD.U32 R0, R167, 0x10000, RZ ;  /* 0x00010000a7007824 */ /* 0x000fe200078e00ff */
[----:B------:R-:W-:Y:S06]  /*4e30*/  BRA `(.L_x_1599) ;  /* 0x0000000000247947 */ /* 0x000fec0003800000 */
.L_x_1598:
[----:B------:R-:W2:Y:S01]  /*4e40*/  LDL R2, [R1+0x78] ;  /* 0x0000780001027983 */ /* 0x000ea20000100800 */
[----:B0-----:R-:W0:Y:S02]  /*4e50*/  LDC.U8 R16, c[0x0][0x2a0] ;  /* 0x0000a800ff107b82 */ /* 0x001e240000000000 */
[----:B0-----:R-:W-:-:S04]  /*4e60*/  ISETP.NE.AND P6, PT, R16, RZ, PT ;  /* 0x000000ff1000720c */ /* 0x001fc80003fc5270 */
[----:B------:R-:W-:-:S05]  /*4e70*/  FSEL R0, R18, RZ, !P6 ;  /* 0x000000ff12007208 */ /* 0x000fca0007000000 */
[----:B--2---:R-:W-:Y:S01]  /*4e80*/  FFMA.FTZ R0, R2, R19, R0 ;  /* 0x0000001302007223 */ /* 0x004fe20000010000 */
[----:B------:R-:W-:-:S03]  /*4e90*/  @P0 SHF.L.U32 R2, R167, 0x10, RZ ;  /* 0x00000010a7020819 */ /* 0x000fc600000006ff */
[----:B------:R-:W-:-:S04]  /*4ea0*/  FADD.FTZ R0, R249, -R0 ;  /* 0x80000000f9007221 */ /* 0x000fc80000010000 */
[----:B------:R-:W-:-:S04]  /*4eb0*/  FMUL.FTZ R0, R4, R0 ;  /* 0x0000000004007220 */ /* 0x000fc80000410000 */
[----:B------:R-:W-:-:S07]  /*4ec0*/  @P0 FADD.FTZ R0, R0, R2 ;  /* 0x0000000200000221 */ /* 0x000fce0000010000 */
.L_x_1599:
[----:B------:R-:W-:Y:S05]  /*4ed0*/  BSYNC B0 ;  /* 0x0000000000007941 */ /* 0x000fea0003800000 */
.L_x_1597:
        /* <DEDUP_REMOVED lines=16> */
.L_x_1601:
[----:B------:R-:W-:Y:S05]  /*4fe0*/  BSYNC B0 ;  /* 0x0000000000007941 */ /* 0x000fea0003800000 */
.L_x_1600:
[----:B------:R-:W-:Y:S04]  /*4ff0*/  BSSY B0, `(.L_x_1602) ;  /* 0x0000010000007945 */ /* 0x000fe80003800000 */
[----:B------:R-:W-:Y:S05]  /*5000*/  @P3 BRA `(.L_x_1603) ;  /* 0x0000000000143947 */ /* 0x000fea0003800000 */
[----:B------:R-:W-:Y:S01]  /*5010*/  IMAD.MOV.U32 R0, RZ, RZ, RZ ;  /* 0x000000ffff007224 */ /* 0x000fe200078e00ff */
[----:B------:R-:W-:Y:S06]  /*5020*/  @!P0 BRA `(.L_x_1604) ;  /* 0x0000000000308947 */ /* 0x000fec0003800000 */
[----:B------:R-:W-:-:S04]  /*5030*/  PRMT R0, R167, 0x7632, R0 ;  /* 0x00007632a7007816 */ /* 0x000fc80000000000 */
[----:B------:R-:W-:Y:S01]  /*5040*/  SHF.L.U32 R0, R0, 0x10, RZ ;  /* 0x0000001000007819 */ /* 0x000fe200000006ff */
[----:B------:R-:W-:Y:S06]  /*5050*/  BRA `(.L_x_1604) ;  /* 0x0000000000247947 */ /* 0x000fec0003800000 */
.L_x_1603:
[----:B------:R-:W1:Y:S02]  /*5060*/  LDC.U8 R2, c[0x0][0x2a0] ;  /* 0x0000a800ff027b82 */ /* 0x000e640000000000 */
[----:B-1----:R-:W-:-:S04]  /*5070*/  ISETP.NE.AND P6, PT, R2, RZ, PT ;  /* 0x000000ff0200720c */ /* 0x002fc80003fc5270 */
[----:B------:R-:W-:-:S05]  /*5080*/  FSEL R0, R18, RZ, !P6 ;  /* 0x000000ff12007208 */ /* 0x000fca0007000000 */
[----:B------:R-:W-:-:S04]  /*5090*/  FFMA.FTZ R0, R248, R19, R0 ;  /* 0x00000013f8007223 */ /* 0x000fc80000010000 */
[--C-:B0-----:R-:W-:Y:S01]  /*50a0*/  FADD.FTZ R16, R247, -R0.reuse ;  /* 0x80000000f7107221 */ /* 0x101fe20000010000 */
[----:B------:R-:W-:-:S04]  /*50b0*/  @P0 PRMT R0, R167, 0x7632, R0 ;  /* 0x00007632a7000816 */ /* 0x000fc80000000000 */
[----:B------:R-:W-:Y:S01]  /*50c0*/  @P0 SHF.L.U32 R2, R0, 0x10, RZ ;  /* 0x0000001000020819 */ /* 0x000fe200000006ff */
[----:B------:R-:W-:-:S04]  /*50d0*/  FMUL.FTZ R0, R4, R16 ;  /* 0x0000001004007220 */ /* 0x000fc80000410000 */
[----:B------:R-:W-:-:S07]  /*50e0*/  @P0 FADD.FTZ R0, R0, R2 ;  /* 0x0000000200000221 */ /* 0x000fce0000010000 */
.L_x_1604:
[----:B------:R-:W-:Y:S05]  /*50f0*/  BSYNC B0 ;  /* 0x0000000000007941 */ /* 0x000fea0003800000 */
.L_x_1602:
        /* <DEDUP_REMOVED lines=8> */
[----:B------:R-:W-:-:S05]  /*5180*/  @P6 PRMT R2, R75, 0x7632, R2 ;  /* 0x000076324b026816 */ /* 0x000fca0000000002 */
[----:B------:R-:W-:-:S04]  /*5190*/  @P6 IMAD.U32 R2, R2, 0x10000, RZ ;  /* 0x0001000002026824 */ /* 0x000fc800078e00ff */
        /* <DEDUP_REMOVED lines=8> */
.L_x_1606:
[----:B------:R-:W-:Y:S05]  /*5220*/  BSYNC B0 ;  /* 0x0000000000007941 */ /* 0x000fea0003800000 */
.L_x_1605:
[----:B0-----:R-:W0:Y:S01]  /*5230*/  @P1 LDC.64 R16, c[0x0][0x308] ;  /* 0x0000c200ff101b82 */ /* 0x001e220000000a00 */
[----:B------:R-:W-:Y:S01]  /*5240*/  BSSY B0, `(.L_x_1607) ;  /* 0x000000b000007945 */ /* 0x000fe20003800000 */
[----:B0-----:R-:W-:-:S05]  /*5250*/  @P1 IMAD.WIDE.U32 R16, R3, 0x10, R16 ;  /* 0x0000001003101825 */ /* 0x001fca00078e0010 */
[----:B------:R0:W-:Y:S02]  /*5260*/  @P1 STG.E.128 desc[UR4][R16.64], R84 ;  /* 0x0000005410001986 */ /* 0x0001e4000c101d04 */
[----:B0-----:R-:W0:Y:S02]  /*5270*/  @P4 LDC.64 R16, c[0x0][0x2f8] ;  /* 0x0000be00ff104b82 */ /* 0x001e240000000a00 */
[----:B0-----:R-:W-:-:S05]  /*5280*/  @P4 IMAD.WIDE.U32 R16, R6, 0x10, R16 ;  /* 0x0000001006104825 */ /* 0x001fca00078e0010 */
[----:B------:R0:W-:Y:S01]  /*5290*/  @P4 STG.E.128 desc[UR4][R16.64], R88 ;  /* 0x0000005810004986 */ /* 0x0001e2000c101d04 */
[----:B------:R-:W-:Y:S05]  /*52a0*/  @!P4 BRA `(.L_x_1608) ;  /* 0x000000000010c947 */ /* 0x000fea0003800000 */
[----:B0-----:R-:W0:Y:S01]  /*52b0*/  LDC.64 R16, c[0x0][0x220] ;  /* 0x00008800ff107b82 */ /* 0x001e220000000a00 */
[----:B------:R-:W-:-:S05]  /*52c0*/  IADD3 R72, R6, 0x80, RZ ;  /* 0x0000008006487810 */ /* 0x000fca0007ffe0ff */
[----:B0-----:R-:W-:-:S06]  /*52d0*/  IMAD.WIDE.U32 R72, R72, 0x10, R16 ;  /* 0x0000001048487825 */ /* 0x001fcc00078e0010 */
[----:B------:R-:W5:Y:S02]  /*52e0*/  LDG.E.128 R72, desc[UR4][R72.64] ;  /* 0x0000000448487981 */ /* 0x000f64000c1e1d00 */
.L_x_1608:
[----:B------:R-:W-:Y:S05]  /*52f0*/  BSYNC B0 ;  /* 0x0000000000007941 */ /* 0x000fea0003800000 */
.L_x_1607:
[----:B------:R-:W-:Y:S04]  /*5300*/  BSSY B0, `(.L_x_1609) ;  /* 0x000000f000007945 */ /* 0x000fe80003800000 */
[----:B------:R-:W-:Y:S05]  /*5310*/  @P3 BRA `(.L_x_1610) ;  /* 0x0000000000103947 */ /* 0x000fea0003800000 */
[----:B------:R-:W-:Y:S01]  /*5320*/  HFMA2.MMA R2, -RZ, RZ, 0, 0 ;  /* 0x00000000ff027435 */ /* 0x000fe200000001ff */
[----:B------:R-:W-:Y:S10]  /*5330*/  @!P0 BRA `(.L_x_1611) ;  /* 0x00000000002c8947 */ /* 0x000ff40003800000 */
[----:B------:R-:W-:Y:S01]  /*5340*/  IMAD.U32 R2, R168, 0x10000, RZ ;  /* 0x00010000a8027824 */ /* 0x000fe200078e00ff */
[----:B------:R-:W-:Y:S06]  /*5350*/  BRA `(.L_x_1611) ;  /* 0x0000000000247947 */ /* 0x000fec0003800000 */
.L_x_1610:
[----:B0-----:R-:W2:Y:S01]  /*5360*/  LDL R16, [R1+0x74] ;  /* 0x0000740001107983 */ /* 0x001ea20000100800 */
        /* <DEDUP_REMOVED lines=8> */
.L_x_1611:
[----:B------:R-:W-:Y:S05]  /*53f0*/  BSYNC B0 ;  /* 0x0000000000007941 */ /* 0x000fea0003800000 */
.L_x_1609:
[----:B------:R-:W-:Y:S01]  /*5400*/  @P1 F2FP.BF16.F32.PACK_AB R0, RZ, R2 ;  /* 0x00000002ff00123e */ /* 0x000fe200000010ff */
[----:B------:R-:W-:Y:S03]  /*5410*/  BSSY B0, `(.L_x_1612) ;  /* 0x0000010000007945 */ /* 0x000fe60003800000 */
[----:B------:R-:W-:Y:S01]  /*5420*/  @P1 PRMT R84, R0, 0x7610, R84 ;  /* 0x0000761000541816 */ /* 0x000fe20000000054 */
[----:B------:R-:W-:Y:S06]  /*5430*/  @!P4 BRA `(.L_x_1613) ;  /* 0x000000000034c947 */ /* 0x000fec0003800000 */
[----:B0-----:R-:W2:Y:S01]  /*5440*/  LDL.LU R16, [R1+0x2c] ;  /* 0x00002c0001107983 */ /* 0x001ea20000300800 */
[----:B------:R-:W-:Y:S01]  /*5450*/  FMUL.FTZ R2, R2, UR15 ;  /* 0x0000000f02027c20 */ /* 0x000fe20008410000 */
[----:B------:R-:W-:Y:S02]  /*5460*/  MOV R0, RZ ;  /* 0x000000ff00007202 */ /* 0x000fe40000000f00 */
[----:B--2---:R-:W-:Y:S01]  /*5470*/  LOP3.LUT P6, RZ, R16, 0xff, RZ, 0xc0, !PT ;  /* 0x000000ff10ff7812 */ /* 0x004fe200078cc0ff */
[----:B------:R-:W-:-:S12]  /*5480*/  FMUL.FTZ R16, R2, UR14 ;  /* 0x0000000e02107c20 */ /* 0x000fd80008410000 */
[----:B-----5:R-:W-:-:S04]  /*5490*/  @P6 IMAD.U32 R2, R72, 0x10000, RZ ;  /* 0x0001000048026824 */ /* 0x020fc800078e00ff */
[----:B------:R-:W-:Y:S01]  /*54a0*/  @P6 FMUL.FTZ R0, R2, R16 ;  /* 0x0000001002006220 */ /* 0x000fe20000410000 */
[----:B------:R-:W-:-:S03]  /*54b0*/  @P6 SHF.L.U32 R2, R28, 0x10, RZ ;  /* 0x000000101c026819 */ /* 0x000fc600000006ff */
[----:B------:R-:W-:Y:S01]  /*54c0*/  FADD.FTZ R100, R100, R0 ;  /* 0x0000000064647221 */ /* 0x000fe20000010000 */
[----:B------:R-:W-:-:S06]  /*54d0*/  HFMA2.MMA R0, -RZ, RZ, 0, 0 ;  /* 0x00000000ff007435 */ /* 0x000fcc00000001ff */
[----:B------:R-:W-:-:S05]  /*54e0*/  @P6 FMUL.FTZ R0, R16, R2 ;  /* 0x0000000210006220 */ /* 0x000fca0000410000 */
[----:B------:R-:W-:-:S04]  /*54f0*/  F2FP.BF16.F32.PACK_AB R0, RZ, R0 ;  /* 0x00000000ff00723e */ /* 0x000fc800000010ff */
[----:B------:R-:W-:-:S07]  /*5500*/  PRMT R88, R0, 0x7610, R88 ;  /* 0x0000761000587816 */ /* 0x000fce0000000058 */
.L_x_1613:
[----:B------:R-:W-:Y:S05]  /*5510*/  BSYNC B0 ;  /* 0x0000000000007941 */ /* 0x000fea0003800000 */
.L_x_1612:
[----:B------:R-:W-:Y:S04]  /*5520*/  BSSY B0, `(.L_x_1614) ;  /* 0x0000010000007945 */ /* 0x000fe80003800000 */
[----:B------:R-:W-:Y:S05]  /*5530*/  @P3 BRA `(.L_x_1615) ;  /* 0x0000000000143947 */ /* 0x000fea0003800000 */
[----:B------:R-:W-:Y:S01]  /*5540*/  IMAD.MOV.U32 R2, RZ, RZ, RZ ;  /* 0x000000ffff027224 */ /* 0x000fe200078e00ff */
[----:B------:R-:W-:Y:S06]  /*5550*/  @!P0 BRA `(.L_x_1616) ;  /* 0x0000000000308947 */ /* 0x000fec0003800000 */
[----:B------:R-:W-:-:S04]  /*5560*/  PRMT R2, R168, 0x7632, R2 ;  /* 0x00007632a8027816 */ /* 0x000fc80000000002 */
[----:B------:R-:W-:Y:S01]  /*5570*/  SHF.L.U32 R2, R2, 0x10, RZ ;  /* 0x0000001002027819 */ /* 0x000fe200000006ff */
[----:B------:R-:W-:Y:S06]  /*5580*/  BRA `(.L_x_1616) ;  /* 0x0000000000247947 */ /* 0x000fec0003800000 */
.L_x_1615:
[----:B------:R-:W1:Y:S02]  /*5590*/  LDC.U8 R0, c[0x0][0x2a0] ;  /* 0x0000a800ff007b82 */ /* 0x000e640000000000 */
[----:B-1----:R-:W-:-:S04]  /*55a0*/  ISETP.NE.AND P6, PT, R0, RZ, PT ;  /* 0x000000ff0000720c */ /* 0x002fc80003fc5270 */
[----:B------:R-:W-:-:S05]  /*55b0*/  FSEL R0, R18, RZ, !P6 ;  /* 0x000000ff12007208 */ /* 0x000fca0007000000 */
[----:B------:R-:W-:-:S04]  /*55c0*/  FFMA.FTZ R0, R245, R19, R0 ;  /* 0x00000013f5007223 */ /* 0x000fc80000010000 */
[--C-:B------:R-:W-:Y:S01]  /*55d0*/  FADD.FTZ R2, R244, -R0.reuse ;  /* 0x80000000f4027221 */ /* 0x100fe20000010000 */
[----:B------:R-:W-:-:S03]  /*55e0*/  @P0 PRMT R0, R168, 0x7632, R0 ;  /* 0x00007632a8000816 */ /* 0x000fc60000000000 */
[----:B------:R-:W-:Y:S01]  /*55f0*/  FMUL.FTZ R2, R4, R2 ;  /* 0x0000000204027220 */ /* 0x000fe20000410000 */
[----:B------:R-:W-:-:S05]  /*5600*/  @P0 SHF.L.U32 R0, R0, 0x10, RZ ;  /* 0x0000001000000819 */ /* 0x000fca00000006ff */
[----:B------:R-:W-:-:S07]  /*5610*/  @P0 FADD.FTZ R2, R2, R0 ;  /* 0x0000000002020221 */ /* 0x000fce0000010000 */
.L_x_1616:
[----:B------:R-:W-:Y:S05]  /*5620*/  BSYNC B0 ;  /* 0x0000000000007941 */ /* 0x000fea0003800000 */
.L_x_1614:
        /* <DEDUP_REMOVED lines=8> */
[----:B-----5:R-:W-:-:S05]  /*56b0*/  @P6 PRMT R0, R72, 0x7632, R0 ;  /* 0x0000763248006816 */ /* 0x020fca0000000000 */
[----:B------:R-:W-:-:S04]  /*56c0*/  @P6 IMAD.U32 R0, R0, 0x10000, RZ ;  /* 0x0001000000006824 */ /* 0x000fc800078e00ff */
[----:B------:R-:W-:Y:S01]  /*56d0*/  @P6 FMUL.FTZ R2, R16, R0 ;  /* 0x0000000010026220 */ /* 0x000fe20000410000 */
[----:B------:R-:W-:-:S03]  /*56e0*/  IMAD.MOV.U32 R0, RZ, RZ, RZ ;  /* 0x000000ffff007224 */ /* 0x000fc600078e00ff */
[--C-:B------:R-:W-:Y:S01]  /*56f0*/  FADD.FTZ R101, R101, R2.reuse ;  /* 0x0000000265657221 */ /* 0x100fe20000010000 */
[----:B------:R-:W-:-:S04]  /*5700*/  @P6 PRMT R2, R28, 0x7632, R2 ;  /* 0x000076321c026816 */ /* 0x000fc80000000002 */
[----:B------:R-:W-:-:S05]  /*5710*/  @P6 SHF.L.U32 R2, R2, 0x10, RZ ;  /* 0x0000001002026819 */ /* 0x000fca00000006ff */
[----:B------:R-:W-:-:S05]  /*5720*/  @P6 FMUL.FTZ R0, R16, R2 ;  /* 0x0000000210006220 */ /* 0x000fca0000410000 */
[----:B------:R-:W-:-:S04]  /*5730*/  F2FP.BF16.F32.PACK_AB R0, RZ, R0 ;  /* 0x00000000ff00723e */ /* 0x000fc800000010ff */
[----:B------:R-:W-:-:S07]  /*5740*/  PRMT R88, R88, 0x5410, R0 ;  /* 0x0000541058587816 */ /* 0x000fce0000000000 */
.L_x_1618:
[----:B------:R-:W-:Y:S05]  /*5750*/  BSYNC B0 ;  /* 0x0000000000007941 */ /* 0x000fea0003800000 */
.L_x_1617:
[----:B------:R-:W-:Y:S04]  /*5760*/  BSSY B0, `(.L_x_1619) ;  /* 0x000000f000007945 */ /* 0x000fe80003800000 */
[----:B------:R-:W-:Y:S05]  /*5770*/  @P3 BRA `(.L_x_1620) ;  /* 0x0000000000103947 */ /* 0x000fea0003800000 */
[----:B------:R-:W-:Y:S01]  /*5780*/  HFMA2.MMA R2, -RZ, RZ, 0, 0 ;  /* 0x00000000ff027435 */ /* 0x000fe200000001ff */
[----:B------:R-:W-:Y:S10]  /*5790*/  @!P0 BRA `(.L_x_1621) ;  /* 0x00000000002c8947 */ /* 0x000ff40003800000 */
[----:B------:R-:W-:Y:S01]  /*57a0*/  SHF.L.U32 R2, R169, 0x10, RZ ;  /* 0x00000010a9027819 */ /* 0x000fe200000006ff */
[----:B------:R-:W-:Y:S06]  /*57b0*/  BRA `(.L_x_1621) ;  /* 0x0000000000247947 */ /* 0x000fec0003800000 */
.L_x_1620:
[----:B0-----:R-:W2:Y:S01]  /*57c0*/  LDL R16, [R1+0x70] ;  /* 0x0000700001107983 */ /* 0x001ea20000100800 */
[----:B------:R-:W0:Y:S02]  /*57d0*/  LDC.U8 R0, c[0x0][0x2a0] ;  /* 0x0000a800ff007b82 */ /* 0x000e240000000000 */
[----:B0-----:R-:W-:-:S04]  /*57e0*/  ISETP.NE.AND P6, PT, R0, RZ, PT ;  /* 0x000000ff0000720c */ /* 0x001fc80003fc5270 */
[----:B------:R-:W-:-:S05]  /*57f0*/  FSEL R0, R18, RZ, !P6 ;  /* 0x000000ff12007208 */ /* 0x000fca0007000000 */
[----:B--2---:R-:W-:-:S04]  /*5800*/  FFMA.FTZ R0, R16, R19, R0 ;  /* 0x0000001310007223 */ /* 0x004fc80000010000 */
[----:B------:R-:W-:-:S04]  /*5810*/  FADD.FTZ R0, R243, -R0 ;  /* 0x80000000f3007221 */ /* 0x000fc80000010000 */
[----:B------:R-:W-:Y:S01]  /*5820*/  FMUL.FTZ R2, R4, R0 ;  /* 0x0000000004027220 */ /* 0x000fe20000410000 */
[----:B------:R-:W-:-:S04]  /*5830*/  @P0 IMAD.U32 R0, R169, 0x10000, RZ ;  /* 0x00010000a9000824 */ /* 0x000fc800078e00ff */
[----:B------:R-:W-:-:S07]  /*5840*/  @P0 FADD.FTZ R2, R2, R0 ;  /* 0x0000000002020221 */ /* 0x000fce0000010000 */
.L_x_1621:
[----:B------:R-:W-:Y:S05]  /*5850*/  BSYNC B0 ;  /* 0x0000000000007941 */ /* 0x000fea0003800000 */
.L_x_1619:
[----:B------:R-:W-:Y:S01]  /*5860*/  @P1 F2FP.BF16.F32.PACK_AB R0, RZ, R2 ;  /* 0x00000002ff00123e */ /* 0x000fe200000010ff */
[----:B------:R-:W-:Y:S03]  /*5870*/  BSSY B0, `(.L_x_1622) ;  /* 0x000000f000007945 */ /* 0x000fe60003800000 */
[----:B------:R-:W-:Y:S01]  /*5880*/  @P1 PRMT R85, R0, 0x7610, R85 ;  /* 0x0000761000551816 */ /* 0x000fe20000000055 */
[----:B------:R-:W-:Y:S06]  /*5890*/  @!P4 BRA `(.L_x_1623) ;  /* 0x000000000030c947 */ /* 0x000fec0003800000 */
[----:B------:R-:W-:Y:S01]  /*58a0*/  LOP3.LUT P6, RZ, R206, 0xff0000, RZ, 0xc0, !PT ;  /* 0x00ff0000ceff7812 */ /* 0x000fe200078cc0ff */
[----:B------:R-:W-:Y:S01]  /*58b0*/  FMUL.FTZ R2, R2, UR15 ;  /* 0x0000000f02027c20 */ /* 0x000fe20008410000 */
[----:B------:R-:W-:-:S03]  /*58c0*/  MOV R0, RZ ;  /* 0x000000ff00007202 */ /* 0x000fc60000000f00 */
[----:B0-----:R-:W-:-:S08]  /*58d0*/  FMUL.FTZ R16, R2, UR14 ;  /* 0x0000000e02107c20 */ /* 0x001fd00008410000 */
[----:B-----5:R-:W-:-:S05]  /*58e0*/  @P6 SHF.L.U32 R2, R73, 0x10, RZ ;  /* 0x0000001049026819 */ /* 0x020fca00000006ff */
[----:B------:R-:W-:Y:S01]  /*58f0*/  @P6 FMUL.FTZ R0, R2, R16 ;  /* 0x0000001002006220 */ /* 0x000fe20000410000 */
[----:B------:R-:W-:-:S03]  /*5900*/  @P6 SHF.L.U32 R2, R29, 0x10, RZ ;  /* 0x000000101d026819 */ /* 0x000fc600000006ff */
[----:B------:R-:W-:Y:S01]  /*5910*/  FADD.FTZ R102, R102, R0 ;  /* 0x0000000066667221 */ /* 0x000fe20000010000 */
[----:B------:R-:W-:Y:S02]  /*5920*/  IMAD.MOV.U32 R0, RZ, RZ, RZ ;  /* 0x000000ffff007224 */ /* 0x000fe400078e00ff */
[----:B------:R-:W-:-:S05]  /*5930*/  @P6 FMUL.FTZ R0, R16, R2 ;  /* 0x0000000210006220 */ /* 0x000fca0000410000 */
[----:B------:R-:W-:-:S04]  /*5940*/  F2FP.BF16.F32.PACK_AB R0, RZ, R0 ;  /* 0x00000000ff00723e */ /* 0x000fc800000010ff */
[----:B------:R-:W-:-:S07]  /*5950*/  PRMT R89, R0, 0x7610, R89 ;  /* 0x0000761000597816 */ /* 0x000fce0000000059 */
.L_x_1623:
[----:B------:R-:W-:Y:S05]  /*5960*/  BSYNC B0 ;  /* 0x0000000000007941 */ /* 0x000fea0003800000 */
.L_x_1622:
[----:B------:R-:W-:Y:S04]  /*5970*/  BSSY B0, `(.L_x_1624) ;  /* 0x0000010000007945 */ /* 0x000fe80003800000 */
[----:B------:R-:W-:Y:S05]  /*5980*/  @P3 BRA `(.L_x_1625) ;  /* 0x0000000000143947 */ /* 0x000fea0003800000 */
[----:B------:R-:W-:Y:S01]  /*5990*/  HFMA2.MMA R2, -RZ, RZ, 0, 0 ;  /* 0x00000000ff027435 */ /* 0x000fe200000001ff */
[----:B------:R-:W-:Y:S10]  /*59a0*/  @!P0 BRA `(.L_x_1626) ;  /* 0x0000000000308947 */ /* 0x000ff40003800000 */
[----:B------:R-:W-:-:S05]  /*59b0*/  PRMT R2, R169, 0x7632, R2 ;  /* 0x00007632a9027816 */ /* 0x000fca0000000002 */
[----:B------:R-:W-:Y:S01]  /*59c0*/  IMAD.U32 R2, R2, 0x10000, RZ ;  /* 0x0001000002027824 */ /* 0x000fe200078e00ff */
[----:B------:R-:W-:Y:S06]  /*59d0*/  BRA `(.L_x_1626) ;  /* 0x0000000000247947 */ /* 0x000fec0003800000 */
.L_x_1625:
        /* <DEDUP_REMOVED lines=9> */
.L_x_1626:
[----:B------:R-:W-:Y:S05]  /*5a70*/  BSYNC B0 ;  /* 0x0000000000007941 */ /* 0x000fea0003800000 */
.L_x_1624:
        /* <DEDUP_REMOVED lines=8> */
[----:B-----5:R-:W-:-:S04]  /*5b00*/  @P6 PRMT R0, R73, 0x7632, R0 ;  /* 0x0000763249006816 */ /* 0x020fc80000000000 */
[----:B------:R-:W-:-:S05]  /*5b10*/  @P6 SHF.L.U32 R0, R0, 0x10, RZ ;  /* 0x0000001000006819 */ /* 0x000fca00000006ff */
[----:B------:R-:W-:Y:S01]  /*5b20*/  @P6 FMUL.FTZ R2, R16, R0 ;  /* 0x0000000010026220 */ /* 0x000fe20000410000 */
[----:B------:R-:W-:-:S03]  /*5b30*/  MOV R0, RZ ;  /* 0x000000ff00007202 */ /* 0x000fc60000000f00 */
[--C-:B------:R-:W-:Y:S01]  /*5b40*/  FADD.FTZ R103, R103, R2.reuse ;  /* 0x0000000267677221 */ /* 0x100fe20000010000 */
[----:B------:R-:W-:-:S04]  /*5b50*/  @P6 PRMT R2, R29, 0x7632, R2 ;  /* 0x000076321d026816 */ /* 0x000fc80000000002 */
[----:B------:R-:W-:-:S05]  /*5b60*/  @P6 SHF.L.U32 R2, R2, 0x10, RZ ;  /* 0x0000001002026819 */ /* 0x000fca00000006ff */
[----:B------:R-:W-:-:S05]  /*5b70*/  @P6 FMUL.FTZ R0, R16, R2 ;  /* 0x0000000210006220 */ /* 0x000fca0000410000 */
[----:B------:R-:W-:-:S04]  /*5b80*/  F2FP.BF16.F32.PACK_AB R0, RZ, R0 ;  /* 0x00000000ff00723e */ /* 0x000fc800000010ff */
[----:B------:R-:W-:-:S07]  /*5b90*/  PRMT R89, R89, 0x5410, R0 ;  /* 0x0000541059597816 */ /* 0x000fce0000000000 */
.L_x_1628:
[----:B------:R-:W-:Y:S05]  /*5ba0*/  BSYNC B0 ;  /* 0x0000000000007941 */ /* 0x000fea0003800000 */
.L_x_1627:
[----:B------:R-:W-:Y:S04]  /*5bb0*/  BSSY B0, `(.L_x_1629) ;  /* 0x000000f000007945 */ /* 0x000fe80003800000 */
[----:B------:R-:W-:Y:S05]  /*5bc0*/  @P3 BRA `(.L_x_1630) ;  /* 0x0000000000103947 */ /* 0x000fea0003800000 */
[----:B------:R-:W-:Y:S01]  /*5bd0*/  IMAD.MOV.U32 R2, RZ, RZ, RZ ;  /* 0x000000ffff027224 */ /* 0x000fe200078e00ff */
[----:B------:R-:W-:Y:S06]  /*5be0*/  @!P0 BRA `(.L_x_1631) ;  /* 0x00000000002c8947 */ /* 0x000fec0003800000 */
[----:B------:R-:W-:Y:S01]  /*5bf0*/  SHF.L.U32 R2, R170, 0x10, RZ ;  /* 0x00000010aa027819 */ /* 0x000fe200000006ff */
[----:B------:R-:W-:Y:S06]  /*5c00*/  BRA `(.L_x_1631) ;  /* 0x0000000000247947 */ /* 0x000fec0003800000 */
.L_x_1630:
        /* <DEDUP_REMOVED lines=9> */
.L_x_1631:
[----:B------:R-:W-:Y:S05]  /*5ca0*/  BSYNC B0 ;  /* 0x0000000000007941 */ /* 0x000fea0003800000 */
.L_x_1629:
[----:B------:R-:W-:Y:S01]  /*5cb0*/  @P1 F2FP.BF16.F32.PACK_AB R0, RZ, R2 ;  /* 0x00000002ff00123e */ /* 0x000fe200000010ff */
[----:B------:R-:W-:Y:S03]  /*5cc0*/  BSSY B0, `(.L_x_1632) ;  /* 0x000000f000007945 */ /* 0x000fe60003800000 */
[----:B------:R-:W-:Y:S01]  /*5cd0*/  @P1 PRMT R86, R0, 0x7610, R86 ;  /* 0x0000761000561816 */ /* 0x000fe20000000056 */
[----:B------:R-:W-:Y:S06]  /*5ce0*/  @!P4 BRA `(.L_x_1633) ;  /* 0x000000000030c947 */ /* 0x000fec0003800000 */
[----:B------:R-:W-:Y:S01]  /*5cf0*/  LOP3.LUT P6, RZ, R207, 0xff, RZ, 0xc0, !PT ;  /* 0x000000ffcfff7812 */ /* 0x000fe200078cc0ff */
[----:B------:R-:W-:Y:S01]  /*5d00*/  FMUL.FTZ R2, R2, UR15 ;  /* 0x0000000f02027c20 */ /* 0x000fe20008410000 */
[----:B------:R-:W-:-:S03]  /*5d10*/  IMAD.MOV.U32 R0, RZ, RZ, RZ ;  /* 0x000000ffff007224 */ /* 0x000fc600078e00ff */
[----:B0-----:R-:W-:-:S08]  /*5d20*/  FMUL.FTZ R16, R2, UR14 ;  /* 0x0000000e02107c20 */ /* 0x001fd00008410000 */
[----:B-----5:R-:W-:-:S05]  /*5d30*/  @P6 SHF.L.U32 R2, R74, 0x10, RZ ;  /* 0x000000104a026819 */ /* 0x020fca00000006ff */
[----:B------:R-:W-:Y:S01]  /*5d40*/  @P6 FMUL.FTZ R0, R2, R16 ;  /* 0x0000001002006220 */ /* 0x000fe20000410000 */
[----:B------:R-:W-:-:S03]  /*5d50*/  @P6 IMAD.U32 R2, R30, 0x10000, RZ ;  /* 0x000100001e026824 */ /* 0x000fc600078e00ff */
[----:B------:R-:W-:Y:S01]  /*5d60*/  FADD.FTZ R104, R104, R0 ;  /* 0x0000000068687221 */ /* 0x000fe20000010000 */
[----:B------:R-:W-:-:S06]  /*5d70*/  HFMA2.MMA R0, -RZ, RZ, 0, 0 ;  /* 0x00000000ff007435 */ /* 0x000fcc00000001ff */
[----:B------:R-:W-:-:S05]  /*5d80*/  @P6 FMUL.FTZ R0, R16, R2 ;  /* 0x0000000210006220 */ /* 0x000fca0000410000 */
[----:B------:R-:W-:-:S04]  /*5d90*/  F2FP.BF16.F32.PACK_AB R0, RZ, R0 ;  /* 0x00000000ff00723e */ /* 0x000fc800000010ff */
[----:B------:R-:W-:-:S07]  /*5da0*/  PRMT R90, R0, 0x7610, R90 ;  /* 0x00007610005a7816 */ /* 0x000fce000000005a */
.L_x_1633:
[----:B------:R-:W-:Y:S05]  /*5db0*/  BSYNC B0 ;  /* 0x0000000000007941 */ /* 0x000fea0003800000 */
.L_x_1632:
[----:B------:R-:W-:Y:S04]  /*5dc0*/  BSSY B0, `(.L_x_1634) ;  /* 0x0000010000007945 */ /* 0x000fe80003800000 */
[----:B------:R-:W-:Y:S05]  /*5dd0*/  @P3 BRA `(.L_x_1635) ;  /* 0x0000000000143947 */ /* 0x000fea0003800000 */
[----:B------:R-:W-:Y:S01]  /*5de0*/  MOV R2, RZ ;  /* 0x000000ff00027202 */ /* 0x000fe20000000f00 */
[----:B------:R-:W-:Y:S06]  /*5df0*/  @!P0 BRA `(.L_x_1636) ;  /* 0x0000000000308947 */ /* 0x000fec0003800000 */
[----:B------:R-:W-:-:S04]  /*5e00*/  PRMT R2, R170, 0x7632, R2 ;  /* 0x00007632aa027816 */ /* 0x000fc80000000002 */
[----:B------:R-:W-:Y:S01]  /*5e10*/  SHF.L.U32 R2, R2, 0x10, RZ ;  /* 0x0000001002027819 */ /* 0x000fe200000006ff */
[----:B------:R-:W-:Y:S06]  /*5e20*/  BRA `(.L_x_1636) ;  /* 0x0000000000247947 */ /* 0x000fec0003800000 */
.L_x_1635:
[----:B------:R-:W1:Y:S02]  /*5e30*/  LDC.U8 R0, c[0x0][0x2a0] ;  /* 0x0000a800ff007b82 */ /* 0x000e640000000000 */
[----:B-1----:R-:W-:-:S04]  /*5e40*/  ISETP.NE.AND P6, PT, R0, RZ, PT ;  /* 0x000000ff0000720c */ /* 0x002fc80003fc5270 */
[----:B------:R-:W-:-:S05]  /*5e50*/  FSEL R0, R18, RZ, !P6 ;  /* 0x000000ff12007208 */ /* 0x000fca0007000000 */
[----:B------:R-:W-:-:S04]  /*5e60*/  FFMA.FTZ R0, R239, R19, R0 ;  /* 0x00000013ef007223 */ /* 0x000fc80000010000 */
[--C-:B------:R-:W-:Y:S01]  /*5e70*/  FADD.FTZ R2, R238, -R0.reuse ;  /* 0x80000000ee027221 */ /* 0x100fe20000010000 */
[----:B------:R-:W-:-:S03]  /*5e80*/  @P0 PRMT R0, R170, 0x7632, R0 ;  /* 0x00007632aa000816 */ /* 0x000fc60000000000 */
[----:B------:R-:W-:Y:S02]  /*5e90*/  FMUL.FTZ R2, R4, R2 ;  /* 0x0000000204027220 */ /* 0x000fe40000410000 */
[----:B------:R-:W-:-:S04]  /*5ea0*/  @P0 IMAD.U32 R0, R0, 0x10000, RZ ;  /* 0x0001000000000824 */ /* 0x000fc800078e00ff */
[----:B------:R-:W-:-:S07]  /*5eb0*/  @P0 FADD.FTZ R2, R2, R0 ;  /* 0x0000000002020221 */ /* 0x000fce0000010000 */
.L_x_1636:
[----:B------:R-:W-:Y:S05]  /*5ec0*/  BSYNC B0 ;  /* 0x0000000000007941 */ /* 0x000fea0003800000 */
.L_x_1634:
[----:B------:R-:W-:Y:S01]  /*5ed0*/  @P1 F2FP.BF16.F32.PACK_AB R0, RZ, R2 ;  /* 0x00000002ff00123e */ /* 0x000fe200000010ff */
[----:B------:R-:W-:Y:S03]  /*5ee0*/  BSSY B0, `(.L_x_1637) ;  /* 0x0000011000007945 */ /* 0x000fe60003800000 */
[----:B------:R-:W-:Y:S01]  /*5ef0*/  @P1 PRMT R86, R86, 0x5410, R0 ;  /* 0x0000541056561816 */ /* 0x000fe20000000000 */
[----:B------:R-:W-:Y:S06]  /*5f00*/  @!P4 BRA `(.L_x_1638) ;  /* 0x000000000038c947 */ /* 0x000fec0003800000 */
[----:B------:R-:W-:Y:S01]  /*5f10*/  LOP3.LUT P6, RZ, R207, 0xff00, RZ, 0xc0, !PT ;  /* 0x0000ff00cfff7812 */ /* 0x000fe200078cc0ff */
[----:B------:R-:W-:-:S04]  /*5f20*/  FMUL.FTZ R2, R2, UR15 ;  /* 0x0000000f02027c20 */ /* 0x000fc80008410000 */
[----:B0-----:R-:W-:Y:S01]  /*5f30*/  FMUL.FTZ R16, R2, UR14 ;  /* 0x0000000e02107c20 */ /* 0x001fe20008410000 */
[----:B------:R-:W-:-:S07]  /*5f40*/  HFMA2.MMA R2, -RZ, RZ, 0, 0 ;  /* 0x00000000ff027435 */ /* 0x000fce00000001ff */
[----:B-----5:R-:W-:-:S04]  /*5f50*/  @P6 PRMT R0, R74, 0x7632, R0 ;  /* 0x000076324a006816 */ /* 0x020fc80000000000 */
[----:B------:R-:W-:-:S05]  /*5f60*/  @P6 SHF.L.U32 R0, R0, 0x10, RZ ;  /* 0x0000001000006819 */ /* 0x000fca00000006ff */
[----:B------:R-:W-:Y:S01]  /*5f70*/  @P6 FMUL.FTZ R2, R16, R0 ;  /* 0x0000000010026220 */ /* 0x000fe20000410000 */
[----:B------:R-:W-:-:S03]  /*5f80*/  MOV R0, RZ ;  /* 0x000000ff00007202 */ /* 0x000fc60000000f00 */
[--C-:B------:R-:W-:Y:S01]  /*5f90*/  FADD.FTZ R105, R105, R2.reuse ;  /* 0x0000000269697221 */ /* 0x100fe20000010000 */
[----:B------:R-:W-:-:S05]  /*5fa0*/  @P6 PRMT R2, R30, 0x7632, R2 ;  /* 0x000076321e026816 */ /* 0x000fca0000000002 */
[----:B------:R-:W-:-:S04]  /*5fb0*/  @P6 IMAD.U32 R2, R2, 0x10000, RZ ;  /* 0x0001000002026824 */ /* 0x000fc800078e00ff */
[----:B------:R-:W-:-:S05]  /*5fc0*/  @P6 FMUL.FTZ R0, R16, R2 ;  /* 0x0000000210006220 */ /* 0x000fca0000410000 */
[----:B------:R-:W-:-:S04]  /*5fd0*/  F2FP.BF16.F32.PACK_AB R0, RZ, R0 ;  /* 0x00000000ff00723e */ /* 0x000fc800000010ff */
[----:B------:R-:W-:-:S07]  /*5fe0*/  PRMT R90, R90, 0x5410, R0 ;  /* 0x000054105a5a7816 */ /* 0x000fce0000000000 */
.L_x_1638:
[----:B------:R-:W-:Y:S05]  /*5ff0*/  BSYNC B0 ;  /* 0x0000000000007941 */ /* 0x000fea0003800000 */
.L_x_1637:
[----:B------:R-:W-:Y:S04]  /*6000*/  BSSY B0, `(.L_x_1639) ;  /* 0x000000f000007945 */ /* 0x000fe80003800000 */
[----:B------:R-:W-:Y:S05]  /*6010*/  @P3 BRA `(.L_x_1640) ;  /* 0x0000000000103947 */ /* 0x000fea0003800000 */
[----:B------:R-:W-:Y:S01]  /*6020*/  HFMA2.MMA R2, -RZ, RZ, 0, 0 ;  /* 0x00000000ff027435 */ /* 0x000fe200000001ff */
[----:B------:R-:W-:Y:S10]  /*6030*/  @!P0 BRA `(.L_x_1641) ;  /* 0x00000000002c8947 */ /* 0x000ff40003800000 */
[----:B------:R-:W-:Y:S01]  /*6040*/  IMAD.U32 R2, R171, 0x10000, RZ ;  /* 0x00010000ab027824 */ /* 0x000fe200078e00ff */
[----:B------:R-:W-:Y:S06]  /*6050*/  BRA `(.L_x_1641) ;  /* 0x0000000000247947 */ /* 0x000fec0003800000 */
.L_x_1640:
        /* <DEDUP_REMOVED lines=9> */
.L_x_1641:
[----:B------:R-:W-:Y:S05]  /*60f0*/  BSYNC B0 ;  /* 0x0000000000007941 */ /* 0x000fea0003800000 */
.L_x_1639:
        /* <DEDUP_REMOVED lines=16> */
.L_x_1643:
[----:B------:R-:W-:Y:S05]  /*6200*/  BSYNC B0 ;  /* 0x0000000000007941 */ /* 0x000fea0003800000 */
.L_x_1642:
[----:B------:R-:W-:Y:S04]  /*6210*/  BSSY B0, `(.L_x_1644) ;  /* 0x0000010000007945 */ /* 0x000fe80003800000 */
[----:B------:R-:W-:Y:S05]  /*6220*/  @P3 BRA `(.L_x_1645) ;  /* 0x0000000000143947 */ /* 0x000fea0003800000 */
[----:B------:R-:W-:Y:S01]  /*6230*/  IMAD.MOV.U32 R2, RZ, RZ, RZ ;  /* 0x000000ffff027224 */ /* 0x000fe200078e00ff */
[----:B------:R-:W-:Y:S06]  /*6240*/  @!P0 BRA `(.L_x_1646) ;  /* 0x0000000000308947 */ /* 0x000fec0003800000 */
[----:B------:R-:W-:-:S04]  /*6250*/  PRMT R2, R171, 0x7632, R2 ;  /* 0x00007632ab027816 */ /* 0x000fc80000000002 */
[----:B------:R-:W-:Y:S01]  /*6260*/  SHF.L.U32 R2, R2, 0x10, RZ ;  /* 0x0000001002027819 */ /* 0x000fe200000006ff */
[----:B------:R-:W-:Y:S06]  /*6270*/  BRA `(.L_x_1646) ;  /* 0x0000000000247947 */ /* 0x000fec0003800000 */
.L_x_1645:
        /* <DEDUP_REMOVED lines=9> */
.L_x_1646:
[----:B------:R-:W-:Y:S05]  /*6310*/  BSYNC B0 ;  /* 0x0000000000007941 */ /* 0x000fea0003800000 */
.L_x_1644:
        /* <DEDUP_REMOVED lines=18> */
.L_x_1648:
[----:B------:R-:W-:Y:S05]  /*6440*/  BSYNC B0 ;  /* 0x0000000000007941 */ /* 0x000fea0003800000 */
.L_x_1647:
[----:B------:R-:W2:Y:S01]  /*6450*/  LDL.LU R0, [R1+0x10] ;  /* 0x0000100001007983 */ /* 0x000ea20000300800 */
[----:B0-----:R-:W2:Y:S01]  /*6460*/  @P1 LDC.64 R16, c[0x0][0x308] ;  /* 0x0000c200ff101b82 */ /* 0x001ea20000000a00 */
[----:B------:R-:W-:Y:S01]  /*6470*/  BSSY B0, `(.L_x_1649) ;  /* 0x000000c000007945 */ /* 0x000fe20003800000 */
[----:B--2---:R-:W-:Y:S01]  /*6480*/  @P1 IMAD.WIDE.U32 R16, R0, 0x10, R16 ;  /* 0x0000001000101825 */ /* 0x004fe200078e0010 */
[----:B------:R-:W-:-:S04]  /*6490*/  @P4 IADD3 R0, R6, 0x80, RZ ;  /* 0x0000008006004810 */ /* 0x000fc80007ffe0ff */
[----:B------:R0:W-:Y:S02]  /*64a0*/  @P1 STG.E.128 desc[UR4][R16.64], R84 ;  /* 0x0000005410001986 */ /* 0x0001e4000c101d04 */
[----:B0-----:R-:W0:Y:S02]  /*64b0*/  @P4 LDC.64 R16, c[0x0][0x2f8] ;  /* 0x0000be00ff104b82 */ /* 0x001e240000000a00 */
[----:B0-----:R-:W-:Y:S01]  /*64c0*/  @P4 IMAD.WIDE.U32 R16, R0, 0x10, R16 ;  /* 0x0000001000104825 */ /* 0x001fe200078e0010 */
[----:B------:R-:W-:-:S04]  /*64d0*/  IADD3 R0, R6, 0x100, RZ ;  /* 0x0000010006007810 */ /* 0x000fc80007ffe0ff */
[----:B------:R0:W-:Y:S01]  /*64e0*/  @P4 STG.E.128 desc[UR4][R16.64], R88 ;  /* 0x0000005810004986 */ /* 0x0001e2000c101d04 */
[----:B------:R-:W-:Y:S05]  /*64f0*/  @!P4 BRA `(.L_x_1650) ;  /* 0x00000000000cc947 */ /* 0x000fea0003800000 */
[----:B-----5:R-:W1:Y:S02]  /*6500*/  LDC.64 R72, c[0x0][0x220] ;  /* 0x00008800ff487b82 */ /* 0x020e640000000a00 */
[----:B-1----:R-:W-:-:S06]  /*6510*/  IMAD.WIDE.U32 R72, R0, 0x10, R72 ;  /* 0x0000001000487825 */ /* 0x002fcc00078e0048 */
[----:B------:R-:W5:Y:S02]  /*6520*/  LDG.E.128 R72, desc[UR4][R72.64] ;  /* 0x0000000448487981 */ /* 0x000f64000c1e1d00 */
.L_x_1650:
[----:B------:R-:W-:Y:S05]  /*6530*/  BSYNC B0 ;  /* 0x0000000000007941 */ /* 0x000fea0003800000 */
.L_x_1649:
[----:B------:R-:W-:Y:S04]  /*6540*/  BSSY B0, `(.L_x_1651) ;  /* 0x000000f000007945 */ /* 0x000fe80003800000 */
[----:B------:R-:W-:Y:S05]  /*6550*/  @P3 BRA `(.L_x_1652) ;  /* 0x0000000000103947 */ /* 0x000fea0003800000 */
[----:B0-----:R-:W-:Y:S01]  /*6560*/  IMAD.MOV.U32 R16, RZ, RZ, RZ ;  /* 0x000000ffff107224 */ /* 0x001fe200078e00ff */
[----:B------:R-:W-:Y:S06]  /*6570*/  @!P0 BRA `(.L_x_1653) ;  /* 0x00000000002c8947 */ /* 0x000fec0003800000 */
[----:B------:R-:W-:Y:S01]  /*6580*/  SHF.L.U32 R16, R172, 0x10, RZ ;  /* 0x00000010ac107819 */ /* 0x000fe200000006ff */
[----:B------:R-:W-:Y:S06]  /*6590*/  BRA `(.L_x_1653) ;  /* 0x0000000000247947 */ /* 0x000fec0003800000 */
.L_x_1652:
        /* <DEDUP_REMOVED lines=9> */
.L_x_1653:
[----:B------:R-:W-:Y:S05]  /*6630*/  BSYNC B0 ;  /* 0x0000000000007941 */ /* 0x000fea0003800000 */
.L_x_1651:
[----:B------:R-:W-:Y:S01]  /*6640*/  @P1 F2FP.BF16.F32.PACK_AB R2, RZ, R16 ;  /* 0x00000010ff02123e */ /* 0x000fe200000010ff */
[----:B------:R-:W-:Y:S03]  /*6650*/  BSSY B0, `(.L_x_1654) ;  /* 0x0000010000007945 */ /* 0x000fe60003800000 */
[----:B------:R-:W-:Y:S01]  /*6660*/  @P1 PRMT R84, R2, 0x7610, R84 ;  /* 0x0000761002541816 */ /* 0x000fe20000000054 */
[----:B------:R-:W-:Y:S06]  /*6670*/  @!P4 BRA `(.L_x_1655) ;  /* 0x000000000034c947 */ /* 0x000fec0003800000 */
[----:B------:R-:W2:Y:S01]  /*6680*/  LDL.LU R17, [R1+0x30] ;  /* 0x0000300001117983 */ /* 0x000ea20000300800 */
[----:B------:R-:W-:Y:S01]  /*6690*/  IMAD.MOV.U32 R2, RZ, RZ, RZ ;  /* 0x000000ffff027224 */ /* 0x000fe200078e00ff */
[----:B--2---:R-:W-:Y:S01]  /*66a0*/  LOP3.LUT P6, RZ, R17, 0xff, RZ, 0xc0, !PT ;  /* 0x000000ff11ff7812 */ /* 0x004fe200078cc0ff */
[----:B------:R-:W-:-:S04]  /*66b0*/  FMUL.FTZ R17, R16, UR15 ;  /* 0x0000000f10117c20 */ /* 0x000fc80008410000 */
[----:B------:R-:W-:-:S08]  /*66c0*/  FMUL.FTZ R17, R17, UR14 ;  /* 0x0000000e11117c20 */ /* 0x000fd00008410000 */
        /* <DEDUP_REMOVED lines=8> */
.L_x_1655:
[----:B------:R-:W-:Y:S05]  /*6750*/  BSYNC B0 ;  /* 0x0000000000007941 */ /* 0x000fea0003800000 */
.L_x_1654:
[----:B------:R-:W-:Y:S04]  /*6760*/  BSSY B0, `(.L_x_1656) ;  /* 0x0000010000007945 */ /* 0x000fe80003800000 */
[----:B------:R-:W-:Y:S05]  /*6770*/  @P3 BRA `(.L_x_1657) ;  /* 0x0000000000143947 */ /* 0x000fea0003800000 */
[----:B------:R-:W-:Y:S01]  /*6780*/  MOV R16, RZ ;  /* 0x000000ff00107202 */ /* 0x000fe20000000f00 */
[----:B------:R-:W-:Y:S06]  /*6790*/  @!P0 BRA `(.L_x_1658) ;  /* 0x0000000000308947 */ /* 0x000fec0003800000 */
[----:B------:R-:W-:-:S04]  /*67a0*/  PRMT R16, R172, 0x7632, R16 ;  /* 0x00007632ac107816 */ /* 0x000fc80000000010 */
[----:B------:R-:W-:Y:S01]  /*67b0*/  SHF.L.U32 R16, R16, 0x10, RZ ;  /* 0x0000001010107819 */ /* 0x000fe200000006ff */
[----:B------:R-:W-:Y:S06]  /*67c0*/  BRA `(.L_x_1658) ;  /* 0x0000000000247947 */ /* 0x000fec0003800000 */
.L_x_1657:
        /* <DEDUP_REMOVED lines=9> */
.L_x_1658:
[----:B------:R-:W-:Y:S05]  /*6860*/  BSYNC B0 ;  /* 0x0000000000007941 */ /* 0x000fea0003800000 */
.L_x_1656:
[----:B------:R-:W-:Y:S01]  /*6870*/  @P1 F2FP.BF16.F32.PACK_AB R2, RZ, R16 ;  /* 0x00000010ff02123e */ /* 0x000fe200000010ff */
[----:B------:R-:W-:Y:S03]  /*6880*/  BSSY B0, `(.L_x_1659) ;  /* 0x0000011000007945 */ /* 0x000fe60003800000 */
[----:B------:R-:W-:Y:S01]  /*6890*/  @P1 PRMT R84, R84, 0x5410, R2 ;  /* 0x0000541054541816 */ /* 0x000fe20000000002 */
[----:B------:R-:W-:Y:S06]  /*68a0*/  @!P4 BRA `(.L_x_1660) ;  /* 0x000000000038c947 */ /* 0x000fec0003800000 */
[----:B------:R-:W-:Y:S01]  /*68b0*/  LOP3.LUT P6, RZ, R204, 0xff00, RZ, 0xc0, !PT ;  /* 0x0000ff00ccff7812 */ /* 0x000fe200078cc0ff */
[----:B------:R-:W-:-:S04]  /*68c0*/  FMUL.FTZ R16, R16, UR15 ;  /* 0x0000000f10107c20 */ /* 0x000fc80008410000 */
[----:B------:R-:W-:Y:S01]  /*68d0*/  FMUL.FTZ R17, R16, UR14 ;  /* 0x0000000e10117c20 */ /* 0x000fe20008410000 */
[----:B------:R-:W-:-:S07]  /*68e0*/  HFMA2.MMA R16, -RZ, RZ, 0, 0 ;  /* 0x00000000ff107435 */ /* 0x000fce00000001ff */
[----:B-----5:R-:W-:-:S04]  /*68f0*/  @P6 PRMT R2, R72, 0x7632, R2 ;  /* 0x0000763248026816 */ /* 0x020fc80000000002 */
[----:B------:R-:W-:-:S05]  /*6900*/  @P6 SHF.L.U32 R2, R2, 0x10, RZ ;  /* 0x0000001002026819 */ /* 0x000fca00000006ff */
        /* <DEDUP_REMOVED lines=8> */
.L_x_1660:
[----:B------:R-:W-:Y:S05]  /*6990*/  BSYNC B0 ;  /* 0x0000000000007941 */ /* 0x000fea0003800000 */
.L_x_1659:
[----:B------:R-:W-:Y:S04]  /*69a0*/  BSSY B0, `(.L_x_1661) ;  /* 0x000000f000007945 */ /* 0x000fe80003800000 */
[----:B------:R-:W-:Y:S05]  /*69b0*/  @P3 BRA `(.L_x_1662) ;  /* 0x0000000000103947 */ /* 0x000fea0003800000 */
[----:B------:R-:W-:Y:S01]  /*69c0*/  HFMA2.MMA R16, -RZ, RZ, 0, 0 ;  /* 0x00000000ff107435 */ /* 0x000fe200000001ff */
[----:B------:R-:W-:Y:S10]  /*69d0*/  @!P0 BRA `(.L_x_1663) ;  /* 0x00000000002c8947 */ /* 0x000ff40003800000 */
[----:B------:R-:W-:Y:S01]  /*69e0*/  IMAD.U32 R16, R173, 0x10000, RZ ;  /* 0x00010000ad107824 */ /* 0x000fe200078e00ff */
[----:B------:R-:W-:Y:S06]  /*69f0*/  BRA `(.L_x_1663) ;  /* 0x0000000000247947 */ /* 0x000fec0003800000 */
.L_x_1662:
        /* <DEDUP_REMOVED lines=9> */
.L_x_1663:
[----:B------:R-:W-:Y:S05]  /*6a90*/  BSYNC B0 ;  /* 0x0000000000007941 */ /* 0x000fea0003800000 */
.L_x_1661:
[----:B------:R-:W-:Y:S01]  /*6aa0*/  @P1 F2FP.BF16.F32.PACK_AB R2, RZ, R16 ;  /* 0x00000010ff02123e */ /* 0x000fe200000010ff */
[----:B------:R-:W-:Y:S03]  /*6ab0*/  BSSY B0, `(.L_x_1664) ;  /* 0x000000f000007945 */ /* 0x000fe60003800000 */
[----:B------:R-:W-:Y:S01]  /*6ac0*/  @P1 PRMT R85, R2, 0x7610, R85 ;  /* 0x0000761002551816 */ /* 0x000fe20000000055 */
[----:B------:R-:W-:Y:S06]  /*6ad0*/  @!P4 BRA `(.L_x_1665) ;  /* 0x000000000030c947 */ /* 0x000fec0003800000 */
[----:B------:R-:W-:Y:S01]  /*6ae0*/  LOP3.LUT P6, RZ, R204, 0xff0000, RZ, 0xc0, !PT ;  /* 0x00ff0000ccff7812 */ /* 0x000fe200078cc0ff */
[----:B------:R-:W-:Y:S01]  /*6af0*/  FMUL.FTZ R17, R16, UR15 ;  /* 0x0000000f10117c20 */ /* 0x000fe20008410000 */
[----:B------:R-:W-:-:S03]  /*6b00*/  MOV R2, RZ ;  /* 0x000000ff00027202 */ /* 0x000fc60000000f00 */
[----:B------:R-:W-:-:S08]  /*6b10*/  FMUL.FTZ R17, R17, UR14 ;  /* 0x0000000e11117c20 */ /* 0x000fd00008410000 */
        /* <DEDUP_REMOVED lines=8> */
.L_x_1665:
[----:B------:R-:W-:Y:S05]  /*6ba0*/  BSYNC B0 ;  /* 0x0000000000007941 */ /* 0x000fea0003800000 */
.L_x_1664:
[----:B------:R-:W-:Y:S04]  /*6bb0*/  BSSY B0, `(.L_x_1666) ;  /* 0x0000010000007945 */ /* 0x000fe80003800000 */
[----:B------:R-:W-:Y:S05]  /*6bc0*/  @P3 BRA `(.L_x_1667) ;  /* 0x0000000000143947 */ /* 0x000fea0003800000 */
[----:B------:R-:W-:Y:S01]  /*6bd0*/  IMAD.MOV.U32 R16, RZ, RZ, RZ ;  /* 0x000000ffff107224 */ /* 0x000fe200078e00ff */
[----:B------:R-:W-:Y:S06]  /*6be0*/  @!P0 BRA `(.L_x_1668) ;  /* 0x0000000000308947 */ /* 0x000fec0003800000 */
[----:B------:R-:W-:-:S04]  /*6bf0*/  PRMT R16, R173, 0x7632, R16 ;  /* 0x00007632ad107816 */ /* 0x000fc80000000010 */
[----:B------:R-:W-:Y:S01]  /*6c00*/  SHF.L.U32 R16, R16, 0x10, RZ ;  /* 0x0000001010107819 */ /* 0x000fe200000006ff */
[----:B------:R-:W-:Y:S06]  /*6c10*/  BRA `(.L_x_1668) ;  /* 0x0000000000247947 */ /* 0x000fec0003800000 */
.L_x_1667:
        /* <DEDUP_REMOVED lines=9> */
.L_x_1668:
[----:B------:R-:W-:Y:S05]  /*6cb0*/  BSYNC B0 ;  /* 0x0000000000007941 */ /* 0x000fea0003800000 */
.L_x_1666:
[----:B------:R-:W-:Y:S01]  /*6cc0*/  @P1 F2FP.BF16.F32.PACK_AB R2, RZ, R16 ;  /* 0x00000010ff02123e */ /* 0x000fe200000010ff */
[----:B------:R-:W-:Y:S03]  /*6cd0*/  BSSY B0, `(.L_x_1669) ;  /* 0x0000011000007945 */ /* 0x000fe60003800000 */
[----:B------:R-:W-:Y:S01]  /*6ce0*/  @P1 PRMT R85, R85, 0x5410, R2 ;  /* 0x0000541055551816 */ /* 0x000fe20000000002 */
[----:B------:R-:W-:Y:S06]  /*6cf0*/  @!P4 BRA `(.L_x_1670) ;  /* 0x000000000038c947 */ /* 0x000fec0003800000 */
[----:B------:R-:W-:Y:S01]  /*6d00*/  LOP3.LUT P6, RZ, R204, 0xff000000, RZ, 0xc0, !PT ;  /* 0xff000000ccff7812 */ /* 0x000fe200078cc0ff */
[----:B------:R-:W-:-:S04]  /*6d10*/  FMUL.FTZ R16, R16, UR15 ;  /* 0x0000000f10107c20 */ /* 0x000fc80008410000 */
[----:B------:R-:W-:Y:S01]  /*6d20*/  FMUL.FTZ R17, R16, UR14 ;  /* 0x0000000e10117c20 */ /* 0x000fe20008410000 */
        /* <DEDUP_REMOVED lines=11> */
.L_x_1670:
[----:B------:R-:W-:Y:S05]  /*6de0*/  BSYNC B0 ;  /* 0x0000000000007941 */ /* 0x000fea0003800000 */
.L_x_1669:
[----:B------:R-:W-:Y:S04]  /*6df0*/  BSSY B0, `(.L_x_1671) ;  /* 0x000000f000007945 */ /* 0x000fe80003800000 */
[----:B------:R-:W-:Y:S05]  /*6e00*/  @P3 BRA `(.L_x_1672) ;  /* 0x0000000000103947 */ /* 0x000fea0003800000 */
[----:B------:R-:W-:Y:S01]  /*6e10*/  HFMA2.MMA R16, -RZ, RZ, 0, 0 ;  /* 0x00000000ff107435 */ /* 0x000fe200000001ff */
[----:B------:R-:W-:Y:S10]  /*6e20*/  @!P0 BRA `(.L_x_1673) ;  /* 0x00000000002c8947 */ /* 0x000ff40003800000 */
[----:B------:R-:W-:Y:S01]  /*6e30*/  SHF.L.U32 R16, R174, 0x10, RZ ;  /* 0x00000010ae107819 */ /* 0x000fe200000006ff */
[----:B------:R-:W-:Y:S06]  /*6e40*/  BRA `(.L_x_1673) ;  /* 0x0000000000247947 */ /* 0x000fec0003800000 */
.L_x_1672:
[----:B------:R-:W2:Y:S01]  /*6e50*/  LDL R17, [R1+0x58] ;  /* 0x0000580001117983 */ /* 0x000ea20000100800 */
        /* <DEDUP_REMOVED lines=8> */
.L_x_1673:
[----:B------:R-:W-:Y:S05]  /*6ee0*/  BSYNC B0 ;  /* 0x0000000000007941 */ /* 0x000fea0003800000 */
.L_x_1671:
        /* <DEDUP_REMOVED lines=16> */
.L_x_1675:
[----:B------:R-:W-:Y:S05]  /*6ff0*/  BSYNC B0 ;  /* 0x0000000000007941 */ /* 0x000fea0003800000 */
.L_x_1674:
[----:B------:R-:W-:Y:S04]  /*7000*/  BSSY B0, `(.L_x_1676) ;  /* 0x0000010000007945 */ /* 0x000fe80003800000 */
[----:B------:R-:W-:Y:S05]  /*7010*/  @P3 BRA `(.L_x_1677) ;  /* 0x0000000000143947 */ /* 0x000fea0003800000 */
[----:B------:R-:W-:Y:S01]  /*7020*/  HFMA2.MMA R16, -RZ, RZ, 0, 0 ;  /* 0x00000000ff107435 */ /* 0x000fe200000001ff */
[----:B------:R-:W-:Y:S10]  /*7030*/  @!P0 BRA `(.L_x_1678) ;  /* 0x0000000000308947 */ /* 0x000ff40003800000 */
[----:B------:R-:W-:-:S05]  /*7040*/  PRMT R16, R174, 0x7632, R16 ;  /* 0x00007632ae107816 */ /* 0x000fca0000000010 */
[----:B------:R-:W-:Y:S01]  /*7050*/  IMAD.U32 R16, R16, 0x10000, RZ ;  /* 0x0001000010107824 */ /* 0x000fe200078e00ff */
[----:B------:R-:W-:Y:S06]  /*7060*/  BRA `(.L_x_1678) ;  /* 0x0000000000247947 */ /* 0x000fec0003800000 */
.L_x_1677:
        /* <DEDUP_REMOVED lines=9> */
.L_x_1678:
[----:B------:R-:W-:Y:S05]  /*7100*/  BSYNC B0 ;  /* 0x0000000000007941 */ /* 0x000fea0003800000 */
.L_x_1676:
[----:B------:R-:W-:Y:S01]  /*7110*/  @P1 F2FP.BF16.F32.PACK_AB R2, RZ, R16 ;  /* 0x00000010ff02123e */ /* 0x000fe200000010ff */
[----:B------:R-:W-:Y:S03]  /*7120*/  BSSY B0, `(.L_x_1679) ;  /* 0x0000011000007945 */ /* 0x000fe60003800000 */
[----:B------:R-:W-:Y:S01]  /*7130*/  @P1 PRMT R86, R86, 0x5410, R2 ;  /* 0x0000541056561816 */ /* 0x000fe20000000002 */
[----:B------:R-:W-:Y:S06]  /*7140*/  @!P4 BRA `(.L_x_1680) ;  /* 0x000000000038c947 */ /* 0x000fec0003800000 */
[----:B------:R-:W-:Y:S01]  /*7150*/  LOP3.LUT P6, RZ, R205, 0xff00, RZ, 0xc0, !PT ;  /* 0x0000ff00cdff7812 */ /* 0x000fe200078cc0ff */
[----:B------:R-:W-:-:S04]  /*7160*/  FMUL.FTZ R16, R16, UR15 ;  /* 0x0000000f10107c20 */ /* 0x000fc80008410000 */
[----:B------:R-:W-:Y:S01]  /*7170*/  FMUL.FTZ R17, R16, UR14 ;  /* 0x0000000e10117c20 */ /* 0x000fe20008410000 */
[----:B------:R-:W-:-:S07]  /*7180*/  IMAD.MOV.U32 R16, RZ, RZ, RZ ;  /* 0x000000ffff107224 */ /* 0x000fce00078e00ff */
[----:B-----5:R-:W-:-:S04]  /*7190*/  @P6 PRMT R2, R74, 0x7632, R2 ;  /* 0x000076324a026816 */ /* 0x020fc80000000002 */
[----:B------:R-:W-:-:S05]  /*71a0*/  @P6 SHF.L.U32 R2, R2, 0x10, RZ ;  /* 0x0000001002026819 */ /* 0x000fca00000006ff */
        /* <DEDUP_REMOVED lines=8> */
.L_x_1680:
[----:B------:R-:W-:Y:S05]  /*7230*/  BSYNC B0 ;  /* 0x0000000000007941 */ /* 0x000fea0003800000 */
.L_x_1679:
[----:B------:R-:W-:Y:S04]  /*7240*/  BSSY B0, `(.L_x_1681) ;  /* 0x000000f000007945 */ /* 0x000fe80003800000 */
[----:B------:R-:W-:Y:S05]  /*7250*/  @P3 BRA `(.L_x_1682) ;  /* 0x0000000000103947 */ /* 0x000fea0003800000 */
[----:B------:R-:W-:Y:S01]  /*7260*/  IMAD.MOV.U32 R16, RZ, RZ, RZ ;  /* 0x000000ffff107224 */ /* 0x000fe200078e00ff */
[----:B------:R-:W-:Y:S06]  /*7270*/  @!P0 BRA `(.L_x_1683) ;  /* 0x00000000002c8947 */ /* 0x000fec0003800000 */
[----:B------:R-:W-:Y:S01]  /*7280*/  SHF.L.U32 R16, R175, 0x10, RZ ;  /* 0x00000010af107819 */ /* 0x000fe200000006ff */
[----:B------:R-:W-:Y:S06]  /*7290*/  BRA `(.L_x_1683) ;  /* 0x0000000000247947 */ /* 0x000fec0003800000 */
.L_x_1682:
        /* <DEDUP_REMOVED lines=9> */
.L_x_1683:
[----:B------:R-:W-:Y:S05]  /*7330*/  BSYNC B0 ;  /* 0x0000000000007941 */ /* 0x000fea0003800000 */
.L_x_1681:
[----:B------:R-:W-:Y:S01]  /*7340*/  @P1 F2FP.BF16.F32.PACK_AB R2, RZ, R16 ;  /* 0x00000010ff02123e */ /* 0x000fe200000010ff */
[----:B------:R-:W-:Y:S03]  /*7350*/  BSSY B0, `(.L_x_1684) ;  /* 0x000000f000007945 */ /* 0x000fe60003800000 */
[----:B------:R-:W-:Y:S01]  /*7360*/  @P1 PRMT R87, R2, 0x7610, R87 ;  /* 0x0000761002571816 */ /* 0x000fe20000000057 */
[----:B------:R-:W-:Y:S06]  /*7370*/  @!P4 BRA `(.L_x_1685) ;  /* 0x000000000030c947 */ /* 0x000fec0003800000 */
[----:B------:R-:W-:Y:S01]  /*7380*/  LOP3.LUT P6, RZ, R205, 0xff0000, RZ, 0xc0, !PT ;  /* 0x00ff0000cdff7812 */ /* 0x000fe200078cc0ff */
[----:B------:R-:W-:Y:S01]  /*7390*/  FMUL.FTZ R17, R16, UR15 ;  /* 0x0000000f10117c20 */ /* 0x000fe20008410000 */
[----:B------:R-:W-:-:S03]  /*73a0*/  IMAD.MOV.U32 R2, RZ, RZ, RZ ;  /* 0x000000ffff027224 */ /* 0x000fc600078e00ff */
        /* <DEDUP_REMOVED lines=9> */
.L_x_1685:
[----:B------:R-:W-:Y:S05]  /*7440*/  BSYNC B0 ;  /* 0x0000000000007941 */ /* 0x000fea0003800000 */
.L_x_1684:
[----:B------:R-:W-:Y:S04]  /*7450*/  BSSY B0, `(.L_x_1686) ;  /* 0x0000010000007945 */ /* 0x000fe80003800000 */
[----:B------:R-:W-:Y:S05]  /*7460*/  @P3 BRA `(.L_x_1687) ;  /* 0x0000000000143947 */ /* 0x000fea0003800000 */
[----:B------:R-:W-:Y:S01]  /*7470*/  MOV R16, RZ ;  /* 0x000000ff00107202 */ /* 0x000fe20000000f00 */
[----:B------:R-:W-:Y:S06]  /*7480*/  @!P0 BRA `(.L_x_1688) ;  /* 0x0000000000308947 */ /* 0x000fec0003800000 */
[----:B------:R-:W-:-:S04]  /*7490*/  PRMT R16, R175, 0x7632, R16 ;  /* 0x00007632af107816 */ /* 0x000fc80000000010 */
[----:B------:R-:W-:Y:S01]  /*74a0*/  SHF.L.U32 R16, R16, 0x10, RZ ;  /* 0x0000001010107819 */ /* 0x000fe200000006ff */
[----:B------:R-:W-:Y:S06]  /*74b0*/  BRA `(.L_x_1688) ;  /* 0x0000000000247947 */ /* 0x000fec0003800000 */
.L_x_1687:
        /* <DEDUP_REMOVED lines=9> */
.L_x_1688:
[----:B------:R-:W-:Y:S05]  /*7550*/  BSYNC B0 ;  /* 0x0000000000007941 */ /* 0x000fea0003800000 */
.L_x_1686:
[----:B------:R-:W-:Y:S01]  /*7560*/  @P1 F2FP.BF16.F32.PACK_AB R2, RZ, R16 ;  /* 0x00000010ff02123e */ /* 0x000fe200000010ff */
[----:B------:R-:W-:Y:S03]  /*7570*/  BSSY B0, `(.L_x_1689) ;  /* 0x0000011000007945 */ /* 0x000fe60003800000 */
[----:B------:R-:W-:Y:S01]  /*7580*/  @P1 PRMT R87, R87, 0x5410, R2 ;  /* 0x0000541057571816 */ /* 0x000fe20000000002 */
[----:B------:R-:W-:Y:S06]  /*7590*/  @!P4 BRA `(.L_x_1690) ;  /* 0x000000000038c947 */ /* 0x000fec0003800000 */
[----:B------:R-:W-:Y:S01]  /*75a0*/  LOP3.LUT P6, RZ, R205, 0xff000000, RZ, 0xc0, !PT ;  /* 0xff000000cdff7812 */ /* 0x000fe200078cc0ff */
[----:B------:R-:W-:Y:S01]  /*75b0*/  FMUL.FTZ R2, R16, UR15 ;  /* 0x0000000f10027c20 */ /* 0x000fe20008410000 */
[----:B------:R-:W-:-:S03]  /*75c0*/  HFMA2.MMA R17, -RZ, RZ, 0, 0 ;  /* 0x00000000ff117435 */ /* 0x000fc600000001ff */
[----:B------:R-:W-:-:S08]  /*75d0*/  FMUL.FTZ R2, R2, UR14 ;  /* 0x0000000e02027c20 */ /* 0x000fd00008410000 */
        /* <DEDUP_REMOVED lines=10> */
.L_x_1690:
[----:B------:R-:W-:Y:S05]  /*7680*/  BSYNC B0 ;  /* 0x0000000000007941 */ /* 0x000fea0003800000 */
.L_x_1689:
[----:B------:R-:W2:Y:S01]  /*7690*/  LDL.LU R2, [R1+0x3c] ;  /* 0x00003c0001027983 */ /* 0x000ea20000300800 */
[----:B------:R-:W2:Y:S01]  /*76a0*/  @P1 LDC.64 R16, c[0x0][0x308] ;  /* 0x0000c200ff101b82 */ /* 0x000ea20000000a00 */
[----:B------:R-:W-:Y:S01]  /*76b0*/  BSSY B0, `(.L_x_1691) ;  /* 0x000000b000007945 */ /* 0x000fe20003800000 */
[----:B--2---:R-:W-:-:S05]  /*76c0*/  @P1 IMAD.WIDE.U32 R16, R2, 0x10, R16 ;  /* 0x0000001002101825 */ /* 0x004fca00078e0010 */
        /* <DEDUP_REMOVED lines=9> */
.L_x_1692:
[----:B------:R-:W-:Y:S05]  /*7760*/  BSYNC B0 ;  /* 0x0000000000007941 */ /* 0x000fea0003800000 */
.L_x_1691:
[----:B------:R-:W-:Y:S04]  /*7770*/  BSSY B0, `(.L_x_1693) ;  /* 0x000000f000007945 */ /* 0x000fe80003800000 */
[----:B------:R-:W-:Y:S05]  /*7780*/  @P3 BRA `(.L_x_1694) ;  /* 0x0000000000103947 */ /* 0x000fea0003800000 */
[----:B0-----:R-:W-:Y:S01]  /*7790*/  IMAD.MOV.U32 R16, RZ, RZ, RZ ;  /* 0x000000ffff107224 */ /* 0x001fe200078e00ff */
[----:B------:R-:W-:Y:S06]  /*77a0*/  @!P0 BRA `(.L_x_1695) ;  /* 0x00000000002c8947 */ /* 0x000fec0003800000 */
[----:B------:R-:W-:Y:S01]  /*77b0*/  SHF.L.U32 R16, R176, 0x10, RZ ;  /* 0x00000010b0107819 */ /* 0x000fe200000006ff */
[----:B------:R-:W-:Y:S06]  /*77c0*/  BRA `(.L_x_1695) ;  /* 0x0000000000247947 */ /* 0x000fec0003800000 */
.L_x_1694:
        /* <DEDUP_REMOVED lines=9> */
.L_x_1695:
[----:B------:R-:W-:Y:S05]  /*7860*/  BSYNC B0 ;  /* 0x0000000000007941 */ /* 0x000fea0003800000 */
.L_x_1693:
[----:B------:R-:W-:Y:S01]  /*7870*/  @P1 F2FP.BF16.F32.PACK_AB R2, RZ, R16 ;  /* 0x00000010ff02123e */ /* 0x000fe200000010ff */
[----:B------:R-:W-:Y:S03]  /*7880*/  BSSY B0, `(.L_x_1696) ;  /* 0x0000010000007945 */ /* 0x000fe60003800000 */
[----:B------:R-:W-:Y:S01]  /*7890*/  @P1 PRMT R84, R2, 0x7610, R84 ;  /* 0x0000761002541816 */ /* 0x000fe20000000054 */
[----:B------:R-:W-:Y:S06]  /*78a0*/  @!P4 BRA `(.L_x_1697) ;  /* 0x000000000034c947 */ /* 0x000fec0003800000 */
[----:B------:R-:W2:Y:S01]  /*78b0*/  LDL.LU R17, [R1+0x48] ;  /* 0x0000480001117983 */ /* 0x000ea20000300800 */
[----:B------:R-:W-:Y:S01]  /*78c0*/  FMUL.FTZ R2, R16, UR15 ;  /* 0x0000000f10027c20 */ /* 0x000fe20008410000 */
[----:B------:R-:W-:-:S03]  /*78d0*/  IMAD.MOV.U32 R16, RZ, RZ, RZ ;  /* 0x000000ffff107224 */ /* 0x000fc600078e00ff */
[----:B------:R-:W-:Y:S01]  /*78e0*/  FMUL.FTZ R2, R2, UR14 ;  /* 0x0000000e02027c20 */ /* 0x000fe20008410000 */
[----:B--2---:R-:W-:-:S13]  /*78f0*/  LOP3.LUT P6, RZ, R17, 0xff, RZ, 0xc0, !PT ;  /* 0x000000ff11ff7812 */ /* 0x004fda00078cc0ff */
        /* <DEDUP_REMOVED lines=8> */
.L_x_1697:
[----:B------:R-:W-:Y:S05]  /*7980*/  BSYNC B0 ;  /* 0x0000000000007941 */ /* 0x000fea0003800000 */
.L_x_1696:
[----:B------:R-:W-:Y:S04]  /*7990*/  BSSY B0, `(.L_x_1698) ;  /* 0x0000010000007945 */ /* 0x000fe80003800000 */
[----:B------:R-:W-:Y:S05]  /*79a0*/  @P3 BRA `(.L_x_1699) ;  /* 0x0000000000143947 */ /* 0x000fea0003800000 */
[----:B------:R-:W-:Y:S01]  /*79b0*/  MOV R16, RZ ;  /* 0x000000ff00107202 */ /* 0x000fe20000000f00 */
[----:B------:R-:W-:Y:S06]  /*79c0*/  @!P0 BRA `(.L_x_1700) ;  /* 0x0000000000308947 */ /* 0x000fec0003800000 */
[----:B------:R-:W-:-:S04]  /*79d0*/  PRMT R16, R176, 0x7632, R16 ;  /* 0x00007632b0107816 */ /* 0x000fc80000000010 */
[----:B------:R-:W-:Y:S01]  /*79e0*/  SHF.L.U32 R16, R16, 0x10, RZ ;  /* 0x0000001010107819 */ /* 0x000fe200000006ff */
[----:B------:R-:W-:Y:S06]  /*79f0*/  BRA `(.L_x_1700) ;  /* 0x0000000000247947 */ /* 0x000fec0003800000 */
.L_x_1699:
        /* <DEDUP_REMOVED lines=9> */
.L_x_1700:
[----:B------:R-:W-:Y:S05]  /*7a90*/  BSYNC B0 ;  /* 0x0000000000007941 */ /* 0x000fea0003800000 */
.L_x_1698:
        /* <DEDUP_REMOVED lines=18> */
.L_x_1702:
[----:B------:R-:W-:Y:S05]  /*7bc0*/  BSYNC B0 ;  /* 0x0000000000007941 */ /* 0x000fea0003800000 */
.L_x_1701:
[----:B------:R-:W-:Y:S04]  /*7bd0*/  BSSY B0, `(.L_x_1703) ;  /* 0x000000f000007945 */ /* 0x000fe80003800000 */
[----:B------:R-:W-:Y:S05]  /*7be0*/  @P3 BRA `(.L_x_1704) ;  /* 0x0000000000103947 */ /* 0x000fea0003800000 */
[----:B------:R-:W-:Y:S01]  /*7bf0*/  HFMA2.MMA R16, -RZ, RZ, 0, 0 ;  /* 0x00000000ff107435 */ /* 0x000fe200000001ff */
[----:B------:R-:W-:Y:S10]  /*7c00*/  @!P0 BRA `(.L_x_1705) ;  /* 0x00000000002c8947 */ /* 0x000ff40003800000 */
[----:B------:R-:W-:Y:S01]  /*7c10*/  IMAD.U32 R16, R177, 0x10000, RZ ;  /* 0x00010000b1107824 */ /* 0x000fe200078e00ff */
[----:B------:R-:W-:Y:S06]  /*7c20*/  BRA `(.L_x_1705) ;  /* 0x0000000000247947 */ /* 0x000fec0003800000 */
.L_x_1704:
        /* <DEDUP_REMOVED lines=9> */
.L_x_1705:
[----:B------:R-:W-:Y:S05]  /*7cc0*/  BSYNC B0 ;  /* 0x0000000000007941 */ /* 0x000fea0003800000 */
.L_x_1703:
        /* <DEDUP_REMOVED lines=16> */
.L_x_1707:
[----:B------:R-:W-:Y:S05]  /*7dd0*/  BSYNC B0 ;  /* 0x0000000000007941 */ /* 0x000fea0003800000 */
.L_x_1706:
[----:B------:R-:W-:Y:S04]  /*7de0*/  BSSY B0, `(.L_x_1708) ;  /* 0x0000010000007945 */ /* 0x000fe80003800000 */
[----:B------:R-:W-:Y:S05]  /*7df0*/  @P3 BRA `(.L_x_1709) ;  /* 0x0000000000143947 */ /* 0x000fea0003800000 */
[----:B------:R-:W-:Y:S01]  /*7e00*/  IMAD.MOV.U32 R16, RZ, RZ, RZ ;  /* 0x000000ffff107224 */ /* 0x000fe200078e00ff */
[----:B------:R-:W-:Y:S06]  /*7e10*/  @!P0 BRA `(.L_x_1710) ;  /* 0x0000000000308947 */ /* 0x000fec0003800000 */
[----:B------:R-:W-:-:S04]  /*7e20*/  PRMT R16, R177, 0x7632, R16 ;  /* 0x00007632b1107816 */ /* 0x000fc80000000010 */
[----:B------:R-:W-:Y:S01]  /*7e30*/  SHF.L.U32 R16, R16, 0x10, RZ ;  /* 0x0000001010107819 */ /* 0x000fe200000006ff */
[----:B------:R-:W-:Y:S06]  /*7e40*/  BRA `(.L_x_1710) ;  /* 0x0000000000247947 */ /* 0x000fec0003800000 */
.L_x_1709:
        /* <DEDUP_REMOVED lines=9> */
.L_x_1710:
[----:B------:R-:W-:Y:S05]  /*7ee0*/  BSYNC B0 ;  /* 0x0000000000007941 */ /* 0x000fea0003800000 */
.L_x_1708:
        /* <DEDUP_REMOVED lines=18> */
.L_x_1712:
[----:B------:R-:W-:Y:S05]  /*8010*/  BSYNC B0 ;  /* 0x0000000000007941 */ /* 0x000fea0003800000 */
.L_x_1711:
[----:B------:R-:W-:Y:S04]  /*8020*/  BSSY B0, `(.L_x_1713) ;  /* 0x000000f000007945 */ /* 0x000fe80003800000 */
[----:B------:R-:W-:Y:S05]  /*8030*/  @P3 BRA `(.L_x_1714) ;  /* 0x0000000000103947 */ /* 0x000fea0003800000 */
[----:B------:R-:W-:Y:S01]  /*8040*/  HFMA2.MMA R16, -RZ, RZ, 0, 0 ;  /* 0x00000000ff107435 */ /* 0x000fe200000001ff */
[----:B------:R-:W-:Y:S10]  /*8050*/  @!P0 BRA `(.L_x_1715) ;  /* 0x00000000002c8947 */ /* 0x000ff40003800000 */
[----:B------:R-:W-:Y:S01]  /*8060*/  SHF.L.U32 R16, R178, 0x10, RZ ;  /* 0x00000010b2107819 */ /* 0x000fe200000006ff */
[----:B------:R-:W-:Y:S06]  /*8070*/  BRA `(.L_x_1715) ;  /* 0x0000000000247947 */ /* 0x000fec0003800000 */
.L_x_1714:
        /* <DEDUP_REMOVED lines=9> */
.L_x_1715:
[----:B------:R-:W-:Y:S05]  /*8110*/  BSYNC B0 ;  /* 0x0000000000007941 */ /* 0x000fea0003800000 */
.L_x_1713:
        /* <DEDUP_REMOVED lines=16> */
.L_x_1717:
[----:B------:R-:W-:Y:S05]  /*8220*/  BSYNC B0 ;  /* 0x0000000000007941 */ /* 0x000fea0003800000 */
.L_x_1716:
[----:B------:R-:W-:Y:S04]  /*8230*/  BSSY B0, `(.L_x_1718) ;  /* 0x0000010000007945 */ /* 0x000fe80003800000 */
[----:B------:R-:W-:Y:S05]  /*8240*/  @P3 BRA `(.L_x_1719) ;  /* 0x0000000000143947 */ /* 0x000fea0003800000 */
[----:B------:R-:W-:Y:S01]  /*8250*/  HFMA2.MMA R16, -RZ, RZ, 0, 0 ;  /* 0x00000000ff107435 */ /* 0x000fe200000001ff */
[----:B------:R-:W-:Y:S10]  /*8260*/  @!P0 BRA `(.L_x_1720) ;  /* 0x0000000000308947 */ /* 0x000ff40003800000 */
[----:B------:R-:W-:-:S05]  /*8270*/  PRMT R16, R178, 0x7632, R16 ;  /* 0x00007632b2107816 */ /* 0x000fca0000000010 */
[----:B------:R-:W-:Y:S01]  /*8280*/  IMAD.U32 R16, R16, 0x10000, RZ ;  /* 0x0001000010107824 */ /* 0x000fe200078e00ff */
[----:B------:R-:W-:Y:S06]  /*8290*/  BRA `(.L_x_1720) ;  /* 0x0000000000247947 */ /* 0x000fec0003800000 */
.L_x_1719:
        /* <DEDUP_REMOVED lines=9> */
.L_x_1720:
[----:B------:R-:W-:Y:S05]  /*8330*/  BSYNC B0 ;  /* 0x0000000000007941 */ /* 0x000fea0003800000 */
.L_x_1718:
        /* <DEDUP_REMOVED lines=18> */
.L_x_1722:
[----:B------:R-:W-:Y:S05]  /*8460*/  BSYNC B0 ;  /* 0x0000000000007941 */ /* 0x000fea0003800000 */
.L_x_1721:
[----:B------:R-:W-:Y:S04]  /*8470*/  BSSY B0, `(.L_x_1723) ;  /* 0x000000e000007945 */ /* 0x000fe80003800000 */
[----:B------:R-:W-:Y:S05]  /*8480*/  @P3 BRA `(.L_x_1724) ;  /* 0x0000000000103947 */ /* 0x000fea0003800000 */
[----:B------:R-:W-:Y:S01]  /*8490*/  IMAD.MOV.U32 R16, RZ, RZ, RZ ;  /* 0x000000ffff107224 */ /* 0x000fe200078e00ff */
[----:B------:R-:W-:Y:S06]  /*84a0*/  @!P0 BRA `(.L_x_1725) ;  /* 0x0000000000288947 */ /* 0x000fec0003800000 */
[----:B------:R-:W-:Y:S01]  /*84b0*/  SHF.L.U32 R16, R179, 0x10, RZ ;  /* 0x00000010b3107819 */ /* 0x000fe200000006ff */
[----:B------:R-:W-:Y:S06]  /*84c0*/  BRA `(.L_x_1725) ;  /* 0x0000000000207947 */ /* 0x000fec0003800000 */
.L_x_1724:
        /* <DEDUP_REMOVED lines=8> */
.L_x_1725:
[----:B------:R-:W-:Y:S05]  /*8550*/  BSYNC B0 ;  /* 0x0000000000007941 */ /* 0x000fea0003800000 */
.L_x_1723:
        /* <DEDUP_REMOVED lines=16> */
.L_x_1727:
[----:B------:R-:W-:Y:S05]  /*8660*/  BSYNC B0 ;  /* 0x0000000000007941 */ /* 0x000fea0003800000 */
.L_x_1726:
[----:B------:R-:W-:Y:S04]  /*8670*/  BSSY B0, `(.L_x_1728) ;  /* 0x0000010000007945 */ /* 0x000fe80003800000 */
[----:B------:R-:W-:Y:S05]  /*8680*/  @P3 BRA `(.L_x_1729) ;  /* 0x0000000000143947 */ /* 0x000fea0003800000 */
[----:B------:R-:W-:Y:S01]  /*8690*/  MOV R16, RZ ;  /* 0x000000ff00107202 */ /* 0x000fe20000000f00 */
[----:B------:R-:W-:Y:S06]  /*86a0*/  @!P0 BRA `(.L_x_1730) ;  /* 0x0000000000308947 */ /* 0x000fec0003800000 */
[----:B------:R-:W-:-:S04]  /*86b0*/  PRMT R16, R179, 0x7632, R16 ;  /* 0x00007632b3107816 */ /* 0x000fc80000000010 */
[----:B------:R-:W-:Y:S01]  /*86c0*/  SHF.L.U32 R16, R16, 0x10, RZ ;  /* 0x0000001010107819 */ /* 0x000fe200000006ff */
[----:B------:R-:W-:Y:S06]  /*86d0*/  BRA `(.L_x_1730) ;  /* 0x0000000000247947 */ /* 0x000fec0003800000 */
.L_x_1729:
        /* <DEDUP_REMOVED lines=9> */
.L_x_1730:
[----:B------:R-:W-:Y:S05]  /*8770*/  BSYNC B0 ;  /* 0x0000000000007941 */ /* 0x000fea0003800000 */
.L_x_1728:
        /* <DEDUP_REMOVED lines=18> */
.L_x_1732:
[----:B------:R-:W-:Y:S05]  /*88a0*/  BSYNC B0 ;  /* 0x0000000000007941 */ /* 0x000fea0003800000 */
.L_x_1731:
[----:B------:R-:W2:Y:S01]  /*88b0*/  LDL.LU R2, [R1+0x5c] ;  /* 0x00005c0001027983 */ /* 0x000ea20000300800 */
[----:B------:R-:W2:Y:S01]  /*88c0*/  @P1 LDC.64 R16, c[0x0][0x308] ;  /* 0x0000c200ff101b82 */ /* 0x000ea20000000a00 */
[----:B------:R-:W-:Y:S01]  /*88d0*/  BSSY B0, `(.L_x_1733) ;  /* 0x000000b000007945 */ /* 0x000fe20003800000 */
[----:B------:R-:W-:Y:S01]  /*88e0*/  IADD3 R6, R6, 0x200, RZ ;  /* 0x0000020006067810 */ /* 0x000fe20007ffe0ff */
[----:B--2---:R-:W-:-:S05]  /*88f0*/  @P1 IMAD.WIDE.U32 R16, R2, 0x10, R16 ;  /* 0x0000001002101825 */ /* 0x004fca00078e0010 */
[----:B------:R0:W-:Y:S02]  /*8900*/  @P1 STG.E.128 desc[UR4][R16.64], R84 ;  /* 0x0000005410001986 */ /* 0x0001e4000c101d04 */
[----:B0-----:R-:W0:Y:S02]  /*8910*/  @P4 LDC.64 R16, c[0x0][0x2f8] ;  /* 0x0000be00ff104b82 */ /* 0x001e240000000a00 */
[----:B0-----:R-:W-:-:S05]  /*8920*/  @P4 IMAD.WIDE.U32 R16, R0, 0x10, R16 ;  /* 0x0000001000104825 */ /* 0x001fca00078e0010 */
[----:B------:R0:W-:Y:S01]  /*8930*/  @P4 STG.E.128 desc[UR4][R16.64], R88 ;  /* 0x0000005810004986 */ /* 0x0001e2000c101d04 */
[----:B------:R-:W-:Y:S05]  /*8940*/  @!P4 BRA `(.L_x_1734) ;  /* 0x00000000000cc947 */ /* 0x000fea0003800000 */
[----:B-----5:R-:W1:Y:S02]  /*8950*/  LDC.64 R72, c[0x0][0x220] ;  /* 0x00008800ff487b82 */ /* 0x020e640000000a00 */
[----:B-1----:R-:W-:-:S06]  /*8960*/  IMAD.WIDE.U32 R72, R6, 0x10, R72 ;  /* 0x0000001006487825 */ /* 0x002fcc00078e0048 */
[----:B------:R-:W5:Y:S02]  /*8970*/  LDG.E.128 R72, desc[UR4][R72.64] ;  /* 0x0000000448487981 */ /* 0x000f64000c1e1d00 */
.L_x_1734:
[----:B------:R-:W-:Y:S05]  /*8980*/  BSYNC B0 ;  /* 0x0000000000007941 */ /* 0x000fea0003800000 */
.L_x_1733:
[----:B------:R-:W-:Y:S04]  /*8990*/  BSSY B0, `(.L_x_1735) ;  /* 0x000000e000007945 */ /* 0x000fe80003800000 */
[----:B------:R-:W-:Y:S05]  /*89a0*/  @P3 BRA `(.L_x_1736) ;  /* 0x0000000000103947 */ /* 0x000fea0003800000 */
[----:B------:R-:W-:Y:S01]  /*89b0*/  IMAD.MOV.U32 R2, RZ, RZ, RZ ;  /* 0x000000ffff027224 */ /* 0x000fe200078e00ff */
[----:B------:R-:W-:Y:S06]  /*89c0*/  @!P0 BRA `(.L_x_1737) ;  /* 0x0000000000288947 */ /* 0x000fec0003800000 */
[----:B------:R-:W-:Y:S01]  /*89d0*/  SHF.L.U32 R2, R180, 0x10, RZ ;  /* 0x00000010b4027819 */ /* 0x000fe200000006ff */
[----:B------:R-:W-:Y:S06]  /*89e0*/  BRA `(.L_x_1737) ;  /* 0x0000000000207947 */ /* 0x000fec0003800000 */
.L_x_1736:
[----:B------:R-:W1:Y:S02]  /*89f0*/  LDC.U8 R0, c[0x0][0x2a0] ;  /* 0x0000a800ff007b82 */ /* 0x000e640000000000 */
[----:B-1----:R-:W-:-:S04]  /*8a00*/  ISETP.NE.AND P6, PT, R0, RZ, PT ;  /* 0x000000ff0000720c */ /* 0x002fc80003fc5270 */
[----:B------:R-:W-:-:S05]  /*8a10*/  FSEL R0, R18, RZ, !P6 ;  /* 0x000000ff12007208 */ /* 0x000fca0007000000 */
[----:B------:R-:W-:-:S04]  /*8a20*/  FFMA.FTZ R0, R8, R19, R0 ;  /* 0x0000001308007223 */ /* 0x000fc80000010000 */
[----:B------:R-:W-:-:S04]  /*8a30*/  FADD.FTZ R0, R212, -R0 ;  /* 0x80000000d4007221 */ /* 0x000fc80000010000 */
[----:B------:R-:W-:Y:S01]  /*8a40*/  FMUL.FTZ R2, R4, R0 ;  /* 0x0000000004027220 */ /* 0x000fe20000410000 */
[----:B------:R-:W-:-:S05]  /*8a50*/  @P0 SHF.L.U32 R0, R180, 0x10, RZ ;  /* 0x00000010b4000819 */ /* 0x000fca00000006ff */
[----:B------:R-:W-:-:S07]  /*8a60*/  @P0 FADD.FTZ R2, R2, R0 ;  /* 0x0000000002020221 */ /* 0x000fce0000010000 */
.L_x_1737:
[----:B------:R-:W-:Y:S05]  /*8a70*/  BSYNC B0 ;  /* 0x0000000000007941 */ /* 0x000fea0003800000 */
.L_x_1735:
[----:B------:R-:W-:Y:S01]  /*8a80*/  @P1 F2FP.BF16.F32.PACK_AB R0, RZ, R2 ;  /* 0x00000002ff00123e */ /* 0x000fe200000010ff */
[----:B------:R-:W-:Y:S03]  /*8a90*/  BSSY B0, `(.L_x_1738) ;  /* 0x0000010000007945 */ /* 0x000fe60003800000 */
[----:B------:R-:W-:Y:S01]  /*8aa0*/  @P1 PRMT R84, R0, 0x7610, R84 ;  /* 0x0000761000541816 */ /* 0x000fe20000000054 */
[----:B------:R-:W-:Y:S06]  /*8ab0*/  @!P4 BRA `(.L_x_1739) ;  /* 0x000000000034c947 */ /* 0x000fec0003800000 */
[----:B0-----:R-:W2:Y:S01]  /*8ac0*/  LDL.LU R16, [R1+0x50] ;  /* 0x0000500001107983 */ /* 0x001ea20000300800 */
        /* <DEDUP_REMOVED lines=12> */
.L_x_1739:
[----:B------:R-:W-:Y:S05]  /*8b90*/  BSYNC B0 ;  /* 0x0000000000007941 */ /* 0x000fea0003800000 */
.L_x_1738:
[----:B------:R-:W-:Y:S04]  /*8ba0*/  BSSY B0, `(.L_x_1740) ;  /* 0x0000010000007945 */ /* 0x000fe80003800000 */
[----:B------:R-:W-:Y:S05]  /*8bb0*/  @P3 BRA `(.L_x_1741) ;  /* 0x0000000000143947 */ /* 0x000fea0003800000 */
[----:B------:R-:W-:Y:S01]  /*8bc0*/  MOV R2, RZ ;  /* 0x000000ff00027202 */ /* 0x000fe20000000f00 */
[----:B------:R-:W-:Y:S06]  /*8bd0*/  @!P0 BRA `(.L_x_1742) ;  /* 0x0000000000308947 */ /* 0x000fec0003800000 */
[----:B------:R-:W-:-:S04]  /*8be0*/  PRMT R2, R180, 0x7632, R2 ;  /* 0x00007632b4027816 */ /* 0x000fc80000000002 */
[----:B------:R-:W-:Y:S01]  /*8bf0*/  SHF.L.U32 R2, R2, 0x10, RZ ;  /* 0x0000001002027819 */ /* 0x000fe200000006ff */
[----:B------:R-:W-:Y:S06]  /*8c00*/  BRA `(.L_x_1742) ;  /* 0x0000000000247947 */ /* 0x000fec0003800000 */
.L_x_1741:
        /* <DEDUP_REMOVED lines=9> */
.L_x_1742:
[----:B------:R-:W-:Y:S05]  /*8ca0*/  BSYNC B0 ;  /* 0x0000000000007941 */ /* 0x000fea0003800000 */
.L_x_1740:
[----:B------:R-:W-:Y:S01]  /*8cb0*/  @P1 F2FP.BF16.F32.PACK_AB R0, RZ, R2 ;  /* 0x00000002ff00123e */ /* 0x000fe200000010ff */
[----:B------:R-:W-:Y:S03]  /*8cc0*/  BSSY B0, `(.L_x_1743) ;  /* 0x0000011000007945 */ /* 0x000fe60003800000 */
[----:B------:R-:W-:Y:S01]  /*8cd0*/  @P1 PRMT R84, R84, 0x5410, R0 ;  /* 0x0000541054541816 */ /* 0x000fe20000000000 */
[----:B------:R-:W-:Y:S06]  /*8ce0*/  @!P4 BRA `(.L_x_1744) ;  /* 0x000000000038c947 */ /* 0x000fec0003800000 */
[----:B------:R-:W-:Y:S01]  /*8cf0*/  LOP3.LUT P6, RZ, R20, 0xff00, RZ, 0xc0, !PT ;  /* 0x0000ff0014ff7812 */ /* 0x000fe200078cc0ff */
[----:B------:R-:W-:Y:S01]  /*8d00*/  FMUL.FTZ R0, R2, UR15 ;  /* 0x0000000f02007c20 */ /* 0x000fe20008410000 */
[----:B0-----:R-:W-:-:S03]  /*8d10*/  HFMA2.MMA R16, -RZ, RZ, 0, 0 ;  /* 0x00000000ff107435 */ /* 0x001fc600000001ff */
        /* <DEDUP_REMOVED lines=11> */
.L_x_1744:
[----:B------:R-:W-:Y:S05]  /*8dd0*/  BSYNC B0 ;  /* 0x0000000000007941 */ /* 0x000fea0003800000 */
.L_x_1743:
[----:B------:R-:W-:Y:S04]  /*8de0*/  BSSY B0, `(.L_x_1745) ;  /* 0x000000e000007945 */ /* 0x000fe80003800000 */
[----:B------:R-:W-:Y:S05]  /*8df0*/  @P3 BRA `(.L_x_1746) ;  /* 0x0000000000103947 */ /* 0x000fea0003800000 */
[----:B------:R-:W-:Y:S01]  /*8e00*/  HFMA2.MMA R2, -RZ, RZ, 0, 0 ;  /* 0x00000000ff027435 */ /* 0x000fe200000001ff */
[----:B------:R-:W-:Y:S10]  /*8e10*/  @!P0 BRA `(.L_x_1747) ;  /* 0x0000000000288947 */ /* 0x000ff40003800000 */
[----:B------:R-:W-:Y:S01]  /*8e20*/  IMAD.U32 R2, R181, 0x10000, RZ ;  /* 0x00010000b5027824 */ /* 0x000fe200078e00ff */
[----:B------:R-:W-:Y:S06]  /*8e30*/  BRA `(.L_x_1747) ;  /* 0x0000000000207947 */ /* 0x000fec0003800000 */
.L_x_1746:
        /* <DEDUP_REMOVED lines=8> */
.L_x_1747:
[----:B------:R-:W-:Y:S05]  /*8ec0*/  BSYNC B0 ;  /* 0x0000000000007941 */ /* 0x000fea0003800000 */
.L_x_1745:
        /* <DEDUP_REMOVED lines=8> */
[----:B0----5:R-:W-:-:S04]  /*8f50*/  @P6 IMAD.U32 R16, R73, 0x10000, RZ ;  /* 0x0001000049106824 */ /* 0x021fc800078e00ff */
[----:B------:R-:W-:Y:S01]  /*8f60*/  @P6 FMUL.FTZ R2, R16, R0 ;  /* 0x0000000010026220 */ /* 0x000fe20000410000 */
[----:B------:R-:W-:-:S03]  /*8f70*/  @P6 SHF.L.U32 R16, R41, 0x10, RZ ;  /* 0x0000001029106819 */ /* 0x000fc600000006ff */
[----:B------:R-:W-:Y:S01]  /*8f80*/  FADD.FTZ R126, R126, R2 ;  /* 0x000000027e7e7221 */ /* 0x000fe20000010000 */
[----:B------:R-:W-:-:S06]  /*8f90*/  HFMA2.MMA R2, -RZ, RZ, 0, 0 ;  /* 0x00000000ff027435 */ /* 0x000fcc00000001ff */
[----:B------:R-:W-:-:S05]  /*8fa0*/  @P6 FMUL.FTZ R2, R0, R16 ;  /* 0x0000001000026220 */ /* 0x000fca0000410000 */
[----:B------:R-:W-:-:S04]  /*8fb0*/  F2FP.BF16.F32.PACK_AB R2, RZ, R2 ;  /* 0x00000002ff02723e */ /* 0x000fc800000010ff */
[----:B------:R-:W-:-:S07]  /*8fc0*/  PRMT R89, R2, 0x7610, R89 ;  /* 0x0000761002597816 */ /* 0x000fce0000000059 */
.L_x_1749:
[----:B------:R-:W-:Y:S05]  /*8fd0*/  BSYNC B0 ;  /* 0x0000000000007941 */ /* 0x000fea0003800000 */
.L_x_1748:
[----:B------:R-:W-:Y:S04]  /*8fe0*/  BSSY B0, `(.L_x_1750) ;  /* 0x0000010000007945 */ /* 0x000fe80003800000 */
[----:B------:R-:W-:Y:S05]  /*8ff0*/  @P3 BRA `(.L_x_1751) ;  /* 0x0000000000143947 */ /* 0x000fea0003800000 */
[----:B------:R-:W-:Y:S01]  /*9000*/  IMAD.MOV.U32 R2, RZ, RZ, RZ ;  /* 0x000000ffff027224 */ /* 0x000fe200078e00ff */
[----:B------:R-:W-:Y:S06]  /*9010*/  @!P0 BRA `(.L_x_1752) ;  /* 0x0000000000308947 */ /* 0x000fec0003800000 */
[----:B------:R-:W-:-:S04]  /*9020*/  PRMT R2, R181, 0x7632, R2 ;  /* 0x00007632b5027816 */ /* 0x000fc80000000002 */
[----:B------:R-:W-:Y:S01]  /*9030*/  SHF.L.U32 R2, R2, 0x10, RZ ;  /* 0x0000001002027819 */ /* 0x000fe200000006ff */
[----:B------:R-:W-:Y:S06]  /*9040*/  BRA `(.L_x_1752) ;  /* 0x0000000000247947 */ /* 0x000fec0003800000 */
.L_x_1751:
        /* <DEDUP_REMOVED lines=9> */
.L_x_1752:
[----:B------:R-:W-:Y:S05]  /*90e0*/  BSYNC B0 ;  /* 0x0000000000007941 */ /* 0x000fea0003800000 */
.L_x_1750:
[----:B------:R-:W-:Y:S01]  /*90f0*/  @P1 F2FP.BF16.F32.PACK_AB R0, RZ, R2 ;  /* 0x00000002ff00123e */ /* 0x000fe200000010ff */
[----:B------:R-:W-:Y:S03]  /*9100*/  BSSY B0, `(.L_x_1753) ;  /* 0x0000011000007945 */ /* 0x000fe60003800000 */
[----:B------:R-:W-:Y:S01]  /*9110*/  @P1 PRMT R85, R85, 0x5410, R0 ;  /* 0x0000541055551816 */ /* 0x000fe20000000000 */
[----:B------:R-:W-:Y:S06]  /*9120*/  @!P4 BRA `(.L_x_1754) ;  /* 0x000000000038c947 */ /* 0x000fec0003800000 */
[----:B------:R-:W-:Y:S01]  /*9130*/  LOP3.LUT P6, RZ, R20, 0xff000000, RZ, 0xc0, !PT ;  /* 0xff00000014ff7812 */ /* 0x000fe200078cc0ff */
[----:B------:R-:W-:Y:S01]  /*9140*/  FMUL.FTZ R0, R2, UR15 ;  /* 0x0000000f02007c20 */ /* 0x000fe20008410000 */
[----:B0-----:R-:W-:-:S03]  /*9150*/  MOV R16, RZ ;  /* 0x000000ff00107202 */ /* 0x001fc60000000f00 */
        /* <DEDUP_REMOVED lines=11> */
.L_x_1754:
[----:B------:R-:W-:Y:S05]  /*9210*/  BSYNC B0 ;  /* 0x0000000000007941 */ /* 0x000fea0003800000 */
.L_x_1753:
[----:B------:R-:W-:Y:S04]  /*9220*/  BSSY B0, `(.L_x_1755) ;  /* 0x000000e000007945 */ /* 0x000fe80003800000 */
[----:B------:R-:W-:Y:S05]  /*9230*/  @P3 BRA `(.L_x_1756) ;  /* 0x0000000000103947 */ /* 0x000fea0003800000 */
[----:B------:R-:W-:Y:S01]  /*9240*/  HFMA2.MMA R2, -RZ, RZ, 0, 0 ;  /* 0x00000000ff027435 */ /* 0x000fe200000001ff */
[----:B------:R-:W-:Y:S10]  /*9250*/  @!P0 BRA `(.L_x_1757) ;  /* 0x0000000000288947 */ /* 0x000ff40003800000 */
[----:B------:R-:W-:Y:S01]  /*9260*/  SHF.L.U32 R2, R182, 0x10, RZ ;  /* 0x00000010b6027819 */ /* 0x000fe200000006ff */
[----:B------:R-:W-:Y:S06]  /*9270*/  BRA `(.L_x_1757) ;  /* 0x0000000000207947 */ /* 0x000fec0003800000 */
.L_x_1756:
[----:B------:R-:W1:Y:S02]  /*9280*/  LDC.U8 R0, c[0x0][0x2a0] ;  /* 0x0000a800ff007b82 */ /* 0x000e640000000000 */
[----:B-1----:R-:W-:-:S04]  /*9290*/  ISETP.NE.AND P6, PT, R0, RZ, PT ;  /* 0x000000ff0000720c */ /* 0x002fc80003fc5270 */
[----:B------:R-:W-:-:S05]  /*92a0*/  FSEL R0, R18, RZ, !P6 ;  /* 0x000000ff12007208 */ /* 0x000fca0007000000 */
[----:B------:R-:W-:-:S04]  /*92b0*/  FFMA.FTZ R0, R10, R19, R0 ;  /* 0x000000130a007223 */ /* 0x000fc80000010000 */
[----:B------:R-:W-:-:S04]  /*92c0*/  FADD.FTZ R0, R218, -R0 ;  /* 0x80000000da007221 */ /* 0x000fc80000010000 */
[----:B------:R-:W-:Y:S01]  /*92d0*/  FMUL.FTZ R2, R4, R0 ;  /* 0x0000000004027220 */ /* 0x000fe20000410000 */
[----:B------:R-:W-:-:S04]  /*92e0*/  @P0 IMAD.U32 R0, R182, 0x10000, RZ ;  /* 0x00010000b6000824 */ /* 0x000fc800078e00ff */
[----:B------:R-:W-:-:S07]  /*92f0*/  @P0 FADD.FTZ R2, R2, R0 ;  /* 0x0000000002020221 */ /* 0x000fce0000010000 */
.L_x_1757:
[----:B------:R-:W-:Y:S05]  /*9300*/  BSYNC B0 ;  /* 0x0000000000007941 */ /* 0x000fea0003800000 */
.L_x_1755:
        /* <DEDUP_REMOVED lines=8> */
[----:B0----5:R-:W-:-:S05]  /*9390*/  @P6 SHF.L.U32 R16, R74, 0x10, RZ ;  /* 0x000000104a106819 */ /* 0x021fca00000006ff */
[----:B------:R-:W-:Y:S01]  /*93a0*/  @P6 FMUL.FTZ R2, R16, R0 ;  /* 0x0000000010026220 */ /* 0x000fe20000410000 */
[----:B------:R-:W-:-:S03]  /*93b0*/  @P6 SHF.L.U32 R16, R42, 0x10, RZ ;  /* 0x000000102a106819 */ /* 0x000fc600000006ff */
[----:B------:R-:W-:Y:S01]  /*93c0*/  FADD.FTZ R128, R128, R2 ;  /* 0x0000000280807221 */ /* 0x000fe20000010000 */
[----:B------:R-:W-:Y:S02]  /*93d0*/  IMAD.MOV.U32 R2, RZ, RZ, RZ ;  /* 0x000000ffff027224 */ /* 0x000fe400078e00ff */
[----:B------:R-:W-:-:S05]  /*93e0*/  @P6 FMUL.FTZ R2, R0, R16 ;  /* 0x0000001000026220 */ /* 0x000fca0000410000 */
[----:B------:R-:W-:-:S04]  /*93f0*/  F2FP.BF16.F32.PACK_AB R2, RZ, R2 ;  /* 0x00000002ff02723e */ /* 0x000fc800000010ff */
[----:B------:R-:W-:-:S07]  /*9400*/  PRMT R90, R2, 0x7610, R90 ;  /* 0x00007610025a7816 */ /* 0x000fce000000005a */
.L_x_1759:
[----:B------:R-:W-:Y:S05]  /*9410*/  BSYNC B0 ;  /* 0x0000000000007941 */ /* 0x000fea0003800000 */
.L_x_1758:
[----:B------:R-:W-:Y:S04]  /*9420*/  BSSY B0, `(.L_x_1760) ;  /* 0x0000010000007945 */ /* 0x000fe80003800000 */
[----:B------:R-:W-:Y:S05]  /*9430*/  @P3 BRA `(.L_x_1761) ;  /* 0x0000000000143947 */ /* 0x000fea0003800000 */
[----:B------:R-:W-:Y:S01]  /*9440*/  HFMA2.MMA R2, -RZ, RZ, 0, 0 ;  /* 0x00000000ff027435 */ /* 0x000fe200000001ff */
[----:B------:R-:W-:Y:S10]  /*9450*/  @!P0 BRA `(.L_x_1762) ;  /* 0x0000000000308947 */ /* 0x000ff40003800000 */
[----:B------:R-:W-:-:S05]  /*9460*/  PRMT R2, R182, 0x7632, R2 ;  /* 0x00007632b6027816 */ /* 0x000fca0000000002 */
[----:B------:R-:W-:Y:S01]  /*9470*/  IMAD.U32 R2, R2, 0x10000, RZ ;  /* 0x0001000002027824 */ /* 0x000fe200078e00ff */
[----:B------:R-:W-:Y:S06]  /*9480*/  BRA `(.L_x_1762) ;  /* 0x0000000000247947 */ /* 0x000fec0003800000 */
.L_x_1761:
        /* <DEDUP_REMOVED lines=9> */
.L_x_1762:
[----:B------:R-:W-:Y:S05]  /*9520*/  BSYNC B0 ;  /* 0x0000000000007941 */ /* 0x000fea0003800000 */
.L_x_1760:
[----:B------:R-:W-:Y:S01]  /*9530*/  @P1 F2FP.BF16.F32.PACK_AB R0, RZ, R2 ;  /* 0x00000002ff00123e */ /* 0x000fe200000010ff */
[----:B------:R-:W-:Y:S03]  /*9540*/  BSSY B0, `(.L_x_1763) ;  /* 0x0000011000007945 */ /* 0x000fe60003800000 */
[----:B------:R-:W-:Y:S01]  /*9550*/  @P1 PRMT R86, R86, 0x5410, R0 ;  /* 0x0000541056561816 */ /* 0x000fe20000000000 */
[----:B------:R-:W-:Y:S06]  /*9560*/  @!P4 BRA `(.L_x_1764) ;  /* 0x000000000038c947 */ /* 0x000fec0003800000 */
[----:B------:R-:W-:Y:S01]  /*9570*/  LOP3.LUT P6, RZ, R21, 0xff00, RZ, 0xc0, !PT ;  /* 0x0000ff0015ff7812 */ /* 0x000fe200078cc0ff */
[----:B------:R-:W-:Y:S01]  /*9580*/  FMUL.FTZ R0, R2, UR15 ;  /* 0x0000000f02007c20 */ /* 0x000fe20008410000 */
[----:B0-----:R-:W-:-:S03]  /*9590*/  IMAD.MOV.U32 R16, RZ, RZ, RZ ;  /* 0x000000ffff107224 */ /* 0x001fc600078e00ff */
        /* <DEDUP_REMOVED lines=11> */
.L_x_1764:
[----:B------:R-:W-:Y:S05]  /*9650*/  BSYNC B0 ;  /* 0x0000000000007941 */ /* 0x000fea0003800000 */
.L_x_1763:
[----:B------:R-:W-:Y:S04]  /*9660*/  BSSY B0, `(.L_x_1765) ;  /* 0x000000e000007945 */ /* 0x000fe80003800000 */
[----:B------:R-:W-:Y:S05]  /*9670*/  @P3 BRA `(.L_x_1766) ;  /* 0x0000000000103947 */ /* 0x000fea0003800000 */
[----:B------:R-:W-:Y:S01]  /*9680*/  IMAD.MOV.U32 R2, RZ, RZ, RZ ;  /* 0x000000ffff027224 */ /* 0x000fe200078e00ff */
[----:B------:R-:W-:Y:S06]  /*9690*/  @!P0 BRA `(.L_x_1767) ;  /* 0x0000000000288947 */ /* 0x000fec0003800000 */
[----:B------:R-:W-:Y:S01]  /*96a0*/  SHF.L.U32 R2, R183, 0x10, RZ ;  /* 0x00000010b7027819 */ /* 0x000fe200000006ff */
[----:B------:R-:W-:Y:S06]  /*96b0*/  BRA `(.L_x_1767) ;  /* 0x0000000000207947 */ /* 0x000fec0003800000 */
.L_x_1766:
        /* <DEDUP_REMOVED lines=8> */
.L_x_1767:
[----:B------:R-:W-:Y:S05]  /*9740*/  BSYNC B0 ;  /* 0x0000000000007941 */ /* 0x000fea0003800000 */
.L_x_1765:
        /* <DEDUP_REMOVED lines=8> */
[----:B0----5:R-:W-:-:S05]  /*97d0*/  @P6 SHF.L.U32 R16, R75, 0x10, RZ ;  /* 0x000000104b106819 */ /* 0x021fca00000006ff */
[----:B------:R-:W-:Y:S01]  /*97e0*/  @P6 FMUL.FTZ R2, R16, R0 ;  /* 0x0000000010026220 */ /* 0x000fe20000410000 */
[----:B------:R-:W-:-:S03]  /*97f0*/  @P6 IMAD.U32 R16, R43, 0x10000, RZ ;  /* 0x000100002b106824 */ /* 0x000fc600078e00ff */
[----:B------:R-:W-:Y:S01]  /*9800*/  FADD.FTZ R130, R130, R2 ;  /* 0x0000000282827221 */ /* 0x000fe20000010000 */
[----:B------:R-:W-:-:S06]  /*9810*/  HFMA2.MMA R2, -RZ, RZ, 0, 0 ;  /* 0x00000000ff027435 */ /* 0x000fcc00000001ff */
[----:B------:R-:W-:-:S05]  /*9820*/  @P6 FMUL.FTZ R2, R0, R16 ;  /* 0x0000001000026220 */ /* 0x000fca0000410000 */
[----:B------:R-:W-:-:S04]  /*9830*/  F2FP.BF16.F32.PACK_AB R2, RZ, R2 ;  /* 0x00000002ff02723e */ /* 0x000fc800000010ff */
[----:B------:R-:W-:-:S07]  /*9840*/  PRMT R91, R2, 0x7610, R91 ;  /* 0x00007610025b7816 */ /* 0x000fce000000005b */
.L_x_1769:
[----:B------:R-:W-:Y:S05]  /*9850*/  BSYNC B0 ;  /* 0x0000000000007941 */ /* 0x000fea0003800000 */
.L_x_1768:
[----:B------:R-:W-:Y:S04]  /*9860*/  BSSY B0, `(.L_x_1770) ;  /* 0x0000010000007945 */ /* 0x000fe80003800000 */
[----:B------:R-:W-:Y:S05]  /*9870*/  @P3 BRA `(.L_x_1771) ;  /* 0x0000000000143947 */ /* 0x000fea0003800000 */
[----:B------:R-:W-:Y:S01]  /*9880*/  MOV R4, RZ ;  /* 0x000000ff00047202 */ /* 0x000fe20000000f00 */
[----:B------:R-:W-:Y:S06]  /*9890*/  @!P0 BRA `(.L_x_1772) ;  /* 0x0000000000308947 */ /* 0x000fec0003800000 */
[----:B------:R-:W-:-:S04]  /*98a0*/  PRMT R4, R183, 0x7632, R4 ;  /* 0x00007632b7047816 */ /* 0x000fc80000000004 */
[----:B------:R-:W-:Y:S01]  /*98b0*/  SHF.L.U32 R4, R4, 0x10, RZ ;  /* 0x0000001004047819 */ /* 0x000fe200000006ff */
[----:B------:R-:W-:Y:S06]  /*98c0*/  BRA `(.L_x_1772) ;  /* 0x0000000000247947 */ /* 0x000fec0003800000 */
.L_x_1771:
[----:B------:R-:W1:Y:S01]  /*98d0*/  LDC.U8 R2, c[0x0][0x2a0] ;  /* 0x0000a800ff027b82 */ /* 0x000e620000000000 */
[----:B------:R-:W-:-:S05]  /*98e0*/  @P0 PRMT R0, R183, 0x7632, R0 ;  /* 0x00007632b7000816 */ /* 0x000fca0000000000 */
[----:B------:R-:W-:Y:S01]  /*98f0*/  @P0 IMAD.U32 R0, R0, 0x10000, RZ ;  /* 0x0001000000000824 */ /* 0x000fe200078e00ff */
[----:B-1----:R-:W-:-:S04]  /*9900*/  ISETP.NE.AND P3, PT, R2, RZ, PT ;  /* 0x000000ff0200720c */ /* 0x002fc80003f65270 */
[----:B------:R-:W-:-:S05]  /*9910*/  FSEL R18, R18, RZ, !P3 ;  /* 0x000000ff12127208 */ /* 0x000fca0005800000 */
[----:B------:R-:W-:-:S04]  /*9920*/  FFMA.FTZ R18, R200, R19, R18 ;  /* 0x00000013c8127223 */ /* 0x000fc80000010012 */
[----:B------:R-:W-:-:S04]  /*9930*/  FADD.FTZ R18, R224, -R18 ;  /* 0x80000012e0127221 */ /* 0x000fc80000010000 */
[----:B------:R-:W-:-:S04]  /*9940*/  FMUL.FTZ R4, R4, R18 ;  /* 0x0000001204047220 */ /* 0x000fc80000410000 */
[----:B------:R-:W-:-:S07]  /*9950*/  @P0 FADD.FTZ R4, R4, R0 ;  /* 0x0000000004040221 */ /* 0x000fce0000010000 */
.L_x_1772:
[----:B------:R-:W-:Y:S05]  /*9960*/  BSYNC B0 ;  /* 0x0000000000007941 */ /* 0x000fea0003800000 */
.L_x_1770:
        /* <DEDUP_REMOVED lines=17> */
[----:B0-----:R-:W-:-:S07]  /*9a80*/  PRMT R91, R91, 0x5410, R4 ;  /* 0x000054105b5b7816 */ /* 0x001fce0000000004 */
.L_x_1774:
[----:B------:R-:W-:Y:S05]  /*9a90*/  BSYNC B0 ;  /* 0x0000000000007941 */ /* 0x000fea0003800000 */
.L_x_1773:
[----:B0-----:R-:W0:Y:S01]  /*9aa0*/  @P1 LDC.64 R16, c[0x0][0x308] ;  /* 0x0000c200ff101b82 */ /* 0x001e220000000a00 */
[----:B------:R-:W-:Y:S02]  /*9ab0*/  @P1 IADD3 R3, R3, 0x200, RZ ;  /* 0x0000020003031810 */ /* 0x000fe40007ffe0ff */
[----:B------:R-:W-:-:S05]  /*9ac0*/  SEL R0, RZ, 0x1, P5 ;  /* 0x00000001ff007807 */ /* 0x000fca0002800000 */
[----:B------:R-:W-:Y:S01]  /*9ad0*/  STL.S16 [R1+0x54], R0 ;  /* 0x0000540001007387 */ /* 0x000fe20000100600 */
[----:B0-----:R-:W-:-:S05]  /*9ae0*/  @P1 IMAD.WIDE.U32 R2, R3, 0x10, R16 ;  /* 0x0000001003021825 */ /* 0x001fca00078e0010 */
[----:B------:R0:W-:Y:S02]  /*9af0*/  @P1 STG.E.128 desc[UR4][R2.64], R84 ;  /* 0x0000005402001986 */ /* 0x0001e4000c101d04 */
[----:B0-----:R-:W0:Y:S02]  /*9b00*/  @P4 LDC.64 R2, c[0x0][0x2f8] ;  /* 0x0000be00ff024b82 */ /* 0x001e240000000a00 */
[----:B0-----:R-:W-:-:S05]  /*9b10*/  @P4 IMAD.WIDE.U32 R2, R6, 0x10, R2 ;  /* 0x0000001006024825 */ /* 0x001fca00078e0002 */
[----:B------:R0:W-:Y:S01]  /*9b20*/  @P4 STG.E.128 desc[UR4][R2.64], R88 ;  /* 0x0000005802004986 */ /* 0x0001e2000c101d04 */
[----:B------:R-:W-:Y:S05]  /*9b30*/  @!P2 BRA `(.L_x_1775) ;  /* 0xffffff740034a947 */ /* 0x000fea000383ffff */
.L_x_1562:
[----:B------:R-:W1:Y:S01]  /*9b40*/  S2R R0, SR_TID.X ;  /* 0x0000000000007919 */ /* 0x000e620000002100 */
[----:B------:R-:W2:Y:S08]  /*9b50*/  S2UR UR6, SR_CTAID.X ;  /* 0x00000000000679c3 */ /* 0x000eb00000002500 */
[----:B0-----:R-:W0:Y:S08]  /*9b60*/  LDC.64 R2, c[0x0][0x2d0] ;  /* 0x0000b400ff027b82 */ /* 0x001e300000000a00 */
[----:B------:R-:W3:Y:S08]  /*9b70*/  LDC.64 R4, c[0x0][0x2d8] ;  /* 0x0000b600ff047b82 */ /* 0x000ef00000000a00 */
[----:B------:R-:W4:Y:S01]  /*9b80*/  LDC.64 R6, c[0x0][0x2f0] ;  /* 0x0000bc00ff067b82 */ /* 0x000f220000000a00 */
[----:B-1----:R-:W-:-:S02]  /*9b90*/  LOP3.LUT R16, R0, 0x7f, RZ, 0xc0, !PT ;  /* 0x0000007f00107812 */ /* 0x002fc400078ec0ff */
[----:B--2---:R-:W-:Y:S01]  /*9ba0*/  LEA.HI R0, R0, UR6, RZ, 0x19 ;  /* 0x0000000600007c11 */ /* 0x004fe2000f8fc8ff */
[----:B------:R-:W-:-:S04]  /*9bb0*/  ULDC UR6, c[0x0][0x218] ;  /* 0x0000860000067ab9 */ /* 0x000fc80000000800 */
[----:B------:R-:W-:-:S05]  /*9bc0*/  IMAD R0, R0, UR6, RZ ;  /* 0x0000000600007c24 */ /* 0x000fca000f8e02ff */
[----:B------:R-:W-:-:S05]  /*9bd0*/  LEA.HI R9, R0, R16, RZ, 0x1d ;  /* 0x0000001000097211 */ /* 0x000fca00078fe8ff */
[----:B0-----:R-:W-:-:S04]  /*9be0*/  IMAD.WIDE.U32 R2, R9, 0x20, R2 ;  /* 0x0000002009027825 */ /* 0x001fc800078e0002 */
        /* <DEDUP_REMOVED lines=33> */
.L_x_1566:
[----:B-1----:R-:W-:Y:S01]  /*9e00*/  HFMA2.MMA R19, -RZ, RZ, 0, 1.847743988037109375e-06 ;  /* 0x0000001fff137435 */ /* 0x002fe200000001ff */
[----:B------:R-:W-:Y:S01]  /*9e10*/  IMAD.MOV.U32 R17, RZ, RZ, 0x10 ;  /* 0x00000010ff117424 */ /* 0x000fe200078e00ff */
[----:B------:R-:W-:Y:S01]  /*9e20*/  MOV R251, 0xffffffff ;  /* 0xffffffff00fb7802 */ /* 0x000fe20000000f00 */
[----:B-----5:R0:W-:Y:S08]  /*9e30*/  STL [R1+0x124], R0 ;  /* 0x0001240001007387 */ /* 0x0201f00000100800 */
[----:B0-----:R-:W-:Y:S05]  /*9e40*/  WARPSYNC.COLLECTIVE R251, `(.L_x_1776) ;  /* 0x00000000fb087348 */ /* 0x001fea0003c00000 */
[----:B------:R1:W2:Y:S02]  /*9e50*/  SHFL.DOWN P1, R17, R252, R17, R19 ;  /* 0x08000011fc117389 */ /* 0x0002a40000020013 */
[----:B012---:R-:W-:Y:S01]  /*9e60*/  ENDCOLLECTIVE ;  /* 0x000000000000791b */ /* 0x007fe20003800000 */
.L_x_1776:
[----:B------:R-:W-:Y:S01]  /*9e70*/  FADD.FTZ R0, R17, R252 ;  /* 0x000000fc11007221 */ /* 0x000fe20000010000 */
[----:B------:R-:W-:Y:S01]  /*9e80*/  HFMA2.MMA R17, -RZ, RZ, 0, 9.5367431640625e-07 ;  /* 0x00000010ff117435 */ /* 0x000fe200000001ff */
[----:B------:R-:W-:-:S10]  /*9e90*/  IMAD.MOV.U32 R252, RZ, RZ, R16 ;  /* 0x000000fffffc7224 */ /* 0x000fd400078e0010 */
[----:B------:R-:W-:Y:S05]  /*9ea0*/  WARPSYNC.COLLECTIVE R251, `(.L_x_1777) ;  /* 0x00000000fb087348 */ /* 0x000fea0003c00000 */
[----:B------:R0:W1:Y:S02]  /*9eb0*/  SHFL.DOWN P1, R17, R252, R17, R19 ;  /* 0x08000011fc117389 */ /* 0x0000640000020013 */
[----:B01----:R-:W-:Y:S01]  /*9ec0*/  ENDCOLLECTIVE ;  /* 0x000000000000791b */ /* 0x003fe20003800000 */
.L_x_1777:
[----:B------:R-:W-:Y:S01]  /*9ed0*/  MOV R252, R0 ;  /* 0x0000000000fc7202 */ /* 0x000fe20000000f00 */
[----:B------:R-:W-:Y:S01]  /*9ee0*/  FADD.FTZ R16, R17, R16 ;  /* 0x0000001011107221 */ /* 0x000fe20000010000 */
[----:B------:R-:W-:-:S07]  /*9ef0*/  IMAD.MOV.U32 R17, RZ, RZ, 0x8 ;  /* 0x00000008ff117424 */ /* 0x000fce00078e00ff */
[----:B------:R-:W-:Y:S05]  /*9f00*/  WARPSYNC.COLLECTIVE R251, `(.L_x_1778) ;  /* 0x00000000fb087348 */ /* 0x000fea0003c00000 */
[----:B------:R0:W1:Y:S02]  /*9f10*/  SHFL.DOWN P1, R17, R252, R17, R19 ;  /* 0x08000011fc117389 */ /* 0x0000640000020013 */
[----:B01----:R-:W-:Y:S01]  /*9f20*/  ENDCOLLECTIVE ;  /* 0x000000000000791b */ /* 0x003fe20003800000 */
.L_x_1778:
[----:B------:R-:W-:Y:S01]  /*9f30*/  MOV R252, R16 ;  /* 0x0000001000fc7202 */ /* 0x000fe20000000f00 */
[----:B------:R-:W-:Y:S01]  /*9f40*/  FADD.FTZ R0, R0, R17 ;  /* 0x0000001100007221 */ /* 0x000fe20000010000 */
[----:B------:R-:W-:-:S11]  /*9f50*/  HFMA2.MMA R17, -RZ, RZ, 0, 4.76837158203125e-07 ;  /* 0x00000008ff117435 */ /* 0x000fd600000001ff */
[----:B------:R-:W-:Y:S05]  /*9f60*/  WARPSYNC.COLLECTIVE R251, `(.L_x_1779) ;  /* 0x00000000fb087348 */ /* 0x000fea0003c00000 */
[----:B------:R0:W1:Y:S02]  /*9f70*/  SHFL.DOWN P1, R17, R252, R17, R19 ;  /* 0x08000011fc117389 */ /* 0x0000640000020013 */
[----:B01----:R-:W-:Y:S01]  /*9f80*/  ENDCOLLECTIVE ;  /* 0x000000000000791b */ /* 0x003fe20003800000 */
.L_x_1779:
[----:B------:R-:W-:Y:S02]  /*9f90*/  IMAD.MOV.U32 R252, RZ, RZ, R0 ;  /* 0x000000fffffc7224 */ /* 0x000fe400078e0000 */
[----:B------:R-:W-:Y:S01]  /*9fa0*/  FADD.FTZ R16, R16, R17 ;  /* 0x0000001110107221 */ /* 0x000fe20000010000 */
[----:B------:R-:W-:-:S07]  /*9fb0*/  MOV R17, 0x4 ;  /* 0x0000000400117802 */ /* 0x000fce0000000f00 */
[----:B------:R-:W-:Y:S05]  /*9fc0*/  WARPSYNC.COLLECTIVE R251, `(.L_x_1780) ;  /* 0x00000000fb087348 */ /* 0x000fea0003c00000 */
[----:B------:R0:W1:Y:S02]  /*9fd0*/  SHFL.DOWN P1, R17, R252, R17, R19 ;  /* 0x08000011fc117389 */ /* 0x0000640000020013 */
[----:B01----:R-:W-:Y:S01]  /*9fe0*/  ENDCOLLECTIVE ;  /* 0x000000000000791b */ /* 0x003fe20003800000 */
.L_x_1780:
[----:B------:R-:W-:Y:S01]  /*9ff0*/  MOV R252, R16 ;  /* 0x0000001000fc7202 */ /* 0x000fe20000000f00 */
[----:B------:R-:W-:Y:S01]  /*a000*/  FADD.FTZ R0, R0, R17 ;  /* 0x0000001100007221 */ /* 0x000fe20000010000 */
[----:B------:R-:W-:-:S07]  /*a010*/  IMAD.MOV.U32 R17, RZ, RZ, 0x4 ;  /* 0x00000004ff117424 */ /* 0x000fce00078e00ff */
[----:B------:R-:W-:Y:S05]  /*a020*/  WARPSYNC.COLLECTIVE R251, `(.L_x_1781) ;  /* 0x00000000fb087348 */ /* 0x000fea0003c00000 */
[----:B------:R0:W1:Y:S02]  /*a030*/  SHFL.DOWN P1, R17, R252, R17, R19 ;  /* 0x08000011fc117389 */ /* 0x0000640000020013 */
[----:B01----:R-:W-:Y:S01]  /*a040*/  ENDCOLLECTIVE ;  /* 0x000000000000791b */ /* 0x003fe20003800000 */
.L_x_1781:
[----:B------:R-:W-:Y:S01]  /*a050*/  MOV R252, R0 ;  /* 0x0000000000fc7202 */ /* 0x000fe20000000f00 */
[----:B------:R-:W-:Y:S01]  /*a060*/  FADD.FTZ R16, R16, R17 ;  /* 0x0000001110107221 */ /* 0x000fe20000010000 */
[----:B------:R-:W-:-:S11]  /*a070*/  HFMA2.MMA R17, -RZ, RZ, 0, 1.1920928955078125e-07 ;  /* 0x00000002ff117435 */ /* 0x000fd600000001ff */
[----:B------:R-:W-:Y:S05]  /*a080*/  WARPSYNC.COLLECTIVE R251, `(.L_x_1782) ;  /* 0x00000000fb087348 */ /* 0x000fea0003c00000 */
[----:B------:R0:W1:Y:S02]  /*a090*/  SHFL.DOWN P1, R17, R252, R17, R19 ;  /* 0x08000011fc117389 */ /* 0x0000640000020013 */
[----:B01----:R-:W-:Y:S01]  /*a0a0*/  ENDCOLLECTIVE ;  /* 0x000000000000791b */ /* 0x003fe20003800000 */
.L_x_1782:
[----:B------:R-:W-:Y:S02]  /*a0b0*/  IMAD.MOV.U32 R252, RZ, RZ, R16 ;  /* 0x000000fffffc7224 */ /* 0x000fe400078e0010 */
[----:B------:R-:W-:Y:S01]  /*a0c0*/  FADD.FTZ R0, R0, R17 ;  /* 0x0000001100007221 */ /* 0x000fe20000010000 */
[----:B------:R-:W-:-:S04]  /*a0d0*/  MOV R17, 0x2 ;  /* 0x0000000200117802 */ /* 0x000fc80000000f00 */
[----:B------:R0:W-:Y:S03]  /*a0e0*/  STL [R1+0x18], R0 ;  /* 0x0000180001007387 */ /* 0x0001e60000100800 */
[----:B0-----:R-:W-:Y:S05]  /*a0f0*/  WARPSYNC.COLLECTIVE R251, `(.L_x_1783) ;  /* 0x00000000fb087348 */ /* 0x001fea0003c00000 */
[----:B------:R1:W2:Y:S02]  /*a100*/  SHFL.DOWN P1, R17, R252, R17, R19 ;  /* 0x08000011fc117389 */ /* 0x0002a40000020013 */
[----:B012---:R-:W-:Y:S01]  /*a110*/  ENDCOLLECTIVE ;  /* 0x000000000000791b */ /* 0x007fe20003800000 */
.L_x_1783:
[----:B------:R-:W-:-:S05]  /*a120*/  MOV R251, R0 ;  /* 0x0000000000fb7202 */ /* 0x000fca0000000f00 */
[----:B------:R-:W-:Y:S01]  /*a130*/  IMAD.MOV.U32 R252, RZ, RZ, R251 ;  /* 0x000000fffffc7224 */ /* 0x000fe200078e00fb */
[----:B------:R-:W-:Y:S01]  /*a140*/  MOV R251, 0xffffffff ;  /* 0xffffffff00fb7802 */ /* 0x000fe20000000f00 */
[----:B------:R-:W-:Y:S01]  /*a150*/  FADD.FTZ R0, R16, R17 ;  /* 0x0000001110007221 */ /* 0x000fe20000010000 */
[----:B------:R-:W-:-:S04]  /*a160*/  HFMA2.MMA R17, -RZ, RZ, 0, 5.9604644775390625e-08 ;  /* 0x00000001ff117435 */ /* 0x000fc800000001ff */
[----:B------:R0:W-:Y:S07]  /*a170*/  STL [R1+0x14], R0 ;  /* 0x0000140001007387 */ /* 0x0001ee0000100800 */
[----:B0-----:R-:W-:Y:S05]  /*a180*/  WARPSYNC.COLLECTIVE R251, `(.L_x_1784) ;  /* 0x00000000fb087348 */ /* 0x001fea0003c00000 */
[----:B------:R1:W2:Y:S02]  /*a190*/  SHFL.DOWN P1, R17, R252, R17, R19 ;  /* 0x08000011fc117389 */ /* 0x0002a40000020013 */
[----:B012---:R-:W-:Y:S01]  /*a1a0*/  ENDCOLLECTIVE ;  /* 0x000000000000791b */ /* 0x007fe20003800000 */
.L_x_1784:
[----:B------:R-:W-:Y:S02]  /*a1b0*/  MOV R252, R0 ;  /* 0x0000000000fc7202 */ /* 0x000fe40000000f00 */
[----:B------:R0:W5:Y:S01]  /*a1c0*/  LDL.LU R0, [R1+0x124] ;  /* 0x0001240001007983 */ /* 0x0001620000300800 */
[----:B------:R-:W-:Y:S01]  /*a1d0*/  IMAD.MOV.U32 R16, RZ, RZ, R17 ;  /* 0x000000ffff107224 */ /* 0x000fe200078e0011 */
[----:B------:R-:W-:-:S11]  /*a1e0*/  HFMA2.MMA R17, -RZ, RZ, 0, 5.9604644775390625e-08 ;  /* 0x00000001ff117435 */ /* 0x000fd600000001ff */
[----:B0----5:R-:W-:Y:S05]  /*a1f0*/  WARPSYNC.COLLECTIVE R251, `(.L_x_1785) ;  /* 0x00000000fb087348 */ /* 0x021fea0003c00000 */
[----:B------:R1:W2:Y:S02]  /*a200*/  SHFL.DOWN P1, R17, R252, R17, R19 ;  /* 0x08000011fc117389 */ /* 0x0002a40000020013 */
[----:B012--5:R-:W-:Y:S01]  /*a210*/  ENDCOLLECTIVE ;  /* 0x000000000000791b */ /* 0x027fe20003800000 */
.L_x_1785:
[----:B------:R-:W-:Y:S05]  /*a220*/  BRA `(.L_x_1786) ;  /* 0xffffff9800d07947 */ /* 0x000fea000383ffff */
.L_x_1787:
        /* <DEDUP_REMOVED lines=13> */
.L_x_16489:


//--------------------- .text._ZN10layer_norm13ln_bwd_kernelINS_13Kernel_traitsI6__halfS2_S2_S2_fjLj5120ELj1ELj1ELj4ELj16ENS_18Kernel_traits_baseILj5120ES2_S2_S2_S2_fjLj128EEEEELb0ELb0ELb0ELb0EEEvNS_9BwdParamsE --------------------------
	.section	.text._ZN10layer_norm13ln_bwd_kernelINS_13Kernel_traitsI6__halfS2_S2_S2_fjLj5120ELj1ELj1ELj4ELj16ENS_18Kernel_traits_baseILj5120ES2_S2_S2_S2_fjLj128EEEEELb0ELb0ELb0ELb0EEEvNS_9BwdParamsE,"ax",@progbits
	.align	128
        .global         _ZN10layer_norm13ln_bwd_kernelINS_13Kernel_traitsI6__halfS2_S2_S2_fjLj5120ELj1ELj1ELj4ELj16ENS_18Kernel_traits_baseILj5120ES2_S2_S2_S2_fjLj128EEEEELb0ELb0ELb0ELb0EEEvNS_9BwdParamsE
        .type           _ZN10layer_norm13ln_bwd_kernelINS_13Kernel_traitsI6__halfS2_S2_S2_fjLj5120ELj1ELj1ELj4ELj16ENS_18Kernel_traits_baseILj5120ES2_S2_S2_S2_fjLj128EEEEELb0ELb0ELb0ELb0EEEvNS_9BwdParamsE,@function
        .size           _ZN10layer_norm13ln_bwd_kernelINS_13Kernel_traitsI6__halfS2_S2_S2_fjLj5120ELj1ELj1ELj4ELj16ENS_18Kernel_traits_baseILj5120ES2_S2_S2_S2_fjLj128EEEEELb0ELb0ELb0ELb0EEEvNS_9BwdParamsE,(.L_x_16490 - _ZN10layer_norm13ln_bwd_kernelINS_13Kernel_traitsI6__halfS2_S2_S2_fjLj5120ELj1ELj1ELj4ELj16ENS_18Kernel_traits_baseILj5120ES2_S2_S2_S2_fjLj128EEEEELb0ELb0ELb0ELb0EEEvNS_9BwdParamsE)
        .other          _ZN10layer_norm13ln_bwd_kernelINS_13Kernel_traitsI6__halfS2_S2_S2_fjLj5120ELj1ELj1ELj4ELj16ENS_18Kernel_traits_baseILj5120ES2_S2_S2_S2_fjLj128EEEEELb0ELb0ELb0ELb0EEEvNS_9BwdParamsE,@"STO_CUDA_ENTRY STV_DEFAULT"
_ZN10layer_norm13ln_bwd_kernelINS_13Kernel_traitsI6__halfS2_S2_S2_fjLj5120ELj1ELj1ELj4ELj16ENS_18Kernel_traits_baseILj5120ES2_S2_S2_S2_fjLj128EEEEELb0ELb0ELb0ELb0EEEvNS_9BwdParamsE:
.text._ZN10layer_norm13ln_bwd_kernelINS_13Kernel_traitsI6__halfS2_S2_S2_fjLj5120ELj1ELj1ELj4ELj16ENS_18Kernel_traits_baseILj5120ES2_S2_S2_S2_fjLj128EEEEELb0ELb0ELb0ELb0EEEvNS_9BwdParamsE:
        /* <DEDUP_REMOVED lines=26> */
[----:B------:R-:W-:Y:S01]  /*01a0*/  P2R R0, PR, RZ, 0x1 ;  /* 0x00000001ff007803 */ /* 0x000fe20000000000 */
[----:B------:R-:W0:Y:S08]  /*01b0*/  @P5 LDC.64 R2, c[0x0][0x260] ;  /* 0x00009800ff025b82 */ /* 0x000e300000000a00 */
[----:B------:R-:W1:Y:S08]  /*01c0*/  @P4 LDC.64 R4, c[0x0][0x260] ;  /* 0x00009800ff044b82 */ /* 0x000e700000000a00 */
[----:B------:R-:W2:Y:S08]  /*01d0*/  @P3 LDC.64 R12, c[0x0][0x260] ;  /* 0x00009800ff0c3b82 */ /* 0x000eb00000000a00 */
[----:B------:R-:W3:Y:S01]  /*01e0*/  @P2 LDC.64 R14, c[0x0][0x260] ;  /* 0x00009800ff0e2b82 */ /* 0x000ee20000000a00 */
[C---:B0-----:R-:W-:Y:S01]  /*01f0*/  @P5 IMAD.WIDE.U32 R2, R19.reuse, 0x10, R2 ;  /* 0x0000001013025825 */ /* 0x041fe200078e0002 */
[----:B------:R-:W-:-:S04]  /*0200*/  @P5 LOP3.LUT R19, R19, 0x80, RZ, 0xfc, !PT ;  /* 0x0000008013135812 */ /* 0x000fc800078efcff */
[----:B------:R0:W5:Y:S01]  /*0210*/  @P5 LDG.E.128 R24, desc[UR4][R2.64] ;  /* 0x0000000402185981 */ /* 0x000162000c1e1d00 */
[C---:B-1----:R-:W-:Y:S01]  /*0220*/  @P4 IMAD.WIDE.U32 R6, R19.reuse, 0x10, R4 ;  /* 0x0000001013064825 */ /* 0x042fe200078e0004 */
[----:B------:R-:W-:Y:S01]  /*0230*/  @P4 IADD3 R19, R19, 0x80, RZ ;  /* 0x0000008013134810 */ /* 0x000fe20007ffe0ff */
[----:B------:R-:W1:Y:S03]  /*0240*/  @P0 LDC.64 R16, c[0x0][0x260] ;  /* 0x00009800ff100b82 */ /* 0x000e660000000a00 */
[----:B------:R0:W5:Y:S01]  /*0250*/  @P4 LDG.E.128 R116, desc[UR4][R6.64] ;  /* 0x0000000406744981 */ /* 0x000162000c1e1d00 */
[C---:B--2---:R-:W-:Y:S01]  /*0260*/  @P3 IMAD.WIDE.U32 R12, R19.reuse, 0x10, R12 ;  /* 0x00000010130c3825 */ /* 0x044fe200078e000c */
[----:B------:R-:W-:-:S04]  /*0270*/  @P3 IADD3 R19, R19, 0x80, RZ ;  /* 0x0000008013133810 */ /* 0x000fc80007ffe0ff */
[----:B------:R0:W5:Y:S01]  /*0280*/  @P3 LDG.E.128 R8, desc[UR4][R12.64] ;  /* 0x000000040c083981 */ /* 0x000162000c1e1d00 */
[C---:B---3--:R-:W-:Y:S01]  /*0290*/  @P2 IMAD.WIDE.U32 R14, R19.reuse, 0x10, R14 ;  /* 0x00000010130e2825 */ /* 0x048fe200078e000e */
[----:B------:R-:W-:-:S04]  /*02a0*/  @P2 IADD3 R19, R19, 0x80, RZ ;  /* 0x0000008013132810 */ /* 0x000fc80007ffe0ff */
[----:B------:R0:W5:Y:S01]  /*02b0*/  @P2 LDG.E.128 R112, desc[UR4][R14.64] ;  /* 0x000000040e702981 */ /* 0x000162000c1e1d00 */
[----:B-1----:R-:W-:-:S05]  /*02c0*/  @P0 IMAD.WIDE.U32 R4, R19, 0x10, R16 ;  /* 0x0000001013040825 */ /* 0x002fca00078e0010 */
        /* <DEDUP_REMOVED lines=42> */
[----:B0-----:R-:W-:Y:S06]  /*0570*/  @P0 BRA `(.L_x_1788) ;  /* 0x0000003c00540947 */ /* 0x001fec0003800000 */
[----:B------:R-:W-:Y:S01]  /*0580*/  ULDC.64 UR6, c[0x0][0x270] ;  /* 0x00009c0000067ab9 */ /* 0x000fe20000000a00 */
[----:B------:R-:W-:Y:S01]  /*0590*/  HFMA2.MMA R186, -RZ, RZ, 0, 5.9604644775390625e-08 ;  /* 0x00000001ffba7435 */ /* 0x000fe200000001ff */
[----:B------:R-:W-:Y:S01]  /*05a0*/  ISETP.NE.U32.AND P1, PT, RZ, UR6, PT ;  /* 0x00000006ff007c0c */ /* 0x000fe2000bf25070 */
[--C-:B-----5:R-:W-:Y:S01]  /*05b0*/  HADD2.F32 R34, -RZ, R24.reuse.H0_H0 ;  /* 0x20000018ff227230 */ /* 0x120fe20000004100 */
[----:B------:R-:W-:Y:S01]  /*05c0*/  MOV R37, RZ ;  /* 0x000000ff00257202 */ /* 0x000fe20000000f00 */
[----:B------:R-:W-:Y:S01]  /*05d0*/  HADD2.F32 R33, -RZ, R24.H1_H1 ;  /* 0x30000018ff217230 */ /* 0x000fe20000004100 */
[----:B------:R-:W-:Y:S01]  /*05e0*/  ISETP.NE.AND.EX P1, PT, RZ, UR7, PT, P1 ;  /* 0x00000007ff007c0c */ /* 0x000fe2000bf25310 */
[--C-:B------:R-:W-:Y:S02]  /*05f0*/  HADD2.F32 R32, -RZ, R25.reuse.H0_H0 ;  /* 0x20000019ff207230 */ /* 0x100fe40000004100 */
[----:B------:R-:W-:Y:S02]  /*0600*/  HADD2.F32 R31, -RZ, R25.H1_H1 ;  /* 0x30000019ff1f7230 */ /* 0x000fe40000004100 */
[----:B------:R-:W-:-:S02]  /*0610*/  HADD2.F32 R30, -RZ, R26.H0_H0 ;  /* 0x2000001aff1e7230 */ /* 0x000fc40000004100 */
[----:B------:R-:W-:Y:S02]  /*0620*/  HADD2.F32 R29, -RZ, R26.H1_H1 ;  /* 0x3000001aff1d7230 */ /* 0x000fe40000004100 */
[----:B------:R-:W-:Y:S02]  /*0630*/  HADD2.F32 R28, -RZ, R27.H0_H0 ;  /* 0x2000001bff1c7230 */ /* 0x000fe40000004100 */
[--C-:B------:R-:W-:Y:S02]  /*0640*/  HADD2.F32 R18, -RZ, R8.reuse.H0_H0 ;  /* 0x20000008ff127230 */ /* 0x100fe40000004100 */
[----:B------:R-:W-:Y:S02]  /*0650*/  HADD2.F32 R17, -RZ, R8.H1_H1 ;  /* 0x30000008ff117230 */ /* 0x000fe40000004100 */
[--C-:B------:R-:W-:Y:S02]  /*0660*/  HADD2.F32 R16, -RZ, R9.reuse.H0_H0 ;  /* 0x20000009ff107230 */ /* 0x100fe40000004100 */
[----:B------:R-:W-:-:S02]  /*0670*/  HADD2.F32 R15, -RZ, R9.H1_H1 ;  /* 0x30000009ff0f7230 */ /* 0x000fc40000004100 */
[--C-:B------:R-:W-:Y:S02]  /*0680*/  HADD2.F32 R14, -RZ, R10.reuse.H0_H0 ;  /* 0x2000000aff0e7230 */ /* 0x100fe40000004100 */
[----:B------:R-:W-:Y:S02]  /*0690*/  HADD2.F32 R13, -RZ, R10.H1_H1 ;  /* 0x3000000aff0d7230 */ /* 0x000fe40000004100 */
[----:B------:R-:W-:Y:S02]  /*06a0*/  HADD2.F32 R12, -RZ, R11.H0_H0 ;  /* 0x2000000bff0c7230 */ /* 0x000fe40000004100 */
[----:B------:R-:W-:Y:S02]  /*06b0*/  HADD2.F32 R27, -RZ, R27.H1_H1 ;  /* 0x3000001bff1b7230 */ /* 0x000fe40000004100 */
[--C-:B------:R-:W-:Y:S02]  /*06c0*/  HADD2.F32 R26, -RZ, R116.reuse.H0_H0 ;  /* 0x20000074ff1a7230 */ /* 0x100fe40000004100 */
[----:B------:R-:W-:-:S02]  /*06d0*/  HADD2.F32 R25, -RZ, R116.H1_H1 ;  /* 0x30000074ff197230 */ /* 0x000fc40000004100 */
[--C-:B------:R-:W-:Y:S02]  /*06e0*/  HADD2.F32 R24, -RZ, R117.reuse.H0_H0 ;  /* 0x20000075ff187230 */ /* 0x100fe40000004100 */
[----:B------:R-:W-:Y:S02]  /*06f0*/  HADD2.F32 R23, -RZ, R117.H1_H1 ;  /* 0x30000075ff177230 */ /* 0x000fe40000004100 */
[--C-:B------:R-:W-:Y:S02]  /*0700*/  HADD2.F32 R22, -RZ, R118.reuse.H0_H0 ;  /* 0x20000076ff167230 */ /* 0x100fe40000004100 */
[----:B------:R-:W-:Y:S02]  /*0710*/  HADD2.F32 R21, -RZ, R118.H1_H1 ;  /* 0x30000076ff157230 */ /* 0x000fe40000004100 */
[--C-:B------:R-:W-:Y:S02]  /*0720*/  HADD2.F32 R20, -RZ, R119.reuse.H0_H0 ;  /* 0x20000077ff147230 */ /* 0x100fe40000004100 */
[----:B------:R-:W-:-:S02]  /*0730*/  HADD2.F32 R19, -RZ, R119.H1_H1 ;  /* 0x30000077ff137230 */ /* 0x000fc40000004100 */
[----:B------:R-:W-:Y:S02]  /*0740*/  HADD2.F32 R11, -RZ, R11.H1_H1 ;  /* 0x3000000bff0b7230 */ /* 0x000fe40000004100 */
[--C-:B------:R-:W-:Y:S02]  /*0750*/  HADD2.F32 R10, -RZ, R112.reuse.H0_H0 ;  /* 0x20000070ff0a7230 */ /* 0x100fe40000004100 */
[----:B------:R-:W-:Y:S02]  /*0760*/  HADD2.F32 R9, -RZ, R112.H1_H1 ;  /* 0x30000070ff097230 */ /* 0x000fe40000004100 */
[--C-:B------:R-:W-:Y:S02]  /*0770*/  HADD2.F32 R8, -RZ, R113.reuse.H0_H0 ;  /* 0x20000071ff087230 */ /* 0x100fe40000004100 */
[----:B------:R-:W-:Y:S02]  /*0780*/  HADD2.F32 R7, -RZ, R113.H1_H1 ;  /* 0x30000071ff077230 */ /* 0x000fe40000004100 */
[----:B------:R-:W-:-:S02]  /*0790*/  HADD2.F32 R6, -RZ, R114.H0_H0 ;  /* 0x20000072ff067230 */ /* 0x000fc40000004100 */
        /* <DEDUP_REMOVED lines=10> */
[----:B------:R-:W-:-:S07]  /*0840*/  HADD2.F32 R156, -RZ, R111.H1_H1 ;  /* 0x3000006fff9c7230 */ /* 0x000fce0000004100 */
.L_x_1810:
[----:B01234-:R-:W0:Y:S01]  /*0850*/  @P1 LDC.64 R140, c[0x0][0x270] ;  /* 0x00009c00ff8c1b82 */ /* 0x01fe220000000a00 */
[----:B------:R-:W-:-:S07]  /*0860*/  SHF.R.S32.HI R144, RZ, 0x1f, R157 ;  /* 0x0000001fff907819 */ /* 0x000fce000001149d */
[----:B------:R-:W1:Y:S01]  /*0870*/  LDC.64 R142, c[0x0][0x250] ;  /* 0x00009400ff8e7b82 */ /* 0x000e620000000a00 */
[----:B0-----:R-:W-:-:S04]  /*0880*/  @P1 LEA R242, P0, R157, R140, 0x1 ;  /* 0x0000008c9df21211 */ /* 0x001fc800078008ff */
[----:B------:R-:W-:-:S03]  /*0890*/  @P1 LEA.HI.X R243, R157, R141, R144, 0x1, P0 ;  /* 0x0000008d9df31211 */ /* 0x000fc600000f0c90 */
[----:B------:R-:W0:Y:S01]  /*08a0*/  LDC.64 R140, c[0x0][0x258] ;  /* 0x00009600ff8c7b82 */ /* 0x000e220000000a00 */
[C---:B-1----:R-:W-:Y:S01]  /*08b0*/  IMAD.WIDE R142, R157.reuse, 0x4, R142 ;  /* 0x000000049d8e7825 */ /* 0x042fe200078e028e */
[----:B------:R-:W-:Y:S01]  /*08c0*/  MOV R148, UR18 ;  /* 0x0000001200947c02 */ /* 0x000fe20008000f00 */
[----:B------:R-:W-:Y:S01]  /*08d0*/  BSSY B0, `(.L_x_1789) ;  /* 0x0000064000007945 */ /* 0x000fe20003800000 */
[----:B------:R-:W-:Y:S01]  /*08e0*/  ISETP.NE.AND P6, PT, RZ, UR8, PT ;  /* 0x00000008ff007c0c */ /* 0x000fe2000bfc5270 */
[----:B------:R1:W5:Y:S04]  /*08f0*/  @P1 LDG.E.U16 R242, desc[UR4][R242.64] ;  /* 0x00000004f2f21981 */ /* 0x000368000c1e1500 */
[----:B------:R-:W2:Y:S01]  /*0900*/  LDG.E R142, desc[UR4][R142.64] ;  /* 0x000000048e8e7981 */ /* 0x000ea2000c1e1900 */
[----:B0-----:R-:W-:-:S05]  /*0910*/  IMAD.WIDE R140, R157, 0x4, R140 ;  /* 0x000000049d8c7825 */ /* 0x001fca00078e028c */
[----:B------:R0:W5:Y:S01]  /*0920*/  LDG.E R159, desc[UR4][R140.64] ;  /* 0x000000048c9f7981 */ /* 0x000162000c1e1900 */
[----:B------:R-:W-:-:S05]  /*0930*/  IMAD R35, R157, R148, RZ ;  /* 0x000000949d237224 */ /* 0x000fca00078e02ff */
[----:B------:R-:W-:-:S04]  /*0940*/  SHF.R.S32.HI R144, RZ, 0x1f, R35 ;  /* 0x0000001fff907819 */ /* 0x000fc80000011423 */
[----:B------:R-:W-:Y:S02]  /*0950*/  LEA.HI R144, R144, R35, RZ, 0x3 ;  /* 0x0000002390907211 */ /* 0x000fe400078f18ff */
[----:B------:R-:W-:-:S04]  /*0960*/  LOP3.LUT R35, R149, 0x7f, RZ, 0xc0, !PT ;  /* 0x0000007f95237812 */ /* 0x000fc800078ec0ff */
[----:B------:R-:W-:Y:S02]  /*0970*/  LEA.HI.SX32 R158, R144, R35, 0x1d ;  /* 0x00000023909e7211 */ /* 0x000fe400078feaff */
[----:B-1----:R-:W-:Y:S02]  /*0980*/  MOV R243, RZ ;  /* 0x000000ff00f37202 */ /* 0x002fe40000000f00 */
[----:B------:R-:W-:Y:S02]  /*0990*/  MOV R244, RZ ;  /* 0x000000ff00f47202 */ /* 0x000fe40000000f00 */
        /* <DEDUP_REMOVED lines=14> */
[----:B------:R-:W-:Y:S01]  /*0a80*/  IADD3 R245, R158, 0x80, RZ ;  /* 0x000000809ef57810 */ /* 0x000fe20007ffe0ff */
[--C-:B---3--:R-:W-:Y:S02]  /*0a90*/  HADD2.F32 R230, -RZ, R140.reuse.H0_H0 ;  /* 0x2000008cffe67230 */ /* 0x108fe40000004100 */
[----:B------:R-:W-:-:S03]  /*0aa0*/  HADD2.F32 R232, -RZ, R140.H1_H1 ;  /* 0x3000008cffe87230 */ /* 0x000fc60000004100 */
[C---:B------:R-:W-:Y:S01]  /*0ab0*/  FADD.FTZ R230, -R187.reuse, R230 ;  /* 0x000000e6bbe67221 */ /* 0x040fe20000010100 */
[--C-:B------:R-:W-:Y:S02]  /*0ac0*/  HADD2.F32 R234, -RZ, R141.reuse.H0_H0 ;  /* 0x2000008dffea7230 */ /* 0x100fe40000004100 */
[----:B------:R-:W-:Y:S01]  /*0ad0*/  FADD.FTZ R232, -R187, R232 ;  /* 0x000000e8bbe87221 */ /* 0x000fe20000010100 */
[----:B------:R-:W-:Y:S02]  /*0ae0*/  HADD2.F32 R236, -RZ, R141.H1_H1 ;  /* 0x3000008dffec7230 */ /* 0x000fe40000004100 */
[C---:B-----5:R-:W-:Y:S01]  /*0af0*/  FMUL.FTZ R241, R159.reuse, R230 ;  /* 0x000000e69ff17220 */ /* 0x060fe20000410000 */
[----:B------:R-:W-:Y:S02]  /*0b00*/  HADD2.F32 R246, -RZ, R142.H1_H1 ;  /* 0x3000008efff67230 */ /* 0x000fe40000004100 */
[--C-:B--2---:R-:W-:Y:S02]  /*0b10*/  HADD2.F32 R239, -RZ, R144.reuse.H0_H0 ;  /* 0x20000090ffef7230 */ /* 0x104fe40000004100 */
[----:B------:R-:W-:Y:S01]  /*0b20*/  FMUL.FTZ R240, R159, R232 ;  /* 0x000000e89ff07220 */ /* 0x000fe20000410000 */
[----:B------:R-:W-:-:S02]  /*0b30*/  HADD2.F32 R238, -RZ, R144.H1_H1 ;  /* 0x30000090ffee7230 */ /* 0x000fc40000004100 */
[C---:B------:R-:W-:Y:S01]  /*0b40*/  FADD.FTZ R234, -R187.reuse, R234 ;  /* 0x000000eabbea7221 */ /* 0x040fe20000010100 */
[----:B------:R-:W-:Y:S01]  /*0b50*/  FADD.FTZ R236, -R187, R236 ;  /* 0x000000ecbbec7221 */ /* 0x000fe20000010100 */
[----:B------:R-:W-:Y:S01]  /*0b60*/  FADD.FTZ R72, R72, R239 ;  /* 0x000000ef48487221 */ /* 0x000fe20000010000 */
[-C--:B------:R-:W-:Y:S01]  /*0b70*/  FFMA.FTZ R36, R241, R239.reuse, R36 ;  /* 0x000000eff1247223 */ /* 0x080fe20000010024 */
[----:B------:R-:W-:Y:S01]  /*0b80*/  FADD.FTZ R232, -R187, R246 ;  /* 0x000000f6bbe87221 */ /* 0x000fe20000010100 */
[----:B------:R-:W-:Y:S01]  /*0b90*/  FMUL.FTZ R239, R34, R239 ;  /* 0x000000ef22ef7220 */ /* 0x000fe20000410000 */
[----:B------:R-:W-:Y:S02]  /*0ba0*/  HADD2.F32 R231, -RZ, R146.H0_H0 ;  /* 0x20000092ffe77230 */ /* 0x000fe40000004100 */
[----:B------:R-:W-:Y:S01]  /*0bb0*/  FADD.FTZ R73, R73, R238 ;  /* 0x000000ee49497221 */ /* 0x000fe20000010000 */
[----:B------:R-:W-:Y:S02]  /*0bc0*/  HADD2.F32 R244, -RZ, R142.H0_H0 ;  /* 0x2000008efff47230 */ /* 0x000fe40000004100 */
[----:B------:R-:W-:Y:S01]  /*0bd0*/  FMUL.FTZ R237, R159, R234 ;  /* 0x000000ea9fed7220 */ /* 0x000fe20000410000 */
[----:B------:R-:W-:-:S02]  /*0be0*/  HADD2.F32 R235, -RZ, R145.H0_H0 ;  /* 0x20000091ffeb7230 */ /* 0x000fc40000004100 */
[----:B------:R-:W-:Y:S01]  /*0bf0*/  FFMA.FTZ R37, R240, R238, R37 ;  /* 0x000000eef0257223 */ /* 0x000fe20000010025 */
[----:B------:R-:W-:Y:S02]  /*0c00*/  HADD2.F32 R144, -RZ, R145.H1_H1 ;  /* 0x30000091ff907230 */ /* 0x000fe40000004100 */
[C---:B------:R-:W-:Y:S01]  /*0c10*/  FMUL.FTZ R236, R159.reuse, R236 ;  /* 0x000000ec9fec7220 */ /* 0x040fe20000410000 */
[----:B------:R-:W-:Y:S02]  /*0c20*/  HADD2.F32 R146, -RZ, R146.H1_H1 ;  /* 0x30000092ff927230 */ /* 0x000fe40000004100 */
[----:B------:R-:W-:Y:S01]  /*0c30*/  FMUL.FTZ R232, R159, R232 ;  /* 0x000000e89fe87220 */ /* 0x000fe20000410000 */
[--C-:B0-----:R-:W-:Y:S02]  /*0c40*/  HADD2.F32 R228, -RZ, R143.reuse.H0_H0 ;  /* 0x2000008fffe47230 */ /* 0x101fe40000004100 */
[----:B------:R-:W-:Y:S01]  /*0c50*/  FMUL.FTZ R238, R33, R238 ;  /* 0x000000ee21ee7220 */ /* 0x000fe20000410000 */
[----:B------:R-:W-:-:S02]  /*0c60*/  HADD2.F32 R142, -RZ, R143.H1_H1 ;  /* 0x3000008fff8e7230 */ /* 0x000fc40000004100 */
[----:B------:R-:W-:Y:S01]  /*0c70*/  FADD.FTZ R141, RZ, R239 ;  /* 0x000000efff8d7221 */ /* 0x000fe20000010000 */
[----:B------:R-:W-:Y:S01]  /*0c80*/  FFMA.FTZ R143, R241, R239, RZ ;  /* 0x000000eff18f7223 */ /* 0x000fe200000100ff */
[----:B------:R-:W-:Y:S01]  /*0c90*/  FADD.FTZ R74, R74, R235 ;  /* 0x000000eb4a4a7221 */ /* 0x000fe20000010000 */
[-C--:B------:R-:W-:Y:S01]  /*0ca0*/  FFMA.FTZ R38, R237, R235.reuse, R38 ;  /* 0x000000ebed267223 */ /* 0x080fe20000010026 */
[----:B------:R-:W-:Y:S01]  /*0cb0*/  FADD.FTZ R244, -R187, R244 ;  /* 0x000000f4bbf47221 */ /* 0x000fe20000010100 */
        /* <DEDUP_REMOVED lines=9> */
[----:B------:R-:W-:Y:S01]  /*0d50*/  FADD.FTZ R228, -R187, R228 ;  /* 0x000000e4bbe47221 */ /* 0x000fe20000010100 */
[----:B------:R-:W-:Y:S01]  /*0d60*/  FMUL.FTZ R233, R159, R244 ;  /* 0x000000f49fe97220 */ /* 0x000fe20000410000 */
        /* <DEDUP_REMOVED lines=9> */
[----:B------:R-:W-:-:S02]  /*0e00*/  HADD2.F32 R227, -RZ, R147.H0_H0 ;  /* 0x20000093ffe37230 */ /* 0x000fc40000004100 */
[----:B------:R-:W-:Y:S01]  /*0e10*/  FADD.FTZ R141, R142, R231 ;  /* 0x000000e78e8d7221 */ /* 0x000fe20000010000 */
[----:B------:R-:W-:Y:S01]  /*0e20*/  FFMA.FTZ R143, R233, R231, R144 ;  /* 0x000000e7e98f7223 */ /* 0x000fe20000010090 */
[----:B------:R-:W-:Y:S02]  /*0e30*/  HADD2.F32 R140, -RZ, R147.H1_H1 ;  /* 0x30000093ff8c7230 */ /* 0x000fe40000004100 */
[----:B------:R-:W-:Y:S01]  /*0e40*/  FADD.FTZ R78, R78, R227 ;  /* 0x000000e34e4e7221 */ /* 0x000fe20000010000 */
[-C--:B------:R-:W-:Y:S01]  /*0e50*/  FFMA.FTZ R42, R229, R227.reuse, R42 ;  /* 0x000000e3e52a7223 */ /* 0x080fe2000001002a */
[----:B------:R-:W-:Y:S01]  /*0e60*/  FMUL.FTZ R227, R28, R227 ;  /* 0x000000e31ce37220 */ /* 0x000fe20000410000 */
        /* <DEDUP_REMOVED lines=10> */
.L_x_1790:
[----:B------:R-:W-:Y:S05]  /*0f10*/  BSYNC B0 ;  /* 0x0000000000007941 */ /* 0x000fea0003800000 */
.L_x_1789:
        /* <DEDUP_REMOVED lines=14> */
[--C-:B---3--:R-:W-:Y:S02]  /*1000*/  HADD2.F32 R220, -RZ, R140.reuse.H1_H1 ;  /* 0x3000008cffdc7230 */ /* 0x108fe40000004100 */
[----:B------:R-:W-:Y:S02]  /*1010*/  HADD2.F32 R218, -RZ, R140.H0_H0 ;  /* 0x2000008cffda7230 */ /* 0x000fe40000004100 */
[----:B------:R-:W-:-:S02]  /*1020*/  HADD2.F32 R246, -RZ, R141.H0_H0 ;  /* 0x2000008dfff67230 */ /* 0x000fc40000004100 */
[C---:B------:R-:W-:Y:S01]  /*1030*/  FADD.FTZ R220, -R187.reuse, R220 ;  /* 0x000000dcbbdc7221 */ /* 0x040fe20000010100 */
[----:B------:R-:W-:Y:S02]  /*1040*/  HADD2.F32 R248, -RZ, R141.H1_H1 ;  /* 0x3000008dfff87230 */ /* 0x000fe40000004100 */
[----:B------:R-:W-:Y:S01]  /*1050*/  FADD.FTZ R218, -R187, R218 ;  /* 0x000000dabbda7221 */ /* 0x000fe20000010100 */
[----:B------:R-:W-:Y:S02]  /*1060*/  HADD2.F32 R216, -RZ, R142.H1_H1 ;  /* 0x3000008effd87230 */ /* 0x000fe40000004100 */
[--C-:B--2---:R-:W-:Y:S02]  /*1070*/  HADD2.F32 R141, -RZ, R144.reuse.H0_H0 ;  /* 0x20000090ff8d7230 */ /* 0x104fe40000004100 */
[C---:B-----5:R-:W-:Y:S01]  /*1080*/  FMUL.FTZ R224, R159.reuse, R220 ;  /* 0x000000dc9fe07220 */ /* 0x060fe20000410000 */
[----:B------:R-:W-:Y:S02]  /*1090*/  HADD2.F32 R222, -RZ, R144.H1_H1 ;  /* 0x30000090ffde7230 */ /* 0x000fe40000004100 */
[----:B------:R-:W-:Y:S01]  /*10a0*/  FMUL.FTZ R167, R159, R218 ;  /* 0x000000da9fa77220 */ /* 0x000fe20000410000 */
[C---:B------:R-:W-:Y:S01]  /*10b0*/  FADD.FTZ R246, -R187.reuse, R246 ;  /* 0x000000f6bbf67221 */ /* 0x040fe20000010100 */
[C---:B------:R-:W-:Y:S01]  /*10c0*/  FADD.FTZ R220, -R187.reuse, R248 ;  /* 0x000000f8bbdc7221 */ /* 0x040fe20000010100 */
[----:B------:R-:W-:Y:S01]  /*10d0*/  FADD.FTZ R216, -R187, R216 ;  /* 0x000000d8bbd87221 */ /* 0x000fe20000010100 */
[----:B------:R-:W-:Y:S01]  /*10e0*/  FMUL.FTZ R226, R26, R141 ;  /* 0x0000008d1ae27220 */ /* 0x000fe20000410000 */
[----:B------:R-:W-:-:S02]  /*10f0*/  HADD2.F32 R217, -RZ, R146.H0_H0 ;  /* 0x20000092ffd97230 */ /* 0x000fc40000004100 */
[----:B------:R-:W-:Y:S01]  /*1100*/  FADD.FTZ R44, R44, R141 ;  /* 0x0000008d2c2c7221 */ /* 0x000fe20000010000 */
[----:B------:R-:W-:Y:S02]  /*1110*/  HADD2.F32 R250, -RZ, R142.H0_H0 ;  /* 0x2000008efffa7230 */ /* 0x000fe40000004100 */
[----:B------:R-:W-:Y:S01]  /*1120*/  FFMA.FTZ R120, R167, R141, R120 ;  /* 0x0000008da7787223 */ /* 0x000fe20000010078 */
[--C-:B------:R-:W-:Y:S02]  /*1130*/  HADD2.F32 R221, -RZ, R145.reuse.H0_H0 ;  /* 0x20000091ffdd7230 */ /* 0x100fe40000004100 */
[----:B------:R-:W-:Y:S01]  /*1140*/  FADD.FTZ R45, R45, R222 ;  /* 0x000000de2d2d7221 */ /* 0x000fe20000010000 */
[----:B------:R-:W-:Y:S02]  /*1150*/  HADD2.F32 R144, -RZ, R145.H1_H1 ;  /* 0x30000091ff907230 */ /* 0x000fe40000004100 */
[----:B------:R-:W-:Y:S01]  /*1160*/  FFMA.FTZ R121, R224, R222, R121 ;  /* 0x000000dee0797223 */ /* 0x000fe20000010079 */
[----:B------:R-:W-:-:S02]  /*1170*/  HADD2.F32 R146, -RZ, R146.H1_H1 ;  /* 0x30000092ff927230 */ /* 0x000fc40000004100 */
[C---:B------:R-:W-:Y:S01]  /*1180*/  FMUL.FTZ R223, R159.reuse, R246 ;  /* 0x000000f69fdf7220 */ /* 0x040fe20000410000 */
[C---:B------:R-:W-:Y:S01]  /*1190*/  FMUL.FTZ R220, R159.reuse, R220 ;  /* 0x000000dc9fdc7220 */ /* 0x040fe20000410000 */
[----:B------:R-:W-:Y:S01]  /*11a0*/  FMUL.FTZ R216, R159, R216 ;  /* 0x000000d89fd87220 */ /* 0x000fe20000410000 */
[----:B------:R-:W-:Y:S01]  /*11b0*/  FMUL.FTZ R222, R25, R222 ;  /* 0x000000de19de7220 */ /* 0x000fe20000410000 */
[----:B------:R-:W-:Y:S01]  /*11c0*/  FADD.FTZ R243, R243, R226 ;  /* 0x000000e2f3f37221 */ /* 0x000fe20000010000 */
[----:B------:R-:W-:Y:S01]  /*11d0*/  FFMA.FTZ R141, R167, R226, R244 ;  /* 0x000000e2a78d7223 */ /* 0x000fe200000100f4 */
[--C-:B0-----:R-:W-:Y:S02]  /*11e0*/  HADD2.F32 R214, -RZ, R143.reuse.H0_H0 ;  /* 0x2000008fffd67230 */ /* 0x101fe40000004100 */
[----:B------:R-:W-:Y:S01]  /*11f0*/  FADD.FTZ R46, R46, R221 ;  /* 0x000000dd2e2e7221 */ /* 0x000fe20000010000 */
[----:B------:R-:W-:Y:S01]  /*1200*/  FADD.FTZ R250, -R187, R250 ;  /* 0x000000fabbfa7221 */ /* 0x000fe20000010100 */
[-C--:B------:R-:W-:Y:S01]  /*1210*/  FFMA.FTZ R122, R223, R221.reuse, R122 ;  /* 0x000000dddf7a7223 */ /* 0x080fe2000001007a */
        /* <DEDUP_REMOVED lines=9> */
[----:B------:R-:W-:-:S02]  /*12b0*/  HADD2.F32 R142, -RZ, R143.H1_H1 ;  /* 0x3000008fff8e7230 */ /* 0x000fc40000004100 */
        /* <DEDUP_REMOVED lines=28> */
.L_x_1792:
[----:B------:R-:W-:Y:S05]  /*1480*/  BSYNC B0 ;  /* 0x0000000000007941 */ /* 0x000fea0003800000 */
.L_x_1791:
        /* <DEDUP_REMOVED lines=14> */
[----:B---3--:R-:W-:Y:S02]  /*1570*/  HADD2.F32 R202, -RZ, R140.H1_H1 ;  /* 0x3000008cffca7230 */ /* 0x008fe40000004100 */
[----:B------:R-:W-:Y:S02]  /*1580*/  HADD2.F32 R246, -RZ, R142.H0_H0 ;  /* 0x2000008efff67230 */ /* 0x000fe40000004100 */
[----:B------:R-:W-:-:S02]  /*1590*/  HADD2.F32 R198, -RZ, R140.H0_H0 ;  /* 0x2000008cffc67230 */ /* 0x000fc40000004100 */
[C---:B------:R-:W-:Y:S01]  /*15a0*/  FADD.FTZ R202, -R187.reuse, R202 ;  /* 0x000000cabbca7221 */ /* 0x040fe20000010100 */
[--C-:B------:R-:W-:Y:S02]  /*15b0*/  HADD2.F32 R204, -RZ, R141.reuse.H0_H0 ;  /* 0x2000008dffcc7230 */ /* 0x100fe40000004100 */
[C---:B------:R-:W-:Y:S01]  /*15c0*/  FADD.FTZ R246, -R187.reuse, R246 ;  /* 0x000000f6bbf67221 */ /* 0x040fe20000010100 */
[----:B------:R-:W-:Y:S02]  /*15d0*/  HADD2.F32 R206, -RZ, R141.H1_H1 ;  /* 0x3000008dffce7230 */ /* 0x000fe40000004100 */
[----:B------:R-:W-:Y:S02]  /*15e0*/  HADD2.F32 R162, -RZ, R142.H1_H1 ;  /* 0x3000008effa27230 */ /* 0x000fe40000004100 */
[----:B------:R-:W-:Y:S01]  /*15f0*/  FADD.FTZ R198, -R187, R198 ;  /* 0x000000c6bbc67221 */ /* 0x000fe20000010100 */
[----:B--2---:R-:W-:Y:S02]  /*1600*/  HADD2.F32 R169, -RZ, R144.H0_H0 ;  /* 0x20000090ffa97230 */ /* 0x004fe40000004100 */
[----:B------:R-:W-:-:S02]  /*1610*/  HADD2.F32 R160, -RZ, R143.H0_H0 ;  /* 0x2000008fffa07230 */ /* 0x000fc40000004100 */
[----:B------:R-:W-:Y:S02]  /*1620*/  HADD2.F32 R142, -RZ, R143.H1_H1 ;  /* 0x3000008fff8e7230 */ /* 0x000fe40000004100 */
[----:B-----5:R-:W-:Y:S01]  /*1630*/  FMUL.FTZ R210, R159, R202 ;  /* 0x000000ca9fd27220 */ /* 0x020fe20000410000 */
[----:B------:R-:W-:Y:S02]  /*1640*/  HADD2.F32 R208, -RZ, R144.H1_H1 ;  /* 0x30000090ffd07230 */ /* 0x000fe40000004100 */
[C---:B------:R-:W-:Y:S01]  /*1650*/  FADD.FTZ R204, -R187.reuse, R204 ;  /* 0x000000ccbbcc7221 */ /* 0x040fe20000010100 */
[----:B------:R-:W-:Y:S02]  /*1660*/  HADD2.F32 R143, -RZ, R146.H0_H0 ;  /* 0x20000092ff8f7230 */ /* 0x000fe40000004100 */
[----:B------:R-:W-:Y:S01]  /*1670*/  FADD.FTZ R206, -R187, R206 ;  /* 0x000000cebbce7221 */ /* 0x000fe20000010100 */
[----:B------:R-:W-:Y:S01]  /*1680*/  FMUL.FTZ R203, R159, R246 ;  /* 0x000000f69fcb7220 */ /* 0x000fe20000410000 */
[----:B------:R-:W-:Y:S01]  /*1690*/  FADD.FTZ R162, -R187, R162 ;  /* 0x000000a2bba27221 */ /* 0x000fe20000010100 */
[----:B------:R-:W-:Y:S01]  /*16a0*/  FMUL.FTZ R165, R159, R198 ;  /* 0x000000c69fa57220 */ /* 0x000fe20000410000 */
[----:B------:R-:W-:Y:S01]  /*16b0*/  FMUL.FTZ R212, R18, R169 ;  /* 0x000000a912d47220 */ /* 0x000fe20000410000 */
[----:B------:R-:W-:-:S02]  /*16c0*/  HADD2.F32 R205, -RZ, R145.H0_H0 ;  /* 0x20000091ffcd7230 */ /* 0x000fc40000004100 */
[----:B------:R-:W-:Y:S01]  /*16d0*/  FADD.FTZ R85, R85, R208 ;  /* 0x000000d055557221 */ /* 0x000fe20000010000 */
[----:B------:R-:W-:Y:S02]  /*16e0*/  HADD2.F32 R144, -RZ, R145.H1_H1 ;  /* 0x30000091ff907230 */ /* 0x000fe40000004100 */
[----:B------:R-:W-:Y:S01]  /*16f0*/  FFMA.FTZ R49, R210, R208, R49 ;  /* 0x000000d0d2317223 */ /* 0x000fe20000010031 */
[----:B------:R-:W-:Y:S02]  /*1700*/  HADD2.F32 R146, -RZ, R146.H1_H1 ;  /* 0x30000092ff927230 */ /* 0x000fe40000004100 */
[C---:B------:R-:W-:Y:S01]  /*1710*/  FMUL.FTZ R207, R159.reuse, R204 ;  /* 0x000000cc9fcf7220 */ /* 0x040fe20000410000 */
[----:B------:R-:W-:Y:S01]  /*1720*/  FMUL.FTZ R206, R159, R206 ;  /* 0x000000ce9fce7220 */ /* 0x000fe20000410000 */
[----:B------:R-:W-:Y:S01]  /*1730*/  FADD.FTZ R88, R88, R143 ;  /* 0x0000008f58587221 */ /* 0x000fe20000010000 */
[-C--:B------:R-:W-:Y:S01]  /*1740*/  FFMA.FTZ R52, R203, R143.reuse, R52 ;  /* 0x0000008fcb347223 */ /* 0x080fe20000010034 */
[----:B------:R-:W-:Y:S01]  /*1750*/  FMUL.FTZ R202, R14, R143 ;  /* 0x0000008f0eca7220 */ /* 0x000fe20000410000 */
[----:B0-----:R-:W-:Y:S01]  /*1760*/  FMUL.FTZ R200, R159, R162 ;  /* 0x000000a29fc87220 */ /* 0x001fe20000410000 */
[----:B------:R-:W-:Y:S01]  /*1770*/  FMUL.FTZ R208, R17, R208 ;  /* 0x000000d011d07220 */ /* 0x000fe20000410000 */
[----:B------:R-:W-:Y:S01]  /*1780*/  FADD.FTZ R243, R243, R212 ;  /* 0x000000d4f3f37221 */ /* 0x000fe20000010000 */
[----:B------:R-:W-:Y:S01]  /*1790*/  FFMA.FTZ R143, R165, R212, R244 ;  /* 0x000000d4a58f7223 */ /* 0x000fe200000100f4 */
[----:B------:R-:W-:Y:S01]  /*17a0*/  FADD.FTZ R86, R86, R205 ;  /* 0x000000cd56567221 */ /* 0x000fe20000010000 */
        /* <DEDUP_REMOVED lines=10> */
[----:B------:R-:W-:-:S02]  /*1850*/  FADD.FTZ R160, -R187, R160 ;  /* 0x000000a0bba07221 */ /* 0x000fc40000010100 */
[----:B------:R-:W-:Y:S01]  /*1860*/  FADD.FTZ R143, R144, R205 ;  /* 0x000000cd908f7221 */ /* 0x000fe20000010000 */
[----:B------:R-:W-:Y:S01]  /*1870*/  FFMA.FTZ R145, R207, R205, R146 ;  /* 0x000000cdcf917223 */ /* 0x000fe20000010092 */
[--C-:B------:R-:W-:Y:S02]  /*1880*/  HADD2.F32 R141, -RZ, R147.reuse.H0_H0 ;  /* 0x20000093ff8d7230 */ /* 0x100fe40000004100 */
[----:B------:R-:W-:Y:S01]  /*1890*/  FMUL.FTZ R201, R159, R160 ;  /* 0x000000a09fc97220 */ /* 0x000fe20000410000 */
[----:B------:R-:W-:Y:S01]  /*18a0*/  FADD.FTZ R162, -R187, R142 ;  /* 0x0000008ebba27221 */ /* 0x000fe20000010100 */
[----:B------:R-:W-:Y:S01]  /*18b0*/  FADD.FTZ R143, R143, R204 ;  /* 0x000000cc8f8f7221 */ /* 0x000fe20000010000 */
[----:B------:R-:W-:Y:S01]  /*18c0*/  FFMA.FTZ R142, R206, R204, R145 ;  /* 0x000000ccce8e7223 */ /* 0x000fe20000010091 */
[----:B------:R-:W-:Y:S01]  /*18d0*/  FADD.FTZ R90, R90, R141 ;  /* 0x0000008d5a5a7221 */ /* 0x000fe20000010000 */
[-C--:B------:R-:W-:Y:S01]  /*18e0*/  FFMA.FTZ R54, R201, R141.reuse, R54 ;  /* 0x0000008dc9367223 */ /* 0x080fe20000010036 */
[----:B------:R-:W-:Y:S01]  /*18f0*/  FMUL.FTZ R160, R12, R141 ;  /* 0x0000008d0ca07220 */ /* 0x000fe20000410000 */
[----:B------:R-:W-:Y:S01]  /*1900*/  FADD.FTZ R143, R143, R202 ;  /* 0x000000ca8f8f7221 */ /* 0x000fe20000010000 */
[----:B------:R-:W-:Y:S01]  /*1910*/  FFMA.FTZ R141, R203, R202, R142 ;  /* 0x000000cacb8d7223 */ /* 0x000fe2000001008e */
[----:B------:R-:W-:-:S02]  /*1920*/  HADD2.F32 R140, -RZ, R147.H1_H1 ;  /* 0x30000093ff8c7230 */ /* 0x000fc40000004100 */
[----:B------:R-:W-:Y:S01]  /*1930*/  FMUL.FTZ R162, R159, R162 ;  /* 0x000000a29fa27220 */ /* 0x000fe20000410000 */
        /* <DEDUP_REMOVED lines=11> */
.L_x_1794:
[----:B------:R-:W-:Y:S05]  /*19f0*/  BSYNC B0 ;  /* 0x0000000000007941 */ /* 0x000fea0003800000 */
.L_x_1793:
        /* <DEDUP_REMOVED lines=11> */
[----:B------:R-:W0:Y:S04]  /*1ab0*/  LDG.E.128 R144, desc[UR4][R144.64] ;  /* 0x0000000490907981 */ /* 0x000e28000c1e1d00 */
[----:B------:R-:W2:Y:S01]  /*1ac0*/  LDG.E.128 R140, desc[UR4][R140.64] ;  /* 0x000000048c8c7981 */ /* 0x000ea2000c1e1d00 */
[----:B------:R-:W-:Y:S01]  /*1ad0*/  IADD3 R245, R245, 0x80, RZ ;  /* 0x00000080f5f57810 */ /* 0x000fe20007ffe0ff */
[--C-:B--2---:R-:W-:Y:S02]  /*1ae0*/  HADD2.F32 R164, -RZ, R140.reuse.H0_H0 ;  /* 0x2000008cffa47230 */ /* 0x104fe40000004100 */
[----:B------:R-:W-:Y:S02]  /*1af0*/  HADD2.F32 R166, -RZ, R140.H1_H1 ;  /* 0x3000008cffa67230 */ /* 0x000fe40000004100 */
[----:B------:R-:W-:-:S02]  /*1b00*/  HADD2.F32 R174, -RZ, R141.H0_H0 ;  /* 0x2000008dffae7230 */ /* 0x000fc40000004100 */
[C---:B------:R-:W-:Y:S01]  /*1b10*/  FADD.FTZ R164, -R187.reuse, R164 ;  /* 0x000000a4bba47221 */ /* 0x040fe20000010100 */
[----:B------:R-:W-:Y:S01]  /*1b20*/  FADD.FTZ R166, -R187, R166 ;  /* 0x000000a6bba67221 */ /* 0x000fe20000010100 */
[--C-:B0-----:R-:W-:Y:S02]  /*1b30*/  HADD2.F32 R171, -RZ, R144.reuse.H0_H0 ;  /* 0x20000090ffab7230 */ /* 0x101fe40000004100 */
[C---:B-----5:R-:W-:Y:S01]  /*1b40*/  FMUL.FTZ R163, R159.reuse, R164 ;  /* 0x000000a49fa37220 */ /* 0x060fe20000410000 */
[----:B------:R-:W-:Y:S02]  /*1b50*/  HADD2.F32 R168, -RZ, R144.H1_H1 ;  /* 0x30000090ffa87230 */ /* 0x000fe40000004100 */
[----:B------:R-:W-:Y:S01]  /*1b60*/  FMUL.FTZ R164, R159, R166 ;  /* 0x000000a69fa47220 */ /* 0x000fe20000410000 */
[----:B------:R-:W-:Y:S02]  /*1b70*/  HADD2.F32 R178, -RZ, R141.H1_H1 ;  /* 0x3000008dffb27230 */ /* 0x000fe40000004100 */
[----:B------:R-:W-:Y:S01]  /*1b80*/  FADD.FTZ R174, -R187, R174 ;  /* 0x000000aebbae7221 */ /* 0x000fe20000010100 */
[----:B------:R-:W-:-:S02]  /*1b90*/  HADD2.F32 R246, -RZ, R142.H0_H0 ;  /* 0x2000008efff67230 */ /* 0x000fc40000004100 */
[----:B------:R-:W-:Y:S01]  /*1ba0*/  FADD.FTZ R92, R92, R171 ;  /* 0x000000ab5c5c7221 */ /* 0x000fe20000010000 */
[-C--:B------:R-:W-:Y:S01]  /*1bb0*/  FFMA.FTZ R56, R163, R171.reuse, R56 ;  /* 0x000000aba3387223 */ /* 0x080fe20000010038 */
[----:B------:R-:W-:Y:S01]  /*1bc0*/  FMUL.FTZ R166, R10, R171 ;  /* 0x000000ab0aa67220 */ /* 0x000fe20000410000 */
[----:B------:R-:W-:Y:S02]  /*1bd0*/  HADD2.F32 R175, -RZ, R145.H0_H0 ;  /* 0x20000091ffaf7230 */ /* 0x000fe40000004100 */
[----:B------:R-:W-:Y:S01]  /*1be0*/  FADD.FTZ R93, R93, R168 ;  /* 0x000000a85d5d7221 */ /* 0x000fe20000010000 */
[-C--:B------:R-:W-:Y:S01]  /*1bf0*/  FFMA.FTZ R57, R164, R168.reuse, R57 ;  /* 0x000000a8a4397223 */ /* 0x080fe20000010039 */
[----:B------:R-:W-:Y:S01]  /*1c00*/  FMUL.FTZ R171, R9, R168 ;  /* 0x000000a809ab7220 */ /* 0x000fe20000410000 */
[----:B------:R-:W-:Y:S01]  /*1c10*/  FADD.FTZ R168, -R187, R178 ;  /* 0x000000b2bba87221 */ /* 0x000fe20000010100 */
[----:B------:R-:W-:Y:S01]  /*1c20*/  FMUL.FTZ R173, R159, R174 ;  /* 0x000000ae9fad7220 */ /* 0x000fe20000410000 */
[----:B------:R-:W-:Y:S01]  /*1c30*/  FADD.FTZ R246, -R187, R246 ;  /* 0x000000f6bbf67221 */ /* 0x000fe20000010100 */
[----:B------:R-:W-:-:S02]  /*1c40*/  HADD2.F32 R172, -RZ, R142.H1_H1 ;  /* 0x3000008effac7230 */ /* 0x000fc40000004100 */
[----:B------:R-:W-:Y:S01]  /*1c50*/  FADD.FTZ R94, R94, R175 ;  /* 0x000000af5e5e7221 */ /* 0x000fe20000010000 */
[--C-:B------:R-:W-:Y:S02]  /*1c60*/  HADD2.F32 R176, -RZ, R143.reuse.H0_H0 ;  /* 0x2000008fffb07230 */ /* 0x100fe40000004100 */
[----:B------:R-:W-:Y:S01]  /*1c70*/  FMUL.FTZ R168, R159, R168 ;  /* 0x000000a89fa87220 */ /* 0x000fe20000410000 */
[----:B------:R-:W-:Y:S02]  /*1c80*/  HADD2.F32 R142, -RZ, R143.H1_H1 ;  /* 0x3000008fff8e7230 */ /* 0x000fe40000004100 */
[-C--:B------:R-:W-:Y:S01]  /*1c90*/  FFMA.FTZ R58, R173, R175.reuse, R58 ;  /* 0x000000afad3a7223 */ /* 0x080fe2000001003a */
[----:B------:R-:W-:Y:S02]  /*1ca0*/  HADD2.F32 R144, -RZ, R145.H1_H1 ;  /* 0x30000091ff907230 */ /* 0x000fe40000004100 */
[----:B------:R-:W-:Y:S01]  /*1cb0*/  FMUL.FTZ R170, R8, R175 ;  /* 0x000000af08aa7220 */ /* 0x000fe20000410000 */
[----:B------:R-:W-:-:S02]  /*1cc0*/  HADD2.F32 R143, -RZ, R146.H0_H0 ;  /* 0x20000092ff8f7230 */ /* 0x000fc40000004100 */
[----:B------:R-:W-:Y:S01]  /*1cd0*/  FMUL.FTZ R175, R159, R246 ;  /* 0x000000f69faf7220 */ /* 0x000fe20000410000 */
[----:B------:R-:W-:Y:S01]  /*1ce0*/  FADD.FTZ R174, -R187, R172 ;  /* 0x000000acbbae7221 */ /* 0x000fe20000010100 */
[----:B------:R-:W-:Y:S01]  /*1cf0*/  FADD.FTZ R95, R95, R144 ;  /* 0x000000905f5f7221 */ /* 0x000fe20000010000 */
[-C--:B------:R-:W-:Y:S01]  /*1d00*/  FFMA.FTZ R59, R168, R144.reuse, R59 ;  /* 0x00000090a83b7223 */ /* 0x080fe2000001003b */
[----:B------:R-:W-:Y:S01]  /*1d10*/  FMUL.FTZ R177, R7, R144 ;  /* 0x0000009007b17220 */ /* 0x000fe20000410000 */
        /* <DEDUP_REMOVED lines=36> */
.L_x_1796:
[----:B------:R-:W-:Y:S05]  /*1f60*/  BSYNC B0 ;  /* 0x0000000000007941 */ /* 0x000fea0003800000 */
.L_x_1795:
        /* <DEDUP_REMOVED lines=14> */
[--C-:B---3--:R-:W-:Y:S02]  /*2050*/  HADD2.F32 R180, -RZ, R140.reuse.H0_H0 ;  /* 0x2000008cffb47230 */ /* 0x108fe40000004100 */
[----:B------:R-:W-:Y:S02]  /*2060*/  HADD2.F32 R182, -RZ, R140.H1_H1 ;  /* 0x3000008cffb67230 */ /* 0x000fe40000004100 */
[----:B------:R-:W-:-:S02]  /*2070*/  HADD2.F32 R188, -RZ, R141.H0_H0 ;  /* 0x2000008dffbc7230 */ /* 0x000fc40000004100 */
[C---:B------:R-:W-:Y:S01]  /*2080*/  FADD.FTZ R180, -R187.reuse, R180 ;  /* 0x000000b4bbb47221 */ /* 0x040fe20000010100 */
[----:B------:R-:W-:Y:S02]  /*2090*/  HADD2.F32 R190, -RZ, R141.H1_H1 ;  /* 0x3000008dffbe7230 */ /* 0x000fe40000004100 */
[----:B------:R-:W-:Y:S01]  /*20a0*/  FADD.FTZ R182, -R187, R182 ;  /* 0x000000b6bbb67221 */ /* 0x000fe20000010100 */
[----:B------:R-:W-:Y:S02]  /*20b0*/  HADD2.F32 R192, -RZ, R142.H0_H0 ;  /* 0x2000008effc07230 */ /* 0x000fe40000004100 */
[----:B--2---:R-:W-:Y:S02]  /*20c0*/  HADD2.F32 R141, -RZ, R144.H0_H0 ;  /* 0x20000090ff8d7230 */ /* 0x004fe40000004100 */
[----:B-----5:R-:W-:Y:S01]  /*20d0*/  FMUL.FTZ R161, R159, R180 ;  /* 0x000000b49fa17220 */ /* 0x020fe20000410000 */
[----:B------:R-:W-:Y:S02]  /*20e0*/  HADD2.F32 R194, -RZ, R142.H1_H1 ;  /* 0x3000008effc27230 */ /* 0x000fe40000004100 */
[C---:B------:R-:W-:Y:S01]  /*20f0*/  FADD.FTZ R188, -R187.reuse, R188 ;  /* 0x000000bcbbbc7221 */ /* 0x040fe20000010100 */
[----:B------:R-:W-:Y:S01]  /*2100*/  FADD.FTZ R142, -R187, R192 ;  /* 0x000000c0bb8e7221 */ /* 0x000fe20000010100 */
[----:B------:R-:W-:-:S02]  /*2110*/  HADD2.F32 R144, -RZ, R144.H1_H1 ;  /* 0x30000090ff907230 */ /* 0x000fc40000004100 */
[C---:B------:R-:W-:Y:S01]  /*2120*/  FMUL.FTZ R180, R159.reuse, R182 ;  /* 0x000000b69fb47220 */ /* 0x040fe20000410000 */
[-C--:B------:R-:W-:Y:S01]  /*2130*/  FMUL.FTZ R182, R2, R141.reuse ;  /* 0x0000008d02b67220 */ /* 0x080fe20000410000 */
[--C-:B------:R-:W-:Y:S02]  /*2140*/  HADD2.F32 R196, -RZ, R143.reuse.H0_H0 ;  /* 0x2000008fffc47230 */ /* 0x100fe40000004100 */
[----:B------:R-:W-:Y:S02]  /*2150*/  HADD2.F32 R246, -RZ, R143.H1_H1 ;  /* 0x3000008ffff67230 */ /* 0x000fe40000004100 */
[C---:B0-----:R-:W-:Y:S01]  /*2160*/  FMUL.FTZ R185, R159.reuse, R188 ;  /* 0x000000bc9fb97220 */ /* 0x041fe20000410000 */
[--C-:B------:R-:W-:Y:S02]  /*2170*/  HADD2.F32 R143, -RZ, R145.reuse.H0_H0 ;  /* 0x20000091ff8f7230 */ /* 0x100fe40000004100 */
[----:B------:R-:W-:Y:S01]  /*2180*/  FMUL.FTZ R191, R159, R142 ;  /* 0x0000008e9fbf7220 */ /* 0x000fe20000410000 */
[----:B------:R-:W-:Y:S01]  /*2190*/  FADD.FTZ R100, R100, R141 ;  /* 0x0000008d64647221 */ /* 0x000fe20000010000 */
[----:B------:R-:W-:Y:S01]  /*21a0*/  FFMA.FTZ R64, R161, R141, R64 ;  /* 0x0000008da1407223 */ /* 0x000fe20000010040 */
[----:B------:R-:W-:Y:S01]  /*21b0*/  FMUL.FTZ R189, R151, R144 ;  /* 0x0000009097bd7220 */ /* 0x000fe20000410000 */
[----:B------:R-:W-:Y:S01]  /*21c0*/  FADD.FTZ R142, R243, R182 ;  /* 0x000000b6f38e7221 */ /* 0x000fe20000010000 */
[----:B------:R-:W-:Y:S01]  /*21d0*/  FFMA.FTZ R141, R161, R182, R244 ;  /* 0x000000b6a18d7223 */ /* 0x000fe200000100f4 */
[----:B------:R-:W-:Y:S01]  /*21e0*/  FADD.FTZ R102, R102, R143 ;  /* 0x0000008f66667221 */ /* 0x000fe20000010000 */
[-C--:B------:R-:W-:Y:S01]  /*21f0*/  FFMA.FTZ R66, R185, R143.reuse, R66 ;  /* 0x0000008fb9427223 */ /* 0x080fe20000010042 */
[----:B------:R-:W-:Y:S01]  /*2200*/  FMUL.FTZ R188, R150, R143 ;  /* 0x0000008f96bc7220 */ /* 0x000fe20000410000 */
[----:B------:R-:W-:-:S02]  /*2210*/  HADD2.F32 R145, -RZ, R145.H1_H1 ;  /* 0x30000091ff917230 */ /* 0x000fc40000004100 */
[----:B------:R-:W-:Y:S01]  /*2220*/  FADD.FTZ R143, R142, R189 ;  /* 0x000000bd8e8f7221 */ /* 0x000fe20000010000 */
[C---:B------:R-:W-:Y:S01]  /*2230*/  FADD.FTZ R184, -R187.reuse, R190 ;  /* 0x000000bebbb87221 */ /* 0x040fe20000010100 */
[C---:B------:R-:W-:Y:S01]  /*2240*/  FFMA.FTZ R142, R180.reuse, R189, R141 ;  /* 0x000000bdb48e7223 */ /* 0x040fe2000001008d */
[--C-:B------:R-:W-:Y:S02]  /*2250*/  HADD2.F32 R190, -RZ, R146.reuse.H0_H0 ;  /* 0x20000092ffbe7230 */ /* 0x100fe40000004100 */
[----:B------:R-:W-:Y:S01]  /*2260*/  FADD.FTZ R140, -R187, R196 ;  /* 0x000000c4bb8c7221 */ /* 0x000fe20000010100 */
[----:B------:R-:W-:Y:S01]  /*2270*/  FADD.FTZ R101, R101, R144 ;  /* 0x0000009065657221 */ /* 0x000fe20000010000 */
[----:B------:R-:W-:Y:S01]  /*2280*/  FFMA.FTZ R65, R180, R144, R65 ;  /* 0x00000090b4417223 */ /* 0x000fe20000010041 */
[----:B------:R-:W-:Y:S01]  /*2290*/  FMUL.FTZ R184, R159, R184 ;  /* 0x000000b89fb87220 */ /* 0x000fe20000410000 */
[----:B------:R-:W-:Y:S01]  /*22a0*/  FMUL.FTZ R193, R152, R145 ;  /* 0x0000009198c17220 */ /* 0x000fe20000410000 */
[----:B------:R-:W-:Y:S01]  /*22b0*/  FADD.FTZ R144, R143, R188 ;  /* 0x000000bc8f907221 */ /* 0x000fe20000010000 */
[----:B------:R-:W-:Y:S01]  /*22c0*/  FFMA.FTZ R141, R185, R188, R142 ;  /* 0x000000bcb98d7223 */ /* 0x000fe2000001008e */
[----:B------:R-:W-:-:S02]  /*22d0*/  HADD2.F32 R146, -RZ, R146.H1_H1 ;  /* 0x30000092ff927230 */ /* 0x000fc40000004100 */
[----:B------:R-:W-:Y:S01]  /*22e0*/  FADD.FTZ R104, R104, R190 ;  /* 0x000000be68687221 */ /* 0x000fe20000010000 */
[----:B------:R-:W-:Y:S01]  /*22f0*/  FFMA.FTZ R68, R191, R190, R68 ;  /* 0x000000bebf447223 */ /* 0x000fe20000010044 */
[----:B------:R-:W-:Y:S01]  /*2300*/  FMUL.FTZ R197, R159, R140 ;  /* 0x0000008c9fc57220 */ /* 0x000fe20000410000 */
[----:B------:R-:W-:Y:S01]  /*2310*/  FADD.FTZ R192, -R187, R194 ;  /* 0x000000c2bbc07221 */ /* 0x000fe20000010100 */
[----:B------:R-:W-:Y:S01]  /*2320*/  FMUL.FTZ R190, R153, R190 ;  /* 0x000000be99be7220 */ /* 0x000fe20000410000 */
[----:B------:R-:W-:Y:S01]  /*2330*/  FADD.FTZ R143, R144, R193 ;  /* 0x000000c1908f7221 */ /* 0x000fe20000010000 */
[----:B------:R-:W-:Y:S01]  /*2340*/  FFMA.FTZ R140, R184, R193, R141 ;  /* 0x000000c1b88c7223 */ /* 0x000fe2000001008d */
[--C-:B------:R-:W-:Y:S02]  /*2350*/  HADD2.F32 R194, -RZ, R147.reuse.H0_H0 ;  /* 0x20000093ffc27230 */ /* 0x100fe40000004100 */
[----:B------:R-:W-:Y:S01]  /*2360*/  FMUL.FTZ R192, R159, R192 ;  /* 0x000000c09fc07220 */ /* 0x000fe20000410000 */
[----:B------:R-:W-:Y:S01]  /*2370*/  FMUL.FTZ R195, R154, R146 ;  /* 0x000000929ac37220 */ /* 0x000fe20000410000 */
[----:B------:R-:W-:Y:S01]  /*2380*/  FADD.FTZ R142, R143, R190 ;  /* 0x000000be8f8e7221 */ /* 0x000fe20000010000 */
[----:B------:R-:W-:Y:S01]  /*2390*/  FFMA.FTZ R141, R191, R190, R140 ;  /* 0x000000bebf8d7223 */ /* 0x000fe2000001008c */
[----:B------:R-:W-:-:S02]  /*23a0*/  HADD2.F32 R147, -RZ, R147.H1_H1 ;  /* 0x30000093ff937230 */ /* 0x000fc40000004100 */
[----:B------:R-:W-:Y:S01]  /*23b0*/  FADD.FTZ R106, R106, R194 ;  /* 0x000000c26a6a7221 */ /* 0x000fe20000010000 */
[-C--:B------:R-:W-:Y:S01]  /*23c0*/  FFMA.FTZ R70, R197, R194.reuse, R70 ;  /* 0x000000c2c5467223 */ /* 0x080fe20000010046 */
[----:B------:R-:W-:Y:S01]  /*23d0*/  FADD.FTZ R196, -R187, R246 ;  /* 0x000000f6bbc47221 */ /* 0x000fe20000010100 */
        /* <DEDUP_REMOVED lines=15> */
.L_x_1798:
[----:B------:R-:W-:Y:S05]  /*24d0*/  BSYNC B0 ;  /* 0x0000000000007941 */ /* 0x000fea0003800000 */
.L_x_1797:
[----:B------:R-:W-:Y:S01]  /*24e0*/  LOP3.LUT P0, RZ, R186, 0xff, RZ, 0xc0, !PT ;  /* 0x000000ffbaff7812 */ /* 0x000fe2000780c0ff */
[----:B------:R-:W-:Y:S01]  /*24f0*/  HFMA2.MMA R245, -RZ, RZ, 1.875, 0 ;  /* 0x3f800000fff57435 */ /* 0x000fe200000001ff */
[----:B------:R-:W-:Y:S01]  /*2500*/  SHF.R.U32.HI R141, RZ, 0x5, R149 ;  /* 0x00000005ff8d7819 */ /* 0x000fe20000011695 */
[----:B------:R-:W-:Y:S01]  /*2510*/  UMOV UR6, 0xffffffff ;  /* 0xffffffff00067882 */ /* 0x000fe20000000000 */
[----:B------:R-:W-:Y:S02]  /*2520*/  LOP3.LUT P6, RZ, R149, 0x1f, RZ, 0xc0, !PT ;  /* 0x0000001f95ff7812 */ /* 0x000fe400078cc0ff */
[----:B------:R-:W-:Y:S01]  /*2530*/  LOP3.LUT R140, R141, 0x7fffffc, RZ, 0xc0, !PT ;  /* 0x07fffffc8d8c7812 */ /* 0x000fe200078ec0ff */
[----:B-----5:R-:W-:Y:S01]  /*2540*/  @P1 HADD2.F32 R245, -RZ, R242.H0_H0 ;  /* 0x200000f2fff51230 */ /* 0x020fe20000004100 */
[----:B------:R-:W-:-:S05]  /*2550*/  P2R R142, PR, RZ, 0x40 ;  /* 0x00000040ff8e7803 */ /* 0x000fca0000000000 */
        /* <DEDUP_REMOVED lines=20> */
.L_x_1829:
        /* <DEDUP_REMOVED lines=31> */
[-CC-:B------:R-:W-:Y:S01]  /*2890*/  FFMA.FTZ R141, R232, R145.reuse, R144.reuse ;  /* 0x00000091e88d7223 */ /* 0x180fe20000010090 */
[-C--:B------:R-:W-:Y:S01]  /*28a0*/  FFMA.FTZ R146, R228, R145.reuse, R144 ;  /* 0x00000091e4927223 */ /* 0x080fe20000010090 */
[----:B------:R-:W-:Y:S01]  /*28b0*/  ISETP.NE.AND.EX P6, PT, RZ, UR11, PT, P6 ;  /* 0x0000000bff007c0c */ /* 0x000fe2000bfc5360 */
[----:B------:R-:W-:Y:S01]  /*28c0*/  FADD.FTZ R140, R231, -R140 ;  /* 0x8000008ce78c7221 */ /* 0x000fe20000010000 */
[----:B------:R-:W-:Y:S01]  /*28d0*/  FADD.FTZ R244, R230, -R141 ;  /* 0x8000008de6f47221 */ /* 0x000fe20000010000 */
[----:B------:R-:W-:Y:S02]  /*28e0*/  FADD.FTZ R146, R225, -R146 ;  /* 0x80000092e1927221 */ /* 0x000fe40000010000 */
[----:B------:R-:W-:Y:S01]  /*28f0*/  FMUL.FTZ R142, R159, R140 ;  /* 0x0000008c9f8e7220 */ /* 0x000fe20000410000 */
[----:B------:R-:W-:Y:S01]  /*2900*/  FFMA.FTZ R140, R237, R145, R144 ;  /* 0x00000091ed8c7223 */ /* 0x000fe20000010090 */
[C---:B------:R-:W-:Y:S01]  /*2910*/  FMUL.FTZ R244, R159.reuse, R244 ;  /* 0x000000f49ff47220 */ /* 0x040fe20000410000 */
[----:B------:R-:W-:-:S02]  /*2920*/  FMUL.FTZ R252, R159, R146 ;  /* 0x000000929ffc7220 */ /* 0x000fc40000410000 */
[----:B------:R-:W-:-:S03]  /*2930*/  FADD.FTZ R140, R235, -R140 ;  /* 0x8000008ceb8c7221 */ /* 0x000fc60000010000 */
[--C-:B------:R-:W-:Y:S02]  /*2940*/  @P6 HADD2.F32 R141, -RZ, R110.reuse.H0_H0 ;  /* 0x2000006eff8d6230 */ /* 0x100fe40000004100 */
[----:B------:R-:W-:Y:S01]  /*2950*/  FMUL.FTZ R186, R159, R140 ;  /* 0x0000008c9fba7220 */ /* 0x000fe20000410000 */
[----:B------:R-:W-:Y:S02]  /*2960*/  @P6 HADD2.F32 R143, -RZ, R110.H1_H1 ;  /* 0x3000006eff8f6230 */ /* 0x000fe40000004100 */
[-CC-:B------:R-:W-:Y:S01]  /*2970*/  FFMA.FTZ R140, R241, R145.reuse, R144.reuse ;  /* 0x00000091f18c7223 */ /* 0x180fe20000010090 */
[--C-:B------:R-:W-:Y:S02]  /*2980*/  @P6 HADD2.F32 R147, -RZ, R109.reuse.H1_H1 ;  /* 0x3000006dff936230 */ /* 0x100fe40000004100 */
[----:B------:R-:W-:Y:S01]  /*2990*/  @P6 FADD.FTZ R142, R142, R141 ;  /* 0x0000008d8e8e6221 */ /* 0x000fe20000010000 */
[----:B------:R-:W-:Y:S02]  /*29a0*/  @P6 HADD2.F32 R141, -RZ, R109.H0_H0 ;  /* 0x2000006dff8d6230 */ /* 0x000fe40000004100 */
[----:B------:R-:W-:Y:S01]  /*29b0*/  @P6 FADD.FTZ R244, R244, R143 ;  /* 0x0000008ff4f46221 */ /* 0x000fe20000010000 */
[----:B------:R-:W-:Y:S01]  /*29c0*/  FFMA.FTZ R143, R236, R145, R144 ;  /* 0x00000091ec8f7223 */ /* 0x000fe20000010090 */
[----:B------:R-:W-:Y:S01]  /*29d0*/  FADD.FTZ R140, R239, -R140 ;  /* 0x8000008cef8c7221 */ /* 0x000fe20000010000 */
[----:B------:R-:W-:-:S02]  /*29e0*/  @P6 FADD.FTZ R186, R186, R141 ;  /* 0x0000008dbaba6221 */ /* 0x000fc40000010000 */
[----:B------:R-:W-:Y:S01]  /*29f0*/  FADD.FTZ R242, R234, -R143 ;  /* 0x8000008feaf27221 */ /* 0x000fe20000010000 */
[-CC-:B------:R-:W-:Y:S01]  /*2a00*/  FFMA.FTZ R143, R240, R145.reuse, R144.reuse ;  /* 0x00000091f08f7223 */ /* 0x180fe20000010090 */
[--C-:B------:R-:W-:Y:S02]  /*2a10*/  @P6 HADD2.F32 R141, -RZ, R108.reuse.H0_H0 ;  /* 0x2000006cff8d6230 */ /* 0x100fe40000004100 */
[----:B------:R-:W-:Y:S01]  /*2a20*/  FMUL.FTZ R246, R159, R140 ;  /* 0x0000008c9ff67220 */ /* 0x000fe20000410000 */
[----:B------:R-:W-:Y:S01]  /*2a30*/  FFMA.FTZ R140, R229, R145, R144 ;  /* 0x00000091e58c7223 */ /* 0x000fe20000010090 */
[----:B------:R-:W-:Y:S01]  /*2a40*/  FADD.FTZ R248, R238, -R143 ;  /* 0x8000008feef87221 */ /* 0x000fe20000010000 */
[----:B------:R-:W-:Y:S02]  /*2a50*/  @P6 HADD2.F32 R143, -RZ, R111.H1_H1 ;  /* 0x3000006fff8f6230 */ /* 0x000fe40000004100 */
[----:B------:R-:W-:Y:S01]  /*2a60*/  @P6 FADD.FTZ R246, R246, R141 ;  /* 0x0000008df6f66221 */ /* 0x000fe20000010000 */
[----:B------:R-:W-:-:S02]  /*2a70*/  @P6 HADD2.F32 R141, -RZ, R108.H1_H1 ;  /* 0x3000006cff8d6230 */ /* 0x000fc40000004100 */
[----:B------:R-:W-:Y:S01]  /*2a80*/  FMUL.FTZ R248, R159, R248 ;  /* 0x000000f89ff87220 */ /* 0x000fe20000410000 */
[----:B------:R-:W-:Y:S01]  /*2a90*/  FADD.FTZ R140, R227, -R140 ;  /* 0x8000008ce38c7221 */ /* 0x000fe20000010000 */
[C---:B------:R-:W-:Y:S01]  /*2aa0*/  FMUL.FTZ R242, R159.reuse, R242 ;  /* 0x000000f29ff27220 */ /* 0x040fe20000410000 */
[----:B------:R-:W-:Y:S01]  /*2ab0*/  @P6 FADD.FTZ R252, R252, R143 ;  /* 0x0000008ffcfc6221 */ /* 0x000fe20000010000 */
[----:B------:R-:W-:Y:S01]  /*2ac0*/  @P6 FADD.FTZ R248, R248, R141 ;  /* 0x0000008df8f86221 */ /* 0x000fe20000010000 */
[----:B------:R-:W-:Y:S02]  /*2ad0*/  @P6 HADD2.F32 R141, -RZ, R111.H0_H0 ;  /* 0x2000006fff8d6230 */ /* 0x000fe40000004100 */
[----:B------:R-:W-:Y:S01]  /*2ae0*/  FMUL.FTZ R250, R159, R140 ;  /* 0x0000008c9ffa7220 */ /* 0x000fe20000410000 */
[----:B------:R-:W-:Y:S01]  /*2af0*/  @P6 FADD.FTZ R242, R242, R147 ;  /* 0x00000093f2f26221 */ /* 0x000fe20000010000 */
[-C--:B------:R-:W-:Y:S02]  /*2b00*/  FMUL.FTZ R243, R252, R245.reuse ;  /* 0x000000f5fcf37220 */ /* 0x080fe40000410000 */
[----:B------:R-:W-:Y:S01]  /*2b10*/  @P6 FADD.FTZ R250, R250, R141 ;  /* 0x0000008dfafa6221 */ /* 0x000fe20000010000 */
[----:B------:R-:W-:Y:S01]  /*2b20*/  ISETP.NE.U32.AND P6, PT, RZ, UR14, PT ;  /* 0x0000000eff007c0c */ /* 0x000fe2000bfc5070 */
[----:B------:R-:W-:-:S03]  /*2b30*/  FMUL.FTZ R187, R242, R245 ;  /* 0x000000f5f2bb7220 */ /* 0x000fc60000410000 */
[----:B------:R-:W-:-:S13]  /*2b40*/  ISETP.NE.AND.EX P6, PT, RZ, UR15, PT, P6 ;  /* 0x0000000fff007c0c */ /* 0x000fda000bfc5360 */
[----:B------:R-:W-:Y:S01]  /*2b50*/  @P6 F2FP.F16.F32.PACK_AB R143, RZ, R142 ;  /* 0x0000008eff8f623e */ /* 0x000fe200000000ff */
[-C--:B------:R-:W-:Y:S01]  /*2b60*/  FMUL.FTZ R142, R142, R245.reuse ;  /* 0x000000f58e8e7220 */ /* 0x080fe20000410000 */
[----:B------:R-:W-:Y:S01]  /*2b70*/  @P6 F2FP.F16.F32.PACK_AB R141, RZ, R186 ;  /* 0x000000baff8d623e */ /* 0x000fe200000000ff */
[-C--:B------:R-:W-:Y:S01]  /*2b80*/  FMUL.FTZ R186, R186, R245.reuse ;  /* 0x000000f5baba7220 */ /* 0x080fe20000410000 */
[----:B------:R-:W-:Y:S01]  /*2b90*/  @P6 F2FP.F16.F32.PACK_AB R140, RZ, R246 ;  /* 0x000000f6ff8c623e */ /* 0x000fe200000000ff */
[-C--:B------:R-:W-:Y:S01]  /*2ba0*/  FMUL.FTZ R246, R246, R245.reuse ;  /* 0x000000f5f6f67220 */ /* 0x080fe20000410000 */
[----:B------:R-:W-:Y:S01]  /*2bb0*/  @P6 F2FP.F16.F32.PACK_AB R146, RZ, R250 ;  /* 0x000000faff92623e */ /* 0x000fe200000000ff */
[----:B------:R-:W-:Y:S01]  /*2bc0*/  FMUL.FTZ R250, R250, R245 ;  /* 0x000000f5fafa7220 */ /* 0x000fe20000410000 */
[----:B------:R-:W-:Y:S02]  /*2bd0*/  @P6 PRMT R118, R143, 0x7610, R118 ;  /* 0x000076108f766816 */ /* 0x000fe40000000076 */
[----:B------:R-:W-:-:S02]  /*2be0*/  @P6 PRMT R117, R141, 0x7610, R117 ;  /* 0x000076108d756816 */ /* 0x000fc40000000075 */
[----:B------:R-:W-:Y:S02]  /*2bf0*/  @P6 PRMT R116, R140, 0x7610, R116 ;  /* 0x000076108c746816 */ /* 0x000fe40000000074 */
[----:B------:R-:W-:Y:S02]  /*2c00*/  @P6 F2FP.F16.F32.PACK_AB R143, RZ, R244 ;  /* 0x000000f4ff8f623e */ /* 0x000fe400000000ff */
[----:B------:R-:W-:Y:S02]  /*2c10*/  @P6 F2FP.F16.F32.PACK_AB R141, RZ, R242 ;  /* 0x000000f2ff8d623e */ /* 0x000fe400000000ff */
[----:B------:R-:W-:Y:S02]  /*2c20*/  @P6 F2FP.F16.F32.PACK_AB R140, RZ, R248 ;  /* 0x000000f8ff8c623e */ /* 0x000fe400000000ff */
[----:B------:R-:W-:Y:S02]  /*2c30*/  @P6 F2FP.F16.F32.PACK_AB R147, RZ, R252 ;  /* 0x000000fcff93623e */ /* 0x000fe400000000ff */
        /* <DEDUP_REMOVED lines=8> */
[----:B------:R-:W-:Y:S01]  /*2cc0*/  F2FP.F16.F32.PACK_AB R142, R143, R142 ;  /* 0x0000008e8f8e723e */ /* 0x000fe200000000ff */
[----:B------:R-:W-:Y:S01]  /*2cd0*/  FMUL.FTZ R143, R248, R245 ;  /* 0x000000f5f88f7220 */ /* 0x000fe20000410000 */
[----:B------:R-:W-:-:S13]  /*2ce0*/  ISETP.NE.AND.EX P6, PT, RZ, UR15, PT, P6 ;  /* 0x0000000fff007c0c */ /* 0x000fda000bfc5360 */
[----:B------:R-:W1:Y:S01]  /*2cf0*/  @P6 LDC.64 R140, c[0x0][0x308] ;  /* 0x0000c200ff8c6b82 */ /* 0x000e620000000a00 */
[----:B0-----:R-:W-:-:S04]  /*2d00*/  IMAD.WIDE.U32 R146, R158, 0x10, R146 ;  /* 0x000000109e927825 */ /* 0x001fc800078e0092 */
[C---:B-1----:R-:W-:Y:S01]  /*2d10*/  @P6 IMAD.WIDE.U32 R140, R158.reuse, 0x10, R140 ;  /* 0x000000109e8c6825 */ /* 0x042fe200078e008c */
[----:B------:R-:W-:-:S04]  /*2d20*/  IADD3 R158, R158, 0x80, RZ ;  /* 0x000000809e9e7810 */ /* 0x000fc80007ffe0ff */
[----:B------:R0:W-:Y:S02]  /*2d30*/  @P6 STG.E.128 desc[UR4][R140.64], R116 ;  /* 0x000000748c006986 */ /* 0x0001e4000c101d04 */
[----:B0-----:R-:W-:Y:S02]  /*2d40*/  F2FP.F16.F32.PACK_AB R140, R143, R246 ;  /* 0x000000f68f8c723e */ /* 0x001fe400000000ff */
[----:B------:R-:W-:Y:S02]  /*2d50*/  F2FP.F16.F32.PACK_AB R141, R187, R186 ;  /* 0x000000babb8d723e */ /* 0x000fe400000000ff */
[----:B------:R-:W-:-:S05]  /*2d60*/  F2FP.F16.F32.PACK_AB R143, R243, R250 ;  /* 0x000000faf38f723e */ /* 0x000fca00000000ff */
[----:B------:R0:W-:Y:S02]  /*2d70*/  STG.E.128 desc[UR4][R146.64], R140 ;  /* 0x0000008c92007986 */ /* 0x0001e4000c101d04 */
.L_x_1801:
[----:B------:R-:W-:Y:S05]  /*2d80*/  BSYNC B0 ;  /* 0x0000000000007941 */ /* 0x000fea0003800000 */
.L_x_1800:
[----:B------:R-:W-:Y:S04]  /*2d90*/  BSSY B0, `(.L_x_1802) ;  /* 0x0000053000007945 */ /* 0x000fe80003800000 */
[----:B------:R-:W-:Y:S05]  /*2da0*/  @!P4 BRA `(.L_x_1803) ;  /* 0x000000040044c947 */ /* 0x000fea0003800000 */
[----:B------:R-:W-:Y:S01]  /*2db0*/  ISETP.NE.U32.AND P6, PT, RZ, UR10, PT ;  /* 0x0000000aff007c0c */ /* 0x000fe2000bfc5070 */
[-CC-:B0-----:R-:W-:Y:S01]  /*2dc0*/  FFMA.FTZ R140, R219, R145.reuse, R144.reuse ;  /* 0x00000091db8c7223 */ /* 0x181fe20000010090 */
[-CC-:B------:R-:W-:Y:S01]  /*2dd0*/  FFMA.FTZ R142, R216, R145.reuse, R144.reuse ;  /* 0x00000091d88e7223 */ /* 0x180fe20000010090 */
[-C--:B------:R-:W-:Y:S01]  /*2de0*/  FFMA.FTZ R147, R220, R145.reuse, R144 ;  /* 0x00000091dc937223 */ /* 0x080fe20000010090 */
[----:B------:R-:W-:Y:S01]  /*2df0*/  ISETP.NE.AND.EX P6, PT, RZ, UR11, PT, P6 ;  /* 0x0000000bff007c0c */ /* 0x000fe2000bfc5360 */
[----:B------:R-:W-:Y:S01]  /*2e00*/  FADD.FTZ R140, R217, -R140 ;  /* 0x8000008cd98c7221 */ /* 0x000fe20000010000 */
[----:B------:R-:W-:Y:S01]  /*2e10*/  FADD.FTZ R244, R215, -R142 ;  /* 0x8000008ed7f47221 */ /* 0x000fe20000010000 */
[-CC-:B------:R-:W-:Y:S01]  /*2e20*/  FFMA.FTZ R146, R214, R145.reuse, R144.reuse ;  /* 0x00000091d6927223 */ /* 0x180fe20000010090 */
[----:B------:R-:W-:Y:S01]  /*2e30*/  FADD.FTZ R242, R218, -R147 ;  /* 0x80000093daf27221 */ /* 0x000fe20000010000 */
[----:B------:R-:W-:Y:S01]  /*2e40*/  FMUL.FTZ R142, R159, R140 ;  /* 0x0000008c9f8e7220 */ /* 0x000fe20000410000 */
[----:B------:R-:W-:Y:S01]  /*2e50*/  FFMA.FTZ R140, R223, R145, R144 ;  /* 0x00000091df8c7223 */ /* 0x000fe20000010090 */
[----:B------:R-:W-:Y:S01]  /*2e60*/  FMUL.FTZ R244, R159, R244 ;  /* 0x000000f49ff47220 */ /* 0x000fe20000410000 */
[----:B------:R-:W-:Y:S01]  /*2e70*/  FADD.FTZ R146, R209, -R146 ;  /* 0x80000092d1927221 */ /* 0x000fe20000010000 */
[----:B------:R-:W-:Y:S01]  /*2e80*/  FMUL.FTZ R242, R159, R242 ;  /* 0x000000f29ff27220 */ /* 0x000fe20000410000 */
[----:B------:R-:W-:-:S02]  /*2e90*/  FADD.FTZ R140, R221, -R140 ;  /* 0x8000008cdd8c7221 */ /* 0x000fc40000010000 */
[C---:B------:R-:W-:Y:S01]  /*2ea0*/  FMUL.FTZ R252, R159.reuse, R146 ;  /* 0x000000929ffc7220 */ /* 0x040fe20000410000 */
[--C-:B------:R-:W-:Y:S02]  /*2eb0*/  @P6 HADD2.F32 R141, -RZ, R114.reuse.H0_H0 ;  /* 0x20000072ff8d6230 */ /* 0x100fe40000004100 */
[----:B------:R-:W-:Y:S01]  /*2ec0*/  FMUL.FTZ R186, R159, R140 ;  /* 0x0000008c9fba7220 */ /* 0x000fe20000410000 */
[----:B------:R-:W-:Y:S02]  /*2ed0*/  @P6 HADD2.F32 R143, -RZ, R114.H1_H1 ;  /* 0x30000072ff8f6230 */ /* 0x000fe40000004100 */
[-CC-:B------:R-:W-:Y:S01]  /*2ee0*/  FFMA.FTZ R140, R213, R145.reuse, R144.reuse ;  /* 0x00000091d58c7223 */ /* 0x180fe20000010090 */
[--C-:B------:R-:W-:Y:S02]  /*2ef0*/  @P6 HADD2.F32 R147, -RZ, R113.reuse.H1_H1 ;  /* 0x30000071ff936230 */ /* 0x100fe40000004100 */
[----:B------:R-:W-:Y:S01]  /*2f00*/  @P6 FADD.FTZ R142, R142, R141 ;  /* 0x0000008d8e8e6221 */ /* 0x000fe20000010000 */
[----:B------:R-:W-:Y:S01]  /*2f10*/  FFMA.FTZ R141, R167, R145, R144 ;  /* 0x00000091a78d7223 */ /* 0x000fe20000010090 */
[----:B------:R-:W-:Y:S01]  /*2f20*/  @P6 FADD.FTZ R244, R244, R143 ;  /* 0x0000008ff4f46221 */ /* 0x000fe20000010000 */
[----:B------:R-:W-:-:S02]  /*2f30*/  @P6 HADD2.F32 R143, -RZ, R113.H0_H0 ;  /* 0x20000071ff8f6230 */ /* 0x000fc40000004100 */
[----:B------:R-:W-:Y:S01]  /*2f40*/  FADD.FTZ R140, R211, -R140 ;  /* 0x8000008cd38c7221 */ /* 0x000fe20000010000 */
[----:B------:R-:W-:Y:S01]  /*2f50*/  FADD.FTZ R246, R226, -R141 ;  /* 0x8000008de2f67221 */ /* 0x000fe20000010000 */
[--C-:B------:R-:W-:Y:S02]  /*2f60*/  @P6 HADD2.F32 R141, -RZ, R112.reuse.H0_H0 ;  /* 0x20000070ff8d6230 */ /* 0x100fe40000004100 */
[----:B------:R-:W-:Y:S01]  /*2f70*/  @P6 FADD.FTZ R242, R242, R147 ;  /* 0x00000093f2f26221 */ /* 0x000fe20000010000 */
[----:B------:R-:W-:Y:S01]  /*2f80*/  @P6 FADD.FTZ R186, R186, R143 ;  /* 0x0000008fbaba6221 */ /* 0x000fe20000010000 */
[----:B------:R-:W-:Y:S01]  /*2f90*/  FFMA.FTZ R143, R224, R145, R144 ;  /* 0x00000091e08f7223 */ /* 0x000fe20000010090 */
[C---:B------:R-:W-:Y:S01]  /*2fa0*/  FMUL.FTZ R246, R159.reuse, R246 ;  /* 0x000000f69ff67220 */ /* 0x040fe20000410000 */
[----:B------:R-:W-:Y:S01]  /*2fb0*/  FMUL.FTZ R250, R159, R140 ;  /* 0x0000008c9ffa7220 */ /* 0x000fe20000410000 */
[----:B------:R-:W-:Y:S01]  /*2fc0*/  FMUL.FTZ R187, R242, R245 ;  /* 0x000000f5f2bb7220 */ /* 0x000fe20000410000 */
[----:B------:R-:W-:Y:S01]  /*2fd0*/  FADD.FTZ R248, R222, -R143 ;  /* 0x8000008fdef87221 */ /* 0x000fe20000010000 */
[----:B------:R-:W-:Y:S01]  /*2fe0*/  @P6 FADD.FTZ R246, R246, R141 ;  /* 0x0000008df6f66221 */ /* 0x000fe20000010000 */
[----:B------:R-:W-:-:S02]  /*2ff0*/  @P6 HADD2.F32 R141, -RZ, R112.H1_H1 ;  /* 0x30000070ff8d6230 */ /* 0x000fc40000004100 */
[----:B------:R-:W-:Y:S01]  /*3000*/  FMUL.FTZ R248, R159, R248 ;  /* 0x000000f89ff87220 */ /* 0x000fe20000410000 */
[----:B------:R-:W-:-:S03]  /*3010*/  @P6 HADD2.F32 R143, -RZ, R115.H1_H1 ;  /* 0x30000073ff8f6230 */ /* 0x000fc60000004100 */
[----:B------:R-:W-:Y:S01]  /*3020*/  @P6 FADD.FTZ R248, R248, R141 ;  /* 0x0000008df8f86221 */ /* 0x000fe20000010000 */
[----:B------:R-:W-:Y:S02]  /*3030*/  @P6 HADD2.F32 R141, -RZ, R115.H0_H0 ;  /* 0x20000073ff8d6230 */ /* 0x000fe40000004100 */
[----:B------:R-:W-:-:S03]  /*3040*/  @P6 FADD.FTZ R252, R252, R143 ;  /* 0x0000008ffcfc6221 */ /* 0x000fc60000010000 */
        /* <DEDUP_REMOVED lines=39> */
.L_x_1803:
[----:B------:R-:W-:Y:S05]  /*32c0*/  BSYNC B0 ;  /* 0x0000000000007941 */ /* 0x000fea0003800000 */
.L_x_1802:
[----:B------:R-:W-:Y:S04]  /*32d0*/  BSSY B0, `(.L_x_1804) ;  /* 0x0000053000007945 */ /* 0x000fe80003800000 */
[----:B------:R-:W-:Y:S05]  /*32e0*/  @!P3 BRA `(.L_x_1805) ;  /* 0x000000040044b947 */ /* 0x000fea0003800000 */
[----:B------:R-:W-:Y:S01]  /*32f0*/  ISETP.NE.U32.AND P6, PT, RZ, UR10, PT ;  /* 0x0000000aff007c0c */ /* 0x000fe2000bfc5070 */
[-CC-:B01----:R-:W-:Y:S01]  /*3300*/  FFMA.FTZ R141, R203, R145.reuse, R144.reuse ;  /* 0x00000091cb8d7223 */ /* 0x183fe20000010090 */
[-CC-:B------:R-:W-:Y:S01]  /*3310*/  FFMA.FTZ R143, R200, R145.reuse, R144.reuse ;  /* 0x00000091c88f7223 */ /* 0x180fe20000010090 */
[-C--:B------:R-:W-:Y:S01]  /*3320*/  FFMA.FTZ R140, R207, R145.reuse, R144 ;  /* 0x00000091cf8c7223 */ /* 0x080fe20000010090 */
[----:B------:R-:W-:Y:S01]  /*3330*/  ISETP.NE.AND.EX P6, PT, RZ, UR11, PT, P6 ;  /* 0x0000000bff007c0c */ /* 0x000fe2000bfc5360 */
[----:B------:R-:W-:Y:S01]  /*3340*/  FADD.FTZ R142, R202, -R141 ;  /* 0x8000008dca8e7221 */ /* 0x000fe20000010000 */
[----:B------:R-:W-:Y:S01]  /*3350*/  FADD.FTZ R244, R198, -R143 ;  /* 0x8000008fc6f47221 */ /* 0x000fe20000010000 */
[----:B------:R-:W-:Y:S01]  /*3360*/  FADD.FTZ R140, R205, -R140 ;  /* 0x8000008ccd8c7221 */ /* 0x000fe20000010000 */
[-CC-:B------:R-:W-:Y:S01]  /*3370*/  FFMA.FTZ R147, R206, R145.reuse, R144.reuse ;  /* 0x00000091ce937223 */ /* 0x180fe20000010090 */
[C---:B------:R-:W-:Y:S01]  /*3380*/  FMUL.FTZ R142, R159.reuse, R142 ;  /* 0x0000008e9f8e7220 */ /* 0x040fe20000410000 */
[C---:B------:R-:W-:Y:S01]  /*3390*/  FMUL.FTZ R244, R159.reuse, R244 ;  /* 0x000000f49ff47220 */ /* 0x040fe20000410000 */
[----:B------:R-:W-:Y:S01]  /*33a0*/  FMUL.FTZ R186, R159, R140 ;  /* 0x0000008c9fba7220 */ /* 0x000fe20000410000 */
[----:B------:R-:W-:Y:S01]  /*33b0*/  FFMA.FTZ R140, R162, R145, R144 ;  /* 0x00000091a28c7223 */ /* 0x000fe20000010090 */
[----:B------:R-:W-:-:S03]  /*33c0*/  FADD.FTZ R242, R204, -R147 ;  /* 0x80000093ccf27221 */ /* 0x000fc60000010000 */
[----:B------:R-:W-:Y:S01]  /*33d0*/  FADD.FTZ R140, R169, -R140 ;  /* 0x8000008ca98c7221 */ /* 0x000fe20000010000 */
[--C-:B------:R-:W-:Y:S02]  /*33e0*/  @P6 HADD2.F32 R141, -RZ, R130.reuse.H0_H0 ;  /* 0x20000082ff8d6230 */ /* 0x100fe40000004100 */
[C---:B------:R-:W-:Y:S01]  /*33f0*/  FMUL.FTZ R242, R159.reuse, R242 ;  /* 0x000000f29ff27220 */ /* 0x040fe20000410000 */
[----:B------:R-:W-:Y:S02]  /*3400*/  @P6 HADD2.F32 R143, -RZ, R130.H1_H1 ;  /* 0x30000082ff8f6230 */ /* 0x000fe40000004100 */
[----:B------:R-:W-:Y:S01]  /*3410*/  FMUL.FTZ R252, R159, R140 ;  /* 0x0000008c9ffc7220 */ /* 0x000fe20000410000 */
[--C-:B------:R-:W-:Y:S02]  /*3420*/  @P6 HADD2.F32 R147, -RZ, R129.reuse.H1_H1 ;  /* 0x30000081ff936230 */ /* 0x100fe40000004100 */
[----:B------:R-:W-:Y:S01]  /*3430*/  @P6 FADD.FTZ R142, R142, R141 ;  /* 0x0000008d8e8e6221 */ /* 0x000fe20000010000 */
[----:B------:R-:W-:Y:S01]  /*3440*/  FFMA.FTZ R141, R165, R145, R144 ;  /* 0x00000091a58d7223 */ /* 0x000fe20000010090 */
[----:B------:R-:W-:Y:S01]  /*3450*/  @P6 FADD.FTZ R244, R244, R143 ;  /* 0x0000008ff4f46221 */ /* 0x000fe20000010000 */
[----:B------:R-:W-:-:S02]  /*3460*/  @P6 HADD2.F32 R143, -RZ, R129.H0_H0 ;  /* 0x20000081ff8f6230 */ /* 0x000fc40000004100 */
[----:B------:R-:W-:Y:S01]  /*3470*/  @P6 FADD.FTZ R242, R242, R147 ;  /* 0x00000093f2f26221 */ /* 0x000fe20000010000 */
[----:B------:R-:W-:Y:S01]  /*3480*/  FADD.FTZ R246, R212, -R141 ;  /* 0x8000008dd4f67221 */ /* 0x000fe20000010000 */
[--C-:B------:R-:W-:Y:S02]  /*3490*/  @P6 HADD2.F32 R141, -RZ, R128.reuse.H0_H0 ;  /* 0x20000080ff8d6230 */ /* 0x100fe40000004100 */
[----:B------:R-:W-:Y:S01]  /*34a0*/  @P6 FADD.FTZ R186, R186, R143 ;  /* 0x0000008fbaba6221 */ /* 0x000fe20000010000 */
[--C-:B------:R-:W-:Y:S01]  /*34b0*/  FFMA.FTZ R143, R210, R145, R144.reuse ;  /* 0x00000091d28f7223 */ /* 0x100fe20000010090 */
[----:B------:R-:W-:Y:S01]  /*34c0*/  FMUL.FTZ R246, R159, R246 ;  /* 0x000000f69ff67220 */ /* 0x000fe20000410000 */
[----:B------:R-:W-:Y:S02]  /*34d0*/  FMUL.FTZ R187, R242, R245 ;  /* 0x000000f5f2bb7220 */ /* 0x000fe40000410000 */
[----:B------:R-:W-:Y:S01]  /*34e0*/  FADD.FTZ R248, R208, -R143 ;  /* 0x8000008fd0f87221 */ /* 0x000fe20000010000 */
[----:B------:R-:W-:Y:S01]  /*34f0*/  @P6 FADD.FTZ R246, R246, R141 ;  /* 0x0000008df6f66221 */ /* 0x000fe20000010000 */
[----:B------:R-:W-:Y:S01]  /*3500*/  FFMA.FTZ R143, R201, R145, R144 ;  /* 0x00000091c98f7223 */ /* 0x000fe20000010090 */
[----:B------:R-:W-:-:S02]  /*3510*/  @P6 HADD2.F32 R141, -RZ, R128.H1_H1 ;  /* 0x30000080ff8d6230 */ /* 0x000fc40000004100 */
[C---:B------:R-:W-:Y:S01]  /*3520*/  FMUL.FTZ R248, R159.reuse, R248 ;  /* 0x000000f89ff87220 */ /* 0x040fe20000410000 */
[----:B------:R-:W-:Y:S01]  /*3530*/  FADD.FTZ R250, R160, -R143 ;  /* 0x8000008fa0fa7221 */ /* 0x000fe20000010000 */
[--C-:B------:R-:W-:Y:S02]  /*3540*/  @P6 HADD2.F32 R143, -RZ, R131.reuse.H1_H1 ;  /* 0x30000083ff8f6230 */ /* 0x100fe40000004100 */
[----:B------:R-:W-:Y:S01]  /*3550*/  @P6 FADD.FTZ R248, R248, R141 ;  /* 0x0000008df8f86221 */ /* 0x000fe20000010000 */
[----:B------:R-:W-:Y:S02]  /*3560*/  @P6 HADD2.F32 R141, -RZ, R131.H0_H0 ;  /* 0x20000083ff8d6230 */ /* 0x000fe40000004100 */
[----:B------:R-:W-:Y:S01]  /*3570*/  FMUL.FTZ R250, R159, R250 ;  /* 0x000000fa9ffa7220 */ /* 0x000fe20000410000 */
        /* <DEDUP_REMOVED lines=40> */
.L_x_1805:
[----:B------:R-:W-:Y:S05]  /*3800*/  BSYNC B0 ;  /* 0x0000000000007941 */ /* 0x000fea0003800000 */
.L_x_1804:
[----:B------:R-:W-:Y:S04]  /*3810*/  BSSY B0, `(.L_x_1806) ;  /* 0x0000053000007945 */ /* 0x000fe80003800000 */
[----:B------:R-:W-:Y:S05]  /*3820*/  @!P2 BRA `(.L_x_1807) ;  /* 0x000000040044a947 */ /* 0x000fea0003800000 */
[----:B------:R-:W-:Y:S01]  /*3830*/  ISETP.NE.U32.AND P6, PT, RZ, UR10, PT ;  /* 0x0000000aff007c0c */ /* 0x000fe2000bfc5070 */
[-CC-:B012---:R-:W-:Y:S01]  /*3840*/  FFMA.FTZ R140, R174, R145.reuse, R144.reuse ;  /* 0x00000091ae8c7223 */ /* 0x187fe20000010090 */
[-C--:B------:R-:W-:Y:S02]  /*3850*/  FFMA.FTZ R141, R175, R145.reuse, R144 ;  /* 0x00000091af8d7223 */ /* 0x080fe40000010090 */
[----:B------:R-:W-:Y:S01]  /*3860*/  ISETP.NE.AND.EX P6, PT, RZ, UR11, PT, P6 ;  /* 0x0000000bff007c0c */ /* 0x000fe2000bfc5360 */
[----:B------:R-:W-:Y:S01]  /*3870*/  FADD.FTZ R140, R179, -R140 ;  /* 0x8000008cb38c7221 */ /* 0x000fe20000010000 */
[----:B------:R-:W-:Y:S01]  /*3880*/  FADD.FTZ R142, R172, -R141 ;  /* 0x8000008dac8e7221 */ /* 0x000fe20000010000 */
[-CC-:B------:R-:W-:Y:S02]  /*3890*/  FFMA.FTZ R141, R173, R145.reuse, R144.reuse ;  /* 0x00000091ad8d7223 */ /* 0x180fe40000010090 */
[C---:B------:R-:W-:Y:S01]  /*38a0*/  FMUL.FTZ R244, R159.reuse, R140 ;  /* 0x0000008c9ff47220 */ /* 0x040fe20000410000 */
[-CC-:B------:R-:W-:Y:S01]  /*38b0*/  FFMA.FTZ R140, R168, R145.reuse, R144.reuse ;  /* 0x00000091a88c7223 */ /* 0x180fe20000010090 */
[----:B------:R-:W-:Y:S01]  /*38c0*/  FMUL.FTZ R142, R159, R142 ;  /* 0x0000008e9f8e7220 */ /* 0x000fe20000410000 */
[----:B------:R-:W-:Y:S01]  /*38d0*/  FADD.FTZ R186, R170, -R141 ;  /* 0x8000008daaba7221 */ /* 0x000fe20000010000 */
[----:B------:R-:W-:Y:S01]  /*38e0*/  FFMA.FTZ R141, R163, R145, R144 ;  /* 0x00000091a38d7223 */ /* 0x000fe20000010090 */
[----:B------:R-:W-:-:S02]  /*38f0*/  FADD.FTZ R140, R177, -R140 ;  /* 0x8000008cb18c7221 */ /* 0x000fc40000010000 */
[C---:B------:R-:W-:Y:S01]  /*3900*/  FMUL.FTZ R186, R159.reuse, R186 ;  /* 0x000000ba9fba7220 */ /* 0x040fe20000410000 */
[----:B------:R-:W-:Y:S02]  /*3910*/  @P6 HADD2.F32 R143, -RZ, R134.H0_H0 ;  /* 0x20000086ff8f6230 */ /* 0x000fe40000004100 */
[----:B------:R-:W-:Y:S01]  /*3920*/  FMUL.FTZ R242, R159, R140 ;  /* 0x0000008c9ff27220 */ /* 0x000fe20000410000 */
[----:B------:R-:W-:Y:S01]  /*3930*/  FFMA.FTZ R140, R164, R145, R144 ;  /* 0x00000091a48c7223 */ /* 0x000fe20000010090 */
[----:B------:R-:W-:Y:S01]  /*3940*/  FADD.FTZ R246, R166, -R141 ;  /* 0x8000008da6f67221 */ /* 0x000fe20000010000 */
[----:B------:R-:W-:Y:S02]  /*3950*/  @P6 HADD2.F32 R141, -RZ, R132.H0_H0 ;  /* 0x20000084ff8d6230 */ /* 0x000fe40000004100 */
[----:B------:R-:W-:Y:S01]  /*3960*/  @P6 FADD.FTZ R142, R142, R143 ;  /* 0x0000008f8e8e6221 */ /* 0x000fe20000010000 */
[----:B------:R-:W-:Y:S02]  /*3970*/  @P6 HADD2.F32 R143, -RZ, R133.H0_H0 ;  /* 0x20000085ff8f6230 */ /* 0x000fe40000004100 */
[----:B------:R-:W-:Y:S01]  /*3980*/  FADD.FTZ R140, R171, -R140 ;  /* 0x8000008cab8c7221 */ /* 0x000fe20000010000 */
[----:B------:R-:W-:Y:S01]  /*3990*/  FMUL.FTZ R246, R159, R246 ;  /* 0x000000f69ff67220 */ /* 0x000fe20000410000 */
[----:B------:R-:W-:-:S02]  /*39a0*/  @P6 HADD2.F32 R147, -RZ, R134.H1_H1 ;  /* 0x30000086ff936230 */ /* 0x000fc40000004100 */
[----:B------:R-:W-:Y:S01]  /*39b0*/  @P6 FADD.FTZ R186, R186, R143 ;  /* 0x0000008fbaba6221 */ /* 0x000fe20000010000 */
[----:B------:R-:W-:Y:S02]  /*39c0*/  @P6 HADD2.F32 R143, -RZ, R133.H1_H1 ;  /* 0x30000085ff8f6230 */ /* 0x000fe40000004100 */
[----:B------:R-:W-:Y:S01]  /*39d0*/  FMUL.FTZ R248, R159, R140 ;  /* 0x0000008c9ff87220 */ /* 0x000fe20000410000 */
[----:B------:R-:W-:Y:S01]  /*39e0*/  @P6 FADD.FTZ R246, R246, R141 ;  /* 0x0000008df6f66221 */ /* 0x000fe20000010000 */
[-CC-:B------:R-:W-:Y:S01]  /*39f0*/  FFMA.FTZ R140, R178, R145.reuse, R144.reuse ;  /* 0x00000091b28c7223 */ /* 0x180fe20000010090 */
[----:B------:R-:W-:Y:S02]  /*3a00*/  @P6 HADD2.F32 R141, -RZ, R132.H1_H1 ;  /* 0x30000084ff8d6230 */ /* 0x000fe40000004100 */
[----:B------:R-:W-:Y:S01]  /*3a10*/  @P6 FADD.FTZ R242, R242, R143 ;  /* 0x0000008ff2f26221 */ /* 0x000fe20000010000 */
[----:B------:R-:W-:Y:S01]  /*3a20*/  FFMA.FTZ R143, R181, R145, R144 ;  /* 0x00000091b58f7223 */ /* 0x000fe20000010090 */
[----:B------:R-:W-:Y:S01]  /*3a30*/  FADD.FTZ R140, R183, -R140 ;  /* 0x8000008cb78c7221 */ /* 0x000fe20000010000 */
[----:B------:R-:W-:Y:S01]  /*3a40*/  @P6 FADD.FTZ R244, R244, R147 ;  /* 0x00000093f4f46221 */ /* 0x000fe20000010000 */
[----:B------:R-:W-:Y:S01]  /*3a50*/  @P6 FADD.FTZ R248, R248, R141 ;  /* 0x0000008df8f86221 */ /* 0x000fe20000010000 */
[----:B------:R-:W-:Y:S01]  /*3a60*/  FADD.FTZ R250, R176, -R143 ;  /* 0x8000008fb0fa7221 */ /* 0x000fe20000010000 */
[----:B------:R-:W-:-:S02]  /*3a70*/  @P6 HADD2.F32 R141, -RZ, R135.H0_H0 ;  /* 0x20000087ff8d6230 */ /* 0x000fc40000004100 */
[C---:B------:R-:W-:Y:S01]  /*3a80*/  FMUL.FTZ R252, R159.reuse, R140 ;  /* 0x0000008c9ffc7220 */ /* 0x040fe20000410000 */
[----:B------:R-:W-:Y:S02]  /*3a90*/  @P6 HADD2.F32 R143, -RZ, R135.H1_H1 ;  /* 0x30000087ff8f6230 */ /* 0x000fe40000004100 */
[----:B------:R-:W-:Y:S01]  /*3aa0*/  FMUL.FTZ R250, R159, R250 ;  /* 0x000000fa9ffa7220 */ /* 0x000fe20000410000 */
[----:B------:R-:W-:-:S03]  /*3ab0*/  FMUL.FTZ R187, R242, R245 ;  /* 0x000000f5f2bb7220 */ /* 0x000fc60000410000 */
[----:B------:R-:W-:Y:S01]  /*3ac0*/  @P6 FADD.FTZ R250, R250, R141 ;  /* 0x0000008dfafa6221 */ /* 0x000fe20000010000 */
[----:B------:R-:W-:Y:S01]  /*3ad0*/  @P6 FADD.FTZ R252, R252, R143 ;  /* 0x0000008ffcfc6221 */ /* 0x000fe20000010000 */
[----:B------:R-:W-:-:S03]  /*3ae0*/  ISETP.NE.U32.AND P6, PT, RZ, UR14, PT ;  /* 0x0000000eff007c0c */ /* 0x000fc6000bfc5070 */
[----:B------:R-:W-:Y:S01]  /*3af0*/  FMUL.FTZ R243, R252, R245 ;  /* 0x000000f5fcf37220 */ /* 0x000fe20000410000 */
        /* <DEDUP_REMOVED lines=36> */
.L_x_1807:
[----:B------:R-:W-:Y:S05]  /*3d40*/  BSYNC B0 ;  /* 0x0000000000007941 */ /* 0x000fea0003800000 */
.L_x_1806:
        /* <DEDUP_REMOVED lines=9> */
[-C--:B------:R-:W-:Y:S01]  /*3de0*/  FFMA.FTZ R248, R196, R145.reuse, R144 ;  /* 0x00000091c4f87223 */ /* 0x080fe20000010090 */
[----:B------:R-:W-:Y:S01]  /*3df0*/  FADD.FTZ R244, R190, -R147 ;  /* 0x80000093bef47221 */ /* 0x000fe20000010000 */
[----:B------:R-:W-:Y:S01]  /*3e00*/  FADD.FTZ R242, R195, -R242 ;  /* 0x800000f2c3f27221 */ /* 0x000fe20000010000 */
[-C--:B------:R-:W-:Y:S01]  /*3e10*/  FFMA.FTZ R146, R184, R145.reuse, R144 ;  /* 0x00000091b8927223 */ /* 0x080fe20000010090 */
[----:B------:R-:W-:Y:S01]  /*3e20*/  FADD.FTZ R142, R182, -R141 ;  /* 0x8000008db68e7221 */ /* 0x000fe20000010000 */
[----:B------:R-:W-:Y:S01]  /*3e30*/  FADD.FTZ R186, R188, -R143 ;  /* 0x8000008fbcba7221 */ /* 0x000fe20000010000 */
[----:B------:R-:W-:Y:S01]  /*3e40*/  FADD.FTZ R250, R199, -R248 ;  /* 0x800000f8c7fa7221 */ /* 0x000fe20000010000 */
[C---:B------:R-:W-:Y:S01]  /*3e50*/  FMUL.FTZ R244, R159.reuse, R244 ;  /* 0x000000f49ff47220 */ /* 0x040fe20000410000 */
[----:B------:R-:W-:Y:S01]  /*3e60*/  FMUL.FTZ R248, R159, R242 ;  /* 0x000000f29ff87220 */ /* 0x000fe20000410000 */
[----:B------:R-:W-:Y:S01]  /*3e70*/  FADD.FTZ R246, R193, -R146 ;  /* 0x80000092c1f67221 */ /* 0x000fe20000010000 */
[----:B------:R-:W-:Y:S01]  /*3e80*/  FFMA.FTZ R140, R180, R145, R144 ;  /* 0x00000091b48c7223 */ /* 0x000fe20000010090 */
[----:B------:R-:W-:-:S02]  /*3e90*/  @P6 HADD2.F32 R141, -RZ, R138.H0_H0 ;  /* 0x2000008aff8d6230 */ /* 0x000fc40000004100 */
[C---:B------:R-:W-:Y:S01]  /*3ea0*/  FMUL.FTZ R186, R159.reuse, R186 ;  /* 0x000000ba9fba7220 */ /* 0x040fe20000410000 */
[----:B------:R-:W-:Y:S02]  /*3eb0*/  @P6 HADD2.F32 R143, -RZ, R138.H1_H1 ;  /* 0x3000008aff8f6230 */ /* 0x000fe40000004100 */
[----:B------:R-:W-:Y:S01]  /*3ec0*/  FMUL.FTZ R246, R159, R246 ;  /* 0x000000f69ff67220 */ /* 0x000fe20000410000 */
[----:B------:R-:W-:Y:S01]  /*3ed0*/  FADD.FTZ R140, R189, -R140 ;  /* 0x8000008cbd8c7221 */ /* 0x000fe20000010000 */
[----:B------:R-:W-:Y:S01]  /*3ee0*/  @P6 FADD.FTZ R244, R244, R141 ;  /* 0x0000008df4f46221 */ /* 0x000fe20000010000 */
[--C-:B------:R-:W-:Y:S02]  /*3ef0*/  @P6 HADD2.F32 R141, -RZ, R137.reuse.H0_H0 ;  /* 0x20000089ff8d6230 */ /* 0x100fe40000004100 */
[----:B------:R-:W-:Y:S01]  /*3f00*/  @P6 FADD.FTZ R248, R248, R143 ;  /* 0x0000008ff8f86221 */ /* 0x000fe20000010000 */
[----:B------:R-:W-:Y:S02]  /*3f10*/  @P6 HADD2.F32 R143, -RZ, R137.H1_H1 ;  /* 0x30000089ff8f6230 */ /* 0x000fe40000004100 */
[----:B------:R-:W-:Y:S01]  /*3f20*/  FFMA.FTZ R187, R197, R145, R144 ;  /* 0x00000091c5bb7223 */ /* 0x000fe20000010090 */
[----:B------:R-:W-:Y:S01]  /*3f30*/  FMUL.FTZ R142, R159, R142 ;  /* 0x0000008e9f8e7220 */ /* 0x000fe20000410000 */
[----:B------:R-:W-:Y:S01]  /*3f40*/  @P6 FADD.FTZ R186, R186, R141 ;  /* 0x0000008dbaba6221 */ /* 0x000fe20000010000 */
[----:B------:R-:W-:-:S02]  /*3f50*/  @P6 HADD2.F32 R141, -RZ, R136.H0_H0 ;  /* 0x20000088ff8d6230 */ /* 0x000fc40000004100 */
[----:B------:R-:W-:Y:S01]  /*3f60*/  @P6 FADD.FTZ R246, R246, R143 ;  /* 0x0000008ff6f66221 */ /* 0x000fe20000010000 */
[----:B------:R-:W-:Y:S02]  /*3f70*/  @P6 HADD2.F32 R143, -RZ, R136.H1_H1 ;  /* 0x30000088ff8f6230 */ /* 0x000fe40000004100 */
[C---:B------:R-:W-:Y:S01]  /*3f80*/  FMUL.FTZ R146, R159.reuse, R140 ;  /* 0x0000008c9f927220 */ /* 0x040fe20000410000 */
[----:B------:R-:W-:Y:S01]  /*3f90*/  FADD.FTZ R144, R194, -R187 ;  /* 0x800000bbc2907221 */ /* 0x000fe20000010000 */
[----:B------:R-:W-:Y:S01]  /*3fa0*/  @P6 FADD.FTZ R142, R142, R141 ;  /* 0x0000008d8e8e6221 */ /* 0x000fe20000010000 */
[--C-:B------:R-:W-:Y:S02]  /*3fb0*/  @P6 HADD2.F32 R141, -RZ, R139.reuse.H0_H0 ;  /* 0x2000008bff8d6230 */ /* 0x100fe40000004100 */
[----:B------:R-:W-:Y:S01]  /*3fc0*/  @P6 FADD.FTZ R146, R146, R143 ;  /* 0x0000008f92926221 */ /* 0x000fe20000010000 */
[----:B------:R-:W-:Y:S02]  /*3fd0*/  @P6 HADD2.F32 R143, -RZ, R139.H1_H1 ;  /* 0x3000008bff8f6230 */ /* 0x000fe40000004100 */
[C---:B------:R-:W-:Y:S01]  /*3fe0*/  FMUL.FTZ R242, R159.reuse, R144 ;  /* 0x000000909ff27220 */ /* 0x040fe20000410000 */
[----:B------:R-:W-:Y:S01]  /*3ff0*/  FMUL.FTZ R250, R159, R250 ;  /* 0x000000fa9ffa7220 */ /* 0x000fe20000410000 */
[-C--:B------:R-:W-:Y:S01]  /*4000*/  FMUL.FTZ R159, R248, R245.reuse ;  /* 0x000000f5f89f7220 */ /* 0x080fe20000410000 */
[----:B------:R-:W-:Y:S01]  /*4010*/  FMUL.FTZ R147, R246, R245 ;  /* 0x000000f5f6937220 */ /* 0x000fe20000410000 */
[----:B------:R-:W-:Y:S01]  /*4020*/  @P6 FADD.FTZ R242, R242, R141 ;  /* 0x0000008df2f26221 */ /* 0x000fe20000010000 */
[----:B------:R-:W-:Y:S01]  /*4030*/  @P6 FADD.FTZ R250, R250, R143 ;  /* 0x0000008ffafa6221 */ /* 0x000fe20000010000 */
[----:B------:R-:W-:-:S04]  /*4040*/  ISETP.NE.U32.AND P6, PT, RZ, UR14, PT ;  /* 0x0000000eff007c0c */ /* 0x000fc8000bfc5070 */
[----:B------:R-:W-:-:S13]  /*4050*/  ISETP.NE.AND.EX P6, PT, RZ, UR15, PT, P6 ;  /* 0x0000000fff007c0c */ /* 0x000fda000bfc5360 */
[----:B------:R-:W-:Y:S01]  /*4060*/  @P6 F2FP.F16.F32.PACK_AB R143, RZ, R244 ;  /* 0x000000f4ff8f623e */ /* 0x000fe200000000ff */
[-C--:B------:R-:W-:Y:S01]  /*4070*/  FMUL.FTZ R244, R244, R245.reuse ;  /* 0x000000f5f4f47220 */ /* 0x080fe20000410000 */
[----:B------:R-:W-:Y:S01]  /*4080*/  @P6 F2FP.F16.F32.PACK_AB R141, RZ, R186 ;  /* 0x000000baff8d623e */ /* 0x000fe200000000ff */
[-C--:B------:R-:W-:Y:S01]  /*4090*/  FMUL.FTZ R186, R186, R245.reuse ;  /* 0x000000f5baba7220 */ /* 0x080fe20000410000 */
[----:B------:R-:W-:Y:S02]  /*40a0*/  @P6 F2FP.F16.F32.PACK_AB R140, RZ, R142 ;  /* 0x0000008eff8c623e */ /* 0x000fe400000000ff */
[----:B------:R-:W-:Y:S01]  /*40b0*/  @P6 F2FP.F16.F32.PACK_AB R144, RZ, R242 ;  /* 0x000000f2ff90623e */ /* 0x000fe200000000ff */
[----:B------:R-:W-:Y:S01]  /*40c0*/  FMUL.FTZ R242, R242, R245 ;  /* 0x000000f5f2f27220 */ /* 0x000fe20000410000 */
[----:B------:R-:W-:Y:S02]  /*40d0*/  @P6 PRMT R118, R143, 0x7610, R118 ;  /* 0x000076108f766816 */ /* 0x000fe40000000076 */
[----:B------:R-:W-:-:S02]  /*40e0*/  @P6 PRMT R117, R141, 0x7610, R117 ;  /* 0x000076108d756816 */ /* 0x000fc40000000075 */
[----:B------:R-:W-:Y:S02]  /*40f0*/  @P6 PRMT R116, R140, 0x7610, R116 ;  /* 0x000076108c746816 */ /* 0x000fe40000000074 */
[----:B------:R-:W-:Y:S02]  /*4100*/  @P6 F2FP.F16.F32.PACK_AB R143, RZ, R248 ;  /* 0x000000f8ff8f623e */ /* 0x000fe400000000ff */
[----:B------:R-:W-:Y:S02]  /*4110*/  @P6 F2FP.F16.F32.PACK_AB R141, RZ, R246 ;  /* 0x000000f6ff8d623e */ /* 0x000fe400000000ff */
[----:B------:R-:W-:Y:S01]  /*4120*/  @P6 F2FP.F16.F32.PACK_AB R140, RZ, R146 ;  /* 0x00000092ff8c623e */ /* 0x000fe200000000ff */
[----:B------:R-:W-:Y:S01]  /*4130*/  FMUL.FTZ R146, R146, R245 ;  /* 0x000000f592927220 */ /* 0x000fe20000410000 */
[----:B------:R-:W-:Y:S02]  /*4140*/  @P6 F2FP.F16.F32.PACK_AB R145, RZ, R250 ;  /* 0x000000faff91623e */ /* 0x000fe400000000ff */
        /* <DEDUP_REMOVED lines=9> */
[----:B------:R-:W-:-:S02]  /*41e0*/  F2FP.F16.F32.PACK_AB R142, R159, R244 ;  /* 0x000000f49f8e723e */ /* 0x000fc400000000ff */
[----:B------:R-:W-:-:S13]  /*41f0*/  ISETP.NE.AND.EX P6, PT, RZ, UR15, PT, P6 ;  /* 0x0000000fff007c0c */ /* 0x000fda000bfc5360 */
[----:B------:R-:W1:Y:S01]  /*4200*/  @P6 LDC.64 R140, c[0x0][0x308] ;  /* 0x0000c200ff8c6b82 */ /* 0x000e620000000a00 */
[----:B0-----:R-:W-:-:S04]  /*4210*/  IMAD.WIDE.U32 R144, R158, 0x10, R144 ;  /* 0x000000109e907825 */ /* 0x001fc800078e0090 */
[----:B-1----:R-:W-:-:S05]  /*4220*/  @P6 IMAD.WIDE.U32 R140, R158, 0x10, R140 ;  /* 0x000000109e8c6825 */ /* 0x002fca00078e008c */
[----:B------:R0:W-:Y:S02]  /*4230*/  @P6 STG.E.128 desc[UR4][R140.64], R116 ;  /* 0x000000748c006986 */ /* 0x0001e4000c101d04 */
[----:B0-----:R-:W-:Y:S02]  /*4240*/  F2FP.F16.F32.PACK_AB R140, R146, R143 ;  /* 0x0000008f928c723e */ /* 0x001fe400000000ff */
[----:B------:R-:W-:Y:S02]  /*4250*/  F2FP.F16.F32.PACK_AB R141, R147, R186 ;  /* 0x000000ba938d723e */ /* 0x000fe400000000ff */
[----:B------:R-:W-:-:S05]  /*4260*/  F2FP.F16.F32.PACK_AB R143, R245, R242 ;  /* 0x000000f2f58f723e */ /* 0x000fca00000000ff */
[----:B------:R4:W-:Y:S02]  /*4270*/  STG.E.128 desc[UR4][R144.64], R140 ;  /* 0x0000008c90007986 */ /* 0x0009e4000c101d04 */
.L_x_1809:
[----:B------:R-:W-:Y:S05]  /*4280*/  BSYNC B0 ;  /* 0x0000000000007941 */ /* 0x000fea0003800000 */
.L_x_1808:
[----:B------:R-:W-:Y:S02]  /*4290*/  IADD3 R157, R157, UR16, RZ ;  /* 0x000000109d9d7c10 */ /* 0x000fe4000fffe0ff */
[----:B------:R-:W-:Y:S02]  /*42a0*/  SEL R186, RZ, 0x1, P0 ;  /* 0x00000001ffba7807 */ /* 0x000fe40000000000 */
[----:B------:R-:W-:-:S13]  /*42b0*/  ISETP.GE.AND P0, PT, R157, UR17, PT ;  /* 0x000000119d007c0c */ /* 0x000fda000bf06270 */
[----:B------:R-:W-:Y:S05]  /*42c0*/  @!P0 BRA `(.L_x_1810) ;  /* 0xffffffc400608947 */ /* 0x000fea000383ffff */
.L_x_1788:
        /* <DEDUP_REMOVED lines=16> */
.L_x_1812:
[----:B------:R-:W-:Y:S05]  /*43d0*/  BSYNC B0 ;  /* 0x0000000000007941 */ /* 0x000fea0003800000 */
.L_x_1811:
        /* <DEDUP_REMOVED lines=11> */
.L_x_1814:
[----:B------:R-:W-:Y:S05]  /*4490*/  BSYNC B0 ;  /* 0x0000000000007941 */ /* 0x000fea0003800000 */
.L_x_1813:
        /* <DEDUP_REMOVED lines=11> */
.L_x_1816:
[----:B------:R-:W-:Y:S05]  /*4550*/  BSYNC B0 ;  /* 0x0000000000007941 */ /* 0x000fea0003800000 */
.L_x_1815:
        /* <DEDUP_REMOVED lines=11> */
.L_x_1818:
[----:B------:R-:W-:Y:S05]  /*4610*/  BSYNC B0 ;  /* 0x0000000000007941 */ /* 0x000fea0003800000 */
.L_x_1817:
        /* <DEDUP_REMOVED lines=11> */
.L_x_1799:
[----:B------:R-:W-:Y:S02]  /*46d0*/  MOV R247, 0x10 ;  /* 0x0000001000f77802 */ /* 0x000fe40000000f00 */
[----:B------:R-:W-:Y:S02]  /*46e0*/  MOV R248, 0x1f ;  /* 0x0000001f00f87802 */ /* 0x000fe40000000f00 */
[----:B------:R-:W-:-:S07]  /*46f0*/  MOV R242, 0xffffffff ;  /* 0xffffffff00f27802 */ /* 0x000fce0000000f00 */
[----:B------:R-:W-:Y:S05]  /*4700*/  WARPSYNC.COLLECTIVE R242, `(.L_x_1819) ;  /* 0x00000000f2087348 */ /* 0x000fea0003c00000 */
[----:B------:R0:W1:Y:S02]  /*4710*/  SHFL.DOWN P6, R246, R243, R247, R248 ;  /* 0x080000f7f3f67389 */ /* 0x00006400000c00f8 */
[----:B01----:R-:W-:Y:S01]  /*4720*/  ENDCOLLECTIVE ;  /* 0x000000000000791b */ /* 0x003fe20003800000 */
.L_x_1819:
[----:B------:R-:W-:-:S05]  /*4730*/  MOV R142, R246 ;  /* 0x000000f6008e7202 */ /* 0x000fca0000000f00 */
[----:B------:R-:W-:Y:S01]  /*4740*/  FADD.FTZ R142, R142, R243 ;  /* 0x000000f38e8e7221 */ /* 0x000fe20000010000 */
[----:B------:R-:W-:-:S07]  /*4750*/  MOV R243, R244 ;  /* 0x000000f400f37202 */ /* 0x000fce0000000f00 */
[----:B------:R-:W-:Y:S05]  /*4760*/  WARPSYNC.COLLECTIVE R242, `(.L_x_1820) ;  /* 0x00000000f2087348 */ /* 0x000fea0003c00000 */
[----:B------:R0:W1:Y:S02]  /*4770*/  SHFL.DOWN P6, R246, R243, R247, R248 ;  /* 0x080000f7f3f67389 */ /* 0x00006400000c00f8 */
[----:B01----:R-:W-:Y:S01]  /*4780*/  ENDCOLLECTIVE ;  /* 0x000000000000791b */ /* 0x003fe20003800000 */
.L_x_1820:
[----:B------:R-:W-:Y:S02]  /*4790*/  MOV R243, R142 ;  /* 0x0000008e00f37202 */ /* 0x000fe40000000f00 */
[----:B------:R-:W-:Y:S02]  /*47a0*/  MOV R247, 0x8 ;  /* 0x0000000800f77802 */ /* 0x000fe40000000f00 */
[----:B------:R-:W-:-:S07]  /*47b0*/  MOV R143, R246 ;  /* 0x000000f6008f7202 */ /* 0x000fce0000000f00 */
[----:B------:R-:W-:Y:S05]  /*47c0*/  WARPSYNC.COLLECTIVE R242, `(.L_x_1821) ;  /* 0x00000000f2087348 */ /* 0x000fea0003c00000 */
[----:B------:R0:W1:Y:S02]  /*47d0*/  SHFL.DOWN P6, R246, R243, R247, R248 ;  /* 0x080000f7f3f67389 */ /* 0x00006400000c00f8 */
[----:B01----:R-:W-:Y:S01]  /*47e0*/  ENDCOLLECTIVE ;  /* 0x000000000000791b */ /* 0x003fe20003800000 */
.L_x_1821:
[----:B------:R-:W-:-:S05]  /*47f0*/  FADD.FTZ R143, R143, R244 ;  /* 0x000000f48f8f7221 */ /* 0x000fca0000010000 */
[----:B------:R-:W-:Y:S02]  /*4800*/  MOV R243, R143 ;  /* 0x0000008f00f37202 */ /* 0x000fe40000000f00 */
[----:B------:R-:W-:-:S07]  /*4810*/  MOV R145, R246 ;  /* 0x000000f600917202 */ /* 0x000fce0000000f00 */
[----:B------:R-:W-:Y:S05]  /*4820*/  WARPSYNC.COLLECTIVE R242, `(.L_x_1822) ;  /* 0x00000000f2087348 */ /* 0x000fea0003c00000 */
[----:B------:R0:W1:Y:S02]  /*4830*/  SHFL.DOWN P6, R246, R243, R247, R248 ;  /* 0x080000f7f3f67389 */ /* 0x00006400000c00f8 */
[----:B01----:R-:W-:Y:S01]  /*4840*/  ENDCOLLECTIVE ;  /* 0x000000000000791b */ /* 0x003fe20003800000 */
.L_x_1822:
[----:B------:R-:W-:-:S05]  /*4850*/  FADD.FTZ R145, R142, R145 ;  /* 0x000000918e917221 */ /* 0x000fca0000010000 */
[----:B------:R-:W-:Y:S02]  /*4860*/  MOV R243, R145 ;  /* 0x0000009100f37202 */ /* 0x000fe40000000f00 */
[----:B------:R-:W-:Y:S02]  /*4870*/  MOV R247, 0x4 ;  /* 0x0000000400f77802 */ /* 0x000fe40000000f00 */
[----:B------:R-:W-:-:S07]  /*4880*/  MOV R144, R246 ;  /* 0x000000f600907202 */ /* 0x000fce0000000f00 */
[----:B------:R-:W-:Y:S05]  /*4890*/  WARPSYNC.COLLECTIVE R242, `(.L_x_1823) ;  /* 0x00000000f2087348 */ /* 0x000fea0003c00000 */
[----:B------:R0:W1:Y:S02]  /*48a0*/  SHFL.DOWN P6, R246, R243, R247, R248 ;  /* 0x080000f7f3f67389 */ /* 0x00006400000c00f8 */
[----:B01----:R-:W-:Y:S01]  /*48b0*/  ENDCOLLECTIVE ;  /* 0x000000000000791b */ /* 0x003fe20003800000 */
.L_x_1823:
[----:B------:R-:W-:-:S05]  /*48c0*/  FADD.FTZ R144, R143, R144 ;  /* 0x000000908f907221 */ /* 0x000fca0000010000 */
[----:B------:R-:W-:Y:S02]  /*48d0*/  MOV R243, R144 ;  /* 0x0000009000f37202 */ /* 0x000fe40000000f00 */
[----:B------:R-:W-:-:S07]  /*48e0*/  MOV R146, R246 ;  /* 0x000000f600927202 */ /* 0x000fce0000000f00 */
[----:B------:R-:W-:Y:S05]  /*48f0*/  WARPSYNC.COLLECTIVE R242, `(.L_x_1824) ;  /* 0x00000000f2087348 */ /* 0x000fea0003c00000 */
[----:B------:R0:W1:Y:S02]  /*4900*/  SHFL.DOWN P6, R246, R243, R247, R248 ;  /* 0x080000f7f3f67389 */ /* 0x00006400000c00f8 */
[----:B01----:R-:W-:Y:S01]  /*4910*/  ENDCOLLECTIVE ;  /* 0x000000000000791b */ /* 0x003fe20003800000 */
.L_x_1824:
[----:B------:R-:W-:-:S05]  /*4920*/  FADD.FTZ R146, R145, R146 ;  /* 0x0000009291927221 */ /* 0x000fca0000010000 */
[----:B------:R-:W-:Y:S02]  /*4930*/  MOV R243, R146 ;  /* 0x0000009200f37202 */ /* 0x000fe40000000f00 */
[----:B------:R-:W-:Y:S02]  /*4940*/  MOV R247, 0x2 ;  /* 0x0000000200f77802 */ /* 0x000fe40000000f00 */
[----:B------:R-:W-:-:S07]  /*4950*/  MOV R147, R246 ;  /* 0x000000f600937202 */ /* 0x000fce0000000f00 */
[----:B------:R-:W-:Y:S05]  /*4960*/  WARPSYNC.COLLECTIVE R242, `(.L_x_1825) ;  /* 0x00000000f2087348 */ /* 0x000fea0003c00000 */
[----:B------:R0:W1:Y:S02]  /*4970*/  SHFL.DOWN P6, R246, R243, R247, R248 ;  /* 0x080000f7f3f67389 */ /* 0x00006400000c00f8 */
[----:B01----:R-:W-:Y:S01]  /*4980*/  ENDCOLLECTIVE ;  /* 0x000000000000791b */ /* 0x003fe20003800000 */
.L_x_1825:
[----:B------:R-:W-:-:S05]  /*4990*/  FADD.FTZ R147, R144, R147 ;  /* 0x0000009390937221 */ /* 0x000fca0000010000 */
[----:B------:R-:W-:Y:S02]  /*49a0*/  MOV R243, R147 ;  /* 0x0000009300f37202 */ /* 0x000fe40000000f00 */
[----:B------:R-:W-:-:S07]  /*49b0*/  MOV R187, R246 ;  /* 0x000000f600bb7202 */ /* 0x000fce0000000f00 */
[----:B------:R-:W-:Y:S05]  /*49c0*/  WARPSYNC.COLLECTIVE R242, `(.L_x_1826) ;  /* 0x00000000f2087348 */ /* 0x000fea0003c00000 */
[----:B------:R0:W1:Y:S02]  /*49d0*/  SHFL.DOWN P6, R246, R243, R247, R248 ;  /* 0x080000f7f3f67389 */ /* 0x00006400000c00f8 */
[----:B01----:R-:W-:Y:S01]  /*49e0*/  ENDCOLLECTIVE ;  /* 0x000000000000791b */ /* 0x003fe20003800000 */
.L_x_1826:
[----:B------:R-:W-:-:S05]  /*49f0*/  FADD.FTZ R187, R146, R187 ;  /* 0x000000bb92bb7221 */ /* 0x000fca0000010000 */
[----:B------:R-:W-:Y:S02]  /*4a00*/  MOV R243, R187 ;  /* 0x000000bb00f37202 */ /* 0x000fe40000000f00 */
[----:B------:R-:W-:Y:S02]  /*4a10*/  MOV R247, 0x1 ;  /* 0x0000000100f77802 */ /* 0x000fe40000000f00 */
[----:B------:R-:W-:-:S07]  /*4a20*/  MOV R186, R246 ;  /* 0x000000f600ba7202 */ /* 0x000fce0000000f00 */
[----:B------:R-:W-:Y:S05]  /*4a30*/  WARPSYNC.COLLECTIVE R242, `(.L_x_1827) ;  /* 0x00000000f2087348 */ /* 0x000fea0003c00000 */
[----:B------:R0:W1:Y:S02]  /*4a40*/  SHFL.DOWN P6, R246, R243, R247, R248 ;  /* 0x080000f7f3f67389 */ /* 0x00006400000c00f8 */
[----:B01----:R-:W-:Y:S01]  /*4a50*/  ENDCOLLECTIVE ;  /* 0x000000000000791b */ /* 0x003fe20003800000 */
.L_x_1827:
[----:B------:R-:W-:-:S05]  /*4a60*/  FADD.FTZ R142, R147, R186 ;  /* 0x000000ba938e7221 */ /* 0x000fca0000010000 */
[----:B------:R-:W-:Y:S02]  /*4a70*/  MOV R243, R142 ;  /* 0x0000008e00f37202 */ /* 0x000fe40000000f00 */
[----:B------:R-:W-:-:S07]  /*4a80*/  MOV R186, R246 ;  /* 0x000000f600ba7202 */ /* 0x000fce0000000f00 */
[----:B------:R-:W-:Y:S05]  /*4a90*/  WARPSYNC.COLLECTIVE R242, `(.L_x_1828) ;  /* 0x00000000f2087348 */ /* 0x000fea0003c00000 */
[----:B------:R0:W1:Y:S02]  /*4aa0*/  SHFL.DOWN P6, R246, R243, R247, R248 ;  /* 0x080000f7f3f67389 */ /* 0x00006400000c00f8 */
[----:B01----:R-:W-:Y:S01]  /*4ab0*/  ENDCOLLECTIVE ;  /* 0x000000000000791b */ /* 0x003fe20003800000 */
.L_x_1828:
[----:B------:R-:W-:Y:S01]  /*4ac0*/  MOV R143, R246 ;  /* 0x000000f6008f7202 */ /* 0x000fe20000000f00 */
[----:B------:R-:W-:Y:S06]  /*4ad0*/  BRA `(.L_x_1829) ;  /* 0xffffffd800f07947 */ /* 0x000fec000383ffff */
.L_x_1830:
        /* <DEDUP_REMOVED lines=10> */
.L_x_16490:


//--------------------- .text._ZN10layer_norm13ln_bwd_kernelINS_13Kernel_traitsI6__halfS2_S2_S2_fjLj5120ELj1ELj1ELj4ELj16ENS_18Kernel_traits_baseILj5120ES2_S2_S2_S2_fjLj128EEEEELb0ELb0ELb0ELb1EEEvNS_9BwdParamsE --------------------------
	.section	.text._ZN10layer_norm13ln_bwd_kernelINS_13Kernel_traitsI6__halfS2_S2_S2_fjLj5120ELj1ELj1ELj4ELj16ENS_18Kernel_traits_baseILj5120ES2_S2_S2_S2_fjLj128EEEEELb0ELb0ELb0ELb1EEEvNS_9BwdParamsE,"ax",@progbits
	.align	128
        .global         _ZN10layer_norm13ln_bwd_kernelINS_13Kernel_traitsI6__halfS2_S2_S2_fjLj5120ELj1ELj1ELj4ELj16ENS_18Kernel_traits_baseILj5120ES2_S2_S2_S2_fjLj128EEEEELb0ELb0ELb0ELb1EEEvNS_9BwdParamsE
        .type           _ZN10layer_norm13ln_bwd_kernelINS_13Kernel_traitsI6__halfS2_S2_S2_fjLj5120ELj1ELj1ELj4ELj16ENS_18Kernel_traits_baseILj5120ES2_S2_S2_S2_fjLj128EEEEELb0ELb0ELb0ELb1EEEvNS_9BwdParamsE,@function
        .size           _ZN10layer_norm13ln_bwd_kernelINS_13Kernel_traitsI6__halfS2_S2_S2_fjLj5120ELj1ELj1ELj4ELj16ENS_18Kernel_traits_baseILj5120ES2_S2_S2_S2_fjLj128EEEEELb0ELb0ELb0ELb1EEEvNS_9BwdParamsE,(.L_x_16491 - _ZN10layer_norm13ln_bwd_kernelINS_13Kernel_traitsI6__halfS2_S2_S2_fjLj5120ELj1ELj1ELj4ELj16ENS_18Kernel_traits_baseILj5120ES2_S2_S2_S2_fjLj128EEEEELb0ELb0ELb0ELb1EEEvNS_9BwdParamsE)
        .other          _ZN10layer_norm13ln_bwd_kernelINS_13Kernel_traitsI6__halfS2_S2_S2_fjLj5120ELj1ELj1ELj4ELj16ENS_18Kernel_traits_baseILj5120ES2_S2_S2_S2_fjLj128EEEEELb0ELb0ELb0ELb1EEEvNS_9BwdParamsE,@"STO_CUDA_ENTRY STV_DEFAULT"
_ZN10layer_norm13ln_bwd_kernelINS_13Kernel_traitsI6__halfS2_S2_S2_fjLj5120ELj1ELj1ELj4ELj16ENS_18Kernel_traits_baseILj5120ES2_S2_S2_S2_fjLj128EEEEELb0ELb0ELb0ELb1EEEvNS_9BwdParamsE:
.text._ZN10layer_norm13ln_bwd_kernelINS_13Kernel_traitsI6__halfS2_S2_S2_fjLj5120ELj1ELj1ELj4ELj16ENS_18Kernel_traits_baseILj5120ES2_S2_S2_S2_fjLj128EEEEELb0ELb0ELb0ELb1EEEvNS_9BwdParamsE:
        /* <DEDUP_REMOVED lines=55> */
.L_x_1831:
        /* <DEDUP_REMOVED lines=13> */
[----:B------:R-:W-:Y:S01]  /*0440*/  CS2R R112, SRZ ;  /* 0x0000000000707805 */ /* 0x000fe2000001ff00 */
[----:B------:R-:W-:Y:S01]  /*0450*/  HFMA2.MMA R187, -RZ, RZ, 0, 0 ;  /* 0x00000000ffbb7435 */ /* 0x000fe200000001ff */
[----:B------:R-:W-:-:S02]  /*0460*/  ISETP.NE.AND.EX P0, PT, RZ, UR5, PT, P0 ;  /* 0x00000005ff007c0c */ /* 0x000fc4000bf05300 */
        /* <DEDUP_REMOVED lines=28> */
[----:B0-----:R-:W-:Y:S01]  /*0630*/  CS2R R2, SRZ ;  /* 0x0000000000027805 */ /* 0x001fe2000001ff00 */
[--C-:B--2---:R-:W-:Y:S02]  /*0640*/  HADD2.F32 R147, -RZ, R4.reuse.H0_H0 ;  /* 0x20000004ff937230 */ /* 0x104fe40000004100 */
[----:B------:R-:W-:-:S02]  /*0650*/  HADD2.F32 R148, -RZ, R4.H1_H1 ;  /* 0x30000004ff947230 */ /* 0x000fc40000004100 */
[--C-:B------:R-:W-:Y:S02]  /*0660*/  HADD2.F32 R149, -RZ, R5.reuse.H0_H0 ;  /* 0x20000005ff957230 */ /* 0x100fe40000004100 */
[----:B------:R-:W-:Y:S01]  /*0670*/  HADD2.F32 R150, -RZ, R5.H1_H1 ;  /* 0x30000005ff967230 */ /* 0x000fe20000004100 */
[----:B------:R-:W-:Y:S01]  /*0680*/  CS2R R4, SRZ ;  /* 0x0000000000047805 */ /* 0x000fe2000001ff00 */
[--C-:B------:R-:W-:Y:S02]  /*0690*/  HADD2.F32 R151, -RZ, R6.reuse.H0_H0 ;  /* 0x20000006ff977230 */ /* 0x100fe40000004100 */
[----:B------:R-:W-:Y:S02]  /*06a0*/  HADD2.F32 R152, -RZ, R6.H1_H1 ;  /* 0x30000006ff987230 */ /* 0x000fe40000004100 */
[--C-:B------:R-:W-:Y:S02]  /*06b0*/  HADD2.F32 R153, -RZ, R7.reuse.H0_H0 ;  /* 0x20000007ff997230 */ /* 0x100fe40000004100 */
[----:B------:R-:W-:Y:S01]  /*06c0*/  HADD2.F32 R154, -RZ, R7.H1_H1 ;  /* 0x30000007ff9a7230 */ /* 0x000fe20000004100 */
[----:B------:R-:W-:Y:S01]  /*06d0*/  CS2R R6, SRZ ;  /* 0x0000000000067805 */ /* 0x000fe2000001ff00 */
[----:B---3--:R-:W-:-:S02]  /*06e0*/  HADD2.F32 R155, -RZ, R8.H0_H0 ;  /* 0x20000008ff9b7230 */ /* 0x008fc40000004100 */
[----:B------:R-:W-:Y:S02]  /*06f0*/  HADD2.F32 R156, -RZ, R8.H1_H1 ;  /* 0x30000008ff9c7230 */ /* 0x000fe40000004100 */
[--C-:B------:R-:W-:Y:S02]  /*0700*/  HADD2.F32 R157, -RZ, R9.reuse.H0_H0 ;  /* 0x20000009ff9d7230 */ /* 0x100fe40000004100 */
[----:B------:R-:W-:Y:S01]  /*0710*/  HADD2.F32 R158, -RZ, R9.H1_H1 ;  /* 0x30000009ff9e7230 */ /* 0x000fe20000004100 */
[----:B------:R-:W-:Y:S01]  /*0720*/  CS2R R8, SRZ ;  /* 0x0000000000087805 */ /* 0x000fe2000001ff00 */
[--C-:B------:R-:W-:Y:S02]  /*0730*/  HADD2.F32 R159, -RZ, R10.reuse.H0_H0 ;  /* 0x2000000aff9f7230 */ /* 0x100fe40000004100 */
[----:B------:R-:W-:Y:S02]  /*0740*/  HADD2.F32 R160, -RZ, R10.H1_H1 ;  /* 0x3000000affa07230 */ /* 0x000fe40000004100 */
[----:B------:R-:W-:-:S02]  /*0750*/  HADD2.F32 R161, -RZ, R11.H0_H0 ;  /* 0x2000000bffa17230 */ /* 0x000fc40000004100 */
[----:B------:R-:W-:Y:S01]  /*0760*/  HADD2.F32 R162, -RZ, R11.H1_H1 ;  /* 0x3000000bffa27230 */ /* 0x000fe20000004100 */
[----:B------:R-:W-:Y:S01]  /*0770*/  CS2R R10, SRZ ;  /* 0x00000000000a7805 */ /* 0x000fe2000001ff00 */
[--C-:B----4-:R-:W-:Y:S02]  /*0780*/  HADD2.F32 R163, -RZ, R12.reuse.H0_H0 ;  /* 0x2000000cffa37230 */ /* 0x110fe40000004100 */
[----:B------:R-:W-:Y:S02]  /*0790*/  HADD2.F32 R164, -RZ, R12.H1_H1 ;  /* 0x3000000cffa47230 */ /* 0x000fe40000004100 */
[--C-:B------:R-:W-:Y:S02]  /*07a0*/  HADD2.F32 R165, -RZ, R13.reuse.H0_H0 ;  /* 0x2000000dffa57230 */ /* 0x100fe40000004100 */
[----:B------:R-:W-:Y:S01]  /*07b0*/  HADD2.F32 R166, -RZ, R13.H1_H1 ;  /* 0x3000000dffa67230 */ /* 0x000fe20000004100 */
[----:B------:R-:W-:Y:S01]  /*07c0*/  CS2R R12, SRZ ;  /* 0x00000000000c7805 */ /* 0x000fe2000001ff00 */
[----:B------:R-:W-:-:S02]  /*07d0*/  HADD2.F32 R167, -RZ, R14.H0_H0 ;  /* 0x2000000effa77230 */ /* 0x000fc40000004100 */
[----:B------:R-:W-:Y:S02]  /*07e0*/  HADD2.F32 R168, -RZ, R14.H1_H1 ;  /* 0x3000000effa87230 */ /* 0x000fe40000004100 */
[--C-:B------:R-:W-:Y:S02]  /*07f0*/  HADD2.F32 R169, -RZ, R15.reuse.H0_H0 ;  /* 0x2000000fffa97230 */ /* 0x100fe40000004100 */
[----:B------:R-:W-:Y:S01]  /*0800*/  HADD2.F32 R170, -RZ, R15.H1_H1 ;  /* 0x3000000fffaa7230 */ /* 0x000fe20000004100 */
[----:B------:R-:W-:Y:S01]  /*0810*/  CS2R R14, SRZ ;  /* 0x00000000000e7805 */ /* 0x000fe2000001ff00 */
[--C-:B-----5:R-:W-:Y:S02]  /*0820*/  HADD2.F32 R171, -RZ, R16.reuse.H0_H0 ;  /* 0x20000010ffab7230 */ /* 0x120fe40000004100 */
[----:B------:R-:W-:Y:S02]  /*0830*/  HADD2.F32 R172, -RZ, R16.H1_H1 ;  /* 0x30000010ffac7230 */ /* 0x000fe40000004100 */
[----:B------:R-:W-:-:S02]  /*0840*/  HADD2.F32 R173, -RZ, R17.H0_H0 ;  /* 0x20000011ffad7230 */ /* 0x000fc40000004100 */
[----:B------:R-:W-:Y:S01]  /*0850*/  HADD2.F32 R174, -RZ, R17.H1_H1 ;  /* 0x30000011ffae7230 */ /* 0x000fe20000004100 */
[----:B------:R-:W-:Y:S01]  /*0860*/  CS2R R16, SRZ ;  /* 0x0000000000107805 */ /* 0x000fe2000001ff00 */
[--C-:B------:R-:W-:Y:S02]  /*0870*/  HADD2.F32 R175, -RZ, R18.reuse.H0_H0 ;  /* 0x20000012ffaf7230 */ /* 0x100fe40000004100 */
        /* <DEDUP_REMOVED lines=13> */
[----:B------:R-:W-:-:S07]  /*0950*/  CS2R R22, SRZ ;  /* 0x0000000000167805 */ /* 0x000fce000001ff00 */
.L_x_1835:
        /* <DEDUP_REMOVED lines=10> */
[----:B0-----:R-:W-:-:S07]  /*0a00*/  @P0 LEA R90, P1, R146, R72, 0x1 ;  /* 0x00000048925a0211 */ /* 0x001fce00078208ff */
[----:B------:R-:W0:Y:S01]  /*0a10*/  LDC.64 R198, c[0x0][0x258] ;  /* 0x00009600ffc67b82 */ /* 0x000e220000000a00 */
[C---:B------:R-:W-:Y:S02]  /*0a20*/  IADD3 R193, R192.reuse, 0x80, RZ ;  /* 0x00000080c0c17810 */ /* 0x040fe40007ffe0ff */
[C---:B------:R-:W-:Y:S02]  /*0a30*/  IADD3 R191, R192.reuse, 0x100, RZ ;  /* 0x00000100c0bf7810 */ /* 0x040fe40007ffe0ff */
[----:B------:R-:W-:Y:S02]  /*0a40*/  IADD3 R188, R192, 0x180, RZ ;  /* 0x00000180c0bc7810 */ /* 0x000fe40007ffe0ff */
[----:B------:R-:W-:Y:S01]  /*0a50*/  @P0 LEA.HI.X R91, R146, R73, R0, 0x1, P1 ;  /* 0x00000049925b0211 */ /* 0x000fe200008f0c00 */
[C---:B-1----:R-:W-:Y:S01]  /*0a60*/  IMAD.WIDE.U32 R72, R192.reuse, 0x10, R104 ;  /* 0x00000010c0487825 */ /* 0x042fe200078e0068 */
[----:B------:R-:W-:-:S03]  /*0a70*/  IADD3 R189, R192, 0x200, RZ ;  /* 0x00000200c0bd7810 */ /* 0x000fc60007ffe0ff */
[----:B--2---:R-:W-:Y:S01]  /*0a80*/  IMAD.WIDE R196, R146, 0x4, R196 ;  /* 0x0000000492c47825 */ /* 0x004fe200078e02c4 */
[----:B------:R-:W2:Y:S03]  /*0a90*/  @P0 LDG.E.U16 R0, desc[UR6][R90.64] ;  /* 0x000000065a000981 */ /* 0x000ea6000c1e1500 */
[--C-:B------:R-:W-:Y:S01]  /*0aa0*/  IMAD.WIDE.U32 R80, R193, 0x10, R104.reuse ;  /* 0x00000010c1507825 */ /* 0x100fe200078e0068 */
[----:B------:R-:W4:Y:S03]  /*0ab0*/  LDG.E.128 R72, desc[UR6][R72.64] ;  /* 0x0000000648487981 */ /* 0x000f26000c1e1d00 */
[--C-:B------:R-:W-:Y:S01]  /*0ac0*/  IMAD.WIDE.U32 R88, R191, 0x10, R104.reuse ;  /* 0x00000010bf587825 */ /* 0x100fe200078e0068 */
[----:B------:R1:W4:Y:S03]  /*0ad0*/  LDG.E R196, desc[UR6][R196.64] ;  /* 0x00000006c4c47981 */ /* 0x000326000c1e1900 */
[--C-:B------:R-:W-:Y:S01]  /*0ae0*/  IMAD.WIDE.U32 R96, R188, 0x10, R104.reuse ;  /* 0x00000010bc607825 */ /* 0x100fe200078e0068 */
[----:B------:R-:W4:Y:S03]  /*0af0*/  LDG.E.128 R80, desc[UR6][R80.64] ;  /* 0x0000000650507981 */ /* 0x000f26000c1e1d00 */
[----:B------:R-:W-:Y:S01]  /*0b00*/  IMAD.WIDE.U32 R104, R189, 0x10, R104 ;  /* 0x00000010bd687825 */ /* 0x000fe200078e0068 */
[----:B------:R-:W4:Y:S03]  /*0b10*/  LDG.E.128 R88, desc[UR6][R88.64] ;  /* 0x0000000658587981 */ /* 0x000f26000c1e1d00 */
[----:B---3--:R-:W-:Y:S01]  /*0b20*/  IMAD.WIDE.U32 R76, R192, 0x10, R108 ;  /* 0x00000010c04c7825 */ /* 0x008fe200078e006c */
[----:B------:R-:W3:Y:S03]  /*0b30*/  LDG.E.128 R96, desc[UR6][R96.64] ;  /* 0x0000000660607981 */ /* 0x000ee6000c1e1d00 */
[----:B0-----:R-:W-:Y:S01]  /*0b40*/  IMAD.WIDE R200, R146, 0x4, R198 ;  /* 0x0000000492c87825 */ /* 0x001fe200078e02c6 */
[----:B------:R-:W3:Y:S03]  /*0b50*/  LDG.E.128 R104, desc[UR6][R104.64] ;  /* 0x0000000668687981 */ /* 0x000ee6000c1e1d00 */
[--C-:B------:R-:W-:Y:S01]  /*0b60*/  IMAD.WIDE.U32 R84, R193, 0x10, R108.reuse ;  /* 0x00000010c1547825 */ /* 0x100fe200078e006c */
[----:B------:R-:W3:Y:S03]  /*0b70*/  LDG.E.128 R76, desc[UR6][R76.64] ;  /* 0x000000064c4c7981 */ /* 0x000ee6000c1e1d00 */
[--C-:B------:R-:W-:Y:S01]  /*0b80*/  IMAD.WIDE.U32 R92, R191, 0x10, R108.reuse ;  /* 0x00000010bf5c7825 */ /* 0x100fe200078e006c */
[----:B------:R-:W3:Y:S03]  /*0b90*/  LDG.E R194, desc[UR6][R200.64] ;  /* 0x00000006c8c27981 */ /* 0x000ee6000c1e1900 */
[--C-:B------:R-:W-:Y:S01]  /*0ba0*/  IMAD.WIDE.U32 R100, R188, 0x10, R108.reuse ;  /* 0x00000010bc647825 */ /* 0x100fe200078e006c */
[----:B------:R-:W3:Y:S03]  /*0bb0*/  LDG.E.128 R84, desc[UR6][R84.64] ;  /* 0x0000000654547981 */ /* 0x000ee6000c1e1d00 */
[----:B------:R-:W-:Y:S01]  /*0bc0*/  IMAD.WIDE.U32 R108, R189, 0x10, R108 ;  /* 0x00000010bd6c7825 */ /* 0x000fe200078e006c */
[----:B------:R-:W3:Y:S04]  /*0bd0*/  LDG.E.128 R92, desc[UR6][R92.64] ;  /* 0x000000065c5c7981 */ /* 0x000ee8000c1e1d00 */
[----:B------:R-:W3:Y:S04]  /*0be0*/  LDG.E.128 R100, desc[UR6][R100.64] ;  /* 0x0000000664647981 */ /* 0x000ee8000c1e1d00 */
[----:B------:R-:W3:Y:S01]  /*0bf0*/  LDG.E.128 R108, desc[UR6][R108.64] ;  /* 0x000000066c6c7981 */ /* 0x000ee2000c1e1d00 */
[----:B------:R-:W-:-:S04]  /*0c00*/  ISETP.NE.U32.AND P1, PT, RZ, UR10, PT ;  /* 0x0000000aff007c0c */ /* 0x000fc8000bf25070 */
[----:B------:R-:W-:-:S13]  /*0c10*/  ISETP.NE.AND.EX P1, PT, RZ, UR11, PT, P1 ;  /* 0x0000000bff007c0c */ /* 0x000fda000bf25310 */
[----:B------:R-:W0:Y:S08]  /*0c20*/  @P1 LDC.64 R228, c[0x0][0x2c8] ;  /* 0x0000b200ffe41b82 */ /* 0x000e300000000a00 */
[----:B------:R-:W1:Y:S08]  /*0c30*/  @P1 LDC.64 R230, c[0x0][0x2c8] ;  /* 0x0000b200ffe61b82 */ /* 0x000e700000000a00 */
[----:B------:R-:W1:Y:S08]  /*0c40*/  @P1 LDC.64 R236, c[0x0][0x2c8] ;  /* 0x0000b200ffec1b82 */ /* 0x000e700000000a00 */
[----:B------:R-:W1:Y:S01]  /*0c50*/  @P1 LDC.64 R240, c[0x0][0x2c8] ;  /* 0x0000b200fff01b82 */ /* 0x000e620000000a00 */
[----:B0-----:R-:W-:Y:S01]  /*0c60*/  @P1 IMAD.WIDE.U32 R228, R193, 0x10, R228 ;  /* 0x00000010c1e41825 */ /* 0x001fe200078e00e4 */
[----:B------:R-:W-:-:S02]  /*0c70*/  ISETP.NE.AND P4, PT, RZ, UR8, PT ;  /* 0x00000008ff007c0c */ /* 0x000fc4000bf85270 */
[----:B------:R-:W-:Y:S02]  /*0c80*/  MOV R190, 0x3f800000 ;  /* 0x3f80000000be7802 */ /* 0x000fe40000000f00 */
[----:B------:R0:W5:Y:S01]  /*0c90*/  @P1 LDG.E.128 R60, desc[UR6][R228.64] ;  /* 0x00000006e43c1981 */ /* 0x000162000c1e1d00 */
[----:B-1----:R-:W-:Y:S01]  /*0ca0*/  @P1 IMAD.WIDE.U32 R230, R192, 0x10, R230 ;  /* 0x00000010c0e61825 */ /* 0x002fe200078e00e6 */
[----:B------:R-:W1:Y:S04]  /*0cb0*/  @P1 LDC.64 R238, c[0x0][0x2c8] ;  /* 0x0000b200ffee1b82 */ /* 0x000e680000000a00 */
[----:B------:R3:W5:Y:S01]  /*0cc0*/  @P1 LDG.E.128 R64, desc[UR6][R230.64] ;  /* 0x00000006e6401981 */ /* 0x000762000c1e1d00 */
[----:B------:R-:W-:-:S05]  /*0cd0*/  @P1 IMAD.WIDE.U32 R236, R191, 0x10, R236 ;  /* 0x00000010bfec1825 */ /* 0x000fca00078e00ec */
[----:B------:R3:W5:Y:S01]  /*0ce0*/  @P1 LDG.E.128 R56, desc[UR6][R236.64] ;  /* 0x00000006ec381981 */ /* 0x000762000c1e1d00 */
[----:B------:R-:W-:-:S05]  /*0cf0*/  @P1 IMAD.WIDE.U32 R240, R188, 0x10, R240 ;  /* 0x00000010bcf01825 */ /* 0x000fca00078e00f0 */
[----:B------:R3:W5:Y:S01]  /*0d00*/  @P1 LDG.E.128 R52, desc[UR6][R240.64] ;  /* 0x00000006f0341981 */ /* 0x000762000c1e1d00 */
[----:B-1----:R-:W-:-:S05]  /*0d10*/  @P1 IMAD.WIDE.U32 R238, R189, 0x10, R238 ;  /* 0x00000010bdee1825 */ /* 0x002fca00078e00ee */
[----:B------:R1:W5:Y:S01]  /*0d20*/  @P1 LDG.E.128 R48, desc[UR6][R238.64] ;  /* 0x00000006ee301981 */ /* 0x000362000c1e1d00 */
[----:B------:R-:W-:Y:S01]  /*0d30*/  UMOV UR4, 0xffffffff ;  /* 0xffffffff00047882 */ /* 0x000fe20000000000 */
[----:B--2---:R-:W-:Y:S02]  /*0d40*/  @P0 HADD2.F32 R190, -RZ, R0.H0_H0 ;  /* 0x20000000ffbe0230 */ /* 0x004fe40000004100 */
[--C-:B----4-:R-:W-:Y:S02]  /*0d50*/  HADD2.F32 R0, -RZ, R72.reuse.H0_H0 ;  /* 0x20000048ff007230 */ /* 0x110fe40000004100 */
[----:B------:R-:W-:Y:S01]  /*0d60*/  HADD2.F32 R197, -RZ, R72.H1_H1 ;  /* 0x30000048ffc57230 */ /* 0x000fe20000004100 */
[----:B0-----:R-:W-:Y:S01]  /*0d70*/  FSEL R229, R196, RZ, !P4 ;  /* 0x000000ffc4e57208 */ /* 0x001fe20006000000 */
        /* <DEDUP_REMOVED lines=8> */
[--C-:B---3--:R-:W-:Y:S02]  /*0e00*/  HADD2.F32 R228, -RZ, R105.reuse.H0_H0 ;  /* 0x20000069ffe47230 */ /* 0x108fe40000004100 */
[----:B------:R-:W-:Y:S02]  /*0e10*/  HADD2.F32 R230, -RZ, R105.H1_H1 ;  /* 0x30000069ffe67230 */ /* 0x000fe40000004100 */
[C---:B------:R-:W-:Y:S01]  /*0e20*/  FADD.FTZ R105, -R229.reuse, R0 ;  /* 0x00000000e5697221 */ /* 0x040fe20000010100 */
[----:B------:R-:W-:Y:S02]  /*0e30*/  HADD2.F32 R200, -RZ, R76.H0_H0 ;  /* 0x2000004cffc87230 */ /* 0x000fe40000004100 */
[--C-:B------:R-:W-:Y:S02]  /*0e40*/  HADD2.F32 R234, -RZ, R107.reuse.H0_H0 ;  /* 0x2000006bffea7230 */ /* 0x100fe40000004100 */
[----:B------:R-:W-:Y:S02]  /*0e50*/  HADD2.F32 R236, -RZ, R107.H1_H1 ;  /* 0x3000006bffec7230 */ /* 0x000fe40000004100 */
[----:B------:R-:W-:Y:S01]  /*0e60*/  FADD.FTZ R107, -R229, R72 ;  /* 0x00000048e56b7221 */ /* 0x000fe20000010100 */
[----:B------:R-:W-:-:S02]  /*0e70*/  HADD2.F32 R74, -RZ, R75.H0_H0 ;  /* 0x2000004bff4a7230 */ /* 0x000fc40000004100 */
[--C-:B------:R-:W-:Y:S02]  /*0e80*/  HADD2.F32 R80, -RZ, R81.reuse.H0_H0 ;  /* 0x20000051ff507230 */ /* 0x100fe40000004100 */
[----:B------:R-:W-:Y:S02]  /*0e90*/  HADD2.F32 R206, -RZ, R81.H1_H1 ;  /* 0x30000051ffce7230 */ /* 0x000fe40000004100 */
[----:B------:R-:W-:Y:S02]  /*0ea0*/  HADD2.F32 R88, -RZ, R89.H0_H0 ;  /* 0x20000059ff587230 */ /* 0x000fe40000004100 */
[--C-:B------:R-:W-:Y:S02]  /*0eb0*/  HADD2.F32 R81, -RZ, R82.reuse.H0_H0 ;  /* 0x20000052ff517230 */ /* 0x100fe40000004100 */
[----:B------:R-:W-:Y:S02]  /*0ec0*/  HADD2.F32 R207, -RZ, R82.H1_H1 ;  /* 0x30000052ffcf7230 */ /* 0x000fe40000004100 */
[----:B------:R-:W-:Y:S01]  /*0ed0*/  FADD.FTZ R73, -R229, R73 ;  /* 0x00000049e5497221 */ /* 0x000fe20000010100 */
[----:B------:R-:W-:-:S02]  /*0ee0*/  HADD2.F32 R201, -RZ, R76.H1_H1 ;  /* 0x3000004cffc97230 */ /* 0x000fc40000004100 */
[C---:B------:R-:W-:Y:S01]  /*0ef0*/  FMUL.FTZ R0, R194.reuse, R105 ;  /* 0x00000069c2007220 */ /* 0x040fe20000410000 */
[----:B------:R-:W-:Y:S02]  /*0f00*/  HADD2.F32 R82, -RZ, R83.H0_H0 ;  /* 0x20000053ff527230 */ /* 0x000fe40000004100 */
[----:B------:R-:W-:Y:S01]  /*0f10*/  FMUL.FTZ R105, R147, R200 ;  /* 0x000000c893697220 */ /* 0x000fe20000410000 */
[----:B------:R-:W-:Y:S02]  /*0f20*/  HADD2.F32 R76, -RZ, R77.H0_H0 ;  /* 0x2000004dff4c7230 */ /* 0x000fe40000004100 */
[----:B------:R-:W-:Y:S01]  /*0f30*/  FMUL.FTZ R107, R194, R107 ;  /* 0x0000006bc26b7220 */ /* 0x000fe20000410000 */
[C---:B------:R-:W-:Y:S01]  /*0f40*/  FADD.FTZ R197, -R229.reuse, R197 ;  /* 0x000000c5e5c57221 */ /* 0x040fe20000010100 */
[C---:B------:R-:W-:Y:S01]  /*0f50*/  FADD.FTZ R233, -R229.reuse, R74 ;  /* 0x0000004ae5e97221 */ /* 0x040fe20000010100 */
[----:B------:R-:W-:Y:S01]  /*0f60*/  FADD.FTZ R245, -R229, R88 ;  /* 0x00000058e5f57221 */ /* 0x000fe20000010100 */
[----:B------:R-:W-:-:S02]  /*0f70*/  HADD2.F32 R74, -RZ, R109.H0_H0 ;  /* 0x2000006dff4a7230 */ /* 0x000fc40000004100 */
[C---:B------:R-:W-:Y:S01]  /*0f80*/  FADD.FTZ R237, -R229.reuse, R80 ;  /* 0x00000050e5ed7221 */ /* 0x040fe20000010100 */
[----:B------:R-:W-:Y:S02]  /*0f90*/  HADD2.F32 R88, -RZ, R109.H1_H1 ;  /* 0x3000006dff587230 */ /* 0x000fe40000004100 */
[----:B------:R-:W-:Y:S01]  /*0fa0*/  FADD.FTZ R241, -R229, R82 ;  /* 0x00000052e5f17221 */ /* 0x000fe20000010100 */
[----:B------:R-:W-:Y:S02]  /*0fb0*/  HADD2.F32 R214, -RZ, R89.H1_H1 ;  /* 0x30000059ffd67230 */ /* 0x000fe40000004100 */
[----:B------:R-:W-:Y:S01]  /*0fc0*/  FMUL.FTZ R109, R194, R73 ;  /* 0x00000049c26d7220 */ /* 0x000fe20000410000 */
[--C-:B------:R-:W-:Y:S02]  /*0fd0*/  HADD2.F32 R89, -RZ, R90.reuse.H0_H0 ;  /* 0x2000005aff597230 */ /* 0x100fe40000004100 */
[----:B------:R-:W-:Y:S01]  /*0fe0*/  FMUL.FTZ R80, R148, R201 ;  /* 0x000000c994507220 */ /* 0x000fe20000410000 */
[----:B------:R-:W-:Y:S01]  /*0ff0*/  FADD.FTZ R141, R76, R141 ;  /* 0x0000008d4c8d7221 */ /* 0x000fe20000010000 */
[-C--:B------:R-:W-:Y:S01]  /*1000*/  FFMA.FTZ R142, R107, R76.reuse, R142 ;  /* 0x0000004c6b8e7223 */ /* 0x080fe2000001008e */
[----:B------:R-:W-:Y:S01]  /*1010*/  FMUL.FTZ R82, R149, R76 ;  /* 0x0000004c95527220 */ /* 0x000fe20000410000 */
[----:B------:R-:W-:Y:S01]  /*1020*/  FADD.FTZ R73, RZ, R105 ;  /* 0x00000069ff497221 */ /* 0x000fe20000010000 */
[----:B------:R-:W-:-:S02]  /*1030*/  HADD2.F32 R90, -RZ, R90.H1_H1 ;  /* 0x3000005aff5a7230 */ /* 0x000fc40000004100 */
[----:B------:R-:W-:Y:S01]  /*1040*/  FMUL.FTZ R197, R194, R197 ;  /* 0x000000c5c2c57220 */ /* 0x000fe20000410000 */
[----:B------:R-:W-:Y:S01]  /*1050*/  FFMA.FTZ R76, R0, R105, RZ ;  /* 0x00000069004c7223 */ /* 0x000fe200000100ff */
[----:B------:R-:W-:Y:S02]  /*1060*/  HADD2.F32 R77, -RZ, R77.H1_H1 ;  /* 0x3000004dff4d7230 */ /* 0x000fe40000004100 */
[----:B------:R-:W-:Y:S01]  /*1070*/  FADD.FTZ R73, R73, R80 ;  /* 0x0000005049497221 */ /* 0x000fe20000010000 */
[----:B------:R-:W-:Y:S01]  /*1080*/  FADD.FTZ R231, -R229, R198 ;  /* 0x000000c6e5e77221 */ /* 0x000fe20000010100 */
[----:B------:R-:W-:Y:S01]  /*1090*/  FFMA.FTZ R76, R197, R80, R76 ;  /* 0x00000050c54c7223 */ /* 0x000fe2000001004c */
[----:B------:R-:W-:Y:S02]  /*10a0*/  HADD2.F32 R202, -RZ, R78.H0_H0 ;  /* 0x2000004effca7230 */ /* 0x000fe40000004100 */
[----:B------:R-:W-:Y:S01]  /*10b0*/  FADD.FTZ R249, -R229, R90 ;  /* 0x0000005ae5f97221 */ /* 0x000fe20000010100 */
[----:B------:R-:W-:-:S02]  /*10c0*/  HADD2.F32 R90, -RZ, R110.H0_H0 ;  /* 0x2000006eff5a7230 */ /* 0x000fc40000004100 */
[----:B------:R-:W-:Y:S01]  /*10d0*/  FADD.FTZ R73, R73, R82 ;  /* 0x0000005249497221 */ /* 0x000fe20000010000 */
[----:B------:R-:W-:Y:S02]  /*10e0*/  HADD2.F32 R198, -RZ, R110.H1_H1 ;  /* 0x3000006effc67230 */ /* 0x000fe40000004100 */
[----:B------:R-:W-:Y:S01]  /*10f0*/  FMUL.FTZ R110, R150, R77 ;  /* 0x0000004d966e7220 */ /* 0x000fe20000410000 */
[----:B------:R-:W-:Y:S01]  /*1100*/  FMUL.FTZ R231, R194, R231 ;  /* 0x000000e7c2e77220 */ /* 0x000fe20000410000 */
[----:B------:R-:W-:Y:S01]  /*1110*/  FFMA.FTZ R76, R107, R82, R76 ;  /* 0x000000526b4c7223 */ /* 0x000fe2000001004c */
[----:B------:R-:W-:Y:S02]  /*1120*/  HADD2.F32 R203, -RZ, R78.H1_H1 ;  /* 0x3000004effcb7230 */ /* 0x000fe40000004100 */
[----:B------:R-:W-:Y:S01]  /*1130*/  FADD.FTZ R137, R202, R137 ;  /* 0x00000089ca897221 */ /* 0x000fe20000010000 */
[-C--:B------:R-:W-:Y:S01]  /*1140*/  FFMA.FTZ R138, R109, R202.reuse, R138 ;  /* 0x000000ca6d8a7223 */ /* 0x080fe2000001008a */
[----:B------:R-:W-:Y:S01]  /*1150*/  FMUL.FTZ R202, R151, R202 ;  /* 0x000000ca97ca7220 */ /* 0x000fe20000410000 */
[----:B------:R-:W-:Y:S01]  /*1160*/  FADD.FTZ R73, R73, R110 ;  /* 0x0000006e49497221 */ /* 0x000fe20000010000 */
[----:B------:R-:W-:Y:S01]  /*1170*/  FADD.FTZ R199, -R229, R199 ;  /* 0x000000c7e5c77221 */ /* 0x000fe20000010100 */
[----:B------:R-:W-:Y:S01]  /*1180*/  FFMA.FTZ R76, R231, R110, R76 ;  /* 0x0000006ee74c7223 */ /* 0x000fe2000001004c */
[----:B------:R-:W-:-:S02]  /*1190*/  HADD2.F32 R78, -RZ, R79.H0_H0 ;  /* 0x2000004fff4e7230 */ /* 0x000fc40000004100 */
[----:B------:R-:W-:Y:S01]  /*11a0*/  FADD.FTZ R145, R200, R145 ;  /* 0x00000091c8917221 */ /* 0x000fe20000010000 */
[----:B------:R-:W-:Y:S01]  /*11b0*/  FFMA.FTZ R187, R0, R200, R187 ;  /* 0x000000c800bb7223 */ /* 0x000fe200000100bb */
[----:B------:R-:W-:Y:S02]  /*11c0*/  HADD2.F32 R75, -RZ, R75.H1_H1 ;  /* 0x3000004bff4b7230 */ /* 0x000fe40000004100 */
[----:B------:R-:W-:Y:S01]  /*11d0*/  FMUL.FTZ R200, R152, R203 ;  /* 0x000000cb98c87220 */ /* 0x000fe20000410000 */
[----:B------:R-:W-:Y:S01]  /*11e0*/  FADD.FTZ R73, R73, R202 ;  /* 0x000000ca49497221 */ /* 0x000fe20000010000 */
[C---:B------:R-:W-:Y:S01]  /*11f0*/  FMUL.FTZ R199, R194.reuse, R199 ;  /* 0x000000c7c2c77220 */ /* 0x040fe20000410000 */
[----:B------:R-:W-:Y:S01]  /*1200*/  FFMA.FTZ R76, R109, R202, R76 ;  /* 0x000000ca6d4c7223 */ /* 0x000fe2000001004c */
[----:B------:R-:W-:Y:S02]  /*1210*/  HADD2.F32 R79, -RZ, R79.H1_H1 ;  /* 0x3000004fff4f7230 */ /* 0x000fe40000004100 */
[C---:B------:R-:W-:Y:S01]  /*1220*/  FADD.FTZ R235, -R229.reuse, R204 ;  /* 0x000000cce5eb7221 */ /* 0x040fe20000010100 */
[----:B-1----:R-:W-:Y:S01]  /*1230*/  FADD.FTZ R239, -R229, R206 ;  /* 0x000000cee5ef7221 */ /* 0x002fe20000010100 */
[----:B------:R-:W-:Y:S01]  /*1240*/  FMUL.FTZ R206, R153, R78 ;  /* 0x0000004e99ce7220 */ /* 0x000fe20000410000 */
[----:B------:R-:W-:Y:S01]  /*1250*/  FADD.FTZ R73, R73, R200 ;  /* 0x000000c849497221 */ /* 0x000fe20000010000 */
[----:B------:R-:W-:Y:S01]  /*1260*/  FADD.FTZ R75, -R229, R75 ;  /* 0x0000004be54b7221 */ /* 0x000fe20000010100 */
[----:B------:R-:W-:Y:S01]  /*1270*/  FMUL.FTZ R233, R194, R233 ;  /* 0x000000e9c2e97220 */ /* 0x000fe20000410000 */
[----:B------:R-:W-:Y:S01]  /*1280*/  FFMA.FTZ R76, R199, R200, R76 ;  /* 0x000000c8c74c7223 */ /* 0x000fe2000001004c */
[----:B------:R-:W-:-:S02]  /*1290*/  HADD2.F32 R208, -RZ, R84.H0_H0 ;  /* 0x20000054ffd07230 */ /* 0x000fc40000004100 */
[----:B------:R-:W-:Y:S01]  /*12a0*/  FADD.FTZ R243, -R229, R212 ;  /* 0x000000d4e5f37221 */ /* 0x000fe20000010100 */
[----:B------:R-:W-:Y:S01]  /*12b0*/  FMUL.FTZ R235, R194, R235 ;  /* 0x000000ebc2eb7220 */ /* 0x000fe20000410000 */
[----:B------:R-:W-:Y:S01]  /*12c0*/  FADD.FTZ R143, R201, R143 ;  /* 0x0000008fc98f7221 */ /* 0x000fe20000010000 */
[----:B------:R-:W-:Y:S01]  /*12d0*/  FFMA.FTZ R144, R197, R201, R144 ;  /* 0x000000c9c5907223 */ /* 0x000fe20000010090 */
[----:B------:R-:W-:Y:S01]  /*12e0*/  FMUL.FTZ R212, R154, R79 ;  /* 0x0000004f9ad47220 */ /* 0x000fe20000410000 */
[----:B------:R-:W-:Y:S01]  /*12f0*/  FADD.FTZ R73, R73, R206 ;  /* 0x000000ce49497221 */ /* 0x000fe20000010000 */
        /* <DEDUP_REMOVED lines=10> */
[----:B------:R-:W-:Y:S01]  /*13a0*/  FADD.FTZ R247, -R229, R214 ;  /* 0x000000d6e5f77221 */ /* 0x000fe20000010100 */
[----:B------:R-:W-:Y:S01]  /*13b0*/  FMUL.FTZ R237, R194, R237 ;  /* 0x000000edc2ed7220 */ /* 0x000fe20000410000 */
[----:B------:R-:W-:Y:S01]  /*13c0*/  FMUL.FTZ R214, R156, R209 ;  /* 0x000000d19cd67220 */ /* 0x000fe20000410000 */
[----:B------:R-:W-:Y:S01]  /*13d0*/  FADD.FTZ R73, R73, R208 ;  /* 0x000000d049497221 */ /* 0x000fe20000010000 */
[----:B------:R-:W-:Y:S01]  /*13e0*/  FMUL.FTZ R205, R194, R205 ;  /* 0x000000cdc2cd7220 */ /* 0x000fe20000410000 */
[----:B------:R-:W-:Y:S01]  /*13f0*/  FFMA.FTZ R76, R235, R208, R76 ;  /* 0x000000d0eb4c7223 */ /* 0x000fe2000001004c */
[----:B------:R-:W-:Y:S02]  /*1400*/  HADD2.F32 R220, -RZ, R96.H0_H0 ;  /* 0x20000060ffdc7230 */ /* 0x000fe40000004100 */
[----:B------:R-:W-:Y:S01]  /*1410*/  FADD.FTZ R81, -R229, R81 ;  /* 0x00000051e5517221 */ /* 0x000fe20000010100 */
[----:B------:R-:W-:Y:S02]  /*1420*/  HADD2.F32 R85, -RZ, R85.H1_H1 ;  /* 0x30000055ff557230 */ /* 0x000fe40000004100 */
[----:B------:R-:W-:Y:S01]  /*1430*/  FADD.FTZ R125, R84, R125 ;  /* 0x0000007d547d7221 */ /* 0x000fe20000010000 */
[-C--:B------:R-:W-:Y:S01]  /*1440*/  FFMA.FTZ R126, R237, R84.reuse, R126 ;  /* 0x00000054ed7e7223 */ /* 0x080fe2000001007e */
[----:B------:R-:W-:Y:S01]  /*1450*/  FMUL.FTZ R84, R157, R84 ;  /* 0x000000549d547220 */ /* 0x000fe20000410000 */
[----:B------:R-:W-:Y:S01]  /*1460*/  FADD.FTZ R73, R73, R214 ;  /* 0x000000d649497221 */ /* 0x000fe20000010000 */
[----:B------:R-:W-:Y:S01]  /*1470*/  FFMA.FTZ R76, R205, R214, R76 ;  /* 0x000000d6cd4c7223 */ /* 0x000fe2000001004c */
[----:B------:R-:W-:-:S02]  /*1480*/  HADD2.F32 R210, -RZ, R86.H0_H0 ;  /* 0x20000056ffd27230 */ /* 0x000fc40000004100 */
[----:B------:R-:W-:Y:S01]  /*1490*/  FADD.FTZ R251, -R229, R220 ;  /* 0x000000dce5fb7221 */ /* 0x000fe20000010100 */
[----:B------:R-:W-:Y:S01]  /*14a0*/  FMUL.FTZ R81, R194, R81 ;  /* 0x00000051c2517220 */ /* 0x000fe20000410000 */
[----:B------:R-:W-:Y:S02]  /*14b0*/  HADD2.F32 R221, -RZ, R97.H0_H0 ;  /* 0x20000061ffdd7230 */ /* 0x000fe40000004100 */
[----:B------:R-:W-:Y:S01]  /*14c0*/  FMUL.FTZ R220, R158, R85 ;  /* 0x000000559edc7220 */ /* 0x000fe20000410000 */
[----:B------:R-:W-:Y:S02]  /*14d0*/  HADD2.F32 R196, -RZ, R104.H0_H0 ;  /* 0x20000068ffc47230 */ /* 0x000fe40000004100 */
[----:B------:R-:W-:Y:S01]  /*14e0*/  FADD.FTZ R73, R73, R84 ;  /* 0x0000005449497221 */ /* 0x000fe20000010000 */
[----:B------:R-:W-:Y:S02]  /*14f0*/  HADD2.F32 R232, -RZ, R106.H0_H0 ;  /* 0x2000006affe87230 */ /* 0x000fe40000004100 */
[----:B------:R-:W-:Y:S01]  /*1500*/  FMUL.FTZ R239, R194, R239 ;  /* 0x000000efc2ef7220 */ /* 0x000fe20000410000 */
[----:B------:R-:W-:-:S02]  /*1510*/  HADD2.F32 R83, -RZ, R83.H1_H1 ;  /* 0x30000053ff537230 */ /* 0x000fc40000004100 */
[----:B------:R-:W-:Y:S01]  /*1520*/  FFMA.FTZ R76, R237, R84, R76 ;  /* 0x00000054ed4c7223 */ /* 0x000fe2000001004c */
[--C-:B------:R-:W-:Y:S02]  /*1530*/  HADD2.F32 R215, -RZ, R91.reuse.H0_H0 ;  /* 0x2000005bffd77230 */ /* 0x100fe40000004100 */
[----:B------:R-:W-:Y:S02]  /*1540*/  HADD2.F32 R217, -RZ, R91.H1_H1 ;  /* 0x3000005bffd97230 */ /* 0x000fe40000004100 */
[----:B------:R-:W-:Y:S02]  /*1550*/  HADD2.F32 R96, -RZ, R96.H1_H1 ;  /* 0x30000060ff607230 */ /* 0x000fe40000004100 */
[----:B------:R-:W-:Y:S02]  /*1560*/  HADD2.F32 R97, -RZ, R97.H1_H1 ;  /* 0x30000061ff617230 */ /* 0x000fe40000004100 */
[--C-:B------:R-:W-:Y:S02]  /*1570*/  HADD2.F32 R222, -RZ, R98.reuse.H0_H0 ;  /* 0x20000062ffde7230 */ /* 0x100fe40000004100 */
[----:B------:R-:W-:-:S02]  /*1580*/  HADD2.F32 R223, -RZ, R98.H1_H1 ;  /* 0x30000062ffdf7230 */ /* 0x000fc40000004100 */
[--C-:B------:R-:W-:Y:S02]  /*1590*/  HADD2.F32 R224, -RZ, R99.reuse.H0_H0 ;  /* 0x20000063ffe07230 */ /* 0x100fe40000004100 */
[----:B------:R-:W-:Y:S02]  /*15a0*/  HADD2.F32 R225, -RZ, R99.H1_H1 ;  /* 0x30000063ffe17230 */ /* 0x000fe40000004100 */
[----:B------:R-:W-:Y:S02]  /*15b0*/  HADD2.F32 R104, -RZ, R104.H1_H1 ;  /* 0x30000068ff687230 */ /* 0x000fe40000004100 */
[----:B------:R-:W-:Y:S02]  /*15c0*/  HADD2.F32 R106, -RZ, R106.H1_H1 ;  /* 0x3000006aff6a7230 */ /* 0x000fe40000004100 */
[----:B------:R-:W-:Y:S01]  /*15d0*/  FADD.FTZ R121, R210, R121 ;  /* 0x00000079d2797221 */ /* 0x000fe20000010000 */
[----:B------:R-:W-:Y:S02]  /*15e0*/  HADD2.F32 R211, -RZ, R86.H1_H1 ;  /* 0x30000056ffd37230 */ /* 0x000fe40000004100 */
[-C--:B------:R-:W-:Y:S01]  /*15f0*/  FFMA.FTZ R122, R81, R210.reuse, R122 ;  /* 0x000000d2517a7223 */ /* 0x080fe2000001007a */
[----:B------:R-:W-:Y:S01]  /*1600*/  FMUL.FTZ R210, R159, R210 ;  /* 0x000000d29fd27220 */ /* 0x000fe20000410000 */
[----:B------:R-:W-:Y:S01]  /*1610*/  FADD.FTZ R73, R73, R220 ;  /* 0x000000dc49497221 */ /* 0x000fe20000010000 */
[----:B------:R-:W-:Y:S01]  /*1620*/  FADD.FTZ R207, -R229, R207 ;  /* 0x000000cfe5cf7221 */ /* 0x000fe20000010100 */
[----:B------:R-:W-:Y:S01]  /*1630*/  FFMA.FTZ R76, R239, R220, R76 ;  /* 0x000000dcef4c7223 */ /* 0x000fe2000001004c */
[----:B------:R-:W-:-:S02]  /*1640*/  HADD2.F32 R86, -RZ, R87.H0_H0 ;  /* 0x20000057ff567230 */ /* 0x000fc40000004100 */
        /* <DEDUP_REMOVED lines=21> */
[----:B------:R-:W-:Y:S01]  /*17a0*/  FMUL.FTZ R236, R160, R211 ;  /* 0x000000d3a0ec7220 */ /* 0x000fe20000410000 */
[----:B------:R-:W-:Y:S01]  /*17b0*/  FADD.FTZ R73, R73, R210 ;  /* 0x000000d249497221 */ /* 0x000fe20000010000 */
[----:B------:R-:W-:Y:S01]  /*17c0*/  FMUL.FTZ R207, R194, R207 ;  /* 0x000000cfc2cf7220 */ /* 0x000fe20000410000 */
[----:B------:R-:W-:Y:S01]  /*17d0*/  FFMA.FTZ R76, R81, R210, R76 ;  /* 0x000000d2514c7223 */ /* 0x000fe2000001004c */
[----:B------:R-:W-:-:S02]  /*17e0*/  HADD2.F32 R87, -RZ, R87.H1_H1 ;  /* 0x30000057ff577230 */ /* 0x000fc40000004100 */
[----:B------:R-:W-:Y:S01]  /*17f0*/  FADD.FTZ R117, R86, R117 ;  /* 0x0000007556757221 */ /* 0x000fe20000010000 */
[-C--:B------:R-:W-:Y:S01]  /*1800*/  FFMA.FTZ R118, R241, R86.reuse, R118 ;  /* 0x00000056f1767223 */ /* 0x080fe20000010076 */
[----:B------:R-:W-:Y:S01]  /*1810*/  FMUL.FTZ R86, R161, R86 ;  /* 0x00000056a1567220 */ /* 0x000fe20000410000 */
[----:B------:R-:W-:Y:S01]  /*1820*/  FADD.FTZ R73, R73, R236 ;  /* 0x000000ec49497221 */ /* 0x000fe20000010000 */
[----:B------:R-:W-:Y:S01]  /*1830*/  FFMA.FTZ R76, R207, R236, R76 ;  /* 0x000000eccf4c7223 */ /* 0x000fe2000001004c */
[--C-:B------:R-:W-:Y:S02]  /*1840*/  HADD2.F32 R216, -RZ, R92.reuse.H0_H0 ;  /* 0x2000005cffd87230 */ /* 0x100fe40000004100 */
[----:B------:R-:W-:Y:S01]  /*1850*/  FMUL.FTZ R240, R162, R87 ;  /* 0x00000057a2f07220 */ /* 0x000fe20000410000 */
[----:B------:R-:W-:Y:S01]  /*1860*/  FADD.FTZ R73, R73, R86 ;  /* 0x0000005649497221 */ /* 0x000fe20000010000 */
[----:B------:R-:W-:Y:S01]  /*1870*/  FMUL.FTZ R83, R194, R83 ;  /* 0x00000053c2537220 */ /* 0x000fe20000410000 */
[----:B------:R-:W-:Y:S01]  /*1880*/  FFMA.FTZ R76, R241, R86, R76 ;  /* 0x00000056f14c7223 */ /* 0x000fe2000001004c */
[----:B------:R-:W-:-:S02]  /*1890*/  HADD2.F32 R91, -RZ, R92.H1_H1 ;  /* 0x3000005cff5b7230 */ /* 0x000fc40000004100 */
[----:B------:R-:W-:Y:S01]  /*18a0*/  FADD.FTZ R133, R78, R133 ;  /* 0x000000854e857221 */ /* 0x000fe20000010000 */
[----:B------:R-:W-:Y:S01]  /*18b0*/  FFMA.FTZ R134, R233, R78, R134 ;  /* 0x0000004ee9867223 */ /* 0x000fe20000010086 */
[----:B------:R-:W-:Y:S01]  /*18c0*/  FADD.FTZ R123, R85, R123 ;  /* 0x0000007b557b7221 */ /* 0x000fe20000010000 */
[----:B------:R-:W-:Y:S01]  /*18d0*/  FFMA.FTZ R124, R239, R85, R124 ;  /* 0x00000055ef7c7223 */ /* 0x000fe2000001007c */
[----:B------:R-:W-:Y:S01]  /*18e0*/  FMUL.FTZ R85, R163, R216 ;  /* 0x000000d8a3557220 */ /* 0x000fe20000410000 */
[----:B------:R-:W-:Y:S01]  /*18f0*/  FADD.FTZ R78, R73, R240 ;  /* 0x000000f0494e7221 */ /* 0x000fe20000010000 */
[----:B------:R-:W-:Y:S01]  /*1900*/  FMUL.FTZ R238, R194, R243 ;  /* 0x000000f3c2ee7220 */ /* 0x000fe20000410000 */
        /* <DEDUP_REMOVED lines=20> */
[----:B------:R-:W-:Y:S01]  /*1a50*/  FADD.FTZ R29, R92, R29 ;  /* 0x0000001d5c1d7221 */ /* 0x000fe20000010000 */
[----:B------:R-:W-:Y:S01]  /*1a60*/  FFMA.FTZ R5, R216, R92, R5 ;  /* 0x0000005cd8057223 */ /* 0x000fe20000010005 */
[----:B------:R-:W-:-:S02]  /*1a70*/  HADD2.F32 R219, -RZ, R94.H1_H1 ;  /* 0x3000005effdb7230 */ /* 0x000fc40000004100 */
[----:B------:R-:W-:Y:S01]  /*1a80*/  FMUL.FTZ R92, R194, R89 ;  /* 0x00000059c25c7220 */ /* 0x000fe20000410000 */
[----:B------:R-:W-:Y:S01]  /*1a90*/  FMUL.FTZ R89, R167, R218 ;  /* 0x000000daa7597220 */ /* 0x000fe20000410000 */
[----:B------:R-:W-:Y:S01]  /*1aa0*/  FADD.FTZ R78, R75, R244 ;  /* 0x000000f44b4e7221 */ /* 0x000fe20000010000 */
[----:B------:R-:W-:Y:S01]  /*1ab0*/  FFMA.FTZ R73, R247, R244, R76 ;  /* 0x000000f4f7497223 */ /* 0x000fe2000001004c */
[--C-:B------:R-:W-:Y:S02]  /*1ac0*/  HADD2.F32 R94, -RZ, R95.reuse.H0_H0 ;  /* 0x2000005fff5e7230 */ /* 0x100fe40000004100 */
[----:B------:R-:W-:Y:S01]  /*1ad0*/  FADD.FTZ R31, R218, R31 ;  /* 0x0000001fda1f7221 */ /* 0x000fe20000010000 */
[----:B------:R-:W-:Y:S01]  /*1ae0*/  FFMA.FTZ R7, R92, R218, R7 ;  /* 0x000000da5c077223 */ /* 0x000fe20000010007 */
[----:B------:R-:W-:Y:S01]  /*1af0*/  FMUL.FTZ R218, R168, R219 ;  /* 0x000000dba8da7220 */ /* 0x000fe20000410000 */
[----:B------:R-:W-:Y:S01]  /*1b00*/  FADD.FTZ R75, R78, R89 ;  /* 0x000000594e4b7221 */ /* 0x000fe20000010000 */
[----:B------:R-:W-:Y:S01]  /*1b10*/  FMUL.FTZ R249, R194, R249 ;  /* 0x000000f9c2f97220 */ /* 0x000fe20000410000 */
[----:B------:R-:W-:Y:S01]  /*1b20*/  FFMA.FTZ R76, R92, R89, R73 ;  /* 0x000000595c4c7223 */ /* 0x000fe20000010049 */
[----:B------:R-:W-:-:S02]  /*1b30*/  HADD2.F32 R95, -RZ, R95.H1_H1 ;  /* 0x3000005fff5f7230 */ /* 0x000fc40000004100 */
[----:B------:R-:W-:Y:S01]  /*1b40*/  FADD.FTZ R26, R91, R26 ;  /* 0x0000001a5b1a7221 */ /* 0x000fe20000010000 */
[----:B------:R-:W-:Y:S01]  /*1b50*/  FFMA.FTZ R2, R213, R91, R2 ;  /* 0x0000005bd5027223 */ /* 0x000fe20000010002 */
[----:B------:R-:W-:Y:S01]  /*1b60*/  FMUL.FTZ R246, R194, R215 ;  /* 0x000000d7c2f67220 */ /* 0x000fe20000410000 */
[----:B------:R-:W-:Y:S01]  /*1b70*/  FMUL.FTZ R91, R169, R94 ;  /* 0x0000005ea95b7220 */ /* 0x000fe20000410000 */
[----:B------:R-:W-:Y:S01]  /*1b80*/  FADD.FTZ R78, R75, R218 ;  /* 0x000000da4b4e7221 */ /* 0x000fe20000010000 */
[----:B------:R-:W-:Y:S01]  /*1b90*/  FFMA.FTZ R73, R249, R218, R76 ;  /* 0x000000daf9497223 */ /* 0x000fe2000001004c */
[----:B------:R-:W-:Y:S02]  /*1ba0*/  HADD2.F32 R98, -RZ, R100.H0_H0 ;  /* 0x20000064ff627230 */ /* 0x000fe40000004100 */
[----:B------:R-:W-:Y:S01]  /*1bb0*/  FADD.FTZ R33, R94, R33 ;  /* 0x000000215e217221 */ /* 0x000fe20000010000 */
[----:B------:R-:W-:Y:S01]  /*1bc0*/  FFMA.FTZ R9, R246, R94, R9 ;  /* 0x0000005ef6097223 */ /* 0x000fe20000010009 */
[----:B------:R-:W-:-:S02]  /*1bd0*/  HADD2.F32 R226, -RZ, R102.H0_H0 ;  /* 0x20000066ffe27230 */ /* 0x000fc40000004100 */
[----:B------:R-:W-:Y:S01]  /*1be0*/  FMUL.FTZ R94, R170, R95 ;  /* 0x0000005faa5e7220 */ /* 0x000fe20000410000 */
[----:B------:R-:W-:Y:S02]  /*1bf0*/  HADD2.F32 R227, -RZ, R102.H1_H1 ;  /* 0x30000066ffe37230 */ /* 0x000fe40000004100 */
[----:B------:R-:W-:Y:S01]  /*1c00*/  FADD.FTZ R75, R78, R91 ;  /* 0x0000005b4e4b7221 */ /* 0x000fe20000010000 */
[--C-:B------:R-:W-:Y:S02]  /*1c10*/  HADD2.F32 R102, -RZ, R103.reuse.H0_H0 ;  /* 0x20000067ff667230 */ /* 0x100fe40000004100 */
[----:B------:R-:W-:Y:S01]  /*1c20*/  FMUL.FTZ R217, R194, R217 ;  /* 0x000000d9c2d97220 */ /* 0x000fe20000410000 */
[----:B------:R-:W-:Y:S01]  /*1c30*/  FFMA.FTZ R76, R246, R91, R73 ;  /* 0x0000005bf64c7223 */ /* 0x000fe20000010049 */
[----:B------:R-:W-:Y:S02]  /*1c40*/  HADD2.F32 R103, -RZ, R103.H1_H1 ;  /* 0x30000067ff677230 */ /* 0x000fe40000004100 */
[----:B------:R-:W-:Y:S01]  /*1c50*/  FMUL.FTZ R224, R194, R224 ;  /* 0x000000e0c2e07220 */ /* 0x000fe20000410000 */
[----:B------:R-:W-:-:S02]  /*1c60*/  HADD2.F32 R99, -RZ, R100.H1_H1 ;  /* 0x30000064ff637230 */ /* 0x000fc40000004100 */
[----:B------:R-:W-:Y:S01]  /*1c70*/  FADD.FTZ R28, R93, R28 ;  /* 0x0000001c5d1c7221 */ /* 0x000fe20000010000 */
[----:B------:R-:W-:Y:S02]  /*1c80*/  HADD2.F32 R72, -RZ, R108.H0_H0 ;  /* 0x2000006cff487230 */ /* 0x000fe40000004100 */
[----:B------:R-:W-:Y:S01]  /*1c90*/  FFMA.FTZ R4, R247, R93, R4 ;  /* 0x0000005df7047223 */ /* 0x000fe20000010004 */
[C---:B------:R-:W-:Y:S01]  /*1ca0*/  FMUL.FTZ R225, R194.reuse, R225 ;  /* 0x000000e1c2e17220 */ /* 0x040fe20000410000 */
[----:B------:R-:W-:Y:S01]  /*1cb0*/  FMUL.FTZ R93, R171, R98 ;  /* 0x00000062ab5d7220 */ /* 0x000fe20000410000 */
[C---:B------:R-:W-:Y:S01]  /*1cc0*/  FMUL.FTZ R196, R194.reuse, R196 ;  /* 0x000000c4c2c47220 */ /* 0x040fe20000410000 */
[----:B------:R-:W-:Y:S01]  /*1cd0*/  FADD.FTZ R78, R75, R94 ;  /* 0x0000005e4b4e7221 */ /* 0x000fe20000010000 */
[----:B------:R-:W-:Y:S01]  /*1ce0*/  FADD.FTZ R135, R203, R135 ;  /* 0x00000087cb877221 */ /* 0x000fe20000010000 */
[----:B------:R-:W-:Y:S01]  /*1cf0*/  FFMA.FTZ R136, R199, R203, R136 ;  /* 0x000000cbc7887223 */ /* 0x000fe20000010088 */
[----:B------:R-:W-:Y:S01]  /*1d00*/  FMUL.FTZ R248, R194, R251 ;  /* 0x000000fbc2f87220 */ /* 0x000fe20000410000 */
[----:B------:R-:W-:Y:S01]  /*1d10*/  FFMA.FTZ R75, R217, R94, R76 ;  /* 0x0000005ed94b7223 */ /* 0x000fe2000001004c */
[----:B------:R-:W-:Y:S01]  /*1d20*/  FADD.FTZ R32, R95, R32 ;  /* 0x000000205f207221 */ /* 0x000fe20000010000 */
[----:B------:R-:W-:Y:S01]  /*1d30*/  FFMA.FTZ R8, R217, R95, R8 ;  /* 0x0000005fd9087223 */ /* 0x000fe20000010008 */
[----:B------:R-:W-:Y:S01]  /*1d40*/  FADD.FTZ R41, R102, R41 ;  /* 0x0000002966297221 */ /* 0x000fe20000010000 */
[-C--:B------:R-:W-:Y:S01]  /*1d50*/  FFMA.FTZ R17, R224, R102.reuse, R17 ;  /* 0x00000066e0117223 */ /* 0x080fe20000010011 */
[----:B------:R-:W-:Y:S01]  /*1d60*/  FMUL.FTZ R203, R177, R102 ;  /* 0x00000066b1cb7220 */ /* 0x000fe20000410000 */
[----:B------:R-:W-:-:S02]  /*1d70*/  HADD2.F32 R100, -RZ, R101.H0_H0 ;  /* 0x20000065ff647230 */ /* 0x000fc40000004100 */
[----:B------:R-:W-:Y:S01]  /*1d80*/  FMUL.FTZ R95, R194, R96 ;  /* 0x00000060c25f7220 */ /* 0x000fe20000410000 */
[----:B------:R-:W-:Y:S01]  /*1d90*/  FADD.FTZ R40, R103, R40 ;  /* 0x0000002867287221 */ /* 0x000fe20000010000 */
[-C--:B------:R-:W-:Y:S01]  /*1da0*/  FFMA.FTZ R16, R225, R103.reuse, R16 ;  /* 0x00000067e1107223 */ /* 0x080fe20000010010 */
        /* <DEDUP_REMOVED lines=70> */
[----:B------:R-:W-:-:S02]  /*2210*/  HADD2.F32 R204, -RZ, R111.H0_H0 ;  /* 0x2000006fffcc7230 */ /* 0x000fc40000004100 */
[----:B------:R-:W-:Y:S01]  /*2220*/  FADD.FTZ R46, R198, R46 ;  /* 0x0000002ec62e7221 */ /* 0x000fe20000010000 */
[-C--:B------:R-:W-:Y:S01]  /*2230*/  FFMA.FTZ R22, R221, R198.reuse, R22 ;  /* 0x000000c6dd167223 */ /* 0x080fe20000010016 */
[----:B------:R-:W-:Y:S01]  /*2240*/  FMUL.FTZ R198, R184, R198 ;  /* 0x000000c6b8c67220 */ /* 0x000fe20000410000 */
[----:B------:R-:W-:Y:S01]  /*2250*/  FADD.FTZ R75, R74, R219 ;  /* 0x000000db4a4b7221 */ /* 0x000fe20000010000 */
[----:B------:R-:W-:Y:S01]  /*2260*/  FFMA.FTZ R72, R232, R219, R73 ;  /* 0x000000dbe8487223 */ /* 0x000fe20000010049 */
[----:B------:R-:W-:Y:S02]  /*2270*/  HADD2.F32 R111, -RZ, R111.H1_H1 ;  /* 0x3000006fff6f7230 */ /* 0x000fe40000004100 */
        /* <DEDUP_REMOVED lines=42> */
.L_x_1846:
        /* <DEDUP_REMOVED lines=13> */
.L_x_1834:
        /* <DEDUP_REMOVED lines=17> */
[----:B------:R-:W-:Y:S01]  /*2700*/  FADD.FTZ R72, R75, R72 ;  /* 0x000000484b487221 */ /* 0x000fe20000010000 */
[--C-:B-----5:R-:W-:Y:S02]  /*2710*/  @P1 HADD2.F32 R74, -RZ, R66.reuse.H0_H0 ;  /* 0x20000042ff4a1230 */ /* 0x120fe40000004100 */
[----:B-1----:R-:W-:Y:S01]  /*2720*/  FADD.FTZ R111, R111, R76 ;  /* 0x0000004c6f6f7221 */ /* 0x002fe20000010000 */
[----:B------:R-:W-:Y:S01]  /*2730*/  FADD.FTZ R72, R72, R77 ;  /* 0x0000004d48487221 */ /* 0x000fe20000010000 */
[----:B------:R-:W-:Y:S02]  /*2740*/  @P1 HADD2.F32 R76, -RZ, R66.H1_H1 ;  /* 0x30000042ff4c1230 */ /* 0x000fe40000004100 */
[----:B------:R-:W-:Y:S01]  /*2750*/  FADD.FTZ R78, R78, R111 ;  /* 0x0000006f4e4e7221 */ /* 0x000fe20000010000 */
[----:B------:R-:W-:-:S03]  /*2760*/  FADD.FTZ R73, R79, R72 ;  /* 0x000000484f497221 */ /* 0x000fc60000010000 */
[----:B------:R-:W-:Y:S01]  /*2770*/  FMUL.FTZ R72, R78, UR12 ;  /* 0x0000000c4e487c20 */ /* 0x000fe20008410000 */
[----:B------:R-:W-:Y:S01]  /*2780*/  FMUL.FTZ R73, R73, UR12 ;  /* 0x0000000c49497c20 */ /* 0x000fe20008410000 */
[----:B------:R-:W-:-:S03]  /*2790*/  @P1 HADD2.F32 R78, -RZ, R51.H0_H0 ;  /* 0x20000033ff4e1230 */ /* 0x000fc60000004100 */
[----:B------:R-:W-:-:S05]  /*27a0*/  FSEL R72, R72, RZ, !P4 ;  /* 0x000000ff48487208 */ /* 0x000fca0006000000 */
[-CC-:B------:R-:W-:Y:S01]  /*27b0*/  FFMA.FTZ R231, R231, R73.reuse, R72.reuse ;  /* 0x00000049e7e77223 */ /* 0x180fe20000010048 */
[-CC-:B------:R-:W-:Y:S01]  /*27c0*/  FFMA.FTZ R233, R233, R73.reuse, R72.reuse ;  /* 0x00000049e9e97223 */ /* 0x180fe20000010048 */
[-CC-:B------:R-:W-:Y:S01]  /*27d0*/  FFMA.FTZ R0, R0, R73.reuse, R72.reuse ;  /* 0x0000004900007223 */ /* 0x180fe20000010048 */
[-CC-:B------:R-:W-:Y:S01]  /*27e0*/  FFMA.FTZ R201, R201, R73.reuse, R72.reuse ;  /* 0x00000049c9c97223 */ /* 0x180fe20000010048 */
[-C--:B------:R-:W-:Y:S01]  /*27f0*/  FFMA.FTZ R81, R81, R73.reuse, R72 ;  /* 0x0000004951517223 */ /* 0x080fe20000010048 */
[----:B------:R-:W-:Y:S01]  /*2800*/  FADD.FTZ R231, R110, -R231 ;  /* 0x800000e76ee77221 */ /* 0x000fe20000010000 */
[----:B------:R-:W-:Y:S01]  /*2810*/  FADD.FTZ R233, R206, -R233 ;  /* 0x800000e9cee97221 */ /* 0x000fe20000010000 */
[----:B------:R-:W-:Y:S01]  /*2820*/  FADD.FTZ R77, R105, -R0 ;  /* 0x80000000694d7221 */ /* 0x000fe20000010000 */
[----:B------:R-:W-:Y:S01]  /*2830*/  FADD.FTZ R201, R212, -R201 ;  /* 0x800000c9d4c97221 */ /* 0x000fe20000010000 */
        /* <DEDUP_REMOVED lines=34> */
[----:B------:R-:W-:Y:S01]  /*2a60*/  FADD.FTZ R105, R210, -R81 ;  /* 0x80000051d2697221 */ /* 0x000fe20000010000 */
[----:B------:R-:W-:Y:S01]  /*2a70*/  FFMA.FTZ R73, R229, R73, R72 ;  /* 0x00000049e5497223 */ /* 0x000fe20000010048 */
[C---:B------:R-:W-:Y:S01]  /*2a80*/  FMUL.FTZ R81, R194.reuse, R231 ;  /* 0x000000e7c2517220 */ /* 0x040fe20000410000 */
[----:B------:R-:W-:Y:S01]  /*2a90*/  FMUL.FTZ R231, R194, R233 ;  /* 0x000000e9c2e77220 */ /* 0x000fe20000410000 */
[----:B------:R-:W-:-:S02]  /*2aa0*/  @P1 HADD2.F32 R72, -RZ, R67.H1_H1 ;  /* 0x30000043ff481230 */ /* 0x000fc40000004100 */
[----:B------:R-:W-:Y:S01]  /*2ab0*/  FMUL.FTZ R233, R194, R201 ;  /* 0x000000c9c2e97220 */ /* 0x000fe20000410000 */
[----:B------:R-:W-:Y:S02]  /*2ac0*/  @P1 HADD2.F32 R0, -RZ, R67.H0_H0 ;  /* 0x20000043ff001230 */ /* 0x000fe40000004100 */
[----:B------:R-:W-:Y:S01]  /*2ad0*/  FADD.FTZ R107, R82, -R107 ;  /* 0x8000006b526b7221 */ /* 0x000fe20000010000 */
[----:B------:R-:W-:Y:S01]  /*2ae0*/  FADD.FTZ R197, R80, -R197 ;  /* 0x800000c550c57221 */ /* 0x000fe20000010000 */
[----:B------:R-:W-:Y:S01]  /*2af0*/  @P1 FADD.FTZ R233, R233, R72 ;  /* 0x00000048e9e91221 */ /* 0x000fe20000010000 */
[--C-:B------:R-:W-:Y:S02]  /*2b00*/  @P1 HADD2.F32 R72, -RZ, R65.reuse.H1_H1 ;  /* 0x30000041ff481230 */ /* 0x100fe40000004100 */
[----:B------:R-:W-:Y:S01]  /*2b10*/  @P1 FADD.FTZ R231, R231, R0 ;  /* 0x00000000e7e71221 */ /* 0x000fe20000010000 */
[----:B------:R-:W-:Y:S02]  /*2b20*/  @P1 HADD2.F32 R0, -RZ, R65.H0_H0 ;  /* 0x20000041ff001230 */ /* 0x000fe40000004100 */
[C---:B------:R-:W-:Y:S01]  /*2b30*/  FMUL.FTZ R75, R194.reuse, R107 ;  /* 0x0000006bc24b7220 */ /* 0x040fe20000410000 */
[----:B------:R-:W-:Y:S01]  /*2b40*/  FMUL.FTZ R79, R194, R197 ;  /* 0x000000c5c24f7220 */ /* 0x000fe20000410000 */
[----:B------:R-:W-:Y:S01]  /*2b50*/  @P1 FADD.FTZ R81, R81, R72 ;  /* 0x0000004851511221 */ /* 0x000fe20000010000 */
[----:B------:R-:W-:-:S02]  /*2b60*/  @P1 HADD2.F32 R72, -RZ, R64.H1_H1 ;  /* 0x30000040ff481230 */ /* 0x000fc40000004100 */
[----:B------:R-:W-:Y:S01]  /*2b70*/  FADD.FTZ R207, R236, -R207 ;  /* 0x800000cfeccf7221 */ /* 0x000fe20000010000 */
[----:B------:R-:W-:Y:S01]  /*2b80*/  @P1 FADD.FTZ R75, R75, R0 ;  /* 0x000000004b4b1221 */ /* 0x000fe20000010000 */
[----:B------:R-:W-:Y:S02]  /*2b90*/  @P1 HADD2.F32 R0, -RZ, R64.H0_H0 ;  /* 0x20000040ff001230 */ /* 0x000fe40000004100 */
[C---:B------:R-:W-:Y:S01]  /*2ba0*/  FMUL.FTZ R77, R194.reuse, R77 ;  /* 0x0000004dc24d7220 */ /* 0x040fe20000410000 */
[----:B------:R-:W-:Y:S01]  /*2bb0*/  @P1 FADD.FTZ R79, R79, R72 ;  /* 0x000000484f4f1221 */ /* 0x000fe20000010000 */
[----:B------:R-:W-:Y:S01]  /*2bc0*/  FADD.FTZ R234, R227, -R234 ;  /* 0x800000eae3ea7221 */ /* 0x000fe20000010000 */
[--C-:B------:R-:W-:Y:S02]  /*2bd0*/  @P1 HADD2.F32 R72, -RZ, R62.reuse.H1_H1 ;  /* 0x3000003eff481230 */ /* 0x100fe40000004100 */
[----:B------:R-:W-:Y:S01]  /*2be0*/  FMUL.FTZ R227, R194, R207 ;  /* 0x000000cfc2e37220 */ /* 0x000fe20000410000 */
[----:B------:R-:W-:Y:S01]  /*2bf0*/  FADD.FTZ R205, R214, -R205 ;  /* 0x800000cdd6cd7221 */ /* 0x000fe20000010000 */
[----:B------:R-:W-:Y:S01]  /*2c00*/  @P1 FADD.FTZ R77, R77, R0 ;  /* 0x000000004d4d1221 */ /* 0x000fe20000010000 */
[----:B------:R-:W-:Y:S01]  /*2c10*/  FADD.FTZ R226, R226, -R223 ;  /* 0x800000dfe2e27221 */ /* 0x000fe20000010000 */
[----:B------:R-:W-:-:S02]  /*2c20*/  @P1 HADD2.F32 R0, -RZ, R62.H0_H0 ;  /* 0x2000003eff001230 */ /* 0x000fc40000004100 */
[----:B------:R-:W-:Y:S01]  /*2c30*/  FADD.FTZ R109, R202, -R109 ;  /* 0x8000006dca6d7221 */ /* 0x000fe20000010000 */
[----:B------:R-:W-:Y:S01]  /*2c40*/  FMUL.FTZ R223, R194, R105 ;  /* 0x00000069c2df7220 */ /* 0x000fe20000410000 */
[----:B------:R-:W-:Y:S01]  /*2c50*/  @P1 FADD.FTZ R227, R227, R72 ;  /* 0x00000048e3e31221 */ /* 0x000fe20000010000 */
[----:B------:R-:W-:Y:S01]  /*2c60*/  FADD.FTZ R243, R87, -R216 ;  /* 0x800000d857f37221 */ /* 0x000fe20000010000 */
[--C-:B------:R-:W-:Y:S02]  /*2c70*/  @P1 HADD2.F32 R72, -RZ, R60.reuse.H1_H1 ;  /* 0x3000003cff481230 */ /* 0x100fe40000004100 */
[----:B------:R-:W-:Y:S01]  /*2c80*/  FADD.FTZ R235, R208, -R235 ;  /* 0x800000ebd0eb7221 */ /* 0x000fe20000010000 */
[----:B------:R-:W-:Y:S01]  /*2c90*/  FMUL.FTZ R87, R194, R205 ;  /* 0x000000cdc2577220 */ /* 0x000fe20000410000 */
[----:B------:R-:W-:Y:S01]  /*2ca0*/  FADD.FTZ R111, R240, -R83 ;  /* 0x80000053f06f7221 */ /* 0x000fe20000010000 */
[----:B------:R-:W-:Y:S01]  /*2cb0*/  FADD.FTZ R213, R242, -R213 ;  /* 0x800000d5f2d57221 */ /* 0x000fe20000010000 */
[----:B------:R-:W-:Y:S01]  /*2cc0*/  FADD.FTZ R245, R89, -R92 ;  /* 0x8000005c59f57221 */ /* 0x000fe20000010000 */
[----:B------:R-:W-:Y:S01]  /*2cd0*/  FMUL.FTZ R83, R194, R109 ;  /* 0x0000006dc2537220 */ /* 0x000fe20000410000 */
[----:B------:R-:W-:Y:S01]  /*2ce0*/  @P1 FADD.FTZ R223, R223, R0 ;  /* 0x00000000dfdf1221 */ /* 0x000fe20000010000 */
[----:B------:R-:W-:Y:S01]  /*2cf0*/  FADD.FTZ R195, R85, -R238 ;  /* 0x800000ee55c37221 */ /* 0x000fe20000010000 */
[----:B------:R-:W-:-:S02]  /*2d00*/  @P1 HADD2.F32 R0, -RZ, R60.H0_H0 ;  /* 0x2000003cff001230 */ /* 0x000fc40000004100 */
[----:B------:R-:W-:Y:S01]  /*2d10*/  FADD.FTZ R241, R86, -R241 ;  /* 0x800000f156f17221 */ /* 0x000fe20000010000 */
[C---:B------:R-:W-:Y:S01]  /*2d20*/  FMUL.FTZ R85, R194.reuse, R235 ;  /* 0x000000ebc2557220 */ /* 0x040fe20000410000 */
[----:B------:R-:W-:Y:S01]  /*2d30*/  @P1 FADD.FTZ R87, R87, R72 ;  /* 0x0000004857571221 */ /* 0x000fe20000010000 */
[----:B------:R-:W-:Y:S01]  /*2d40*/  FMUL.FTZ R207, R194, R213 ;  /* 0x000000d5c2cf7220 */ /* 0x000fe20000410000 */
[----:B------:R-:W-:Y:S02]  /*2d50*/  @P1 HADD2.F32 R72, -RZ, R58.H0_H0 ;  /* 0x2000003aff481230 */ /* 0x000fe40000004100 */
[----:B------:R-:W-:Y:S01]  /*2d60*/  FADD.FTZ R199, R200, -R199 ;  /* 0x800000c7c8c77221 */ /* 0x000fe20000010000 */
[----:B------:R-:W-:Y:S01]  /*2d70*/  FADD.FTZ R91, R91, -R246 ;  /* 0x800000f65b5b7221 */ /* 0x000fe20000010000 */
[----:B------:R-:W-:Y:S01]  /*2d80*/  FMUL.FTZ R213, R194, R245 ;  /* 0x000000f5c2d57220 */ /* 0x000fe20000410000 */
[----:B------:R-:W-:Y:S01]  /*2d90*/  @P1 FADD.FTZ R83, R83, R74 ;  /* 0x0000004a53531221 */ /* 0x000fe20000010000 */
[----:B------:R-:W-:-:S02]  /*2da0*/  @P1 HADD2.F32 R74, -RZ, R63.H0_H0 ;  /* 0x2000003fff4a1230 */ /* 0x000fc40000004100 */
[----:B------:R-:W-:Y:S01]  /*2db0*/  FMUL.FTZ R229, R194, R241 ;  /* 0x000000f1c2e57220 */ /* 0x000fe20000410000 */
[----:B------:R-:W-:Y:S01]  /*2dc0*/  @P1 FADD.FTZ R85, R85, R0 ;  /* 0x0000000055551221 */ /* 0x000fe20000010000 */
[----:B------:R-:W-:Y:S01]  /*2dd0*/  FADD.FTZ R251, R94, -R217 ;  /* 0x800000d95efb7221 */ /* 0x000fe20000010000 */
[----:B------:R-:W-:Y:S01]  /*2de0*/  FADD.FTZ R102, R102, -R225 ;  /* 0x800000e166667221 */ /* 0x000fe20000010000 */
[----:B------:R-:W-:Y:S02]  /*2df0*/  @P1 HADD2.F32 R0, -RZ, R59.H0_H0 ;  /* 0x2000003bff001230 */ /* 0x000fe40000004100 */
[----:B------:R-:W-:Y:S01]  /*2e00*/  FADD.FTZ R237, R84, -R237 ;  /* 0x800000ed54ed7221 */ /* 0x000fe20000010000 */
[C---:B------:R-:W-:Y:S01]  /*2e10*/  FMUL.FTZ R225, R194.reuse, R199 ;  /* 0x000000c7c2e17220 */ /* 0x040fe20000410000 */
[----:B------:R-:W-:Y:S01]  /*2e20*/  FMUL.FTZ R217, R194, R91 ;  /* 0x0000005bc2d97220 */ /* 0x000fe20000410000 */
[----:B------:R-:W-:Y:S01]  /*2e30*/  @P1 FADD.FTZ R213, R213, R72 ;  /* 0x00000048d5d51221 */ /* 0x000fe20000010000 */
[----:B------:R-:W-:-:S02]  /*2e40*/  @P1 HADD2.F32 R72, -RZ, R56.H1_H1 ;  /* 0x30000038ff481230 */ /* 0x000fc40000004100 */
[----:B------:R-:W-:Y:S01]  /*2e50*/  @P1 FADD.FTZ R229, R229, R74 ;  /* 0x0000004ae5e51221 */ /* 0x000fe20000010000 */
[----:B------:R-:W-:Y:S02]  /*2e60*/  @P1 HADD2.F32 R74, -RZ, R61.H0_H0 ;  /* 0x2000003dff4a1230 */ /* 0x000fe40000004100 */
[----:B------:R-:W-:Y:S01]  /*2e70*/  FADD.FTZ R101, R101, -R222 ;  /* 0x800000de65657221 */ /* 0x000fe20000010000 */
[----:B------:R-:W-:Y:S01]  /*2e80*/  FMUL.FTZ R89, R194, R237 ;  /* 0x000000edc2597220 */ /* 0x000fe20000410000 */
[----:B------:R-:W-:Y:S01]  /*2e90*/  @P1 FADD.FTZ R225, R225, R76 ;  /* 0x0000004ce1e11221 */ /* 0x000fe20000010000 */
[----:B------:R-:W-:Y:S01]  /*2ea0*/  @P1 FADD.FTZ R217, R217, R0 ;  /* 0x00000000d9d91221 */ /* 0x000fe20000010000 */
[----:B------:R-:W-:Y:S01]  /*2eb0*/  FADD.FTZ R108, R108, -R209 ;  /* 0x800000d16c6c7221 */ /* 0x000fe20000010000 */
[----:B------:R-:W-:Y:S02]  /*2ec0*/  @P1 HADD2.F32 R76, -RZ, R63.H1_H1 ;  /* 0x3000003fff4c1230 */ /* 0x000fe40000004100 */
[----:B------:R-:W-:Y:S01]  /*2ed0*/  FADD.FTZ R249, R218, -R249 ;  /* 0x800000f9daf97221 */ /* 0x000fe20000010000 */
[----:B------:R-:W-:-:S02]  /*2ee0*/  @P1 HADD2.F32 R0, -RZ, R57.H0_H0 ;  /* 0x20000039ff001230 */ /* 0x000fc40000004100 */
[C---:B------:R-:W-:Y:S01]  /*2ef0*/  FMUL.FTZ R235, R194.reuse, R111 ;  /* 0x0000006fc2eb7220 */ /* 0x040fe20000410000 */
[----:B------:R-:W-:Y:S01]  /*2f00*/  FMUL.FTZ R209, R194, R243 ;  /* 0x000000f3c2d17220 */ /* 0x000fe20000410000 */
[----:B------:R-:W-:Y:S01]  /*2f10*/  @P1 FADD.FTZ R207, R207, R72 ;  /* 0x00000048cfcf1221 */ /* 0x000fe20000010000 */
[----:B------:R-:W-:Y:S02]  /*2f20*/  @P1 HADD2.F32 R72, -RZ, R54.H0_H0 ;  /* 0x20000036ff481230 */ /* 0x000fe40000004100 */
[----:B------:R-:W-:Y:S01]  /*2f30*/  FADD.FTZ R239, R220, -R239 ;  /* 0x800000efdcef7221 */ /* 0x000fe20000010000 */
[----:B------:R-:W-:Y:S01]  /*2f40*/  FMUL.FTZ R201, R194, R101 ;  /* 0x00000065c2c97220 */ /* 0x000fe20000410000 */
[----:B------:R-:W-:Y:S01]  /*2f50*/  @P1 FADD.FTZ R89, R89, R74 ;  /* 0x0000004a59591221 */ /* 0x000fe20000010000 */
[----:B------:R-:W-:Y:S01]  /*2f60*/  FADD.FTZ R228, R211, -R228 ;  /* 0x800000e4d3e47221 */ /* 0x000fe20000010000 */
[----:B------:R-:W-:Y:S02]  /*2f70*/  @P1 HADD2.F32 R74, -RZ, R58.H1_H1 ;  /* 0x3000003aff4a1230 */ /* 0x000fe40000004100 */
[----:B------:R-:W-:Y:S01]  /*2f80*/  FADD.FTZ R97, R100, -R97 ;  /* 0x8000006164617221 */ /* 0x000fe20000010000 */
[----:B------:R-:W-:Y:S01]  /*2f90*/  FMUL.FTZ R211, R194, R249 ;  /* 0x000000f9c2d37220 */ /* 0x000fe20000410000 */
[----:B------:R-:W-:Y:S01]  /*2fa0*/  @P1 FADD.FTZ R235, R235, R76 ;  /* 0x0000004cebeb1221 */ /* 0x000fe20000010000 */
[----:B------:R-:W-:Y:S01]  /*2fb0*/  @P1 FADD.FTZ R209, R209, R0 ;  /* 0x00000000d1d11221 */ /* 0x000fe20000010000 */
[----:B------:R-:W-:Y:S01]  /*2fc0*/  FADD.FTZ R198, R198, -R221 ;  /* 0x800000ddc6c67221 */ /* 0x000fe20000010000 */
[----:B------:R-:W-:-:S02]  /*2fd0*/  @P1 HADD2.F32 R76, -RZ, R61.H1_H1 ;  /* 0x3000003dff4c1230 */ /* 0x000fc40000004100 */
[----:B------:R-:W-:Y:S01]  /*2fe0*/  FADD.FTZ R247, R244, -R247 ;  /* 0x800000f7f4f77221 */ /* 0x000fe20000010000 */
[----:B------:R-:W-:Y:S02]  /*2ff0*/  @P1 HADD2.F32 R0, -RZ, R56.H0_H0 ;  /* 0x20000038ff001230 */ /* 0x000fe40000004100 */
[C---:B------:R-:W-:Y:S01]  /*3000*/  FMUL.FTZ R221, R194.reuse, R239 ;  /* 0x000000efc2dd7220 */ /* 0x040fe20000410000 */
[C---:B------:R-:W-:Y:S01]  /*3010*/  FMUL.FTZ R205, R194.reuse, R195 ;  /* 0x000000c3c2cd7220 */ /* 0x040fe20000410000 */
[----:B------:R-:W-:Y:S01]  /*3020*/  @P1 FADD.FTZ R201, R201, R72 ;  /* 0x00000048c9c91221 */ /* 0x000fe20000010000 */
[----:B------:R-:W-:Y:S01]  /*3030*/  FADD.FTZ R224, R203, -R224 ;  /* 0x800000e0cbe07221 */ /* 0x000fe20000010000 */
[----:B------:R-:W-:Y:S02]  /*3040*/  @P1 HADD2.F32 R72, -RZ, R53.H1_H1 ;  /* 0x30000035ff481230 */ /* 0x000fe40000004100 */
[----:B------:R-:W-:Y:S01]  /*3050*/  FADD.FTZ R99, R99, -R98 ;  /* 0x8000006263637221 */ /* 0x000fe20000010000 */
[----:B------:R-:W-:Y:S01]  /*3060*/  FMUL.FTZ R203, R194, R97 ;  /* 0x00000061c2cb7220 */ /* 0x000fe20000410000 */
[----:B------:R-:W-:Y:S01]  /*3070*/  @P1 FADD.FTZ R211, R211, R74 ;  /* 0x0000004ad3d31221 */ /* 0x000fe20000010000 */
[----:B------:R-:W-:Y:S01]  /*3080*/  FADD.FTZ R232, R219, -R232 ;  /* 0x800000e8dbe87221 */ /* 0x000fe20000010000 */
[----:B------:R-:W-:-:S02]  /*3090*/  @P1 HADD2.F32 R74, -RZ, R57.H1_H1 ;  /* 0x30000039ff4a1230 */ /* 0x000fc40000004100 */
[----:B------:R-:W-:Y:S01]  /*30a0*/  FADD.FTZ R95, R96, -R95 ;  /* 0x8000005f605f7221 */ /* 0x000fe20000010000 */
[----:B------:R-:W-:Y:S01]  /*30b0*/  FMUL.FTZ R219, R194, R247 ;  /* 0x000000f7c2db7220 */ /* 0x000fe20000410000 */
[----:B------:R-:W-:Y:S01]  /*30c0*/  @P1 FADD.FTZ R221, R221, R76 ;  /* 0x0000004cdddd1221 */ /* 0x000fe20000010000 */
[----:B------:R-:W-:Y:S01]  /*30d0*/  @P1 FADD.FTZ R205, R205, R0 ;  /* 0x00000000cdcd1221 */ /* 0x000fe20000010000 */
[----:B------:R-:W-:Y:S01]  /*30e0*/  FADD.FTZ R88, R88, -R215 ;  /* 0x800000d758587221 */ /* 0x000fe20000010000 */
[----:B------:R-:W-:Y:S02]  /*30f0*/  @P1 HADD2.F32 R76, -RZ, R59.H1_H1 ;  /* 0x3000003bff4c1230 */ /* 0x000fe40000004100 */
[C---:B------:R-:W-:Y:S01]  /*3100*/  FMUL.FTZ R215, R194.reuse, R251 ;  /* 0x000000fbc2d77220 */ /* 0x040fe20000410000 */
[----:B------:R-:W-:Y:S02]  /*3110*/  @P1 HADD2.F32 R0, -RZ, R53.H0_H0 ;  /* 0x20000035ff001230 */ /* 0x000fe40000004100 */
[----:B------:R-:W-:Y:S01]  /*3120*/  FMUL.FTZ R197, R194, R99 ;  /* 0x00000063c2c57220 */ /* 0x000fe20000410000 */
[----:B------:R-:W-:Y:S01]  /*3130*/  @P1 FADD.FTZ R203, R203, R72 ;  /* 0x00000048cbcb1221 */ /* 0x000fe20000010000 */
[----:B------:R-:W-:Y:S01]  /*3140*/  FADD.FTZ R73, R90, -R73 ;  /* 0x800000495a497221 */ /* 0x000fe20000010000 */
[----:B------:R-:W-:-:S02]  /*3150*/  @P1 HADD2.F32 R72, -RZ, R52.H1_H1 ;  /* 0x30000034ff481230 */ /* 0x000fc40000004100 */
[----:B------:R-:W-:Y:S01]  /*3160*/  FADD.FTZ R93, R93, -R248 ;  /* 0x800000f85d5d7221 */ /* 0x000fe20000010000 */
[C---:B------:R-:W-:Y:S01]  /*3170*/  FMUL.FTZ R111, R194.reuse, R95 ;  /* 0x0000005fc26f7220 */ /* 0x040fe20000410000 */
[----:B------:R-:W-:Y:S01]  /*3180*/  @P1 FADD.FTZ R219, R219, R74 ;  /* 0x0000004adbdb1221 */ /* 0x000fe20000010000 */
[--C-:B------:R-:W-:Y:S02]  /*3190*/  @P1 HADD2.F32 R74, -RZ, R55.reuse.H1_H1 ;  /* 0x30000037ff4a1230 */ /* 0x100fe40000004100 */
[C---:B------:R-:W-:Y:S01]  /*31a0*/  FMUL.FTZ R109, R194.reuse, R102 ;  /* 0x00000066c26d7220 */ /* 0x040fe20000410000 */
[----:B------:R-:W-:Y:S01]  /*31b0*/  @P1 FADD.FTZ R215, R215, R76 ;  /* 0x0000004cd7d71221 */ /* 0x000fe20000010000 */
[----:B------:R-:W-:Y:S01]  /*31c0*/  @P1 FADD.FTZ R197, R197, R0 ;  /* 0x00000000c5c51221 */ /* 0x000fe20000010000 */
[----:B------:R-:W-:Y:S02]  /*31d0*/  @P1 HADD2.F32 R76, -RZ, R55.H0_H0 ;  /* 0x20000037ff4c1230 */ /* 0x000fe40000004100 */
[----:B------:R-:W-:Y:S01]  /*31e0*/  FMUL.FTZ R195, R194, R93 ;  /* 0x0000005dc2c37220 */ /* 0x000fe20000410000 */
[----:B------:R-:W-:-:S02]  /*31f0*/  @P1 HADD2.F32 R0, -RZ, R52.H0_H0 ;  /* 0x20000034ff001230 */ /* 0x000fc40000004100 */
[C---:B------:R-:W-:Y:S01]  /*3200*/  FMUL.FTZ R107, R194.reuse, R224 ;  /* 0x000000e0c26b7220 */ /* 0x040fe20000410000 */
[C---:B------:R-:W-:Y:S01]  /*3210*/  FMUL.FTZ R105, R194.reuse, R73 ;  /* 0x00000049c2697220 */ /* 0x040fe20000410000 */
[----:B------:R-:W-:Y:S01]  /*3220*/  @P1 FADD.FTZ R111, R111, R72 ;  /* 0x000000486f6f1221 */ /* 0x000fe20000010000 */
[----:B------:R-:W-:Y:S01]  /*3230*/  FADD.FTZ R103, R103, -R196 ;  /* 0x800000c467677221 */ /* 0x000fe20000010000 */
[----:B------:R-:W0:Y:S01]  /*3240*/  @P2 LDC.64 R72, c[0x0][0x308] ;  /* 0x0000c200ff482b82 */ /* 0x000e220000000a00 */
[----:B------:R-:W-:Y:S01]  /*3250*/  @P1 FADD.FTZ R109, R109, R74 ;  /* 0x0000004a6d6d1221 */ /* 0x000fe20000010000 */
[----:B------:R-:W-:Y:S02]  /*3260*/  @P1 HADD2.F32 R74, -RZ, R54.H1_H1 ;  /* 0x30000036ff4a1230 */ /* 0x000fe40000004100 */
[C---:B------:R-:W-:Y:S01]  /*3270*/  FMUL.FTZ R199, R194.reuse, R226 ;  /* 0x000000e2c2c77220 */ /* 0x040fe20000410000 */
[----:B------:R-:W-:Y:S01]  /*3280*/  @P1 FADD.FTZ R107, R107, R76 ;  /* 0x0000004c6b6b1221 */ /* 0x000fe20000010000 */
[----:B------:R-:W-:Y:S01]  /*3290*/  @P1 FADD.FTZ R195, R195, R0 ;  /* 0x00000000c3c31221 */ /* 0x000fe20000010000 */
[----:B------:R-:W-:Y:S01]  /*32a0*/  FMUL.FTZ R91, R194, R103 ;  /* 0x00000067c25b7220 */ /* 0x000fe20000410000 */
[----:B------:R-:W-:-:S02]  /*32b0*/  @P1 HADD2.F32 R76, -RZ, R48.H1_H1 ;  /* 0x30000030ff4c1230 */ /* 0x000fc40000004100 */
[C---:B------:R-:W-:Y:S01]  /*32c0*/  FMUL.FTZ R103, R194.reuse, R108 ;  /* 0x0000006cc2677220 */ /* 0x040fe20000410000 */
[--C-:B------:R-:W-:Y:S02]  /*32d0*/  @P1 HADD2.F32 R0, -RZ, R49.reuse.H0_H0 ;  /* 0x20000031ff001230 */ /* 0x100fe40000004100 */
[C---:B------:R-:W-:Y:S01]  /*32e0*/  FMUL.FTZ R93, R194.reuse, R228 ;  /* 0x000000e4c25d7220 */ /* 0x040fe20000410000 */
[----:B------:R-:W-:Y:S01]  /*32f0*/  @P1 FADD.FTZ R199, R199, R74 ;  /* 0x0000004ac7c71221 */ /* 0x000fe20000010000 */
[----:B------:R-:W-:Y:S02]  /*3300*/  @P1 HADD2.F32 R74, -RZ, R48.H0_H0 ;  /* 0x20000030ff4a1230 */ /* 0x000fe40000004100 */
[----:B------:R-:W-:Y:S01]  /*3310*/  @P1 FADD.FTZ R103, R103, R76 ;  /* 0x0000004c67671221 */ /* 0x000fe20000010000 */
[----:B------:R-:W-:Y:S01]  /*3320*/  @P1 FADD.FTZ R93, R93, R0 ;  /* 0x000000005d5d1221 */ /* 0x000fe20000010000 */
[----:B------:R-:W-:Y:S02]  /*3330*/  @P1 HADD2.F32 R0, -RZ, R49.H1_H1 ;  /* 0x30000031ff001230 */ /* 0x000fe40000004100 */
[----:B------:R-:W-:Y:S01]  /*3340*/  FMUL.FTZ R101, R194, R88 ;  /* 0x00000058c2657220 */ /* 0x000fe20000410000 */
[----:B------:R-:W-:-:S02]  /*3350*/  @P1 HADD2.F32 R76, -RZ, R50.H1_H1 ;  /* 0x30000032ff4c1230 */ /* 0x000fc40000004100 */
[C---:B------:R-:W-:Y:S01]  /*3360*/  FMUL.FTZ R97, R194.reuse, R198 ;  /* 0x000000c6c2617220 */ /* 0x040fe20000410000 */
[----:B------:R-:W-:Y:S02]  /*3370*/  @P1 HADD2.F32 R80, -RZ, R51.H1_H1 ;  /* 0x30000033ff501230 */ /* 0x000fe40000004100 */
[----:B------:R-:W-:Y:S01]  /*3380*/  @P1 FADD.FTZ R91, R91, R74 ;  /* 0x0000004a5b5b1221 */ /* 0x000fe20000010000 */
[----:B------:R-:W-:Y:S02]  /*3390*/  @P1 HADD2.F32 R74, -RZ, R50.H0_H0 ;  /* 0x20000032ff4a1230 */ /* 0x000fe40000004100 */
[C---:B------:R-:W-:Y:S01]  /*33a0*/  FMUL.FTZ R95, R194.reuse, R232 ;  /* 0x000000e8c25f7220 */ /* 0x040fe20000410000 */
[----:B------:R-:W-:Y:S01]  /*33b0*/  FMUL.FTZ R99, R194, R234 ;  /* 0x000000eac2637220 */ /* 0x000fe20000410000 */
[----:B------:R-:W-:Y:S01]  /*33c0*/  @P1 FADD.FTZ R101, R101, R0 ;  /* 0x0000000065651221 */ /* 0x000fe20000010000 */
[----:B------:R-:W-:Y:S01]  /*33d0*/  @P1 FADD.FTZ R97, R97, R76 ;  /* 0x0000004c61611221 */ /* 0x000fe20000010000 */
[----:B------:R-:W-:Y:S01]  /*33e0*/  @P1 FADD.FTZ R105, R105, R80 ;  /* 0x0000005069691221 */ /* 0x000fe20000010000 */
[----:B------:R-:W-:Y:S01]  /*33f0*/  @P2 F2FP.F16.F32.PACK_AB R84, RZ, R231 ;  /* 0x000000e7ff54223e */ /* 0x000fe200000000ff */
[----:B------:R-:W-:Y:S01]  /*3400*/  @P1 FADD.FTZ R95, R95, R74 ;  /* 0x0000004a5f5f1221 */ /* 0x000fe20000010000 */
[----:B------:R-:W-:Y:S01]  /*3410*/  @P2 F2FP.F16.F32.PACK_AB R80, RZ, R83 ;  /* 0x00000053ff50223e */ /* 0x000fe200000000ff */
[----:B------:R-:W-:Y:S01]  /*3420*/  @P1 FADD.FTZ R99, R99, R78 ;  /* 0x0000004e63631221 */ /* 0x000fe20000010000 */
[----:B------:R-:W-:Y:S01]  /*3430*/  @P2 F2FP.F16.F32.PACK_AB R76, RZ, R75 ;  /* 0x0000004bff4c223e */ /* 0x000fe200000000ff */
[----:B0-----:R-:W-:Y:S01]  /*3440*/  @P2 IMAD.WIDE.U32 R72, R192, 0x10, R72 ;  /* 0x00000010c0482825 */ /* 0x001fe200078e0048 */
[----:B------:R-:W-:-:S03]  /*3450*/  @P2 F2FP.F16.F32.PACK_AB R0, RZ, R77 ;  /* 0x0000004dff00223e */ /* 0x000fc600000000ff */
[-C--:B------:R-:W-:Y:S01]  /*3460*/  FMUL.FTZ R231, R231, R190.reuse ;  /* 0x000000bee7e77220 */ /* 0x080fe20000410000 */
        /* <DEDUP_REMOVED lines=19> */
[----:B------:R-:W-:Y:S01]  /*35a0*/  @P2 F2FP.F16.F32.PACK_AB R0, RZ, R85 ;  /* 0x00000055ff00223e */ /* 0x000fe200000000ff */
[----:B------:R-:W0:Y:S01]  /*35b0*/  @P2 LDC.64 R82, c[0x0][0x308] ;  /* 0x0000c200ff522b82 */ /* 0x000e220000000a00 */
[----:B------:R-:W-:Y:S01]  /*35c0*/  @P2 F2FP.F16.F32.PACK_AB R88, RZ, R87 ;  /* 0x00000057ff58223e */ /* 0x000fe200000000ff */
[----:B------:R1:W-:Y:S01]  /*35d0*/  @P2 STG.E.128 desc[UR6][R72.64], R68 ;  /* 0x0000004448002986 */ /* 0x0003e2000c101d06 */
[----:B------:R-:W-:Y:S01]  /*35e0*/  @P2 F2FP.F16.F32.PACK_AB R84, RZ, R89 ;  /* 0x00000059ff54223e */ /* 0x000fe200000000ff */
[-C--:B------:R-:W-:Y:S01]  /*35f0*/  FMUL.FTZ R87, R87, R190.reuse ;  /* 0x000000be57577220 */ /* 0x080fe20000410000 */
[----:B------:R-:W-:Y:S01]  /*3600*/  @P2 F2FP.F16.F32.PACK_AB R94, RZ, R229 ;  /* 0x000000e5ff5e223e */ /* 0x000fe200000000ff */
[----:B------:R-:W-:Y:S01]  /*3610*/  FMUL.FTZ R229, R229, R190 ;  /* 0x000000bee5e57220 */ /* 0x000fe20000410000 */
[----:B------:R-:W-:-:S02]  /*3620*/  @P2 F2FP.F16.F32.PACK_AB R86, RZ, R223 ;  /* 0x000000dfff56223e */ /* 0x000fc400000000ff */
[----:B------:R-:W-:Y:S01]  /*3630*/  @P2 F2FP.F16.F32.PACK_AB R92, RZ, R227 ;  /* 0x000000e3ff5c223e */ /* 0x000fe200000000ff */
[----:B------:R-:W-:Y:S01]  /*3640*/  FMUL.FTZ R227, R227, R190 ;  /* 0x000000bee3e37220 */ /* 0x000fe20000410000 */
[----:B------:R-:W-:Y:S02]  /*3650*/  @P2 F2FP.F16.F32.PACK_AB R96, RZ, R235 ;  /* 0x000000ebff60223e */ /* 0x000fe400000000ff */
[----:B------:R-:W-:Y:S02]  /*3660*/  @P2 F2FP.F16.F32.PACK_AB R90, RZ, R221 ;  /* 0x000000ddff5a223e */ /* 0x000fe400000000ff */
[----:B------:R-:W-:Y:S02]  /*3670*/  F2FP.F16.F32.PACK_AB R74, R225, R74 ;  /* 0x0000004ae14a723e */ /* 0x000fe400000000ff */
[----:B------:R-:W-:Y:S02]  /*3680*/  F2FP.F16.F32.PACK_AB R78, R227, R78 ;  /* 0x0000004ee34e723e */ /* 0x000fe400000000ff */
[----:B------:R-:W-:Y:S01]  /*3690*/  ISETP.GE.AND P1, PT, R146, UR17, PT ;  /* 0x0000001192007c0c */ /* 0x000fe2000bf26270 */
[-C--:B-1----:R-:W-:Y:S01]  /*36a0*/  FMUL.FTZ R72, R81, R190.reuse ;  /* 0x000000be51487220 */ /* 0x082fe20000410000 */
[----:B------:R-:W-:Y:S01]  /*36b0*/  FMUL.FTZ R73, R75, R190 ;  /* 0x000000be4b497220 */ /* 0x000fe20000410000 */
[----:B------:R-:W1:Y:S01]  /*36c0*/  LDC.64 R80, c[0x0][0x2f8] ;  /* 0x0000be00ff507b82 */ /* 0x000e620000000a00 */
[----:B------:R-:W-:Y:S01]  /*36d0*/  @P2 PRMT R68, R0, 0x7610, R68 ;  /* 0x0000761000442816 */ /* 0x000fe20000000044 */
[----:B0-----:R-:W-:Y:S01]  /*36e0*/  @P2 IMAD.WIDE.U32 R82, R193, 0x10, R82 ;  /* 0x00000010c1522825 */ /* 0x001fe200078e0052 */
[----:B------:R-:W-:-:S03]  /*36f0*/  F2FP.F16.F32.PACK_AB R75, R76, R231 ;  /* 0x000000e74c4b723e */ /* 0x000fc600000000ff */
[-C--:B------:R-:W-:Y:S01]  /*3700*/  FMUL.FTZ R76, R85, R190.reuse ;  /* 0x000000be554c7220 */ /* 0x080fe20000410000 */
[----:B------:R-:W-:Y:S01]  /*3710*/  F2FP.F16.F32.PACK_AB R73, R72, R73 ;  /* 0x000000494849723e */ /* 0x000fe200000000ff */
[-C--:B------:R-:W-:Y:S01]  /*3720*/  FMUL.FTZ R72, R77, R190.reuse ;  /* 0x000000be4d487220 */ /* 0x080fe20000410000 */
[----:B------:R-:W-:Y:S01]  /*3730*/  FMUL.FTZ R77, R89, R190 ;  /* 0x000000be594d7220 */ /* 0x000fe20000410000 */
[----:B------:R-:W-:Y:S02]  /*3740*/  @P2 PRMT R68, R68, 0x5410, R88 ;  /* 0x0000541044442816 */ /* 0x000fe40000000058 */
[----:B------:R-:W0:Y:S01]  /*3750*/  @P2 LDC.64 R88, c[0x0][0x308] ;  /* 0x0000c200ff582b82 */ /* 0x000e220000000a00 */
[----:B------:R-:W-:Y:S02]  /*3760*/  @P2 PRMT R71, R94, 0x7610, R71 ;  /* 0x000076105e472816 */ /* 0x000fe40000000047 */
[----:B------:R-:W-:Y:S02]  /*3770*/  @P2 PRMT R70, R86, 0x7610, R70 ;  /* 0x0000761056462816 */ /* 0x000fe40000000046 */
[----:B------:R-:W-:-:S02]  /*3780*/  @P2 PRMT R69, R84, 0x7610, R69 ;  /* 0x0000761054452816 */ /* 0x000fc40000000045 */
[----:B------:R-:W-:Y:S02]  /*3790*/  F2FP.F16.F32.PACK_AB R72, R79, R72 ;  /* 0x000000484f48723e */ /* 0x000fe400000000ff */
[----:B------:R-:W-:Y:S02]  /*37a0*/  F2FP.F16.F32.PACK_AB R76, R87, R76 ;  /* 0x0000004c574c723e */ /* 0x000fe400000000ff */
[----:B------:R-:W-:Y:S02]  /*37b0*/  @P2 PRMT R71, R71, 0x5410, R96 ;  /* 0x0000541047472816 */ /* 0x000fe40000000060 */
[----:B------:R-:W-:Y:S01]  /*37c0*/  @P2 PRMT R70, R70, 0x5410, R92 ;  /* 0x0000541046462816 */ /* 0x000fe2000000005c */
[----:B-1----:R-:W-:Y:S01]  /*37d0*/  IMAD.WIDE.U32 R84, R192, 0x10, R80 ;  /* 0x00000010c0547825 */ /* 0x002fe200078e0050 */
[----:B------:R-:W-:Y:S02]  /*37e0*/  @P2 PRMT R69, R69, 0x5410, R90 ;  /* 0x0000541045452816 */ /* 0x000fe4000000005a */
[----:B------:R-:W-:Y:S01]  /*37f0*/  F2FP.F16.F32.PACK_AB R79, R100, R229 ;  /* 0x000000e5644f723e */ /* 0x000fe200000000ff */
[----:B------:R-:W-:Y:S01]  /*3800*/  IMAD.WIDE.U32 R86, R193, 0x10, R80 ;  /* 0x00000010c1567825 */ /* 0x000fe200078e0050 */
[----:B------:R-:W-:Y:S01]  /*3810*/  F2FP.F16.F32.PACK_AB R77, R98, R77 ;  /* 0x0000004d624d723e */ /* 0x000fe200000000ff */
[----:B------:R1:W-:Y:S01]  /*3820*/  STG.E.128 desc[UR6][R84.64], R72 ;  /* 0x0000004854007986 */ /* 0x0003e2000c101d06 */
[----:B------:R-:W-:-:S02]  /*3830*/  @P2 F2FP.F16.F32.PACK_AB R92, RZ, R217 ;  /* 0x000000d9ff5c223e */ /* 0x000fc400000000ff */
[----:B------:R-:W-:Y:S01]  /*3840*/  @P2 F2FP.F16.F32.PACK_AB R0, RZ, R205 ;  /* 0x000000cdff00223e */ /* 0x000fe200000000ff */
[----:B------:R2:W-:Y:S01]  /*3850*/  @P2 STG.E.128 desc[UR6][R82.64], R68 ;  /* 0x0000004452002986 */ /* 0x0005e2000c101d06 */
[----:B------:R-:W-:Y:S01]  /*3860*/  @P2 F2FP.F16.F32.PACK_AB R90, RZ, R211 ;  /* 0x000000d3ff5a223e */ /* 0x000fe200000000ff */
[----:B------:R-:W-:Y:S01]  /*3870*/  FMUL.FTZ R211, R211, R190 ;  /* 0x000000bed3d37220 */ /* 0x000fe20000410000 */
[----:B------:R-:W-:Y:S01]  /*3880*/  @P2 F2FP.F16.F32.PACK_AB R94, RZ, R215 ;  /* 0x000000d7ff5e223e */ /* 0x000fe200000000ff */
[----:B------:R3:W-:Y:S01]  /*3890*/  STG.E.128 desc[UR6][R86.64], R76 ;  /* 0x0000004c56007986 */ /* 0x0007e2000c101d06 */
[----:B0-----:R-:W-:-:S04]  /*38a0*/  @P2 IMAD.WIDE.U32 R88, R191, 0x10, R88 ;  /* 0x00000010bf582825 */ /* 0x001fc800078e0058 */
[-C--:B-1----:R-:W-:Y:S01]  /*38b0*/  FMUL.FTZ R75, R217, R190.reuse ;  /* 0x000000bed94b7220 */ /* 0x082fe20000410000 */
[----:B------:R-:W-:Y:S01]  /*38c0*/  @P2 F2FP.F16.F32.PACK_AB R85, RZ, R219 ;  /* 0x000000dbff55223e */ /* 0x000fe200000000ff */
[-C--:B------:R-:W-:Y:S01]  /*38d0*/  FMUL.FTZ R74, R213, R190.reuse ;  /* 0x000000bed54a7220 */ /* 0x080fe20000410000 */
[-C--:B------:R-:W-:Y:S01]  /*38e0*/  FMUL.FTZ R73, R209, R190.reuse ;  /* 0x000000bed1497220 */ /* 0x080fe20000410000 */
[----:B--2---:R-:W-:Y:S01]  /*38f0*/  @P2 F2FP.F16.F32.PACK_AB R83, RZ, R209 ;  /* 0x000000d1ff53223e */ /* 0x004fe200000000ff */
[-C--:B------:R-:W-:Y:S01]  /*3900*/  FMUL.FTZ R82, R215, R190.reuse ;  /* 0x000000bed7527220 */ /* 0x080fe20000410000 */
[-C--:B------:R-:W-:Y:S01]  /*3910*/  FMUL.FTZ R72, R205, R190.reuse ;  /* 0x000000becd487220 */ /* 0x080fe20000410000 */
[----:B------:R-:W-:Y:S01]  /*3920*/  @P2 PRMT R71, R92, 0x7610, R71 ;  /* 0x000076105c472816 */ /* 0x000fe20000000047 */
[----:B---3--:R-:W0:Y:S01]  /*3930*/  @P2 LDC.64 R78, c[0x0][0x308] ;  /* 0x0000c200ff4e2b82 */ /* 0x008e220000000a00 */
[----:B------:R-:W-:Y:S01]  /*3940*/  @P2 F2FP.F16.F32.PACK_AB R87, RZ, R213 ;  /* 0x000000d5ff57223e */ /* 0x000fe200000000ff */
[-C--:B------:R-:W-:Y:S01]  /*3950*/  FMUL.FTZ R77, R207, R190.reuse ;  /* 0x000000becf4d7220 */ /* 0x080fe20000410000 */
[----:B------:R-:W-:Y:S01]  /*3960*/  FMUL.FTZ R76, R219, R190 ;  /* 0x000000bedb4c7220 */ /* 0x000fe20000410000 */
[----:B------:R-:W-:-:S02]  /*3970*/  @P2 F2FP.F16.F32.PACK_AB R207, RZ, R207 ;  /* 0x000000cfffcf223e */ /* 0x000fc400000000ff */
[----:B------:R-:W-:Y:S02]  /*3980*/  @P2 PRMT R70, R87, 0x7610, R70 ;  /* 0x0000761057462816 */ /* 0x000fe40000000046 */
[----:B------:R-:W-:Y:S02]  /*3990*/  @P2 PRMT R69, R83, 0x7610, R69 ;  /* 0x0000761053452816 */ /* 0x000fe40000000045 */
[----:B------:R-:W-:Y:S02]  /*39a0*/  @P2 PRMT R68, R0, 0x7610, R68 ;  /* 0x0000761000442816 */ /* 0x000fe40000000044 */
[----:B------:R-:W-:Y:S01]  /*39b0*/  F2FP.F16.F32.PACK_AB R75, R82, R75 ;  /* 0x0000004b524b723e */ /* 0x000fe200000000ff */
[----:B------:R-:W-:Y:S01]  /*39c0*/  IMAD.WIDE.U32 R82, R191, 0x10, R80 ;  /* 0x00000010bf527825 */ /* 0x000fe200078e0050 */
[----:B------:R-:W-:Y:S02]  /*39d0*/  @P2 PRMT R71, R71, 0x5410, R94 ;  /* 0x0000541047472816 */ /* 0x000fe4000000005e */
[----:B------:R-:W-:-:S02]  /*39e0*/  @P2 PRMT R70, R70, 0x5410, R90 ;  /* 0x0000541046462816 */ /* 0x000fc4000000005a */
[----:B------:R-:W-:Y:S02]  /*39f0*/  @P2 PRMT R69, R69, 0x5410, R85 ;  /* 0x0000541045452816 */ /* 0x000fe40000000055 */
[----:B------:R-:W-:Y:S02]  /*3a00*/  @P2 PRMT R68, R68, 0x5410, R207 ;  /* 0x0000541044442816 */ /* 0x000fe400000000cf */
[----:B------:R-:W-:Y:S02]  /*3a10*/  F2FP.F16.F32.PACK_AB R74, R211, R74 ;  /* 0x0000004ad34a723e */ /* 0x000fe400000000ff */
[----:B------:R-:W-:Y:S01]  /*3a20*/  F2FP.F16.F32.PACK_AB R73, R76, R73 ;  /* 0x000000494c49723e */ /* 0x000fe200000000ff */
[----:B------:R1:W-:Y:S01]  /*3a30*/  @P2 STG.E.128 desc[UR6][R88.64], R68 ;  /* 0x0000004458002986 */ /* 0x0003e2000c101d06 */
[----:B------:R-:W-:Y:S01]  /*3a40*/  F2FP.F16.F32.PACK_AB R72, R77, R72 ;  /* 0x000000484d48723e */ /* 0x000fe200000000ff */
[----:B0-----:R-:W-:Y:S01]  /*3a50*/  @P2 IMAD.WIDE.U32 R78, R188, 0x10, R78 ;  /* 0x00000010bc4e2825 */ /* 0x001fe200078e004e */
[----:B------:R-:W-:Y:S01]  /*3a60*/  @P2 F2FP.F16.F32.PACK_AB R87, RZ, R107 ;  /* 0x0000006bff57223e */ /* 0x000fe200000000ff */
[----:B------:R-:W0:Y:S01]  /*3a70*/  @P2 LDC.64 R76, c[0x0][0x308] ;  /* 0x0000c200ff4c2b82 */ /* 0x000e220000000a00 */
[----:B------:R-:W-:Y:S01]  /*3a80*/  @P2 F2FP.F16.F32.PACK_AB R85, RZ, R201 ;  /* 0x000000c9ff55223e */ /* 0x000fe200000000ff */
[----:B------:R2:W-:Y:S01]  /*3a90*/  STG.E.128 desc[UR6][R82.64], R72 ;  /* 0x0000004852007986 */ /* 0x0005e2000c101d06 */
[----:B------:R-:W-:-:S02]  /*3aa0*/  @P2 F2FP.F16.F32.PACK_AB R0, RZ, R195 ;  /* 0x000000c3ff00223e */ /* 0x000fc400000000ff */
[----:B------:R-:W-:Y:S01]  /*3ab0*/  @P2 F2FP.F16.F32.PACK_AB R86, RZ, R199 ;  /* 0x000000c7ff56223e */ /* 0x000fe200000000ff */
[-C--:B------:R-:W-:Y:S01]  /*3ac0*/  FMUL.FTZ R199, R199, R190.reuse ;  /* 0x000000bec7c77220 */ /* 0x080fe20000410000 */
[----:B------:R-:W-:Y:S01]  /*3ad0*/  @P2 F2FP.F16.F32.PACK_AB R84, RZ, R203 ;  /* 0x000000cbff54223e */ /* 0x000fe200000000ff */
[-C--:B-1----:R-:W-:Y:S01]  /*3ae0*/  FMUL.FTZ R88, R107, R190.reuse ;  /* 0x000000be6b587220 */ /* 0x082fe20000410000 */
[-C--:B------:R-:W-:Y:S01]  /*3af0*/  FMUL.FTZ R107, R111, R190.reuse ;  /* 0x000000be6f6b7220 */ /* 0x080fe20000410000 */
[----:B------:R-:W-:Y:S02]  /*3b00*/  @P2 F2FP.F16.F32.PACK_AB R89, RZ, R109 ;  /* 0x0000006dff59223e */ /* 0x000fe400000000ff */
[----:B------:R-:W-:Y:S02]  /*3b10*/  @P2 F2FP.F16.F32.PACK_AB R111, RZ, R111 ;  /* 0x0000006fff6f223e */ /* 0x000fe400000000ff */
[----:B--2---:R-:W-:Y:S01]  /*3b20*/  @P2 F2FP.F16.F32.PACK_AB R83, RZ, R197 ;  /* 0x000000c5ff53223e */ /* 0x004fe200000000ff */
        /* <DEDUP_REMOVED lines=10> */
[----:B------:R-:W-:Y:S01]  /*3bd0*/  F2FP.F16.F32.PACK_AB R73, R82, R73 ;  /* 0x000000495249723e */ /* 0x000fe200000000ff */
[----:B------:R-:W-:Y:S01]  /*3be0*/  IMAD.WIDE.U32 R82, R188, 0x10, R80 ;  /* 0x00000010bc527825 */ /* 0x000fe200078e0050 */
[----:B------:R-:W-:Y:S02]  /*3bf0*/  @P2 PRMT R71, R71, 0x5410, R89 ;  /* 0x0000541047472816 */ /* 0x000fe40000000059 */
[----:B------:R-:W-:Y:S01]  /*3c00*/  @P2 PRMT R70, R70, 0x5410, R86 ;  /* 0x0000541046462816 */ /* 0x000fe20000000056 */
[----:B------:R-:W-:Y:S01]  /*3c10*/  FMUL.FTZ R86, R103, R190 ;  /* 0x000000be67567220 */ /* 0x000fe20000410000 */
[----:B------:R-:W-:Y:S01]  /*3c20*/  @P2 PRMT R69, R69, 0x5410, R84 ;  /* 0x0000541045452816 */ /* 0x000fe20000000054 */
[----:B------:R-:W-:Y:S01]  /*3c30*/  IMAD.WIDE.U32 R80, R189, 0x10, R80 ;  /* 0x00000010bd507825 */ /* 0x000fe200078e0050 */
[----:B------:R-:W-:-:S02]  /*3c40*/  @P2 PRMT R68, R68, 0x5410, R111 ;  /* 0x0000541044442816 */ /* 0x000fc4000000006f */
[----:B------:R-:W-:Y:S02]  /*3c50*/  F2FP.F16.F32.PACK_AB R75, R75, R88 ;  /* 0x000000584b4b723e */ /* 0x000fe400000000ff */
[----:B------:R-:W-:Y:S01]  /*3c60*/  F2FP.F16.F32.PACK_AB R74, R199, R74 ;  /* 0x0000004ac74a723e */ /* 0x000fe200000000ff */
[----:B------:R0:W-:Y:S01]  /*3c70*/  @P2 STG.E.128 desc[UR6][R78.64], R68 ;  /* 0x000000444e002986 */ /* 0x0001e2000c101d06 */
[----:B------:R-:W-:Y:S02]  /*3c80*/  F2FP.F16.F32.PACK_AB R72, R107, R72 ;  /* 0x000000486b48723e */ /* 0x000fe400000000ff */
[----:B------:R-:W-:Y:S01]  /*3c90*/  @P2 F2FP.F16.F32.PACK_AB R0, RZ, R91 ;  /* 0x0000005bff00223e */ /* 0x000fe200000000ff */
[----:B------:R-:W-:Y:S01]  /*3ca0*/  FMUL.FTZ R91, R91, R190 ;  /* 0x000000be5b5b7220 */ /* 0x000fe20000410000 */
[----:B------:R-:W-:Y:S01]  /*3cb0*/  @P2 F2FP.F16.F32.PACK_AB R85, RZ, R95 ;  /* 0x0000005fff55223e */ /* 0x000fe200000000ff */
[----:B------:R1:W-:Y:S01]  /*3cc0*/  STG.E.128 desc[UR6][R82.64], R72 ;  /* 0x0000004852007986 */ /* 0x0003e2000c101d06 */
[----:B------:R-:W-:-:S02]  /*3cd0*/  @P2 F2FP.F16.F32.PACK_AB R84, RZ, R101 ;  /* 0x00000065ff54223e */ /* 0x000fc400000000ff */
[----:B------:R-:W-:Y:S01]  /*3ce0*/  SEL R195, RZ, 0x1, P3 ;  /* 0x00000001ffc37807 */ /* 0x000fe20001800000 */
[-C--:B0-----:R-:W-:Y:S01]  /*3cf0*/  FMUL.FTZ R78, R105, R190.reuse ;  /* 0x000000be694e7220 */ /* 0x081fe20000410000 */
[----:B------:R-:W-:Y:S02]  /*3d00*/  @P2 F2FP.F16.F32.PACK_AB R79, RZ, R103 ;  /* 0x00000067ff4f223e */ /* 0x000fe400000000ff */
[----:B------:R-:W-:Y:S02]  /*3d10*/  @P2 F2FP.F16.F32.PACK_AB R105, RZ, R105 ;  /* 0x00000069ff69223e */ /* 0x000fe400000000ff */
[----:B------:R-:W-:Y:S01]  /*3d20*/  @P2 PRMT R68, R0, 0x7610, R68 ;  /* 0x0000761000442816 */ /* 0x000fe20000000044 */
[-C--:B-1----:R-:W-:Y:S01]  /*3d30*/  FMUL.FTZ R75, R99, R190.reuse ;  /* 0x000000be634b7220 */ /* 0x082fe20000410000 */
[----:B------:R-:W-:Y:S01]  /*3d40*/  @P2 F2FP.F16.F32.PACK_AB R83, RZ, R93 ;  /* 0x0000005dff53223e */ /* 0x000fe200000000ff */
[-C--:B------:R-:W-:Y:S01]  /*3d50*/  FMUL.FTZ R74, R95, R190.reuse ;  /* 0x000000be5f4a7220 */ /* 0x080fe20000410000 */
[----:B------:R-:W-:Y:S01]  /*3d60*/  @P2 F2FP.F16.F32.PACK_AB R99, RZ, R99 ;  /* 0x00000063ff63223e */ /* 0x000fe200000000ff */
[-C--:B------:R-:W-:Y:S01]  /*3d70*/  FMUL.FTZ R73, R97, R190.reuse ;  /* 0x000000be61497220 */ /* 0x080fe20000410000 */
[-C--:B------:R-:W-:Y:S01]  /*3d80*/  FMUL.FTZ R93, R93, R190.reuse ;  /* 0x000000be5d5d7220 */ /* 0x080fe20000410000 */
[----:B------:R-:W-:Y:S01]  /*3d90*/  FMUL.FTZ R72, R101, R190 ;  /* 0x000000be65487220 */ /* 0x000fe20000410000 */
[----:B------:R-:W-:-:S02]  /*3da0*/  @P2 F2FP.F16.F32.PACK_AB R97, RZ, R97 ;  /* 0x00000061ff61223e */ /* 0x000fc400000000ff */
[----:B------:R-:W-:Y:S02]  /*3db0*/  @P2 PRMT R69, R83, 0x7610, R69 ;  /* 0x0000761053452816 */ /* 0x000fe40000000045 */
[----:B------:R-:W-:Y:S02]  /*3dc0*/  @P2 PRMT R70, R85, 0x7610, R70 ;  /* 0x0000761055462816 */ /* 0x000fe40000000046 */
[----:B------:R-:W-:Y:S02]  /*3dd0*/  @P2 PRMT R71, R99, 0x7610, R71 ;  /* 0x0000761063472816 */ /* 0x000fe40000000047 */
[----:B------:R-:W-:Y:S02]  /*3de0*/  F2FP.F16.F32.PACK_AB R74, R73, R74 ;  /* 0x0000004a494a723e */ /* 0x000fe400000000ff */
[----:B------:R-:W-:Y:S02]  /*3df0*/  F2FP.F16.F32.PACK_AB R73, R72, R93 ;  /* 0x0000005d4849723e */ /* 0x000fe400000000ff */
[----:B------:R-:W-:-:S02]  /*3e00*/  @P2 PRMT R68, R68, 0x5410, R79 ;  /* 0x0000541044442816 */ /* 0x000fc4000000004f */
[----:B------:R-:W-:Y:S02]  /*3e10*/  @P2 PRMT R69, R69, 0x5410, R84 ;  /* 0x0000541045452816 */ /* 0x000fe40000000054 */
[----:B------:R-:W-:Y:S02]  /*3e20*/  @P2 PRMT R70, R70, 0x5410, R97 ;  /* 0x0000541046462816 */ /* 0x000fe40000000061 */
[----:B------:R-:W-:Y:S02]  /*3e30*/  @P2 PRMT R71, R71, 0x5410, R105 ;  /* 0x0000541047472816 */ /* 0x000fe40000000069 */
[----:B------:R-:W-:Y:S02]  /*3e40*/  F2FP.F16.F32.PACK_AB R75, R78, R75 ;  /* 0x0000004b4e4b723e */ /* 0x000fe400000000ff */
[----:B------:R-:W-:Y:S01]  /*3e50*/  F2FP.F16.F32.PACK_AB R72, R86, R91 ;  /* 0x0000005b5648723e */ /* 0x000fe200000000ff */
[----:B------:R0:W-:Y:S04]  /*3e60*/  @P2 STG.E.128 desc[UR6][R76.64], R68 ;  /* 0x000000444c002986 */ /* 0x0001e8000c101d06 */
[----:B------:R0:W-:Y:S01]  /*3e70*/  STG.E.128 desc[UR6][R80.64], R72 ;  /* 0x0000004850007986 */ /* 0x0001e2000c101d06 */
[----:B------:R-:W-:Y:S05]  /*3e80*/  @!P1 BRA `(.L_x_1835) ;  /* 0xffffffc800b49947 */ /* 0x000fea000383ffff */
        /* <DEDUP_REMOVED lines=45> */
[----:B0-----:R-:W-:Y:S02]  /*4160*/  MOV R68, R137 ;  /* 0x0000008900447202 */ /* 0x001fe40000000f00 */
        /* <DEDUP_REMOVED lines=34> */
.L_x_1832:
        /* <DEDUP_REMOVED lines=31> */
.L_x_1833:
[----:B------:R-:W-:Y:S01]  /*4580*/  HFMA2.MMA R204, -RZ, RZ, 0, 9.5367431640625e-07 ;  /* 0x00000010ffcc7435 */ /* 0x000fe200000001ff */
[----:B------:R-:W-:Y:S02]  /*4590*/  MOV R243, R75 ;  /* 0x0000004b00f37202 */ /* 0x000fe40000000f00 */
[----:B------:R-:W-:Y:S02]  /*45a0*/  MOV R245, 0x1f ;  /* 0x0000001f00f57802 */ /* 0x000fe40000000f00 */
[----:B------:R-:W-:-:S07]  /*45b0*/  MOV R106, 0xffffffff ;  /* 0xffffffff006a7802 */ /* 0x000fce0000000f00 */
[----:B-----5:R-:W-:Y:S05]  /*45c0*/  WARPSYNC.COLLECTIVE R106, `(.L_x_1836) ;  /* 0x000000006a087348 */ /* 0x020fea0003c00000 */
[----:B------:R0:W1:Y:S02]  /*45d0*/  SHFL.DOWN P3, R111, R243, R204, R245 ;  /* 0x080000ccf36f7389 */ /* 0x00006400000600f5 */
[----:B01---5:R-:W-:Y:S01]  /*45e0*/  ENDCOLLECTIVE ;  /* 0x000000000000791b */ /* 0x023fe20003800000 */
.L_x_1836:
[----:B------:R-:W-:Y:S02]  /*45f0*/  MOV R243, R72 ;  /* 0x0000004800f37202 */ /* 0x000fe40000000f00 */
[----:B------:R-:W-:-:S07]  /*4600*/  MOV R74, R111 ;  /* 0x0000006f004a7202 */ /* 0x000fce0000000f00 */
[----:B------:R-:W-:Y:S05]  /*4610*/  WARPSYNC.COLLECTIVE R106, `(.L_x_1837) ;  /* 0x000000006a087348 */ /* 0x000fea0003c00000 */
[----:B------:R0:W1:Y:S02]  /*4620*/  SHFL.DOWN P3, R111, R243, R204, R245 ;  /* 0x080000ccf36f7389 */ /* 0x00006400000600f5 */
[----:B01----:R-:W-:Y:S01]  /*4630*/  ENDCOLLECTIVE ;  /* 0x000000000000791b */ /* 0x003fe20003800000 */
.L_x_1837:
[----:B------:R-:W-:Y:S01]  /*4640*/  FADD.FTZ R74, R75, R74 ;  /* 0x0000004a4b4a7221 */ /* 0x000fe20000010000 */
[----:B------:R-:W-:-:S04]  /*4650*/  HFMA2.MMA R204, -RZ, RZ, 0, 4.76837158203125e-07 ;  /* 0x00000008ffcc7435 */ /* 0x000fc800000001ff */
[----:B------:R-:W-:Y:S02]  /*4660*/  MOV R243, R74 ;  /* 0x0000004a00f37202 */ /* 0x000fe40000000f00 */
[----:B------:R-:W-:-:S07]  /*4670*/  MOV R73, R111 ;  /* 0x0000006f00497202 */ /* 0x000fce0000000f00 */
[----:B------:R-:W-:Y:S05]  /*4680*/  WARPSYNC.COLLECTIVE R106, `(.L_x_1838) ;  /* 0x000000006a087348 */ /* 0x000fea0003c00000 */
[----:B------:R0:W1:Y:S02]  /*4690*/  SHFL.DOWN P3, R111, R243, R204, R245 ;  /* 0x080000ccf36f7389 */ /* 0x00006400000600f5 */
[----:B01----:R-:W-:Y:S01]  /*46a0*/  ENDCOLLECTIVE ;  /* 0x000000000000791b */ /* 0x003fe20003800000 */
.L_x_1838:
[----:B------:R-:W-:-:S05]  /*46b0*/  FADD.FTZ R76, R72, R73 ;  /* 0x00000049484c7221 */ /* 0x000fca0000010000 */
[----:B------:R-:W-:Y:S02]  /*46c0*/  MOV R243, R76 ;  /* 0x0000004c00f37202 */ /* 0x000fe40000000f00 */
[----:B------:R-:W-:-:S07]  /*46d0*/  MOV R73, R111 ;  /* 0x0000006f00497202 */ /* 0x000fce0000000f00 */
[----:B------:R-:W-:Y:S05]  /*46e0*/  WARPSYNC.COLLECTIVE R106, `(.L_x_1839) ;  /* 0x000000006a087348 */ /* 0x000fea0003c00000 */
[----:B------:R0:W1:Y:S02]  /*46f0*/  SHFL.DOWN P3, R111, R243, R204, R245 ;  /* 0x080000ccf36f7389 */ /* 0x00006400000600f5 */
[----:B01----:R-:W-:Y:S01]  /*4700*/  ENDCOLLECTIVE ;  /* 0x000000000000791b */ /* 0x003fe20003800000 */
.L_x_1839:
[----:B------:R-:W-:Y:S01]  /*4710*/  FADD.FTZ R78, R74, R73 ;  /* 0x000000494a4e7221 */ /* 0x000fe20000010000 */
[----:B------:R-:W-:-:S04]  /*4720*/  HFMA2.MMA R204, -RZ, RZ, 0, 2.384185791015625e-07 ;  /* 0x00000004ffcc7435 */ /* 0x000fc800000001ff */
[----:B------:R-:W-:Y:S02]  /*4730*/  MOV R243, R78 ;  /* 0x0000004e00f37202 */ /* 0x000fe40000000f00 */
[----:B------:R-:W-:-:S07]  /*4740*/  MOV R77, R111 ;  /* 0x0000006f004d7202 */ /* 0x000fce0000000f00 */
[----:B------:R-:W-:Y:S05]  /*4750*/  WARPSYNC.COLLECTIVE R106, `(.L_x_1840) ;  /* 0x000000006a087348 */ /* 0x000fea0003c00000 */
[----:B------:R0:W1:Y:S02]  /*4760*/  SHFL.DOWN P3, R111, R243, R204, R245 ;  /* 0x080000ccf36f7389 */ /* 0x00006400000600f5 */
[----:B01----:R-:W-:Y:S01]  /*4770*/  ENDCOLLECTIVE ;  /* 0x000000000000791b */ /* 0x003fe20003800000 */
.L_x_1840:
[----:B------:R-:W-:-:S05]  /*4780*/  FADD.FTZ R77, R76, R77 ;  /* 0x0000004d4c4d7221 */ /* 0x000fca0000010000 */
[----:B------:R-:W-:Y:S02]  /*4790*/  MOV R243, R77 ;  /* 0x0000004d00f37202 */ /* 0x000fe40000000f00 */
[----:B------:R-:W-:-:S07]  /*47a0*/  MOV R73, R111 ;  /* 0x0000006f00497202 */ /* 0x000fce0000000f00 */
[----:B------:R-:W-:Y:S05]  /*47b0*/  WARPSYNC.COLLECTIVE R106, `(.L_x_1841) ;  /* 0x000000006a087348 */ /* 0x000fea0003c00000 */
[----:B------:R0:W1:Y:S02]  /*47c0*/  SHFL.DOWN P3, R111, R243, R204, R245 ;  /* 0x080000ccf36f7389 */ /* 0x00006400000600f5 */
[----:B01----:R-:W-:Y:S01]  /*47d0*/  ENDCOLLECTIVE ;  /* 0x000000000000791b */ /* 0x003fe20003800000 */
.L_x_1841:
[----:B------:R-:W-:Y:S01]  /*47e0*/  FADD.FTZ R79, R78, R73 ;  /* 0x000000494e4f7221 */ /* 0x000fe20000010000 */
[----:B------:R-:W-:-:S04]  /*47f0*/  HFMA2.MMA R204, -RZ, RZ, 0, 1.1920928955078125e-07 ;  /* 0x00000002ffcc7435 */ /* 0x000fc800000001ff */
[----:B------:R-:W-:Y:S02]  /*4800*/  MOV R243, R79 ;  /* 0x0000004f00f37202 */ /* 0x000fe40000000f00 */
[----:B------:R-:W-:-:S07]  /*4810*/  MOV R104, R111 ;  /* 0x0000006f00687202 */ /* 0x000fce0000000f00 */
[----:B------:R-:W-:Y:S05]  /*4820*/  WARPSYNC.COLLECTIVE R106, `(.L_x_1842) ;  /* 0x000000006a087348 */ /* 0x000fea0003c00000 */
[----:B------:R0:W1:Y:S02]  /*4830*/  SHFL.DOWN P3, R111, R243, R204, R245 ;  /* 0x080000ccf36f7389 */ /* 0x00006400000600f5 */
[----:B01----:R-:W-:Y:S01]  /*4840*/  ENDCOLLECTIVE ;  /* 0x000000000000791b */ /* 0x003fe20003800000 */
.L_x_1842:
[----:B------:R-:W-:-:S05]  /*4850*/  FADD.FTZ R104, R77, R104 ;  /* 0x000000684d687221 */ /* 0x000fca0000010000 */
[----:B------:R-:W-:Y:S02]  /*4860*/  MOV R243, R104 ;  /* 0x0000006800f37202 */ /* 0x000fe40000000f00 */
[----:B------:R-:W-:-:S07]  /*4870*/  MOV R72, R111 ;  /* 0x0000006f00487202 */ /* 0x000fce0000000f00 */
[----:B------:R-:W-:Y:S05]  /*4880*/  WARPSYNC.COLLECTIVE R106, `(.L_x_1843) ;  /* 0x000000006a087348 */ /* 0x000fea0003c00000 */
[----:B------:R0:W1:Y:S02]  /*4890*/  SHFL.DOWN P3, R111, R243, R204, R245 ;  /* 0x080000ccf36f7389 */ /* 0x00006400000600f5 */
[----:B01----:R-:W-:Y:S01]  /*48a0*/  ENDCOLLECTIVE ;  /* 0x000000000000791b */ /* 0x003fe20003800000 */
.L_x_1843:
[----:B------:R-:W-:Y:S01]  /*48b0*/  FADD.FTZ R72, R79, R72 ;  /* 0x000000484f487221 */ /* 0x000fe20000010000 */
[----:B------:R-:W-:-:S04]  /*48c0*/  HFMA2.MMA R204, -RZ, RZ, 0, 5.9604644775390625e-08 ;  /* 0x00000001ffcc7435 */ /* 0x000fc800000001ff */
[----:B------:R-:W-:Y:S02]  /*48d0*/  MOV R243, R72 ;  /* 0x0000004800f37202 */ /* 0x000fe40000000f00 */
[----:B------:R-:W-:-:S07]  /*48e0*/  MOV R73, R111 ;  /* 0x0000006f00497202 */ /* 0x000fce0000000f00 */
[----:B------:R-:W-:Y:S05]  /*48f0*/  WARPSYNC.COLLECTIVE R106, `(.L_x_1844) ;  /* 0x000000006a087348 */ /* 0x000fea0003c00000 */
[----:B------:R0:W1:Y:S02]  /*4900*/  SHFL.DOWN P3, R111, R243, R204, R245 ;  /* 0x080000ccf36f7389 */ /* 0x00006400000600f5 */
[----:B01----:R-:W-:Y:S01]  /*4910*/  ENDCOLLECTIVE ;  /* 0x000000000000791b */ /* 0x003fe20003800000 */
.L_x_1844:
[----:B------:R-:W-:-:S05]  /*4920*/  FADD.FTZ R73, R104, R73 ;  /* 0x0000004968497221 */ /* 0x000fca0000010000 */
[----:B------:R-:W-:Y:S02]  /*4930*/  MOV R243, R73 ;  /* 0x0000004900f37202 */ /* 0x000fe40000000f00 */
[----:B------:R-:W-:-:S07]  /*4940*/  MOV R75, R111 ;  /* 0x0000006f004b7202 */ /* 0x000fce0000000f00 */
[----:B------:R-:W-:Y:S05]  /*4950*/  WARPSYNC.COLLECTIVE R106, `(.L_x_1845) ;  /* 0x000000006a087348 */ /* 0x000fea0003c00000 */
[----:B------:R0:W1:Y:S02]  /*4960*/  SHFL.DOWN P3, R111, R243, R204, R245 ;  /* 0x080000ccf36f7389 */ /* 0x00006400000600f5 */
[----:B01----:R-:W-:Y:S01]  /*4970*/  ENDCOLLECTIVE ;  /* 0x000000000000791b */ /* 0x003fe20003800000 */
.L_x_1845:
[----:B------:R-:W-:Y:S01]  /*4980*/  MOV R74, R111 ;  /* 0x0000006f004a7202 */ /* 0x000fe20000000f00 */
[----:B------:R-:W-:Y:S06]  /*4990*/  BRA `(.L_x_1846) ;  /* 0xffffffd800e07947 */ /* 0x000fec000383ffff */
.L_x_1847:
        /* <DEDUP_REMOVED lines=14> */
.L_x_16491:


//--------------------- .text._ZN10layer_norm13ln_bwd_kernelINS_13Kernel_traitsI6__halfS2_S2_S2_fjLj5120ELj1ELj1ELj4ELj16ENS_18Kernel_traits_baseILj5120ES2_S2_S2_S2_fjLj128EEEEELb0ELb0ELb1ELb0EEEvNS_9BwdParamsE --------------------------
	.section	.text._ZN10layer_norm13ln_bwd_kernelINS_13Kernel_traitsI6__halfS2_S2_S2_fjLj5120ELj1ELj1ELj4ELj16ENS_18Kernel_traits_baseILj5120ES2_S2_S2_S2_fjLj128EEEEELb0ELb0ELb1ELb0EEEvNS_9BwdParamsE,"ax",@progbits
	.align	128
        .global         _ZN10layer_norm13ln_bwd_kernelINS_13Kernel_traitsI6__halfS2_S2_S2_fjLj5120ELj1ELj1ELj4ELj16ENS_18Kernel_traits_baseILj5120ES2_S2_S2_S2_fjLj128EEEEELb0ELb0ELb1ELb0EEEvNS_9BwdParamsE
        .type           _ZN10layer_norm13ln_bwd_kernelINS_13Kernel_traitsI6__halfS2_S2_S2_fjLj5120ELj1ELj1ELj4ELj16ENS_18Kernel_traits_baseILj5120ES2_S2_S2_S2_fjLj128EEEEELb0ELb0ELb1ELb0EEEvNS_9BwdParamsE,@function
        .size           _ZN10layer_norm13ln_bwd_kernelINS_13Kernel_traitsI6__halfS2_S2_S2_fjLj5120ELj1ELj1ELj4ELj16ENS_18Kernel_traits_baseILj5120ES2_S2_S2_S2_fjLj128EEEEELb0ELb0ELb1ELb0EEEvNS_9BwdParamsE,(.L_x_16492 - _ZN10layer_norm13ln_bwd_kernelINS_13Kernel_traitsI6__halfS2_S2_S2_fjLj5120ELj1ELj1ELj4ELj16ENS_18Kernel_traits_baseILj5120ES2_S2_S2_S2_fjLj128EEEEELb0ELb0ELb1ELb0EEEvNS_9BwdParamsE)
        .other          _ZN10layer_norm13ln_bwd_kernelINS_13Kernel_traitsI6__halfS2_S2_S2_fjLj5120ELj1ELj1ELj4ELj16ENS_18Kernel_traits_baseILj5120ES2_S2_S2_S2_fjLj128EEEEELb0ELb0ELb1ELb0EEEvNS_9BwdParamsE,@"STO_CUDA_ENTRY STV_DEFAULT"
_ZN10layer_norm13ln_bwd_kernelINS_13Kernel_traitsI6__halfS2_S2_S2_fjLj5120ELj1ELj1ELj4ELj16ENS_18Kernel_traits_baseILj5120ES2_S2_S2_S2_fjLj128EEEEELb0ELb0ELb1ELb0EEEvNS_9BwdParamsE:
.text._ZN10layer_norm13ln_bwd_kernelINS_13Kernel_traitsI6__halfS2_S2_S2_fjLj5120ELj1ELj1ELj4ELj16ENS_18Kernel_traits_baseILj5120ES2_S2_S2_S2_fjLj128EEEEELb0ELb0ELb1ELb0EEEvNS_9BwdParamsE:
        /* <DEDUP_REMOVED lines=27> */
[----:B------:R-:W2:Y:S01]  /*01b0*/  @P3 LDC.64 R20, c[0x0][0x260] ;  /* 0x00009800ff143b82 */ /* 0x000ea20000000a00 */
[----:B------:R-:W-:-:S04]  /*01c0*/  @P3 LOP3.LUT R4, R4, 0x1, RZ, 0xfc, !PT ;  /* 0x0000000104043812 */ /* 0x000fc800078efcff */
[----:B------:R-:W-:-:S03]  /*01d0*/  LOP3.LUT R4, R4, 0xfffffff7, RZ, 0xc0, !PT ;  /* 0xfffffff704047812 */ /* 0x000fc600078ec0ff */
[----:B------:R-:W3:Y:S01]  /*01e0*/  @P0 LDC.64 R24, c[0x0][0x260] ;  /* 0x00009800ff180b82 */ /* 0x000ee20000000a00 */
[----:B------:R-:W-:-:S07]  /*01f0*/  @P2 LOP3.LUT R4, R4, 0x8, RZ, 0xfc, !PT ;  /* 0x0000000804042812 */ /* 0x000fce00078efcff */
[----:B------:R-:W4:Y:S01]  /*0200*/  @P1 LDC.64 R26, c[0x0][0x260] ;  /* 0x00009800ff1a1b82 */ /* 0x000f220000000a00 */
[C---:B0-----:R-:W-:Y:S01]  /*0210*/  @P4 IMAD.WIDE.U32 R6, R5.reuse, 0x10, R6 ;  /* 0x0000001005064825 */ /* 0x041fe200078e0006 */
[----:B------:R-:W-:-:S04]  /*0220*/  @P4 LOP3.LUT R5, R5, 0x80, RZ, 0xfc, !PT ;  /* 0x0000008005054812 */ /* 0x000fc800078efcff */
[----:B------:R0:W5:Y:S01]  /*0230*/  @P4 LDG.E.128 R32, desc[UR4][R6.64] ;  /* 0x0000000406204981 */ /* 0x000162000c1e1d00 */
[C---:B--2---:R-:W-:Y:S01]  /*0240*/  @P3 IMAD.WIDE.U32 R22, R5.reuse, 0x10, R20 ;  /* 0x0000001005163825 */ /* 0x044fe200078e0014 */
[----:B------:R-:W-:Y:S01]  /*0250*/  @P3 IADD3 R5, R5, 0x80, RZ ;  /* 0x0000008005053810 */ /* 0x000fe20007ffe0ff */
[----:B------:R-:W2:Y:S03]  /*0260*/  @P2 LDC.64 R28, c[0x0][0x260] ;  /* 0x00009800ff1c2b82 */ /* 0x000ea60000000a00 */
[----:B------:R0:W5:Y:S01]  /*0270*/  @P3 LDG.E.128 R68, desc[UR4][R22.64] ;  /* 0x0000000416443981 */ /* 0x000162000c1e1d00 */
[C---:B---3--:R-:W-:Y:S01]  /*0280*/  @P0 IMAD.WIDE.U32 R24, R5.reuse, 0x10, R24 ;  /* 0x0000001005180825 */ /* 0x048fe200078e0018 */
[----:B------:R-:W-:-:S04]  /*0290*/  @P0 IADD3 R5, R5, 0x80, RZ ;  /* 0x0000008005050810 */ /* 0x000fc80007ffe0ff */
[----:B------:R0:W5:Y:S01]  /*02a0*/  @P0 LDG.E.128 R16, desc[UR4][R24.64] ;  /* 0x0000000418100981 */ /* 0x000162000c1e1d00 */
[C---:B----4-:R-:W-:Y:S01]  /*02b0*/  @P1 IMAD.WIDE.U32 R26, R5.reuse, 0x10, R26 ;  /* 0x00000010051a1825 */ /* 0x050fe200078e001a */
[----:B------:R-:W-:-:S04]  /*02c0*/  @P1 IADD3 R5, R5, 0x80, RZ ;  /* 0x0000008005051810 */ /* 0x000fc80007ffe0ff */
[----:B------:R0:W5:Y:S01]  /*02d0*/  @P1 LDG.E.128 R12, desc[UR4][R26.64] ;  /* 0x000000041a0c1981 */ /* 0x000162000c1e1d00 */
[----:B--2---:R-:W-:Y:S01]  /*02e0*/  @P2 IMAD.WIDE.U32 R20, R5, 0x10, R28 ;  /* 0x0000001005142825 */ /* 0x004fe200078e001c */
[----:B-1----:R-:W-:-:S04]  /*02f0*/  LEA.HI R5, R30, UR6, RZ, 0x19 ;  /* 0x000000061e057c11 */ /* 0x002fc8000f8fc8ff */
        /* <DEDUP_REMOVED lines=44> */
[----:B------:R-:W0:Y:S01]  /*05c0*/  LDC.U8 R252, c[0x0][0x2a0] ;  /* 0x0000a800fffc7b82 */ /* 0x000e220000000000 */
[----:B------:R-:W-:Y:S01]  /*05d0*/  ISETP.NE.U32.AND P2, PT, RZ, UR6, PT ;  /* 0x00000006ff007c0c */ /* 0x000fe2000bf45070 */
[----:B------:R-:W-:Y:S01]  /*05e0*/  HFMA2.MMA R208, -RZ, RZ, 0, 5.9604644775390625e-08 ;  /* 0x00000001ffd07435 */ /* 0x000fe200000001ff */
[----:B------:R-:W-:Y:S01]  /*05f0*/  LOP3.LUT R4, R4, 0xffffffef, RZ, 0xc0, !PT ;  /* 0xffffffef04047812 */ /* 0x000fe200078ec0ff */
[--C-:B-----5:R-:W-:Y:S01]  /*0600*/  HADD2.F32 R249, -RZ, R32.reuse.H0_H0 ;  /* 0x20000020fff97230 */ /* 0x120fe20000004100 */
[----:B------:R-:W-:Y:S01]  /*0610*/  ISETP.NE.AND.EX P2, PT, RZ, UR7, PT, P2 ;  /* 0x00000007ff007c0c */ /* 0x000fe2000bf45320 */
[----:B------:R-:W-:Y:S01]  /*0620*/  HADD2.F32 R248, -RZ, R32.H1_H1 ;  /* 0x30000020fff87230 */ /* 0x000fe20000004100 */
[----:B------:R-:W-:Y:S01]  /*0630*/  MOV R37, RZ ;  /* 0x000000ff00257202 */ /* 0x000fe20000000f00 */
[--C-:B------:R-:W-:Y:S01]  /*0640*/  HADD2.F32 R247, -RZ, R33.reuse.H0_H0 ;  /* 0x20000021fff77230 */ /* 0x100fe20000004100 */
[----:B------:R-:W-:Y:S01]  /*0650*/  ISETP.LT.U32.OR P2, PT, R0, 0x280, !P2 ;  /* 0x000002800000780c */ /* 0x000fe20005741470 */
[----:B------:R-:W-:-:S02]  /*0660*/  HADD2.F32 R246, -RZ, R33.H1_H1 ;  /* 0x30000021fff67230 */ /* 0x000fc40000004100 */
[--C-:B------:R-:W-:Y:S02]  /*0670*/  HADD2.F32 R245, -RZ, R34.reuse.H0_H0 ;  /* 0x20000022fff57230 */ /* 0x100fe40000004100 */
[----:B------:R-:W-:Y:S02]  /*0680*/  HADD2.F32 R244, -RZ, R34.H1_H1 ;  /* 0x30000022fff47230 */ /* 0x000fe40000004100 */
[--C-:B------:R-:W-:Y:S02]  /*0690*/  HADD2.F32 R243, -RZ, R35.reuse.H0_H0 ;  /* 0x20000023fff37230 */ /* 0x100fe40000004100 */
[----:B------:R-:W-:Y:S02]  /*06a0*/  HADD2.F32 R242, -RZ, R35.H1_H1 ;  /* 0x30000023fff27230 */ /* 0x000fe40000004100 */
[--C-:B------:R-:W-:Y:S02]  /*06b0*/  HADD2.F32 R241, -RZ, R68.reuse.H0_H0 ;  /* 0x20000044fff17230 */ /* 0x100fe40000004100 */
[----:B------:R-:W-:Y:S01]  /*06c0*/  HADD2.F32 R240, -RZ, R68.H1_H1 ;  /* 0x30000044fff07230 */ /* 0x000fe20000004100 */
[----:B------:R-:W-:Y:S01]  /*06d0*/  @P2 LOP3.LUT R4, R4, 0x10, RZ, 0xfc, !PT ;  /* 0x0000001004042812 */ /* 0x000fe200078efcff */
        /* <DEDUP_REMOVED lines=29> */
[----:B0-----:R-:W-:-:S07]  /*08b0*/  HADD2.F32 R209, -RZ, R11.H1_H1 ;  /* 0x3000000bffd17230 */ /* 0x001fce0000004100 */
.L_x_2003:
        /* <DEDUP_REMOVED lines=13> */
[----:B0-----:R-:W-:Y:S01]  /*0990*/  IMAD.WIDE R144, R5, 0x4, R144 ;  /* 0x0000000405907825 */ /* 0x001fe200078e0290 */
[----:B-1----:R-:W-:-:S04]  /*09a0*/  MOV R2, UR9 ;  /* 0x0000000900027c02 */ /* 0x002fc80008000f00 */
[----:B------:R0:W5:Y:S01]  /*09b0*/  LDG.E R6, desc[UR4][R144.64] ;  /* 0x0000000490067981 */ /* 0x000162000c1e1900 */
[----:B------:R-:W-:-:S05]  /*09c0*/  IMAD R147, R5, R2, RZ ;  /* 0x0000000205937224 */ /* 0x000fca00078e02ff */
        /* <DEDUP_REMOVED lines=15> */
.L_x_1853:
[----:B------:R-:W-:-:S07]  /*0ac0*/  IADD3 R147, R7, 0x80, RZ ;  /* 0x0000008007937810 */ /* 0x000fce0007ffe0ff */
.L_x_1852:
[----:B------:R-:W-:Y:S05]  /*0ad0*/  BSYNC B1 ;  /* 0x0000000000017941 */ /* 0x000fea0003800000 */
.L_x_1851:
        /* <DEDUP_REMOVED lines=8> */
.L_x_1856:
[----:B------:R-:W-:-:S07]  /*0b60*/  IADD3 R147, R147, 0x80, RZ ;  /* 0x0000008093937810 */ /* 0x000fce0007ffe0ff */
.L_x_1855:
[----:B------:R-:W-:Y:S05]  /*0b70*/  BSYNC B1 ;  /* 0x0000000000017941 */ /* 0x000fea0003800000 */
.L_x_1854:
[----:B------:R-:W-:Y:S04]  /*0b80*/  BSSY B1, `(.L_x_1857) ;  /* 0x0000008000017945 */ /* 0x000fe80003800000 */
[----:B------:R-:W-:Y:S05]  /*0b90*/  @!P0 BRA `(.L_x_1858) ;  /* 0x0000000000188947 */ /* 0x000fea0003800000 */
[----:B------:R-:W-:-:S04]  /*0ba0*/  ISETP.NE.U32.AND P3, PT, RZ, UR14, PT ;  /* 0x0000000eff007c0c */ /* 0x000fc8000bf65070 */
[----:B------:R-:W-:-:S13]  /*0bb0*/  ISETP.NE.AND.EX P3, PT, RZ, UR15, PT, P3 ;  /* 0x0000000fff007c0c */ /* 0x000fda000bf65330 */
[----:B------:R-:W-:Y:S05]  /*0bc0*/  @!P3 BRA `(.L_x_1859) ;  /* 0x000000000008b947 */ /* 0x000fea0003800000 */
[----:B------:R-:W-:-:S06]  /*0bd0*/  IMAD.WIDE.U32 R124, R147, 0x10, R250 ;  /* 0x00000010937c7825 */ /* 0x000fcc00078e00fa */
[----:B------:R-:W5:Y:S02]  /*0be0*/  LDG.E.128 R124, desc[UR4][R124.64] ;  /* 0x000000047c7c7981 */ /* 0x000f64000c1e1d00 */
.L_x_1859:
[----:B------:R-:W-:-:S07]  /*0bf0*/  IADD3 R147, R147, 0x80, RZ ;  /* 0x0000008093937810 */ /* 0x000fce0007ffe0ff */
.L_x_1858:
[----:B------:R-:W-:Y:S05]  /*0c00*/  BSYNC B1 ;  /* 0x0000000000017941 */ /* 0x000fea0003800000 */
.L_x_1857:
[----:B------:R-:W-:Y:S04]  /*0c10*/  BSSY B1, `(.L_x_1860) ;  /* 0x0000008000017945 */ /* 0x000fe80003800000 */
[----:B------:R-:W-:Y:S05]  /*0c20*/  @!P1 BRA `(.L_x_1861) ;  /* 0x0000000000189947 */ /* 0x000fea0003800000 */
[----:B------:R-:W-:-:S04]  /*0c30*/  ISETP.NE.U32.AND P3, PT, RZ, UR14, PT ;  /* 0x0000000eff007c0c */ /* 0x000fc8000bf65070 */
[----:B------:R-:W-:-:S13]  /*0c40*/  ISETP.NE.AND.EX P3, PT, RZ, UR15, PT, P3 ;  /* 0x0000000fff007c0c */ /* 0x000fda000bf65330 */
[----:B------:R-:W-:Y:S05]  /*0c50*/  @!P3 BRA `(.L_x_1862) ;  /* 0x000000000008b947 */ /* 0x000fea0003800000 */
[----:B------:R-:W-:-:S06]  /*0c60*/  IMAD.WIDE.U32 R128, R147, 0x10, R250 ;  /* 0x0000001093807825 */ /* 0x000fcc00078e00fa */
[----:B------:R-:W5:Y:S02]  /*0c70*/  LDG.E.128 R128, desc[UR4][R128.64] ;  /* 0x0000000480807981 */ /* 0x000f64000c1e1d00 */
.L_x_1862:
[----:B------:R-:W-:-:S07]  /*0c80*/  IADD3 R147, R147, 0x80, RZ ;  /* 0x0000008093937810 */ /* 0x000fce0007ffe0ff */
.L_x_1861:
[----:B------:R-:W-:Y:S05]  /*0c90*/  BSYNC B1 ;  /* 0x0000000000017941 */ /* 0x000fea0003800000 */
.L_x_1860:
[----:B------:R-:W-:Y:S01]  /*0ca0*/  LOP3.LUT P3, RZ, R4, 0x10, RZ, 0xc0, !PT ;  /* 0x0000001004ff7812 */ /* 0x000fe2000786c0ff */
[----:B------:R-:W-:Y:S01]  /*0cb0*/  HFMA2.MMA R202, -RZ, RZ, 0, 0 ;  /* 0x00000000ffca7435 */ /* 0x000fe200000001ff */
[----:B------:R-:W-:-:S11]  /*0cc0*/  MOV R201, RZ ;  /* 0x000000ff00c97202 */ /* 0x000fd60000000f00 */
[----:B------:R-:W-:Y:S05]  /*0cd0*/  @P3 BRA `(.L_x_1863) ;  /* 0x0000001c00183947 */ /* 0x000fea0003800000 */
[----:B------:R-:W-:-:S06]  /*0ce0*/  IMAD.WIDE.U32 R132, R147, 0x10, R250 ;  /* 0x0000001093847825 */ /* 0x000fcc00078e00fa */
[----:B------:R-:W5:Y:S01]  /*0cf0*/  LDG.E.128 R132, desc[UR4][R132.64] ;  /* 0x0000000484847981 */ /* 0x000f62000c1e1d00 */
[----:B------:R-:W-:Y:S05]  /*0d00*/  BRA `(.L_x_1863) ;  /* 0x0000001c000c7947 */ /* 0x000fea0003800000 */
.L_x_1850:
[----:B------:R-:W-:Y:S01]  /*0d10*/  IADD3 R147, R146, -0x1, RZ ;  /* 0xffffffff92937810 */ /* 0x000fe20007ffe0ff */
[----:B------:R-:W-:Y:S01]  /*0d20*/  BSSY B1, `(.L_x_1864) ;  /* 0x000005f000017945 */ /* 0x000fe20003800000 */
[----:B------:R-:W-:Y:S01]  /*0d30*/  LOP3.LUT P3, RZ, R4, 0x2, RZ, 0xc0, !PT ;  /* 0x0000000204ff7812 */ /* 0x000fe2000786c0ff */
[----:B------:R-:W-:Y:S01]  /*0d40*/  HFMA2.MMA R202, -RZ, RZ, 0, 0 ;  /* 0x00000000ffca7435 */ /* 0x000fe200000001ff */
        /* <DEDUP_REMOVED lines=18> */
[----:B------:R-:W-:Y:S01]  /*0e70*/  IADD3 R200, R200, 0x80, RZ ;  /* 0x00000080c8c87810 */ /* 0x000fe20007ffe0ff */
[--C-:B--2---:R-:W-:Y:S02]  /*0e80*/  HADD2.F32 R205, -RZ, R12.reuse.H0_H0 ;  /* 0x2000000cffcd7230 */ /* 0x104fe40000004100 */
[----:B------:R-:W-:Y:S02]  /*0e90*/  HADD2.F32 R206, -RZ, R12.H1_H1 ;  /* 0x3000000cffce7230 */ /* 0x000fe40000004100 */
[----:B------:R-:W-:Y:S02]  /*0ea0*/  HADD2.F32 R203, -RZ, R14.H0_H0 ;  /* 0x2000000effcb7230 */ /* 0x000fe40000004100 */
[----:B------:R-:W-:Y:S02]  /*0eb0*/  HADD2.F32 R213, -RZ, R13.H0_H0 ;  /* 0x2000000dffd57230 */ /* 0x000fe40000004100 */
[----:B------:R-:W-:Y:S01]  /*0ec0*/  FADD.FTZ R81, R81, R206 ;  /* 0x000000ce51517221 */ /* 0x000fe20000010000 */
[----:B---3--:R-:W-:-:S02]  /*0ed0*/  HADD2.F32 R10, -RZ, R144.H1_H1 ;  /* 0x30000090ff0a7230 */ /* 0x008fc40000004100 */
[----:B------:R-:W-:Y:S02]  /*0ee0*/  HADD2.F32 R0, -RZ, R144.H0_H0 ;  /* 0x20000090ff007230 */ /* 0x000fe40000004100 */
[--C-:B------:R-:W-:Y:S02]  /*0ef0*/  HADD2.F32 R150, -RZ, R146.reuse.H0_H0 ;  /* 0x20000092ff967230 */ /* 0x100fe40000004100 */
[C---:B------:R-:W-:Y:S01]  /*0f00*/  FADD.FTZ R11, -R17.reuse, R10 ;  /* 0x0000000a110b7221 */ /* 0x040fe20000010100 */
[----:B------:R-:W-:Y:S02]  /*0f10*/  HADD2.F32 R146, -RZ, R146.H1_H1 ;  /* 0x30000092ff927230 */ /* 0x000fe40000004100 */
[----:B------:R-:W-:Y:S01]  /*0f20*/  FADD.FTZ R195, -R17, R0 ;  /* 0x0000000011c37221 */ /* 0x000fe20000010100 */
[--C-:B------:R-:W-:Y:S02]  /*0f30*/  HADD2.F32 R16, -RZ, R145.reuse.H0_H0 ;  /* 0x20000091ff107230 */ /* 0x100fe40000004100 */
[----:B------:R-:W-:-:S02]  /*0f40*/  HADD2.F32 R148, -RZ, R145.H1_H1 ;  /* 0x30000091ff947230 */ /* 0x000fc40000004100 */
[--C-:B------:R-:W-:Y:S02]  /*0f50*/  HADD2.F32 R194, -RZ, R147.reuse.H0_H0 ;  /* 0x20000093ffc27230 */ /* 0x100fe40000004100 */
[----:B------:R-:W-:Y:S02]  /*0f60*/  HADD2.F32 R196, -RZ, R147.H1_H1 ;  /* 0x30000093ffc47230 */ /* 0x000fe40000004100 */
[C---:B------:R-:W-:Y:S01]  /*0f70*/  FADD.FTZ R149, -R17.reuse, R150 ;  /* 0x0000009611957221 */ /* 0x040fe20000010100 */
[C---:B------:R-:W-:Y:S01]  /*0f80*/  FADD.FTZ R147, -R17.reuse, R146 ;  /* 0x0000009211937221 */ /* 0x040fe20000010100 */
[C---:B------:R-:W-:Y:S01]  /*0f90*/  FMUL.FTZ R10, R6.reuse, R11 ;  /* 0x0000000b060a7220 */ /* 0x040fe20000410000 */
[C---:B------:R-:W-:Y:S01]  /*0fa0*/  FADD.FTZ R201, -R17.reuse, R16 ;  /* 0x0000001011c97221 */ /* 0x040fe20000010100 */
[C---:B------:R-:W-:Y:S01]  /*0fb0*/  FADD.FTZ R151, -R17.reuse, R148 ;  /* 0x0000009411977221 */ /* 0x040fe20000010100 */
[----:B------:R-:W-:Y:S01]  /*0fc0*/  FADD.FTZ R145, -R17, R194 ;  /* 0x000000c211917221 */ /* 0x000fe20000010100 */
[----:B------:R-:W-:Y:S01]  /*0fd0*/  FMUL.FTZ R0, R6, R195 ;  /* 0x000000c306007220 */ /* 0x000fe20000410000 */
[----:B------:R-:W-:Y:S01]  /*0fe0*/  FMUL.FTZ R11, R249, R205 ;  /* 0x000000cdf90b7220 */ /* 0x000fe20000410000 */
[----:B------:R-:W-:Y:S01]  /*0ff0*/  FADD.FTZ R17, -R17, R196 ;  /* 0x000000c411117221 */ /* 0x000fe20000010100 */
[----:B------:R-:W-:-:S02]  /*1000*/  HADD2.F32 R196, -RZ, R14.H1_H1 ;  /* 0x3000000effc47230 */ /* 0x000fc40000004100 */
[-C--:B------:R-:W-:Y:S01]  /*1010*/  FFMA.FTZ R37, R10, R206.reuse, R37 ;  /* 0x000000ce0a257223 */ /* 0x080fe20000010025 */
[--C-:B------:R-:W-:Y:S02]  /*1020*/  HADD2.F32 R195, -RZ, R15.reuse.H0_H0 ;  /* 0x2000000fffc37230 */ /* 0x100fe40000004100 */
[C---:B------:R-:W-:Y:S01]  /*1030*/  FMUL.FTZ R14, R6.reuse, R149 ;  /* 0x00000095060e7220 */ /* 0x040fe20000410000 */
[----:B------:R-:W-:Y:S02]  /*1040*/  HADD2.F32 R194, -RZ, R15.H1_H1 ;  /* 0x3000000fffc27230 */ /* 0x000fe40000004100 */
[----:B------:R-:W-:Y:S01]  /*1050*/  FMUL.FTZ R15, R6, R147 ;  /* 0x00000093060f7220 */ /* 0x000fe20000410000 */
[----:B------:R-:W-:Y:S01]  /*1060*/  FMUL.FTZ R206, R248, R206 ;  /* 0x000000cef8ce7220 */ /* 0x000fe20000410000 */
[----:B------:R-:W-:Y:S01]  /*1070*/  FADD.FTZ R147, RZ, R11 ;  /* 0x0000000bff937221 */ /* 0x000fe20000010000 */
[----:B------:R-:W-:Y:S01]  /*1080*/  FFMA.FTZ R149, R0, R11, RZ ;  /* 0x0000000b00957223 */ /* 0x000fe200000100ff */
[----:B------:R-:W-:-:S02]  /*1090*/  HADD2.F32 R204, -RZ, R13.H1_H1 ;  /* 0x3000000dffcc7230 */ /* 0x000fc40000004100 */
        /* <DEDUP_REMOVED lines=38> */
[----:B------:R-:W-:-:S07]  /*1300*/  IADD3 R213, R7, 0x80, RZ ;  /* 0x0000008007d57810 */ /* 0x000fce0007ffe0ff */
.L_x_1865:
[----:B------:R-:W-:Y:S05]  /*1310*/  BSYNC B1 ;  /* 0x0000000000017941 */ /* 0x000fea0003800000 */
.L_x_1864:
        /* <DEDUP_REMOVED lines=16> */
[----:B------:R-:W-:Y:S01]  /*1420*/  IADD3 R213, R213, 0x80, RZ ;  /* 0x00000080d5d57810 */ /* 0x000fe20007ffe0ff */
[--C-:B--2---:R-:W-:Y:S02]  /*1430*/  HADD2.F32 R8, -RZ, R144.reuse.H0_H0 ;  /* 0x20000090ff087230 */ /* 0x104fe40000004100 */
[----:B------:R-:W-:-:S03]  /*1440*/  HADD2.F32 R24, -RZ, R144.H1_H1 ;  /* 0x30000090ff187230 */ /* 0x000fc60000004100 */
[C---:B------:R-:W-:Y:S01]  /*1450*/  FADD.FTZ R189, -R25.reuse, R8 ;  /* 0x0000000819bd7221 */ /* 0x040fe20000010100 */
[--C-:B------:R-:W-:Y:S02]  /*1460*/  HADD2.F32 R148, -RZ, R145.reuse.H0_H0 ;  /* 0x20000091ff947230 */ /* 0x100fe40000004100 */
[----:B---3--:R-:W-:Y:S02]  /*1470*/  HADD2.F32 R198, -RZ, R20.H0_H0 ;  /* 0x20000014ffc67230 */ /* 0x008fe40000004100 */
[----:B------:R-:W-:Y:S01]  /*1480*/  FMUL.FTZ R8, R6, R189 ;  /* 0x000000bd06087220 */ /* 0x000fe20000410000 */
[--C-:B0-----:R-:W-:Y:S02]  /*1490*/  HADD2.F32 R18, -RZ, R146.reuse.H0_H0 ;  /* 0x20000092ff127230 */ /* 0x101fe40000004100 */
[C---:B------:R-:W-:Y:S01]  /*14a0*/  FADD.FTZ R197, -R25.reuse, R24 ;  /* 0x0000001819c57221 */ /* 0x040fe20000010100 */
[----:B------:R-:W-:Y:S02]  /*14b0*/  HADD2.F32 R150, -RZ, R145.H1_H1 ;  /* 0x30000091ff967230 */ /* 0x000fe40000004100 */
[----:B------:R-:W-:Y:S01]  /*14c0*/  FADD.FTZ R19, -R25, R148 ;  /* 0x0000009419137221 */ /* 0x000fe20000010100 */
[----:B------:R-:W-:-:S02]  /*14d0*/  HADD2.F32 R146, -RZ, R146.H1_H1 ;  /* 0x30000092ff927230 */ /* 0x000fc40000004100 */
[----:B------:R-:W-:Y:S01]  /*14e0*/  FADD.FTZ R88, R88, R198 ;  /* 0x000000c658587221 */ /* 0x000fe20000010000 */
[--C-:B------:R-:W-:Y:S02]  /*14f0*/  HADD2.F32 R190, -RZ, R147.reuse.H0_H0 ;  /* 0x20000093ffbe7230 */ /* 0x100fe40000004100 */
[-C--:B------:R-:W-:Y:S01]  /*1500*/  FFMA.FTZ R44, R8, R198.reuse, R44 ;  /* 0x000000c6082c7223 */ /* 0x080fe2000001002c */
[----:B------:R-:W-:Y:S02]  /*1510*/  HADD2.F32 R20, -RZ, R20.H1_H1 ;  /* 0x30000014ff147230 */ /* 0x000fe40000004100 */
[----:B------:R-:W-:Y:S01]  /*1520*/  FMUL.FTZ R198, R241, R198 ;  /* 0x000000c6f1c67220 */ /* 0x000fe20000410000 */
[----:B------:R-:W-:Y:S02]  /*1530*/  HADD2.F32 R192, -RZ, R147.H1_H1 ;  /* 0x30000093ffc07230 */ /* 0x000fe40000004100 */
[----:B------:R-:W-:Y:S01]  /*1540*/  FADD.FTZ R149, -R25, R18 ;  /* 0x0000001219957221 */ /* 0x000fe20000010100 */
[----:B------:R-:W-:-:S02]  /*1550*/  HADD2.F32 R193, -RZ, R21.H0_H0 ;  /* 0x20000015ffc17230 */ /* 0x000fc40000004100 */
[C---:B------:R-:W-:Y:S01]  /*1560*/  FMUL.FTZ R18, R6.reuse, R197 ;  /* 0x000000c506127220 */ /* 0x040fe20000410000 */
[C---:B------:R-:W-:Y:S01]  /*1570*/  FADD.FTZ R151, -R25.reuse, R150 ;  /* 0x0000009619977221 */ /* 0x040fe20000010100 */
[----:B------:R-:W-:Y:S01]  /*1580*/  FMUL.FTZ R19, R6, R19 ;  /* 0x0000001306137220 */ /* 0x000fe20000410000 */
[C---:B------:R-:W-:Y:S01]  /*1590*/  FADD.FTZ R147, -R25.reuse, R146 ;  /* 0x0000009219937221 */ /* 0x040fe20000010100 */
[C---:B------:R-:W-:Y:S01]  /*15a0*/  FADD.FTZ R145, -R25.reuse, R190 ;  /* 0x000000be19917221 */ /* 0x040fe20000010100 */
[----:B------:R-:W-:Y:S01]  /*15b0*/  FMUL.FTZ R197, R240, R20 ;  /* 0x00000014f0c57220 */ /* 0x000fe20000410000 */
[----:B------:R-:W-:Y:S01]  /*15c0*/  FADD.FTZ R202, R202, R198 ;  /* 0x000000c6caca7221 */ /* 0x000fe20000010000 */
[----:B------:R-:W-:Y:S01]  /*15d0*/  FFMA.FTZ R201, R8, R198, R201 ;  /* 0x000000c608c97223 */ /* 0x000fe200000100c9 */
[----:B------:R-:W-:Y:S01]  /*15e0*/  FADD.FTZ R25, -R25, R192 ;  /* 0x000000c019197221 */ /* 0x000fe20000010100 */
[----:B------:R-:W-:Y:S02]  /*15f0*/  HADD2.F32 R192, -RZ, R21.H1_H1 ;  /* 0x30000015ffc07230 */ /* 0x000fe40000004100 */
[----:B------:R-:W-:Y:S01]  /*1600*/  FADD.FTZ R89, R89, R20 ;  /* 0x0000001459597221 */ /* 0x000fe20000010000 */
[----:B------:R-:W-:Y:S01]  /*1610*/  FFMA.FTZ R45, R18, R20, R45 ;  /* 0x00000014122d7223 */ /* 0x000fe2000001002d */
[----:B------:R-:W-:Y:S01]  /*1620*/  FADD.FTZ R90, R90, R193 ;  /* 0x000000c15a5a7221 */ /* 0x000fe20000010000 */
[----:B------:R-:W-:Y:S01]  /*1630*/  FMUL.FTZ R20, R6, R151 ;  /* 0x0000009706147220 */ /* 0x000fe20000410000 */
[-C--:B------:R-:W-:Y:S01]  /*1640*/  FFMA.FTZ R46, R19, R193.reuse, R46 ;  /* 0x000000c1132e7223 */ /* 0x080fe2000001002e */
[----:B------:R-:W-:Y:S01]  /*1650*/  FMUL.FTZ R193, R239, R193 ;  /* 0x000000c1efc17220 */ /* 0x000fe20000410000 */
[----:B------:R-:W-:Y:S01]  /*1660*/  FADD.FTZ R202, R202, R197 ;  /* 0x000000c5caca7221 */ /* 0x000fe20000010000 */
[----:B------:R-:W-:Y:S01]  /*1670*/  FFMA.FTZ R24, R18, R197, R201 ;  /* 0x000000c512187223 */ /* 0x000fe200000100c9 */
[----:B------:R-:W-:-:S02]  /*1680*/  HADD2.F32 R191, -RZ, R22.H0_H0 ;  /* 0x20000016ffbf7230 */ /* 0x000fc40000004100 */
[----:B------:R-:W-:Y:S01]  /*1690*/  FADD.FTZ R91, R91, R192 ;  /* 0x000000c05b5b7221 */ /* 0x000fe20000010000 */
[----:B------:R-:W-:Y:S02]  /*16a0*/  HADD2.F32 R190, -RZ, R22.H1_H1 ;  /* 0x30000016ffbe7230 */ /* 0x000fe40000004100 */
[----:B------:R-:W-:Y:S01]  /*16b0*/  FMUL.FTZ R21, R6, R149 ;  /* 0x0000009506157220 */ /* 0x000fe20000410000 */
        /* <DEDUP_REMOVED lines=10> */
[----:B------:R-:W-:-:S02]  /*1760*/  HADD2.F32 R189, -RZ, R23.H0_H0 ;  /* 0x20000017ffbd7230 */ /* 0x000fc40000004100 */
[----:B------:R-:W-:Y:S01]  /*1770*/  FADD.FTZ R93, R93, R190 ;  /* 0x000000be5d5d7221 */ /* 0x000fe20000010000 */
[----:B------:R-:W-:Y:S02]  /*1780*/  HADD2.F32 R144, -RZ, R23.H1_H1 ;  /* 0x30000017ff907230 */ /* 0x000fe40000004100 */
        /* <DEDUP_REMOVED lines=18> */
.L_x_1867:
[----:B------:R-:W-:Y:S05]  /*18b0*/  BSYNC B1 ;  /* 0x0000000000017941 */ /* 0x000fea0003800000 */
.L_x_1866:
        /* <DEDUP_REMOVED lines=17> */
[----:B------:R-:W-:Y:S02]  /*19d0*/  HADD2.F32 R146, -RZ, R32.H1_H1 ;  /* 0x30000020ff927230 */ /* 0x000fe40000004100 */
[----:B0-----:R-:W-:Y:S02]  /*19e0*/  HADD2.F32 R26, -RZ, R34.H0_H0 ;  /* 0x20000022ff1a7230 */ /* 0x001fe40000004100 */
[C---:B------:R-:W-:Y:S01]  /*19f0*/  FADD.FTZ R9, -R155.reuse, R144 ;  /* 0x000000909b097221 */ /* 0x040fe20000010100 */
[----:B------:R-:W-:Y:S01]  /*1a00*/  FADD.FTZ R27, -R155, R146 ;  /* 0x000000929b1b7221 */ /* 0x000fe20000010100 */
[----:B---3--:R-:W-:Y:S02]  /*1a10*/  HADD2.F32 R144, -RZ, R28.H0_H0 ;  /* 0x2000001cff907230 */ /* 0x008fe40000004100 */
[----:B------:R-:W-:-:S02]  /*1a20*/  HADD2.F32 R148, -RZ, R33.H0_H0 ;  /* 0x20000021ff947230 */ /* 0x000fc40000004100 */
[----:B------:R-:W-:Y:S02]  /*1a30*/  HADD2.F32 R150, -RZ, R33.H1_H1 ;  /* 0x30000021ff967230 */ /* 0x000fe40000004100 */
[----:B------:R-:W-:Y:S01]  /*1a40*/  FADD.FTZ R33, -R155, R26 ;  /* 0x0000001a9b217221 */ /* 0x000fe20000010100 */
[----:B------:R-:W-:Y:S02]  /*1a50*/  HADD2.F32 R34, -RZ, R34.H1_H1 ;  /* 0x30000022ff227230 */ /* 0x000fe40000004100 */
[C---:B------:R-:W-:Y:S01]  /*1a60*/  FMUL.FTZ R26, R6.reuse, R27 ;  /* 0x0000001b061a7220 */ /* 0x040fe20000410000 */
[----:B------:R-:W-:Y:S02]  /*1a70*/  HADD2.F32 R32, -RZ, R28.H1_H1 ;  /* 0x3000001cff207230 */ /* 0x000fe40000004100 */
[----:B------:R-:W-:Y:S01]  /*1a80*/  FMUL.FTZ R9, R6, R9 ;  /* 0x0000000906097220 */ /* 0x000fe20000410000 */
[--C-:B------:R-:W-:Y:S02]  /*1a90*/  HADD2.F32 R152, -RZ, R35.reuse.H0_H0 ;  /* 0x20000023ff987230 */ /* 0x100fe40000004100 */
[----:B------:R-:W-:Y:S01]  /*1aa0*/  FMUL.FTZ R27, R233, R144 ;  /* 0x00000090e91b7220 */ /* 0x000fe20000410000 */
[----:B------:R-:W-:-:S02]  /*1ab0*/  HADD2.F32 R154, -RZ, R35.H1_H1 ;  /* 0x30000023ff9a7230 */ /* 0x000fc40000004100 */
[C---:B------:R-:W-:Y:S01]  /*1ac0*/  FADD.FTZ R35, -R155.reuse, R34 ;  /* 0x000000229b237221 */ /* 0x040fe20000010100 */
[--C-:B------:R-:W-:Y:S02]  /*1ad0*/  HADD2.F32 R149, -RZ, R29.reuse.H0_H0 ;  /* 0x2000001dff957230 */ /* 0x100fe40000004100 */
[----:B------:R-:W-:Y:S01]  /*1ae0*/  FADD.FTZ R151, -R155, R148 ;  /* 0x000000949b977221 */ /* 0x000fe20000010100 */
[----:B------:R-:W-:Y:S02]  /*1af0*/  HADD2.F32 R34, -RZ, R29.H1_H1 ;  /* 0x3000001dff227230 */ /* 0x000fe40000004100 */
[----:B------:R-:W-:Y:S01]  /*1b00*/  FMUL.FTZ R29, R232, R32 ;  /* 0x00000020e81d7220 */ /* 0x000fe20000410000 */
[----:B------:R-:W-:Y:S01]  /*1b10*/  FADD.FTZ R202, R202, R27 ;  /* 0x0000001bcaca7221 */ /* 0x000fe20000010000 */
[----:B------:R-:W-:Y:S01]  /*1b20*/  FFMA.FTZ R201, R9, R27, R201 ;  /* 0x0000001b09c97223 */ /* 0x000fe200000100c9 */
[C---:B------:R-:W-:Y:S01]  /*1b30*/  FADD.FTZ R147, -R155.reuse, R150 ;  /* 0x000000969b937221 */ /* 0x040fe20000010100 */
[C---:B------:R-:W-:Y:S01]  /*1b40*/  FADD.FTZ R153, -R155.reuse, R152 ;  /* 0x000000989b997221 */ /* 0x040fe20000010100 */
[----:B------:R-:W-:Y:S01]  /*1b50*/  FADD.FTZ R155, -R155, R154 ;  /* 0x0000009a9b9b7221 */ /* 0x000fe20000010100 */
[----:B------:R-:W-:-:S02]  /*1b60*/  HADD2.F32 R154, -RZ, R31.H0_H0 ;  /* 0x2000001fff9a7230 */ /* 0x000fc40000004100 */
[----:B------:R-:W-:Y:S01]  /*1b70*/  FMUL.FTZ R28, R6, R151 ;  /* 0x00000097061c7220 */ /* 0x000fe20000410000 */
[----:B------:R-:W-:Y:S02]  /*1b80*/  HADD2.F32 R156, -RZ, R31.H1_H1 ;  /* 0x3000001fff9c7230 */ /* 0x000fe40000004100 */
[----:B------:R-:W-:Y:S01]  /*1b90*/  FMUL.FTZ R31, R231, R149 ;  /* 0x00000095e71f7220 */ /* 0x000fe20000410000 */
[----:B------:R-:W-:Y:S01]  /*1ba0*/  FADD.FTZ R202, R202, R29 ;  /* 0x0000001dcaca7221 */ /* 0x000fe20000010000 */
[C---:B------:R-:W-:Y:S01]  /*1bb0*/  FFMA.FTZ R201, R26.reuse, R29, R201 ;  /* 0x0000001d1ac97223 */ /* 0x040fe200000100c9 */
[--C-:B------:R-:W-:Y:S02]  /*1bc0*/  HADD2.F32 R145, -RZ, R30.reuse.H0_H0 ;  /* 0x2000001eff917230 */ /* 0x100fe40000004100 */
[----:B------:R-:W-:Y:S01]  /*1bd0*/  FADD.FTZ R97, R97, R32 ;  /* 0x0000002061617221 */ /* 0x000fe20000010000 */
[----:B------:R-:W-:Y:S02]  /*1be0*/  HADD2.F32 R152, -RZ, R30.H1_H1 ;  /* 0x3000001eff987230 */ /* 0x000fe40000004100 */
[----:B------:R-:W-:Y:S01]  /*1bf0*/  FFMA.FTZ R53, R26, R32, R53 ;  /* 0x000000201a357223 */ /* 0x000fe20000010035 */
[C---:B------:R-:W-:Y:S01]  /*1c00*/  FMUL.FTZ R30, R6.reuse, R147 ;  /* 0x00000093061e7220 */ /* 0x040fe20000410000 */
[----:B------:R-:W-:Y:S01]  /*1c10*/  FMUL.FTZ R32, R6, R33 ;  /* 0x0000002106207220 */ /* 0x000fe20000410000 */
[-C--:B------:R-:W-:Y:S01]  /*1c20*/  FMUL.FTZ R33, R230, R34.reuse ;  /* 0x00000022e6217220 */ /* 0x080fe20000410000 */
[----:B------:R-:W-:Y:S01]  /*1c30*/  FADD.FTZ R202, R202, R31 ;  /* 0x0000001fcaca7221 */ /* 0x000fe20000010000 */
[----:B------:R-:W-:Y:S01]  /*1c40*/  FFMA.FTZ R201, R28, R31, R201 ;  /* 0x0000001f1cc97223 */ /* 0x000fe200000100c9 */
        /* <DEDUP_REMOVED lines=31> */
.L_x_1869:
[----:B------:R-:W-:Y:S05]  /*1e40*/  BSYNC B1 ;  /* 0x0000000000017941 */ /* 0x000fea0003800000 */
.L_x_1868:
        /* <DEDUP_REMOVED lines=15> */
[----:B------:R-:W-:Y:S01]  /*1f40*/  IADD3 R213, R213, 0x80, RZ ;  /* 0x00000080d5d57810 */ /* 0x000fe20007ffe0ff */
[----:B---3--:R-:W-:Y:S02]  /*1f50*/  HADD2.F32 R160, -RZ, R144.H0_H0 ;  /* 0x20000090ffa07230 */ /* 0x008fe40000004100 */
[----:B------:R-:W-:Y:S02]  /*1f60*/  HADD2.F32 R168, -RZ, R146.H0_H0 ;  /* 0x20000092ffa87230 */ /* 0x000fe40000004100 */
[----:B------:R-:W-:Y:S02]  /*1f70*/  HADD2.F32 R162, -RZ, R144.H1_H1 ;  /* 0x30000090ffa27230 */ /* 0x000fe40000004100 */
[----:B------:R-:W-:-:S02]  /*1f80*/  HADD2.F32 R164, -RZ, R145.H0_H0 ;  /* 0x20000091ffa47230 */ /* 0x000fc40000004100 */
[----:B------:R-:W-:Y:S02]  /*1f90*/  HADD2.F32 R166, -RZ, R145.H1_H1 ;  /* 0x30000091ffa67230 */ /* 0x000fe40000004100 */
[----:B------:R-:W-:Y:S02]  /*1fa0*/  HADD2.F32 R146, -RZ, R146.H1_H1 ;  /* 0x30000092ff927230 */ /* 0x000fe40000004100 */
[--C-:B------:R-:W-:Y:S02]  /*1fb0*/  HADD2.F32 R170, -RZ, R147.reuse.H0_H0 ;  /* 0x20000093ffaa7230 */ /* 0x100fe40000004100 */
[----:B------:R-:W-:Y:S02]  /*1fc0*/  HADD2.F32 R172, -RZ, R147.H1_H1 ;  /* 0x30000093ffac7230 */ /* 0x000fe40000004100 */
        /* <DEDUP_REMOVED lines=8> */
[----:B--2---:R-:W-:-:S02]  /*2050*/  HADD2.F32 R160, -RZ, R148.H0_H0 ;  /* 0x20000094ffa07230 */ /* 0x004fc40000004100 */
[----:B------:R-:W-:Y:S01]  /*2060*/  FMUL.FTZ R157, R6, R171 ;  /* 0x000000ab069d7220 */ /* 0x000fe20000410000 */
[----:B------:R-:W-:Y:S02]  /*2070*/  HADD2.F32 R148, -RZ, R148.H1_H1 ;  /* 0x30000094ff947230 */ /* 0x000fe40000004100 */
[----:B------:R-:W-:Y:S01]  /*2080*/  FADD.FTZ R104, R104, R160 ;  /* 0x000000a068687221 */ /* 0x000fe20000010000 */
[-C--:B------:R-:W-:Y:S01]  /*2090*/  FFMA.FTZ R60, R157, R160.reuse, R60 ;  /* 0x000000a09d3c7223 */ /* 0x080fe2000001003c */
[----:B------:R-:W-:Y:S01]  /*20a0*/  FMUL.FTZ R160, R225, R160 ;  /* 0x000000a0e1a07220 */ /* 0x000fe20000410000 */
[--C-:B------:R-:W-:Y:S02]  /*20b0*/  HADD2.F32 R164, -RZ, R149.reuse.H0_H0 ;  /* 0x20000095ffa47230 */ /* 0x100fe40000004100 */
[C---:B------:R-:W-:Y:S01]  /*20c0*/  FMUL.FTZ R161, R6.reuse, R161 ;  /* 0x000000a106a17220 */ /* 0x040fe20000410000 */
[----:B------:R-:W-:Y:S02]  /*20d0*/  HADD2.F32 R166, -RZ, R149.H1_H1 ;  /* 0x30000095ffa67230 */ /* 0x000fe40000004100 */
[----:B------:R-:W-:Y:S01]  /*20e0*/  FMUL.FTZ R159, R6, R159 ;  /* 0x0000009f069f7220 */ /* 0x000fe20000410000 */
[----:B------:R-:W-:Y:S01]  /*20f0*/  FMUL.FTZ R162, R224, R148 ;  /* 0x00000094e0a27220 */ /* 0x000fe20000410000 */
        /* <DEDUP_REMOVED lines=10> */
[----:B------:R-:W-:Y:S01]  /*21a0*/  FMUL.FTZ R165, R6, R165 ;  /* 0x000000a506a57220 */ /* 0x000fe20000410000 */
[-C--:B------:R-:W-:Y:S01]  /*21b0*/  FFMA.FTZ R63, R163, R166.reuse, R63 ;  /* 0x000000a6a33f7223 */ /* 0x080fe2000001003f */
[----:B------:R-:W-:Y:S01]  /*21c0*/  FMUL.FTZ R166, R222, R166 ;  /* 0x000000a6dea67220 */ /* 0x000fe20000410000 */
        /* <DEDUP_REMOVED lines=8> */
[----:B------:R-:W-:-:S02]  /*2250*/  HADD2.F32 R171, -RZ, R151.H0_H0 ;  /* 0x20000097ffab7230 */ /* 0x000fc40000004100 */
[C---:B------:R-:W-:Y:S01]  /*2260*/  FMUL.FTZ R168, R6.reuse, R169 ;  /* 0x000000a906a87220 */ /* 0x040fe20000410000 */
[----:B------:R-:W-:Y:S01]  /*2270*/  FMUL.FTZ R170, R6, R147 ;  /* 0x0000009306aa7220 */ /* 0x000fe20000410000 */
        /* <DEDUP_REMOVED lines=21> */
.L_x_1871:
[----:B------:R-:W-:Y:S05]  /*23d0*/  BSYNC B1 ;  /* 0x0000000000017941 */ /* 0x000fea0003800000 */
.L_x_1870:
        /* <DEDUP_REMOVED lines=14> */
[--C-:B--2---:R-:W-:Y:S02]  /*24c0*/  HADD2.F32 R181, -RZ, R148.reuse.H0_H0 ;  /* 0x20000094ffb57230 */ /* 0x104fe40000004100 */
[----:B------:R-:W-:Y:S02]  /*24d0*/  HADD2.F32 R148, -RZ, R148.H1_H1 ;  /* 0x30000094ff947230 */ /* 0x000fe40000004100 */
[--C-:B---3--:R-:W-:Y:S02]  /*24e0*/  HADD2.F32 R174, -RZ, R144.reuse.H1_H1 ;  /* 0x30000090ffae7230 */ /* 0x108fe40000004100 */
[----:B------:R-:W-:Y:S02]  /*24f0*/  HADD2.F32 R158, -RZ, R144.H0_H0 ;  /* 0x20000090ff9e7230 */ /* 0x000fe40000004100 */
[--C-:B------:R-:W-:Y:S02]  /*2500*/  HADD2.F32 R176, -RZ, R145.reuse.H0_H0 ;  /* 0x20000091ffb07230 */ /* 0x100fe40000004100 */
[----:B------:R-:W-:Y:S01]  /*2510*/  FADD.FTZ R175, -R199, R174 ;  /* 0x000000aec7af7221 */ /* 0x000fe20000010100 */
[----:B------:R-:W-:-:S02]  /*2520*/  HADD2.F32 R178, -RZ, R145.H1_H1 ;  /* 0x30000091ffb27230 */ /* 0x000fc40000004100 */
[C---:B------:R-:W-:Y:S01]  /*2530*/  FADD.FTZ R145, -R199.reuse, R158 ;  /* 0x0000009ec7917221 */ /* 0x040fe20000010100 */
[--C-:B------:R-:W-:Y:S02]  /*2540*/  HADD2.F32 R180, -RZ, R146.reuse.H0_H0 ;  /* 0x20000092ffb47230 */ /* 0x100fe40000004100 */
[----:B------:R-:W-:Y:S02]  /*2550*/  HADD2.F32 R146, -RZ, R146.H1_H1 ;  /* 0x30000092ff927230 */ /* 0x000fe40000004100 */
[--C-:B------:R-:W-:Y:S02]  /*2560*/  HADD2.F32 R182, -RZ, R147.reuse.H0_H0 ;  /* 0x20000093ffb67230 */ /* 0x100fe40000004100 */
[----:B------:R-:W-:Y:S02]  /*2570*/  HADD2.F32 R184, -RZ, R147.H1_H1 ;  /* 0x30000093ffb87230 */ /* 0x000fe40000004100 */
[----:B------:R-:W-:Y:S01]  /*2580*/  FADD.FTZ R177, -R199, R176 ;  /* 0x000000b0c7b17221 */ /* 0x000fe20000010100 */
[C---:B------:R-:W-:Y:S01]  /*2590*/  FMUL.FTZ R174, R6.reuse, R175 ;  /* 0x000000af06ae7220 */ /* 0x040fe20000410000 */
[----:B------:R-:W-:Y:S01]  /*25a0*/  FMUL.FTZ R158, R6, R145 ;  /* 0x00000091069e7220 */ /* 0x000fe20000410000 */
[----:B------:R-:W-:Y:S01]  /*25b0*/  FMUL.FTZ R175, R217, R181 ;  /* 0x000000b5d9af7220 */ /* 0x000fe20000410000 */
[C---:B------:R-:W-:Y:S01]  /*25c0*/  FADD.FTZ R179, -R199.reuse, R178 ;  /* 0x000000b2c7b37221 */ /* 0x040fe20000010100 */
[C---:B------:R-:W-:Y:S01]  /*25d0*/  FADD.FTZ R147, -R199.reuse, R180 ;  /* 0x000000b4c7937221 */ /* 0x040fe20000010100 */
[C---:B------:R-:W-:Y:S01]  /*25e0*/  FADD.FTZ R183, -R199.reuse, R146 ;  /* 0x00000092c7b77221 */ /* 0x040fe20000010100 */
[C---:B------:R-:W-:Y:S01]  /*25f0*/  FADD.FTZ R185, -R199.reuse, R182 ;  /* 0x000000b6c7b97221 */ /* 0x040fe20000010100 */
[----:B------:R-:W-:Y:S01]  /*2600*/  FADD.FTZ R187, -R199, R184 ;  /* 0x000000b8c7bb7221 */ /* 0x000fe20000010100 */
[----:B------:R-:W-:-:S02]  /*2610*/  HADD2.F32 R199, -RZ, R149.H0_H0 ;  /* 0x20000095ffc77230 */ /* 0x000fc40000004100 */
[----:B------:R-:W-:Y:S01]  /*2620*/  FMUL.FTZ R176, R6, R177 ;  /* 0x000000b106b07220 */ /* 0x000fe20000410000 */
[----:B------:R-:W-:Y:S01]  /*2630*/  FMUL.FTZ R177, R216, R148 ;  /* 0x00000094d8b17220 */ /* 0x000fe20000410000 */
[----:B------:R-:W-:Y:S01]  /*2640*/  FADD.FTZ R202, R202, R175 ;  /* 0x000000afcaca7221 */ /* 0x000fe20000010000 */
[----:B------:R-:W-:Y:S01]  /*2650*/  FFMA.FTZ R201, R158, R175, R201 ;  /* 0x000000af9ec97223 */ /* 0x000fe200000100c9 */
[----:B------:R-:W-:Y:S02]  /*2660*/  HADD2.F32 R149, -RZ, R149.H1_H1 ;  /* 0x30000095ff957230 */ /* 0x000fe40000004100 */
[----:B------:R-:W-:Y:S01]  /*2670*/  FMUL.FTZ R178, R6, R179 ;  /* 0x000000b306b27220 */ /* 0x000fe20000410000 */
[----:B------:R-:W-:Y:S01]  /*2680*/  FMUL.FTZ R179, R215, R199 ;  /* 0x000000c7d7b37220 */ /* 0x000fe20000410000 */
[----:B------:R-:W-:Y:S01]  /*2690*/  FADD.FTZ R202, R202, R177 ;  /* 0x000000b1caca7221 */ /* 0x000fe20000010000 */
[----:B------:R-:W-:Y:S01]  /*26a0*/  FFMA.FTZ R201, R174, R177, R201 ;  /* 0x000000b1aec97223 */ /* 0x000fe200000100c9 */
[----:B------:R-:W-:-:S02]  /*26b0*/  HADD2.F32 R213, -RZ, R150.H0_H0 ;  /* 0x20000096ffd57230 */ /* 0x000fc40000004100 */
[----:B------:R-:W-:Y:S01]  /*26c0*/  FADD.FTZ R76, R76, R181 ;  /* 0x000000b54c4c7221 */ /* 0x000fe20000010000 */
[----:B------:R-:W-:Y:S01]  /*26d0*/  FFMA.FTZ R136, R158, R181, R136 ;  /* 0x000000b59e887223 */ /* 0x000fe20000010088 */
        /* <DEDUP_REMOVED lines=9> */
[----:B------:R-:W-:Y:S01]  /*2770*/  FMUL.FTZ R183, R6, R183 ;  /* 0x000000b706b77220 */ /* 0x000fe20000410000 */
[----:B------:R-:W-:Y:S01]  /*2780*/  FMUL.FTZ R184, R211, R150 ;  /* 0x00000096d3b87220 */ /* 0x000fe20000410000 */
[----:B------:R-:W-:Y:S01]  /*2790*/  FADD.FTZ R147, R147, R182 ;  /* 0x000000b693937221 */ /* 0x000fe20000010000 */
[----:B------:R-:W-:Y:S01]  /*27a0*/  FFMA.FTZ R144, R180, R182, R201 ;  /* 0x000000b6b4907223 */ /* 0x000fe200000100c9 */
[----:B------:R-:W-:Y:S02]  /*27b0*/  HADD2.F32 R188, -RZ, R151.H1_H1 ;  /* 0x30000097ffbc7230 */ /* 0x000fe40000004100 */
        /* <DEDUP_REMOVED lines=24> */
.L_x_1863:
[----:B------:R-:W-:Y:S05]  /*2940*/  BSYNC B0 ;  /* 0x0000000000007941 */ /* 0x000fea0003800000 */
.L_x_1849:
        /* <DEDUP_REMOVED lines=13> */
[----:B-1---5:R-:W-:-:S04]  /*2a20*/  FADD.FTZ R199, R150, R201 ;  /* 0x000000c996c77221 */ /* 0x022fc80000010000 */
        /* <DEDUP_REMOVED lines=14> */
.L_x_2022:
[----:B------:R-:W3:Y:S01]  /*2b10*/  S2R R148, SR_CgaCtaId ;  /* 0x0000000000947919 */ /* 0x000ee20000008800 */
[----:B------:R-:W-:Y:S01]  /*2b20*/  MOV R147, 0x400 ;  /* 0x0000040000937802 */ /* 0x000fe20000000f00 */
[----:B-1----:R-:W-:Y:S01]  /*2b30*/  FADD.FTZ R144, R201, R202 ;  /* 0x000000cac9907221 */ /* 0x002fe20000010000 */
[----:B------:R-:W-:Y:S01]  /*2b40*/  @!P3 LOP3.LUT R145, R145, 0x3, RZ, 0xc0, !PT ;  /* 0x000000039191b812 */ /* 0x000fe200078ec0ff */
[----:B------:R-:W-:Y:S05]  /*2b50*/  WARPSYNC.ALL ;  /* 0x0000000000007948 */ /* 0x000fea0003800000 */
[----:B------:R-:W-:Y:S01]  /*2b60*/  LOP3.LUT P4, RZ, R4, 0x2, RZ, 0xc0, !PT ;  /* 0x0000000204ff7812 */ /* 0x000fe2000788c0ff */
[----:B------:R-:W-:Y:S01]  /*2b70*/  BSSY B0, `(.L_x_1873) ;  /* 0x00000be000007945 */ /* 0x000fe20003800000 */
[----:B---3--:R-:W-:-:S02]  /*2b80*/  LEA R148, R148, R147, 0x18 ;  /* 0x0000009394947211 */ /* 0x008fc400078ec0ff */
[----:B------:R-:W-:Y:S01]  /*2b90*/  @!P3 IADD3 R147, R146, R145, RZ ;  /* 0x000000919293b210 */ /* 0x000fe20007ffe0ff */
        /* <DEDUP_REMOVED lines=16> */
[----:B------:R-:W-:-:S05]  /*2ca0*/  FMUL.FTZ R150, R150, UR8 ;  /* 0x0000000896967c20 */ /* 0x000fca0008410000 */
[----:B------:R-:W-:Y:S02]  /*2cb0*/  FSEL R199, R150, RZ, !P3 ;  /* 0x000000ff96c77208 */ /* 0x000fe40005800000 */
[----:B------:R-:W-:-:S13]  /*2cc0*/  ISETP.GE.AND P3, PT, R207, 0x1, PT ;  /* 0x00000001cf00780c */ /* 0x000fda0003f66270 */
[----:B------:R-:W-:-:S05]  /*2cd0*/  @P3 IADD3 R207, R207, -0x1, RZ ;  /* 0xffffffffcfcf3810 */ /* 0x000fca0007ffe0ff */
[----:B------:R-:W-:-:S05]  /*2ce0*/  @P3 IMAD R207, R207, R2, RZ ;  /* 0x00000002cfcf3224 */ /* 0x000fca00078e02ff */
[----:B------:R-:W-:-:S04]  /*2cf0*/  @P3 SHF.R.S32.HI R146, RZ, 0x1f, R207 ;  /* 0x0000001fff923819 */ /* 0x000fc800000114cf */
[----:B------:R-:W-:Y:S01]  /*2d00*/  @P3 LEA.HI R148, R146, R207, RZ, 0x3 ;  /* 0x000000cf92943211 */ /* 0x000fe200078f18ff */
[----:B------:R-:W-:-:S06]  /*2d10*/  HFMA2.MMA R146, -RZ, RZ, 0, 0 ;  /* 0x00000000ff927435 */ /* 0x000fcc00000001ff */
[----:B------:R-:W-:Y:S01]  /*2d20*/  @P3 LEA.HI.SX32 R146, R148, R3, 0x1d ;  /* 0x0000000394923211 */ /* 0x000fe200078feaff */
[----:B------:R-:W-:Y:S01]  /*2d30*/  FMUL.FTZ R148, R144, UR8 ;  /* 0x0000000890947c20 */ /* 0x000fe20008410000 */
[----:B------:R-:W-:Y:S06]  /*2d40*/  @!P4 BRA `(.L_x_1874) ;  /* 0x000000080080c947 */ /* 0x000fec0003800000 */
[----:B------:R-:W-:Y:S04]  /*2d50*/  BSSY B1, `(.L_x_1875) ;  /* 0x0000011000017945 */ /* 0x000fe80003800000 */
[----:B------:R-:W-:Y:S05]  /*2d60*/  @P2 BRA `(.L_x_1876) ;  /* 0x00000000001c2947 */ /* 0x000fea0003800000 */
[----:B------:R-:W-:Y:S01]  /*2d70*/  UISETP.NE.U32.AND UP0, UPT, UR14, URZ, UPT ;  /* 0x0000003f0e00728c */ /* 0x000fe2000bf05070 */
[----:B------:R-:W-:-:S03]  /*2d80*/  MOV R145, RZ ;  /* 0x000000ff00917202 */ /* 0x000fc60000000f00 */
[----:B------:R-:W-:-:S06]  /*2d90*/  UISETP.NE.AND.EX UP0, UPT, UR15, URZ, UPT, UP0 ;  /* 0x0000003f0f00728c */ /* 0x000fcc000bf05300 */
[----:B------:R-:W-:-:S13]  /*2da0*/  PLOP3.LUT P4, PT, PT, PT, UP0, 0x80, 0x0 ;  /* 0x000000000000781c */ /* 0x000fda0003f8f008 */
[----:B------:R-:W-:Y:S05]  /*2db0*/  @!P4 BRA `(.L_x_1877) ;  /* 0x000000000028c947 */ /* 0x000fea0003800000 */
[----:B------:R-:W-:Y:S01]  /*2dc0*/  HADD2.F32 R145, -RZ, R116.H0_H0 ;  /* 0x20000074ff917230 */ /* 0x000fe20000004100 */
[----:B------:R-:W-:Y:S06]  /*2dd0*/  BRA `(.L_x_1877) ;  /* 0x0000000000207947 */ /* 0x000fec0003800000 */
.L_x_1876:
[----:B------:R-:W-:Y:S01]  /*2de0*/  UISETP.NE.U32.AND UP0, UPT, UR14, URZ, UPT ;  /* 0x0000003f0e00728c */ /* 0x000fe2000bf05070 */
[----:B------:R-:W-:-:S03]  /*2df0*/  FFMA.FTZ R144, R0, R148, R199 ;  /* 0x0000009400907223 */ /* 0x000fc600000100c7 */
[----:B------:R-:W-:Y:S01]  /*2e00*/  UISETP.NE.AND.EX UP0, UPT, UR15, URZ, UPT, UP0 ;  /* 0x0000003f0f00728c */ /* 0x000fe2000bf05300 */
[----:B------:R-:W-:-:S04]  /*2e10*/  FADD.FTZ R145, R11, -R144 ;  /* 0x800000900b917221 */ /* 0x000fc80000010000 */
[----:B------:R-:W-:Y:S01]  /*2e20*/  FMUL.FTZ R145, R6, R145 ;  /* 0x0000009106917220 */ /* 0x000fe20000410000 */
[----:B------:R-:W-:-:S13]  /*2e30*/  PLOP3.LUT P4, PT, PT, PT, UP0, 0x80, 0x0 ;  /* 0x000000000000781c */ /* 0x000fda0003f8f008 */
[----:B------:R-:W-:-:S05]  /*2e40*/  @P4 HADD2.F32 R144, -RZ, R116.H0_H0 ;  /* 0x20000074ff904230 */ /* 0x000fca0000004100 */
[----:B------:R-:W-:-:S07]  /*2e50*/  @P4 FADD.FTZ R145, R145, R144 ;  /* 0x0000009091914221 */ /* 0x000fce0000010000 */
.L_x_1877:
[----:B------:R-:W-:Y:S05]  /*2e60*/  BSYNC B1 ;  /* 0x0000000000017941 */ /* 0x000fea0003800000 */
.L_x_1875:
[----:B------:R-:W0:Y:S01]  /*2e70*/  @P3 LDC R144, c[0x0][0x29c] ;  /* 0x0000a700ff903b82 */ /* 0x000e220000000800 */
[----:B------:R-:W-:Y:S01]  /*2e80*/  ISETP.NE.U32.AND P5, PT, RZ, UR10, PT ;  /* 0x0000000aff007c0c */ /* 0x000fe2000bfa5070 */
[----:B------:R-:W-:Y:S03]  /*2e90*/  BSSY B1, `(.L_x_1878) ;  /* 0x0000011000017945 */ /* 0x000fe60003800000 */
[----:B------:R-:W-:Y:S01]  /*2ea0*/  ISETP.NE.AND.EX P5, PT, RZ, UR11, PT, P5 ;  /* 0x0000000bff007c0c */ /* 0x000fe2000bfa5350 */
[----:B0-----:R-:W-:-:S12]  /*2eb0*/  @P3 FMUL.FTZ R144, R145, R144 ;  /* 0x0000009091903220 */ /* 0x001fd80000410000 */
[----:B------:R-:W-:Y:S02]  /*2ec0*/  @P5 F2FP.F16.F32.PACK_AB R145, RZ, R145 ;  /* 0x00000091ff91523e */ /* 0x000fe400000000ff */
[----:B------:R-:W-:Y:S02]  /*2ed0*/  @P3 F2FP.F16.F32.PACK_AB R144, RZ, R144 ;  /* 0x00000090ff90323e */ /* 0x000fe400000000ff */
[----:B------:R-:W-:Y:S02]  /*2ee0*/  @P5 PRMT R68, R145, 0x7610, R68 ;  /* 0x0000761091445816 */ /* 0x000fe40000000044 */
[----:B------:R-:W-:Y:S01]  /*2ef0*/  @P3 PRMT R72, R144, 0x7610, R72 ;  /* 0x0000761090483816 */ /* 0x000fe20000000048 */
[----:B------:R-:W-:Y:S06]  /*2f00*/  @P2 BRA `(.L_x_1879) ;  /* 0x0000000000102947 */ /* 0x000fec0003800000 */
[----:B------:R-:W-:Y:S01]  /*2f10*/  HFMA2.MMA R145, -RZ, RZ, 0, 0 ;  /* 0x00000000ff917435 */ /* 0x000fe200000001ff */
[----:B------:R-:W-:Y:S10]  /*2f20*/  @!P4 BRA `(.L_x_1880) ;  /* 0x00000000001cc947 */ /* 0x000ff40003800000 */
[----:B------:R-:W-:Y:S01]  /*2f30*/  HADD2.F32 R145, -RZ, R116.H1_H1 ;  /* 0x30000074ff917230 */ /* 0x000fe20000004100 */
[----:B------:R-:W-:Y:S06]  /*2f40*/  BRA `(.L_x_1880) ;  /* 0x0000000000147947 */ /* 0x000fec0003800000 */
.L_x_1879:
[----:B------:R-:W-:Y:S01]  /*2f50*/  FFMA.FTZ R145, R10, R148, R199 ;  /* 0x000000940a917223 */ /* 0x000fe200000100c7 */
[----:B------:R-:W-:-:S03]  /*2f60*/  @P4 HADD2.F32 R144, -RZ, R116.H1_H1 ;  /* 0x30000074ff904230 */ /* 0x000fc60000004100 */
[----:B------:R-:W-:-:S04]  /*2f70*/  FADD.FTZ R145, R206, -R145 ;  /* 0x80000091ce917221 */ /* 0x000fc80000010000 */
[----:B------:R-:W-:-:S04]  /*2f80*/  FMUL.FTZ R145, R6, R145 ;  /* 0x0000009106917220 */ /* 0x000fc80000410000 */
[----:B------:R-:W-:-:S07]  /*2f90*/  @P4 FADD.FTZ R145, R145, R144 ;  /* 0x0000009091914221 */ /* 0x000fce0000010000 */
.L_x_1880:
[----:B------:R-:W-:Y:S05]  /*2fa0*/  BSYNC B1 ;  /* 0x0000000000017941 */ /* 0x000fea0003800000 */
.L_x_1878:
[----:B------:R-:W0:Y:S01]  /*2fb0*/  @P3 LDC R144, c[0x0][0x29c] ;  /* 0x0000a700ff903b82 */ /* 0x000e220000000800 */
[----:B------:R-:W-:Y:S01]  /*2fc0*/  BSSY B1, `(.L_x_1881) ;  /* 0x0000010000017945 */ /* 0x000fe20003800000 */
[----:B0-----:R-:W-:Y:S01]  /*2fd0*/  @P3 FMUL.FTZ R144, R145, R144 ;  /* 0x0000009091903220 */ /* 0x001fe20000410000 */
[----:B------:R-:W-:-:S04]  /*2fe0*/  @P5 F2FP.F16.F32.PACK_AB R145, RZ, R145 ;  /* 0x00000091ff91523e */ /* 0x000fc800000000ff */
[----:B------:R-:W-:Y:S02]  /*2ff0*/  @P3 F2FP.F16.F32.PACK_AB R144, RZ, R144 ;  /* 0x00000090ff90323e */ /* 0x000fe400000000ff */
[----:B------:R-:W-:Y:S02]  /*3000*/  @P5 PRMT R68, R68, 0x5410, R145 ;  /* 0x0000541044445816 */ /* 0x000fe40000000091 */
[----:B------:R-:W-:Y:S01]  /*3010*/  @P3 PRMT R72, R72, 0x5410, R144 ;  /* 0x0000541048483816 */ /* 0x000fe20000000090 */
[----:B------:R-:W-:Y:S06]  /*3020*/  @P2 BRA `(.L_x_1882) ;  /* 0x0000000000102947 */ /* 0x000fec0003800000 */
[----:B------:R-:W-:Y:S01]  /*3030*/  MOV R145, RZ ;  /* 0x000000ff00917202 */ /* 0x000fe20000000f00 */
[----:B------:R-:W-:Y:S06]  /*3040*/  @!P4 BRA `(.L_x_1883) ;  /* 0x00000000001cc947 */ /* 0x000fec0003800000 */
[----:B------:R-:W-:Y:S01]  /*3050*/  HADD2.F32 R145, -RZ, R117.H0_H0 ;  /* 0x20000075ff917230 */ /* 0x000fe20000004100 */
[----:B------:R-:W-:Y:S06]  /*3060*/  BRA `(.L_x_1883) ;  /* 0x0000000000147947 */ /* 0x000fec0003800000 */
.L_x_1882:
[----:B------:R-:W-:-:S04]  /*3070*/  FFMA.FTZ R144, R12, R148, R199 ;  /* 0x000000940c907223 */ /* 0x000fc800000100c7 */
[----:B------:R-:W-:Y:S01]  /*3080*/  FADD.FTZ R145, R205, -R144 ;  /* 0x80000090cd917221 */ /* 0x000fe20000010000 */
[----:B------:R-:W-:-:S03]  /*3090*/  @P4 HADD2.F32 R144, -RZ, R117.H0_H0 ;  /* 0x20000075ff904230 */ /* 0x000fc60000004100 */
[----:B------:R-:W-:-:S04]  /*30a0*/  FMUL.FTZ R145, R6, R145 ;  /* 0x0000009106917220 */ /* 0x000fc80000410000 */
[----:B------:R-:W-:-:S07]  /*30b0*/  @P4 FADD.FTZ R145, R145, R144 ;  /* 0x0000009091914221 */ /* 0x000fce0000010000 */
.L_x_1883:
[----:B------:R-:W-:Y:S05]  /*30c0*/  BSYNC B1 ;  /* 0x0000000000017941 */ /* 0x000fea0003800000 */
.L_x_1881:
        /* <DEDUP_REMOVED lines=12> */
.L_x_1885:
[----:B------:R-:W-:Y:S01]  /*3190*/  FFMA.FTZ R145, R13, R148, R199 ;  /* 0x000000940d917223 */ /* 0x000fe200000100c7 */
[----:B------:R-:W-:-:S03]  /*31a0*/  @P4 HADD2.F32 R144, -RZ, R117.H1_H1 ;  /* 0x30000075ff904230 */ /* 0x000fc60000004100 */
[----:B------:R-:W-:-:S04]  /*31b0*/  FADD.FTZ R145, R204, -R145 ;  /* 0x80000091cc917221 */ /* 0x000fc80000010000 */
[----:B------:R-:W-:-:S04]  /*31c0*/  FMUL.FTZ R145, R6, R145 ;  /* 0x0000009106917220 */ /* 0x000fc80000410000 */
[----:B------:R-:W-:-:S07]  /*31d0*/  @P4 FADD.FTZ R145, R145, R144 ;  /* 0x0000009091914221 */ /* 0x000fce0000010000 */
.L_x_1886:
[----:B------:R-:W-:Y:S05]  /*31e0*/  BSYNC B1 ;  /* 0x0000000000017941 */ /* 0x000fea0003800000 */
.L_x_1884:
        /* <DEDUP_REMOVED lines=12> */
.L_x_1888:
[----:B------:R-:W-:-:S04]  /*32b0*/  FFMA.FTZ R144, R14, R148, R199 ;  /* 0x000000940e907223 */ /* 0x000fc800000100c7 */
[----:B------:R-:W-:Y:S01]  /*32c0*/  FADD.FTZ R145, R203, -R144 ;  /* 0x80000090cb917221 */ /* 0x000fe20000010000 */
[----:B------:R-:W-:-:S03]  /*32d0*/  @P4 HADD2.F32 R144, -RZ, R118.H0_H0 ;  /* 0x20000076ff904230 */ /* 0x000fc60000004100 */
[----:B------:R-:W-:-:S04]  /*32e0*/  FMUL.FTZ R145, R6, R145 ;  /* 0x0000009106917220 */ /* 0x000fc80000410000 */
[----:B------:R-:W-:-:S07]  /*32f0*/  @P4 FADD.FTZ R145, R145, R144 ;  /* 0x0000009091914221 */ /* 0x000fce0000010000 */
.L_x_1889:
[----:B------:R-:W-:Y:S05]  /*3300*/  BSYNC B1 ;  /* 0x0000000000017941 */ /* 0x000fea0003800000 */
.L_x_1887:
        /* <DEDUP_REMOVED lines=12> */
.L_x_1891:
[----:B------:R-:W-:Y:S01]  /*33d0*/  FFMA.FTZ R145, R15, R148, R199 ;  /* 0x000000940f917223 */ /* 0x000fe200000100c7 */
[----:B------:R-:W-:-:S03]  /*33e0*/  @P4 HADD2.F32 R144, -RZ, R118.H1_H1 ;  /* 0x30000076ff904230 */ /* 0x000fc60000004100 */
[----:B------:R-:W-:-:S04]  /*33f0*/  FADD.FTZ R145, R196, -R145 ;  /* 0x80000091c4917221 */ /* 0x000fc80000010000 */
[----:B------:R-:W-:-:S04]  /*3400*/  FMUL.FTZ R145, R6, R145 ;  /* 0x0000009106917220 */ /* 0x000fc80000410000 */
[----:B------:R-:W-:-:S07]  /*3410*/  @P4 FADD.FTZ R145, R145, R144 ;  /* 0x0000009091914221 */ /* 0x000fce0000010000 */
.L_x_1892:
[----:B------:R-:W-:Y:S05]  /*3420*/  BSYNC B1 ;  /* 0x0000000000017941 */ /* 0x000fea0003800000 */
.L_x_1890:
        /* <DEDUP_REMOVED lines=12> */
.L_x_1894:
[----:B------:R-:W-:-:S04]  /*34f0*/  FFMA.FTZ R144, R16, R148, R199 ;  /* 0x0000009410907223 */ /* 0x000fc800000100c7 */
[----:B------:R-:W-:Y:S01]  /*3500*/  FADD.FTZ R145, R195, -R144 ;  /* 0x80000090c3917221 */ /* 0x000fe20000010000 */
[----:B------:R-:W-:-:S03]  /*3510*/  @P4 HADD2.F32 R144, -RZ, R119.H0_H0 ;  /* 0x20000077ff904230 */ /* 0x000fc60000004100 */
[----:B------:R-:W-:-:S04]  /*3520*/  FMUL.FTZ R145, R6, R145 ;  /* 0x0000009106917220 */ /* 0x000fc80000410000 */
[----:B------:R-:W-:-:S07]  /*3530*/  @P4 FADD.FTZ R145, R145, R144 ;  /* 0x0000009091914221 */ /* 0x000fce0000010000 */
.L_x_1895:
[----:B------:R-:W-:Y:S05]  /*3540*/  BSYNC B1 ;  /* 0x0000000000017941 */ /* 0x000fea0003800000 */
.L_x_1893:
        /* <DEDUP_REMOVED lines=12> */
.L_x_1897:
[----:B------:R-:W-:Y:S01]  /*3610*/  FFMA.FTZ R145, R17, R148, R199 ;  /* 0x0000009411917223 */ /* 0x000fe200000100c7 */
[----:B------:R-:W-:-:S03]  /*3620*/  @P4 HADD2.F32 R144, -RZ, R119.H1_H1 ;  /* 0x30000077ff904230 */ /* 0x000fc60000004100 */
[----:B------:R-:W-:-:S04]  /*3630*/  FADD.FTZ R145, R194, -R145 ;  /* 0x80000091c2917221 */ /* 0x000fc80000010000 */
[----:B------:R-:W-:-:S04]  /*3640*/  FMUL.FTZ R147, R6, R145 ;  /* 0x0000009106937220 */ /* 0x000fc80000410000 */
[----:B------:R-:W-:-:S07]  /*3650*/  @P4 FADD.FTZ R147, R147, R144 ;  /* 0x0000009093934221 */ /* 0x000fce0000010000 */
.L_x_1898:
[----:B------:R-:W-:Y:S05]  /*3660*/  BSYNC B1 ;  /* 0x0000000000017941 */ /* 0x000fea0003800000 */
.L_x_1896:
[----:B------:R-:W0:Y:S01]  /*3670*/  @P5 LDC.64 R144, c[0x0][0x308] ;  /* 0x0000c200ff905b82 */ /* 0x000e220000000a00 */
[----:B------:R-:W-:-:S04]  /*3680*/  @P5 F2FP.F16.F32.PACK_AB R149, RZ, R147 ;  /* 0x00000093ff95523e */ /* 0x000fc800000000ff */
[----:B------:R-:W-:-:S03]  /*3690*/  @P5 PRMT R71, R71, 0x5410, R149 ;  /* 0x0000541047475816 */ /* 0x000fc60000000095 */
[----:B------:R-:W1:Y:S01]  /*36a0*/  @P3 LDC R150, c[0x0][0x29c] ;  /* 0x0000a700ff963b82 */ /* 0x000e620000000800 */
[C---:B0-----:R-:W-:Y:S01]  /*36b0*/  @P5 IMAD.WIDE.U32 R144, R7.reuse, 0x10, R144 ;  /* 0x0000001007905825 */ /* 0x041fe200078e0090 */
[----:B------:R-:W-:-:S04]  /*36c0*/  IADD3 R7, R7, 0x80, RZ ;  /* 0x0000008007077810 */ /* 0x000fc80007ffe0ff */
[----:B------:R0:W-:Y:S01]  /*36d0*/  @P5 STG.E.128 desc[UR4][R144.64], R68 ;  /* 0x0000004490005986 */ /* 0x0001e2000c101d04 */
[----:B-1----:R-:W-:-:S05]  /*36e0*/  @P3 FMUL.FTZ R147, R147, R150 ;  /* 0x0000009693933220 */ /* 0x002fca0000410000 */
[----:B------:R-:W-:-:S04]  /*36f0*/  @P3 F2FP.F16.F32.PACK_AB R147, RZ, R147 ;  /* 0x00000093ff93323e */ /* 0x000fc800000000ff */
[----:B------:R-:W-:Y:S01]  /*3700*/  @P3 PRMT R75, R75, 0x5410, R147 ;  /* 0x000054104b4b3816 */ /* 0x000fe20000000093 */
[----:B0-----:R-:W0:Y:S02]  /*3710*/  @P3 LDC.64 R144, c[0x0][0x2f8] ;  /* 0x0000be00ff903b82 */ /* 0x001e240000000a00 */
[C---:B0-----:R-:W-:Y:S01]  /*3720*/  @P3 IMAD.WIDE.U32 R144, R146.reuse, 0x10, R144 ;  /* 0x0000001092903825 */ /* 0x041fe200078e0090 */
[----:B------:R-:W-:-:S04]  /*3730*/  IADD3 R146, R146, 0x80, RZ ;  /* 0x0000008092927810 */ /* 0x000fc80007ffe0ff */
[----:B------:R0:W-:Y:S03]  /*3740*/  @P3 STG.E.128 desc[UR4][R144.64], R72 ;  /* 0x0000004890003986 */ /* 0x0001e6000c101d04 */
.L_x_1874:
[----:B------:R-:W-:Y:S05]  /*3750*/  BSYNC B0 ;  /* 0x0000000000007941 */ /* 0x000fea0003800000 */
.L_x_1873:
[----:B------:R-:W-:Y:S01]  /*3760*/  LOP3.LUT P4, RZ, R4, 0x1, RZ, 0xc0, !PT ;  /* 0x0000000104ff7812 */ /* 0x000fe2000788c0ff */
[----:B------:R-:W-:-:S12]  /*3770*/  BSSY B0, `(.L_x_1899) ;  /* 0x00000a2000007945 */ /* 0x000fd80003800000 */
[----:B------:R-:W-:Y:S05]  /*3780*/  @!P4 BRA `(.L_x_1900) ;  /* 0x000000080080c947 */ /* 0x000fea0003800000 */
[----:B------:R-:W-:Y:S04]  /*3790*/  BSSY B1, `(.L_x_1901) ;  /* 0x0000011000017945 */ /* 0x000fe80003800000 */
[----:B------:R-:W-:Y:S05]  /*37a0*/  @P2 BRA `(.L_x_1902) ;  /* 0x00000000001c2947 */ /* 0x000fea0003800000 */
[----:B------:R-:W-:Y:S01]  /*37b0*/  UISETP.NE.U32.AND UP0, UPT, UR14, URZ, UPT ;  /* 0x0000003f0e00728c */ /* 0x000fe2000bf05070 */
[----:B0-----:R-:W-:-:S03]  /*37c0*/  MOV R145, RZ ;  /* 0x000000ff00917202 */ /* 0x001fc60000000f00 */
[----:B------:R-:W-:-:S06]  /*37d0*/  UISETP.NE.AND.EX UP0, UPT, UR15, URZ, UPT, UP0 ;  /* 0x0000003f0f00728c */ /* 0x000fcc000bf05300 */
[----:B------:R-:W-:-:S13]  /*37e0*/  PLOP3.LUT P4, PT, PT, PT, UP0, 0x80, 0x0 ;  /* 0x000000000000781c */ /* 0x000fda0003f8f008 */
[----:B------:R-:W-:Y:S05]  /*37f0*/  @!P4 BRA `(.L_x_1903) ;  /* 0x000000000028c947 */ /* 0x000fea0003800000 */
[----:B------:R-:W-:Y:S01]  /*3800*/  HADD2.F32 R145, -RZ, R120.H0_H0 ;  /* 0x20000078ff917230 */ /* 0x000fe20000004100 */
[----:B------:R-:W-:Y:S06]  /*3810*/  BRA `(.L_x_1903) ;  /* 0x0000000000207947 */ /* 0x000fec0003800000 */
.L_x_1902:
[----:B------:R-:W-:Y:S01]  /*3820*/  UISETP.NE.U32.AND UP0, UPT, UR14, URZ, UPT ;  /* 0x0000003f0e00728c */ /* 0x000fe2000bf05070 */
[----:B0-----:R-:W-:-:S03]  /*3830*/  FFMA.FTZ R145, R8, R148, R199 ;  /* 0x0000009408917223 */ /* 0x001fc600000100c7 */
[----:B------:R-:W-:Y:S01]  /*3840*/  UISETP.NE.AND.EX UP0, UPT, UR15, URZ, UPT, UP0 ;  /* 0x0000003f0f00728c */ /* 0x000fe2000bf05300 */
[----:B------:R-:W-:-:S04]  /*3850*/  FADD.FTZ R145, R198, -R145 ;  /* 0x80000091c6917221 */ /* 0x000fc80000010000 */
[----:B------:R-:W-:Y:S01]  /*3860*/  FMUL.FTZ R145, R6, R145 ;  /* 0x0000009106917220 */ /* 0x000fe20000410000 */
[----:B------:R-:W-:-:S13]  /*3870*/  PLOP3.LUT P4, PT, PT, PT, UP0, 0x80, 0x0 ;  /* 0x000000000000781c */ /* 0x000fda0003f8f008 */
[----:B------:R-:W-:-:S05]  /*3880*/  @P4 HADD2.F32 R144, -RZ, R120.H0_H0 ;  /* 0x20000078ff904230 */ /* 0x000fca0000004100 */
[----:B------:R-:W-:-:S07]  /*3890*/  @P4 FADD.FTZ R145, R145, R144 ;  /* 0x0000009091914221 */ /* 0x000fce0000010000 */
.L_x_1903:
[----:B------:R-:W-:Y:S05]  /*38a0*/  BSYNC B1 ;  /* 0x0000000000017941 */ /* 0x000fea0003800000 */
.L_x_1901:
        /* <DEDUP_REMOVED lines=14> */
.L_x_1905:
[----:B------:R-:W-:-:S04]  /*3990*/  FFMA.FTZ R144, R18, R148, R199 ;  /* 0x0000009412907223 */ /* 0x000fc800000100c7 */
[----:B------:R-:W-:Y:S01]  /*39a0*/  FADD.FTZ R145, R197, -R144 ;  /* 0x80000090c5917221 */ /* 0x000fe20000010000 */
[----:B------:R-:W-:-:S03]  /*39b0*/  @P4 HADD2.F32 R144, -RZ, R120.H1_H1 ;  /* 0x30000078ff904230 */ /* 0x000fc60000004100 */
[----:B------:R-:W-:-:S04]  /*39c0*/  FMUL.FTZ R145, R6, R145 ;  /* 0x0000009106917220 */ /* 0x000fc80000410000 */
[----:B------:R-:W-:-:S07]  /*39d0*/  @P4 FADD.FTZ R145, R145, R144 ;  /* 0x0000009091914221 */ /* 0x000fce0000010000 */
.L_x_1906:
[----:B------:R-:W-:Y:S05]  /*39e0*/  BSYNC B1 ;  /* 0x0000000000017941 */ /* 0x000fea0003800000 */
.L_x_1904:
        /* <DEDUP_REMOVED lines=12> */
.L_x_1908:
[----:B------:R-:W-:-:S04]  /*3ab0*/  FFMA.FTZ R144, R19, R148, R199 ;  /* 0x0000009413907223 */ /* 0x000fc800000100c7 */
[----:B------:R-:W-:Y:S01]  /*3ac0*/  FADD.FTZ R145, R193, -R144 ;  /* 0x80000090c1917221 */ /* 0x000fe20000010000 */
[----:B------:R-:W-:-:S03]  /*3ad0*/  @P4 HADD2.F32 R144, -RZ, R121.H0_H0 ;  /* 0x20000079ff904230 */ /* 0x000fc60000004100 */
[----:B------:R-:W-:-:S04]  /*3ae0*/  FMUL.FTZ R145, R6, R145 ;  /* 0x0000009106917220 */ /* 0x000fc80000410000 */
[----:B------:R-:W-:-:S07]  /*3af0*/  @P4 FADD.FTZ R145, R145, R144 ;  /* 0x0000009091914221 */ /* 0x000fce0000010000 */
.L_x_1909:
[----:B------:R-:W-:Y:S05]  /*3b00*/  BSYNC B1 ;  /* 0x0000000000017941 */ /* 0x000fea0003800000 */
.L_x_1907:
        /* <DEDUP_REMOVED lines=12> */
.L_x_1911:
[----:B------:R-:W-:Y:S01]  /*3bd0*/  FFMA.FTZ R145, R20, R148, R199 ;  /* 0x0000009414917223 */ /* 0x000fe200000100c7 */
[----:B------:R-:W-:-:S03]  /*3be0*/  @P4 HADD2.F32 R144, -RZ, R121.H1_H1 ;  /* 0x30000079ff904230 */ /* 0x000fc60000004100 */
[----:B------:R-:W-:-:S04]  /*3bf0*/  FADD.FTZ R145, R192, -R145 ;  /* 0x80000091c0917221 */ /* 0x000fc80000010000 */
[----:B------:R-:W-:-:S04]  /*3c00*/  FMUL.FTZ R145, R6, R145 ;  /* 0x0000009106917220 */ /* 0x000fc80000410000 */
[----:B------:R-:W-:-:S07]  /*3c10*/  @P4 FADD.FTZ R145, R145, R144 ;  /* 0x0000009091914221 */ /* 0x000fce0000010000 */
.L_x_1912:
[----:B------:R-:W-:Y:S05]  /*3c20*/  BSYNC B1 ;  /* 0x0000000000017941 */ /* 0x000fea0003800000 */
.L_x_1910:
        /* <DEDUP_REMOVED lines=12> */
.L_x_1914:
[----:B------:R-:W-:-:S04]  /*3cf0*/  FFMA.FTZ R144, R21, R148, R199 ;  /* 0x0000009415907223 */ /* 0x000fc800000100c7 */
[----:B------:R-:W-:Y:S01]  /*3d00*/  FADD.FTZ R145, R191, -R144 ;  /* 0x80000090bf917221 */ /* 0x000fe20000010000 */
[----:B------:R-:W-:-:S03]  /*3d10*/  @P4 HADD2.F32 R144, -RZ, R122.H0_H0 ;  /* 0x2000007aff904230 */ /* 0x000fc60000004100 */
[----:B------:R-:W-:-:S04]  /*3d20*/  FMUL.FTZ R145, R6, R145 ;  /* 0x0000009106917220 */ /* 0x000fc80000410000 */
[----:B------:R-:W-:-:S07]  /*3d30*/  @P4 FADD.FTZ R145, R145, R144 ;  /* 0x0000009091914221 */ /* 0x000fce0000010000 */
.L_x_1915:
[----:B------:R-:W-:Y:S05]  /*3d40*/  BSYNC B1 ;  /* 0x0000000000017941 */ /* 0x000fea0003800000 */
.L_x_1913:
        /* <DEDUP_REMOVED lines=12> */
.L_x_1917:
[----:B------:R-:W-:Y:S01]  /*3e10*/  FFMA.FTZ R145, R22, R148, R199 ;  /* 0x0000009416917223 */ /* 0x000fe200000100c7 */
[----:B------:R-:W-:-:S03]  /*3e20*/  @P4 HADD2.F32 R144, -RZ, R122.H1_H1 ;  /* 0x3000007aff904230 */ /* 0x000fc60000004100 */
[----:B------:R-:W-:-:S04]  /*3e30*/  FADD.FTZ R145, R190, -R145 ;  /* 0x80000091be917221 */ /* 0x000fc80000010000 */
[----:B------:R-:W-:-:S04]  /*3e40*/  FMUL.FTZ R145, R6, R145 ;  /* 0x0000009106917220 */ /* 0x000fc80000410000 */
[----:B------:R-:W-:-:S07]  /*3e50*/  @P4 FADD.FTZ R145, R145, R144 ;  /* 0x0000009091914221 */ /* 0x000fce0000010000 */
.L_x_1918:
[----:B------:R-:W-:Y:S05]  /*3e60*/  BSYNC B1 ;  /* 0x0000000000017941 */ /* 0x000fea0003800000 */
.L_x_1916:
        /* <DEDUP_REMOVED lines=12> */
.L_x_1920:
[----:B------:R-:W-:-:S04]  /*3f30*/  FFMA.FTZ R144, R23, R148, R199 ;  /* 0x0000009417907223 */ /* 0x000fc800000100c7 */
[----:B------:R-:W-:Y:S01]  /*3f40*/  FADD.FTZ R145, R189, -R144 ;  /* 0x80000090bd917221 */ /* 0x000fe20000010000 */
[----:B------:R-:W-:-:S03]  /*3f50*/  @P4 HADD2.F32 R144, -RZ, R123.H0_H0 ;  /* 0x2000007bff904230 */ /* 0x000fc60000004100 */
[----:B------:R-:W-:-:S04]  /*3f60*/  FMUL.FTZ R145, R6, R145 ;  /* 0x0000009106917220 */ /* 0x000fc80000410000 */
[----:B------:R-:W-:-:S07]  /*3f70*/  @P4 FADD.FTZ R145, R145, R144 ;  /* 0x0000009091914221 */ /* 0x000fce0000010000 */
.L_x_1921:
[----:B------:R-:W-:Y:S05]  /*3f80*/  BSYNC B1 ;  /* 0x0000000000017941 */ /* 0x000fea0003800000 */
.L_x_1919:
        /* <DEDUP_REMOVED lines=12> */
.L_x_1923:
[----:B------:R-:W-:-:S04]  /*4050*/  FFMA.FTZ R144, R24, R148, R199 ;  /* 0x0000009418907223 */ /* 0x000fc800000100c7 */
[----:B------:R-:W-:Y:S01]  /*4060*/  FADD.FTZ R145, R25, -R144 ;  /* 0x8000009019917221 */ /* 0x000fe20000010000 */
[----:B------:R-:W-:-:S03]  /*4070*/  @P4 HADD2.F32 R144, -RZ, R123.H1_H1 ;  /* 0x3000007bff904230 */ /* 0x000fc60000004100 */
[----:B------:R-:W-:-:S04]  /*4080*/  FMUL.FTZ R147, R6, R145 ;  /* 0x0000009106937220 */ /* 0x000fc80000410000 */
[----:B------:R-:W-:-:S07]  /*4090*/  @P4 FADD.FTZ R147, R147, R144 ;  /* 0x0000009093934221 */ /* 0x000fce0000010000 */
.L_x_1924:
[----:B------:R-:W-:Y:S05]  /*40a0*/  BSYNC B1 ;  /* 0x0000000000017941 */ /* 0x000fea0003800000 */
.L_x_1922:
        /* <DEDUP_REMOVED lines=14> */
.L_x_1900:
[----:B------:R-:W-:Y:S05]  /*4190*/  BSYNC B0 ;  /* 0x0000000000007941 */ /* 0x000fea0003800000 */
.L_x_1899:
[----:B------:R-:W-:Y:S04]  /*41a0*/  BSSY B0, `(.L_x_1925) ;  /* 0x00000a2000007945 */ /* 0x000fe80003800000 */
[----:B------:R-:W-:Y:S05]  /*41b0*/  @!P0 BRA `(.L_x_1926) ;  /* 0x0000000800808947 */ /* 0x000fea0003800000 */
[----:B------:R-:W-:Y:S04]  /*41c0*/  BSSY B1, `(.L_x_1927) ;  /* 0x0000011000017945 */ /* 0x000fe80003800000 */
[----:B------:R-:W-:Y:S05]  /*41d0*/  @P2 BRA `(.L_x_1928) ;  /* 0x00000000001c2947 */ /* 0x000fea0003800000 */
[----:B------:R-:W-:Y:S01]  /*41e0*/  UISETP.NE.U32.AND UP0, UPT, UR14, URZ, UPT ;  /* 0x0000003f0e00728c */ /* 0x000fe2000bf05070 */
[----:B01----:R-:W-:-:S03]  /*41f0*/  MOV R145, RZ ;  /* 0x000000ff00917202 */ /* 0x003fc60000000f00 */
[----:B------:R-:W-:-:S06]  /*4200*/  UISETP.NE.AND.EX UP0, UPT, UR15, URZ, UPT, UP0 ;  /* 0x0000003f0f00728c */ /* 0x000fcc000bf05300 */
[----:B------:R-:W-:-:S13]  /*4210*/  PLOP3.LUT P4, PT, PT, PT, UP0, 0x80, 0x0 ;  /* 0x000000000000781c */ /* 0x000fda0003f8f008 */
[----:B------:R-:W-:Y:S05]  /*4220*/  @!P4 BRA `(.L_x_1929) ;  /* 0x000000000028c947 */ /* 0x000fea0003800000 */
[----:B------:R-:W-:Y:S01]  /*4230*/  HADD2.F32 R145, -RZ, R124.H0_H0 ;  /* 0x2000007cff917230 */ /* 0x000fe20000004100 */
[----:B------:R-:W-:Y:S06]  /*4240*/  BRA `(.L_x_1929) ;  /* 0x0000000000207947 */ /* 0x000fec0003800000 */
.L_x_1928:
[----:B------:R-:W-:Y:S01]  /*4250*/  UISETP.NE.U32.AND UP0, UPT, UR14, URZ, UPT ;  /* 0x0000003f0e00728c */ /* 0x000fe2000bf05070 */
[----:B01----:R-:W-:-:S03]  /*4260*/  FFMA.FTZ R144, R9, R148, R199 ;  /* 0x0000009409907223 */ /* 0x003fc600000100c7 */
[----:B------:R-:W-:Y:S01]  /*4270*/  UISETP.NE.AND.EX UP0, UPT, UR15, URZ, UPT, UP0 ;  /* 0x0000003f0f00728c */ /* 0x000fe2000bf05300 */
[----:B------:R-:W-:-:S04]  /*4280*/  FADD.FTZ R145, R27, -R144 ;  /* 0x800000901b917221 */ /* 0x000fc80000010000 */
[----:B------:R-:W-:Y:S01]  /*4290*/  FMUL.FTZ R145, R6, R145 ;  /* 0x0000009106917220 */ /* 0x000fe20000410000 */
[----:B------:R-:W-:-:S13]  /*42a0*/  PLOP3.LUT P4, PT, PT, PT, UP0, 0x80, 0x0 ;  /* 0x000000000000781c */ /* 0x000fda0003f8f008 */
[----:B------:R-:W-:-:S05]  /*42b0*/  @P4 HADD2.F32 R144, -RZ, R124.H0_H0 ;  /* 0x2000007cff904230 */ /* 0x000fca0000004100 */
[----:B------:R-:W-:-:S07]  /*42c0*/  @P4 FADD.FTZ R145, R145, R144 ;  /* 0x0000009091914221 */ /* 0x000fce0000010000 */
.L_x_1929:
[----:B------:R-:W-:Y:S05]  /*42d0*/  BSYNC B1 ;  /* 0x0000000000017941 */ /* 0x000fea0003800000 */
.L_x_1927:
        /* <DEDUP_REMOVED lines=14> */
.L_x_1931:
[----:B------:R-:W-:-:S04]  /*43c0*/  FFMA.FTZ R144, R26, R148, R199 ;  /* 0x000000941a907223 */ /* 0x000fc800000100c7 */
[----:B------:R-:W-:Y:S01]  /*43d0*/  FADD.FTZ R145, R29, -R144 ;  /* 0x800000901d917221 */ /* 0x000fe20000010000 */
[----:B------:R-:W-:-:S03]  /*43e0*/  @P4 HADD2.F32 R144, -RZ, R124.H1_H1 ;  /* 0x3000007cff904230 */ /* 0x000fc60000004100 */
[----:B------:R-:W-:-:S04]  /*43f0*/  FMUL.FTZ R145, R6, R145 ;  /* 0x0000009106917220 */ /* 0x000fc80000410000 */
[----:B------:R-:W-:-:S07]  /*4400*/  @P4 FADD.FTZ R145, R145, R144 ;  /* 0x0000009091914221 */ /* 0x000fce0000010000 */
.L_x_1932:
[----:B------:R-:W-:Y:S05]  /*4410*/  BSYNC B1 ;  /* 0x0000000000017941 */ /* 0x000fea0003800000 */
.L_x_1930:
        /* <DEDUP_REMOVED lines=12> */
.L_x_1934:
[----:B------:R-:W-:-:S04]  /*44e0*/  FFMA.FTZ R144, R28, R148, R199 ;  /* 0x000000941c907223 */ /* 0x000fc800000100c7 */
[----:B------:R-:W-:Y:S01]  /*44f0*/  FADD.FTZ R145, R31, -R144 ;  /* 0x800000901f917221 */ /* 0x000fe20000010000 */
[----:B------:R-:W-:-:S03]  /*4500*/  @P4 HADD2.F32 R144, -RZ, R125.H0_H0 ;  /* 0x2000007dff904230 */ /* 0x000fc60000004100 */
[----:B------:R-:W-:-:S04]  /*4510*/  FMUL.FTZ R145, R6, R145 ;  /* 0x0000009106917220 */ /* 0x000fc80000410000 */
[----:B------:R-:W-:-:S07]  /*4520*/  @P4 FADD.FTZ R145, R145, R144 ;  /* 0x0000009091914221 */ /* 0x000fce0000010000 */
.L_x_1935:
[----:B------:R-:W-:Y:S05]  /*4530*/  BSYNC B1 ;  /* 0x0000000000017941 */ /* 0x000fea0003800000 */
.L_x_1933:
        /* <DEDUP_REMOVED lines=12> */
.L_x_1937:
[----:B------:R-:W-:-:S04]  /*4600*/  FFMA.FTZ R144, R30, R148, R199 ;  /* 0x000000941e907223 */ /* 0x000fc800000100c7 */
[----:B------:R-:W-:Y:S01]  /*4610*/  FADD.FTZ R145, R33, -R144 ;  /* 0x8000009021917221 */ /* 0x000fe20000010000 */
[----:B------:R-:W-:-:S03]  /*4620*/  @P4 HADD2.F32 R144, -RZ, R125.H1_H1 ;  /* 0x3000007dff904230 */ /* 0x000fc60000004100 */
[----:B------:R-:W-:-:S04]  /*4630*/  FMUL.FTZ R145, R6, R145 ;  /* 0x0000009106917220 */ /* 0x000fc80000410000 */
[----:B------:R-:W-:-:S07]  /*4640*/  @P4 FADD.FTZ R145, R145, R144 ;  /* 0x0000009091914221 */ /* 0x000fce0000010000 */
.L_x_1938:
[----:B------:R-:W-:Y:S05]  /*4650*/  BSYNC B1 ;  /* 0x0000000000017941 */ /* 0x000fea0003800000 */
.L_x_1936:
        /* <DEDUP_REMOVED lines=12> */
.L_x_1940:
[----:B------:R-:W-:Y:S01]  /*4720*/  FFMA.FTZ R145, R32, R148, R199 ;  /* 0x0000009420917223 */ /* 0x000fe200000100c7 */
[----:B------:R-:W-:-:S03]  /*4730*/  @P4 HADD2.F32 R144, -RZ, R126.H0_H0 ;  /* 0x2000007eff904230 */ /* 0x000fc60000004100 */
[----:B------:R-:W-:-:S04]  /*4740*/  FADD.FTZ R145, R34, -R145 ;  /* 0x8000009122917221 */ /* 0x000fc80000010000 */
[----:B------:R-:W-:-:S04]  /*4750*/  FMUL.FTZ R145, R6, R145 ;  /* 0x0000009106917220 */ /* 0x000fc80000410000 */
[----:B------:R-:W-:-:S07]  /*4760*/  @P4 FADD.FTZ R145, R145, R144 ;  /* 0x0000009091914221 */ /* 0x000fce0000010000 */
.L_x_1941:
[----:B------:R-:W-:Y:S05]  /*4770*/  BSYNC B1 ;  /* 0x0000000000017941 */ /* 0x000fea0003800000 */
.L_x_1939:
        /* <DEDUP_REMOVED lines=12> */
.L_x_1943:
[----:B------:R-:W-:Y:S01]  /*4840*/  FFMA.FTZ R145, R35, R148, R199 ;  /* 0x0000009423917223 */ /* 0x000fe200000100c7 */
[----:B------:R-:W-:-:S03]  /*4850*/  @P4 HADD2.F32 R144, -RZ, R126.H1_H1 ;  /* 0x3000007eff904230 */ /* 0x000fc60000004100 */
[----:B------:R-:W-:-:S04]  /*4860*/  FADD.FTZ R145, R152, -R145 ;  /* 0x8000009198917221 */ /* 0x000fc80000010000 */
[----:B------:R-:W-:-:S04]  /*4870*/  FMUL.FTZ R145, R6, R145 ;  /* 0x0000009106917220 */ /* 0x000fc80000410000 */
[----:B------:R-:W-:-:S07]  /*4880*/  @P4 FADD.FTZ R145, R145, R144 ;  /* 0x0000009091914221 */ /* 0x000fce0000010000 */
.L_x_1944:
[----:B------:R-:W-:Y:S05]  /*4890*/  BSYNC B1 ;  /* 0x0000000000017941 */ /* 0x000fea0003800000 */
.L_x_1942:
        /* <DEDUP_REMOVED lines=12> */
.L_x_1946:
[----:B------:R-:W-:Y:S01]  /*4960*/  FFMA.FTZ R145, R153, R148, R199 ;  /* 0x0000009499917223 */ /* 0x000fe200000100c7 */
[----:B------:R-:W-:-:S03]  /*4970*/  @P4 HADD2.F32 R144, -RZ, R127.H0_H0 ;  /* 0x2000007fff904230 */ /* 0x000fc60000004100 */
[----:B------:R-:W-:-:S04]  /*4980*/  FADD.FTZ R145, R154, -R145 ;  /* 0x800000919a917221 */ /* 0x000fc80000010000 */
[----:B------:R-:W-:-:S04]  /*4990*/  FMUL.FTZ R145, R6, R145 ;  /* 0x0000009106917220 */ /* 0x000fc80000410000 */
[----:B------:R-:W-:-:S07]  /*49a0*/  @P4 FADD.FTZ R145, R145, R144 ;  /* 0x0000009091914221 */ /* 0x000fce0000010000 */
.L_x_1947:
[----:B------:R-:W-:Y:S05]  /*49b0*/  BSYNC B1 ;  /* 0x0000000000017941 */ /* 0x000fea0003800000 */
.L_x_1945:
        /* <DEDUP_REMOVED lines=12> */
.L_x_1949:
[----:B------:R-:W-:Y:S01]  /*4a80*/  FFMA.FTZ R145, R155, R148, R199 ;  /* 0x000000949b917223 */ /* 0x000fe200000100c7 */
[----:B------:R-:W-:-:S03]  /*4a90*/  @P4 HADD2.F32 R144, -RZ, R127.H1_H1 ;  /* 0x3000007fff904230 */ /* 0x000fc60000004100 */
[----:B------:R-:W-:-:S04]  /*4aa0*/  FADD.FTZ R145, R156, -R145 ;  /* 0x800000919c917221 */ /* 0x000fc80000010000 */
[----:B------:R-:W-:-:S04]  /*4ab0*/  FMUL.FTZ R147, R6, R145 ;  /* 0x0000009106937220 */ /* 0x000fc80000410000 */
[----:B------:R-:W-:-:S07]  /*4ac0*/  @P4 FADD.FTZ R147, R147, R144 ;  /* 0x0000009093934221 */ /* 0x000fce0000010000 */
.L_x_1950:
[----:B------:R-:W-:Y:S05]  /*4ad0*/  BSYNC B1 ;  /* 0x0000000000017941 */ /* 0x000fea0003800000 */
.L_x_1948:
        /* <DEDUP_REMOVED lines=14> */
.L_x_1926:
[----:B------:R-:W-:Y:S05]  /*4bc0*/  BSYNC B0 ;  /* 0x0000000000007941 */ /* 0x000fea0003800000 */
.L_x_1925:
[----:B------:R-:W-:Y:S04]  /*4bd0*/  BSSY B0, `(.L_x_1951) ;  /* 0x00000a2000007945 */ /* 0x000fe80003800000 */
[----:B------:R-:W-:Y:S05]  /*4be0*/  @!P1 BRA `(.L_x_1952) ;  /* 0x0000000800809947 */ /* 0x000fea0003800000 */
[----:B------:R-:W-:Y:S04]  /*4bf0*/  BSSY B1, `(.L_x_1953) ;  /* 0x0000011000017945 */ /* 0x000fe80003800000 */
[----:B------:R-:W-:Y:S05]  /*4c00*/  @P2 BRA `(.L_x_1954) ;  /* 0x00000000001c2947 */ /* 0x000fea0003800000 */
[----:B------:R-:W-:Y:S01]  /*4c10*/  UISETP.NE.U32.AND UP0, UPT, UR14, URZ, UPT ;  /* 0x0000003f0e00728c */ /* 0x000fe2000bf05070 */
[----:B012---:R-:W-:-:S03]  /*4c20*/  MOV R145, RZ ;  /* 0x000000ff00917202 */ /* 0x007fc60000000f00 */
[----:B------:R-:W-:-:S06]  /*4c30*/  UISETP.NE.AND.EX UP0, UPT, UR15, URZ, UPT, UP0 ;  /* 0x0000003f0f00728c */ /* 0x000fcc000bf05300 */
[----:B------:R-:W-:-:S13]  /*4c40*/  PLOP3.LUT P4, PT, PT, PT, UP0, 0x80, 0x0 ;  /* 0x000000000000781c */ /* 0x000fda0003f8f008 */
[----:B------:R-:W-:Y:S05]  /*4c50*/  @!P4 BRA `(.L_x_1955) ;  /* 0x000000000028c947 */ /* 0x000fea0003800000 */
[----:B------:R-:W-:Y:S01]  /*4c60*/  HADD2.F32 R145, -RZ, R128.H0_H0 ;  /* 0x20000080ff917230 */ /* 0x000fe20000004100 */
[----:B------:R-:W-:Y:S06]  /*4c70*/  BRA `(.L_x_1955) ;  /* 0x0000000000207947 */ /* 0x000fec0003800000 */
.L_x_1954:
[----:B------:R-:W-:Y:S01]  /*4c80*/  UISETP.NE.U32.AND UP0, UPT, UR14, URZ, UPT ;  /* 0x0000003f0e00728c */ /* 0x000fe2000bf05070 */
[----:B012---:R-:W-:-:S03]  /*4c90*/  FFMA.FTZ R145, R157, R148, R199 ;  /* 0x000000949d917223 */ /* 0x007fc600000100c7 */
[----:B------:R-:W-:Y:S01]  /*4ca0*/  UISETP.NE.AND.EX UP0, UPT, UR15, URZ, UPT, UP0 ;  /* 0x0000003f0f00728c */ /* 0x000fe2000bf05300 */
[----:B------:R-:W-:-:S04]  /*4cb0*/  FADD.FTZ R145, R160, -R145 ;  /* 0x80000091a0917221 */ /* 0x000fc80000010000 */
[----:B------:R-:W-:Y:S01]  /*4cc0*/  FMUL.FTZ R145, R6, R145 ;  /* 0x0000009106917220 */ /* 0x000fe20000410000 */
[----:B------:R-:W-:-:S13]  /*4cd0*/  PLOP3.LUT P4, PT, PT, PT, UP0, 0x80, 0x0 ;  /* 0x000000000000781c */ /* 0x000fda0003f8f008 */
[----:B------:R-:W-:-:S05]  /*4ce0*/  @P4 HADD2.F32 R144, -RZ, R128.H0_H0 ;  /* 0x20000080ff904230 */ /* 0x000fca0000004100 */
[----:B------:R-:W-:-:S07]  /*4cf0*/  @P4 FADD.FTZ R145, R145, R144 ;  /* 0x0000009091914221 */ /* 0x000fce0000010000 */
.L_x_1955:
[----:B------:R-:W-:Y:S05]  /*4d00*/  BSYNC B1 ;  /* 0x0000000000017941 */ /* 0x000fea0003800000 */
.L_x_1953:
        /* <DEDUP_REMOVED lines=14> */
.L_x_1957:
[----:B------:R-:W-:Y:S01]  /*4df0*/  FFMA.FTZ R145, R159, R148, R199 ;  /* 0x000000949f917223 */ /* 0x000fe200000100c7 */
[----:B------:R-:W-:-:S03]  /*4e00*/  @P4 HADD2.F32 R144, -RZ, R128.H1_H1 ;  /* 0x30000080ff904230 */ /* 0x000fc60000004100 */
[----:B------:R-:W-:-:S04]  /*4e10*/  FADD.FTZ R145, R162, -R145 ;  /* 0x80000091a2917221 */ /* 0x000fc80000010000 */
[----:B------:R-:W-:-:S04]  /*4e20*/  FMUL.FTZ R145, R6, R145 ;  /* 0x0000009106917220 */ /* 0x000fc80000410000 */
[----:B------:R-:W-:-:S07]  /*4e30*/  @P4 FADD.FTZ R145, R145, R144 ;  /* 0x0000009091914221 */ /* 0x000fce0000010000 */
.L_x_1958:
[----:B------:R-:W-:Y:S05]  /*4e40*/  BSYNC B1 ;  /* 0x0000000000017941 */ /* 0x000fea0003800000 */
.L_x_1956:
        /* <DEDUP_REMOVED lines=12> */
.L_x_1960:
[----:B------:R-:W-:Y:S01]  /*4f10*/  FFMA.FTZ R145, R161, R148, R199 ;  /* 0x00000094a1917223 */ /* 0x000fe200000100c7 */
[----:B------:R-:W-:-:S03]  /*4f20*/  @P4 HADD2.F32 R144, -RZ, R129.H0_H0 ;  /* 0x20000081ff904230 */ /* 0x000fc60000004100 */
[----:B------:R-:W-:-:S04]  /*4f30*/  FADD.FTZ R145, R164, -R145 ;  /* 0x80000091a4917221 */ /* 0x000fc80000010000 */
[----:B------:R-:W-:-:S04]  /*4f40*/  FMUL.FTZ R145, R6, R145 ;  /* 0x0000009106917220 */ /* 0x000fc80000410000 */
[----:B------:R-:W-:-:S07]  /*4f50*/  @P4 FADD.FTZ R145, R145, R144 ;  /* 0x0000009091914221 */ /* 0x000fce0000010000 */
.L_x_1961:
[----:B------:R-:W-:Y:S05]  /*4f60*/  BSYNC B1 ;  /* 0x0000000000017941 */ /* 0x000fea0003800000 */
.L_x_1959:
        /* <DEDUP_REMOVED lines=12> */
.L_x_1963:
[----:B------:R-:W-:Y:S01]  /*5030*/  FFMA.FTZ R145, R163, R148, R199 ;  /* 0x00000094a3917223 */ /* 0x000fe200000100c7 */
[----:B------:R-:W-:-:S03]  /*5040*/  @P4 HADD2.F32 R144, -RZ, R129.H1_H1 ;  /* 0x30000081ff904230 */ /* 0x000fc60000004100 */
[----:B------:R-:W-:-:S04]  /*5050*/  FADD.FTZ R145, R166, -R145 ;  /* 0x80000091a6917221 */ /* 0x000fc80000010000 */
[----:B------:R-:W-:-:S04]  /*5060*/  FMUL.FTZ R145, R6, R145 ;  /* 0x0000009106917220 */ /* 0x000fc80000410000 */
[----:B------:R-:W-:-:S07]  /*5070*/  @P4 FADD.FTZ R145, R145, R144 ;  /* 0x0000009091914221 */ /* 0x000fce0000010000 */
.L_x_1964:
[----:B------:R-:W-:Y:S05]  /*5080*/  BSYNC B1 ;  /* 0x0000000000017941 */ /* 0x000fea0003800000 */
.L_x_1962:
        /* <DEDUP_REMOVED lines=12> */
.L_x_1966:
[----:B------:R-:W-:-:S04]  /*5150*/  FFMA.FTZ R144, R165, R148, R199 ;  /* 0x00000094a5907223 */ /* 0x000fc800000100c7 */
[----:B------:R-:W-:Y:S01]  /*5160*/  FADD.FTZ R145, R167, -R144 ;  /* 0x80000090a7917221 */ /* 0x000fe20000010000 */
[----:B------:R-:W-:-:S03]  /*5170*/  @P4 HADD2.F32 R144, -RZ, R130.H0_H0 ;  /* 0x20000082ff904230 */ /* 0x000fc60000004100 */
[----:B------:R-:W-:-:S04]  /*5180*/  FMUL.FTZ R145, R6, R145 ;  /* 0x0000009106917220 */ /* 0x000fc80000410000 */
[----:B------:R-:W-:-:S07]  /*5190*/  @P4 FADD.FTZ R145, R145, R144 ;  /* 0x0000009091914221 */ /* 0x000fce0000010000 */
.L_x_1967:
[----:B------:R-:W-:Y:S05]  /*51a0*/  BSYNC B1 ;  /* 0x0000000000017941 */ /* 0x000fea0003800000 */
.L_x_1965:
        /* <DEDUP_REMOVED lines=12> */
.L_x_1969:
[----:B------:R-:W-:-:S04]  /*5270*/  FFMA.FTZ R144, R168, R148, R199 ;  /* 0x00000094a8907223 */ /* 0x000fc800000100c7 */
[----:B------:R-:W-:Y:S01]  /*5280*/  FADD.FTZ R145, R169, -R144 ;  /* 0x80000090a9917221 */ /* 0x000fe20000010000 */
[----:B------:R-:W-:-:S03]  /*5290*/  @P4 HADD2.F32 R144, -RZ, R130.H1_H1 ;  /* 0x30000082ff904230 */ /* 0x000fc60000004100 */
[----:B------:R-:W-:-:S04]  /*52a0*/  FMUL.FTZ R145, R6, R145 ;  /* 0x0000009106917220 */ /* 0x000fc80000410000 */
[----:B------:R-:W-:-:S07]  /*52b0*/  @P4 FADD.FTZ R145, R145, R144 ;  /* 0x0000009091914221 */ /* 0x000fce0000010000 */
.L_x_1970:
[----:B------:R-:W-:Y:S05]  /*52c0*/  BSYNC B1 ;  /* 0x0000000000017941 */ /* 0x000fea0003800000 */
.L_x_1968:
        /* <DEDUP_REMOVED lines=12> */
.L_x_1972:
[----:B------:R-:W-:-:S04]  /*5390*/  FFMA.FTZ R144, R170, R148, R199 ;  /* 0x00000094aa907223 */ /* 0x000fc800000100c7 */
[----:B------:R-:W-:Y:S01]  /*53a0*/  FADD.FTZ R145, R171, -R144 ;  /* 0x80000090ab917221 */ /* 0x000fe20000010000 */
[----:B------:R-:W-:-:S03]  /*53b0*/  @P4 HADD2.F32 R144, -RZ, R131.H0_H0 ;  /* 0x20000083ff904230 */ /* 0x000fc60000004100 */
[----:B------:R-:W-:-:S04]  /*53c0*/  FMUL.FTZ R145, R6, R145 ;  /* 0x0000009106917220 */ /* 0x000fc80000410000 */
[----:B------:R-:W-:-:S07]  /*53d0*/  @P4 FADD.FTZ R145, R145, R144 ;  /* 0x0000009091914221 */ /* 0x000fce0000010000 */
.L_x_1973:
[----:B------:R-:W-:Y:S05]  /*53e0*/  BSYNC B1 ;  /* 0x0000000000017941 */ /* 0x000fea0003800000 */
.L_x_1971:
        /* <DEDUP_REMOVED lines=12> */
.L_x_1975:
[----:B------:R-:W-:-:S04]  /*54b0*/  FFMA.FTZ R144, R172, R148, R199 ;  /* 0x00000094ac907223 */ /* 0x000fc800000100c7 */
[----:B------:R-:W-:Y:S01]  /*54c0*/  FADD.FTZ R145, R173, -R144 ;  /* 0x80000090ad917221 */ /* 0x000fe20000010000 */
[----:B------:R-:W-:-:S03]  /*54d0*/  @P4 HADD2.F32 R144, -RZ, R131.H1_H1 ;  /* 0x30000083ff904230 */ /* 0x000fc60000004100 */
[----:B------:R-:W-:-:S04]  /*54e0*/  FMUL.FTZ R147, R6, R145 ;  /* 0x0000009106937220 */ /* 0x000fc80000410000 */
[----:B------:R-:W-:-:S07]  /*54f0*/  @P4 FADD.FTZ R147, R147, R144 ;  /* 0x0000009093934221 */ /* 0x000fce0000010000 */
.L_x_1976:
[----:B------:R-:W-:Y:S05]  /*5500*/  BSYNC B1 ;  /* 0x0000000000017941 */ /* 0x000fea0003800000 */
.L_x_1974:
        /* <DEDUP_REMOVED lines=14> */
.L_x_1952:
[----:B------:R-:W-:Y:S05]  /*55f0*/  BSYNC B0 ;  /* 0x0000000000007941 */ /* 0x000fea0003800000 */
.L_x_1951:
[----:B------:R-:W-:Y:S01]  /*5600*/  LOP3.LUT P4, RZ, R4, 0x8, RZ, 0xc0, !PT ;  /* 0x0000000804ff7812 */ /* 0x000fe2000788c0ff */
[----:B------:R-:W-:-:S12]  /*5610*/  BSSY B0, `(.L_x_1977) ;  /* 0x00000a0000007945 */ /* 0x000fd80003800000 */
[----:B------:R-:W-:Y:S05]  /*5620*/  @!P4 BRA `(.L_x_1978) ;  /* 0x000000080078c947 */ /* 0x000fea0003800000 */
[----:B------:R-:W-:Y:S04]  /*5630*/  BSSY B1, `(.L_x_1979) ;  /* 0x0000011000017945 */ /* 0x000fe80003800000 */
[----:B------:R-:W-:Y:S05]  /*5640*/  @P2 BRA `(.L_x_1980) ;  /* 0x00000000001c2947 */ /* 0x000fea0003800000 */
[----:B------:R-:W-:Y:S01]  /*5650*/  UISETP.NE.U32.AND UP0, UPT, UR14, URZ, UPT ;  /* 0x0000003f0e00728c */ /* 0x000fe2000bf05070 */
[----:B0123--:R-:W-:-:S03]  /*5660*/  MOV R145, RZ ;  /* 0x000000ff00917202 */ /* 0x00ffc60000000f00 */
[----:B------:R-:W-:-:S06]  /*5670*/  UISETP.NE.AND.EX UP0, UPT, UR15, URZ, UPT, UP0 ;  /* 0x0000003f0f00728c */ /* 0x000fcc000bf05300 */
[----:B------:R-:W-:-:S13]  /*5680*/  PLOP3.LUT P4, PT, PT, PT, UP0, 0x80, 0x0 ;  /* 0x000000000000781c */ /* 0x000fda0003f8f008 */
[----:B------:R-:W-:Y:S05]  /*5690*/  @!P4 BRA `(.L_x_1981) ;  /* 0x000000000028c947 */ /* 0x000fea0003800000 */
[----:B------:R-:W-:Y:S01]  /*56a0*/  HADD2.F32 R145, -RZ, R132.H0_H0 ;  /* 0x20000084ff917230 */ /* 0x000fe20000004100 */
[----:B------:R-:W-:Y:S06]  /*56b0*/  BRA `(.L_x_1981) ;  /* 0x0000000000207947 */ /* 0x000fec0003800000 */
.L_x_1980:
[----:B------:R-:W-:Y:S01]  /*56c0*/  UISETP.NE.U32.AND UP0, UPT, UR14, URZ, UPT ;  /* 0x0000003f0e00728c */ /* 0x000fe2000bf05070 */
[----:B0123--:R-:W-:-:S03]  /*56d0*/  FFMA.FTZ R144, R158, R148, R199 ;  /* 0x000000949e907223 */ /* 0x00ffc600000100c7 */
[----:B------:R-:W-:Y:S01]  /*56e0*/  UISETP.NE.AND.EX UP0, UPT, UR15, URZ, UPT, UP0 ;  /* 0x0000003f0f00728c */ /* 0x000fe2000bf05300 */
[----:B------:R-:W-:-:S04]  /*56f0*/  FADD.FTZ R145, R175, -R144 ;  /* 0x80000090af917221 */ /* 0x000fc80000010000 */
[----:B------:R-:W-:Y:S01]  /*5700*/  FMUL.FTZ R145, R6, R145 ;  /* 0x0000009106917220 */ /* 0x000fe20000410000 */
[----:B------:R-:W-:-:S13]  /*5710*/  PLOP3.LUT P4, PT, PT, PT, UP0, 0x80, 0x0 ;  /* 0x000000000000781c */ /* 0x000fda0003f8f008 */
[----:B------:R-:W-:-:S05]  /*5720*/  @P4 HADD2.F32 R144, -RZ, R132.H0_H0 ;  /* 0x20000084ff904230 */ /* 0x000fca0000004100 */
[----:B------:R-:W-:-:S07]  /*5730*/  @P4 FADD.FTZ R145, R145, R144 ;  /* 0x0000009091914221 */ /* 0x000fce0000010000 */
.L_x_1981:
[----:B------:R-:W-:Y:S05]  /*5740*/  BSYNC B1 ;  /* 0x0000000000017941 */ /* 0x000fea0003800000 */
.L_x_1979:
        /* <DEDUP_REMOVED lines=14> */
.L_x_1983:
[----:B------:R-:W-:-:S04]  /*5830*/  FFMA.FTZ R144, R174, R148, R199 ;  /* 0x00000094ae907223 */ /* 0x000fc800000100c7 */
[----:B------:R-:W-:Y:S01]  /*5840*/  FADD.FTZ R145, R177, -R144 ;  /* 0x80000090b1917221 */ /* 0x000fe20000010000 */
[----:B------:R-:W-:-:S03]  /*5850*/  @P4 HADD2.F32 R144, -RZ, R132.H1_H1 ;  /* 0x30000084ff904230 */ /* 0x000fc60000004100 */
[----:B------:R-:W-:-:S04]  /*5860*/  FMUL.FTZ R145, R6, R145 ;  /* 0x0000009106917220 */ /* 0x000fc80000410000 */
[----:B------:R-:W-:-:S07]  /*5870*/  @P4 FADD.FTZ R145, R145, R144 ;  /* 0x0000009091914221 */ /* 0x000fce0000010000 */
.L_x_1984:
[----:B------:R-:W-:Y:S05]  /*5880*/  BSYNC B1 ;  /* 0x0000000000017941 */ /* 0x000fea0003800000 */
.L_x_1982:
        /* <DEDUP_REMOVED lines=12> */
.L_x_1986:
[----:B------:R-:W-:-:S04]  /*5950*/  FFMA.FTZ R144, R176, R148, R199 ;  /* 0x00000094b0907223 */ /* 0x000fc800000100c7 */
[----:B------:R-:W-:Y:S01]  /*5960*/  FADD.FTZ R145, R179, -R144 ;  /* 0x80000090b3917221 */ /* 0x000fe20000010000 */
[----:B------:R-:W-:-:S03]  /*5970*/  @P4 HADD2.F32 R144, -RZ, R133.H0_H0 ;  /* 0x20000085ff904230 */ /* 0x000fc60000004100 */
[----:B------:R-:W-:-:S04]  /*5980*/  FMUL.FTZ R145, R6, R145 ;  /* 0x0000009106917220 */ /* 0x000fc80000410000 */
[----:B------:R-:W-:-:S07]  /*5990*/  @P4 FADD.FTZ R145, R145, R144 ;  /* 0x0000009091914221 */ /* 0x000fce0000010000 */
.L_x_1987:
[----:B------:R-:W-:Y:S05]  /*59a0*/  BSYNC B1 ;  /* 0x0000000000017941 */ /* 0x000fea0003800000 */
.L_x_1985:
        /* <DEDUP_REMOVED lines=12> */
.L_x_1989:
[----:B------:R-:W-:-:S04]  /*5a70*/  FFMA.FTZ R144, R178, R148, R199 ;  /* 0x00000094b2907223 */ /* 0x000fc800000100c7 */
[----:B------:R-:W-:Y:S01]  /*5a80*/  FADD.FTZ R145, R181, -R144 ;  /* 0x80000090b5917221 */ /* 0x000fe20000010000 */
[----:B------:R-:W-:-:S03]  /*5a90*/  @P4 HADD2.F32 R144, -RZ, R133.H1_H1 ;  /* 0x30000085ff904230 */ /* 0x000fc60000004100 */
[----:B------:R-:W-:-:S04]  /*5aa0*/  FMUL.FTZ R145, R6, R145 ;  /* 0x0000009106917220 */ /* 0x000fc80000410000 */
[----:B------:R-:W-:-:S07]  /*5ab0*/  @P4 FADD.FTZ R145, R145, R144 ;  /* 0x0000009091914221 */ /* 0x000fce0000010000 */
.L_x_1990:
[----:B------:R-:W-:Y:S05]  /*5ac0*/  BSYNC B1 ;  /* 0x0000000000017941 */ /* 0x000fea0003800000 */
.L_x_1988:
        /* <DEDUP_REMOVED lines=12> */
.L_x_1992:
[----:B------:R-:W-:Y:S01]  /*5b90*/  FFMA.FTZ R145, R180, R148, R199 ;  /* 0x00000094b4917223 */ /* 0x000fe200000100c7 */
[----:B------:R-:W-:-:S03]  /*5ba0*/  @P4 HADD2.F32 R144, -RZ, R134.H0_H0 ;  /* 0x20000086ff904230 */ /* 0x000fc60000004100 */
[----:B------:R-:W-:-:S04]  /*5bb0*/  FADD.FTZ R145, R182, -R145 ;  /* 0x80000091b6917221 */ /* 0x000fc80000010000 */
[----:B------:R-:W-:-:S04]  /*5bc0*/  FMUL.FTZ R145, R6, R145 ;  /* 0x0000009106917220 */ /* 0x000fc80000410000 */
[----:B------:R-:W-:-:S07]  /*5bd0*/  @P4 FADD.FTZ R145, R145, R144 ;  /* 0x0000009091914221 */ /* 0x000fce0000010000 */
.L_x_1993:
[----:B------:R-:W-:Y:S05]  /*5be0*/  BSYNC B1 ;  /* 0x0000000000017941 */ /* 0x000fea0003800000 */
.L_x_1991:
        /* <DEDUP_REMOVED lines=12> */
.L_x_1995:
[----:B------:R-:W-:Y:S01]  /*5cb0*/  FFMA.FTZ R145, R183, R148, R199 ;  /* 0x00000094b7917223 */ /* 0x000fe200000100c7 */
[----:B------:R-:W-:-:S03]  /*5cc0*/  @P4 HADD2.F32 R144, -RZ, R134.H1_H1 ;  /* 0x30000086ff904230 */ /* 0x000fc60000004100 */
[----:B------:R-:W-:-:S04]  /*5cd0*/  FADD.FTZ R145, R184, -R145 ;  /* 0x80000091b8917221 */ /* 0x000fc80000010000 */
[----:B------:R-:W-:-:S04]  /*5ce0*/  FMUL.FTZ R145, R6, R145 ;  /* 0x0000009106917220 */ /* 0x000fc80000410000 */
[----:B------:R-:W-:-:S07]  /*5cf0*/  @P4 FADD.FTZ R145, R145, R144 ;  /* 0x0000009091914221 */ /* 0x000fce0000010000 */
.L_x_1996:
[----:B------:R-:W-:Y:S05]  /*5d00*/  BSYNC B1 ;  /* 0x0000000000017941 */ /* 0x000fea0003800000 */
.L_x_1994:
        /* <DEDUP_REMOVED lines=12> */
.L_x_1998:
[----:B------:R-:W-:Y:S01]  /*5dd0*/  FFMA.FTZ R145, R185, R148, R199 ;  /* 0x00000094b9917223 */ /* 0x000fe200000100c7 */
[----:B------:R-:W-:-:S03]  /*5de0*/  @P4 HADD2.F32 R144, -RZ, R135.H0_H0 ;  /* 0x20000087ff904230 */ /* 0x000fc60000004100 */
[----:B------:R-:W-:-:S04]  /*5df0*/  FADD.FTZ R145, R186, -R145 ;  /* 0x80000091ba917221 */ /* 0x000fc80000010000 */
[----:B------:R-:W-:-:S04]  /*5e00*/  FMUL.FTZ R145, R6, R145 ;  /* 0x0000009106917220 */ /* 0x000fc80000410000 */
[----:B------:R-:W-:-:S07]  /*5e10*/  @P4 FADD.FTZ R145, R145, R144 ;  /* 0x0000009091914221 */ /* 0x000fce0000010000 */
.L_x_1999:
[----:B------:R-:W-:Y:S05]  /*5e20*/  BSYNC B1 ;  /* 0x0000000000017941 */ /* 0x000fea0003800000 */
.L_x_1997:
        /* <DEDUP_REMOVED lines=12> */
.L_x_2001:
[----:B------:R-:W-:-:S04]  /*5ef0*/  FFMA.FTZ R199, R187, R148, R199 ;  /* 0x00000094bbc77223 */ /* 0x000fc800000100c7 */
[----:B------:R-:W-:-:S04]  /*5f00*/  FADD.FTZ R199, R188, -R199 ;  /* 0x800000c7bcc77221 */ /* 0x000fc80000010000 */
[----:B------:R-:W-:Y:S01]  /*5f10*/  FMUL.FTZ R199, R6, R199 ;  /* 0x000000c706c77220 */ /* 0x000fe20000410000 */
[----:B------:R-:W-:-:S05]  /*5f20*/  @P4 HADD2.F32 R6, -RZ, R135.H1_H1 ;  /* 0x30000087ff064230 */ /* 0x000fca0000004100 */
[----:B------:R-:W-:-:S07]  /*5f30*/  @P4 FADD.FTZ R199, R199, R6 ;  /* 0x00000006c7c74221 */ /* 0x000fce0000010000 */
.L_x_2002:
[----:B------:R-:W-:Y:S05]  /*5f40*/  BSYNC B1 ;  /* 0x0000000000017941 */ /* 0x000fea0003800000 */
.L_x_2000:
[----:B------:R-:W0:Y:S02]  /*5f50*/  @P5 LDC.64 R144, c[0x0][0x308] ;  /* 0x0000c200ff905b82 */ /* 0x000e240000000a00 */
[----:B0-----:R-:W-:Y:S01]  /*5f60*/  @P5 IMAD.WIDE.U32 R6, R7, 0x10, R144 ;  /* 0x0000001007065825 */ /* 0x001fe200078e0090 */
[----:B------:R-:W-:-:S04]  /*5f70*/  @P5 F2FP.F16.F32.PACK_AB R144, RZ, R199 ;  /* 0x000000c7ff90523e */ /* 0x000fc800000000ff */
[----:B------:R-:W-:Y:S02]  /*5f80*/  @P5 PRMT R71, R71, 0x5410, R144 ;  /* 0x0000541047475816 */ /* 0x000fe40000000090 */
[----:B------:R-:W0:Y:S03]  /*5f90*/  @P3 LDC R144, c[0x0][0x29c] ;  /* 0x0000a700ff903b82 */ /* 0x000e260000000800 */
[----:B------:R1:W-:Y:S05]  /*5fa0*/  @P5 STG.E.128 desc[UR4][R6.64], R68 ;  /* 0x0000004406005986 */ /* 0x0003ea000c101d04 */
[----:B-1----:R-:W1:Y:S01]  /*5fb0*/  @P3 LDC.64 R6, c[0x0][0x2f8] ;  /* 0x0000be00ff063b82 */ /* 0x002e620000000a00 */
[----:B0-----:R-:W-:-:S05]  /*5fc0*/  @P3 FMUL.FTZ R199, R199, R144 ;  /* 0x00000090c7c73220 */ /* 0x001fca0000410000 */
[----:B------:R-:W-:-:S04]  /*5fd0*/  @P3 F2FP.F16.F32.PACK_AB R199, RZ, R199 ;  /* 0x000000c7ffc7323e */ /* 0x000fc800000000ff */
[----:B------:R-:W-:Y:S01]  /*5fe0*/  @P3 PRMT R75, R75, 0x5410, R199 ;  /* 0x000054104b4b3816 */ /* 0x000fe200000000c7 */
[----:B-1----:R-:W-:-:S05]  /*5ff0*/  @P3 IMAD.WIDE.U32 R6, R146, 0x10, R6 ;  /* 0x0000001092063825 */ /* 0x002fca00078e0006 */
[----:B------:R4:W-:Y:S02]  /*6000*/  @P3 STG.E.128 desc[UR4][R6.64], R72 ;  /* 0x0000004806003986 */ /* 0x0009e4000c101d04 */
.L_x_1978:
[----:B------:R-:W-:Y:S05]  /*6010*/  BSYNC B0 ;  /* 0x0000000000007941 */ /* 0x000fea0003800000 */
.L_x_1977:
[----:B------:R-:W-:Y:S02]  /*6020*/  LOP3.LUT P2, RZ, R4, 0x4, RZ, 0xc0, !PT ;  /* 0x0000000404ff7812 */ /* 0x000fe4000784c0ff */
[----:B------:R-:W-:Y:S02]  /*6030*/  IADD3 R5, R5, UR12, RZ ;  /* 0x0000000c05057c10 */ /* 0x000fe4000fffe0ff */
[----:B------:R-:W-:Y:S02]  /*6040*/  SEL R208, RZ, 0x1, P2 ;  /* 0x00000001ffd07807 */ /* 0x000fe40001000000 */
[----:B------:R-:W-:-:S13]  /*6050*/  ISETP.GE.AND P2, PT, R5, UR13, PT ;  /* 0x0000000d05007c0c */ /* 0x000fda000bf46270 */
[----:B------:R-:W-:Y:S05]  /*6060*/  @!P2 BRA `(.L_x_2003) ;  /* 0xffffffa80014a947 */ /* 0x000fea000383ffff */
.L_x_1848:
        /* <DEDUP_REMOVED lines=9> */
[----:B----4-:R-:W4:Y:S01]  /*6100*/  LDC.64 R6, c[0x0][0x2d8] ;  /* 0x0000b600ff067b82 */ /* 0x010f220000000a00 */
[----:B0-----:R-:W-:-:S05]  /*6110*/  IMAD.WIDE.U32 R2, R9, 0x20, R2 ;  /* 0x0000002009027825 */ /* 0x001fca00078e0002 */
[----:B------:R0:W-:Y:S01]  /*6120*/  STG.E.128 desc[UR4][R2.64], R80 ;  /* 0x0000005002007986 */ /* 0x0001e2000c101d04 */
[----:B----4-:R-:W-:-:S03]  /*6130*/  IMAD.WIDE.U32 R6, R9, 0x20, R6 ;  /* 0x0000002009067825 */ /* 0x010fc600078e0006 */
[----:B------:R0:W-:Y:S01]  /*6140*/  STG.E.128 desc[UR4][R2.64+0x10], R84 ;  /* 0x0000105402007986 */ /* 0x0001e2000c101d04 */
[----:B------:R-:W-:-:S03]  /*6150*/  IADD3 R9, R9, 0x80, RZ ;  /* 0x0000008009097810 */ /* 0x000fc60007ffe0ff */
[----:B------:R0:W-:Y:S04]  /*6160*/  STG.E.128 desc[UR4][R6.64], R36 ;  /* 0x0000002406007986 */ /* 0x0001e8000c101d04 */
[----:B------:R0:W-:Y:S02]  /*6170*/  STG.E.128 desc[UR4][R6.64+0x10], R40 ;  /* 0x0000102806007986 */ /* 0x0001e4000c101d04 */
.L_x_2005:
[----:B------:R-:W-:Y:S05]  /*6180*/  BSYNC B0 ;  /* 0x0000000000007941 */ /* 0x000fea0003800000 */
.L_x_2004:
[----:B------:R-:W-:Y:S01]  /*6190*/  LOP3.LUT P2, RZ, R4, 0x1, RZ, 0xc0, !PT ;  /* 0x0000000104ff7812 */ /* 0x000fe2000784c0ff */
[----:B------:R-:W-:-:S12]  /*61a0*/  BSSY B0, `(.L_x_2006) ;  /* 0x000000b000007945 */ /* 0x000fd80003800000 */
[----:B------:R-:W-:Y:S05]  /*61b0*/  @!P2 BRA `(.L_x_2007) ;  /* 0x000000000024a947 */ /* 0x000fea0003800000 */
[----:B0-----:R-:W0:Y:S08]  /*61c0*/  LDC.64 R2, c[0x0][0x2d0] ;  /* 0x0000b400ff027b82 */ /* 0x001e300000000a00 */
        /* <DEDUP_REMOVED lines=8> */
.L_x_2007:
[----:B------:R-:W-:Y:S05]  /*6250*/  BSYNC B0 ;  /* 0x0000000000007941 */ /* 0x000fea0003800000 */
.L_x_2006:
[----:B------:R-:W-:Y:S04]  /*6260*/  BSSY B0, `(.L_x_2008) ;  /* 0x000000b000007945 */ /* 0x000fe80003800000 */
        /* <DEDUP_REMOVED lines=10> */
.L_x_2009:
[----:B------:R-:W-:Y:S05]  /*6310*/  BSYNC B0 ;  /* 0x0000000000007941 */ /* 0x000fea0003800000 */
.L_x_2008:
        /* <DEDUP_REMOVED lines=11> */
.L_x_2011:
[----:B------:R-:W-:Y:S05]  /*63d0*/  BSYNC B0 ;  /* 0x0000000000007941 */ /* 0x000fea0003800000 */
.L_x_2010:
[----:B------:R-:W-:-:S13]  /*63e0*/  LOP3.LUT P0, RZ, R4, 0x8, RZ, 0xc0, !PT ;  /* 0x0000000804ff7812 */ /* 0x000fda000780c0ff */
[----:B------:R-:W-:Y:S05]  /*63f0*/  @!P0 EXIT ;  /* 0x000000000000894d */ /* 0x000fea0003800000 */
[----:B0-----:R-:W0:Y:S08]  /*6400*/  LDC.64 R2, c[0x0][0x2d0] ;  /* 0x0000b400ff027b82 */ /* 0x001e300000000a00 */
[----:B------:R-:W5:Y:S01]  /*6410*/  LDC.64 R4, c[0x0][0x2d8] ;  /* 0x0000b600ff047b82 */ /* 0x000f620000000a00 */
[----:B0-----:R-:W-:-:S05]  /*6420*/  IMAD.WIDE.U32 R2, R9, 0x20, R2 ;  /* 0x0000002009027825 */ /* 0x001fca00078e0002 */
[----:B------:R-:W-:Y:S01]  /*6430*/  STG.E.128 desc[UR4][R2.64], R76 ;  /* 0x0000004c02007986 */ /* 0x000fe2000c101d04 */
[----:B-----5:R-:W-:-:S03]  /*6440*/  IMAD.WIDE.U32 R4, R9, 0x20, R4 ;  /* 0x0000002009047825 */ /* 0x020fc600078e0004 */
[----:B------:R-:W-:Y:S04]  /*6450*/  STG.E.128 desc[UR4][R2.64+0x10], R140 ;  /* 0x0000108c02007986 */ /* 0x000fe8000c101d04 */
[----:B------:R-:W-:Y:S04]  /*6460*/  STG.E.128 desc[UR4][R4.64], R136 ;  /* 0x0000008804007986 */ /* 0x000fe8000c101d04 */
[----:B------:R-:W-:Y:S01]  /*6470*/  STG.E.128 desc[UR4][R4.64+0x10], R112 ;  /* 0x0000107004007986 */ /* 0x000fe2000c101d04 */
[----:B------:R-:W-:Y:S05]  /*6480*/  EXIT ;  /* 0x000000000000794d */ /* 0x000fea0003800000 */
.L_x_1872:
[----:B------:R-:W-:Y:S01]  /*6490*/  HFMA2.MMA R144, -RZ, RZ, 0, 9.5367431640625e-07 ;  /* 0x00000010ff907435 */ /* 0x000fe200000001ff */
[----:B------:R-:W-:Y:S02]  /*64a0*/  MOV R149, R202 ;  /* 0x000000ca00957202 */ /* 0x000fe40000000f00 */
[----:B------:R-:W-:Y:S02]  /*64b0*/  MOV R147, 0x1f ;  /* 0x0000001f00937802 */ /* 0x000fe40000000f00 */
[----:B------:R-:W-:-:S07]  /*64c0*/  MOV R148, 0xffffffff ;  /* 0xffffffff00947802 */ /* 0x000fce0000000f00 */
[----:B-----5:R-:W-:Y:S05]  /*64d0*/  WARPSYNC.COLLECTIVE R148, `(.L_x_2012) ;  /* 0x0000000094087348 */ /* 0x020fea0003c00000 */
[----:B------:R0:W1:Y:S02]  /*64e0*/  SHFL.DOWN P4, R250, R149, R144, R147 ;  /* 0x0800009095fa7389 */ /* 0x0000640000080093 */
[----:B01---5:R-:W-:Y:S01]  /*64f0*/  ENDCOLLECTIVE ;  /* 0x000000000000791b */ /* 0x023fe20003800000 */
.L_x_2012:
[----:B------:R-:W-:Y:S02]  /*6500*/  MOV R149, R201 ;  /* 0x000000c900957202 */ /* 0x000fe40000000f00 */
[----:B------:R-:W-:-:S07]  /*6510*/  MOV R151, R250 ;  /* 0x000000fa00977202 */ /* 0x000fce0000000f00 */
[----:B------:R-:W-:Y:S05]  /*6520*/  WARPSYNC.COLLECTIVE R148, `(.L_x_2013) ;  /* 0x0000000094087348 */ /* 0x000fea0003c00000 */
[----:B------:R0:W1:Y:S02]  /*6530*/  SHFL.DOWN P4, R250, R149, R144, R147 ;  /* 0x0800009095fa7389 */ /* 0x0000640000080093 */
[----:B01----:R-:W-:Y:S01]  /*6540*/  ENDCOLLECTIVE ;  /* 0x000000000000791b */ /* 0x003fe20003800000 */
.L_x_2013:
[----:B------:R-:W-:Y:S01]  /*6550*/  FADD.FTZ R151, R151, R202 ;  /* 0x000000ca97977221 */ /* 0x000fe20000010000 */
[----:B------:R-:W-:-:S04]  /*6560*/  HFMA2.MMA R144, -RZ, RZ, 0, 4.76837158203125e-07 ;  /* 0x00000008ff907435 */ /* 0x000fc800000001ff */
[----:B------:R-:W-:Y:S02]  /*6570*/  MOV R149, R151 ;  /* 0x0000009700957202 */ /* 0x000fe40000000f00 */
[----:B------:R-:W-:-:S07]  /*6580*/  MOV R150, R250 ;  /* 0x000000fa00967202 */ /* 0x000fce0000000f00 */
[----:B------:R-:W-:Y:S05]  /*6590*/  WARPSYNC.COLLECTIVE R148, `(.L_x_2014) ;  /* 0x0000000094087348 */ /* 0x000fea0003c00000 */
[----:B------:R0:W1:Y:S02]  /*65a0*/  SHFL.DOWN P4, R250, R149, R144, R147 ;  /* 0x0800009095fa7389 */ /* 0x0000640000080093 */
[----:B01----:R-:W-:Y:S01]  /*65b0*/  ENDCOLLECTIVE ;  /* 0x000000000000791b */ /* 0x003fe20003800000 */
.L_x_2014:
[----:B------:R-:W-:-:S05]  /*65c0*/  FADD.FTZ R199, R150, R201 ;  /* 0x000000c996c77221 */ /* 0x000fca0000010000 */
[----:B------:R-:W-:Y:S02]  /*65d0*/  MOV R149, R199 ;  /* 0x000000c700957202 */ /* 0x000fe40000000f00 */
[----:B------:R-:W-:-:S07]  /*65e0*/  MOV R150, R250 ;  /* 0x000000fa00967202 */ /* 0x000fce0000000f00 */
[----:B------:R-:W-:Y:S05]  /*65f0*/  WARPSYNC.COLLECTIVE R148, `(.L_x_2015) ;  /* 0x0000000094087348 */ /* 0x000fea0003c00000 */
[----:B------:R0:W1:Y:S02]  /*6600*/  SHFL.DOWN P4, R250, R149, R144, R147 ;  /* 0x0800009095fa7389 */ /* 0x0000640000080093 */
[----:B01----:R-:W-:Y:S01]  /*6610*/  ENDCOLLECTIVE ;  /* 0x000000000000791b */ /* 0x003fe20003800000 */
.L_x_2015:
[----:B------:R-:W-:Y:S01]  /*6620*/  FADD.FTZ R208, R151, R150 ;  /* 0x0000009697d07221 */ /* 0x000fe20000010000 */
[----:B------:R-:W-:-:S04]  /*6630*/  HFMA2.MMA R144, -RZ, RZ, 0, 2.384185791015625e-07 ;  /* 0x00000004ff907435 */ /* 0x000fc800000001ff */
[----:B------:R-:W-:Y:S02]  /*6640*/  MOV R149, R208 ;  /* 0x000000d000957202 */ /* 0x000fe40000000f00 */
[----:B------:R-:W-:-:S07]  /*6650*/  MOV R200, R250 ;  /* 0x000000fa00c87202 */ /* 0x000fce0000000f00 */
[----:B------:R-:W-:Y:S05]  /*6660*/  WARPSYNC.COLLECTIVE R148, `(.L_x_2016) ;  /* 0x0000000094087348 */ /* 0x000fea0003c00000 */
[----:B------:R0:W1:Y:S02]  /*6670*/  SHFL.DOWN P4, R250, R149, R144, R147 ;  /* 0x0800009095fa7389 */ /* 0x0000640000080093 */
[----:B01----:R-:W-:Y:S01]  /*6680*/  ENDCOLLECTIVE ;  /* 0x000000000000791b */ /* 0x003fe20003800000 */
.L_x_2016:
[----:B------:R-:W-:-:S05]  /*6690*/  FADD.FTZ R200, R199, R200 ;  /* 0x000000c8c7c87221 */ /* 0x000fca0000010000 */
[----:B------:R-:W-:Y:S02]  /*66a0*/  MOV R149, R200 ;  /* 0x000000c800957202 */ /* 0x000fe40000000f00 */
[----:B------:R-:W-:-:S07]  /*66b0*/  MOV R213, R250 ;  /* 0x000000fa00d57202 */ /* 0x000fce0000000f00 */
[----:B------:R-:W-:Y:S05]  /*66c0*/  WARPSYNC.COLLECTIVE R148, `(.L_x_2017) ;  /* 0x0000000094087348 */ /* 0x000fea0003c00000 */
[----:B------:R0:W1:Y:S02]  /*66d0*/  SHFL.DOWN P4, R250, R149, R144, R147 ;  /* 0x0800009095fa7389 */ /* 0x0000640000080093 */
[----:B01----:R-:W-:Y:S01]  /*66e0*/  ENDCOLLECTIVE ;  /* 0x000000000000791b */ /* 0x003fe20003800000 */
.L_x_2017:
[----:B------:R-:W-:Y:S01]  /*66f0*/  FADD.FTZ R213, R208, R213 ;  /* 0x000000d5d0d57221 */ /* 0x000fe20000010000 */
[----:B------:R-:W-:-:S04]  /*6700*/  HFMA2.MMA R144, -RZ, RZ, 0, 1.1920928955078125e-07 ;  /* 0x00000002ff907435 */ /* 0x000fc800000001ff */
[----:B------:R-:W-:Y:S02]  /*6710*/  MOV R149, R213 ;  /* 0x000000d500957202 */ /* 0x000fe40000000f00 */
[----:B------:R-:W-:-:S07]  /*6720*/  MOV R251, R250 ;  /* 0x000000fa00fb7202 */ /* 0x000fce0000000f00 */
[----:B------:R-:W-:Y:S05]  /*6730*/  WARPSYNC.COLLECTIVE R148, `(.L_x_2018) ;  /* 0x0000000094087348 */ /* 0x000fea0003c00000 */
[----:B------:R0:W1:Y:S02]  /*6740*/  SHFL.DOWN P4, R250, R149, R144, R147 ;  /* 0x0800009095fa7389 */ /* 0x0000640000080093 */
[----:B01----:R-:W-:Y:S01]  /*6750*/  ENDCOLLECTIVE ;  /* 0x000000000000791b */ /* 0x003fe20003800000 */
.L_x_2018:
[----:B------:R-:W-:-:S05]  /*6760*/  FADD.FTZ R251, R200, R251 ;  /* 0x000000fbc8fb7221 */ /* 0x000fca0000010000 */
[----:B------:R-:W-:Y:S02]  /*6770*/  MOV R149, R251 ;  /* 0x000000fb00957202 */ /* 0x000fe40000000f00 */
[----:B------:R-:W-:-:S07]  /*6780*/  MOV R150, R250 ;  /* 0x000000fa00967202 */ /* 0x000fce0000000f00 */
[----:B------:R-:W-:Y:S05]  /*6790*/  WARPSYNC.COLLECTIVE R148, `(.L_x_2019) ;  /* 0x0000000094087348 */ /* 0x000fea0003c00000 */
[----:B------:R0:W1:Y:S02]  /*67a0*/  SHFL.DOWN P4, R250, R149, R144, R147 ;  /* 0x0800009095fa7389 */ /* 0x0000640000080093 */
[----:B01----:R-:W-:Y:S01]  /*67b0*/  ENDCOLLECTIVE ;  /* 0x000000000000791b */ /* 0x003fe20003800000 */
.L_x_2019:
[----:B------:R-:W-:Y:S01]  /*67c0*/  FADD.FTZ R201, R213, R150 ;  /* 0x00000096d5c97221 */ /* 0x000fe20000010000 */
[----:B------:R-:W-:-:S04]  /*67d0*/  HFMA2.MMA R144, -RZ, RZ, 0, 5.9604644775390625e-08 ;  /* 0x00000001ff907435 */ /* 0x000fc800000001ff */
[----:B------:R-:W-:Y:S02]  /*67e0*/  MOV R149, R201 ;  /* 0x000000c900957202 */ /* 0x000fe40000000f00 */
[----:B------:R-:W-:-:S07]  /*67f0*/  MOV R202, R250 ;  /* 0x000000fa00ca7202 */ /* 0x000fce0000000f00 */
[----:B------:R-:W-:Y:S05]  /*6800*/  WARPSYNC.COLLECTIVE R148, `(.L_x_2020) ;  /* 0x0000000094087348 */ /* 0x000fea0003c00000 */
[----:B------:R0:W1:Y:S02]  /*6810*/  SHFL.DOWN P4, R250, R149, R144, R147 ;  /* 0x0800009095fa7389 */ /* 0x0000640000080093 */
[----:B01----:R-:W-:Y:S01]  /*6820*/  ENDCOLLECTIVE ;  /* 0x000000000000791b */ /* 0x003fe20003800000 */
.L_x_2020:
[----:B------:R-:W-:-:S05]  /*6830*/  FADD.FTZ R150, R251, R202 ;  /* 0x000000cafb967221 */ /* 0x000fca0000010000 */
[----:B------:R-:W-:Y:S02]  /*6840*/  MOV R149, R150 ;  /* 0x0000009600957202 */ /* 0x000fe40000000f00 */
[----:B------:R-:W-:-:S07]  /*6850*/  MOV R202, R250 ;  /* 0x000000fa00ca7202 */ /* 0x000fce0000000f00 */
[----:B------:R-:W-:Y:S05]  /*6860*/  WARPSYNC.COLLECTIVE R148, `(.L_x_2021) ;  /* 0x0000000094087348 */ /* 0x000fea0003c00000 */
[----:B------:R0:W1:Y:S02]  /*6870*/  SHFL.DOWN P4, R250, R149, R144, R147 ;  /* 0x0800009095fa7389 */ /* 0x0000640000080093 */
[----:B01----:R-:W-:Y:S01]  /*6880*/  ENDCOLLECTIVE ;  /* 0x000000000000791b */ /* 0x003fe20003800000 */
.L_x_2021:
[----:B------:R-:W-:Y:S01]  /*6890*/  MOV R151, R250 ;  /* 0x000000fa00977202 */ /* 0x000fe20000000f00 */
[----:B------:R-:W-:Y:S06]  /*68a0*/  BRA `(.L_x_2022) ;  /* 0xffffffc000987947 */ /* 0x000fec000383ffff */
.L_x_2023:
        /* <DEDUP_REMOVED lines=13> */
.L_x_16492:


//--------------------- .text._ZN10layer_norm13ln_bwd_kernelINS_13Kernel_traitsI6__halfS2_S2_S2_fjLj5120ELj1ELj1ELj4ELj16ENS_18Kernel_traits_baseILj5120ES2_S2_S2_S2_fjLj128EEEEELb0ELb0ELb1ELb1EEEvNS_9BwdParamsE --------------------------
	.section	.text._ZN10layer_norm13ln_bwd_kernelINS_13Kernel_traitsI6__halfS2_S2_S2_fjLj5120ELj1ELj1ELj4ELj16ENS_18Kernel_traits_baseILj5120ES2_S2_S2_S2_fjLj128EEEEELb0ELb0ELb1ELb1EEEvNS_9BwdParamsE,"ax",@progbits
	.align	128
        .global         _ZN10layer_norm13ln_bwd_kernelINS_13Kernel_traitsI6__halfS2_S2_S2_fjLj5120ELj1ELj1ELj4ELj16ENS_18Kernel_traits_baseILj5120ES2_S2_S2_S2_fjLj128EEEEELb0ELb0ELb1ELb1EEEvNS_9BwdParamsE
        .type           _ZN10layer_norm13ln_bwd_kernelINS_13Kernel_traitsI6__halfS2_S2_S2_fjLj5120ELj1ELj1ELj4ELj16ENS_18Kernel_traits_baseILj5120ES2_S2_S2_S2_fjLj128EEEEELb0ELb0ELb1ELb1EEEvNS_9BwdParamsE,@function
        .size           _ZN10layer_norm13ln_bwd_kernelINS_13Kernel_traitsI6__halfS2_S2_S2_fjLj5120ELj1ELj1ELj4ELj16ENS_18Kernel_traits_baseILj5120ES2_S2_S2_S2_fjLj128EEEEELb0ELb0ELb1ELb1EEEvNS_9BwdParamsE,(.L_x_16493 - _ZN10layer_norm13ln_bwd_kernelINS_13Kernel_traitsI6__halfS2_S2_S2_fjLj5120ELj1ELj1ELj4ELj16ENS_18Kernel_traits_baseILj5120ES2_S2_S2_S2_fjLj128EEEEELb0ELb0ELb1ELb1EEEvNS_9BwdParamsE)
        .other          _ZN10layer_norm13ln_bwd_kernelINS_13Kernel_traitsI6__halfS2_S2_S2_fjLj5120ELj1ELj1ELj4ELj16ENS_18Kernel_traits_baseILj5120ES2_S2_S2_S2_fjLj128EEEEELb0ELb0ELb1ELb1EEEvNS_9BwdParamsE,@"STO_CUDA_ENTRY STV_DEFAULT"
_ZN10layer_norm13ln_bwd_kernelINS_13Kernel_traitsI6__halfS2_S2_S2_fjLj5120ELj1ELj1ELj4ELj16ENS_18Kernel_traits_baseILj5120ES2_S2_S2_S2_fjLj128EEEEELb0ELb0ELb1ELb1EEEvNS_9BwdParamsE:
.text._ZN10layer_norm13ln_bwd_kernelINS_13Kernel_traitsI6__halfS2_S2_S2_fjLj5120ELj1ELj1ELj4ELj16ENS_18Kernel_traits_baseILj5120ES2_S2_S2_S2_fjLj128EEEEELb0ELb0ELb1ELb1EEEvNS_9BwdParamsE:
        /* <DEDUP_REMOVED lines=53> */
.L_x_2024:
        /* <DEDUP_REMOVED lines=51> */
[--C-:B--2---:R-:W-:Y:S02]  /*0680*/  HADD2.F32 R249, -RZ, R8.reuse.H0_H0 ;  /* 0x20000008fff97230 */ /* 0x104fe40000004100 */
[----:B------:R-:W-:Y:S02]  /*0690*/  HADD2.F32 R248, -RZ, R8.H1_H1 ;  /* 0x30000008fff87230 */ /* 0x000fe40000004100 */
[--C-:B------:R-:W-:Y:S02]  /*06a0*/  HADD2.F32 R247, -RZ, R9.reuse.H0_H0 ;  /* 0x20000009fff77230 */ /* 0x100fe40000004100 */
[----:B------:R-:W-:-:S02]  /*06b0*/  HADD2.F32 R246, -RZ, R9.H1_H1 ;  /* 0x30000009fff67230 */ /* 0x000fc40000004100 */
[--C-:B------:R-:W-:Y:S02]  /*06c0*/  HADD2.F32 R245, -RZ, R10.reuse.H0_H0 ;  /* 0x2000000afff57230 */ /* 0x100fe40000004100 */
[----:B------:R-:W-:Y:S02]  /*06d0*/  HADD2.F32 R244, -RZ, R10.H1_H1 ;  /* 0x3000000afff47230 */ /* 0x000fe40000004100 */
[--C-:B------:R-:W-:Y:S02]  /*06e0*/  HADD2.F32 R243, -RZ, R11.reuse.H0_H0 ;  /* 0x2000000bfff37230 */ /* 0x100fe40000004100 */
[----:B------:R-:W-:Y:S02]  /*06f0*/  HADD2.F32 R242, -RZ, R11.H1_H1 ;  /* 0x3000000bfff27230 */ /* 0x000fe40000004100 */
[--C-:B---3--:R-:W-:Y:S02]  /*0700*/  HADD2.F32 R241, -RZ, R12.reuse.H0_H0 ;  /* 0x2000000cfff17230 */ /* 0x108fe40000004100 */
[----:B------:R-:W-:-:S02]  /*0710*/  HADD2.F32 R240, -RZ, R12.H1_H1 ;  /* 0x3000000cfff07230 */ /* 0x000fc40000004100 */
[--C-:B------:R-:W-:Y:S02]  /*0720*/  HADD2.F32 R239, -RZ, R13.reuse.H0_H0 ;  /* 0x2000000dffef7230 */ /* 0x100fe40000004100 */
[----:B------:R-:W-:Y:S02]  /*0730*/  HADD2.F32 R238, -RZ, R13.H1_H1 ;  /* 0x3000000dffee7230 */ /* 0x000fe40000004100 */
[--C-:B------:R-:W-:Y:S02]  /*0740*/  HADD2.F32 R232, -RZ, R14.reuse.H0_H0 ;  /* 0x2000000effe87230 */ /* 0x100fe40000004100 */
[----:B------:R-:W-:Y:S02]  /*0750*/  HADD2.F32 R231, -RZ, R14.H1_H1 ;  /* 0x3000000effe77230 */ /* 0x000fe40000004100 */
[--C-:B------:R-:W-:Y:S02]  /*0760*/  HADD2.F32 R230, -RZ, R15.reuse.H0_H0 ;  /* 0x2000000fffe67230 */ /* 0x100fe40000004100 */
[----:B------:R-:W-:-:S02]  /*0770*/  HADD2.F32 R229, -RZ, R15.H1_H1 ;  /* 0x3000000fffe57230 */ /* 0x000fc40000004100 */
[--C-:B----4-:R-:W-:Y:S02]  /*0780*/  HADD2.F32 R228, -RZ, R16.reuse.H0_H0 ;  /* 0x20000010ffe47230 */ /* 0x110fe40000004100 */
[----:B------:R-:W-:Y:S02]  /*0790*/  HADD2.F32 R227, -RZ, R16.H1_H1 ;  /* 0x30000010ffe37230 */ /* 0x000fe40000004100 */
[--C-:B------:R-:W-:Y:S02]  /*07a0*/  HADD2.F32 R226, -RZ, R17.reuse.H0_H0 ;  /* 0x20000011ffe27230 */ /* 0x100fe40000004100 */
[----:B------:R-:W-:Y:S02]  /*07b0*/  HADD2.F32 R225, -RZ, R17.H1_H1 ;  /* 0x30000011ffe17230 */ /* 0x000fe40000004100 */
[--C-:B------:R-:W-:Y:S02]  /*07c0*/  HADD2.F32 R224, -RZ, R18.reuse.H0_H0 ;  /* 0x20000012ffe07230 */ /* 0x100fe40000004100 */
[----:B------:R-:W-:-:S02]  /*07d0*/  HADD2.F32 R223, -RZ, R18.H1_H1 ;  /* 0x30000012ffdf7230 */ /* 0x000fc40000004100 */
[--C-:B------:R-:W-:Y:S02]  /*07e0*/  HADD2.F32 R222, -RZ, R19.reuse.H0_H0 ;  /* 0x20000013ffde7230 */ /* 0x100fe40000004100 */
[----:B------:R-:W-:Y:S02]  /*07f0*/  HADD2.F32 R221, -RZ, R19.H1_H1 ;  /* 0x30000013ffdd7230 */ /* 0x000fe40000004100 */
[--C-:B-----5:R-:W-:Y:S02]  /*0800*/  HADD2.F32 R220, -RZ, R20.reuse.H0_H0 ;  /* 0x20000014ffdc7230 */ /* 0x120fe40000004100 */
        /* <DEDUP_REMOVED lines=14> */
[----:B------:R-:W-:-:S07]  /*08f0*/  HADD2.F32 R9, -RZ, R27.H1_H1 ;  /* 0x3000001bff097230 */ /* 0x000fce0000004100 */
.L_x_2150:
        /* <DEDUP_REMOVED lines=18> */
[C---:B----4-:R-:W-:Y:S01]  /*0a20*/  IMAD.WIDE.U32 R148, R211.reuse, 0x10, R234 ;  /* 0x00000010d3947825 */ /* 0x050fe200078e00ea */
[----:B------:R-:W-:-:S03]  /*0a30*/  IADD3 R213, R211, 0x100, RZ ;  /* 0x00000100d3d57810 */ /* 0x000fc60007ffe0ff */
[----:B0-----:R-:W-:-:S04]  /*0a40*/  IMAD.WIDE.U32 R146, R214, 0x10, R234 ;  /* 0x00000010d6927825 */ /* 0x001fc800078e00ea */
[----:B------:R-:W-:Y:S01]  /*0a50*/  IMAD.WIDE.U32 R144, R213, 0x10, R234 ;  /* 0x00000010d5907825 */ /* 0x000fe200078e00ea */
[----:B---3--:R-:W-:-:S13]  /*0a60*/  ISETP.GT.AND P2, PT, R151, RZ, PT ;  /* 0x000000ff9700720c */ /* 0x008fda0003f44270 */
[----:B------:R-:W-:Y:S05]  /*0a70*/  @P2 BRA `(.L_x_2027) ;  /* 0x00000000004c2947 */ /* 0x000fea0003800000 */
[----:B------:R-:W-:Y:S01]  /*0a80*/  MOV R216, UR14 ;  /* 0x0000000e00d87c02 */ /* 0x000fe20008000f00 */
[----:B------:R-:W-:Y:S01]  /*0a90*/  HFMA2.MMA R151, -RZ, RZ, 0, 0 ;  /* 0x00000000ff977435 */ /* 0x000fe200000001ff */
        /* <DEDUP_REMOVED lines=14> */
[----:B------:R-:W-:-:S02]  /*0b80*/  MOV R233, RZ ;  /* 0x000000ff00e97202 */ /* 0x000fc40000000f00 */
[----:B------:R-:W-:Y:S01]  /*0b90*/  MOV R151, RZ ;  /* 0x000000ff00977202 */ /* 0x000fe20000000f00 */
[----:B0-----:R-:W-:Y:S06]  /*0ba0*/  BRA `(.L_x_2028) ;  /* 0x0000001800687947 */ /* 0x001fec0003800000 */
.L_x_2027:
[----:B------:R-:W0:Y:S01]  /*0bb0*/  LDC.64 R152, c[0x0][0x238] ;  /* 0x00008e00ff987b82 */ /* 0x000e220000000a00 */
[----:B------:R-:W-:-:S05]  /*0bc0*/  IADD3 R151, R151, -0x1, RZ ;  /* 0xffffffff97977810 */ /* 0x000fca0007ffe0ff */
[----:B------:R-:W-:Y:S02]  /*0bd0*/  IMAD R151, R151, R252, RZ ;  /* 0x000000fc97977224 */ /* 0x000fe400078e02ff */
[----:B------:R-:W1:Y:S03]  /*0be0*/  LDC.64 R192, c[0x0][0x250] ;  /* 0x00009400ffc07b82 */ /* 0x000e660000000a00 */
[----:B------:R-:W-:-:S04]  /*0bf0*/  SHF.R.S32.HI R0, RZ, 0x1f, R151 ;  /* 0x0000001fff007819 */ /* 0x000fc80000011497 */
[----:B------:R-:W-:Y:S01]  /*0c00*/  LEA.HI R151, R0, R151, RZ, 0x3 ;  /* 0x0000009700977211 */ /* 0x000fe200078f18ff */
[----:B------:R-:W2:Y:S03]  /*0c10*/  LDC.64 R10, c[0x0][0x2b8] ;  /* 0x0000ae00ff0a7b82 */ /* 0x000ea60000000a00 */
[----:B------:R-:W-:Y:S02]  /*0c20*/  LEA.HI.SX32 R151, R151, R250, 0x1d ;  /* 0x000000fa97977211 */ /* 0x000fe400078feaff */
[----:B------:R-:W-:Y:S02]  /*0c30*/  IADD3 R169, R211, 0x180, RZ ;  /* 0x00000180d3a97810 */ /* 0x000fe40007ffe0ff */
[----:B------:R-:W-:Y:S01]  /*0c40*/  IADD3 R25, R151, 0x80, RZ ;  /* 0x0000008097197810 */ /* 0x000fe20007ffe0ff */
[C-C-:B0-----:R-:W-:Y:S01]  /*0c50*/  IMAD.WIDE.U32 R12, R211.reuse, 0x10, R152.reuse ;  /* 0x00000010d30c7825 */ /* 0x141fe200078e0098 */
[----:B------:R-:W-:Y:S01]  /*0c60*/  IADD3 R175, R211, 0x200, RZ ;  /* 0x00000200d3af7810 */ /* 0x000fe20007ffe0ff */
[----:B------:R-:W0:Y:S01]  /*0c70*/  LDC.U8 R236, c[0x0][0x2a0] ;  /* 0x0000a800ffec7b82 */ /* 0x000e220000000000 */
[----:B------:R-:W-:Y:S01]  /*0c80*/  IADD3 R165, R151, 0x200, RZ ;  /* 0x0000020097a57810 */ /* 0x000fe20007ffe0ff */
[----:B------:R-:W-:-:S02]  /*0c90*/  IMAD.WIDE.U32 R20, R214, 0x10, R152 ;  /* 0x00000010d6147825 */ /* 0x000fc400078e0098 */
[----:B------:R-:W3:Y:S02]  /*0ca0*/  LDG.E.128 R12, desc[UR4][R12.64] ;  /* 0x000000040c0c7981 */ /* 0x000ee4000c1e1d00 */
[----:B-1----:R-:W-:-:S04]  /*0cb0*/  IMAD.WIDE R192, R2, 0x4, R192 ;  /* 0x0000000402c07825 */ /* 0x002fc800078e02c0 */
[----:B------:R-:W-:Y:S01]  /*0cc0*/  IMAD.WIDE.U32 R28, R213, 0x10, R152 ;  /* 0x00000010d51c7825 */ /* 0x000fe200078e0098 */
[C---:B------:R-:W-:Y:S01]  /*0cd0*/  IADD3 R161, R151.reuse, 0x180, RZ ;  /* 0x0000018097a17810 */ /* 0x040fe20007ffe0ff */
[----:B------:R-:W4:Y:S02]  /*0ce0*/  LDG.E R192, desc[UR4][R192.64] ;  /* 0x00000004c0c07981 */ /* 0x000f24000c1e1900 */
[--C-:B--2---:R-:W-:Y:S02]  /*0cf0*/  IMAD.WIDE.U32 R16, R151, 0x10, R10.reuse ;  /* 0x0000001097107825 */ /* 0x104fe400078e000a */
[----:B------:R-:W2:Y:S02]  /*0d00*/  LDG.E.128 R20, desc[UR4][R20.64] ;  /* 0x0000000414147981 */ /* 0x000ea4000c1e1d00 */
        /* <DEDUP_REMOVED lines=8> */
[----:B------:R-:W-:-:S02]  /*0d90*/  IMAD.WIDE.U32 R160, R161, 0x10, R10 ;  /* 0x00000010a1a07825 */ /* 0x000fc400078e000a */
[----:B------:R-:W2:Y:S04]  /*0da0*/  LDG.E.128 R32, desc[UR4][R32.64] ;  /* 0x0000000420207981 */ /* 0x000ea8000c1e1d00 */
[----:B------:R-:W2:Y:S04]  /*0db0*/  LDG.E.128 R164, desc[UR4][R164.64] ;  /* 0x00000004a4a47981 */ /* 0x000ea8000c1e1d00 */
[----:B------:R-:W2:Y:S01]  /*0dc0*/  LDG.E.128 R160, desc[UR4][R160.64] ;  /* 0x00000004a0a07981 */ /* 0x000ea2000c1e1d00 */
[----:B------:R-:W-:-:S05]  /*0dd0*/  IADD3 R157, R151, 0x100, RZ ;  /* 0x00000100979d7810 */ /* 0x000fca0007ffe0ff */
[----:B------:R-:W-:-:S06]  /*0de0*/  IMAD.WIDE.U32 R156, R157, 0x10, R10 ;  /* 0x000000109d9c7825 */ /* 0x000fcc00078e000a */
[----:B------:R-:W2:Y:S01]  /*0df0*/  LDG.E.128 R156, desc[UR4][R156.64] ;  /* 0x000000049c9c7981 */ /* 0x000ea2000c1e1d00 */
[----:B------:R-:W-:Y:S02]  /*0e00*/  MOV R216, UR14 ;  /* 0x0000000e00d87c02 */ /* 0x000fe40008000f00 */
[----:B------:R-:W-:Y:S02]  /*0e10*/  MOV R215, UR15 ;  /* 0x0000000f00d77c02 */ /* 0x000fe40008000f00 */
[----:B------:R-:W-:-:S04]  /*0e20*/  ISETP.NE.U32.AND P0, PT, R216, RZ, PT ;  /* 0x000000ffd800720c */ /* 0x000fc80003f05070 */
[----:B------:R-:W-:Y:S02]  /*0e30*/  ISETP.NE.AND.EX P0, PT, R215, RZ, PT, P0 ;  /* 0x000000ffd700720c */ /* 0x000fe40003f05300 */
[----:B0-----:R-:W-:-:S11]  /*0e40*/  ISETP.NE.AND P1, PT, R236, RZ, PT ;  /* 0x000000ffec00720c */ /* 0x001fd60003f25270 */
[--C-:B------:R-:W-:Y:S01]  /*0e50*/  @P0 IMAD.WIDE.U32 R10, R169, 0x10, R234.reuse ;  /* 0x00000010a90a0825 */ /* 0x100fe200078e00ea */
[----:B------:R4:W5:Y:S04]  /*0e60*/  @P0 LDG.E.128 R52, desc[UR4][R148.64] ;  /* 0x0000000494340981 */ /* 0x000968000c1e1d00 */
[----:B------:R0:W5:Y:S01]  /*0e70*/  @P0 LDG.E.128 R40, desc[UR4][R10.64] ;  /* 0x000000040a280981 */ /* 0x000162000c1e1d00 */
[----:B------:R-:W-:-:S03]  /*0e80*/  @P0 IMAD.WIDE.U32 R174, R175, 0x10, R234 ;  /* 0x00000010afae0825 */ /* 0x000fc600078e00ea */
[----:B------:R1:W5:Y:S04]  /*0e90*/  @P0 LDG.E.128 R48, desc[UR4][R146.64] ;  /* 0x0000000492300981 */ /* 0x000368000c1e1d00 */
[----:B------:R1:W5:Y:S04]  /*0ea0*/  @P0 LDG.E.128 R44, desc[UR4][R144.64] ;  /* 0x00000004902c0981 */ /* 0x000368000c1e1d00 */
[----:B------:R1:W5:Y:S01]  /*0eb0*/  @P0 LDG.E.128 R36, desc[UR4][R174.64] ;  /* 0x00000004ae240981 */ /* 0x000362000c1e1d00 */
[--C-:B---3--:R-:W-:Y:S02]  /*0ec0*/  HADD2.F32 R0, -RZ, R12.reuse.H0_H0 ;  /* 0x2000000cff007230 */ /* 0x108fe40000004100 */
[----:B------:R-:W-:-:S02]  /*0ed0*/  HADD2.F32 R196, -RZ, R12.H1_H1 ;  /* 0x3000000cffc47230 */ /* 0x000fc40000004100 */
[--C-:B------:R-:W-:Y:S01]  /*0ee0*/  HADD2.F32 R12, -RZ, R13.reuse.H0_H0 ;  /* 0x2000000dff0c7230 */ /* 0x100fe20000004100 */
[----:B----4-:R-:W-:Y:S01]  /*0ef0*/  FSEL R148, R192, RZ, !P1 ;  /* 0x000000ffc0947208 */ /* 0x010fe20004800000 */
[----:B------:R-:W-:Y:S02]  /*0f00*/  HADD2.F32 R193, -RZ, R13.H1_H1 ;  /* 0x3000000dffc17230 */ /* 0x000fe40000004100 */
[----:B------:R-:W-:Y:S02]  /*0f10*/  HADD2.F32 R13, -RZ, R14.H0_H0 ;  /* 0x2000000eff0d7230 */ /* 0x000fe40000004100 */
[----:B0-----:R-:W-:Y:S01]  /*0f20*/  FADD.FTZ R11, -R148, R12 ;  /* 0x0000000c940b7221 */ /* 0x001fe20000010100 */
[--C-:B--2---:R-:W-:Y:S02]  /*0f30*/  HADD2.F32 R151, -RZ, R17.reuse.H0_H0 ;  /* 0x20000011ff977230 */ /* 0x104fe40000004100 */
        /* <DEDUP_REMOVED lines=15> */
[----:B------:R-:W-:Y:S02]  /*1030*/  HADD2.F32 R149, -RZ, R155.H0_H0 ;  /* 0x2000009bff957230 */ /* 0x000fe40000004100 */
[----:B------:R-:W-:Y:S01]  /*1040*/  FADD.FTZ R0, -R148, R0 ;  /* 0x0000000094007221 */ /* 0x000fe20000010100 */
[----:B------:R-:W-:Y:S02]  /*1050*/  HADD2.F32 R182, -RZ, R16.H0_H0 ;  /* 0x20000010ffb67230 */ /* 0x000fe40000004100 */
[--C-:B------:R-:W-:Y:S02]  /*1060*/  HADD2.F32 R19, -RZ, R21.reuse.H0_H0 ;  /* 0x20000015ff137230 */ /* 0x100fe40000004100 */
[----:B------:R-:W-:Y:S02]  /*1070*/  HADD2.F32 R20, -RZ, R21.H1_H1 ;  /* 0x30000015ff147230 */ /* 0x000fe40000004100 */
[----:B------:R-:W-:-:S02]  /*1080*/  HADD2.F32 R27, -RZ, R29.H0_H0 ;  /* 0x2000001dff1b7230 */ /* 0x000fc40000004100 */
[----:B------:R-:W-:Y:S02]  /*1090*/  HADD2.F32 R28, -RZ, R29.H1_H1 ;  /* 0x3000001dff1c7230 */ /* 0x000fe40000004100 */
[----:B------:R-:W-:Y:S02]  /*10a0*/  HADD2.F32 R21, -RZ, R22.H0_H0 ;  /* 0x20000016ff157230 */ /* 0x000fe40000004100 */
[----:B------:R-:W-:Y:S02]  /*10b0*/  HADD2.F32 R29, -RZ, R30.H0_H0 ;  /* 0x2000001eff1d7230 */ /* 0x000fe40000004100 */
[----:B------:R-:W-:Y:S02]  /*10c0*/  HADD2.F32 R195, -RZ, R33.H1_H1 ;  /* 0x30000021ffc37230 */ /* 0x000fe40000004100 */
[----:B------:R-:W-:Y:S02]  /*10d0*/  HADD2.F32 R14, -RZ, R14.H1_H1 ;  /* 0x3000000eff0e7230 */ /* 0x000fe40000004100 */
[----:B------:R-:W-:-:S02]  /*10e0*/  HADD2.F32 R185, -RZ, R15.H0_H0 ;  /* 0x2000000fffb97230 */ /* 0x000fc40000004100 */
[----:B------:R-:W-:Y:S02]  /*10f0*/  HADD2.F32 R186, -RZ, R15.H1_H1 ;  /* 0x3000000fffba7230 */ /* 0x000fe40000004100 */
[----:B------:R-:W-:Y:S02]  /*1100*/  HADD2.F32 R22, -RZ, R22.H1_H1 ;  /* 0x30000016ff167230 */ /* 0x000fe40000004100 */
[--C-:B------:R-:W-:Y:S02]  /*1110*/  HADD2.F32 R187, -RZ, R23.reuse.H0_H0 ;  /* 0x20000017ffbb7230 */ /* 0x100fe40000004100 */
[----:B------:R-:W-:Y:S02]  /*1120*/  HADD2.F32 R188, -RZ, R23.H1_H1 ;  /* 0x30000017ffbc7230 */ /* 0x000fe40000004100 */
[----:B------:R-:W-:Y:S02]  /*1130*/  HADD2.F32 R30, -RZ, R30.H1_H1 ;  /* 0x3000001eff1e7230 */ /* 0x000fe40000004100 */
[----:B------:R-:W-:-:S02]  /*1140*/  HADD2.F32 R189, -RZ, R31.H0_H0 ;  /* 0x2000001fffbd7230 */ /* 0x000fc40000004100 */
[----:B------:R-:W-:Y:S02]  /*1150*/  HADD2.F32 R190, -RZ, R31.H1_H1 ;  /* 0x3000001fffbe7230 */ /* 0x000fe40000004100 */
[--C-:B------:R-:W-:Y:S02]  /*1160*/  HADD2.F32 R197, -RZ, R32.reuse.H0_H0 ;  /* 0x20000020ffc57230 */ /* 0x100fe40000004100 */
[----:B------:R-:W-:Y:S02]  /*1170*/  HADD2.F32 R198, -RZ, R32.H1_H1 ;  /* 0x30000020ffc67230 */ /* 0x000fe40000004100 */
[----:B------:R-:W-:Y:S02]  /*1180*/  HADD2.F32 R194, -RZ, R33.H0_H0 ;  /* 0x20000021ffc27230 */ /* 0x000fe40000004100 */
[--C-:B-1----:R-:W-:Y:S02]  /*1190*/  HADD2.F32 R147, -RZ, R34.reuse.H0_H0 ;  /* 0x20000022ff937230 */ /* 0x102fe40000004100 */
        /* <DEDUP_REMOVED lines=9> */
[----:B------:R-:W-:Y:S01]  /*1230*/  FADD.FTZ R149, -R148, R149 ;  /* 0x0000009594957221 */ /* 0x000fe20000010100 */
[----:B------:R-:W-:Y:S02]  /*1240*/  HADD2.F32 R144, -RZ, R155.H1_H1 ;  /* 0x3000009bff907230 */ /* 0x000fe40000004100 */
[----:B-----5:R-:W-:Y:S01]  /*1250*/  FMUL.FTZ R11, R212, R11 ;  /* 0x0000000bd40b7220 */ /* 0x020fe20000410000 */
[----:B------:R-:W-:Y:S02]  /*1260*/  HADD2.F32 R173, -RZ, R16.H1_H1 ;  /* 0x30000010ffad7230 */ /* 0x000fe40000004100 */
[----:B------:R-:W-:Y:S01]  /*1270*/  FADD.FTZ R10, -R148, R196 ;  /* 0x000000c4940a7221 */ /* 0x000fe20000010100 */
[----:B------:R-:W-:-:S02]  /*1280*/  HADD2.F32 R199, -RZ, R165.H0_H0 ;  /* 0x200000a5ffc77230 */ /* 0x000fc40000004100 */
[----:B------:R-:W-:Y:S01]  /*1290*/  FMUL.FTZ R0, R212, R0 ;  /* 0x00000000d4007220 */ /* 0x000fe20000410000 */
[----:B------:R-:W-:Y:S02]  /*12a0*/  HADD2.F32 R200, -RZ, R165.H1_H1 ;  /* 0x300000a5ffc87230 */ /* 0x000fe40000004100 */
[----:B------:R-:W-:Y:S01]  /*12b0*/  FMUL.FTZ R165, R249, R182 ;  /* 0x000000b6f9a57220 */ /* 0x000fe20000410000 */
[--C-:B------:R-:W-:Y:S02]  /*12c0*/  HADD2.F32 R184, -RZ, R24.reuse.H0_H0 ;  /* 0x20000018ffb87230 */ /* 0x100fe40000004100 */
[C---:B------:R-:W-:Y:S01]  /*12d0*/  FADD.FTZ R152, -R148.reuse, R195 ;  /* 0x000000c394987221 */ /* 0x040fe20000010100 */
        /* <DEDUP_REMOVED lines=35> */
[----:B------:R-:W-:-:S02]  /*1510*/  HADD2.F32 R195, -RZ, R163.H0_H0 ;  /* 0x200000a3ffc37230 */ /* 0x000fc40000004100 */
[----:B------:R-:W-:Y:S01]  /*1520*/  FADD.FTZ R148, -R148, R144 ;  /* 0x0000009094947221 */ /* 0x000fe20000010100 */
[----:B------:R-:W-:Y:S02]  /*1530*/  HADD2.F32 R196, -RZ, R163.H1_H1 ;  /* 0x300000a3ffc47230 */ /* 0x000fe40000004100 */
[----:B------:R-:W-:Y:S01]  /*1540*/  FMUL.FTZ R163, R212, R149 ;  /* 0x00000095d4a37220 */ /* 0x000fe20000410000 */
[--C-:B------:R-:W-:Y:S02]  /*1550*/  HADD2.F32 R203, -RZ, R167.reuse.H0_H0 ;  /* 0x200000a7ffcb7230 */ /* 0x100fe40000004100 */
[----:B------:R-:W-:Y:S01]  /*1560*/  FFMA.FTZ R58, R11, R151, R58 ;  /* 0x000000970b3a7223 */ /* 0x000fe2000001003a */
[----:B------:R-:W-:Y:S02]  /*1570*/  HADD2.F32 R204, -RZ, R167.H1_H1 ;  /* 0x300000a7ffcc7230 */ /* 0x000fe40000004100 */
[----:B------:R-:W-:Y:S01]  /*1580*/  FADD.FTZ R114, R114, R151 ;  /* 0x0000009772727221 */ /* 0x000fe20000010000 */
[----:B------:R-:W-:-:S02]  /*1590*/  HADD2.F32 R201, -RZ, R166.H0_H0 ;  /* 0x200000a6ffc97230 */ /* 0x000fc40000004100 */
[----:B------:R-:W-:Y:S01]  /*15a0*/  FMUL.FTZ R167, R247, R151 ;  /* 0x00000097f7a77220 */ /* 0x000fe20000410000 */
[----:B------:R-:W-:Y:S02]  /*15b0*/  HADD2.F32 R202, -RZ, R166.H1_H1 ;  /* 0x300000a6ffca7230 */ /* 0x000fe40000004100 */
[----:B------:R-:W-:Y:S01]  /*15c0*/  FMUL.FTZ R10, R212, R10 ;  /* 0x0000000ad40a7220 */ /* 0x000fe20000410000 */
[----:B------:R-:W-:Y:S01]  /*15d0*/  FMUL.FTZ R166, R248, R173 ;  /* 0x000000adf8a67220 */ /* 0x000fe20000410000 */
[----:B------:R-:W-:Y:S01]  /*15e0*/  FADD.FTZ R149, RZ, R165 ;  /* 0x000000a5ff957221 */ /* 0x000fe20000010000 */
[----:B------:R-:W-:Y:S01]  /*15f0*/  FFMA.FTZ R151, R0, R165, RZ ;  /* 0x000000a500977223 */ /* 0x000fe200000100ff */
[--C-:B------:R-:W-:Y:S02]  /*1600*/  HADD2.F32 R197, -RZ, R164.reuse.H0_H0 ;  /* 0x200000a4ffc57230 */ /* 0x100fe40000004100 */
[----:B------:R-:W-:Y:S01]  /*1610*/  FMUL.FTZ R12, R212, R12 ;  /* 0x0000000cd40c7220 */ /* 0x000fe20000410000 */
[----:B------:R-:W-:-:S02]  /*1620*/  HADD2.F32 R198, -RZ, R164.H1_H1 ;  /* 0x300000a4ffc67230 */ /* 0x000fc40000004100 */
[----:B------:R-:W-:Y:S01]  /*1630*/  FMUL.FTZ R164, R212, R148 ;  /* 0x00000094d4a47220 */ /* 0x000fe20000410000 */
[----:B------:R-:W-:Y:S01]  /*1640*/  FFMA.FTZ R56, R0, R182, R56 ;  /* 0x000000b600387223 */ /* 0x000fe20000010038 */
[----:B------:R-:W-:Y:S01]  /*1650*/  FADD.FTZ R112, R112, R182 ;  /* 0x000000b670707221 */ /* 0x000fe20000010000 */
        /* <DEDUP_REMOVED lines=14> */
[----:B------:R-:W-:-:S02]  /*1740*/  HADD2.F32 R146, -RZ, R156.H0_H0 ;  /* 0x2000009cff927230 */ /* 0x000fc40000004100 */
[C---:B------:R-:W-:Y:S01]  /*1750*/  FMUL.FTZ R19, R212.reuse, R19 ;  /* 0x00000013d4137220 */ /* 0x040fe20000410000 */
[C---:B------:R-:W-:Y:S01]  /*1760*/  FMUL.FTZ R15, R212.reuse, R15 ;  /* 0x0000000fd40f7220 */ /* 0x040fe20000410000 */
[----:B------:R-:W-:Y:S01]  /*1770*/  FMUL.FTZ R25, R212, R25 ;  /* 0x00000019d4197220 */ /* 0x000fe20000410000 */
[-C--:B------:R-:W-:Y:S01]  /*1780*/  FFMA.FTZ R61, R14, R170.reuse, R61 ;  /* 0x000000aa0e3d7223 */ /* 0x080fe2000001003d */
[----:B------:R-:W-:Y:S01]  /*1790*/  FADD.FTZ R109, R109, R170 ;  /* 0x000000aa6d6d7221 */ /* 0x000fe20000010000 */
[--C-:B------:R-:W-:Y:S02]  /*17a0*/  HADD2.F32 R191, -RZ, R161.reuse.H0_H0 ;  /* 0x200000a1ffbf7230 */ /* 0x100fe40000004100 */
[----:B------:R-:W-:Y:S01]  /*17b0*/  FMUL.FTZ R170, R244, R170 ;  /* 0x000000aaf4aa7220 */ /* 0x000fe20000410000 */
[----:B------:R-:W-:Y:S02]  /*17c0*/  HADD2.F32 R192, -RZ, R161.H1_H1 ;  /* 0x300000a1ffc07230 */ /* 0x000fe40000004100 */
[----:B------:R-:W-:Y:S01]  /*17d0*/  FADD.FTZ R149, R148, R169 ;  /* 0x000000a994957221 */ /* 0x000fe20000010000 */
[----:B------:R-:W-:Y:S01]  /*17e0*/  FFMA.FTZ R151, R13, R169, R182 ;  /* 0x000000a90d977223 */ /* 0x000fe200000100b6 */
[----:B------:R-:W-:Y:S01]  /*17f0*/  FMUL.FTZ R161, R212, R175 ;  /* 0x000000afd4a17220 */ /* 0x000fe20000410000 */
[----:B------:R-:W-:-:S02]  /*1800*/  HADD2.F32 R147, -RZ, R156.H1_H1 ;  /* 0x3000009cff937230 */ /* 0x000fc40000004100 */
[-C--:B------:R-:W-:Y:S01]  /*1810*/  FFMA.FTZ R66, R19, R181.reuse, R66 ;  /* 0x000000b513427223 */ /* 0x080fe20000010042 */
[----:B------:R-:W-:Y:S01]  /*1820*/  FADD.FTZ R106, R106, R181 ;  /* 0x000000b56a6a7221 */ /* 0x000fe20000010000 */
[----:B------:R-:W-:Y:S01]  /*1830*/  FMUL.FTZ R175, R239, R181 ;  /* 0x000000b5efaf7220 */ /* 0x000fe20000410000 */
[C---:B------:R-:W-:Y:S01]  /*1840*/  FMUL.FTZ R16, R212.reuse, R16 ;  /* 0x00000010d4107220 */ /* 0x040fe20000410000 */
[----:B------:R-:W-:Y:S01]  /*1850*/  FMUL.FTZ R26, R212, R26 ;  /* 0x0000001ad41a7220 */ /* 0x000fe20000410000 */
[-C--:B------:R-:W-:Y:S01]  /*1860*/  FFMA.FTZ R62, R15, R171.reuse, R62 ;  /* 0x000000ab0f3e7223 */ /* 0x080fe2000001003e */
[----:B------:R-:W-:Y:S01]  /*1870*/  FADD.FTZ R110, R110, R171 ;  /* 0x000000ab6e6e7221 */ /* 0x000fe20000010000 */
[-C--:B------:R-:W-:Y:S01]  /*1880*/  FFMA.FTZ R72, R25, R146.reuse, R72 ;  /* 0x0000009219487223 */ /* 0x080fe20000010048 */
[----:B------:R-:W-:Y:S01]  /*1890*/  FADD.FTZ R96, R96, R146 ;  /* 0x0000009260607221 */ /* 0x000fe20000010000 */
[----:B------:R-:W-:Y:S01]  /*18a0*/  FMUL.FTZ R181, R228, R146 ;  /* 0x00000092e4b57220 */ /* 0x000fe20000410000 */
[----:B------:R-:W-:Y:S01]  /*18b0*/  FMUL.FTZ R171, R243, R171 ;  /* 0x000000abf3ab7220 */ /* 0x000fe20000410000 */
[----:B------:R-:W-:Y:S01]  /*18c0*/  FADD.FTZ R146, R149, R170 ;  /* 0x000000aa95927221 */ /* 0x000fe20000010000 */
[----:B------:R-:W-:Y:S01]  /*18d0*/  FFMA.FTZ R148, R14, R170, R151 ;  /* 0x000000aa0e947223 */ /* 0x000fe20000010097 */
[----:B------:R-:W-:-:S02]  /*18e0*/  HADD2.F32 R144, -RZ, R157.H0_H0 ;  /* 0x2000009dff907230 */ /* 0x000fc40000004100 */
[C---:B------:R-:W-:Y:S01]  /*18f0*/  FMUL.FTZ R18, R212.reuse, R18 ;  /* 0x00000012d4127220 */ /* 0x040fe20000410000 */
[----:B------:R-:W-:Y:S01]  /*1900*/  FMUL.FTZ R27, R212, R27 ;  /* 0x0000001bd41b7220 */ /* 0x000fe20000410000 */
[-C--:B------:R-:W-:Y:S01]  /*1910*/  FFMA.FTZ R63, R16, R172.reuse, R63 ;  /* 0x000000ac103f7223 */ /* 0x080fe2000001003f */
[----:B------:R-:W-:Y:S01]  /*1920*/  FADD.FTZ R111, R111, R172 ;  /* 0x000000ac6f6f7221 */ /* 0x000fe20000010000 */
[-C--:B------:R-:W-:Y:S01]  /*1930*/  FFMA.FTZ R73, R26, R147.reuse, R73 ;  /* 0x000000931a497223 */ /* 0x080fe20000010049 */
[----:B------:R-:W-:Y:S01]  /*1940*/  FADD.FTZ R97, R97, R147 ;  /* 0x0000009361617221 */ /* 0x000fe20000010000 */
[----:B------:R-:W-:Y:S01]  /*1950*/  FMUL.FTZ R182, R227, R147 ;  /* 0x00000093e3b67220 */ /* 0x000fe20000410000 */
[--C-:B------:R-:W-:Y:S02]  /*1960*/  HADD2.F32 R193, -RZ, R162.reuse.H0_H0 ;  /* 0x200000a2ffc17230 */ /* 0x100fe40000004100 */
[----:B------:R-:W-:Y:S01]  /*1970*/  FMUL.FTZ R172, R242, R172 ;  /* 0x000000acf2ac7220 */ /* 0x000fe20000410000 */
[----:B------:R-:W-:-:S02]  /*1980*/  HADD2.F32 R194, -RZ, R162.H1_H1 ;  /* 0x300000a2ffc27230 */ /* 0x000fc40000004100 */
[----:B------:R-:W-:Y:S01]  /*1990*/  FADD.FTZ R147, R146, R171 ;  /* 0x000000ab92937221 */ /* 0x000fe20000010000 */
[----:B------:R-:W-:Y:S01]  /*19a0*/  FFMA.FTZ R149, R15, R171, R148 ;  /* 0x000000ab0f957223 */ /* 0x000fe20000010094 */
[C---:B------:R-:W-:Y:S01]  /*19b0*/  FMUL.FTZ R162, R212.reuse, R174 ;  /* 0x000000aed4a27220 */ /* 0x040fe20000410000 */
[----:B------:R-:W-:Y:S02]  /*19c0*/  HADD2.F32 R145, -RZ, R157.H1_H1 ;  /* 0x3000009dff917230 */ /* 0x000fe40000004100 */
[----:B------:R-:W-:Y:S01]  /*19d0*/  FMUL.FTZ R17, R212, R17 ;  /* 0x00000011d4117220 */ /* 0x000fe20000410000 */
[-C--:B------:R-:W-:Y:S01]  /*19e0*/  FFMA.FTZ R65, R18, R183.reuse, R65 ;  /* 0x000000b712417223 */ /* 0x080fe20000010041 */
[----:B------:R-:W-:Y:S01]  /*19f0*/  FADD.FTZ R105, R105, R183 ;  /* 0x000000b769697221 */ /* 0x000fe20000010000 */
[----:B------:R-:W-:Y:S01]  /*1a00*/  FMUL.FTZ R174, R240, R183 ;  /* 0x000000b7f0ae7220 */ /* 0x000fe20000410000 */
[----:B------:R-:W-:Y:S01]  /*1a10*/  FMUL.FTZ R28, R212, R28 ;  /* 0x0000001cd41c7220 */ /* 0x000fe20000410000 */
[----:B------:R-:W-:Y:S01]  /*1a20*/  FFMA.FTZ R57, R10, R173, R57 ;  /* 0x000000ad0a397223 */ /* 0x000fe20000010039 */
[----:B------:R-:W-:Y:S01]  /*1a30*/  FADD.FTZ R113, R113, R173 ;  /* 0x000000ad71717221 */ /* 0x000fe20000010000 */
[-C--:B------:R-:W-:Y:S01]  /*1a40*/  FFMA.FTZ R74, R27, R144.reuse, R74 ;  /* 0x000000901b4a7223 */ /* 0x080fe2000001004a */
[----:B------:R-:W-:Y:S01]  /*1a50*/  FADD.FTZ R98, R98, R144 ;  /* 0x0000009062627221 */ /* 0x000fe20000010000 */
[----:B------:R-:W-:Y:S01]  /*1a60*/  FMUL.FTZ R183, R226, R144 ;  /* 0x00000090e2b77220 */ /* 0x000fe20000410000 */
[----:B------:R-:W-:Y:S01]  /*1a70*/  FMUL.FTZ R173, R241, R184 ;  /* 0x000000b8f1ad7220 */ /* 0x000fe20000410000 */
        /* <DEDUP_REMOVED lines=44> */
[----:B------:R-:W-:Y:S01]  /*1d40*/  FFMA.FTZ R147, R25, R181, R146 ;  /* 0x000000b519937223 */ /* 0x000fe20000010092 */
[--C-:B------:R-:W-:Y:S02]  /*1d50*/  HADD2.F32 R185, -RZ, R158.reuse.H0_H0 ;  /* 0x2000009effb97230 */ /* 0x100fe40000004100 */
[----:B------:R-:W-:Y:S01]  /*1d60*/  FADD.FTZ R144, R145, R182 ;  /* 0x000000b691907221 */ /* 0x000fe20000010000 */
[----:B------:R-:W-:Y:S01]  /*1d70*/  FFMA.FTZ R146, R26, R182, R147 ;  /* 0x000000b61a927223 */ /* 0x000fe20000010093 */
[----:B------:R-:W-:Y:S02]  /*1d80*/  FMUL.FTZ R29, R212, R29 ;  /* 0x0000001dd41d7220 */ /* 0x000fe40000410000 */
[----:B------:R-:W-:Y:S01]  /*1d90*/  FADD.FTZ R145, R144, R183 ;  /* 0x000000b790917221 */ /* 0x000fe20000010000 */
[----:B------:R-:W-:Y:S01]  /*1da0*/  FFMA.FTZ R147, R27, R183, R146 ;  /* 0x000000b71b937223 */ /* 0x000fe20000010092 */
[----:B------:R-:W-:-:S02]  /*1db0*/  HADD2.F32 R186, -RZ, R158.H1_H1 ;  /* 0x3000009effba7230 */ /* 0x000fc40000004100 */
[----:B------:R-:W-:Y:S01]  /*1dc0*/  FMUL.FTZ R30, R212, R30 ;  /* 0x0000001ed41e7220 */ /* 0x000fe20000410000 */
[-C--:B------:R-:W-:Y:S01]  /*1dd0*/  FFMA.FTZ R132, R29, R185.reuse, R132 ;  /* 0x000000b91d847223 */ /* 0x080fe20000010084 */
[----:B------:R-:W-:Y:S01]  /*1de0*/  FADD.FTZ R92, R92, R185 ;  /* 0x000000b95c5c7221 */ /* 0x000fe20000010000 */
[----:B------:R-:W-:Y:S01]  /*1df0*/  FMUL.FTZ R185, R224, R185 ;  /* 0x000000b9e0b97220 */ /* 0x000fe20000410000 */
[----:B------:R-:W-:Y:S01]  /*1e00*/  FADD.FTZ R144, R145, R184 ;  /* 0x000000b891907221 */ /* 0x000fe20000010000 */
[----:B------:R-:W-:Y:S01]  /*1e10*/  FFMA.FTZ R146, R28, R184, R147 ;  /* 0x000000b81c927223 */ /* 0x000fe20000010093 */
[--C-:B------:R-:W-:Y:S02]  /*1e20*/  HADD2.F32 R187, -RZ, R159.reuse.H0_H0 ;  /* 0x2000009fffbb7230 */ /* 0x100fe40000004100 */
[----:B------:R-:W-:Y:S01]  /*1e30*/  FMUL.FTZ R31, R212, R31 ;  /* 0x0000001fd41f7220 */ /* 0x000fe20000410000 */
[-C--:B------:R-:W-:Y:S01]  /*1e40*/  FFMA.FTZ R133, R30, R186.reuse, R133 ;  /* 0x000000ba1e857223 */ /* 0x080fe20000010085 */
[----:B------:R-:W-:Y:S01]  /*1e50*/  FADD.FTZ R93, R93, R186 ;  /* 0x000000ba5d5d7221 */ /* 0x000fe20000010000 */
[----:B------:R-:W-:Y:S01]  /*1e60*/  FMUL.FTZ R186, R223, R186 ;  /* 0x000000badfba7220 */ /* 0x000fe20000410000 */
        /* <DEDUP_REMOVED lines=109> */
[----:B------:R-:W-:-:S07]  /*2540*/  FFMA.FTZ R233, R164, R204, R233 ;  /* 0x000000cca4e97223 */ /* 0x000fce00000100e9 */
.L_x_2028:
[----:B------:R-:W-:Y:S05]  /*2550*/  BSYNC B0 ;  /* 0x0000000000007941 */ /* 0x000fea0003800000 */
.L_x_2026:
        /* <DEDUP_REMOVED lines=25> */
.L_x_2161:
[----:B------:R-:W3:Y:S01]  /*26f0*/  S2R R148, SR_CgaCtaId ;  /* 0x0000000000947919 */ /* 0x000ee20000008800 */
[----:B------:R-:W-:Y:S01]  /*2700*/  MOV R147, 0x400 ;  /* 0x0000040000937802 */ /* 0x000fe20000000f00 */
[----:B-1----:R-:W-:Y:S01]  /*2710*/  FADD.FTZ R144, R233, R150 ;  /* 0x00000096e9907221 */ /* 0x002fe20000010000 */
[----:B------:R-:W-:Y:S01]  /*2720*/  @!P0 LOP3.LUT R145, R145, 0x3, RZ, 0xc0, !PT ;  /* 0x0000000391918812 */ /* 0x000fe200078ec0ff */
[----:B------:R-:W-:Y:S05]  /*2730*/  WARPSYNC.ALL ;  /* 0x0000000000007948 */ /* 0x000fea0003800000 */
[C---:B-----5:R-:W-:Y:S01]  /*2740*/  ISETP.GE.AND P4, PT, R217.reuse, 0x1, PT ;  /* 0x00000001d900780c */ /* 0x060fe20003f86270 */
[----:B------:R-:W1:Y:S01]  /*2750*/  LDC.U8 R237, c[0x0][0x2a0] ;  /* 0x0000a800ffed7b82 */ /* 0x000e620000000000 */
[----:B------:R-:W-:Y:S11]  /*2760*/  BSSY B0, `(.L_x_2030) ;  /* 0x000002a000007945 */ /* 0x000ff60003800000 */
[----:B------:R-:W-:-:S05]  /*2770*/  @P4 IADD3 R217, R217, -0x1, RZ ;  /* 0xffffffffd9d94810 */ /* 0x000fca0007ffe0ff */
[----:B------:R-:W-:Y:S01]  /*2780*/  @P4 IMAD R217, R217, R252, RZ ;  /* 0x000000fcd9d94224 */ /* 0x000fe200078e02ff */
[----:B---3--:R-:W-:Y:S02]  /*2790*/  LEA R148, R148, R147, 0x18 ;  /* 0x0000009394947211 */ /* 0x008fe400078ec0ff */
[C---:B------:R-:W-:Y:S01]  /*27a0*/  @!P0 IADD3 R147, R146.reuse, R145, RZ ;  /* 0x0000009192938210 */ /* 0x040fe20007ffe0ff */
[----:B--2---:R-:W-:Y:S01]  /*27b0*/  FADD.FTZ R145, R149, R234 ;  /* 0x000000ea95917221 */ /* 0x004fe20000010000 */
[-C--:B------:R-:W-:Y:S02]  /*27c0*/  LEA R234, R146, R148.reuse, 0x3 ;  /* 0x0000009492ea7211 */ /* 0x080fe400078e18ff */
[----:B0-----:R-:W-:Y:S02]  /*27d0*/  @!P0 LEA R233, R147, R148, 0x3 ;  /* 0x0000009493e98211 */ /* 0x001fe400078e18ff */
[----:B------:R-:W-:-:S03]  /*27e0*/  @P4 SHF.R.S32.HI R236, RZ, 0x1f, R217 ;  /* 0x0000001fffec4819 */ /* 0x000fc600000114d9 */
[----:B------:R-:W-:Y:S01]  /*27f0*/  @!P0 STS.64 [R233+0x5000], R144 ;  /* 0x00500090e9008388 */ /* 0x000fe20000000a00 */
[----:B------:R-:W-:Y:S01]  /*2800*/  @P4 LEA.HI R235, R236, R217, RZ, 0x3 ;  /* 0x000000d9eceb4211 */ /* 0x000fe200078f18ff */
[----:B------:R-:W-:Y:S01]  /*2810*/  HFMA2.MMA R217, -RZ, RZ, 0, 0 ;  /* 0x00000000ffd97435 */ /* 0x000fe200000001ff */
[----:B------:R-:W-:Y:S01]  /*2820*/  BAR.SYNC.DEFER_BLOCKING 0x0 ;  /* 0x0000000000007b1d */ /* 0x000fe20000010000 */
[----:B-1----:R-:W-:-:S04]  /*2830*/  ISETP.NE.AND P0, PT, R237, RZ, PT ;  /* 0x000000ffed00720c */ /* 0x002fc80003f05270 */
[----:B------:R-:W-:Y:S01]  /*2840*/  @P4 LEA.HI.SX32 R217, R235, R250, 0x1d ;  /* 0x000000faebd94211 */ /* 0x000fe200078feaff */
        /* <DEDUP_REMOVED lines=14> */
[----:B------:R-:W-:Y:S02]  /*2930*/  ISETP.NE.U32.AND P0, PT, R216, RZ, PT ;  /* 0x000000ffd800720c */ /* 0x000fe40003f05070 */
[----:B------:R-:W-:Y:S02]  /*2940*/  MOV R145, RZ ;  /* 0x000000ff00917202 */ /* 0x000fe40000000f00 */
[----:B------:R-:W-:-:S13]  /*2950*/  ISETP.NE.AND.EX P0, PT, R215, RZ, PT, P0 ;  /* 0x000000ffd700720c */ /* 0x000fda0003f05300 */
[----:B------:R-:W-:Y:S05]  /*2960*/  @!P0 BRA `(.L_x_2032) ;  /* 0x0000000000248947 */ /* 0x000fea0003800000 */
[----:B------:R-:W-:Y:S01]  /*2970*/  HADD2.F32 R145, -RZ, R52.H0_H0 ;  /* 0x20000034ff917230 */ /* 0x000fe20000004100 */
[----:B------:R-:W-:Y:S06]  /*2980*/  BRA `(.L_x_2032) ;  /* 0x00000000001c7947 */ /* 0x000fec0003800000 */
.L_x_2031:
[----:B------:R-:W-:Y:S01]  /*2990*/  ISETP.NE.U32.AND P0, PT, R216, RZ, PT ;  /* 0x000000ffd800720c */ /* 0x000fe20003f05070 */
[----:B------:R-:W-:-:S03]  /*29a0*/  FFMA.FTZ R144, R0, R148, R149 ;  /* 0x0000009400907223 */ /* 0x000fc60000010095 */
[----:B------:R-:W-:Y:S01]  /*29b0*/  ISETP.NE.AND.EX P0, PT, R215, RZ, PT, P0 ;  /* 0x000000ffd700720c */ /* 0x000fe20003f05300 */
[----:B------:R-:W-:-:S04]  /*29c0*/  FADD.FTZ R145, R165, -R144 ;  /* 0x80000090a5917221 */ /* 0x000fc80000010000 */
[----:B------:R-:W-:-:S08]  /*29d0*/  FMUL.FTZ R145, R212, R145 ;  /* 0x00000091d4917220 */ /* 0x000fd00000410000 */
[----:B------:R-:W-:-:S05]  /*29e0*/  @P0 HADD2.F32 R144, -RZ, R52.H0_H0 ;  /* 0x20000034ff900230 */ /* 0x000fca0000004100 */
[----:B------:R-:W-:-:S07]  /*29f0*/  @P0 FADD.FTZ R145, R145, R144 ;  /* 0x0000009091910221 */ /* 0x000fce0000010000 */
.L_x_2032:
[----:B------:R-:W-:Y:S05]  /*2a00*/  BSYNC B0 ;  /* 0x0000000000007941 */ /* 0x000fea0003800000 */
.L_x_2030:
        /* <DEDUP_REMOVED lines=10> */
[----:B------:R-:W-:Y:S01]  /*2ab0*/  MOV R145, RZ ;  /* 0x000000ff00917202 */ /* 0x000fe20000000f00 */
[----:B------:R-:W-:Y:S06]  /*2ac0*/  @!P0 BRA `(.L_x_2035) ;  /* 0x00000000001c8947 */ /* 0x000fec0003800000 */
[----:B------:R-:W-:Y:S01]  /*2ad0*/  HADD2.F32 R145, -RZ, R52.H1_H1 ;  /* 0x30000034ff917230 */ /* 0x000fe20000004100 */
[----:B------:R-:W-:Y:S06]  /*2ae0*/  BRA `(.L_x_2035) ;  /* 0x0000000000147947 */ /* 0x000fec0003800000 */
.L_x_2034:
[----:B------:R-:W-:Y:S01]  /*2af0*/  FFMA.FTZ R145, R10, R148, R149 ;  /* 0x000000940a917223 */ /* 0x000fe20000010095 */
[----:B------:R-:W-:-:S03]  /*2b00*/  @P0 HADD2.F32 R144, -RZ, R52.H1_H1 ;  /* 0x30000034ff900230 */ /* 0x000fc60000004100 */
[----:B------:R-:W-:-:S04]  /*2b10*/  FADD.FTZ R145, R166, -R145 ;  /* 0x80000091a6917221 */ /* 0x000fc80000010000 */
[----:B------:R-:W-:-:S04]  /*2b20*/  FMUL.FTZ R145, R212, R145 ;  /* 0x00000091d4917220 */ /* 0x000fc80000410000 */
[----:B------:R-:W-:-:S07]  /*2b30*/  @P0 FADD.FTZ R145, R145, R144 ;  /* 0x0000009091910221 */ /* 0x000fce0000010000 */
.L_x_2035:
[----:B------:R-:W-:Y:S05]  /*2b40*/  BSYNC B0 ;  /* 0x0000000000007941 */ /* 0x000fea0003800000 */
.L_x_2033:
        /* <DEDUP_REMOVED lines=10> */
[----:B------:R-:W-:Y:S01]  /*2bf0*/  HADD2.F32 R145, -RZ, R53.H0_H0 ;  /* 0x20000035ff917230 */ /* 0x000fe20000004100 */
[----:B------:R-:W-:Y:S06]  /*2c00*/  BRA `(.L_x_2038) ;  /* 0x0000000000147947 */ /* 0x000fec0003800000 */
.L_x_2037:
[----:B------:R-:W-:-:S04]  /*2c10*/  FFMA.FTZ R144, R11, R148, R149 ;  /* 0x000000940b907223 */ /* 0x000fc80000010095 */
[----:B------:R-:W-:Y:S01]  /*2c20*/  FADD.FTZ R145, R167, -R144 ;  /* 0x80000090a7917221 */ /* 0x000fe20000010000 */
[----:B------:R-:W-:-:S03]  /*2c30*/  @P0 HADD2.F32 R144, -RZ, R53.H0_H0 ;  /* 0x20000035ff900230 */ /* 0x000fc60000004100 */
[----:B------:R-:W-:-:S04]  /*2c40*/  FMUL.FTZ R145, R212, R145 ;  /* 0x00000091d4917220 */ /* 0x000fc80000410000 */
[----:B------:R-:W-:-:S07]  /*2c50*/  @P0 FADD.FTZ R145, R145, R144 ;  /* 0x0000009091910221 */ /* 0x000fce0000010000 */
.L_x_2038:
[----:B------:R-:W-:Y:S05]  /*2c60*/  BSYNC B0 ;  /* 0x0000000000007941 */ /* 0x000fea0003800000 */
.L_x_2036:
        /* <DEDUP_REMOVED lines=12> */
.L_x_2040:
[----:B------:R-:W-:Y:S01]  /*2d30*/  FFMA.FTZ R145, R12, R148, R149 ;  /* 0x000000940c917223 */ /* 0x000fe20000010095 */
[----:B------:R-:W-:-:S03]  /*2d40*/  @P0 HADD2.F32 R144, -RZ, R53.H1_H1 ;  /* 0x30000035ff900230 */ /* 0x000fc60000004100 */
[----:B------:R-:W-:-:S04]  /*2d50*/  FADD.FTZ R145, R168, -R145 ;  /* 0x80000091a8917221 */ /* 0x000fc80000010000 */
[----:B------:R-:W-:-:S04]  /*2d60*/  FMUL.FTZ R145, R212, R145 ;  /* 0x00000091d4917220 */ /* 0x000fc80000410000 */
[----:B------:R-:W-:-:S07]  /*2d70*/  @P0 FADD.FTZ R145, R145, R144 ;  /* 0x0000009091910221 */ /* 0x000fce0000010000 */
.L_x_2041:
[----:B------:R-:W-:Y:S05]  /*2d80*/  BSYNC B0 ;  /* 0x0000000000007941 */ /* 0x000fea0003800000 */
.L_x_2039:
        /* <DEDUP_REMOVED lines=12> */
.L_x_2043:
[----:B------:R-:W-:-:S04]  /*2e50*/  FFMA.FTZ R144, R13, R148, R149 ;  /* 0x000000940d907223 */ /* 0x000fc80000010095 */
[----:B------:R-:W-:Y:S01]  /*2e60*/  FADD.FTZ R145, R169, -R144 ;  /* 0x80000090a9917221 */ /* 0x000fe20000010000 */
[----:B------:R-:W-:-:S03]  /*2e70*/  @P0 HADD2.F32 R144, -RZ, R54.H0_H0 ;  /* 0x20000036ff900230 */ /* 0x000fc60000004100 */
[----:B------:R-:W-:-:S04]  /*2e80*/  FMUL.FTZ R145, R212, R145 ;  /* 0x00000091d4917220 */ /* 0x000fc80000410000 */
[----:B------:R-:W-:-:S07]  /*2e90*/  @P0 FADD.FTZ R145, R145, R144 ;  /* 0x0000009091910221 */ /* 0x000fce0000010000 */
.L_x_2044:
[----:B------:R-:W-:Y:S05]  /*2ea0*/  BSYNC B0 ;  /* 0x0000000000007941 */ /* 0x000fea0003800000 */
.L_x_2042:
        /* <DEDUP_REMOVED lines=12> */
.L_x_2046:
[----:B------:R-:W-:Y:S01]  /*2f70*/  FFMA.FTZ R145, R14, R148, R149 ;  /* 0x000000940e917223 */ /* 0x000fe20000010095 */
[----:B------:R-:W-:-:S03]  /*2f80*/  @P0 HADD2.F32 R144, -RZ, R54.H1_H1 ;  /* 0x30000036ff900230 */ /* 0x000fc60000004100 */
[----:B------:R-:W-:-:S04]  /*2f90*/  FADD.FTZ R145, R170, -R145 ;  /* 0x80000091aa917221 */ /* 0x000fc80000010000 */
[----:B------:R-:W-:-:S04]  /*2fa0*/  FMUL.FTZ R145, R212, R145 ;  /* 0x00000091d4917220 */ /* 0x000fc80000410000 */
[----:B------:R-:W-:-:S07]  /*2fb0*/  @P0 FADD.FTZ R145, R145, R144 ;  /* 0x0000009091910221 */ /* 0x000fce0000010000 */
.L_x_2047:
[----:B------:R-:W-:Y:S05]  /*2fc0*/  BSYNC B0 ;  /* 0x0000000000007941 */ /* 0x000fea0003800000 */
.L_x_2045:
        /* <DEDUP_REMOVED lines=12> */
.L_x_2049:
[----:B------:R-:W-:-:S04]  /*3090*/  FFMA.FTZ R144, R15, R148, R149 ;  /* 0x000000940f907223 */ /* 0x000fc80000010095 */
[----:B------:R-:W-:Y:S01]  /*30a0*/  FADD.FTZ R145, R171, -R144 ;  /* 0x80000090ab917221 */ /* 0x000fe20000010000 */
[----:B------:R-:W-:-:S03]  /*30b0*/  @P0 HADD2.F32 R144, -RZ, R55.H0_H0 ;  /* 0x20000037ff900230 */ /* 0x000fc60000004100 */
[----:B------:R-:W-:-:S04]  /*30c0*/  FMUL.FTZ R145, R212, R145 ;  /* 0x00000091d4917220 */ /* 0x000fc80000410000 */
[----:B------:R-:W-:-:S07]  /*30d0*/  @P0 FADD.FTZ R145, R145, R144 ;  /* 0x0000009091910221 */ /* 0x000fce0000010000 */
.L_x_2050:
[----:B------:R-:W-:Y:S05]  /*30e0*/  BSYNC B0 ;  /* 0x0000000000007941 */ /* 0x000fea0003800000 */
.L_x_2048:
        /* <DEDUP_REMOVED lines=12> */
.L_x_2052:
[----:B------:R-:W-:-:S04]  /*31b0*/  FFMA.FTZ R145, R16, R148, R149 ;  /* 0x0000009410917223 */ /* 0x000fc80000010095 */
[----:B------:R-:W-:-:S04]  /*31c0*/  FADD.FTZ R145, R172, -R145 ;  /* 0x80000091ac917221 */ /* 0x000fc80000010000 */
[----:B------:R-:W-:Y:S01]  /*31d0*/  FMUL.FTZ R150, R212, R145 ;  /* 0x00000091d4967220 */ /* 0x000fe20000410000 */
[----:B------:R-:W-:-:S05]  /*31e0*/  @P0 HADD2.F32 R145, -RZ, R55.H1_H1 ;  /* 0x30000037ff910230 */ /* 0x000fca0000004100 */
[----:B------:R-:W-:-:S07]  /*31f0*/  @P0 FADD.FTZ R150, R150, R145 ;  /* 0x0000009196960221 */ /* 0x000fce0000010000 */
.L_x_2053:
[----:B------:R-:W-:Y:S05]  /*3200*/  BSYNC B0 ;  /* 0x0000000000007941 */ /* 0x000fea0003800000 */
.L_x_2051:
[----:B------:R-:W0:Y:S01]  /*3210*/  @P4 LDC R151, c[0x0][0x29c] ;  /* 0x0000a700ff974b82 */ /* 0x000e220000000800 */
[----:B------:R-:W-:Y:S07]  /*3220*/  BSSY B0, `(.L_x_2054) ;  /* 0x0000016000007945 */ /* 0x000fee0003800000 */
[----:B------:R-:W1:Y:S08]  /*3230*/  @P1 LDC.64 R146, c[0x0][0x308] ;  /* 0x0000c200ff921b82 */ /* 0x000e700000000a00 */
[----:B------:R-:W2:Y:S01]  /*3240*/  @P4 LDC.64 R144, c[0x0][0x2f8] ;  /* 0x0000be00ff904b82 */ /* 0x000ea20000000a00 */
[----:B0-----:R-:W-:Y:S01]  /*3250*/  @P4 FMUL.FTZ R151, R150, R151 ;  /* 0x0000009796974220 */ /* 0x001fe20000410000 */
[----:B------:R-:W-:-:S04]  /*3260*/  @P1 F2FP.F16.F32.PACK_AB R150, RZ, R150 ;  /* 0x00000096ff96123e */ /* 0x000fc800000000ff */
[----:B------:R-:W-:Y:S02]  /*3270*/  @P4 F2FP.F16.F32.PACK_AB R151, RZ, R151 ;  /* 0x00000097ff97423e */ /* 0x000fe400000000ff */
        /* <DEDUP_REMOVED lines=9> */
[----:B------:R-:W-:Y:S01]  /*3310*/  HADD2.F32 R145, -RZ, R48.H0_H0 ;  /* 0x20000030ff917230 */ /* 0x000fe20000004100 */
[----:B------:R-:W-:Y:S06]  /*3320*/  BRA `(.L_x_2056) ;  /* 0x0000000000147947 */ /* 0x000fec0003800000 */
.L_x_2055:
[----:B0-----:R-:W-:-:S04]  /*3330*/  FFMA.FTZ R144, R17, R148, R149 ;  /* 0x0000009411907223 */ /* 0x001fc80000010095 */
[----:B------:R-:W-:Y:S01]  /*3340*/  FADD.FTZ R145, R173, -R144 ;  /* 0x80000090ad917221 */ /* 0x000fe20000010000 */
[----:B------:R-:W-:-:S03]  /*3350*/  @P0 HADD2.F32 R144, -RZ, R48.H0_H0 ;  /* 0x20000030ff900230 */ /* 0x000fc60000004100 */
[----:B------:R-:W-:-:S04]  /*3360*/  FMUL.FTZ R145, R212, R145 ;  /* 0x00000091d4917220 */ /* 0x000fc80000410000 */
[----:B------:R-:W-:-:S07]  /*3370*/  @P0 FADD.FTZ R145, R145, R144 ;  /* 0x0000009091910221 */ /* 0x000fce0000010000 */
.L_x_2056:
[----:B------:R-:W-:Y:S05]  /*3380*/  BSYNC B0 ;  /* 0x0000000000007941 */ /* 0x000fea0003800000 */
.L_x_2054:
        /* <DEDUP_REMOVED lines=12> */
.L_x_2058:
[----:B------:R-:W-:Y:S01]  /*3450*/  FFMA.FTZ R145, R18, R148, R149 ;  /* 0x0000009412917223 */ /* 0x000fe20000010095 */
[----:B------:R-:W-:-:S03]  /*3460*/  @P0 HADD2.F32 R144, -RZ, R48.H1_H1 ;  /* 0x30000030ff900230 */ /* 0x000fc60000004100 */
[----:B------:R-:W-:-:S04]  /*3470*/  FADD.FTZ R145, R174, -R145 ;  /* 0x80000091ae917221 */ /* 0x000fc80000010000 */
[----:B------:R-:W-:-:S04]  /*3480*/  FMUL.FTZ R145, R212, R145 ;  /* 0x00000091d4917220 */ /* 0x000fc80000410000 */
[----:B------:R-:W-:-:S07]  /*3490*/  @P0 FADD.FTZ R145, R145, R144 ;  /* 0x0000009091910221 */ /* 0x000fce0000010000 */
.L_x_2059:
[----:B------:R-:W-:Y:S05]  /*34a0*/  BSYNC B0 ;  /* 0x0000000000007941 */ /* 0x000fea0003800000 */
.L_x_2057:
        /* <DEDUP_REMOVED lines=12> */
.L_x_2061:
[----:B------:R-:W-:-:S04]  /*3570*/  FFMA.FTZ R144, R19, R148, R149 ;  /* 0x0000009413907223 */ /* 0x000fc80000010095 */
[----:B------:R-:W-:Y:S01]  /*3580*/  FADD.FTZ R145, R175, -R144 ;  /* 0x80000090af917221 */ /* 0x000fe20000010000 */
[----:B------:R-:W-:-:S03]  /*3590*/  @P0 HADD2.F32 R144, -RZ, R49.H0_H0 ;  /* 0x20000031ff900230 */ /* 0x000fc60000004100 */
[----:B------:R-:W-:-:S04]  /*35a0*/  FMUL.FTZ R145, R212, R145 ;  /* 0x00000091d4917220 */ /* 0x000fc80000410000 */
[----:B------:R-:W-:-:S07]  /*35b0*/  @P0 FADD.FTZ R145, R145, R144 ;  /* 0x0000009091910221 */ /* 0x000fce0000010000 */
.L_x_2062:
[----:B------:R-:W-:Y:S05]  /*35c0*/  BSYNC B0 ;  /* 0x0000000000007941 */ /* 0x000fea0003800000 */
.L_x_2060:
        /* <DEDUP_REMOVED lines=12> */
.L_x_2064:
[----:B------:R-:W-:Y:S01]  /*3690*/  FFMA.FTZ R145, R20, R148, R149 ;  /* 0x0000009414917223 */ /* 0x000fe20000010095 */
[----:B------:R-:W-:-:S03]  /*36a0*/  @P0 HADD2.F32 R144, -RZ, R49.H1_H1 ;  /* 0x30000031ff900230 */ /* 0x000fc60000004100 */
[----:B------:R-:W-:-:S04]  /*36b0*/  FADD.FTZ R145, R176, -R145 ;  /* 0x80000091b0917221 */ /* 0x000fc80000010000 */
[----:B------:R-:W-:-:S04]  /*36c0*/  FMUL.FTZ R145, R212, R145 ;  /* 0x00000091d4917220 */ /* 0x000fc80000410000 */
[----:B------:R-:W-:-:S07]  /*36d0*/  @P0 FADD.FTZ R145, R145, R144 ;  /* 0x0000009091910221 */ /* 0x000fce0000010000 */
.L_x_2065:
[----:B------:R-:W-:Y:S05]  /*36e0*/  BSYNC B0 ;  /* 0x0000000000007941 */ /* 0x000fea0003800000 */
.L_x_2063:
        /* <DEDUP_REMOVED lines=12> */
.L_x_2067:
[----:B------:R-:W-:-:S04]  /*37b0*/  FFMA.FTZ R144, R21, R148, R149 ;  /* 0x0000009415907223 */ /* 0x000fc80000010095 */
[----:B------:R-:W-:Y:S01]  /*37c0*/  FADD.FTZ R145, R177, -R144 ;  /* 0x80000090b1917221 */ /* 0x000fe20000010000 */
[----:B------:R-:W-:-:S03]  /*37d0*/  @P0 HADD2.F32 R144, -RZ, R50.H0_H0 ;  /* 0x20000032ff900230 */ /* 0x000fc60000004100 */
[----:B------:R-:W-:-:S04]  /*37e0*/  FMUL.FTZ R145, R212, R145 ;  /* 0x00000091d4917220 */ /* 0x000fc80000410000 */
[----:B------:R-:W-:-:S07]  /*37f0*/  @P0 FADD.FTZ R145, R145, R144 ;  /* 0x0000009091910221 */ /* 0x000fce0000010000 */
.L_x_2068:
[----:B------:R-:W-:Y:S05]  /*3800*/  BSYNC B0 ;  /* 0x0000000000007941 */ /* 0x000fea0003800000 */
.L_x_2066:
        /* <DEDUP_REMOVED lines=12> */
.L_x_2070:
[----:B------:R-:W-:Y:S01]  /*38d0*/  FFMA.FTZ R145, R22, R148, R149 ;  /* 0x0000009416917223 */ /* 0x000fe20000010095 */
[----:B------:R-:W-:-:S03]  /*38e0*/  @P0 HADD2.F32 R144, -RZ, R50.H1_H1 ;  /* 0x30000032ff900230 */ /* 0x000fc60000004100 */
[----:B------:R-:W-:-:S04]  /*38f0*/  FADD.FTZ R145, R178, -R145 ;  /* 0x80000091b2917221 */ /* 0x000fc80000010000 */
[----:B------:R-:W-:-:S04]  /*3900*/  FMUL.FTZ R145, R212, R145 ;  /* 0x00000091d4917220 */ /* 0x000fc80000410000 */
[----:B------:R-:W-:-:S07]  /*3910*/  @P0 FADD.FTZ R145, R145, R144 ;  /* 0x0000009091910221 */ /* 0x000fce0000010000 */
.L_x_2071:
[----:B------:R-:W-:Y:S05]  /*3920*/  BSYNC B0 ;  /* 0x0000000000007941 */ /* 0x000fea0003800000 */
.L_x_2069:
        /* <DEDUP_REMOVED lines=12> */
.L_x_2073:
[----:B------:R-:W-:-:S04]  /*39f0*/  FFMA.FTZ R144, R23, R148, R149 ;  /* 0x0000009417907223 */ /* 0x000fc80000010095 */
[----:B------:R-:W-:Y:S01]  /*3a00*/  FADD.FTZ R145, R179, -R144 ;  /* 0x80000090b3917221 */ /* 0x000fe20000010000 */
[----:B------:R-:W-:-:S03]  /*3a10*/  @P0 HADD2.F32 R144, -RZ, R51.H0_H0 ;  /* 0x20000033ff900230 */ /* 0x000fc60000004100 */
[----:B------:R-:W-:-:S04]  /*3a20*/  FMUL.FTZ R145, R212, R145 ;  /* 0x00000091d4917220 */ /* 0x000fc80000410000 */
[----:B------:R-:W-:-:S07]  /*3a30*/  @P0 FADD.FTZ R145, R145, R144 ;  /* 0x0000009091910221 */ /* 0x000fce0000010000 */
.L_x_2074:
[----:B------:R-:W-:Y:S05]  /*3a40*/  BSYNC B0 ;  /* 0x0000000000007941 */ /* 0x000fea0003800000 */
.L_x_2072:
        /* <DEDUP_REMOVED lines=12> */
.L_x_2076:
[----:B------:R-:W-:-:S04]  /*3b10*/  FFMA.FTZ R145, R24, R148, R149 ;  /* 0x0000009418917223 */ /* 0x000fc80000010095 */
[----:B------:R-:W-:-:S04]  /*3b20*/  FADD.FTZ R145, R180, -R145 ;  /* 0x80000091b4917221 */ /* 0x000fc80000010000 */
[----:B------:R-:W-:Y:S01]  /*3b30*/  FMUL.FTZ R150, R212, R145 ;  /* 0x00000091d4967220 */ /* 0x000fe20000410000 */
[----:B------:R-:W-:-:S05]  /*3b40*/  @P0 HADD2.F32 R145, -RZ, R51.H1_H1 ;  /* 0x30000033ff910230 */ /* 0x000fca0000004100 */
[----:B------:R-:W-:-:S07]  /*3b50*/  @P0 FADD.FTZ R150, R150, R145 ;  /* 0x0000009196960221 */ /* 0x000fce0000010000 */
.L_x_2077:
[----:B------:R-:W-:Y:S05]  /*3b60*/  BSYNC B0 ;  /* 0x0000000000007941 */ /* 0x000fea0003800000 */
.L_x_2075:
[----:B------:R-:W0:Y:S01]  /*3b70*/  @P4 LDC R151, c[0x0][0x29c] ;  /* 0x0000a700ff974b82 */ /* 0x000e220000000800 */
[----:B------:R-:W-:Y:S01]  /*3b80*/  @P4 IADD3 R215, R217, 0x80, RZ ;  /* 0x00000080d9d74810 */ /* 0x000fe20007ffe0ff */
[----:B------:R-:W-:Y:S06]  /*3b90*/  BSSY B0, `(.L_x_2078) ;  /* 0x0000016000007945 */ /* 0x000fec0003800000 */
        /* <DEDUP_REMOVED lines=16> */
.L_x_2079:
[----:B0-----:R-:W-:-:S04]  /*3ca0*/  FFMA.FTZ R144, R25, R148, R149 ;  /* 0x0000009419907223 */ /* 0x001fc80000010095 */
[----:B------:R-:W-:Y:S01]  /*3cb0*/  FADD.FTZ R145, R181, -R144 ;  /* 0x80000090b5917221 */ /* 0x000fe20000010000 */
[----:B------:R-:W-:-:S03]  /*3cc0*/  @P0 HADD2.F32 R144, -RZ, R44.H0_H0 ;  /* 0x2000002cff900230 */ /* 0x000fc60000004100 */
[----:B------:R-:W-:-:S04]  /*3cd0*/  FMUL.FTZ R145, R212, R145 ;  /* 0x00000091d4917220 */ /* 0x000fc80000410000 */
[----:B------:R-:W-:-:S07]  /*3ce0*/  @P0 FADD.FTZ R145, R145, R144 ;  /* 0x0000009091910221 */ /* 0x000fce0000010000 */
.L_x_2080:
[----:B------:R-:W-:Y:S05]  /*3cf0*/  BSYNC B0 ;  /* 0x0000000000007941 */ /* 0x000fea0003800000 */
.L_x_2078:
        /* <DEDUP_REMOVED lines=12> */
.L_x_2082:
[----:B------:R-:W-:Y:S01]  /*3dc0*/  FFMA.FTZ R145, R26, R148, R149 ;  /* 0x000000941a917223 */ /* 0x000fe20000010095 */
[----:B------:R-:W-:-:S03]  /*3dd0*/  @P0 HADD2.F32 R144, -RZ, R44.H1_H1 ;  /* 0x3000002cff900230 */ /* 0x000fc60000004100 */
[----:B------:R-:W-:-:S04]  /*3de0*/  FADD.FTZ R145, R182, -R145 ;  /* 0x80000091b6917221 */ /* 0x000fc80000010000 */
[----:B------:R-:W-:-:S04]  /*3df0*/  FMUL.FTZ R145, R212, R145 ;  /* 0x00000091d4917220 */ /* 0x000fc80000410000 */
[----:B------:R-:W-:-:S07]  /*3e00*/  @P0 FADD.FTZ R145, R145, R144 ;  /* 0x0000009091910221 */ /* 0x000fce0000010000 */
.L_x_2083:
[----:B------:R-:W-:Y:S05]  /*3e10*/  BSYNC B0 ;  /* 0x0000000000007941 */ /* 0x000fea0003800000 */
.L_x_2081:
        /* <DEDUP_REMOVED lines=12> */
.L_x_2085:
[----:B------:R-:W-:-:S04]  /*3ee0*/  FFMA.FTZ R144, R27, R148, R149 ;  /* 0x000000941b907223 */ /* 0x000fc80000010095 */
[----:B------:R-:W-:Y:S01]  /*3ef0*/  FADD.FTZ R145, R183, -R144 ;  /* 0x80000090b7917221 */ /* 0x000fe20000010000 */
[----:B------:R-:W-:-:S03]  /*3f00*/  @P0 HADD2.F32 R144, -RZ, R45.H0_H0 ;  /* 0x2000002dff900230 */ /* 0x000fc60000004100 */
[----:B------:R-:W-:-:S04]  /*3f10*/  FMUL.FTZ R145, R212, R145 ;  /* 0x00000091d4917220 */ /* 0x000fc80000410000 */
[----:B------:R-:W-:-:S07]  /*3f20*/  @P0 FADD.FTZ R145, R145, R144 ;  /* 0x0000009091910221 */ /* 0x000fce0000010000 */
.L_x_2086:
[----:B------:R-:W-:Y:S05]  /*3f30*/  BSYNC B0 ;  /* 0x0000000000007941 */ /* 0x000fea0003800000 */
.L_x_2084:
        /* <DEDUP_REMOVED lines=12> */
.L_x_2088:
[----:B------:R-:W-:Y:S01]  /*4000*/  FFMA.FTZ R145, R28, R148, R149 ;  /* 0x000000941c917223 */ /* 0x000fe20000010095 */
[----:B------:R-:W-:-:S03]  /*4010*/  @P0 HADD2.F32 R144, -RZ, R45.H1_H1 ;  /* 0x3000002dff900230 */ /* 0x000fc60000004100 */
[----:B------:R-:W-:-:S04]  /*4020*/  FADD.FTZ R145, R184, -R145 ;  /* 0x80000091b8917221 */ /* 0x000fc80000010000 */
[----:B------:R-:W-:-:S04]  /*4030*/  FMUL.FTZ R145, R212, R145 ;  /* 0x00000091d4917220 */ /* 0x000fc80000410000 */
[----:B------:R-:W-:-:S07]  /*4040*/  @P0 FADD.FTZ R145, R145, R144 ;  /* 0x0000009091910221 */ /* 0x000fce0000010000 */
.L_x_2089:
[----:B------:R-:W-:Y:S05]  /*4050*/  BSYNC B0 ;  /* 0x0000000000007941 */ /* 0x000fea0003800000 */
.L_x_2087:
        /* <DEDUP_REMOVED lines=12> */
.L_x_2091:
[----:B------:R-:W-:-:S04]  /*4120*/  FFMA.FTZ R144, R29, R148, R149 ;  /* 0x000000941d907223 */ /* 0x000fc80000010095 */
[----:B------:R-:W-:Y:S01]  /*4130*/  FADD.FTZ R145, R185, -R144 ;  /* 0x80000090b9917221 */ /* 0x000fe20000010000 */
[----:B------:R-:W-:-:S03]  /*4140*/  @P0 HADD2.F32 R144, -RZ, R46.H0_H0 ;  /* 0x2000002eff900230 */ /* 0x000fc60000004100 */
[----:B------:R-:W-:-:S04]  /*4150*/  FMUL.FTZ R145, R212, R145 ;  /* 0x00000091d4917220 */ /* 0x000fc80000410000 */
[----:B------:R-:W-:-:S07]  /*4160*/  @P0 FADD.FTZ R145, R145, R144 ;  /* 0x0000009091910221 */ /* 0x000fce0000010000 */
.L_x_2092:
[----:B------:R-:W-:Y:S05]  /*4170*/  BSYNC B0 ;  /* 0x0000000000007941 */ /* 0x000fea0003800000 */
.L_x_2090:
        /* <DEDUP_REMOVED lines=12> */
.L_x_2094:
[----:B------:R-:W-:Y:S01]  /*4240*/  FFMA.FTZ R145, R30, R148, R149 ;  /* 0x000000941e917223 */ /* 0x000fe20000010095 */
[----:B------:R-:W-:-:S03]  /*4250*/  @P0 HADD2.F32 R144, -RZ, R46.H1_H1 ;  /* 0x3000002eff900230 */ /* 0x000fc60000004100 */
[----:B------:R-:W-:-:S04]  /*4260*/  FADD.FTZ R145, R186, -R145 ;  /* 0x80000091ba917221 */ /* 0x000fc80000010000 */
[----:B------:R-:W-:-:S04]  /*4270*/  FMUL.FTZ R145, R212, R145 ;  /* 0x00000091d4917220 */ /* 0x000fc80000410000 */
[----:B------:R-:W-:-:S07]  /*4280*/  @P0 FADD.FTZ R145, R145, R144 ;  /* 0x0000009091910221 */ /* 0x000fce0000010000 */
.L_x_2095:
[----:B------:R-:W-:Y:S05]  /*4290*/  BSYNC B0 ;  /* 0x0000000000007941 */ /* 0x000fea0003800000 */
.L_x_2093:
        /* <DEDUP_REMOVED lines=12> */
.L_x_2097:
[----:B------:R-:W-:-:S04]  /*4360*/  FFMA.FTZ R144, R31, R148, R149 ;  /* 0x000000941f907223 */ /* 0x000fc80000010095 */
[----:B------:R-:W-:Y:S01]  /*4370*/  FADD.FTZ R145, R187, -R144 ;  /* 0x80000090bb917221 */ /* 0x000fe20000010000 */
[----:B------:R-:W-:-:S03]  /*4380*/  @P0 HADD2.F32 R144, -RZ, R47.H0_H0 ;  /* 0x2000002fff900230 */ /* 0x000fc60000004100 */
[----:B------:R-:W-:-:S04]  /*4390*/  FMUL.FTZ R145, R212, R145 ;  /* 0x00000091d4917220 */ /* 0x000fc80000410000 */
[----:B------:R-:W-:-:S07]  /*43a0*/  @P0 FADD.FTZ R145, R145, R144 ;  /* 0x0000009091910221 */ /* 0x000fce0000010000 */
.L_x_2098:
[----:B------:R-:W-:Y:S05]  /*43b0*/  BSYNC B0 ;  /* 0x0000000000007941 */ /* 0x000fea0003800000 */
.L_x_2096:
        /* <DEDUP_REMOVED lines=12> */
.L_x_2100:
[----:B------:R-:W-:-:S04]  /*4480*/  FFMA.FTZ R145, R32, R148, R149 ;  /* 0x0000009420917223 */ /* 0x000fc80000010095 */
[----:B------:R-:W-:-:S04]  /*4490*/  FADD.FTZ R145, R188, -R145 ;  /* 0x80000091bc917221 */ /* 0x000fc80000010000 */
[----:B------:R-:W-:Y:S01]  /*44a0*/  FMUL.FTZ R150, R212, R145 ;  /* 0x00000091d4967220 */ /* 0x000fe20000410000 */
[----:B------:R-:W-:-:S05]  /*44b0*/  @P0 HADD2.F32 R145, -RZ, R47.H1_H1 ;  /* 0x3000002fff910230 */ /* 0x000fca0000004100 */
[----:B------:R-:W-:-:S07]  /*44c0*/  @P0 FADD.FTZ R150, R150, R145 ;  /* 0x0000009196960221 */ /* 0x000fce0000010000 */
.L_x_2101:
[----:B------:R-:W-:Y:S05]  /*44d0*/  BSYNC B0 ;  /* 0x0000000000007941 */ /* 0x000fea0003800000 */
.L_x_2099:
        /* <DEDUP_REMOVED lines=19> */
.L_x_2103:
[----:B0-----:R-:W-:-:S04]  /*4610*/  FFMA.FTZ R144, R33, R148, R149 ;  /* 0x0000009421907223 */ /* 0x001fc80000010095 */
[----:B------:R-:W-:Y:S01]  /*4620*/  FADD.FTZ R145, R189, -R144 ;  /* 0x80000090bd917221 */ /* 0x000fe20000010000 */
[----:B------:R-:W-:-:S03]  /*4630*/  @P0 HADD2.F32 R144, -RZ, R40.H0_H0 ;  /* 0x20000028ff900230 */ /* 0x000fc60000004100 */
[----:B------:R-:W-:-:S04]  /*4640*/  FMUL.FTZ R145, R212, R145 ;  /* 0x00000091d4917220 */ /* 0x000fc80000410000 */
[----:B------:R-:W-:-:S07]  /*4650*/  @P0 FADD.FTZ R145, R145, R144 ;  /* 0x0000009091910221 */ /* 0x000fce0000010000 */
.L_x_2104:
[----:B------:R-:W-:Y:S05]  /*4660*/  BSYNC B0 ;  /* 0x0000000000007941 */ /* 0x000fea0003800000 */
.L_x_2102:
        /* <DEDUP_REMOVED lines=12> */
.L_x_2106:
[----:B------:R-:W-:Y:S01]  /*4730*/  FFMA.FTZ R145, R34, R148, R149 ;  /* 0x0000009422917223 */ /* 0x000fe20000010095 */
[----:B------:R-:W-:-:S03]  /*4740*/  @P0 HADD2.F32 R144, -RZ, R40.H1_H1 ;  /* 0x30000028ff900230 */ /* 0x000fc60000004100 */
[----:B------:R-:W-:-:S04]  /*4750*/  FADD.FTZ R145, R190, -R145 ;  /* 0x80000091be917221 */ /* 0x000fc80000010000 */
[----:B------:R-:W-:-:S04]  /*4760*/  FMUL.FTZ R145, R212, R145 ;  /* 0x00000091d4917220 */ /* 0x000fc80000410000 */
[----:B------:R-:W-:-:S07]  /*4770*/  @P0 FADD.FTZ R145, R145, R144 ;  /* 0x0000009091910221 */ /* 0x000fce0000010000 */
.L_x_2107:
[----:B------:R-:W-:Y:S05]  /*4780*/  BSYNC B0 ;  /* 0x0000000000007941 */ /* 0x000fea0003800000 */
.L_x_2105:
        /* <DEDUP_REMOVED lines=12> */
.L_x_2109:
[----:B------:R-:W-:-:S04]  /*4850*/  FFMA.FTZ R144, R35, R148, R149 ;  /* 0x0000009423907223 */ /* 0x000fc80000010095 */
[----:B------:R-:W-:Y:S01]  /*4860*/  FADD.FTZ R145, R191, -R144 ;  /* 0x80000090bf917221 */ /* 0x000fe20000010000 */
[----:B------:R-:W-:-:S03]  /*4870*/  @P0 HADD2.F32 R144, -RZ, R41.H0_H0 ;  /* 0x20000029ff900230 */ /* 0x000fc60000004100 */
[----:B------:R-:W-:-:S04]  /*4880*/  FMUL.FTZ R145, R212, R145 ;  /* 0x00000091d4917220 */ /* 0x000fc80000410000 */
[----:B------:R-:W-:-:S07]  /*4890*/  @P0 FADD.FTZ R145, R145, R144 ;  /* 0x0000009091910221 */ /* 0x000fce0000010000 */
.L_x_2110:
[----:B------:R-:W-:Y:S05]  /*48a0*/  BSYNC B0 ;  /* 0x0000000000007941 */ /* 0x000fea0003800000 */
.L_x_2108:
        /* <DEDUP_REMOVED lines=12> */
.L_x_2112:
[----:B------:R-:W-:Y:S01]  /*4970*/  FFMA.FTZ R145, R152, R148, R149 ;  /* 0x0000009498917223 */ /* 0x000fe20000010095 */
[----:B------:R-:W-:-:S03]  /*4980*/  @P0 HADD2.F32 R144, -RZ, R41.H1_H1 ;  /* 0x30000029ff900230 */ /* 0x000fc60000004100 */
[----:B------:R-:W-:-:S04]  /*4990*/  FADD.FTZ R145, R192, -R145 ;  /* 0x80000091c0917221 */ /* 0x000fc80000010000 */
[----:B------:R-:W-:-:S04]  /*49a0*/  FMUL.FTZ R145, R212, R145 ;  /* 0x00000091d4917220 */ /* 0x000fc80000410000 */
[----:B------:R-:W-:-:S07]  /*49b0*/  @P0 FADD.FTZ R145, R145, R144 ;  /* 0x0000009091910221 */ /* 0x000fce0000010000 */
.L_x_2113:
[----:B------:R-:W-:Y:S05]  /*49c0*/  BSYNC B0 ;  /* 0x0000000000007941 */ /* 0x000fea0003800000 */
.L_x_2111:
        /* <DEDUP_REMOVED lines=12> */
.L_x_2115:
[----:B------:R-:W-:-:S04]  /*4a90*/  FFMA.FTZ R144, R153, R148, R149 ;  /* 0x0000009499907223 */ /* 0x000fc80000010095 */
[----:B------:R-:W-:Y:S01]  /*4aa0*/  FADD.FTZ R145, R193, -R144 ;  /* 0x80000090c1917221 */ /* 0x000fe20000010000 */
[----:B------:R-:W-:-:S03]  /*4ab0*/  @P0 HADD2.F32 R144, -RZ, R42.H0_H0 ;  /* 0x2000002aff900230 */ /* 0x000fc60000004100 */
[----:B------:R-:W-:-:S04]  /*4ac0*/  FMUL.FTZ R145, R212, R145 ;  /* 0x00000091d4917220 */ /* 0x000fc80000410000 */
[----:B------:R-:W-:-:S07]  /*4ad0*/  @P0 FADD.FTZ R145, R145, R144 ;  /* 0x0000009091910221 */ /* 0x000fce0000010000 */
.L_x_2116:
[----:B------:R-:W-:Y:S05]  /*4ae0*/  BSYNC B0 ;  /* 0x0000000000007941 */ /* 0x000fea0003800000 */
.L_x_2114:
        /* <DEDUP_REMOVED lines=12> */
.L_x_2118:
[----:B------:R-:W-:Y:S01]  /*4bb0*/  FFMA.FTZ R145, R154, R148, R149 ;  /* 0x000000949a917223 */ /* 0x000fe20000010095 */
[----:B------:R-:W-:-:S03]  /*4bc0*/  @P0 HADD2.F32 R144, -RZ, R42.H1_H1 ;  /* 0x3000002aff900230 */ /* 0x000fc60000004100 */
[----:B------:R-:W-:-:S04]  /*4bd0*/  FADD.FTZ R145, R194, -R145 ;  /* 0x80000091c2917221 */ /* 0x000fc80000010000 */
[----:B------:R-:W-:-:S04]  /*4be0*/  FMUL.FTZ R145, R212, R145 ;  /* 0x00000091d4917220 */ /* 0x000fc80000410000 */
[----:B------:R-:W-:-:S07]  /*4bf0*/  @P0 FADD.FTZ R145, R145, R144 ;  /* 0x0000009091910221 */ /* 0x000fce0000010000 */
.L_x_2119:
[----:B------:R-:W-:Y:S05]  /*4c00*/  BSYNC B0 ;  /* 0x0000000000007941 */ /* 0x000fea0003800000 */
.L_x_2117:
        /* <DEDUP_REMOVED lines=12> */
.L_x_2121:
[----:B------:R-:W-:-:S04]  /*4cd0*/  FFMA.FTZ R144, R155, R148, R149 ;  /* 0x000000949b907223 */ /* 0x000fc80000010095 */
[----:B------:R-:W-:Y:S01]  /*4ce0*/  FADD.FTZ R145, R195, -R144 ;  /* 0x80000090c3917221 */ /* 0x000fe20000010000 */
[----:B------:R-:W-:-:S03]  /*4cf0*/  @P0 HADD2.F32 R144, -RZ, R43.H0_H0 ;  /* 0x2000002bff900230 */ /* 0x000fc60000004100 */
[----:B------:R-:W-:-:S04]  /*4d00*/  FMUL.FTZ R145, R212, R145 ;  /* 0x00000091d4917220 */ /* 0x000fc80000410000 */
[----:B------:R-:W-:-:S07]  /*4d10*/  @P0 FADD.FTZ R145, R145, R144 ;  /* 0x0000009091910221 */ /* 0x000fce0000010000 */
.L_x_2122:
[----:B------:R-:W-:Y:S05]  /*4d20*/  BSYNC B0 ;  /* 0x0000000000007941 */ /* 0x000fea0003800000 */
.L_x_2120:
        /* <DEDUP_REMOVED lines=12> */
.L_x_2124:
[----:B------:R-:W-:-:S04]  /*4df0*/  FFMA.FTZ R145, R156, R148, R149 ;  /* 0x000000949c917223 */ /* 0x000fc80000010095 */
[----:B------:R-:W-:-:S04]  /*4e00*/  FADD.FTZ R145, R196, -R145 ;  /* 0x80000091c4917221 */ /* 0x000fc80000010000 */
[----:B------:R-:W-:Y:S01]  /*4e10*/  FMUL.FTZ R150, R212, R145 ;  /* 0x00000091d4967220 */ /* 0x000fe20000410000 */
[----:B------:R-:W-:-:S05]  /*4e20*/  @P0 HADD2.F32 R145, -RZ, R43.H1_H1 ;  /* 0x3000002bff910230 */ /* 0x000fca0000004100 */
[----:B------:R-:W-:-:S07]  /*4e30*/  @P0 FADD.FTZ R150, R150, R145 ;  /* 0x0000009196960221 */ /* 0x000fce0000010000 */
.L_x_2125:
[----:B------:R-:W-:Y:S05]  /*4e40*/  BSYNC B0 ;  /* 0x0000000000007941 */ /* 0x000fea0003800000 */
.L_x_2123:
        /* <DEDUP_REMOVED lines=20> */
.L_x_2127:
[----:B0-----:R-:W-:-:S04]  /*4f90*/  FFMA.FTZ R144, R157, R148, R149 ;  /* 0x000000949d907223 */ /* 0x001fc80000010095 */
[----:B------:R-:W-:Y:S01]  /*4fa0*/  FADD.FTZ R145, R197, -R144 ;  /* 0x80000090c5917221 */ /* 0x000fe20000010000 */
[----:B------:R-:W-:-:S03]  /*4fb0*/  @P0 HADD2.F32 R144, -RZ, R36.H0_H0 ;  /* 0x20000024ff900230 */ /* 0x000fc60000004100 */
[----:B------:R-:W-:-:S04]  /*4fc0*/  FMUL.FTZ R145, R212, R145 ;  /* 0x00000091d4917220 */ /* 0x000fc80000410000 */
[----:B------:R-:W-:-:S07]  /*4fd0*/  @P0 FADD.FTZ R145, R145, R144 ;  /* 0x0000009091910221 */ /* 0x000fce0000010000 */
.L_x_2128:
[----:B------:R-:W-:Y:S05]  /*4fe0*/  BSYNC B0 ;  /* 0x0000000000007941 */ /* 0x000fea0003800000 */
.L_x_2126:
        /* <DEDUP_REMOVED lines=12> */
.L_x_2130:
[----:B------:R-:W-:Y:S01]  /*50b0*/  FFMA.FTZ R145, R158, R148, R149 ;  /* 0x000000949e917223 */ /* 0x000fe20000010095 */
[----:B------:R-:W-:-:S03]  /*50c0*/  @P0 HADD2.F32 R144, -RZ, R36.H1_H1 ;  /* 0x30000024ff900230 */ /* 0x000fc60000004100 */
[----:B------:R-:W-:-:S04]  /*50d0*/  FADD.FTZ R145, R198, -R145 ;  /* 0x80000091c6917221 */ /* 0x000fc80000010000 */
[----:B------:R-:W-:-:S04]  /*50e0*/  FMUL.FTZ R145, R212, R145 ;  /* 0x00000091d4917220 */ /* 0x000fc80000410000 */
[----:B------:R-:W-:-:S07]  /*50f0*/  @P0 FADD.FTZ R145, R145, R144 ;  /* 0x0000009091910221 */ /* 0x000fce0000010000 */
.L_x_2131:
[----:B------:R-:W-:Y:S05]  /*5100*/  BSYNC B0 ;  /* 0x0000000000007941 */ /* 0x000fea0003800000 */
.L_x_2129:
        /* <DEDUP_REMOVED lines=12> */
.L_x_2133:
[----:B------:R-:W-:-:S04]  /*51d0*/  FFMA.FTZ R144, R159, R148, R149 ;  /* 0x000000949f907223 */ /* 0x000fc80000010095 */
[----:B------:R-:W-:Y:S01]  /*51e0*/  FADD.FTZ R145, R199, -R144 ;  /* 0x80000090c7917221 */ /* 0x000fe20000010000 */
[----:B------:R-:W-:-:S03]  /*51f0*/  @P0 HADD2.F32 R144, -RZ, R37.H0_H0 ;  /* 0x20000025ff900230 */ /* 0x000fc60000004100 */
[----:B------:R-:W-:-:S04]  /*5200*/  FMUL.FTZ R145, R212, R145 ;  /* 0x00000091d4917220 */ /* 0x000fc80000410000 */
[----:B------:R-:W-:-:S07]  /*5210*/  @P0 FADD.FTZ R145, R145, R144 ;  /* 0x0000009091910221 */ /* 0x000fce0000010000 */
.L_x_2134:
[----:B------:R-:W-:Y:S05]  /*5220*/  BSYNC B0 ;  /* 0x0000000000007941 */ /* 0x000fea0003800000 */
.L_x_2132:
        /* <DEDUP_REMOVED lines=12> */
.L_x_2136:
[----:B------:R-:W-:Y:S01]  /*52f0*/  FFMA.FTZ R145, R160, R148, R149 ;  /* 0x00000094a0917223 */ /* 0x000fe20000010095 */
[----:B------:R-:W-:-:S03]  /*5300*/  @P0 HADD2.F32 R144, -RZ, R37.H1_H1 ;  /* 0x30000025ff900230 */ /* 0x000fc60000004100 */
[----:B------:R-:W-:-:S04]  /*5310*/  FADD.FTZ R145, R200, -R145 ;  /* 0x80000091c8917221 */ /* 0x000fc80000010000 */
[----:B------:R-:W-:-:S04]  /*5320*/  FMUL.FTZ R145, R212, R145 ;  /* 0x00000091d4917220 */ /* 0x000fc80000410000 */
[----:B------:R-:W-:-:S07]  /*5330*/  @P0 FADD.FTZ R145, R145, R144 ;  /* 0x0000009091910221 */ /* 0x000fce0000010000 */
.L_x_2137:
[----:B------:R-:W-:Y:S05]  /*5340*/  BSYNC B0 ;  /* 0x0000000000007941 */ /* 0x000fea0003800000 */
.L_x_2135:
        /* <DEDUP_REMOVED lines=12> */
.L_x_2139:
[----:B------:R-:W-:-:S04]  /*5410*/  FFMA.FTZ R144, R161, R148, R149 ;  /* 0x00000094a1907223 */ /* 0x000fc80000010095 */
[----:B------:R-:W-:Y:S01]  /*5420*/  FADD.FTZ R145, R201, -R144 ;  /* 0x80000090c9917221 */ /* 0x000fe20000010000 */
[----:B------:R-:W-:-:S03]  /*5430*/  @P0 HADD2.F32 R144, -RZ, R38.H0_H0 ;  /* 0x20000026ff900230 */ /* 0x000fc60000004100 */
[----:B------:R-:W-:-:S04]  /*5440*/  FMUL.FTZ R145, R212, R145 ;  /* 0x00000091d4917220 */ /* 0x000fc80000410000 */
[----:B------:R-:W-:-:S07]  /*5450*/  @P0 FADD.FTZ R145, R145, R144 ;  /* 0x0000009091910221 */ /* 0x000fce0000010000 */
.L_x_2140:
[----:B------:R-:W-:Y:S05]  /*5460*/  BSYNC B0 ;  /* 0x0000000000007941 */ /* 0x000fea0003800000 */
.L_x_2138:
        /* <DEDUP_REMOVED lines=12> */
.L_x_2142:
[----:B------:R-:W-:Y:S01]  /*5530*/  FFMA.FTZ R145, R162, R148, R149 ;  /* 0x00000094a2917223 */ /* 0x000fe20000010095 */
[----:B------:R-:W-:-:S03]  /*5540*/  @P0 HADD2.F32 R144, -RZ, R38.H1_H1 ;  /* 0x30000026ff900230 */ /* 0x000fc60000004100 */
[----:B------:R-:W-:-:S04]  /*5550*/  FADD.FTZ R145, R202, -R145 ;  /* 0x80000091ca917221 */ /* 0x000fc80000010000 */
[----:B------:R-:W-:-:S04]  /*5560*/  FMUL.FTZ R145, R212, R145 ;  /* 0x00000091d4917220 */ /* 0x000fc80000410000 */
[----:B------:R-:W-:-:S07]  /*5570*/  @P0 FADD.FTZ R145, R145, R144 ;  /* 0x0000009091910221 */ /* 0x000fce0000010000 */
.L_x_2143:
[----:B------:R-:W-:Y:S05]  /*5580*/  BSYNC B0 ;  /* 0x0000000000007941 */ /* 0x000fea0003800000 */
.L_x_2141:
        /* <DEDUP_REMOVED lines=12> */
.L_x_2145:
[----:B------:R-:W-:-:S04]  /*5650*/  FFMA.FTZ R144, R163, R148, R149 ;  /* 0x00000094a3907223 */ /* 0x000fc80000010095 */
[----:B------:R-:W-:Y:S01]  /*5660*/  FADD.FTZ R145, R203, -R144 ;  /* 0x80000090cb917221 */ /* 0x000fe20000010000 */
[----:B------:R-:W-:-:S03]  /*5670*/  @P0 HADD2.F32 R144, -RZ, R39.H0_H0 ;  /* 0x20000027ff900230 */ /* 0x000fc60000004100 */
[----:B------:R-:W-:-:S04]  /*5680*/  FMUL.FTZ R145, R212, R145 ;  /* 0x00000091d4917220 */ /* 0x000fc80000410000 */
[----:B------:R-:W-:-:S07]  /*5690*/  @P0 FADD.FTZ R145, R145, R144 ;  /* 0x0000009091910221 */ /* 0x000fce0000010000 */
.L_x_2146:
[----:B------:R-:W-:Y:S05]  /*56a0*/  BSYNC B0 ;  /* 0x0000000000007941 */ /* 0x000fea0003800000 */
.L_x_2144:
        /* <DEDUP_REMOVED lines=12> */
.L_x_2148:
[----:B------:R-:W-:Y:S01]  /*5770*/  FFMA.FTZ R149, R164, R148, R149 ;  /* 0x00000094a4957223 */ /* 0x000fe20000010095 */
[----:B------:R-:W-:-:S03]  /*5780*/  @P0 HADD2.F32 R144, -RZ, R39.H1_H1 ;  /* 0x30000027ff900230 */ /* 0x000fc60000004100 */
[----:B------:R-:W-:-:S04]  /*5790*/  FADD.FTZ R149, R204, -R149 ;  /* 0x80000095cc957221 */ /* 0x000fc80000010000 */
[----:B------:R-:W-:-:S04]  /*57a0*/  FMUL.FTZ R149, R212, R149 ;  /* 0x00000095d4957220 */ /* 0x000fc80000410000 */
[----:B------:R-:W-:-:S07]  /*57b0*/  @P0 FADD.FTZ R149, R149, R144 ;  /* 0x0000009095950221 */ /* 0x000fce0000010000 */
.L_x_2149:
[----:B------:R-:W-:Y:S05]  /*57c0*/  BSYNC B0 ;  /* 0x0000000000007941 */ /* 0x000fea0003800000 */
.L_x_2147:
        /* <DEDUP_REMOVED lines=17> */
[----:B------:R-:W-:Y:S05]  /*58e0*/  @!P0 BRA `(.L_x_2150) ;  /* 0xffffffb000048947 */ /* 0x000fea000383ffff */
.L_x_2025:
        /* <DEDUP_REMOVED lines=31> */
.L_x_2029:
[----:B------:R-:W-:Y:S01]  /*5ae0*/  HFMA2.MMA R148, -RZ, RZ, 0, 9.5367431640625e-07 ;  /* 0x00000010ff947435 */ /* 0x000fe200000001ff */
[----:B------:R-:W-:Y:S02]  /*5af0*/  MOV R147, 0x1f ;  /* 0x0000001f00937802 */ /* 0x000fe40000000f00 */
[----:B------:R-:W-:-:S08]  /*5b00*/  MOV R144, 0xffffffff ;  /* 0xffffffff00907802 */ /* 0x000fd00000000f00 */
[----:B-----5:R-:W-:Y:S05]  /*5b10*/  WARPSYNC.COLLECTIVE R144, `(.L_x_2151) ;  /* 0x0000000090087348 */ /* 0x020fea0003c00000 */
[----:B------:R0:W1:Y:S02]  /*5b20*/  SHFL.DOWN P1, R234, R151, R148, R147 ;  /* 0x0800009497ea7389 */ /* 0x0000640000020093 */
[----:B01---5:R-:W-:Y:S01]  /*5b30*/  ENDCOLLECTIVE ;  /* 0x000000000000791b */ /* 0x023fe20003800000 */
.L_x_2151:
[----:B------:R-:W-:Y:S01]  /*5b40*/  FADD.FTZ R149, R234, R151 ;  /* 0x00000097ea957221 */ /* 0x000fe20000010000 */
[----:B------:R-:W-:-:S07]  /*5b50*/  MOV R151, R233 ;  /* 0x000000e900977202 */ /* 0x000fce0000000f00 */
[----:B------:R-:W-:Y:S05]  /*5b60*/  WARPSYNC.COLLECTIVE R144, `(.L_x_2152) ;  /* 0x0000000090087348 */ /* 0x000fea0003c00000 */
[----:B------:R0:W1:Y:S02]  /*5b70*/  SHFL.DOWN P1, R234, R151, R148, R147 ;  /* 0x0800009497ea7389 */ /* 0x0000640000020093 */
[----:B01----:R-:W-:Y:S01]  /*5b80*/  ENDCOLLECTIVE ;  /* 0x000000000000791b */ /* 0x003fe20003800000 */
.L_x_2152:
[----:B------:R-:W-:Y:S01]  /*5b90*/  HFMA2.MMA R148, -RZ, RZ, 0, 4.76837158203125e-07 ;  /* 0x00000008ff947435 */ /* 0x000fe200000001ff */
[----:B------:R-:W-:Y:S02]  /*5ba0*/  MOV R151, R149 ;  /* 0x0000009500977202 */ /* 0x000fe40000000f00 */
[----:B------:R-:W-:-:S08]  /*5bb0*/  MOV R150, R234 ;  /* 0x000000ea00967202 */ /* 0x000fd00000000f00 */
[----:B------:R-:W-:Y:S05]  /*5bc0*/  WARPSYNC.COLLECTIVE R144, `(.L_x_2153) ;  /* 0x0000000090087348 */ /* 0x000fea0003c00000 */
[----:B------:R0:W1:Y:S02]  /*5bd0*/  SHFL.DOWN P1, R234, R151, R148, R147 ;  /* 0x0800009497ea7389 */ /* 0x0000640000020093 */
[----:B01----:R-:W-:Y:S01]  /*5be0*/  ENDCOLLECTIVE ;  /* 0x000000000000791b */ /* 0x003fe20003800000 */
.L_x_2153:
[----:B------:R-:W-:-:S05]  /*5bf0*/  FADD.FTZ R236, R150, R233 ;  /* 0x000000e996ec7221 */ /* 0x000fca0000010000 */
[----:B------:R-:W-:Y:S01]  /*5c00*/  MOV R151, R236 ;  /* 0x000000ec00977202 */ /* 0x000fe20000000f00 */
[----:B------:R-:W-:-:S07]  /*5c10*/  FADD.FTZ R150, R149, R234 ;  /* 0x000000ea95967221 */ /* 0x000fce0000010000 */
[----:B------:R-:W-:Y:S05]  /*5c20*/  WARPSYNC.COLLECTIVE R144, `(.L_x_2154) ;  /* 0x0000000090087348 */ /* 0x000fea0003c00000 */
[----:B------:R0:W1:Y:S02]  /*5c30*/  SHFL.DOWN P1, R234, R151, R148, R147 ;  /* 0x0800009497ea7389 */ /* 0x0000640000020093 */
[----:B01----:R-:W-:Y:S01]  /*5c40*/  ENDCOLLECTIVE ;  /* 0x000000000000791b */ /* 0x003fe20003800000 */
.L_x_2154:
[----:B------:R-:W-:Y:S01]  /*5c50*/  HFMA2.MMA R148, -RZ, RZ, 0, 2.384185791015625e-07 ;  /* 0x00000004ff947435 */ /* 0x000fe200000001ff */
[----:B------:R-:W-:Y:S02]  /*5c60*/  MOV R151, R150 ;  /* 0x0000009600977202 */ /* 0x000fe40000000f00 */
[----:B------:R-:W-:-:S08]  /*5c70*/  MOV R235, R234 ;  /* 0x000000ea00eb7202 */ /* 0x000fd00000000f00 */
[----:B------:R-:W-:Y:S05]  /*5c80*/  WARPSYNC.COLLECTIVE R144, `(.L_x_2155) ;  /* 0x0000000090087348 */ /* 0x000fea0003c00000 */
[----:B------:R0:W1:Y:S02]  /*5c90*/  SHFL.DOWN P1, R234, R151, R148, R147 ;  /* 0x0800009497ea7389 */ /* 0x0000640000020093 */
[----:B01----:R-:W-:Y:S01]  /*5ca0*/  ENDCOLLECTIVE ;  /* 0x000000000000791b */ /* 0x003fe20003800000 */
.L_x_2155:
[----:B------:R-:W-:-:S05]  /*5cb0*/  FADD.FTZ R237, R236, R235 ;  /* 0x000000ebeced7221 */ /* 0x000fca0000010000 */
[----:B------:R-:W-:Y:S01]  /*5cc0*/  MOV R151, R237 ;  /* 0x000000ed00977202 */ /* 0x000fe20000000f00 */
[----:B------:R-:W-:-:S07]  /*5cd0*/  FADD.FTZ R235, R150, R234 ;  /* 0x000000ea96eb7221 */ /* 0x000fce0000010000 */
[----:B------:R-:W-:Y:S05]  /*5ce0*/  WARPSYNC.COLLECTIVE R144, `(.L_x_2156) ;  /* 0x0000000090087348 */ /* 0x000fea0003c00000 */
[----:B------:R0:W1:Y:S02]  /*5cf0*/  SHFL.DOWN P1, R234, R151, R148, R147 ;  /* 0x0800009497ea7389 */ /* 0x0000640000020093 */
[----:B01----:R-:W-:Y:S01]  /*5d00*/  ENDCOLLECTIVE ;  /* 0x000000000000791b */ /* 0x003fe20003800000 */
.L_x_2156:
[----:B------:R-:W-:Y:S01]  /*5d10*/  HFMA2.MMA R148, -RZ, RZ, 0, 1.1920928955078125e-07 ;  /* 0x00000002ff947435 */ /* 0x000fe200000001ff */
[----:B------:R-:W-:Y:S02]  /*5d20*/  MOV R151, R235 ;  /* 0x000000eb00977202 */ /* 0x000fe40000000f00 */
[----:B------:R-:W-:-:S08]  /*5d30*/  MOV R236, R234 ;  /* 0x000000ea00ec7202 */ /* 0x000fd00000000f00 */
[----:B------:R-:W-:Y:S05]  /*5d40*/  WARPSYNC.COLLECTIVE R144, `(.L_x_2157) ;  /* 0x0000000090087348 */ /* 0x000fea0003c00000 */
[----:B------:R0:W1:Y:S02]  /*5d50*/  SHFL.DOWN P1, R234, R151, R148, R147 ;  /* 0x0800009497ea7389 */ /* 0x0000640000020093 */
[----:B01----:R-:W-:Y:S01]  /*5d60*/  ENDCOLLECTIVE ;  /* 0x000000000000791b */ /* 0x003fe20003800000 */
.L_x_2157:
[----:B------:R-:W-:-:S05]  /*5d70*/  FADD.FTZ R236, R237, R236 ;  /* 0x000000ecedec7221 */ /* 0x000fca0000010000 */
[----:B------:R-:W-:Y:S01]  /*5d80*/  MOV R151, R236 ;  /* 0x000000ec00977202 */ /* 0x000fe20000000f00 */
[----:B------:R-:W-:-:S07]  /*5d90*/  FADD.FTZ R233, R235, R234 ;  /* 0x000000eaebe97221 */ /* 0x000fce0000010000 */
[----:B------:R-:W-:Y:S05]  /*5da0*/  WARPSYNC.COLLECTIVE R144, `(.L_x_2158) ;  /* 0x0000000090087348 */ /* 0x000fea0003c00000 */
[----:B------:R0:W1:Y:S02]  /*5db0*/  SHFL.DOWN P1, R234, R151, R148, R147 ;  /* 0x0800009497ea7389 */ /* 0x0000640000020093 */
[----:B01----:R-:W-:Y:S01]  /*5dc0*/  ENDCOLLECTIVE ;  /* 0x000000000000791b */ /* 0x003fe20003800000 */
.L_x_2158:
[----:B------:R-:W-:Y:S01]  /*5dd0*/  HFMA2.MMA R148, -RZ, RZ, 0, 5.9604644775390625e-08 ;  /* 0x00000001ff947435 */ /* 0x000fe200000001ff */
[----:B------:R-:W-:Y:S02]  /*5de0*/  MOV R151, R233 ;  /* 0x000000e900977202 */ /* 0x000fe40000000f00 */
[----:B------:R-:W-:-:S08]  /*5df0*/  MOV R149, R234 ;  /* 0x000000ea00957202 */ /* 0x000fd00000000f00 */
[----:B------:R-:W-:Y:S05]  /*5e00*/  WARPSYNC.COLLECTIVE R144, `(.L_x_2159) ;  /* 0x0000000090087348 */ /* 0x000fea0003c00000 */
[----:B------:R0:W1:Y:S02]  /*5e10*/  SHFL.DOWN P1, R234, R151, R148, R147 ;  /* 0x0800009497ea7389 */ /* 0x0000640000020093 */
[----:B01----:R-:W-:Y:S01]  /*5e20*/  ENDCOLLECTIVE ;  /* 0x000000000000791b */ /* 0x003fe20003800000 */
.L_x_2159:
[----:B------:R-:W-:-:S05]  /*5e30*/  FADD.FTZ R149, R236, R149 ;  /* 0x00000095ec957221 */ /* 0x000fca0000010000 */
[----:B------:R-:W-:Y:S02]  /*5e40*/  MOV R151, R149 ;  /* 0x0000009500977202 */ /* 0x000fe40000000f00 */
[----:B------:R-:W-:-:S07]  /*5e50*/  MOV R150, R234 ;  /* 0x000000ea00967202 */ /* 0x000fce0000000f00 */
[----:B------:R-:W-:Y:S05]  /*5e60*/  WARPSYNC.COLLECTIVE R144, `(.L_x_2160) ;  /* 0x0000000090087348 */ /* 0x000fea0003c00000 */
[----:B------:R0:W1:Y:S02]  /*5e70*/  SHFL.DOWN P1, R234, R151, R148, R147 ;  /* 0x0800009497ea7389 */ /* 0x0000640000020093 */
[----:B01----:R-:W-:Y:S01]  /*5e80*/  ENDCOLLECTIVE ;  /* 0x000000000000791b */ /* 0x003fe20003800000 */
.L_x_2160:
[----:B------:R-:W-:Y:S05]  /*5e90*/  BRA `(.L_x_2161) ;  /* 0xffffffc800147947 */ /* 0x000fea000383ffff */
.L_x_2162:
        /* <DEDUP_REMOVED lines=14> */
.L_x_16493:


//--------------------- .text._ZN10layer_norm13ln_bwd_kernelINS_13Kernel_traitsI6__halfS2_S2_S2_fjLj5120ELj1ELj1ELj4ELj16ENS_18Kernel_traits_baseILj5120ES2_S2_S2_S2_fjLj128EEEEELb0ELb1ELb0ELb0EEEvNS_9BwdParamsE --------------------------
	.section	.text._ZN10layer_norm13ln_bwd_kernelINS_13Kernel_traitsI6__halfS2_S2_S2_fjLj5120ELj1ELj1ELj4ELj16ENS_18Kernel_traits_baseILj5120ES2_S2_S2_S2_fjLj128EEEEELb0ELb1ELb0ELb0EEEvNS_9BwdParamsE,"ax",@progbits
	.align	128
        .global         _ZN10layer_norm13ln_bwd_kernelINS_13Kernel_traitsI6__halfS2_S2_S2_fjLj5120ELj1ELj1ELj4ELj16ENS_18Kernel_traits_baseILj5120ES2_S2_S2_S2_fjLj128EEEEELb0ELb1ELb0ELb0EEEvNS_9BwdParamsE
        .type           _ZN10layer_norm13ln_bwd_kernelINS_13Kernel_traitsI6__halfS2_S2_S2_fjLj5120ELj1ELj1ELj4ELj16ENS_18Kernel_traits_baseILj5120ES2_S2_S2_S2_fjLj128EEEEELb0ELb1ELb0ELb0EEEvNS_9BwdParamsE,@function
        .size           _ZN10layer_norm13ln_bwd_kernelINS_13Kernel_traitsI6__halfS2_S2_S2_fjLj5120ELj1ELj1ELj4ELj16ENS_18Kernel_traits_baseILj5120ES2_S2_S2_S2_fjLj128EEEEELb0ELb1ELb0ELb0EEEvNS_9BwdParamsE,(.L_x_16494 - _ZN10layer_norm13ln_bwd_kernelINS_13Kernel_traitsI6__halfS2_S2_S2_fjLj5120ELj1ELj1ELj4ELj16ENS_18Kernel_traits_baseILj5120ES2_S2_S2_S2_fjLj128EEEEELb0ELb1ELb0ELb0EEEvNS_9BwdParamsE)
        .other          _ZN10layer_norm13ln_bwd_kernelINS_13Kernel_traitsI6__halfS2_S2_S2_fjLj5120ELj1ELj1ELj4ELj16ENS_18Kernel_traits_baseILj5120ES2_S2_S2_S2_fjLj128EEEEELb0ELb1ELb0ELb0EEEvNS_9BwdParamsE,@"STO_CUDA_ENTRY STV_DEFAULT"
_ZN10layer_norm13ln_bwd_kernelINS_13Kernel_traitsI6__halfS2_S2_S2_fjLj5120ELj1ELj1ELj4ELj16ENS_18Kernel_traits_baseILj5120ES2_S2_S2_S2_fjLj128EEEEELb0ELb1ELb0ELb0EEEvNS_9BwdParamsE:
.text._ZN10layer_norm13ln_bwd_kernelINS_13Kernel_traitsI6__halfS2_S2_S2_fjLj5120ELj1ELj1ELj4ELj16ENS_18Kernel_traits_baseILj5120ES2_S2_S2_S2_fjLj128EEEEELb0ELb1ELb0ELb0EEEvNS_9BwdParamsE:
        /* <DEDUP_REMOVED lines=48> */
[----:B------:R-:W5:Y:S05]  /*0300*/  @P0 LDG.E.128 R36, desc[UR4][R46.64] ;  /* 0x000000042e240981 */ /* 0x000f6a000c1e1d00 */
[----:B------:R-:W4:Y:S01]  /*0310*/  @P2 LDC.64 R56, c[0x0][0x278] ;  /* 0x00009e00ff382b82 */ /* 0x000f220000000a00 */
[----:B0-----:R-:W-:-:S07]  /*0320*/  @P1 IMAD.WIDE.U32 R50, R63, 0x10, R50 ;  /* 0x000000103f321825 */ /* 0x001fce00078e0032 */
[----:B------:R-:W0:Y:S01]  /*0330*/  @P3 LDC.64 R58, c[0x0][0x260] ;  /* 0x00009800ff3a3b82 */ /* 0x000e220000000a00 */
[C---:B-1----:R-:W-:Y:S01]  /*0340*/  @P1 IMAD.WIDE.U32 R52, R63.reuse, 0x10, R52 ;  /* 0x000000103f341825 */ /* 0x042fe200078e0034 */
[----:B------:R-:W-:Y:S01]  /*0350*/  @P1 IADD3 R63, R63, 0x80, RZ ;  /* 0x000000803f3f1810 */ /* 0x000fe20007ffe0ff */
[----:B------:R-:W5:Y:S05]  /*0360*/  @P0 LDG.E.128 R16, desc[UR4][R48.64] ;  /* 0x0000000430100981 */ /* 0x000f6a000c1e1d00 */
[----:B------:R-:W1:Y:S01]  /*0370*/  @P3 LDC.64 R60, c[0x0][0x278] ;  /* 0x00009e00ff3c3b82 */ /* 0x000e620000000a00 */
[----:B---3--:R-:W-:Y:S01]  /*0380*/  @P2 IMAD.WIDE.U32 R54, R63, 0x10, R54 ;  /* 0x000000103f362825 */ /* 0x008fe200078e0036 */
[----:B--2---:R-:W-:Y:S01]  /*0390*/  LEA.HI R2, R164, UR6, RZ, 0x19 ;  /* 0x00000006a4027c11 */ /* 0x004fe2000f8fc8ff */
[----:B------:R-:W5:Y:S01]  /*03a0*/  @P1 LDG.E.128 R32, desc[UR4][R50.64] ;  /* 0x0000000432201981 */ /* 0x000f62000c1e1d00 */
[----:B------:R-:W-:-:S02]  /*03b0*/  CS2R R148, SRZ ;  /* 0x0000000000947805 */ /* 0x000fc4000001ff00 */
[----:B------:R-:W-:Y:S02]  /*03c0*/  CS2R R150, SRZ ;  /* 0x0000000000967805 */ /* 0x000fe4000001ff00 */
[----:B------:R-:W-:Y:S01]  /*03d0*/  CS2R R144, SRZ ;  /* 0x0000000000907805 */ /* 0x000fe2000001ff00 */
[----:B------:R-:W5:Y:S01]  /*03e0*/  @P1 LDG.E.128 R12, desc[UR4][R52.64] ;  /* 0x00000004340c1981 */ /* 0x000f62000c1e1d00 */
[C---:B----4-:R-:W-:Y:S01]  /*03f0*/  @P2 IMAD.WIDE.U32 R56, R63.reuse, 0x10, R56 ;  /* 0x000000103f382825 */ /* 0x050fe200078e0038 */
[----:B------:R-:W-:Y:S02]  /*0400*/  @P2 IADD3 R63, R63, 0x80, RZ ;  /* 0x000000803f3f2810 */ /* 0x000fe40007ffe0ff */
[----:B------:R-:W-:Y:S01]  /*0410*/  CS2R R146, SRZ ;  /* 0x0000000000927805 */ /* 0x000fe2000001ff00 */
[----:B------:R-:W5:Y:S01]  /*0420*/  @P2 LDG.E.128 R28, desc[UR4][R54.64] ;  /* 0x00000004361c2981 */ /* 0x000f62000c1e1d00 */
[----:B------:R-:W-:Y:S02]  /*0430*/  CS2R R140, SRZ ;  /* 0x00000000008c7805 */ /* 0x000fe4000001ff00 */
[----:B------:R-:W-:-:S02]  /*0440*/  CS2R R142, SRZ ;  /* 0x00000000008e7805 */ /* 0x000fc4000001ff00 */
[----:B------:R-:W-:Y:S01]  /*0450*/  CS2R R136, SRZ ;  /* 0x0000000000887805 */ /* 0x000fe2000001ff00 */
[----:B------:R2:W5:Y:S01]  /*0460*/  @P2 LDG.E.128 R8, desc[UR4][R56.64] ;  /* 0x0000000438082981 */ /* 0x000562000c1e1d00 */
[----:B0-----:R-:W-:-:S05]  /*0470*/  @P3 IMAD.WIDE.U32 R42, R63, 0x10, R58 ;  /* 0x000000103f2a3825 */ /* 0x001fca00078e003a */
[----:B------:R-:W5:Y:S01]  /*0480*/  @P3 LDG.E.128 R24, desc[UR4][R42.64] ;  /* 0x000000042a183981 */ /* 0x000f62000c1e1d00 */
        /* <DEDUP_REMOVED lines=42> */
[----:B--2---:R-:W-:Y:S02]  /*0730*/  CS2R R56, SRZ ;  /* 0x0000000000387805 */ /* 0x004fe4000001ff00 */
[----:B------:R-:W-:-:S02]  /*0740*/  CS2R R58, SRZ ;  /* 0x00000000003a7805 */ /* 0x000fc4000001ff00 */
[----:B------:R-:W-:Y:S02]  /*0750*/  CS2R R52, SRZ ;  /* 0x0000000000347805 */ /* 0x000fe4000001ff00 */
[----:B------:R-:W-:Y:S02]  /*0760*/  CS2R R54, SRZ ;  /* 0x0000000000367805 */ /* 0x000fe4000001ff00 */
[----:B------:R-:W-:Y:S02]  /*0770*/  CS2R R48, SRZ ;  /* 0x0000000000307805 */ /* 0x000fe4000001ff00 */
[----:B------:R-:W-:Y:S02]  /*0780*/  CS2R R50, SRZ ;  /* 0x0000000000327805 */ /* 0x000fe4000001ff00 */
[----:B0-----:R-:W-:Y:S02]  /*0790*/  CS2R R44, SRZ ;  /* 0x00000000002c7805 */ /* 0x001fe4000001ff00 */
[----:B------:R-:W-:-:S02]  /*07a0*/  CS2R R46, SRZ ;  /* 0x00000000002e7805 */ /* 0x000fc4000001ff00 */
[----:B------:R-:W-:Y:S02]  /*07b0*/  CS2R R40, SRZ ;  /* 0x0000000000287805 */ /* 0x000fe4000001ff00 */
[----:B------:R-:W-:Y:S01]  /*07c0*/  CS2R R42, SRZ ;  /* 0x00000000002a7805 */ /* 0x000fe2000001ff00 */
[----:B------:R-:W-:Y:S06]  /*07d0*/  @P3 BRA `(.L_x_2163) ;  /* 0x0000005000383947 */ /* 0x000fec0003800000 */
[--C-:B-----5:R-:W-:Y:S01]  /*07e0*/  HADD2.F32 R0, -RZ, R160.reuse.H0_H0 ;  /* 0x200000a0ff007230 */ /* 0x120fe20000004100 */
[----:B------:R-:W-:Y:S01]  /*07f0*/  ULDC.64 UR6, c[0x0][0x270] ;  /* 0x00009c0000067ab9 */ /* 0x000fe20000000a00 */
[----:B------:R-:W-:Y:S01]  /*0800*/  HADD2.F32 R3, -RZ, R160.H1_H1 ;  /* 0x300000a0ff037230 */ /* 0x000fe20000004100 */
[----:B------:R-:W-:Y:S01]  /*0810*/  ISETP.NE.U32.AND P3, PT, RZ, UR6, PT ;  /* 0x00000006ff007c0c */ /* 0x000fe2000bf65070 */
[----:B------:R-:W-:Y:S01]  /*0820*/  HADD2.F32 R157, -RZ, R161.H0_H0 ;  /* 0x200000a1ff9d7230 */ /* 0x000fe20000004100 */
[----:B------:R0:W-:Y:S01]  /*0830*/  STL [R1+0x120], R0 ;  /* 0x0001200001007387 */ /* 0x0001e20000100800 */
[----:B------:R-:W-:Y:S01]  /*0840*/  HFMA2.MMA R240, -RZ, RZ, 0, 5.9604644775390625e-08 ;  /* 0x00000001fff07435 */ /* 0x000fe200000001ff */
[----:B------:R-:W-:Y:S01]  /*0850*/  ISETP.NE.AND.EX P3, PT, RZ, UR7, PT, P3 ;  /* 0x00000007ff007c0c */ /* 0x000fe2000bf65330 */
[----:B------:R-:W-:Y:S01]  /*0860*/  HADD2.F32 R252, -RZ, R4.H1_H1 ;  /* 0x30000004fffc7230 */ /* 0x000fe20000004100 */
[----:B------:R1:W-:Y:S01]  /*0870*/  STL [R1+0x11c], R3 ;  /* 0x00011c0301007387 */ /* 0x0003e20000100800 */
[----:B------:R-:W-:-:S02]  /*0880*/  HADD2.F32 R250, -RZ, R5.H0_H0 ;  /* 0x20000005fffa7230 */ /* 0x000fc40000004100 */
[----:B------:R-:W-:Y:S01]  /*0890*/  HADD2.F32 R249, -RZ, R5.H1_H1 ;  /* 0x30000005fff97230 */ /* 0x000fe20000004100 */
[----:B------:R2:W-:Y:S01]  /*08a0*/  STL [R1+0x118], R157 ;  /* 0x0001189d01007387 */ /* 0x0005e20000100800 */
[--C-:B------:R-:W-:Y:S02]  /*08b0*/  HADD2.F32 R248, -RZ, R6.reuse.H0_H0 ;  /* 0x20000006fff87230 */ /* 0x100fe40000004100 */
[----:B0-----:R-:W-:Y:S02]  /*08c0*/  HADD2.F32 R0, -RZ, R161.H1_H1 ;  /* 0x300000a1ff007230 */ /* 0x001fe40000004100 */
[----:B------:R-:W-:Y:S02]  /*08d0*/  HADD2.F32 R247, -RZ, R6.H1_H1 ;  /* 0x30000006fff77230 */ /* 0x000fe40000004100 */
[----:B-1----:R-:W-:Y:S01]  /*08e0*/  HADD2.F32 R3, -RZ, R162.H0_H0 ;  /* 0x200000a2ff037230 */ /* 0x002fe20000004100 */
[----:B------:R0:W-:Y:S01]  /*08f0*/  STL [R1+0x114], R0 ;  /* 0x0001140001007387 */ /* 0x0001e20000100800 */
[----:B------:R-:W-:-:S02]  /*0900*/  HADD2.F32 R246, -RZ, R7.H0_H0 ;  /* 0x20000007fff67230 */ /* 0x000fc40000004100 */
[----:B--2---:R-:W-:Y:S01]  /*0910*/  HADD2.F32 R157, -RZ, R162.H1_H1 ;  /* 0x300000a2ff9d7230 */ /* 0x004fe20000004100 */
[----:B------:R1:W-:Y:S01]  /*0920*/  STL [R1+0x110], R3 ;  /* 0x0001100301007387 */ /* 0x0003e20000100800 */
[----:B------:R-:W-:-:S03]  /*0930*/  HADD2.F32 R245, -RZ, R7.H1_H1 ;  /* 0x30000007fff57230 */ /* 0x000fc60000004100 */
[----:B------:R2:W-:Y:S01]  /*0940*/  STL [R1+0x10c], R157 ;  /* 0x00010c9d01007387 */ /* 0x0005e20000100800 */
[--C-:B0-----:R-:W-:Y:S02]  /*0950*/  HADD2.F32 R0, -RZ, R163.reuse.H0_H0 ;  /* 0x200000a3ff007230 */ /* 0x101fe40000004100 */
[----:B-1----:R-:W-:-:S03]  /*0960*/  HADD2.F32 R3, -RZ, R163.H1_H1 ;  /* 0x300000a3ff037230 */ /* 0x002fc60000004100 */
[----:B------:R0:W-:Y:S01]  /*0970*/  STL [R1+0x108], R0 ;  /* 0x0001080001007387 */ /* 0x0001e20000100800 */
[----:B--2---:R-:W-:-:S03]  /*0980*/  HADD2.F32 R157, -RZ, R36.H0_H0 ;  /* 0x20000024ff9d7230 */ /* 0x004fc60000004100 */
[----:B------:R1:W-:Y:S04]  /*0990*/  STL [R1+0x104], R3 ;  /* 0x0001040301007387 */ /* 0x0003e80000100800 */
[----:B------:R2:W-:Y:S01]  /*09a0*/  STL [R1+0x100], R157 ;  /* 0x0001009d01007387 */ /* 0x0005e20000100800 */
[----:B0-----:R-:W-:Y:S02]  /*09b0*/  HADD2.F32 R0, -RZ, R36.H1_H1 ;  /* 0x30000024ff007230 */ /* 0x001fe40000004100 */
[--C-:B------:R-:W-:Y:S02]  /*09c0*/  HADD2.F32 R36, -RZ, R37.reuse.H1_H1 ;  /* 0x30000025ff247230 */ /* 0x100fe40000004100 */
[----:B-1----:R-:W-:Y:S01]  /*09d0*/  HADD2.F32 R3, -RZ, R37.H0_H0 ;  /* 0x20000025ff037230 */ /* 0x002fe20000004100 */
[----:B------:R0:W-:Y:S01]  /*09e0*/  STL [R1+0xfc], R0 ;  /* 0x0000fc0001007387 */ /* 0x0001e20000100800 */
[----:B--2---:R-:W-:-:S03]  /*09f0*/  MOV R157, RZ ;  /* 0x000000ff009d7202 */ /* 0x004fc60000000f00 */
[----:B------:R1:W-:Y:S04]  /*0a00*/  STL [R1+0xf8], R3 ;  /* 0x0000f80301007387 */ /* 0x0003e80000100800 */
[----:B------:R2:W-:Y:S01]  /*0a10*/  STL [R1+0xf4], R36 ;  /* 0x0000f42401007387 */ /* 0x0005e20000100800 */
[--C-:B0-----:R-:W-:Y:S02]  /*0a20*/  HADD2.F32 R0, -RZ, R38.reuse.H0_H0 ;  /* 0x20000026ff007230 */ /* 0x101fe40000004100 */
[----:B-1----:R-:W-:-:S03]  /*0a30*/  HADD2.F32 R3, -RZ, R38.H1_H1 ;  /* 0x30000026ff037230 */ /* 0x002fc60000004100 */
[----:B------:R0:W-:Y:S01]  /*0a40*/  STL [R1+0xf0], R0 ;  /* 0x0000f00001007387 */ /* 0x0001e20000100800 */
[----:B--2---:R-:W-:-:S03]  /*0a50*/  HADD2.F32 R36, -RZ, R39.H0_H0 ;  /* 0x20000027ff247230 */ /* 0x004fc60000004100 */
[----:B------:R1:W-:Y:S04]  /*0a60*/  STL [R1+0xec], R3 ;  /* 0x0000ec0301007387 */ /* 0x0003e80000100800 */
[----:B------:R-:W-:Y:S01]  /*0a70*/  STL [R1+0xe8], R36 ;  /* 0x0000e82401007387 */ /* 0x000fe20000100800 */
[----:B0-----:R-:W-:Y:S02]  /*0a80*/  HADD2.F32 R0, -RZ, R39.H1_H1 ;  /* 0x30000027ff007230 */ /* 0x001fe40000004100 */
[----:B-1----:R-:W-:-:S03]  /*0a90*/  HADD2.F32 R3, -RZ, R32.H0_H0 ;  /* 0x20000020ff037230 */ /* 0x002fc60000004100 */
[----:B------:R0:W-:Y:S01]  /*0aa0*/  STL [R1+0xe4], R0 ;  /* 0x0000e40001007387 */ /* 0x0001e20000100800 */
[----:B------:R-:W-:-:S03]  /*0ab0*/  HADD2.F32 R32, -RZ, R32.H1_H1 ;  /* 0x30000020ff207230 */ /* 0x000fc60000004100 */
[----:B------:R1:W-:Y:S04]  /*0ac0*/  STL [R1+0xe0], R3 ;  /* 0x0000e00301007387 */ /* 0x0003e80000100800 */
        /* <DEDUP_REMOVED lines=8> */
[----:B-1----:R-:W-:-:S03]  /*0b50*/  HADD2.F32 R3, -RZ, R35.H0_H0 ;  /* 0x20000023ff037230 */ /* 0x002fc60000004100 */
[----:B------:R0:W-:Y:S01]  /*0b60*/  STL [R1+0xcc], R0 ;  /* 0x0000cc0001007387 */ /* 0x0001e20000100800 */
[----:B--2---:R-:W-:-:S03]  /*0b70*/  HADD2.F32 R32, -RZ, R35.H1_H1 ;  /* 0x30000023ff207230 */ /* 0x004fc60000004100 */
[----:B------:R1:W-:Y:S04]  /*0b80*/  STL [R1+0xc8], R3 ;  /* 0x0000c80301007387 */ /* 0x0003e80000100800 */
[----:B------:R-:W-:Y:S01]  /*0b90*/  STL [R1+0xc4], R32 ;  /* 0x0000c42001007387 */ /* 0x000fe20000100800 */
[--C-:B0-----:R-:W-:Y:S02]  /*0ba0*/  HADD2.F32 R0, -RZ, R28.reuse.H0_H0 ;  /* 0x2000001cff007230 */ /* 0x101fe40000004100 */
[----:B-1----:R-:W-:-:S03]  /*0bb0*/  HADD2.F32 R3, -RZ, R28.H1_H1 ;  /* 0x3000001cff037230 */ /* 0x002fc60000004100 */
[----:B------:R0:W-:Y:S01]  /*0bc0*/  STL [R1+0xc0], R0 ;  /* 0x0000c00001007387 */ /* 0x0001e20000100800 */
[----:B------:R-:W-:-:S03]  /*0bd0*/  HADD2.F32 R28, -RZ, R29.H0_H0 ;  /* 0x2000001dff1c7230 */ /* 0x000fc60000004100 */
[----:B------:R1:W-:Y:S04]  /*0be0*/  STL [R1+0xbc], R3 ;  /* 0x0000bc0301007387 */ /* 0x0003e80000100800 */
[----:B------:R2:W-:Y:S01]  /*0bf0*/  STL [R1+0xb8], R28 ;  /* 0x0000b81c01007387 */ /* 0x0005e20000100800 */
[----:B0-----:R-:W-:Y:S02]  /*0c00*/  HADD2.F32 R0, -RZ, R29.H1_H1 ;  /* 0x3000001dff007230 */ /* 0x001fe40000004100 */
[----:B-1----:R-:W-:-:S03]  /*0c10*/  HADD2.F32 R3, -RZ, R30.H0_H0 ;  /* 0x2000001eff037230 */ /* 0x002fc60000004100 */
[----:B------:R0:W-:Y:S01]  /*0c20*/  STL [R1+0xb4], R0 ;  /* 0x0000b40001007387 */ /* 0x0001e20000100800 */
[----:B--2---:R-:W-:-:S03]  /*0c30*/  HADD2.F32 R28, -RZ, R30.H1_H1 ;  /* 0x3000001eff1c7230 */ /* 0x004fc60000004100 */
        /* <DEDUP_REMOVED lines=9> */
[--C-:B------:R-:W-:Y:S02]  /*0cd0*/  HADD2.F32 R24, -RZ, R25.reuse.H1_H1 ;  /* 0x30000019ff187230 */ /* 0x100fe40000004100 */
[----:B-1----:R-:W-:Y:S01]  /*0ce0*/  HADD2.F32 R3, -RZ, R25.H0_H0 ;  /* 0x20000019ff037230 */ /* 0x002fe20000004100 */
[----:B------:R0:W-:Y:S04]  /*0cf0*/  STL [R1+0x9c], R0 ;  /* 0x00009c0001007387 */ /* 0x0001e80000100800 */
[----:B------:R1:W-:Y:S04]  /*0d00*/  STL [R1+0x98], R3 ;  /* 0x0000980301007387 */ /* 0x0003e80000100800 */
[----:B------:R2:W-:Y:S01]  /*0d10*/  STL [R1+0x94], R24 ;  /* 0x0000941801007387 */ /* 0x0005e20000100800 */
[----:B0-----:R-:W-:-:S02]  /*0d20*/  HADD2.F32 R0, -RZ, R26.H0_H0 ;  /* 0x2000001aff007230 */ /* 0x001fc40000004100 */
        /* <DEDUP_REMOVED lines=62> */
[----:B--2---:R-:W-:-:S03]  /*1110*/  HADD2.F32 R8, -RZ, R10.H1_H1 ;  /* 0x3000000aff087230 */ /* 0x004fc60000004100 */
[----:B------:R1:W-:Y:S01]  /*1120*/  STL [R1+0x14], R3 ;  /* 0x0000140301007387 */ /* 0x0003e20000100800 */
[----:B0-----:R-:W-:Y:S02]  /*1130*/  HADD2.F32 R0, -RZ, R10.H0_H0 ;  /* 0x2000000aff007230 */ /* 0x001fe40000004100 */
[----:B-1----:R-:W-:-:S03]  /*1140*/  HADD2.F32 R3, -RZ, R11.H1_H1 ;  /* 0x3000000bff037230 */ /* 0x002fc60000004100 */
[----:B------:R0:W-:Y:S04]  /*1150*/  STL [R1+0x10], R0 ;  /* 0x0000100001007387 */ /* 0x0001e80000100800 */
[----:B------:R-:W-:Y:S01]  /*1160*/  STL [R1+0xc], R8 ;  /* 0x00000c0801007387 */ /* 0x000fe20000100800 */
[----:B0-----:R-:W-:-:S05]  /*1170*/  HADD2.F32 R0, -RZ, R11.H0_H0 ;  /* 0x2000000bff007230 */ /* 0x001fca0000004100 */
[----:B------:R0:W-:Y:S04]  /*1180*/  STL [R1+0x8], R0 ;  /* 0x0000080001007387 */ /* 0x0001e80000100800 */
[----:B------:R1:W-:Y:S01]  /*1190*/  STL [R1+0x4], R3 ;  /* 0x0000040301007387 */ /* 0x0003e20000100800 */
[----:B0-----:R-:W-:-:S05]  /*11a0*/  HADD2.F32 R0, -RZ, R4.H0_H0 ;  /* 0x20000004ff007230 */ /* 0x001fca0000004100 */
[----:B------:R1:W-:Y:S02]  /*11b0*/  STL [R1], R0 ;  /* 0x0000000001007387 */ /* 0x0003e40000100800 */
.L_x_2185:
[----:B0-----:R-:W0:Y:S01]  /*11c0*/  @P3 LDC.64 R10, c[0x0][0x270] ;  /* 0x00009c00ff0a3b82 */ /* 0x001e220000000a00 */
[----:B-----5:R-:W-:Y:S02]  /*11d0*/  SHF.R.S32.HI R12, RZ, 0x1f, R2 ;  /* 0x0000001fff0c7819 */ /* 0x020fe40000011402 */
[----:B------:R-:W-:-:S05]  /*11e0*/  ISETP.NE.AND P5, PT, R244, RZ, PT ;  /* 0x000000fff400720c */ /* 0x000fca0003fa5270 */
[----:B--234-:R-:W2:Y:S01]  /*11f0*/  LDC.64 R174, c[0x0][0x250] ;  /* 0x00009400ffae7b82 */ /* 0x01cea20000000a00 */
[----:B0-----:R-:W-:-:S04]  /*1200*/  @P3 LEA R10, P4, R2, R10, 0x1 ;  /* 0x0000000a020a3211 */ /* 0x001fc800078808ff */
[----:B------:R-:W-:-:S05]  /*1210*/  @P3 LEA.HI.X R11, R2, R11, R12, 0x1, P4 ;  /* 0x0000000b020b3211 */ /* 0x000fca00020f0c0c */
[----:B------:R2:W3:Y:S02]  /*1220*/  @P3 LDG.E.U16 R172, desc[UR4][R10.64] ;  /* 0x000000040aac3981 */ /* 0x0004e4000c1e1500 */
[----:B--2---:R-:W-:-:S05]  /*1230*/  IMAD.WIDE R10, R2, 0x4, R174 ;  /* 0x00000004020a7825 */ /* 0x004fca00078e02ae */
[----:B------:R0:W2:Y:S02]  /*1240*/  LDG.E R202, desc[UR4][R10.64] ;  /* 0x000000040aca7981 */ /* 0x0000a4000c1e1900 */
[----:B0-----:R-:W0:Y:S01]  /*1250*/  LDC.64 R10, c[0x0][0x258] ;  /* 0x00009600ff0a7b82 */ /* 0x001e220000000a00 */
[----:B------:R-:W4:Y:S01]  /*1260*/  S2R R173, SR_TID.X ;  /* 0x0000000000ad7919 */ /* 0x000f220000002100 */
[----:B------:R-:W-:Y:S01]  /*1270*/  MOV R241, UR20 ;  /* 0x0000001400f17c02 */ /* 0x000fe20008000f00 */
[----:B------:R-:W-:Y:S01]  /*1280*/  BSSY B0, `(.L_x_2164) ;  /* 0x000006c000007945 */ /* 0x000fe20003800000 */
[----:B------:R-:W-:Y:S01]  /*1290*/  ISETP.NE.AND P6, PT, RZ, UR8, PT ;  /* 0x00000008ff007c0c */ /* 0x000fe2000bfc5270 */
[----:B0-----:R-:W-:-:S05]  /*12a0*/  IMAD.WIDE R10, R2, 0x4, R10 ;  /* 0x00000004020a7825 */ /* 0x001fca00078e020a */
[----:B------:R0:W5:Y:S01]  /*12b0*/  LDG.E R12, desc[UR4][R10.64] ;  /* 0x000000040a0c7981 */ /* 0x000162000c1e1900 */
[----:B------:R-:W-:Y:S02]  /*12c0*/  MOV R203, RZ ;  /* 0x000000ff00cb7202 */ /* 0x000fe40000000f00 */
[----:B------:R-:W-:Y:S02]  /*12d0*/  MOV R216, RZ ;  /* 0x000000ff00d87202 */ /* 0x000fe40000000f00 */
[----:B----4-:R-:W-:Y:S01]  /*12e0*/  LOP3.LUT R242, R173, 0x7f, RZ, 0xc0, !PT ;  /* 0x0000007fadf27812 */ /* 0x010fe200078ec0ff */
[----:B0-----:R-:W-:Y:S01]  /*12f0*/  IMAD R11, R2, R241, RZ ;  /* 0x000000f1020b7224 */ /* 0x001fe200078e02ff */
[----:B------:R-:W-:Y:S01]  /*1300*/  MOV R10, 0x3f800000 ;  /* 0x3f800000000a7802 */ /* 0x000fe20000000f00 */
[----:B---3--:R-:W-:-:S03]  /*1310*/  @P3 HADD2.F32 R10, -RZ, R172.H0_H0 ;  /* 0x200000acff0a3230 */ /* 0x008fc60000004100 */
[----:B------:R-:W-:-:S04]  /*1320*/  SHF.R.S32.HI R172, RZ, 0x1f, R11 ;  /* 0x0000001fffac7819 */ /* 0x000fc8000001140b */
[----:B------:R-:W-:-:S04]  /*1330*/  LEA.HI R11, R172, R11, RZ, 0x3 ;  /* 0x0000000bac0b7211 */ /* 0x000fc800078f18ff */
[----:B------:R-:W-:-:S04]  /*1340*/  LEA.HI.SX32 R11, R11, R242, 0x1d ;  /* 0x000000f20b0b7211 */ /* 0x000fc800078feaff */
[----:B------:R-:W-:Y:S02]  /*1350*/  MOV R176, R11 ;  /* 0x0000000b00b07202 */ /* 0x000fe40000000f00 */
[----:B--2---:R-:W-:Y:S01]  /*1360*/  FSEL R202, R202, RZ, !P6 ;  /* 0x000000ffcaca7208 */ /* 0x004fe20007000000 */
[----:B------:R-:W-:Y:S06]  /*1370*/  @!P5 BRA `(.L_x_2165) ;  /* 0x000000040070d947 */ /* 0x000fec0003800000 */
[----:B------:R-:W-:Y:S01]  /*1380*/  ISETP.NE.U32.AND P4, PT, RZ, UR10, PT ;  /* 0x0000000aff007c0c */ /* 0x000fe2000bf85070 */
[----:B------:R-:W0:Y:S01]  /*1390*/  LDC.64 R176, c[0x0][0x2b8] ;  /* 0x0000ae00ffb07b82 */ /* 0x000e220000000a00 */
[----:B------:R-:W2:Y:S02]  /*13a0*/  LDL R183, [R1+0x11c] ;  /* 0x00011c0001b77983 */ /* 0x000ea40000100800 */
[----:B------:R-:W-:Y:S02]  /*13b0*/  ISETP.NE.AND.EX P4, PT, RZ, UR11, PT, P4 ;  /* 0x0000000bff007c0c */ /* 0x000fe4000bf85340 */
[----:B------:R-:W3:Y:S04]  /*13c0*/  LDL R234, [R1+0x120] ;  /* 0x0001200001ea7983 */ /* 0x000ee80000100800 */
[----:B------:R-:W4:Y:S04]  /*13d0*/  LDL R232, [R1+0x118] ;  /* 0x0001180001e87983 */ /* 0x000f280000100800 */
[----:B------:R-:W4:Y:S03]  /*13e0*/  LDL R251, [R1+0x114] ;  /* 0x0001140001fb7983 */ /* 0x000f260000100800 */
[C---:B------:R-:W-:Y:S01]  /*13f0*/  @P4 LEA R172, P5, R11.reuse, UR10, 0x4 ;  /* 0x0000000a0bac4c11 */ /* 0x040fe2000f8a20ff */
[----:B------:R-:W4:Y:S03]  /*1400*/  LDL R216, [R1+0x110] ;  /* 0x0001100001d87983 */ /* 0x000f260000100800 */
[C---:B------:R-:W-:Y:S01]  /*1410*/  @P4 LEA.HI.X R173, R11.reuse, UR11, RZ, 0x4, P5 ;  /* 0x0000000b0bad4c11 */ /* 0x040fe2000a8f24ff */
[----:B------:R-:W4:Y:S04]  /*1420*/  LDL R203, [R1+0x10c] ;  /* 0x00010c0001cb7983 */ /* 0x000f280000100800 */
[----:B------:R1:W5:Y:S01]  /*1430*/  @P4 LDG.E.128 R36, desc[UR4][R172.64] ;  /* 0x00000004ac244981 */ /* 0x000362000c1e1d00 */
[----:B0-----:R-:W-:-:S06]  /*1440*/  IMAD.WIDE.U32 R176, R11, 0x10, R176 ;  /* 0x000000100bb07825 */ /* 0x001fcc00078e00b0 */
[----:B------:R-:W2:Y:S01]  /*1450*/  LDG.E.128 R176, desc[UR4][R176.64] ;  /* 0x00000004b0b07981 */ /* 0x000ea2000c1e1d00 */
[----:B-1----:R-:W-:-:S04]  /*1460*/  LEA R172, P4, R11, UR12, 0x4 ;  /* 0x0000000c0bac7c11 */ /* 0x002fc8000f8820ff */
[----:B------:R-:W-:-:S06]  /*1470*/  LEA.HI.X R173, R11, UR13, RZ, 0x4, P4 ;  /* 0x0000000d0bad7c11 */ /* 0x000fcc000a0f24ff */
[----:B------:R-:W3:Y:S01]  /*1480*/  LDG.E.128 R172, desc[UR4][R172.64] ;  /* 0x00000004acac7981 */ /* 0x000ee2000c1e1d00 */
[--C-:B--2---:R-:W-:Y:S02]  /*1490*/  HADD2.F32 R182, -RZ, R176.reuse.H0_H0 ;  /* 0x200000b0ffb67230 */ /* 0x104fe40000004100 */
[----:B------:R-:W-:Y:S02]  /*14a0*/  HADD2.F32 R176, -RZ, R176.H1_H1 ;  /* 0x300000b0ffb07230 */ /* 0x000fe40000004100 */
[----:B---3--:R-:W-:-:S03]  /*14b0*/  HADD2.F32 R0, -RZ, R172.H1_H1 ;  /* 0x300000acff007230 */ /* 0x008fc60000004100 */
[----:B------:R-:W-:Y:S02]  /*14c0*/  FMUL.FTZ R238, R183, R176 ;  /* 0x000000b0b7ee7220 */ /* 0x000fe40000410000 */
[----:B------:R-:W2:Y:S01]  /*14d0*/  LDL R183, [R1+0x108] ;  /* 0x0001080001b77983 */ /* 0x000ea20000100800 */
[----:B------:R-:W-:-:S04]  /*14e0*/  FADD.FTZ R186, -R202, R0 ;  /* 0x00000000caba7221 */ /* 0x000fc80000010100 */
[----:B-----5:R-:W-:Y:S01]  /*14f0*/  FMUL.FTZ R186, R12, R186 ;  /* 0x000000ba0cba7220 */ /* 0x020fe20000410000 */
[----:B------:R-:W-:-:S03]  /*1500*/  FADD.FTZ R117, R117, R176 ;  /* 0x000000b075757221 */ /* 0x000fc60000010000 */
[----:B------:R-:W-:Y:S02]  /*1510*/  FFMA.FTZ R157, R186, R176, R157 ;  /* 0x000000b0ba9d7223 */ /* 0x000fe4000001009d */
[----:B------:R-:W3:Y:S01]  /*1520*/  LDL R176, [R1+0x104] ;  /* 0x0001040001b07983 */ /* 0x000ee20000100800 */
[----:B------:R-:W-:Y:S02]  /*1530*/  HADD2.F32 R181, -RZ, R172.H0_H0 ;  /* 0x200000acffb57230 */ /* 0x000fe40000004100 */
[--C-:B------:R-:W-:Y:S02]  /*1540*/  HADD2.F32 R27, -RZ, R173.reuse.H0_H0 ;  /* 0x200000adff1b7230 */ /* 0x100fe40000004100 */
[----:B------:R-:W-:Y:S02]  /*1550*/  HADD2.F32 R180, -RZ, R173.H1_H1 ;  /* 0x300000adffb47230 */ /* 0x000fe40000004100 */
[--C-:B------:R-:W-:Y:S02]  /*1560*/  HADD2.F32 R173, -RZ, R174.reuse.H0_H0 ;  /* 0x200000aeffad7230 */ /* 0x100fe40000004100 */
[----:B------:R-:W-:-:S02]  /*1570*/  HADD2.F32 R174, -RZ, R174.H1_H1 ;  /* 0x300000aeffae7230 */ /* 0x000fc40000004100 */
[C---:B------:R-:W-:Y:S01]  /*1580*/  FADD.FTZ R181, -R202.reuse, R181 ;  /* 0x000000b5cab57221 */ /* 0x040fe20000010100 */
[C---:B------:R-:W-:Y:S01]  /*1590*/  FADD.FTZ R180, -R202.reuse, R180 ;  /* 0x000000b4cab47221 */ /* 0x040fe20000010100 */
[C---:B------:R-:W-:Y:S01]  /*15a0*/  FADD.FTZ R185, -R202.reuse, R27 ;  /* 0x0000001bcab97221 */ /* 0x040fe20000010100 */
[C---:B------:R-:W-:Y:S01]  /*15b0*/  FADD.FTZ R173, -R202.reuse, R173 ;  /* 0x000000adcaad7221 */ /* 0x040fe20000010100 */
[----:B------:R-:W-:Y:S01]  /*15c0*/  FADD.FTZ R174, -R202, R174 ;  /* 0x000000aecaae7221 */ /* 0x000fe20000010100 */
[----:B------:R-:W-:Y:S01]  /*15d0*/  FMUL.FTZ R0, R12, R181 ;  /* 0x000000b50c007220 */ /* 0x000fe20000410000 */
[----:B------:R-:W-:Y:S01]  /*15e0*/  FMUL.FTZ R27, R234, R182 ;  /* 0x000000b6ea1b7220 */ /* 0x000fe20000410000 */
[----:B------:R-:W-:Y:S02]  /*15f0*/  HADD2.F32 R237, -RZ, R177.H0_H0 ;  /* 0x200000b1ffed7230 */ /* 0x000fe40000004100 */
[C---:B------:R-:W-:Y:S01]  /*1600*/  FMUL.FTZ R184, R12.reuse, R180 ;  /* 0x000000b40cb87220 */ /* 0x040fe20000410000 */
[C---:B------:R-:W-:Y:S01]  /*1610*/  FMUL.FTZ R185, R12.reuse, R185 ;  /* 0x000000b90cb97220 */ /* 0x040fe20000410000 */
[C---:B------:R-:W-:Y:S01]  /*1620*/  FMUL.FTZ R180, R12.reuse, R173 ;  /* 0x000000ad0cb47220 */ /* 0x040fe20000410000 */
[----:B------:R-:W-:Y:S01]  /*1630*/  FMUL.FTZ R181, R12, R174 ;  /* 0x000000ae0cb57220 */ /* 0x000fe20000410000 */
[----:B------:R-:W-:Y:S01]  /*1640*/  FADD.FTZ R174, RZ, R27 ;  /* 0x0000001bffae7221 */ /* 0x000fe20000010000 */
[----:B------:R-:W-:Y:S01]  /*1650*/  FFMA.FTZ R173, R0, R27, RZ ;  /* 0x0000001b00ad7223 */ /* 0x000fe200000100ff */
[----:B------:R-:W-:-:S02]  /*1660*/  HADD2.F32 R172, -RZ, R175.H0_H0 ;  /* 0x200000afffac7230 */ /* 0x000fc40000004100 */
[----:B------:R-:W-:Y:S01]  /*1670*/  FADD.FTZ R118, R118, R237 ;  /* 0x000000ed76767221 */ /* 0x000fe20000010000 */
[----:B------:R-:W-:Y:S02]  /*1680*/  HADD2.F32 R177, -RZ, R177.H1_H1 ;  /* 0x300000b1ffb17230 */ /* 0x000fe40000004100 */
[-C--:B------:R-:W-:Y:S01]  /*1690*/  FFMA.FTZ R158, R185, R237.reuse, R158 ;  /* 0x000000edb99e7223 */ /* 0x080fe2000001009e */
[----:B----4-:R-:W-:Y:S01]  /*16a0*/  FMUL.FTZ R237, R232, R237 ;  /* 0x000000ede8ed7220 */ /* 0x010fe20000410000 */
[----:B------:R-:W-:Y:S01]  /*16b0*/  FADD.FTZ R174, R174, R238 ;  /* 0x000000eeaeae7221 */ /* 0x000fe20000010000 */
[----:B------:R-:W-:Y:S01]  /*16c0*/  FFMA.FTZ R173, R186, R238, R173 ;  /* 0x000000eebaad7223 */ /* 0x000fe200000100ad */
[--C-:B------:R-:W-:Y:S02]  /*16d0*/  HADD2.F32 R235, -RZ, R178.reuse.H0_H0 ;  /* 0x200000b2ffeb7230 */ /* 0x100fe40000004100 */
[----:B------:R-:W-:Y:S01]  /*16e0*/  FADD.FTZ R116, R116, R182 ;  /* 0x000000b674747221 */ /* 0x000fe20000010000 */
[----:B------:R-:W-:Y:S01]  /*16f0*/  FFMA.FTZ R156, R0, R182, R156 ;  /* 0x000000b6009c7223 */ /* 0x000fe2000001009c */
[----:B------:R-:W-:Y:S01]  /*1700*/  FADD.FTZ R182, -R202, R172 ;  /* 0x000000accab67221 */ /* 0x000fe20000010100 */
[----:B------:R-:W-:Y:S01]  /*1710*/  FMUL.FTZ R236, R251, R177 ;  /* 0x000000b1fbec7220 */ /* 0x000fe20000410000 */
[----:B------:R-:W-:Y:S01]  /*1720*/  FADD.FTZ R172, R174, R237 ;  /* 0x000000edaeac7221 */ /* 0x000fe20000010000 */
[----:B------:R-:W-:Y:S01]  /*1730*/  FFMA.FTZ R173, R185, R237, R173 ;  /* 0x000000edb9ad7223 */ /* 0x000fe200000100ad */
[----:B------:R-:W-:-:S02]  /*1740*/  HADD2.F32 R178, -RZ, R178.H1_H1 ;  /* 0x300000b2ffb27230 */ /* 0x000fc40000004100 */
[----:B------:R-:W-:Y:S01]  /*1750*/  FADD.FTZ R112, R112, R235 ;  /* 0x000000eb70707221 */ /* 0x000fe20000010000 */
[-C--:B------:R-:W-:Y:S01]  /*1760*/  FFMA.FTZ R152, R180, R235.reuse, R152 ;  /* 0x000000ebb4987223 */ /* 0x080fe20000010098 */
[----:B------:R-:W-:Y:S01]  /*1770*/  FMUL.FTZ R235, R216, R235 ;  /* 0x000000ebd8eb7220 */ /* 0x000fe20000410000 */
[----:B------:R-:W-:Y:S01]  /*1780*/  FADD.FTZ R172, R172, R236 ;  /* 0x000000ecacac7221 */ /* 0x000fe20000010000 */
[----:B------:R-:W-:Y:S01]  /*1790*/  FFMA.FTZ R173, R184, R236, R173 ;  /* 0x000000ecb8ad7223 */ /* 0x000fe200000100ad */
[----:B------:R-:W-:Y:S02]  /*17a0*/  HADD2.F32 R233, -RZ, R179.H0_H0 ;  /* 0x200000b3ffe97230 */ /* 0x000fe40000004100 */
[----:B------:R-:W-:Y:S01]  /*17b0*/  FMUL.FTZ R182, R12, R182 ;  /* 0x000000b60cb67220 */ /* 0x000fe20000410000 */
[----:B------:R-:W-:Y:S02]  /*17c0*/  HADD2.F32 R175, -RZ, R175.H1_H1 ;  /* 0x300000afffaf7230 */ /* 0x000fe40000004100 */
[----:B------:R-:W-:Y:S01]  /*17d0*/  FMUL.FTZ R234, R203, R178 ;  /* 0x000000b2cbea7220 */ /* 0x000fe20000410000 */
[----:B------:R-:W-:Y:S01]  /*17e0*/  FADD.FTZ R172, R172, R235 ;  /* 0x000000ebacac7221 */ /* 0x000fe20000010000 */
[----:B------:R-:W-:Y:S01]  /*17f0*/  FFMA.FTZ R173, R180, R235, R173 ;  /* 0x000000ebb4ad7223 */ /* 0x000fe200000100ad */
[----:B------:R-:W-:-:S02]  /*1800*/  HADD2.F32 R179, -RZ, R179.H1_H1 ;  /* 0x300000b3ffb37230 */ /* 0x000fc40000004100 */
[----:B------:R-:W-:Y:S01]  /*1810*/  FADD.FTZ R114, R114, R233 ;  /* 0x000000e972727221 */ /* 0x000fe20000010000 */
[----:B------:R-:W-:Y:S01]  /*1820*/  FFMA.FTZ R154, R182, R233, R154 ;  /* 0x000000e9b69a7223 */ /* 0x000fe2000001009a */
[----:B------:R-:W-:Y:S01]  /*1830*/  FADD.FTZ R175, -R202, R175 ;  /* 0x000000afcaaf7221 */ /* 0x000fe20000010100 */
[----:B------:R-:W-:Y:S01]  /*1840*/  FADD.FTZ R172, R172, R234 ;  /* 0x000000eaacac7221 */ /* 0x000fe20000010000 */
[----:B------:R-:W-:Y:S01]  /*1850*/  FFMA.FTZ R173, R181, R234, R173 ;  /* 0x000000eab5ad7223 */ /* 0x000fe200000100ad */
[----:B------:R-:W-:Y:S01]  /*1860*/  FADD.FTZ R119, R119, R177 ;  /* 0x000000b177777221 */ /* 0x000fe20000010000 */
[----:B------:R-:W-:Y:S01]  /*1870*/  FFMA.FTZ R159, R184, R177, R159 ;  /* 0x000000b1b89f7223 */ /* 0x000fe2000001009f */
[----:B------:R-:W-:Y:S01]  /*1880*/  FADD.FTZ R113, R113, R178 ;  /* 0x000000b271717221 */ /* 0x000fe20000010000 */
[----:B------:R-:W-:Y:S01]  /*1890*/  FFMA.FTZ R153, R181, R178, R153 ;  /* 0x000000b2b5997223 */ /* 0x000fe20000010099 */
[----:B------:R-:W-:Y:S01]  /*18a0*/  FADD.FTZ R115, R115, R179 ;  /* 0x000000b373737221 */ /* 0x000fe20000010000 */
[----:B--2---:R-:W-:Y:S01]  /*18b0*/  FMUL.FTZ R233, R183, R233 ;  /* 0x000000e9b7e97220 */ /* 0x004fe20000410000 */
[----:B------:R-:W-:-:S03]  /*18c0*/  FMUL.FTZ R183, R12, R175 ;  /* 0x000000af0cb77220 */ /* 0x000fc60000410000 */
[----:B------:R-:W-:Y:S01]  /*18d0*/  FADD.FTZ R172, R172, R233 ;  /* 0x000000e9acac7221 */ /* 0x000fe20000010000 */
[----:B------:R-:W-:Y:S01]  /*18e0*/  FFMA.FTZ R173, R182, R233, R173 ;  /* 0x000000e9b6ad7223 */ /* 0x000fe200000100ad */
[-C--:B------:R-:W-:Y:S01]  /*18f0*/  FFMA.FTZ R155, R183, R179.reuse, R155 ;  /* 0x000000b3b79b7223 */ /* 0x080fe2000001009b */
[----:B---3--:R-:W-:Y:S01]  /*1900*/  FMUL.FTZ R232, R176, R179 ;  /* 0x000000b3b0e87220 */ /* 0x008fe20000410000 */
[----:B------:R-:W-:-:S03]  /*1910*/  IADD3 R176, R11, 0x80, RZ ;  /* 0x000000800bb07810 */ /* 0x000fc60007ffe0ff */
[----:B------:R-:W-:Y:S01]  /*1920*/  FADD.FTZ R203, R172, R232 ;  /* 0x000000e8accb7221 */ /* 0x000fe20000010000 */
[----:B------:R-:W-:-:S07]  /*1930*/  FFMA.FTZ R216, R183, R232, R173 ;  /* 0x000000e8b7d87223 */ /* 0x000fce00000100ad */
.L_x_2165:
[----:B------:R-:W-:Y:S05]  /*1940*/  BSYNC B0 ;  /* 0x0000000000007941 */ /* 0x000fea0003800000 */
.L_x_2164:
[----:B------:R-:W-:Y:S04]  /*1950*/  BSSY B0, `(.L_x_2166) ;  /* 0x000005e000007945 */ /* 0x000fe80003800000 */
[----:B------:R-:W-:Y:S05]  /*1960*/  @!P0 BRA `(.L_x_2167) ;  /* 0x0000000400708947 */ /* 0x000fea0003800000 */
        /* <DEDUP_REMOVED lines=9> */
[----:B------:R-:W-:-:S05]  /*1a00*/  @P4 LEA.HI.X R15, R176, UR11, RZ, 0x4, P5 ;  /* 0x0000000bb00f4c11 */ /* 0x000fca000a8f24ff */
[----:B------:R1:W5:Y:S01]  /*1a10*/  @P4 LDG.E.128 R32, desc[UR4][R14.64] ;  /* 0x000000040e204981 */ /* 0x000362000c1e1d00 */
[----:B------:R-:W-:-:S04]  /*1a20*/  LEA R16, P4, R176, UR12, 0x4 ;  /* 0x0000000cb0107c11 */ /* 0x000fc8000f8820ff */
[C---:B------:R-:W-:Y:S01]  /*1a30*/  LEA.HI.X R17, R176.reuse, UR13, RZ, 0x4, P4 ;  /* 0x0000000db0117c11 */ /* 0x040fe2000a0f24ff */
[----:B0-----:R-:W-:-:S05]  /*1a40*/  IMAD.WIDE.U32 R172, R176, 0x10, R172 ;  /* 0x00000010b0ac7825 */ /* 0x001fca00078e00ac */
[----:B------:R-:W1:Y:S04]  /*1a50*/  LDG.E.128 R16, desc[UR4][R16.64] ;  /* 0x0000000410107981 */ /* 0x000e68000c1e1d00 */
[----:B------:R-:W2:Y:S01]  /*1a60*/  LDG.E.128 R172, desc[UR4][R172.64] ;  /* 0x00000004acac7981 */ /* 0x000ea2000c1e1d00 */
[----:B-1----:R-:W-:Y:S02]  /*1a70*/  HADD2.F32 R14, -RZ, R17.H0_H0 ;  /* 0x20000011ff0e7230 */ /* 0x002fe40000004100 */
[----:B--2---:R-:W-:-:S03]  /*1a80*/  HADD2.F32 R231, -RZ, R172.H0_H0 ;  /* 0x200000acffe77230 */ /* 0x004fc60000004100 */
[----:B------:R-:W-:Y:S01]  /*1a90*/  FADD.FTZ R14, -R202, R14 ;  /* 0x0000000eca0e7221 */ /* 0x000fe20000010100 */
[----:B------:R-:W-:Y:S02]  /*1aa0*/  HADD2.F32 R172, -RZ, R172.H1_H1 ;  /* 0x300000acffac7230 */ /* 0x000fe40000004100 */
[----:B------:R-:W-:Y:S02]  /*1ab0*/  HADD2.F32 R177, -RZ, R16.H0_H0 ;  /* 0x20000010ffb17230 */ /* 0x000fe40000004100 */
[----:B-----5:R-:W-:Y:S01]  /*1ac0*/  FMUL.FTZ R14, R12, R14 ;  /* 0x0000000e0c0e7220 */ /* 0x020fe20000410000 */
[----:B------:R-:W-:Y:S02]  /*1ad0*/  HADD2.F32 R229, -RZ, R173.H0_H0 ;  /* 0x200000adffe57230 */ /* 0x000fe40000004100 */
[----:B------:R-:W-:Y:S02]  /*1ae0*/  FMUL.FTZ R230, R179, R172 ;  /* 0x000000acb3e67220 */ /* 0x000fe40000410000 */
[----:B------:R-:W2:Y:S01]  /*1af0*/  LDL R179, [R1+0xec] ;  /* 0x0000ec0001b37983 */ /* 0x000ea20000100800 */
[----:B------:R-:W-:Y:S01]  /*1b00*/  FADD.FTZ R177, -R202, R177 ;  /* 0x000000b1cab17221 */ /* 0x000fe20000010100 */
[----:B------:R-:W-:Y:S01]  /*1b10*/  FADD.FTZ R110, R110, R229 ;  /* 0x000000e56e6e7221 */ /* 0x000fe20000010000 */
[-C--:B------:R-:W-:Y:S01]  /*1b20*/  FFMA.FTZ R150, R14, R229.reuse, R150 ;  /* 0x000000e50e967223 */ /* 0x080fe20000010096 */
[----:B---3--:R-:W-:-:S02]  /*1b30*/  FMUL.FTZ R229, R178, R229 ;  /* 0x000000e5b2e57220 */ /* 0x008fc40000410000 */
[----:B------:R-:W3:Y:S01]  /*1b40*/  LDL R178, [R1+0xe8] ;  /* 0x0000e80001b27983 */ /* 0x000ee20000100800 */
[----:B------:R-:W-:-:S03]  /*1b50*/  FMUL.FTZ R189, R12, R177 ;  /* 0x000000b10cbd7220 */ /* 0x000fc60000410000 */
[----:B------:R-:W3:Y:S01]  /*1b60*/  LDL R177, [R1+0xe4] ;  /* 0x0000e40001b17983 */ /* 0x000ee20000100800 */
[----:B------:R-:W-:Y:S02]  /*1b70*/  HADD2.F32 R13, -RZ, R16.H1_H1 ;  /* 0x30000010ff0d7230 */ /* 0x000fe40000004100 */
[----:B------:R-:W-:Y:S01]  /*1b80*/  FADD.FTZ R108, R108, R231 ;  /* 0x000000e76c6c7221 */ /* 0x000fe20000010000 */
[-C--:B------:R-:W-:Y:S01]  /*1b90*/  FFMA.FTZ R148, R189, R231.reuse, R148 ;  /* 0x000000e7bd947223 */ /* 0x080fe20000010094 */
[----:B----4-:R-:W-:Y:S01]  /*1ba0*/  FMUL.FTZ R231, R251, R231 ;  /* 0x000000e7fbe77220 */ /* 0x010fe20000410000 */
[----:B------:R-:W-:Y:S01]  /*1bb0*/  FADD.FTZ R13, -R202, R13 ;  /* 0x0000000dca0d7221 */ /* 0x000fe20000010100 */
[----:B------:R-:W-:Y:S02]  /*1bc0*/  HADD2.F32 R16, -RZ, R17.H1_H1 ;  /* 0x30000011ff107230 */ /* 0x000fe40000004100 */
[----:B------:R-:W-:Y:S02]  /*1bd0*/  HADD2.F32 R15, -RZ, R18.H0_H0 ;  /* 0x20000012ff0f7230 */ /* 0x000fe40000004100 */
[----:B------:R-:W-:Y:S01]  /*1be0*/  FMUL.FTZ R13, R12, R13 ;  /* 0x0000000d0c0d7220 */ /* 0x000fe20000410000 */
[----:B------:R-:W-:Y:S01]  /*1bf0*/  FADD.FTZ R203, R203, R231 ;  /* 0x000000e7cbcb7221 */ /* 0x000fe20000010000 */
[----:B------:R-:W-:Y:S01]  /*1c00*/  FFMA.FTZ R216, R189, R231, R216 ;  /* 0x000000e7bdd87223 */ /* 0x000fe200000100d8 */
[----:B------:R-:W-:Y:S01]  /*1c10*/  FADD.FTZ R109, R109, R172 ;  /* 0x000000ac6d6d7221 */ /* 0x000fe20000010000 */
[----:B------:R-:W-:Y:S01]  /*1c20*/  FFMA.FTZ R149, R13, R172, R149 ;  /* 0x000000ac0d957223 */ /* 0x000fe20000010095 */
[----:B------:R-:W-:Y:S01]  /*1c30*/  FADD.FTZ R16, -R202, R16 ;  /* 0x00000010ca107221 */ /* 0x000fe20000010100 */
[----:B------:R-:W-:-:S02]  /*1c40*/  HADD2.F32 R173, -RZ, R173.H1_H1 ;  /* 0x300000adffad7230 */ /* 0x000fc40000004100 */
[----:B------:R-:W-:Y:S01]  /*1c50*/  FADD.FTZ R172, -R202, R15 ;  /* 0x0000000fcaac7221 */ /* 0x000fe20000010100 */
[----:B------:R-:W-:Y:S01]  /*1c60*/  FADD.FTZ R203, R203, R230 ;  /* 0x000000e6cbcb7221 */ /* 0x000fe20000010000 */
[----:B------:R-:W-:Y:S01]  /*1c70*/  FFMA.FTZ R216, R13, R230, R216 ;  /* 0x000000e60dd87223 */ /* 0x000fe200000100d8 */
[----:B------:R-:W-:Y:S02]  /*1c80*/  HADD2.F32 R17, -RZ, R18.H1_H1 ;  /* 0x30000012ff117230 */ /* 0x000fe40000004100 */
[C---:B------:R-:W-:Y:S01]  /*1c90*/  FMUL.FTZ R15, R12.reuse, R16 ;  /* 0x000000100c0f7220 */ /* 0x040fe20000410000 */
[----:B------:R-:W-:Y:S02]  /*1ca0*/  HADD2.F32 R18, -RZ, R19.H0_H0 ;  /* 0x20000013ff127230 */ /* 0x000fe40000004100 */
[----:B------:R-:W-:Y:S01]  /*1cb0*/  FMUL.FTZ R16, R12, R172 ;  /* 0x000000ac0c107220 */ /* 0x000fe20000410000 */
[--C-:B------:R-:W-:Y:S02]  /*1cc0*/  HADD2.F32 R227, -RZ, R174.reuse.H0_H0 ;  /* 0x200000aeffe37230 */ /* 0x100fe40000004100 */
[----:B------:R-:W-:Y:S01]  /*1cd0*/  FMUL.FTZ R228, R226, R173 ;  /* 0x000000ade2e47220 */ /* 0x000fe20000410000 */
[----:B------:R-:W-:Y:S01]  /*1ce0*/  FADD.FTZ R203, R203, R229 ;  /* 0x000000e5cbcb7221 */ /* 0x000fe20000010000 */
[----:B------:R-:W-:Y:S01]  /*1cf0*/  FFMA.FTZ R216, R14, R229, R216 ;  /* 0x000000e50ed87223 */ /* 0x000fe200000100d8 */
[----:B------:R-:W-:-:S02]  /*1d00*/  HADD2.F32 R174, -RZ, R174.H1_H1 ;  /* 0x300000aeffae7230 */ /* 0x000fc40000004100 */
[----:B------:R-:W-:Y:S01]  /*1d10*/  FADD.FTZ R104, R104, R227 ;  /* 0x000000e368687221 */ /* 0x000fe20000010000 */
[-C--:B------:R-:W-:Y:S01]  /*1d20*/  FFMA.FTZ R144, R16, R227.reuse, R144 ;  /* 0x000000e310907223 */ /* 0x080fe20000010090 */
[C---:B------:R-:W-:Y:S01]  /*1d30*/  FADD.FTZ R18, -R202.reuse, R18 ;  /* 0x00000012ca127221 */ /* 0x040fe20000010100 */
[----:B------:R-:W-:Y:S01]  /*1d40*/  FADD.FTZ R17, -R202, R17 ;  /* 0x00000011ca117221 */ /* 0x000fe20000010100 */
[----:B------:R-:W-:Y:S01]  /*1d50*/  FMUL.FTZ R227, R224, R227 ;  /* 0x000000e3e0e37220 */ /* 0x000fe20000410000 */
[----:B------:R-:W-:Y:S01]  /*1d60*/  FADD.FTZ R203, R203, R228 ;  /* 0x000000e4cbcb7221 */ /* 0x000fe20000010000 */
[----:B------:R-:W-:Y:S01]  /*1d70*/  FFMA.FTZ R216, R15, R228, R216 ;  /* 0x000000e40fd87223 */ /* 0x000fe200000100d8 */
[----:B------:R-:W-:Y:S02]  /*1d80*/  HADD2.F32 R225, -RZ, R175.H0_H0 ;  /* 0x200000afffe17230 */ /* 0x000fe40000004100 */
[----:B------:R-:W-:Y:S01]  /*1d90*/  FMUL.FTZ R18, R12, R18 ;  /* 0x000000120c127220 */ /* 0x000fe20000410000 */
[----:B------:R-:W-:-:S02]  /*1da0*/  HADD2.F32 R19, -RZ, R19.H1_H1 ;  /* 0x30000013ff137230 */ /* 0x000fc40000004100 */
[----:B------:R-:W-:Y:S01]  /*1db0*/  FMUL.FTZ R17, R12, R17 ;  /* 0x000000110c117220 */ /* 0x000fe20000410000 */
[----:B------:R-:W-:Y:S01]  /*1dc0*/  FADD.FTZ R203, R203, R227 ;  /* 0x000000e3cbcb7221 */ /* 0x000fe20000010000 */
[----:B------:R-:W-:Y:S01]  /*1dd0*/  FFMA.FTZ R216, R16, R227, R216 ;  /* 0x000000e310d87223 */ /* 0x000fe200000100d8 */
[----:B------:R-:W-:Y:S02]  /*1de0*/  HADD2.F32 R175, -RZ, R175.H1_H1 ;  /* 0x300000afffaf7230 */ /* 0x000fe40000004100 */
[----:B------:R-:W-:Y:S01]  /*1df0*/  FADD.FTZ R106, R106, R225 ;  /* 0x000000e16a6a7221 */ /* 0x000fe20000010000 */
[----:B------:R-:W-:Y:S01]  /*1e00*/  FFMA.FTZ R146, R18, R225, R146 ;  /* 0x000000e112927223 */ /* 0x000fe20000010092 */
[----:B------:R-:W-:-:S04]  /*1e10*/  FADD.FTZ R19, -R202, R19 ;  /* 0x00000013ca137221 */ /* 0x000fc80000010100 */
[----:B------:R-:W-:Y:S01]  /*1e20*/  FMUL.FTZ R19, R12, R19 ;  /* 0x000000130c137220 */ /* 0x000fe20000410000 */
[----:B------:R-:W-:Y:S01]  /*1e30*/  FADD.FTZ R111, R111, R173 ;  /* 0x000000ad6f6f7221 */ /* 0x000fe20000010000 */
[----:B------:R-:W-:Y:S01]  /*1e40*/  FFMA.FTZ R151, R15, R173, R151 ;  /* 0x000000ad0f977223 */ /* 0x000fe20000010097 */
[----:B------:R-:W-:Y:S01]  /*1e50*/  FADD.FTZ R105, R105, R174 ;  /* 0x000000ae69697221 */ /* 0x000fe20000010000 */
[-C--:B------:R-:W-:Y:S01]  /*1e60*/  FFMA.FTZ R145, R17, R174.reuse, R145 ;  /* 0x000000ae11917223 */ /* 0x080fe20000010091 */
[----:B------:R-:W-:Y:S01]  /*1e70*/  FADD.FTZ R107, R107, R175 ;  /* 0x000000af6b6b7221 */ /* 0x000fe20000010000 */
[----:B------:R-:W-:Y:S01]  /*1e80*/  FFMA.FTZ R147, R19, R175, R147 ;  /* 0x000000af13937223 */ /* 0x000fe20000010093 */
[----:B------:R-:W-:Y:S01]  /*1e90*/  IADD3 R176, R176, 0x80, RZ ;  /* 0x00000080b0b07810 */ /* 0x000fe20007ffe0ff */
[----:B--2---:R-:W-:-:S04]  /*1ea0*/  FMUL.FTZ R226, R179, R174 ;  /* 0x000000aeb3e27220 */ /* 0x004fc80000410000 */
[----:B------:R-:W-:Y:S01]  /*1eb0*/  FADD.FTZ R203, R203, R226 ;  /* 0x000000e2cbcb7221 */ /* 0x000fe20000010000 */
[----:B------:R-:W-:Y:S01]  /*1ec0*/  FFMA.FTZ R216, R17, R226, R216 ;  /* 0x000000e211d87223 */ /* 0x000fe200000100d8 */
[----:B---3--:R-:W-:Y:S01]  /*1ed0*/  FMUL.FTZ R225, R178, R225 ;  /* 0x000000e1b2e17220 */ /* 0x008fe20000410000 */
[----:B------:R-:W-:-:S03]  /*1ee0*/  FMUL.FTZ R224, R177, R175 ;  /* 0x000000afb1e07220 */ /* 0x000fc60000410000 */
[----:B------:R-:W-:Y:S01]  /*1ef0*/  FADD.FTZ R203, R203, R225 ;  /* 0x000000e1cbcb7221 */ /* 0x000fe20000010000 */
[----:B------:R-:W-:-:S03]  /*1f00*/  FFMA.FTZ R216, R18, R225, R216 ;  /* 0x000000e112d87223 */ /* 0x000fc600000100d8 */
[----:B------:R-:W-:Y:S01]  /*1f10*/  FADD.FTZ R203, R203, R224 ;  /* 0x000000e0cbcb7221 */ /* 0x000fe20000010000 */
[----:B------:R-:W-:-:S07]  /*1f20*/  FFMA.FTZ R216, R19, R224, R216 ;  /* 0x000000e013d87223 */ /* 0x000fce00000100d8 */
.L_x_2167:
[----:B------:R-:W-:Y:S05]  /*1f30*/  BSYNC B0 ;  /* 0x0000000000007941 */ /* 0x000fea0003800000 */
.L_x_2166:
        /* <DEDUP_REMOVED lines=9> */
[----:B------:R-:W-:-:S04]  /*1fd0*/  @P4 LEA R20, P5, R176, UR10, 0x4 ;  /* 0x0000000ab0144c11 */ /* 0x000fc8000f8a20ff */
[----:B------:R-:W-:-:S05]  /*1fe0*/  @P4 LEA.HI.X R21, R176, UR11, RZ, 0x4, P5 ;  /* 0x0000000bb0154c11 */ /* 0x000fca000a8f24ff */
[----:B------:R1:W5:Y:S01]  /*1ff0*/  @P4 LDG.E.128 R28, desc[UR4][R20.64] ;  /* 0x00000004141c4981 */ /* 0x000362000c1e1d00 */
[----:B0-----:R-:W-:-:S06]  /*2000*/  IMAD.WIDE.U32 R172, R176, 0x10, R172 ;  /* 0x00000010b0ac7825 */ /* 0x001fcc00078e00ac */
[----:B------:R-:W2:Y:S01]  /*2010*/  LDG.E.128 R172, desc[UR4][R172.64] ;  /* 0x00000004acac7981 */ /* 0x000ea2000c1e1d00 */
[----:B-1----:R-:W-:-:S04]  /*2020*/  LEA R20, P4, R176, UR12, 0x4 ;  /* 0x0000000cb0147c11 */ /* 0x002fc8000f8820ff */
[----:B------:R-:W-:-:S06]  /*2030*/  LEA.HI.X R21, R176, UR13, RZ, 0x4, P4 ;  /* 0x0000000db0157c11 */ /* 0x000fcc000a0f24ff */
[----:B------:R-:W3:Y:S01]  /*2040*/  LDG.E.128 R20, desc[UR4][R20.64] ;  /* 0x0000000414147981 */ /* 0x000ee2000c1e1d00 */
[----:B--2---:R-:W-:Y:S02]  /*2050*/  HADD2.F32 R223, -RZ, R172.H0_H0 ;  /* 0x200000acffdf7230 */ /* 0x004fe40000004100 */
[----:B---3--:R-:W-:-:S05]  /*2060*/  HADD2.F32 R179, -RZ, R20.H0_H0 ;  /* 0x20000014ffb37230 */ /* 0x008fca0000004100 */
[----:B------:R-:W-:-:S04]  /*2070*/  FADD.FTZ R179, -R202, R179 ;  /* 0x000000b3cab37221 */ /* 0x000fc80000010100 */
[----:B-----5:R-:W-:Y:S01]  /*2080*/  FMUL.FTZ R188, R12, R179 ;  /* 0x000000b30cbc7220 */ /* 0x020fe20000410000 */
[----:B------:R-:W-:Y:S02]  /*2090*/  HADD2.F32 R20, -RZ, R20.H1_H1 ;  /* 0x30000014ff147230 */ /* 0x000fe40000004100 */
[----:B------:R-:W-:Y:S01]  /*20a0*/  FADD.FTZ R100, R100, R223 ;  /* 0x000000df64647221 */ /* 0x000fe20000010000 */
[----:B------:R-:W-:Y:S02]  /*20b0*/  HADD2.F32 R172, -RZ, R172.H1_H1 ;  /* 0x300000acffac7230 */ /* 0x000fe40000004100 */
[-C--:B------:R-:W-:Y:S01]  /*20c0*/  FFMA.FTZ R140, R188, R223.reuse, R140 ;  /* 0x000000dfbc8c7223 */ /* 0x080fe2000001008c */
[----:B------:R-:W-:Y:S01]  /*20d0*/  FMUL.FTZ R223, R214, R223 ;  /* 0x000000dfd6df7220 */ /* 0x000fe20000410000 */
[----:B------:R-:W2:Y:S01]  /*20e0*/  LDL R179, [R1+0xc8] ;  /* 0x0000c80001b37983 */ /* 0x000ea20000100800 */
[----:B------:R-:W-:-:S03]  /*20f0*/  FADD.FTZ R20, -R202, R20 ;  /* 0x00000014ca147221 */ /* 0x000fc60000010100 */
[----:B------:R-:W3:Y:S01]  /*2100*/  LDL R214, [R1+0xd0] ;  /* 0x0000d00001d67983 */ /* 0x000ee20000100800 */
[----:B------:R-:W-:-:S03]  /*2110*/  FMUL.FTZ R222, R212, R172 ;  /* 0x000000acd4de7220 */ /* 0x000fc60000410000 */
[----:B------:R-:W2:Y:S01]  /*2120*/  LDL R212, [R1+0xcc] ;  /* 0x0000cc0001d47983 */ /* 0x000ea20000100800 */
[----:B------:R-:W-:Y:S01]  /*2130*/  FMUL.FTZ R20, R12, R20 ;  /* 0x000000140c147220 */ /* 0x000fe20000410000 */
[----:B------:R-:W-:-:S03]  /*2140*/  FADD.FTZ R101, R101, R172 ;  /* 0x000000ac65657221 */ /* 0x000fc60000010000 */
[----:B------:R-:W-:Y:S02]  /*2150*/  FFMA.FTZ R141, R20, R172, R141 ;  /* 0x000000ac148d7223 */ /* 0x000fe4000001008d */
[----:B------:R-:W2:Y:S01]  /*2160*/  LDL R172, [R1+0xc4] ;  /* 0x0000c40001ac7983 */ /* 0x000ea20000100800 */
[--C-:B------:R-:W-:Y:S02]  /*2170*/  HADD2.F32 R178, -RZ, R21.reuse.H0_H0 ;  /* 0x20000015ffb27230 */ /* 0x100fe40000004100 */
[----:B------:R-:W-:-:S03]  /*2180*/  HADD2.F32 R21, -RZ, R21.H1_H1 ;  /* 0x30000015ff157230 */ /* 0x000fc60000004100 */
[C---:B------:R-:W-:Y:S01]  /*2190*/  FADD.FTZ R178, -R202.reuse, R178 ;  /* 0x000000b2cab27221 */ /* 0x040fe20000010100 */
[--C-:B------:R-:W-:Y:S02]  /*21a0*/  HADD2.F32 R177, -RZ, R22.reuse.H0_H0 ;  /* 0x20000016ffb17230 */ /* 0x100fe40000004100 */
[----:B------:R-:W-:Y:S02]  /*21b0*/  HADD2.F32 R24, -RZ, R22.H1_H1 ;  /* 0x30000016ff187230 */ /* 0x000fe40000004100 */
[----:B------:R-:W-:Y:S01]  /*21c0*/  FADD.FTZ R22, -R202, R21 ;  /* 0x00000015ca167221 */ /* 0x000fe20000010100 */
[----:B------:R-:W-:Y:S02]  /*21d0*/  HADD2.F32 R221, -RZ, R173.H0_H0 ;  /* 0x200000adffdd7230 */ /* 0x000fe40000004100 */
[----:B------:R-:W-:Y:S01]  /*21e0*/  FMUL.FTZ R21, R12, R178 ;  /* 0x000000b20c157220 */ /* 0x000fe20000410000 */
[----:B------:R-:W-:Y:S01]  /*21f0*/  FADD.FTZ R203, R203, R223 ;  /* 0x000000dfcbcb7221 */ /* 0x000fe20000010000 */
[----:B------:R-:W-:Y:S01]  /*2200*/  FFMA.FTZ R216, R188, R223, R216 ;  /* 0x000000dfbcd87223 */ /* 0x000fe200000100d8 */
[----:B------:R-:W-:-:S02]  /*2210*/  HADD2.F32 R25, -RZ, R23.H0_H0 ;  /* 0x20000017ff197230 */ /* 0x000fc40000004100 */
[----:B------:R-:W-:Y:S01]  /*2220*/  FADD.FTZ R102, R102, R221 ;  /* 0x000000dd66667221 */ /* 0x000fe20000010000 */
[----:B------:R-:W-:Y:S02]  /*2230*/  HADD2.F32 R26, -RZ, R23.H1_H1 ;  /* 0x30000017ff1a7230 */ /* 0x000fe40000004100 */
[----:B------:R-:W-:Y:S01]  /*2240*/  FADD.FTZ R23, -R202, R177 ;  /* 0x000000b1ca177221 */ /* 0x000fe20000010100 */
[----:B------:R-:W-:Y:S02]  /*2250*/  HADD2.F32 R173, -RZ, R173.H1_H1 ;  /* 0x300000adffad7230 */ /* 0x000fe40000004100 */
[-C--:B------:R-:W-:Y:S01]  /*2260*/  FFMA.FTZ R142, R21, R221.reuse, R142 ;  /* 0x000000dd158e7223 */ /* 0x080fe2000001008e */
[----:B----4-:R-:W-:Y:S01]  /*2270*/  FMUL.FTZ R221, R251, R221 ;  /* 0x000000ddfbdd7220 */ /* 0x010fe20000410000 */
        /* <DEDUP_REMOVED lines=10> */
[----:B------:R-:W-:Y:S01]  /*2320*/  FFMA.FTZ R136, R23, R215, R136 ;  /* 0x000000d717887223 */ /* 0x000fe20000010088 */
[C---:B------:R-:W-:Y:S01]  /*2330*/  FADD.FTZ R25, -R202.reuse, R25 ;  /* 0x00000019ca197221 */ /* 0x040fe20000010100 */
[----:B------:R-:W-:Y:S01]  /*2340*/  FADD.FTZ R24, -R202, R24 ;  /* 0x00000018ca187221 */ /* 0x000fe20000010100 */
[----:B------:R-:W-:Y:S01]  /*2350*/  FADD.FTZ R203, R203, R220 ;  /* 0x000000dccbcb7221 */ /* 0x000fe20000010000 */
[----:B------:R-:W-:Y:S01]  /*2360*/  FFMA.FTZ R216, R22, R220, R216 ;  /* 0x000000dc16d87223 */ /* 0x000fe200000100d8 */
[----:B------:R-:W-:-:S02]  /*2370*/  HADD2.F32 R213, -RZ, R175.H0_H0 ;  /* 0x200000afffd57230 */ /* 0x000fc40000004100 */
[C---:B------:R-:W-:Y:S01]  /*2380*/  FMUL.FTZ R25, R12.reuse, R25 ;  /* 0x000000190c197220 */ /* 0x040fe20000410000 */
[----:B------:R-:W-:Y:S01]  /*2390*/  FMUL.FTZ R24, R12, R24 ;  /* 0x000000180c187220 */ /* 0x000fe20000410000 */
[----:B------:R-:W-:Y:S02]  /*23a0*/  HADD2.F32 R175, -RZ, R175.H1_H1 ;  /* 0x300000afffaf7230 */ /* 0x000fe40000004100 */
[----:B------:R-:W-:Y:S01]  /*23b0*/  FADD.FTZ R26, -R202, R26 ;  /* 0x0000001aca1a7221 */ /* 0x000fe20000010100 */
[----:B------:R-:W-:Y:S01]  /*23c0*/  FADD.FTZ R98, R98, R213 ;  /* 0x000000d562627221 */ /* 0x000fe20000010000 */
[----:B------:R-:W-:Y:S02]  /*23d0*/  FFMA.FTZ R138, R25, R213, R138 ;  /* 0x000000d5198a7223 */ /* 0x000fe4000001008a */
        /* <DEDUP_REMOVED lines=8> */
[----:B---3--:R-:W-:Y:S01]  /*2460*/  FMUL.FTZ R215, R214, R215 ;  /* 0x000000d7d6d77220 */ /* 0x008fe20000410000 */
[----:B--2---:R-:W-:-:S03]  /*2470*/  FMUL.FTZ R214, R212, R174 ;  /* 0x000000aed4d67220 */ /* 0x004fc60000410000 */
        /* <DEDUP_REMOVED lines=9> */
[----:B------:R-:W-:-:S07]  /*2510*/  FFMA.FTZ R216, R26, R212, R216 ;  /* 0x000000d41ad87223 */ /* 0x000fce00000100d8 */
.L_x_2169:
[----:B------:R-:W-:Y:S05]  /*2520*/  BSYNC B0 ;  /* 0x0000000000007941 */ /* 0x000fea0003800000 */
.L_x_2168:
        /* <DEDUP_REMOVED lines=17> */
[--C-:B--2---:R-:W-:Y:S02]  /*2640*/  HADD2.F32 R219, -RZ, R172.reuse.H0_H0 ;  /* 0x200000acffdb7230 */ /* 0x104fe40000004100 */
[----:B------:R-:W-:-:S05]  /*2650*/  HADD2.F32 R172, -RZ, R172.H1_H1 ;  /* 0x300000acffac7230 */ /* 0x000fca0000004100 */
[----:B------:R-:W-:Y:S02]  /*2660*/  FMUL.FTZ R217, R206, R172 ;  /* 0x000000acced97220 */ /* 0x000fe40000410000 */
[----:B------:R-:W2:Y:S01]  /*2670*/  LDL R206, [R1+0xb0] ;  /* 0x0000b00001ce7983 */ /* 0x000ea20000100800 */
[--C-:B---3--:R-:W-:Y:S02]  /*2680*/  HADD2.F32 R179, -RZ, R4.reuse.H0_H0 ;  /* 0x20000004ffb37230 */ /* 0x108fe40000004100 */
[--C-:B------:R-:W-:Y:S02]  /*2690*/  HADD2.F32 R178, -RZ, R5.reuse.H1_H1 ;  /* 0x30000005ffb27230 */ /* 0x100fe40000004100 */
[----:B------:R-:W-:Y:S02]  /*26a0*/  HADD2.F32 R3, -RZ, R4.H1_H1 ;  /* 0x30000004ff037230 */ /* 0x000fe40000004100 */
[----:B------:R-:W-:Y:S01]  /*26b0*/  FADD.FTZ R179, -R202, R179 ;  /* 0x000000b3cab37221 */ /* 0x000fe20000010100 */
[----:B------:R-:W-:-:S02]  /*26c0*/  HADD2.F32 R4, -RZ, R5.H0_H0 ;  /* 0x20000005ff047230 */ /* 0x000fc40000004100 */
[C---:B------:R-:W-:Y:S01]  /*26d0*/  FADD.FTZ R178, -R202.reuse, R178 ;  /* 0x000000b2cab27221 */ /* 0x040fe20000010100 */
[--C-:B------:R-:W-:Y:S02]  /*26e0*/  HADD2.F32 R5, -RZ, R6.reuse.H0_H0 ;  /* 0x20000006ff057230 */ /* 0x100fe40000004100 */
[----:B------:R-:W-:Y:S01]  /*26f0*/  FADD.FTZ R3, -R202, R3 ;  /* 0x00000003ca037221 */ /* 0x000fe20000010100 */
[----:B-----5:R-:W-:Y:S01]  /*2700*/  FMUL.FTZ R187, R12, R179 ;  /* 0x000000b30cbb7220 */ /* 0x020fe20000410000 */
[----:B------:R-:W-:Y:S01]  /*2710*/  HADD2.F32 R177, -RZ, R6.H1_H1 ;  /* 0x30000006ffb17230 */ /* 0x000fe20000004100 */
[----:B------:R-:W3:Y:S01]  /*2720*/  LDL R179, [R1+0xac] ;  /* 0x0000ac0001b37983 */ /* 0x000ee20000100800 */
[----:B------:R-:W-:Y:S01]  /*2730*/  FADD.FTZ R6, -R202, R5 ;  /* 0x00000005ca067221 */ /* 0x000fe20000010100 */
[C---:B------:R-:W-:Y:S01]  /*2740*/  FMUL.FTZ R3, R12.reuse, R3 ;  /* 0x000000030c037220 */ /* 0x040fe20000410000 */
[----:B------:R-:W-:Y:S02]  /*2750*/  FMUL.FTZ R5, R12, R178 ;  /* 0x000000b20c057220 */ /* 0x000fe40000410000 */
[----:B------:R-:W3:Y:S01]  /*2760*/  LDL R178, [R1+0xa8] ;  /* 0x0000a80001b27983 */ /* 0x000ee20000100800 */
[----:B------:R-:W-:Y:S01]  /*2770*/  FADD.FTZ R93, R93, R172 ;  /* 0x000000ac5d5d7221 */ /* 0x000fe20000010000 */
[----:B------:R-:W-:-:S02]  /*2780*/  FFMA.FTZ R133, R3, R172, R133 ;  /* 0x000000ac03857223 */ /* 0x000fc40000010085 */
[----:B------:R-:W3:Y:S01]  /*2790*/  LDL R172, [R1+0xa4] ;  /* 0x0000a40001ac7983 */ /* 0x000ee20000100800 */
[----:B------:R-:W-:Y:S01]  /*27a0*/  FADD.FTZ R92, R92, R219 ;  /* 0x000000db5c5c7221 */ /* 0x000fe20000010000 */
[-C--:B------:R-:W-:Y:S01]  /*27b0*/  FFMA.FTZ R132, R187, R219.reuse, R132 ;  /* 0x000000dbbb847223 */ /* 0x080fe20000010084 */
[----:B------:R-:W-:Y:S01]  /*27c0*/  FADD.FTZ R4, -R202, R4 ;  /* 0x00000004ca047221 */ /* 0x000fe20000010100 */
        /* <DEDUP_REMOVED lines=8> */
[----:B----4-:R-:W-:Y:S01]  /*2850*/  FMUL.FTZ R211, R208, R211 ;  /* 0x000000d3d0d37220 */ /* 0x010fe20000410000 */
[----:B------:R-:W-:Y:S01]  /*2860*/  FADD.FTZ R203, R203, R217 ;  /* 0x000000d9cbcb7221 */ /* 0x000fe20000010000 */
[----:B------:R-:W-:Y:S01]  /*2870*/  FFMA.FTZ R216, R3, R217, R216 ;  /* 0x000000d903d87223 */ /* 0x000fe200000100d8 */
[--C-:B------:R-:W-:Y:S02]  /*2880*/  HADD2.F32 R8, -RZ, R7.reuse.H0_H0 ;  /* 0x20000007ff087230 */ /* 0x100fe40000004100 */
[----:B------:R-:W-:Y:S01]  /*2890*/  FMUL.FTZ R6, R12, R6 ;  /* 0x000000060c067220 */ /* 0x000fe20000410000 */
[----:B------:R-:W-:Y:S02]  /*28a0*/  HADD2.F32 R209, -RZ, R174.H0_H0 ;  /* 0x200000aeffd17230 */ /* 0x000fe40000004100 */
[----:B------:R-:W-:Y:S01]  /*28b0*/  FMUL.FTZ R210, R251, R173 ;  /* 0x000000adfbd27220 */ /* 0x000fe20000410000 */
[----:B------:R-:W-:Y:S01]  /*28c0*/  FADD.FTZ R203, R203, R211 ;  /* 0x000000d3cbcb7221 */ /* 0x000fe20000010000 */
[----:B------:R-:W-:Y:S01]  /*28d0*/  FFMA.FTZ R216, R4, R211, R216 ;  /* 0x000000d304d87223 */ /* 0x000fe200000100d8 */
[----:B------:R-:W-:-:S02]  /*28e0*/  HADD2.F32 R9, -RZ, R7.H1_H1 ;  /* 0x30000007ff097230 */ /* 0x000fc40000004100 */
[----:B------:R-:W-:Y:S01]  /*28f0*/  FADD.FTZ R88, R88, R209 ;  /* 0x000000d158587221 */ /* 0x000fe20000010000 */
[----:B------:R-:W-:Y:S02]  /*2900*/  HADD2.F32 R174, -RZ, R174.H1_H1 ;  /* 0x300000aeffae7230 */ /* 0x000fe40000004100 */
[----:B------:R-:W-:Y:S01]  /*2910*/  FFMA.FTZ R128, R6, R209, R128 ;  /* 0x000000d106807223 */ /* 0x000fe20000010080 */
[C---:B------:R-:W-:Y:S01]  /*2920*/  FADD.FTZ R8, -R202.reuse, R8 ;  /* 0x00000008ca087221 */ /* 0x040fe20000010100 */
[----:B------:R-:W-:Y:S01]  /*2930*/  FADD.FTZ R7, -R202, R177 ;  /* 0x000000b1ca077221 */ /* 0x000fe20000010100 */
[----:B------:R-:W-:Y:S01]  /*2940*/  FADD.FTZ R203, R203, R210 ;  /* 0x000000d2cbcb7221 */ /* 0x000fe20000010000 */
[----:B------:R-:W-:Y:S01]  /*2950*/  FFMA.FTZ R216, R5, R210, R216 ;  /* 0x000000d205d87223 */ /* 0x000fe200000100d8 */
[--C-:B------:R-:W-:Y:S02]  /*2960*/  HADD2.F32 R207, -RZ, R175.reuse.H0_H0 ;  /* 0x200000afffcf7230 */ /* 0x100fe40000004100 */
[C---:B------:R-:W-:Y:S01]  /*2970*/  FMUL.FTZ R8, R12.reuse, R8 ;  /* 0x000000080c087220 */ /* 0x040fe20000410000 */
[----:B------:R-:W-:Y:S01]  /*2980*/  FMUL.FTZ R7, R12, R7 ;  /* 0x000000070c077220 */ /* 0x000fe20000410000 */
[----:B------:R-:W-:-:S02]  /*2990*/  HADD2.F32 R175, -RZ, R175.H1_H1 ;  /* 0x300000afffaf7230 */ /* 0x000fc40000004100 */
[----:B------:R-:W-:Y:S01]  /*29a0*/  FADD.FTZ R9, -R202, R9 ;  /* 0x00000009ca097221 */ /* 0x000fe20000010100 */
[----:B------:R-:W-:Y:S01]  /*29b0*/  FADD.FTZ R90, R90, R207 ;  /* 0x000000cf5a5a7221 */ /* 0x000fe20000010000 */
[----:B------:R-:W-:Y:S02]  /*29c0*/  FFMA.FTZ R130, R8, R207, R130 ;  /* 0x000000cf08827223 */ /* 0x000fe40000010082 */
[----:B------:R-:W-:Y:S01]  /*29d0*/  FMUL.FTZ R9, R12, R9 ;  /* 0x000000090c097220 */ /* 0x000fe20000410000 */
        /* <DEDUP_REMOVED lines=10> */
[----:B---3--:R-:W-:-:S04]  /*2a80*/  FMUL.FTZ R208, R179, R174 ;  /* 0x000000aeb3d07220 */ /* 0x008fc80000410000 */
[----:B------:R-:W-:Y:S01]  /*2a90*/  FADD.FTZ R203, R203, R208 ;  /* 0x000000d0cbcb7221 */ /* 0x000fe20000010000 */
[----:B------:R-:W-:Y:S01]  /*2aa0*/  FMUL.FTZ R207, R178, R207 ;  /* 0x000000cfb2cf7220 */ /* 0x000fe20000410000 */
[----:B------:R-:W-:Y:S01]  /*2ab0*/  FFMA.FTZ R216, R7, R208, R216 ;  /* 0x000000d007d87223 */ /* 0x000fe200000100d8 */
[----:B------:R-:W-:Y:S02]  /*2ac0*/  FMUL.FTZ R206, R172, R175 ;  /* 0x000000afacce7220 */ /* 0x000fe40000410000 */
[----:B------:R-:W-:Y:S01]  /*2ad0*/  FADD.FTZ R203, R203, R207 ;  /* 0x000000cfcbcb7221 */ /* 0x000fe20000010000 */
[----:B------:R-:W-:-:S03]  /*2ae0*/  FFMA.FTZ R216, R8, R207, R216 ;  /* 0x000000cf08d87223 */ /* 0x000fc600000100d8 */
[----:B------:R-:W-:Y:S01]  /*2af0*/  FADD.FTZ R203, R203, R206 ;  /* 0x000000cecbcb7221 */ /* 0x000fe20000010000 */
[----:B------:R-:W-:-:S07]  /*2b00*/  FFMA.FTZ R216, R9, R206, R216 ;  /* 0x000000ce09d87223 */ /* 0x000fce00000100d8 */
.L_x_2171:
[----:B------:R-:W-:Y:S05]  /*2b10*/  BSYNC B0 ;  /* 0x0000000000007941 */ /* 0x000fea0003800000 */
.L_x_2170:
[----:B------:R-:W-:Y:S01]  /*2b20*/  ISETP.NE.AND P4, PT, R243, RZ, PT ;  /* 0x000000fff300720c */ /* 0x000fe20003f85270 */
[----:B------:R-:W-:-:S12]  /*2b30*/  BSSY B0, `(.L_x_2172) ;  /* 0x000005d000007945 */ /* 0x000fd80003800000 */
        /* <DEDUP_REMOVED lines=11> */
[----:B------:R1:W5:Y:S02]  /*2bf0*/  @P4 LDG.E.128 R164, desc[UR4][R172.64] ;  /* 0x00000004aca44981 */ /* 0x000364000c1e1d00 */
[----:B-1----:R-:W-:-:S04]  /*2c00*/  LEA R172, P4, R176, UR12, 0x4 ;  /* 0x0000000cb0ac7c11 */ /* 0x002fc8000f8820ff */
[----:B------:R-:W-:-:S06]  /*2c10*/  LEA.HI.X R173, R176, UR13, RZ, 0x4, P4 ;  /* 0x0000000db0ad7c11 */ /* 0x000fcc000a0f24ff */
[----:B------:R-:W2:Y:S01]  /*2c20*/  LDG.E.128 R172, desc[UR4][R172.64] ;  /* 0x00000004acac7981 */ /* 0x000ea2000c1e1d00 */
[----:B0-----:R-:W-:-:S06]  /*2c30*/  IMAD.WIDE.U32 R176, R176, 0x10, R178 ;  /* 0x00000010b0b07825 */ /* 0x001fcc00078e00b2 */
[----:B------:R-:W3:Y:S01]  /*2c40*/  LDG.E.128 R176, desc[UR4][R176.64] ;  /* 0x00000004b0b07981 */ /* 0x000ee2000c1e1d00 */
[--C-:B--2---:R-:W-:Y:S02]  /*2c50*/  HADD2.F32 R239, -RZ, R172.reuse.H0_H0 ;  /* 0x200000acffef7230 */ /* 0x104fe40000004100 */
[----:B------:R-:W-:Y:S02]  /*2c60*/  HADD2.F32 R205, -RZ, R172.H1_H1 ;  /* 0x300000acffcd7230 */ /* 0x000fe40000004100 */
[----:B------:R-:W2:Y:S01]  /*2c70*/  LDL R172, [R1+0xa0] ;  /* 0x0000a00001ac7983 */ /* 0x000ea20000100800 */
[C---:B------:R-:W-:Y:S01]  /*2c80*/  FADD.FTZ R239, -R202.reuse, R239 ;  /* 0x000000efcaef7221 */ /* 0x040fe20000010100 */
[----:B------:R-:W-:Y:S02]  /*2c90*/  HADD2.F32 R201, -RZ, R173.H0_H0 ;  /* 0x200000adffc97230 */ /* 0x000fe40000004100 */
[----:B------:R-:W-:Y:S01]  /*2ca0*/  FADD.FTZ R205, -R202, R205 ;  /* 0x000000cdcacd7221 */ /* 0x000fe20000010100 */
[----:B---3--:R-:W-:-:S02]  /*2cb0*/  HADD2.F32 R218, -RZ, R176.H0_H0 ;  /* 0x200000b0ffda7230 */ /* 0x008fc40000004100 */
[----:B-----5:R-:W-:Y:S01]  /*2cc0*/  FMUL.FTZ R239, R12, R239 ;  /* 0x000000ef0cef7220 */ /* 0x020fe20000410000 */
[----:B------:R-:W-:Y:S02]  /*2cd0*/  HADD2.F32 R199, -RZ, R173.H1_H1 ;  /* 0x300000adffc77230 */ /* 0x000fe40000004100 */
[----:B------:R-:W-:Y:S01]  /*2ce0*/  FADD.FTZ R201, -R202, R201 ;  /* 0x000000c9cac97221 */ /* 0x000fe20000010100 */
[----:B------:R-:W3:Y:S01]  /*2cf0*/  LDL R173, [R1+0x88] ;  /* 0x0000880001ad7983 */ /* 0x000ee20000100800 */
[----:B------:R-:W-:Y:S01]  /*2d00*/  FADD.FTZ R84, R84, R218 ;  /* 0x000000da54547221 */ /* 0x000fe20000010000 */
[----:B------:R-:W-:Y:S01]  /*2d10*/  FFMA.FTZ R124, R239, R218, R124 ;  /* 0x000000daef7c7223 */ /* 0x000fe2000001007c */
[----:B------:R-:W-:Y:S02]  /*2d20*/  HADD2.F32 R176, -RZ, R176.H1_H1 ;  /* 0x300000b0ffb07230 */ /* 0x000fe40000004100 */
[----:B------:R-:W-:Y:S01]  /*2d30*/  FMUL.FTZ R201, R12, R201 ;  /* 0x000000c90cc97220 */ /* 0x000fe20000410000 */
[----:B------:R-:W-:-:S02]  /*2d40*/  HADD2.F32 R197, -RZ, R174.H0_H0 ;  /* 0x200000aeffc57230 */ /* 0x000fc40000004100 */
[----:B------:R-:W-:Y:S01]  /*2d50*/  FMUL.FTZ R205, R12, R205 ;  /* 0x000000cd0ccd7220 */ /* 0x000fe20000410000 */
[--C-:B------:R-:W-:Y:S02]  /*2d60*/  HADD2.F32 R200, -RZ, R177.reuse.H0_H0 ;  /* 0x200000b1ffc87230 */ /* 0x100fe40000004100 */
[----:B------:R-:W-:Y:S01]  /*2d70*/  FMUL.FTZ R204, R204, R176 ;  /* 0x000000b0cccc7220 */ /* 0x000fe20000410000 */
[----:B------:R-:W-:Y:S02]  /*2d80*/  HADD2.F32 R177, -RZ, R177.H1_H1 ;  /* 0x300000b1ffb17230 */ /* 0x000fe40000004100 */
[C---:B------:R-:W-:Y:S01]  /*2d90*/  FADD.FTZ R197, -R202.reuse, R197 ;  /* 0x000000c5cac57221 */ /* 0x040fe20000010100 */
[----:B------:R-:W-:Y:S01]  /*2da0*/  FADD.FTZ R199, -R202, R199 ;  /* 0x000000c7cac77221 */ /* 0x000fe20000010100 */
[----:B------:R-:W-:Y:S01]  /*2db0*/  FADD.FTZ R86, R86, R200 ;  /* 0x000000c856567221 */ /* 0x000fe20000010000 */
[----:B------:R-:W-:Y:S02]  /*2dc0*/  HADD2.F32 R193, -RZ, R175.H0_H0 ;  /* 0x200000afffc17230 */ /* 0x000fe40000004100 */
[----:B------:R-:W-:-:S02]  /*2dd0*/  HADD2.F32 R196, -RZ, R178.H0_H0 ;  /* 0x200000b2ffc47230 */ /* 0x000fc40000004100 */
[----:B------:R-:W-:Y:S02]  /*2de0*/  HADD2.F32 R195, -RZ, R174.H1_H1 ;  /* 0x300000aeffc37230 */ /* 0x000fe40000004100 */
[----:B------:R-:W-:Y:S02]  /*2df0*/  HADD2.F32 R192, -RZ, R179.H0_H0 ;  /* 0x200000b3ffc07230 */ /* 0x000fe40000004100 */
[----:B------:R-:W-:Y:S02]  /*2e00*/  HADD2.F32 R191, -RZ, R175.H1_H1 ;  /* 0x300000afffbf7230 */ /* 0x000fe40000004100 */
[----:B--2---:R-:W-:Y:S01]  /*2e10*/  FMUL.FTZ R218, R172, R218 ;  /* 0x000000daacda7220 */ /* 0x004fe20000410000 */
[----:B------:R-:W-:Y:S01]  /*2e20*/  FFMA.FTZ R126, R201, R200, R126 ;  /* 0x000000c8c97e7223 */ /* 0x000fe2000001007e */
[----:B------:R-:W2:Y:S01]  /*2e30*/  LDL R172, [R1+0x84] ;  /* 0x0000840001ac7983 */ /* 0x000ea20000100800 */
[----:B------:R-:W-:Y:S01]  /*2e40*/  FMUL.FTZ R197, R12, R197 ;  /* 0x000000c50cc57220 */ /* 0x000fe20000410000 */
[----:B------:R-:W-:Y:S01]  /*2e50*/  FADD.FTZ R203, R203, R218 ;  /* 0x000000dacbcb7221 */ /* 0x000fe20000010000 */
[----:B------:R-:W-:Y:S01]  /*2e60*/  FFMA.FTZ R216, R239, R218, R216 ;  /* 0x000000daefd87223 */ /* 0x000fe200000100d8 */
[----:B------:R-:W-:Y:S01]  /*2e70*/  FMUL.FTZ R200, R198, R200 ;  /* 0x000000c8c6c87220 */ /* 0x000fe20000410000 */
[----:B------:R-:W-:Y:S01]  /*2e80*/  FMUL.FTZ R199, R12, R199 ;  /* 0x000000c70cc77220 */ /* 0x000fe20000410000 */
[----:B------:R-:W-:Y:S01]  /*2e90*/  FADD.FTZ R203, R203, R204 ;  /* 0x000000cccbcb7221 */ /* 0x000fe20000010000 */
[----:B------:R-:W-:Y:S01]  /*2ea0*/  FFMA.FTZ R216, R205, R204, R216 ;  /* 0x000000cccdd87223 */ /* 0x000fe200000100d8 */
[----:B----4-:R-:W-:Y:S01]  /*2eb0*/  FMUL.FTZ R198, R194, R177 ;  /* 0x000000b1c2c67220 */ /* 0x010fe20000410000 */
[----:B------:R-:W-:Y:S01]  /*2ec0*/  FADD.FTZ R193, -R202, R193 ;  /* 0x000000c1cac17221 */ /* 0x000fe20000010100 */
        /* <DEDUP_REMOVED lines=18> */
[----:B---3--:R-:W-:Y:S01]  /*2ff0*/  FMUL.FTZ R192, R173, R192 ;  /* 0x000000c0adc07220 */ /* 0x008fe20000410000 */
[----:B------:R-:W-:Y:S01]  /*3000*/  FADD.FTZ R203, R203, R194 ;  /* 0x000000c2cbcb7221 */ /* 0x000fe20000010000 */
[----:B------:R-:W-:Y:S01]  /*3010*/  FFMA.FTZ R216, R195, R194, R216 ;  /* 0x000000c2c3d87223 */ /* 0x000fe200000100d8 */
        /* <DEDUP_REMOVED lines=11> */
[----:B--2---:R-:W-:-:S04]  /*30d0*/  FMUL.FTZ R190, R172, R179 ;  /* 0x000000b3acbe7220 */ /* 0x004fc80000410000 */
[----:B------:R-:W-:Y:S01]  /*30e0*/  FADD.FTZ R203, R203, R190 ;  /* 0x000000becbcb7221 */ /* 0x000fe20000010000 */
[----:B------:R-:W-:-:S07]  /*30f0*/  FFMA.FTZ R216, R191, R190, R216 ;  /* 0x000000bebfd87223 */ /* 0x000fce00000100d8 */
.L_x_2173:
[----:B------:R-:W-:Y:S05]  /*3100*/  BSYNC B0 ;  /* 0x0000000000007941 */ /* 0x000fea0003800000 */
.L_x_2172:
        /* <DEDUP_REMOVED lines=14> */
[----:B------:R-:W0:Y:S04]  /*31f0*/  SHFL.DOWN PT, R179, R216, 0x8, 0x1f ;  /* 0x09001f00d8b37f89 */ /* 0x000e2800000e0000 */
[----:B------:R-:W2:Y:S01]  /*3200*/  SHFL.DOWN PT, R178, R203, 0x4, 0x1f ;  /* 0x08801f00cbb27f89 */ /* 0x000ea200000e0000 */
[----:B0-----:R-:W-:Y:S01]  /*3210*/  FADD.FTZ R216, R216, R179 ;  /* 0x000000b3d8d87221 */ /* 0x001fe20000010000 */
[----:B--2---:R-:W-:-:S04]  /*3220*/  FADD.FTZ R178, R203, R178 ;  /* 0x000000b2cbb27221 */ /* 0x004fc80000010000 */
[----:B------:R-:W0:Y:S04]  /*3230*/  SHFL.DOWN PT, R177, R216, 0x4, 0x1f ;  /* 0x08801f00d8b17f89 */ /* 0x000e2800000e0000 */
[----:B------:R-:W2:Y:S01]  /*3240*/  SHFL.DOWN PT, R179, R178, 0x2, 0x1f ;  /* 0x08401f00b2b37f89 */ /* 0x000ea200000e0000 */
[----:B0-----:R-:W-:Y:S01]  /*3250*/  FADD.FTZ R177, R216, R177 ;  /* 0x000000b1d8b17221 */ /* 0x001fe20000010000 */
[----:B--2---:R-:W-:-:S04]  /*3260*/  FADD.FTZ R178, R178, R179 ;  /* 0x000000b3b2b27221 */ /* 0x004fc80000010000 */
[----:B------:R-:W0:Y:S04]  /*3270*/  SHFL.DOWN PT, R179, R177, 0x2, 0x1f ;  /* 0x08401f00b1b37f89 */ /* 0x000e2800000e0000 */
[----:B------:R2:W3:Y:S01]  /*3280*/  SHFL.DOWN PT, R202, R178, 0x1, 0x1f ;  /* 0x08201f00b2ca7f89 */ /* 0x0004e200000e0000 */
[----:B0-----:R-:W-:-:S05]  /*3290*/  FADD.FTZ R177, R177, R179 ;  /* 0x000000b3b1b17221 */ /* 0x001fca0000010000 */
[----:B---3--:R2:W0:Y:S02]  /*32a0*/  SHFL.DOWN PT, R173, R177, 0x1, 0x1f ;  /* 0x08201f00b1ad7f89 */ /* 0x00842400000e0000 */
.L_x_2204:
[----:B------:R-:W3:Y:S01]  /*32b0*/  S2R R176, SR_CgaCtaId ;  /* 0x0000000000b07919 */ /* 0x000ee20000008800 */
[----:B------:R-:W-:Y:S01]  /*32c0*/  FADD.FTZ R172, R178, R202 ;  /* 0x000000cab2ac7221 */ /* 0x000fe20000010000 */
[----:B------:R-:W-:Y:S01]  /*32d0*/  @!P5 LOP3.LUT R175, R251, 0x3, RZ, 0xc0, !PT ;  /* 0x00000003fbafd812 */ /* 0x000fe200078ec0ff */
[----:B0-----:R-:W-:Y:S01]  /*32e0*/  FADD.FTZ R173, R177, R173 ;  /* 0x000000adb1ad7221 */ /* 0x001fe20000010000 */
[----:B--2---:R-:W-:Y:S01]  /*32f0*/  MOV R178, 0x400 ;  /* 0x0000040000b27802 */ /* 0x004fe20000000f00 */
[----:B------:R-:W-:Y:S05]  /*3300*/  WARPSYNC.ALL ;  /* 0x0000000000007948 */ /* 0x000fea0003800000 */
[----:B------:R-:W-:Y:S01]  /*3310*/  @!P5 IADD3 R175, R174, R175, RZ ;  /* 0x000000afaeafd210 */ /* 0x000fe20007ffe0ff */
[----:B------:R-:W-:Y:S01]  /*3320*/  BSSY B0, `(.L_x_2175) ;  /* 0x0000088000007945 */ /* 0x000fe20003800000 */
[----:B------:R-:W-:-:S02]  /*3330*/  ISETP.NE.AND P6, PT, R244, RZ, PT ;  /* 0x000000fff400720c */ /* 0x000fc40003fc5270 */
[----:B---3--:R-:W-:-:S04]  /*3340*/  LEA R178, R176, R178, 0x18 ;  /* 0x000000b2b0b27211 */ /* 0x008fc800078ec0ff */
[-C--:B------:R-:W-:Y:S02]  /*3350*/  @!P5 LEA R175, R175, R178.reuse, 0x3 ;  /* 0x000000b2afafd211 */ /* 0x080fe400078e18ff */
[----:B------:R-:W-:-:S03]  /*3360*/  LEA R178, R174, R178, 0x3 ;  /* 0x000000b2aeb27211 */ /* 0x000fc600078e18ff */
[----:B------:R-:W-:Y:S01]  /*3370*/  @!P5 STS.64 [R175+0x5000], R172 ;  /* 0x005000acaf00d388 */ /* 0x000fe20000000a00 */
[----:B------:R-:W-:Y:S01]  /*3380*/  BAR.SYNC.DEFER_BLOCKING 0x0 ;  /* 0x0000000000007b1d */ /* 0x000fe20000010000 */
[----:B------:R-:W-:-:S05]  /*3390*/  ISETP.NE.AND P5, PT, RZ, UR8, PT ;  /* 0x00000008ff007c0c */ /* 0x000fca000bfa5270 */
        /* <DEDUP_REMOVED lines=16> */
[-CC-:B------:R-:W-:Y:S01]  /*34a0*/  FFMA.FTZ R176, R180, R179.reuse, R178.reuse ;  /* 0x000000b3b4b07223 */ /* 0x180fe200000100b2 */
[----:B------:R-:W-:Y:S01]  /*34b0*/  ISETP.NE.U32.AND P6, PT, RZ, UR14, PT ;  /* 0x0000000eff007c0c */ /* 0x000fe2000bfc5070 */
[----:B------:R-:W-:Y:S01]  /*34c0*/  FFMA.FTZ R177, R181, R179, R178 ;  /* 0x000000b3b5b17223 */ /* 0x000fe200000100b2 */
[----:B------:R-:W-:Y:S01]  /*34d0*/  ISETP.NE.AND.EX P5, PT, RZ, UR11, PT, P5 ;  /* 0x0000000bff007c0c */ /* 0x000fe2000bfa5350 */
[----:B------:R-:W-:Y:S01]  /*34e0*/  FADD.FTZ R176, R235, -R176 ;  /* 0x800000b0ebb07221 */ /* 0x000fe20000010000 */
[----:B------:R-:W-:Y:S01]  /*34f0*/  ISETP.NE.AND.EX P6, PT, RZ, UR15, PT, P6 ;  /* 0x0000000fff007c0c */ /* 0x000fe2000bfc5360 */
[----:B------:R-:W-:Y:S01]  /*3500*/  FADD.FTZ R177, R234, -R177 ;  /* 0x800000b1eab17221 */ /* 0x000fe20000010000 */
[----:B------:R-:W2:Y:S01]  /*3510*/  LDL R240, [R1+0x70] ;  /* 0x0000700001f07983 */ /* 0x000ea20000100800 */
[----:B-----5:R-:W-:-:S02]  /*3520*/  FMUL.FTZ R176, R12, R176 ;  /* 0x000000b00cb07220 */ /* 0x020fc40000410000 */
[----:B------:R-:W-:Y:S01]  /*3530*/  FMUL.FTZ R177, R12, R177 ;  /* 0x000000b10cb17220 */ /* 0x000fe20000410000 */
[----:B------:R-:W3:Y:S04]  /*3540*/  LDL R216, [R1+0x6c] ;  /* 0x00006c0001d87983 */ /* 0x000ee80000100800 */
[----:B------:R-:W4:Y:S01]  /*3550*/  LDL R251, [R1+0x7c] ;  /* 0x00007c0001fb7983 */ /* 0x000f220000100800 */
[--C-:B------:R-:W-:Y:S02]  /*3560*/  @P5 HADD2.F32 R172, -RZ, R38.reuse.H0_H0 ;  /* 0x20000026ffac5230 */ /* 0x100fe40000004100 */
[----:B------:R-:W-:-:S03]  /*3570*/  @P5 HADD2.F32 R173, -RZ, R38.H1_H1 ;  /* 0x30000026ffad5230 */ /* 0x000fc60000004100 */
[----:B------:R-:W-:Y:S02]  /*3580*/  @P5 FADD.FTZ R176, R176, R172 ;  /* 0x000000acb0b05221 */ /* 0x000fe40000010000 */
[----:B------:R-:W-:Y:S01]  /*3590*/  @P5 FADD.FTZ R177, R177, R173 ;  /* 0x000000adb1b15221 */ /* 0x000fe20000010000 */
[----:B0-----:R-:W-:Y:S02]  /*35a0*/  IMAD.WIDE.U32 R172, R11, 0x10, R202 ;  /* 0x000000100bac7825 */ /* 0x001fe400078e00ca */
[----:B------:R-:W-:Y:S02]  /*35b0*/  @P6 F2FP.F16.F32.PACK_AB R174, RZ, R176 ;  /* 0x000000b0ffae623e */ /* 0x000fe400000000ff */
[----:B------:R-:W-:Y:S02]  /*35c0*/  @P6 F2FP.F16.F32.PACK_AB R175, RZ, R177 ;  /* 0x000000b1ffaf623e */ /* 0x000fe400000000ff */
[----:B------:R-:W-:-:S04]  /*35d0*/  @P6 PRMT R170, R174, 0x7610, R170 ;  /* 0x00007610aeaa6816 */ /* 0x000fc800000000aa */
[----:B------:R-:W-:Y:S02]  /*35e0*/  @P6 PRMT R170, R170, 0x5410, R175 ;  /* 0x00005410aaaa6816 */ /* 0x000fe400000000af */
[----:B------:R-:W2:Y:S01]  /*35f0*/  LDG.E.128 R172, desc[UR4][R172.64] ;  /* 0x00000004acac7981 */ /* 0x000ea2000c1e1d00 */
[-C--:B------:R-:W-:Y:S01]  /*3600*/  FMUL.FTZ R176, R176, R10.reuse ;  /* 0x0000000ab0b07220 */ /* 0x080fe20000410000 */
[----:B------:R-:W-:Y:S01]  /*3610*/  FMUL.FTZ R177, R177, R10 ;  /* 0x0000000ab1b17220 */ /* 0x000fe20000410000 */
[--C-:B--2---:R-:W-:Y:S02]  /*3620*/  HADD2.F32 R202, -RZ, R174.reuse.H0_H0 ;  /* 0x200000aeffca7230 */ /* 0x104fe40000004100 */
[----:B------:R-:W-:-:S03]  /*3630*/  HADD2.F32 R174, -RZ, R174.H1_H1 ;  /* 0x300000aeffae7230 */ /* 0x000fc60000004100 */
[-C--:B------:R-:W-:Y:S01]  /*3640*/  FFMA.FTZ R72, R202, R176.reuse, R72 ;  /* 0x000000b0ca487223 */ /* 0x080fe20000010048 */
[----:B------:R-:W-:Y:S01]  /*3650*/  FMUL.FTZ R176, R240, R176 ;  /* 0x000000b0f0b07220 */ /* 0x000fe20000410000 */
[-C--:B------:R-:W-:Y:S01]  /*3660*/  FFMA.FTZ R73, R174, R177.reuse, R73 ;  /* 0x000000b1ae497223 */ /* 0x080fe20000010049 */
[----:B---3--:R-:W-:Y:S01]  /*3670*/  FMUL.FTZ R177, R216, R177 ;  /* 0x000000b1d8b17220 */ /* 0x008fe20000410000 */
[----:B------:R-:W2:Y:S01]  /*3680*/  LDL R240, [R1+0x74] ;  /* 0x0000740001f07983 */ /* 0x000ea20000100800 */
[----:B------:R-:W-:-:S03]  /*3690*/  FFMA.FTZ R174, R0, R179, R178 ;  /* 0x000000b300ae7223 */ /* 0x000fc600000100b2 */
[----:B------:R-:W3:Y:S01]  /*36a0*/  LDL R216, [R1+0x80] ;  /* 0x0000800001d87983 */ /* 0x000ee20000100800 */
[----:B------:R-:W-:-:S04]  /*36b0*/  FADD.FTZ R174, R27, -R174 ;  /* 0x800000ae1bae7221 */ /* 0x000fc80000010000 */
[----:B------:R-:W-:Y:S01]  /*36c0*/  FMUL.FTZ R202, R12, R174 ;  /* 0x000000ae0cca7220 */ /* 0x000fe20000410000 */
[----:B------:R-:W-:-:S05]  /*36d0*/  @P5 HADD2.F32 R174, -RZ, R36.H0_H0 ;  /* 0x20000024ffae5230 */ /* 0x000fca0000004100 */
[----:B------:R-:W-:-:S05]  /*36e0*/  @P5 FADD.FTZ R202, R202, R174 ;  /* 0x000000aecaca5221 */ /* 0x000fca0000010000 */
[----:B------:R-:W-:-:S04]  /*36f0*/  @P6 F2FP.F16.F32.PACK_AB R174, RZ, R202 ;  /* 0x000000caffae623e */ /* 0x000fc800000000ff */
[----:B------:R-:W-:Y:S02]  /*3700*/  @P6 PRMT R168, R174, 0x7610, R168 ;  /* 0x00007610aea86816 */ /* 0x000fe400000000a8 */
[----:B------:R-:W-:Y:S01]  /*3710*/  F2FP.F16.F32.PACK_AB R174, R177, R176 ;  /* 0x000000b0b1ae723e */ /* 0x000fe200000000ff */
[----:B------:R-:W-:-:S04]  /*3720*/  FFMA.FTZ R176, R186, R179, R178 ;  /* 0x000000b3bab07223 */ /* 0x000fc800000100b2 */
[----:B------:R-:W-:-:S04]  /*3730*/  FADD.FTZ R176, R238, -R176 ;  /* 0x800000b0eeb07221 */ /* 0x000fc80000010000 */
[----:B------:R-:W-:Y:S01]  /*3740*/  FMUL.FTZ R177, R12, R176 ;  /* 0x000000b00cb17220 */ /* 0x000fe20000410000 */
[----:B------:R-:W-:-:S05]  /*3750*/  @P5 HADD2.F32 R176, -RZ, R36.H1_H1 ;  /* 0x30000024ffb05230 */ /* 0x000fca0000004100 */
[----:B------:R-:W-:-:S05]  /*3760*/  @P5 FADD.FTZ R177, R177, R176 ;  /* 0x000000b0b1b15221 */ /* 0x000fca0000010000 */
[----:B------:R-:W-:-:S04]  /*3770*/  @P6 F2FP.F16.F32.PACK_AB R176, RZ, R177 ;  /* 0x000000b1ffb0623e */ /* 0x000fc800000000ff */
[----:B------:R-:W-:Y:S01]  /*3780*/  @P6 PRMT R168, R168, 0x5410, R176 ;  /* 0x00005410a8a86816 */ /* 0x000fe200000000b0 */
[----:B------:R-:W-:Y:S01]  /*3790*/  FMUL.FTZ R176, R202, R10 ;  /* 0x0000000acab07220 */ /* 0x000fe20000410000 */
[----:B------:R-:W-:-:S05]  /*37a0*/  HADD2.F32 R202, -RZ, R172.H0_H0 ;  /* 0x200000acffca7230 */ /* 0x000fca0000004100 */
[----:B------:R-:W-:Y:S01]  /*37b0*/  FFMA.FTZ R76, R202, R176, R76 ;  /* 0x000000b0ca4c7223 */ /* 0x000fe2000001004c */
[----:B------:R-:W-:Y:S02]  /*37c0*/  HADD2.F32 R202, -RZ, R172.H1_H1 ;  /* 0x300000acffca7230 */ /* 0x000fe40000004100 */
[----:B------:R-:W-:Y:S01]  /*37d0*/  FMUL.FTZ R172, R177, R10 ;  /* 0x0000000ab1ac7220 */ /* 0x000fe20000410000 */
[----:B------:R-:W-:-:S04]  /*37e0*/  FFMA.FTZ R177, R185, R179, R178 ;  /* 0x000000b3b9b17223 */ /* 0x000fc800000100b2 */
[----:B------:R-:W-:-:S04]  /*37f0*/  FADD.FTZ R177, R237, -R177 ;  /* 0x800000b1edb17221 */ /* 0x000fc80000010000 */
[----:B------:R-:W-:Y:S01]  /*3800*/  FMUL.FTZ R203, R12, R177 ;  /* 0x000000b10ccb7220 */ /* 0x000fe20000410000 */
[----:B------:R-:W-:-:S05]  /*3810*/  @P5 HADD2.F32 R177, -RZ, R37.H0_H0 ;  /* 0x20000025ffb15230 */ /* 0x000fca0000004100 */
[----:B------:R-:W-:-:S05]  /*3820*/  @P5 FADD.FTZ R203, R203, R177 ;  /* 0x000000b1cbcb5221 */ /* 0x000fca0000010000 */
[----:B------:R-:W-:-:S04]  /*3830*/  @P6 F2FP.F16.F32.PACK_AB R177, RZ, R203 ;  /* 0x000000cbffb1623e */ /* 0x000fc800000000ff */
[----:B------:R-:W-:Y:S01]  /*3840*/  @P6 PRMT R169, R177, 0x7610, R169 ;  /* 0x00007610b1a96816 */ /* 0x000fe200000000a9 */
[----:B------:R-:W-:Y:S01]  /*3850*/  FFMA.FTZ R177, R184, R179, R178 ;  /* 0x000000b3b8b17223 */ /* 0x000fe200000100b2 */
[----:B------:R-:W-:-:S03]  /*3860*/  FFMA.FTZ R77, R202, R172, R77 ;  /* 0x000000acca4d7223 */ /* 0x000fc6000001004d */
[----:B------:R-:W-:-:S04]  /*3870*/  FADD.FTZ R177, R236, -R177 ;  /* 0x800000b1ecb17221 */ /* 0x000fc80000010000 */
[----:B------:R-:W-:Y:S01]  /*3880*/  FMUL.FTZ R202, R12, R177 ;  /* 0x000000b10cca7220 */ /* 0x000fe20000410000 */
[----:B------:R-:W-:-:S05]  /*3890*/  @P5 HADD2.F32 R177, -RZ, R37.H1_H1 ;  /* 0x30000025ffb15230 */ /* 0x000fca0000004100 */
[----:B------:R-:W-:-:S05]  /*38a0*/  @P5 FADD.FTZ R202, R202, R177 ;  /* 0x000000b1caca5221 */ /* 0x000fca0000010000 */
[----:B------:R-:W-:Y:S01]  /*38b0*/  @P6 F2FP.F16.F32.PACK_AB R177, RZ, R202 ;  /* 0x000000caffb1623e */ /* 0x000fe200000000ff */
[----:B------:R-:W-:-:S03]  /*38c0*/  FMUL.FTZ R203, R203, R10 ;  /* 0x0000000acbcb7220 */ /* 0x000fc60000410000 */
[----:B------:R-:W-:Y:S01]  /*38d0*/  @P6 PRMT R169, R169, 0x5410, R177 ;  /* 0x00005410a9a96816 */ /* 0x000fe200000000b1 */
[----:B------:R-:W-:-:S05]  /*38e0*/  HADD2.F32 R177, -RZ, R173.H0_H0 ;  /* 0x200000adffb17230 */ /* 0x000fca0000004100 */
[----:B------:R-:W-:Y:S02]  /*38f0*/  FFMA.FTZ R78, R177, R203, R78 ;  /* 0x000000cbb14e7223 */ /* 0x000fe4000001004e */
[----:B------:R-:W4:Y:S01]  /*3900*/  LDL R177, [R1+0x78] ;  /* 0x0000780001b17983 */ /* 0x000f220000100800 */
[----:B------:R-:W-:Y:S02]  /*3910*/  HADD2.F32 R173, -RZ, R173.H1_H1 ;  /* 0x300000adffad7230 */ /* 0x000fe40000004100 */
[----:B------:R-:W-:-:S04]  /*3920*/  FMUL.FTZ R202, R202, R10 ;  /* 0x0000000acaca7220 */ /* 0x000fc80000410000 */
[-C--:B------:R-:W-:Y:S01]  /*3930*/  FFMA.FTZ R79, R173, R202.reuse, R79 ;  /* 0x000000caad4f7223 */ /* 0x080fe2000001004f */
[----:B--2---:R-:W-:Y:S02]  /*3940*/  FMUL.FTZ R202, R240, R202 ;  /* 0x000000caf0ca7220 */ /* 0x004fe40000410000 */
[----:B------:R-:W2:Y:S01]  /*3950*/  LDL R240, [R1+0x68] ;  /* 0x0000680001f07983 */ /* 0x000ea20000100800 */
[----:B---3--:R-:W-:-:S03]  /*3960*/  FMUL.FTZ R176, R216, R176 ;  /* 0x000000b0d8b07220 */ /* 0x008fc60000410000 */
[----:B------:R-:W3:Y:S01]  /*3970*/  LDL R216, [R1+0x64] ;  /* 0x0000640001d87983 */ /* 0x000ee20000100800 */
[----:B----4-:R-:W-:-:S05]  /*3980*/  FMUL.FTZ R172, R251, R172 ;  /* 0x000000acfbac7220 */ /* 0x010fca0000410000 */
[----:B------:R-:W-:Y:S01]  /*3990*/  F2FP.F16.F32.PACK_AB R172, R172, R176 ;  /* 0x000000b0acac723e */ /* 0x000fe200000000ff */
[--C-:B------:R-:W-:Y:S02]  /*39a0*/  HADD2.F32 R176, -RZ, R175.reuse.H0_H0 ;  /* 0x200000afffb07230 */ /* 0x100fe40000004100 */
[----:B------:R-:W-:Y:S02]  /*39b0*/  HADD2.F32 R175, -RZ, R175.H1_H1 ;  /* 0x300000afffaf7230 */ /* 0x000fe40000004100 */
[----:B------:R-:W-:Y:S01]  /*39c0*/  FMUL.FTZ R173, R177, R203 ;  /* 0x000000cbb1ad7220 */ /* 0x000fe20000410000 */
[----:B------:R-:W-:-:S04]  /*39d0*/  FFMA.FTZ R177, R182, R179, R178 ;  /* 0x000000b3b6b17223 */ /* 0x000fc800000100b2 */
[----:B------:R-:W-:Y:S01]  /*39e0*/  FADD.FTZ R177, R233, -R177 ;  /* 0x800000b1e9b17221 */ /* 0x000fe20000010000 */
[----:B------:R-:W-:-:S03]  /*39f0*/  F2FP.F16.F32.PACK_AB R173, R202, R173 ;  /* 0x000000adcaad723e */ /* 0x000fc600000000ff */
[----:B------:R-:W-:Y:S01]  /*3a00*/  FMUL.FTZ R202, R12, R177 ;  /* 0x000000b10cca7220 */ /* 0x000fe20000410000 */
[----:B------:R-:W-:-:S05]  /*3a10*/  @P5 HADD2.F32 R177, -RZ, R39.H0_H0 ;  /* 0x20000027ffb15230 */ /* 0x000fca0000004100 */
[----:B------:R-:W-:-:S05]  /*3a20*/  @P5 FADD.FTZ R202, R202, R177 ;  /* 0x000000b1caca5221 */ /* 0x000fca0000010000 */
[----:B------:R-:W-:Y:S01]  /*3a30*/  @P6 F2FP.F16.F32.PACK_AB R177, RZ, R202 ;  /* 0x000000caffb1623e */ /* 0x000fe200000000ff */
[----:B------:R-:W-:-:S04]  /*3a40*/  FMUL.FTZ R202, R202, R10 ;  /* 0x0000000acaca7220 */ /* 0x000fc80000410000 */
[----:B------:R-:W-:Y:S01]  /*3a50*/  FFMA.FTZ R74, R176, R202, R74 ;  /* 0x000000cab04a7223 */ /* 0x000fe2000001004a */
[----:B------:R-:W-:-:S04]  /*3a60*/  FFMA.FTZ R176, R183, R179, R178 ;  /* 0x000000b3b7b07223 */ /* 0x000fc800000100b2 */
[----:B------:R-:W-:-:S04]  /*3a70*/  FADD.FTZ R176, R232, -R176 ;  /* 0x800000b0e8b07221 */ /* 0x000fc80000010000 */
[----:B------:R-:W-:Y:S01]  /*3a80*/  FMUL.FTZ R203, R12, R176 ;  /* 0x000000b00ccb7220 */ /* 0x000fe20000410000 */
[----:B------:R-:W-:-:S05]  /*3a90*/  @P5 HADD2.F32 R176, -RZ, R39.H1_H1 ;  /* 0x30000027ffb05230 */ /* 0x000fca0000004100 */
[----:B------:R-:W-:Y:S01]  /*3aa0*/  @P5 FADD.FTZ R203, R203, R176 ;  /* 0x000000b0cbcb5221 */ /* 0x000fe20000010000 */
[----:B------:R-:W-:-:S04]  /*3ab0*/  @P6 PRMT R171, R177, 0x7610, R171 ;  /* 0x00007610b1ab6816 */ /* 0x000fc800000000ab */
[----:B------:R-:W-:-:S04]  /*3ac0*/  @P6 F2FP.F16.F32.PACK_AB R176, RZ, R203 ;  /* 0x000000cbffb0623e */ /* 0x000fc800000000ff */
[----:B------:R-:W-:Y:S02]  /*3ad0*/  @P6 PRMT R171, R171, 0x5410, R176 ;  /* 0x00005410abab6816 */ /* 0x000fe400000000b0 */
[----:B------:R-:W0:Y:S01]  /*3ae0*/  @P6 LDC.64 R176, c[0x0][0x308] ;  /* 0x0000c200ffb06b82 */ /* 0x000e220000000a00 */
[----:B------:R-:W-:Y:S01]  /*3af0*/  FMUL.FTZ R203, R203, R10 ;  /* 0x0000000acbcb7220 */ /* 0x000fe20000410000 */
[----:B0-----:R-:W-:-:S05]  /*3b00*/  @P6 IMAD.WIDE.U32 R176, R11, 0x10, R176 ;  /* 0x000000100bb06825 */ /* 0x001fca00078e00b0 */
[----:B------:R0:W-:Y:S02]  /*3b10*/  @P6 STG.E.128 desc[UR4][R176.64], R168 ;  /* 0x000000a8b0006986 */ /* 0x0001e4000c101d04 */
[----:B0-----:R-:W0:Y:S01]  /*3b20*/  LDC.64 R176, c[0x0][0x2f8] ;  /* 0x0000be00ffb07b82 */ /* 0x001e220000000a00 */
[----:B------:R-:W-:Y:S01]  /*3b30*/  FFMA.FTZ R75, R175, R203, R75 ;  /* 0x000000cbaf4b7223 */ /* 0x000fe2000001004b */
[C---:B0-----:R-:W-:Y:S01]  /*3b40*/  IMAD.WIDE.U32 R176, R11.reuse, 0x10, R176 ;  /* 0x000000100bb07825 */ /* 0x041fe200078e00b0 */
[----:B------:R-:W-:-:S03]  /*3b50*/  IADD3 R11, R11, 0x80, RZ ;  /* 0x000000800b0b7810 */ /* 0x000fc60007ffe0ff */
[----:B--2---:R-:W-:Y:S01]  /*3b60*/  FMUL.FTZ R175, R240, R202 ;  /* 0x000000caf0af7220 */ /* 0x004fe20000410000 */
[----:B---3--:R-:W-:-:S05]  /*3b70*/  FMUL.FTZ R203, R216, R203 ;  /* 0x000000cbd8cb7220 */ /* 0x008fca0000410000 */
[----:B------:R-:W-:-:S05]  /*3b80*/  F2FP.F16.F32.PACK_AB R175, R203, R175 ;  /* 0x000000afcbaf723e */ /* 0x000fca00000000ff */
[----:B------:R0:W-:Y:S02]  /*3b90*/  STG.E.128 desc[UR4][R176.64], R172 ;  /* 0x000000acb0007986 */ /* 0x0001e4000c101d04 */
.L_x_2176:
[----:B------:R-:W-:Y:S05]  /*3ba0*/  BSYNC B0 ;  /* 0x0000000000007941 */ /* 0x000fea0003800000 */
.L_x_2175:
[----:B------:R-:W-:Y:S04]  /*3bb0*/  BSSY B0, `(.L_x_2177) ;  /* 0x0000074000007945 */ /* 0x000fe80003800000 */
[----:B------:R-:W-:Y:S05]  /*3bc0*/  @!P0 BRA `(.L_x_2178) ;  /* 0x0000000400c88947 */ /* 0x000fea0003800000 */
[----:B------:R-:W-:Y:S01]  /*3bd0*/  ISETP.NE.U32.AND P6, PT, RZ, UR10, PT ;  /* 0x0000000aff007c0c */ /* 0x000fe2000bfc5070 */
[----:B------:R-:W2:Y:S01]  /*3be0*/  LDC.64 R202, c[0x0][0x220] ;  /* 0x00008800ffca7b82 */ /* 0x000ea20000000a00 */
[-CC-:B0-----:R-:W-:Y:S01]  /*3bf0*/  FFMA.FTZ R176, R16, R179.reuse, R178.reuse ;  /* 0x000000b310b07223 */ /* 0x181fe200000100b2 */
[----:B------:R-:W-:Y:S01]  /*3c00*/  ISETP.NE.U32.AND P5, PT, RZ, UR14, PT ;  /* 0x0000000eff007c0c */ /* 0x000fe2000bfa5070 */
[----:B------:R-:W-:Y:S01]  /*3c10*/  FFMA.FTZ R177, R17, R179, R178 ;  /* 0x000000b311b17223 */ /* 0x000fe200000100b2 */
[----:B------:R-:W-:Y:S01]  /*3c20*/  ISETP.NE.AND.EX P6, PT, RZ, UR11, PT, P6 ;  /* 0x0000000bff007c0c */ /* 0x000fe2000bfc5360 */
[----:B------:R-:W-:Y:S01]  /*3c30*/  FADD.FTZ R176, R227, -R176 ;  /* 0x800000b0e3b07221 */ /* 0x000fe20000010000 */
[----:B------:R-:W-:Y:S01]  /*3c40*/  ISETP.NE.AND.EX P5, PT, RZ, UR15, PT, P5 ;  /* 0x0000000fff007c0c */ /* 0x000fe2000bfa5350 */
[----:B------:R-:W-:Y:S01]  /*3c50*/  FADD.FTZ R177, R226, -R177 ;  /* 0x800000b1e2b17221 */ /* 0x000fe20000010000 */
[----:B------:R-:W3:Y:S01]  /*3c60*/  LDL R240, [R1+0x50] ;  /* 0x0000500001f07983 */ /* 0x000ee20000100800 */
[----:B-----5:R-:W-:-:S02]  /*3c70*/  FMUL.FTZ R176, R12, R176 ;  /* 0x000000b00cb07220 */ /* 0x020fc40000410000 */
[----:B------:R-:W-:Y:S01]  /*3c80*/  FMUL.FTZ R177, R12, R177 ;  /* 0x000000b10cb17220 */ /* 0x000fe20000410000 */
[----:B------:R-:W4:Y:S04]  /*3c90*/  LDL R216, [R1+0x4c] ;  /* 0x00004c0001d87983 */ /* 0x000f280000100800 */
[----:B------:R-:W4:Y:S01]  /*3ca0*/  LDL R251, [R1+0x5c] ;  /* 0x00005c0001fb7983 */ /* 0x000f220000100800 */
[--C-:B------:R-:W-:Y:S02]  /*3cb0*/  @P6 HADD2.F32 R172, -RZ, R34.reuse.H0_H0 ;  /* 0x20000022ffac6230 */ /* 0x100fe40000004100 */
[----:B------:R-:W-:-:S03]  /*3cc0*/  @P6 HADD2.F32 R173, -RZ, R34.H1_H1 ;  /* 0x30000022ffad6230 */ /* 0x000fc60000004100 */
[----:B------:R-:W-:Y:S02]  /*3cd0*/  @P6 FADD.FTZ R176, R176, R172 ;  /* 0x000000acb0b06221 */ /* 0x000fe40000010000 */
[----:B------:R-:W-:Y:S01]  /*3ce0*/  @P6 FADD.FTZ R177, R177, R173 ;  /* 0x000000adb1b16221 */ /* 0x000fe20000010000 */
[----:B--2---:R-:W-:Y:S02]  /*3cf0*/  IMAD.WIDE.U32 R172, R11, 0x10, R202 ;  /* 0x000000100bac7825 */ /* 0x004fe400078e00ca */
        /* <DEDUP_REMOVED lines=10> */
[----:B---3--:R-:W-:Y:S01]  /*3da0*/  FMUL.FTZ R176, R240, R176 ;  /* 0x000000b0f0b07220 */ /* 0x008fe20000410000 */
[-C--:B------:R-:W-:Y:S01]  /*3db0*/  FFMA.FTZ R65, R174, R177.reuse, R65 ;  /* 0x000000b1ae417223 */ /* 0x080fe20000010041 */
[----:B----4-:R-:W-:Y:S01]  /*3dc0*/  FMUL.FTZ R177, R216, R177 ;  /* 0x000000b1d8b17220 */ /* 0x010fe20000410000 */
        /* <DEDUP_REMOVED lines=48> */
[----:B------:R-:W-:-:S05]  /*40d0*/  FMUL.FTZ R172, R251, R172 ;  /* 0x000000acfbac7220 */ /* 0x000fca0000410000 */
[----:B------:R-:W-:Y:S01]  /*40e0*/  F2FP.F16.F32.PACK_AB R172, R172, R176 ;  /* 0x000000b0acac723e */ /* 0x000fe200000000ff */
[--C-:B------:R-:W-:Y:S02]  /*40f0*/  HADD2.F32 R176, -RZ, R175.reuse.H0_H0 ;  /* 0x200000afffb07230 */ /* 0x100fe40000004100 */
[----:B------:R-:W-:Y:S02]  /*4100*/  HADD2.F32 R175, -RZ, R175.H1_H1 ;  /* 0x300000afffaf7230 */ /* 0x000fe40000004100 */
[----:B----4-:R-:W-:Y:S01]  /*4110*/  FMUL.FTZ R173, R177, R203 ;  /* 0x000000cbb1ad7220 */ /* 0x010fe20000410000 */
        /* <DEDUP_REMOVED lines=25> */
[----:B--2---:R-:W-:Y:S01]  /*42b0*/  FMUL.FTZ R175, R240, R202 ;  /* 0x000000caf0af7220 */ /* 0x004fe20000410000 */
[----:B---3--:R-:W-:-:S05]  /*42c0*/  FMUL.FTZ R203, R216, R203 ;  /* 0x000000cbd8cb7220 */ /* 0x008fca0000410000 */
[----:B------:R-:W-:-:S05]  /*42d0*/  F2FP.F16.F32.PACK_AB R175, R203, R175 ;  /* 0x000000afcbaf723e */ /* 0x000fca00000000ff */
[----:B------:R2:W-:Y:S02]  /*42e0*/  STG.E.128 desc[UR4][R176.64], R172 ;  /* 0x000000acb0007986 */ /* 0x0005e4000c101d04 */
.L_x_2178:
[----:B------:R-:W-:Y:S05]  /*42f0*/  BSYNC B0 ;  /* 0x0000000000007941 */ /* 0x000fea0003800000 */
.L_x_2177:
[----:B------:R-:W-:Y:S04]  /*4300*/  BSSY B0, `(.L_x_2179) ;  /* 0x0000074000007945 */ /* 0x000fe80003800000 */
[----:B------:R-:W-:Y:S05]  /*4310*/  @!P1 BRA `(.L_x_2180) ;  /* 0x0000000400c89947 */ /* 0x000fea0003800000 */
[----:B------:R-:W-:Y:S01]  /*4320*/  ISETP.NE.U32.AND P6, PT, RZ, UR10, PT ;  /* 0x0000000aff007c0c */ /* 0x000fe2000bfc5070 */
[----:B------:R-:W3:Y:S01]  /*4330*/  LDC.64 R202, c[0x0][0x220] ;  /* 0x00008800ffca7b82 */ /* 0x000ee20000000a00 */
[-CC-:B0-2---:R-:W-:Y:S01]  /*4340*/  FFMA.FTZ R176, R23, R179.reuse, R178.reuse ;  /* 0x000000b317b07223 */ /* 0x185fe200000100b2 */
        /* <DEDUP_REMOVED lines=15> */
[----:B---3--:R-:W-:Y:S02]  /*4440*/  IMAD.WIDE.U32 R172, R11, 0x10, R202 ;  /* 0x000000100bac7825 */ /* 0x008fe400078e00ca */
[----:B------:R-:W-:Y:S02]  /*4450*/  @P5 F2FP.F16.F32.PACK_AB R174, RZ, R176 ;  /* 0x000000b0ffae523e */ /* 0x000fe400000000ff */
[----:B------:R-:W-:Y:S02]  /*4460*/  @P5 F2FP.F16.F32.PACK_AB R175, RZ, R177 ;  /* 0x000000b1ffaf523e */ /* 0x000fe400000000ff */
[----:B------:R-:W-:-:S04]  /*4470*/  @P5 PRMT R170, R174, 0x7610, R170 ;  /* 0x00007610aeaa5816 */ /* 0x000fc800000000aa */
[----:B------:R-:W-:Y:S02]  /*4480*/  @P5 PRMT R170, R170, 0x5410, R175 ;  /* 0x00005410aaaa5816 */ /* 0x000fe400000000af */
[----:B------:R-:W3:Y:S01]  /*4490*/  LDG.E.128 R172, desc[UR4][R172.64] ;  /* 0x00000004acac7981 */ /* 0x000ee2000c1e1d00 */
[-C--:B------:R-:W-:Y:S01]  /*44a0*/  FMUL.FTZ R176, R176, R10.reuse ;  /* 0x0000000ab0b07220 */ /* 0x080fe20000410000 */
[----:B------:R-:W-:Y:S01]  /*44b0*/  FMUL.FTZ R177, R177, R10 ;  /* 0x0000000ab1b17220 */ /* 0x000fe20000410000 */
[--C-:B---3--:R-:W-:Y:S02]  /*44c0*/  HADD2.F32 R202, -RZ, R174.reuse.H0_H0 ;  /* 0x200000aeffca7230 */ /* 0x108fe40000004100 */
[----:B------:R-:W-:-:S03]  /*44d0*/  HADD2.F32 R174, -RZ, R174.H1_H1 ;  /* 0x300000aeffae7230 */ /* 0x000fc60000004100 */
[-C--:B------:R-:W-:Y:S01]  /*44e0*/  FFMA.FTZ R56, R202, R176.reuse, R56 ;  /* 0x000000b0ca387223 */ /* 0x080fe20000010038 */
[----:B--2---:R-:W-:Y:S01]  /*44f0*/  FMUL.FTZ R176, R240, R176 ;  /* 0x000000b0f0b07220 */ /* 0x004fe20000410000 */
        /* <DEDUP_REMOVED lines=84> */
.L_x_2180:
[----:B------:R-:W-:Y:S05]  /*4a40*/  BSYNC B0 ;  /* 0x0000000000007941 */ /* 0x000fea0003800000 */
.L_x_2179:
[----:B------:R-:W-:Y:S04]  /*4a50*/  BSSY B0, `(.L_x_2181) ;  /* 0x0000074000007945 */ /* 0x000fe80003800000 */
[----:B------:R-:W-:Y:S05]  /*4a60*/  @!P2 BRA `(.L_x_2182) ;  /* 0x0000000400c8a947 */ /* 0x000fea0003800000 */
[----:B------:R-:W-:Y:S01]  /*4a70*/  ISETP.NE.U32.AND P6, PT, RZ, UR10, PT ;  /* 0x0000000aff007c0c */ /* 0x000fe2000bfc5070 */
[----:B------:R-:W4:Y:S01]  /*4a80*/  LDC.64 R202, c[0x0][0x220] ;  /* 0x00008800ffca7b82 */ /* 0x000f220000000a00 */
[-CC-:B0-23--:R-:W-:Y:S01]  /*4a90*/  FFMA.FTZ R176, R6, R179.reuse, R178.reuse ;  /* 0x000000b306b07223 */ /* 0x18dfe200000100b2 */
        /* <DEDUP_REMOVED lines=10> */
[----:B------:R-:W3:Y:S01]  /*4b40*/  LDL R251, [R1+0x1c] ;  /* 0x00001c0001fb7983 */ /* 0x000ee20000100800 */
[--C-:B------:R-:W-:Y:S02]  /*4b50*/  @P6 HADD2.F32 R172, -RZ, R162.reuse.H0_H0 ;  /* 0x200000a2ffac6230 */ /* 0x100fe40000004100 */
[----:B------:R-:W-:-:S03]  /*4b60*/  @P6 HADD2.F32 R173, -RZ, R162.H1_H1 ;  /* 0x300000a2ffad6230 */ /* 0x000fc60000004100 */
[----:B------:R-:W-:Y:S02]  /*4b70*/  @P6 FADD.FTZ R176, R176, R172 ;  /* 0x000000acb0b06221 */ /* 0x000fe40000010000 */
[----:B------:R-:W-:Y:S01]  /*4b80*/  @P6 FADD.FTZ R177, R177, R173 ;  /* 0x000000adb1b16221 */ /* 0x000fe20000010000 */
[----:B----4-:R-:W-:Y:S02]  /*4b90*/  IMAD.WIDE.U32 R172, R11, 0x10, R202 ;  /* 0x000000100bac7825 */ /* 0x010fe400078e00ca */
[----:B------:R-:W-:Y:S02]  /*4ba0*/  @P5 F2FP.F16.F32.PACK_AB R174, RZ, R176 ;  /* 0x000000b0ffae523e */ /* 0x000fe400000000ff */
[----:B------:R-:W-:Y:S02]  /*4bb0*/  @P5 F2FP.F16.F32.PACK_AB R175, RZ, R177 ;  /* 0x000000b1ffaf523e */ /* 0x000fe400000000ff */
[----:B------:R-:W-:-:S04]  /*4bc0*/  @P5 PRMT R170, R174, 0x7610, R170 ;  /* 0x00007610aeaa5816 */ /* 0x000fc800000000aa */
[----:B------:R-:W-:Y:S02]  /*4bd0*/  @P5 PRMT R170, R170, 0x5410, R175 ;  /* 0x00005410aaaa5816 */ /* 0x000fe400000000af */
[----:B------:R-:W4:Y:S01]  /*4be0*/  LDG.E.128 R172, desc[UR4][R172.64] ;  /* 0x00000004acac7981 */ /* 0x000f22000c1e1d00 */
[-C--:B------:R-:W-:Y:S01]  /*4bf0*/  FMUL.FTZ R176, R176, R10.reuse ;  /* 0x0000000ab0b07220 */ /* 0x080fe20000410000 */
[----:B------:R-:W-:Y:S01]  /*4c00*/  FMUL.FTZ R177, R177, R10 ;  /* 0x0000000ab1b17220 */ /* 0x000fe20000410000 */
[--C-:B----4-:R-:W-:Y:S02]  /*4c10*/  HADD2.F32 R202, -RZ, R174.reuse.H0_H0 ;  /* 0x200000aeffca7230 */ /* 0x110fe40000004100 */
[----:B------:R-:W-:-:S03]  /*4c20*/  HADD2.F32 R174, -RZ, R174.H1_H1 ;  /* 0x300000aeffae7230 */ /* 0x000fc60000004100 */
[-C--:B------:R-:W-:Y:S01]  /*4c30*/  FFMA.FTZ R48, R202, R176.reuse, R48 ;  /* 0x000000b0ca307223 */ /* 0x080fe20000010030 */
[----:B--2---:R-:W-:Y:S01]  /*4c40*/  FMUL.FTZ R176, R240, R176 ;  /* 0x000000b0f0b07220 */ /* 0x004fe20000410000 */
        /* <DEDUP_REMOVED lines=84> */
.L_x_2182:
[----:B------:R-:W-:Y:S05]  /*5190*/  BSYNC B0 ;  /* 0x0000000000007941 */ /* 0x000fea0003800000 */
.L_x_2181:
        /* <DEDUP_REMOVED lines=8> */
[----:B------:R-:W-:Y:S01]  /*5220*/  FADD.FTZ R177, R204, -R177 ;  /* 0x800000b1ccb17221 */ /* 0x000fe20000010000 */
[-CC-:B------:R-:W-:Y:S01]  /*5230*/  FFMA.FTZ R173, R199, R179.reuse, R178.reuse ;  /* 0x000000b3c7ad7223 */ /* 0x180fe200000100b2 */
[-CC-:B------:R-:W-:Y:S01]  /*5240*/  FFMA.FTZ R176, R197, R179.reuse, R178.reuse ;  /* 0x000000b3c5b07223 */ /* 0x180fe200000100b2 */
[-CC-:B------:R-:W-:Y:S01]  /*5250*/  FFMA.FTZ R202, R195, R179.reuse, R178.reuse ;  /* 0x000000b3c3ca7223 */ /* 0x180fe200000100b2 */
[-CC-:B------:R-:W-:Y:S01]  /*5260*/  FFMA.FTZ R216, R193, R179.reuse, R178.reuse ;  /* 0x000000b3c1d87223 */ /* 0x180fe200000100b2 */
[----:B------:R-:W-:Y:S01]  /*5270*/  FFMA.FTZ R172, R191, R179, R178 ;  /* 0x000000b3bfac7223 */ /* 0x000fe200000100b2 */
[----:B-----5:R-:W-:Y:S01]  /*5280*/  FMUL.FTZ R177, R12, R177 ;  /* 0x000000b10cb17220 */ /* 0x020fe20000410000 */
[----:B------:R-:W-:Y:S01]  /*5290*/  FADD.FTZ R175, R218, -R175 ;  /* 0x800000afdaaf7221 */ /* 0x000fe20000010000 */
[----:B------:R-:W-:Y:S01]  /*52a0*/  FADD.FTZ R179, R200, -R174 ;  /* 0x800000aec8b37221 */ /* 0x000fe20000010000 */
[----:B------:R-:W-:Y:S01]  /*52b0*/  FADD.FTZ R176, R196, -R176 ;  /* 0x800000b0c4b07221 */ /* 0x000fe20000010000 */
[----:B------:R-:W-:Y:S01]  /*52c0*/  FADD.FTZ R202, R194, -R202 ;  /* 0x800000cac2ca7221 */ /* 0x000fe20000010000 */
[----:B------:R-:W-:Y:S01]  /*52d0*/  FADD.FTZ R216, R192, -R216 ;  /* 0x800000d8c0d87221 */ /* 0x000fe20000010000 */
[----:B------:R-:W-:-:S02]  /*52e0*/  @P6 HADD2.F32 R178, -RZ, R164.H1_H1 ;  /* 0x300000a4ffb26230 */ /* 0x000fc40000004100 */
[----:B------:R-:W-:Y:S01]  /*52f0*/  FADD.FTZ R172, R190, -R172 ;  /* 0x800000acbeac7221 */ /* 0x000fe20000010000 */
[C---:B------:R-:W-:Y:S01]  /*5300*/  FMUL.FTZ R240, R12.reuse, R175 ;  /* 0x000000af0cf07220 */ /* 0x040fe20000410000 */
[C---:B------:R-:W-:Y:S01]  /*5310*/  FMUL.FTZ R179, R12.reuse, R179 ;  /* 0x000000b30cb37220 */ /* 0x040fe20000410000 */
[----:B------:R-:W-:Y:S01]  /*5320*/  FMUL.FTZ R176, R12, R176 ;  /* 0x000000b00cb07220 */ /* 0x000fe20000410000 */
[----:B------:R-:W-:Y:S01]  /*5330*/  @P6 FADD.FTZ R177, R177, R178 ;  /* 0x000000b2b1b16221 */ /* 0x000fe20000010000 */
[----:B------:R-:W-:Y:S01]  /*5340*/  FADD.FTZ R178, R198, -R173 ;  /* 0x800000adc6b27221 */ /* 0x000fe20000010000 */
[C---:B------:R-:W-:Y:S01]  /*5350*/  FMUL.FTZ R202, R12.reuse, R202 ;  /* 0x000000ca0cca7220 */ /* 0x040fe20000410000 */
[C---:B------:R-:W-:Y:S01]  /*5360*/  FMUL.FTZ R216, R12.reuse, R216 ;  /* 0x000000d80cd87220 */ /* 0x040fe20000410000 */
[----:B------:R-:W-:Y:S01]  /*5370*/  ISETP.NE.U32.AND P5, PT, RZ, UR14, PT ;  /* 0x0000000eff007c0c */ /* 0x000fe2000bfa5070 */
[C---:B------:R-:W-:Y:S01]  /*5380*/  FMUL.FTZ R178, R12.reuse, R178 ;  /* 0x000000b20cb27220 */ /* 0x040fe20000410000 */
[----:B------:R-:W-:Y:S01]  /*5390*/  FMUL.FTZ R12, R12, R172 ;  /* 0x000000ac0c0c7220 */ /* 0x000fe20000410000 */
[----:B------:R-:W-:Y:S01]  /*53a0*/  @P6 HADD2.F32 R175, -RZ, R164.H0_H0 ;  /* 0x200000a4ffaf6230 */ /* 0x000fe20000004100 */
[----:B------:R-:W0:Y:S01]  /*53b0*/  LDC.64 R172, c[0x0][0x220] ;  /* 0x00008800ffac7b82 */ /* 0x000e220000000a00 */
[----:B------:R-:W-:-:S03]  /*53c0*/  ISETP.NE.AND.EX P5, PT, RZ, UR15, PT, P5 ;  /* 0x0000000fff007c0c */ /* 0x000fc6000bfa5350 */
[----:B------:R-:W-:-:S10]  /*53d0*/  @P6 FADD.FTZ R240, R240, R175 ;  /* 0x000000aff0f06221 */ /* 0x000fd40000010000 */
[----:B------:R-:W-:Y:S02]  /*53e0*/  @P5 F2FP.F16.F32.PACK_AB R174, RZ, R240 ;  /* 0x000000f0ffae523e */ /* 0x000fe400000000ff */
[----:B------:R-:W-:Y:S02]  /*53f0*/  @P5 F2FP.F16.F32.PACK_AB R175, RZ, R177 ;  /* 0x000000b1ffaf523e */ /* 0x000fe400000000ff */
[----:B------:R-:W-:-:S04]  /*5400*/  @P5 PRMT R168, R174, 0x7610, R168 ;  /* 0x00007610aea85816 */ /* 0x000fc800000000a8 */
[----:B------:R-:W-:Y:S01]  /*5410*/  @P5 PRMT R168, R168, 0x5410, R175 ;  /* 0x00005410a8a85816 */ /* 0x000fe200000000af */
[----:B0-----:R-:W-:-:S06]  /*5420*/  IMAD.WIDE.U32 R172, R11, 0x10, R172 ;  /* 0x000000100bac7825 */ /* 0x001fcc00078e00ac */
[----:B------:R-:W2:Y:S01]  /*5430*/  LDG.E.128 R172, desc[UR4][R172.64] ;  /* 0x00000004acac7981 */ /* 0x000ea2000c1e1d00 */
[----:B------:R-:W-:Y:S01]  /*5440*/  FMUL.FTZ R240, R240, R10 ;  /* 0x0000000af0f07220 */ /* 0x000fe20000410000 */
[----:B--2---:R-:W-:-:S05]  /*5450*/  HADD2.F32 R203, -RZ, R172.H0_H0 ;  /* 0x200000acffcb7230 */ /* 0x004fca0000004100 */
[----:B------:R-:W-:Y:S01]  /*5460*/  FFMA.FTZ R44, R203, R240, R44 ;  /* 0x000000f0cb2c7223 */ /* 0x000fe2000001002c */
[----:B------:R-:W-:Y:S02]  /*5470*/  HADD2.F32 R203, -RZ, R172.H1_H1 ;  /* 0x300000acffcb7230 */ /* 0x000fe40000004100 */
[----:B------:R-:W-:Y:S01]  /*5480*/  FMUL.FTZ R172, R177, R10 ;  /* 0x0000000ab1ac7220 */ /* 0x000fe20000410000 */
[----:B------:R-:W-:-:S03]  /*5490*/  @P6 HADD2.F32 R177, -RZ, R166.H0_H0 ;  /* 0x200000a6ffb16230 */ /* 0x000fc60000004100 */
[----:B------:R-:W-:Y:S02]  /*54a0*/  FFMA.FTZ R45, R203, R172, R45 ;  /* 0x000000accb2d7223 */ /* 0x000fe4000001002d */
[----:B------:R-:W-:-:S04]  /*54b0*/  @P6 FADD.FTZ R176, R176, R177 ;  /* 0x000000b1b0b06221 */ /* 0x000fc80000010000 */
[----:B------:R-:W-:Y:S01]  /*54c0*/  FMUL.FTZ R251, R176, R10 ;  /* 0x0000000ab0fb7220 */ /* 0x000fe20000410000 */
[----:B------:R-:W-:Y:S01]  /*54d0*/  @P5 F2FP.F16.F32.PACK_AB R177, RZ, R176 ;  /* 0x000000b0ffb1523e */ /* 0x000fe200000000ff */
[----:B------:R-:W-:-:S03]  /*54e0*/  HADD2.F32 R176, -RZ, R174.H0_H0 ;  /* 0x200000aeffb07230 */ /* 0x000fc60000004100 */
[----:B------:R-:W-:Y:S01]  /*54f0*/  @P5 PRMT R170, R177, 0x7610, R170 ;  /* 0x00007610b1aa5816 */ /* 0x000fe200000000aa */
[----:B------:R-:W-:Y:S02]  /*5500*/  @P6 HADD2.F32 R177, -RZ, R166.H1_H1 ;  /* 0x300000a6ffb16230 */ /* 0x000fe40000004100 */
[----:B------:R-:W-:Y:S01]  /*5510*/  FFMA.FTZ R40, R176, R251, R40 ;  /* 0x000000fbb0287223 */ /* 0x000fe20000010028 */
[----:B------:R-:W-:Y:S02]  /*5520*/  @P6 HADD2.F32 R176, -RZ, R165.H0_H0 ;  /* 0x200000a5ffb06230 */ /* 0x000fe40000004100 */
[----:B------:R-:W-:-:S03]  /*5530*/  @P6 FADD.FTZ R202, R202, R177 ;  /* 0x000000b1caca6221 */ /* 0x000fc60000010000 */
[----:B------:R-:W-:Y:S02]  /*5540*/  @P6 FADD.FTZ R179, R179, R176 ;  /* 0x000000b0b3b36221 */ /* 0x000fe40000010000 */
[----:B------:R-:W-:-:S03]  /*5550*/  @P5 F2FP.F16.F32.PACK_AB R177, RZ, R202 ;  /* 0x000000caffb1523e */ /* 0x000fc600000000ff */
[----:B------:R-:W-:Y:S02]  /*5560*/  @P5 F2FP.F16.F32.PACK_AB R176, RZ, R179 ;  /* 0x000000b3ffb0523e */ /* 0x000fe400000000ff */
[----:B------:R-:W-:Y:S02]  /*5570*/  @P5 PRMT R170, R170, 0x5410, R177 ;  /* 0x00005410aaaa5816 */ /* 0x000fe400000000b1 */
[----:B------:R-:W-:Y:S01]  /*5580*/  @P5 PRMT R169, R176, 0x7610, R169 ;  /* 0x00007610b0a95816 */ /* 0x000fe200000000a9 */
[----:B------:R-:W-:-:S05]  /*5590*/  @P6 HADD2.F32 R176, -RZ, R165.H1_H1 ;  /* 0x300000a5ffb06230 */ /* 0x000fca0000004100 */
[----:B------:R-:W-:-:S05]  /*55a0*/  @P6 FADD.FTZ R178, R178, R176 ;  /* 0x000000b0b2b26221 */ /* 0x000fca0000010000 */
[----:B------:R-:W-:-:S04]  /*55b0*/  @P5 F2FP.F16.F32.PACK_AB R176, RZ, R178 ;  /* 0x000000b2ffb0523e */ /* 0x000fc800000000ff */
[----:B------:R-:W-:Y:S01]  /*55c0*/  @P5 PRMT R169, R169, 0x5410, R176 ;  /* 0x00005410a9a95816 */ /* 0x000fe200000000b0 */
[----:B------:R-:W-:-:S05]  /*55d0*/  @P6 HADD2.F32 R176, -RZ, R167.H0_H0 ;  /* 0x200000a7ffb06230 */ /* 0x000fca0000004100 */
[----:B------:R-:W-:-:S05]  /*55e0*/  @P6 FADD.FTZ R216, R216, R176 ;  /* 0x000000b0d8d86221 */ /* 0x000fca0000010000 */
[----:B------:R-:W-:-:S04]  /*55f0*/  @P5 F2FP.F16.F32.PACK_AB R176, RZ, R216 ;  /* 0x000000d8ffb0523e */ /* 0x000fc800000000ff */
[----:B------:R-:W-:Y:S01]  /*5600*/  @P5 PRMT R171, R176, 0x7610, R171 ;  /* 0x00007610b0ab5816 */ /* 0x000fe200000000ab */
[----:B------:R-:W-:-:S05]  /*5610*/  @P6 HADD2.F32 R176, -RZ, R167.H1_H1 ;  /* 0x300000a7ffb06230 */ /* 0x000fca0000004100 */
[----:B------:R-:W-:-:S05]  /*5620*/  @P6 FADD.FTZ R12, R12, R176 ;  /* 0x000000b00c0c6221 */ /* 0x000fca0000010000 */
[----:B------:R-:W-:-:S04]  /*5630*/  @P5 F2FP.F16.F32.PACK_AB R176, RZ, R12 ;  /* 0x0000000cffb0523e */ /* 0x000fc800000000ff */
[----:B------:R-:W-:Y:S02]  /*5640*/  @P5 PRMT R171, R171, 0x5410, R176 ;  /* 0x00005410abab5816 */ /* 0x000fe400000000b0 */
[----:B------:R-:W-:-:S04]  /*5650*/  @P5 LEA R176, P6, R11, UR14, 0x4 ;  /* 0x0000000e0bb05c11 */ /* 0x000fc8000f8c20ff */
[----:B------:R-:W-:-:S05]  /*5660*/  @P5 LEA.HI.X R177, R11, UR15, RZ, 0x4, P6 ;  /* 0x0000000f0bb15c11 */ /* 0x000fca000b0f24ff */
[----:B------:R0:W-:Y:S04]  /*5670*/  @P5 STG.E.128 desc[UR4][R176.64], R168 ;  /* 0x000000a8b0005986 */ /* 0x0001e8000c101d04 */
[----:B0-----:R-:W2:Y:S01]  /*5680*/  LDL R177, [R1] ;  /* 0x0000000001b17983 */ /* 0x001ea20000100800 */
[----:B------:R-:W-:Y:S02]  /*5690*/  HADD2.F32 R176, -RZ, R174.H1_H1 ;  /* 0x300000aeffb07230 */ /* 0x000fe40000004100 */
[-C--:B------:R-:W-:Y:S01]  /*56a0*/  FMUL.FTZ R174, R202, R10.reuse ;  /* 0x0000000acaae7220 */ /* 0x080fe20000410000 */
[----:B------:R-:W-:Y:S01]  /*56b0*/  LEA R202, P5, R11, UR16, 0x4 ;  /* 0x000000100bca7c11 */ /* 0x000fe2000f8a20ff */
[-C--:B------:R-:W-:Y:S01]  /*56c0*/  FMUL.FTZ R179, R179, R10.reuse ;  /* 0x0000000ab3b37220 */ /* 0x080fe20000410000 */
[----:B------:R-:W-:Y:S01]  /*56d0*/  FMUL.FTZ R216, R216, R10 ;  /* 0x0000000ad8d87220 */ /* 0x000fe20000410000 */
[----:B------:R-:W-:Y:S01]  /*56e0*/  FFMA.FTZ R41, R176, R174, R41 ;  /* 0x000000aeb0297223 */ /* 0x000fe20000010029 */
[----:B------:R-:W-:Y:S01]  /*56f0*/  LEA.HI.X R203, R11, UR17, RZ, 0x4, P5 ;  /* 0x000000110bcb7c11 */ /* 0x000fe2000a8f24ff */
[-C--:B------:R-:W-:Y:S01]  /*5700*/  FMUL.FTZ R11, R178, R10.reuse ;  /* 0x0000000ab20b7220 */ /* 0x080fe20000410000 */
[----:B------:R-:W-:Y:S01]  /*5710*/  FMUL.FTZ R10, R12, R10 ;  /* 0x0000000a0c0a7220 */ /* 0x000fe20000410000 */
[----:B------:R-:W-:Y:S01]  /*5720*/  FMUL.FTZ R172, R252, R172 ;  /* 0x000000acfcac7220 */ /* 0x000fe20000410000 */
[----:B------:R-:W-:-:S02]  /*5730*/  HADD2.F32 R12, -RZ, R173.H0_H0 ;  /* 0x200000adff0c7230 */ /* 0x000fc40000004100 */
[----:B------:R-:W-:Y:S01]  /*5740*/  FMUL.FTZ R251, R248, R251 ;  /* 0x000000fbf8fb7220 */ /* 0x000fe20000410000 */
[----:B------:R-:W-:Y:S01]  /*5750*/  FMUL.FTZ R174, R247, R174 ;  /* 0x000000aef7ae7220 */ /* 0x000fe20000410000 */
[----:B------:R-:W-:Y:S02]  /*5760*/  HADD2.F32 R173, -RZ, R173.H1_H1 ;  /* 0x300000adffad7230 */ /* 0x000fe40000004100 */
[----:B------:R-:W-:Y:S01]  /*5770*/  FFMA.FTZ R46, R12, R179, R46 ;  /* 0x000000b30c2e7223 */ /* 0x000fe2000001002e */
[----:B------:R-:W-:Y:S01]  /*5780*/  FMUL.FTZ R12, R245, R10 ;  /* 0x0000000af50c7220 */ /* 0x000fe20000410000 */
[----:B------:R-:W-:Y:S01]  /*5790*/  F2FP.F16.F32.PACK_AB R178, R174, R251 ;  /* 0x000000fbaeb2723e */ /* 0x000fe200000000ff */
[----:B------:R-:W-:Y:S01]  /*57a0*/  FFMA.FTZ R47, R173, R11, R47 ;  /* 0x0000000bad2f7223 */ /* 0x000fe2000001002f */
[----:B--2---:R-:W-:Y:S01]  /*57b0*/  FMUL.FTZ R176, R177, R240 ;  /* 0x000000f0b1b07220 */ /* 0x004fe20000410000 */
[----:B------:R-:W-:Y:S01]  /*57c0*/  FMUL.FTZ R177, R250, R179 ;  /* 0x000000b3fab17220 */ /* 0x000fe20000410000 */
[----:B------:R-:W-:-:S03]  /*57d0*/  FMUL.FTZ R179, R246, R216 ;  /* 0x000000d8f6b37220 */ /* 0x000fc60000410000 */
[----:B------:R-:W-:Y:S01]  /*57e0*/  F2FP.F16.F32.PACK_AB R176, R172, R176 ;  /* 0x000000b0acb0723e */ /* 0x000fe200000000ff */
[----:B------:R-:W-:Y:S01]  /*57f0*/  FMUL.FTZ R172, R249, R11 ;  /* 0x0000000bf9ac7220 */ /* 0x000fe20000410000 */
[----:B------:R-:W-:Y:S01]  /*5800*/  F2FP.F16.F32.PACK_AB R179, R12, R179 ;  /* 0x000000b30cb3723e */ /* 0x000fe200000000ff */
[--C-:B------:R-:W-:Y:S02]  /*5810*/  HADD2.F32 R11, -RZ, R175.reuse.H0_H0 ;  /* 0x200000afff0b7230 */ /* 0x100fe40000004100 */
[----:B------:R-:W-:Y:S01]  /*5820*/  HADD2.F32 R175, -RZ, R175.H1_H1 ;  /* 0x300000afffaf7230 */ /* 0x000fe20000004100 */
[----:B------:R-:W-:Y:S02]  /*5830*/  F2FP.F16.F32.PACK_AB R177, R172, R177 ;  /* 0x000000b1acb1723e */ /* 0x000fe400000000ff */
[----:B------:R-:W-:Y:S02]  /*5840*/  FFMA.FTZ R42, R11, R216, R42 ;  /* 0x000000d80b2a7223 */ /* 0x000fe4000001002a */
[----:B------:R-:W-:Y:S01]  /*5850*/  FFMA.FTZ R43, R175, R10, R43 ;  /* 0x0000000aaf2b7223 */ /* 0x000fe2000001002b */
[----:B------:R0:W-:Y:S06]  /*5860*/  STG.E.128 desc[UR4][R202.64], R176 ;  /* 0x000000b0ca007986 */ /* 0x0001ec000c101d04 */
.L_x_2184:
[----:B------:R-:W-:Y:S05]  /*5870*/  BSYNC B0 ;  /* 0x0000000000007941 */ /* 0x000fea0003800000 */
.L_x_2183:
[----:B------:R-:W-:Y:S02]  /*5880*/  IADD3 R2, R2, UR18, RZ ;  /* 0x0000001202027c10 */ /* 0x000fe4000fffe0ff */
[----:B------:R-:W-:Y:S02]  /*5890*/  SEL R240, RZ, 0x1, P4 ;  /* 0x00000001fff07807 */ /* 0x000fe40002000000 */
[----:B------:R-:W-:-:S13]  /*58a0*/  ISETP.GE.AND P4, PT, R2, UR19, PT ;  /* 0x0000001302007c0c */ /* 0x000fda000bf86270 */
[----:B------:R-:W-:Y:S05]  /*58b0*/  @!P4 BRA `(.L_x_2185) ;  /* 0xffffffb80040c947 */ /* 0x000fea000383ffff */
.L_x_2163:
[----:B-1----:R-:W1:Y:S01]  /*58c0*/  S2R R0, SR_TID.X ;  /* 0x0000000000007919 */ /* 0x002e620000002100 */
[----:B------:R-:W1:Y:S01]  /*58d0*/  S2UR UR6, SR_CTAID.X ;  /* 0x00000000000679c3 */ /* 0x000e620000002500 */
[----:B------:R-:W-:Y:S01]  /*58e0*/  ISETP.NE.AND P4, PT, R244, RZ, PT ;  /* 0x000000fff400720c */ /* 0x000fe20003f85270 */
[----:B------:R-:W-:Y:S01]  /*58f0*/  BSSY B0, `(.L_x_2186) ;  /* 0x0000012000007945 */ /* 0x000fe20003800000 */
[----:B-1----:R-:W-:-:S05]  /*5900*/  LEA.HI R0, R0, UR6, RZ, 0x19 ;  /* 0x0000000600007c11 */ /* 0x002fca000f8fc8ff */
[----:B------:R-:W-:-:S05]  /*5910*/  IMAD R241, R0, R241, RZ ;  /* 0x000000f100f17224 */ /* 0x000fca00078e02ff */
[----:B------:R-:W-:Y:S01]  /*5920*/  LEA.HI R241, R241, R242, RZ, 0x1d ;  /* 0x000000f2f1f17211 */ /* 0x000fe200078fe8ff */
[----:B------:R-:W-:Y:S06]  /*5930*/  @!P4 BRA `(.L_x_2187) ;  /* 0x000000000034c947 */ /* 0x000fec0003800000 */
[----:B------:R-:W1:Y:S08]  /*5940*/  LDC.64 R2, c[0x0][0x2d0] ;  /* 0x0000b400ff027b82 */ /* 0x000e700000000a00 */
[----:B-----5:R-:W0:Y:S08]  /*5950*/  LDC.64 R4, c[0x0][0x2d8] ;  /* 0x0000b600ff047b82 */ /* 0x020e300000000a00 */
[----:B------:R-:W2:Y:S01]  /*5960*/  LDC.64 R6, c[0x0][0x2f0] ;  /* 0x0000bc00ff067b82 */ /* 0x000ea20000000a00 */
[----:B-1----:R-:W-:-:S05]  /*5970*/  IMAD.WIDE.U32 R2, R241, 0x20, R2 ;  /* 0x00000020f1027825 */ /* 0x002fca00078e0002 */
[----:B------:R1:W-:Y:S01]  /*5980*/  STG.E.128 desc[UR4][R2.64], R116 ;  /* 0x0000007402007986 */ /* 0x0003e2000c101d04 */
[----:B0-----:R-:W-:-:S03]  /*5990*/  IMAD.WIDE.U32 R4, R241, 0x20, R4 ;  /* 0x00000020f1047825 */ /* 0x001fc600078e0004 */
[----:B------:R1:W-:Y:S04]  /*59a0*/  STG.E.128 desc[UR4][R2.64+0x10], R112 ;  /* 0x0000107002007986 */ /* 0x0003e8000c101d04 */
[----:B------:R1:W-:Y:S01]  /*59b0*/  STG.E.128 desc[UR4][R4.64], R156 ;  /* 0x0000009c04007986 */ /* 0x0003e2000c101d04 */
[----:B--2---:R-:W-:-:S03]  /*59c0*/  IMAD.WIDE.U32 R6, R241, 0x20, R6 ;  /* 0x00000020f1067825 */ /* 0x004fc600078e0006 */
[----:B------:R1:W-:Y:S01]  /*59d0*/  STG.E.128 desc[UR4][R4.64+0x10], R152 ;  /* 0x0000109804007986 */ /* 0x0003e2000c101d04 */
[----:B------:R-:W-:-:S03]  /*59e0*/  IADD3 R241, R241, 0x80, RZ ;  /* 0x00000080f1f17810 */ /* 0x000fc60007ffe0ff */
[----:B------:R1:W-:Y:S04]  /*59f0*/  STG.E.128 desc[UR4][R6.64], R76 ;  /* 0x0000004c06007986 */ /* 0x0003e8000c101d04 */
[----:B------:R1:W-:Y:S02]  /*5a00*/  STG.E.128 desc[UR4][R6.64+0x10], R72 ;  /* 0x0000104806007986 */ /* 0x0003e4000c101d04 */
.L_x_2187:
[----:B------:R-:W-:Y:S05]  /*5a10*/  BSYNC B0 ;  /* 0x0000000000007941 */ /* 0x000fea0003800000 */
.L_x_2186:
[----:B------:R-:W-:Y:S04]  /*5a20*/  BSSY B0, `(.L_x_2188) ;  /* 0x000000f000007945 */ /* 0x000fe80003800000 */
[----:B------:R-:W-:Y:S05]  /*5a30*/  @!P0 BRA `(.L_x_2189) ;  /* 0x0000000000348947 */ /* 0x000fea0003800000 */
[----:B-1----:R-:W1:Y:S08]  /*5a40*/  LDC.64 R2, c[0x0][0x2d0] ;  /* 0x0000b400ff027b82 */ /* 0x002e700000000a00 */
        /* <DEDUP_REMOVED lines=12> */
.L_x_2189:
[----:B------:R-:W-:Y:S05]  /*5b10*/  BSYNC B0 ;  /* 0x0000000000007941 */ /* 0x000fea0003800000 */
.L_x_2188:
        /* <DEDUP_REMOVED lines=15> */
.L_x_2191:
[----:B------:R-:W-:Y:S05]  /*5c10*/  BSYNC B0 ;  /* 0x0000000000007941 */ /* 0x000fea0003800000 */
.L_x_2190:
        /* <DEDUP_REMOVED lines=15> */
.L_x_2193:
[----:B------:R-:W-:Y:S05]  /*5d10*/  BSYNC B0 ;  /* 0x0000000000007941 */ /* 0x000fea0003800000 */
.L_x_2192:
[----:B------:R-:W-:-:S13]  /*5d20*/  ISETP.NE.AND P0, PT, R243, RZ, PT ;  /* 0x000000fff300720c */ /* 0x000fda0003f05270 */
[----:B------:R-:W-:Y:S05]  /*5d30*/  @!P0 EXIT ;  /* 0x000000000000894d */ /* 0x000fea0003800000 */
[----:B-1----:R-:W1:Y:S08]  /*5d40*/  LDC.64 R2, c[0x0][0x2d0] ;  /* 0x0000b400ff027b82 */ /* 0x002e700000000a00 */
[----:B-----5:R-:W0:Y:S08]  /*5d50*/  LDC.64 R4, c[0x0][0x2d8] ;  /* 0x0000b600ff047b82 */ /* 0x020e300000000a00 */
[----:B------:R-:W2:Y:S01]  /*5d60*/  LDC.64 R6, c[0x0][0x2f0] ;  /* 0x0000bc00ff067b82 */ /* 0x000ea20000000a00 */
[----:B-1----:R-:W-:-:S05]  /*5d70*/  IMAD.WIDE.U32 R2, R241, 0x20, R2 ;  /* 0x00000020f1027825 */ /* 0x002fca00078e0002 */
[----:B------:R-:W-:Y:S01]  /*5d80*/  STG.E.128 desc[UR4][R2.64], R84 ;  /* 0x0000005402007986 */ /* 0x000fe2000c101d04 */
[----:B0-----:R-:W-:-:S03]  /*5d90*/  IMAD.WIDE.U32 R4, R241, 0x20, R4 ;  /* 0x00000020f1047825 */ /* 0x001fc600078e0004 */
[----:B------:R-:W-:Y:S04]  /*5da0*/  STG.E.128 desc[UR4][R2.64+0x10], R80 ;  /* 0x0000105002007986 */ /* 0x000fe8000c101d04 */
[----:B------:R-:W-:Y:S01]  /*5db0*/  STG.E.128 desc[UR4][R4.64], R124 ;  /* 0x0000007c04007986 */ /* 0x000fe2000c101d04 */
[----:B--2---:R-:W-:-:S03]  /*5dc0*/  IMAD.WIDE.U32 R6, R241, 0x20, R6 ;  /* 0x00000020f1067825 */ /* 0x004fc600078e0006 */
[----:B------:R-:W-:Y:S04]  /*5dd0*/  STG.E.128 desc[UR4][R4.64+0x10], R120 ;  /* 0x0000107804007986 */ /* 0x000fe8000c101d04 */
[----:B------:R-:W-:Y:S04]  /*5de0*/  STG.E.128 desc[UR4][R6.64], R44 ;  /* 0x0000002c06007986 */ /* 0x000fe8000c101d04 */
[----:B------:R-:W-:Y:S01]  /*5df0*/  STG.E.128 desc[UR4][R6.64+0x10], R40 ;  /* 0x0000102806007986 */ /* 0x000fe2000c101d04 */
[----:B------:R-:W-:Y:S05]  /*5e00*/  EXIT ;  /* 0x000000000000794d */ /* 0x000fea0003800000 */
.L_x_2174:
[----:B------:R-:W-:Y:S01]  /*5e10*/  HFMA2.MMA R172, -RZ, RZ, 0, 9.5367431640625e-07 ;  /* 0x00000010ffac7435 */ /* 0x000fe200000001ff */
[----:B------:R-:W-:Y:S02]  /*5e20*/  MOV R176, R203 ;  /* 0x000000cb00b07202 */ /* 0x000fe40000000f00 */
[----:B------:R-:W-:Y:S02]  /*5e30*/  MOV R173, 0x1f ;  /* 0x0000001f00ad7802 */ /* 0x000fe40000000f00 */
[----:B------:R-:W-:-:S07]  /*5e40*/  MOV R175, 0xffffffff ;  /* 0xffffffff00af7802 */ /* 0x000fce0000000f00 */
[----:B-1---5:R-:W-:Y:S05]  /*5e50*/  WARPSYNC.COLLECTIVE R175, `(.L_x_2194) ;  /* 0x00000000af087348 */ /* 0x022fea0003c00000 */
[----:B------:R0:W2:Y:S02]  /*5e60*/  SHFL.DOWN P6, R179, R176, R172, R173 ;  /* 0x080000acb0b37389 */ /* 0x0000a400000c00ad */
[----:B012--5:R-:W-:Y:S01]  /*5e70*/  ENDCOLLECTIVE ;  /* 0x000000000000791b */ /* 0x027fe20003800000 */
.L_x_2194:
[----:B------:R-:W-:Y:S01]  /*5e80*/  MOV R176, R216 ;  /* 0x000000d800b07202 */ /* 0x000fe20000000f00 */
[----:B------:R-:W-:-:S07]  /*5e90*/  FADD.FTZ R203, R179, R203 ;  /* 0x000000cbb3cb7221 */ /* 0x000fce0000010000 */
[----:B------:R-:W-:Y:S05]  /*5ea0*/  WARPSYNC.COLLECTIVE R175, `(.L_x_2195) ;  /* 0x00000000af087348 */ /* 0x000fea0003c00000 */
[----:B------:R0:W1:Y:S02]  /*5eb0*/  SHFL.DOWN P6, R179, R176, R172, R173 ;  /* 0x080000acb0b37389 */ /* 0x00006400000c00ad */
[----:B01----:R-:W-:Y:S01]  /*5ec0*/  ENDCOLLECTIVE ;  /* 0x000000000000791b */ /* 0x003fe20003800000 */
.L_x_2195:
[----:B------:R-:W-:Y:S01]  /*5ed0*/  HFMA2.MMA R172, -RZ, RZ, 0, 4.76837158203125e-07 ;  /* 0x00000008ffac7435 */ /* 0x000fe200000001ff */
[----:B------:R-:W-:Y:S01]  /*5ee0*/  MOV R176, R203 ;  /* 0x000000cb00b07202 */ /* 0x000fe20000000f00 */
[----:B------:R-:W-:-:S09]  /*5ef0*/  FADD.FTZ R216, R179, R216 ;  /* 0x000000d8b3d87221 */ /* 0x000fd20000010000 */
[----:B------:R-:W-:Y:S05]  /*5f00*/  WARPSYNC.COLLECTIVE R175, `(.L_x_2196) ;  /* 0x00000000af087348 */ /* 0x000fea0003c00000 */
[----:B------:R0:W1:Y:S02]  /*5f10*/  SHFL.DOWN P6, R179, R176, R172, R173 ;  /* 0x080000acb0b37389 */ /* 0x00006400000c00ad */
[----:B01----:R-:W-:Y:S01]  /*5f20*/  ENDCOLLECTIVE ;  /* 0x000000000000791b */ /* 0x003fe20003800000 */
.L_x_2196:
[----:B------:R-:W-:Y:S01]  /*5f30*/  MOV R176, R216 ;  /* 0x000000d800b07202 */ /* 0x000fe20000000f00 */
[----:B------:R-:W-:-:S07]  /*5f40*/  FADD.FTZ R203, R203, R179 ;  /* 0x000000b3cbcb7221 */ /* 0x000fce0000010000 */
[----:B------:R-:W-:Y:S05]  /*5f50*/  WARPSYNC.COLLECTIVE R175, `(.L_x_2197) ;  /* 0x00000000af087348 */ /* 0x000fea0003c00000 */
[----:B------:R0:W1:Y:S02]  /*5f60*/  SHFL.DOWN P6, R179, R176, R172, R173 ;  /* 0x080000acb0b37389 */ /* 0x00006400000c00ad */
[----:B01----:R-:W-:Y:S01]  /*5f70*/  ENDCOLLECTIVE ;  /* 0x000000000000791b */ /* 0x003fe20003800000 */
.L_x_2197:
[----:B------:R-:W-:Y:S01]  /*5f80*/  HFMA2.MMA R172, -RZ, RZ, 0, 2.384185791015625e-07 ;  /* 0x00000004ffac7435 */ /* 0x000fe200000001ff */
[----:B------:R-:W-:Y:S01]  /*5f90*/  MOV R176, R203 ;  /* 0x000000cb00b07202 */ /* 0x000fe20000000f00 */
[----:B------:R-:W-:-:S09]  /*5fa0*/  FADD.FTZ R216, R216, R179 ;  /* 0x000000b3d8d87221 */ /* 0x000fd20000010000 */
[----:B------:R-:W-:Y:S05]  /*5fb0*/  WARPSYNC.COLLECTIVE R175, `(.L_x_2198) ;  /* 0x00000000af087348 */ /* 0x000fea0003c00000 */
[----:B------:R0:W1:Y:S02]  /*5fc0*/  SHFL.DOWN P6, R179, R176, R172, R173 ;  /* 0x080000acb0b37389 */ /* 0x00006400000c00ad */
[----:B01----:R-:W-:Y:S01]  /*5fd0*/  ENDCOLLECTIVE ;  /* 0x000000000000791b */ /* 0x003fe20003800000 */
.L_x_2198:
[----:B------:R-:W-:Y:S02]  /*5fe0*/  MOV R176, R216 ;  /* 0x000000d800b07202 */ /* 0x000fe40000000f00 */
[----:B------:R-:W-:-:S07]  /*5ff0*/  MOV R178, R179 ;  /* 0x000000b300b27202 */ /* 0x000fce0000000f00 */
[----:B------:R-:W-:Y:S05]  /*6000*/  WARPSYNC.COLLECTIVE R175, `(.L_x_2199) ;  /* 0x00000000af087348 */ /* 0x000fea0003c00000 */
[----:B------:R0:W1:Y:S02]  /*6010*/  SHFL.DOWN P6, R179, R176, R172, R173 ;  /* 0x080000acb0b37389 */ /* 0x00006400000c00ad */
[----:B01----:R-:W-:Y:S01]  /*6020*/  ENDCOLLECTIVE ;  /* 0x000000000000791b */ /* 0x003fe20003800000 */
.L_x_2199:
[----:B------:R-:W-:Y:S01]  /*6030*/  FADD.FTZ R178, R203, R178 ;  /* 0x000000b2cbb27221 */ /* 0x000fe20000010000 */
[----:B------:R-:W-:-:S04]  /*6040*/  HFMA2.MMA R172, -RZ, RZ, 0, 1.1920928955078125e-07 ;  /* 0x00000002ffac7435 */ /* 0x000fc800000001ff */
[----:B------:R-:W-:Y:S02]  /*6050*/  MOV R176, R178 ;  /* 0x000000b200b07202 */ /* 0x000fe40000000f00 */
[----:B------:R-:W-:-:S07]  /*6060*/  MOV R177, R179 ;  /* 0x000000b300b17202 */ /* 0x000fce0000000f00 */
[----:B------:R-:W-:Y:S05]  /*6070*/  WARPSYNC.COLLECTIVE R175, `(.L_x_2200) ;  /* 0x00000000af087348 */ /* 0x000fea0003c00000 */
[----:B------:R0:W1:Y:S02]  /*6080*/  SHFL.DOWN P6, R179, R176, R172, R173 ;  /* 0x080000acb0b37389 */ /* 0x00006400000c00ad */
[----:B01----:R-:W-:Y:S01]  /*6090*/  ENDCOLLECTIVE ;  /* 0x000000000000791b */ /* 0x003fe20003800000 */
.L_x_2200:
[----:B------:R-:W-:-:S05]  /*60a0*/  FADD.FTZ R177, R216, R177 ;  /* 0x000000b1d8b17221 */ /* 0x000fca0000010000 */
[----:B------:R-:W-:Y:S01]  /*60b0*/  MOV R176, R177 ;  /* 0x000000b100b07202 */ /* 0x000fe20000000f00 */
[----:B------:R-:W-:-:S07]  /*60c0*/  FADD.FTZ R178, R178, R179 ;  /* 0x000000b3b2b27221 */ /* 0x000fce0000010000 */
[----:B------:R-:W-:Y:S05]  /*60d0*/  WARPSYNC.COLLECTIVE R175, `(.L_x_2201) ;  /* 0x00000000af087348 */ /* 0x000fea0003c00000 */
[----:B------:R0:W1:Y:S02]  /*60e0*/  SHFL.DOWN P6, R179, R176, R172, R173 ;  /* 0x080000acb0b37389 */ /* 0x00006400000c00ad */
[----:B01----:R-:W-:Y:S01]  /*60f0*/  ENDCOLLECTIVE ;  /* 0x000000000000791b */ /* 0x003fe20003800000 */
.L_x_2201:
[----:B------:R-:W-:Y:S01]  /*6100*/  HFMA2.MMA R172, -RZ, RZ, 0, 5.9604644775390625e-08 ;  /* 0x00000001ffac7435 */ /* 0x000fe200000001ff */
[----:B------:R-:W-:Y:S01]  /*6110*/  MOV R176, R178 ;  /* 0x000000b200b07202 */ /* 0x000fe20000000f00 */
[----:B------:R-:W-:-:S09]  /*6120*/  FADD.FTZ R177, R177, R179 ;  /* 0x000000b3b1b17221 */ /* 0x000fd20000010000 */
[----:B------:R-:W-:Y:S05]  /*6130*/  WARPSYNC.COLLECTIVE R175, `(.L_x_2202) ;  /* 0x00000000af087348 */ /* 0x000fea0003c00000 */
[----:B------:R0:W1:Y:S02]  /*6140*/  SHFL.DOWN P6, R179, R176, R172, R173 ;  /* 0x080000acb0b37389 */ /* 0x00006400000c00ad */
[----:B01----:R-:W-:Y:S01]  /*6150*/  ENDCOLLECTIVE ;  /* 0x000000000000791b */ /* 0x003fe20003800000 */
.L_x_2202:
[----:B------:R-:W-:Y:S02]  /*6160*/  MOV R176, R177 ;  /* 0x000000b100b07202 */ /* 0x000fe40000000f00 */
[----:B------:R-:W-:-:S07]  /*6170*/  MOV R202, R179 ;  /* 0x000000b300ca7202 */ /* 0x000fce0000000f00 */
[----:B------:R-:W-:Y:S05]  /*6180*/  WARPSYNC.COLLECTIVE R175, `(.L_x_2203) ;  /* 0x00000000af087348 */ /* 0x000fea0003c00000 */
[----:B------:R0:W1:Y:S02]  /*6190*/  SHFL.DOWN P6, R179, R176, R172, R173 ;  /* 0x080000acb0b37389 */ /* 0x00006400000c00ad */
[----:B01----:R-:W-:Y:S01]  /*61a0*/  ENDCOLLECTIVE ;  /* 0x000000000000791b */ /* 0x003fe20003800000 */
.L_x_2203:
[----:B------:R-:W-:Y:S01]  /*61b0*/  MOV R173, R179 ;  /* 0x000000b300ad7202 */ /* 0x000fe20000000f00 */
[----:B------:R-:W-:Y:S06]  /*61c0*/  BRA `(.L_x_2204) ;  /* 0xffffffd000387947 */ /* 0x000fec000383ffff */
.L_x_2205:
        /* <DEDUP_REMOVED lines=11> */
.L_x_16494:


//--------------------- .text._ZN10layer_norm13ln_bwd_kernelINS_13Kernel_traitsI6__halfS2_S2_S2_fjLj5120ELj1ELj1ELj4ELj16ENS_18Kernel_traits_baseILj5120ES2_S2_S2_S2_fjLj128EEEEELb0ELb1ELb0ELb1EEEvNS_9BwdParamsE --------------------------
	.section	.text._ZN10layer_norm13ln_bwd_kernelINS_13Kernel_traitsI6__halfS2_S2_S2_fjLj5120ELj1ELj1ELj4ELj16ENS_18Kernel_traits_baseILj5120ES2_S2_S2_S2_fjLj128EEEEELb0ELb1ELb0ELb1EEEvNS_9BwdParamsE,"ax",@progbits
	.align	128
        .global         _ZN10layer_norm13ln_bwd_kernelINS_13Kernel_traitsI6__halfS2_S2_S2_fjLj5120ELj1ELj1ELj4ELj16ENS_18Kernel_traits_baseILj5120ES2_S2_S2_S2_fjLj128EEEEELb0ELb1ELb0ELb1EEEvNS_9BwdParamsE
        .type           _ZN10layer_norm13ln_bwd_kernelINS_13Kernel_traitsI6__halfS2_S2_S2_fjLj5120ELj1ELj1ELj4ELj16ENS_18Kernel_traits_baseILj5120ES2_S2_S2_S2_fjLj128EEEEELb0ELb1ELb0ELb1EEEvNS_9BwdParamsE,@function
        .size           _ZN10layer_norm13ln_bwd_kernelINS_13Kernel_traitsI6__halfS2_S2_S2_fjLj5120ELj1ELj1ELj4ELj16ENS_18Kernel_traits_baseILj5120ES2_S2_S2_S2_fjLj128EEEEELb0ELb1ELb0ELb1EEEvNS_9BwdParamsE,(.L_x_16495 - _ZN10layer_norm13ln_bwd_kernelINS_13Kernel_traitsI6__halfS2_S2_S2_fjLj5120ELj1ELj1ELj4ELj16ENS_18Kernel_traits_baseILj5120ES2_S2_S2_S2_fjLj128EEEEELb0ELb1ELb0ELb1EEEvNS_9BwdParamsE)
        .other          _ZN10layer_norm13ln_bwd_kernelINS_13Kernel_traitsI6__halfS2_S2_S2_fjLj5120ELj1ELj1ELj4ELj16ENS_18Kernel_traits_baseILj5120ES2_S2_S2_S2_fjLj128EEEEELb0ELb1ELb0ELb1EEEvNS_9BwdParamsE,@"STO_CUDA_ENTRY STV_DEFAULT"
_ZN10layer_norm13ln_bwd_kernelINS_13Kernel_traitsI6__halfS2_S2_S2_fjLj5120ELj1ELj1ELj4ELj16ENS_18Kernel_traits_baseILj5120ES2_S2_S2_S2_fjLj128EEEEELb0ELb1ELb0ELb1EEEvNS_9BwdParamsE:
.text._ZN10layer_norm13ln_bwd_kernelINS_13Kernel_traitsI6__halfS2_S2_S2_fjLj5120ELj1ELj1ELj4ELj16ENS_18Kernel_traits_baseILj5120ES2_S2_S2_S2_fjLj128EEEEELb0ELb1ELb0ELb1EEEvNS_9BwdParamsE:
        /* <DEDUP_REMOVED lines=77> */
.L_x_2206:
        /* <DEDUP_REMOVED lines=11> */
[----:B------:R2:W5:Y:S01]  /*0580*/  LDG.E.128 R36, desc[UR6][R2.64+0x2000] ;  /* 0x0020000602247981 */ /* 0x000562000c1e1d00 */
[----:B------:R-:W-:Y:S01]  /*0590*/  IADD3.X R13, RZ, UR5, RZ, P0, !PT ;  /* 0x00000005ff0d7c10 */ /* 0x000fe200087fe4ff */
[----:B------:R-:W-:-:S04]  /*05a0*/  ULDC.64 UR4, c[0x0][0x270] ;  /* 0x00009c0000047ab9 */ /* 0x000fc80000000a00 */
[----:B------:R-:W5:Y:S04]  /*05b0*/  LDG.E.128 R20, desc[UR6][R12.64] ;  /* 0x000000060c147981 */ /* 0x000f68000c1e1d00 */
[----:B------:R-:W5:Y:S04]  /*05c0*/  LDG.E.128 R8, desc[UR6][R12.64+0x800] ;  /* 0x000800060c087981 */ /* 0x000f68000c1e1d00 */
[----:B------:R-:W5:Y:S04]  /*05d0*/  LDG.E.128 R4, desc[UR6][R12.64+0x1000] ;  /* 0x001000060c047981 */ /* 0x000f68000c1e1d00 */
[----:B------:R-:W3:Y:S04]  /*05e0*/  LDG.E.128 R248, desc[UR6][R12.64+0x1800] ;  /* 0x001800060cf87981 */ /* 0x000ee8000c1e1d00 */
[----:B------:R0:W4:Y:S01]  /*05f0*/  LDG.E.128 R240, desc[UR6][R12.64+0x2000] ;  /* 0x002000060cf07981 */ /* 0x000122000c1e1d00 */
[----:B------:R-:W-:Y:S01]  /*0600*/  ISETP.NE.U32.AND P0, PT, RZ, UR4, PT ;  /* 0x00000004ff007c0c */ /* 0x000fe2000bf05070 */
[----:B------:R-:W-:Y:S01]  /*0610*/  HFMA2.MMA R189, -RZ, RZ, 0, 5.9604644775390625e-08 ;  /* 0x00000001ffbd7435 */ /* 0x000fe200000001ff */
[----:B------:R-:W-:Y:S01]  /*0620*/  CS2R R186, SRZ ;  /* 0x0000000000ba7805 */ /* 0x000fe2000001ff00 */
[----:B------:R-:W-:Y:S01]  /*0630*/  HFMA2.MMA R239, -RZ, RZ, 0, 0 ;  /* 0x00000000ffef7435 */ /* 0x000fe200000001ff */
[----:B------:R-:W-:Y:S01]  /*0640*/  ISETP.NE.AND.EX P0, PT, RZ, UR5, PT, P0 ;  /* 0x00000005ff007c0c */ /* 0x000fe2000bf05300 */
[----:B------:R-:W-:Y:S01]  /*0650*/  HFMA2.MMA R174, -RZ, RZ, 0, 0 ;  /* 0x00000000ffae7435 */ /* 0x000fe200000001ff */
[----:B------:R-:W-:Y:S01]  /*0660*/  CS2R R184, SRZ ;  /* 0x0000000000b87805 */ /* 0x000fe2000001ff00 */
[----:B------:R-:W-:Y:S01]  /*0670*/  HFMA2.MMA R170, -RZ, RZ, 0, 0 ;  /* 0x00000000ffaa7435 */ /* 0x000fe200000001ff */
[----:B------:R-:W-:-:S02]  /*0680*/  MOV R183, RZ ;  /* 0x000000ff00b77202 */ /* 0x000fc40000000f00 */
[----:B------:R-:W-:Y:S02]  /*0690*/  CS2R R180, SRZ ;  /* 0x0000000000b47805 */ /* 0x000fe4000001ff00 */
[----:B------:R-:W-:Y:S02]  /*06a0*/  CS2R R178, SRZ ;  /* 0x0000000000b27805 */ /* 0x000fe4000001ff00 */
[----:B------:R-:W-:Y:S02]  /*06b0*/  CS2R R176, SRZ ;  /* 0x0000000000b07805 */ /* 0x000fe4000001ff00 */
[----:B------:R-:W-:Y:S02]  /*06c0*/  MOV R173, RZ ;  /* 0x000000ff00ad7202 */ /* 0x000fe40000000f00 */
        /* <DEDUP_REMOVED lines=33> */
[--C-:B--2---:R-:W-:Y:S02]  /*08e0*/  HADD2.F32 R2, -RZ, R16.reuse.H0_H0 ;  /* 0x20000010ff027230 */ /* 0x104fe40000004100 */
[----:B0-----:R-:W-:Y:S02]  /*08f0*/  HADD2.F32 R12, -RZ, R16.H1_H1 ;  /* 0x30000010ff0c7230 */ /* 0x001fe40000004100 */
[--C-:B------:R-:W-:Y:S01]  /*0900*/  HADD2.F32 R3, -RZ, R17.reuse.H0_H0 ;  /* 0x20000011ff037230 */ /* 0x100fe20000004100 */
[----:B------:R0:W-:Y:S04]  /*0910*/  STL [R1+0x114], R2 ;  /* 0x0001140201007387 */ /* 0x0001e80000100800 */
[----:B------:R1:W-:Y:S04]  /*0920*/  STL [R1+0x110], R12 ;  /* 0x0001100c01007387 */ /* 0x0003e80000100800 */
[----:B------:R2:W-:Y:S01]  /*0930*/  STL [R1+0x10c], R3 ;  /* 0x00010c0301007387 */ /* 0x0005e20000100800 */
[----:B0-----:R-:W-:Y:S01]  /*0940*/  HADD2.F32 R2, -RZ, R17.H1_H1 ;  /* 0x30000011ff027230 */ /* 0x001fe20000004100 */
[----:B------:R-:W-:Y:S01]  /*0950*/  CS2R R16, SRZ ;  /* 0x0000000000107805 */ /* 0x000fe2000001ff00 */
        /* <DEDUP_REMOVED lines=8> */
[----:B---3--:R-:W-:Y:S01]  /*09e0*/  HADD2.F32 R252, -RZ, R251.H0_H0 ;  /* 0x200000fbfffc7230 */ /* 0x008fe20000004100 */
[----:B------:R-:W-:Y:S01]  /*09f0*/  CS2R R18, SRZ ;  /* 0x0000000000127805 */ /* 0x000fe2000001ff00 */
[----:B--2---:R-:W-:Y:S01]  /*0a00*/  HADD2.F32 R3, -RZ, R24.H0_H0 ;  /* 0x20000018ff037230 */ /* 0x004fe20000004100 */
[----:B------:R1:W-:Y:S01]  /*0a10*/  STL [R1+0xf8], R12 ;  /* 0x0000f80c01007387 */ /* 0x0003e20000100800 */
[----:B----4-:R-:W-:Y:S02]  /*0a20*/  HADD2.F32 R247, -RZ, R241.H1_H1 ;  /* 0x300000f1fff77230 */ /* 0x010fe40000004100 */
[--C-:B------:R-:W-:Y:S01]  /*0a30*/  HADD2.F32 R246, -RZ, R242.reuse.H0_H0 ;  /* 0x200000f2fff67230 */ /* 0x100fe20000004100 */
[----:B------:R2:W-:Y:S01]  /*0a40*/  STL [R1+0xf4], R3 ;  /* 0x0000f40301007387 */ /* 0x0005e20000100800 */
[----:B------:R-:W-:Y:S01]  /*0a50*/  HADD2.F32 R245, -RZ, R242.H1_H1 ;  /* 0x300000f2fff57230 */ /* 0x000fe20000004100 */
[----:B------:R-:W-:Y:S01]  /*0a60*/  MOV R242, RZ ;  /* 0x000000ff00f27202 */ /* 0x000fe20000000f00 */
[----:B0-----:R-:W-:-:S02]  /*0a70*/  HADD2.F32 R2, -RZ, R24.H1_H1 ;  /* 0x30000018ff027230 */ /* 0x001fc40000004100 */
[----:B------:R-:W-:Y:S02]  /*0a80*/  HADD2.F32 R244, -RZ, R243.H0_H0 ;  /* 0x200000f3fff47230 */ /* 0x000fe40000004100 */
[----:B-1----:R-:W-:Y:S01]  /*0a90*/  HADD2.F32 R12, -RZ, R25.H0_H0 ;  /* 0x20000019ff0c7230 */ /* 0x002fe20000004100 */
[----:B------:R0:W-:Y:S01]  /*0aa0*/  STL [R1+0xf0], R2 ;  /* 0x0000f00201007387 */ /* 0x0001e20000100800 */
[----:B------:R-:W-:Y:S02]  /*0ab0*/  HADD2.F32 R251, -RZ, R251.H1_H1 ;  /* 0x300000fbfffb7230 */ /* 0x000fe40000004100 */
[----:B--2---:R-:W-:Y:S01]  /*0ac0*/  HADD2.F32 R3, -RZ, R25.H1_H1 ;  /* 0x30000019ff037230 */ /* 0x004fe20000004100 */
[----:B------:R1:W-:Y:S01]  /*0ad0*/  STL [R1+0xec], R12 ;  /* 0x0000ec0c01007387 */ /* 0x0003e20000100800 */
[----:B------:R-:W-:Y:S01]  /*0ae0*/  HADD2.F32 R243, -RZ, R243.H1_H1 ;  /* 0x300000f3fff37230 */ /* 0x000fe20000004100 */
[----:B------:R-:W-:Y:S02]  /*0af0*/  CS2R R24, SRZ ;  /* 0x0000000000187805 */ /* 0x000fe4000001ff00 */
[----:B------:R2:W-:Y:S01]  /*0b00*/  STL [R1+0xe8], R3 ;  /* 0x0000e80301007387 */ /* 0x0005e20000100800 */
[----:B0-----:R-:W-:-:S02]  /*0b10*/  HADD2.F32 R2, -RZ, R26.H0_H0 ;  /* 0x2000001aff027230 */ /* 0x001fc40000004100 */
[----:B-1----:R-:W-:-:S03]  /*0b20*/  HADD2.F32 R12, -RZ, R26.H1_H1 ;  /* 0x3000001aff0c7230 */ /* 0x002fc60000004100 */
[----:B------:R0:W-:Y:S01]  /*0b30*/  STL [R1+0xe4], R2 ;  /* 0x0000e40201007387 */ /* 0x0001e20000100800 */
[----:B--2---:R-:W-:-:S03]  /*0b40*/  HADD2.F32 R3, -RZ, R27.H0_H0 ;  /* 0x2000001bff037230 */ /* 0x004fc60000004100 */
        /* <DEDUP_REMOVED lines=12> */
[----:B------:R-:W-:Y:S01]  /*0c10*/  CS2R R28, SRZ ;  /* 0x00000000001c7805 */ /* 0x000fe2000001ff00 */
[--C-:B--2---:R-:W-:Y:S02]  /*0c20*/  HADD2.F32 R3, -RZ, R30.reuse.H0_H0 ;  /* 0x2000001eff037230 */ /* 0x104fe40000004100 */
[----:B------:R1:W-:Y:S04]  /*0c30*/  STL [R1+0xc8], R12 ;  /* 0x0000c80c01007387 */ /* 0x0003e80000100800 */
[----:B------:R2:W-:Y:S01]  /*0c40*/  STL [R1+0xc4], R3 ;  /* 0x0000c40301007387 */ /* 0x0005e20000100800 */
[----:B0-----:R-:W-:Y:S02]  /*0c50*/  HADD2.F32 R2, -RZ, R30.H1_H1 ;  /* 0x3000001eff027230 */ /* 0x001fe40000004100 */
[----:B-1----:R-:W-:-:S03]  /*0c60*/  HADD2.F32 R12, -RZ, R31.H0_H0 ;  /* 0x2000001fff0c7230 */ /* 0x002fc60000004100 */
[----:B------:R5:W-:Y:S01]  /*0c70*/  STL [R1+0xc0], R2 ;  /* 0x0000c00201007387 */ /* 0x000be20000100800 */
[----:B--2---:R-:W-:-:S03]  /*0c80*/  HADD2.F32 R3, -RZ, R31.H1_H1 ;  /* 0x3000001fff037230 */ /* 0x004fc60000004100 */
[----:B------:R0:W-:Y:S01]  /*0c90*/  STL [R1+0xbc], R12 ;  /* 0x0000bc0c01007387 */ /* 0x0001e20000100800 */
[----:B------:R-:W-:-:S03]  /*0ca0*/  CS2R R30, SRZ ;  /* 0x00000000001e7805 */ /* 0x000fc6000001ff00 */
[----:B------:R1:W-:Y:S01]  /*0cb0*/  STL [R1+0xb8], R3 ;  /* 0x0000b80301007387 */ /* 0x0003e20000100800 */
[--C-:B-----5:R-:W-:Y:S02]  /*0cc0*/  HADD2.F32 R2, -RZ, R32.reuse.H0_H0 ;  /* 0x20000020ff027230 */ /* 0x120fe40000004100 */
[----:B0-----:R-:W-:-:S03]  /*0cd0*/  HADD2.F32 R12, -RZ, R32.H1_H1 ;  /* 0x30000020ff0c7230 */ /* 0x001fc60000004100 */
[----:B------:R0:W-:Y:S01]  /*0ce0*/  STL [R1+0xb4], R2 ;  /* 0x0000b40201007387 */ /* 0x0001e20000100800 */
[----:B-1----:R-:W-:-:S03]  /*0cf0*/  HADD2.F32 R3, -RZ, R33.H0_H0 ;  /* 0x20000021ff037230 */ /* 0x002fc60000004100 */
        /* <DEDUP_REMOVED lines=23> */
[--C-:B0-----:R-:W-:Y:S02]  /*0e70*/  HADD2.F32 R2, -RZ, R38.reuse.H0_H0 ;  /* 0x20000026ff027230 */ /* 0x101fe40000004100 */
        /* <DEDUP_REMOVED lines=27> */
[----:B------:R-:W-:Y:S01]  /*1030*/  HADD2.F32 R8, -RZ, R8.H1_H1 ;  /* 0x30000008ff087230 */ /* 0x000fe20000004100 */
[----:B-1----:R-:W-:Y:S02]  /*1040*/  CS2R R12, SRZ ;  /* 0x00000000000c7805 */ /* 0x002fe4000001ff00 */
        /* <DEDUP_REMOVED lines=18> */
[----:B------:R-:W-:Y:S01]  /*1170*/  HADD2.F32 R4, -RZ, R5.H0_H0 ;  /* 0x20000005ff047230 */ /* 0x000fe20000004100 */
[----:B-1----:R-:W-:-:S02]  /*1180*/  CS2R R8, SRZ ;  /* 0x0000000000087805 */ /* 0x002fc4000001ff00 */
        /* <DEDUP_REMOVED lines=15> */
[----:B------:R1:W-:Y:S01]  /*1280*/  STL [R1+0x14], R4 ;  /* 0x0000140401007387 */ /* 0x0003e20000100800 */
[----:B------:R-:W-:-:S03]  /*1290*/  HADD2.F32 R248, -RZ, R241.H0_H0 ;  /* 0x200000f1fff87230 */ /* 0x000fc60000004100 */
[----:B------:R2:W-:Y:S01]  /*12a0*/  STL [R1+0x10], R3 ;  /* 0x0000100301007387 */ /* 0x0005e20000100800 */
[--C-:B0-----:R-:W-:Y:S02]  /*12b0*/  HADD2.F32 R2, -RZ, R249.reuse.H0_H0 ;  /* 0x200000f9ff027230 */ /* 0x101fe40000004100 */
[----:B-1----:R-:W-:-:S03]  /*12c0*/  HADD2.F32 R4, -RZ, R249.H1_H1 ;  /* 0x300000f9ff047230 */ /* 0x002fc60000004100 */
[----:B------:R0:W-:Y:S01]  /*12d0*/  STL [R1+0xc], R2 ;  /* 0x00000c0201007387 */ /* 0x0001e20000100800 */
[----:B------:R-:W-:Y:S02]  /*12e0*/  HADD2.F32 R249, -RZ, R240.H1_H1 ;  /* 0x300000f0fff97230 */ /* 0x000fe40000004100 */
[--C-:B--2---:R-:W-:Y:S01]  /*12f0*/  HADD2.F32 R3, -RZ, R250.reuse.H0_H0 ;  /* 0x200000faff037230 */ /* 0x104fe20000004100 */
[----:B------:R1:W-:Y:S04]  /*1300*/  STL [R1+0x8], R4 ;  /* 0x0000080401007387 */ /* 0x0003e80000100800 */
[----:B------:R-:W-:Y:S01]  /*1310*/  STL [R1+0x4], R3 ;  /* 0x0000040301007387 */ /* 0x000fe20000100800 */
[----:B0-----:R-:W-:Y:S02]  /*1320*/  HADD2.F32 R2, -RZ, R250.H1_H1 ;  /* 0x300000faff027230 */ /* 0x001fe40000004100 */
[----:B------:R-:W-:Y:S01]  /*1330*/  HADD2.F32 R250, -RZ, R240.H0_H0 ;  /* 0x200000f0fffa7230 */ /* 0x000fe20000004100 */
[----:B------:R-:W-:-:S02]  /*1340*/  CS2R R240, SRZ ;  /* 0x0000000000f07805 */ /* 0x000fc4000001ff00 */
[----:B-1----:R-:W-:Y:S01]  /*1350*/  CS2R R4, SRZ ;  /* 0x0000000000047805 */ /* 0x002fe2000001ff00 */
[----:B------:R0:W-:Y:S02]  /*1360*/  STL [R1], R2 ;  /* 0x0000000201007387 */ /* 0x0001e40000100800 */
[----:B0-----:R-:W-:-:S07]  /*1370*/  CS2R R2, SRZ ;  /* 0x0000000000027805 */ /* 0x001fce000001ff00 */
.L_x_2210:
[----:B------:R-:W0:Y:S01]  /*1380*/  S2R R76, SR_TID.X ;  /* 0x00000000004c7919 */ /* 0x000e220000002100 */
[----:B------:R-:W1:Y:S01]  /*1390*/  @P0 LDC.64 R72, c[0x0][0x270] ;  /* 0x00009c00ff480b82 */ /* 0x000e620000000a00 */
[----:B------:R-:W-:-:S07]  /*13a0*/  IMAD R74, R0, UR9, RZ ;  /* 0x00000009004a7c24 */ /* 0x000fce000f8e02ff */
[----:B------:R-:W2:Y:S01]  /*13b0*/  LDC.64 R94, c[0x0][0x238] ;  /* 0x00008e00ff5e7b82 */ /* 0x000ea20000000a00 */
[----:B------:R-:W-:Y:S01]  /*13c0*/  SHF.R.S32.HI R75, RZ, 0x1f, R74 ;  /* 0x0000001fff4b7819 */ /* 0x000fe2000001144a */
[----:B------:R-:W3:Y:S03]  /*13d0*/  LDL R199, [R1+0x108] ;  /* 0x0001080001c77983 */ /* 0x000ee60000100800 */
[----:B------:R-:W-:Y:S01]  /*13e0*/  LEA.HI R75, R75, R74, RZ, 0x3 ;  /* 0x0000004a4b4b7211 */ /* 0x000fe200078f18ff */
[----:B------:R-:W4:Y:S01]  /*13f0*/  LDL R215, [R1+0x10c] ;  /* 0x00010c0001d77983 */ /* 0x000f220000100800 */
[----:B------:R-:W-:Y:S01]  /*1400*/  SHF.R.S32.HI R74, RZ, 0x1f, R0 ;  /* 0x0000001fff4a7819 */ /* 0x000fe20000011400 */
[----:B------:R-:W2:Y:S08]  /*1410*/  LDC.64 R108, c[0x0][0x2b8] ;  /* 0x0000ae00ff6c7b82 */ /* 0x000eb00000000a00 */
[----:B------:R-:W2:Y:S01]  /*1420*/  LDC.64 R92, c[0x0][0x250] ;  /* 0x00009400ff5c7b82 */ /* 0x000ea20000000a00 */
[C---:B-1----:R-:W-:Y:S01]  /*1430*/  @P0 LEA R72, P1, R0.reuse, R72, 0x1 ;  /* 0x0000004800480211 */ /* 0x042fe200078208ff */
[----:B------:R-:W4:Y:S03]  /*1440*/  LDL R219, [R1+0x110] ;  /* 0x0001100001db7983 */ /* 0x000f260000100800 */
[----:B------:R-:W-:Y:S01]  /*1450*/  @P0 LEA.HI.X R73, R0, R73, R74, 0x1, P1 ;  /* 0x0000004900490211 */ /* 0x000fe200008f0c4a */
[----:B------:R-:W4:Y:S01]  /*1460*/  LDL R207, [R1+0x104] ;  /* 0x0001040001cf7983 */ /* 0x000f220000100800 */
[----:B0-----:R-:W-:Y:S01]  /*1470*/  LOP3.LUT R188, R76, 0x7f, RZ, 0xc0, !PT ;  /* 0x0000007f4cbc7812 */ /* 0x001fe200078ec0ff */
[----:B------:R-:W0:Y:S02]  /*1480*/  LDC.64 R158, c[0x0][0x258] ;  /* 0x00009600ff9e7b82 */ /* 0x000e240000000a00 */
[----:B------:R-:W3:Y:S01]  /*1490*/  @P0 LDG.E.U16 R191, desc[UR6][R72.64] ;  /* 0x0000000648bf0981 */ /* 0x000ee2000c1e1500 */
[----:B------:R-:W-:-:S04]  /*14a0*/  LEA.HI.SX32 R188, R75, R188, 0x1d ;  /* 0x000000bc4bbc7211 */ /* 0x000fc800078feaff */
[C---:B------:R-:W-:Y:S01]  /*14b0*/  IADD3 R175, R188.reuse, 0x100, RZ ;  /* 0x00000100bcaf7810 */ /* 0x040fe20007ffe0ff */
[C---:B--2---:R-:W-:Y:S01]  /*14c0*/  IMAD.WIDE.U32 R74, R188.reuse, 0x10, R94 ;  /* 0x00000010bc4a7825 */ /* 0x044fe200078e005e */
[C---:B------:R-:W-:Y:S02]  /*14d0*/  IADD3 R182, R188.reuse, 0x80, RZ ;  /* 0x00000080bcb67810 */ /* 0x040fe40007ffe0ff */
[C---:B------:R-:W-:Y:S02]  /*14e0*/  IADD3 R172, R188.reuse, 0x180, RZ ;  /* 0x00000180bcac7810 */ /* 0x040fe40007ffe0ff */
[C---:B------:R-:W-:Y:S01]  /*14f0*/  IADD3 R171, R188.reuse, 0x200, RZ ;  /* 0x00000200bcab7810 */ /* 0x040fe20007ffe0ff */
[----:B------:R-:W-:Y:S01]  /*1500*/  IMAD.WIDE.U32 R76, R188, 0x10, R108 ;  /* 0x00000010bc4c7825 */ /* 0x000fe200078e006c */
[----:B------:R-:W2:Y:S03]  /*1510*/  LDG.E.128 R72, desc[UR6][R74.64] ;  /* 0x000000064a487981 */ /* 0x000ea6000c1e1d00 */
[----:B------:R-:W-:-:S02]  /*1520*/  IMAD.WIDE.U32 R84, R175, 0x10, R94 ;  /* 0x00000010af547825 */ /* 0x000fc400078e005e */
[----:B------:R-:W4:Y:S02]  /*1530*/  LDG.E.128 R76, desc[UR6][R76.64] ;  /* 0x000000064c4c7981 */ /* 0x000f24000c1e1d00 */
[--C-:B------:R-:W-:Y:S02]  /*1540*/  IMAD.WIDE.U32 R80, R182, 0x10, R94.reuse ;  /* 0x00000010b6507825 */ /* 0x100fe400078e005e */
[----:B------:R-:W3:Y:S02]  /*1550*/  LDG.E.128 R84, desc[UR6][R84.64] ;  /* 0x0000000654547981 */ /* 0x000ee4000c1e1d00 */
[----:B------:R-:W-:Y:S02]  /*1560*/  IMAD.WIDE.U32 R88, R172, 0x10, R94 ;  /* 0x00000010ac587825 */ /* 0x000fe400078e005e */
[----:B------:R-:W3:Y:S02]  /*1570*/  LDG.E.128 R80, desc[UR6][R80.64] ;  /* 0x0000000650507981 */ /* 0x000ee4000c1e1d00 */
[----:B------:R-:W-:-:S02]  /*1580*/  IMAD.WIDE R92, R0, 0x4, R92 ;  /* 0x00000004005c7825 */ /* 0x000fc400078e025c */
[----:B------:R-:W3:Y:S02]  /*1590*/  LDG.E.128 R88, desc[UR6][R88.64] ;  /* 0x0000000658587981 */ /* 0x000ee4000c1e1d00 */
[----:B------:R-:W-:Y:S02]  /*15a0*/  IMAD.WIDE.U32 R94, R171, 0x10, R94 ;  /* 0x00000010ab5e7825 */ /* 0x000fe400078e005e */
[----:B------:R-:W3:Y:S02]  /*15b0*/  LDG.E R190, desc[UR6][R92.64] ;  /* 0x000000065cbe7981 */ /* 0x000ee4000c1e1900 */
[----:B------:R-:W-:-:S06]  /*15c0*/  IMAD.WIDE.U32 R104, R172, 0x10, R108 ;  /* 0x00000010ac687825 */ /* 0x000fcc00078e006c */
[----:B------:R-:W3:Y:S04]  /*15d0*/  LDG.E.128 R104, desc[UR6][R104.64] ;  /* 0x0000000668687981 */ /* 0x000ee8000c1e1d00 */
[----:B------:R-:W3:Y:S01]  /*15e0*/  LDG.E.128 R92, desc[UR6][R94.64] ;  /* 0x000000065e5c7981 */ /* 0x000ee2000c1e1d00 */
[----:B------:R-:W-:-:S04]  /*15f0*/  ISETP.NE.U32.AND P1, PT, RZ, UR10, PT ;  /* 0x0000000aff007c0c */ /* 0x000fc8000bf25070 */
[----:B------:R-:W-:-:S13]  /*1600*/  ISETP.NE.AND.EX P1, PT, RZ, UR11, PT, P1 ;  /* 0x0000000bff007c0c */ /* 0x000fda000bf25310 */
[----:B------:R-:W1:Y:S08]  /*1610*/  @P1 LDC.64 R196, c[0x0][0x2c8] ;  /* 0x0000b200ffc41b82 */ /* 0x000e700000000a00 */
[----:B------:R-:W3:Y:S01]  /*1620*/  @P1 LDC.64 R236, c[0x0][0x2c8] ;  /* 0x0000b200ffec1b82 */ /* 0x000ee20000000a00 */
[----:B0-----:R-:W-:Y:S01]  /*1630*/  IMAD.WIDE R158, R0, 0x4, R158 ;  /* 0x00000004009e7825 */ /* 0x001fe200078e029e */
[----:B------:R-:W-:-:S02]  /*1640*/  ISETP.NE.AND P4, PT, RZ, UR8, PT ;  /* 0x00000008ff007c0c */ /* 0x000fc4000bf85270 */
[----:B------:R-:W-:-:S03]  /*1650*/  LOP3.LUT P3, RZ, R189, 0xff, RZ, 0xc0, !PT ;  /* 0x000000ffbdff7812 */ /* 0x000fc6000786c0ff */
[----:B------:R0:W3:Y:S01]  /*1660*/  LDG.E R158, desc[UR6][R158.64] ;  /* 0x000000069e9e7981 */ /* 0x0000e2000c1e1900 */
[--C-:B------:R-:W-:Y:S01]  /*1670*/  IMAD.WIDE.U32 R96, R182, 0x10, R108.reuse ;  /* 0x00000010b6607825 */ /* 0x100fe200078e006c */
[----:B------:R-:W3:Y:S03]  /*1680*/  @P1 LDC.64 R194, c[0x0][0x2c8] ;  /* 0x0000b200ffc21b82 */ /* 0x000ee60000000a00 */
[----:B------:R-:W-:Y:S02]  /*1690*/  IMAD.WIDE.U32 R100, R175, 0x10, R108 ;  /* 0x00000010af647825 */ /* 0x000fe400078e006c */
[----:B------:R-:W3:Y:S01]  /*16a0*/  LDG.E.128 R96, desc[UR6][R96.64] ;  /* 0x0000000660607981 */ /* 0x000ee2000c1e1d00 */
[----:B0-----:R-:W-:Y:S01]  /*16b0*/  MOV R159, 0x3f800000 ;  /* 0x3f800000009f7802 */ /* 0x001fe20000000f00 */
[--C-:B--2---:R-:W-:Y:S02]  /*16c0*/  HADD2.F32 R228, -RZ, R74.reuse.H0_H0 ;  /* 0x2000004affe47230 */ /* 0x104fe40000004100 */
[----:B------:R-:W2:Y:S01]  /*16d0*/  LDG.E.128 R100, desc[UR6][R100.64] ;  /* 0x0000000664647981 */ /* 0x000ea2000c1e1d00 */
[----:B------:R-:W-:-:S02]  /*16e0*/  HADD2.F32 R226, -RZ, R74.H1_H1 ;  /* 0x3000004affe27230 */ /* 0x000fc40000004100 */
[--C-:B------:R-:W-:Y:S02]  /*16f0*/  HADD2.F32 R224, -RZ, R75.reuse.H0_H0 ;  /* 0x2000004bffe07230 */ /* 0x100fe40000004100 */
[----:B------:R-:W-:Y:S02]  /*1700*/  HADD2.F32 R222, -RZ, R75.H1_H1 ;  /* 0x3000004bffde7230 */ /* 0x000fe40000004100 */
[--C-:B----4-:R-:W-:Y:S02]  /*1710*/  HADD2.F32 R225, -RZ, R78.reuse.H0_H0 ;  /* 0x2000004effe17230 */ /* 0x110fe40000004100 */
[----:B------:R-:W-:Y:S02]  /*1720*/  HADD2.F32 R223, -RZ, R78.H1_H1 ;  /* 0x3000004effdf7230 */ /* 0x000fe40000004100 */
[----:B-1----:R-:W-:-:S04]  /*1730*/  @P1 IMAD.WIDE.U32 R74, R182, 0x10, R196 ;  /* 0x00000010b64a1825 */ /* 0x002fc800078e00c4 */
[--C-:B---3--:R-:W-:Y:S01]  /*1740*/  HADD2.F32 R200, -RZ, R85.reuse.H0_H0 ;  /* 0x20000055ffc87230 */ /* 0x108fe20000004100 */
[----:B------:R0:W5:Y:S01]  /*1750*/  @P1 LDG.E.128 R52, desc[UR6][R74.64] ;  /* 0x000000064a341981 */ /* 0x000162000c1e1d00 */
[----:B------:R-:W-:Y:S02]  /*1760*/  HADD2.F32 R198, -RZ, R85.H1_H1 ;  /* 0x30000055ffc67230 */ /* 0x000fe40000004100 */
[--C-:B------:R-:W-:Y:S02]  /*1770*/  HADD2.F32 R216, -RZ, R81.reuse.H0_H0 ;  /* 0x20000051ffd87230 */ /* 0x100fe40000004100 */
[----:B------:R-:W-:Y:S01]  /*1780*/  HADD2.F32 R214, -RZ, R81.H1_H1 ;  /* 0x30000051ffd67230 */ /* 0x000fe20000004100 */
[----:B------:R-:W-:Y:S01]  /*1790*/  FSEL R81, R190, RZ, !P4 ;  /* 0x000000ffbe517208 */ /* 0x000fe20006000000 */
[--C-:B------:R-:W-:Y:S02]  /*17a0*/  HADD2.F32 R196, -RZ, R86.reuse.H0_H0 ;  /* 0x20000056ffc47230 */ /* 0x100fe40000004100 */
[----:B------:R-:W-:-:S02]  /*17b0*/  HADD2.F32 R193, -RZ, R86.H1_H1 ;  /* 0x30000056ffc17230 */ /* 0x000fc40000004100 */
[--C-:B------:R-:W-:Y:S02]  /*17c0*/  HADD2.F32 R78, -RZ, R88.reuse.H0_H0 ;  /* 0x20000058ff4e7230 */ /* 0x100fe40000004100 */
[----:B------:R-:W-:Y:S02]  /*17d0*/  HADD2.F32 R85, -RZ, R88.H1_H1 ;  /* 0x30000058ff557230 */ /* 0x000fe40000004100 */
[--C-:B------:R-:W-:Y:S02]  /*17e0*/  HADD2.F32 R88, -RZ, R89.reuse.H0_H0 ;  /* 0x20000059ff587230 */ /* 0x100fe40000004100 */
[----:B------:R-:W-:Y:S02]  /*17f0*/  HADD2.F32 R86, -RZ, R89.H1_H1 ;  /* 0x30000059ff567230 */ /* 0x000fe40000004100 */
[----:B------:R-:W-:Y:S02]  /*1800*/  HADD2.F32 R89, -RZ, R92.H1_H1 ;  /* 0x3000005cff597230 */ /* 0x000fe40000004100 */
[----:B------:R-:W-:-:S02]  /*1810*/  @P0 HADD2.F32 R159, -RZ, R191.H0_H0 ;  /* 0x200000bfff9f0230 */ /* 0x000fc40000004100 */
[--C-:B------:R-:W-:Y:S02]  /*1820*/  HADD2.F32 R191, -RZ, R87.reuse.H0_H0 ;  /* 0x20000057ffbf7230 */ /* 0x100fe40000004100 */
[----:B------:R-:W-:Y:S02]  /*1830*/  HADD2.F32 R189, -RZ, R87.H1_H1 ;  /* 0x30000057ffbd7230 */ /* 0x000fe40000004100 */
[----:B------:R-:W-:Y:S02]  /*1840*/  HADD2.F32 R87, -RZ, R92.H0_H0 ;  /* 0x2000005cff577230 */ /* 0x000fe40000004100 */
[----:B------:R-:W-:Y:S01]  /*1850*/  FADD.FTZ R92, -R81, R78 ;  /* 0x0000004e515c7221 */ /* 0x000fe20000010100 */
[----:B0-----:R-:W-:-:S04]  /*1860*/  @P1 IMAD.WIDE.U32 R74, R172, 0x10, R236 ;  /* 0x00000010ac4a1825 */ /* 0x001fc800078e00ec */
[----:B------:R-:W-:Y:S01]  /*1870*/  FADD.FTZ R78, -R81, R89 ;  /* 0x00000059514e7221 */ /* 0x000fe20000010100 */
[--C-:B------:R-:W-:Y:S02]  /*1880*/  HADD2.F32 R236, -RZ, R91.reuse.H0_H0 ;  /* 0x2000005bffec7230 */ /* 0x100fe40000004100 */
[----:B------:R-:W-:Y:S02]  /*1890*/  HADD2.F32 R238, -RZ, R91.H1_H1 ;  /* 0x3000005bffee7230 */ /* 0x000fe40000004100 */
[----:B------:R-:W-:-:S04]  /*18a0*/  IMAD.WIDE.U32 R108, R171, 0x10, R108 ;  /* 0x00000010ab6c7825 */ /* 0x000fc800078e006c */
[----:B------:R-:W-:Y:S01]  /*18b0*/  FADD.FTZ R224, -R81, R224 ;  /* 0x000000e051e07221 */ /* 0x000fe20000010100 */
[----:B------:R-:W5:Y:S01]  /*18c0*/  @P1 LDG.E.128 R60, desc[UR6][R74.64] ;  /* 0x000000064a3c1981 */ /* 0x000f62000c1e1d00 */
[--C-:B------:R-:W-:Y:S02]  /*18d0*/  HADD2.F32 R91, -RZ, R104.reuse.H0_H0 ;  /* 0x20000068ff5b7230 */ /* 0x100fe40000004100 */
[----:B------:R-:W-:Y:S01]  /*18e0*/  HADD2.F32 R89, -RZ, R104.H1_H1 ;  /* 0x30000068ff597230 */ /* 0x000fe20000004100 */
[----:B------:R-:W3:Y:S04]  /*18f0*/  LDG.E.128 R108, desc[UR6][R108.64] ;  /* 0x000000066c6c7981 */ /* 0x000ee8000c1e1d00 */
[----:B------:R-:W4:Y:S01]  /*1900*/  LDL R104, [R1+0xfc] ;  /* 0x0000fc0001687983 */ /* 0x000f220000100800 */
[----:B------:R-:W-:-:S02]  /*1910*/  HADD2.F32 R192, -RZ, R72.H0_H0 ;  /* 0x20000048ffc07230 */ /* 0x000fc40000004100 */
[----:B------:R-:W-:Y:S01]  /*1920*/  FMUL.FTZ R224, R158, R224 ;  /* 0x000000e09ee07220 */ /* 0x000fe20000410000 */
[----:B------:R-:W-:Y:S02]  /*1930*/  HADD2.F32 R221, -RZ, R79.H0_H0 ;  /* 0x2000004fffdd7230 */ /* 0x000fe40000004100 */
[--C-:B------:R-:W-:Y:S02]  /*1940*/  HADD2.F32 R220, -RZ, R80.reuse.H0_H0 ;  /* 0x20000050ffdc7230 */ /* 0x100fe40000004100 */
[----:B------:R-:W-:Y:S02]  /*1950*/  HADD2.F32 R218, -RZ, R80.H1_H1 ;  /* 0x30000050ffda7230 */ /* 0x000fe40000004100 */
[----:B------:R-:W-:Y:S01]  /*1960*/  FADD.FTZ R80, -R81, R192 ;  /* 0x000000c051507221 */ /* 0x000fe20000010100 */
[----:B------:R-:W-:Y:S01]  /*1970*/  FADD.FTZ R117, R221, R117 ;  /* 0x00000075dd757221 */ /* 0x000fe20000010000 */
[----:B------:R-:W-:Y:S01]  /*1980*/  FFMA.FTZ R157, R224, R221, R157 ;  /* 0x000000dde09d7223 */ /* 0x000fe2000001009d */
[----:B------:R-:W3:Y:S01]  /*1990*/  LDL R192, [R1+0x114] ;  /* 0x0001140001c07983 */ /* 0x000ee20000100800 */
[----:B------:R-:W-:-:S02]  /*19a0*/  HADD2.F32 R233, -RZ, R76.H0_H0 ;  /* 0x2000004cffe97230 */ /* 0x000fc40000004100 */
[----:B------:R-:W-:Y:S02]  /*19b0*/  HADD2.F32 R231, -RZ, R76.H1_H1 ;  /* 0x3000004cffe77230 */ /* 0x000fe40000004100 */
[--C-:B------:R-:W-:Y:S02]  /*19c0*/  HADD2.F32 R229, -RZ, R77.reuse.H0_H0 ;  /* 0x2000004dffe57230 */ /* 0x100fe40000004100 */
[----:B------:R-:W-:Y:S02]  /*19d0*/  HADD2.F32 R227, -RZ, R77.H1_H1 ;  /* 0x3000004dffe37230 */ /* 0x000fe40000004100 */
[----:B------:R-:W0:Y:S01]  /*19e0*/  @P1 LDC.64 R76, c[0x0][0x2c8] ;  /* 0x0000b200ff4c1b82 */ /* 0x000e220000000a00 */
[----:B------:R-:W-:Y:S02]  /*19f0*/  HADD2.F32 R234, -RZ, R72.H1_H1 ;  /* 0x30000048ffea7230 */ /* 0x000fe40000004100 */
[--C-:B------:R-:W-:Y:S02]  /*1a00*/  HADD2.F32 R232, -RZ, R73.reuse.H0_H0 ;  /* 0x20000049ffe87230 */ /* 0x100fe40000004100 */
[----:B------:R-:W-:-:S02]  /*1a10*/  HADD2.F32 R230, -RZ, R73.H1_H1 ;  /* 0x30000049ffe67230 */ /* 0x000fc40000004100 */
[----:B------:R-:W-:Y:S02]  /*1a20*/  @P1 IMAD.WIDE.U32 R72, R188, 0x10, R194 ;  /* 0x00000010bc481825 */ /* 0x000fe400078e00c2 */
[----:B------:R-:W1:Y:S03]  /*1a30*/  @P1 LDC.64 R194, c[0x0][0x2c8] ;  /* 0x0000b200ffc21b82 */ /* 0x000e660000000a00 */
[----:B------:R0:W5:Y:S01]  /*1a40*/  @P1 LDG.E.128 R48, desc[UR6][R72.64] ;  /* 0x0000000648301981 */ /* 0x000162000c1e1d00 */
[----:B----4-:R-:W-:-:S03]  /*1a50*/  FMUL.FTZ R221, R104, R221 ;  /* 0x000000dd68dd7220 */ /* 0x010fc60000410000 */
[----:B------:R-:W4:Y:S01]  /*1a60*/  LDL R104, [R1+0xe4] ;  /* 0x0000e40001687983 */ /* 0x000f220000100800 */
[----:B0-----:R-:W-:-:S04]  /*1a70*/  @P1 IMAD.WIDE.U32 R72, R175, 0x10, R76 ;  /* 0x00000010af481825 */ /* 0x001fc800078e004c */
[----:B------:R-:W-:Y:S01]  /*1a80*/  HADD2.F32 R212, -RZ, R82.H0_H0 ;  /* 0x20000052ffd47230 */ /* 0x000fe20000004100 */
[----:B------:R1:W5:Y:S01]  /*1a90*/  @P1 LDG.E.128 R56, desc[UR6][R72.64] ;  /* 0x0000000648381981 */ /* 0x000362000c1e1d00 */
[C---:B------:R-:W-:Y:S01]  /*1aa0*/  FADD.FTZ R230, -R81.reuse, R230 ;  /* 0x000000e651e67221 */ /* 0x040fe20000010100 */
[--C-:B------:R-:W-:Y:S02]  /*1ab0*/  HADD2.F32 R205, -RZ, R99.reuse.H0_H0 ;  /* 0x20000063ffcd7230 */ /* 0x100fe40000004100 */
[----:B------:R-:W-:Y:S01]  /*1ac0*/  FADD.FTZ R212, -R81, R212 ;  /* 0x000000d451d47221 */ /* 0x000fe20000010100 */
[----:B------:R-:W-:Y:S02]  /*1ad0*/  HADD2.F32 R203, -RZ, R99.H1_H1 ;  /* 0x30000063ffcb7230 */ /* 0x000fe40000004100 */
[----:B--2---:R-:W-:Y:S02]  /*1ae0*/  HADD2.F32 R197, -RZ, R101.H0_H0 ;  /* 0x20000065ffc57230 */ /* 0x004fe40000004100 */
[----:B-1----:R-:W-:-:S04]  /*1af0*/  @P1 IMAD.WIDE.U32 R72, R171, 0x10, R194 ;  /* 0x00000010ab481825 */ /* 0x002fc800078e00c2 */
[C---:B------:R-:W-:Y:S01]  /*1b00*/  FMUL.FTZ R80, R158.reuse, R80 ;  /* 0x000000509e507220 */ /* 0x040fe20000410000 */
[C---:B------:R-:W-:Y:S01]  /*1b10*/  FMUL.FTZ R230, R158.reuse, R230 ;  /* 0x000000e69ee67220 */ /* 0x040fe20000410000 */
[----:B------:R-:W-:Y:S02]  /*1b20*/  HADD2.F32 R195, -RZ, R101.H1_H1 ;  /* 0x30000065ffc37230 */ /* 0x000fe40000004100 */
[--C-:B------:R-:W-:Y:S02]  /*1b30*/  HADD2.F32 R235, -RZ, R107.reuse.H0_H0 ;  /* 0x2000006bffeb7230 */ /* 0x100fe40000004100 */
[----:B------:R-:W-:Y:S02]  /*1b40*/  HADD2.F32 R237, -RZ, R107.H1_H1 ;  /* 0x3000006bffed7230 */ /* 0x000fe40000004100 */
[----:B------:R-:W-:Y:S01]  /*1b50*/  FMUL.FTZ R212, R158, R212 ;  /* 0x000000d49ed47220 */ /* 0x000fe20000410000 */
[----:B---3--:R-:W-:Y:S02]  /*1b60*/  HADD2.F32 R99, -RZ, R109.H0_H0 ;  /* 0x2000006dff637230 */ /* 0x008fe40000004100 */
[----:B------:R-:W-:-:S02]  /*1b70*/  HADD2.F32 R209, -RZ, R98.H0_H0 ;  /* 0x20000062ffd17230 */ /* 0x000fc40000004100 */
[----:B------:R-:W-:Y:S01]  /*1b80*/  FADD.FTZ R123, R233, R123 ;  /* 0x0000007be97b7221 */ /* 0x000fe20000010000 */
[----:B------:R-:W-:Y:S02]  /*1b90*/  HADD2.F32 R101, -RZ, R109.H1_H1 ;  /* 0x3000006dff657230 */ /* 0x000fe40000004100 */
[----:B------:R-:W-:Y:S01]  /*1ba0*/  FADD.FTZ R122, R227, R122 ;  /* 0x0000007ae37a7221 */ /* 0x000fe20000010000 */
[----:B------:R-:W-:Y:S02]  /*1bb0*/  HADD2.F32 R107, -RZ, R111.H0_H0 ;  /* 0x2000006fff6b7230 */ /* 0x000fe40000004100 */
[--C-:B------:R-:W-:Y:S02]  /*1bc0*/  HADD2.F32 R208, -RZ, R83.reuse.H0_H0 ;  /* 0x20000053ffd07230 */ /* 0x100fe40000004100 */
[----:B------:R-:W-:Y:S02]  /*1bd0*/  HADD2.F32 R206, -RZ, R83.H1_H1 ;  /* 0x30000053ffce7230 */ /* 0x000fe40000004100 */
[----:B------:R-:W-:-:S02]  /*1be0*/  HADD2.F32 R210, -RZ, R82.H1_H1 ;  /* 0x30000052ffd27230 */ /* 0x000fc40000004100 */
[--C-:B------:R-:W-:Y:S02]  /*1bf0*/  HADD2.F32 R204, -RZ, R84.reuse.H0_H0 ;  /* 0x20000054ffcc7230 */ /* 0x100fe40000004100 */
[----:B------:R-:W-:Y:S02]  /*1c00*/  HADD2.F32 R202, -RZ, R84.H1_H1 ;  /* 0x30000054ffca7230 */ /* 0x000fe40000004100 */
[--C-:B------:R-:W-:Y:S02]  /*1c10*/  HADD2.F32 R75, -RZ, R94.reuse.H0_H0 ;  /* 0x2000005eff4b7230 */ /* 0x100fe40000004100 */
[----:B------:R-:W-:Y:S02]  /*1c20*/  HADD2.F32 R74, -RZ, R94.H1_H1 ;  /* 0x3000005eff4a7230 */ /* 0x000fe40000004100 */
[----:B------:R-:W-:Y:S01]  /*1c30*/  FADD.FTZ R232, -R81, R232 ;  /* 0x000000e851e87221 */ /* 0x000fe20000010100 */
[----:B------:R-:W-:Y:S01]  /*1c40*/  HADD2.F32 R109, -RZ, R111.H1_H1 ;  /* 0x3000006fff6d7230 */ /* 0x000fe20000004100 */
[----:B------:R0:W5:Y:S01]  /*1c50*/  @P1 LDG.E.128 R64, desc[UR6][R72.64] ;  /* 0x0000000648401981 */ /* 0x000162000c1e1d00 */
[----:B------:R-:W-:-:S03]  /*1c60*/  FFMA.FTZ R165, R80, R233, R165 ;  /* 0x000000e950a57223 */ /* 0x000fc600000100a5 */
[----:B------:R-:W2:Y:S01]  /*1c70*/  LDL R111, [R1+0xf0] ;  /* 0x0000f000016f7983 */ /* 0x000ea20000100800 */
[----:B------:R-:W-:Y:S01]  /*1c80*/  FFMA.FTZ R164, R230, R227, R164 ;  /* 0x000000e3e6a47223 */ /* 0x000fe200000100a4 */
[----:B------:R-:W-:Y:S01]  /*1c90*/  FMUL.FTZ R233, R192, R233 ;  /* 0x000000e9c0e97220 */ /* 0x000fe20000410000 */
[----:B------:R-:W-:Y:S01]  /*1ca0*/  FMUL.FTZ R227, R199, R227 ;  /* 0x000000e3c7e37220 */ /* 0x000fe20000410000 */
[----:B------:R-:W-:Y:S01]  /*1cb0*/  FADD.FTZ R47, R209, R47 ;  /* 0x0000002fd12f7221 */ /* 0x000fe20000010000 */
[-C--:B------:R-:W-:Y:S01]  /*1cc0*/  FFMA.FTZ R151, R212, R209.reuse, R151 ;  /* 0x000000d1d4977223 */ /* 0x080fe20000010097 */
[----:B------:R-:W3:Y:S04]  /*1cd0*/  LDL R199, [R1+0xf8] ;  /* 0x0000f80001c77983 */ /* 0x000ee80000100800 */
[----:B------:R-:W3:Y:S01]  /*1ce0*/  LDL R192, [R1+0xf4] ;  /* 0x0000f40001c07983 */ /* 0x000ee20000100800 */
[----:B----4-:R-:W-:-:S03]  /*1cf0*/  FMUL.FTZ R209, R104, R209 ;  /* 0x000000d168d17220 */ /* 0x010fc60000410000 */
[----:B------:R-:W4:Y:S01]  /*1d00*/  LDL R104, [R1+0xd0] ;  /* 0x0000d00001687983 */ /* 0x000f220000100800 */
[----:B------:R-:W-:Y:S02]  /*1d10*/  HADD2.F32 R83, -RZ, R95.H0_H0 ;  /* 0x2000005fff537230 */ /* 0x000fe40000004100 */
[--C-:B------:R-:W-:Y:S02]  /*1d20*/  HADD2.F32 R84, -RZ, R90.reuse.H0_H0 ;  /* 0x2000005aff547230 */ /* 0x100fe40000004100 */
[----:B------:R-:W-:Y:S02]  /*1d30*/  HADD2.F32 R82, -RZ, R90.H1_H1 ;  /* 0x3000005aff527230 */ /* 0x000fe40000004100 */
[--C-:B------:R-:W-:Y:S02]  /*1d40*/  HADD2.F32 R77, -RZ, R93.reuse.H0_H0 ;  /* 0x2000005dff4d7230 */ /* 0x100fe40000004100 */
[----:B------:R-:W-:Y:S02]  /*1d50*/  HADD2.F32 R76, -RZ, R93.H1_H1 ;  /* 0x3000005dff4c7230 */ /* 0x000fe40000004100 */
[----:B------:R-:W-:-:S02]  /*1d60*/  HADD2.F32 R95, -RZ, R95.H1_H1 ;  /* 0x3000005fff5f7230 */ /* 0x000fc40000004100 */
        /* <DEDUP_REMOVED lines=31> */
[C---:B0-----:R-:W-:Y:S01]  /*1f60*/  FADD.FTZ R73, -R81.reuse, R83 ;  /* 0x0000005351497221 */ /* 0x041fe20000010100 */
[----:B------:R-:W-:Y:S01]  /*1f70*/  FADD.FTZ R72, -R81, R95 ;  /* 0x0000005f51487221 */ /* 0x000fe20000010100 */
[----:B------:R-:W-:-:S02]  /*1f80*/  HADD2.F32 R83, -RZ, R106.H0_H0 ;  /* 0x2000006aff537230 */ /* 0x000fc40000004100 */
[C---:B------:R-:W-:Y:S01]  /*1f90*/  FMUL.FTZ R232, R158.reuse, R232 ;  /* 0x000000e89ee87220 */ /* 0x040fe20000410000 */
[----:B------:R-:W-:Y:S02]  /*1fa0*/  HADD2.F32 R81, -RZ, R106.H1_H1 ;  /* 0x3000006aff517230 */ /* 0x000fe40000004100 */
[--C-:B------:R-:W-:Y:S01]  /*1fb0*/  HADD2.F32 R217, -RZ, R96.reuse.H0_H0 ;  /* 0x20000060ffd97230 */ /* 0x100fe20000004100 */
[----:B------:R-:W4:Y:S01]  /*1fc0*/  LDL R106, [R1+0x100] ;  /* 0x00010000016a7983 */ /* 0x000f220000100800 */
[----:B------:R-:W-:Y:S02]  /*1fd0*/  HADD2.F32 R96, -RZ, R96.H1_H1 ;  /* 0x30000060ff607230 */ /* 0x000fe40000004100 */
[----:B------:R-:W-:Y:S01]  /*1fe0*/  FMUL.FTZ R218, R158, R218 ;  /* 0x000000da9eda7220 */ /* 0x000fe20000410000 */
[----:B------:R-:W-:Y:S01]  /*1ff0*/  FADD.FTZ R121, R229, R121 ;  /* 0x00000079e5797221 */ /* 0x000fe20000010000 */
[-C--:B------:R-:W-:Y:S01]  /*2000*/  FFMA.FTZ R163, R232, R229.reuse, R163 ;  /* 0x000000e5e8a37223 */ /* 0x080fe200000100a3 */
[----:B------:R-:W-:Y:S01]  /*2010*/  FMUL.FTZ R234, R158, R234 ;  /* 0x000000ea9eea7220 */ /* 0x000fe20000410000 */
[----:B------:R-:W-:Y:S01]  /*2020*/  FMUL.FTZ R229, R215, R229 ;  /* 0x000000e5d7e57220 */ /* 0x000fe20000410000 */
[----:B------:R-:W-:-:S02]  /*2030*/  HADD2.F32 R79, -RZ, R79.H1_H1 ;  /* 0x3000004fff4f7230 */ /* 0x000fc40000004100 */
[----:B------:R-:W-:Y:S01]  /*2040*/  FMUL.FTZ R220, R158, R220 ;  /* 0x000000dc9edc7220 */ /* 0x000fe20000410000 */
[--C-:B------:R-:W-:Y:S02]  /*2050*/  HADD2.F32 R201, -RZ, R100.reuse.H0_H0 ;  /* 0x20000064ffc97230 */ /* 0x100fe40000004100 */
[----:B------:R-:W-:Y:S01]  /*2060*/  FADD.FTZ R116, R96, R116 ;  /* 0x0000007460747221 */ /* 0x000fe20000010000 */
[-C--:B------:R-:W-:Y:S01]  /*2070*/  FFMA.FTZ R156, R218, R96.reuse, R156 ;  /* 0x00000060da9c7223 */ /* 0x080fe2000001009c */
[----:B--2---:R-:W-:Y:S01]  /*2080*/  FMUL.FTZ R215, R111, R96 ;  /* 0x000000606fd77220 */ /* 0x004fe20000410000 */
[----:B------:R-:W-:Y:S01]  /*2090*/  HADD2.F32 R100, -RZ, R100.H1_H1 ;  /* 0x30000064ff647230 */ /* 0x000fe20000004100 */
[----:B------:R-:W2:Y:S01]  /*20a0*/  LDL R96, [R1+0xc8] ;  /* 0x0000c80001607983 */ /* 0x000ea20000100800 */
[----:B------:R-:W-:Y:S01]  /*20b0*/  FADD.FTZ R124, R231, R124 ;  /* 0x0000007ce77c7221 */ /* 0x000fe20000010000 */
[-C--:B------:R-:W-:Y:S01]  /*20c0*/  FFMA.FTZ R166, R234, R231.reuse, R166 ;  /* 0x000000e7eaa67223 */ /* 0x080fe200000100a6 */
[----:B------:R-:W-:Y:S01]  /*20d0*/  FMUL.FTZ R231, R219, R231 ;  /* 0x000000e7dbe77220 */ /* 0x000fe20000410000 */
[----:B------:R-:W-:Y:S01]  /*20e0*/  FADD.FTZ R115, R217, R115 ;  /* 0x00000073d9737221 */ /* 0x000fe20000010000 */
[----:B------:R-:W-:Y:S01]  /*20f0*/  FFMA.FTZ R155, R220, R217, R155 ;  /* 0x000000d9dc9b7223 */ /* 0x000fe2000001009b */
[----:B---3--:R-:W-:Y:S01]  /*2100*/  FMUL.FTZ R219, R199, R79 ;  /* 0x0000004fc7db7220 */ /* 0x008fe20000410000 */
[----:B------:R-:W-:Y:S01]  /*2110*/  FMUL.FTZ R217, R192, R217 ;  /* 0x000000d9c0d97220 */ /* 0x000fe20000410000 */
[----:B------:R-:W-:Y:S01]  /*2120*/  FMUL.FTZ R202, R158, R202 ;  /* 0x000000ca9eca7220 */ /* 0x000fe20000410000 */
[----:B------:R-:W3:Y:S01]  /*2130*/  LDL R192, [R1+0xdc] ;  /* 0x0000dc0001c07983 */ /* 0x000ee20000100800 */
[----:B------:R-:W-:-:S02]  /*2140*/  FADD.FTZ R44, R100, R44 ;  /* 0x0000002c642c7221 */ /* 0x000fc40000010000 */
[----:B------:R-:W-:Y:S01]  /*2150*/  FFMA.FTZ R148, R202, R100, R148 ;  /* 0x00000064ca947223 */ /* 0x000fe20000010094 */
[C---:B------:R-:W-:Y:S01]  /*2160*/  FMUL.FTZ R226, R158.reuse, R226 ;  /* 0x000000e29ee27220 */ /* 0x040fe20000410000 */
[----:B------:R-:W-:Y:S01]  /*2170*/  FADD.FTZ R120, R223, R120 ;  /* 0x00000078df787221 */ /* 0x000fe20000010000 */
[C---:B------:R-:W-:Y:S01]  /*2180*/  FMUL.FTZ R198, R158.reuse, R198 ;  /* 0x000000c69ec67220 */ /* 0x040fe20000410000 */
[----:B------:R-:W-:Y:S01]  /*2190*/  FADD.FTZ R42, R195, R42 ;  /* 0x0000002ac32a7221 */ /* 0x000fe20000010000 */
[----:B------:R-:W-:Y:S02]  /*21a0*/  HADD2.F32 R194, -RZ, R102.H0_H0 ;  /* 0x20000066ffc27230 */ /* 0x000fe40000004100 */
[C---:B------:R-:W-:Y:S01]  /*21b0*/  FMUL.FTZ R208, R158.reuse, R208 ;  /* 0x000000d09ed07220 */ /* 0x040fe20000410000 */
[----:B------:R-:W-:Y:S01]  /*21c0*/  FADD.FTZ R45, R205, R45 ;  /* 0x0000002dcd2d7221 */ /* 0x000fe20000010000 */
[----:B------:R-:W-:Y:S02]  /*21d0*/  HADD2.F32 R190, -RZ, R103.H0_H0 ;  /* 0x20000067ffbe7230 */ /* 0x000fe40000004100 */
[C---:B------:R-:W-:Y:S01]  /*21e0*/  FMUL.FTZ R191, R158.reuse, R191 ;  /* 0x000000bf9ebf7220 */ /* 0x040fe20000410000 */
[----:B------:R-:W-:Y:S01]  /*21f0*/  FMUL.FTZ R222, R158, R222 ;  /* 0x000000de9ede7220 */ /* 0x000fe20000410000 */
[----:B------:R-:W-:Y:S01]  /*2200*/  FADD.FTZ R118, R79, R118 ;  /* 0x000000764f767221 */ /* 0x000fe20000010000 */
[----:B------:R-:W-:-:S02]  /*2210*/  HADD2.F32 R213, -RZ, R97.H0_H0 ;  /* 0x20000061ffd57230 */ /* 0x000fc40000004100 */
[----:B------:R-:W-:Y:S02]  /*2220*/  HADD2.F32 R211, -RZ, R97.H1_H1 ;  /* 0x30000061ffd37230 */ /* 0x000fe40000004100 */
[C---:B------:R-:W-:Y:S01]  /*2230*/  FMUL.FTZ R214, R158.reuse, R214 ;  /* 0x000000d69ed67220 */ /* 0x040fe20000410000 */
[----:B------:R-:W-:Y:S02]  /*2240*/  HADD2.F32 R95, -RZ, R108.H0_H0 ;  /* 0x2000006cff5f7230 */ /* 0x000fe40000004100 */
[C---:B------:R-:W-:Y:S01]  /*2250*/  FMUL.FTZ R92, R158.reuse, R92 ;  /* 0x0000005c9e5c7220 */ /* 0x040fe20000410000 */
[C---:B------:R-:W-:Y:S01]  /*2260*/  FMUL.FTZ R193, R158.reuse, R193 ;  /* 0x000000c19ec17220 */ /* 0x040fe20000410000 */
[----:B------:R-:W-:Y:S01]  /*2270*/  FADD.FTZ R35, R91, R35 ;  /* 0x000000235b237221 */ /* 0x000fe20000010000 */
[----:B------:R-:W-:Y:S01]  /*2280*/  FMUL.FTZ R90, R158, R90 ;  /* 0x0000005a9e5a7220 */ /* 0x000fe20000410000 */
[----:B------:R-:W-:Y:S01]  /*2290*/  FADD.FTZ R36, R89, R36 ;  /* 0x0000002459247221 */ /* 0x000fe20000010000 */
[----:B------:R-:W-:-:S02]  /*22a0*/  HADD2.F32 R87, -RZ, R105.H0_H0 ;  /* 0x20000069ff577230 */ /* 0x000fc40000004100 */
[C---:B------:R-:W-:Y:S01]  /*22b0*/  FMUL.FTZ R88, R158.reuse, R88 ;  /* 0x000000589e587220 */ /* 0x040fe20000410000 */
[C---:B------:R-:W-:Y:S01]  /*22c0*/  FMUL.FTZ R228, R158.reuse, R228 ;  /* 0x000000e49ee47220 */ /* 0x040fe20000410000 */
[----:B------:R-:W-:Y:S02]  /*22d0*/  HADD2.F32 R98, -RZ, R98.H1_H1 ;  /* 0x30000062ff627230 */ /* 0x000fe40000004100 */
[----:B------:R-:W-:Y:S01]  /*22e0*/  FADD.FTZ R119, R225, R119 ;  /* 0x00000077e1777221 */ /* 0x000fe20000010000 */
[----:B------:R-:W-:Y:S01]  /*22f0*/  FMUL.FTZ R216, R158, R216 ;  /* 0x000000d89ed87220 */ /* 0x000fe20000410000 */
[----:B------:R-:W3:Y:S01]  /*2300*/  LDL R111, [R1+0xd8] ;  /* 0x0000d800016f7983 */ /* 0x000ee20000100800 */
[----:B----4-:R-:W-:-:S03]  /*2310*/  FMUL.FTZ R199, R104, R100 ;  /* 0x0000006468c77220 */ /* 0x010fc60000410000 */
[----:B------:R-:W4:Y:S04]  /*2320*/  LDL R104, [R1+0xc0] ;  /* 0x0000c00001687983 */ /* 0x000f280000100800 */
[----:B------:R-:W4:Y:S01]  /*2330*/  LDL R100, [R1+0xbc] ;  /* 0x0000bc0001647983 */ /* 0x000f220000100800 */
[----:B------:R-:W-:Y:S01]  /*2340*/  FFMA.FTZ R162, R226, R223, R162 ;  /* 0x000000dfe2a27223 */ /* 0x000fe200000100a2 */
[----:B------:R-:W-:Y:S01]  /*2350*/  FFMA.FTZ R146, R198, R195, R146 ;  /* 0x000000c3c6927223 */ /* 0x000fe20000010092 */
[----:B------:R-:W-:Y:S02]  /*2360*/  HADD2.F32 R102, -RZ, R102.H1_H1 ;  /* 0x30000066ff667230 */ /* 0x000fe40000004100 */
[----:B------:R-:W-:Y:S01]  /*2370*/  FFMA.FTZ R149, R208, R205, R149 ;  /* 0x000000cdd0957223 */ /* 0x000fe20000010095 */
[----:B------:R-:W-:Y:S01]  /*2380*/  FADD.FTZ R37, R190, R37 ;  /* 0x00000025be257221 */ /* 0x000fe20000010000 */
[----:B------:R-:W-:Y:S01]  /*2390*/  FFMA.FTZ R141, R191, R190, R141 ;  /* 0x000000bebf8d7223 */ /* 0x000fe2000001008d */
[----:B------:R-:W-:-:S02]  /*23a0*/  FMUL.FTZ R223, R106, R223 ;  /* 0x000000df6adf7220 */ /* 0x000fc40000410000 */
[----:B------:R-:W4:Y:S01]  /*23b0*/  LDL R106, [R1+0xe8] ;  /* 0x0000e800016a7983 */ /* 0x000f220000100800 */
[----:B--2---:R-:W-:-:S03]  /*23c0*/  FMUL.FTZ R195, R96, R195 ;  /* 0x000000c360c37220 */ /* 0x004fc60000410000 */
[----:B------:R-:W2:Y:S01]  /*23d0*/  LDL R96, [R1+0xb4] ;  /* 0x0000b40001607983 */ /* 0x000ea20000100800 */
[----:B---3--:R-:W-:Y:S01]  /*23e0*/  FMUL.FTZ R205, R192, R205 ;  /* 0x000000cdc0cd7220 */ /* 0x008fe20000410000 */
[----:B------:R-:W-:Y:S02]  /*23f0*/  FFMA.FTZ R160, R222, R79, R160 ;  /* 0x0000004fdea07223 */ /* 0x000fe400000100a0 */
[----:B------:R-:W3:Y:S01]  /*2400*/  LDL R79, [R1+0xe0] ;  /* 0x0000e000014f7983 */ /* 0x000ee20000100800 */
[----:B----4-:R-:W-:-:S03]  /*2410*/  FMUL.FTZ R192, R104, R102 ;  /* 0x0000006668c07220 */ /* 0x010fc60000410000 */
[----:B------:R-:W4:Y:S01]  /*2420*/  LDL R104, [R1+0xb0] ;  /* 0x0000b00001687983 */ /* 0x000f220000100800 */
[----:B------:R-:W-:-:S03]  /*2430*/  FMUL.FTZ R190, R100, R190 ;  /* 0x000000be64be7220 */ /* 0x000fc60000410000 */
[----:B------:R-:W4:Y:S01]  /*2440*/  LDL R100, [R1+0xac] ;  /* 0x0000ac0001647983 */ /* 0x000f220000100800 */
[----:B------:R-:W-:-:S03]  /*2450*/  HADD2.F32 R97, -RZ, R108.H1_H1 ;  /* 0x3000006cff617230 */ /* 0x000fc60000004100 */
[----:B------:R-:W4:Y:S01]  /*2460*/  LDL R108, [R1+0xec] ;  /* 0x0000ec00016c7983 */ /* 0x000f220000100800 */
[----:B------:R-:W-:Y:S01]  /*2470*/  FADD.FTZ R114, R211, R114 ;  /* 0x00000072d3727221 */ /* 0x000fe20000010000 */
[----:B------:R-:W-:Y:S01]  /*2480*/  FFMA.FTZ R154, R214, R211, R154 ;  /* 0x000000d3d69a7223 */ /* 0x000fe2000001009a */
[----:B------:R-:W-:Y:S01]  /*2490*/  FFMA.FTZ R139, R92, R91, R139 ;  /* 0x0000005b5c8b7223 */ /* 0x000fe2000001008b */
[----:B------:R-:W-:Y:S01]  /*24a0*/  FADD.FTZ R40, R102, R40 ;  /* 0x0000002866287221 */ /* 0x000fe20000010000 */
[----:B------:R-:W-:Y:S02]  /*24b0*/  FFMA.FTZ R144, R193, R102, R144 ;  /* 0x00000066c1907223 */ /* 0x000fe40000010090 */
[----:B------:R-:W4:Y:S01]  /*24c0*/  LDL R102, [R1+0xa8] ;  /* 0x0000a80001667983 */ /* 0x000f220000100800 */
[----:B------:R-:W-:Y:S01]  /*24d0*/  FFMA.FTZ R140, R90, R89, R140 ;  /* 0x000000595a8c7223 */ /* 0x000fe2000001008c */
[----:B------:R-:W-:Y:S01]  /*24e0*/  FADD.FTZ R33, R87, R33 ;  /* 0x0000002157217221 */ /* 0x000fe20000010000 */
[----:B------:R-:W-:Y:S01]  /*24f0*/  FFMA.FTZ R137, R88, R87, R137 ;  /* 0x0000005758897223 */ /* 0x000fe20000010089 */
[----:B------:R-:W-:-:S02]  /*2500*/  FMUL.FTZ R211, R106, R211 ;  /* 0x000000d36ad37220 */ /* 0x000fc40000410000 */
[----:B------:R-:W4:Y:S01]  /*2510*/  LDL R106, [R1+0xcc] ;  /* 0x0000cc00016a7983 */ /* 0x000f220000100800 */
[----:B--2---:R-:W-:-:S03]  /*2520*/  FMUL.FTZ R91, R96, R91 ;  /* 0x0000005b605b7220 */ /* 0x004fc60000410000 */
[----:B------:R-:W2:Y:S01]  /*2530*/  LDL R96, [R1+0xa4] ;  /* 0x0000a40001607983 */ /* 0x000ea20000100800 */
[-C--:B------:R-:W-:Y:S01]  /*2540*/  FFMA.FTZ R161, R228, R225.reuse, R161 ;  /* 0x000000e1e4a17223 */ /* 0x080fe200000100a1 */
[----:B------:R-:W-:Y:S01]  /*2550*/  FMUL.FTZ R225, R207, R225 ;  /* 0x000000e1cfe17220 */ /* 0x000fe20000410000 */
[----:B---3--:R-:W-:Y:S02]  /*2560*/  FMUL.FTZ R207, R79, R98 ;  /* 0x000000624fcf7220 */ /* 0x008fe40000410000 */
[----:B------:R-:W3:Y:S01]  /*2570*/  LDL R79, [R1+0xc4] ;  /* 0x0000c400014f7983 */ /* 0x000ee20000100800 */
[----:B----4-:R-:W-:-:S03]  /*2580*/  FMUL.FTZ R89, R104, R89 ;  /* 0x0000005968597220 */ /* 0x010fc60000410000 */
[----:B------:R-:W4:Y:S01]  /*2590*/  LDL R104, [R1+0xa0] ;  /* 0x0000a00001687983 */ /* 0x000f220000100800 */
[----:B------:R-:W-:-:S03]  /*25a0*/  FMUL.FTZ R87, R100, R87 ;  /* 0x0000005764577220 */ /* 0x000fc60000410000 */
[----:B------:R-:W4:Y:S01]  /*25b0*/  LDL R100, [R1+0x9c] ;  /* 0x00009c0001647983 */ /* 0x000f220000100800 */
[----:B------:R-:W-:Y:S01]  /*25c0*/  FADD.FTZ R113, R213, R113 ;  /* 0x00000071d5717221 */ /* 0x000fe20000010000 */
[-C--:B------:R-:W-:Y:S01]  /*25d0*/  FFMA.FTZ R153, R216, R213.reuse, R153 ;  /* 0x000000d5d8997223 */ /* 0x080fe20000010099 */
[----:B------:R-:W-:Y:S02]  /*25e0*/  FMUL.FTZ R213, R108, R213 ;  /* 0x000000d56cd57220 */ /* 0x000fe40000410000 */
[----:B------:R-:W4:Y:S01]  /*25f0*/  LDL R108, [R1+0xd4] ;  /* 0x0000d400016c7983 */ /* 0x000f220000100800 */
[----:B------:R-:W-:Y:S01]  /*2600*/  FMUL.FTZ R200, R158, R200 ;  /* 0x000000c89ec87220 */ /* 0x000fe20000410000 */
[----:B------:R-:W-:Y:S01]  /*2610*/  FADD.FTZ R41, R197, R41 ;  /* 0x00000029c5297221 */ /* 0x000fe20000010000 */
[----:B------:R-:W-:Y:S02]  /*2620*/  HADD2.F32 R85, -RZ, R105.H1_H1 ;  /* 0x30000069ff557230 */ /* 0x000fe40000004100 */
[----:B------:R-:W-:Y:S01]  /*2630*/  FFMA.FTZ R145, R200, R197, R145 ;  /* 0x000000c5c8917223 */ /* 0x000fe20000010091 */
[C---:B------:R-:W-:Y:S01]  /*2640*/  FMUL.FTZ R86, R158.reuse, R86 ;  /* 0x000000569e567220 */ /* 0x040fe20000410000 */
[----:B------:R-:W-:Y:S01]  /*2650*/  FMUL.FTZ R84, R158, R84 ;  /* 0x000000549e547220 */ /* 0x000fe20000410000 */
[----:B------:R-:W-:Y:S01]  /*2660*/  FADD.FTZ R34, R85, R34 ;  /* 0x0000002255227221 */ /* 0x000fe20000010000 */
[----:B------:R-:W-:Y:S01]  /*2670*/  FADD.FTZ R31, R83, R31 ;  /* 0x0000001f531f7221 */ /* 0x000fe20000010000 */
[----:B------:R-:W-:Y:S01]  /*2680*/  FFMA.FTZ R138, R86, R85, R138 ;  /* 0x00000055568a7223 */ /* 0x000fe2000001008a */
[----:B------:R-:W-:Y:S01]  /*2690*/  FFMA.FTZ R135, R84, R83, R135 ;  /* 0x0000005354877223 */ /* 0x000fe20000010087 */
[----:B------:R-:W-:Y:S01]  /*26a0*/  FMUL.FTZ R85, R102, R85 ;  /* 0x0000005566557220 */ /* 0x000fe20000410000 */
[----:B------:R-:W-:Y:S01]  /*26b0*/  FMUL.FTZ R82, R158, R82 ;  /* 0x000000529e527220 */ /* 0x000fe20000410000 */
[----:B------:R-:W4:Y:S01]  /*26c0*/  LDL R102, [R1+0x98] ;  /* 0x0000980001667983 */ /* 0x000f220000100800 */
[----:B------:R-:W-:-:S02]  /*26d0*/  FADD.FTZ R32, R81, R32 ;  /* 0x0000002051207221 */ /* 0x000fc40000010000 */
[----:B------:R-:W-:Y:S01]  /*26e0*/  FFMA.FTZ R136, R82, R81, R136 ;  /* 0x0000005152887223 */ /* 0x000fe20000010088 */
[----:B------:R-:W-:Y:S02]  /*26f0*/  FMUL.FTZ R197, R106, R197 ;  /* 0x000000c56ac57220 */ /* 0x000fe40000410000 */
[----:B------:R-:W4:Y:S01]  /*2700*/  LDL R106, [R1+0xb8] ;  /* 0x0000b800016a7983 */ /* 0x000f220000100800 */
[----:B--2---:R-:W-:-:S03]  /*2710*/  FMUL.FTZ R83, R96, R83 ;  /* 0x0000005360537220 */ /* 0x004fc60000410000 */
[----:B------:R-:W2:Y:S01]  /*2720*/  LDL R96, [R1+0x94] ;  /* 0x0000940001607983 */ /* 0x000ea20000100800 */
[----:B------:R-:W-:Y:S01]  /*2730*/  FMUL.FTZ R236, R158, R236 ;  /* 0x000000ec9eec7220 */ /* 0x000fe20000410000 */
[----:B------:R-:W-:-:S03]  /*2740*/  FADD.FTZ R29, R235, R29 ;  /* 0x0000001deb1d7221 */ /* 0x000fc60000010000 */
[----:B------:R-:W-:Y:S01]  /*2750*/  FFMA.FTZ R133, R236, R235, R133 ;  /* 0x000000ebec857223 */ /* 0x000fe20000010085 */
[C---:B------:R-:W-:Y:S01]  /*2760*/  FMUL.FTZ R210, R158.reuse, R210 ;  /* 0x000000d29ed27220 */ /* 0x040fe20000410000 */
[----:B------:R-:W-:Y:S01]  /*2770*/  FMUL.FTZ R196, R158, R196 ;  /* 0x000000c49ec47220 */ /* 0x000fe20000410000 */
[----:B------:R-:W-:Y:S02]  /*2780*/  FADD.FTZ R112, R98, R112 ;  /* 0x0000007062707221 */ /* 0x000fe40000010000 */
[----:B------:R-:W-:Y:S01]  /*2790*/  FFMA.FTZ R152, R210, R98, R152 ;  /* 0x00000062d2987223 */ /* 0x000fe20000010098 */
[----:B------:R-:W-:Y:S01]  /*27a0*/  FFMA.FTZ R98, R80, R233, RZ ;  /* 0x000000e950627223 */ /* 0x000fe200000100ff */
[----:B------:R-:W-:Y:S01]  /*27b0*/  FADD.FTZ R39, R194, R39 ;  /* 0x00000027c2277221 */ /* 0x000fe20000010000 */
[-C--:B------:R-:W-:Y:S01]  /*27c0*/  FFMA.FTZ R143, R196, R194.reuse, R143 ;  /* 0x000000c2c48f7223 */ /* 0x080fe2000001008f */
[----:B---3--:R-:W-:Y:S01]  /*27d0*/  FMUL.FTZ R194, R79, R194 ;  /* 0x000000c24fc27220 */ /* 0x008fe20000410000 */
[----:B------:R-:W-:Y:S01]  /*27e0*/  FADD.FTZ R79, RZ, R233 ;  /* 0x000000e9ff4f7221 */ /* 0x000fe20000010000 */
[----:B------:R-:W-:-:S03]  /*27f0*/  FFMA.FTZ R98, R234, R231, R98 ;  /* 0x000000e7ea627223 */ /* 0x000fc60000010062 */
[----:B------:R-:W-:Y:S01]  /*2800*/  FADD.FTZ R79, R79, R231 ;  /* 0x000000e74f4f7221 */ /* 0x000fe20000010000 */
[----:B------:R-:W-:-:S03]  /*2810*/  FFMA.FTZ R98, R232, R229, R98 ;  /* 0x000000e5e8627223 */ /* 0x000fc60000010062 */
[----:B------:R-:W-:Y:S01]  /*2820*/  FADD.FTZ R79, R79, R229 ;  /* 0x000000e54f4f7221 */ /* 0x000fe20000010000 */
[----:B------:R-:W-:Y:S01]  /*2830*/  FFMA.FTZ R98, R230, R227, R98 ;  /* 0x000000e3e6627223 */ /* 0x000fe20000010062 */
[----:B----4-:R-:W-:Y:S02]  /*2840*/  FMUL.FTZ R81, R104, R81 ;  /* 0x0000005168517220 */ /* 0x010fe40000410000 */
[----:B------:R-:W3:Y:S01]  /*2850*/  LDL R104, [R1+0x90] ;  /* 0x0000900001687983 */ /* 0x000ee20000100800 */
[----:B------:R-:W-:-:S03]  /*2860*/  FMUL.FTZ R235, R100, R235 ;  /* 0x000000eb64eb7220 */ /* 0x000fc60000410000 */
[----:B------:R-:W4:Y:S01]  /*2870*/  LDL R100, [R1+0x8c] ;  /* 0x00008c0001647983 */ /* 0x000f220000100800 */
        /* <DEDUP_REMOVED lines=40> */
[----:B------:R-:W-:Y:S02]  /*2b00*/  HADD2.F32 R93, -RZ, R103.H1_H1 ;  /* 0x30000067ff5d7230 */ /* 0x000fe40000004100 */
[----:B------:R-:W-:Y:S01]  /*2b10*/  FADD.FTZ R79, R79, R195 ;  /* 0x000000c34f4f7221 */ /* 0x000fe20000010000 */
[----:B------:R-:W-:Y:S01]  /*2b20*/  FFMA.FTZ R98, R196, R194, R98 ;  /* 0x000000c2c4627223 */ /* 0x000fe20000010062 */
[----:B------:R-:W-:Y:S02]  /*2b30*/  FMUL.FTZ R189, R158, R189 ;  /* 0x000000bd9ebd7220 */ /* 0x000fe40000410000 */
        /* <DEDUP_REMOVED lines=15> */
[----:B------:R-:W-:Y:S01]  /*2c30*/  FMUL.FTZ R237, R102, R237 ;  /* 0x000000ed66ed7220 */ /* 0x000fe20000410000 */
[----:B--2---:R-:W-:Y:S01]  /*2c40*/  FMUL.FTZ R95, R96, R95 ;  /* 0x0000005f605f7220 */ /* 0x004fe20000410000 */
[----:B------:R-:W-:Y:S01]  /*2c50*/  FADD.FTZ R79, R79, R93 ;  /* 0x0000005d4f4f7221 */ /* 0x000fe20000010000 */
[----:B------:R-:W2:Y:S01]  /*2c60*/  LDL R102, [R1+0x88] ;  /* 0x0000880001667983 */ /* 0x000ea20000100800 */
[----:B------:R-:W-:Y:S01]  /*2c70*/  FFMA.FTZ R98, R92, R91, R98 ;  /* 0x0000005b5c627223 */ /* 0x000fe20000010062 */
[----:B------:R-:W-:Y:S01]  /*2c80*/  FMUL.FTZ R96, R158, R78 ;  /* 0x0000004e9e607220 */ /* 0x000fe20000410000 */
[----:B------:R-:W-:Y:S01]  /*2c90*/  FADD.FTZ R79, R79, R91 ;  /* 0x0000005b4f4f7221 */ /* 0x000fe20000010000 */
[----:B------:R-:W-:Y:S01]  /*2ca0*/  FADD.FTZ R28, R97, R28 ;  /* 0x0000001c611c7221 */ /* 0x000fe20000010000 */
[----:B------:R-:W-:Y:S01]  /*2cb0*/  FFMA.FTZ R78, R90, R89, R98 ;  /* 0x000000595a4e7223 */ /* 0x000fe20000010062 */
[----:B------:R-:W-:Y:S01]  /*2cc0*/  FFMA.FTZ R132, R96, R97, R132 ;  /* 0x0000006160847223 */ /* 0x000fe20000010084 */
[----:B------:R-:W-:Y:S01]  /*2cd0*/  FADD.FTZ R79, R79, R89 ;  /* 0x000000594f4f7221 */ /* 0x000fe20000010000 */
[----:B------:R-:W2:Y:S01]  /*2ce0*/  LDL R106, [R1+0x80] ;  /* 0x00008000016a7983 */ /* 0x000ea20000100800 */
[----:B------:R-:W-:-:S02]  /*2cf0*/  FFMA.FTZ R78, R88, R87, R78 ;  /* 0x00000057584e7223 */ /* 0x000fc4000001004e */
[----:B------:R-:W-:Y:S02]  /*2d00*/  FADD.FTZ R79, R79, R87 ;  /* 0x000000574f4f7221 */ /* 0x000fe40000010000 */
[----:B------:R-:W-:Y:S01]  /*2d10*/  FFMA.FTZ R78, R86, R85, R78 ;  /* 0x00000055564e7223 */ /* 0x000fe2000001004e */
[----:B------:R-:W-:Y:S01]  /*2d20*/  FMUL.FTZ R98, R158, R77 ;  /* 0x0000004d9e627220 */ /* 0x000fe20000410000 */
[----:B------:R-:W-:Y:S02]  /*2d30*/  FADD.FTZ R77, R79, R85 ;  /* 0x000000554f4d7221 */ /* 0x000fe40000010000 */
[----:B------:R-:W-:Y:S01]  /*2d40*/  FFMA.FTZ R78, R84, R83, R78 ;  /* 0x00000053544e7223 */ /* 0x000fe2000001004e */
[----:B------:R-:W-:Y:S01]  /*2d50*/  FADD.FTZ R25, R99, R25 ;  /* 0x0000001963197221 */ /* 0x000fe20000010000 */
[----:B------:R-:W-:Y:S01]  /*2d60*/  FFMA.FTZ R129, R98, R99, R129 ;  /* 0x0000006362817223 */ /* 0x000fe20000010081 */
[----:B------:R-:W2:Y:S01]  /*2d70*/  LDL R79, [R1+0x7c] ;  /* 0x00007c00014f7983 */ /* 0x000ea20000100800 */
[----:B---3--:R-:W-:-:S03]  /*2d80*/  FMUL.FTZ R97, R104, R97 ;  /* 0x0000006168617220 */ /* 0x008fc60000410000 */
[----:B------:R-:W3:Y:S01]  /*2d90*/  LDL R104, [R1+0x84] ;  /* 0x0000840001687983 */ /* 0x000ee20000100800 */
[----:B----4-:R-:W-:Y:S01]  /*2da0*/  FMUL.FTZ R99, R100, R99 ;  /* 0x0000006364637220 */ /* 0x010fe20000410000 */
[----:B------:R-:W-:Y:S01]  /*2db0*/  FMUL.FTZ R100, R158, R76 ;  /* 0x0000004c9e647220 */ /* 0x000fe20000410000 */
[----:B------:R-:W-:Y:S02]  /*2dc0*/  FFMA.FTZ R76, R82, R81, R78 ;  /* 0x00000051524c7223 */ /* 0x000fe4000001004e */
[----:B------:R-:W4:Y:S01]  /*2dd0*/  LDL R78, [R1+0x78] ;  /* 0x00007800014e7983 */ /* 0x000f220000100800 */
[----:B------:R-:W-:-:S04]  /*2de0*/  FADD.FTZ R77, R77, R83 ;  /* 0x000000534d4d7221 */ /* 0x000fc80000010000 */
[----:B------:R-:W-:Y:S01]  /*2df0*/  FADD.FTZ R77, R77, R81 ;  /* 0x000000514d4d7221 */ /* 0x000fe20000010000 */
[----:B------:R-:W-:-:S03]  /*2e00*/  FFMA.FTZ R76, R236, R235, R76 ;  /* 0x000000ebec4c7223 */ /* 0x000fc6000001004c */
[----:B------:R-:W-:Y:S01]  /*2e10*/  FADD.FTZ R77, R77, R235 ;  /* 0x000000eb4d4d7221 */ /* 0x000fe20000010000 */
[--C-:B------:R-:W-:Y:S02]  /*2e20*/  HADD2.F32 R103, -RZ, R110.reuse.H0_H0 ;  /* 0x2000006eff677230 */ /* 0x100fe40000004100 */
[----:B------:R-:W-:Y:S01]  /*2e30*/  FFMA.FTZ R76, R238, R237, R76 ;  /* 0x000000edee4c7223 */ /* 0x000fe2000001004c */
[----:B------:R-:W-:Y:S02]  /*2e40*/  HADD2.F32 R105, -RZ, R110.H1_H1 ;  /* 0x3000006eff697230 */ /* 0x000fe40000004100 */
[----:B------:R-:W-:Y:S01]  /*2e50*/  FADD.FTZ R77, R77, R237 ;  /* 0x000000ed4d4d7221 */ /* 0x000fe20000010000 */
[----:B------:R-:W0:Y:S01]  /*2e60*/  S2R R110, SR_TID.X ;  /* 0x00000000006e7919 */ /* 0x000e220000002100 */
[----:B------:R-:W-:Y:S01]  /*2e70*/  FFMA.FTZ R76, R94, R95, R76 ;  /* 0x0000005f5e4c7223 */ /* 0x000fe2000001004c */
[----:B------:R-:W-:Y:S01]  /*2e80*/  FADD.FTZ R26, R101, R26 ;  /* 0x0000001a651a7221 */ /* 0x000fe20000010000 */
[----:B------:R-:W-:Y:S01]  /*2e90*/  FADD.FTZ R77, R77, R95 ;  /* 0x0000005f4d4d7221 */ /* 0x000fe20000010000 */
[----:B------:R-:W-:Y:S01]  /*2ea0*/  FFMA.FTZ R130, R100, R101, R130 ;  /* 0x0000006564827223 */ /* 0x000fe20000010082 */
[----:B------:R-:W-:-:S02]  /*2eb0*/  FFMA.FTZ R76, R96, R97, R76 ;  /* 0x00000061604c7223 */ /* 0x000fc4000001004c */
[----:B------:R-:W-:Y:S01]  /*2ec0*/  FADD.FTZ R77, R77, R97 ;  /* 0x000000614d4d7221 */ /* 0x000fe20000010000 */
[----:B------:R-:W-:Y:S01]  /*2ed0*/  FADD.FTZ R23, R103, R23 ;  /* 0x0000001767177221 */ /* 0x000fe20000010000 */
[----:B------:R-:W-:Y:S02]  /*2ee0*/  FFMA.FTZ R76, R98, R99, R76 ;  /* 0x00000063624c7223 */ /* 0x000fe4000001004c */
[----:B------:R-:W-:Y:S01]  /*2ef0*/  FADD.FTZ R77, R77, R99 ;  /* 0x000000634d4d7221 */ /* 0x000fe20000010000 */
[----:B------:R-:W-:Y:S01]  /*2f00*/  FADD.FTZ R24, R105, R24 ;  /* 0x0000001869187221 */ /* 0x000fe20000010000 */
[----:B------:R-:W-:Y:S01]  /*2f10*/  FADD.FTZ R21, R107, R21 ;  /* 0x000000156b157221 */ /* 0x000fe20000010000 */
[----:B------:R-:W-:Y:S01]  /*2f20*/  FMUL.FTZ R108, R158, R72 ;  /* 0x000000489e6c7220 */ /* 0x000fe20000410000 */
[----:B------:R-:W-:Y:S01]  /*2f30*/  FADD.FTZ R22, R109, R22 ;  /* 0x000000166d167221 */ /* 0x000fe20000010000 */
[----:B------:R-:W-:Y:S02]  /*2f40*/  UMOV UR4, 0xffffffff ;  /* 0xffffffff00047882 */ /* 0x000fe40000000000 */
[----:B------:R-:W-:Y:S01]  /*2f50*/  FFMA.FTZ R126, R108, R109, R126 ;  /* 0x0000006d6c7e7223 */ /* 0x000fe2000001007e */
[----:B0-----:R-:W-:Y:S01]  /*2f60*/  LOP3.LUT P2, RZ, R110, 0x1f, RZ, 0xc0, !PT ;  /* 0x0000001f6eff7812 */ /* 0x001fe2000784c0ff */
[----:B--2---:R-:W-:Y:S01]  /*2f70*/  FMUL.FTZ R101, R102, R101 ;  /* 0x0000006566657220 */ /* 0x004fe20000410000 */
[----:B------:R-:W-:-:S04]  /*2f80*/  FMUL.FTZ R102, R158, R75 ;  /* 0x0000004b9e667220 */ /* 0x000fc80000410000 */
[----:B------:R-:W-:Y:S01]  /*2f90*/  FFMA.FTZ R127, R102, R103, R127 ;  /* 0x00000067667f7223 */ /* 0x000fe2000001007f */
[----:B------:R-:W-:Y:S01]  /*2fa0*/  FADD.FTZ R77, R77, R101 ;  /* 0x000000654d4d7221 */ /* 0x000fe20000010000 */
[----:B------:R-:W-:Y:S01]  /*2fb0*/  FFMA.FTZ R76, R100, R101, R76 ;  /* 0x00000065644c7223 */ /* 0x000fe2000001004c */
[----:B---3--:R-:W-:Y:S01]  /*2fc0*/  FMUL.FTZ R103, R104, R103 ;  /* 0x0000006768677220 */ /* 0x008fe20000410000 */
[----:B------:R-:W-:-:S04]  /*2fd0*/  FMUL.FTZ R104, R158, R74 ;  /* 0x0000004a9e687220 */ /* 0x000fc80000410000 */
[-C--:B------:R-:W-:Y:S01]  /*2fe0*/  FFMA.FTZ R128, R104, R105.reuse, R128 ;  /* 0x0000006968807223 */ /* 0x080fe20000010080 */
[----:B------:R-:W-:Y:S01]  /*2ff0*/  FMUL.FTZ R105, R106, R105 ;  /* 0x000000696a697220 */ /* 0x000fe20000410000 */
[----:B------:R-:W-:Y:S01]  /*3000*/  FMUL.FTZ R106, R158, R73 ;  /* 0x000000499e6a7220 */ /* 0x000fe20000410000 */
[----:B------:R-:W-:Y:S01]  /*3010*/  FADD.FTZ R77, R77, R103 ;  /* 0x000000674d4d7221 */ /* 0x000fe20000010000 */
[----:B------:R-:W-:Y:S02]  /*3020*/  FFMA.FTZ R76, R102, R103, R76 ;  /* 0x00000067664c7223 */ /* 0x000fe4000001004c */
[-C--:B------:R-:W-:Y:S01]  /*3030*/  FFMA.FTZ R125, R106, R107.reuse, R125 ;  /* 0x0000006b6a7d7223 */ /* 0x080fe2000001007d */
[----:B------:R-:W-:Y:S01]  /*3040*/  FMUL.FTZ R107, R79, R107 ;  /* 0x0000006b4f6b7220 */ /* 0x000fe20000410000 */
[----:B------:R-:W-:Y:S01]  /*3050*/  FADD.FTZ R77, R77, R105 ;  /* 0x000000694d4d7221 */ /* 0x000fe20000010000 */
[----:B------:R-:W-:Y:S01]  /*3060*/  FFMA.FTZ R76, R104, R105, R76 ;  /* 0x00000069684c7223 */ /* 0x000fe2000001004c */
[----:B----4-:R-:W-:-:S02]  /*3070*/  FMUL.FTZ R109, R78, R109 ;  /* 0x0000006d4e6d7220 */ /* 0x010fc40000410000 */
        /* <DEDUP_REMOVED lines=23> */
.L_x_2221:
        /* <DEDUP_REMOVED lines=12> */
.L_x_2209:
        /* <DEDUP_REMOVED lines=25> */
[-C--:B------:R-:W-:Y:S01]  /*3440*/  FFMA.FTZ R90, R90, R111.reuse, R110 ;  /* 0x0000006f5a5a7223 */ /* 0x080fe2000001006e */
[----:B------:R-:W-:Y:S01]  /*3450*/  FADD.FTZ R219, R219, -R222 ;  /* 0x800000dedbdb7221 */ /* 0x000fe20000010000 */
[-C--:B------:R-:W-:Y:S01]  /*3460*/  FFMA.FTZ R72, R88, R111.reuse, R110 ;  /* 0x0000006f58487223 */ /* 0x080fe2000001006e */
[----:B------:R-:W2:Y:S01]  /*3470*/  LDL R222, [R1+0x60] ;  /* 0x0000600001de7983 */ /* 0x000ea20000100800 */
[----:B------:R-:W-:Y:S01]  /*3480*/  FADD.FTZ R221, R221, -R224 ;  /* 0x800000e0dddd7221 */ /* 0x000fe20000010000 */
[-CC-:B------:R-:W-:Y:S01]  /*3490*/  FFMA.FTZ R226, R226, R111.reuse, R110.reuse ;  /* 0x0000006fe2e27223 */ /* 0x180fe2000001006e */
[----:B------:R-:W-:Y:S01]  /*34a0*/  FFMA.FTZ R218, R218, R111, R110 ;  /* 0x0000006fdada7223 */ /* 0x000fe2000001006e */
[----:B------:R-:W3:Y:S01]  /*34b0*/  LDL R224, [R1+0x5c] ;  /* 0x00005c0001e07983 */ /* 0x000ee20000100800 */
[----:B------:R-:W-:Y:S01]  /*34c0*/  FADD.FTZ R225, R225, -R228 ;  /* 0x800000e4e1e17221 */ /* 0x000fe20000010000 */
[----:B------:R-:W-:Y:S01]  /*34d0*/  FADD.FTZ R89, R89, -R90 ;  /* 0x8000005a59597221 */ /* 0x000fe20000010000 */
[----:B------:R-:W-:Y:S01]  /*34e0*/  FADD.FTZ R90, R87, -R72 ;  /* 0x80000048575a7221 */ /* 0x000fe20000010000 */
[----:B-----5:R-:W-:-:S02]  /*34f0*/  @P1 HADD2.F32 R72, -RZ, R50.H0_H0 ;  /* 0x20000032ff481230 */ /* 0x020fc40000004100 */
[----:B------:R-:W-:Y:S01]  /*3500*/  FADD.FTZ R223, R223, -R226 ;  /* 0x800000e2dfdf7221 */ /* 0x000fe20000010000 */
[--C-:B------:R-:W-:Y:S01]  /*3510*/  FFMA.FTZ R193, R193, R111, R110.reuse ;  /* 0x0000006fc1c17223 */ /* 0x100fe2000001006e */
[----:B------:R-:W-:Y:S01]  /*3520*/  FMUL.FTZ R225, R158, R225 ;  /* 0x000000e19ee17220 */ /* 0x000fe20000410000 */
[-CC-:B------:R-:W-:Y:S01]  /*3530*/  FFMA.FTZ R80, R80, R111.reuse, R110.reuse ;  /* 0x0000006f50507223 */ /* 0x180fe2000001006e */
[-CC-:B------:R-:W-:Y:S01]  /*3540*/  FFMA.FTZ R234, R234, R111.reuse, R110.reuse ;  /* 0x0000006feaea7223 */ /* 0x180fe2000001006e */
[-C--:B------:R-:W-:Y:S01]  /*3550*/  FFMA.FTZ R232, R232, R111.reuse, R110 ;  /* 0x0000006fe8e87223 */ /* 0x080fe2000001006e */
[----:B------:R-:W-:Y:S01]  /*3560*/  FADD.FTZ R215, R215, -R218 ;  /* 0x800000dad7d77221 */ /* 0x000fe20000010000 */
[----:B------:R-:W-:Y:S01]  /*3570*/  @P1 HADD2.F32 R73, -RZ, R50.H1_H1 ;  /* 0x30000032ff491230 */ /* 0x000fe20000004100 */
[----:B------:R-:W-:Y:S01]  /*3580*/  ISETP.NE.U32.AND P2, PT, RZ, UR14, PT ;  /* 0x0000000eff007c0c */ /* 0x000fe2000bf45070 */
[----:B------:R-:W-:Y:S01]  /*3590*/  FFMA.FTZ R230, R230, R111, R110 ;  /* 0x0000006fe6e67223 */ /* 0x000fe2000001006e */
[----:B------:R-:W4:Y:S01]  /*35a0*/  LDL R218, [R1+0x64] ;  /* 0x0000640001da7983 */ /* 0x000f220000100800 */
[----:B------:R-:W-:Y:S01]  /*35b0*/  FADD.FTZ R192, R192, -R193 ;  /* 0x800000c1c0c07221 */ /* 0x000fe20000010000 */
[----:B------:R-:W-:-:S02]  /*35c0*/  @P1 HADD2.F32 R74, -RZ, R51.H0_H0 ;  /* 0x20000033ff4a1230 */ /* 0x000fc40000004100 */
[C---:B------:R-:W-:Y:S01]  /*35d0*/  FMUL.FTZ R223, R158.reuse, R223 ;  /* 0x000000df9edf7220 */ /* 0x040fe20000410000 */
[----:B------:R-:W-:Y:S01]  /*35e0*/  @P1 FADD.FTZ R225, R225, R72 ;  /* 0x00000048e1e11221 */ /* 0x000fe20000010000 */
[C---:B------:R-:W-:Y:S01]  /*35f0*/  FMUL.FTZ R193, R158.reuse, R221 ;  /* 0x000000dd9ec17220 */ /* 0x040fe20000410000 */
[----:B------:R-:W-:Y:S02]  /*3600*/  @P1 HADD2.F32 R72, -RZ, R51.H1_H1 ;  /* 0x30000033ff481230 */ /* 0x000fe40000004100 */
[----:B------:R-:W-:Y:S01]  /*3610*/  FADD.FTZ R233, R233, -R80 ;  /* 0x80000050e9e97221 */ /* 0x000fe20000010000 */
[-CC-:B------:R-:W-:Y:S01]  /*3620*/  FFMA.FTZ R191, R191, R111.reuse, R110.reuse ;  /* 0x0000006fbfbf7223 */ /* 0x180fe2000001006e */
[----:B------:R-:W-:Y:S01]  /*3630*/  FFMA.FTZ R189, R189, R111, R110 ;  /* 0x0000006fbdbd7223 */ /* 0x000fe2000001006e */
[----:B------:R-:W-:Y:S01]  /*3640*/  FMUL.FTZ R219, R158, R219 ;  /* 0x000000db9edb7220 */ /* 0x000fe20000410000 */
[----:B------:R-:W-:Y:S01]  /*3650*/  FADD.FTZ R231, R231, -R234 ;  /* 0x800000eae7e77221 */ /* 0x000fe20000010000 */
[----:B------:R-:W-:Y:S01]  /*3660*/  FADD.FTZ R229, R229, -R232 ;  /* 0x800000e8e5e57221 */ /* 0x000fe20000010000 */
[----:B------:R-:W-:Y:S01]  /*3670*/  ISETP.NE.AND.EX P2, PT, RZ, UR15, PT, P2 ;  /* 0x0000000fff007c0c */ /* 0x000fe2000bf45320 */
[----:B------:R-:W-:Y:S01]  /*3680*/  FADD.FTZ R227, R227, -R230 ;  /* 0x800000e6e3e37221 */ /* 0x000fe20000010000 */
[-CC-:B------:R-:W-:Y:S01]  /*3690*/  FFMA.FTZ R220, R220, R111.reuse, R110.reuse ;  /* 0x0000006fdcdc7223 */ /* 0x180fe2000001006e */
[----:B------:R-:W-:Y:S01]  /*36a0*/  @P1 FADD.FTZ R223, R223, R73 ;  /* 0x00000049dfdf1221 */ /* 0x000fe20000010000 */
[----:B------:R-:W-:Y:S01]  /*36b0*/  FFMA.FTZ R216, R216, R111, R110 ;  /* 0x0000006fd8d87223 */ /* 0x000fe2000001006e */
[----:B------:R-:W-:Y:S01]  /*36c0*/  @P1 FADD.FTZ R193, R193, R74 ;  /* 0x0000004ac1c11221 */ /* 0x000fe20000010000 */
[----:B------:R-:W-:-:S02]  /*36d0*/  @P1 HADD2.F32 R73, -RZ, R48.H0_H0 ;  /* 0x20000030ff491230 */ /* 0x000fc40000004100 */
[----:B------:R-:W-:Y:S01]  /*36e0*/  FFMA.FTZ R214, R214, R111, R110 ;  /* 0x0000006fd6d67223 */ /* 0x000fe2000001006e */
[----:B------:R-:W-:Y:S01]  /*36f0*/  FADD.FTZ R190, R190, -R191 ;  /* 0x800000bfbebe7221 */ /* 0x000fe20000010000 */
[----:B------:R-:W-:Y:S01]  /*3700*/  FADD.FTZ R88, R93, -R189 ;  /* 0x800000bd5d587221 */ /* 0x000fe20000010000 */
[----:B------:R-:W-:Y:S02]  /*3710*/  @P1 HADD2.F32 R74, -RZ, R48.H1_H1 ;  /* 0x30000030ff4a1230 */ /* 0x000fe40000004100 */
[----:B------:R-:W-:Y:S01]  /*3720*/  FMUL.FTZ R233, R158, R233 ;  /* 0x000000e99ee97220 */ /* 0x000fe20000410000 */
[--C-:B------:R-:W-:Y:S02]  /*3730*/  @P1 HADD2.F32 R75, -RZ, R49.reuse.H0_H0 ;  /* 0x20000031ff4b1230 */ /* 0x100fe40000004100 */
[----:B------:R-:W-:Y:S01]  /*3740*/  @P1 FADD.FTZ R219, R219, R72 ;  /* 0x00000048dbdb1221 */ /* 0x000fe20000010000 */
[----:B------:R-:W-:Y:S01]  /*3750*/  FFMA.FTZ R196, R196, R111, R110 ;  /* 0x0000006fc4c47223 */ /* 0x000fe2000001006e */
[C---:B------:R-:W-:Y:S01]  /*3760*/  FMUL.FTZ R191, R158.reuse, R231 ;  /* 0x000000e79ebf7220 */ /* 0x040fe20000410000 */
[----:B------:R-:W-:Y:S01]  /*3770*/  FMUL.FTZ R189, R158, R229 ;  /* 0x000000e59ebd7220 */ /* 0x000fe20000410000 */
[----:B------:R-:W-:-:S02]  /*3780*/  @P1 HADD2.F32 R72, -RZ, R49.H1_H1 ;  /* 0x30000031ff481230 */ /* 0x000fc40000004100 */
[----:B------:R-:W-:Y:S01]  /*3790*/  FADD.FTZ R217, R217, -R220 ;  /* 0x800000dcd9d97221 */ /* 0x000fe20000010000 */
[----:B------:R-:W-:Y:S01]  /*37a0*/  FFMA.FTZ R198, R198, R111, R110 ;  /* 0x0000006fc6c67223 */ /* 0x000fe2000001006e */
[----:B------:R-:W-:Y:S01]  /*37b0*/  FMUL.FTZ R227, R158, R227 ;  /* 0x000000e39ee37220 */ /* 0x000fe20000410000 */
[----:B------:R-:W-:Y:S01]  /*37c0*/  FADD.FTZ R213, R213, -R216 ;  /* 0x800000d8d5d57221 */ /* 0x000fe20000010000 */
[-CC-:B------:R-:W-:Y:S01]  /*37d0*/  FFMA.FTZ R200, R200, R111.reuse, R110.reuse ;  /* 0x0000006fc8c87223 */ /* 0x180fe2000001006e */
[-C--:B------:R-:W-:Y:S01]  /*37e0*/  FFMA.FTZ R212, R212, R111.reuse, R110 ;  /* 0x0000006fd4d47223 */ /* 0x080fe2000001006e */
[----:B------:R-:W-:Y:S01]  /*37f0*/  FADD.FTZ R211, R211, -R214 ;  /* 0x800000d6d3d37221 */ /* 0x000fe20000010000 */
[----:B------:R-:W-:Y:S01]  /*3800*/  @P1 FADD.FTZ R233, R233, R73 ;  /* 0x00000049e9e91221 */ /* 0x000fe20000010000 */
[-CC-:B------:R-:W-:Y:S01]  /*3810*/  FFMA.FTZ R210, R210, R111.reuse, R110.reuse ;  /* 0x0000006fd2d27223 */ /* 0x180fe2000001006e */
[-C--:B------:R-:W-:Y:S01]  /*3820*/  FFMA.FTZ R208, R208, R111.reuse, R110 ;  /* 0x0000006fd0d07223 */ /* 0x080fe2000001006e */
[----:B------:R-:W-:Y:S01]  /*3830*/  FADD.FTZ R194, R194, -R196 ;  /* 0x800000c4c2c27221 */ /* 0x000fe20000010000 */
[----:B------:R-:W-:Y:S01]  /*3840*/  FFMA.FTZ R93, R82, R111, R110 ;  /* 0x0000006f525d7223 */ /* 0x000fe2000001006e */
[----:B------:R-:W-:Y:S01]  /*3850*/  @P1 FADD.FTZ R191, R191, R74 ;  /* 0x0000004abfbf1221 */ /* 0x000fe20000010000 */
[----:B------:R-:W-:Y:S01]  /*3860*/  @P1 FADD.FTZ R189, R189, R75 ;  /* 0x0000004bbdbd1221 */ /* 0x000fe20000010000 */
[----:B------:R-:W-:-:S02]  /*3870*/  @P1 HADD2.F32 R73, -RZ, R52.H0_H0 ;  /* 0x20000034ff491230 */ /* 0x000fc40000004100 */
[----:B------:R-:W-:Y:S01]  /*3880*/  FFMA.FTZ R206, R206, R111, R110 ;  /* 0x0000006fcece7223 */ /* 0x000fe2000001006e */
[----:B------:R-:W-:Y:S01]  /*3890*/  FADD.FTZ R195, R195, -R198 ;  /* 0x800000c6c3c37221 */ /* 0x000fe20000010000 */
[----:B------:R-:W-:Y:S02]  /*38a0*/  @P1 HADD2.F32 R74, -RZ, R52.H1_H1 ;  /* 0x30000034ff4a1230 */ /* 0x000fe40000004100 */
[----:B------:R-:W-:Y:S01]  /*38b0*/  FMUL.FTZ R196, R158, R217 ;  /* 0x000000d99ec47220 */ /* 0x000fe20000410000 */
[--C-:B------:R-:W-:Y:S02]  /*38c0*/  @P1 HADD2.F32 R75, -RZ, R53.reuse.H0_H0 ;  /* 0x20000035ff4b1230 */ /* 0x100fe40000004100 */
[----:B------:R-:W-:Y:S01]  /*38d0*/  @P1 FADD.FTZ R227, R227, R72 ;  /* 0x00000048e3e31221 */ /* 0x000fe20000010000 */
[----:B------:R-:W-:Y:S01]  /*38e0*/  FFMA.FTZ R202, R202, R111, R110 ;  /* 0x0000006fcaca7223 */ /* 0x000fe2000001006e */
[----:B------:R-:W-:Y:S01]  /*38f0*/  FADD.FTZ R197, R197, -R200 ;  /* 0x800000c8c5c57221 */ /* 0x000fe20000010000 */
[C---:B------:R-:W-:Y:S01]  /*3900*/  FMUL.FTZ R215, R158.reuse, R215 ;  /* 0x000000d79ed77220 */ /* 0x040fe20000410000 */
[----:B------:R-:W-:Y:S01]  /*3910*/  FMUL.FTZ R198, R158, R213 ;  /* 0x000000d59ec67220 */ /* 0x000fe20000410000 */
[----:B------:R-:W-:-:S02]  /*3920*/  @P1 HADD2.F32 R72, -RZ, R53.H1_H1 ;  /* 0x30000035ff481230 */ /* 0x000fc40000004100 */
[----:B------:R-:W-:Y:S01]  /*3930*/  FADD.FTZ R209, R209, -R212 ;  /* 0x800000d4d1d17221 */ /* 0x000fe20000010000 */
[----:B------:R-:W-:Y:S01]  /*3940*/  FMUL.FTZ R200, R158, R211 ;  /* 0x000000d39ec87220 */ /* 0x000fe20000410000 */
[----:B------:R-:W0:Y:S01]  /*3950*/  LDC.64 R220, c[0x0][0x220] ;  /* 0x00008800ffdc7b82 */ /* 0x000e220000000a00 */
[----:B------:R-:W-:Y:S01]  /*3960*/  FADD.FTZ R207, R207, -R210 ;  /* 0x800000d2cfcf7221 */ /* 0x000fe20000010000 */
[----:B------:R-:W-:Y:S01]  /*3970*/  FADD.FTZ R205, R205, -R208 ;  /* 0x800000d0cdcd7221 */ /* 0x000fe20000010000 */
[----:B------:R-:W-:Y:S01]  /*3980*/  FADD.FTZ R93, R81, -R93 ;  /* 0x8000005d515d7221 */ /* 0x000fe20000010000 */
[----:B------:R-:W-:Y:S01]  /*3990*/  FFMA.FTZ R204, R204, R111, R110 ;  /* 0x0000006fcccc7223 */ /* 0x000fe2000001006e */
[----:B------:R-:W-:Y:S01]  /*39a0*/  FADD.FTZ R203, R203, -R206 ;  /* 0x800000cecbcb7221 */ /* 0x000fe20000010000 */
[----:B------:R-:W-:Y:S01]  /*39b0*/  @P1 FADD.FTZ R196, R196, R73 ;  /* 0x00000049c4c41221 */ /* 0x000fe20000010000 */
[----:B------:R-:W-:Y:S01]  /*39c0*/  FADD.FTZ R199, R199, -R202 ;  /* 0x800000cac7c77221 */ /* 0x000fe20000010000 */
[----:B------:R-:W1:Y:S01]  /*39d0*/  @P2 LDC.64 R80, c[0x0][0x308] ;  /* 0x0000c200ff502b82 */ /* 0x000e620000000a00 */
[----:B------:R-:W-:Y:S01]  /*39e0*/  @P1 FADD.FTZ R215, R215, R74 ;  /* 0x0000004ad7d71221 */ /* 0x000fe20000010000 */
[----:B------:R-:W-:Y:S01]  /*39f0*/  @P1 FADD.FTZ R198, R198, R75 ;  /* 0x0000004bc6c61221 */ /* 0x000fe20000010000 */
[----:B------:R-:W-:-:S02]  /*3a00*/  @P1 HADD2.F32 R73, -RZ, R54.H0_H0 ;  /* 0x20000036ff491230 */ /* 0x000fc40000004100 */
[----:B------:R-:W-:Y:S01]  /*3a10*/  FMUL.FTZ R202, R158, R209 ;  /* 0x000000d19eca7220 */ /* 0x000fe20000410000 */
[----:B------:R-:W-:Y:S02]  /*3a20*/  @P1 HADD2.F32 R74, -RZ, R54.H1_H1 ;  /* 0x30000036ff4a1230 */ /* 0x000fe40000004100 */
[----:B------:R-:W-:Y:S01]  /*3a30*/  @P1 FADD.FTZ R200, R200, R72 ;  /* 0x00000048c8c81221 */ /* 0x000fe20000010000 */
[--C-:B------:R-:W-:Y:S02]  /*3a40*/  @P1 HADD2.F32 R75, -RZ, R55.reuse.H0_H0 ;  /* 0x20000037ff4b1230 */ /* 0x100fe40000004100 */
[C---:B------:R-:W-:Y:S01]  /*3a50*/  FMUL.FTZ R212, R158.reuse, R207 ;  /* 0x000000cf9ed47220 */ /* 0x040fe20000410000 */
[C---:B------:R-:W-:Y:S01]  /*3a60*/  FMUL.FTZ R213, R158.reuse, R205 ;  /* 0x000000cd9ed57220 */ /* 0x040fe20000410000 */
[----:B------:R-:W-:Y:S02]  /*3a70*/  @P1 HADD2.F32 R72, -RZ, R55.H1_H1 ;  /* 0x30000037ff481230 */ /* 0x000fe40000004100 */
[----:B------:R-:W-:Y:S01]  /*3a80*/  FADD.FTZ R201, R201, -R204 ;  /* 0x800000ccc9c97221 */ /* 0x000fe20000010000 */
[----:B------:R-:W-:Y:S01]  /*3a90*/  FMUL.FTZ R203, R158, R203 ;  /* 0x000000cb9ecb7220 */ /* 0x000fe20000410000 */
[----:B------:R-:W4:Y:S01]  /*3aa0*/  LDL R226, [R1+0x58] ;  /* 0x0000580001e27983 */ /* 0x000f220000100800 */
[----:B------:R-:W-:Y:S01]  /*3ab0*/  @P1 FADD.FTZ R202, R202, R73 ;  /* 0x00000049caca1221 */ /* 0x000fe20000010000 */
[----:B------:R-:W-:Y:S01]  /*3ac0*/  @P1 FADD.FTZ R212, R212, R74 ;  /* 0x0000004ad4d41221 */ /* 0x000fe20000010000 */
[----:B------:R-:W-:Y:S01]  /*3ad0*/  @P1 FADD.FTZ R213, R213, R75 ;  /* 0x0000004bd5d51221 */ /* 0x000fe20000010000 */
[----:B------:R-:W-:-:S02]  /*3ae0*/  @P1 HADD2.F32 R73, -RZ, R56.H0_H0 ;  /* 0x20000038ff491230 */ /* 0x000fc40000004100 */
[C---:B------:R-:W-:Y:S01]  /*3af0*/  FMUL.FTZ R210, R158.reuse, R201 ;  /* 0x000000c99ed27220 */ /* 0x040fe20000410000 */
[----:B------:R-:W-:Y:S02]  /*3b00*/  @P1 HADD2.F32 R74, -RZ, R56.H1_H1 ;  /* 0x30000038ff4a1230 */ /* 0x000fe40000004100 */
[----:B------:R-:W-:Y:S01]  /*3b10*/  @P1 FADD.FTZ R203, R203, R72 ;  /* 0x00000048cbcb1221 */ /* 0x000fe20000010000 */
[--C-:B------:R-:W-:Y:S02]  /*3b20*/  @P1 HADD2.F32 R75, -RZ, R57.reuse.H0_H0 ;  /* 0x20000039ff4b1230 */ /* 0x100fe40000004100 */
[C---:B------:R-:W-:Y:S01]  /*3b30*/  FMUL.FTZ R205, R158.reuse, R199 ;  /* 0x000000c79ecd7220 */ /* 0x040fe20000410000 */
[C---:B------:R-:W-:Y:S01]  /*3b40*/  FMUL.FTZ R207, R158.reuse, R197 ;  /* 0x000000c59ecf7220 */ /* 0x040fe20000410000 */
[----:B------:R-:W-:Y:S02]  /*3b50*/  @P1 HADD2.F32 R72, -RZ, R57.H1_H1 ;  /* 0x30000039ff481230 */ /* 0x000fe40000004100 */
[----:B------:R-:W-:Y:S01]  /*3b60*/  FMUL.FTZ R211, R158, R195 ;  /* 0x000000c39ed37220 */ /* 0x000fe20000410000 */
[----:B------:R-:W-:Y:S01]  /*3b70*/  FFMA.FTZ R204, R92, R111, R110 ;  /* 0x0000006f5ccc7223 */ /* 0x000fe2000001006e */
[----:B------:R-:W-:Y:S01]  /*3b80*/  @P1 FADD.FTZ R210, R210, R73 ;  /* 0x00000049d2d21221 */ /* 0x000fe20000010000 */
[----:B------:R-:W-:Y:S01]  /*3b90*/  @P1 FADD.FTZ R205, R205, R74 ;  /* 0x0000004acdcd1221 */ /* 0x000fe20000010000 */
[----:B------:R-:W-:Y:S01]  /*3ba0*/  @P1 FADD.FTZ R207, R207, R75 ;  /* 0x0000004bcfcf1221 */ /* 0x000fe20000010000 */
[----:B------:R-:W-:-:S02]  /*3bb0*/  @P1 HADD2.F32 R73, -RZ, R58.H0_H0 ;  /* 0x2000003aff491230 */ /* 0x000fc40000004100 */
[C---:B------:R-:W-:Y:S01]  /*3bc0*/  FMUL.FTZ R209, R158.reuse, R194 ;  /* 0x000000c29ed17220 */ /* 0x040fe20000410000 */
[----:B------:R-:W-:Y:S02]  /*3bd0*/  @P1 HADD2.F32 R74, -RZ, R58.H1_H1 ;  /* 0x3000003aff4a1230 */ /* 0x000fe40000004100 */
[----:B------:R-:W-:Y:S01]  /*3be0*/  @P1 FADD.FTZ R211, R211, R72 ;  /* 0x00000048d3d31221 */ /* 0x000fe20000010000 */
[----:B------:R-:W-:Y:S02]  /*3bf0*/  @P1 HADD2.F32 R75, -RZ, R59.H0_H0 ;  /* 0x2000003bff4b1230 */ /* 0x000fe40000004100 */
[C---:B------:R-:W-:Y:S01]  /*3c00*/  FMUL.FTZ R206, R158.reuse, R192 ;  /* 0x000000c09ece7220 */ /* 0x040fe20000410000 */
[----:B------:R-:W-:Y:S01]  /*3c10*/  FMUL.FTZ R208, R158, R190 ;  /* 0x000000be9ed07220 */ /* 0x000fe20000410000 */
[----:B------:R-:W-:Y:S01]  /*3c20*/  @P2 F2FP.F16.F32.PACK_AB R72, RZ, R225 ;  /* 0x000000e1ff48223e */ /* 0x000fe200000000ff */
[----:B------:R-:W-:Y:S01]  /*3c30*/  FADD.FTZ R204, R91, -R204 ;  /* 0x800000cc5bcc7221 */ /* 0x000fe20000010000 */
[----:B------:R-:W-:Y:S01]  /*3c40*/  @P2 F2FP.F16.F32.PACK_AB R77, RZ, R193 ;  /* 0x000000c1ff4d223e */ /* 0x000fe200000000ff */
[----:B------:R-:W-:Y:S01]  /*3c50*/  FFMA.FTZ R91, R86, R111, R110 ;  /* 0x0000006f565b7223 */ /* 0x000fe2000001006e */
[----:B------:R-:W-:Y:S01]  /*3c60*/  @P2 F2FP.F16.F32.PACK_AB R78, RZ, R233 ;  /* 0x000000e9ff4e223e */ /* 0x000fe200000000ff */
[----:B------:R-:W4:Y:S01]  /*3c70*/  LDL R234, [R1+0x70] ;  /* 0x0000700001ea7983 */ /* 0x000f220000100800 */
[----:B------:R-:W-:Y:S01]  /*3c80*/  @P2 F2FP.F16.F32.PACK_AB R79, RZ, R189 ;  /* 0x000000bdff4f223e */ /* 0x000fe200000000ff */
[----:B------:R-:W-:Y:S01]  /*3c90*/  @P1 FADD.FTZ R209, R209, R73 ;  /* 0x00000049d1d11221 */ /* 0x000fe20000010000 */
[----:B------:R-:W-:Y:S01]  /*3ca0*/  @P1 FADD.FTZ R206, R206, R74 ;  /* 0x0000004acece1221 */ /* 0x000fe20000010000 */
[----:B------:R-:W4:Y:S01]  /*3cb0*/  LDL R232, [R1+0x68] ;  /* 0x0000680001e87983 */ /* 0x000f220000100800 */
[----:B------:R-:W-:Y:S01]  /*3cc0*/  @P1 FADD.FTZ R208, R208, R75 ;  /* 0x0000004bd0d01221 */ /* 0x000fe20000010000 */
[----:B------:R-:W-:Y:S01]  /*3cd0*/  @P2 F2FP.F16.F32.PACK_AB R73, RZ, R223 ;  /* 0x000000dfff49223e */ /* 0x000fe200000000ff */
[----:B------:R-:W4:Y:S01]  /*3ce0*/  @P2 LDC.64 R216, c[0x0][0x308] ;  /* 0x0000c200ffd82b82 */ /* 0x000f220000000a00 */
[----:B------:R-:W4:Y:S01]  /*3cf0*/  LDL R230, [R1+0x6c] ;  /* 0x00006c0001e67983 */ /* 0x000f220000100800 */
[----:B------:R-:W-:Y:S01]  /*3d00*/  @P2 PRMT R70, R72, 0x7610, R70 ;  /* 0x0000761048462816 */ /* 0x000fe20000000046 */
[----:B------:R-:W-:Y:S01]  /*3d10*/  FFMA.FTZ R92, R84, R111, R110 ;  /* 0x0000006f545c7223 */ /* 0x000fe2000001006e */
[----:B------:R-:W-:Y:S01]  /*3d20*/  @P2 F2FP.F16.F32.PACK_AB R74, RZ, R219 ;  /* 0x000000dbff4a223e */ /* 0x000fe200000000ff */
[----:B------:R-:W4:Y:S01]  /*3d30*/  LDL R228, [R1+0x74] ;  /* 0x0000740001e47983 */ /* 0x000f220000100800 */
[----:B------:R-:W-:Y:S01]  /*3d40*/  @P2 F2FP.F16.F32.PACK_AB R75, RZ, R191 ;  /* 0x000000bfff4b223e */ /* 0x000fe200000000ff */
[----:B------:R-:W-:Y:S01]  /*3d50*/  FADD.FTZ R91, R85, -R91 ;  /* 0x8000005b555b7221 */ /* 0x000fe20000010000 */
[----:B------:R-:W-:Y:S01]  /*3d60*/  @P2 F2FP.F16.F32.PACK_AB R76, RZ, R227 ;  /* 0x000000e3ff4c223e */ /* 0x000fe200000000ff */
[----:B------:R-:W4:Y:S01]  /*3d70*/  LDL R214, [R1+0x50] ;  /* 0x0000500001d67983 */ /* 0x000f220000100800 */
[----:B------:R-:W-:-:S02]  /*3d80*/  @P2 PRMT R71, R77, 0x7610, R71 ;  /* 0x000076104d472816 */ /* 0x000fc40000000047 */
[----:B------:R-:W-:Y:S02]  /*3d90*/  @P2 PRMT R68, R78, 0x7610, R68 ;  /* 0x000076104e442816 */ /* 0x000fe40000000044 */
[----:B------:R-:W-:Y:S01]  /*3da0*/  @P2 PRMT R69, R79, 0x7610, R69 ;  /* 0x000076104f452816 */ /* 0x000fe20000000045 */
[----:B0-----:R-:W-:Y:S01]  /*3db0*/  IMAD.WIDE.U32 R84, R188, 0x10, R220 ;  /* 0x00000010bc547825 */ /* 0x001fe200078e00dc */
[----:B------:R-:W-:-:S03]  /*3dc0*/  @P2 PRMT R70, R70, 0x5410, R73 ;  /* 0x0000541046462816 */ /* 0x000fc60000000049 */
[-C--:B------:R-:W-:Y:S01]  /*3dd0*/  FMUL.FTZ R190, R223, R159.reuse ;  /* 0x0000009fdfbe7220 */ /* 0x080fe20000410000 */
[----:B------:R-:W-:Y:S01]  /*3de0*/  @P2 PRMT R71, R71, 0x5410, R74 ;  /* 0x0000541047472816 */ /* 0x000fe2000000004a */
[----:B-1----:R-:W-:Y:S01]  /*3df0*/  @P2 IMAD.WIDE.U32 R72, R188, 0x10, R80 ;  /* 0x00000010bc482825 */ /* 0x002fe200078e0050 */
[----:B------:R-:W-:Y:S01]  /*3e00*/  @P2 PRMT R68, R68, 0x5410, R75 ;  /* 0x0000541044442816 */ /* 0x000fe2000000004b */
[----:B------:R-:W4:Y:S01]  /*3e10*/  LDG.E.128 R84, desc[UR6][R84.64] ;  /* 0x0000000654547981 */ /* 0x000f22000c1e1d00 */
[----:B------:R-:W-:Y:S01]  /*3e20*/  @P2 PRMT R69, R69, 0x5410, R76 ;  /* 0x0000541045452816 */ /* 0x000fe2000000004c */
[-C--:B------:R-:W-:Y:S01]  /*3e30*/  FMUL.FTZ R193, R193, R159.reuse ;  /* 0x0000009fc1c17220 */ /* 0x080fe20000410000 */
[----:B------:R-:W-:Y:S01]  /*3e40*/  @P2 F2FP.F16.F32.PACK_AB R74, RZ, R198 ;  /* 0x000000c6ff4a223e */ /* 0x000fe200000000ff */
[----:B------:R-:W4:Y:S01]  /*3e50*/  LDL R223, [R1+0x38] ;  /* 0x0000380001df7983 */ /* 0x000f220000100800 */
[----:B------:R-:W-:Y:S01]  /*3e60*/  @P2 F2FP.F16.F32.PACK_AB R75, RZ, R200 ;  /* 0x000000c8ff4b223e */ /* 0x000fe200000000ff */
[-C--:B------:R-:W-:Y:S01]  /*3e70*/  FMUL.FTZ R195, R225, R159.reuse ;  /* 0x0000009fe1c37220 */ /* 0x080fe20000410000 */
[----:B------:R-:W-:Y:S01]  /*3e80*/  FMUL.FTZ R194, R219, R159 ;  /* 0x0000009fdbc27220 */ /* 0x000fe20000410000 */
[----:B------:R0:W-:Y:S01]  /*3e90*/  @P2 STG.E.128 desc[UR6][R72.64], R68 ;  /* 0x0000004448002986 */ /* 0x0001e2000c101d06 */
[----:B------:R-:W1:Y:S03]  /*3ea0*/  LDC.64 R78, c[0x0][0x2f8] ;  /* 0x0000be00ff4e7b82 */ /* 0x000e660000000a00 */
[----:B------:R-:W4:Y:S04]  /*3eb0*/  LDL R219, [R1+0x4c] ;  /* 0x00004c0001db7983 */ /* 0x000f280000100800 */
[----:B------:R-:W4:Y:S01]  /*3ec0*/  LDL R225, [R1+0x44] ;  /* 0x0000440001e17983 */ /* 0x000f220000100800 */
[----:B0-----:R-:W-:-:S04]  /*3ed0*/  @P2 PRMT R69, R74, 0x7610, R69 ;  /* 0x000076104a452816 */ /* 0x001fc80000000045 */
[----:B------:R-:W-:Y:S01]  /*3ee0*/  @P2 PRMT R69, R69, 0x5410, R75 ;  /* 0x0000541045452816 */ /* 0x000fe2000000004b */
[----:B--2---:R-:W-:Y:S02]  /*3ef0*/  FMUL.FTZ R81, R222, R190 ;  /* 0x000000bede517220 */ /* 0x004fe40000410000 */
[----:B------:R-:W2:Y:S01]  /*3f00*/  LDL R222, [R1+0x40] ;  /* 0x0000400001de7983 */ /* 0x000ea20000100800 */
[----:B---3--:R-:W-:-:S03]  /*3f10*/  FMUL.FTZ R75, R224, R193 ;  /* 0x000000c1e04b7220 */ /* 0x008fc60000410000 */
[----:B------:R-:W3:Y:S01]  /*3f20*/  LDL R224, [R1+0x3c] ;  /* 0x00003c0001e07983 */ /* 0x000ee20000100800 */
[----:B----4-:R-:W-:-:S03]  /*3f30*/  FMUL.FTZ R74, R218, R195 ;  /* 0x000000c3da4a7220 */ /* 0x010fc60000410000 */
[----:B------:R-:W4:Y:S01]  /*3f40*/  LDL R218, [R1+0x48] ;  /* 0x0000480001da7983 */ /* 0x000f220000100800 */
[----:B------:R-:W-:Y:S01]  /*3f50*/  @P2 F2FP.F16.F32.PACK_AB R72, RZ, R196 ;  /* 0x000000c4ff48223e */ /* 0x000fe200000000ff */
[----:B-1----:R-:W-:Y:S01]  /*3f60*/  IMAD.WIDE.U32 R78, R188, 0x10, R78 ;  /* 0x00000010bc4e7825 */ /* 0x002fe200078e004e */
[----:B------:R-:W-:-:S03]  /*3f70*/  @P2 F2FP.F16.F32.PACK_AB R73, RZ, R215 ;  /* 0x000000d7ff49223e */ /* 0x000fc600000000ff */
[-C--:B------:R-:W-:Y:S01]  /*3f80*/  FMUL.FTZ R192, R233, R159.reuse ;  /* 0x0000009fe9c07220 */ /* 0x080fe20000410000 */
[----:B------:R-:W-:Y:S01]  /*3f90*/  @P2 F2FP.F16.F32.PACK_AB R76, RZ, R202 ;  /* 0x000000caff4c223e */ /* 0x000fe200000000ff */
[----:B------:R-:W-:Y:S01]  /*3fa0*/  FMUL.FTZ R191, R191, R159 ;  /* 0x0000009fbfbf7220 */ /* 0x000fe20000410000 */
[----:B------:R-:W-:Y:S01]  /*3fb0*/  @P2 F2FP.F16.F32.PACK_AB R77, RZ, R213 ;  /* 0x000000d5ff4d223e */ /* 0x000fe200000000ff */
[-C--:B------:R-:W-:Y:S01]  /*3fc0*/  FMUL.FTZ R189, R189, R159.reuse ;  /* 0x0000009fbdbd7220 */ /* 0x080fe20000410000 */
[----:B------:R-:W-:Y:S01]  /*3fd0*/  @P2 PRMT R68, R72, 0x7610, R68 ;  /* 0x0000761048442816 */ /* 0x000fe20000000044 */
[----:B------:R-:W-:Y:S01]  /*3fe0*/  FMUL.FTZ R188, R227, R159 ;  /* 0x0000009fe3bc7220 */ /* 0x000fe20000410000 */
[----:B------:R-:W-:Y:S01]  /*3ff0*/  @P2 PRMT R70, R76, 0x7610, R70 ;  /* 0x000076104c462816 */ /* 0x000fe20000000046 */
[----:B------:R-:W-:Y:S01]  /*4000*/  FADD.FTZ R92, R83, -R92 ;  /* 0x8000005c535c7221 */ /* 0x000fe20000010000 */
[----:B------:R-:W-:Y:S02]  /*4010*/  @P2 PRMT R71, R77, 0x7610, R71 ;  /* 0x000076104d472816 */ /* 0x000fe40000000047 */
[----:B------:R-:W-:-:S02]  /*4020*/  @P2 F2FP.F16.F32.PACK_AB R82, RZ, R212 ;  /* 0x000000d4ff52223e */ /* 0x000fc400000000ff */
[----:B------:R-:W-:Y:S01]  /*4030*/  F2FP.F16.F32.PACK_AB R74, R81, R74 ;  /* 0x0000004a514a723e */ /* 0x000fe200000000ff */
[-C--:B------:R-:W-:Y:S01]  /*4040*/  FMUL.FTZ R201, R212, R159.reuse ;  /* 0x0000009fd4c97220 */ /* 0x080fe20000410000 */
[----:B------:R-:W-:Y:S01]  /*4050*/  @P2 PRMT R68, R68, 0x5410, R73 ;  /* 0x0000541044442816 */ /* 0x000fe20000000049 */
[----:B------:R-:W-:Y:S01]  /*4060*/  FMUL.FTZ R199, R200, R159 ;  /* 0x0000009fc8c77220 */ /* 0x000fe20000410000 */
[----:B------:R-:W-:Y:S01]  /*4070*/  @P2 F2FP.F16.F32.PACK_AB R83, RZ, R203 ;  /* 0x000000cbff53223e */ /* 0x000fe200000000ff */
[----:B------:R-:W-:Y:S01]  /*4080*/  FMUL.FTZ R80, R226, R194 ;  /* 0x000000c2e2507220 */ /* 0x000fe20000410000 */
[----:B------:R-:W-:Y:S01]  /*4090*/  FMUL.FTZ R198, R198, R159 ;  /* 0x0000009fc6c67220 */ /* 0x000fe20000410000 */
[----:B------:R-:W4:Y:S03]  /*40a0*/  LDL R226, [R1+0x54] ;  /* 0x0000540001e27983 */ /* 0x000f260000100800 */
[----:B------:R-:W-:Y:S01]  /*40b0*/  F2FP.F16.F32.PACK_AB R75, R80, R75 ;  /* 0x0000004b504b723e */ /* 0x000fe200000000ff */
[----:B------:R-:W-:Y:S01]  /*40c0*/  IMAD.WIDE.U32 R80, R182, 0x10, R220 ;  /* 0x00000010b6507825 */ /* 0x000fe200078e00dc */
[----:B------:R-:W-:-:S03]  /*40d0*/  @P2 PRMT R70, R70, 0x5410, R82 ;  /* 0x0000541046462816 */ /* 0x000fc60000000052 */
[-C--:B------:R-:W-:Y:S01]  /*40e0*/  FMUL.FTZ R197, R215, R159.reuse ;  /* 0x0000009fd7c57220 */ /* 0x080fe20000410000 */
[----:B------:R-:W-:Y:S01]  /*40f0*/  @P2 PRMT R71, R71, 0x5410, R83 ;  /* 0x0000541047472816 */ /* 0x000fe20000000053 */
[-C--:B------:R-:W-:Y:S01]  /*4100*/  FMUL.FTZ R200, R202, R159.reuse ;  /* 0x0000009fcac87220 */ /* 0x080fe20000410000 */
[-C--:B------:R-:W-:Y:S01]  /*4110*/  FMUL.FTZ R202, R213, R159.reuse ;  /* 0x0000009fd5ca7220 */ /* 0x080fe20000410000 */
[-C--:B------:R-:W-:Y:S01]  /*4120*/  FMUL.FTZ R203, R203, R159.reuse ;  /* 0x0000009fcbcb7220 */ /* 0x080fe20000410000 */
[----:B------:R-:W-:Y:S01]  /*4130*/  FMUL.FTZ R196, R196, R159 ;  /* 0x0000009fc4c47220 */ /* 0x000fe20000410000 */
[----:B------:R-:W0:Y:S01]  /*4140*/  @P2 LDC.64 R212, c[0x0][0x308] ;  /* 0x0000c200ffd42b82 */ /* 0x000e220000000a00 */
[C---:B------:R-:W-:Y:S01]  /*4150*/  FMUL.FTZ R88, R158.reuse, R88 ;  /* 0x000000589e587220 */ /* 0x040fe20000410000 */
[----:B------:R-:W-:Y:S01]  /*4160*/  FMUL.FTZ R204, R158, R204 ;  /* 0x000000cc9ecc7220 */ /* 0x000fe20000410000 */
[----:B------:R-:W4:Y:S01]  /*4170*/  LDL R227, [R1+0x4] ;  /* 0x0000040001e37983 */ /* 0x000f220000100800 */
[----:B------:R-:W-:Y:S01]  /*4180*/  FMUL.FTZ R76, R234, R191 ;  /* 0x000000bfea4c7220 */ /* 0x000fe20000410000 */
[----:B------:R-:W-:Y:S01]  /*4190*/  FMUL.FTZ R77, R232, R188 ;  /* 0x000000bce84d7220 */ /* 0x000fe20000410000 */
[----:B------:R-:W-:Y:S01]  /*41a0*/  FMUL.FTZ R73, R230, R189 ;  /* 0x000000bde6497220 */ /* 0x000fe20000410000 */
[----:B------:R-:W-:-:S04]  /*41b0*/  FMUL.FTZ R72, R228, R192 ;  /* 0x000000c0e4487220 */ /* 0x000fc80000410000 */
[----:B------:R-:W-:Y:S02]  /*41c0*/  F2FP.F16.F32.PACK_AB R73, R77, R73 ;  /* 0x000000494d49723e */ /* 0x000fe400000000ff */
[----:B------:R-:W-:Y:S01]  /*41d0*/  F2FP.F16.F32.PACK_AB R72, R76, R72 ;  /* 0x000000484c48723e */ /* 0x000fe200000000ff */
[----:B------:R-:W-:Y:S02]  /*41e0*/  @P2 IMAD.WIDE.U32 R76, R182, 0x10, R216 ;  /* 0x00000010b64c2825 */ /* 0x000fe400078e00d8 */
[----:B------:R-:W4:Y:S04]  /*41f0*/  LDL R217, [R1+0x28] ;  /* 0x0000280001d97983 */ /* 0x000f280000100800 */
[----:B------:R1:W-:Y:S04]  /*4200*/  STG.E.128 desc[UR6][R78.64], R72 ;  /* 0x000000484e007986 */ /* 0x0003e8000c101d06 */
[----:B------:R-:W4:Y:S04]  /*4210*/  LDG.E.128 R80, desc[UR6][R80.64] ;  /* 0x0000000650507981 */ /* 0x000f28000c1e1d00 */
[----:B------:R2:W-:Y:S04]  /*4220*/  @P2 STG.E.128 desc[UR6][R76.64], R68 ;  /* 0x000000444c002986 */ /* 0x0005e8000c101d06 */
[----:B------:R-:W4:Y:S01]  /*4230*/  LDL R216, [R1+0x34] ;  /* 0x0000340001d87983 */ /* 0x000f220000100800 */
[----:B-1----:R-:W-:-:S03]  /*4240*/  FMUL.FTZ R79, R223, R203 ;  /* 0x000000cbdf4f7220 */ /* 0x002fc60000410000 */
[----:B------:R-:W4:Y:S01]  /*4250*/  LDL R223, [R1+0x1c] ;  /* 0x00001c0001df7983 */ /* 0x000f220000100800 */
[----:B--2---:R-:W-:-:S03]  /*4260*/  FMUL.FTZ R76, R222, R201 ;  /* 0x000000c9de4c7220 */ /* 0x004fc60000410000 */
[----:B------:R-:W2:Y:S01]  /*4270*/  LDL R222, [R1+0x18] ;  /* 0x0000180001de7983 */ /* 0x000ea20000100800 */
[----:B---3--:R-:W-:-:S03]  /*4280*/  FMUL.FTZ R75, R224, R202 ;  /* 0x000000cae04b7220 */ /* 0x008fc60000410000 */
[----:B------:R-:W3:Y:S01]  /*4290*/  LDL R224, [R1+0x24] ;  /* 0x0000240001e07983 */ /* 0x000ee20000100800 */
[----:B------:R-:W-:-:S03]  /*42a0*/  FMUL.FTZ R73, R219, R198 ;  /* 0x000000c6db497220 */ /* 0x000fc60000410000 */
[----:B------:R-:W3:Y:S01]  /*42b0*/  LDL R219, [R1+0x20] ;  /* 0x0000200001db7983 */ /* 0x000ee20000100800 */
[----:B------:R-:W-:-:S03]  /*42c0*/  FMUL.FTZ R77, R214, R197 ;  /* 0x000000c5d64d7220 */ /* 0x000fc60000410000 */
[----:B------:R-:W3:Y:S01]  /*42d0*/  LDL R214, [R1+0x30] ;  /* 0x0000300001d67983 */ /* 0x000ee20000100800 */
[----:B----4-:R-:W-:-:S03]  /*42e0*/  FMUL.FTZ R78, R218, R199 ;  /* 0x000000c7da4e7220 */ /* 0x010fc60000410000 */
[----:B------:R-:W4:Y:S01]  /*42f0*/  LDL R218, [R1+0x2c] ;  /* 0x00002c0001da7983 */ /* 0x000f220000100800 */
[----:B------:R-:W-:Y:S01]  /*4300*/  FMUL.FTZ R74, R225, R200 ;  /* 0x000000c8e14a7220 */ /* 0x000fe20000410000 */
[----:B------:R-:W-:Y:S02]  /*4310*/  F2FP.F16.F32.PACK_AB R75, R79, R75 ;  /* 0x0000004b4f4b723e */ /* 0x000fe400000000ff */
[----:B------:R-:W-:Y:S01]  /*4320*/  F2FP.F16.F32.PACK_AB R73, R78, R73 ;  /* 0x000000494e49723e */ /* 0x000fe200000000ff */
[----:B------:R-:W4:Y:S01]  /*4330*/  LDL R225, [R1+0x14] ;  /* 0x0000140001e17983 */ /* 0x000f220000100800 */
[----:B------:R-:W-:Y:S02]  /*4340*/  F2FP.F16.F32.PACK_AB R74, R76, R74 ;  /* 0x0000004a4c4a723e */ /* 0x000fe400000000ff */
[----:B------:R-:W-:Y:S01]  /*4350*/  LEA R76, P4, R182, UR16, 0x4 ;  /* 0x00000010b64c7c11 */ /* 0x000fe2000f8820ff */
[----:B------:R-:W-:Y:S02]  /*4360*/  @P1 HADD2.F32 R78, -RZ, R59.H1_H1 ;  /* 0x3000003bff4e1230 */ /* 0x000fe40000004100 */
[----:B------:R-:W-:-:S03]  /*4370*/  @P1 HADD2.F32 R79, -RZ, R60.H0_H0 ;  /* 0x2000003cff4f1230 */ /* 0x000fc60000004100 */
[----:B------:R-:W-:Y:S02]  /*4380*/  @P1 FADD.FTZ R88, R88, R78 ;  /* 0x0000004e58581221 */ /* 0x000fe40000010000 */
[----:B------:R-:W-:Y:S01]  /*4390*/  @P1 FADD.FTZ R204, R204, R79 ;  /* 0x0000004fcccc1221 */ /* 0x000fe20000010000 */
[----:B------:R-:W-:Y:S01]  /*43a0*/  @P2 F2FP.F16.F32.PACK_AB R79, RZ, R208 ;  /* 0x000000d0ff4f223e */ /* 0x000fe200000000ff */
[----:B------:R-:W-:Y:S02]  /*43b0*/  FMUL.FTZ R72, R226, R196 ;  /* 0x000000c4e2487220 */ /* 0x000fe40000410000 */
[----:B------:R-:W4:Y:S03]  /*43c0*/  LDL R226, [R1] ;  /* 0x0000000001e27983 */ /* 0x000f260000100800 */
[----:B------:R-:W-:Y:S02]  /*43d0*/  F2FP.F16.F32.PACK_AB R72, R77, R72 ;  /* 0x000000484d48723e */ /* 0x000fe400000000ff */
[----:B------:R-:W-:-:S05]  /*43e0*/  LEA.HI.X R77, R182, UR17, RZ, 0x4, P4 ;  /* 0x00000011b64d7c11 */ /* 0x000fca000a0f24ff */
[----:B------:R1:W-:Y:S01]  /*43f0*/  STG.E.128 desc[UR6][R76.64], R72 ;  /* 0x000000484c007986 */ /* 0x0003e2000c101d06 */
[----:B------:R-:W-:Y:S01]  /*4400*/  FMUL.FTZ R182, R158, R89 ;  /* 0x000000599eb67220 */ /* 0x000fe20000410000 */
[----:B------:R-:W-:Y:S01]  /*4410*/  @P1 HADD2.F32 R89, -RZ, R60.H1_H1 ;  /* 0x3000003cff591230 */ /* 0x000fe20000004100 */
[----:B-1----:R-:W-:Y:S02]  /*4420*/  @P2 F2FP.F16.F32.PACK_AB R72, RZ, R210 ;  /* 0x000000d2ff48223e */ /* 0x002fe400000000ff */
[----:B------:R-:W-:Y:S02]  /*4430*/  @P2 F2FP.F16.F32.PACK_AB R73, RZ, R205 ;  /* 0x000000cdff49223e */ /* 0x000fe400000000ff */
[----:B------:R-:W-:Y:S02]  /*4440*/  @P2 PRMT R68, R72, 0x7610, R68 ;  /* 0x0000761048442816 */ /* 0x000fe40000000044 */
[----:B------:R-:W-:Y:S02]  /*4450*/  @P2 F2FP.F16.F32.PACK_AB R76, RZ, R207 ;  /* 0x000000cfff4c223e */ /* 0x000fe400000000ff */
[----:B------:R-:W-:Y:S01]  /*4460*/  @P2 PRMT R68, R68, 0x5410, R73 ;  /* 0x0000541044442816 */ /* 0x000fe20000000049 */
[----:B0-----:R-:W-:Y:S01]  /*4470*/  @P2 IMAD.WIDE.U32 R72, R175, 0x10, R212 ;  /* 0x00000010af482825 */ /* 0x001fe200078e00d4 */
[----:B------:R-:W-:-:S03]  /*4480*/  @P2 F2FP.F16.F32.PACK_AB R77, RZ, R209 ;  /* 0x000000d1ff4d223e */ /* 0x000fc600000000ff */
[-C--:B------:R-:W-:Y:S01]  /*4490*/  FMUL.FTZ R212, R208, R159.reuse ;  /* 0x0000009fd0d47220 */ /* 0x080fe20000410000 */
[----:B------:R-:W-:Y:S01]  /*44a0*/  FMUL.FTZ R208, R88, R159 ;  /* 0x0000009f58d07220 */ /* 0x000fe20000410000 */
[----:B------:R-:W-:Y:S01]  /*44b0*/  @P1 FADD.FTZ R182, R182, R89 ;  /* 0x00000059b6b61221 */ /* 0x000fe20000010000 */
[----:B------:R-:W-:Y:S01]  /*44c0*/  @P2 F2FP.F16.F32.PACK_AB R74, RZ, R211 ;  /* 0x000000d3ff4a223e */ /* 0x000fe200000000ff */
[----:B------:R-:W-:Y:S01]  /*44d0*/  FMUL.FTZ R209, R209, R159 ;  /* 0x0000009fd1d17220 */ /* 0x000fe20000410000 */
[----:B------:R-:W-:Y:S02]  /*44e0*/  @P2 F2FP.F16.F32.PACK_AB R75, RZ, R206 ;  /* 0x000000ceff4b223e */ /* 0x000fe400000000ff */
[----:B------:R-:W-:Y:S02]  /*44f0*/  @P2 PRMT R69, R76, 0x7610, R69 ;  /* 0x000076104c452816 */ /* 0x000fe40000000045 */
[----:B------:R-:W-:Y:S02]  /*4500*/  @P2 PRMT R70, R77, 0x7610, R70 ;  /* 0x000076104d462816 */ /* 0x000fe40000000046 */
[----:B------:R-:W-:-:S02]  /*4510*/  @P2 PRMT R69, R69, 0x5410, R74 ;  /* 0x0000541045452816 */ /* 0x000fc4000000004a */
[----:B------:R-:W-:Y:S01]  /*4520*/  @P2 PRMT R70, R70, 0x5410, R75 ;  /* 0x0000541046462816 */ /* 0x000fe2000000004b */
[----:B------:R-:W-:Y:S02]  /*4530*/  FMUL.FTZ R75, R223, R212 ;  /* 0x000000d4df4b7220 */ /* 0x000fe40000410000 */
[----:B------:R-:W4:Y:S01]  /*4540*/  LDL R223, [R1+0x8] ;  /* 0x0000080001df7983 */ /* 0x000f220000100800 */
[----:B--2---:R-:W-:-:S03]  /*4550*/  FMUL.FTZ R89, R222, R208 ;  /* 0x000000d0de597220 */ /* 0x004fc60000410000 */
[----:B------:R-:W2:Y:S01]  /*4560*/  LDL R222, [R1+0x10] ;  /* 0x0000100001de7983 */ /* 0x000ea20000100800 */
[----:B---3--:R-:W-:-:S03]  /*4570*/  FMUL.FTZ R74, R224, R209 ;  /* 0x000000d1e04a7220 */ /* 0x008fc60000410000 */
[----:B------:R-:W3:Y:S01]  /*4580*/  LDL R224, [R1+0xc] ;  /* 0x00000c0001e07983 */ /* 0x000ee20000100800 */
[----:B------:R-:W-:Y:S02]  /*4590*/  @P2 F2FP.F16.F32.PACK_AB R78, RZ, R88 ;  /* 0x00000058ff4e223e */ /* 0x000fe400000000ff */
[----:B------:R-:W-:Y:S01]  /*45a0*/  @P2 PRMT R71, R79, 0x7610, R71 ;  /* 0x000076104f472816 */ /* 0x000fe20000000047 */
[----:B------:R-:W-:-:S04]  /*45b0*/  IMAD.WIDE.U32 R76, R175, 0x10, R220 ;  /* 0x00000010af4c7825 */ /* 0x000fc800078e00dc */
[-C--:B------:R-:W-:Y:S01]  /*45c0*/  FMUL.FTZ R206, R206, R159.reuse ;  /* 0x0000009fcece7220 */ /* 0x080fe20000410000 */
[----:B------:R-:W-:Y:S01]  /*45d0*/  @P2 PRMT R71, R71, 0x5410, R78 ;  /* 0x0000541047472816 */ /* 0x000fe2000000004e */
[-C--:B------:R-:W-:Y:S01]  /*45e0*/  FMUL.FTZ R207, R207, R159.reuse ;  /* 0x0000009fcfcf7220 */ /* 0x080fe20000410000 */
[-C--:B------:R-:W-:Y:S01]  /*45f0*/  FMUL.FTZ R211, R211, R159.reuse ;  /* 0x0000009fd3d37220 */ /* 0x080fe20000410000 */
[----:B------:R-:W3:Y:S01]  /*4600*/  LDG.E.128 R76, desc[UR6][R76.64] ;  /* 0x000000064c4c7981 */ /* 0x000ee2000c1e1d00 */
[----:B------:R-:W-:-:S03]  /*4610*/  FMUL.FTZ R210, R210, R159 ;  /* 0x0000009fd2d27220 */ /* 0x000fc60000410000 */
[----:B------:R0:W-:Y:S01]  /*4620*/  @P2 STG.E.128 desc[UR6][R72.64], R68 ;  /* 0x0000004448002986 */ /* 0x0001e2000c101d06 */
[----:B------:R-:W-:Y:S01]  /*4630*/  FMUL.FTZ R205, R205, R159 ;  /* 0x0000009fcdcd7220 */ /* 0x000fe20000410000 */
[----:B------:R-:W-:Y:S01]  /*4640*/  FMUL.FTZ R88, R217, R211 ;  /* 0x000000d3d9587220 */ /* 0x000fe20000410000 */
[----:B------:R-:W-:Y:S02]  /*4650*/  F2FP.F16.F32.PACK_AB R75, R89, R75 ;  /* 0x0000004b594b723e */ /* 0x000fe400000000ff */
[----:B------:R-:W-:Y:S01]  /*4660*/  FMUL.FTZ R89, R214, R205 ;  /* 0x000000cdd6597220 */ /* 0x000fe20000410000 */
[----:B0-----:R-:W-:Y:S01]  /*4670*/  FMUL.FTZ R72, R219, R206 ;  /* 0x000000cedb487220 */ /* 0x001fe20000410000 */
[----:B----4-:R-:W-:Y:S01]  /*4680*/  FMUL.FTZ R73, R218, R207 ;  /* 0x000000cfda497220 */ /* 0x010fe20000410000 */
[----:B------:R-:W-:Y:S01]  /*4690*/  FFMA.FTZ R236, R236, R111, R110 ;  /* 0x0000006fecec7223 */ /* 0x000fe2000001006e */
[----:B------:R-:W0:Y:S02]  /*46a0*/  @P2 LDC.64 R218, c[0x0][0x308] ;  /* 0x0000c200ffda2b82 */ /* 0x000e240000000a00 */
[----:B------:R-:W-:Y:S01]  /*46b0*/  F2FP.F16.F32.PACK_AB R74, R72, R74 ;  /* 0x0000004a484a723e */ /* 0x000fe200000000ff */
[----:B------:R-:W-:Y:S01]  /*46c0*/  FMUL.FTZ R72, R216, R210 ;  /* 0x000000d2d8487220 */ /* 0x000fe20000410000 */
[----:B------:R-:W-:-:S02]  /*46d0*/  F2FP.F16.F32.PACK_AB R73, R88, R73 ;  /* 0x000000495849723e */ /* 0x000fc400000000ff */
[----:B------:R-:W-:Y:S02]  /*46e0*/  LEA R88, P4, R175, UR16, 0x4 ;  /* 0x00000010af587c11 */ /* 0x000fe4000f8820ff */
[----:B------:R-:W-:Y:S02]  /*46f0*/  F2FP.F16.F32.PACK_AB R72, R89, R72 ;  /* 0x000000485948723e */ /* 0x000fe400000000ff */
[----:B------:R-:W-:Y:S01]  /*4700*/  LEA.HI.X R89, R175, UR17, RZ, 0x4, P4 ;  /* 0x00000011af597c11 */ /* 0x000fe2000a0f24ff */
[----:B------:R-:W-:Y:S01]  /*4710*/  FADD.FTZ R235, R235, -R236 ;  /* 0x800000ecebeb7221 */ /* 0x000fe20000010000 */
[----:B------:R-:W-:Y:S01]  /*4720*/  FFMA.FTZ R238, R238, R111, R110 ;  /* 0x0000006feeee7223 */ /* 0x000fe2000001006e */
[C---:B------:R-:W-:Y:S01]  /*4730*/  FMUL.FTZ R175, R158.reuse, R90 ;  /* 0x0000005a9eaf7220 */ /* 0x040fe20000410000 */
[--C-:B------:R-:W-:Y:S01]  /*4740*/  @P1 HADD2.F32 R90, -RZ, R61.reuse.H0_H0 ;  /* 0x2000003dff5a1230 */ /* 0x100fe20000004100 */
[----:B------:R1:W-:Y:S01]  /*4750*/  STG.E.128 desc[UR6][R88.64], R72 ;  /* 0x0000004858007986 */ /* 0x0003e2000c101d06 */
[C---:B------:R-:W-:Y:S01]  /*4760*/  FMUL.FTZ R92, R158.reuse, R92 ;  /* 0x0000005c9e5c7220 */ /* 0x040fe20000410000 */
[----:B------:R-:W-:Y:S01]  /*4770*/  FADD.FTZ R237, R237, -R238 ;  /* 0x800000eeeded7221 */ /* 0x000fe20000010000 */
[C---:B------:R-:W-:Y:S01]  /*4780*/  FMUL.FTZ R214, R158.reuse, R235 ;  /* 0x000000eb9ed67220 */ /* 0x040fe20000410000 */
[----:B------:R-:W-:Y:S01]  /*4790*/  FMUL.FTZ R213, R158, R91 ;  /* 0x0000005b9ed57220 */ /* 0x000fe20000410000 */
[----:B------:R-:W-:Y:S01]  /*47a0*/  @P1 FADD.FTZ R175, R175, R90 ;  /* 0x0000005aafaf1221 */ /* 0x000fe20000010000 */
[----:B------:R-:W-:-:S02]  /*47b0*/  @P1 HADD2.F32 R91, -RZ, R61.H1_H1 ;  /* 0x3000003dff5b1230 */ /* 0x000fc40000004100 */
[C---:B------:R-:W-:Y:S01]  /*47c0*/  FMUL.FTZ R93, R158.reuse, R93 ;  /* 0x0000005d9e5d7220 */ /* 0x040fe20000410000 */
[--C-:B------:R-:W-:Y:S02]  /*47d0*/  @P1 HADD2.F32 R90, -RZ, R63.reuse.H1_H1 ;  /* 0x3000003fff5a1230 */ /* 0x100fe40000004100 */
[----:B------:R-:W-:Y:S01]  /*47e0*/  FMUL.FTZ R216, R158, R237 ;  /* 0x000000ed9ed87220 */ /* 0x000fe20000410000 */
[--C-:B-1----:R-:W-:Y:S02]  /*47f0*/  @P1 HADD2.F32 R72, -RZ, R62.reuse.H0_H0 ;  /* 0x2000003eff481230 */ /* 0x102fe40000004100 */
[----:B------:R-:W-:Y:S02]  /*4800*/  @P1 HADD2.F32 R73, -RZ, R63.H0_H0 ;  /* 0x2000003fff491230 */ /* 0x000fe40000004100 */
[----:B------:R-:W-:Y:S02]  /*4810*/  @P1 HADD2.F32 R74, -RZ, R62.H1_H1 ;  /* 0x3000003eff4a1230 */ /* 0x000fe40000004100 */
[----:B------:R-:W-:Y:S01]  /*4820*/  @P1 FADD.FTZ R92, R92, R72 ;  /* 0x000000485c5c1221 */ /* 0x000fe20000010000 */
[----:B------:R-:W-:Y:S01]  /*4830*/  @P1 FADD.FTZ R214, R214, R73 ;  /* 0x00000049d6d61221 */ /* 0x000fe20000010000 */
[----:B------:R-:W-:Y:S01]  /*4840*/  @P1 FADD.FTZ R213, R213, R91 ;  /* 0x0000005bd5d51221 */ /* 0x000fe20000010000 */
[----:B------:R-:W-:-:S02]  /*4850*/  @P1 FADD.FTZ R93, R93, R74 ;  /* 0x0000004a5d5d1221 */ /* 0x000fc40000010000 */
[----:B------:R-:W-:Y:S01]  /*4860*/  @P2 F2FP.F16.F32.PACK_AB R89, RZ, R92 ;  /* 0x0000005cff59223e */ /* 0x000fe200000000ff */
[----:B------:R-:W-:Y:S01]  /*4870*/  @P1 FADD.FTZ R216, R216, R90 ;  /* 0x0000005ad8d81221 */ /* 0x000fe20000010000 */
[----:B------:R-:W-:Y:S01]  /*4880*/  @P2 F2FP.F16.F32.PACK_AB R74, RZ, R204 ;  /* 0x000000ccff4a223e */ /* 0x000fe200000000ff */
[----:B------:R-:W-:Y:S01]  /*4890*/  IMAD.WIDE.U32 R72, R172, 0x10, R220 ;  /* 0x00000010ac487825 */ /* 0x000fe200078e00dc */
[----:B------:R-:W-:Y:S02]  /*48a0*/  @P2 F2FP.F16.F32.PACK_AB R75, RZ, R175 ;  /* 0x000000afff4b223e */ /* 0x000fe400000000ff */
[----:B------:R-:W-:Y:S02]  /*48b0*/  @P2 F2FP.F16.F32.PACK_AB R88, RZ, R214 ;  /* 0x000000d6ff58223e */ /* 0x000fe400000000ff */
[----:B------:R-:W-:Y:S02]  /*48c0*/  @P2 PRMT R70, R89, 0x7610, R70 ;  /* 0x0000761059462816 */ /* 0x000fe40000000046 */
[----:B------:R-:W-:-:S02]  /*48d0*/  @P2 PRMT R68, R74, 0x7610, R68 ;  /* 0x000076104a442816 */ /* 0x000fc40000000044 */
[----:B------:R-:W-:Y:S02]  /*48e0*/  @P2 F2FP.F16.F32.PACK_AB R89, RZ, R182 ;  /* 0x000000b6ff59223e */ /* 0x000fe400000000ff */
[----:B------:R-:W-:Y:S02]  /*48f0*/  @P2 PRMT R69, R75, 0x7610, R69 ;  /* 0x000076104b452816 */ /* 0x000fe40000000045 */
[----:B------:R-:W-:Y:S01]  /*4900*/  @P2 F2FP.F16.F32.PACK_AB R215, RZ, R213 ;  /* 0x000000d5ffd7223e */ /* 0x000fe200000000ff */
[----:B------:R-:W4:Y:S01]  /*4910*/  LDG.E.128 R72, desc[UR6][R72.64] ;  /* 0x0000000648487981 */ /* 0x000f22000c1e1d00 */
[----:B------:R-:W-:Y:S02]  /*4920*/  @P2 PRMT R71, R88, 0x7610, R71 ;  /* 0x0000761058472816 */ /* 0x000fe40000000047 */
[----:B------:R-:W-:Y:S02]  /*4930*/  @P2 F2FP.F16.F32.PACK_AB R90, RZ, R93 ;  /* 0x0000005dff5a223e */ /* 0x000fe400000000ff */
[----:B------:R-:W-:-:S02]  /*4940*/  @P2 F2FP.F16.F32.PACK_AB R91, RZ, R216 ;  /* 0x000000d8ff5b223e */ /* 0x000fc400000000ff */
[----:B------:R-:W-:Y:S01]  /*4950*/  @P2 PRMT R68, R68, 0x5410, R89 ;  /* 0x0000541044442816 */ /* 0x000fe20000000059 */
[----:B0-----:R-:W-:Y:S01]  /*4960*/  @P2 IMAD.WIDE.U32 R88, R172, 0x10, R218 ;  /* 0x00000010ac582825 */ /* 0x001fe200078e00da */
[----:B------:R-:W-:Y:S02]  /*4970*/  @P2 PRMT R69, R69, 0x5410, R215 ;  /* 0x0000541045452816 */ /* 0x000fe400000000d7 */
[----:B------:R-:W-:Y:S02]  /*4980*/  @P2 PRMT R70, R70, 0x5410, R90 ;  /* 0x0000541046462816 */ /* 0x000fe4000000005a */
[----:B------:R-:W-:Y:S01]  /*4990*/  @P2 PRMT R71, R71, 0x5410, R91 ;  /* 0x0000541047472816 */ /* 0x000fe2000000005b */
[-C--:B------:R-:W-:Y:S01]  /*49a0*/  FMUL.FTZ R215, R92, R159.reuse ;  /* 0x0000009f5cd77220 */ /* 0x080fe20000410000 */
[-C--:B------:R-:W-:Y:S01]  /*49b0*/  FMUL.FTZ R217, R93, R159.reuse ;  /* 0x0000009f5dd97220 */ /* 0x080fe20000410000 */
[-C--:B------:R-:W-:Y:S01]  /*49c0*/  FMUL.FTZ R214, R214, R159.reuse ;  /* 0x0000009fd6d67220 */ /* 0x080fe20000410000 */
[----:B------:R-:W-:Y:S01]  /*49d0*/  FMUL.FTZ R216, R216, R159 ;  /* 0x0000009fd8d87220 */ /* 0x000fe20000410000 */
[----:B------:R0:W-:Y:S01]  /*49e0*/  @P2 STG.E.128 desc[UR6][R88.64], R68 ;  /* 0x0000004458002986 */ /* 0x0001e2000c101d06 */
[----:B------:R-:W-:Y:S01]  /*49f0*/  FMUL.FTZ R90, R227, R215 ;  /* 0x000000d7e35a7220 */ /* 0x000fe20000410000 */
[-C--:B------:R-:W-:Y:S01]  /*4a00*/  FMUL.FTZ R204, R204, R159.reuse ;  /* 0x0000009fcccc7220 */ /* 0x080fe20000410000 */
[-C--:B------:R-:W-:Y:S01]  /*4a10*/  FMUL.FTZ R182, R182, R159.reuse ;  /* 0x0000009fb6b67220 */ /* 0x080fe20000410000 */
[----:B------:R-:W-:Y:S01]  /*4a20*/  FMUL.FTZ R91, R252, R214 ;  /* 0x000000d6fc5b7220 */ /* 0x000fe20000410000 */
[-C--:B------:R-:W-:Y:S01]  /*4a30*/  FMUL.FTZ R175, R175, R159.reuse ;  /* 0x0000009fafaf7220 */ /* 0x080fe20000410000 */
[----:B------:R-:W-:Y:S01]  /*4a40*/  FMUL.FTZ R213, R213, R159 ;  /* 0x0000009fd5d57220 */ /* 0x000fe20000410000 */
[----:B0-----:R-:W-:Y:S01]  /*4a50*/  FMUL.FTZ R88, R226, R217 ;  /* 0x000000d9e2587220 */ /* 0x001fe20000410000 */
[----:B------:R-:W-:-:S04]  /*4a60*/  FMUL.FTZ R89, R251, R216 ;  /* 0x000000d8fb597220 */ /* 0x000fc80000410000 */
[----:B------:R-:W-:Y:S01]  /*4a70*/  F2FP.F16.F32.PACK_AB R90, R88, R90 ;  /* 0x0000005a585a723e */ /* 0x000fe200000000ff */
[----:B------:R-:W-:Y:S01]  /*4a80*/  FMUL.FTZ R88, R225, R204 ;  /* 0x000000cce1587220 */ /* 0x000fe20000410000 */
[----:B------:R-:W-:Y:S01]  /*4a90*/  F2FP.F16.F32.PACK_AB R91, R89, R91 ;  /* 0x0000005b595b723e */ /* 0x000fe200000000ff */
[----:B------:R-:W-:Y:S01]  /*4aa0*/  FMUL.FTZ R93, R223, R213 ;  /* 0x000000d5df5d7220 */ /* 0x000fe20000410000 */
[----:B--2---:R-:W-:Y:S01]  /*4ab0*/  FMUL.FTZ R92, R222, R182 ;  /* 0x000000b6de5c7220 */ /* 0x004fe20000410000 */
[----:B---3--:R-:W-:-:S04]  /*4ac0*/  FMUL.FTZ R89, R224, R175 ;  /* 0x000000afe0597220 */ /* 0x008fc80000410000 */
[----:B------:R-:W-:Y:S02]  /*4ad0*/  F2FP.F16.F32.PACK_AB R88, R92, R88 ;  /* 0x000000585c58723e */ /* 0x000fe400000000ff */
[C---:B------:R-:W-:Y:S02]  /*4ae0*/  LEA R92, P4, R172.reuse, UR16, 0x4 ;  /* 0x00000010ac5c7c11 */ /* 0x040fe4000f8820ff */
[----:B------:R-:W-:Y:S02]  /*4af0*/  F2FP.F16.F32.PACK_AB R89, R93, R89 ;  /* 0x000000595d59723e */ /* 0x000fe400000000ff */
[----:B------:R-:W-:-:S05]  /*4b00*/  LEA.HI.X R93, R172, UR17, RZ, 0x4, P4 ;  /* 0x00000011ac5d7c11 */ /* 0x000fca000a0f24ff */
[----:B------:R0:W-:Y:S02]  /*4b10*/  STG.E.128 desc[UR6][R92.64], R88 ;  /* 0x000000585c007986 */ /* 0x0001e4000c101d06 */
[----:B0-----:R-:W-:-:S06]  /*4b20*/  IMAD.WIDE.U32 R88, R171, 0x10, R220 ;  /* 0x00000010ab587825 */ /* 0x001fcc00078e00dc */
[----:B------:R-:W2:Y:S01]  /*4b30*/  LDG.E.128 R88, desc[UR6][R88.64] ;  /* 0x0000000658587981 */ /* 0x000ea2000c1e1d00 */
[-CC-:B------:R-:W-:Y:S01]  /*4b40*/  FFMA.FTZ R100, R100, R111.reuse, R110.reuse ;  /* 0x0000006f64647223 */ /* 0x180fe2000001006e */
[-CC-:B------:R-:W-:Y:S01]  /*4b50*/  FFMA.FTZ R98, R98, R111.reuse, R110.reuse ;  /* 0x0000006f62627223 */ /* 0x180fe2000001006e */
[-CC-:B------:R-:W-:Y:S01]  /*4b60*/  FFMA.FTZ R96, R96, R111.reuse, R110.reuse ;  /* 0x0000006f60607223 */ /* 0x180fe2000001006e */
[-C--:B------:R-:W-:Y:S01]  /*4b70*/  FFMA.FTZ R94, R94, R111.reuse, R110 ;  /* 0x0000006f5e5e7223 */ /* 0x080fe2000001006e */
[----:B------:R-:W-:Y:S01]  /*4b80*/  FADD.FTZ R100, R101, -R100 ;  /* 0x8000006465647221 */ /* 0x000fe20000010000 */
[----:B------:R-:W-:Y:S01]  /*4b90*/  FADD.FTZ R98, R99, -R98 ;  /* 0x8000006263627221 */ /* 0x000fe20000010000 */
[-C--:B------:R-:W-:Y:S01]  /*4ba0*/  FFMA.FTZ R102, R102, R111.reuse, R110 ;  /* 0x0000006f66667223 */ /* 0x080fe2000001006e */
[----:B------:R-:W-:Y:S01]  /*4bb0*/  FADD.FTZ R96, R97, -R96 ;  /* 0x8000006061607221 */ /* 0x000fe20000010000 */
[----:B------:R-:W-:Y:S01]  /*4bc0*/  FFMA.FTZ R104, R104, R111, R110 ;  /* 0x0000006f68687223 */ /* 0x000fe2000001006e */
[----:B------:R-:W-:-:S02]  /*4bd0*/  @P1 HADD2.F32 R92, -RZ, R65.H1_H1 ;  /* 0x30000041ff5c1230 */ /* 0x000fc40000004100 */
[----:B------:R-:W-:Y:S01]  /*4be0*/  FFMA.FTZ R106, R106, R111, R110 ;  /* 0x0000006f6a6a7223 */ /* 0x000fe2000001006e */
[----:B------:R-:W-:Y:S01]  /*4bf0*/  FADD.FTZ R94, R95, -R94 ;  /* 0x8000005e5f5e7221 */ /* 0x000fe20000010000 */
[----:B------:R-:W-:Y:S02]  /*4c00*/  @P1 HADD2.F32 R93, -RZ, R65.H0_H0 ;  /* 0x20000041ff5d1230 */ /* 0x000fe40000004100 */
[C---:B------:R-:W-:Y:S01]  /*4c10*/  FMUL.FTZ R100, R158.reuse, R100 ;  /* 0x000000649e647220 */ /* 0x040fe20000410000 */
[----:B------:R-:W-:Y:S02]  /*4c20*/  @P1 HADD2.F32 R95, -RZ, R64.H1_H1 ;  /* 0x30000040ff5f1230 */ /* 0x000fe40000004100 */
[C---:B------:R-:W-:Y:S01]  /*4c30*/  FMUL.FTZ R98, R158.reuse, R98 ;  /* 0x000000629e627220 */ /* 0x040fe20000410000 */
[----:B------:R-:W-:Y:S01]  /*4c40*/  FADD.FTZ R102, R103, -R102 ;  /* 0x8000006667667221 */ /* 0x000fe20000010000 */
[----:B------:R-:W-:Y:S01]  /*4c50*/  FMUL.FTZ R96, R158, R96 ;  /* 0x000000609e607220 */ /* 0x000fe20000410000 */
[----:B------:R-:W-:Y:S01]  /*4c60*/  FADD.FTZ R104, R105, -R104 ;  /* 0x8000006869687221 */ /* 0x000fe20000010000 */
[----:B------:R-:W-:Y:S01]  /*4c70*/  FADD.FTZ R106, R107, -R106 ;  /* 0x8000006a6b6a7221 */ /* 0x000fe20000010000 */
[----:B------:R-:W-:Y:S01]  /*4c80*/  @P1 FADD.FTZ R100, R100, R92 ;  /* 0x0000005c64641221 */ /* 0x000fe20000010000 */
[----:B------:R-:W-:Y:S01]  /*4c90*/  @P1 FADD.FTZ R98, R98, R93 ;  /* 0x0000005d62621221 */ /* 0x000fe20000010000 */
[----:B------:R-:W-:-:S02]  /*4ca0*/  @P1 HADD2.F32 R92, -RZ, R66.H0_H0 ;  /* 0x20000042ff5c1230 */ /* 0x000fc40000004100 */
[----:B------:R-:W-:Y:S01]  /*4cb0*/  FMUL.FTZ R102, R158, R102 ;  /* 0x000000669e667220 */ /* 0x000fe20000410000 */
[----:B------:R-:W-:Y:S01]  /*4cc0*/  @P1 FADD.FTZ R96, R96, R95 ;  /* 0x0000005f60601221 */ /* 0x000fe20000010000 */
[----:B------:R-:W-:Y:S02]  /*4cd0*/  @P1 HADD2.F32 R93, -RZ, R66.H1_H1 ;  /* 0x30000042ff5d1230 */ /* 0x000fe40000004100 */
[C---:B------:R-:W-:Y:S01]  /*4ce0*/  FMUL.FTZ R104, R158.reuse, R104 ;  /* 0x000000689e687220 */ /* 0x040fe20000410000 */
[----:B------:R-:W-:Y:S02]  /*4cf0*/  @P1 HADD2.F32 R95, -RZ, R67.H0_H0 ;  /* 0x20000043ff5f1230 */ /* 0x000fe40000004100 */
[----:B------:R-:W-:Y:S01]  /*4d00*/  FMUL.FTZ R106, R158, R106 ;  /* 0x0000006a9e6a7220 */ /* 0x000fe20000410000 */
[----:B------:R-:W-:Y:S01]  /*4d10*/  @P1 FADD.FTZ R102, R102, R92 ;  /* 0x0000005c66661221 */ /* 0x000fe20000010000 */
[--C-:B------:R-:W-:Y:S02]  /*4d20*/  HADD2.F32 R99, -RZ, R86.reuse.H0_H0 ;  /* 0x20000056ff637230 */ /* 0x100fe40000004100 */
[----:B------:R-:W-:Y:S01]  /*4d30*/  @P1 FADD.FTZ R104, R104, R93 ;  /* 0x0000005d68681221 */ /* 0x000fe20000010000 */
[----:B------:R-:W-:-:S02]  /*4d40*/  HADD2.F32 R92, -RZ, R86.H1_H1 ;  /* 0x30000056ff5c7230 */ /* 0x000fc40000004100 */
[----:B------:R-:W-:Y:S01]  /*4d50*/  @P1 FADD.FTZ R106, R106, R95 ;  /* 0x0000005f6a6a1221 */ /* 0x000fe20000010000 */
[--C-:B------:R-:W-:Y:S02]  /*4d60*/  HADD2.F32 R86, -RZ, R87.reuse.H0_H0 ;  /* 0x20000057ff567230 */ /* 0x100fe40000004100 */
[----:B------:R-:W-:Y:S02]  /*4d70*/  HADD2.F32 R93, -RZ, R87.H1_H1 ;  /* 0x30000057ff5d7230 */ /* 0x000fe40000004100 */
[--C-:B------:R-:W-:Y:S02]  /*4d80*/  HADD2.F32 R87, -RZ, R84.reuse.H0_H0 ;  /* 0x20000054ff577230 */ /* 0x100fe40000004100 */
[----:B------:R-:W-:Y:S02]  /*4d90*/  HADD2.F32 R95, -RZ, R84.H1_H1 ;  /* 0x30000054ff5f7230 */ /* 0x000fe40000004100 */
[--C-:B------:R-:W-:Y:S02]  /*4da0*/  HADD2.F32 R84, -RZ, R85.reuse.H0_H0 ;  /* 0x20000055ff547230 */ /* 0x100fe40000004100 */
[----:B------:R-:W-:-:S02]  /*4db0*/  HADD2.F32 R85, -RZ, R85.H1_H1 ;  /* 0x30000055ff557230 */ /* 0x000fc40000004100 */
[----:B------:R-:W-:Y:S01]  /*4dc0*/  FFMA.FTZ R17, R86, R193, R17 ;  /* 0x000000c156117223 */ /* 0x000fe20000010011 */
[----:B------:R-:W-:Y:S01]  /*4dd0*/  FFMA.FTZ R20, R84, R189, R20 ;  /* 0x000000bd54147223 */ /* 0x000fe20000010014 */
[--C-:B------:R-:W-:Y:S02]  /*4de0*/  HADD2.F32 R84, -RZ, R80.reuse.H0_H0 ;  /* 0x20000050ff547230 */ /* 0x100fe40000004100 */
[----:B------:R-:W-:Y:S01]  /*4df0*/  FFMA.FTZ R18, R85, R188, R18 ;  /* 0x000000bc55127223 */ /* 0x000fe20000010012 */
[----:B------:R-:W-:Y:S02]  /*4e00*/  HADD2.F32 R85, -RZ, R80.H1_H1 ;  /* 0x30000050ff557230 */ /* 0x000fe40000004100 */
[----:B------:R-:W-:Y:S01]  /*4e10*/  FFMA.FTZ R16, R87, R192, R16 ;  /* 0x000000c057107223 */ /* 0x000fe20000010010 */
[--C-:B------:R-:W-:Y:S02]  /*4e20*/  HADD2.F32 R80, -RZ, R81.reuse.H0_H0 ;  /* 0x20000051ff507230 */ /* 0x100fe40000004100 */
[----:B------:R-:W-:-:S02]  /*4e30*/  HADD2.F32 R86, -RZ, R81.H1_H1 ;  /* 0x30000051ff567230 */ /* 0x000fc40000004100 */
[--C-:B------:R-:W-:Y:S02]  /*4e40*/  HADD2.F32 R81, -RZ, R82.reuse.H0_H0 ;  /* 0x20000052ff517230 */ /* 0x100fe40000004100 */
[----:B------:R-:W-:Y:S02]  /*4e50*/  HADD2.F32 R87, -RZ, R82.H1_H1 ;  /* 0x30000052ff577230 */ /* 0x000fe40000004100 */
[--C-:B------:R-:W-:Y:S02]  /*4e60*/  HADD2.F32 R82, -RZ, R83.reuse.H0_H0 ;  /* 0x20000053ff527230 */ /* 0x100fe40000004100 */
[----:B------:R-:W-:Y:S02]  /*4e70*/  HADD2.F32 R83, -RZ, R83.H1_H1 ;  /* 0x30000053ff537230 */ /* 0x000fe40000004100 */
[----:B------:R-:W-:Y:S01]  /*4e80*/  FFMA.FTZ R14, R80, R198, R14 ;  /* 0x000000c6500e7223 */ /* 0x000fe2000001000e */
[----:B------:R-:W-:Y:S01]  /*4e90*/  FFMA.FTZ R12, R81, R200, R12 ;  /* 0x000000c8510c7223 */ /* 0x000fe2000001000c */
[----:B------:R-:W-:Y:S01]  /*4ea0*/  FFMA.FTZ R10, R82, R202, R10 ;  /* 0x000000ca520a7223 */ /* 0x000fe2000001000a */
[----:B------:R-:W-:-:S02]  /*4eb0*/  HADD2.F32 R80, -RZ, R76.H0_H0 ;  /* 0x2000004cff507230 */ /* 0x000fc40000004100 */
[----:B------:R-:W-:Y:S01]  /*4ec0*/  FFMA.FTZ R169, R92, R190, R169 ;  /* 0x000000be5ca97223 */ /* 0x000fe200000100a9 */
[----:B------:R-:W-:Y:S02]  /*4ed0*/  HADD2.F32 R81, -RZ, R76.H1_H1 ;  /* 0x3000004cff517230 */ /* 0x000fe40000004100 */
[----:B------:R-:W-:Y:S01]  /*4ee0*/  FFMA.FTZ R15, R93, R194, R15 ;  /* 0x000000c25d0f7223 */ /* 0x000fe2000001000f */
[----:B------:R-:W-:Y:S01]  /*4ef0*/  FFMA.FTZ R8, R83, R203, R8 ;  /* 0x000000cb53087223 */ /* 0x000fe20000010008 */
[--C-:B------:R-:W-:Y:S02]  /*4f00*/  HADD2.F32 R76, -RZ, R77.reuse.H0_H0 ;  /* 0x2000004dff4c7230 */ /* 0x100fe40000004100 */
[----:B------:R-:W-:Y:S01]  /*4f10*/  FFMA.FTZ R108, R108, R111, R110 ;  /* 0x0000006f6c6c7223 */ /* 0x000fe2000001006e */
[----:B------:R-:W-:Y:S01]  /*4f20*/  HADD2.F32 R82, -RZ, R77.H1_H1 ;  /* 0x3000004dff527230 */ /* 0x000fe20000004100 */
[----:B------:R-:W0:Y:S01]  /*4f30*/  @P2 LDC.64 R92, c[0x0][0x308] ;  /* 0x0000c200ff5c2b82 */ /* 0x000e220000000a00 */
[----:B------:R-:W-:-:S02]  /*4f40*/  HADD2.F32 R77, -RZ, R78.H0_H0 ;  /* 0x2000004eff4d7230 */ /* 0x000fc40000004100 */
[----:B------:R-:W-:Y:S02]  /*4f50*/  HADD2.F32 R83, -RZ, R78.H1_H1 ;  /* 0x3000004eff537230 */ /* 0x000fe40000004100 */
[----:B------:R-:W-:Y:S01]  /*4f60*/  FMUL.FTZ R94, R158, R94 ;  /* 0x0000005e9e5e7220 */ /* 0x000fe20000410000 */
[----:B------:R-:W-:Y:S02]  /*4f70*/  @P1 HADD2.F32 R97, -RZ, R64.H0_H0 ;  /* 0x20000040ff611230 */ /* 0x000fe40000004100 */
[--C-:B------:R-:W-:Y:S02]  /*4f80*/  HADD2.F32 R78, -RZ, R79.reuse.H0_H0 ;  /* 0x2000004fff4e7230 */ /* 0x100fe40000004100 */
[----:B------:R-:W-:Y:S02]  /*4f90*/  HADD2.F32 R79, -RZ, R79.H1_H1 ;  /* 0x3000004fff4f7230 */ /* 0x000fe40000004100 */
[----:B------:R-:W-:Y:S01]  /*4fa0*/  FADD.FTZ R108, R109, -R108 ;  /* 0x8000006c6d6c7221 */ /* 0x000fe20000010000 */
[----:B------:R-:W-:Y:S01]  /*4fb0*/  @P1 FADD.FTZ R94, R94, R97 ;  /* 0x000000615e5e1221 */ /* 0x000fe20000010000 */
[----:B------:R-:W-:-:S02]  /*4fc0*/  @P1 HADD2.F32 R97, -RZ, R67.H1_H1 ;  /* 0x30000043ff611230 */ /* 0x000fc40000004100 */
[----:B------:R-:W-:Y:S01]  /*4fd0*/  FFMA.FTZ R7, R76, R207, R7 ;  /* 0x000000cf4c077223 */ /* 0x000fe20000010007 */
[----:B------:R-:W-:Y:S01]  /*4fe0*/  FFMA.FTZ R5, R77, R209, R5 ;  /* 0x000000d14d057223 */ /* 0x000fe20000010005 */
[----:B------:R-:W-:Y:S01]  /*4ff0*/  FFMA.FTZ R173, R78, R212, R173 ;  /* 0x000000d44ead7223 */ /* 0x000fe200000100ad */
[----:B------:R-:W-:Y:S01]  /*5000*/  FFMA.FTZ R2, R79, R208, R2 ;  /* 0x000000d04f027223 */ /* 0x000fe20000010002 */
[----:B------:R-:W-:Y:S01]  /*5010*/  FMUL.FTZ R108, R158, R108 ;  /* 0x0000006c9e6c7220 */ /* 0x000fe20000410000 */
[--C-:B----4-:R-:W-:Y:S02]  /*5020*/  HADD2.F32 R76, -RZ, R72.reuse.H0_H0 ;  /* 0x20000048ff4c7230 */ /* 0x110fe40000004100 */
[----:B------:R-:W-:Y:S02]  /*5030*/  HADD2.F32 R77, -RZ, R72.H1_H1 ;  /* 0x30000048ff4d7230 */ /* 0x000fe40000004100 */
[----:B------:R-:W-:Y:S02]  /*5040*/  HADD2.F32 R78, -RZ, R73.H1_H1 ;  /* 0x30000049ff4e7230 */ /* 0x000fe40000004100 */
[----:B------:R-:W-:-:S02]  /*5050*/  HADD2.F32 R79, -RZ, R74.H1_H1 ;  /* 0x3000004aff4f7230 */ /* 0x000fc40000004100 */
[----:B------:R-:W-:Y:S01]  /*5060*/  @P1 FADD.FTZ R108, R108, R97 ;  /* 0x000000616c6c1221 */ /* 0x000fe20000010000 */
[----:B------:R-:W-:Y:S02]  /*5070*/  HADD2.F32 R72, -RZ, R73.H0_H0 ;  /* 0x20000049ff487230 */ /* 0x000fe40000004100 */
[----:B------:R-:W-:Y:S01]  /*5080*/  FFMA.FTZ R167, R80, R210, R167 ;  /* 0x000000d250a77223 */ /* 0x000fe200000100a7 */
[----:B------:R-:W-:Y:S02]  /*5090*/  HADD2.F32 R73, -RZ, R74.H0_H0 ;  /* 0x2000004aff497230 */ /* 0x000fe40000004100 */
[----:B------:R-:W-:Y:S01]  /*50a0*/  FFMA.FTZ R6, R81, R205, R6 ;  /* 0x000000cd51067223 */ /* 0x000fe20000010006 */
[----:B------:R-:W-:Y:S01]  /*50b0*/  FFMA.FTZ R4, R82, R211, R4 ;  /* 0x000000d352047223 */ /* 0x000fe20000010004 */
[--C-:B------:R-:W-:Y:S02]  /*50c0*/  HADD2.F32 R74, -RZ, R75.reuse.H0_H0 ;  /* 0x2000004bff4a7230 */ /* 0x100fe40000004100 */
[----:B------:R-:W-:Y:S01]  /*50d0*/  FFMA.FTZ R176, R76, R204, R176 ;  /* 0x000000cc4cb07223 */ /* 0x000fe200000100b0 */
[----:B------:R-:W-:Y:S01]  /*50e0*/  FFMA.FTZ R174, R77, R182, R174 ;  /* 0x000000b64dae7223 */ /* 0x000fe200000100ae */
[----:B------:R-:W-:Y:S01]  /*50f0*/  FFMA.FTZ R177, R78, R213, R177 ;  /* 0x000000d54eb17223 */ /* 0x000fe200000100b1 */
[----:B------:R-:W-:Y:S01]  /*5100*/  FFMA.FTZ R179, R79, R217, R179 ;  /* 0x000000d94fb37223 */ /* 0x000fe200000100b3 */
[----:B------:R-:W-:Y:S01]  /*5110*/  HADD2.F32 R75, -RZ, R75.H1_H1 ;  /* 0x3000004bff4b7230 */ /* 0x000fe20000004100 */
[----:B------:R-:W-:Y:S01]  /*5120*/  @P2 F2FP.F16.F32.PACK_AB R76, RZ, R94 ;  /* 0x0000005eff4c223e */ /* 0x000fe200000000ff */
        /* <DEDUP_REMOVED lines=13> */
[----:B------:R-:W-:Y:S01]  /*5200*/  FMUL.FTZ R159, R108, R159 ;  /* 0x0000009f6c9f7220 */ /* 0x000fe20000410000 */
[----:B------:R-:W-:Y:S01]  /*5210*/  FFMA.FTZ R168, R84, R196, R168 ;  /* 0x000000c454a87223 */ /* 0x000fe200000100a8 */
[----:B------:R-:W-:Y:S01]  /*5220*/  FFMA.FTZ R13, R85, R197, R13 ;  /* 0x000000c5550d7223 */ /* 0x000fe2000001000d */
[----:B------:R-:W-:Y:S01]  /*5230*/  FFMA.FTZ R11, R86, R199, R11 ;  /* 0x000000c7560b7223 */ /* 0x000fe2000001000b */
[----:B------:R-:W-:Y:S01]  /*5240*/  FFMA.FTZ R3, R83, R206, R3 ;  /* 0x000000ce53037223 */ /* 0x000fe20000010003 */
[----:B------:R-:W-:Y:S01]  /*5250*/  FFMA.FTZ R178, R72, R175, R178 ;  /* 0x000000af48b27223 */ /* 0x000fe200000100b2 */
[----:B------:R-:W-:Y:S01]  /*5260*/  FFMA.FTZ R180, R73, R215, R180 ;  /* 0x000000d749b47223 */ /* 0x000fe200000100b4 */
[----:B------:R-:W-:Y:S01]  /*5270*/  FFMA.FTZ R183, R74, R214, R183 ;  /* 0x000000d64ab77223 */ /* 0x000fe200000100b7 */
[----:B------:R-:W-:Y:S01]  /*5280*/  FFMA.FTZ R181, R75, R216, R181 ;  /* 0x000000d84bb57223 */ /* 0x000fe200000100b5 */
[----:B------:R-:W-:Y:S01]  /*5290*/  FMUL.FTZ R72, R250, R94 ;  /* 0x0000005efa487220 */ /* 0x000fe20000410000 */
[----:B------:R-:W-:Y:S01]  /*52a0*/  FMUL.FTZ R73, R248, R98 ;  /* 0x00000062f8497220 */ /* 0x000fe20000410000 */
[----:B------:R-:W-:Y:S01]  /*52b0*/  FMUL.FTZ R74, R246, R102 ;  /* 0x00000066f64a7220 */ /* 0x000fe20000410000 */
[----:B------:R-:W-:Y:S01]  /*52c0*/  FMUL.FTZ R75, R244, R106 ;  /* 0x0000006af44b7220 */ /* 0x000fe20000410000 */
[----:B------:R-:W-:Y:S01]  /*52d0*/  FMUL.FTZ R86, R243, R159 ;  /* 0x0000009ff3567220 */ /* 0x000fe20000410000 */
[----:B------:R-:W-:Y:S01]  /*52e0*/  FMUL.FTZ R85, R245, R104 ;  /* 0x00000068f5557220 */ /* 0x000fe20000410000 */
[----:B------:R-:W-:Y:S01]  /*52f0*/  FMUL.FTZ R84, R247, R100 ;  /* 0x00000064f7547220 */ /* 0x000fe20000410000 */
[----:B------:R-:W-:Y:S01]  /*5300*/  FMUL.FTZ R83, R249, R96 ;  /* 0x00000060f9537220 */ /* 0x000fe20000410000 */
[----:B------:R-:W-:-:S02]  /*5310*/  @P2 F2FP.F16.F32.PACK_AB R108, RZ, R108 ;  /* 0x0000006cff6c223e */ /* 0x000fc400000000ff */
[----:B------:R-:W-:Y:S02]  /*5320*/  @P2 PRMT R68, R76, 0x7610, R68 ;  /* 0x000076104c442816 */ /* 0x000fe40000000044 */
[----:B------:R-:W-:Y:S02]  /*5330*/  @P2 PRMT R69, R79, 0x7610, R69 ;  /* 0x000076104f452816 */ /* 0x000fe40000000045 */
[----:B------:R-:W-:Y:S02]  /*5340*/  @P2 PRMT R70, R82, 0x7610, R70 ;  /* 0x0000761052462816 */ /* 0x000fe40000000046 */
[----:B------:R-:W-:Y:S02]  /*5350*/  @P2 PRMT R71, R78, 0x7610, R71 ;  /* 0x000076104e472816 */ /* 0x000fe40000000047 */
[C---:B------:R-:W-:Y:S01]  /*5360*/  LEA R76, P1, R171.reuse, UR16, 0x4 ;  /* 0x00000010ab4c7c11 */ /* 0x040fe2000f8220ff */
[----:B0-----:R-:W-:Y:S01]  /*5370*/  @P2 IMAD.WIDE.U32 R78, R171, 0x10, R92 ;  /* 0x00000010ab4e2825 */ /* 0x001fe200078e005c */
[----:B------:R-:W-:-:S02]  /*5380*/  @P2 PRMT R68, R68, 0x5410, R77 ;  /* 0x0000541044442816 */ /* 0x000fc4000000004d */
[----:B------:R-:W-:Y:S02]  /*5390*/  @P2 PRMT R69, R69, 0x5410, R80 ;  /* 0x0000541045452816 */ /* 0x000fe40000000050 */
[----:B------:R-:W-:Y:S02]  /*53a0*/  @P2 PRMT R70, R70, 0x5410, R81 ;  /* 0x0000541046462816 */ /* 0x000fe40000000051 */
[----:B------:R-:W-:Y:S02]  /*53b0*/  @P2 PRMT R71, R71, 0x5410, R108 ;  /* 0x0000541047472816 */ /* 0x000fe4000000006c */
[----:B------:R-:W-:Y:S02]  /*53c0*/  F2FP.F16.F32.PACK_AB R75, R86, R75 ;  /* 0x0000004b564b723e */ /* 0x000fe400000000ff */
[----:B------:R-:W-:Y:S02]  /*53d0*/  F2FP.F16.F32.PACK_AB R74, R85, R74 ;  /* 0x0000004a554a723e */ /* 0x000fe400000000ff */
[----:B------:R-:W-:-:S02]  /*53e0*/  F2FP.F16.F32.PACK_AB R73, R84, R73 ;  /* 0x000000495449723e */ /* 0x000fc400000000ff */
[----:B------:R-:W-:Y:S02]  /*53f0*/  F2FP.F16.F32.PACK_AB R72, R83, R72 ;  /* 0x000000485348723e */ /* 0x000fe400000000ff */
[----:B------:R-:W-:Y:S01]  /*5400*/  LEA.HI.X R77, R171, UR17, RZ, 0x4, P1 ;  /* 0x00000011ab4d7c11 */ /* 0x000fe200088f24ff */
[----:B------:R0:W-:Y:S01]  /*5410*/  @P2 STG.E.128 desc[UR6][R78.64], R68 ;  /* 0x000000444e002986 */ /* 0x0001e2000c101d06 */
[----:B------:R-:W-:-:S03]  /*5420*/  IADD3 R0, R0, UR18, RZ ;  /* 0x0000001200007c10 */ /* 0x000fc6000fffe0ff */
[----:B------:R0:W-:Y:S01]  /*5430*/  STG.E.128 desc[UR6][R76.64], R72 ;  /* 0x000000484c007986 */ /* 0x0001e2000c101d06 */
[----:B------:R-:W-:Y:S01]  /*5440*/  ISETP.GE.AND P1, PT, R0, UR19, PT ;  /* 0x0000001300007c0c */ /* 0x000fe2000bf26270 */
[----:B------:R-:W-:Y:S01]  /*5450*/  FFMA.FTZ R170, R99, R195, R170 ;  /* 0x000000c363aa7223 */ /* 0x000fe200000100aa */
[----:B------:R-:W-:Y:S01]  /*5460*/  FFMA.FTZ R19, R95, R191, R19 ;  /* 0x000000bf5f137223 */ /* 0x000fe20000010013 */
[----:B------:R-:W-:Y:S01]  /*5470*/  FFMA.FTZ R9, R87, R201, R9 ;  /* 0x000000c957097223 */ /* 0x000fe20000010009 */
[----:B------:R-:W-:Y:S01]  /*5480*/  SEL R189, RZ, 0x1, P3 ;  /* 0x00000001ffbd7807 */ /* 0x000fe20001800000 */
[----:B--2---:R-:W-:Y:S02]  /*5490*/  HADD2.F32 R82, -RZ, R89.H0_H0 ;  /* 0x20000059ff527230 */ /* 0x004fe40000004100 */
[----:B------:R-:W-:Y:S02]  /*54a0*/  HADD2.F32 R83, -RZ, R90.H0_H0 ;  /* 0x2000005aff537230 */ /* 0x000fe40000004100 */
[----:B------:R-:W-:-:S02]  /*54b0*/  HADD2.F32 R80, -RZ, R88.H0_H0 ;  /* 0x20000058ff507230 */ /* 0x000fc40000004100 */
[----:B------:R-:W-:Y:S02]  /*54c0*/  HADD2.F32 R81, -RZ, R88.H1_H1 ;  /* 0x30000058ff517230 */ /* 0x000fe40000004100 */
[----:B------:R-:W-:Y:S02]  /*54d0*/  HADD2.F32 R89, -RZ, R89.H1_H1 ;  /* 0x30000059ff597230 */ /* 0x000fe40000004100 */
[----:B------:R-:W-:Y:S02]  /*54e0*/  HADD2.F32 R90, -RZ, R90.H1_H1 ;  /* 0x3000005aff5a7230 */ /* 0x000fe40000004100 */
[--C-:B------:R-:W-:Y:S02]  /*54f0*/  HADD2.F32 R85, -RZ, R91.reuse.H0_H0 ;  /* 0x2000005bff557230 */ /* 0x100fe40000004100 */
[----:B------:R-:W-:Y:S02]  /*5500*/  HADD2.F32 R84, -RZ, R91.H1_H1 ;  /* 0x3000005bff547230 */ /* 0x000fe40000004100 */
        /* <DEDUP_REMOVED lines=8> */
[----:B0-----:R-:W-:Y:S06]  /*5590*/  @!P1 BRA `(.L_x_2210) ;  /* 0xffffffbc00789947 */ /* 0x001fec000383ffff */
        /* <DEDUP_REMOVED lines=118> */
.L_x_2207:
        /* <DEDUP_REMOVED lines=44> */
.L_x_2208:
[----:B------:R-:W-:Y:S01]  /*5fc0*/  HFMA2.MMA R77, -RZ, RZ, 0, 9.5367431640625e-07 ;  /* 0x00000010ff4d7435 */ /* 0x000fe200000001ff */
[----:B------:R-:W-:Y:S02]  /*5fd0*/  MOV R78, R72 ;  /* 0x00000048004e7202 */ /* 0x000fe40000000f00 */
[----:B------:R-:W-:Y:S02]  /*5fe0*/  MOV R76, 0x1f ;  /* 0x0000001f004c7802 */ /* 0x000fe40000000f00 */
[----:B------:R-:W-:-:S07]  /*5ff0*/  MOV R74, 0xffffffff ;  /* 0xffffffff004a7802 */ /* 0x000fce0000000f00 */
[----:B-----5:R-:W-:Y:S05]  /*6000*/  WARPSYNC.COLLECTIVE R74, `(.L_x_2211) ;  /* 0x000000004a087348 */ /* 0x020fea0003c00000 */
[----:B------:R0:W1:Y:S02]  /*6010*/  SHFL.DOWN P5, R79, R78, R77, R76 ;  /* 0x0800004d4e4f7389 */ /* 0x00006400000a004c */
[----:B01---5:R-:W-:Y:S01]  /*6020*/  ENDCOLLECTIVE ;  /* 0x000000000000791b */ /* 0x023fe20003800000 */
.L_x_2211:
[----:B------:R-:W-:Y:S01]  /*6030*/  MOV R78, R73 ;  /* 0x00000049004e7202 */ /* 0x000fe20000000f00 */
[----:B------:R-:W-:-:S07]  /*6040*/  FADD.FTZ R72, R72, R79 ;  /* 0x0000004f48487221 */ /* 0x000fce0000010000 */
[----:B------:R-:W-:Y:S05]  /*6050*/  WARPSYNC.COLLECTIVE R74, `(.L_x_2212) ;  /* 0x000000004a087348 */ /* 0x000fea0003c00000 */
[----:B------:R0:W1:Y:S02]  /*6060*/  SHFL.DOWN P5, R79, R78, R77, R76 ;  /* 0x0800004d4e4f7389 */ /* 0x00006400000a004c */
[----:B01----:R-:W-:Y:S01]  /*6070*/  ENDCOLLECTIVE ;  /* 0x000000000000791b */ /* 0x003fe20003800000 */
.L_x_2212:
[----:B------:R-:W-:Y:S01]  /*6080*/  HFMA2.MMA R77, -RZ, RZ, 0, 4.76837158203125e-07 ;  /* 0x00000008ff4d7435 */ /* 0x000fe200000001ff */
[----:B------:R-:W-:Y:S01]  /*6090*/  MOV R78, R72 ;  /* 0x00000048004e7202 */ /* 0x000fe20000000f00 */
[----:B------:R-:W-:-:S09]  /*60a0*/  FADD.FTZ R73, R73, R79 ;  /* 0x0000004f49497221 */ /* 0x000fd20000010000 */
[----:B------:R-:W-:Y:S05]  /*60b0*/  WARPSYNC.COLLECTIVE R74, `(.L_x_2213) ;  /* 0x000000004a087348 */ /* 0x000fea0003c00000 */
[----:B------:R0:W1:Y:S02]  /*60c0*/  SHFL.DOWN P5, R79, R78, R77, R76 ;  /* 0x0800004d4e4f7389 */ /* 0x00006400000a004c */
[----:B01----:R-:W-:Y:S01]  /*60d0*/  ENDCOLLECTIVE ;  /* 0x000000000000791b */ /* 0x003fe20003800000 */
.L_x_2213:
[----:B------:R-:W-:Y:S01]  /*60e0*/  MOV R78, R73 ;  /* 0x00000049004e7202 */ /* 0x000fe20000000f00 */
[----:B------:R-:W-:-:S07]  /*60f0*/  FADD.FTZ R72, R72, R79 ;  /* 0x0000004f48487221 */ /* 0x000fce0000010000 */
[----:B------:R-:W-:Y:S05]  /*6100*/  WARPSYNC.COLLECTIVE R74, `(.L_x_2214) ;  /* 0x000000004a087348 */ /* 0x000fea0003c00000 */
[----:B------:R0:W1:Y:S02]  /*6110*/  SHFL.DOWN P5, R79, R78, R77, R76 ;  /* 0x0800004d4e4f7389 */ /* 0x00006400000a004c */
[----:B01----:R-:W-:Y:S01]  /*6120*/  ENDCOLLECTIVE ;  /* 0x000000000000791b */ /* 0x003fe20003800000 */
.L_x_2214:
[----:B------:R-:W-:Y:S01]  /*6130*/  HFMA2.MMA R77, -RZ, RZ, 0, 2.384185791015625e-07 ;  /* 0x00000004ff4d7435 */ /* 0x000fe200000001ff */
[----:B------:R-:W-:Y:S01]  /*6140*/  MOV R78, R72 ;  /* 0x00000048004e7202 */ /* 0x000fe20000000f00 */
[----:B------:R-:W-:-:S09]  /*6150*/  FADD.FTZ R73, R73, R79 ;  /* 0x0000004f49497221 */ /* 0x000fd20000010000 */
[----:B------:R-:W-:Y:S05]  /*6160*/  WARPSYNC.COLLECTIVE R74, `(.L_x_2215) ;  /* 0x000000004a087348 */ /* 0x000fea0003c00000 */
[----:B------:R0:W1:Y:S02]  /*6170*/  SHFL.DOWN P5, R79, R78, R77, R76 ;  /* 0x0800004d4e4f7389 */ /* 0x00006400000a004c */
[----:B01----:R-:W-:Y:S01]  /*6180*/  ENDCOLLECTIVE ;  /* 0x000000000000791b */ /* 0x003fe20003800000 */
.L_x_2215:
[----:B------:R-:W-:Y:S01]  /*6190*/  MOV R78, R73 ;  /* 0x00000049004e7202 */ /* 0x000fe20000000f00 */
[----:B------:R-:W-:-:S07]  /*61a0*/  FADD.FTZ R72, R72, R79 ;  /* 0x0000004f48487221 */ /* 0x000fce0000010000 */
[----:B------:R-:W-:Y:S05]  /*61b0*/  WARPSYNC.COLLECTIVE R74, `(.L_x_2216) ;  /* 0x000000004a087348 */ /* 0x000fea0003c00000 */
[----:B------:R0:W1:Y:S02]  /*61c0*/  SHFL.DOWN P5, R79, R78, R77, R76 ;  /* 0x0800004d4e4f7389 */ /* 0x00006400000a004c */
[----:B01----:R-:W-:Y:S01]  /*61d0*/  ENDCOLLECTIVE ;  /* 0x000000000000791b */ /* 0x003fe20003800000 */
.L_x_2216:
[----:B------:R-:W-:Y:S01]  /*61e0*/  HFMA2.MMA R77, -RZ, RZ, 0, 1.1920928955078125e-07 ;  /* 0x00000002ff4d7435 */ /* 0x000fe200000001ff */
[----:B------:R-:W-:Y:S01]  /*61f0*/  MOV R78, R72 ;  /* 0x00000048004e7202 */ /* 0x000fe20000000f00 */
[----:B------:R-:W-:-:S09]  /*6200*/  FADD.FTZ R73, R73, R79 ;  /* 0x0000004f49497221 */ /* 0x000fd20000010000 */
[----:B------:R-:W-:Y:S05]  /*6210*/  WARPSYNC.COLLECTIVE R74, `(.L_x_2217) ;  /* 0x000000004a087348 */ /* 0x000fea0003c00000 */
[----:B------:R0:W1:Y:S02]  /*6220*/  SHFL.DOWN P5, R79, R78, R77, R76 ;  /* 0x0800004d4e4f7389 */ /* 0x00006400000a004c */
[----:B01----:R-:W-:Y:S01]  /*6230*/  ENDCOLLECTIVE ;  /* 0x000000000000791b */ /* 0x003fe20003800000 */
.L_x_2217:
[----:B------:R-:W-:Y:S01]  /*6240*/  MOV R78, R73 ;  /* 0x00000049004e7202 */ /* 0x000fe20000000f00 */
[----:B------:R-:W-:-:S07]  /*6250*/  FADD.FTZ R72, R72, R79 ;  /* 0x0000004f48487221 */ /* 0x000fce0000010000 */
[----:B------:R-:W-:Y:S05]  /*6260*/  WARPSYNC.COLLECTIVE R74, `(.L_x_2218) ;  /* 0x000000004a087348 */ /* 0x000fea0003c00000 */
[----:B------:R0:W1:Y:S02]  /*6270*/  SHFL.DOWN P5, R79, R78, R77, R76 ;  /* 0x0800004d4e4f7389 */ /* 0x00006400000a004c */
[----:B01----:R-:W-:Y:S01]  /*6280*/  ENDCOLLECTIVE ;  /* 0x000000000000791b */ /* 0x003fe20003800000 */
.L_x_2218:
[----:B------:R-:W-:Y:S01]  /*6290*/  HFMA2.MMA R77, -RZ, RZ, 0, 5.9604644775390625e-08 ;  /* 0x00000001ff4d7435 */ /* 0x000fe200000001ff */
[----:B------:R-:W-:Y:S01]  /*62a0*/  MOV R78, R72 ;  /* 0x00000048004e7202 */ /* 0x000fe20000000f00 */
[----:B------:R-:W-:-:S09]  /*62b0*/  FADD.FTZ R73, R73, R79 ;  /* 0x0000004f49497221 */ /* 0x000fd20000010000 */
[----:B------:R-:W-:Y:S05]  /*62c0*/  WARPSYNC.COLLECTIVE R74, `(.L_x_2219) ;  /* 0x000000004a087348 */ /* 0x000fea0003c00000 */
[----:B------:R0:W1:Y:S02]  /*62d0*/  SHFL.DOWN P5, R79, R78, R77, R76 ;  /* 0x0800004d4e4f7389 */ /* 0x00006400000a004c */
[----:B01----:R-:W-:Y:S01]  /*62e0*/  ENDCOLLECTIVE ;  /* 0x000000000000791b */ /* 0x003fe20003800000 */
.L_x_2219:
[----:B------:R-:W-:Y:S02]  /*62f0*/  MOV R78, R73 ;  /* 0x00000049004e7202 */ /* 0x000fe40000000f00 */
[----:B------:R-:W-:-:S07]  /*6300*/  MOV R75, R79 ;  /* 0x0000004f004b7202 */ /* 0x000fce0000000f00 */
[----:B------:R-:W-:Y:S05]  /*6310*/  WARPSYNC.COLLECTIVE R74, `(.L_x_2220) ;  /* 0x000000004a087348 */ /* 0x000fea0003c00000 */
[----:B------:R0:W1:Y:S02]  /*6320*/  SHFL.DOWN P5, R79, R78, R77, R76 ;  /* 0x0800004d4e4f7389 */ /* 0x00006400000a004c */
[----:B01----:R-:W-:Y:S01]  /*6330*/  ENDCOLLECTIVE ;  /* 0x000000000000791b */ /* 0x003fe20003800000 */
.L_x_2220:
[----:B------:R-:W-:Y:S01]  /*6340*/  MOV R74, R79 ;  /* 0x0000004f004a7202 */ /* 0x000fe20000000f00 */
[----:B------:R-:W-:Y:S06]  /*6350*/  BRA `(.L_x_2221) ;  /* 0xffffffcc00a47947 */ /* 0x000fec000383ffff */
.L_x_2222:
        /* <DEDUP_REMOVED lines=10> */
.L_x_16495:


//--------------------- .text._ZN10layer_norm13ln_bwd_kernelINS_13Kernel_traitsI6__halfS2_S2_S2_fjLj5120ELj1ELj1ELj4ELj16ENS_18Kernel_traits_baseILj5120ES2_S2_S2_S2_fjLj128EEEEELb0ELb1ELb1ELb0EEEvNS_9BwdParamsE --------------------------
	.section	.text._ZN10layer_norm13ln_bwd_kernelINS_13Kernel_traitsI6__halfS2_S2_S2_fjLj5120ELj1ELj1ELj4ELj16ENS_18Kernel_traits_baseILj5120ES2_S2_S2_S2_fjLj128EEEEELb0ELb1ELb1ELb0EEEvNS_9BwdParamsE,"ax",@progbits
	.align	128
        .global         _ZN10layer_norm13ln_bwd_kernelINS_13Kernel_traitsI6__halfS2_S2_S2_fjLj5120ELj1ELj1ELj4ELj16ENS_18Kernel_traits_baseILj5120ES2_S2_S2_S2_fjLj128EEEEELb0ELb1ELb1ELb0EEEvNS_9BwdParamsE
        .type           _ZN10layer_norm13ln_bwd_kernelINS_13Kernel_traitsI6__halfS2_S2_S2_fjLj5120ELj1ELj1ELj4ELj16ENS_18Kernel_traits_baseILj5120ES2_S2_S2_S2_fjLj128EEEEELb0ELb1ELb1ELb0EEEvNS_9BwdParamsE,@function
        .size           _ZN10layer_norm13ln_bwd_kernelINS_13Kernel_traitsI6__halfS2_S2_S2_fjLj5120ELj1ELj1ELj4ELj16ENS_18Kernel_traits_baseILj5120ES2_S2_S2_S2_fjLj128EEEEELb0ELb1ELb1ELb0EEEvNS_9BwdParamsE,(.L_x_16496 - _ZN10layer_norm13ln_bwd_kernelINS_13Kernel_traitsI6__halfS2_S2_S2_fjLj5120ELj1ELj1ELj4ELj16ENS_18Kernel_traits_baseILj5120ES2_S2_S2_S2_fjLj128EEEEELb0ELb1ELb1ELb0EEEvNS_9BwdParamsE)
        .other          _ZN10layer_norm13ln_bwd_kernelINS_13Kernel_traitsI6__halfS2_S2_S2_fjLj5120ELj1ELj1ELj4ELj16ENS_18Kernel_traits_baseILj5120ES2_S2_S2_S2_fjLj128EEEEELb0ELb1ELb1ELb0EEEvNS_9BwdParamsE,@"STO_CUDA_ENTRY STV_DEFAULT"
_ZN10layer_norm13ln_bwd_kernelINS_13Kernel_traitsI6__halfS2_S2_S2_fjLj5120ELj1ELj1ELj4ELj16ENS_18Kernel_traits_baseILj5120ES2_S2_S2_S2_fjLj128EEEEELb0ELb1ELb1ELb0EEEvNS_9BwdParamsE:
.text._ZN10layer_norm13ln_bwd_kernelINS_13Kernel_traitsI6__halfS2_S2_S2_fjLj5120ELj1ELj1ELj4ELj16ENS_18Kernel_traits_baseILj5120ES2_S2_S2_S2_fjLj128EEEEELb0ELb1ELb1ELb0EEEvNS_9BwdParamsE:
[----:B------:R-:W0:Y:S01]  /*0000*/  LDC R1, c[0x0][0x28] ;  /* 0x00000a00ff017b82 */ /* 0x000e220000000800 */
[----:B------:R-:W1:Y:S01]  /*0010*/  S2R R134, SR_TID.X ;  /* 0x0000000000867919 */ /* 0x000e620000002100 */
[----:B------:R-:W-:-:S06]  /*0020*/  ULDC UR4, c[0x0][0x218] ;  /* 0x0000860000047ab9 */ /* 0x000fcc0000000800 */
[----:B------:R-:W2:Y:S01]  /*0030*/  S2UR UR6, SR_CTAID.X ;  /* 0x00000000000679c3 */ /* 0x000ea20000002500 */
        /* <DEDUP_REMOVED lines=28> */
[----:B------:R-:W-:Y:S01]  /*0200*/  @P2 LOP3.LUT R4, R4, 0x8, RZ, 0xfc, !PT ;  /* 0x0000000804042812 */ /* 0x000fe200078efcff */
[----:B0-----:R-:W-:-:S06]  /*0210*/  @P4 IMAD.WIDE.U32 R6, R5, 0x10, R6 ;  /* 0x0000001005064825 */ /* 0x001fcc00078e0006 */
[----:B------:R-:W0:Y:S01]  /*0220*/  @P3 LDC.64 R28, c[0x0][0x278] ;  /* 0x00009e00ff1c3b82 */ /* 0x000e220000000a00 */
[----:B------:R-:W5:Y:S01]  /*0230*/  @P4 LDG.E.128 R156, desc[UR4][R6.64] ;  /* 0x00000004069c4981 */ /* 0x000f62000c1e1d00 */
[----:B-1----:R-:W-:-:S06]  /*0240*/  @P4 IMAD.WIDE.U32 R24, R5, 0x10, R24 ;  /* 0x0000001005184825 */ /* 0x002fcc00078e0018 */
[----:B------:R-:W1:Y:S01]  /*0250*/  @P0 LDC.64 R30, c[0x0][0x260] ;  /* 0x00009800ff1e0b82 */ /* 0x000e620000000a00 */
[----:B------:R-:W-:Y:S02]  /*0260*/  @P4 LOP3.LUT R5, R5, 0x80, RZ, 0xfc, !PT ;  /* 0x0000008005054812 */ /* 0x000fe400078efcff */
[----:B------:R-:W-:Y:S02]  /*0270*/  CS2R R46, SRZ ;  /* 0x00000000002e7805 */ /* 0x000fe4000001ff00 */
[----:B------:R-:W-:Y:S01]  /*0280*/  CS2R R48, SRZ ;  /* 0x0000000000307805 */ /* 0x000fe2000001ff00 */
[----:B------:R4:W5:Y:S01]  /*0290*/  @P4 LDG.E.128 R56, desc[UR4][R24.64] ;  /* 0x0000000418384981 */ /* 0x000962000c1e1d00 */
[----:B---3--:R-:W-:Y:S01]  /*02a0*/  @P3 IMAD.WIDE.U32 R26, R5, 0x10, R26 ;  /* 0x00000010051a3825 */ /* 0x008fe200078e001a */
[----:B------:R-:W3:Y:S01]  /*02b0*/  @P0 LDC.64 R36, c[0x0][0x278] ;  /* 0x00009e00ff240b82 */ /* 0x000ee20000000a00 */
[----:B------:R-:W-:Y:S02]  /*02c0*/  CS2R R50, SRZ ;  /* 0x0000000000327805 */ /* 0x000fe4000001ff00 */
[----:B------:R-:W-:-:S02]  /*02d0*/  CS2R R52, SRZ ;  /* 0x0000000000347805 */ /* 0x000fc4000001ff00 */
[----:B------:R-:W-:Y:S01]  /*02e0*/  CS2R R54, SRZ ;  /* 0x0000000000367805 */ /* 0x000fe2000001ff00 */
[----:B------:R2:W5:Y:S02]  /*02f0*/  @P3 LDG.E.128 R152, desc[UR4][R26.64] ;  /* 0x000000041a983981 */ /* 0x000564000c1e1d00 */
[----:B------:R-:W4:Y:S01]  /*0300*/  @P1 LDC.64 R38, c[0x0][0x260] ;  /* 0x00009800ff261b82 */ /* 0x000f220000000a00 */
[C---:B0-----:R-:W-:Y:S01]  /*0310*/  @P3 IMAD.WIDE.U32 R32, R5.reuse, 0x10, R28 ;  /* 0x0000001005203825 */ /* 0x041fe200078e001c */
[----:B------:R-:W-:-:S06]  /*0320*/  @P3 IADD3 R5, R5, 0x80, RZ ;  /* 0x0000008005053810 */ /* 0x000fcc0007ffe0ff */
[----:B------:R-:W0:Y:S01]  /*0330*/  @P1 LDC.64 R40, c[0x0][0x278] ;  /* 0x00009e00ff281b82 */ /* 0x000e220000000a00 */
[C---:B-1----:R-:W-:Y:S01]  /*0340*/  @P0 IMAD.WIDE.U32 R34, R5.reuse, 0x10, R30 ;  /* 0x0000001005220825 */ /* 0x042fe200078e001e */
[----:B------:R1:W5:Y:S06]  /*0350*/  @P3 LDG.E.128 R20, desc[UR4][R32.64] ;  /* 0x0000000420143981 */ /* 0x00036c000c1e1d00 */
[----:B------:R-:W1:Y:S01]  /*0360*/  @P2 LDC.64 R42, c[0x0][0x260] ;  /* 0x00009800ff2a2b82 */ /* 0x000e620000000a00 */
[C---:B---3--:R-:W-:Y:S01]  /*0370*/  @P0 IMAD.WIDE.U32 R36, R5.reuse, 0x10, R36 ;  /* 0x0000001005240825 */ /* 0x048fe200078e0024 */
[----:B------:R-:W-:Y:S01]  /*0380*/  @P0 IADD3 R5, R5, 0x80, RZ ;  /* 0x0000008005050810 */ /* 0x000fe20007ffe0ff */
[----:B------:R-:W5:Y:S05]  /*0390*/  @P0 LDG.E.128 R148, desc[UR4][R34.64] ;  /* 0x0000000422940981 */ /* 0x000f6a000c1e1d00 */
[----:B------:R-:W3:Y:S01]  /*03a0*/  @P2 LDC.64 R44, c[0x0][0x278] ;  /* 0x00009e00ff2c2b82 */ /* 0x000ee20000000a00 */
[C---:B----4-:R-:W-:Y:S01]  /*03b0*/  @P1 IMAD.WIDE.U32 R38, R5.reuse, 0x10, R38 ;  /* 0x0000001005261825 */ /* 0x050fe200078e0026 */
[----:B------:R-:W5:Y:S03]  /*03c0*/  @P0 LDG.E.128 R16, desc[UR4][R36.64] ;  /* 0x0000000424100981 */ /* 0x000f66000c1e1d00 */
[C---:B0-----:R-:W-:Y:S01]  /*03d0*/  @P1 IMAD.WIDE.U32 R40, R5.reuse, 0x10, R40 ;  /* 0x0000001005281825 */ /* 0x041fe200078e0028 */
[----:B------:R-:W-:Y:S01]  /*03e0*/  @P1 IADD3 R5, R5, 0x80, RZ ;  /* 0x0000008005051810 */ /* 0x000fe20007ffe0ff */
[----:B------:R-:W5:Y:S01]  /*03f0*/  @P1 LDG.E.128 R144, desc[UR4][R38.64] ;  /* 0x0000000426901981 */ /* 0x000f62000c1e1d00 */
[----:B------:R-:W-:-:S02]  /*0400*/  CS2R R24, SRZ ;  /* 0x0000000000187805 */ /* 0x000fc4000001ff00 */
[----:B--2---:R-:W-:Y:S02]  /*0410*/  CS2R R26, SRZ ;  /* 0x00000000001a7805 */ /* 0x004fe4000001ff00 */
[----:B-1----:R-:W-:Y:S01]  /*0420*/  CS2R R32, SRZ ;  /* 0x0000000000207805 */ /* 0x002fe2000001ff00 */
[----:B------:R-:W5:Y:S01]  /*0430*/  @P1 LDG.E.128 R12, desc[UR4][R40.64] ;  /* 0x00000004280c1981 */ /* 0x000f62000c1e1d00 */
[----:B------:R-:W-:-:S05]  /*0440*/  @P2 IMAD.WIDE.U32 R28, R5, 0x10, R42 ;  /* 0x00000010051c2825 */ /* 0x000fca00078e002a */
[----:B------:R0:W5:Y:S01]  /*0450*/  @P2 LDG.E.128 R60, desc[UR4][R28.64] ;  /* 0x000000041c3c2981 */ /* 0x000162000c1e1d00 */
[----:B---3--:R-:W-:Y:S01]  /*0460*/  @P2 IMAD.WIDE.U32 R30, R5, 0x10, R44 ;  /* 0x00000010051e2825 */ /* 0x008fe200078e002c */
[----:B------:R-:W-:-:S04]  /*0470*/  LEA.HI R5, R134, UR6, RZ, 0x19 ;  /* 0x0000000686057c11 */ /* 0x000fc8000f8fc8ff */
[----:B------:R1:W5:Y:S01]  /*0480*/  @P2 LDG.E.128 R8, desc[UR4][R30.64] ;  /* 0x000000041e082981 */ /* 0x000362000c1e1d00 */
[----:B------:R-:W-:Y:S02]  /*0490*/  ISETP.GE.AND P2, PT, R5, UR7, PT ;  /* 0x0000000705007c0c */ /* 0x000fe4000bf46270 */
        /* <DEDUP_REMOVED lines=8> */
[----:B-1----:R-:W-:Y:S02]  /*0520*/  CS2R R30, SRZ ;  /* 0x00000000001e7805 */ /* 0x002fe4000001ff00 */
        /* <DEDUP_REMOVED lines=50> */
[----:B------:R-:W-:Y:S02]  /*0850*/  LOP3.LUT R4, R4, 0xffffffef, RZ, 0xc0, !PT ;  /* 0xffffffef04047812 */ /* 0x000fe400078ec0ff */
[----:B------:R-:W-:Y:S01]  /*0860*/  ISETP.NE.AND.EX P2, PT, RZ, UR7, PT, P2 ;  /* 0x00000007ff007c0c */ /* 0x000fe2000bf45320 */
[----:B------:R1:W-:Y:S01]  /*0870*/  STL [R1+0x13c], R2 ;  /* 0x00013c0201007387 */ /* 0x0003e20000100800 */
[----:B------:R-:W-:-:S02]  /*0880*/  MOV R25, RZ ;  /* 0x000000ff00197202 */ /* 0x000fc40000000f00 */
[----:B------:R-:W-:Y:S01]  /*0890*/  ISETP.LT.U32.OR P2, PT, R0, 0x280, !P2 ;  /* 0x000002800000780c */ /* 0x000fe20005741470 */
[----:B------:R2:W-:Y:S01]  /*08a0*/  STL [R1+0x138], R3 ;  /* 0x0001380301007387 */ /* 0x0005e20000100800 */
[----:B------:R-:W-:Y:S02]  /*08b0*/  HADD2.F32 R0, -RZ, R8.H1_H1 ;  /* 0x30000008ff007230 */ /* 0x000fe40000004100 */
[----:B0-----:R-:W-:Y:S02]  /*08c0*/  HADD2.F32 R6, -RZ, R157.H1_H1 ;  /* 0x3000009dff067230 */ /* 0x001fe40000004100 */
[----:B-1----:R-:W-:-:S03]  /*08d0*/  HADD2.F32 R2, -RZ, R158.H0_H0 ;  /* 0x2000009eff027230 */ /* 0x002fc60000004100 */
[----:B------:R0:W-:Y:S01]  /*08e0*/  STL [R1+0x134], R6 ;  /* 0x0001340601007387 */ /* 0x0001e20000100800 */
[----:B--2---:R-:W-:-:S03]  /*08f0*/  HADD2.F32 R3, -RZ, R158.H1_H1 ;  /* 0x3000009eff037230 */ /* 0x004fc60000004100 */
[----:B------:R1:W-:Y:S01]  /*0900*/  STL [R1+0x130], R2 ;  /* 0x0001300201007387 */ /* 0x0003e20000100800 */
[----:B------:R-:W-:-:S03]  /*0910*/  @P2 LOP3.LUT R4, R4, 0x10, RZ, 0xfc, !PT ;  /* 0x0000001004042812 */ /* 0x000fc600078efcff */
        /* <DEDUP_REMOVED lines=109> */
[--C-:B0-----:R-:W-:Y:S02]  /*0ff0*/  HADD2.F32 R6, -RZ, R18.reuse.H1_H1 ;  /* 0x30000012ff067230 */ /* 0x101fe40000004100 */
[----:B-1----:R-:W-:Y:S02]  /*1000*/  HADD2.F32 R2, -RZ, R18.H0_H0 ;  /* 0x20000012ff027230 */ /* 0x002fe40000004100 */
[----:B--2---:R-:W-:-:S03]  /*1010*/  HADD2.F32 R3, -RZ, R19.H1_H1 ;  /* 0x30000013ff037230 */ /* 0x004fc60000004100 */
[----:B------:R0:W-:Y:S04]  /*1020*/  STL [R1+0x50], R2 ;  /* 0x0000500201007387 */ /* 0x0001e80000100800 */
[----:B------:R1:W-:Y:S01]  /*1030*/  STL [R1+0x4c], R6 ;  /* 0x00004c0601007387 */ /* 0x0003e20000100800 */
[----:B0-----:R-:W-:Y:S02]  /*1040*/  HADD2.F32 R2, -RZ, R19.H0_H0 ;  /* 0x20000013ff027230 */ /* 0x001fe40000004100 */
[----:B-1----:R-:W-:-:S03]  /*1050*/  HADD2.F32 R6, -RZ, R13.H0_H0 ;  /* 0x2000000dff067230 */ /* 0x002fc60000004100 */
[----:B------:R0:W-:Y:S04]  /*1060*/  STL [R1+0x48], R2 ;  /* 0x0000480201007387 */ /* 0x0001e80000100800 */
[----:B------:R1:W-:Y:S01]  /*1070*/  STL [R1+0x44], R3 ;  /* 0x0000440301007387 */ /* 0x0003e20000100800 */
[--C-:B0-----:R-:W-:Y:S02]  /*1080*/  HADD2.F32 R2, -RZ, R12.reuse.H0_H0 ;  /* 0x2000000cff027230 */ /* 0x101fe40000004100 */
[----:B-1----:R-:W-:-:S03]  /*1090*/  HADD2.F32 R3, -RZ, R12.H1_H1 ;  /* 0x3000000cff037230 */ /* 0x002fc60000004100 */
[----:B------:R0:W-:Y:S04]  /*10a0*/  STL [R1+0x40], R2 ;  /* 0x0000400201007387 */ /* 0x0001e80000100800 */
        /* <DEDUP_REMOVED lines=10> */
[----:B------:R0:W-:Y:S04]  /*1150*/  STL [R1+0x28], R2 ;  /* 0x0000280201007387 */ /* 0x0001e80000100800 */
[----:B------:R1:W-:Y:S01]  /*1160*/  STL [R1+0x24], R3 ;  /* 0x0000240301007387 */ /* 0x0003e20000100800 */
[----:B0-----:R-:W-:Y:S02]  /*1170*/  HADD2.F32 R2, -RZ, R8.H0_H0 ;  /* 0x20000008ff027230 */ /* 0x001fe40000004100 */
[----:B-1----:R-:W-:-:S03]  /*1180*/  HADD2.F32 R3, -RZ, R9.H1_H1 ;  /* 0x30000009ff037230 */ /* 0x002fc60000004100 */
[----:B------:R0:W-:Y:S04]  /*1190*/  STL [R1+0x20], R2 ;  /* 0x0000200201007387 */ /* 0x0001e80000100800 */
[----:B------:R1:W-:Y:S01]  /*11a0*/  STL [R1+0x1c], R0 ;  /* 0x00001c0001007387 */ /* 0x0003e20000100800 */
[----:B0-----:R-:W-:Y:S02]  /*11b0*/  HADD2.F32 R2, -RZ, R9.H0_H0 ;  /* 0x20000009ff027230 */ /* 0x001fe40000004100 */
[----:B-1----:R-:W-:-:S03]  /*11c0*/  HADD2.F32 R0, -RZ, R10.H0_H0 ;  /* 0x2000000aff007230 */ /* 0x002fc60000004100 */
[----:B------:R0:W-:Y:S04]  /*11d0*/  STL [R1+0x18], R2 ;  /* 0x0000180201007387 */ /* 0x0001e80000100800 */
[----:B------:R1:W-:Y:S04]  /*11e0*/  STL [R1+0x14], R3 ;  /* 0x0000140301007387 */ /* 0x0003e80000100800 */
[----:B------:R2:W-:Y:S01]  /*11f0*/  STL [R1+0x10], R0 ;  /* 0x0000100001007387 */ /* 0x0005e20000100800 */
[----:B0-----:R-:W-:Y:S02]  /*1200*/  HADD2.F32 R2, -RZ, R10.H1_H1 ;  /* 0x3000000aff027230 */ /* 0x001fe40000004100 */
[----:B-1----:R-:W-:-:S03]  /*1210*/  HADD2.F32 R3, -RZ, R11.H0_H0 ;  /* 0x2000000bff037230 */ /* 0x002fc60000004100 */
[----:B------:R0:W-:Y:S01]  /*1220*/  STL [R1+0xc], R2 ;  /* 0x00000c0201007387 */ /* 0x0001e20000100800 */
[----:B--2---:R-:W-:-:S03]  /*1230*/  HFMA2.MMA R0, -RZ, RZ, 0, 5.9604644775390625e-08 ;  /* 0x00000001ff007435 */ /* 0x004fc600000001ff */
[----:B------:R1:W-:Y:S01]  /*1240*/  STL [R1+0x8], R3 ;  /* 0x0000080301007387 */ /* 0x0003e20000100800 */
[----:B0-----:R-:W-:-:S05]  /*1250*/  HADD2.F32 R2, -RZ, R11.H1_H1 ;  /* 0x3000000bff027230 */ /* 0x001fca0000004100 */
[----:B------:R1:W-:Y:S04]  /*1260*/  STL [R1+0x4], R2 ;  /* 0x0000040201007387 */ /* 0x0003e80000100800 */
[----:B------:R1:W-:Y:S02]  /*1270*/  STL.S16 [R1], R0 ;  /* 0x0000000001007387 */ /* 0x0003e40000100600 */
.L_x_2388:
[----:B01----:R-:W0:Y:S08]  /*1280*/  LDC.64 R2, c[0x0][0x288] ;  /* 0x0000a200ff027b82 */ /* 0x003e300000000a00 */
[----:B------:R-:W1:Y:S08]  /*1290*/  LDC.64 R180, c[0x0][0x280] ;  /* 0x0000a000ffb47b82 */ /* 0x000e700000000a00 */
        /* <DEDUP_REMOVED lines=30> */
.L_x_2228:
[----:B------:R-:W-:-:S07]  /*1480*/  IADD3 R178, R7, 0x80, RZ ;  /* 0x0000008007b27810 */ /* 0x000fce0007ffe0ff */
.L_x_2227:
[----:B------:R-:W-:Y:S05]  /*1490*/  BSYNC B1 ;  /* 0x0000000000017941 */ /* 0x000fea0003800000 */
.L_x_2226:
        /* <DEDUP_REMOVED lines=8> */
.L_x_2231:
[----:B------:R-:W-:-:S07]  /*1520*/  IADD3 R178, R178, 0x80, RZ ;  /* 0x00000080b2b27810 */ /* 0x000fce0007ffe0ff */
.L_x_2230:
[----:B------:R-:W-:Y:S05]  /*1530*/  BSYNC B1 ;  /* 0x0000000000017941 */ /* 0x000fea0003800000 */
.L_x_2229:
[----:B------:R-:W-:Y:S04]  /*1540*/  BSSY B1, `(.L_x_2232) ;  /* 0x0000008000017945 */ /* 0x000fe80003800000 */
[----:B------:R-:W-:Y:S05]  /*1550*/  @!P0 BRA `(.L_x_2233) ;  /* 0x0000000000188947 */ /* 0x000fea0003800000 */
[----:B------:R-:W-:-:S04]  /*1560*/  ISETP.NE.U32.AND P3, PT, RZ, UR14, PT ;  /* 0x0000000eff007c0c */ /* 0x000fc8000bf65070 */
[----:B------:R-:W-:-:S13]  /*1570*/  ISETP.NE.AND.EX P3, PT, RZ, UR15, PT, P3 ;  /* 0x0000000fff007c0c */ /* 0x000fda000bf65330 */
[----:B------:R-:W-:Y:S05]  /*1580*/  @!P3 BRA `(.L_x_2234) ;  /* 0x000000000008b947 */ /* 0x000fea0003800000 */
[----:B------:R-:W-:-:S06]  /*1590*/  IMAD.WIDE.U32 R152, R178, 0x10, R182 ;  /* 0x00000010b2987825 */ /* 0x000fcc00078e00b6 */
[----:B------:R-:W5:Y:S02]  /*15a0*/  LDG.E.128 R152, desc[UR4][R152.64] ;  /* 0x0000000498987981 */ /* 0x000f64000c1e1d00 */
.L_x_2234:
[----:B------:R-:W-:-:S07]  /*15b0*/  IADD3 R178, R178, 0x80, RZ ;  /* 0x00000080b2b27810 */ /* 0x000fce0007ffe0ff */
.L_x_2233:
[----:B------:R-:W-:Y:S05]  /*15c0*/  BSYNC B1 ;  /* 0x0000000000017941 */ /* 0x000fea0003800000 */
.L_x_2232:
[----:B------:R-:W-:Y:S04]  /*15d0*/  BSSY B1, `(.L_x_2235) ;  /* 0x0000008000017945 */ /* 0x000fe80003800000 */
[----:B------:R-:W-:Y:S05]  /*15e0*/  @!P1 BRA `(.L_x_2236) ;  /* 0x0000000000189947 */ /* 0x000fea0003800000 */
[----:B------:R-:W-:-:S04]  /*15f0*/  ISETP.NE.U32.AND P3, PT, RZ, UR14, PT ;  /* 0x0000000eff007c0c */ /* 0x000fc8000bf65070 */
[----:B------:R-:W-:-:S13]  /*1600*/  ISETP.NE.AND.EX P3, PT, RZ, UR15, PT, P3 ;  /* 0x0000000fff007c0c */ /* 0x000fda000bf65330 */
[----:B------:R-:W-:Y:S05]  /*1610*/  @!P3 BRA `(.L_x_2237) ;  /* 0x000000000008b947 */ /* 0x000fea0003800000 */
[----:B------:R-:W-:-:S06]  /*1620*/  IMAD.WIDE.U32 R156, R178, 0x10, R182 ;  /* 0x00000010b29c7825 */ /* 0x000fcc00078e00b6 */
[----:B------:R-:W5:Y:S02]  /*1630*/  LDG.E.128 R156, desc[UR4][R156.64] ;  /* 0x000000049c9c7981 */ /* 0x000f64000c1e1d00 */
.L_x_2237:
[----:B------:R-:W-:-:S07]  /*1640*/  IADD3 R178, R178, 0x80, RZ ;  /* 0x00000080b2b27810 */ /* 0x000fce0007ffe0ff */
.L_x_2236:
[----:B------:R-:W-:Y:S05]  /*1650*/  BSYNC B1 ;  /* 0x0000000000017941 */ /* 0x000fea0003800000 */
.L_x_2235:
[----:B------:R-:W-:Y:S02]  /*1660*/  LOP3.LUT P3, RZ, R4, 0x10, RZ, 0xc0, !PT ;  /* 0x0000001004ff7812 */ /* 0x000fe4000786c0ff */
[----:B------:R-:W-:-:S11]  /*1670*/  CS2R R216, SRZ ;  /* 0x0000000000d87805 */ /* 0x000fd6000001ff00 */
[----:B------:R-:W-:Y:S05]  /*1680*/  @P3 BRA `(.L_x_2238) ;  /* 0x0000001c00d83947 */ /* 0x000fea0003800000 */
[----:B------:R-:W-:-:S06]  /*1690*/  IMAD.WIDE.U32 R160, R178, 0x10, R182 ;  /* 0x00000010b2a07825 */ /* 0x000fcc00078e00b6 */
[----:B------:R-:W5:Y:S01]  /*16a0*/  LDG.E.128 R160, desc[UR4][R160.64] ;  /* 0x00000004a0a07981 */ /* 0x000f62000c1e1d00 */
[----:B------:R-:W-:Y:S05]  /*16b0*/  BRA `(.L_x_2238) ;  /* 0x0000001c00cc7947 */ /* 0x000fea0003800000 */
.L_x_2225:
        /* <DEDUP_REMOVED lines=17> */
[----:B------:R1:W5:Y:S04]  /*17d0*/  @P3 LDG.E.128 R144, desc[UR4][R176.64] ;  /* 0x00000004b0903981 */ /* 0x000368000c1e1d00 */
[----:B------:R-:W4:Y:S01]  /*17e0*/  LDL R217, [R1+0x130] ;  /* 0x0001300001d97983 */ /* 0x000f220000100800 */
[----:B0-----:R-:W-:-:S02]  /*17f0*/  ISETP.NE.AND P3, PT, R180, RZ, PT ;  /* 0x000000ffb400720c */ /* 0x001fc40003f65270 */
[----:B------:R-:W0:Y:S01]  /*1800*/  LDC.64 R180, c[0x0][0x238] ;  /* 0x00008e00ffb47b82 */ /* 0x000e220000000a00 */
[----:B------:R-:W4:Y:S07]  /*1810*/  LDL R216, [R1+0x12c] ;  /* 0x00012c0001d87983 */ /* 0x000f2e0000100800 */
[----:B-1----:R-:W1:Y:S01]  /*1820*/  LDC.64 R176, c[0x0][0x2b8] ;  /* 0x0000ae00ffb07b82 */ /* 0x002e620000000a00 */
[----:B0-----:R-:W-:-:S06]  /*1830*/  IMAD.WIDE.U32 R180, R7, 0x10, R180 ;  /* 0x0000001007b47825 */ /* 0x001fcc00078e00b4 */
[----:B------:R-:W2:Y:S01]  /*1840*/  LDG.E.128 R180, desc[UR4][R180.64] ;  /* 0x00000004b4b47981 */ /* 0x000ea2000c1e1d00 */
[----:B-1----:R-:W-:-:S06]  /*1850*/  IMAD.WIDE.U32 R176, R213, 0x10, R176 ;  /* 0x00000010d5b07825 */ /* 0x002fcc00078e00b0 */
[----:B------:R-:W3:Y:S01]  /*1860*/  LDG.E.128 R176, desc[UR4][R176.64] ;  /* 0x00000004b0b07981 */ /* 0x000ee2000c1e1d00 */
[----:B-----5:R-:W-:Y:S01]  /*1870*/  FSEL R239, R212, RZ, !P3 ;  /* 0x000000ffd4ef7208 */ /* 0x020fe20005800000 */
[--C-:B--2---:R-:W-:Y:S02]  /*1880*/  HADD2.F32 R249, -RZ, R181.reuse.H0_H0 ;  /* 0x200000b5fff97230 */ /* 0x104fe40000004100 */
[----:B------:R-:W-:Y:S02]  /*1890*/  HADD2.F32 R247, -RZ, R181.H1_H1 ;  /* 0x300000b5fff77230 */ /* 0x000fe40000004100 */
[----:B------:R-:W2:Y:S01]  /*18a0*/  LDL R181, [R1+0x128] ;  /* 0x0001280001b57983 */ /* 0x000ea20000100800 */
[--C-:B------:R-:W-:Y:S02]  /*18b0*/  HADD2.F32 R0, -RZ, R180.reuse.H0_H0 ;  /* 0x200000b4ff007230 */ /* 0x100fe40000004100 */
[----:B------:R-:W-:Y:S02]  /*18c0*/  HADD2.F32 R251, -RZ, R180.H1_H1 ;  /* 0x300000b4fffb7230 */ /* 0x000fe40000004100 */
[----:B------:R-:W2:Y:S01]  /*18d0*/  LDL R180, [R1+0x124] ;  /* 0x0001240001b47983 */ /* 0x000ea20000100800 */
[----:B------:R-:W-:Y:S01]  /*18e0*/  FADD.FTZ R0, -R239, R0 ;  /* 0x00000000ef007221 */ /* 0x000fe20000010100 */
[----:B---3--:R-:W-:-:S02]  /*18f0*/  HADD2.F32 R208, -RZ, R176.H0_H0 ;  /* 0x200000b0ffd07230 */ /* 0x008fc40000004100 */
[C---:B------:R-:W-:Y:S01]  /*1900*/  FADD.FTZ R251, -R239.reuse, R251 ;  /* 0x000000fbeffb7221 */ /* 0x040fe20000010100 */
[C---:B------:R-:W-:Y:S01]  /*1910*/  FADD.FTZ R247, -R239.reuse, R247 ;  /* 0x000000f7eff77221 */ /* 0x040fe20000010100 */
[----:B------:R-:W-:Y:S01]  /*1920*/  FMUL.FTZ R0, R6, R0 ;  /* 0x0000000006007220 */ /* 0x000fe20000410000 */
[--C-:B------:R-:W-:Y:S02]  /*1930*/  HADD2.F32 R248, -RZ, R177.reuse.H0_H0 ;  /* 0x200000b1fff87230 */ /* 0x100fe40000004100 */
[----:B------:R-:W-:Y:S01]  /*1940*/  FADD.FTZ R249, -R239, R249 ;  /* 0x000000f9eff97221 */ /* 0x000fe20000010100 */
[----:B------:R-:W-:Y:S02]  /*1950*/  HADD2.F32 R176, -RZ, R176.H1_H1 ;  /* 0x300000b0ffb07230 */ /* 0x000fe40000004100 */
[----:B------:R-:W-:Y:S01]  /*1960*/  FADD.FTZ R68, R68, R208 ;  /* 0x000000d044447221 */ /* 0x000fe20000010000 */
[----:B------:R-:W-:Y:S02]  /*1970*/  HADD2.F32 R177, -RZ, R177.H1_H1 ;  /* 0x300000b1ffb17230 */ /* 0x000fe40000004100 */
[----:B------:R-:W-:Y:S01]  /*1980*/  FMUL.FTZ R251, R6, R251 ;  /* 0x000000fb06fb7220 */ /* 0x000fe20000410000 */
[-C--:B------:R-:W-:Y:S01]  /*1990*/  FFMA.FTZ R24, R0, R208.reuse, R24 ;  /* 0x000000d000187223 */ /* 0x080fe20000010018 */
[----:B------:R-:W-:Y:S01]  /*19a0*/  FMUL.FTZ R247, R6, R247 ;  /* 0x000000f706f77220 */ /* 0x000fe20000410000 */
[----:B------:R-:W-:Y:S01]  /*19b0*/  FMUL.FTZ R208, R246, R208 ;  /* 0x000000d0f6d07220 */ /* 0x000fe20000410000 */
[----:B------:R-:W-:-:S02]  /*19c0*/  HADD2.F32 R245, -RZ, R182.H0_H0 ;  /* 0x200000b6fff57230 */ /* 0x000fc40000004100 */
[----:B------:R-:W-:Y:S01]  /*19d0*/  FADD.FTZ R69, R69, R176 ;  /* 0x000000b045457221 */ /* 0x000fe20000010000 */
[----:B------:R-:W-:Y:S01]  /*19e0*/  FMUL.FTZ R249, R6, R249 ;  /* 0x000000f906f97220 */ /* 0x000fe20000410000 */
[-C--:B------:R-:W-:Y:S01]  /*19f0*/  FFMA.FTZ R25, R251, R176.reuse, R25 ;  /* 0x000000b0fb197223 */ /* 0x080fe20000010019 */
[----:B------:R-:W-:Y:S01]  /*1a00*/  FMUL.FTZ R250, R242, R176 ;  /* 0x000000b0f2fa7220 */ /* 0x000fe20000410000 */
[----:B------:R-:W-:Y:S01]  /*1a10*/  FADD.FTZ R71, R71, R177 ;  /* 0x000000b147477221 */ /* 0x000fe20000010000 */
[-C--:B------:R-:W-:Y:S01]  /*1a20*/  FFMA.FTZ R27, R247, R177.reuse, R27 ;  /* 0x000000b1f71b7223 */ /* 0x080fe2000001001b */
[----:B----4-:R-:W-:Y:S01]  /*1a30*/  FMUL.FTZ R246, R221, R177 ;  /* 0x000000b1ddf67220 */ /* 0x010fe20000410000 */
[----:B------:R-:W-:Y:S01]  /*1a40*/  FADD.FTZ R177, RZ, R208 ;  /* 0x000000d0ffb17221 */ /* 0x000fe20000010000 */
[----:B------:R-:W-:Y:S01]  /*1a50*/  FFMA.FTZ R176, R0, R208, RZ ;  /* 0x000000d000b07223 */ /* 0x000fe200000100ff */
[----:B------:R-:W-:Y:S01]  /*1a60*/  FADD.FTZ R245, -R239, R245 ;  /* 0x000000f5eff57221 */ /* 0x000fe20000010100 */
[----:B------:R-:W-:Y:S01]  /*1a70*/  FADD.FTZ R70, R70, R248 ;  /* 0x000000f846467221 */ /* 0x000fe20000010000 */
[-C--:B------:R-:W-:Y:S01]  /*1a80*/  FFMA.FTZ R26, R249, R248.reuse, R26 ;  /* 0x000000f8f91a7223 */ /* 0x080fe2000001001a */
[----:B------:R-:W-:Y:S01]  /*1a90*/  FMUL.FTZ R248, R238, R248 ;  /* 0x000000f8eef87220 */ /* 0x000fe20000410000 */
[----:B------:R-:W-:Y:S01]  /*1aa0*/  FADD.FTZ R177, R177, R250 ;  /* 0x000000fab1b17221 */ /* 0x000fe20000010000 */
[----:B------:R-:W-:Y:S01]  /*1ab0*/  FFMA.FTZ R176, R251, R250, R176 ;  /* 0x000000fafbb07223 */ /* 0x000fe200000100b0 */
[----:B------:R-:W-:-:S02]  /*1ac0*/  HADD2.F32 R241, -RZ, R183.H0_H0 ;  /* 0x200000b7fff17230 */ /* 0x000fc40000004100 */
[----:B------:R-:W-:Y:S01]  /*1ad0*/  FMUL.FTZ R245, R6, R245 ;  /* 0x000000f506f57220 */ /* 0x000fe20000410000 */
[----:B------:R-:W-:Y:S02]  /*1ae0*/  HADD2.F32 R244, -RZ, R178.H0_H0 ;  /* 0x200000b2fff47230 */ /* 0x000fe40000004100 */
[----:B------:R-:W-:Y:S01]  /*1af0*/  FADD.FTZ R177, R177, R248 ;  /* 0x000000f8b1b17221 */ /* 0x000fe20000010000 */
[----:B------:R-:W-:Y:S02]  /*1b00*/  HADD2.F32 R243, -RZ, R182.H1_H1 ;  /* 0x300000b6fff37230 */ /* 0x000fe40000004100 */
[----:B------:R-:W-:Y:S01]  /*1b10*/  FFMA.FTZ R176, R249, R248, R176 ;  /* 0x000000f8f9b07223 */ /* 0x000fe200000100b0 */
[----:B------:R-:W-:Y:S01]  /*1b20*/  FADD.FTZ R241, -R239, R241 ;  /* 0x000000f1eff17221 */ /* 0x000fe20000010100 */
[----:B------:R-:W-:Y:S02]  /*1b30*/  HADD2.F32 R178, -RZ, R178.H1_H1 ;  /* 0x300000b2ffb27230 */ /* 0x000fe40000004100 */
[----:B------:R-:W-:Y:S01]  /*1b40*/  FADD.FTZ R72, R72, R244 ;  /* 0x000000f448487221 */ /* 0x000fe20000010000 */
[-C--:B------:R-:W-:Y:S01]  /*1b50*/  FFMA.FTZ R28, R245, R244.reuse, R28 ;  /* 0x000000f4f51c7223 */ /* 0x080fe2000001001c */
[----:B------:R-:W-:Y:S01]  /*1b60*/  FADD.FTZ R243, -R239, R243 ;  /* 0x000000f3eff37221 */ /* 0x000fe20000010100 */
[----:B------:R-:W-:Y:S01]  /*1b70*/  FMUL.FTZ R244, R217, R244 ;  /* 0x000000f4d9f47220 */ /* 0x000fe20000410000 */
[----:B------:R-:W-:Y:S01]  /*1b80*/  FADD.FTZ R177, R177, R246 ;  /* 0x000000f6b1b17221 */ /* 0x000fe20000010000 */
[----:B------:R-:W-:Y:S01]  /*1b90*/  FFMA.FTZ R176, R247, R246, R176 ;  /* 0x000000f6f7b07223 */ /* 0x000fe200000100b0 */
[----:B------:R-:W-:-:S02]  /*1ba0*/  HADD2.F32 R240, -RZ, R179.H0_H0 ;  /* 0x200000b3fff07230 */ /* 0x000fc40000004100 */
[C---:B------:R-:W-:Y:S01]  /*1bb0*/  FMUL.FTZ R241, R6.reuse, R241 ;  /* 0x000000f106f17220 */ /* 0x040fe20000410000 */
[----:B------:R-:W-:Y:S02]  /*1bc0*/  HADD2.F32 R183, -RZ, R183.H1_H1 ;  /* 0x300000b7ffb77230 */ /* 0x000fe40000004100 */
[----:B------:R-:W-:Y:S01]  /*1bd0*/  FMUL.FTZ R243, R6, R243 ;  /* 0x000000f306f37220 */ /* 0x000fe20000410000 */
[----:B------:R-:W-:Y:S01]  /*1be0*/  FMUL.FTZ R242, R216, R178 ;  /* 0x000000b2d8f27220 */ /* 0x000fe20000410000 */
[----:B------:R-:W-:Y:S01]  /*1bf0*/  FADD.FTZ R177, R177, R244 ;  /* 0x000000f4b1b17221 */ /* 0x000fe20000010000 */
[----:B------:R-:W-:Y:S01]  /*1c00*/  FFMA.FTZ R176, R245, R244, R176 ;  /* 0x000000f4f5b07223 */ /* 0x000fe200000100b0 */
[----:B------:R-:W-:Y:S02]  /*1c10*/  HADD2.F32 R179, -RZ, R179.H1_H1 ;  /* 0x300000b3ffb37230 */ /* 0x000fe40000004100 */
[----:B------:R-:W-:Y:S01]  /*1c20*/  FADD.FTZ R74, R74, R240 ;  /* 0x000000f04a4a7221 */ /* 0x000fe20000010000 */
[----:B------:R-:W-:Y:S01]  /*1c30*/  FFMA.FTZ R30, R241, R240, R30 ;  /* 0x000000f0f11e7223 */ /* 0x000fe2000001001e */
[----:B------:R-:W-:Y:S01]  /*1c40*/  FADD.FTZ R239, -R239, R183 ;  /* 0x000000b7efef7221 */ /* 0x000fe20000010100 */
[----:B------:R-:W-:Y:S01]  /*1c50*/  FADD.FTZ R177, R177, R242 ;  /* 0x000000f2b1b17221 */ /* 0x000fe20000010000 */
[----:B------:R-:W-:-:S02]  /*1c60*/  FFMA.FTZ R176, R243, R242, R176 ;  /* 0x000000f2f3b07223 */ /* 0x000fc400000100b0 */
[----:B------:R-:W-:Y:S01]  /*1c70*/  FMUL.FTZ R239, R6, R239 ;  /* 0x000000ef06ef7220 */ /* 0x000fe20000410000 */
        /* <DEDUP_REMOVED lines=8> */
[----:B------:R-:W-:Y:S01]  /*1d00*/  FMUL.FTZ R238, R180, R179 ;  /* 0x000000b3b4ee7220 */ /* 0x000fe20000410000 */
[----:B------:R-:W-:-:S03]  /*1d10*/  FFMA.FTZ R176, R241, R240, R176 ;  /* 0x000000f0f1b07223 */ /* 0x000fc600000100b0 */
[----:B------:R-:W-:Y:S01]  /*1d20*/  FADD.FTZ R217, R177, R238 ;  /* 0x000000eeb1d97221 */ /* 0x000fe20000010000 */
[----:B------:R-:W-:-:S07]  /*1d30*/  FFMA.FTZ R216, R239, R238, R176 ;  /* 0x000000eeefd87223 */ /* 0x000fce00000100b0 */
.L_x_2240:
[----:B------:R-:W-:Y:S05]  /*1d40*/  BSYNC B1 ;  /* 0x0000000000017941 */ /* 0x000fea0003800000 */
.L_x_2239:
        /* <DEDUP_REMOVED lines=19> */
[----:B0----5:R-:W-:Y:S01]  /*1e80*/  FSEL R9, R212, RZ, !P3 ;  /* 0x000000ffd4097208 */ /* 0x021fe20005800000 */
[--C-:B--2---:R-:W-:Y:S02]  /*1e90*/  HADD2.F32 R237, -RZ, R176.reuse.H0_H0 ;  /* 0x200000b0ffed7230 */ /* 0x104fe40000004100 */
[----:B------:R-:W-:Y:S02]  /*1ea0*/  HADD2.F32 R232, -RZ, R176.H1_H1 ;  /* 0x300000b0ffe87230 */ /* 0x000fe40000004100 */
[----:B------:R-:W2:Y:S01]  /*1eb0*/  LDL R176, [R1+0x120] ;  /* 0x0001200001b07983 */ /* 0x000ea20000100800 */
[--C-:B------:R-:W-:Y:S02]  /*1ec0*/  HADD2.F32 R230, -RZ, R177.reuse.H0_H0 ;  /* 0x200000b1ffe67230 */ /* 0x100fe40000004100 */
[----:B------:R-:W-:Y:S02]  /*1ed0*/  HADD2.F32 R228, -RZ, R177.H1_H1 ;  /* 0x300000b1ffe47230 */ /* 0x000fe40000004100 */
[----:B------:R-:W-:-:S02]  /*1ee0*/  HADD2.F32 R226, -RZ, R178.H0_H0 ;  /* 0x200000b2ffe27230 */ /* 0x000fc40000004100 */
[----:B------:R-:W-:Y:S02]  /*1ef0*/  HADD2.F32 R211, -RZ, R178.H1_H1 ;  /* 0x300000b2ffd37230 */ /* 0x000fe40000004100 */
        /* <DEDUP_REMOVED lines=9> */
[----:B------:R-:W-:Y:S01]  /*1f90*/  FADD.FTZ R9, -R9, R179 ;  /* 0x000000b309097221 */ /* 0x000fe20000010100 */
[----:B------:R-:W4:Y:S04]  /*1fa0*/  LDL R178, [R1+0x10c] ;  /* 0x00010c0001b27983 */ /* 0x000f280000100800 */
[----:B------:R-:W4:Y:S01]  /*1fb0*/  LDL R179, [R1+0x110] ;  /* 0x0001100001b37983 */ /* 0x000f220000100800 */
[----:B---3--:R-:W-:-:S02]  /*1fc0*/  HADD2.F32 R233, -RZ, R180.H0_H0 ;  /* 0x200000b4ffe97230 */ /* 0x008fc40000004100 */
[----:B------:R-:W-:Y:S01]  /*1fd0*/  FMUL.FTZ R237, R6, R237 ;  /* 0x000000ed06ed7220 */ /* 0x000fe20000410000 */
[----:B------:R-:W3:Y:S02]  /*1fe0*/  LDL R177, [R1+0x108] ;  /* 0x0001080001b17983 */ /* 0x000ee40000100800 */
[----:B------:R-:W-:Y:S01]  /*1ff0*/  FADD.FTZ R76, R76, R233 ;  /* 0x000000e94c4c7221 */ /* 0x000fe20000010000 */
[-C--:B------:R-:W-:Y:S01]  /*2000*/  FFMA.FTZ R32, R237, R233.reuse, R32 ;  /* 0x000000e9ed207223 */ /* 0x080fe20000010020 */
[----:B--2---:R-:W-:Y:S02]  /*2010*/  FMUL.FTZ R233, R176, R233 ;  /* 0x000000e9b0e97220 */ /* 0x004fe40000410000 */
[----:B------:R-:W2:Y:S01]  /*2020*/  LDL R176, [R1+0x104] ;  /* 0x0001040001b07983 */ /* 0x000ea20000100800 */
[----:B------:R-:W-:Y:S02]  /*2030*/  HADD2.F32 R180, -RZ, R180.H1_H1 ;  /* 0x300000b4ffb47230 */ /* 0x000fe40000004100 */
[----:B------:R-:W-:Y:S01]  /*2040*/  FMUL.FTZ R230, R6, R230 ;  /* 0x000000e606e67220 */ /* 0x000fe20000410000 */
[----:B------:R-:W-:-:S02]  /*2050*/  HADD2.F32 R229, -RZ, R181.H0_H0 ;  /* 0x200000b5ffe57230 */ /* 0x000fc40000004100 */
        /* <DEDUP_REMOVED lines=13> */
[----:B----4-:R-:W-:Y:S01]  /*2130*/  FMUL.FTZ R227, R210, R181 ;  /* 0x000000b5d2e37220 */ /* 0x010fe20000410000 */
        /* <DEDUP_REMOVED lines=18> */
[----:B---3--:R-:W-:Y:S01]  /*2260*/  FMUL.FTZ R8, R177, R8 ;  /* 0x00000008b1087220 */ /* 0x008fe20000410000 */
        /* <DEDUP_REMOVED lines=16> */
[----:B------:R-:W-:-:S07]  /*2370*/  FFMA.FTZ R216, R9, R10, R216 ;  /* 0x0000000a09d87223 */ /* 0x000fce00000100d8 */
.L_x_2242:
[----:B------:R-:W-:Y:S05]  /*2380*/  BSYNC B1 ;  /* 0x0000000000017941 */ /* 0x000fea0003800000 */
.L_x_2241:
        /* <DEDUP_REMOVED lines=19> */
[----:B-----5:R-:W-:Y:S01]  /*24c0*/  FSEL R193, R212, RZ, !P3 ;  /* 0x000000ffd4c17208 */ /* 0x020fe20005800000 */
[--C-:B--2---:R-:W-:Y:S02]  /*24d0*/  HADD2.F32 R235, -RZ, R176.reuse.H0_H0 ;  /* 0x200000b0ffeb7230 */ /* 0x104fe40000004100 */
[----:B------:R-:W-:Y:S02]  /*24e0*/  HADD2.F32 R185, -RZ, R176.H1_H1 ;  /* 0x300000b0ffb97230 */ /* 0x000fe40000004100 */
        /* <DEDUP_REMOVED lines=14> */
[----:B------:R-:W2:Y:S04]  /*25d0*/  LDL R178, [R1+0xec] ;  /* 0x0000ec0001b27983 */ /* 0x000ea80000100800 */
[----:B------:R-:W2:Y:S04]  /*25e0*/  LDL R179, [R1+0xf0] ;  /* 0x0000f00001b37983 */ /* 0x000ea80000100800 */
[----:B------:R-:W2:Y:S04]  /*25f0*/  LDL R177, [R1+0xe8] ;  /* 0x0000e80001b17983 */ /* 0x000ea80000100800 */
[----:B------:R-:W2:Y:S01]  /*2600*/  LDL R176, [R1+0xe4] ;  /* 0x0000e40001b07983 */ /* 0x000ea20000100800 */
[----:B---3--:R-:W-:-:S02]  /*2610*/  HADD2.F32 R222, -RZ, R180.H0_H0 ;  /* 0x200000b4ffde7230 */ /* 0x008fc40000004100 */
[----:B------:R-:W-:Y:S01]  /*2620*/  FMUL.FTZ R235, R6, R235 ;  /* 0x000000eb06eb7220 */ /* 0x000fe20000410000 */
[----:B------:R-:W-:Y:S02]  /*2630*/  HADD2.F32 R180, -RZ, R180.H1_H1 ;  /* 0x300000b4ffb47230 */ /* 0x000fe40000004100 */
[----:B------:R-:W-:Y:S01]  /*2640*/  FADD.FTZ R84, R84, R222 ;  /* 0x000000de54547221 */ /* 0x000fe20000010000 */
[-C--:B------:R-:W-:Y:S01]  /*2650*/  FFMA.FTZ R40, R235, R222.reuse, R40 ;  /* 0x000000deeb287223 */ /* 0x080fe20000010028 */
[----:B------:R-:W-:Y:S01]  /*2660*/  FMUL.FTZ R222, R219, R222 ;  /* 0x000000dedbde7220 */ /* 0x000fe20000410000 */
[--C-:B------:R-:W-:Y:S02]  /*2670*/  HADD2.F32 R218, -RZ, R181.reuse.H0_H0 ;  /* 0x200000b5ffda7230 */ /* 0x100fe40000004100 */
        /* <DEDUP_REMOVED lines=22> */
[--C-:B------:R-:W-:Y:S02]  /*27e0*/  HADD2.F32 R192, -RZ, R183.reuse.H0_H0 ;  /* 0x200000b7ffc07230 */ /* 0x100fe40000004100 */
[C---:B------:R-:W-:Y:S01]  /*27f0*/  FMUL.FTZ R191, R6.reuse, R191 ;  /* 0x000000bf06bf7220 */ /* 0x040fe20000410000 */
[----:B------:R-:W-:Y:S01]  /*2800*/  FMUL.FTZ R189, R6, R189 ;  /* 0x000000bd06bd7220 */ /* 0x000fe20000410000 */
[----:B------:R-:W-:Y:S02]  /*2810*/  HADD2.F32 R183, -RZ, R183.H1_H1 ;  /* 0x300000b7ffb77230 */ /* 0x000fe40000004100 */
[----:B------:R-:W-:Y:S01]  /*2820*/  FADD.FTZ R90, R90, R192 ;  /* 0x000000c05a5a7221 */ /* 0x000fe20000010000 */
[----:B------:R-:W-:Y:S01]  /*2830*/  FFMA.FTZ R46, R191, R192, R46 ;  /* 0x000000c0bf2e7223 */ /* 0x000fe2000001002e */
        /* <DEDUP_REMOVED lines=12> */
[----:B------:R-:W-:-:S04]  /*2900*/  FMUL.FTZ R214, R179, R214 ;  /* 0x000000d6b3d67220 */ /* 0x000fc80000410000 */
        /* <DEDUP_REMOVED lines=10> */
.L_x_2244:
[----:B------:R-:W-:Y:S05]  /*29b0*/  BSYNC B1 ;  /* 0x0000000000017941 */ /* 0x000fea0003800000 */
.L_x_2243:
[----:B------:R-:W-:Y:S04]  /*29c0*/  BSSY B1, `(.L_x_2245) ;  /* 0x0000062000017945 */ /* 0x000fe80003800000 */
[----:B------:R-:W-:Y:S05]  /*29d0*/  @!P1 BRA `(.L_x_2246) ;  /* 0x0000000400809947 */ /* 0x000fea0003800000 */
[----:B------:R-:W0:Y:S01]  /*29e0*/  LDC.64 R178, c[0x0][0x2c8] ;  /* 0x0000b200ffb27b82 */ /* 0x000e220000000a00 */
[----:B------:R-:W-:Y:S01]  /*29f0*/  ISETP.NE.U32.AND P3, PT, RZ, UR14, PT ;  /* 0x0000000eff007c0c */ /* 0x000fe2000bf65070 */
[----:B------:R-:W2:Y:S03]  /*2a00*/  LDL R181, [R1+0xe0] ;  /* 0x0000e00001b57983 */ /* 0x000ea60000100800 */
[----:B------:R-:W-:Y:S01]  /*2a10*/  ISETP.NE.AND.EX P3, PT, RZ, UR15, PT, P3 ;  /* 0x0000000fff007c0c */ /* 0x000fe2000bf65330 */
[----:B------:R-:W3:Y:S02]  /*2a20*/  LDL R180, [R1+0xdc] ;  /* 0x0000dc0001b47983 */ /* 0x000ee40000100800 */
[----:B------:R-:W1:Y:S02]  /*2a30*/  LDC.64 R16, c[0x0][0x2b8] ;  /* 0x0000ae00ff107b82 */ /* 0x000e640000000a00 */
[----:B------:R-:W4:Y:S06]  /*2a40*/  LDL R182, [R1+0xd4] ;  /* 0x0000d40001b67983 */ /* 0x000f2c0000100800 */
[----:B------:R-:W1:Y:S02]  /*2a50*/  LDC.U8 R176, c[0x0][0x2a0] ;  /* 0x0000a800ffb07b82 */ /* 0x000e640000000000 */
[----:B0-----:R-:W-:-:S02]  /*2a60*/  @P3 IMAD.WIDE.U32 R12, R221, 0x10, R178 ;  /* 0x00000010dd0c3825 */ /* 0x001fc400078e00b2 */
[----:B------:R-:W4:Y:S04]  /*2a70*/  LDL R179, [R1+0xd8] ;  /* 0x0000d80001b37983 */ /* 0x000f280000100800 */
[----:B------:R0:W5:Y:S02]  /*2a80*/  @P3 LDG.E.128 R156, desc[UR4][R12.64] ;  /* 0x000000040c9c3981 */ /* 0x000164000c1e1d00 */
[----:B0-----:R-:W0:Y:S01]  /*2a90*/  LDC.64 R12, c[0x0][0x238] ;  /* 0x00008e00ff0c7b82 */ /* 0x001e220000000a00 */
[----:B-1----:R-:W-:Y:S01]  /*2aa0*/  IMAD.WIDE.U32 R16, R213, 0x10, R16 ;  /* 0x00000010d5107825 */ /* 0x002fe200078e0010 */
[----:B------:R-:W-:-:S05]  /*2ab0*/  ISETP.NE.AND P3, PT, R176, RZ, PT ;  /* 0x000000ffb000720c */ /* 0x000fca0003f65270 */
[----:B------:R-:W2:Y:S01]  /*2ac0*/  LDG.E.128 R16, desc[UR4][R16.64] ;  /* 0x0000000410107981 */ /* 0x000ea2000c1e1d00 */
[----:B0-----:R-:W-:-:S06]  /*2ad0*/  IMAD.WIDE.U32 R12, R221, 0x10, R12 ;  /* 0x00000010dd0c7825 */ /* 0x001fcc00078e000c */
[----:B------:R-:W3:Y:S01]  /*2ae0*/  LDG.E.128 R12, desc[UR4][R12.64] ;  /* 0x000000040c0c7981 */ /* 0x000ee2000c1e1d00 */
[----:B-----5:R-:W-:Y:S01]  /*2af0*/  FSEL R23, R212, RZ, !P3 ;  /* 0x000000ffd4177208 */ /* 0x020fe20005800000 */
[----:B--2---:R-:W-:Y:S02]  /*2b00*/  HADD2.F32 R220, -RZ, R16.H0_H0 ;  /* 0x20000010ffdc7230 */ /* 0x004fe40000004100 */
[--C-:B------:R-:W-:Y:S02]  /*2b10*/  HADD2.F32 R178, -RZ, R18.reuse.H0_H0 ;  /* 0x20000012ffb27230 */ /* 0x100fe40000004100 */
[----:B------:R-:W-:Y:S02]  /*2b20*/  HADD2.F32 R176, -RZ, R18.H1_H1 ;  /* 0x30000012ffb07230 */ /* 0x000fe40000004100 */
[----:B------:R-:W2:Y:S01]  /*2b30*/  LDL R18, [R1+0xd0] ;  /* 0x0000d00001127983 */ /* 0x000ea20000100800 */
[----:B------:R-:W-:Y:S01]  /*2b40*/  FADD.FTZ R92, R92, R220 ;  /* 0x000000dc5c5c7221 */ /* 0x000fe20000010000 */
[----:B---3--:R-:W-:-:S02]  /*2b50*/  HADD2.F32 R234, -RZ, R12.H0_H0 ;  /* 0x2000000cffea7230 */ /* 0x008fc40000004100 */
[----:B------:R-:W-:Y:S02]  /*2b60*/  HADD2.F32 R11, -RZ, R12.H1_H1 ;  /* 0x3000000cff0b7230 */ /* 0x000fe40000004100 */
[--C-:B------:R-:W-:Y:S02]  /*2b70*/  HADD2.F32 R12, -RZ, R13.reuse.H0_H0 ;  /* 0x2000000dff0c7230 */ /* 0x100fe40000004100 */
[C---:B------:R-:W-:Y:S01]  /*2b80*/  FADD.FTZ R234, -R23.reuse, R234 ;  /* 0x000000ea17ea7221 */ /* 0x040fe20000010100 */
[----:B------:R-:W-:Y:S02]  /*2b90*/  HADD2.F32 R13, -RZ, R13.H1_H1 ;  /* 0x3000000dff0d7230 */ /* 0x000fe40000004100 */
[----:B------:R-:W-:Y:S01]  /*2ba0*/  FADD.FTZ R11, -R23, R11 ;  /* 0x0000000b170b7221 */ /* 0x000fe20000010100 */
[--C-:B------:R-:W-:Y:S02]  /*2bb0*/  HADD2.F32 R177, -RZ, R14.reuse.H0_H0 ;  /* 0x2000000effb17230 */ /* 0x100fe40000004100 */
[----:B------:R-:W-:Y:S01]  /*2bc0*/  FMUL.FTZ R234, R6, R234 ;  /* 0x000000ea06ea7220 */ /* 0x000fe20000410000 */
[----:B------:R-:W-:-:S02]  /*2bd0*/  HADD2.F32 R20, -RZ, R14.H1_H1 ;  /* 0x3000000eff147230 */ /* 0x000fc40000004100 */
[--C-:B------:R-:W-:Y:S02]  /*2be0*/  HADD2.F32 R21, -RZ, R15.reuse.H0_H0 ;  /* 0x2000000fff157230 */ /* 0x100fe40000004100 */
[C---:B------:R-:W-:Y:S01]  /*2bf0*/  FADD.FTZ R14, -R23.reuse, R13 ;  /* 0x0000000d170e7221 */ /* 0x040fe20000010100 */
[----:B------:R-:W-:Y:S02]  /*2c00*/  HADD2.F32 R15, -RZ, R15.H1_H1 ;  /* 0x3000000fff0f7230 */ /* 0x000fe40000004100 */
[C---:B------:R-:W-:Y:S01]  /*2c10*/  FADD.FTZ R12, -R23.reuse, R12 ;  /* 0x0000000c170c7221 */ /* 0x040fe20000010100 */
[----:B------:R-:W-:Y:S02]  /*2c20*/  HADD2.F32 R13, -RZ, R16.H1_H1 ;  /* 0x30000010ff0d7230 */ /* 0x000fe40000004100 */
[----:B------:R-:W-:Y:S01]  /*2c30*/  FMUL.FTZ R11, R6, R11 ;  /* 0x0000000b060b7220 */ /* 0x000fe20000410000 */
[-C--:B------:R-:W-:Y:S01]  /*2c40*/  FFMA.FTZ R48, R234, R220.reuse, R48 ;  /* 0x000000dcea307223 */ /* 0x080fe20000010030 */
[C---:B------:R-:W-:Y:S01]  /*2c50*/  FADD.FTZ R177, -R23.reuse, R177 ;  /* 0x000000b117b17221 */ /* 0x040fe20000010100 */
[C---:B------:R-:W-:Y:S01]  /*2c60*/  FADD.FTZ R20, -R23.reuse, R20 ;  /* 0x0000001417147221 */ /* 0x040fe20000010100 */
[----:B------:R-:W-:Y:S01]  /*2c70*/  FADD.FTZ R21, -R23, R21 ;  /* 0x0000001517157221 */ /* 0x000fe20000010100 */
[----:B------:R-:W-:Y:S01]  /*2c80*/  FMUL.FTZ R220, R181, R220 ;  /* 0x000000dcb5dc7220 */ /* 0x000fe20000410000 */
[----:B------:R-:W-:Y:S01]  /*2c90*/  FADD.FTZ R23, -R23, R15 ;  /* 0x0000000f17177221 */ /* 0x000fe20000010100 */
[----:B------:R-:W3:Y:S01]  /*2ca0*/  LDL R181, [R1+0xcc] ;  /* 0x0000cc0001b57983 */ /* 0x000ee20000100800 */
[----:B------:R-:W-:-:S02]  /*2cb0*/  HADD2.F32 R15, -RZ, R17.H0_H0 ;  /* 0x20000011ff0f7230 */ /* 0x000fc40000004100 */
[----:B------:R-:W-:Y:S01]  /*2cc0*/  FADD.FTZ R93, R93, R13 ;  /* 0x0000000d5d5d7221 */ /* 0x000fe20000010000 */
[----:B------:R-:W-:Y:S01]  /*2cd0*/  FMUL.FTZ R12, R6, R12 ;  /* 0x0000000c060c7220 */ /* 0x000fe20000410000 */
[-C--:B------:R-:W-:Y:S01]  /*2ce0*/  FFMA.FTZ R49, R11, R13.reuse, R49 ;  /* 0x0000000d0b317223 */ /* 0x080fe20000010031 */
[----:B------:R-:W-:Y:S02]  /*2cf0*/  FMUL.FTZ R13, R180, R13 ;  /* 0x0000000db40d7220 */ /* 0x000fe40000410000 */
[----:B------:R-:W3:Y:S01]  /*2d00*/  LDL R180, [R1+0xc8] ;  /* 0x0000c80001b47983 */ /* 0x000ee20000100800 */
[----:B------:R-:W-:Y:S01]  /*2d10*/  FADD.FTZ R94, R94, R15 ;  /* 0x0000000f5e5e7221 */ /* 0x000fe20000010000 */
[-C--:B------:R-:W-:Y:S01]  /*2d20*/  FFMA.FTZ R50, R12, R15.reuse, R50 ;  /* 0x0000000f0c327223 */ /* 0x080fe20000010032 */
[----:B----4-:R-:W-:Y:S02]  /*2d30*/  FMUL.FTZ R15, R179, R15 ;  /* 0x0000000fb30f7220 */ /* 0x010fe40000410000 */
[----:B------:R-:W4:Y:S01]  /*2d40*/  LDL R179, [R1+0xc4] ;  /* 0x0000c40001b37983 */ /* 0x000f220000100800 */
        /* <DEDUP_REMOVED lines=11> */
[----:B------:R-:W-:Y:S02]  /*2e00*/  FMUL.FTZ R16, R6, R177 ;  /* 0x000000b106107220 */ /* 0x000fe40000410000 */
[----:B------:R-:W-:Y:S01]  /*2e10*/  FADD.FTZ R217, R217, R17 ;  /* 0x00000011d9d97221 */ /* 0x000fe20000010000 */
[----:B------:R-:W-:Y:S01]  /*2e20*/  FFMA.FTZ R216, R14, R17, R216 ;  /* 0x000000110ed87223 */ /* 0x000fe200000100d8 */
[----:B------:R-:W-:-:S02]  /*2e30*/  HADD2.F32 R22, -RZ, R19.H0_H0 ;  /* 0x20000013ff167230 */ /* 0x000fc40000004100 */
[C---:B------:R-:W-:Y:S01]  /*2e40*/  FMUL.FTZ R21, R6.reuse, R21 ;  /* 0x0000001506157220 */ /* 0x040fe20000410000 */
[----:B------:R-:W-:Y:S02]  /*2e50*/  HADD2.F32 R184, -RZ, R19.H1_H1 ;  /* 0x30000013ffb87230 */ /* 0x000fe40000004100 */
        /* <DEDUP_REMOVED lines=15> */
[----:B---3--:R-:W-:-:S04]  /*2f50*/  FMUL.FTZ R20, R181, R176 ;  /* 0x000000b0b5147220 */ /* 0x008fc80000410000 */
[----:B------:R-:W-:Y:S01]  /*2f60*/  FADD.FTZ R217, R217, R20 ;  /* 0x00000014d9d97221 */ /* 0x000fe20000010000 */
[----:B------:R-:W-:Y:S01]  /*2f70*/  FFMA.FTZ R216, R19, R20, R216 ;  /* 0x0000001413d87223 */ /* 0x000fe200000100d8 */
[----:B------:R-:W-:-:S04]  /*2f80*/  FMUL.FTZ R22, R180, R22 ;  /* 0x00000016b4167220 */ /* 0x000fc80000410000 */
[----:B------:R-:W-:Y:S01]  /*2f90*/  FADD.FTZ R217, R217, R22 ;  /* 0x00000016d9d97221 */ /* 0x000fe20000010000 */
[----:B----4-:R-:W-:Y:S01]  /*2fa0*/  FMUL.FTZ R184, R179, R184 ;  /* 0x000000b8b3b87220 */ /* 0x010fe20000410000 */
[----:B------:R-:W-:-:S03]  /*2fb0*/  FFMA.FTZ R216, R21, R22, R216 ;  /* 0x0000001615d87223 */ /* 0x000fc600000100d8 */
[----:B------:R-:W-:Y:S01]  /*2fc0*/  FADD.FTZ R217, R217, R184 ;  /* 0x000000b8d9d97221 */ /* 0x000fe20000010000 */
[----:B------:R-:W-:-:S07]  /*2fd0*/  FFMA.FTZ R216, R23, R184, R216 ;  /* 0x000000b817d87223 */ /* 0x000fce00000100d8 */
.L_x_2246:
[----:B------:R-:W-:Y:S05]  /*2fe0*/  BSYNC B1 ;  /* 0x0000000000017941 */ /* 0x000fea0003800000 */
.L_x_2245:
        /* <DEDUP_REMOVED lines=15> */
[----:B0-----:R-:W-:Y:S02]  /*30e0*/  IMAD.WIDE.U32 R176, R221, 0x10, R176 ;  /* 0x00000010ddb07825 */ /* 0x001fe400078e00b0 */
[----:B------:R-:W2:Y:S04]  /*30f0*/  LDL R221, [R1+0xc0] ;  /* 0x0000c00001dd7983 */ /* 0x000ea80000100800 */
[----:B------:R-:W3:Y:S01]  /*3100*/  LDG.E.128 R176, desc[UR4][R176.64] ;  /* 0x00000004b0b07981 */ /* 0x000ee2000c1e1d00 */
[----:B------:R-:W-:-:S06]  /*3110*/  IMAD.WIDE.U32 R180, R213, 0x10, R180 ;  /* 0x00000010d5b47825 */ /* 0x000fcc00078e00b4 */
[----:B------:R-:W4:Y:S01]  /*3120*/  LDG.E.128 R180, desc[UR4][R180.64] ;  /* 0x00000004b4b47981 */ /* 0x000f22000c1e1d00 */
[----:B-----5:R-:W-:-:S03]  /*3130*/  FSEL R206, R212, RZ, !P3 ;  /* 0x000000ffd4ce7208 */ /* 0x020fc60005800000 */
[----:B------:R-:W2:Y:S01]  /*3140*/  LDL R212, [R1+0xb8] ;  /* 0x0000b80001d47983 */ /* 0x000ea20000100800 */
[--C-:B---3--:R-:W-:Y:S02]  /*3150*/  HADD2.F32 R195, -RZ, R177.reuse.H0_H0 ;  /* 0x200000b1ffc37230 */ /* 0x108fe40000004100 */
[----:B------:R-:W-:Y:S02]  /*3160*/  HADD2.F32 R197, -RZ, R177.H1_H1 ;  /* 0x300000b1ffc57230 */ /* 0x000fe40000004100 */
[----:B------:R-:W3:Y:S01]  /*3170*/  LDL R177, [R1+0xa8] ;  /* 0x0000a80001b17983 */ /* 0x000ee20000100800 */
[--C-:B------:R-:W-:Y:S02]  /*3180*/  HADD2.F32 R236, -RZ, R176.reuse.H0_H0 ;  /* 0x200000b0ffec7230 */ /* 0x100fe40000004100 */
[----:B------:R-:W-:Y:S02]  /*3190*/  HADD2.F32 R223, -RZ, R176.H1_H1 ;  /* 0x300000b0ffdf7230 */ /* 0x000fe40000004100 */
[----:B------:R-:W3:Y:S01]  /*31a0*/  LDL R176, [R1+0xa4] ;  /* 0x0000a40001b07983 */ /* 0x000ee20000100800 */
[----:B------:R-:W-:Y:S01]  /*31b0*/  FADD.FTZ R236, -R206, R236 ;  /* 0x000000ecceec7221 */ /* 0x000fe20000010100 */
[----:B----4-:R-:W-:-:S03]  /*31c0*/  HADD2.F32 R224, -RZ, R180.H0_H0 ;  /* 0x200000b4ffe07230 */ /* 0x010fc60000004100 */
[----:B------:R-:W-:Y:S01]  /*31d0*/  FMUL.FTZ R236, R6, R236 ;  /* 0x000000ec06ec7220 */ /* 0x000fe20000410000 */
[----:B------:R-:W-:Y:S01]  /*31e0*/  FADD.FTZ R195, -R206, R195 ;  /* 0x000000c3cec37221 */ /* 0x000fe20000010100 */
[----:B------:R-:W-:Y:S02]  /*31f0*/  HADD2.F32 R180, -RZ, R180.H1_H1 ;  /* 0x300000b4ffb47230 */ /* 0x000fe40000004100 */
[----:B------:R-:W-:Y:S01]  /*3200*/  FADD.FTZ R64, R64, R224 ;  /* 0x000000e040407221 */ /* 0x000fe20000010000 */
[-C--:B------:R-:W-:Y:S01]  /*3210*/  FFMA.FTZ R164, R236, R224.reuse, R164 ;  /* 0x000000e0eca47223 */ /* 0x080fe200000100a4 */
[----:B------:R-:W-:Y:S01]  /*3220*/  FADD.FTZ R223, -R206, R223 ;  /* 0x000000dfcedf7221 */ /* 0x000fe20000010100 */
[----:B--2---:R-:W-:Y:S01]  /*3230*/  FMUL.FTZ R224, R221, R224 ;  /* 0x000000e0dde07220 */ /* 0x004fe20000410000 */
[----:B------:R-:W-:Y:S02]  /*3240*/  HADD2.F32 R199, -RZ, R178.H0_H0 ;  /* 0x200000b2ffc77230 */ /* 0x000fe40000004100 */
[----:B------:R-:W-:Y:S01]  /*3250*/  FMUL.FTZ R195, R6, R195 ;  /* 0x000000c306c37220 */ /* 0x000fe20000410000 */
[----:B------:R-:W-:-:S02]  /*3260*/  HADD2.F32 R198, -RZ, R181.H0_H0 ;  /* 0x200000b5ffc67230 */ /* 0x000fc40000004100 */
[----:B------:R-:W-:Y:S01]  /*3270*/  FMUL.FTZ R223, R6, R223 ;  /* 0x000000df06df7220 */ /* 0x000fe20000410000 */
[----:B------:R-:W-:Y:S01]  /*3280*/  FMUL.FTZ R196, R196, R180 ;  /* 0x000000b4c4c47220 */ /* 0x000fe20000410000 */
[----:B------:R-:W-:Y:S01]  /*3290*/  FADD.FTZ R217, R217, R224 ;  /* 0x000000e0d9d97221 */ /* 0x000fe20000010000 */
        /* <DEDUP_REMOVED lines=11> */
[----:B------:R-:W-:Y:S02]  /*3350*/  HADD2.F32 R201, -RZ, R182.H0_H0 ;  /* 0x200000b6ffc97230 */ /* 0x000fe40000004100 */
[----:B------:R-:W-:Y:S01]  /*3360*/  FMUL.FTZ R197, R6, R197 ;  /* 0x000000c506c57220 */ /* 0x000fe20000410000 */
[----:B------:R-:W-:Y:S02]  /*3370*/  HADD2.F32 R202, -RZ, R178.H1_H1 ;  /* 0x300000b2ffca7230 */ /* 0x000fe40000004100 */
[----:B------:R-:W-:Y:S01]  /*3380*/  FMUL.FTZ R200, R200, R181 ;  /* 0x000000b5c8c87220 */ /* 0x000fe20000410000 */
[----:B------:R-:W-:Y:S01]  /*3390*/  FADD.FTZ R217, R217, R198 ;  /* 0x000000c6d9d97221 */ /* 0x000fe20000010000 */
[----:B------:R-:W-:Y:S01]  /*33a0*/  FFMA.FTZ R216, R195, R198, R216 ;  /* 0x000000c6c3d87223 */ /* 0x000fe200000100d8 */
[----:B------:R-:W-:Y:S01]  /*33b0*/  FADD.FTZ R204, -R206, R204 ;  /* 0x000000cccecc7221 */ /* 0x000fe20000010100 */
[----:B------:R-:W-:-:S02]  /*33c0*/  HADD2.F32 R182, -RZ, R182.H1_H1 ;  /* 0x300000b6ffb67230 */ /* 0x000fc40000004100 */
[----:B------:R-:W-:Y:S01]  /*33d0*/  FADD.FTZ R168, R168, R201 ;  /* 0x000000c9a8a87221 */ /* 0x000fe20000010000 */
[-C--:B------:R-:W-:Y:S01]  /*33e0*/  FFMA.FTZ R100, R199, R201.reuse, R100 ;  /* 0x000000c9c7647223 */ /* 0x080fe20000010064 */
[----:B------:R-:W-:Y:S01]  /*33f0*/  FADD.FTZ R202, -R206, R202 ;  /* 0x000000caceca7221 */ /* 0x000fe20000010100 */
[----:B------:R-:W-:Y:S01]  /*3400*/  FMUL.FTZ R201, R207, R201 ;  /* 0x000000c9cfc97220 */ /* 0x000fe20000410000 */
[----:B------:R-:W-:Y:S01]  /*3410*/  FADD.FTZ R217, R217, R200 ;  /* 0x000000c8d9d97221 */ /* 0x000fe20000010000 */
[----:B------:R-:W-:Y:S01]  /*3420*/  FFMA.FTZ R216, R197, R200, R216 ;  /* 0x000000c8c5d87223 */ /* 0x000fe200000100d8 */
[----:B------:R-:W-:Y:S02]  /*3430*/  HADD2.F32 R205, -RZ, R183.H0_H0 ;  /* 0x200000b7ffcd7230 */ /* 0x000fe40000004100 */
[C---:B------:R-:W-:Y:S01]  /*3440*/  FMUL.FTZ R204, R6.reuse, R204 ;  /* 0x000000cc06cc7220 */ /* 0x040fe20000410000 */
[----:B------:R-:W-:Y:S02]  /*3450*/  HADD2.F32 R179, -RZ, R179.H1_H1 ;  /* 0x300000b3ffb37230 */ /* 0x000fe40000004100 */
[----:B------:R-:W-:Y:S01]  /*3460*/  FMUL.FTZ R202, R6, R202 ;  /* 0x000000ca06ca7220 */ /* 0x000fe20000410000 */
        /* <DEDUP_REMOVED lines=20> */
[----:B------:R-:W-:Y:S01]  /*35b0*/  FMUL.FTZ R207, R176, R183 ;  /* 0x000000b7b0cf7220 */ /* 0x000fe20000410000 */
[----:B------:R-:W-:-:S03]  /*35c0*/  FFMA.FTZ R216, R204, R205, R216 ;  /* 0x000000cdccd87223 */ /* 0x000fc600000100d8 */
[----:B------:R-:W-:Y:S01]  /*35d0*/  FADD.FTZ R217, R217, R207 ;  /* 0x000000cfd9d97221 */ /* 0x000fe20000010000 */
[----:B------:R-:W-:-:S07]  /*35e0*/  FFMA.FTZ R216, R206, R207, R216 ;  /* 0x000000cfced87223 */ /* 0x000fce00000100d8 */
.L_x_2238:
[----:B------:R-:W-:Y:S05]  /*35f0*/  BSYNC B0 ;  /* 0x0000000000007941 */ /* 0x000fea0003800000 */
.L_x_2224:
        /* <DEDUP_REMOVED lines=29> */
.L_x_2407:
        /* <DEDUP_REMOVED lines=9> */
[----:B--2---:R-:W-:-:S04]  /*3860*/  LEA R181, R180, R181, 0x18 ;  /* 0x000000b5b4b57211 */ /* 0x004fc800078ec0ff */
[-C--:B------:R-:W-:Y:S02]  /*3870*/  @!P3 LEA R179, R179, R181.reuse, 0x3 ;  /* 0x000000b5b3b3b211 */ /* 0x080fe400078e18ff */
[----:B------:R-:W-:-:S03]  /*3880*/  LEA R181, R178, R181, 0x3 ;  /* 0x000000b5b2b57211 */ /* 0x000fc600078e18ff */
        /* <DEDUP_REMOVED lines=27> */
.L_x_2251:
[----:B------:R-:W-:Y:S05]  /*3a40*/  BSYNC B1 ;  /* 0x0000000000017941 */ /* 0x000fea0003800000 */
.L_x_2250:
        /* <DEDUP_REMOVED lines=9> */
.L_x_2253:
        /* <DEDUP_REMOVED lines=9> */
[----:B------:R-:W-:-:S05]  /*3b70*/  @P4 HADD2.F32 R176, -RZ, R144.H0_H0 ;  /* 0x20000090ffb04230 */ /* 0x000fca0000004100 */
[----:B------:R-:W-:-:S07]  /*3b80*/  @P4 FADD.FTZ R177, R177, R176 ;  /* 0x000000b0b1b14221 */ /* 0x000fce0000010000 */
.L_x_2254:
[----:B------:R-:W-:Y:S05]  /*3b90*/  BSYNC B1 ;  /* 0x0000000000017941 */ /* 0x000fea0003800000 */
.L_x_2252:
[----:B------:R-:W2:Y:S01]  /*3ba0*/  LDL R181, [R1+0xa0] ;  /* 0x0000a00001b57983 */ /* 0x000ea20000100800 */
[----:B------:R-:W-:Y:S01]  /*3bb0*/  ISETP.NE.U32.AND P5, PT, RZ, UR10, PT ;  /* 0x0000000aff007c0c */ /* 0x000fe2000bfa5070 */
[----:B------:R-:W-:Y:S03]  /*3bc0*/  BSSY B1, `(.L_x_2255) ;  /* 0x0000018000017945 */ /* 0x000fe60003800000 */
[----:B------:R-:W-:-:S13]  /*3bd0*/  ISETP.NE.AND.EX P5, PT, RZ, UR11, PT, P5 ;  /* 0x0000000bff007c0c */ /* 0x000fda000bfa5350 */
[----:B------:R-:W-:-:S04]  /*3be0*/  @P5 F2FP.F16.F32.PACK_AB R176, RZ, R177 ;  /* 0x000000b1ffb0523e */ /* 0x000fc800000000ff */
[----:B------:R-:W-:Y:S02]  /*3bf0*/  @P5 PRMT R56, R176, 0x7610, R56 ;  /* 0x00007610b0385816 */ /* 0x000fe40000000038 */
[----:B------:R-:W0:Y:S02]  /*3c00*/  @P3 LDC R176, c[0x0][0x29c] ;  /* 0x0000a700ffb03b82 */ /* 0x000e240000000800 */
[----:B0-----:R-:W-:Y:S01]  /*3c10*/  @P3 FMUL.FTZ R176, R177, R176 ;  /* 0x000000b0b1b03220 */ /* 0x001fe20000410000 */
[----:B-----5:R-:W-:-:S05]  /*3c20*/  @P3 HADD2.F32 R177, -RZ, R172.H0_H0 ;  /* 0x200000acffb13230 */ /* 0x020fca0000004100 */
[----:B------:R-:W-:Y:S01]  /*3c30*/  @P3 FFMA.FTZ R104, R176, R177, R104 ;  /* 0x000000b1b0683223 */ /* 0x000fe20000010068 */
[----:B--2---:R-:W-:-:S05]  /*3c40*/  @P3 FMUL.FTZ R176, R181, R176 ;  /* 0x000000b0b5b03220 */ /* 0x004fca0000410000 */
[----:B------:R-:W-:-:S04]  /*3c50*/  @P3 F2FP.F16.F32.PACK_AB R176, RZ, R176 ;  /* 0x000000b0ffb0323e */ /* 0x000fc800000000ff */
[----:B------:R-:W-:Y:S01]  /*3c60*/  @P3 PRMT R60, R176, 0x7610, R60 ;  /* 0x00007610b03c3816 */ /* 0x000fe2000000003c */
[----:B------:R-:W-:Y:S06]  /*3c70*/  @P2 BRA `(.L_x_2256) ;  /* 0x0000000000102947 */ /* 0x000fec0003800000 */
[----:B------:R-:W-:Y:S01]  /*3c80*/  HFMA2.MMA R177, -RZ, RZ, 0, 0 ;  /* 0x00000000ffb17435 */ /* 0x000fe200000001ff */
[----:B------:R-:W-:Y:S10]  /*3c90*/  @!P4 BRA `(.L_x_2257) ;  /* 0x000000000028c947 */ /* 0x000ff40003800000 */
[----:B------:R-:W-:Y:S01]  /*3ca0*/  HADD2.F32 R177, -RZ, R144.H1_H1 ;  /* 0x30000090ffb17230 */ /* 0x000fe20000004100 */
[----:B------:R-:W-:Y:S06]  /*3cb0*/  BRA `(.L_x_2257) ;  /* 0x0000000000207947 */ /* 0x000fec0003800000 */
.L_x_2256:
[----:B------:R-:W0:Y:S02]  /*3cc0*/  LDC.U8 R176, c[0x0][0x2a0] ;  /* 0x0000a800ffb07b82 */ /* 0x000e240000000000 */
[----:B0-----:R-:W-:-:S04]  /*3cd0*/  ISETP.NE.AND P6, PT, R176, RZ, PT ;  /* 0x000000ffb000720c */ /* 0x001fc80003fc5270 */
[----:B------:R-:W-:-:S05]  /*3ce0*/  FSEL R176, R179, RZ, !P6 ;  /* 0x000000ffb3b07208 */ /* 0x000fca0007000000 */
[----:B------:R-:W-:-:S04]  /*3cf0*/  FFMA.FTZ R176, R251, R180, R176 ;  /* 0x000000b4fbb07223 */ /* 0x000fc800000100b0 */
[----:B------:R-:W-:-:S04]  /*3d00*/  FADD.FTZ R176, R250, -R176 ;  /* 0x800000b0fab07221 */ /* 0x000fc80000010000 */
[----:B------:R-:W-:Y:S01]  /*3d10*/  FMUL.FTZ R177, R6, R176 ;  /* 0x000000b006b17220 */ /* 0x000fe20000410000 */
[----:B------:R-:W-:-:S05]  /*3d20*/  @P4 HADD2.F32 R176, -RZ, R144.H1_H1 ;  /* 0x30000090ffb04230 */ /* 0x000fca0000004100 */
[----:B------:R-:W-:-:S07]  /*3d30*/  @P4 FADD.FTZ R177, R177, R176 ;  /* 0x000000b0b1b14221 */ /* 0x000fce0000010000 */
.L_x_2257:
[----:B------:R-:W-:Y:S05]  /*3d40*/  BSYNC B1 ;  /* 0x0000000000017941 */ /* 0x000fea0003800000 */
.L_x_2255:
[----:B------:R-:W2:Y:S01]  /*3d50*/  LDL R181, [R1+0x9c] ;  /* 0x00009c0001b57983 */ /* 0x000ea20000100800 */
[----:B------:R-:W-:Y:S01]  /*3d60*/  @P5 F2FP.F16.F32.PACK_AB R176, RZ, R177 ;  /* 0x000000b1ffb0523e */ /* 0x000fe200000000ff */
[----:B------:R-:W-:Y:S03]  /*3d70*/  BSSY B1, `(.L_x_2258) ;  /* 0x0000016000017945 */ /* 0x000fe60003800000 */
[----:B------:R-:W-:Y:S02]  /*3d80*/  @P5 PRMT R56, R56, 0x5410, R176 ;  /* 0x0000541038385816 */ /* 0x000fe400000000b0 */
[----:B------:R-:W0:Y:S02]  /*3d90*/  @P3 LDC R176, c[0x0][0x29c] ;  /* 0x0000a700ffb03b82 */ /* 0x000e240000000800 */
[----:B0-----:R-:W-:Y:S01]  /*3da0*/  @P3 FMUL.FTZ R176, R177, R176 ;  /* 0x000000b0b1b03220 */ /* 0x001fe20000410000 */
[----:B------:R-:W-:-:S05]  /*3db0*/  @P3 HADD2.F32 R177, -RZ, R172.H1_H1 ;  /* 0x300000acffb13230 */ /* 0x000fca0000004100 */
[----:B------:R-:W-:Y:S01]  /*3dc0*/  @P3 FFMA.FTZ R105, R176, R177, R105 ;  /* 0x000000b1b0693223 */ /* 0x000fe20000010069 */
[----:B--2---:R-:W-:-:S05]  /*3dd0*/  @P3 FMUL.FTZ R176, R181, R176 ;  /* 0x000000b0b5b03220 */ /* 0x004fca0000410000 */
[----:B------:R-:W-:-:S04]  /*3de0*/  @P3 F2FP.F16.F32.PACK_AB R176, RZ, R176 ;  /* 0x000000b0ffb0323e */ /* 0x000fc800000000ff */
[----:B------:R-:W-:Y:S01]  /*3df0*/  @P3 PRMT R60, R60, 0x5410, R176 ;  /* 0x000054103c3c3816 */ /* 0x000fe200000000b0 */
[----:B------:R-:W-:Y:S06]  /*3e00*/  @P2 BRA `(.L_x_2259) ;  /* 0x0000000000102947 */ /* 0x000fec0003800000 */
[----:B------:R-:W-:Y:S01]  /*3e10*/  MOV R177, RZ ;  /* 0x000000ff00b17202 */ /* 0x000fe20000000f00 */
[----:B------:R-:W-:Y:S06]  /*3e20*/  @!P4 BRA `(.L_x_2260) ;  /* 0x000000000028c947 */ /* 0x000fec0003800000 */
[----:B------:R-:W-:Y:S01]  /*3e30*/  HADD2.F32 R177, -RZ, R145.H0_H0 ;  /* 0x20000091ffb17230 */ /* 0x000fe20000004100 */
[----:B------:R-:W-:Y:S06]  /*3e40*/  BRA `(.L_x_2260) ;  /* 0x0000000000207947 */ /* 0x000fec0003800000 */
.L_x_2259:
[----:B------:R-:W0:Y:S02]  /*3e50*/  LDC.U8 R176, c[0x0][0x2a0] ;  /* 0x0000a800ffb07b82 */ /* 0x000e240000000000 */
[----:B0-----:R-:W-:-:S04]  /*3e60*/  ISETP.NE.AND P6, PT, R176, RZ, PT ;  /* 0x000000ffb000720c */ /* 0x001fc80003fc5270 */
[----:B------:R-:W-:-:S05]  /*3e70*/  FSEL R176, R179, RZ, !P6 ;  /* 0x000000ffb3b07208 */ /* 0x000fca0007000000 */
[----:B------:R-:W-:-:S04]  /*3e80*/  FFMA.FTZ R176, R249, R180, R176 ;  /* 0x000000b4f9b07223 */ /* 0x000fc800000100b0 */
[----:B------:R-:W-:-:S04]  /*3e90*/  FADD.FTZ R176, R248, -R176 ;  /* 0x800000b0f8b07221 */ /* 0x000fc80000010000 */
[----:B------:R-:W-:Y:S01]  /*3ea0*/  FMUL.FTZ R177, R6, R176 ;  /* 0x000000b006b17220 */ /* 0x000fe20000410000 */
[----:B------:R-:W-:-:S05]  /*3eb0*/  @P4 HADD2.F32 R176, -RZ, R145.H0_H0 ;  /* 0x20000091ffb04230 */ /* 0x000fca0000004100 */
[----:B------:R-:W-:-:S07]  /*3ec0*/  @P4 FADD.FTZ R177, R177, R176 ;  /* 0x000000b0b1b14221 */ /* 0x000fce0000010000 */
.L_x_2260:
[----:B------:R-:W-:Y:S05]  /*3ed0*/  BSYNC B1 ;  /* 0x0000000000017941 */ /* 0x000fea0003800000 */
.L_x_2258:
[----:B------:R-:W2:Y:S01]  /*3ee0*/  LDL R181, [R1+0x98] ;  /* 0x0000980001b57983 */ /* 0x000ea20000100800 */
[----:B------:R-:W-:Y:S01]  /*3ef0*/  @P5 F2FP.F16.F32.PACK_AB R176, RZ, R177 ;  /* 0x000000b1ffb0523e */ /* 0x000fe200000000ff */
[----:B------:R-:W-:Y:S03]  /*3f00*/  BSSY B1, `(.L_x_2261) ;  /* 0x0000016000017945 */ /* 0x000fe60003800000 */
[----:B------:R-:W-:Y:S02]  /*3f10*/  @P5 PRMT R57, R176, 0x7610, R57 ;  /* 0x00007610b0395816 */ /* 0x000fe40000000039 */
[----:B------:R-:W0:Y:S02]  /*3f20*/  @P3 LDC R176, c[0x0][0x29c] ;  /* 0x0000a700ffb03b82 */ /* 0x000e240000000800 */
[----:B0-----:R-:W-:Y:S01]  /*3f30*/  @P3 FMUL.FTZ R176, R177, R176 ;  /* 0x000000b0b1b03220 */ /* 0x001fe20000410000 */
[----:B------:R-:W-:-:S05]  /*3f40*/  @P3 HADD2.F32 R177, -RZ, R173.H0_H0 ;  /* 0x200000adffb13230 */ /* 0x000fca0000004100 */
        /* <DEDUP_REMOVED lines=9> */
.L_x_2262:
        /* <DEDUP_REMOVED lines=8> */
.L_x_2263:
[----:B------:R-:W-:Y:S05]  /*4060*/  BSYNC B1 ;  /* 0x0000000000017941 */ /* 0x000fea0003800000 */
.L_x_2261:
        /* <DEDUP_REMOVED lines=16> */
.L_x_2265:
        /* <DEDUP_REMOVED lines=8> */
.L_x_2266:
[----:B------:R-:W-:Y:S05]  /*41f0*/  BSYNC B1 ;  /* 0x0000000000017941 */ /* 0x000fea0003800000 */
.L_x_2264:
        /* <DEDUP_REMOVED lines=16> */
.L_x_2268:
        /* <DEDUP_REMOVED lines=8> */
.L_x_2269:
[----:B------:R-:W-:Y:S05]  /*4380*/  BSYNC B1 ;  /* 0x0000000000017941 */ /* 0x000fea0003800000 */
.L_x_2267:
        /* <DEDUP_REMOVED lines=16> */
.L_x_2271:
        /* <DEDUP_REMOVED lines=8> */
.L_x_2272:
[----:B------:R-:W-:Y:S05]  /*4510*/  BSYNC B1 ;  /* 0x0000000000017941 */ /* 0x000fea0003800000 */
.L_x_2270:
        /* <DEDUP_REMOVED lines=16> */
.L_x_2274:
        /* <DEDUP_REMOVED lines=8> */
.L_x_2275:
[----:B------:R-:W-:Y:S05]  /*46a0*/  BSYNC B1 ;  /* 0x0000000000017941 */ /* 0x000fea0003800000 */
.L_x_2273:
[----:B------:R-:W2:Y:S01]  /*46b0*/  LDL R182, [R1+0x84] ;  /* 0x0000840001b67983 */ /* 0x000ea20000100800 */
[----:B------:R-:W-:-:S04]  /*46c0*/  @P5 F2FP.F16.F32.PACK_AB R176, RZ, R181 ;  /* 0x000000b5ffb0523e */ /* 0x000fc800000000ff */
[----:B------:R-:W-:Y:S02]  /*46d0*/  @P5 PRMT R59, R59, 0x5410, R176 ;  /* 0x000054103b3b5816 */ /* 0x000fe400000000b0 */
[----:B------:R-:W0:Y:S02]  /*46e0*/  @P3 LDC R176, c[0x0][0x29c] ;  /* 0x0000a700ffb03b82 */ /* 0x000e240000000800 */
[----:B0-----:R-:W-:Y:S01]  /*46f0*/  @P3 FMUL.FTZ R181, R181, R176 ;  /* 0x000000b0b5b53220 */ /* 0x001fe20000410000 */
[----:B------:R-:W-:-:S05]  /*4700*/  @P3 HADD2.F32 R176, -RZ, R175.H1_H1 ;  /* 0x300000afffb03230 */ /* 0x000fca0000004100 */
[----:B------:R-:W-:Y:S02]  /*4710*/  @P3 FFMA.FTZ R111, R181, R176, R111 ;  /* 0x000000b0b56f3223 */ /* 0x000fe4000001006f */
[----:B------:R-:W0:Y:S02]  /*4720*/  @P5 LDC.64 R176, c[0x0][0x308] ;  /* 0x0000c200ffb05b82 */ /* 0x000e240000000a00 */
[C---:B0-----:R-:W-:Y:S01]  /*4730*/  @P5 IMAD.WIDE.U32 R176, R7.reuse, 0x10, R176 ;  /* 0x0000001007b05825 */ /* 0x041fe200078e00b0 */
[----:B------:R-:W-:-:S04]  /*4740*/  IADD3 R7, R7, 0x80, RZ ;  /* 0x0000008007077810 */ /* 0x000fc80007ffe0ff */
[----:B------:R2:W-:Y:S02]  /*4750*/  @P5 STG.E.128 desc[UR4][R176.64], R56 ;  /* 0x00000038b0005986 */ /* 0x0005e4000c101d04 */
[----:B--2---:R-:W-:-:S05]  /*4760*/  @P3 FMUL.FTZ R176, R182, R181 ;  /* 0x000000b5b6b03220 */ /* 0x004fca0000410000 */
[----:B------:R-:W-:-:S04]  /*4770*/  @P3 F2FP.F16.F32.PACK_AB R176, RZ, R176 ;  /* 0x000000b0ffb0323e */ /* 0x000fc800000000ff */
[----:B------:R-:W-:Y:S02]  /*4780*/  @P3 PRMT R63, R63, 0x5410, R176 ;  /* 0x000054103f3f3816 */ /* 0x000fe400000000b0 */
[----:B------:R-:W0:Y:S02]  /*4790*/  @P3 LDC.64 R176, c[0x0][0x2f8] ;  /* 0x0000be00ffb03b82 */ /* 0x000e240000000a00 */
[C---:B0-----:R-:W-:Y:S01]  /*47a0*/  @P3 IMAD.WIDE.U32 R176, R178.reuse, 0x10, R176 ;  /* 0x00000010b2b03825 */ /* 0x041fe200078e00b0 */
[----:B------:R-:W-:-:S04]  /*47b0*/  IADD3 R178, R178, 0x80, RZ ;  /* 0x00000080b2b27810 */ /* 0x000fc80007ffe0ff */
[----:B------:R0:W-:Y:S03]  /*47c0*/  @P3 STG.E.128 desc[UR4][R176.64], R60 ;  /* 0x0000003cb0003986 */ /* 0x0001e6000c101d04 */
.L_x_2249:
[----:B------:R-:W-:Y:S05]  /*47d0*/  BSYNC B0 ;  /* 0x0000000000007941 */ /* 0x000fea0003800000 */
.L_x_2248:
        /* <DEDUP_REMOVED lines=8> */
.L_x_2279:
[----:B------:R-:W-:Y:S05]  /*4860*/  BSYNC B1 ;  /* 0x0000000000017941 */ /* 0x000fea0003800000 */
.L_x_2278:
        /* <DEDUP_REMOVED lines=9> */
.L_x_2281:
        /* <DEDUP_REMOVED lines=11> */
.L_x_2282:
[----:B------:R-:W-:Y:S05]  /*49b0*/  BSYNC B1 ;  /* 0x0000000000017941 */ /* 0x000fea0003800000 */
.L_x_2280:
        /* <DEDUP_REMOVED lines=9> */
[-C--:B------:R-:W-:Y:S01]  /*4a50*/  @P3 FFMA.FTZ R112, R177, R176.reuse, R112 ;  /* 0x000000b0b1703223 */ /* 0x080fe20000010070 */
        /* <DEDUP_REMOVED lines=8> */
.L_x_2284:
        /* <DEDUP_REMOVED lines=8> */
.L_x_2285:
[----:B------:R-:W-:Y:S05]  /*4b60*/  BSYNC B1 ;  /* 0x0000000000017941 */ /* 0x000fea0003800000 */
.L_x_2283:
[----:B------:R-:W2:Y:S01]  /*4b70*/  LDL R181, [R1+0x7c] ;  /* 0x00007c0001b57983 */ /* 0x000ea20000100800 */
[----:B------:R-:W-:Y:S01]  /*4b80*/  @P5 F2FP.F16.F32.PACK_AB R176, RZ, R177 ;  /* 0x000000b1ffb0523e */ /* 0x000fe200000000ff */
[----:B------:R-:W-:Y:S03]  /*4b90*/  BSSY B1, `(.L_x_2286) ;  /* 0x0000016000017945 */ /* 0x000fe60003800000 */
[----:B------:R-:W-:Y:S02]  /*4ba0*/  @P5 PRMT R56, R56, 0x5410, R176 ;  /* 0x0000541038385816 */ /* 0x000fe400000000b0 */
[----:B------:R-:W0:Y:S02]  /*4bb0*/  @P3 LDC R176, c[0x0][0x29c] ;  /* 0x0000a700ffb03b82 */ /* 0x000e240000000800 */
[----:B0-----:R-:W-:Y:S01]  /*4bc0*/  @P3 FMUL.FTZ R176, R177, R176 ;  /* 0x000000b0b1b03220 */ /* 0x001fe20000410000 */
[----:B------:R-:W-:-:S05]  /*4bd0*/  @P3 HADD2.F32 R177, -RZ, R172.H1_H1 ;  /* 0x300000acffb13230 */ /* 0x000fca0000004100 */
[-C--:B------:R-:W-:Y:S01]  /*4be0*/  @P3 FFMA.FTZ R113, R177, R176.reuse, R113 ;  /* 0x000000b0b1713223 */ /* 0x080fe20000010071 */
        /* <DEDUP_REMOVED lines=8> */
.L_x_2287:
        /* <DEDUP_REMOVED lines=8> */
.L_x_2288:
[----:B------:R-:W-:Y:S05]  /*4cf0*/  BSYNC B1 ;  /* 0x0000000000017941 */ /* 0x000fea0003800000 */
.L_x_2286:
[----:B------:R-:W2:Y:S01]  /*4d00*/  LDL R181, [R1+0x78] ;  /* 0x0000780001b57983 */ /* 0x000ea20000100800 */
[----:B------:R-:W-:Y:S01]  /*4d10*/  @P5 F2FP.F16.F32.PACK_AB R176, RZ, R177 ;  /* 0x000000b1ffb0523e */ /* 0x000fe200000000ff */
[----:B------:R-:W-:Y:S03]  /*4d20*/  BSSY B1, `(.L_x_2289) ;  /* 0x0000016000017945 */ /* 0x000fe60003800000 */
[----:B------:R-:W-:Y:S02]  /*4d30*/  @P5 PRMT R57, R176, 0x7610, R57 ;  /* 0x00007610b0395816 */ /* 0x000fe40000000039 */
[----:B------:R-:W0:Y:S02]  /*4d40*/  @P3 LDC R176, c[0x0][0x29c] ;  /* 0x0000a700ffb03b82 */ /* 0x000e240000000800 */
[----:B0-----:R-:W-:Y:S01]  /*4d50*/  @P3 FMUL.FTZ R176, R177, R176 ;  /* 0x000000b0b1b03220 */ /* 0x001fe20000410000 */
[----:B------:R-:W-:-:S05]  /*4d60*/  @P3 HADD2.F32 R177, -RZ, R173.H0_H0 ;  /* 0x200000adffb13230 */ /* 0x000fca0000004100 */
        /* <DEDUP_REMOVED lines=9> */
.L_x_2290:
        /* <DEDUP_REMOVED lines=8> */
.L_x_2291:
[----:B------:R-:W-:Y:S05]  /*4e80*/  BSYNC B1 ;  /* 0x0000000000017941 */ /* 0x000fea0003800000 */
.L_x_2289:
        /* <DEDUP_REMOVED lines=16> */
.L_x_2293:
        /* <DEDUP_REMOVED lines=8> */
.L_x_2294:
[----:B------:R-:W-:Y:S05]  /*5010*/  BSYNC B1 ;  /* 0x0000000000017941 */ /* 0x000fea0003800000 */
.L_x_2292:
        /* <DEDUP_REMOVED lines=16> */
.L_x_2296:
        /* <DEDUP_REMOVED lines=8> */
.L_x_2297:
[----:B------:R-:W-:Y:S05]  /*51a0*/  BSYNC B1 ;  /* 0x0000000000017941 */ /* 0x000fea0003800000 */
.L_x_2295:
        /* <DEDUP_REMOVED lines=16> */
.L_x_2299:
        /* <DEDUP_REMOVED lines=8> */
.L_x_2300:
[----:B------:R-:W-:Y:S05]  /*5330*/  BSYNC B1 ;  /* 0x0000000000017941 */ /* 0x000fea0003800000 */
.L_x_2298:
        /* <DEDUP_REMOVED lines=16> */
.L_x_2302:
        /* <DEDUP_REMOVED lines=8> */
.L_x_2303:
[----:B------:R-:W-:Y:S05]  /*54c0*/  BSYNC B1 ;  /* 0x0000000000017941 */ /* 0x000fea0003800000 */
.L_x_2301:
[----:B------:R-:W2:Y:S01]  /*54d0*/  LDL R181, [R1+0x64] ;  /* 0x0000640001b57983 */ /* 0x000ea20000100800 */
[----:B------:R-:W-:-:S04]  /*54e0*/  @P5 F2FP.F16.F32.PACK_AB R176, RZ, R177 ;  /* 0x000000b1ffb0523e */ /* 0x000fc800000000ff */
[----:B------:R-:W-:Y:S02]  /*54f0*/  @P5 PRMT R59, R59, 0x5410, R176 ;  /* 0x000054103b3b5816 */ /* 0x000fe400000000b0 */
[----:B------:R-:W0:Y:S02]  /*5500*/  @P3 LDC R176, c[0x0][0x29c] ;  /* 0x0000a700ffb03b82 */ /* 0x000e240000000800 */
[----:B0-----:R-:W-:Y:S01]  /*5510*/  @P3 FMUL.FTZ R176, R177, R176 ;  /* 0x000000b0b1b03220 */ /* 0x001fe20000410000 */
[----:B------:R-:W-:-:S05]  /*5520*/  @P3 HADD2.F32 R177, -RZ, R175.H1_H1 ;  /* 0x300000afffb13230 */ /* 0x000fca0000004100 */
[-C--:B------:R-:W-:Y:S01]  /*5530*/  @P3 FFMA.FTZ R119, R177, R176.reuse, R119 ;  /* 0x000000b0b1773223 */ /* 0x080fe20000010077 */
[----:B--2---:R-:W-:-:S05]  /*5540*/  @P3 FMUL.FTZ R176, R181, R176 ;  /* 0x000000b0b5b03220 */ /* 0x004fca0000410000 */
[----:B------:R-:W-:-:S04]  /*5550*/  @P3 F2FP.F16.F32.PACK_AB R176, RZ, R176 ;  /* 0x000000b0ffb0323e */ /* 0x000fc800000000ff */
        /* <DEDUP_REMOVED lines=9> */
.L_x_2277:
[----:B------:R-:W-:Y:S05]  /*55f0*/  BSYNC B0 ;  /* 0x0000000000007941 */ /* 0x000fea0003800000 */
.L_x_2276:
[----:B------:R-:W-:Y:S04]  /*5600*/  BSSY B0, `(.L_x_2304) ;  /* 0x00000e0000007945 */ /* 0x000fe80003800000 */
[----:B------:R-:W-:Y:S05]  /*5610*/  @!P0 BRA `(.L_x_2305) ;  /* 0x0000000c00788947 */ /* 0x000fea0003800000 */
[----:B------:R-:W-:Y:S04]  /*5620*/  BSSY B1, `(.L_x_2306) ;  /* 0x0000005000017945 */ /* 0x000fe80003800000 */
[----:B------:R-:W-:Y:S05]  /*5630*/  @!P3 BRA `(.L_x_2307) ;  /* 0x00000000000cb947 */ /* 0x000fea0003800000 */
[----:B------:R-:W2:Y:S02]  /*5640*/  LDC.64 R172, c[0x0][0x220] ;  /* 0x00008800ffac7b82 */ /* 0x000ea40000000a00 */
[----:B--2---:R-:W-:-:S06]  /*5650*/  IMAD.WIDE.U32 R172, R178, 0x10, R172 ;  /* 0x00000010b2ac7825 */ /* 0x004fcc00078e00ac */
[----:B------:R-:W5:Y:S02]  /*5660*/  LDG.E.128 R172, desc[UR4][R172.64] ;  /* 0x00000004acac7981 */ /* 0x000f64000c1e1d00 */
.L_x_2307:
[----:B------:R-:W-:Y:S05]  /*5670*/  BSYNC B1 ;  /* 0x0000000000017941 */ /* 0x000fea0003800000 */
.L_x_2306:
        /* <DEDUP_REMOVED lines=9> */
.L_x_2309:
        /* <DEDUP_REMOVED lines=11> */
.L_x_2310:
[----:B------:R-:W-:Y:S05]  /*57c0*/  BSYNC B1 ;  /* 0x0000000000017941 */ /* 0x000fea0003800000 */
.L_x_2308:
        /* <DEDUP_REMOVED lines=18> */
.L_x_2312:
        /* <DEDUP_REMOVED lines=8> */
.L_x_2313:
[----:B------:R-:W-:Y:S05]  /*5970*/  BSYNC B1 ;  /* 0x0000000000017941 */ /* 0x000fea0003800000 */
.L_x_2311:
        /* <DEDUP_REMOVED lines=16> */
.L_x_2315:
        /* <DEDUP_REMOVED lines=8> */
.L_x_2316:
[----:B------:R-:W-:Y:S05]  /*5b00*/  BSYNC B1 ;  /* 0x0000000000017941 */ /* 0x000fea0003800000 */
.L_x_2314:
        /* <DEDUP_REMOVED lines=16> */
.L_x_2318:
        /* <DEDUP_REMOVED lines=8> */
.L_x_2319:
[----:B------:R-:W-:Y:S05]  /*5c90*/  BSYNC B1 ;  /* 0x0000000000017941 */ /* 0x000fea0003800000 */
.L_x_2317:
        /* <DEDUP_REMOVED lines=16> */
.L_x_2321:
        /* <DEDUP_REMOVED lines=8> */
.L_x_2322:
[----:B------:R-:W-:Y:S05]  /*5e20*/  BSYNC B1 ;  /* 0x0000000000017941 */ /* 0x000fea0003800000 */
.L_x_2320:
        /* <DEDUP_REMOVED lines=16> */
.L_x_2324:
        /* <DEDUP_REMOVED lines=8> */
.L_x_2325:
[----:B------:R-:W-:Y:S05]  /*5fb0*/  BSYNC B1 ;  /* 0x0000000000017941 */ /* 0x000fea0003800000 */
.L_x_2323:
        /* <DEDUP_REMOVED lines=16> */
.L_x_2327:
        /* <DEDUP_REMOVED lines=8> */
.L_x_2328:
[----:B------:R-:W-:Y:S05]  /*6140*/  BSYNC B1 ;  /* 0x0000000000017941 */ /* 0x000fea0003800000 */
.L_x_2326:
        /* <DEDUP_REMOVED lines=16> */
.L_x_2330:
        /* <DEDUP_REMOVED lines=8> */
.L_x_2331:
[----:B------:R-:W-:Y:S05]  /*62d0*/  BSYNC B1 ;  /* 0x0000000000017941 */ /* 0x000fea0003800000 */
.L_x_2329:
        /* <DEDUP_REMOVED lines=18> */
.L_x_2305:
[----:B------:R-:W-:Y:S05]  /*6400*/  BSYNC B0 ;  /* 0x0000000000007941 */ /* 0x000fea0003800000 */
.L_x_2304:
[----:B------:R-:W-:Y:S04]  /*6410*/  BSSY B0, `(.L_x_2332) ;  /* 0x00000e0000007945 */ /* 0x000fe80003800000 */
[----:B------:R-:W-:Y:S05]  /*6420*/  @!P1 BRA `(.L_x_2333) ;  /* 0x0000000c00789947 */ /* 0x000fea0003800000 */
[----:B------:R-:W-:Y:S04]  /*6430*/  BSSY B1, `(.L_x_2334) ;  /* 0x0000005000017945 */ /* 0x000fe80003800000 */
[----:B------:R-:W-:Y:S05]  /*6440*/  @!P3 BRA `(.L_x_2335) ;  /* 0x00000000000cb947 */ /* 0x000fea0003800000 */
[----:B------:R-:W3:Y:S02]  /*6450*/  LDC.64 R172, c[0x0][0x220] ;  /* 0x00008800ffac7b82 */ /* 0x000ee40000000a00 */
[----:B---3--:R-:W-:-:S06]  /*6460*/  IMAD.WIDE.U32 R172, R178, 0x10, R172 ;  /* 0x00000010b2ac7825 */ /* 0x008fcc00078e00ac */
[----:B------:R-:W5:Y:S02]  /*6470*/  LDG.E.128 R172, desc[UR4][R172.64] ;  /* 0x00000004acac7981 */ /* 0x000f64000c1e1d00 */
.L_x_2335:
[----:B------:R-:W-:Y:S05]  /*6480*/  BSYNC B1 ;  /* 0x0000000000017941 */ /* 0x000fea0003800000 */
.L_x_2334:
        /* <DEDUP_REMOVED lines=9> */
.L_x_2337:
        /* <DEDUP_REMOVED lines=11> */
.L_x_2338:
[----:B------:R-:W-:Y:S05]  /*65d0*/  BSYNC B1 ;  /* 0x0000000000017941 */ /* 0x000fea0003800000 */
.L_x_2336:
        /* <DEDUP_REMOVED lines=18> */
.L_x_2340:
        /* <DEDUP_REMOVED lines=8> */
.L_x_2341:
[----:B------:R-:W-:Y:S05]  /*6780*/  BSYNC B1 ;  /* 0x0000000000017941 */ /* 0x000fea0003800000 */
.L_x_2339:
        /* <DEDUP_REMOVED lines=16> */
.L_x_2343:
        /* <DEDUP_REMOVED lines=8> */
.L_x_2344:
[----:B------:R-:W-:Y:S05]  /*6910*/  BSYNC B1 ;  /* 0x0000000000017941 */ /* 0x000fea0003800000 */
.L_x_2342:
        /* <DEDUP_REMOVED lines=16> */
.L_x_2346:
        /* <DEDUP_REMOVED lines=8> */
.L_x_2347:
[----:B------:R-:W-:Y:S05]  /*6aa0*/  BSYNC B1 ;  /* 0x0000000000017941 */ /* 0x000fea0003800000 */
.L_x_2345:
        /* <DEDUP_REMOVED lines=16> */
.L_x_2349:
        /* <DEDUP_REMOVED lines=8> */
.L_x_2350:
[----:B------:R-:W-:Y:S05]  /*6c30*/  BSYNC B1 ;  /* 0x0000000000017941 */ /* 0x000fea0003800000 */
.L_x_2348:
        /* <DEDUP_REMOVED lines=16> */
.L_x_2352:
        /* <DEDUP_REMOVED lines=8> */
.L_x_2353:
[----:B------:R-:W-:Y:S05]  /*6dc0*/  BSYNC B1 ;  /* 0x0000000000017941 */ /* 0x000fea0003800000 */
.L_x_2351:
        /* <DEDUP_REMOVED lines=16> */
.L_x_2355:
        /* <DEDUP_REMOVED lines=8> */
.L_x_2356:
[----:B------:R-:W-:Y:S05]  /*6f50*/  BSYNC B1 ;  /* 0x0000000000017941 */ /* 0x000fea0003800000 */
.L_x_2354:
        /* <DEDUP_REMOVED lines=16> */
.L_x_2358:
        /* <DEDUP_REMOVED lines=8> */
.L_x_2359:
[----:B------:R-:W-:Y:S05]  /*70e0*/  BSYNC B1 ;  /* 0x0000000000017941 */ /* 0x000fea0003800000 */
.L_x_2357:
        /* <DEDUP_REMOVED lines=18> */
.L_x_2333:
[----:B------:R-:W-:Y:S05]  /*7210*/  BSYNC B0 ;  /* 0x0000000000007941 */ /* 0x000fea0003800000 */
.L_x_2332:
        /* <DEDUP_REMOVED lines=8> */
.L_x_2363:
[----:B------:R-:W-:Y:S05]  /*72a0*/  BSYNC B1 ;  /* 0x0000000000017941 */ /* 0x000fea0003800000 */
.L_x_2362:
        /* <DEDUP_REMOVED lines=9> */
.L_x_2365:
        /* <DEDUP_REMOVED lines=11> */
.L_x_2366:
[----:B------:R-:W-:Y:S05]  /*73f0*/  BSYNC B1 ;  /* 0x0000000000017941 */ /* 0x000fea0003800000 */
.L_x_2364:
        /* <DEDUP_REMOVED lines=18> */
.L_x_2368:
        /* <DEDUP_REMOVED lines=8> */
.L_x_2369:
[----:B------:R-:W-:Y:S05]  /*75a0*/  BSYNC B1 ;  /* 0x0000000000017941 */ /* 0x000fea0003800000 */
.L_x_2367:
        /* <DEDUP_REMOVED lines=16> */
.L_x_2371:
        /* <DEDUP_REMOVED lines=8> */
.L_x_2372:
[----:B------:R-:W-:Y:S05]  /*7730*/  BSYNC B1 ;  /* 0x0000000000017941 */ /* 0x000fea0003800000 */
.L_x_2370:
        /* <DEDUP_REMOVED lines=16> */
.L_x_2374:
        /* <DEDUP_REMOVED lines=8> */
.L_x_2375:
[----:B------:R-:W-:Y:S05]  /*78c0*/  BSYNC B1 ;  /* 0x0000000000017941 */ /* 0x000fea0003800000 */
.L_x_2373:
        /* <DEDUP_REMOVED lines=16> */
.L_x_2377:
        /* <DEDUP_REMOVED lines=8> */
.L_x_2378:
[----:B------:R-:W-:Y:S05]  /*7a50*/  BSYNC B1 ;  /* 0x0000000000017941 */ /* 0x000fea0003800000 */
.L_x_2376:
        /* <DEDUP_REMOVED lines=16> */
.L_x_2380:
        /* <DEDUP_REMOVED lines=8> */
.L_x_2381:
[----:B------:R-:W-:Y:S05]  /*7be0*/  BSYNC B1 ;  /* 0x0000000000017941 */ /* 0x000fea0003800000 */
.L_x_2379:
        /* <DEDUP_REMOVED lines=16> */
.L_x_2383:
        /* <DEDUP_REMOVED lines=8> */
.L_x_2384:
[----:B------:R-:W-:Y:S05]  /*7d70*/  BSYNC B1 ;  /* 0x0000000000017941 */ /* 0x000fea0003800000 */
.L_x_2382:
        /* <DEDUP_REMOVED lines=16> */
.L_x_2386:
        /* <DEDUP_REMOVED lines=8> */
.L_x_2387:
[----:B------:R-:W-:Y:S05]  /*7f00*/  BSYNC B1 ;  /* 0x0000000000017941 */ /* 0x000fea0003800000 */
.L_x_2385:
[----:B------:R-:W2:Y:S01]  /*7f10*/  LDL R180, [R1+0x4] ;  /* 0x0000040001b47983 */ /* 0x000ea20000100800 */
[----:B------:R-:W-:Y:S01]  /*7f20*/  @P5 F2FP.F16.F32.PACK_AB R6, RZ, R179 ;  /* 0x000000b3ff06523e */ /* 0x000fe200000000ff */
[----:B------:R-:W0:Y:S03]  /*7f30*/  @P5 LDC.64 R176, c[0x0][0x308] ;  /* 0x0000c200ffb05b82 */ /* 0x000e260000000a00 */
[----:B------:R-:W-:-:S05]  /*7f40*/  @P5 PRMT R59, R59, 0x5410, R6 ;  /* 0x000054103b3b5816 */ /* 0x000fca0000000006 */
[----:B------:R-:W1:Y:S02]  /*7f50*/  @P3 LDC R6, c[0x0][0x29c] ;  /* 0x0000a700ff063b82 */ /* 0x000e640000000800 */
[----:B-1----:R-:W-:Y:S01]  /*7f60*/  @P3 FMUL.FTZ R179, R179, R6 ;  /* 0x00000006b3b33220 */ /* 0x002fe20000410000 */
[----:B------:R-:W-:-:S05]  /*7f70*/  @P3 HADD2.F32 R6, -RZ, R175.H1_H1 ;  /* 0x300000afff063230 */ /* 0x000fca0000004100 */
[----:B------:R-:W-:Y:S01]  /*7f80*/  @P3 FFMA.FTZ R143, R6, R179, R143 ;  /* 0x000000b3068f3223 */ /* 0x000fe2000001008f */
[----:B0-----:R-:W-:-:S05]  /*7f90*/  @P5 IMAD.WIDE.U32 R6, R7, 0x10, R176 ;  /* 0x0000001007065825 */ /* 0x001fca00078e00b0 */
[----:B------:R2:W-:Y:S02]  /*7fa0*/  @P5 STG.E.128 desc[UR4][R6.64], R56 ;  /* 0x0000003806005986 */ /* 0x0005e4000c101d04 */
[----:B--2---:R-:W-:-:S05]  /*7fb0*/  @P3 FMUL.FTZ R6, R180, R179 ;  /* 0x000000b3b4063220 */ /* 0x004fca0000410000 */
[----:B------:R-:W-:-:S04]  /*7fc0*/  @P3 F2FP.F16.F32.PACK_AB R6, RZ, R6 ;  /* 0x00000006ff06323e */ /* 0x000fc800000000ff */
[----:B------:R-:W-:Y:S02]  /*7fd0*/  @P3 PRMT R63, R63, 0x5410, R6 ;  /* 0x000054103f3f3816 */ /* 0x000fe40000000006 */
[----:B------:R-:W0:Y:S02]  /*7fe0*/  @P3 LDC.64 R6, c[0x0][0x2f8] ;  /* 0x0000be00ff063b82 */ /* 0x000e240000000a00 */
[----:B0-----:R-:W-:-:S05]  /*7ff0*/  @P3 IMAD.WIDE.U32 R6, R178, 0x10, R6 ;  /* 0x00000010b2063825 */ /* 0x001fca00078e0006 */
[----:B------:R4:W-:Y:S02]  /*8000*/  @P3 STG.E.128 desc[UR4][R6.64], R60 ;  /* 0x0000003c06003986 */ /* 0x0009e4000c101d04 */
.L_x_2361:
[----:B------:R-:W-:Y:S05]  /*8010*/  BSYNC B0 ;  /* 0x0000000000007941 */ /* 0x000fea0003800000 */
.L_x_2360:
[----:B------:R-:W-:Y:S02]  /*8020*/  LOP3.LUT P2, RZ, R4, 0x4, RZ, 0xc0, !PT ;  /* 0x0000000404ff7812 */ /* 0x000fe4000784c0ff */
[----:B------:R-:W-:Y:S02]  /*8030*/  IADD3 R5, R5, UR12, RZ ;  /* 0x0000000c05057c10 */ /* 0x000fe4000fffe0ff */
[----:B----4-:R-:W-:Y:S02]  /*8040*/  SEL R6, RZ, 0x1, P2 ;  /* 0x00000001ff067807 */ /* 0x010fe40001000000 */
[----:B------:R-:W-:-:S03]  /*8050*/  ISETP.GE.AND P2, PT, R5, UR13, PT ;  /* 0x0000000d05007c0c */ /* 0x000fc6000bf46270 */
[----:B------:R4:W-:Y:S10]  /*8060*/  STL.S16 [R1], R6 ;  /* 0x0000000601007387 */ /* 0x0009f40000100600 */
[----:B----4-:R-:W-:Y:S05]  /*8070*/  @!P2 BRA `(.L_x_2388) ;  /* 0xffffff900080a947 */ /* 0x010fea000383ffff */
.L_x_2223:
        /* <DEDUP_REMOVED lines=21> */
.L_x_2390:
[----:B------:R-:W-:Y:S05]  /*81d0*/  BSYNC B0 ;  /* 0x0000000000007941 */ /* 0x000fea0003800000 */
.L_x_2389:
        /* <DEDUP_REMOVED lines=16> */
.L_x_2392:
[----:B------:R-:W-:Y:S05]  /*82e0*/  BSYNC B0 ;  /* 0x0000000000007941 */ /* 0x000fea0003800000 */
.L_x_2391:
        /* <DEDUP_REMOVED lines=15> */
.L_x_2394:
[----:B------:R-:W-:Y:S05]  /*83e0*/  BSYNC B0 ;  /* 0x0000000000007941 */ /* 0x000fea0003800000 */
.L_x_2393:
        /* <DEDUP_REMOVED lines=15> */
.L_x_2396:
[----:B------:R-:W-:Y:S05]  /*84e0*/  BSYNC B0 ;  /* 0x0000000000007941 */ /* 0x000fea0003800000 */
.L_x_2395:
        /* <DEDUP_REMOVED lines=15> */
.L_x_2247:
[----:B------:R-:W-:Y:S01]  /*85e0*/  HFMA2.MMA R176, -RZ, RZ, 0, 9.5367431640625e-07 ;  /* 0x00000010ffb07435 */ /* 0x000fe200000001ff */
[----:B------:R-:W-:Y:S02]  /*85f0*/  MOV R180, R217 ;  /* 0x000000d900b47202 */ /* 0x000fe40000000f00 */
[----:B------:R-:W-:Y:S02]  /*8600*/  MOV R177, 0x1f ;  /* 0x0000001f00b17802 */ /* 0x000fe40000000f00 */
[----:B------:R-:W-:-:S07]  /*8610*/  MOV R179, 0xffffffff ;  /* 0xffffffff00b37802 */ /* 0x000fce0000000f00 */
[----:B-----5:R-:W-:Y:S05]  /*8620*/  WARPSYNC.COLLECTIVE R179, `(.L_x_2397) ;  /* 0x00000000b3087348 */ /* 0x020fea0003c00000 */
[----:B------:R0:W1:Y:S02]  /*8630*/  SHFL.DOWN P4, R183, R180, R176, R177 ;  /* 0x080000b0b4b77389 */ /* 0x00006400000800b1 */
[----:B01---5:R-:W-:Y:S01]  /*8640*/  ENDCOLLECTIVE ;  /* 0x000000000000791b */ /* 0x023fe20003800000 */
.L_x_2397:
[----:B------:R-:W-:Y:S01]  /*8650*/  MOV R180, R216 ;  /* 0x000000d800b47202 */ /* 0x000fe20000000f00 */
[----:B------:R-:W-:-:S07]  /*8660*/  FADD.FTZ R217, R183, R217 ;  /* 0x000000d9b7d97221 */ /* 0x000fce0000010000 */
[----:B------:R-:W-:Y:S05]  /*8670*/  WARPSYNC.COLLECTIVE R179, `(.L_x_2398) ;  /* 0x00000000b3087348 */ /* 0x000fea0003c00000 */
[----:B------:R0:W1:Y:S02]  /*8680*/  SHFL.DOWN P4, R183, R180, R176, R177 ;  /* 0x080000b0b4b77389 */ /* 0x00006400000800b1 */
[----:B01----:R-:W-:Y:S01]  /*8690*/  ENDCOLLECTIVE ;  /* 0x000000000000791b */ /* 0x003fe20003800000 */
.L_x_2398:
[----:B------:R-:W-:Y:S01]  /*86a0*/  HFMA2.MMA R176, -RZ, RZ, 0, 4.76837158203125e-07 ;  /* 0x00000008ffb07435 */ /* 0x000fe200000001ff */
[----:B------:R-:W-:Y:S01]  /*86b0*/  MOV R180, R217 ;  /* 0x000000d900b47202 */ /* 0x000fe20000000f00 */
[----:B------:R-:W-:-:S09]  /*86c0*/  FADD.FTZ R216, R183, R216 ;  /* 0x000000d8b7d87221 */ /* 0x000fd20000010000 */
[----:B------:R-:W-:Y:S05]  /*86d0*/  WARPSYNC.COLLECTIVE R179, `(.L_x_2399) ;  /* 0x00000000b3087348 */ /* 0x000fea0003c00000 */
[----:B------:R0:W1:Y:S02]  /*86e0*/  SHFL.DOWN P4, R183, R180, R176, R177 ;  /* 0x080000b0b4b77389 */ /* 0x00006400000800b1 */
[----:B01----:R-:W-:Y:S01]  /*86f0*/  ENDCOLLECTIVE ;  /* 0x000000000000791b */ /* 0x003fe20003800000 */
.L_x_2399:
[----:B------:R-:W-:Y:S01]  /*8700*/  MOV R180, R216 ;  /* 0x000000d800b47202 */ /* 0x000fe20000000f00 */
[----:B------:R-:W-:-:S07]  /*8710*/  FADD.FTZ R217, R217, R183 ;  /* 0x000000b7d9d97221 */ /* 0x000fce0000010000 */
[----:B------:R-:W-:Y:S05]  /*8720*/  WARPSYNC.COLLECTIVE R179, `(.L_x_2400) ;  /* 0x00000000b3087348 */ /* 0x000fea0003c00000 */
[----:B------:R0:W1:Y:S02]  /*8730*/  SHFL.DOWN P4, R183, R180, R176, R177 ;  /* 0x080000b0b4b77389 */ /* 0x00006400000800b1 */
[----:B01----:R-:W-:Y:S01]  /*8740*/  ENDCOLLECTIVE ;  /* 0x000000000000791b */ /* 0x003fe20003800000 */
.L_x_2400:
[----:B------:R-:W-:Y:S01]  /*8750*/  HFMA2.MMA R176, -RZ, RZ, 0, 2.384185791015625e-07 ;  /* 0x00000004ffb07435 */ /* 0x000fe200000001ff */
[----:B------:R-:W-:Y:S01]  /*8760*/  MOV R180, R217 ;  /* 0x000000d900b47202 */ /* 0x000fe20000000f00 */
[----:B------:R-:W-:-:S09]  /*8770*/  FADD.FTZ R216, R216, R183 ;  /* 0x000000b7d8d87221 */ /* 0x000fd20000010000 */
[----:B------:R-:W-:Y:S05]  /*8780*/  WARPSYNC.COLLECTIVE R179, `(.L_x_2401) ;  /* 0x00000000b3087348 */ /* 0x000fea0003c00000 */
[----:B------:R0:W1:Y:S02]  /*8790*/  SHFL.DOWN P4, R183, R180, R176, R177 ;  /* 0x080000b0b4b77389 */ /* 0x00006400000800b1 */
[----:B01----:R-:W-:Y:S01]  /*87a0*/  ENDCOLLECTIVE ;  /* 0x000000000000791b */ /* 0x003fe20003800000 */
.L_x_2401:
[----:B------:R-:W-:Y:S02]  /*87b0*/  MOV R180, R216 ;  /* 0x000000d800b47202 */ /* 0x000fe40000000f00 */
[----:B------:R-:W-:-:S07]  /*87c0*/  MOV R182, R183 ;  /* 0x000000b700b67202 */ /* 0x000fce0000000f00 */
[----:B------:R-:W-:Y:S05]  /*87d0*/  WARPSYNC.COLLECTIVE R179, `(.L_x_2402) ;  /* 0x00000000b3087348 */ /* 0x000fea0003c00000 */
[----:B------:R0:W1:Y:S02]  /*87e0*/  SHFL.DOWN P4, R183, R180, R176, R177 ;  /* 0x080000b0b4b77389 */ /* 0x00006400000800b1 */
[----:B01----:R-:W-:Y:S01]  /*87f0*/  ENDCOLLECTIVE ;  /* 0x000000000000791b */ /* 0x003fe20003800000 */
.L_x_2402:
[----:B------:R-:W-:Y:S01]  /*8800*/  FADD.FTZ R182, R217, R182 ;  /* 0x000000b6d9b67221 */ /* 0x000fe20000010000 */
[----:B------:R-:W-:-:S04]  /*8810*/  HFMA2.MMA R176, -RZ, RZ, 0, 1.1920928955078125e-07 ;  /* 0x00000002ffb07435 */ /* 0x000fc800000001ff */
[----:B------:R-:W-:Y:S02]  /*8820*/  MOV R180, R182 ;  /* 0x000000b600b47202 */ /* 0x000fe40000000f00 */
[----:B------:R-:W-:-:S07]  /*8830*/  MOV R181, R183 ;  /* 0x000000b700b57202 */ /* 0x000fce0000000f00 */
[----:B------:R-:W-:Y:S05]  /*8840*/  WARPSYNC.COLLECTIVE R179, `(.L_x_2403) ;  /* 0x00000000b3087348 */ /* 0x000fea0003c00000 */
[----:B------:R0:W1:Y:S02]  /*8850*/  SHFL.DOWN P4, R183, R180, R176, R177 ;  /* 0x080000b0b4b77389 */ /* 0x00006400000800b1 */
[----:B01----:R-:W-:Y:S01]  /*8860*/  ENDCOLLECTIVE ;  /* 0x000000000000791b */ /* 0x003fe20003800000 */
.L_x_2403:
[----:B------:R-:W-:-:S05]  /*8870*/  FADD.FTZ R181, R216, R181 ;  /* 0x000000b5d8b57221 */ /* 0x000fca0000010000 */
[----:B------:R-:W-:Y:S01]  /*8880*/  MOV R180, R181 ;  /* 0x000000b500b47202 */ /* 0x000fe20000000f00 */
[----:B------:R-:W-:-:S07]  /*8890*/  FADD.FTZ R182, R182, R183 ;  /* 0x000000b7b6b67221 */ /* 0x000fce0000010000 */
[----:B------:R-:W-:Y:S05]  /*88a0*/  WARPSYNC.COLLECTIVE R179, `(.L_x_2404) ;  /* 0x00000000b3087348 */ /* 0x000fea0003c00000 */
[----:B------:R0:W1:Y:S02]  /*88b0*/  SHFL.DOWN P4, R183, R180, R176, R177 ;  /* 0x080000b0b4b77389 */ /* 0x00006400000800b1 */
[----:B01----:R-:W-:Y:S01]  /*88c0*/  ENDCOLLECTIVE ;  /* 0x000000000000791b */ /* 0x003fe20003800000 */
.L_x_2404:
[----:B------:R-:W-:Y:S01]  /*88d0*/  HFMA2.MMA R176, -RZ, RZ, 0, 5.9604644775390625e-08 ;  /* 0x00000001ffb07435 */ /* 0x000fe200000001ff */
[----:B------:R-:W-:Y:S01]  /*88e0*/  MOV R180, R182 ;  /* 0x000000b600b47202 */ /* 0x000fe20000000f00 */
[----:B------:R-:W-:-:S09]  /*88f0*/  FADD.FTZ R181, R181, R183 ;  /* 0x000000b7b5b57221 */ /* 0x000fd20000010000 */
[----:B------:R-:W-:Y:S05]  /*8900*/  WARPSYNC.COLLECTIVE R179, `(.L_x_2405) ;  /* 0x00000000b3087348 */ /* 0x000fea0003c00000 */
[----:B------:R0:W1:Y:S02]  /*8910*/  SHFL.DOWN P4, R183, R180, R176, R177 ;  /* 0x080000b0b4b77389 */ /* 0x00006400000800b1 */
[----:B01----:R-:W-:Y:S01]  /*8920*/  ENDCOLLECTIVE ;  /* 0x000000000000791b */ /* 0x003fe20003800000 */
.L_x_2405:
[----:B------:R-:W-:Y:S02]  /*8930*/  MOV R180, R181 ;  /* 0x000000b500b47202 */ /* 0x000fe40000000f00 */
[----:B------:R-:W-:-:S07]  /*8940*/  MOV R212, R183 ;  /* 0x000000b700d47202 */ /* 0x000fce0000000f00 */
[----:B------:R-:W-:Y:S05]  /*8950*/  WARPSYNC.COLLECTIVE R179, `(.L_x_2406) ;  /* 0x00000000b3087348 */ /* 0x000fea0003c00000 */
[----:B------:R0:W1:Y:S02]  /*8960*/  SHFL.DOWN P4, R183, R180, R176, R177 ;  /* 0x080000b0b4b77389 */ /* 0x00006400000800b1 */
[----:B01----:R-:W-:Y:S01]  /*8970*/  ENDCOLLECTIVE ;  /* 0x000000000000791b */ /* 0x003fe20003800000 */
.L_x_2406:
[----:B------:R-:W-:Y:S01]  /*8980*/  MOV R177, R183 ;  /* 0x000000b700b17202 */ /* 0x000fe20000000f00 */
[----:B------:R-:W-:Y:S06]  /*8990*/  BRA `(.L_x_2407) ;  /* 0xffffffac008c7947 */ /* 0x000fec000383ffff */
.L_x_2408:
        /* <DEDUP_REMOVED lines=14> */
.L_x_16496:


//--------------------- .text._ZN10layer_norm13ln_bwd_kernelINS_13Kernel_traitsI6__halfS2_S2_S2_fjLj5120ELj1ELj1ELj4ELj16ENS_18Kernel_traits_baseILj5120ES2_S2_S2_S2_fjLj128EEEEELb0ELb1ELb1ELb1EEEvNS_9BwdParamsE --------------------------
	.section	.text._ZN10layer_norm13ln_bwd_kernelINS_13Kernel_traitsI6__halfS2_S2_S2_fjLj5120ELj1ELj1ELj4ELj16ENS_18Kernel_traits_baseILj5120ES2_S2_S2_S2_fjLj128EEEEELb0ELb1ELb1ELb1EEEvNS_9BwdParamsE,"ax",@progbits
	.align	128
        .global         _ZN10layer_norm13ln_bwd_kernelINS_13Kernel_traitsI6__halfS2_S2_S2_fjLj5120ELj1ELj1ELj4ELj16ENS_18Kernel_traits_baseILj5120ES2_S2_S2_S2_fjLj128EEEEELb0ELb1ELb1ELb1EEEvNS_9BwdParamsE
        .type           _ZN10layer_norm13ln_bwd_kernelINS_13Kernel_traitsI6__halfS2_S2_S2_fjLj5120ELj1ELj1ELj4ELj16ENS_18Kernel_traits_baseILj5120ES2_S2_S2_S2_fjLj128EEEEELb0ELb1ELb1ELb1EEEvNS_9BwdParamsE,@function
        .size           _ZN10layer_norm13ln_bwd_kernelINS_13Kernel_traitsI6__halfS2_S2_S2_fjLj5120ELj1ELj1ELj4ELj16ENS_18Kernel_traits_baseILj5120ES2_S2_S2_S2_fjLj128EEEEELb0ELb1ELb1ELb1EEEvNS_9BwdParamsE,(.L_x_16497 - _ZN10layer_norm13ln_bwd_kernelINS_13Kernel_traitsI6__halfS2_S2_S2_fjLj5120ELj1ELj1ELj4ELj16ENS_18Kernel_traits_baseILj5120ES2_S2_S2_S2_fjLj128EEEEELb0ELb1ELb1ELb1EEEvNS_9BwdParamsE)
        .other          _ZN10layer_norm13ln_bwd_kernelINS_13Kernel_traitsI6__halfS2_S2_S2_fjLj5120ELj1ELj1ELj4ELj16ENS_18Kernel_traits_baseILj5120ES2_S2_S2_S2_fjLj128EEEEELb0ELb1ELb1ELb1EEEvNS_9BwdParamsE,@"STO_CUDA_ENTRY STV_DEFAULT"
_ZN10layer_norm13ln_bwd_kernelINS_13Kernel_traitsI6__halfS2_S2_S2_fjLj5120ELj1ELj1ELj4ELj16ENS_18Kernel_traits_baseILj5120ES2_S2_S2_S2_fjLj128EEEEELb0ELb1ELb1ELb1EEEvNS_9BwdParamsE:
.text._ZN10layer_norm13ln_bwd_kernelINS_13Kernel_traitsI6__halfS2_S2_S2_fjLj5120ELj1ELj1ELj4ELj16ENS_18Kernel_traits_baseILj5120ES2_S2_S2_S2_fjLj128EEEEELb0ELb1ELb1ELb1EEEvNS_9BwdParamsE:
[----:B------:R-:W0:Y:S01]  /*0000*/  LDC R1, c[0x0][0x28] ;  /* 0x00000a00ff017b82 */ /* 0x000e220000000800 */
[----:B------:R-:W1:Y:S01]  /*0010*/  S2R R4, SR_TID.X ;  /* 0x0000000000047919 */ /* 0x000e620000002100 */
[----:B------:R-:W-:-:S06]  /*0020*/  ULDC.64 UR4, c[0x0][0x278] ;  /* 0x00009e0000047ab9 */ /* 0x000fcc0000000a00 */
[----:B------:R-:W2:Y:S01]  /*0030*/  S2UR UR6, SR_CTAID.X ;  /* 0x00000000000679c3 */ /* 0x000ea20000002500 */
[----:B------:R-:W-:Y:S01]  /*0040*/  ULDC UR8, c[0x0][0x290] ;  /* 0x0000a40000087ab9 */ /* 0x000fe20000000800 */
[----:B------:R-:W-:Y:S01]  /*0050*/  ULDC.64 UR14, c[0x0][0x2c8] ;  /* 0x0000b200000e7ab9 */ /* 0x000fe20000000a00 */
[----:B------:R-:W-:Y:S01]  /*0060*/  ULDC.64 UR10, c[0x0][0x308] ;  /* 0x0000c200000a7ab9 */ /* 0x000fe20000000a00 */
[----:B------:R-:W-:Y:S01]  /*0070*/  ULDC.64 UR12, c[0x0][0x210] ;  /* 0x00008400000c7ab9 */ /* 0x000fe20000000a00 */
[----:B0-----:R-:W-:Y:S02]  /*0080*/  IADD3 R1, R1, -0x138, RZ ;  /* 0xfffffec801017810 */ /* 0x001fe40007ffe0ff */
[----:B-1----:R-:W-:-:S04]  /*0090*/  SHF.L.U32 R0, R4, 0x4, RZ ;  /* 0x0000000404007819 */ /* 0x002fc800000006ff */
[----:B------:R-:W-:-:S04]  /*00a0*/  LOP3.LUT R0, R0, 0x7f0, RZ, 0xc0, !PT ;  /* 0x000007f000007812 */ /* 0x000fc800078ec0ff */
[----:B------:R-:W-:-:S04]  /*00b0*/  IADD3 R2, P0, R0, UR4, RZ ;  /* 0x0000000400027c10 */ /* 0x000fc8000ff1e0ff */
[----:B------:R-:W-:Y:S01]  /*00c0*/  IADD3.X R3, RZ, UR5, RZ, P0, !PT ;  /* 0x00000005ff037c10 */ /* 0x000fe200087fe4ff */
[----:B------:R-:W-:-:S04]  /*00d0*/  ULDC.64 UR4, c[0x0][0x208] ;  /* 0x0000820000047ab9 */ /* 0x000fc80000000a00 */
[----:B------:R0:W5:Y:S04]  /*00e0*/  LDG.E.128 R20, desc[UR4][R2.64] ;  /* 0x0000000402147981 */ /* 0x000168000c1e1d00 */
[----:B------:R0:W5:Y:S04]  /*00f0*/  LDG.E.128 R24, desc[UR4][R2.64+0x800] ;  /* 0x0008000402187981 */ /* 0x000168000c1e1d00 */
[----:B------:R0:W5:Y:S04]  /*0100*/  LDG.E.128 R28, desc[UR4][R2.64+0x1000] ;  /* 0x00100004021c7981 */ /* 0x000168000c1e1d00 */
[----:B------:R0:W5:Y:S04]  /*0110*/  LDG.E.128 R32, desc[UR4][R2.64+0x1800] ;  /* 0x0018000402207981 */ /* 0x000168000c1e1d00 */
[----:B------:R0:W5:Y:S01]  /*0120*/  LDG.E.128 R36, desc[UR4][R2.64+0x2000] ;  /* 0x0020000402247981 */ /* 0x000162000c1e1d00 */
[C---:B--2---:R-:W-:Y:S01]  /*0130*/  LEA.HI R212, R4.reuse, UR6, RZ, 0x19 ;  /* 0x0000000604d47c11 */ /* 0x044fe2000f8fc8ff */
[----:B------:R-:W-:Y:S01]  /*0140*/  ULDC UR6, c[0x0][0x214] ;  /* 0x0000850000067ab9 */ /* 0x000fe20000000800 */
[----:B------:R-:W-:-:S02]  /*0150*/  LOP3.LUT R0, R4, 0x7f, RZ, 0xc0, !PT ;  /* 0x0000007f04007812 */ /* 0x000fc400078ec0ff */
[----:B------:R-:W-:-:S13]  /*0160*/  ISETP.GE.AND P0, PT, R212, UR6, PT ;  /* 0x00000006d4007c0c */ /* 0x000fda000bf06270 */
[----:B0-----:R-:W-:Y:S05]  /*0170*/  @!P0 BRA `(.L_x_2409) ;  /* 0x0000000000f48947 */ /* 0x001fea0003800000 */
        /* <DEDUP_REMOVED lines=61> */
.L_x_2409:
[----:B------:R-:W-:Y:S02]  /*0550*/  ULDC.64 UR6, c[0x0][0x260] ;  /* 0x0000980000067ab9 */ /* 0x000fe40000000a00 */
[----:B------:R-:W-:-:S04]  /*0560*/  LEA R2, P0, R0, UR6, 0x4 ;  /* 0x0000000600027c11 */ /* 0x000fc8000f8020ff */
[----:B------:R-:W-:-:S05]  /*0570*/  IADD3.X R3, RZ, UR7, RZ, P0, !PT ;  /* 0x00000007ff037c10 */ /* 0x000fca00087fe4ff */
        /* <DEDUP_REMOVED lines=65> */
[--C-:B------:R-:W-:Y:S01]  /*0990*/  HADD2.F32 R3, -RZ, R5.reuse.H0_H0 ;  /* 0x20000005ff037230 */ /* 0x100fe20000004100 */
[----:B------:R0:W-:Y:S04]  /*09a0*/  STL [R1+0xe0], R2 ;  /* 0x0000e00201007387 */ /* 0x0001e80000100800 */
[----:B------:R1:W-:Y:S04]  /*09b0*/  STL [R1+0xdc], R0 ;  /* 0x0000dc0001007387 */ /* 0x0003e80000100800 */
[----:B------:R2:W-:Y:S01]  /*09c0*/  STL [R1+0xd8], R3 ;  /* 0x0000d80301007387 */ /* 0x0005e20000100800 */
[----:B0-----:R-:W-:-:S02]  /*09d0*/  HADD2.F32 R2, -RZ, R5.H1_H1 ;  /* 0x30000005ff027230 */ /* 0x001fc40000004100 */
        /* <DEDUP_REMOVED lines=8> */
[----:B---3--:R-:W-:-:S03]  /*0a60*/  HADD2.F32 R3, -RZ, R8.H0_H0 ;  /* 0x20000008ff037230 */ /* 0x008fc60000004100 */
        /* <DEDUP_REMOVED lines=15> */
[----:B----4-:R-:W-:-:S03]  /*0b60*/  HADD2.F32 R0, -RZ, R12.H0_H0 ;  /* 0x2000000cff007230 */ /* 0x010fc60000004100 */
[----:B------:R0:W-:Y:S01]  /*0b70*/  STL [R1+0xa4], R2 ;  /* 0x0000a40201007387 */ /* 0x0001e20000100800 */
[----:B-1----:R-:W-:-:S03]  /*0b80*/  HADD2.F32 R3, -RZ, R12.H1_H1 ;  /* 0x3000000cff037230 */ /* 0x002fc60000004100 */
        /* <DEDUP_REMOVED lines=47> */
[----:B-1----:R-:W-:-:S03]  /*0e80*/  HFMA2.MMA R0, -RZ, RZ, 0, 5.9604644775390625e-08 ;  /* 0x00000001ff007435 */ /* 0x002fc600000001ff */
[----:B------:R2:W-:Y:S04]  /*0e90*/  STL [R1+0x44], R2 ;  /* 0x0000440201007387 */ /* 0x0005e80000100800 */
[----:B------:R2:W-:Y:S04]  /*0ea0*/  STL.S16 [R1+0x14], R0 ;  /* 0x0000140001007387 */ /* 0x0005e80000100600 */
.L_x_2543:
[----:B0-----:R-:W0:Y:S01]  /*0eb0*/  LDC.64 R192, c[0x0][0x288] ;  /* 0x0000a200ffc07b82 */ /* 0x001e220000000a00 */
[----:B------:R2:W-:Y:S07]  /*0ec0*/  STL.64 [R1+0xe8], R2 ;  /* 0x0000e80201007387 */ /* 0x0005ee0000100a00 */
[----:B------:R-:W1:Y:S08]  /*0ed0*/  LDC.64 R194, c[0x0][0x258] ;  /* 0x00009600ffc27b82 */ /* 0x000e700000000a00 */
[----:B------:R-:W3:Y:S01]  /*0ee0*/  LDC.64 R208, c[0x0][0x280] ;  /* 0x0000a000ffd07b82 */ /* 0x000ee20000000a00 */
[C---:B0-----:R-:W-:Y:S01]  /*0ef0*/  IMAD.WIDE R192, R212.reuse, 0x4, R192 ;  /* 0x00000004d4c07825 */ /* 0x041fe200078e02c0 */
[----:B------:R-:W0:Y:S06]  /*0f00*/  S2R R210, SR_TID.X ;  /* 0x0000000000d27919 */ /* 0x000e2c0000002100 */
[----:B--2---:R-:W2:Y:S01]  /*0f10*/  LDC.64 R2, c[0x0][0x2c8] ;  /* 0x0000b200ff027b82 */ /* 0x004ea20000000a00 */
[----:B------:R1:W4:Y:S02]  /*0f20*/  LDG.E R207, desc[UR4][R192.64] ;  /* 0x00000004c0cf7981 */ /* 0x000324000c1e1900 */
[----:B-1----:R-:W-:-:S04]  /*0f30*/  IMAD.WIDE R192, R212, 0x4, R194 ;  /* 0x00000004d4c07825 */ /* 0x002fc800078e02c2 */
[----:B---3--:R-:W-:Y:S01]  /*0f40*/  IMAD.WIDE R194, R212, 0x4, R208 ;  /* 0x00000004d4c27825 */ /* 0x008fe200078e02d0 */
[----:B-----5:R1:W5:Y:S04]  /*0f50*/  LDG.E R211, desc[UR4][R192.64] ;  /* 0x00000004c0d37981 */ /* 0x020368000c1e1900 */
[----:B------:R3:W4:Y:S01]  /*0f60*/  LDG.E R208, desc[UR4][R194.64] ;  /* 0x00000004c2d07981 */ /* 0x000722000c1e1900 */
[----:B-1----:R-:W1:Y:S01]  /*0f70*/  LDC R192, c[0x0][0x218] ;  /* 0x00008600ffc07b82 */ /* 0x002e620000000800 */
[----:B0-----:R-:W-:Y:S01]  /*0f80*/  LOP3.LUT R210, R210, 0x7f, RZ, 0xc0, !PT ;  /* 0x0000007fd2d27812 */ /* 0x001fe200078ec0ff */
[----:B-1----:R-:W-:-:S05]  /*0f90*/  IMAD R192, R212, R192, RZ ;  /* 0x000000c0d4c07224 */ /* 0x002fca00078e02ff */
[----:B------:R-:W-:-:S04]  /*0fa0*/  SHF.R.S32.HI R193, RZ, 0x1f, R192 ;  /* 0x0000001fffc17819 */ /* 0x000fc800000114c0 */
[----:B------:R-:W-:-:S04]  /*0fb0*/  LEA.HI R193, R193, R192, RZ, 0x3 ;  /* 0x000000c0c1c17211 */ /* 0x000fc800078f18ff */
[----:B------:R-:W-:-:S04]  /*0fc0*/  LEA.HI.SX32 R210, R193, R210, 0x1d ;  /* 0x000000d2c1d27211 */ /* 0x000fc800078feaff */
[C---:B------:R-:W-:Y:S01]  /*0fd0*/  IADD3 R192, R210.reuse, 0x100, RZ ;  /* 0x00000100d2c07810 */ /* 0x040fe20007ffe0ff */
[C---:B--2---:R-:W-:Y:S01]  /*0fe0*/  IMAD.WIDE.U32 R214, R210.reuse, 0x10, R2 ;  /* 0x00000010d2d67825 */ /* 0x044fe200078e0002 */
[----:B------:R-:W-:-:S03]  /*0ff0*/  IADD3 R209, R210, 0x80, RZ ;  /* 0x00000080d2d17810 */ /* 0x000fc60007ffe0ff */
[----:B------:R0:W-:Y:S02]  /*1000*/  STL [R1+0x1c], R192 ;  /* 0x00001cc001007387 */ /* 0x0001e40000100800 */
[----:B---3--:R-:W-:-:S04]  /*1010*/  IMAD.WIDE.U32 R194, R209, 0x10, R2 ;  /* 0x00000010d1c27825 */ /* 0x008fc800078e0002 */
[----:B0-----:R-:W-:Y:S02]  /*1020*/  IMAD.WIDE.U32 R192, R192, 0x10, R2 ;  /* 0x00000010c0c07825 */ /* 0x001fe400078e0002 */
[----:B------:R0:W5:Y:S01]  /*1030*/  LDL.LU.64 R2, [R1+0xe8] ;  /* 0x0000e80001027983 */ /* 0x0001620000300a00 */
[----:B------:R-:W-:Y:S01]  /*1040*/  BSSY B0, `(.L_x_2411) ;  /* 0x0000216000007945 */ /* 0x000fe20003800000 */
[----:B----4-:R-:W-:Y:S02]  /*1050*/  ISETP.GT.AND P2, PT, R207, RZ, PT ;  /* 0x000000ffcf00720c */ /* 0x010fe40003f44270 */
[----:B------:R0:W-:Y:S11]  /*1060*/  STL [R1+0x18], R208 ;  /* 0x000018d001007387 */ /* 0x0001f60000100800 */
[----:B------:R-:W-:Y:S05]  /*1070*/  @P2 BRA `(.L_x_2412) ;  /* 0x0000000000502947 */ /* 0x000fea0003800000 */
[----:B0-----:R-:W-:Y:S01]  /*1080*/  MOV R208, UR14 ;  /* 0x0000000e00d07c02 */ /* 0x001fe20008000f00 */
[----:B------:R-:W-:Y:S01]  /*1090*/  HFMA2.MMA R251, -RZ, RZ, 0, 0 ;  /* 0x00000000fffb7435 */ /* 0x000fe200000001ff */
[----:B------:R-:W-:Y:S02]  /*10a0*/  MOV R207, UR15 ;  /* 0x0000000f00cf7c02 */ /* 0x000fe40008000f00 */
[----:B------:R-:W-:Y:S02]  /*10b0*/  ISETP.NE.U32.AND P0, PT, R208, RZ, PT ;  /* 0x000000ffd000720c */ /* 0x000fe40003f05070 */
[----:B------:R-:W-:Y:S02]  /*10c0*/  MOV R252, RZ ;  /* 0x000000ff00fc7202 */ /* 0x000fe40000000f00 */
[----:B------:R-:W-:-:S13]  /*10d0*/  ISETP.NE.AND.EX P0, PT, R207, RZ, PT, P0 ;  /* 0x000000ffcf00720c */ /* 0x000fda0003f05300 */
[----:B------:R-:W-:Y:S05]  /*10e0*/  @!P0 BRA `(.L_x_2413) ;  /* 0x00000020002c8947 */ /* 0x000fea0003800000 */
[----:B------:R-:W0:Y:S01]  /*10f0*/  LDC.64 R178, c[0x0][0x2c8] ;  /* 0x0000b200ffb27b82 */ /* 0x000e220000000a00 */
[C---:B------:R-:W-:Y:S01]  /*1100*/  IADD3 R172, R210.reuse, 0x180, RZ ;  /* 0x00000180d2ac7810 */ /* 0x040fe20007ffe0ff */
[----:B------:R1:W5:Y:S01]  /*1110*/  LDG.E.128 R160, desc[UR4][R214.64] ;  /* 0x00000004d6a07981 */ /* 0x000362000c1e1d00 */
[----:B------:R-:W-:-:S03]  /*1120*/  IADD3 R176, R210, 0x200, RZ ;  /* 0x00000200d2b07810 */ /* 0x000fc60007ffe0ff */
[----:B------:R1:W5:Y:S04]  /*1130*/  LDG.E.128 R164, desc[UR4][R194.64] ;  /* 0x00000004c2a47981 */ /* 0x000368000c1e1d00 */
[----:B------:R1:W5:Y:S01]  /*1140*/  LDG.E.128 R168, desc[UR4][R192.64] ;  /* 0x00000004c0a87981 */ /* 0x000362000c1e1d00 */
[----:B0-----:R-:W-:-:S04]  /*1150*/  IMAD.WIDE.U32 R172, R172, 0x10, R178 ;  /* 0x00000010acac7825 */ /* 0x001fc800078e00b2 */
[----:B------:R-:W-:Y:S02]  /*1160*/  IMAD.WIDE.U32 R176, R176, 0x10, R178 ;  /* 0x00000010b0b07825 */ /* 0x000fe400078e00b2 */
[----:B------:R-:W5:Y:S04]  /*1170*/  LDG.E.128 R172, desc[UR4][R172.64] ;  /* 0x00000004acac7981 */ /* 0x000f68000c1e1d00 */
[----:B------:R-:W5:Y:S01]  /*1180*/  LDG.E.128 R176, desc[UR4][R176.64] ;  /* 0x00000004b0b07981 */ /* 0x000f62000c1e1d00 */
[----:B------:R-:W-:Y:S02]  /*1190*/  MOV R252, RZ ;  /* 0x000000ff00fc7202 */ /* 0x000fe40000000f00 */
[----:B------:R-:W-:Y:S01]  /*11a0*/  MOV R251, RZ ;  /* 0x000000ff00fb7202 */ /* 0x000fe20000000f00 */
[----:B-1----:R-:W-:Y:S06]  /*11b0*/  BRA `(.L_x_2413) ;  /* 0x0000001c00f87947 */ /* 0x002fec0003800000 */
.L_x_2412:
[----:B------:R-:W2:Y:S01]  /*11c0*/  LDL R242, [R1+0x1c] ;  /* 0x00001c0001f27983 */ /* 0x000ea20000100800 */
[----:B------:R-:W1:Y:S01]  /*11d0*/  LDC R240, c[0x0][0x218] ;  /* 0x00008600fff07b82 */ /* 0x000e620000000800 */
[----:B------:R-:W-:Y:S01]  /*11e0*/  IADD3 R207, R207, -0x1, RZ ;  /* 0xffffffffcfcf7810 */ /* 0x000fe20007ffe0ff */
[----:B------:R-:W3:Y:S06]  /*11f0*/  S2R R241, SR_TID.X ;  /* 0x0000000000f17919 */ /* 0x000eec0000002100 */
[----:B-----5:R-:W4:Y:S08]  /*1200*/  LDC.64 R2, c[0x0][0x238] ;  /* 0x00008e00ff027b82 */ /* 0x020f300000000a00 */
[----:B------:R-:W0:Y:S08]  /*1210*/  LDC.64 R218, c[0x0][0x250] ;  /* 0x00009400ffda7b82 */ /* 0x000e300000000a00 */
[----:B------:R-:W0:Y:S01]  /*1220*/  LDC.64 R204, c[0x0][0x2b8] ;  /* 0x0000ae00ffcc7b82 */ /* 0x000e220000000a00 */
[----:B-1----:R-:W-:Y:S01]  /*1230*/  IMAD R207, R207, R240, RZ ;  /* 0x000000f0cfcf7224 */ /* 0x002fe200078e02ff */
[C---:B------:R-:W-:Y:S01]  /*1240*/  IADD3 R232, R210.reuse, 0x180, RZ ;  /* 0x00000180d2e87810 */ /* 0x040fe20007ffe0ff */
[----:B------:R-:W-:Y:S03]  /*1250*/  STL [R1+0x134], R39 ;  /* 0x0001342701007387 */ /* 0x000fe60000100800 */
[----:B------:R-:W-:Y:S01]  /*1260*/  SHF.R.S32.HI R0, RZ, 0x1f, R207 ;  /* 0x0000001fff007819 */ /* 0x000fe200000114cf */
[----:B------:R-:W-:Y:S01]  /*1270*/  STL [R1+0x130], R38 ;  /* 0x0001302601007387 */ /* 0x000fe20000100800 */
[----:B----4-:R-:W-:-:S02]  /*1280*/  IMAD.WIDE.U32 R4, R210, 0x10, R2 ;  /* 0x00000010d2047825 */ /* 0x010fc400078e0002 */
[----:B------:R-:W-:Y:S01]  /*1290*/  LEA.HI R0, R0, R207, RZ, 0x3 ;  /* 0x000000cf00007211 */ /* 0x000fe200078f18ff */
[----:B------:R-:W-:Y:S01]  /*12a0*/  STL [R1+0x12c], R37 ;  /* 0x00012c2501007387 */ /* 0x000fe20000100800 */
[----:B---3--:R-:W-:Y:S01]  /*12b0*/  LOP3.LUT R241, R241, 0x7f, RZ, 0xc0, !PT ;  /* 0x0000007ff1f17812 */ /* 0x008fe200078ec0ff */
[--C-:B------:R-:W-:Y:S02]  /*12c0*/  IMAD.WIDE.U32 R12, R209, 0x10, R2.reuse ;  /* 0x00000010d10c7825 */ /* 0x100fe400078e0002 */
[----:B------:R-:W3:Y:S01]  /*12d0*/  LDG.E.128 R4, desc[UR4][R4.64] ;  /* 0x0000000404047981 */ /* 0x000ee2000c1e1d00 */
[----:B------:R-:W-:Y:S02]  /*12e0*/  LEA.HI.SX32 R206, R0, R241, 0x1d ;  /* 0x000000f100ce7211 */ /* 0x000fe400078feaff */
[----:B------:R-:W-:Y:S01]  /*12f0*/  IADD3 R0, R210, 0x200, RZ ;  /* 0x00000200d2007810 */ /* 0x000fe20007ffe0ff */
[--C-:B------:R-:W-:Y:S01]  /*1300*/  IMAD.WIDE.U32 R200, R232, 0x10, R2.reuse ;  /* 0x00000010e8c87825 */ /* 0x100fe200078e0002 */
[----:B------:R-:W-:Y:S01]  /*1310*/  IADD3 R17, R206, 0x80, RZ ;  /* 0x00000080ce117810 */ /* 0x000fe20007ffe0ff */
[----:B------:R-:W-:Y:S01]  /*1320*/  STL [R1+0x128], R36 ;  /* 0x0001282401007387 */ /* 0x000fe20000100800 */
[----:B------:R-:W1:Y:S01]  /*1330*/  LDC.64 R240, c[0x0][0x2c8] ;  /* 0x0000b200fff07b82 */ /* 0x000e620000000a00 */
[----:B------:R-:W-:Y:S01]  /*1340*/  IMAD.WIDE.U32 R216, R0, 0x10, R2 ;  /* 0x0000001000d87825 */ /* 0x000fe200078e0002 */
[C---:B------:R-:W-:Y:S01]  /*1350*/  IADD3 R224, R206.reuse, 0x180, RZ ;  /* 0x00000180cee07810 */ /* 0x040fe20007ffe0ff */
[----:B------:R-:W-:Y:S02]  /*1360*/  STL [R1+0x124], R35 ;  /* 0x0001242301007387 */ /* 0x000fe40000100800 */
[C-C-:B0-----:R-:W-:Y:S01]  /*1370*/  IMAD.WIDE.U32 R8, R206.reuse, 0x10, R204.reuse ;  /* 0x00000010ce087825 */ /* 0x141fe200078e00cc */
[----:B------:R-:W-:Y:S01]  /*1380*/  IADD3 R220, R206, 0x100, RZ ;  /* 0x00000100cedc7810 */ /* 0x000fe20007ffe0ff */
[----:B------:R-:W-:Y:S02]  /*1390*/  STL [R1+0x120], R34 ;  /* 0x0001202201007387 */ /* 0x000fe40000100800 */
[----:B------:R-:W-:-:S02]  /*13a0*/  IMAD.WIDE.U32 R16, R17, 0x10, R204 ;  /* 0x0000001011107825 */ /* 0x000fc400078e00cc */
[----:B------:R-:W4:Y:S02]  /*13b0*/  LDG.E.128 R8, desc[UR4][R8.64] ;  /* 0x0000000408087981 */ /* 0x000f24000c1e1d00 */
[--C-:B------:R-:W-:Y:S02]  /*13c0*/  IMAD.WIDE.U32 R224, R224, 0x10, R204.reuse ;  /* 0x00000010e0e07825 */ /* 0x100fe400078e00cc */
[----:B------:R-:W4:Y:S02]  /*13d0*/  LDG.E.128 R12, desc[UR4][R12.64] ;  /* 0x000000040c0c7981 */ /* 0x000f24000c1e1d00 */
[----:B------:R-:W-:Y:S02]  /*13e0*/  IMAD.WIDE.U32 R220, R220, 0x10, R204 ;  /* 0x00000010dcdc7825 */ /* 0x000fe400078e00cc */
[----:B------:R-:W-:Y:S04]  /*13f0*/  STL [R1+0x11c], R33 ;  /* 0x00011c2101007387 */ /* 0x000fe80000100800 */
[----:B------:R-:W4:Y:S04]  /*1400*/  LDG.E.128 R16, desc[UR4][R16.64] ;  /* 0x0000000410107981 */ /* 0x000f28000c1e1d00 */
[----:B------:R0:W-:Y:S04]  /*1410*/  STL [R1+0x118], R32 ;  /* 0x0001182001007387 */ /* 0x0001e80000100800 */
[----:B------:R-:W4:Y:S04]  /*1420*/  LDG.E.128 R200, desc[UR4][R200.64] ;  /* 0x00000004c8c87981 */ /* 0x000f28000c1e1d00 */
[----:B------:R-:W-:Y:S04]  /*1430*/  STL [R1+0x114], R31 ;  /* 0x0001141f01007387 */ /* 0x000fe80000100800 */
[----:B------:R-:W4:Y:S04]  /*1440*/  LDG.E.128 R224, desc[UR4][R224.64] ;  /* 0x00000004e0e07981 */ /* 0x000f28000c1e1d00 */
[----:B------:R-:W-:Y:S04]  /*1450*/  STL [R1+0x110], R30 ;  /* 0x0001101e01007387 */ /* 0x000fe80000100800 */
[----:B------:R-:W-:Y:S04]  /*1460*/  STL [R1+0x10c], R29 ;  /* 0x00010c1d01007387 */ /* 0x000fe80000100800 */
[----:B------:R-:W-:Y:S04]  /*1470*/  STL [R1+0x108], R28 ;  /* 0x0001081c01007387 */ /* 0x000fe80000100800 */
[----:B------:R-:W4:Y:S04]  /*1480*/  LDG.E.128 R220, desc[UR4][R220.64] ;  /* 0x00000004dcdc7981 */ /* 0x000f28000c1e1d00 */
[----:B------:R-:W-:Y:S04]  /*1490*/  STL [R1+0x104], R27 ;  /* 0x0001041b01007387 */ /* 0x000fe80000100800 */
[----:B------:R-:W-:Y:S04]  /*14a0*/  STL [R1+0x100], R26 ;  /* 0x0001001a01007387 */ /* 0x000fe80000100800 */
[----:B------:R-:W-:Y:S04]  /*14b0*/  STL [R1+0xfc], R25 ;  /* 0x0000fc1901007387 */ /* 0x000fe80000100800 */
[----:B------:R-:W-:Y:S04]  /*14c0*/  STL [R1+0xf8], R24 ;  /* 0x0000f81801007387 */ /* 0x000fe80000100800 */
[----:B------:R-:W-:Y:S04]  /*14d0*/  STL [R1+0xf4], R23 ;  /* 0x0000f41701007387 */ /* 0x000fe80000100800 */
[----:B------:R-:W-:Y:S04]  /*14e0*/  STL [R1+0xf0], R22 ;  /* 0x0000f01601007387 */ /* 0x000fe80000100800 */
[----:B------:R1:W-:Y:S04]  /*14f0*/  STL [R1+0xec], R21 ;  /* 0x0000ec1501007387 */ /* 0x0003e80000100800 */
[----:B------:R4:W-:Y:S04]  /*1500*/  STL [R1+0xe8], R20 ;  /* 0x0000e81401007387 */ /* 0x0009e80000100800 */
[----:B0-----:R-:W4:Y:S01]  /*1510*/  LDL R32, [R1+0xdc] ;  /* 0x0000dc0001207983 */ /* 0x001f220000100800 */
[----:B--2---:R-:W-:Y:S01]  /*1520*/  IMAD.WIDE.U32 R196, R242, 0x10, R2 ;  /* 0x00000010f2c47825 */ /* 0x004fe200078e0002 */
[----:B------:R-:W-:Y:S01]  /*1530*/  MOV R208, UR14 ;  /* 0x0000000e00d07c02 */ /* 0x000fe20008000f00 */
[----:B-1----:R-:W0:Y:S01]  /*1540*/  LDC.U8 R21, c[0x0][0x2a0] ;  /* 0x0000a800ff157b82 */ /* 0x002e220000000000 */
[----:B------:R-:W-:Y:S01]  /*1550*/  MOV R207, UR15 ;  /* 0x0000000f00cf7c02 */ /* 0x000fe20008000f00 */
[----:B------:R-:W-:Y:S01]  /*1560*/  IMAD.WIDE R2, R212, 0x4, R218 ;  /* 0x00000004d4027825 */ /* 0x000fe200078e02da */
[----:B------:R-:W-:Y:S01]  /*1570*/  IADD3 R228, R206, 0x200, RZ ;  /* 0x00000200cee47810 */ /* 0x000fe20007ffe0ff */
[----:B------:R-:W2:Y:S04]  /*1580*/  LDG.E.128 R196, desc[UR4][R196.64] ;  /* 0x00000004c4c47981 */ /* 0x000ea8000c1e1d00 */
[----:B------:R3:W2:Y:S04]  /*1590*/  LDG.E R3, desc[UR4][R2.64] ;  /* 0x0000000402037981 */ /* 0x0006a8000c1e1900 */
[----:B------:R-:W2:Y:S01]  /*15a0*/  LDG.E.128 R216, desc[UR4][R216.64] ;  /* 0x00000004d8d87981 */ /* 0x000ea2000c1e1d00 */
[----:B------:R-:W-:-:S03]  /*15b0*/  ISETP.NE.U32.AND P0, PT, R208, RZ, PT ;  /* 0x000000ffd000720c */ /* 0x000fc60003f05070 */
[----:B------:R-:W2:Y:S01]  /*15c0*/  LDL R29, [R1+0xd8] ;  /* 0x0000d800011d7983 */ /* 0x000ea20000100800 */
[----:B------:R-:W-:Y:S01]  /*15d0*/  ISETP.NE.AND.EX P0, PT, R207, RZ, PT, P0 ;  /* 0x000000ffcf00720c */ /* 0x000fe20003f05300 */
[----:B------:R-:W-:-:S06]  /*15e0*/  IMAD.WIDE.U32 R228, R228, 0x10, R204 ;  /* 0x00000010e4e47825 */ /* 0x000fcc00078e00cc */
[----:B------:R-:W2:Y:S06]  /*15f0*/  LDG.E.128 R228, desc[UR4][R228.64] ;  /* 0x00000004e4e47981 */ /* 0x000eac000c1e1d00 */
[--C-:B------:R-:W-:Y:S01]  /*1600*/  @P0 IMAD.WIDE.U32 R232, R232, 0x10, R240.reuse ;  /* 0x00000010e8e80825 */ /* 0x100fe200078e00f0 */
[----:B------:R-:W5:Y:S03]  /*1610*/  @P0 LDG.E.128 R160, desc[UR4][R214.64] ;  /* 0x00000004d6a00981 */ /* 0x000f66000c1e1d00 */
[----:B------:R-:W-:Y:S01]  /*1620*/  @P0 IMAD.WIDE.U32 R204, R0, 0x10, R240 ;  /* 0x0000001000cc0825 */ /* 0x000fe200078e00f0 */
[----:B------:R-:W5:Y:S04]  /*1630*/  @P0 LDG.E.128 R164, desc[UR4][R194.64] ;  /* 0x00000004c2a40981 */ /* 0x000f68000c1e1d00 */
[----:B------:R-:W5:Y:S04]  /*1640*/  @P0 LDG.E.128 R168, desc[UR4][R192.64] ;  /* 0x00000004c0a80981 */ /* 0x000f68000c1e1d00 */
[----:B------:R1:W5:Y:S04]  /*1650*/  @P0 LDG.E.128 R172, desc[UR4][R232.64] ;  /* 0x00000004e8ac0981 */ /* 0x000368000c1e1d00 */
[----:B------:R2:W5:Y:S01]  /*1660*/  @P0 LDG.E.128 R176, desc[UR4][R204.64] ;  /* 0x00000004ccb00981 */ /* 0x000562000c1e1d00 */
[----:B0-----:R-:W-:Y:S01]  /*1670*/  ISETP.NE.AND P0, PT, R21, RZ, PT ;  /* 0x000000ff1500720c */ /* 0x001fe20003f05270 */
[----:B---3--:R-:W-:-:S02]  /*1680*/  HADD2.F32 R2, -RZ, R4.H1_H1 ;  /* 0x30000004ff027230 */ /* 0x008fc40000004100 */
        /* <DEDUP_REMOVED lines=34> */
[--C-:B-1----:R-:W-:Y:S02]  /*18b0*/  HADD2.F32 R232, -RZ, R222.reuse.H0_H0 ;  /* 0x200000deffe87230 */ /* 0x102fe40000004100 */
[----:B------:R-:W-:-:S02]  /*18c0*/  HADD2.F32 R233, -RZ, R222.H1_H1 ;  /* 0x300000deffe97230 */ /* 0x000fc40000004100 */
[----:B------:R-:W-:Y:S01]  /*18d0*/  HADD2.F32 R215, -RZ, R223.H1_H1 ;  /* 0x300000dfffd77230 */ /* 0x000fe20000004100 */
[----:B------:R-:W3:Y:S01]  /*18e0*/  LDL R222, [R1+0xd4] ;  /* 0x0000d40001de7983 */ /* 0x000ee20000100800 */
[----:B------:R-:W-:Y:S01]  /*18f0*/  FMUL.FTZ R32, R32, R242 ;  /* 0x000000f220207220 */ /* 0x000fe20000410000 */
[--C-:B--2---:R-:W-:Y:S01]  /*1900*/  HADD2.F32 R9, -RZ, R196.reuse.H0_H0 ;  /* 0x200000c4ff097230 */ /* 0x104fe20000004100 */
[----:B------:R-:W-:Y:S01]  /*1910*/  FSEL R3, R3, RZ, !P0 ;  /* 0x000000ff03037208 */ /* 0x000fe20004000000 */
[--C-:B------:R-:W-:Y:S02]  /*1920*/  HADD2.F32 R7, -RZ, R197.reuse.H0_H0 ;  /* 0x200000c5ff077230 */ /* 0x100fe40000004100 */
[----:B------:R-:W-:Y:S02]  /*1930*/  HADD2.F32 R8, -RZ, R197.H1_H1 ;  /* 0x300000c5ff087230 */ /* 0x000fe40000004100 */
[----:B------:R-:W-:Y:S02]  /*1940*/  HADD2.F32 R196, -RZ, R196.H1_H1 ;  /* 0x300000c4ffc47230 */ /* 0x000fe40000004100 */
[----:B------:R-:W-:Y:S01]  /*1950*/  FADD.FTZ R2, -R3, R2 ;  /* 0x0000000203027221 */ /* 0x000fe20000010100 */
[----:B------:R-:W-:-:S02]  /*1960*/  HADD2.F32 R192, -RZ, R217.H0_H0 ;  /* 0x200000d9ffc07230 */ /* 0x000fc40000004100 */
[C---:B------:R-:W-:Y:S01]  /*1970*/  FADD.FTZ R213, -R3.reuse, R213 ;  /* 0x000000d503d57221 */ /* 0x040fe20000010100 */
[----:B------:R-:W-:Y:S02]  /*1980*/  HADD2.F32 R193, -RZ, R217.H1_H1 ;  /* 0x300000d9ffc17230 */ /* 0x000fe40000004100 */
[C---:B------:R-:W-:Y:S01]  /*1990*/  FADD.FTZ R217, -R3.reuse, R237 ;  /* 0x000000ed03d97221 */ /* 0x040fe20000010100 */
[----:B------:R-:W-:Y:S02]  /*19a0*/  HADD2.F32 R214, -RZ, R199.H0_H0 ;  /* 0x200000c7ffd67230 */ /* 0x000fe40000004100 */
[--C-:B------:R-:W-:Y:S02]  /*19b0*/  HADD2.F32 R10, -RZ, R216.reuse.H0_H0 ;  /* 0x200000d8ff0a7230 */ /* 0x100fe40000004100 */
[----:B------:R-:W-:Y:S02]  /*19c0*/  HADD2.F32 R194, -RZ, R216.H1_H1 ;  /* 0x300000d8ffc27230 */ /* 0x000fe40000004100 */
[----:B------:R-:W-:Y:S01]  /*19d0*/  FADD.FTZ R216, -R3, R206 ;  /* 0x000000ce03d87221 */ /* 0x000fe20000010100 */
[----:B------:R-:W-:-:S02]  /*19e0*/  HADD2.F32 R6, -RZ, R218.H0_H0 ;  /* 0x200000daff067230 */ /* 0x000fc40000004100 */
[----:B------:R-:W-:Y:S02]  /*19f0*/  HADD2.F32 R5, -RZ, R218.H1_H1 ;  /* 0x300000daff057230 */ /* 0x000fe40000004100 */
[C---:B------:R-:W-:Y:S01]  /*1a00*/  FADD.FTZ R218, -R3.reuse, R236 ;  /* 0x000000ec03da7221 */ /* 0x040fe20000010100 */
[----:B------:R-:W-:Y:S02]  /*1a10*/  HADD2.F32 R19, -RZ, R199.H1_H1 ;  /* 0x300000c7ff137230 */ /* 0x000fe40000004100 */
[C---:B------:R-:W-:Y:S01]  /*1a20*/  FADD.FTZ R236, -R3.reuse, R241 ;  /* 0x000000f103ec7221 */ /* 0x040fe20000010100 */
[C---:B------:R-:W-:Y:S01]  /*1a30*/  FADD.FTZ R237, -R3.reuse, R240 ;  /* 0x000000f003ed7221 */ /* 0x040fe20000010100 */
[C---:B------:R-:W-:Y:S01]  /*1a40*/  FADD.FTZ R200, -R3.reuse, R7 ;  /* 0x0000000703c87221 */ /* 0x040fe20000010100 */
[----:B------:R-:W-:Y:S01]  /*1a50*/  FADD.FTZ R199, -R3, R8 ;  /* 0x0000000803c77221 */ /* 0x000fe20000010100 */
[--C-:B------:R-:W-:Y:S02]  /*1a60*/  HADD2.F32 R240, -RZ, R227.reuse.H0_H0 ;  /* 0x200000e3fff07230 */ /* 0x100fe40000004100 */
[----:B------:R-:W-:Y:S01]  /*1a70*/  FMUL.FTZ R31, R211, R2 ;  /* 0x00000002d31f7220 */ /* 0x000fe20000410000 */
[----:B------:R-:W-:-:S02]  /*1a80*/  HADD2.F32 R241, -RZ, R227.H1_H1 ;  /* 0x300000e3fff17230 */ /* 0x000fc40000004100 */
[C---:B------:R-:W-:Y:S01]  /*1a90*/  FADD.FTZ R201, -R3.reuse, R196 ;  /* 0x000000c403c97221 */ /* 0x040fe20000010100 */
[C---:B------:R-:W-:Y:S01]  /*1aa0*/  FADD.FTZ R8, -R3.reuse, R192 ;  /* 0x000000c003087221 */ /* 0x040fe20000010100 */
[----:B------:R-:W-:Y:S01]  /*1ab0*/  FADD.FTZ R7, -R3, R193 ;  /* 0x000000c103077221 */ /* 0x000fe20000010100 */
[----:B------:R-:W-:Y:S01]  /*1ac0*/  FMUL.FTZ R227, R211, R213 ;  /* 0x000000d5d3e37220 */ /* 0x000fe20000410000 */
[C---:B------:R-:W-:Y:S01]  /*1ad0*/  FADD.FTZ R206, -R3.reuse, R235 ;  /* 0x000000eb03ce7221 */ /* 0x040fe20000010100 */
[C---:B------:R-:W-:Y:S01]  /*1ae0*/  FADD.FTZ R205, -R3.reuse, R234 ;  /* 0x000000ea03cd7221 */ /* 0x040fe20000010100 */
[C---:B------:R-:W-:Y:S01]  /*1af0*/  FADD.FTZ R204, -R3.reuse, R239 ;  /* 0x000000ef03cc7221 */ /* 0x040fe20000010100 */
[C---:B------:R-:W-:Y:S01]  /*1b00*/  FADD.FTZ R203, -R3.reuse, R238 ;  /* 0x000000ee03cb7221 */ /* 0x040fe20000010100 */
[----:B------:R-:W-:Y:S01]  /*1b10*/  FADD.FTZ R196, -R3, R214 ;  /* 0x000000d603c47221 */ /* 0x000fe20000010100 */
[--C-:B------:R-:W-:Y:S02]  /*1b20*/  HADD2.F32 R192, -RZ, R225.reuse.H0_H0 ;  /* 0x200000e1ffc07230 */ /* 0x100fe40000004100 */
[----:B------:R-:W-:Y:S01]  /*1b30*/  FMUL.FTZ R28, R211, R216 ;  /* 0x000000d8d31c7220 */ /* 0x000fe20000410000 */
[----:B------:R-:W-:-:S02]  /*1b40*/  HADD2.F32 R193, -RZ, R225.H1_H1 ;  /* 0x300000e1ffc17230 */ /* 0x000fc40000004100 */
[C---:B------:R-:W-:Y:S01]  /*1b50*/  FMUL.FTZ R225, R211.reuse, R217 ;  /* 0x000000d9d3e17220 */ /* 0x040fe20000410000 */
[--C-:B------:R-:W-:Y:S02]  /*1b60*/  HADD2.F32 R234, -RZ, R221.reuse.H0_H0 ;  /* 0x200000ddffea7230 */ /* 0x100fe40000004100 */
[----:B------:R-:W-:Y:S02]  /*1b70*/  HADD2.F32 R235, -RZ, R221.H1_H1 ;  /* 0x300000ddffeb7230 */ /* 0x000fe40000004100 */
[----:B------:R-:W-:Y:S01]  /*1b80*/  HADD2.F32 R214, -RZ, R223.H0_H0 ;  /* 0x200000dfffd67230 */ /* 0x000fe20000004100 */
[----:B------:R-:W2:Y:S01]  /*1b90*/  LDL R221, [R1+0xd0] ;  /* 0x0000d00001dd7983 */ /* 0x000ea20000100800 */
[--C-:B------:R-:W-:Y:S02]  /*1ba0*/  HADD2.F32 R238, -RZ, R226.reuse.H0_H0 ;  /* 0x200000e2ffee7230 */ /* 0x100fe40000004100 */
[----:B------:R-:W-:Y:S01]  /*1bb0*/  FMUL.FTZ R223, R211, R218 ;  /* 0x000000dad3df7220 */ /* 0x000fe20000410000 */
[----:B------:R-:W-:-:S02]  /*1bc0*/  HADD2.F32 R239, -RZ, R226.H1_H1 ;  /* 0x300000e2ffef7230 */ /* 0x000fc40000004100 */
[C---:B------:R-:W-:Y:S01]  /*1bd0*/  FMUL.FTZ R236, R211.reuse, R236 ;  /* 0x000000ecd3ec7220 */ /* 0x040fe20000410000 */
[----:B------:R-:W4:Y:S01]  /*1be0*/  LDL R226, [R1+0xe0] ;  /* 0x0000e00001e27983 */ /* 0x000f220000100800 */
        /* <DEDUP_REMOVED lines=8> */
[----:B------:R-:W4:Y:S04]  /*1c70*/  LDL R217, [R1+0xcc] ;  /* 0x0000cc0001d97983 */ /* 0x000f280000100800 */
[----:B------:R-:W4:Y:S04]  /*1c80*/  LDL R218, [R1+0xc8] ;  /* 0x0000c80001da7983 */ /* 0x000f280000100800 */
[----:B------:R0:W-:Y:S04]  /*1c90*/  STL [R1+0x24], R32 ;  /* 0x0000242001007387 */ /* 0x0001e80000100800 */
[----:B------:R-:W4:Y:S01]  /*1ca0*/  LDL R213, [R1+0xc4] ;  /* 0x0000c40001d57983 */ /* 0x000f220000100800 */
[----:B------:R-:W-:-:S02]  /*1cb0*/  HADD2.F32 R0, -RZ, R4.H0_H0 ;  /* 0x20000004ff007230 */ /* 0x000fc40000004100 */
[--C-:B------:R-:W-:Y:S02]  /*1cc0*/  HADD2.F32 R4, -RZ, R198.reuse.H0_H0 ;  /* 0x200000c6ff047230 */ /* 0x100fe40000004100 */
[----:B------:R-:W-:Y:S02]  /*1cd0*/  HADD2.F32 R195, -RZ, R219.H0_H0 ;  /* 0x200000dbffc37230 */ /* 0x000fe40000004100 */
[--C-:B------:R-:W-:Y:S02]  /*1ce0*/  HADD2.F32 R246, -RZ, R13.reuse.H0_H0 ;  /* 0x2000000dfff67230 */ /* 0x100fe40000004100 */
[----:B------:R-:W-:Y:S02]  /*1cf0*/  HADD2.F32 R244, -RZ, R13.H1_H1 ;  /* 0x3000000dfff47230 */ /* 0x000fe40000004100 */
[----:B------:R-:W-:Y:S02]  /*1d00*/  HADD2.F32 R197, -RZ, R198.H1_H1 ;  /* 0x300000c6ffc57230 */ /* 0x000fe40000004100 */
[----:B------:R-:W-:Y:S01]  /*1d10*/  FADD.FTZ R198, -R3, R4 ;  /* 0x0000000403c67221 */ /* 0x000fe20000010100 */
[----:B------:R-:W-:-:S02]  /*1d20*/  HADD2.F32 R14, -RZ, R202.H0_H0 ;  /* 0x200000caff0e7230 */ /* 0x000fc40000004100 */
[----:B------:R-:W-:Y:S02]  /*1d30*/  HADD2.F32 R13, -RZ, R202.H1_H1 ;  /* 0x300000caff0d7230 */ /* 0x000fe40000004100 */
[C---:B------:R-:W-:Y:S01]  /*1d40*/  FADD.FTZ R202, -R3.reuse, R9 ;  /* 0x0000000903ca7221 */ /* 0x040fe20000010100 */
[C---:B------:R-:W-:Y:S01]  /*1d50*/  FADD.FTZ R9, -R3.reuse, R194 ;  /* 0x000000c203097221 */ /* 0x040fe20000010100 */
[----:B------:R-:W-:Y:S01]  /*1d60*/  FADD.FTZ R4, -R3, R195 ;  /* 0x000000c303047221 */ /* 0x000fe20000010100 */
[--C-:B------:R-:W-:Y:S02]  /*1d70*/  HADD2.F32 R194, -RZ, R224.reuse.H0_H0 ;  /* 0x200000e0ffc27230 */ /* 0x100fe40000004100 */
[----:B------:R-:W-:Y:S01]  /*1d80*/  HADD2.F32 R195, -RZ, R224.H1_H1 ;  /* 0x300000e0ffc37230 */ /* 0x000fe20000004100 */
[----:B------:R-:W-:Y:S01]  /*1d90*/  MOV R224, R20 ;  /* 0x0000001400e07202 */ /* 0x000fe20000000f00 */
[----:B------:R-:W-:Y:S01]  /*1da0*/  FFMA.FTZ R157, R31, R242, R157 ;  /* 0x000000f21f9d7223 */ /* 0x000fe2000001009d */
[----:B------:R-:W-:-:S03]  /*1db0*/  FADD.FTZ R41, R41, R242 ;  /* 0x000000f229297221 */ /* 0x000fc60000010000 */
[----:B------:R-:W-:Y:S01]  /*1dc0*/  FMUL.FTZ R29, R29, R224 ;  /* 0x000000e01d1d7220 */ /* 0x000fe20000410000 */
[----:B---3--:R-:W-:Y:S01]  /*1dd0*/  FMUL.FTZ R242, R222, R252 ;  /* 0x000000fcdef27220 */ /* 0x008fe20000410000 */
[--C-:B------:R-:W-:Y:S02]  /*1de0*/  HADD2.F32 R23, -RZ, R230.reuse.H0_H0 ;  /* 0x200000e6ff177230 */ /* 0x100fe40000004100 */
[----:B------:R-:W-:Y:S01]  /*1df0*/  FFMA.FTZ R152, R225, R39, R152 ;  /* 0x00000027e1987223 */ /* 0x000fe20000010098 */
[----:B------:R-:W-:Y:S01]  /*1e00*/  HADD2.F32 R22, -RZ, R230.H1_H1 ;  /* 0x300000e6ff167230 */ /* 0x000fe20000004100 */
[----:B------:R1:W-:Y:S01]  /*1e10*/  STL [R1+0x20], R29 ;  /* 0x0000201d01007387 */ /* 0x0003e20000100800 */
[----:B------:R-:W-:Y:S01]  /*1e20*/  FADD.FTZ R44, R44, R39 ;  /* 0x000000272c2c7221 */ /* 0x000fe20000010000 */
[--C-:B------:R-:W-:Y:S02]  /*1e30*/  HADD2.F32 R27, -RZ, R228.reuse.H0_H0 ;  /* 0x200000e4ff1b7230 */ /* 0x100fe40000004100 */
[----:B------:R-:W-:Y:S01]  /*1e40*/  FFMA.FTZ R153, R223, R38, R153 ;  /* 0x00000026df997223 */ /* 0x000fe20000010099 */
[----:B------:R-:W-:-:S02]  /*1e50*/  HADD2.F32 R26, -RZ, R228.H1_H1 ;  /* 0x300000e4ff1a7230 */ /* 0x000fc40000004100 */
[----:B------:R-:W-:Y:S01]  /*1e60*/  FADD.FTZ R45, R45, R38 ;  /* 0x000000262d2d7221 */ /* 0x000fe20000010000 */
[----:B------:R-:W-:Y:S01]  /*1e70*/  FFMA.FTZ R154, R236, R37, R154 ;  /* 0x00000025ec9a7223 */ /* 0x000fe2000001009a */
[----:B------:R-:W-:Y:S01]  /*1e80*/  FADD.FTZ R46, R46, R37 ;  /* 0x000000252e2e7221 */ /* 0x000fe20000010000 */
[----:B------:R-:W-:Y:S01]  /*1e90*/  FFMA.FTZ R158, R227, R224, R158 ;  /* 0x000000e0e39e7223 */ /* 0x000fe2000001009e */
[----:B------:R-:W-:Y:S01]  /*1ea0*/  FADD.FTZ R42, R42, R224 ;  /* 0x000000e02a2a7221 */ /* 0x000fe20000010000 */
[----:B------:R-:W-:Y:S01]  /*1eb0*/  FFMA.FTZ R155, R237, R36, R155 ;  /* 0x00000024ed9b7223 */ /* 0x000fe2000001009b */
[----:B------:R-:W-:Y:S01]  /*1ec0*/  FADD.FTZ R47, R47, R36 ;  /* 0x000000242f2f7221 */ /* 0x000fe20000010000 */
[----:B--2---:R-:W-:Y:S02]  /*1ed0*/  FMUL.FTZ R230, R221, R39 ;  /* 0x00000027dde67220 */ /* 0x004fe40000410000 */
[----:B------:R2:W5:Y:S04]  /*1ee0*/  LDL.LU R39, [R1+0x134] ;  /* 0x0001340001277983 */ /* 0x0005680000300800 */
[----:B------:R-:W3:Y:S01]  /*1ef0*/  LDL R216, [R1+0xc0] ;  /* 0x0000c00001d87983 */ /* 0x000ee20000100800 */
[----:B----4-:R-:W-:-:S03]  /*1f00*/  FMUL.FTZ R2, R226, R243 ;  /* 0x000000f3e2027220 */ /* 0x010fc60000410000 */
[----:B------:R-:W-:Y:S01]  /*1f10*/  STL [R1+0x10], R242 ;  /* 0x000010f201007387 */ /* 0x000fe20000100800 */
[----:B------:R-:W-:-:S03]  /*1f20*/  FMUL.FTZ R228, R217, R38 ;  /* 0x00000026d9e47220 */ /* 0x000fc60000410000 */
[----:B------:R2:W5:Y:S01]  /*1f30*/  LDL.LU R38, [R1+0x130] ;  /* 0x0001300001267983 */ /* 0x0005620000300800 */
[----:B------:R-:W-:-:S03]  /*1f40*/  FMUL.FTZ R226, R218, R37 ;  /* 0x00000025dae27220 */ /* 0x000fc60000410000 */
[----:B------:R-:W4:Y:S04]  /*1f50*/  LDL R217, [R1+0xbc] ;  /* 0x0000bc0001d97983 */ /* 0x000f280000100800 */
[----:B------:R-:W-:Y:S01]  /*1f60*/  STL [R1+0xc], R230 ;  /* 0x00000ce601007387 */ /* 0x000fe20000100800 */
[----:B------:R-:W-:-:S03]  /*1f70*/  FMUL.FTZ R224, R213, R36 ;  /* 0x00000024d5e07220 */ /* 0x000fc60000410000 */
[----:B------:R2:W5:Y:S04]  /*1f80*/  LDL.LU R37, [R1+0x12c] ;  /* 0x00012c0001257983 */ /* 0x0005680000300800 */
[----:B------:R-:W2:Y:S04]  /*1f90*/  LDL R221, [R1+0xb8] ;  /* 0x0000b80001dd7983 */ /* 0x000ea80000100800 */
[----:B------:R-:W-:Y:S04]  /*1fa0*/  STL [R1+0x8], R228 ;  /* 0x000008e401007387 */ /* 0x000fe80000100800 */
[----:B------:R0:W5:Y:S04]  /*1fb0*/  LDL.LU R36, [R1+0x128] ;  /* 0x0001280001247983 */ /* 0x0001680000300800 */
[----:B------:R-:W2:Y:S01]  /*1fc0*/  LDL R218, [R1+0xb4] ;  /* 0x0000b40001da7983 */ /* 0x000ea20000100800 */
[C---:B------:R-:W-:Y:S01]  /*1fd0*/  FADD.FTZ R250, -R3.reuse, R250 ;  /* 0x000000fa03fa7221 */ /* 0x040fe20000010100 */
[C---:B------:R-:W-:Y:S01]  /*1fe0*/  FADD.FTZ R248, -R3.reuse, R248 ;  /* 0x000000f803f87221 */ /* 0x040fe20000010100 */
[----:B------:R-:W-:Y:S01]  /*1ff0*/  FADD.FTZ R0, -R3, R0 ;  /* 0x0000000003007221 */ /* 0x000fe20000010100 */
[----:B------:R-:W2:Y:S01]  /*2000*/  LDL R213, [R1+0xb0] ;  /* 0x0000b00001d57983 */ /* 0x000ea20000100800 */
[C---:B------:R-:W-:Y:S01]  /*2010*/  FMUL.FTZ R250, R211.reuse, R250 ;  /* 0x000000fad3fa7220 */ /* 0x040fe20000410000 */
[C---:B------:R-:W-:Y:S01]  /*2020*/  FMUL.FTZ R248, R211.reuse, R248 ;  /* 0x000000f8d3f87220 */ /* 0x040fe20000410000 */
[----:B------:R-:W-:Y:S01]  /*2030*/  FADD.FTZ R48, R48, R249 ;  /* 0x000000f930307221 */ /* 0x000fe20000010000 */
[----:B------:R1:W-:Y:S01]  /*2040*/  STL [R1+0x4], R226 ;  /* 0x000004e201007387 */ /* 0x0003e20000100800 */
[----:B------:R-:W-:Y:S01]  /*2050*/  FFMA.FTZ R148, R250, R249, R148 ;  /* 0x000000f9fa947223 */ /* 0x000fe20000010094 */
[----:B------:R-:W-:Y:S01]  /*2060*/  FMUL.FTZ R0, R211, R0 ;  /* 0x00000000d3007220 */ /* 0x000fe20000410000 */
[----:B------:R-:W-:Y:S01]  /*2070*/  FFMA.FTZ R149, R248, R247, R149 ;  /* 0x000000f7f8957223 */ /* 0x000fe20000010095 */
[----:B------:R-:W-:Y:S01]  /*2080*/  FADD.FTZ R49, R49, R247 ;  /* 0x000000f731317221 */ /* 0x000fe20000010000 */
[----:B------:R-:W-:Y:S01]  /*2090*/  FADD.FTZ R40, R40, R243 ;  /* 0x000000f328287221 */ /* 0x000fe20000010000 */
[----:B------:R-:W-:Y:S01]  /*20a0*/  FFMA.FTZ R156, R0, R243, R156 ;  /* 0x000000f3009c7223 */ /* 0x000fe2000001009c */
[----:B---3--:R-:W-:-:S02]  /*20b0*/  FMUL.FTZ R249, R216, R249 ;  /* 0x000000f9d8f97220 */ /* 0x008fc40000410000 */
[----:B------:R-:W3:Y:S04]  /*20c0*/  LDL R216, [R1+0xac] ;  /* 0x0000ac0001d87983 */ /* 0x000ee80000100800 */
[----:B------:R1:W-:Y:S01]  /*20d0*/  STL [R1], R224 ;  /* 0x000000e001007387 */ /* 0x0003e20000100800 */
[----:B----4-:R-:W-:-:S03]  /*20e0*/  FMUL.FTZ R247, R217, R247 ;  /* 0x000000f7d9f77220 */ /* 0x010fc60000410000 */
[----:B------:R-:W4:Y:S01]  /*20f0*/  LDL R217, [R1+0xa8] ;  /* 0x0000a80001d97983 */ /* 0x000f220000100800 */
[----:B--2---:R-:W-:-:S03]  /*2100*/  FMUL.FTZ R243, R218, R251 ;  /* 0x000000fbdaf37220 */ /* 0x004fc60000410000 */
[----:B------:R-:W2:Y:S01]  /*2110*/  LDL R218, [R1+0xa4] ;  /* 0x0000a40001da7983 */ /* 0x000ea20000100800 */
[----:B------:R-:W-:Y:S01]  /*2120*/  FADD.FTZ R246, -R3, R246 ;  /* 0x000000f603f67221 */ /* 0x000fe20000010100 */
[----:B------:R-:W-:-:S03]  /*2130*/  FMUL.FTZ R206, R211, R206 ;  /* 0x000000ced3ce7220 */ /* 0x000fc60000410000 */
[C---:B------:R-:W-:Y:S01]  /*2140*/  FMUL.FTZ R246, R211.reuse, R246 ;  /* 0x000000f6d3f67220 */ /* 0x040fe20000410000 */
[C---:B------:R-:W-:Y:S01]  /*2150*/  FMUL.FTZ R205, R211.reuse, R205 ;  /* 0x000000cdd3cd7220 */ /* 0x040fe20000410000 */
[----:B------:R-:W-:Y:S01]  /*2160*/  FADD.FTZ R50, R50, R245 ;  /* 0x000000f532327221 */ /* 0x000fe20000010000 */
[----:B------:R-:W-:Y:S01]  /*2170*/  FMUL.FTZ R204, R211, R204 ;  /* 0x000000ccd3cc7220 */ /* 0x000fe20000410000 */
[-C--:B------:R-:W-:Y:S01]  /*2180*/  FFMA.FTZ R150, R246, R245.reuse, R150 ;  /* 0x000000f5f6967223 */ /* 0x080fe20000010096 */
[----:B------:R-:W-:Y:S01]  /*2190*/  FMUL.FTZ R245, R221, R245 ;  /* 0x000000f5ddf57220 */ /* 0x000fe20000410000 */
[-C--:B------:R-:W-:Y:S01]  /*21a0*/  FFMA.FTZ R144, R206, R35.reuse, R144 ;  /* 0x00000023ce907223 */ /* 0x080fe20000010090 */
[----:B------:R-:W-:Y:S01]  /*21b0*/  FADD.FTZ R52, R52, R35 ;  /* 0x0000002334347221 */ /* 0x000fe20000010000 */
[----:B------:R-:W-:Y:S01]  /*21c0*/  FMUL.FTZ R213, R213, R35 ;  /* 0x00000023d5d57220 */ /* 0x000fe20000410000 */
[----:B------:R-:W-:Y:S01]  /*21d0*/  FADD.FTZ R221, RZ, R2 ;  /* 0x00000002ffdd7221 */ /* 0x000fe20000010000 */
[----:B------:R-:W-:Y:S01]  /*21e0*/  FFMA.FTZ R222, R0, R2, RZ ;  /* 0x0000000200de7223 */ /* 0x000fe200000100ff */
[----:B------:R0:W5:Y:S01]  /*21f0*/  LDL.LU R35, [R1+0x124] ;  /* 0x0001240001237983 */ /* 0x0001620000300800 */
[----:B------:R-:W-:Y:S01]  /*2200*/  FFMA.FTZ R145, R205, R34, R145 ;  /* 0x00000022cd917223 */ /* 0x000fe20000010091 */
[----:B------:R-:W-:Y:S01]  /*2210*/  FADD.FTZ R53, R53, R34 ;  /* 0x0000002235357221 */ /* 0x000fe20000010000 */
[----:B------:R-:W-:-:S02]  /*2220*/  HADD2.F32 R21, -RZ, R231.H0_H0 ;  /* 0x200000e7ff157230 */ /* 0x000fc40000004100 */
[----:B------:R-:W-:Y:S01]  /*2230*/  FMUL.FTZ R203, R211, R203 ;  /* 0x000000cbd3cb7220 */ /* 0x000fe20000410000 */
[----:B------:R-:W-:Y:S02]  /*2240*/  HADD2.F32 R20, -RZ, R231.H1_H1 ;  /* 0x300000e7ff147230 */ /* 0x000fe40000004100 */
[----:B------:R-:W-:Y:S01]  /*2250*/  FFMA.FTZ R146, R204, R33, R146 ;  /* 0x00000021cc927223 */ /* 0x000fe20000010092 */
[----:B------:R-:W-:Y:S01]  /*2260*/  FADD.FTZ R54, R54, R33 ;  /* 0x0000002136367221 */ /* 0x000fe20000010000 */
[--C-:B------:R-:W-:Y:S02]  /*2270*/  HADD2.F32 R25, -RZ, R229.reuse.H0_H0 ;  /* 0x200000e5ff197230 */ /* 0x100fe40000004100 */
[----:B------:R-:W-:Y:S01]  /*2280*/  FADD.FTZ R221, R221, R32 ;  /* 0x00000020dddd7221 */ /* 0x000fe20000010000 */
[----:B------:R-:W-:Y:S02]  /*2290*/  HADD2.F32 R24, -RZ, R229.H1_H1 ;  /* 0x300000e5ff187230 */ /* 0x000fe40000004100 */
[----:B------:R-:W-:Y:S01]  /*22a0*/  FFMA.FTZ R222, R31, R32, R222 ;  /* 0x000000201fde7223 */ /* 0x000fe200000100de */
[----:B------:R-:W-:Y:S01]  /*22b0*/  FFMA.FTZ R147, R203, R30, R147 ;  /* 0x0000001ecb937223 */ /* 0x000fe20000010093 */
[----:B------:R-:W-:Y:S01]  /*22c0*/  FADD.FTZ R55, R55, R30 ;  /* 0x0000001e37377221 */ /* 0x000fe20000010000 */
[----:B------:R-:W-:Y:S01]  /*22d0*/  FADD.FTZ R221, R221, R29 ;  /* 0x0000001ddddd7221 */ /* 0x000fe20000010000 */
[----:B------:R-:W-:Y:S01]  /*22e0*/  FFMA.FTZ R222, R227, R29, R222 ;  /* 0x0000001de3de7223 */ /* 0x000fe200000100de */
[----:B---3--:R-:W-:-:S02]  /*22f0*/  FMUL.FTZ R216, R216, R34 ;  /* 0x00000022d8d87220 */ /* 0x008fc40000410000 */
[----:B------:R3:W5:Y:S04]  /*2300*/  LDL.LU R34, [R1+0x120] ;  /* 0x0001200001227983 */ /* 0x0007680000300800 */
[----:B------:R-:W3:Y:S01]  /*2310*/  LDL R231, [R1+0xa0] ;  /* 0x0000a00001e77983 */ /* 0x000ee20000100800 */
[----:B----4-:R-:W-:-:S03]  /*2320*/  FMUL.FTZ R217, R217, R33 ;  /* 0x00000021d9d97220 */ /* 0x010fc60000410000 */
[----:B------:R4:W5:Y:S04]  /*2330*/  LDL.LU R33, [R1+0x11c] ;  /* 0x00011c0001217983 */ /* 0x0009680000300800 */
[----:B------:R-:W4:Y:S04]  /*2340*/  LDL R229, [R1+0x9c] ;  /* 0x00009c0001e57983 */ /* 0x000f280000100800 */
[----:B0-----:R0:W5:Y:S04]  /*2350*/  LDL.LU R32, [R1+0x118] ;  /* 0x0001180001207983 */ /* 0x0011680000300800 */
[----:B------:R0:W5:Y:S01]  /*2360*/  LDL.LU R31, [R1+0x114] ;  /* 0x00011400011f7983 */ /* 0x0001620000300800 */
[----:B--2---:R-:W-:-:S03]  /*2370*/  FMUL.FTZ R218, R218, R30 ;  /* 0x0000001edada7220 */ /* 0x004fc60000410000 */
[----:B------:R0:W5:Y:S04]  /*2380*/  LDL.LU R30, [R1+0x110] ;  /* 0x00011000011e7983 */ /* 0x0001680000300800 */
[----:B-1----:R0:W5:Y:S04]  /*2390*/  LDL.LU R29, [R1+0x10c] ;  /* 0x00010c00011d7983 */ /* 0x0021680000300800 */
[----:B------:R-:W2:Y:S01]  /*23a0*/  LDL R227, [R1+0x98] ;  /* 0x0000980001e37983 */ /* 0x000ea20000100800 */
[----:B------:R-:W-:Y:S01]  /*23b0*/  FADD.FTZ R221, R221, R242 ;  /* 0x000000f2dddd7221 */ /* 0x000fe20000010000 */
[C---:B------:R-:W-:Y:S01]  /*23c0*/  FFMA.FTZ R222, R28.reuse, R242, R222 ;  /* 0x000000f21cde7223 */ /* 0x040fe200000100de */
[----:B------:R-:W-:-:S02]  /*23d0*/  FFMA.FTZ R159, R28, R252, R159 ;  /* 0x000000fc1c9f7223 */ /* 0x000fc4000001009f */
[----:B------:R-:W-:Y:S01]  /*23e0*/  FADD.FTZ R221, R221, R230 ;  /* 0x000000e6dddd7221 */ /* 0x000fe20000010000 */
[----:B------:R-:W-:Y:S01]  /*23f0*/  FFMA.FTZ R222, R225, R230, R222 ;  /* 0x000000e6e1de7223 */ /* 0x000fe200000100de */
[----:B------:R0:W5:Y:S02]  /*2400*/  LDL.LU R28, [R1+0x108] ;  /* 0x00010800011c7983 */ /* 0x0001640000300800 */
[----:B------:R-:W-:Y:S01]  /*2410*/  FADD.FTZ R221, R221, R228 ;  /* 0x000000e4dddd7221 */ /* 0x000fe20000010000 */
[----:B------:R-:W-:Y:S01]  /*2420*/  FFMA.FTZ R222, R223, R228, R222 ;  /* 0x000000e4dfde7223 */ /* 0x000fe200000100de */
[----:B------:R-:W2:Y:S02]  /*2430*/  LDL R225, [R1+0x94] ;  /* 0x0000940001e17983 */ /* 0x000ea40000100800 */
[----:B------:R-:W-:Y:S01]  /*2440*/  FADD.FTZ R223, R221, R226 ;  /* 0x000000e2dddf7221 */ /* 0x000fe20000010000 */
[----:B------:R-:W-:Y:S01]  /*2450*/  FFMA.FTZ R222, R236, R226, R222 ;  /* 0x000000e2ecde7223 */ /* 0x000fe200000100de */
[----:B------:R-:W-:Y:S01]  /*2460*/  HADD2.F32 R219, -RZ, R219.H1_H1 ;  /* 0x300000dbffdb7230 */ /* 0x000fe20000004100 */
[----:B------:R-:W2:Y:S01]  /*2470*/  LDL R226, [R1+0x90] ;  /* 0x0000900001e27983 */ /* 0x000ea20000100800 */
        /* <DEDUP_REMOVED lines=15> */
[----:B------:R-:W2:Y:S01]  /*2570*/  LDL R230, [R1+0x88] ;  /* 0x0000880001e67983 */ /* 0x000ea20000100800 */
[----:B------:R-:W-:-:S02]  /*2580*/  HADD2.F32 R219, -RZ, R220.H0_H0 ;  /* 0x200000dcffdb7230 */ /* 0x000fc40000004100 */
[C---:B------:R-:W-:Y:S01]  /*2590*/  FMUL.FTZ R202, R211.reuse, R202 ;  /* 0x000000cad3ca7220 */ /* 0x040fe20000410000 */
[C---:B------:R-:W-:Y:S01]  /*25a0*/  FMUL.FTZ R200, R211.reuse, R200 ;  /* 0x000000c8d3c87220 */ /* 0x040fe20000410000 */
[----:B------:R-:W-:Y:S01]  /*25b0*/  FADD.FTZ R58, R58, R234 ;  /* 0x000000ea3a3a7221 */ /* 0x000fe20000010000 */
[----:B------:R-:W-:Y:S01]  /*25c0*/  FMUL.FTZ R201, R211, R201 ;  /* 0x000000c9d3c97220 */ /* 0x000fe20000410000 */
[-C--:B------:R-:W-:Y:S01]  /*25d0*/  FFMA.FTZ R140, R202, R219.reuse, R140 ;  /* 0x000000dbca8c7223 */ /* 0x080fe2000001008c */
[----:B------:R-:W-:Y:S01]  /*25e0*/  FADD.FTZ R56, R56, R219 ;  /* 0x000000db38387221 */ /* 0x000fe20000010000 */
[----:B------:R-:W-:Y:S01]  /*25f0*/  FFMA.FTZ R142, R200, R234, R142 ;  /* 0x000000eac88e7223 */ /* 0x000fe2000001008e */
[----:B------:R-:W-:Y:S01]  /*2600*/  HADD2.F32 R220, -RZ, R220.H1_H1 ;  /* 0x300000dcffdc7230 */ /* 0x000fe20000004100 */
[----:B------:R-:W2:Y:S04]  /*2610*/  LDL R228, [R1+0x7c] ;  /* 0x00007c0001e47983 */ /* 0x000ea80000100800 */
[----:B------:R-:W-:Y:S01]  /*2620*/  FFMA.FTZ R141, R201, R220, R141 ;  /* 0x000000dcc98d7223 */ /* 0x000fe2000001008d */
[----:B------:R-:W-:Y:S01]  /*2630*/  FADD.FTZ R57, R57, R220 ;  /* 0x000000dc39397221 */ /* 0x000fe20000010000 */
[----:B---3--:R-:W-:-:S02]  /*2640*/  FMUL.FTZ R219, R231, R219 ;  /* 0x000000dbe7db7220 */ /* 0x008fc40000410000 */
[----:B------:R-:W3:Y:S01]  /*2650*/  LDL R231, [R1+0x84] ;  /* 0x0000840001e77983 */ /* 0x000ee20000100800 */
[----:B----4-:R-:W-:-:S03]  /*2660*/  FMUL.FTZ R220, R229, R220 ;  /* 0x000000dce5dc7220 */ /* 0x010fc60000410000 */
[----:B------:R-:W4:Y:S01]  /*2670*/  LDL R229, [R1+0x78] ;  /* 0x0000780001e57983 */ /* 0x000f220000100800 */
[----:B--2---:R-:W-:-:S03]  /*2680*/  FMUL.FTZ R221, R227, R234 ;  /* 0x000000eae3dd7220 */ /* 0x004fc60000410000 */
[----:B------:R-:W2:Y:S04]  /*2690*/  LDL R227, [R1+0x8c] ;  /* 0x00008c0001e37983 */ /* 0x000ea80000100800 */
[----:B------:R-:W3:Y:S01]  /*26a0*/  LDL R234, [R1+0x80] ;  /* 0x0000800001ea7983 */ /* 0x000ee20000100800 */
        /* <DEDUP_REMOVED lines=9> */
[----:B------:R-:W-:Y:S01]  /*2740*/  FMUL.FTZ R244, R211, R244 ;  /* 0x000000f4d3f47220 */ /* 0x000fe20000410000 */
[----:B------:R-:W-:-:S02]  /*2750*/  FFMA.FTZ R226, R246, R245, R224 ;  /* 0x000000f5f6e27223 */ /* 0x000fc400000100e0 */
[----:B------:R-:W-:Y:S01]  /*2760*/  FADD.FTZ R225, R225, R243 ;  /* 0x000000f3e1e17221 */ /* 0x000fe20000010000 */
[C---:B------:R-:W-:Y:S01]  /*2770*/  FMUL.FTZ R196, R211.reuse, R196 ;  /* 0x000000c4d3c47220 */ /* 0x040fe20000410000 */
[----:B------:R-:W-:Y:S01]  /*2780*/  FFMA.FTZ R226, R244, R243, R226 ;  /* 0x000000f3f4e27223 */ /* 0x000fe200000100e2 */
[----:B------:R-:W-:Y:S02]  /*2790*/  FADD.FTZ R62, R62, R214 ;  /* 0x000000d63e3e7221 */ /* 0x000fe40000010000 */
[----:B------:R-:W-:Y:S01]  /*27a0*/  FFMA.FTZ R138, R196, R214, R138 ;  /* 0x000000d6c48a7223 */ /* 0x000fe2000001008a */
[----:B------:R-:W-:Y:S01]  /*27b0*/  FFMA.FTZ R226, R206, R213, R226 ;  /* 0x000000d5cee27223 */ /* 0x000fe200000100e2 */
[C---:B------:R-:W-:Y:S01]  /*27c0*/  FMUL.FTZ R19, R211.reuse, R19 ;  /* 0x00000013d3137220 */ /* 0x040fe20000410000 */
[----:B------:R-:W-:Y:S01]  /*27d0*/  FMUL.FTZ R18, R211, R18 ;  /* 0x00000012d3127220 */ /* 0x000fe20000410000 */
[----:B------:R-:W-:Y:S02]  /*27e0*/  FADD.FTZ R63, R63, R215 ;  /* 0x000000d73f3f7221 */ /* 0x000fe40000010000 */
[----:B------:R-:W-:Y:S01]  /*27f0*/  FFMA.FTZ R139, R19, R215, R139 ;  /* 0x000000d7138b7223 */ /* 0x000fe2000001008b */
[----:B------:R-:W-:Y:S01]  /*2800*/  FFMA.FTZ R132, R18, R194, R132 ;  /* 0x000000c212847223 */ /* 0x000fe20000010084 */
[----:B------:R-:W-:Y:S01]  /*2810*/  FADD.FTZ R64, R64, R194 ;  /* 0x000000c240407221 */ /* 0x000fe20000010000 */
[C---:B------:R-:W-:Y:S01]  /*2820*/  FMUL.FTZ R17, R211.reuse, R17 ;  /* 0x00000011d3117220 */ /* 0x040fe20000410000 */
[----:B------:R-:W-:Y:S01]  /*2830*/  FMUL.FTZ R16, R211, R16 ;  /* 0x00000010d3107220 */ /* 0x000fe20000410000 */
[----:B------:R-:W-:-:S02]  /*2840*/  FADD.FTZ R65, R65, R195 ;  /* 0x000000c341417221 */ /* 0x000fc40000010000 */
[-C--:B------:R-:W-:Y:S01]  /*2850*/  FFMA.FTZ R133, R17, R195.reuse, R133 ;  /* 0x000000c311857223 */ /* 0x080fe20000010085 */
[----:B------:R-:W-:Y:S01]  /*2860*/  FMUL.FTZ R228, R228, R195 ;  /* 0x000000c3e4e47220 */ /* 0x000fe20000410000 */
[-C--:B------:R-:W-:Y:S01]  /*2870*/  FFMA.FTZ R134, R16, R192.reuse, R134 ;  /* 0x000000c010867223 */ /* 0x080fe20000010086 */
[----:B------:R-:W-:Y:S01]  /*2880*/  FADD.FTZ R66, R66, R192 ;  /* 0x000000c042427221 */ /* 0x000fe20000010000 */
[----:B------:R-:W-:Y:S01]  /*2890*/  FFMA.FTZ R151, R244, R251, R151 ;  /* 0x000000fbf4977223 */ /* 0x000fe20000010097 */
[----:B------:R-:W-:Y:S01]  /*28a0*/  FADD.FTZ R51, R51, R251 ;  /* 0x000000fb33337221 */ /* 0x000fe20000010000 */
[----:B----4-:R-:W-:Y:S01]  /*28b0*/  FMUL.FTZ R229, R229, R192 ;  /* 0x000000c0e5e57220 */ /* 0x010fe20000410000 */
[----:B--2---:R-:W-:Y:S01]  /*28c0*/  FMUL.FTZ R224, R227, R233 ;  /* 0x000000e9e3e07220 */ /* 0x004fe20000410000 */
[----:B------:R-:W-:Y:S01]  /*28d0*/  FADD.FTZ R227, R225, R213 ;  /* 0x000000d5e1e37221 */ /* 0x000fe20000010000 */
[----:B------:R-:W-:Y:S02]  /*28e0*/  FMUL.FTZ R225, R230, R214 ;  /* 0x000000d6e6e17220 */ /* 0x000fe40000410000 */
[----:B------:R-:W2:Y:S01]  /*28f0*/  LDL R230, [R1+0x74] ;  /* 0x0000740001e67983 */ /* 0x000ea20000100800 */
[----:B------:R-:W-:Y:S01]  /*2900*/  FADD.FTZ R214, R227, R216 ;  /* 0x000000d8e3d67221 */ /* 0x000fe20000010000 */
[----:B------:R-:W-:-:S03]  /*2910*/  FFMA.FTZ R227, R205, R216, R226 ;  /* 0x000000d8cde37223 */ /* 0x000fc600000100e2 */
[----:B------:R-:W-:Y:S01]  /*2920*/  FADD.FTZ R214, R214, R217 ;  /* 0x000000d9d6d67221 */ /* 0x000fe20000010000 */
[----:B------:R-:W-:Y:S01]  /*2930*/  FFMA.FTZ R227, R204, R217, R227 ;  /* 0x000000d9cce37223 */ /* 0x000fe200000100e3 */
[----:B---3--:R-:W-:Y:S02]  /*2940*/  FMUL.FTZ R226, R231, R215 ;  /* 0x000000d7e7e27220 */ /* 0x008fe40000410000 */
[----:B------:R-:W-:Y:S01]  /*2950*/  FADD.FTZ R215, R214, R218 ;  /* 0x000000dad6d77221 */ /* 0x000fe20000010000 */
[----:B------:R-:W-:Y:S01]  /*2960*/  FFMA.FTZ R214, R203, R218, R227 ;  /* 0x000000dacbd67223 */ /* 0x000fe200000100e3 */
[----:B------:R-:W-:Y:S01]  /*2970*/  FMUL.FTZ R227, R234, R194 ;  /* 0x000000c2eae37220 */ /* 0x000fe20000410000 */
[----:B------:R-:W-:Y:S01]  /*2980*/  FMUL.FTZ R199, R211, R199 ;  /* 0x000000c7d3c77220 */ /* 0x000fe20000410000 */
[----:B------:R-:W-:Y:S01]  /*2990*/  FADD.FTZ R194, R215, R219 ;  /* 0x000000dbd7c27221 */ /* 0x000fe20000010000 */
[----:B------:R-:W-:Y:S01]  /*29a0*/  FFMA.FTZ R214, R202, R219, R214 ;  /* 0x000000dbcad67223 */ /* 0x000fe200000100d6 */
[C---:B------:R-:W-:Y:S01]  /*29b0*/  FMUL.FTZ R198, R211.reuse, R198 ;  /* 0x000000c6d3c67220 */ /* 0x040fe20000410000 */
[C---:B------:R-:W-:Y:S01]  /*29c0*/  FMUL.FTZ R197, R211.reuse, R197 ;  /* 0x000000c5d3c57220 */ /* 0x040fe20000410000 */
[----:B------:R-:W-:Y:S01]  /*29d0*/  FADD.FTZ R194, R194, R220 ;  /* 0x000000dcc2c27221 */ /* 0x000fe20000010000 */
[C---:B------:R-:W-:Y:S01]  /*29e0*/  FMUL.FTZ R10, R211.reuse, R10 ;  /* 0x0000000ad30a7220 */ /* 0x040fe20000410000 */
[C---:B------:R-:W-:Y:S01]  /*29f0*/  FMUL.FTZ R15, R211.reuse, R15 ;  /* 0x0000000fd30f7220 */ /* 0x040fe20000410000 */
[----:B------:R-:W-:Y:S01]  /*2a00*/  FMUL.FTZ R9, R211, R9 ;  /* 0x00000009d3097220 */ /* 0x000fe20000410000 */
[----:B------:R-:W-:Y:S01]  /*2a10*/  FADD.FTZ R195, R194, R221 ;  /* 0x000000ddc2c37221 */ /* 0x000fe20000010000 */
[----:B------:R-:W-:Y:S01]  /*2a20*/  FADD.FTZ R43, R43, R252 ;  /* 0x000000fc2b2b7221 */ /* 0x000fe20000010000 */
[----:B------:R-:W-:Y:S01]  /*2a30*/  FFMA.FTZ R143, R199, R235, R143 ;  /* 0x000000ebc78f7223 */ /* 0x000fe2000001008f */
[----:B------:R-:W-:Y:S01]  /*2a40*/  FADD.FTZ R59, R59, R235 ;  /* 0x000000eb3b3b7221 */ /* 0x000fe20000010000 */
[----:B------:R-:W-:Y:S01]  /*2a50*/  FADD.FTZ R192, R195, R222 ;  /* 0x000000dec3c07221 */ /* 0x000fe20000010000 */
[----:B------:R-:W-:Y:S01]  /*2a60*/  FADD.FTZ R60, R60, R232 ;  /* 0x000000e83c3c7221 */ /* 0x000fe20000010000 */
[----:B------:R-:W3:Y:S02]  /*2a70*/  LDL R195, [R1+0x60] ;  /* 0x0000600001c37983 */ /* 0x000ee40000100800 */
[----:B------:R-:W-:Y:S01]  /*2a80*/  FADD.FTZ R192, R192, R223 ;  /* 0x000000dfc0c07221 */ /* 0x000fe20000010000 */
[----:B------:R-:W-:Y:S01]  /*2a90*/  FADD.FTZ R72, R72, R27 ;  /* 0x0000001b48487221 */ /* 0x000fe20000010000 */
[----:B------:R-:W4:Y:S02]  /*2aa0*/  LDL R231, [R1+0x70] ;  /* 0x0000700001e77983 */ /* 0x000f240000100800 */
[----:B------:R-:W-:-:S02]  /*2ab0*/  FADD.FTZ R251, R192, R224 ;  /* 0x000000e0c0fb7221 */ /* 0x000fc40000010000 */
[----:B------:R-:W4:Y:S01]  /*2ac0*/  LDL R192, [R1+0x5c] ;  /* 0x00005c0001c07983 */ /* 0x000f220000100800 */
[----:B------:R-:W-:Y:S01]  /*2ad0*/  FFMA.FTZ R214, R201, R220, R214 ;  /* 0x000000dcc9d67223 */ /* 0x000fe200000100d6 */
[----:B------:R-:W-:Y:S02]  /*2ae0*/  FADD.FTZ R67, R67, R193 ;  /* 0x000000c143437221 */ /* 0x000fe40000010000 */
[----:B------:R-:W4:Y:S01]  /*2af0*/  LDL R215, [R1+0x68] ;  /* 0x0000680001d77983 */ /* 0x000f220000100800 */
[----:B------:R-:W-:Y:S01]  /*2b00*/  FFMA.FTZ R194, R200, R221, R214 ;  /* 0x000000ddc8c27223 */ /* 0x000fe200000100d6 */
[----:B------:R-:W-:Y:S01]  /*2b10*/  FFMA.FTZ R136, R198, R232, R136 ;  /* 0x000000e8c6887223 */ /* 0x000fe20000010088 */
[----:B------:R-:W-:Y:S01]  /*2b20*/  FFMA.FTZ R124, R10, R27, R124 ;  /* 0x0000001b0a7c7223 */ /* 0x000fe2000001007c */
[----:B------:R-:W4:Y:S01]  /*2b30*/  LDL R232, [R1+0x6c] ;  /* 0x00006c0001e87983 */ /* 0x000f220000100800 */
[----:B------:R-:W-:Y:S01]  /*2b40*/  FFMA.FTZ R194, R199, R222, R194 ;  /* 0x000000dec7c27223 */ /* 0x000fe200000100c2 */
[----:B------:R-:W-:-:S02]  /*2b50*/  FFMA.FTZ R135, R15, R193, R135 ;  /* 0x000000c10f877223 */ /* 0x000fc40000010087 */
[----:B------:R-:W4:Y:S01]  /*2b60*/  LDL R214, [R1+0x64] ;  /* 0x0000640001d67983 */ /* 0x000f220000100800 */
[----:B------:R-:W-:Y:S01]  /*2b70*/  FFMA.FTZ R194, R198, R223, R194 ;  /* 0x000000dfc6c27223 */ /* 0x000fe200000100c2 */
[----:B------:R-:W-:-:S03]  /*2b80*/  FFMA.FTZ R125, R9, R26, R125 ;  /* 0x0000001a097d7223 */ /* 0x000fc6000001007d */
[----:B------:R-:W-:Y:S02]  /*2b90*/  FFMA.FTZ R252, R197, R224, R194 ;  /* 0x000000e0c5fc7223 */ /* 0x000fe400000100c2 */
[----:B------:R-:W4:Y:S01]  /*2ba0*/  LDL R194, [R1+0x58] ;  /* 0x0000580001c27983 */ /* 0x000f220000100800 */
[----:B------:R-:W-:Y:S01]  /*2bb0*/  FADD.FTZ R73, R73, R26 ;  /* 0x0000001a49497221 */ /* 0x000fe20000010000 */
[----:B--2---:R-:W-:Y:S01]  /*2bc0*/  FMUL.FTZ R230, R230, R193 ;  /* 0x000000c1e6e67220 */ /* 0x004fe20000410000 */
[----:B---3--:R-:W-:Y:S02]  /*2bd0*/  FMUL.FTZ R235, R195, R27 ;  /* 0x0000001bc3eb7220 */ /* 0x008fe40000410000 */
[----:B------:R0:W5:Y:S04]  /*2be0*/  LDL.LU R27, [R1+0x104] ;  /* 0x00010400011b7983 */ /* 0x0001680000300800 */
[----:B------:R-:W2:Y:S01]  /*2bf0*/  LDL R193, [R1+0x54] ;  /* 0x0000540001c17983 */ /* 0x000ea20000100800 */
[----:B----4-:R-:W-:-:S03]  /*2c00*/  FMUL.FTZ R236, R192, R26 ;  /* 0x0000001ac0ec7220 */ /* 0x010fc60000410000 */
[----:B------:R0:W5:Y:S04]  /*2c10*/  LDL.LU R26, [R1+0x100] ;  /* 0x00010000011a7983 */ /* 0x0001680000300800 */
[----:B------:R-:W3:Y:S01]  /*2c20*/  LDL R192, [R1+0x50] ;  /* 0x0000500001c07983 */ /* 0x000ee20000100800 */
[C---:B------:R-:W-:Y:S01]  /*2c30*/  FMUL.FTZ R8, R211.reuse, R8 ;  /* 0x00000008d3087220 */ /* 0x040fe20000410000 */
[C---:B------:R-:W-:Y:S01]  /*2c40*/  FMUL.FTZ R14, R211.reuse, R14 ;  /* 0x0000000ed30e7220 */ /* 0x040fe20000410000 */
[C---:B------:R-:W-:Y:S01]  /*2c50*/  FMUL.FTZ R7, R211.reuse, R7 ;  /* 0x00000007d3077220 */ /* 0x040fe20000410000 */
[C---:B------:R-:W-:Y:S01]  /*2c60*/  FMUL.FTZ R13, R211.reuse, R13 ;  /* 0x0000000dd30d7220 */ /* 0x040fe20000410000 */
[----:B------:R-:W-:Y:S01]  /*2c70*/  FMUL.FTZ R6, R211, R6 ;  /* 0x00000006d3067220 */ /* 0x000fe20000410000 */
[-C--:B------:R-:W-:Y:S01]  /*2c80*/  FFMA.FTZ R126, R8, R25.reuse, R126 ;  /* 0x00000019087e7223 */ /* 0x080fe2000001007e */
[----:B------:R-:W-:Y:S01]  /*2c90*/  FADD.FTZ R74, R74, R25 ;  /* 0x000000194a4a7221 */ /* 0x000fe20000010000 */
[-C--:B------:R-:W-:Y:S01]  /*2ca0*/  FFMA.FTZ R128, R14, R238.reuse, R128 ;  /* 0x000000ee0e807223 */ /* 0x080fe20000010080 */
[----:B------:R-:W-:Y:S01]  /*2cb0*/  FADD.FTZ R68, R68, R238 ;  /* 0x000000ee44447221 */ /* 0x000fe20000010000 */
[----:B------:R-:W-:Y:S01]  /*2cc0*/  FMUL.FTZ R231, R231, R238 ;  /* 0x000000eee7e77220 */ /* 0x000fe20000410000 */
[-C--:B------:R-:W-:Y:S01]  /*2cd0*/  FFMA.FTZ R127, R7, R24.reuse, R127 ;  /* 0x00000018077f7223 */ /* 0x080fe2000001007f */
[----:B------:R-:W-:Y:S01]  /*2ce0*/  FMUL.FTZ R237, R194, R25 ;  /* 0x00000019c2ed7220 */ /* 0x000fe20000410000 */
[----:B------:R-:W-:Y:S01]  /*2cf0*/  FADD.FTZ R75, R75, R24 ;  /* 0x000000184b4b7221 */ /* 0x000fe20000010000 */
[----:B------:R0:W5:Y:S01]  /*2d00*/  LDL.LU R25, [R1+0xfc] ;  /* 0x0000fc0001197983 */ /* 0x0001620000300800 */
[-C--:B------:R-:W-:Y:S01]  /*2d10*/  FFMA.FTZ R129, R13, R239.reuse, R129 ;  /* 0x000000ef0d817223 */ /* 0x080fe20000010081 */
[----:B------:R-:W-:Y:S01]  /*2d20*/  FADD.FTZ R69, R69, R239 ;  /* 0x000000ef45457221 */ /* 0x000fe20000010000 */
[----:B------:R-:W-:Y:S01]  /*2d30*/  FMUL.FTZ R232, R232, R239 ;  /* 0x000000efe8e87220 */ /* 0x000fe20000410000 */
[----:B------:R-:W4:Y:S01]  /*2d40*/  LDL R194, [R1+0x4c] ;  /* 0x00004c0001c27983 */ /* 0x000f220000100800 */
[----:B------:R-:W-:Y:S01]  /*2d50*/  FFMA.FTZ R120, R6, R23, R120 ;  /* 0x0000001706787223 */ /* 0x000fe20000010078 */
[----:B------:R-:W-:Y:S01]  /*2d60*/  FADD.FTZ R76, R76, R23 ;  /* 0x000000174c4c7221 */ /* 0x000fe20000010000 */
[----:B--2---:R-:W-:-:S02]  /*2d70*/  FMUL.FTZ R238, R193, R24 ;  /* 0x00000018c1ee7220 */ /* 0x004fc40000410000 */
[----:B------:R0:W5:Y:S04]  /*2d80*/  LDL.LU R24, [R1+0xf8] ;  /* 0x0000f80001187983 */ /* 0x0001680000300800 */
[----:B------:R-:W2:Y:S01]  /*2d90*/  LDL R193, [R1+0x48] ;  /* 0x0000480001c17983 */ /* 0x000ea20000100800 */
[----:B---3--:R-:W-:-:S03]  /*2da0*/  FMUL.FTZ R239, R192, R23 ;  /* 0x00000017c0ef7220 */ /* 0x008fc60000410000 */
[----:B------:R0:W5:Y:S04]  /*2db0*/  LDL.LU R23, [R1+0xf4] ;  /* 0x0000f40001177983 */ /* 0x0001680000300800 */
[----:B------:R-:W3:Y:S01]  /*2dc0*/  LDL R192, [R1+0x44] ;  /* 0x0000440001c07983 */ /* 0x000ee20000100800 */
[C---:B------:R-:W-:Y:S01]  /*2dd0*/  FMUL.FTZ R12, R211.reuse, R12 ;  /* 0x0000000cd30c7220 */ /* 0x040fe20000410000 */
[C---:B------:R-:W-:Y:S01]  /*2de0*/  FMUL.FTZ R11, R211.reuse, R11 ;  /* 0x0000000bd30b7220 */ /* 0x040fe20000410000 */
[C---:B------:R-:W-:Y:S01]  /*2df0*/  FMUL.FTZ R5, R211.reuse, R5 ;  /* 0x00000005d3057220 */ /* 0x040fe20000410000 */
[C---:B------:R-:W-:Y:S01]  /*2e00*/  FMUL.FTZ R4, R211.reuse, R4 ;  /* 0x00000004d3047220 */ /* 0x040fe20000410000 */
[----:B------:R-:W-:Y:S01]  /*2e10*/  FMUL.FTZ R3, R211, R3 ;  /* 0x00000003d3037220 */ /* 0x000fe20000410000 */
[----:B------:R-:W-:Y:S01]  /*2e20*/  FFMA.FTZ R137, R197, R233, R137 ;  /* 0x000000e9c5897223 */ /* 0x000fe20000010089 */
[----:B------:R-:W-:Y:S01]  /*2e30*/  FADD.FTZ R61, R61, R233 ;  /* 0x000000e93d3d7221 */ /* 0x000fe20000010000 */
[-C--:B------:R-:W-:Y:S01]  /*2e40*/  FFMA.FTZ R130, R12, R240.reuse, R130 ;  /* 0x000000f00c827223 */ /* 0x080fe20000010082 */
[----:B------:R-:W-:Y:S01]  /*2e50*/  FADD.FTZ R70, R70, R240 ;  /* 0x000000f046467221 */ /* 0x000fe20000010000 */
[----:B------:R-:W-:Y:S01]  /*2e60*/  FMUL.FTZ R233, R215, R240 ;  /* 0x000000f0d7e97220 */ /* 0x000fe20000410000 */
[-C--:B------:R-:W-:Y:S01]  /*2e70*/  FFMA.FTZ R131, R11, R241.reuse, R131 ;  /* 0x000000f10b837223 */ /* 0x080fe20000010083 */
[----:B------:R-:W-:Y:S01]  /*2e80*/  FADD.FTZ R71, R71, R241 ;  /* 0x000000f147477221 */ /* 0x000fe20000010000 */
[----:B------:R-:W-:Y:S01]  /*2e90*/  FMUL.FTZ R234, R214, R241 ;  /* 0x000000f1d6ea7220 */ /* 0x000fe20000410000 */
[-C--:B------:R-:W-:Y:S01]  /*2ea0*/  FFMA.FTZ R121, R5, R22.reuse, R121 ;  /* 0x0000001605797223 */ /* 0x080fe20000010079 */
[----:B------:R-:W-:Y:S01]  /*2eb0*/  FADD.FTZ R77, R77, R22 ;  /* 0x000000164d4d7221 */ /* 0x000fe20000010000 */
[----:B----4-:R-:W-:Y:S01]  /*2ec0*/  FMUL.FTZ R240, R194, R22 ;  /* 0x00000016c2f07220 */ /* 0x010fe20000410000 */
[----:B------:R-:W-:Y:S01]  /*2ed0*/  FFMA.FTZ R122, R4, R21, R122 ;  /* 0x00000015047a7223 */ /* 0x000fe2000001007a */
[----:B------:R0:W5:Y:S01]  /*2ee0*/  LDL.LU R22, [R1+0xf0] ;  /* 0x0000f00001167983 */ /* 0x0001620000300800 */
[----:B------:R-:W-:Y:S01]  /*2ef0*/  FADD.FTZ R78, R78, R21 ;  /* 0x000000154e4e7221 */ /* 0x000fe20000010000 */
        /* <DEDUP_REMOVED lines=13> */
[----:B--2---:R-:W-:Y:S02]  /*2fd0*/  FMUL.FTZ R241, R193, R21 ;  /* 0x00000015c1f17220 */ /* 0x004fe40000410000 */
[----:B------:R0:W5:Y:S01]  /*2fe0*/  LDL.LU R21, [R1+0xec] ;  /* 0x0000ec0001157983 */ /* 0x0001620000300800 */
[----:B---3--:R-:W-:-:S03]  /*2ff0*/  FMUL.FTZ R242, R192, R20 ;  /* 0x00000014c0f27220 */ /* 0x008fc60000410000 */
[----:B------:R0:W5:Y:S01]  /*3000*/  LDL.LU R20, [R1+0xe8] ;  /* 0x0000e80001147983 */ /* 0x0001620000300800 */
        /* <DEDUP_REMOVED lines=24> */
[----:B0-----:R-:W-:-:S07]  /*3190*/  FFMA.FTZ R252, R3, R242, R252 ;  /* 0x000000f203fc7223 */ /* 0x001fce00000100fc */
.L_x_2413:
[----:B------:R-:W-:Y:S05]  /*31a0*/  BSYNC B0 ;  /* 0x0000000000007941 */ /* 0x000fea0003800000 */
.L_x_2411:
[----:B------:R-:W2:Y:S01]  /*31b0*/  LDL.LU R192, [R1+0x14] ;  /* 0x0000140001c07983 */ /* 0x000ea20000300800 */
[----:B------:R-:W-:Y:S01]  /*31c0*/  UMOV UR6, 0xffffffff ;  /* 0xffffffff00067882 */ /* 0x000fe20000000000 */
[----:B------:R-:W0:Y:S02]  /*31d0*/  S2R R193, SR_TID.X ;  /* 0x0000000000c17919 */ /* 0x000e240000002100 */
[----:B0-----:R-:W-:Y:S02]  /*31e0*/  LOP3.LUT P0, RZ, R193, 0x1f, RZ, 0xc0, !PT ;  /* 0x0000001fc1ff7812 */ /* 0x001fe4000780c0ff */
[----:B--2---:R-:W-:Y:S02]  /*31f0*/  LOP3.LUT P3, RZ, R192, 0xff, RZ, 0xc0, !PT ;  /* 0x000000ffc0ff7812 */ /* 0x004fe4000786c0ff */
[----:B------:R-:W-:-:S04]  /*3200*/  SHF.R.U32.HI R192, RZ, 0x5, R193 ;  /* 0x00000005ffc07819 */ /* 0x000fc800000116c1 */
[----:B------:R-:W-:-:S07]  /*3210*/  LOP3.LUT R194, R192, 0x7fffffc, RZ, 0xc0, !PT ;  /* 0x07fffffcc0c27812 */ /* 0x000fce00078ec0ff */
[----:B------:R-:W-:Y:S01]  /*3220*/  @!P3 IADD3 R194, R194, 0x4, RZ ;  /* 0x00000004c2c2b810 */ /* 0x000fe20007ffe0ff */
[----:B------:R-:W-:Y:S06]  /*3230*/  BRA.DIV UR6, `(.L_x_2414) ;  /* 0x0000004a06987947 */ /* 0x000fec000b800000 */
[----:B------:R-:W0:Y:S02]  /*3240*/  SHFL.DOWN PT, R215, R251, 0x10, 0x1f ;  /* 0x0a001f00fbd77f89 */ /* 0x000e2400000e0000 */
[----:B0-----:R-:W-:Y:S02]  /*3250*/  FADD.FTZ R192, R215, R251 ;  /* 0x000000fbd7c07221 */ /* 0x001fe40000010000 */
[----:B------:R-:W0:Y:S02]  /*3260*/  SHFL.DOWN PT, R251, R252, 0x10, 0x1f ;  /* 0x0a001f00fcfb7f89 */ /* 0x000e2400000e0000 */
[----:B0-----:R-:W-:Y:S02]  /*3270*/  FADD.FTZ R251, R251, R252 ;  /* 0x000000fcfbfb7221 */ /* 0x001fe40000010000 */
[----:B------:R-:W0:Y:S04]  /*3280*/  SHFL.DOWN PT, R252, R192, 0x8, 0x1f ;  /* 0x09001f00c0fc7f89 */ /* 0x000e2800000e0000 */
[----:B------:R-:W1:Y:S01]  /*3290*/  SHFL.DOWN PT, R215, R251, 0x8, 0x1f ;  /* 0x09001f00fbd77f89 */ /* 0x000e6200000e0000 */
[----:B0-----:R-:W-:Y:S01]  /*32a0*/  FADD.FTZ R252, R192, R252 ;  /* 0x000000fcc0fc7221 */ /* 0x001fe20000010000 */
[----:B-1----:R-:W-:-:S04]  /*32b0*/  FADD.FTZ R251, R251, R215 ;  /* 0x000000d7fbfb7221 */ /* 0x002fc80000010000 */
        /* <DEDUP_REMOVED lines=8> */
[----:B0-----:R-:W-:-:S03]  /*3340*/  FADD.FTZ R251, R251, R215 ;  /* 0x000000d7fbfb7221 */ /* 0x001fc60000010000 */
[----:B-1----:R0:W-:Y:S04]  /*3350*/  STL [R1+0x14], R192 ;  /* 0x000014c001007387 */ /* 0x0021e80000100800 */
[----:B------:R0:W1:Y:S02]  /*3360*/  SHFL.DOWN PT, R193, R251, 0x1, 0x1f ;  /* 0x08201f00fbc17f89 */ /* 0x00006400000e0000 */
.L_x_2554:
        /* <DEDUP_REMOVED lines=20> */
[----:B------:R-:W-:-:S05]  /*34b0*/  @P4 IADD3 R215, R251, -0x1, RZ ;  /* 0xfffffffffbd74810 */ /* 0x000fca0007ffe0ff */
[----:B0-----:R-:W-:Y:S02]  /*34c0*/  @P4 IMAD R215, R215, R252, RZ ;  /* 0x000000fcd7d74224 */ /* 0x001fe400078e02ff */
[----:B-1----:R-:W-:Y:S01]  /*34d0*/  FADD.FTZ R192, RZ, R192 ;  /* 0x000000c0ffc07221 */ /* 0x002fe20000010000 */
[----:B------:R-:W-:-:S03]  /*34e0*/  FADD.FTZ R193, RZ, R193 ;  /* 0x000000c1ffc17221 */ /* 0x000fc60000010000 */
[----:B------:R-:W-:Y:S01]  /*34f0*/  FADD.FTZ R252, R194, R192 ;  /* 0x000000c0c2fc7221 */ /* 0x000fe20000010000 */
[----:B------:R-:W-:Y:S02]  /*3500*/  FADD.FTZ R251, R195, R193 ;  /* 0x000000c1c3fb7221 */ /* 0x000fe40000010000 */
[----:B------:R0:W1:Y:S02]  /*3510*/  LDS.128 R192, [R214+0x5010] ;  /* 0x00501000d6c07984 */ /* 0x0000640000000c00 */
[----:B0-----:R-:W0:Y:S01]  /*3520*/  S2R R214, SR_TID.X ;  /* 0x0000000000d67919 */ /* 0x001e220000002100 */
[----:B-1----:R-:W-:Y:S01]  /*3530*/  FADD.FTZ R192, R252, R192 ;  /* 0x000000c0fcc07221 */ /* 0x002fe20000010000 */
[----:B------:R-:W-:-:S03]  /*3540*/  FADD.FTZ R193, R251, R193 ;  /* 0x000000c1fbc17221 */ /* 0x000fc60000010000 */
[----:B------:R-:W-:Y:S01]  /*3550*/  FADD.FTZ R251, R194, R192 ;  /* 0x000000c0c2fb7221 */ /* 0x000fe20000010000 */
[----:B------:R-:W-:-:S04]  /*3560*/  @P4 SHF.R.S32.HI R192, RZ, 0x1f, R215 ;  /* 0x0000001fffc04819 */ /* 0x000fc800000114d7 */
[----:B------:R-:W-:Y:S01]  /*3570*/  @P4 LEA.HI R215, R192, R215, RZ, 0x3 ;  /* 0x000000d7c0d74211 */ /* 0x000fe200078f18ff */
[----:B------:R-:W-:Y:S01]  /*3580*/  HFMA2.MMA R192, -RZ, RZ, 0, 0 ;  /* 0x00000000ffc07435 */ /* 0x000fe200000001ff */
[----:B0-----:R-:W-:-:S05]  /*3590*/  LOP3.LUT R214, R214, 0x7f, RZ, 0xc0, !PT ;  /* 0x0000007fd6d67812 */ /* 0x001fca00078ec0ff */
[----:B------:R-:W-:Y:S01]  /*35a0*/  @P4 LEA.HI.SX32 R192, R215, R214, 0x1d ;  /* 0x000000d6d7c04211 */ /* 0x000fe200078feaff */
[----:B------:R-:W-:Y:S02]  /*35b0*/  FADD.FTZ R214, R195, R193 ;  /* 0x000000c1c3d67221 */ /* 0x000fe40000010000 */
[----:B------:R-:W0:Y:S01]  /*35c0*/  @P4 LDC.64 R194, c[0x0][0x220] ;  /* 0x00008800ffc24b82 */ /* 0x000e220000000a00 */
[----:B------:R-:W-:Y:S01]  /*35d0*/  FMUL.FTZ R193, R251, UR8 ;  /* 0x00000008fbc17c20 */ /* 0x000fe20008410000 */
[----:B0-----:R-:W-:-:S05]  /*35e0*/  @P4 IMAD.WIDE.U32 R194, R192, 0x10, R194 ;  /* 0x00000010c0c24825 */ /* 0x001fca00078e00c2 */
[----:B------:R0:W5:Y:S02]  /*35f0*/  @P4 LDG.E.128 R180, desc[UR4][R194.64] ;  /* 0x00000004c2b44981 */ /* 0x000164000c1e1d00 */
[----:B0-----:R-:W-:Y:S01]  /*3600*/  FMUL.FTZ R194, R214, UR8 ;  /* 0x00000008d6c27c20 */ /* 0x001fe20008410000 */
[----:B------:R-:W-:Y:S06]  /*3610*/  @P2 BRA `(.L_x_2416) ;  /* 0x0000000000182947 */ /* 0x000fec0003800000 */
[----:B------:R-:W-:-:S04]  /*3620*/  ISETP.NE.U32.AND P0, PT, R208, RZ, PT ;  /* 0x000000ffd000720c */ /* 0x000fc80003f05070 */
[----:B------:R-:W-:Y:S02]  /*3630*/  ISETP.NE.AND.EX P0, PT, R207, RZ, PT, P0 ;  /* 0x000000ffcf00720c */ /* 0x000fe40003f05300 */
[----:B------:R-:W-:-:S11]  /*3640*/  MOV R207, RZ ;  /* 0x000000ff00cf7202 */ /* 0x000fd60000000f00 */
[----:B------:R-:W-:Y:S05]  /*3650*/  @!P0 BRA `(.L_x_2417) ;  /* 0x0000000000308947 */ /* 0x000fea0003800000 */
[----:B-----5:R-:W-:Y:S01]  /*3660*/  HADD2.F32 R207, -RZ, R160.H0_H0 ;  /* 0x200000a0ffcf7230 */ /* 0x020fe20000004100 */
[----:B------:R-:W-:Y:S06]  /*3670*/  BRA `(.L_x_2417) ;  /* 0x0000000000287947 */ /* 0x000fec0003800000 */
.L_x_2416:
[----:B------:R-:W0:Y:S01]  /*3680*/  LDC.U8 R195, c[0x0][0x2a0] ;  /* 0x0000a800ffc37b82 */ /* 0x000e220000000000 */
[----:B------:R-:W-:-:S04]  /*3690*/  ISETP.NE.U32.AND P0, PT, R208, RZ, PT ;  /* 0x000000ffd000720c */ /* 0x000fc80003f05070 */
[----:B------:R-:W-:Y:S02]  /*36a0*/  ISETP.NE.AND.EX P0, PT, R207, RZ, PT, P0 ;  /* 0x000000ffcf00720c */ /* 0x000fe40003f05300 */
[----:B0-----:R-:W-:-:S04]  /*36b0*/  ISETP.NE.AND P1, PT, R195, RZ, PT ;  /* 0x000000ffc300720c */ /* 0x001fc80003f25270 */
[----:B------:R-:W-:-:S05]  /*36c0*/  FSEL R195, R193, RZ, !P1 ;  /* 0x000000ffc1c37208 */ /* 0x000fca0004800000 */
[----:B------:R-:W-:-:S04]  /*36d0*/  FFMA.FTZ R195, R0, R194, R195 ;  /* 0x000000c200c37223 */ /* 0x000fc800000100c3 */
[----:B-----5:R-:W-:-:S04]  /*36e0*/  FADD.FTZ R195, R2, -R195 ;  /* 0x800000c302c37221 */ /* 0x020fc80000010000 */
[----:B------:R-:W-:Y:S01]  /*36f0*/  FMUL.FTZ R207, R211, R195 ;  /* 0x000000c3d3cf7220 */ /* 0x000fe20000410000 */
[----:B------:R-:W-:-:S05]  /*3700*/  @P0 HADD2.F32 R195, -RZ, R160.H0_H0 ;  /* 0x200000a0ffc30230 */ /* 0x000fca0000004100 */
[----:B------:R-:W-:-:S07]  /*3710*/  @P0 FADD.FTZ R207, R207, R195 ;  /* 0x000000c3cfcf0221 */ /* 0x000fce0000010000 */
.L_x_2417:
[----:B------:R-:W-:Y:S05]  /*3720*/  BSYNC B0 ;  /* 0x0000000000007941 */ /* 0x000fea0003800000 */
.L_x_2415:
        /* <DEDUP_REMOVED lines=9> */
[----:B------:R-:W-:-:S05]  /*37c0*/  @P4 HADD2.F32 R207, -RZ, R20.H0_H0 ;  /* 0x20000014ffcf4230 */ /* 0x000fca0000004100 */
[----:B------:R-:W-:-:S05]  /*37d0*/  @P4 FMUL.FTZ R195, R195, R207 ;  /* 0x000000cfc3c34220 */ /* 0x000fca0000410000 */
[----:B------:R-:W-:-:S04]  /*37e0*/  @P4 F2FP.F16.F32.PACK_AB R195, RZ, R195 ;  /* 0x000000c3ffc3423e */ /* 0x000fc800000000ff */
[----:B------:R-:W-:Y:S01]  /*37f0*/  @P4 PRMT R188, R195, 0x7610, R188 ;  /* 0x00007610c3bc4816 */ /* 0x000fe200000000bc */
[----:B------:R-:W-:Y:S06]  /*3800*/  @P2 BRA `(.L_x_2419) ;  /* 0x0000000000102947 */ /* 0x000fec0003800000 */
[----:B------:R-:W-:Y:S01]  /*3810*/  MOV R207, RZ ;  /* 0x000000ff00cf7202 */ /* 0x000fe20000000f00 */
[----:B------:R-:W-:Y:S06]  /*3820*/  @!P0 BRA `(.L_x_2420) ;  /* 0x0000000000308947 */ /* 0x000fec0003800000 */
[----:B------:R-:W-:Y:S01]  /*3830*/  HADD2.F32 R207, -RZ, R160.H1_H1 ;  /* 0x300000a0ffcf7230 */ /* 0x000fe20000004100 */
[----:B------:R-:W-:Y:S06]  /*3840*/  BRA `(.L_x_2420) ;  /* 0x0000000000287947 */ /* 0x000fec0003800000 */
.L_x_2419:
        /* <DEDUP_REMOVED lines=8> */
[----:B------:R-:W-:-:S05]  /*38d0*/  @P0 HADD2.F32 R195, -RZ, R160.H1_H1 ;  /* 0x300000a0ffc30230 */ /* 0x000fca0000004100 */
[----:B------:R-:W-:-:S07]  /*38e0*/  @P0 FADD.FTZ R207, R207, R195 ;  /* 0x000000c3cfcf0221 */ /* 0x000fce0000010000 */
.L_x_2420:
[----:B------:R-:W-:Y:S05]  /*38f0*/  BSYNC B0 ;  /* 0x0000000000007941 */ /* 0x000fea0003800000 */
.L_x_2418:
[----:B------:R-:W-:Y:S01]  /*3900*/  @P1 F2FP.F16.F32.PACK_AB R195, RZ, R207 ;  /* 0x000000cfffc3123e */ /* 0x000fe200000000ff */
[----:B------:R-:W-:Y:S03]  /*3910*/  BSSY B0, `(.L_x_2421) ;  /* 0x0000019000007945 */ /* 0x000fe60003800000 */
[----:B------:R-:W-:Y:S02]  /*3920*/  @P1 PRMT R184, R184, 0x5410, R195 ;  /* 0x00005410b8b81816 */ /* 0x000fe400000000c3 */
[----:B------:R-:W0:Y:S02]  /*3930*/  @P4 LDC R195, c[0x0][0x29c] ;  /* 0x0000a700ffc34b82 */ /* 0x000e240000000800 */
[----:B0-----:R-:W-:Y:S01]  /*3940*/  @P4 FMUL.FTZ R195, R207, R195 ;  /* 0x000000c3cfc34220 */ /* 0x001fe20000410000 */
[----:B------:R-:W-:-:S05]  /*3950*/  @P4 HADD2.F32 R207, -RZ, R180.H1_H1 ;  /* 0x300000b4ffcf4230 */ /* 0x000fca0000004100 */
[----:B------:R-:W-:Y:S01]  /*3960*/  @P4 FFMA.FTZ R81, R195, R207, R81 ;  /* 0x000000cfc3514223 */ /* 0x000fe20000010051 */
[----:B------:R-:W-:-:S05]  /*3970*/  @P4 HADD2.F32 R207, -RZ, R20.H1_H1 ;  /* 0x30000014ffcf4230 */ /* 0x000fca0000004100 */
[----:B------:R-:W-:-:S05]  /*3980*/  @P4 FMUL.FTZ R195, R195, R207 ;  /* 0x000000cfc3c34220 */ /* 0x000fca0000410000 */
[----:B------:R-:W-:-:S04]  /*3990*/  @P4 F2FP.F16.F32.PACK_AB R195, RZ, R195 ;  /* 0x000000c3ffc3423e */ /* 0x000fc800000000ff */
[----:B------:R-:W-:Y:S01]  /*39a0*/  @P4 PRMT R188, R188, 0x5410, R195 ;  /* 0x00005410bcbc4816 */ /* 0x000fe200000000c3 */
[----:B------:R-:W-:Y:S06]  /*39b0*/  @P2 BRA `(.L_x_2422) ;  /* 0x0000000000102947 */ /* 0x000fec0003800000 */
[----:B------:R-:W-:Y:S01]  /*39c0*/  HFMA2.MMA R207, -RZ, RZ, 0, 0 ;  /* 0x00000000ffcf7435 */ /* 0x000fe200000001ff */
[----:B------:R-:W-:Y:S10]  /*39d0*/  @!P0 BRA `(.L_x_2423) ;  /* 0x0000000000308947 */ /* 0x000ff40003800000 */
[----:B------:R-:W-:Y:S01]  /*39e0*/  HADD2.F32 R207, -RZ, R161.H0_H0 ;  /* 0x200000a1ffcf7230 */ /* 0x000fe20000004100 */
[----:B------:R-:W-:Y:S06]  /*39f0*/  BRA `(.L_x_2423) ;  /* 0x0000000000287947 */ /* 0x000fec0003800000 */
.L_x_2422:
        /* <DEDUP_REMOVED lines=8> */
[----:B------:R-:W-:-:S05]  /*3a80*/  @P0 HADD2.F32 R195, -RZ, R161.H0_H0 ;  /* 0x200000a1ffc30230 */ /* 0x000fca0000004100 */
[----:B------:R-:W-:-:S07]  /*3a90*/  @P0 FADD.FTZ R207, R207, R195 ;  /* 0x000000c3cfcf0221 */ /* 0x000fce0000010000 */
.L_x_2423:
[----:B------:R-:W-:Y:S05]  /*3aa0*/  BSYNC B0 ;  /* 0x0000000000007941 */ /* 0x000fea0003800000 */
.L_x_2421:
[----:B------:R-:W-:Y:S01]  /*3ab0*/  @P1 F2FP.F16.F32.PACK_AB R195, RZ, R207 ;  /* 0x000000cfffc3123e */ /* 0x000fe200000000ff */
[----:B------:R-:W-:Y:S03]  /*3ac0*/  BSSY B0, `(.L_x_2424) ;  /* 0x0000019000007945 */ /* 0x000fe60003800000 */
[----:B------:R-:W-:Y:S02]  /*3ad0*/  @P1 PRMT R185, R195, 0x7610, R185 ;  /* 0x00007610c3b91816 */ /* 0x000fe400000000b9 */
[----:B------:R-:W0:Y:S02]  /*3ae0*/  @P4 LDC R195, c[0x0][0x29c] ;  /* 0x0000a700ffc34b82 */ /* 0x000e240000000800 */
[----:B0-----:R-:W-:Y:S01]  /*3af0*/  @P4 FMUL.FTZ R195, R207, R195 ;  /* 0x000000c3cfc34220 */ /* 0x001fe20000410000 */
[----:B------:R-:W-:-:S05]  /*3b00*/  @P4 HADD2.F32 R207, -RZ, R181.H0_H0 ;  /* 0x200000b5ffcf4230 */ /* 0x000fca0000004100 */
        /* <DEDUP_REMOVED lines=10> */
.L_x_2425:
        /* <DEDUP_REMOVED lines=10> */
.L_x_2426:
[----:B------:R-:W-:Y:S05]  /*3c50*/  BSYNC B0 ;  /* 0x0000000000007941 */ /* 0x000fea0003800000 */
.L_x_2424:
        /* <DEDUP_REMOVED lines=16> */
.L_x_2428:
        /* <DEDUP_REMOVED lines=10> */
.L_x_2429:
[----:B------:R-:W-:Y:S05]  /*3e00*/  BSYNC B0 ;  /* 0x0000000000007941 */ /* 0x000fea0003800000 */
.L_x_2427:
        /* <DEDUP_REMOVED lines=16> */
.L_x_2431:
        /* <DEDUP_REMOVED lines=10> */
.L_x_2432:
[----:B------:R-:W-:Y:S05]  /*3fb0*/  BSYNC B0 ;  /* 0x0000000000007941 */ /* 0x000fea0003800000 */
.L_x_2430:
        /* <DEDUP_REMOVED lines=16> */
.L_x_2434:
        /* <DEDUP_REMOVED lines=10> */
.L_x_2435:
[----:B------:R-:W-:Y:S05]  /*4160*/  BSYNC B0 ;  /* 0x0000000000007941 */ /* 0x000fea0003800000 */
.L_x_2433:
        /* <DEDUP_REMOVED lines=16> */
.L_x_2437:
        /* <DEDUP_REMOVED lines=8> */
[----:B------:R-:W-:-:S05]  /*42f0*/  @P0 HADD2.F32 R195, -RZ, R163.H1_H1 ;  /* 0x300000a3ffc30230 */ /* 0x000fca0000004100 */
[----:B------:R-:W-:-:S07]  /*4300*/  @P0 FADD.FTZ R207, R207, R195 ;  /* 0x000000c3cfcf0221 */ /* 0x000fce0000010000 */
.L_x_2438:
[----:B------:R-:W-:Y:S05]  /*4310*/  BSYNC B0 ;  /* 0x0000000000007941 */ /* 0x000fea0003800000 */
.L_x_2436:
[----:B------:R-:W0:Y:S01]  /*4320*/  @P1 LDC.64 R214, c[0x0][0x308] ;  /* 0x0000c200ffd61b82 */ /* 0x000e220000000a00 */
[----:B------:R-:W-:Y:S01]  /*4330*/  @P1 F2FP.F16.F32.PACK_AB R195, RZ, R207 ;  /* 0x000000cfffc3123e */ /* 0x000fe200000000ff */
[----:B------:R-:W-:Y:S03]  /*4340*/  BSSY B0, `(.L_x_2439) ;  /* 0x0000014000007945 */ /* 0x000fe60003800000 */
[----:B------:R-:W-:-:S03]  /*4350*/  @P1 PRMT R187, R187, 0x5410, R195 ;  /* 0x00005410bbbb1816 */ /* 0x000fc600000000c3 */
[----:B------:R-:W1:Y:S01]  /*4360*/  @P4 LDC R195, c[0x0][0x29c] ;  /* 0x0000a700ffc34b82 */ /* 0x000e620000000800 */
[----:B0-----:R-:W-:-:S05]  /*4370*/  @P1 IMAD.WIDE.U32 R214, R210, 0x10, R214 ;  /* 0x00000010d2d61825 */ /* 0x001fca00078e00d6 */
[----:B------:R0:W-:Y:S01]  /*4380*/  @P1 STG.E.128 desc[UR4][R214.64], R184 ;  /* 0x000000b8d6001986 */ /* 0x0001e2000c101d04 */
[----:B-1----:R-:W-:Y:S01]  /*4390*/  @P4 FMUL.FTZ R195, R207, R195 ;  /* 0x000000c3cfc34220 */ /* 0x002fe20000410000 */
[----:B------:R-:W-:-:S05]  /*43a0*/  @P4 HADD2.F32 R207, -RZ, R183.H1_H1 ;  /* 0x300000b7ffcf4230 */ /* 0x000fca0000004100 */
[----:B------:R-:W-:Y:S01]  /*43b0*/  @P4 FFMA.FTZ R87, R195, R207, R87 ;  /* 0x000000cfc3574223 */ /* 0x000fe20000010057 */
[----:B------:R-:W-:-:S05]  /*43c0*/  @P4 HADD2.F32 R207, -RZ, R23.H1_H1 ;  /* 0x30000017ffcf4230 */ /* 0x000fca0000004100 */
[----:B------:R-:W-:Y:S01]  /*43d0*/  @P4 FMUL.FTZ R195, R195, R207 ;  /* 0x000000cfc3c34220 */ /* 0x000fe20000410000 */
[----:B0-----:R-:W0:Y:S04]  /*43e0*/  @P4 LDC.64 R214, c[0x0][0x2f8] ;  /* 0x0000be00ffd64b82 */ /* 0x001e280000000a00 */
[----:B------:R-:W-:-:S04]  /*43f0*/  @P4 F2FP.F16.F32.PACK_AB R195, RZ, R195 ;  /* 0x000000c3ffc3423e */ /* 0x000fc800000000ff */
[----:B------:R-:W-:Y:S02]  /*4400*/  @P4 PRMT R191, R191, 0x5410, R195 ;  /* 0x00005410bfbf4816 */ /* 0x000fe400000000c3 */
[C---:B------:R-:W-:Y:S01]  /*4410*/  IADD3 R195, R192.reuse, 0x80, RZ ;  /* 0x00000080c0c37810 */ /* 0x040fe20007ffe0ff */
[----:B0-----:R-:W-:-:S05]  /*4420*/  @P4 IMAD.WIDE.U32 R214, R192, 0x10, R214 ;  /* 0x00000010c0d64825 */ /* 0x001fca00078e00d6 */
[----:B------:R0:W-:Y:S01]  /*4430*/  @P4 STG.E.128 desc[UR4][R214.64], R188 ;  /* 0x000000bcd6004986 */ /* 0x0001e2000c101d04 */
[----:B------:R-:W-:Y:S05]  /*4440*/  @!P4 BRA `(.L_x_2440) ;  /* 0x00000000000cc947 */ /* 0x000fea0003800000 */
[----:B------:R-:W1:Y:S02]  /*4450*/  LDC.64 R180, c[0x0][0x220] ;  /* 0x00008800ffb47b82 */ /* 0x000e640000000a00 */
[----:B-1----:R-:W-:-:S06]  /*4460*/  IMAD.WIDE.U32 R180, R195, 0x10, R180 ;  /* 0x00000010c3b47825 */ /* 0x002fcc00078e00b4 */
[----:B------:R-:W5:Y:S02]  /*4470*/  LDG.E.128 R180, desc[UR4][R180.64] ;  /* 0x00000004b4b47981 */ /* 0x000f64000c1e1d00 */
.L_x_2440:
[----:B------:R-:W-:Y:S05]  /*4480*/  BSYNC B0 ;  /* 0x0000000000007941 */ /* 0x000fea0003800000 */
.L_x_2439:
[----:B------:R-:W-:Y:S04]  /*4490*/  BSSY B0, `(.L_x_2441) ;  /* 0x000000e000007945 */ /* 0x000fe80003800000 */
[----:B------:R-:W-:Y:S05]  /*44a0*/  @P2 BRA `(.L_x_2442) ;  /* 0x0000000000102947 */ /* 0x000fea0003800000 */
[----:B------:R-:W-:Y:S01]  /*44b0*/  HFMA2.MMA R207, -RZ, RZ, 0, 0 ;  /* 0x00000000ffcf7435 */ /* 0x000fe200000001ff */
[----:B------:R-:W-:Y:S10]  /*44c0*/  @!P0 BRA `(.L_x_2443) ;  /* 0x0000000000288947 */ /* 0x000ff40003800000 */
[----:B------:R-:W-:Y:S01]  /*44d0*/  HADD2.F32 R207, -RZ, R164.H0_H0 ;  /* 0x200000a4ffcf7230 */ /* 0x000fe20000004100 */
[----:B------:R-:W-:Y:S06]  /*44e0*/  BRA `(.L_x_2443) ;  /* 0x0000000000207947 */ /* 0x000fec0003800000 */
.L_x_2442:
[----:B------:R-:W1:Y:S02]  /*44f0*/  LDC.U8 R208, c[0x0][0x2a0] ;  /* 0x0000a800ffd07b82 */ /* 0x000e640000000000 */
[----:B-1----:R-:W-:Y:S01]  /*4500*/  ISETP.NE.AND P5, PT, R208, RZ, PT ;  /* 0x000000ffd000720c */ /* 0x002fe20003fa5270 */
[----:B------:R-:W-:-:S03]  /*4510*/  @P0 HADD2.F32 R208, -RZ, R164.H0_H0 ;  /* 0x200000a4ffd00230 */ /* 0x000fc60000004100 */
[----:B------:R-:W-:-:S05]  /*4520*/  FSEL R207, R193, RZ, !P5 ;  /* 0x000000ffc1cf7208 */ /* 0x000fca0006800000 */
[----:B------:R-:W-:-:S04]  /*4530*/  FFMA.FTZ R207, R250, R194, R207 ;  /* 0x000000c2facf7223 */ /* 0x000fc800000100cf */
[----:B------:R-:W-:-:S04]  /*4540*/  FADD.FTZ R207, R249, -R207 ;  /* 0x800000cff9cf7221 */ /* 0x000fc80000010000 */
[----:B------:R-:W-:-:S04]  /*4550*/  FMUL.FTZ R207, R211, R207 ;  /* 0x000000cfd3cf7220 */ /* 0x000fc80000410000 */
[----:B------:R-:W-:-:S07]  /*4560*/  @P0 FADD.FTZ R207, R207, R208 ;  /* 0x000000d0cfcf0221 */ /* 0x000fce0000010000 */
.L_x_2443:
[----:B------:R-:W-:Y:S05]  /*4570*/  BSYNC B0 ;  /* 0x0000000000007941 */ /* 0x000fea0003800000 */
.L_x_2441:
[----:B------:R-:W-:Y:S01]  /*4580*/  @P1 F2FP.F16.F32.PACK_AB R208, RZ, R207 ;  /* 0x000000cfffd0123e */ /* 0x000fe200000000ff */
[----:B------:R-:W-:Y:S03]  /*4590*/  BSSY B0, `(.L_x_2444) ;  /* 0x0000017000007945 */ /* 0x000fe60003800000 */
[----:B------:R-:W-:Y:S02]  /*45a0*/  @P1 PRMT R184, R208, 0x7610, R184 ;  /* 0x00007610d0b81816 */ /* 0x000fe400000000b8 */
[----:B------:R-:W1:Y:S02]  /*45b0*/  @P4 LDC R208, c[0x0][0x29c] ;  /* 0x0000a700ffd04b82 */ /* 0x000e640000000800 */
[----:B-1----:R-:W-:Y:S01]  /*45c0*/  @P4 FMUL.FTZ R207, R207, R208 ;  /* 0x000000d0cfcf4220 */ /* 0x002fe20000410000 */
[----:B-----5:R-:W-:-:S05]  /*45d0*/  @P4 HADD2.F32 R208, -RZ, R180.H0_H0 ;  /* 0x200000b4ffd04230 */ /* 0x020fca0000004100 */
[----:B------:R-:W-:Y:S01]  /*45e0*/  @P4 FFMA.FTZ R88, R208, R207, R88 ;  /* 0x000000cfd0584223 */ /* 0x000fe20000010058 */
[----:B------:R-:W-:-:S05]  /*45f0*/  @P4 HADD2.F32 R208, -RZ, R24.H0_H0 ;  /* 0x20000018ffd04230 */ /* 0x000fca0000004100 */
[----:B------:R-:W-:-:S05]  /*4600*/  @P4 FMUL.FTZ R207, R207, R208 ;  /* 0x000000d0cfcf4220 */ /* 0x000fca0000410000 */
[----:B------:R-:W-:-:S04]  /*4610*/  @P4 F2FP.F16.F32.PACK_AB R207, RZ, R207 ;  /* 0x000000cfffcf423e */ /* 0x000fc800000000ff */
[----:B0-----:R-:W-:Y:S01]  /*4620*/  @P4 PRMT R188, R207, 0x7610, R188 ;  /* 0x00007610cfbc4816 */ /* 0x001fe200000000bc */
[----:B------:R-:W-:Y:S06]  /*4630*/  @P2 BRA `(.L_x_2445) ;  /* 0x0000000000102947 */ /* 0x000fec0003800000 */
[----:B------:R-:W-:Y:S01]  /*4640*/  MOV R207, RZ ;  /* 0x000000ff00cf7202 */ /* 0x000fe20000000f00 */
[----:B------:R-:W-:Y:S06]  /*4650*/  @!P0 BRA `(.L_x_2446) ;  /* 0x0000000000288947 */ /* 0x000fec0003800000 */
[----:B------:R-:W-:Y:S01]  /*4660*/  HADD2.F32 R207, -RZ, R164.H1_H1 ;  /* 0x300000a4ffcf7230 */ /* 0x000fe20000004100 */
[----:B------:R-:W-:Y:S06]  /*4670*/  BRA `(.L_x_2446) ;  /* 0x0000000000207947 */ /* 0x000fec0003800000 */
.L_x_2445:
[----:B------:R-:W0:Y:S02]  /*4680*/  LDC.U8 R208, c[0x0][0x2a0] ;  /* 0x0000a800ffd07b82 */ /* 0x000e240000000000 */
[----:B0-----:R-:W-:Y:S01]  /*4690*/  ISETP.NE.AND P5, PT, R208, RZ, PT ;  /* 0x000000ffd000720c */ /* 0x001fe20003fa5270 */
[----:B------:R-:W-:-:S03]  /*46a0*/  @P0 HADD2.F32 R208, -RZ, R164.H1_H1 ;  /* 0x300000a4ffd00230 */ /* 0x000fc60000004100 */
[----:B------:R-:W-:-:S05]  /*46b0*/  FSEL R207, R193, RZ, !P5 ;  /* 0x000000ffc1cf7208 */ /* 0x000fca0006800000 */
[----:B------:R-:W-:-:S04]  /*46c0*/  FFMA.FTZ R207, R248, R194, R207 ;  /* 0x000000c2f8cf7223 */ /* 0x000fc800000100cf */
[----:B------:R-:W-:-:S04]  /*46d0*/  FADD.FTZ R207, R247, -R207 ;  /* 0x800000cff7cf7221 */ /* 0x000fc80000010000 */
[----:B------:R-:W-:-:S04]  /*46e0*/  FMUL.FTZ R207, R211, R207 ;  /* 0x000000cfd3cf7220 */ /* 0x000fc80000410000 */
[----:B------:R-:W-:-:S07]  /*46f0*/  @P0 FADD.FTZ R207, R207, R208 ;  /* 0x000000d0cfcf0221 */ /* 0x000fce0000010000 */
.L_x_2446:
[----:B------:R-:W-:Y:S05]  /*4700*/  BSYNC B0 ;  /* 0x0000000000007941 */ /* 0x000fea0003800000 */
.L_x_2444:
        /* <DEDUP_REMOVED lines=16> */
.L_x_2448:
[----:B------:R-:W0:Y:S02]  /*4810*/  LDC.U8 R208, c[0x0][0x2a0] ;  /* 0x0000a800ffd07b82 */ /* 0x000e240000000000 */
[----:B0-----:R-:W-:Y:S01]  /*4820*/  ISETP.NE.AND P5, PT, R208, RZ, PT ;  /* 0x000000ffd000720c */ /* 0x001fe20003fa5270 */
[----:B------:R-:W-:-:S03]  /*4830*/  @P0 HADD2.F32 R208, -RZ, R165.H0_H0 ;  /* 0x200000a5ffd00230 */ /* 0x000fc60000004100 */
[----:B------:R-:W-:-:S05]  /*4840*/  FSEL R207, R193, RZ, !P5 ;  /* 0x000000ffc1cf7208 */ /* 0x000fca0006800000 */
[----:B------:R-:W-:-:S04]  /*4850*/  FFMA.FTZ R207, R246, R194, R207 ;  /* 0x000000c2f6cf7223 */ /* 0x000fc800000100cf */
[----:B------:R-:W-:-:S04]  /*4860*/  FADD.FTZ R207, R245, -R207 ;  /* 0x800000cff5cf7221 */ /* 0x000fc80000010000 */
[----:B------:R-:W-:-:S04]  /*4870*/  FMUL.FTZ R207, R211, R207 ;  /* 0x000000cfd3cf7220 */ /* 0x000fc80000410000 */
[----:B------:R-:W-:-:S07]  /*4880*/  @P0 FADD.FTZ R207, R207, R208 ;  /* 0x000000d0cfcf0221 */ /* 0x000fce0000010000 */
.L_x_2449:
[----:B------:R-:W-:Y:S05]  /*4890*/  BSYNC B0 ;  /* 0x0000000000007941 */ /* 0x000fea0003800000 */
.L_x_2447:
        /* <DEDUP_REMOVED lines=16> */
.L_x_2451:
        /* <DEDUP_REMOVED lines=8> */
.L_x_2452:
[----:B------:R-:W-:Y:S05]  /*4a20*/  BSYNC B0 ;  /* 0x0000000000007941 */ /* 0x000fea0003800000 */
.L_x_2450:
        /* <DEDUP_REMOVED lines=16> */
.L_x_2454:
        /* <DEDUP_REMOVED lines=8> */
.L_x_2455:
[----:B------:R-:W-:Y:S05]  /*4bb0*/  BSYNC B0 ;  /* 0x0000000000007941 */ /* 0x000fea0003800000 */
.L_x_2453:
        /* <DEDUP_REMOVED lines=16> */
.L_x_2457:
        /* <DEDUP_REMOVED lines=8> */
.L_x_2458:
[----:B------:R-:W-:Y:S05]  /*4d40*/  BSYNC B0 ;  /* 0x0000000000007941 */ /* 0x000fea0003800000 */
.L_x_2456:
        /* <DEDUP_REMOVED lines=16> */
.L_x_2460:
        /* <DEDUP_REMOVED lines=8> */
.L_x_2461:
[----:B------:R-:W-:Y:S05]  /*4ed0*/  BSYNC B0 ;  /* 0x0000000000007941 */ /* 0x000fea0003800000 */
.L_x_2459:
        /* <DEDUP_REMOVED lines=16> */
.L_x_2463:
        /* <DEDUP_REMOVED lines=8> */
.L_x_2464:
[----:B------:R-:W-:Y:S05]  /*5060*/  BSYNC B0 ;  /* 0x0000000000007941 */ /* 0x000fea0003800000 */
.L_x_2462:
[----:B------:R-:W-:Y:S01]  /*5070*/  @P1 F2FP.F16.F32.PACK_AB R208, RZ, R207 ;  /* 0x000000cfffd0123e */ /* 0x000fe200000000ff */
[----:B------:R-:W0:Y:S01]  /*5080*/  @P1 LDC.64 R214, c[0x0][0x308] ;  /* 0x0000c200ffd61b82 */ /* 0x000e220000000a00 */
[----:B------:R-:W-:Y:S02]  /*5090*/  BSSY B0, `(.L_x_2465) ;  /* 0x0000014000007945 */ /* 0x000fe40003800000 */
[----:B------:R-:W-:-:S05]  /*50a0*/  @P1 PRMT R187, R187, 0x5410, R208 ;  /* 0x00005410bbbb1816 */ /* 0x000fca00000000d0 */
[----:B------:R-:W1:Y:S02]  /*50b0*/  @P4 LDC R208, c[0x0][0x29c] ;  /* 0x0000a700ffd04b82 */ /* 0x000e640000000800 */
[----:B-1----:R-:W-:Y:S01]  /*50c0*/  @P4 FMUL.FTZ R207, R207, R208 ;  /* 0x000000d0cfcf4220 */ /* 0x002fe20000410000 */
[----:B------:R-:W-:-:S05]  /*50d0*/  @P4 HADD2.F32 R208, -RZ, R183.H1_H1 ;  /* 0x300000b7ffd04230 */ /* 0x000fca0000004100 */
[----:B------:R-:W-:Y:S01]  /*50e0*/  @P4 FFMA.FTZ R95, R208, R207, R95 ;  /* 0x000000cfd05f4223 */ /* 0x000fe2000001005f */
[----:B------:R-:W-:-:S05]  /*50f0*/  @P4 HADD2.F32 R208, -RZ, R27.H1_H1 ;  /* 0x3000001bffd04230 */ /* 0x000fca0000004100 */
[----:B------:R-:W-:Y:S01]  /*5100*/  @P4 FMUL.FTZ R207, R207, R208 ;  /* 0x000000d0cfcf4220 */ /* 0x000fe20000410000 */
[----:B0-----:R-:W-:-:S04]  /*5110*/  @P1 IMAD.WIDE.U32 R208, R209, 0x10, R214 ;  /* 0x00000010d1d01825 */ /* 0x001fc800078e00d6 */
[----:B------:R-:W-:Y:S01]  /*5120*/  @P4 F2FP.F16.F32.PACK_AB R207, RZ, R207 ;  /* 0x000000cfffcf423e */ /* 0x000fe200000000ff */
[----:B------:R0:W-:Y:S03]  /*5130*/  @P1 STG.E.128 desc[UR4][R208.64], R184 ;  /* 0x000000b8d0001986 */ /* 0x0001e6000c101d04 */
[----:B------:R-:W-:Y:S01]  /*5140*/  @P4 PRMT R191, R191, 0x5410, R207 ;  /* 0x00005410bfbf4816 */ /* 0x000fe200000000cf */
[----:B0-----:R-:W0:Y:S02]  /*5150*/  @P4 LDC.64 R208, c[0x0][0x2f8] ;  /* 0x0000be00ffd04b82 */ /* 0x001e240000000a00 */
[----:B0-----:R-:W-:Y:S01]  /*5160*/  @P4 IMAD.WIDE.U32 R208, R195, 0x10, R208 ;  /* 0x00000010c3d04825 */ /* 0x001fe200078e00d0 */
[----:B------:R-:W-:-:S04]  /*5170*/  IADD3 R195, R192, 0x100, RZ ;  /* 0x00000100c0c37810 */ /* 0x000fc80007ffe0ff */
[----:B------:R0:W-:Y:S01]  /*5180*/  @P4 STG.E.128 desc[UR4][R208.64], R188 ;  /* 0x000000bcd0004986 */ /* 0x0001e2000c101d04 */
[----:B------:R-:W-:Y:S05]  /*5190*/  @!P4 BRA `(.L_x_2466) ;  /* 0x00000000000cc947 */ /* 0x000fea0003800000 */
[----:B------:R-:W1:Y:S02]  /*51a0*/  LDC.64 R180, c[0x0][0x220] ;  /* 0x00008800ffb47b82 */ /* 0x000e640000000a00 */
[----:B-1----:R-:W-:-:S06]  /*51b0*/  IMAD.WIDE.U32 R180, R195, 0x10, R180 ;  /* 0x00000010c3b47825 */ /* 0x002fcc00078e00b4 */
[----:B------:R-:W5:Y:S02]  /*51c0*/  LDG.E.128 R180, desc[UR4][R180.64] ;  /* 0x00000004b4b47981 */ /* 0x000f64000c1e1d00 */
.L_x_2466:
[----:B------:R-:W-:Y:S05]  /*51d0*/  BSYNC B0 ;  /* 0x0000000000007941 */ /* 0x000fea0003800000 */
.L_x_2465:
[----:B------:R-:W-:Y:S04]  /*51e0*/  BSSY B0, `(.L_x_2467) ;  /* 0x000000e000007945 */ /* 0x000fe80003800000 */
[----:B------:R-:W-:Y:S05]  /*51f0*/  @P2 BRA `(.L_x_2468) ;  /* 0x0000000000102947 */ /* 0x000fea0003800000 */
[----:B0-----:R-:W-:Y:S01]  /*5200*/  HFMA2.MMA R208, -RZ, RZ, 0, 0 ;  /* 0x00000000ffd07435 */ /* 0x001fe200000001ff */
[----:B------:R-:W-:Y:S10]  /*5210*/  @!P0 BRA `(.L_x_2469) ;  /* 0x0000000000288947 */ /* 0x000ff40003800000 */
[----:B------:R-:W-:Y:S01]  /*5220*/  HADD2.F32 R208, -RZ, R168.H0_H0 ;  /* 0x200000a8ffd07230 */ /* 0x000fe20000004100 */
[----:B------:R-:W-:Y:S06]  /*5230*/  BRA `(.L_x_2469) ;  /* 0x0000000000207947 */ /* 0x000fec0003800000 */
.L_x_2468:
[----:B------:R-:W1:Y:S02]  /*5240*/  LDC.U8 R207, c[0x0][0x2a0] ;  /* 0x0000a800ffcf7b82 */ /* 0x000e640000000000 */
[----:B-1----:R-:W-:-:S04]  /*5250*/  ISETP.NE.AND P5, PT, R207, RZ, PT ;  /* 0x000000ffcf00720c */ /* 0x002fc80003fa5270 */
[----:B------:R-:W-:-:S05]  /*5260*/  FSEL R207, R193, RZ, !P5 ;  /* 0x000000ffc1cf7208 */ /* 0x000fca0006800000 */
[----:B------:R-:W-:-:S04]  /*5270*/  FFMA.FTZ R207, R202, R194, R207 ;  /* 0x000000c2cacf7223 */ /* 0x000fc800000100cf */
[----:B------:R-:W-:-:S04]  /*5280*/  FADD.FTZ R207, R219, -R207 ;  /* 0x800000cfdbcf7221 */ /* 0x000fc80000010000 */
[----:B0-----:R-:W-:Y:S01]  /*5290*/  FMUL.FTZ R208, R211, R207 ;  /* 0x000000cfd3d07220 */ /* 0x001fe20000410000 */
[----:B------:R-:W-:-:S05]  /*52a0*/  @P0 HADD2.F32 R207, -RZ, R168.H0_H0 ;  /* 0x200000a8ffcf0230 */ /* 0x000fca0000004100 */
[----:B------:R-:W-:-:S07]  /*52b0*/  @P0 FADD.FTZ R208, R208, R207 ;  /* 0x000000cfd0d00221 */ /* 0x000fce0000010000 */
.L_x_2469:
[----:B------:R-:W-:Y:S05]  /*52c0*/  BSYNC B0 ;  /* 0x0000000000007941 */ /* 0x000fea0003800000 */
.L_x_2467:
[----:B------:R-:W-:Y:S01]  /*52d0*/  @P1 F2FP.F16.F32.PACK_AB R207, RZ, R208 ;  /* 0x000000d0ffcf123e */ /* 0x000fe200000000ff */
[----:B------:R-:W-:Y:S03]  /*52e0*/  BSSY B0, `(.L_x_2470) ;  /* 0x0000017000007945 */ /* 0x000fe60003800000 */
        /* <DEDUP_REMOVED lines=14> */
.L_x_2471:
        /* <DEDUP_REMOVED lines=8> */
.L_x_2472:
[----:B------:R-:W-:Y:S05]  /*5450*/  BSYNC B0 ;  /* 0x0000000000007941 */ /* 0x000fea0003800000 */
.L_x_2470:
        /* <DEDUP_REMOVED lines=16> */
.L_x_2474:
        /* <DEDUP_REMOVED lines=8> */
.L_x_2475:
[----:B------:R-:W-:Y:S05]  /*55e0*/  BSYNC B0 ;  /* 0x0000000000007941 */ /* 0x000fea0003800000 */
.L_x_2473:
        /* <DEDUP_REMOVED lines=16> */
.L_x_2477:
        /* <DEDUP_REMOVED lines=8> */
.L_x_2478:
[----:B------:R-:W-:Y:S05]  /*5770*/  BSYNC B0 ;  /* 0x0000000000007941 */ /* 0x000fea0003800000 */
.L_x_2476:
        /* <DEDUP_REMOVED lines=16> */
.L_x_2480:
        /* <DEDUP_REMOVED lines=8> */
.L_x_2481:
[----:B------:R-:W-:Y:S05]  /*5900*/  BSYNC B0 ;  /* 0x0000000000007941 */ /* 0x000fea0003800000 */
.L_x_2479:
        /* <DEDUP_REMOVED lines=16> */
.L_x_2483:
        /* <DEDUP_REMOVED lines=8> */
.L_x_2484:
[----:B------:R-:W-:Y:S05]  /*5a90*/  BSYNC B0 ;  /* 0x0000000000007941 */ /* 0x000fea0003800000 */
.L_x_2482:
        /* <DEDUP_REMOVED lines=16> */
.L_x_2486:
        /* <DEDUP_REMOVED lines=8> */
.L_x_2487:
[----:B------:R-:W-:Y:S05]  /*5c20*/  BSYNC B0 ;  /* 0x0000000000007941 */ /* 0x000fea0003800000 */
.L_x_2485:
        /* <DEDUP_REMOVED lines=16> */
.L_x_2489:
        /* <DEDUP_REMOVED lines=8> */
.L_x_2490:
[----:B------:R-:W-:Y:S05]  /*5db0*/  BSYNC B0 ;  /* 0x0000000000007941 */ /* 0x000fea0003800000 */
.L_x_2488:
[----:B------:R-:W2:Y:S01]  /*5dc0*/  LDL.LU R214, [R1+0x1c] ;  /* 0x00001c0001d67983 */ /* 0x000ea20000300800 */
        /* <DEDUP_REMOVED lines=8> */
[----:B------:R-:W-:Y:S02]  /*5e50*/  @P4 FMUL.FTZ R207, R207, R208 ;  /* 0x000000d0cfcf4220 */ /* 0x000fe40000410000 */
[----:B------:R-:W2:Y:S03]  /*5e60*/  @P1 LDC.64 R208, c[0x0][0x308] ;  /* 0x0000c200ffd01b82 */ /* 0x000ea60000000a00 */
[----:B------:R-:W-:-:S04]  /*5e70*/  @P4 F2FP.F16.F32.PACK_AB R207, RZ, R207 ;  /* 0x000000cfffcf423e */ /* 0x000fc800000000ff */
[----:B------:R-:W-:Y:S01]  /*5e80*/  @P4 PRMT R191, R191, 0x5410, R207 ;  /* 0x00005410bfbf4816 */ /* 0x000fe200000000cf */
[----:B--2---:R-:W-:-:S05]  /*5e90*/  @P1 IMAD.WIDE.U32 R208, R214, 0x10, R208 ;  /* 0x00000010d6d01825 */ /* 0x004fca00078e00d0 */
[----:B------:R0:W-:Y:S02]  /*5ea0*/  @P1 STG.E.128 desc[UR4][R208.64], R184 ;  /* 0x000000b8d0001986 */ /* 0x0001e4000c101d04 */
        /* <DEDUP_REMOVED lines=8> */
.L_x_2492:
[----:B------:R-:W-:Y:S05]  /*5f30*/  BSYNC B0 ;  /* 0x0000000000007941 */ /* 0x000fea0003800000 */
.L_x_2491:
[----:B------:R-:W-:Y:S04]  /*5f40*/  BSSY B0, `(.L_x_2493) ;  /* 0x000000e000007945 */ /* 0x000fe80003800000 */
[----:B------:R-:W-:Y:S05]  /*5f50*/  @P2 BRA `(.L_x_2494) ;  /* 0x0000000000102947 */ /* 0x000fea0003800000 */
[----:B0-----:R-:W-:Y:S01]  /*5f60*/  HFMA2.MMA R208, -RZ, RZ, 0, 0 ;  /* 0x00000000ffd07435 */ /* 0x001fe200000001ff */
[----:B------:R-:W-:Y:S10]  /*5f70*/  @!P0 BRA `(.L_x_2495) ;  /* 0x0000000000288947 */ /* 0x000ff40003800000 */
[----:B------:R-:W-:Y:S01]  /*5f80*/  HADD2.F32 R208, -RZ, R172.H0_H0 ;  /* 0x200000acffd07230 */ /* 0x000fe20000004100 */
[----:B------:R-:W-:Y:S06]  /*5f90*/  BRA `(.L_x_2495) ;  /* 0x0000000000207947 */ /* 0x000fec0003800000 */
.L_x_2494:
        /* <DEDUP_REMOVED lines=8> */
.L_x_2495:
[----:B------:R-:W-:Y:S05]  /*6020*/  BSYNC B0 ;  /* 0x0000000000007941 */ /* 0x000fea0003800000 */
.L_x_2493:
        /* <DEDUP_REMOVED lines=16> */
.L_x_2497:
        /* <DEDUP_REMOVED lines=8> */
.L_x_2498:
[----:B------:R-:W-:Y:S05]  /*61b0*/  BSYNC B0 ;  /* 0x0000000000007941 */ /* 0x000fea0003800000 */
.L_x_2496:
        /* <DEDUP_REMOVED lines=16> */
.L_x_2500:
        /* <DEDUP_REMOVED lines=8> */
.L_x_2501:
[----:B------:R-:W-:Y:S05]  /*6340*/  BSYNC B0 ;  /* 0x0000000000007941 */ /* 0x000fea0003800000 */
.L_x_2499:
        /* <DEDUP_REMOVED lines=16> */
.L_x_2503:
        /* <DEDUP_REMOVED lines=8> */
.L_x_2504:
[----:B------:R-:W-:Y:S05]  /*64d0*/  BSYNC B0 ;  /* 0x0000000000007941 */ /* 0x000fea0003800000 */
.L_x_2502:
        /* <DEDUP_REMOVED lines=16> */
.L_x_2506:
        /* <DEDUP_REMOVED lines=8> */
.L_x_2507:
[----:B------:R-:W-:Y:S05]  /*6660*/  BSYNC B0 ;  /* 0x0000000000007941 */ /* 0x000fea0003800000 */
.L_x_2505:
        /* <DEDUP_REMOVED lines=16> */
.L_x_2509:
        /* <DEDUP_REMOVED lines=8> */
.L_x_2510:
[----:B------:R-:W-:Y:S05]  /*67f0*/  BSYNC B0 ;  /* 0x0000000000007941 */ /* 0x000fea0003800000 */
.L_x_2508:
        /* <DEDUP_REMOVED lines=16> */
.L_x_2512:
        /* <DEDUP_REMOVED lines=8> */
.L_x_2513:
[----:B------:R-:W-:Y:S05]  /*6980*/  BSYNC B0 ;  /* 0x0000000000007941 */ /* 0x000fea0003800000 */
.L_x_2511:
        /* <DEDUP_REMOVED lines=16> */
.L_x_2515:
        /* <DEDUP_REMOVED lines=8> */
.L_x_2516:
[----:B------:R-:W-:Y:S05]  /*6b10*/  BSYNC B0 ;  /* 0x0000000000007941 */ /* 0x000fea0003800000 */
.L_x_2514:
        /* <DEDUP_REMOVED lines=10> */
[----:B------:R-:W-:-:S04]  /*6bc0*/  @P1 IADD3 R208, R210, 0x180, RZ ;  /* 0x00000180d2d01810 */ /* 0x000fc80007ffe0ff */
[----:B------:R-:W-:Y:S01]  /*6bd0*/  @P4 F2FP.F16.F32.PACK_AB R207, RZ, R207 ;  /* 0x000000cfffcf423e */ /* 0x000fe200000000ff */
[----:B0-----:R-:W-:-:S03]  /*6be0*/  @P1 IMAD.WIDE.U32 R208, R208, 0x10, R214 ;  /* 0x00000010d0d01825 */ /* 0x001fc600078e00d6 */
[----:B------:R-:W-:Y:S02]  /*6bf0*/  @P4 PRMT R191, R191, 0x5410, R207 ;  /* 0x00005410bfbf4816 */ /* 0x000fe400000000cf */
        /* <DEDUP_REMOVED lines=9> */
.L_x_2518:
[----:B------:R-:W-:Y:S05]  /*6c90*/  BSYNC B0 ;  /* 0x0000000000007941 */ /* 0x000fea0003800000 */
.L_x_2517:
[----:B------:R-:W-:Y:S04]  /*6ca0*/  BSSY B0, `(.L_x_2519) ;  /* 0x000000e000007945 */ /* 0x000fe80003800000 */
[----:B------:R-:W-:Y:S05]  /*6cb0*/  @P2 BRA `(.L_x_2520) ;  /* 0x0000000000102947 */ /* 0x000fea0003800000 */
[----:B------:R-:W-:Y:S01]  /*6cc0*/  HFMA2.MMA R207, -RZ, RZ, 0, 0 ;  /* 0x00000000ffcf7435 */ /* 0x000fe200000001ff */
[----:B------:R-:W-:Y:S10]  /*6cd0*/  @!P0 BRA `(.L_x_2521) ;  /* 0x0000000000288947 */ /* 0x000ff40003800000 */
[----:B------:R-:W-:Y:S01]  /*6ce0*/  HADD2.F32 R207, -RZ, R176.H0_H0 ;  /* 0x200000b0ffcf7230 */ /* 0x000fe20000004100 */
[----:B------:R-:W-:Y:S06]  /*6cf0*/  BRA `(.L_x_2521) ;  /* 0x0000000000207947 */ /* 0x000fec0003800000 */
.L_x_2520:
[----:B------:R-:W1:Y:S02]  /*6d00*/  LDC.U8 R192, c[0x0][0x2a0] ;  /* 0x0000a800ffc07b82 */ /* 0x000e640000000000 */
[----:B-1----:R-:W-:-:S04]  /*6d10*/  ISETP.NE.AND P5, PT, R192, RZ, PT ;  /* 0x000000ffc000720c */ /* 0x002fc80003fa5270 */
[----:B------:R-:W-:-:S05]  /*6d20*/  FSEL R192, R193, RZ, !P5 ;  /* 0x000000ffc1c07208 */ /* 0x000fca0006800000 */
[----:B------:R-:W-:-:S04]  /*6d30*/  FFMA.FTZ R192, R10, R194, R192 ;  /* 0x000000c20ac07223 */ /* 0x000fc800000100c0 */
[----:B------:R-:W-:-:S04]  /*6d40*/  FADD.FTZ R192, R235, -R192 ;  /* 0x800000c0ebc07221 */ /* 0x000fc80000010000 */
[----:B------:R-:W-:Y:S01]  /*6d50*/  FMUL.FTZ R207, R211, R192 ;  /* 0x000000c0d3cf7220 */ /* 0x000fe20000410000 */
[----:B------:R-:W-:-:S05]  /*6d60*/  @P0 HADD2.F32 R192, -RZ, R176.H0_H0 ;  /* 0x200000b0ffc00230 */ /* 0x000fca0000004100 */
[----:B------:R-:W-:-:S07]  /*6d70*/  @P0 FADD.FTZ R207, R207, R192 ;  /* 0x000000c0cfcf0221 */ /* 0x000fce0000010000 */
.L_x_2521:
[----:B------:R-:W-:Y:S05]  /*6d80*/  BSYNC B0 ;  /* 0x0000000000007941 */ /* 0x000fea0003800000 */
.L_x_2519:
        /* <DEDUP_REMOVED lines=16> */
.L_x_2523:
        /* <DEDUP_REMOVED lines=8> */
.L_x_2524:
[----:B------:R-:W-:Y:S05]  /*6f10*/  BSYNC B0 ;  /* 0x0000000000007941 */ /* 0x000fea0003800000 */
.L_x_2522:
        /* <DEDUP_REMOVED lines=16> */
.L_x_2526:
        /* <DEDUP_REMOVED lines=8> */
.L_x_2527:
[----:B------:R-:W-:Y:S05]  /*70a0*/  BSYNC B0 ;  /* 0x0000000000007941 */ /* 0x000fea0003800000 */
.L_x_2525:
        /* <DEDUP_REMOVED lines=16> */
.L_x_2529:
        /* <DEDUP_REMOVED lines=8> */
.L_x_2530:
[----:B------:R-:W-:Y:S05]  /*7230*/  BSYNC B0 ;  /* 0x0000000000007941 */ /* 0x000fea0003800000 */
.L_x_2528:
        /* <DEDUP_REMOVED lines=16> */
.L_x_2532:
        /* <DEDUP_REMOVED lines=8> */
.L_x_2533:
[----:B------:R-:W-:Y:S05]  /*73c0*/  BSYNC B0 ;  /* 0x0000000000007941 */ /* 0x000fea0003800000 */
.L_x_2531:
        /* <DEDUP_REMOVED lines=16> */
.L_x_2535:
        /* <DEDUP_REMOVED lines=8> */
.L_x_2536:
[----:B------:R-:W-:Y:S05]  /*7550*/  BSYNC B0 ;  /* 0x0000000000007941 */ /* 0x000fea0003800000 */
.L_x_2534:
        /* <DEDUP_REMOVED lines=16> */
.L_x_2538:
        /* <DEDUP_REMOVED lines=8> */
.L_x_2539:
[----:B------:R-:W-:Y:S05]  /*76e0*/  BSYNC B0 ;  /* 0x0000000000007941 */ /* 0x000fea0003800000 */
.L_x_2537:
        /* <DEDUP_REMOVED lines=16> */
.L_x_2541:
        /* <DEDUP_REMOVED lines=8> */
.L_x_2542:
[----:B------:R-:W-:Y:S05]  /*7870*/  BSYNC B0 ;  /* 0x0000000000007941 */ /* 0x000fea0003800000 */
.L_x_2540:
[----:B------:R-:W-:Y:S01]  /*7880*/  @P1 F2FP.F16.F32.PACK_AB R192, RZ, R211 ;  /* 0x000000d3ffc0123e */ /* 0x000fe200000000ff */
[----:B------:R-:W-:Y:S01]  /*7890*/  @P4 HADD2.F32 R193, -RZ, R183.H1_H1 ;  /* 0x300000b7ffc14230 */ /* 0x000fe20000004100 */
[----:B------:R-:W0:Y:S01]  /*78a0*/  @P1 LDC.64 R208, c[0x0][0x308] ;  /* 0x0000c200ffd01b82 */ /* 0x000e220000000a00 */
[----:B------:R-:W-:Y:S02]  /*78b0*/  IADD3 R212, R212, UR12, RZ ;  /* 0x0000000cd4d47c10 */ /* 0x000fe4000fffe0ff */
[----:B------:R-:W-:Y:S02]  /*78c0*/  @P1 PRMT R187, R187, 0x5410, R192 ;  /* 0x00005410bbbb1816 */ /* 0x000fe400000000c0 */
[----:B------:R-:W-:-:S03]  /*78d0*/  ISETP.GE.AND P0, PT, R212, UR13, PT ;  /* 0x0000000dd4007c0c */ /* 0x000fc6000bf06270 */
[----:B------:R-:W1:Y:S02]  /*78e0*/  @P4 LDC R192, c[0x0][0x29c] ;  /* 0x0000a700ffc04b82 */ /* 0x000e640000000800 */
[----:B-1----:R-:W-:-:S04]  /*78f0*/  @P4 FMUL.FTZ R192, R211, R192 ;  /* 0x000000c0d3c04220 */ /* 0x002fc80000410000 */
[----:B------:R-:W-:Y:S01]  /*7900*/  @P4 FFMA.FTZ R119, R193, R192, R119 ;  /* 0x000000c0c1774223 */ /* 0x000fe20000010077 */
[----:B------:R-:W-:-:S05]  /*7910*/  @P4 HADD2.F32 R193, -RZ, R39.H1_H1 ;  /* 0x30000027ffc14230 */ /* 0x000fca0000004100 */
[----:B------:R-:W-:-:S05]  /*7920*/  @P4 FMUL.FTZ R192, R192, R193 ;  /* 0x000000c1c0c04220 */ /* 0x000fca0000410000 */
[----:B------:R-:W-:-:S04]  /*7930*/  @P4 F2FP.F16.F32.PACK_AB R192, RZ, R192 ;  /* 0x000000c0ffc0423e */ /* 0x000fc800000000ff */
[----:B------:R-:W-:Y:S02]  /*7940*/  @P4 PRMT R191, R191, 0x5410, R192 ;  /* 0x00005410bfbf4816 */ /* 0x000fe400000000c0 */
[----:B------:R-:W-:-:S05]  /*7950*/  @P1 IADD3 R192, R210, 0x200, RZ ;  /* 0x00000200d2c01810 */ /* 0x000fca0007ffe0ff */
[----:B0-----:R-:W-:-:S05]  /*7960*/  @P1 IMAD.WIDE.U32 R192, R192, 0x10, R208 ;  /* 0x00000010c0c01825 */ /* 0x001fca00078e00d0 */
[----:B------:R0:W-:Y:S02]  /*7970*/  @P1 STG.E.128 desc[UR4][R192.64], R184 ;  /* 0x000000b8c0001986 */ /* 0x0001e4000c101d04 */
[----:B0-----:R-:W0:Y:S02]  /*7980*/  @P4 LDC.64 R192, c[0x0][0x2f8] ;  /* 0x0000be00ffc04b82 */ /* 0x001e240000000a00 */
[----:B0-----:R-:W-:-:S05]  /*7990*/  @P4 IMAD.WIDE.U32 R192, R195, 0x10, R192 ;  /* 0x00000010c3c04825 */ /* 0x001fca00078e00c0 */
[----:B------:R0:W-:Y:S02]  /*79a0*/  @P4 STG.E.128 desc[UR4][R192.64], R188 ;  /* 0x000000bcc0004986 */ /* 0x0001e4000c101d04 */
[----:B0-----:R-:W-:-:S05]  /*79b0*/  SEL R192, RZ, 0x1, P3 ;  /* 0x00000001ffc07807 */ /* 0x001fca0001800000 */
[----:B------:R0:W-:Y:S01]  /*79c0*/  STL.S16 [R1+0x14], R192 ;  /* 0x000014c001007387 */ /* 0x0001e20000100600 */
[----:B------:R-:W-:Y:S05]  /*79d0*/  @!P0 BRA `(.L_x_2543) ;  /* 0xffffff9400348947 */ /* 0x000fea000383ffff */
.L_x_2410:
[----:B------:R-:W1:Y:S01]  /*79e0*/  S2R R193, SR_TID.X ;  /* 0x0000000000c17919 */ /* 0x000e620000002100 */
[----:B------:R-:W1:Y:S08]  /*79f0*/  S2UR UR6, SR_CTAID.X ;  /* 0x00000000000679c3 */ /* 0x000e700000002500 */
[----:B------:R-:W2:Y:S08]  /*7a00*/  LDC.64 R2, c[0x0][0x2d0] ;  /* 0x0000b400ff027b82 */ /* 0x000eb00000000a00 */
[----:B------:R-:W3:Y:S08]  /*7a10*/  LDC.64 R4, c[0x0][0x2d8] ;  /* 0x0000b600ff047b82 */ /* 0x000ef00000000a00 */
[----:B------:R-:W4:Y:S01]  /*7a20*/  LDC.64 R6, c[0x0][0x2f0] ;  /* 0x0000bc00ff067b82 */ /* 0x000f220000000a00 */
[C---:B-1----:R-:W-:Y:S01]  /*7a30*/  LEA.HI R0, R193.reuse, UR6, RZ, 0x19 ;  /* 0x00000006c1007c11 */ /* 0x042fe2000f8fc8ff */
[----:B------:R-:W-:Y:S01]  /*7a40*/  ULDC UR6, c[0x0][0x218] ;  /* 0x0000860000067ab9 */ /* 0x000fe20000000800 */
[----:B0-----:R-:W-:-:S03]  /*7a50*/  LOP3.LUT R192, R193, 0x7f, RZ, 0xc0, !PT ;  /* 0x0000007fc1c07812 */ /* 0x001fc600078ec0ff */
        /* <DEDUP_REMOVED lines=36> */
.L_x_2414:
[----:B------:R-:W-:Y:S01]  /*7ca0*/  HFMA2.MMA R192, -RZ, RZ, 0, 9.5367431640625e-07 ;  /* 0x00000010ffc07435 */ /* 0x000fe200000001ff */
[----:B------:R-:W-:Y:S01]  /*7cb0*/  MOV R214, R251 ;  /* 0x000000fb00d67202 */ /* 0x000fe20000000f00 */
[----:B------:R0:W-:Y:S01]  /*7cc0*/  STL [R1+0xe8], R0 ;  /* 0x0000e80001007387 */ /* 0x0001e20000100800 */
[----:B------:R-:W-:Y:S02]  /*7cd0*/  MOV R193, 0x1f ;  /* 0x0000001f00c17802 */ /* 0x000fe40000000f00 */
[----:B------:R-:W-:-:S07]  /*7ce0*/  MOV R195, 0xffffffff ;  /* 0xffffffff00c37802 */ /* 0x000fce0000000f00 */
[----:B0----5:R-:W-:Y:S05]  /*7cf0*/  WARPSYNC.COLLECTIVE R195, `(.L_x_2544) ;  /* 0x00000000c3087348 */ /* 0x021fea0003c00000 */
[----:B------:R1:W2:Y:S02]  /*7d00*/  SHFL.DOWN P1, R215, R214, R192, R193 ;  /* 0x080000c0d6d77389 */ /* 0x0002a400000200c1 */
[----:B012--5:R-:W-:Y:S01]  /*7d10*/  ENDCOLLECTIVE ;  /* 0x000000000000791b */ /* 0x027fe20003800000 */
.L_x_2544:
[----:B------:R-:W-:Y:S01]  /*7d20*/  MOV R214, R252 ;  /* 0x000000fc00d67202 */ /* 0x000fe20000000f00 */
[----:B------:R-:W-:-:S07]  /*7d30*/  FADD.FTZ R0, R215, R251 ;  /* 0x000000fbd7007221 */ /* 0x000fce0000010000 */
[----:B------:R-:W-:Y:S05]  /*7d40*/  WARPSYNC.COLLECTIVE R195, `(.L_x_2545) ;  /* 0x00000000c3087348 */ /* 0x000fea0003c00000 */
[----:B------:R0:W1:Y:S02]  /*7d50*/  SHFL.DOWN P1, R215, R214, R192, R193 ;  /* 0x080000c0d6d77389 */ /* 0x00006400000200c1 */
[----:B01----:R-:W-:Y:S01]  /*7d60*/  ENDCOLLECTIVE ;  /* 0x000000000000791b */ /* 0x003fe20003800000 */
.L_x_2545:
[----:B------:R-:W-:Y:S01]  /*7d70*/  HFMA2.MMA R192, -RZ, RZ, 0, 4.76837158203125e-07 ;  /* 0x00000008ffc07435 */ /* 0x000fe200000001ff */
[----:B------:R-:W-:Y:S02]  /*7d80*/  MOV R214, R0 ;  /* 0x0000000000d67202 */ /* 0x000fe40000000f00 */
[----:B------:R-:W-:-:S08]  /*7d90*/  MOV R251, R215 ;  /* 0x000000d700fb7202 */ /* 0x000fd00000000f00 */
[----:B------:R-:W-:Y:S05]  /*7da0*/  WARPSYNC.COLLECTIVE R195, `(.L_x_2546) ;  /* 0x00000000c3087348 */ /* 0x000fea0003c00000 */
[----:B------:R0:W1:Y:S02]  /*7db0*/  SHFL.DOWN P1, R215, R214, R192, R193 ;  /* 0x080000c0d6d77389 */ /* 0x00006400000200c1 */
[----:B01----:R-:W-:Y:S01]  /*7dc0*/  ENDCOLLECTIVE ;  /* 0x000000000000791b */ /* 0x003fe20003800000 */
.L_x_2546:
[----:B------:R-:W-:-:S05]  /*7dd0*/  FADD.FTZ R251, R251, R252 ;  /* 0x000000fcfbfb7221 */ /* 0x000fca0000010000 */
[----:B------:R-:W-:Y:S02]  /*7de0*/  MOV R214, R251 ;  /* 0x000000fb00d67202 */ /* 0x000fe40000000f00 */
[----:B------:R-:W-:-:S07]  /*7df0*/  MOV R252, R215 ;  /* 0x000000d700fc7202 */ /* 0x000fce0000000f00 */
[----:B------:R-:W-:Y:S05]  /*7e00*/  WARPSYNC.COLLECTIVE R195, `(.L_x_2547) ;  /* 0x00000000c3087348 */ /* 0x000fea0003c00000 */
[----:B------:R0:W1:Y:S02]  /*7e10*/  SHFL.DOWN P1, R215, R214, R192, R193 ;  /* 0x080000c0d6d77389 */ /* 0x00006400000200c1 */
[----:B01----:R-:W-:Y:S01]  /*7e20*/  ENDCOLLECTIVE ;  /* 0x000000000000791b */ /* 0x003fe20003800000 */
.L_x_2547:
[----:B------:R-:W-:Y:S02]  /*7e30*/  FADD.FTZ R252, R0, R252 ;  /* 0x000000fc00fc7221 */ /* 0x000fe40000010000 */
[----:B------:R0:W5:Y:S01]  /*7e40*/  LDL.LU R0, [R1+0xe8] ;  /* 0x0000e80001007983 */ /* 0x0001620000300800 */
[----:B------:R-:W-:Y:S02]  /*7e50*/  HFMA2.MMA R192, -RZ, RZ, 0, 2.384185791015625e-07 ;  /* 0x00000004ffc07435 */ /* 0x000fe400000001ff */
[----:B------:R-:W-:Y:S01]  /*7e60*/  MOV R214, R252 ;  /* 0x000000fc00d67202 */ /* 0x000fe20000000f00 */
[----:B------:R-:W-:-:S08]  /*7e70*/  FADD.FTZ R251, R251, R215 ;  /* 0x000000d7fbfb7221 */ /* 0x000fd00000010000 */
[----:B0----5:R-:W-:Y:S05]  /*7e80*/  WARPSYNC.COLLECTIVE R195, `(.L_x_2548) ;  /* 0x00000000c3087348 */ /* 0x021fea0003c00000 */
[----:B------:R1:W2:Y:S02]  /*7e90*/  SHFL.DOWN P1, R215, R214, R192, R193 ;  /* 0x080000c0d6d77389 */ /* 0x0002a400000200c1 */
[----:B012--5:R-:W-:Y:S01]  /*7ea0*/  ENDCOLLECTIVE ;  /* 0x000000000000791b */ /* 0x027fe20003800000 */
.L_x_2548:
[----:B------:R-:W-:Y:S01]  /*7eb0*/  MOV R214, R251 ;  /* 0x000000fb00d67202 */ /* 0x000fe20000000f00 */
[----:B------:R-:W-:-:S07]  /*7ec0*/  FADD.FTZ R252, R252, R215 ;  /* 0x000000d7fcfc7221 */ /* 0x000fce0000010000 */
[----:B------:R-:W-:Y:S05]  /*7ed0*/  WARPSYNC.COLLECTIVE R195, `(.L_x_2549) ;  /* 0x00000000c3087348 */ /* 0x000fea0003c00000 */
[----:B------:R0:W1:Y:S02]  /*7ee0*/  SHFL.DOWN P1, R215, R214, R192, R193 ;  /* 0x080000c0d6d77389 */ /* 0x00006400000200c1 */
[----:B01----:R-:W-:Y:S01]  /*7ef0*/  ENDCOLLECTIVE ;  /* 0x000000000000791b */ /* 0x003fe20003800000 */
.L_x_2549:
[----:B------:R-:W-:Y:S01]  /*7f00*/  HFMA2.MMA R192, -RZ, RZ, 0, 1.1920928955078125e-07 ;  /* 0x00000002ffc07435 */ /* 0x000fe200000001ff */
[----:B------:R-:W-:Y:S01]  /*7f10*/  MOV R214, R252 ;  /* 0x000000fc00d67202 */ /* 0x000fe20000000f00 */
[----:B------:R-:W-:-:S09]  /*7f20*/  FADD.FTZ R251, R251, R215 ;  /* 0x000000d7fbfb7221 */ /* 0x000fd20000010000 */
[----:B------:R-:W-:Y:S05]  /*7f30*/  WARPSYNC.COLLECTIVE R195, `(.L_x_2550) ;  /* 0x00000000c3087348 */ /* 0x000fea0003c00000 */
[----:B------:R0:W1:Y:S02]  /*7f40*/  SHFL.DOWN P1, R215, R214, R192, R193 ;  /* 0x080000c0d6d77389 */ /* 0x00006400000200c1 */
[----:B01----:R-:W-:Y:S01]  /*7f50*/  ENDCOLLECTIVE ;  /* 0x000000000000791b */ /* 0x003fe20003800000 */
.L_x_2550:
[----:B------:R-:W-:Y:S01]  /*7f60*/  MOV R214, R251 ;  /* 0x000000fb00d67202 */ /* 0x000fe20000000f00 */
[----:B------:R-:W-:-:S07]  /*7f70*/  FADD.FTZ R252, R252, R215 ;  /* 0x000000d7fcfc7221 */ /* 0x000fce0000010000 */
[----:B------:R-:W-:Y:S05]  /*7f80*/  WARPSYNC.COLLECTIVE R195, `(.L_x_2551) ;  /* 0x00000000c3087348 */ /* 0x000fea0003c00000 */
[----:B------:R0:W1:Y:S02]  /*7f90*/  SHFL.DOWN P1, R215, R214, R192, R193 ;  /* 0x080000c0d6d77389 */ /* 0x00006400000200c1 */
[----:B01----:R-:W-:Y:S01]  /*7fa0*/  ENDCOLLECTIVE ;  /* 0x000000000000791b */ /* 0x003fe20003800000 */
.L_x_2551:
[----:B------:R-:W-:Y:S01]  /*7fb0*/  HFMA2.MMA R192, -RZ, RZ, 0, 5.9604644775390625e-08 ;  /* 0x00000001ffc07435 */ /* 0x000fe200000001ff */
[----:B------:R-:W-:Y:S01]  /*7fc0*/  MOV R214, R252 ;  /* 0x000000fc00d67202 */ /* 0x000fe20000000f00 */
[----:B------:R-:W-:-:S09]  /*7fd0*/  FADD.FTZ R251, R251, R215 ;  /* 0x000000d7fbfb7221 */ /* 0x000fd20000010000 */
[----:B------:R-:W-:Y:S05]  /*7fe0*/  WARPSYNC.COLLECTIVE R195, `(.L_x_2552) ;  /* 0x00000000c3087348 */ /* 0x000fea0003c00000 */
[----:B------:R0:W1:Y:S02]  /*7ff0*/  SHFL.DOWN P1, R215, R214, R192, R193 ;  /* 0x080000c0d6d77389 */ /* 0x00006400000200c1 */
[----:B01----:R-:W-:Y:S01]  /*8000*/  ENDCOLLECTIVE ;  /* 0x000000000000791b */ /* 0x003fe20003800000 */
.L_x_2552:
[----:B------:R-:W-:Y:S01]  /*8010*/  MOV R214, R251 ;  /* 0x000000fb00d67202 */ /* 0x000fe20000000f00 */
[----:B------:R0:W-:Y:S06]  /*8020*/  STL [R1+0x14], R215 ;  /* 0x000014d701007387 */ /* 0x0001ec0000100800 */
[----:B0-----:R-:W-:Y:S05]  /*8030*/  WARPSYNC.COLLECTIVE R195, `(.L_x_2553) ;  /* 0x00000000c3087348 */ /* 0x001fea0003c00000 */
[----:B0-----:R0:W1:Y:S02]  /*8040*/  SHFL.DOWN P1, R215, R214, R192, R193 ;  /* 0x080000c0d6d77389 */ /* 0x00106400000200c1 */
[----:B01----:R-:W-:Y:S01]  /*8050*/  ENDCOLLECTIVE ;  /* 0x000000000000791b */ /* 0x003fe20003800000 */
.L_x_2553:
[----:B------:R-:W-:Y:S01]  /*8060*/  MOV R193, R215 ;  /* 0x000000d700c17202 */ /* 0x000fe20000000f00 */
[----:B------:R-:W-:Y:S06]  /*8070*/  BRA `(.L_x_2554) ;  /* 0xffffffb000bc7947 */ /* 0x000fec000383ffff */
.L_x_2555:
        /* <DEDUP_REMOVED lines=16> */
.L_x_16497:


//--------------------- .text._ZN10layer_norm13ln_bwd_kernelINS_13Kernel_traitsI6__halfS2_S2_S2_fjLj5120ELj1ELj1ELj4ELj16ENS_18Kernel_traits_baseILj5120ES2_S2_S2_S2_fjLj128EEEEELb1ELb0ELb0ELb0EEEvNS_9BwdParamsE --------------------------
	.section	.text._ZN10layer_norm13ln_bwd_kernelINS_13Kernel_traitsI6__halfS2_S2_S2_fjLj5120ELj1ELj1ELj4ELj16ENS_18Kernel_traits_baseILj5120ES2_S2_S2_S2_fjLj128EEEEELb1ELb0ELb0ELb0EEEvNS_9BwdParamsE,"ax",@progbits
	.align	128
        .global         _ZN10layer_norm13ln_bwd_kernelINS_13Kernel_traitsI6__halfS2_S2_S2_fjLj5120ELj1ELj1ELj4ELj16ENS_18Kernel_traits_baseILj5120ES2_S2_S2_S2_fjLj128EEEEELb1ELb0ELb0ELb0EEEvNS_9BwdParamsE
        .type           _ZN10layer_norm13ln_bwd_kernelINS_13Kernel_traitsI6__halfS2_S2_S2_fjLj5120ELj1ELj1ELj4ELj16ENS_18Kernel_traits_baseILj5120ES2_S2_S2_S2_fjLj128EEEEELb1ELb0ELb0ELb0EEEvNS_9BwdParamsE,@function
        .size           _ZN10layer_norm13ln_bwd_kernelINS_13Kernel_traitsI6__halfS2_S2_S2_fjLj5120ELj1ELj1ELj4ELj16ENS_18Kernel_traits_baseILj5120ES2_S2_S2_S2_fjLj128EEEEELb1ELb0ELb0ELb0EEEvNS_9BwdParamsE,(.L_x_16498 - _ZN10layer_norm13ln_bwd_kernelINS_13Kernel_traitsI6__halfS2_S2_S2_fjLj5120ELj1ELj1ELj4ELj16ENS_18Kernel_traits_baseILj5120ES2_S2_S2_S2_fjLj128EEEEELb1ELb0ELb0ELb0EEEvNS_9BwdParamsE)
        .other          _ZN10layer_norm13ln_bwd_kernelINS_13Kernel_traitsI6__halfS2_S2_S2_fjLj5120ELj1ELj1ELj4ELj16ENS_18Kernel_traits_baseILj5120ES2_S2_S2_S2_fjLj128EEEEELb1ELb0ELb0ELb0EEEvNS_9BwdParamsE,@"STO_CUDA_ENTRY STV_DEFAULT"
_ZN10layer_norm13ln_bwd_kernelINS_13Kernel_traitsI6__halfS2_S2_S2_fjLj5120ELj1ELj1ELj4ELj16ENS_18Kernel_traits_baseILj5120ES2_S2_S2_S2_fjLj128EEEEELb1ELb0ELb0ELb0EEEvNS_9BwdParamsE:
.text._ZN10layer_norm13ln_bwd_kernelINS_13Kernel_traitsI6__halfS2_S2_S2_fjLj5120ELj1ELj1ELj4ELj16ENS_18Kernel_traits_baseILj5120ES2_S2_S2_S2_fjLj128EEEEELb1ELb0ELb0ELb0EEEvNS_9BwdParamsE:
        /* <DEDUP_REMOVED lines=37> */
[----:B------:R2:W5:Y:S01]  /*0250*/  @P4 LDG.E.128 R28, desc[UR4][R2.64] ;  /* 0x00000004021c4981 */ /* 0x000562000c1e1d00 */
[C---:B-1----:R-:W-:Y:S01]  /*0260*/  @P3 IMAD.WIDE.U32 R18, R27.reuse, 0x10, R16 ;  /* 0x000000101b123825 */ /* 0x042fe200078e0010 */
[----:B------:R-:W-:Y:S01]  /*0270*/  @P3 IADD3 R27, R27, 0x80, RZ ;  /* 0x000000801b1b3810 */ /* 0x000fe20007ffe0ff */
[----:B------:R-:W0:Y:S03]  /*0280*/  @P2 LDC.64 R24, c[0x0][0x260] ;  /* 0x00009800ff182b82 */ /* 0x000e260000000a00 */
[----:B------:R1:W5:Y:S01]  /*0290*/  @P3 LDG.E.128 R32, desc[UR4][R18.64] ;  /* 0x0000000412203981 */ /* 0x000362000c1e1d00 */
[C---:B---3--:R-:W-:Y:S01]  /*02a0*/  @P0 IMAD.WIDE.U32 R20, R27.reuse, 0x10, R20 ;  /* 0x000000101b140825 */ /* 0x048fe200078e0014 */
[----:B------:R-:W-:-:S04]  /*02b0*/  @P0 IADD3 R27, R27, 0x80, RZ ;  /* 0x000000801b1b0810 */ /* 0x000fc80007ffe0ff */
[----:B------:R1:W5:Y:S01]  /*02c0*/  @P0 LDG.E.128 R12, desc[UR4][R20.64] ;  /* 0x00000004140c0981 */ /* 0x000362000c1e1d00 */
[C---:B----4-:R-:W-:Y:S01]  /*02d0*/  @P1 IMAD.WIDE.U32 R22, R27.reuse, 0x10, R22 ;  /* 0x000000101b161825 */ /* 0x050fe200078e0016 */
[----:B------:R-:W-:-:S04]  /*02e0*/  @P1 IADD3 R27, R27, 0x80, RZ ;  /* 0x000000801b1b1810 */ /* 0x000fc80007ffe0ff */
[----:B------:R1:W5:Y:S01]  /*02f0*/  @P1 LDG.E.128 R8, desc[UR4][R22.64] ;  /* 0x0000000416081981 */ /* 0x000362000c1e1d00 */
[----:B--2---:R-:W-:Y:S01]  /*0300*/  LEA.HI R2, R26, UR6, RZ, 0x19 ;  /* 0x000000061a027c11 */ /* 0x004fe2000f8fc8ff */
[----:B0-----:R-:W-:-:S05]  /*0310*/  @P2 IMAD.WIDE.U32 R16, R27, 0x10, R24 ;  /* 0x000000101b102825 */ /* 0x001fca00078e0018 */
        /* <DEDUP_REMOVED lines=41> */
[----:B-1----:R-:W-:Y:S06]  /*05b0*/  @P2 BRA `(.L_x_2556) ;  /* 0x0000004400e42947 */ /* 0x002fec0003800000 */
[--C-:B-----5:R-:W-:Y:S01]  /*05c0*/  HADD2.F32 R0, -RZ, R28.reuse.H0_H0 ;  /* 0x2000001cff007230 */ /* 0x120fe20000004100 */
[----:B------:R-:W-:Y:S01]  /*05d0*/  ULDC.64 UR6, c[0x0][0x270] ;  /* 0x00009c0000067ab9 */ /* 0x000fe20000000a00 */
[----:B------:R-:W-:Y:S01]  /*05e0*/  HADD2.F32 R16, -RZ, R28.H1_H1 ;  /* 0x3000001cff107230 */ /* 0x000fe20000004100 */
[----:B------:R-:W-:Y:S01]  /*05f0*/  ISETP.NE.U32.AND P2, PT, RZ, UR6, PT ;  /* 0x00000006ff007c0c */ /* 0x000fe2000bf45070 */
[----:B------:R-:W-:Y:S01]  /*0600*/  HADD2.F32 R3, -RZ, R29.H0_H0 ;  /* 0x2000001dff037230 */ /* 0x000fe20000004100 */
[----:B------:R0:W-:Y:S01]  /*0610*/  STL [R1+0xc], R0 ;  /* 0x00000c0001007387 */ /* 0x0001e20000100800 */
[----:B------:R-:W-:Y:S01]  /*0620*/  HFMA2.MMA R211, -RZ, RZ, 0, 5.9604644775390625e-08 ;  /* 0x00000001ffd37435 */ /* 0x000fe200000001ff */
[--C-:B------:R-:W-:Y:S01]  /*0630*/  HADD2.F32 R252, -RZ, R30.reuse.H0_H0 ;  /* 0x2000001efffc7230 */ /* 0x100fe20000004100 */
[----:B------:R-:W-:Y:S01]  /*0640*/  ISETP.NE.AND.EX P2, PT, RZ, UR7, PT, P2 ;  /* 0x00000007ff007c0c */ /* 0x000fe2000bf45320 */
[----:B------:R1:W-:Y:S01]  /*0650*/  STL [R1+0x8], R16 ;  /* 0x0000081001007387 */ /* 0x0003e20000100800 */
[----:B------:R-:W-:Y:S01]  /*0660*/  HADD2.F32 R251, -RZ, R30.H1_H1 ;  /* 0x3000001efffb7230 */ /* 0x000fe20000004100 */
[----:B------:R-:W-:Y:S01]  /*0670*/  MOV R37, RZ ;  /* 0x000000ff00257202 */ /* 0x000fe20000000f00 */
[--C-:B------:R-:W-:Y:S01]  /*0680*/  HADD2.F32 R250, -RZ, R31.reuse.H0_H0 ;  /* 0x2000001ffffa7230 */ /* 0x100fe20000004100 */
[----:B------:R1:W-:Y:S01]  /*0690*/  STL [R1+0x4], R3 ;  /* 0x0000040301007387 */ /* 0x0003e20000100800 */
[----:B------:R-:W-:-:S02]  /*06a0*/  HADD2.F32 R249, -RZ, R31.H1_H1 ;  /* 0x3000001ffff97230 */ /* 0x000fc40000004100 */
[----:B0-----:R-:W-:Y:S02]  /*06b0*/  HADD2.F32 R0, -RZ, R29.H1_H1 ;  /* 0x3000001dff007230 */ /* 0x001fe40000004100 */
[--C-:B------:R-:W-:Y:S02]  /*06c0*/  HADD2.F32 R248, -RZ, R32.reuse.H0_H0 ;  /* 0x20000020fff87230 */ /* 0x100fe40000004100 */
[----:B------:R-:W-:Y:S01]  /*06d0*/  HADD2.F32 R247, -RZ, R32.H1_H1 ;  /* 0x30000020fff77230 */ /* 0x000fe20000004100 */
[----:B------:R1:W-:Y:S01]  /*06e0*/  STL [R1], R0 ;  /* 0x0000000001007387 */ /* 0x0003e20000100800 */
        /* <DEDUP_REMOVED lines=29> */
[----:B-1----:R-:W-:-:S07]  /*08c0*/  HADD2.F32 R217, -RZ, R7.H1_H1 ;  /* 0x30000007ffd97230 */ /* 0x002fce0000004100 */
.L_x_2578:
[----:B01234-:R-:W0:Y:S01]  /*08d0*/  @P2 LDC.64 R140, c[0x0][0x270] ;  /* 0x00009c00ff8c2b82 */ /* 0x01fe220000000a00 */
[----:B------:R-:W-:Y:S02]  /*08e0*/  SHF.R.S32.HI R3, RZ, 0x1f, R2 ;  /* 0x0000001fff037819 */ /* 0x000fe40000011402 */
[----:B------:R-:W-:-:S05]  /*08f0*/  ISETP.NE.AND P4, PT, R214, RZ, PT ;  /* 0x000000ffd600720c */ /* 0x000fca0003f85270 */
[----:B------:R-:W1:Y:S01]  /*0900*/  LDC.64 R142, c[0x0][0x258] ;  /* 0x00009600ff8e7b82 */ /* 0x000e620000000a00 */
[----:B0-----:R-:W-:-:S04]  /*0910*/  @P2 LEA R140, P3, R2, R140, 0x1 ;  /* 0x0000008c028c2211 */ /* 0x001fc800078608ff */
[----:B------:R-:W-:-:S05]  /*0920*/  @P2 LEA.HI.X R141, R2, R141, R3, 0x1, P3 ;  /* 0x0000008d028d2211 */ /* 0x000fca00018f0c03 */
[----:B------:R0:W2:Y:S01]  /*0930*/  @P2 LDG.E.U16 R3, desc[UR4][R140.64] ;  /* 0x000000048c032981 */ /* 0x0000a2000c1e1500 */
[----:B-1----:R-:W-:-:S05]  /*0940*/  IMAD.WIDE R142, R2, 0x4, R142 ;  /* 0x00000004028e7825 */ /* 0x002fca00078e028e */
[----:B------:R1:W5:Y:S01]  /*0950*/  LDG.E R149, desc[UR4][R142.64] ;  /* 0x000000048e957981 */ /* 0x000362000c1e1900 */
[----:B0-----:R-:W0:Y:S02]  /*0960*/  LDC.64 R140, c[0x0][0x250] ;  /* 0x00009400ff8c7b82 */ /* 0x001e240000000a00 */
[----:B0-----:R-:W-:-:S05]  /*0970*/  IMAD.WIDE R140, R2, 0x4, R140 ;  /* 0x00000004028c7825 */ /* 0x001fca00078e028c */
[----:B------:R1:W5:Y:S01]  /*0980*/  LDG.E R201, desc[UR4][R140.64] ;  /* 0x000000048cc97981 */ /* 0x000362000c1e1900 */
[----:B------:R-:W0:Y:S01]  /*0990*/  S2R R145, SR_TID.X ;  /* 0x0000000000917919 */ /* 0x000e220000002100 */
[----:B------:R-:W-:Y:S02]  /*09a0*/  MOV R212, UR20 ;  /* 0x0000001400d47c02 */ /* 0x000fe40008000f00 */
[----:B------:R-:W-:Y:S01]  /*09b0*/  MOV R150, 0x3f800000 ;  /* 0x3f80000000967802 */ /* 0x000fe20000000f00 */
[----:B------:R-:W-:Y:S01]  /*09c0*/  BSSY B0, `(.L_x_2557) ;  /* 0x0000069000007945 */ /* 0x000fe20003800000 */
[----:B------:R-:W-:Y:S02]  /*09d0*/  MOV R204, RZ ;  /* 0x000000ff00cc7202 */ /* 0x000fe40000000f00 */
[----:B------:R-:W-:Y:S02]  /*09e0*/  MOV R203, RZ ;  /* 0x000000ff00cb7202 */ /* 0x000fe40000000f00 */
[----:B0-----:R-:W-:-:S02]  /*09f0*/  LOP3.LUT R213, R145, 0x7f, RZ, 0xc0, !PT ;  /* 0x0000007f91d57812 */ /* 0x001fc400078ec0ff */
[----:B------:R-:W0:Y:S01]  /*0a00*/  LDC.U8 R145, c[0x0][0x2a0] ;  /* 0x0000a800ff917b82 */ /* 0x000e220000000000 */
[----:B--2---:R-:W-:Y:S02]  /*0a10*/  @P2 HADD2.F32 R150, -RZ, R3.H0_H0 ;  /* 0x20000003ff962230 */ /* 0x004fe40000004100 */
[----:B------:R-:W-:-:S05]  /*0a20*/  IMAD R3, R2, R212, RZ ;  /* 0x000000d402037224 */ /* 0x000fca00078e02ff */
[----:B------:R-:W-:-:S04]  /*0a30*/  SHF.R.S32.HI R144, RZ, 0x1f, R3 ;  /* 0x0000001fff907819 */ /* 0x000fc80000011403 */
[----:B------:R-:W-:-:S04]  /*0a40*/  LEA.HI R144, R144, R3, RZ, 0x3 ;  /* 0x0000000390907211 */ /* 0x000fc800078f18ff */
[----:B------:R-:W-:-:S04]  /*0a50*/  LEA.HI.SX32 R3, R144, R213, 0x1d ;  /* 0x000000d590037211 */ /* 0x000fc800078feaff */
[----:B------:R-:W-:Y:S01]  /*0a60*/  MOV R202, R3 ;  /* 0x0000000300ca7202 */ /* 0x000fe20000000f00 */
[----:B01----:R-:W-:Y:S06]  /*0a70*/  @!P4 BRA `(.L_x_2558) ;  /* 0x000000040074c947 */ /* 0x003fec0003800000 */
[----:B------:R-:W0:Y:S01]  /*0a80*/  LDC.64 R4, c[0x0][0x2b8] ;  /* 0x0000ae00ff047b82 */ /* 0x000e220000000a00 */
[C---:B------:R-:W-:Y:S01]  /*0a90*/  LEA R8, P3, R3.reuse, UR10, 0x4 ;  /* 0x0000000a03087c11 */ /* 0x040fe2000f8620ff */
[----:B------:R-:W2:Y:S03]  /*0aa0*/  LDL R208, [R1+0xc] ;  /* 0x00000c0001d07983 */ /* 0x000ea60000100800 */
[----:B------:R-:W-:Y:S01]  /*0ab0*/  LEA.HI.X R9, R3, UR11, RZ, 0x4, P3 ;  /* 0x0000000b03097c11 */ /* 0x000fe200098f24ff */
[----:B------:R-:W3:Y:S04]  /*0ac0*/  LDL R207, [R1+0x8] ;  /* 0x0000080001cf7983 */ /* 0x000ee80000100800 */
[----:B------:R-:W4:Y:S04]  /*0ad0*/  LDL R147, [R1+0x4] ;  /* 0x0000040001937983 */ /* 0x000f280000100800 */
[----:B------:R-:W2:Y:S04]  /*0ae0*/  LDG.E.128 R8, desc[UR4][R8.64] ;  /* 0x0000000408087981 */ /* 0x000ea8000c1e1d00 */
[----:B------:R-:W4:Y:S01]  /*0af0*/  LDL R143, [R1] ;  /* 0x00000000018f7983 */ /* 0x000f220000100800 */
[----:B------:R-:W-:-:S04]  /*0b00*/  ISETP.NE.U32.AND P3, PT, RZ, UR8, PT ;  /* 0x00000008ff007c0c */ /* 0x000fc8000bf65070 */
[----:B------:R-:W-:Y:S01]  /*0b10*/  ISETP.NE.AND.EX P3, PT, RZ, UR9, PT, P3 ;  /* 0x00000009ff007c0c */ /* 0x000fe2000bf65330 */
[----:B0-----:R-:W-:-:S06]  /*0b20*/  IMAD.WIDE.U32 R4, R3, 0x10, R4 ;  /* 0x0000001003047825 */ /* 0x001fcc00078e0004 */
[----:B------:R-:W3:Y:S06]  /*0b30*/  LDG.E.128 R4, desc[UR4][R4.64] ;  /* 0x0000000404047981 */ /* 0x000eec000c1e1d00 */
[----:B------:R-:W-:-:S04]  /*0b40*/  @P3 LEA R140, P4, R3, UR8, 0x4 ;  /* 0x00000008038c3c11 */ /* 0x000fc8000f8820ff */
[----:B------:R-:W-:-:S05]  /*0b50*/  @P3 LEA.HI.X R141, R3, UR9, RZ, 0x4, P4 ;  /* 0x00000009038d3c11 */ /* 0x000fca000a0f24ff */
[----:B------:R0:W5:Y:S01]  /*0b60*/  @P3 LDG.E.128 R116, desc[UR4][R140.64] ;  /* 0x000000048c743981 */ /* 0x000162000c1e1d00 */
[----:B------:R-:W-:-:S04]  /*0b70*/  LEA R158, P3, R3, UR12, 0x3 ;  /* 0x0000000c039e7c11 */ /* 0x000fc8000f8618ff */
[----:B------:R-:W-:-:S06]  /*0b80*/  LEA.HI.X R159, R3, UR13, RZ, 0x3, P3 ;  /* 0x0000000d039f7c11 */ /* 0x000fcc00098f1cff */
[----:B------:R-:W5:Y:S01]  /*0b90*/  LDG.E.64 R158, desc[UR4][R158.64] ;  /* 0x000000049e9e7981 */ /* 0x000f62000c1e1b00 */
[----:B------:R-:W-:Y:S01]  /*0ba0*/  ISETP.NE.AND P3, PT, R145, RZ, PT ;  /* 0x000000ff9100720c */ /* 0x000fe20003f65270 */
[--C-:B--2---:R-:W-:Y:S02]  /*0bb0*/  HADD2.F32 R0, -RZ, R8.reuse.H0_H0 ;  /* 0x20000008ff007230 */ /* 0x104fe40000004100 */
[----:B------:R-:W-:Y:S02]  /*0bc0*/  HADD2.F32 R206, -RZ, R8.H1_H1 ;  /* 0x30000008ffce7230 */ /* 0x000fe40000004100 */
[--C-:B------:R-:W-:Y:S02]  /*0bd0*/  HADD2.F32 R202, -RZ, R9.reuse.H0_H0 ;  /* 0x20000009ffca7230 */ /* 0x100fe40000004100 */
[----:B------:R-:W-:Y:S01]  /*0be0*/  HADD2.F32 R146, -RZ, R9.H1_H1 ;  /* 0x30000009ff927230 */ /* 0x000fe20000004100 */
[----:B-----5:R-:W-:Y:S01]  /*0bf0*/  FSEL R9, R201, RZ, !P3 ;  /* 0x000000ffc9097208 */ /* 0x020fe20005800000 */
[----:B------:R-:W-:-:S02]  /*0c00*/  HADD2.F32 R8, -RZ, R10.H0_H0 ;  /* 0x2000000aff087230 */ /* 0x000fc40000004100 */
[----:B------:R-:W-:Y:S02]  /*0c10*/  HADD2.F32 R142, -RZ, R10.H1_H1 ;  /* 0x3000000aff8e7230 */ /* 0x000fe40000004100 */
[--C-:B------:R-:W-:Y:S02]  /*0c20*/  HADD2.F32 R10, -RZ, R11.reuse.H0_H0 ;  /* 0x2000000bff0a7230 */ /* 0x100fe40000004100 */
[----:B0-----:R-:W-:Y:S02]  /*0c30*/  HADD2.F32 R140, -RZ, R11.H1_H1 ;  /* 0x3000000bff8c7230 */ /* 0x001fe40000004100 */
[C---:B------:R-:W-:Y:S01]  /*0c40*/  FADD.FTZ R8, -R9.reuse, R8 ;  /* 0x0000000809087221 */ /* 0x040fe20000010100 */
[----:B---3--:R-:W-:Y:S02]  /*0c50*/  HADD2.F32 R141, -RZ, R4.H0_H0 ;  /* 0x20000004ff8d7230 */ /* 0x008fe40000004100 */
        /* <DEDUP_REMOVED lines=8> */
[C---:B------:R-:W-:Y:S01]  /*0ce0*/  FMUL.FTZ R8, R149.reuse, R8 ;  /* 0x0000000895087220 */ /* 0x040fe20000410000 */
[----:B------:R-:W-:Y:S02]  /*0cf0*/  HADD2.F32 R204, -RZ, R4.H1_H1 ;  /* 0x30000004ffcc7230 */ /* 0x000fe40000004100 */
[--C-:B------:R-:W-:Y:S02]  /*0d00*/  HADD2.F32 R11, -RZ, R5.reuse.H0_H0 ;  /* 0x20000005ff0b7230 */ /* 0x100fe40000004100 */
[----:B------:R-:W-:Y:S02]  /*0d10*/  HADD2.F32 R144, -RZ, R5.H1_H1 ;  /* 0x30000005ff907230 */ /* 0x000fe40000004100 */
[----:B------:R-:W-:Y:S01]  /*0d20*/  FMUL.FTZ R5, R208, R141 ;  /* 0x0000008dd0057220 */ /* 0x000fe20000410000 */
[----:B------:R-:W-:Y:S02]  /*0d30*/  HADD2.F32 R198, -RZ, R6.H1_H1 ;  /* 0x30000006ffc67230 */ /* 0x000fe40000004100 */
[C---:B------:R-:W-:Y:S01]  /*0d40*/  FMUL.FTZ R6, R149.reuse, R202 ;  /* 0x000000ca95067220 */ /* 0x040fe20000410000 */
[C---:B------:R-:W-:Y:S01]  /*0d50*/  FMUL.FTZ R0, R149.reuse, R0 ;  /* 0x0000000095007220 */ /* 0x040fe20000410000 */
[C---:B------:R-:W-:Y:S01]  /*0d60*/  FMUL.FTZ R4, R149.reuse, R206 ;  /* 0x000000ce95047220 */ /* 0x040fe20000410000 */
[----:B------:R-:W-:Y:S01]  /*0d70*/  FADD.FTZ R80, R80, R9 ;  /* 0x0000000950507221 */ /* 0x000fe20000010000 */
[-C--:B------:R-:W-:Y:S01]  /*0d80*/  FFMA.FTZ R40, R8, R9.reuse, R40 ;  /* 0x0000000908287223 */ /* 0x080fe20000010028 */
[----:B------:R-:W-:Y:S01]  /*0d90*/  FMUL.FTZ R206, R252, R9 ;  /* 0x00000009fcce7220 */ /* 0x000fe20000410000 */
[----:B------:R-:W-:Y:S01]  /*0da0*/  FMUL.FTZ R9, R149, R142 ;  /* 0x0000008e95097220 */ /* 0x000fe20000410000 */
[----:B------:R-:W-:Y:S01]  /*0db0*/  FMUL.FTZ R209, R207, R204 ;  /* 0x000000cccfd17220 */ /* 0x000fe20000410000 */
[----:B------:R-:W-:Y:S01]  /*0dc0*/  FADD.FTZ R78, R78, R11 ;  /* 0x0000000b4e4e7221 */ /* 0x000fe20000010000 */
[-C--:B------:R-:W-:Y:S01]  /*0dd0*/  FFMA.FTZ R38, R6, R11.reuse, R38 ;  /* 0x0000000b06267223 */ /* 0x080fe20000010026 */
[----:B----4-:R-:W-:Y:S01]  /*0de0*/  FMUL.FTZ R208, R147, R11 ;  /* 0x0000000b93d07220 */ /* 0x010fe20000410000 */
[----:B------:R-:W-:Y:S01]  /*0df0*/  FADD.FTZ R142, RZ, R5 ;  /* 0x00000005ff8e7221 */ /* 0x000fe20000010000 */
[----:B------:R-:W-:Y:S01]  /*0e00*/  FFMA.FTZ R11, R0, R5, RZ ;  /* 0x00000005000b7223 */ /* 0x000fe200000100ff */
[----:B------:R-:W-:-:S02]  /*0e10*/  HADD2.F32 R197, -RZ, R7.H0_H0 ;  /* 0x20000007ffc57230 */ /* 0x000fc40000004100 */
[----:B------:R-:W-:Y:S01]  /*0e20*/  FADD.FTZ R76, R76, R141 ;  /* 0x0000008d4c4c7221 */ /* 0x000fe20000010000 */
[----:B------:R-:W-:Y:S02]  /*0e30*/  HADD2.F32 R196, -RZ, R7.H1_H1 ;  /* 0x30000007ffc47230 */ /* 0x000fe40000004100 */
        /* <DEDUP_REMOVED lines=25> */
[----:B------:R-:W-:Y:S01]  /*0fd0*/  FADD.FTZ R143, R140, R197 ;  /* 0x000000c58c8f7221 */ /* 0x000fe20000010000 */
[----:B------:R-:W-:Y:S01]  /*0fe0*/  FMUL.FTZ R196, R249, R196 ;  /* 0x000000c4f9c47220 */ /* 0x000fe20000410000 */
[----:B------:R-:W-:Y:S01]  /*0ff0*/  FFMA.FTZ R140, R10, R197, R141 ;  /* 0x000000c50a8c7223 */ /* 0x000fe2000001008d */
[----:B------:R-:W-:Y:S01]  /*1000*/  FADD.FTZ R77, R77, R204 ;  /* 0x000000cc4d4d7221 */ /* 0x000fe20000010000 */
[----:B------:R-:W-:Y:S01]  /*1010*/  FFMA.FTZ R37, R4, R204, R37 ;  /* 0x000000cc04257223 */ /* 0x000fe20000010025 */
[----:B------:R-:W-:Y:S01]  /*1020*/  FADD.FTZ R204, R143, R196 ;  /* 0x000000c48fcc7221 */ /* 0x000fe20000010000 */
[----:B------:R-:W-:Y:S01]  /*1030*/  FFMA.FTZ R203, R11, R196, R140 ;  /* 0x000000c40bcb7223 */ /* 0x000fe2000001008c */
[----:B------:R-:W-:-:S07]  /*1040*/  IADD3 R202, R3, 0x80, RZ ;  /* 0x0000008003ca7810 */ /* 0x000fce0007ffe0ff */
.L_x_2558:
[----:B------:R-:W-:Y:S05]  /*1050*/  BSYNC B0 ;  /* 0x0000000000007941 */ /* 0x000fea0003800000 */
.L_x_2557:
        /* <DEDUP_REMOVED lines=19> */
[----:B------:R-:W-:Y:S01]  /*1190*/  IADD3 R202, R202, 0x80, RZ ;  /* 0x00000080caca7810 */ /* 0x000fe20007ffe0ff */
[--C-:B--2---:R-:W-:Y:S02]  /*11a0*/  HADD2.F32 R144, -RZ, R16.reuse.H0_H0 ;  /* 0x20000010ff907230 */ /* 0x104fe40000004100 */
[--C-:B------:R-:W-:Y:S02]  /*11b0*/  HADD2.F32 R200, -RZ, R17.reuse.H1_H1 ;  /* 0x30000011ffc87230 */ /* 0x100fe40000004100 */
[----:B------:R-:W-:Y:S02]  /*11c0*/  HADD2.F32 R142, -RZ, R16.H1_H1 ;  /* 0x30000010ff8e7230 */ /* 0x000fe40000004100 */
[----:B------:R-:W-:Y:S01]  /*11d0*/  FADD.FTZ R144, -R143, R144 ;  /* 0x000000908f907221 */ /* 0x000fe20000010100 */
[----:B------:R-:W-:-:S02]  /*11e0*/  HADD2.F32 R194, -RZ, R17.H0_H0 ;  /* 0x20000011ffc27230 */ /* 0x000fc40000004100 */
[C---:B0-----:R-:W-:Y:S01]  /*11f0*/  FADD.FTZ R140, -R143.reuse, R200 ;  /* 0x000000c88f8c7221 */ /* 0x041fe20000010100 */
[C---:B------:R-:W-:Y:S01]  /*1200*/  FADD.FTZ R142, -R143.reuse, R142 ;  /* 0x0000008e8f8e7221 */ /* 0x040fe20000010100 */
[----:B------:R-:W-:Y:S02]  /*1210*/  HADD2.F32 R192, -RZ, R18.H1_H1 ;  /* 0x30000012ffc07230 */ /* 0x000fe40000004100 */
[----:B------:R-:W-:Y:S01]  /*1220*/  FADD.FTZ R141, -R143, R194 ;  /* 0x000000c28f8d7221 */ /* 0x000fe20000010100 */
[--C-:B---3--:R-:W-:Y:S02]  /*1230*/  HADD2.F32 R205, -RZ, R12.reuse.H0_H0 ;  /* 0x2000000cffcd7230 */ /* 0x108fe40000004100 */
[----:B------:R-:W-:Y:S02]  /*1240*/  HADD2.F32 R200, -RZ, R12.H1_H1 ;  /* 0x3000000cffc87230 */ /* 0x000fe40000004100 */
[----:B------:R-:W-:Y:S01]  /*1250*/  FMUL.FTZ R12, R149, R144 ;  /* 0x00000090950c7220 */ /* 0x000fe20000410000 */
[----:B------:R-:W-:-:S02]  /*1260*/  HADD2.F32 R199, -RZ, R13.H0_H0 ;  /* 0x2000000dffc77230 */ /* 0x000fc40000004100 */
[----:B------:R-:W-:Y:S01]  /*1270*/  FADD.FTZ R84, R84, R205 ;  /* 0x000000cd54547221 */ /* 0x000fe20000010000 */
[----:B------:R-:W-:Y:S02]  /*1280*/  HADD2.F32 R195, -RZ, R13.H1_H1 ;  /* 0x3000000dffc37230 */ /* 0x000fe40000004100 */
[----:B------:R-:W-:Y:S01]  /*1290*/  FMUL.FTZ R13, R149, R142 ;  /* 0x0000008e950d7220 */ /* 0x000fe20000410000 */
[-C--:B------:R-:W-:Y:S01]  /*12a0*/  FFMA.FTZ R44, R12, R205.reuse, R44 ;  /* 0x000000cd0c2c7223 */ /* 0x080fe2000001002c */
[----:B------:R-:W-:Y:S01]  /*12b0*/  FMUL.FTZ R205, R248, R205 ;  /* 0x000000cdf8cd7220 */ /* 0x000fe20000410000 */
[----:B------:R-:W-:Y:S01]  /*12c0*/  FADD.FTZ R17, -R143, R192 ;  /* 0x000000c08f117221 */ /* 0x000fe20000010100 */
[--C-:B------:R-:W-:Y:S02]  /*12d0*/  HADD2.F32 R194, -RZ, R14.reuse.H0_H0 ;  /* 0x2000000effc27230 */ /* 0x100fe40000004100 */
[----:B------:R-:W-:Y:S01]  /*12e0*/  FADD.FTZ R85, R85, R200 ;  /* 0x000000c855557221 */ /* 0x000fe20000010000 */
[----:B------:R-:W-:-:S02]  /*12f0*/  HADD2.F32 R193, -RZ, R14.H1_H1 ;  /* 0x3000000effc17230 */ /* 0x000fc40000004100 */
[----:B------:R-:W-:Y:S01]  /*1300*/  FMUL.FTZ R14, R149, R141 ;  /* 0x0000008d950e7220 */ /* 0x000fe20000410000 */
[----:B------:R-:W-:Y:S02]  /*1310*/  HADD2.F32 R16, -RZ, R18.H0_H0 ;  /* 0x20000012ff107230 */ /* 0x000fe40000004100 */
[-C--:B------:R-:W-:Y:S01]  /*1320*/  FFMA.FTZ R45, R13, R200.reuse, R45 ;  /* 0x000000c80d2d7223 */ /* 0x080fe2000001002d */
[--C-:B------:R-:W-:Y:S02]  /*1330*/  HADD2.F32 R192, -RZ, R15.reuse.H0_H0 ;  /* 0x2000000fffc07230 */ /* 0x100fe40000004100 */
[----:B------:R-:W-:Y:S01]  /*1340*/  FMUL.FTZ R200, R247, R200 ;  /* 0x000000c8f7c87220 */ /* 0x000fe20000410000 */
[----:B------:R-:W-:Y:S02]  /*1350*/  HADD2.F32 R191, -RZ, R15.H1_H1 ;  /* 0x3000000fffbf7230 */ /* 0x000fe40000004100 */
[----:B------:R-:W-:Y:S01]  /*1360*/  FMUL.FTZ R15, R149, R140 ;  /* 0x0000008c950f7220 */ /* 0x000fe20000410000 */
[----:B------:R-:W-:Y:S01]  /*1370*/  FADD.FTZ R141, R204, R205 ;  /* 0x000000cdcc8d7221 */ /* 0x000fe20000010000 */
[----:B------:R-:W-:Y:S01]  /*1380*/  FFMA.FTZ R140, R12, R205, R203 ;  /* 0x000000cd0c8c7223 */ /* 0x000fe200000100cb */
[----:B------:R-:W-:Y:S01]  /*1390*/  FADD.FTZ R16, -R143, R16 ;  /* 0x000000108f107221 */ /* 0x000fe20000010100 */
[----:B------:R-:W-:Y:S01]  /*13a0*/  FADD.FTZ R86, R86, R199 ;  /* 0x000000c756567221 */ /* 0x000fe20000010000 */
[-C--:B------:R-:W-:Y:S01]  /*13b0*/  FFMA.FTZ R46, R14, R199.reuse, R46 ;  /* 0x000000c70e2e7223 */ /* 0x080fe2000001002e */
[----:B------:R-:W-:Y:S01]  /*13c0*/  FADD.FTZ R142, R141, R200 ;  /* 0x000000c88d8e7221 */ /* 0x000fe20000010000 */
[----:B------:R-:W-:Y:S01]  /*13d0*/  FMUL.FTZ R199, R246, R199 ;  /* 0x000000c7f6c77220 */ /* 0x000fe20000410000 */
[----:B------:R-:W-:Y:S01]  /*13e0*/  FFMA.FTZ R141, R13, R200, R140 ;  /* 0x000000c80d8d7223 */ /* 0x000fe2000001008c */
[----:B------:R-:W-:-:S02]  /*13f0*/  HADD2.F32 R18, -RZ, R19.H0_H0 ;  /* 0x20000013ff127230 */ /* 0x000fc40000004100 */
[----:B------:R-:W-:Y:S01]  /*1400*/  FADD.FTZ R87, R87, R195 ;  /* 0x000000c357577221 */ /* 0x000fe20000010000 */
[----:B------:R-:W-:Y:S02]  /*1410*/  HADD2.F32 R146, -RZ, R19.H1_H1 ;  /* 0x30000013ff927230 */ /* 0x000fe40000004100 */
[----:B------:R-:W-:Y:S01]  /*1420*/  FMUL.FTZ R16, R149, R16 ;  /* 0x0000001095107220 */ /* 0x000fe20000410000 */
[-C--:B------:R-:W-:Y:S01]  /*1430*/  FFMA.FTZ R47, R15, R195.reuse, R47 ;  /* 0x000000c30f2f7223 */ /* 0x080fe2000001002f */
[----:B------:R-:W-:Y:S01]  /*1440*/  FMUL.FTZ R195, R245, R195 ;  /* 0x000000c3f5c37220 */ /* 0x000fe20000410000 */
[----:B------:R-:W-:Y:S01]  /*1450*/  FADD.FTZ R142, R142, R199 ;  /* 0x000000c78e8e7221 */ /* 0x000fe20000010000 */
[----:B------:R-:W-:Y:S01]  /*1460*/  FFMA.FTZ R140, R14, R199, R141 ;  /* 0x000000c70e8c7223 */ /* 0x000fe2000001008d */
[C---:B------:R-:W-:Y:S01]  /*1470*/  FADD.FTZ R18, -R143.reuse, R18 ;  /* 0x000000128f127221 */ /* 0x040fe20000010100 */
[----:B------:R-:W-:Y:S01]  /*1480*/  FADD.FTZ R19, -R143, R146 ;  /* 0x000000928f137221 */ /* 0x000fe20000010100 */
        /* <DEDUP_REMOVED lines=25> */
.L_x_2560:
[----:B------:R-:W-:Y:S05]  /*1620*/  BSYNC B0 ;  /* 0x0000000000007941 */ /* 0x000fea0003800000 */
.L_x_2559:
        /* <DEDUP_REMOVED lines=20> */
[----:B------:R-:W-:-:S03]  /*1770*/  HADD2.F32 R142, -RZ, R24.H1_H1 ;  /* 0x30000018ff8e7230 */ /* 0x000fc60000004100 */
[C---:B------:R-:W-:Y:S01]  /*1780*/  FADD.FTZ R30, -R31.reuse, R30 ;  /* 0x0000001e1f1e7221 */ /* 0x040fe20000010100 */
[--C-:B------:R-:W-:Y:S02]  /*1790*/  HADD2.F32 R140, -RZ, R25.reuse.H0_H0 ;  /* 0x20000019ff8c7230 */ /* 0x100fe40000004100 */
[----:B------:R-:W-:Y:S01]  /*17a0*/  FADD.FTZ R142, -R31, R142 ;  /* 0x0000008e1f8e7221 */ /* 0x000fe20000010100 */
[----:B------:R-:W-:Y:S02]  /*17b0*/  HADD2.F32 R144, -RZ, R25.H1_H1 ;  /* 0x30000019ff907230 */ /* 0x000fe40000004100 */
[--C-:B------:R-:W-:Y:S02]  /*17c0*/  HADD2.F32 R24, -RZ, R26.reuse.H0_H0 ;  /* 0x2000001aff187230 */ /* 0x100fe40000004100 */
[----:B------:R-:W-:Y:S02]  /*17d0*/  HADD2.F32 R32, -RZ, R26.H1_H1 ;  /* 0x3000001aff207230 */ /* 0x000fe40000004100 */
[----:B------:R-:W-:-:S02]  /*17e0*/  HADD2.F32 R26, -RZ, R27.H0_H0 ;  /* 0x2000001bff1a7230 */ /* 0x000fc40000004100 */
[----:B0-----:R-:W-:Y:S02]  /*17f0*/  HADD2.F32 R28, -RZ, R27.H1_H1 ;  /* 0x3000001bff1c7230 */ /* 0x001fe40000004100 */
[--C-:B---3--:R-:W-:Y:S02]  /*1800*/  HADD2.F32 R190, -RZ, R20.reuse.H0_H0 ;  /* 0x20000014ffbe7230 */ /* 0x108fe40000004100 */
[----:B------:R-:W-:Y:S02]  /*1810*/  HADD2.F32 R189, -RZ, R20.H1_H1 ;  /* 0x30000014ffbd7230 */ /* 0x000fe40000004100 */
[----:B------:R-:W-:Y:S01]  /*1820*/  FMUL.FTZ R20, R149, R30 ;  /* 0x0000001e95147220 */ /* 0x000fe20000410000 */
[C---:B------:R-:W-:Y:S01]  /*1830*/  FADD.FTZ R141, -R31.reuse, R140 ;  /* 0x0000008c1f8d7221 */ /* 0x040fe20000010100 */
[--C-:B------:R-:W-:Y:S02]  /*1840*/  HADD2.F32 R188, -RZ, R21.reuse.H0_H0 ;  /* 0x20000015ffbc7230 */ /* 0x100fe40000004100 */
[----:B------:R-:W-:Y:S01]  /*1850*/  FADD.FTZ R140, -R31, R144 ;  /* 0x000000901f8c7221 */ /* 0x000fe20000010100 */
[----:B------:R-:W-:-:S02]  /*1860*/  HADD2.F32 R25, -RZ, R21.H1_H1 ;  /* 0x30000015ff197230 */ /* 0x000fc40000004100 */
[----:B------:R-:W-:Y:S01]  /*1870*/  FADD.FTZ R92, R92, R190 ;  /* 0x000000be5c5c7221 */ /* 0x000fe20000010000 */
[----:B------:R-:W-:Y:S01]  /*1880*/  FMUL.FTZ R21, R149, R142 ;  /* 0x0000008e95157220 */ /* 0x000fe20000410000 */
[-C--:B------:R-:W-:Y:S01]  /*1890*/  FFMA.FTZ R52, R20, R190.reuse, R52 ;  /* 0x000000be14347223 */ /* 0x080fe20000010034 */
[C---:B------:R-:W-:Y:S01]  /*18a0*/  FADD.FTZ R24, -R31.reuse, R24 ;  /* 0x000000181f187221 */ /* 0x040fe20000010100 */
[C---:B------:R-:W-:Y:S01]  /*18b0*/  FADD.FTZ R27, -R31.reuse, R32 ;  /* 0x000000201f1b7221 */ /* 0x040fe20000010100 */
[C---:B------:R-:W-:Y:S01]  /*18c0*/  FADD.FTZ R29, -R31.reuse, R26 ;  /* 0x0000001a1f1d7221 */ /* 0x040fe20000010100 */
[----:B------:R-:W-:Y:S01]  /*18d0*/  FMUL.FTZ R190, R240, R190 ;  /* 0x000000bef0be7220 */ /* 0x000fe20000410000 */
[----:B------:R-:W-:Y:S01]  /*18e0*/  FADD.FTZ R31, -R31, R28 ;  /* 0x0000001c1f1f7221 */ /* 0x000fe20000010100 */
[--C-:B------:R-:W-:Y:S02]  /*18f0*/  HADD2.F32 R26, -RZ, R22.reuse.H0_H0 ;  /* 0x20000016ff1a7230 */ /* 0x100fe40000004100 */
[----:B------:R-:W-:Y:S01]  /*1900*/  FADD.FTZ R93, R93, R189 ;  /* 0x000000bd5d5d7221 */ /* 0x000fe20000010000 */
[----:B------:R-:W-:-:S02]  /*1910*/  HADD2.F32 R28, -RZ, R22.H1_H1 ;  /* 0x30000016ff1c7230 */ /* 0x000fc40000004100 */
[----:B------:R-:W-:Y:S01]  /*1920*/  FMUL.FTZ R22, R149, R141 ;  /* 0x0000008d95167220 */ /* 0x000fe20000410000 */
[--C-:B------:R-:W-:Y:S02]  /*1930*/  HADD2.F32 R30, -RZ, R23.reuse.H0_H0 ;  /* 0x20000017ff1e7230 */ /* 0x100fe40000004100 */
[-C--:B------:R-:W-:Y:S01]  /*1940*/  FFMA.FTZ R53, R21, R189.reuse, R53 ;  /* 0x000000bd15357223 */ /* 0x080fe20000010035 */
[----:B------:R-:W-:Y:S02]  /*1950*/  HADD2.F32 R32, -RZ, R23.H1_H1 ;  /* 0x30000017ff207230 */ /* 0x000fe40000004100 */
        /* <DEDUP_REMOVED lines=40> */
.L_x_2562:
[----:B------:R-:W-:Y:S05]  /*1be0*/  BSYNC B0 ;  /* 0x0000000000007941 */ /* 0x000fea0003800000 */
.L_x_2561:
        /* <DEDUP_REMOVED lines=18> */
[----:B-----5:R-:W-:Y:S02]  /*1d10*/  FSEL R171, R201, RZ, !P3 ;  /* 0x000000ffc9ab7208 */ /* 0x020fe40005800000 */
[----:B------:R-:W-:Y:S01]  /*1d20*/  IADD3 R202, R202, 0x80, RZ ;  /* 0x00000080caca7810 */ /* 0x000fe20007ffe0ff */
[--C-:B--2---:R-:W-:Y:S02]  /*1d30*/  HADD2.F32 R148, -RZ, R144.reuse.H0_H0 ;  /* 0x20000090ff947230 */ /* 0x104fe40000004100 */
[----:B------:R-:W-:-:S03]  /*1d40*/  HADD2.F32 R162, -RZ, R144.H1_H1 ;  /* 0x30000090ffa27230 */ /* 0x000fc60000004100 */
[----:B------:R-:W-:Y:S01]  /*1d50*/  FADD.FTZ R144, -R171, R148 ;  /* 0x00000094ab907221 */ /* 0x000fe20000010100 */
[----:B------:R-:W-:-:S03]  /*1d60*/  HADD2.F32 R170, -RZ, R145.H0_H0 ;  /* 0x20000091ffaa7230 */ /* 0x000fc60000004100 */
[----:B------:R-:W-:Y:S01]  /*1d70*/  FMUL.FTZ R33, R149, R144 ;  /* 0x0000009095217220 */ /* 0x000fe20000410000 */
[C---:B0-----:R-:W-:Y:S01]  /*1d80*/  FADD.FTZ R34, -R171.reuse, R162 ;  /* 0x000000a2ab227221 */ /* 0x041fe20000010100 */
[----:B------:R-:W-:Y:S01]  /*1d90*/  FADD.FTZ R148, -R171, R170 ;  /* 0x000000aaab947221 */ /* 0x000fe20000010100 */
[--C-:B---3--:R-:W-:Y:S02]  /*1da0*/  HADD2.F32 R35, -RZ, R140.reuse.H0_H0 ;  /* 0x2000008cff237230 */ /* 0x108fe40000004100 */
[----:B------:R-:W-:-:S03]  /*1db0*/  HADD2.F32 R140, -RZ, R140.H1_H1 ;  /* 0x3000008cff8c7230 */ /* 0x000fc60000004100 */
[----:B------:R-:W-:Y:S01]  /*1dc0*/  FADD.FTZ R100, R100, R35 ;  /* 0x0000002364647221 */ /* 0x000fe20000010000 */
[-C--:B------:R-:W-:Y:S01]  /*1dd0*/  FFMA.FTZ R60, R33, R35.reuse, R60 ;  /* 0x00000023213c7223 */ /* 0x080fe2000001003c */
[----:B------:R-:W-:Y:S01]  /*1de0*/  FMUL.FTZ R35, R232, R35 ;  /* 0x00000023e8237220 */ /* 0x000fe20000410000 */
[----:B------:R-:W-:Y:S02]  /*1df0*/  HADD2.F32 R172, -RZ, R145.H1_H1 ;  /* 0x30000091ffac7230 */ /* 0x000fe40000004100 */
[----:B------:R-:W-:Y:S01]  /*1e00*/  FMUL.FTZ R148, R149, R148 ;  /* 0x0000009495947220 */ /* 0x000fe20000410000 */
[--C-:B------:R-:W-:Y:S02]  /*1e10*/  HADD2.F32 R164, -RZ, R146.reuse.H0_H0 ;  /* 0x20000092ffa47230 */ /* 0x100fe40000004100 */
[----:B------:R-:W-:Y:S02]  /*1e20*/  HADD2.F32 R168, -RZ, R146.H1_H1 ;  /* 0x30000092ffa87230 */ /* 0x000fe40000004100 */
[----:B------:R-:W-:-:S02]  /*1e30*/  HADD2.F32 R163, -RZ, R141.H0_H0 ;  /* 0x2000008dffa37230 */ /* 0x000fc40000004100 */
[----:B------:R-:W-:Y:S01]  /*1e40*/  FMUL.FTZ R34, R149, R34 ;  /* 0x0000002295227220 */ /* 0x000fe20000410000 */
[--C-:B------:R-:W-:Y:S02]  /*1e50*/  HADD2.F32 R146, -RZ, R147.reuse.H0_H0 ;  /* 0x20000093ff927230 */ /* 0x100fe40000004100 */
[----:B------:R-:W-:Y:S01]  /*1e60*/  FMUL.FTZ R151, R231, R140 ;  /* 0x0000008ce7977220 */ /* 0x000fe20000410000 */
[----:B------:R-:W-:Y:S02]  /*1e70*/  HADD2.F32 R166, -RZ, R147.H1_H1 ;  /* 0x30000093ffa67230 */ /* 0x000fe40000004100 */
[----:B------:R-:W-:Y:S01]  /*1e80*/  FADD.FTZ R204, R204, R35 ;  /* 0x00000023cccc7221 */ /* 0x000fe20000010000 */
[----:B------:R-:W-:Y:S01]  /*1e90*/  FFMA.FTZ R203, R33, R35, R203 ;  /* 0x0000002321cb7223 */ /* 0x000fe200000100cb */
[C---:B------:R-:W-:Y:S01]  /*1ea0*/  FADD.FTZ R162, -R171.reuse, R172 ;  /* 0x000000acaba27221 */ /* 0x040fe20000010100 */
[----:B------:R-:W-:Y:S01]  /*1eb0*/  FADD.FTZ R164, -R171, R164 ;  /* 0x000000a4aba47221 */ /* 0x000fe20000010100 */
[----:B------:R-:W-:-:S02]  /*1ec0*/  HADD2.F32 R141, -RZ, R141.H1_H1 ;  /* 0x3000008dff8d7230 */ /* 0x000fc40000004100 */
[----:B------:R-:W-:Y:S01]  /*1ed0*/  FADD.FTZ R102, R102, R163 ;  /* 0x000000a366667221 */ /* 0x000fe20000010000 */
[-C--:B------:R-:W-:Y:S01]  /*1ee0*/  FFMA.FTZ R62, R148, R163.reuse, R62 ;  /* 0x000000a3943e7223 */ /* 0x080fe2000001003e */
[C---:B------:R-:W-:Y:S01]  /*1ef0*/  FADD.FTZ R167, -R171.reuse, R168 ;  /* 0x000000a8aba77221 */ /* 0x040fe20000010100 */
[C---:B------:R-:W-:Y:S01]  /*1f00*/  FADD.FTZ R169, -R171.reuse, R146 ;  /* 0x00000092aba97221 */ /* 0x040fe20000010100 */
[----:B------:R-:W-:Y:S01]  /*1f10*/  FMUL.FTZ R163, R230, R163 ;  /* 0x000000a3e6a37220 */ /* 0x000fe20000410000 */
[----:B------:R-:W-:Y:S01]  /*1f20*/  FADD.FTZ R204, R204, R151 ;  /* 0x00000097cccc7221 */ /* 0x000fe20000010000 */
[----:B------:R-:W-:Y:S01]  /*1f30*/  FFMA.FTZ R203, R34, R151, R203 ;  /* 0x0000009722cb7223 */ /* 0x000fe200000100cb */
[----:B------:R-:W-:Y:S01]  /*1f40*/  FADD.FTZ R171, -R171, R166 ;  /* 0x000000a6abab7221 */ /* 0x000fe20000010100 */
        /* <DEDUP_REMOVED lines=10> */
[-C--:B------:R-:W-:Y:S01]  /*1ff0*/  FFMA.FTZ R64, R164, R166.reuse, R64 ;  /* 0x000000a6a4407223 */ /* 0x080fe20000010040 */
[----:B------:R-:W-:Y:S01]  /*2000*/  FMUL.FTZ R166, R228, R166 ;  /* 0x000000a6e4a67220 */ /* 0x000fe20000410000 */
[----:B------:R-:W-:Y:S01]  /*2010*/  FADD.FTZ R141, R204, R165 ;  /* 0x000000a5cc8d7221 */ /* 0x000fe20000010000 */
[----:B------:R-:W-:Y:S01]  /*2020*/  FFMA.FTZ R203, R162, R165, R203 ;  /* 0x000000a5a2cb7223 */ /* 0x000fe200000100cb */
[--C-:B------:R-:W-:Y:S02]  /*2030*/  HADD2.F32 R170, -RZ, R143.reuse.H0_H0 ;  /* 0x2000008fffaa7230 */ /* 0x100fe40000004100 */
        /* <DEDUP_REMOVED lines=23> */
.L_x_2564:
[----:B------:R-:W-:Y:S05]  /*21b0*/  BSYNC B0 ;  /* 0x0000000000007941 */ /* 0x000fea0003800000 */
.L_x_2563:
        /* <DEDUP_REMOVED lines=20> */
[--C-:B--2---:R-:W-:Y:S02]  /*2300*/  HADD2.F32 R210, -RZ, R140.reuse.H0_H0 ;  /* 0x2000008cffd27230 */ /* 0x104fe40000004100 */
[----:B------:R-:W-:-:S03]  /*2310*/  HADD2.F32 R174, -RZ, R140.H1_H1 ;  /* 0x3000008cffae7230 */ /* 0x000fc60000004100 */
[C---:B------:R-:W-:Y:S01]  /*2320*/  FADD.FTZ R210, -R201.reuse, R210 ;  /* 0x000000d2c9d27221 */ /* 0x040fe20000010100 */
[--C-:B------:R-:W-:Y:S02]  /*2330*/  HADD2.F32 R176, -RZ, R141.reuse.H0_H0 ;  /* 0x2000008dffb07230 */ /* 0x100fe40000004100 */
[----:B------:R-:W-:Y:S01]  /*2340*/  FADD.FTZ R173, -R201, R174 ;  /* 0x000000aec9ad7221 */ /* 0x000fe20000010100 */
[----:B---3--:R-:W-:Y:S02]  /*2350*/  HADD2.F32 R174, -RZ, R144.H0_H0 ;  /* 0x20000090ffae7230 */ /* 0x008fe40000004100 */
[----:B------:R-:W-:Y:S01]  /*2360*/  FMUL.FTZ R210, R149, R210 ;  /* 0x000000d295d27220 */ /* 0x000fe20000410000 */
[----:B------:R-:W-:Y:S02]  /*2370*/  HADD2.F32 R178, -RZ, R141.H1_H1 ;  /* 0x3000008dffb27230 */ /* 0x000fe40000004100 */
[----:B------:R-:W-:Y:S01]  /*2380*/  FADD.FTZ R175, -R201, R176 ;  /* 0x000000b0c9af7221 */ /* 0x000fe20000010100 */
[----:B------:R-:W-:-:S02]  /*2390*/  HADD2.F32 R140, -RZ, R142.H0_H0 ;  /* 0x2000008eff8c7230 */ /* 0x000fc40000004100 */
[----:B------:R-:W-:Y:S01]  /*23a0*/  FADD.FTZ R108, R108, R174 ;  /* 0x000000ae6c6c7221 */ /* 0x000fe20000010000 */
[----:B------:R-:W-:Y:S02]  /*23b0*/  HADD2.F32 R144, -RZ, R144.H1_H1 ;  /* 0x30000090ff907230 */ /* 0x000fe40000004100 */
[-C--:B------:R-:W-:Y:S01]  /*23c0*/  FFMA.FTZ R68, R210, R174.reuse, R68 ;  /* 0x000000aed2447223 */ /* 0x080fe20000010044 */
[----:B------:R-:W-:Y:S01]  /*23d0*/  FMUL.FTZ R174, R224, R174 ;  /* 0x000000aee0ae7220 */ /* 0x000fe20000410000 */
[C---:B------:R-:W-:Y:S01]  /*23e0*/  FADD.FTZ R177, -R201.reuse, R178 ;  /* 0x000000b2c9b17221 */ /* 0x040fe20000010100 */
[--C-:B------:R-:W-:Y:S02]  /*23f0*/  HADD2.F32 R178, -RZ, R145.reuse.H0_H0 ;  /* 0x20000091ffb27230 */ /* 0x100fe40000004100 */
[----:B------:R-:W-:Y:S01]  /*2400*/  FADD.FTZ R179, -R201, R140 ;  /* 0x0000008cc9b37221 */ /* 0x000fe20000010100 */
        /* <DEDUP_REMOVED lines=12> */
[C---:B------:R-:W-:Y:S01]  /*24d0*/  FMUL.FTZ R179, R149.reuse, R179 ;  /* 0x000000b395b37220 */ /* 0x040fe20000410000 */
[----:B------:R-:W-:Y:S02]  /*24e0*/  HADD2.F32 R181, -RZ, R146.H0_H0 ;  /* 0x20000092ffb57230 */ /* 0x000fe40000004100 */
[----:B------:R-:W-:Y:S01]  /*24f0*/  FMUL.FTZ R177, R149, R177 ;  /* 0x000000b195b17220 */ /* 0x000fe20000410000 */
[----:B------:R-:W-:-:S02]  /*2500*/  HADD2.F32 R182, -RZ, R142.H1_H1 ;  /* 0x3000008effb67230 */ /* 0x000fc40000004100 */
        /* <DEDUP_REMOVED lines=39> */
.L_x_2566:
[----:B------:R-:W-:Y:S05]  /*2780*/  BSYNC B0 ;  /* 0x0000000000007941 */ /* 0x000fea0003800000 */
.L_x_2565:
        /* <DEDUP_REMOVED lines=26> */
.L_x_2597:
        /* <DEDUP_REMOVED lines=31> */
[----:B------:R-:W-:Y:S01]  /*2b20*/  FFMA.FTZ R141, R6, R147, R146 ;  /* 0x00000093068d7223 */ /* 0x000fe20000010092 */
[----:B------:R-:W-:Y:S02]  /*2b30*/  LOP3.LUT P4, RZ, R158, 0xff0000, RZ, 0xc0, !PT ;  /* 0x00ff00009eff7812 */ /* 0x000fe4000788c0ff */
[----:B------:R-:W-:Y:S01]  /*2b40*/  ISETP.NE.AND.EX P5, PT, RZ, UR9, PT, P5 ;  /* 0x00000009ff007c0c */ /* 0x000fe2000bfa5350 */
[----:B------:R-:W-:Y:S01]  /*2b50*/  FADD.FTZ R140, R208, -R141 ;  /* 0x8000008dd08c7221 */ /* 0x000fe20000010000 */
[----:B------:R-:W-:-:S03]  /*2b60*/  LOP3.LUT P6, RZ, R159, 0xff, RZ, 0xc0, !PT ;  /* 0x000000ff9fff7812 */ /* 0x000fc600078cc0ff */
[----:B------:R-:W-:-:S08]  /*2b70*/  FMUL.FTZ R145, R149, R140 ;  /* 0x0000008c95917220 */ /* 0x000fd00000410000 */
[--C-:B------:R-:W-:Y:S02]  /*2b80*/  @P5 HADD2.F32 R140, -RZ, R117.reuse.H0_H0 ;  /* 0x20000075ff8c5230 */ /* 0x100fe40000004100 */
[----:B------:R-:W-:Y:S02]  /*2b90*/  @P5 HADD2.F32 R141, -RZ, R117.H1_H1 ;  /* 0x30000075ff8d5230 */ /* 0x000fe40000004100 */
[----:B------:R-:W-:Y:S02]  /*2ba0*/  @P5 HADD2.F32 R201, -RZ, R118.H1_H1 ;  /* 0x30000076ffc95230 */ /* 0x000fe40000004100 */
[----:B------:R-:W-:-:S04]  /*2bb0*/  @P5 FADD.FTZ R145, R145, R140 ;  /* 0x0000008c91915221 */ /* 0x000fc80000010000 */
[----:B------:R-:W-:-:S04]  /*2bc0*/  FMUL.FTZ R140, R145, R150 ;  /* 0x00000096918c7220 */ /* 0x000fc80000410000 */
[----:B------:R-:W-:-:S05]  /*2bd0*/  FMUL.FTZ R140, R140, UR15 ;  /* 0x0000000f8c8c7c20 */ /* 0x000fca0008410000 */
[----:B------:R-:W-:Y:S01]  /*2be0*/  FSEL R143, R140, RZ, P4 ;  /* 0x000000ff8c8f7208 */ /* 0x000fe20002000000 */
[----:B------:R-:W-:Y:S01]  /*2bf0*/  FFMA.FTZ R140, R7, R147, R146 ;  /* 0x00000093078c7223 */ /* 0x000fe20000010092 */
[----:B------:R-:W-:-:S03]  /*2c00*/  LOP3.LUT P4, RZ, R158, 0xff000000, RZ, 0xc0, !PT ;  /* 0xff0000009eff7812 */ /* 0x000fc6000788c0ff */
[----:B------:R-:W-:-:S04]  /*2c10*/  FADD.FTZ R140, R207, -R140 ;  /* 0x8000008ccf8c7221 */ /* 0x000fc80000010000 */
[----:B------:R-:W-:-:S04]  /*2c20*/  FMUL.FTZ R140, R149, R140 ;  /* 0x0000008c958c7220 */ /* 0x000fc80000410000 */
[----:B------:R-:W-:-:S04]  /*2c30*/  @P5 FADD.FTZ R140, R140, R141 ;  /* 0x0000008d8c8c5221 */ /* 0x000fc80000010000 */
[----:B------:R-:W-:-:S04]  /*2c40*/  FMUL.FTZ R141, R140, R150 ;  /* 0x000000968c8d7220 */ /* 0x000fc80000410000 */
[----:B------:R-:W-:-:S05]  /*2c50*/  FMUL.FTZ R141, R141, UR15 ;  /* 0x0000000f8d8d7c20 */ /* 0x000fca0008410000 */
[----:B------:R-:W-:Y:S01]  /*2c60*/  FSEL R144, R141, RZ, P4 ;  /* 0x000000ff8d907208 */ /* 0x000fe20002000000 */
[----:B------:R-:W-:Y:S01]  /*2c70*/  FFMA.FTZ R141, R8, R147, R146 ;  /* 0x00000093088d7223 */ /* 0x000fe20000010092 */
[----:B------:R-:W-:-:S03]  /*2c80*/  ISETP.NE.U32.AND P4, PT, RZ, UR16, PT ;  /* 0x00000010ff007c0c */ /* 0x000fc6000bf85070 */
[----:B------:R-:W-:Y:S01]  /*2c90*/  FADD.FTZ R142, R206, -R141 ;  /* 0x8000008dce8e7221 */ /* 0x000fe20000010000 */
[----:B------:R-:W-:-:S03]  /*2ca0*/  ISETP.NE.AND.EX P4, PT, RZ, UR17, PT, P4 ;  /* 0x00000011ff007c0c */ /* 0x000fc6000bf85340 */
[----:B------:R-:W-:Y:S01]  /*2cb0*/  FMUL.FTZ R141, R149, R142 ;  /* 0x0000008e958d7220 */ /* 0x000fe20000410000 */
[----:B------:R-:W-:-:S05]  /*2cc0*/  @P5 HADD2.F32 R142, -RZ, R118.H0_H0 ;  /* 0x20000076ff8e5230 */ /* 0x000fca0000004100 */
[----:B------:R-:W-:-:S04]  /*2cd0*/  @P5 FADD.FTZ R141, R141, R142 ;  /* 0x0000008e8d8d5221 */ /* 0x000fc80000010000 */
[----:B------:R-:W-:Y:S01]  /*2ce0*/  @P4 F2FP.F16.F32.PACK_AB R145, RZ, R145 ;  /* 0x00000091ff91423e */ /* 0x000fe200000000ff */
[----:B------:R-:W-:Y:S01]  /*2cf0*/  FMUL.FTZ R142, R141, R150 ;  /* 0x000000968d8e7220 */ /* 0x000fe20000410000 */
[----:B------:R-:W-:Y:S02]  /*2d00*/  @P4 F2FP.F16.F32.PACK_AB R141, RZ, R141 ;  /* 0x0000008dff8d423e */ /* 0x000fe400000000ff */
[----:B------:R-:W-:Y:S01]  /*2d10*/  @P4 PRMT R137, R145, 0x7610, R137 ;  /* 0x0000761091894816 */ /* 0x000fe20000000089 */
[----:B------:R-:W-:Y:S01]  /*2d20*/  FFMA.FTZ R145, R9, R147, R146 ;  /* 0x0000009309917223 */ /* 0x000fe20000010092 */
[----:B------:R-:W-:Y:S01]  /*2d30*/  @P4 PRMT R138, R141, 0x7610, R138 ;  /* 0x000076108d8a4816 */ /* 0x000fe2000000008a */
[----:B------:R-:W-:Y:S01]  /*2d40*/  FMUL.FTZ R142, R142, UR15 ;  /* 0x0000000f8e8e7c20 */ /* 0x000fe20008410000 */
[----:B------:R-:W-:Y:S01]  /*2d50*/  @P4 F2FP.F16.F32.PACK_AB R140, RZ, R140 ;  /* 0x0000008cff8c423e */ /* 0x000fe200000000ff */
[----:B------:R-:W-:-:S03]  /*2d60*/  FADD.FTZ R145, R198, -R145 ;  /* 0x80000091c6917221 */ /* 0x000fc60000010000 */
[----:B------:R-:W-:Y:S01]  /*2d70*/  FSEL R142, R142, RZ, P6 ;  /* 0x000000ff8e8e7208 */ /* 0x000fe20003000000 */
[----:B------:R-:W-:Y:S01]  /*2d80*/  FMUL.FTZ R145, R149, R145 ;  /* 0x0000009195917220 */ /* 0x000fe20000410000 */
[----:B------:R-:W-:Y:S02]  /*2d90*/  LOP3.LUT P6, RZ, R159, 0xff00, RZ, 0xc0, !PT ;  /* 0x0000ff009fff7812 */ /* 0x000fe400078cc0ff */
[----:B------:R-:W-:Y:S01]  /*2da0*/  @P4 PRMT R137, R137, 0x5410, R140 ;  /* 0x0000541089894816 */ /* 0x000fe2000000008c */
[----:B------:R-:W-:Y:S01]  /*2db0*/  @P5 FADD.FTZ R145, R145, R201 ;  /* 0x000000c991915221 */ /* 0x000fe20000010000 */
[----:B------:R-:W-:-:S04]  /*2dc0*/  FFMA.FTZ R140, R0, R147, R146 ;  /* 0x00000093008c7223 */ /* 0x000fc80000010092 */
[----:B------:R-:W-:Y:S01]  /*2dd0*/  @P4 F2FP.F16.F32.PACK_AB R141, RZ, R145 ;  /* 0x00000091ff8d423e */ /* 0x000fe200000000ff */
[----:B------:R-:W-:Y:S01]  /*2de0*/  FMUL.FTZ R145, R145, R150 ;  /* 0x0000009691917220 */ /* 0x000fe20000410000 */
[----:B------:R-:W-:Y:S02]  /*2df0*/  FADD.FTZ R140, R5, -R140 ;  /* 0x8000008c058c7221 */ /* 0x000fe40000010000 */
[----:B------:R-:W-:Y:S01]  /*2e00*/  @P4 PRMT R138, R138, 0x5410, R141 ;  /* 0x000054108a8a4816 */ /* 0x000fe2000000008d */
[----:B------:R-:W-:Y:S01]  /*2e10*/  FMUL.FTZ R145, R145, UR15 ;  /* 0x0000000f91917c20 */ /* 0x000fe20008410000 */
[----:B------:R-:W-:Y:S01]  /*2e20*/  F2FP.F16.F32.PACK_AB R141, R144, R143 ;  /* 0x0000008f908d723e */ /* 0x000fe200000000ff */
[----:B------:R-:W-:Y:S01]  /*2e30*/  FFMA.FTZ R144, R4, R147, R146 ;  /* 0x0000009304907223 */ /* 0x000fe20000010092 */
[----:B------:R-:W-:Y:S02]  /*2e40*/  @P5 HADD2.F32 R143, -RZ, R116.H1_H1 ;  /* 0x30000074ff8f5230 */ /* 0x000fe40000004100 */
[----:B------:R-:W-:Y:S01]  /*2e50*/  FSEL R145, R145, RZ, P6 ;  /* 0x000000ff91917208 */ /* 0x000fe20003000000 */
[----:B------:R-:W-:-:S03]  /*2e60*/  FADD.FTZ R144, R209, -R144 ;  /* 0x80000090d1907221 */ /* 0x000fc60000010000 */
[----:B------:R-:W-:Y:S01]  /*2e70*/  F2FP.F16.F32.PACK_AB R142, R145, R142 ;  /* 0x0000008e918e723e */ /* 0x000fe200000000ff */
[C---:B------:R-:W-:Y:S01]  /*2e80*/  FMUL.FTZ R145, R149.reuse, R140 ;  /* 0x0000008c95917220 */ /* 0x040fe20000410000 */
[----:B------:R-:W-:Y:S02]  /*2e90*/  @P5 HADD2.F32 R140, -RZ, R116.H0_H0 ;  /* 0x20000074ff8c5230 */ /* 0x000fe40000004100 */
[----:B------:R-:W-:-:S03]  /*2ea0*/  FMUL.FTZ R144, R149, R144 ;  /* 0x0000009095907220 */ /* 0x000fc60000410000 */
[----:B------:R-:W-:Y:S01]  /*2eb0*/  @P5 FADD.FTZ R145, R145, R140 ;  /* 0x0000008c91915221 */ /* 0x000fe20000010000 */
[----:B------:R-:W-:Y:S01]  /*2ec0*/  FFMA.FTZ R140, R10, R147, R146 ;  /* 0x000000930a8c7223 */ /* 0x000fe20000010092 */
[----:B------:R-:W-:-:S03]  /*2ed0*/  @P5 FADD.FTZ R144, R144, R143 ;  /* 0x0000008f90905221 */ /* 0x000fc60000010000 */
[----:B------:R-:W-:-:S04]  /*2ee0*/  FADD.FTZ R140, R197, -R140 ;  /* 0x8000008cc58c7221 */ /* 0x000fc80000010000 */
[----:B------:R-:W-:Y:S01]  /*2ef0*/  FMUL.FTZ R143, R149, R140 ;  /* 0x0000008c958f7220 */ /* 0x000fe20000410000 */
[----:B------:R-:W-:-:S05]  /*2f00*/  @P5 HADD2.F32 R140, -RZ, R119.H0_H0 ;  /* 0x20000077ff8c5230 */ /* 0x000fca0000004100 */
[----:B------:R-:W-:Y:S01]  /*2f10*/  @P5 FADD.FTZ R143, R143, R140 ;  /* 0x0000008c8f8f5221 */ /* 0x000fe20000010000 */
[----:B------:R-:W-:-:S04]  /*2f20*/  FFMA.FTZ R140, R11, R147, R146 ;  /* 0x000000930b8c7223 */ /* 0x000fc80000010092 */
[----:B------:R-:W-:-:S04]  /*2f30*/  FADD.FTZ R140, R196, -R140 ;  /* 0x8000008cc48c7221 */ /* 0x000fc80000010000 */
[----:B------:R-:W-:Y:S01]  /*2f40*/  FMUL.FTZ R201, R149, R140 ;  /* 0x0000008c95c97220 */ /* 0x000fe20000410000 */
[----:B------:R-:W-:-:S05]  /*2f50*/  @P5 HADD2.F32 R140, -RZ, R119.H1_H1 ;  /* 0x30000077ff8c5230 */ /* 0x000fca0000004100 */
[----:B------:R-:W-:Y:S01]  /*2f60*/  @P5 FADD.FTZ R201, R201, R140 ;  /* 0x0000008cc9c95221 */ /* 0x000fe20000010000 */
[----:B------:R-:W-:Y:S01]  /*2f70*/  @P4 F2FP.F16.F32.PACK_AB R140, RZ, R145 ;  /* 0x00000091ff8c423e */ /* 0x000fe200000000ff */
[----:B------:R-:W-:-:S03]  /*2f80*/  FMUL.FTZ R145, R145, R150 ;  /* 0x0000009691917220 */ /* 0x000fc60000410000 */
[----:B------:R-:W-:Y:S01]  /*2f90*/  @P4 PRMT R136, R140, 0x7610, R136 ;  /* 0x000076108c884816 */ /* 0x000fe20000000088 */
[----:B------:R-:W-:Y:S01]  /*2fa0*/  FMUL.FTZ R145, R145, UR15 ;  /* 0x0000000f91917c20 */ /* 0x000fe20008410000 */
[----:B------:R-:W-:-:S04]  /*2fb0*/  MOV R140, R158 ;  /* 0x0000009e008c7202 */ /* 0x000fc80000000f00 */
[----:B------:R-:W-:Y:S02]  /*2fc0*/  LOP3.LUT P5, RZ, R140, 0xff, RZ, 0xc0, !PT ;  /* 0x000000ff8cff7812 */ /* 0x000fe400078ac0ff */
[----:B------:R-:W-:Y:S01]  /*2fd0*/  @P4 F2FP.F16.F32.PACK_AB R140, RZ, R144 ;  /* 0x00000090ff8c423e */ /* 0x000fe200000000ff */
[----:B------:R-:W-:Y:S01]  /*2fe0*/  FMUL.FTZ R144, R144, R150 ;  /* 0x0000009690907220 */ /* 0x000fe20000410000 */
[----:B------:R-:W-:Y:S02]  /*2ff0*/  FSEL R145, R145, RZ, P5 ;  /* 0x000000ff91917208 */ /* 0x000fe40002800000 */
[----:B------:R-:W-:Y:S01]  /*3000*/  LOP3.LUT P5, RZ, R158, 0xff00, RZ, 0xc0, !PT ;  /* 0x0000ff009eff7812 */ /* 0x000fe200078ac0ff */
[----:B------:R-:W-:Y:S01]  /*3010*/  FMUL.FTZ R144, R144, UR15 ;  /* 0x0000000f90907c20 */ /* 0x000fe20008410000 */
[----:B------:R-:W-:-:S04]  /*3020*/  @P4 PRMT R136, R136, 0x5410, R140 ;  /* 0x0000541088884816 */ /* 0x000fc8000000008c */
[----:B------:R-:W-:Y:S02]  /*3030*/  FSEL R140, R144, RZ, P5 ;  /* 0x000000ff908c7208 */ /* 0x000fe40002800000 */
[----:B------:R-:W-:Y:S01]  /*3040*/  @P4 F2FP.F16.F32.PACK_AB R144, RZ, R143 ;  /* 0x0000008fff90423e */ /* 0x000fe200000000ff */
[-C--:B------:R-:W-:Y:S01]  /*3050*/  FMUL.FTZ R143, R143, R150.reuse ;  /* 0x000000968f8f7220 */ /* 0x080fe20000410000 */
[----:B------:R-:W-:Y:S02]  /*3060*/  F2FP.F16.F32.PACK_AB R140, R140, R145 ;  /* 0x000000918c8c723e */ /* 0x000fe400000000ff */
[----:B------:R-:W-:Y:S01]  /*3070*/  @P4 PRMT R139, R144, 0x7610, R139 ;  /* 0x00007610908b4816 */ /* 0x000fe2000000008b */
[----:B------:R-:W-:Y:S01]  /*3080*/  FMUL.FTZ R143, R143, UR15 ;  /* 0x0000000f8f8f7c20 */ /* 0x000fe20008410000 */
[----:B------:R-:W-:Y:S01]  /*3090*/  @P4 F2FP.F16.F32.PACK_AB R144, RZ, R201 ;  /* 0x000000c9ff90423e */ /* 0x000fe200000000ff */
        /* <DEDUP_REMOVED lines=12> */
[----:B------:R-:W-:Y:S01]  /*3160*/  F2FP.F16.F32.PACK_AB R143, R202, R143 ;  /* 0x0000008fca8f723e */ /* 0x000fe200000000ff */
[----:B0-----:R-:W0:Y:S02]  /*3170*/  LDC.64 R144, c[0x0][0x2f8] ;  /* 0x0000be00ff907b82 */ /* 0x001e240000000a00 */
[C---:B0-----:R-:W-:Y:S01]  /*3180*/  IMAD.WIDE.U32 R144, R3.reuse, 0x10, R144 ;  /* 0x0000001003907825 */ /* 0x041fe200078e0090 */
[----:B------:R-:W-:-:S04]  /*3190*/  IADD3 R3, R3, 0x80, RZ ;  /* 0x0000008003037810 */ /* 0x000fc80007ffe0ff */
[----:B------:R0:W-:Y:S03]  /*31a0*/  STG.E.128 desc[UR4][R144.64], R140 ;  /* 0x0000008c90007986 */ /* 0x0001e6000c101d04 */
.L_x_2569:
[----:B------:R-:W-:Y:S05]  /*31b0*/  BSYNC B0 ;  /* 0x0000000000007941 */ /* 0x000fea0003800000 */
.L_x_2568:
[----:B------:R-:W-:Y:S01]  /*31c0*/  ISETP.NE.AND P4, PT, R216, RZ, PT ;  /* 0x000000ffd800720c */ /* 0x000fe20003f85270 */
[----:B------:R-:W-:-:S12]  /*31d0*/  BSSY B0, `(.L_x_2570) ;  /* 0x000006c000007945 */ /* 0x000fd80003800000 */
[----:B------:R-:W-:Y:S05]  /*31e0*/  @!P4 BRA `(.L_x_2571) ;  /* 0x0000000400a8c947 */ /* 0x000fea0003800000 */
[----:B------:R-:W-:Y:S01]  /*31f0*/  ISETP.NE.U32.AND P5, PT, RZ, UR8, PT ;  /* 0x00000008ff007c0c */ /* 0x000fe2000bfa5070 */
[----:B0-----:R-:W-:Y:S01]  /*3200*/  FFMA.FTZ R140, R14, R147, R146 ;  /* 0x000000930e8c7223 */ /* 0x001fe20000010092 */
        /* <DEDUP_REMOVED lines=48> */
[----:B------:R-:W-:-:S03]  /*3510*/  FFMA.FTZ R143, R13, R147, R146 ;  /* 0x000000930d8f7223 */ /* 0x000fc60000010092 */
[----:B------:R-:W-:Y:S01]  /*3520*/  FSEL R145, R145, RZ, P6 ;  /* 0x000000ff91917208 */ /* 0x000fe20003000000 */
[----:B------:R-:W-:Y:S01]  /*3530*/  FADD.FTZ R144, R200, -R143 ;  /* 0x8000008fc8907221 */ /* 0x000fe20000010000 */
[--C-:B------:R-:W-:Y:S02]  /*3540*/  @P5 HADD2.F32 R143, -RZ, R120.reuse.H1_H1 ;  /* 0x30000078ff8f5230 */ /* 0x100fe40000004100 */
[----:B------:R-:W-:Y:S01]  /*3550*/  F2FP.F16.F32.PACK_AB R142, R145, R142 ;  /* 0x0000008e918e723e */ /* 0x000fe200000000ff */
[C---:B------:R-:W-:Y:S01]  /*3560*/  FMUL.FTZ R144, R149.reuse, R144 ;  /* 0x0000009095907220 */ /* 0x040fe20000410000 */
[----:B------:R-:W-:Y:S01]  /*3570*/  FMUL.FTZ R145, R149, R140 ;  /* 0x0000008c95917220 */ /* 0x000fe20000410000 */
[----:B------:R-:W-:Y:S02]  /*3580*/  @P5 HADD2.F32 R140, -RZ, R120.H0_H0 ;  /* 0x20000078ff8c5230 */ /* 0x000fe40000004100 */
[----:B------:R-:W-:Y:S01]  /*3590*/  @P5 FADD.FTZ R144, R144, R143 ;  /* 0x0000008f90905221 */ /* 0x000fe20000010000 */
[----:B------:R-:W-:-:S02]  /*35a0*/  FFMA.FTZ R143, R18, R147, R146 ;  /* 0x00000093128f7223 */ /* 0x000fc40000010092 */
[----:B------:R-:W-:Y:S02]  /*35b0*/  @P5 FADD.FTZ R145, R145, R140 ;  /* 0x0000008c91915221 */ /* 0x000fe40000010000 */
        /* <DEDUP_REMOVED lines=45> */
.L_x_2571:
[----:B------:R-:W-:Y:S05]  /*3890*/  BSYNC B0 ;  /* 0x0000000000007941 */ /* 0x000fea0003800000 */
.L_x_2570:
[----:B------:R-:W-:Y:S04]  /*38a0*/  BSSY B0, `(.L_x_2572) ;  /* 0x000006c000007945 */ /* 0x000fe80003800000 */
[----:B------:R-:W-:Y:S05]  /*38b0*/  @!P0 BRA `(.L_x_2573) ;  /* 0x0000000400a88947 */ /* 0x000fea0003800000 */
[----:B------:R-:W-:Y:S01]  /*38c0*/  ISETP.NE.U32.AND P5, PT, RZ, UR8, PT ;  /* 0x00000008ff007c0c */ /* 0x000fe2000bfa5070 */
[----:B01----:R-:W-:Y:S01]  /*38d0*/  FFMA.FTZ R141, R22, R147, R146 ;  /* 0x00000093168d7223 */ /* 0x003fe20000010092 */
        /* <DEDUP_REMOVED lines=40> */
[----:B------:R-:W-:-:S05]  /*3b60*/  @P5 FADD.FTZ R145, R145, R201 ;  /* 0x000000c991915221 */ /* 0x000fca0000010000 */
[----:B------:R-:W-:Y:S01]  /*3b70*/  @P4 F2FP.F16.F32.PACK_AB R141, RZ, R145 ;  /* 0x00000091ff8d423e */ /* 0x000fe200000000ff */
[----:B------:R-:W-:-:S03]  /*3b80*/  FMUL.FTZ R145, R145, R150 ;  /* 0x0000009691917220 */ /* 0x000fc60000410000 */
[----:B------:R-:W-:Y:S01]  /*3b90*/  @P4 PRMT R138, R138, 0x5410, R141 ;  /* 0x000054108a8a4816 */ /* 0x000fe2000000008d */
[----:B------:R-:W-:Y:S01]  /*3ba0*/  FMUL.FTZ R145, R145, UR15 ;  /* 0x0000000f91917c20 */ /* 0x000fe20008410000 */
[----:B------:R-:W-:Y:S01]  /*3bb0*/  F2FP.F16.F32.PACK_AB R141, R144, R143 ;  /* 0x0000008f908d723e */ /* 0x000fe200000000ff */
[-CC-:B------:R-:W-:Y:S01]  /*3bc0*/  FFMA.FTZ R144, R21, R147.reuse, R146.reuse ;  /* 0x0000009315907223 */ /* 0x180fe20000010092 */
[----:B------:R-:W-:Y:S02]  /*3bd0*/  FFMA.FTZ R143, R20, R147, R146 ;  /* 0x00000093148f7223 */ /* 0x000fe40000010092 */
[----:B------:R-:W-:Y:S01]  /*3be0*/  FSEL R145, R145, RZ, P6 ;  /* 0x000000ff91917208 */ /* 0x000fe20003000000 */
[----:B------:R-:W-:Y:S01]  /*3bf0*/  FADD.FTZ R144, R189, -R144 ;  /* 0x80000090bd907221 */ /* 0x000fe20000010000 */
[----:B------:R-:W-:Y:S01]  /*3c00*/  FADD.FTZ R140, R190, -R143 ;  /* 0x8000008fbe8c7221 */ /* 0x000fe20000010000 */
[--C-:B------:R-:W-:Y:S01]  /*3c10*/  @P5 HADD2.F32 R143, -RZ, R124.reuse.H1_H1 ;  /* 0x3000007cff8f5230 */ /* 0x100fe20000004100 */
[----:B------:R-:W-:Y:S01]  /*3c20*/  F2FP.F16.F32.PACK_AB R142, R145, R142 ;  /* 0x0000008e918e723e */ /* 0x000fe200000000ff */
[C---:B------:R-:W-:Y:S01]  /*3c30*/  FMUL.FTZ R144, R149.reuse, R144 ;  /* 0x0000009095907220 */ /* 0x040fe20000410000 */
[----:B------:R-:W-:Y:S01]  /*3c40*/  FMUL.FTZ R145, R149, R140 ;  /* 0x0000008c95917220 */ /* 0x000fe20000410000 */
[----:B------:R-:W-:-:S02]  /*3c50*/  @P5 HADD2.F32 R140, -RZ, R124.H0_H0 ;  /* 0x2000007cff8c5230 */ /* 0x000fc40000004100 */
[----:B------:R-:W-:Y:S01]  /*3c60*/  @P5 FADD.FTZ R144, R144, R143 ;  /* 0x0000008f90905221 */ /* 0x000fe20000010000 */
[----:B------:R-:W-:Y:S02]  /*3c70*/  FFMA.FTZ R143, R29, R147, R146 ;  /* 0x000000931d8f7223 */ /* 0x000fe40000010092 */
        /* <DEDUP_REMOVED lines=46> */
.L_x_2573:
[----:B------:R-:W-:Y:S05]  /*3f60*/  BSYNC B0 ;  /* 0x0000000000007941 */ /* 0x000fea0003800000 */
.L_x_2572:
[----:B------:R-:W-:Y:S04]  /*3f70*/  BSSY B0, `(.L_x_2574) ;  /* 0x000006c000007945 */ /* 0x000fe80003800000 */
[----:B------:R-:W-:Y:S05]  /*3f80*/  @!P1 BRA `(.L_x_2575) ;  /* 0x0000000400a89947 */ /* 0x000fea0003800000 */
[----:B------:R-:W-:Y:S01]  /*3f90*/  ISETP.NE.U32.AND P5, PT, RZ, UR8, PT ;  /* 0x00000008ff007c0c */ /* 0x000fe2000bfa5070 */
[----:B012---:R-:W-:Y:S01]  /*3fa0*/  FFMA.FTZ R140, R148, R147, R146 ;  /* 0x00000093948c7223 */ /* 0x007fe20000010092 */
        /* <DEDUP_REMOVED lines=54> */
[----:B------:R-:W-:Y:S01]  /*4310*/  FMUL.FTZ R145, R149, R140 ;  /* 0x0000008c95917220 */ /* 0x000fe20000410000 */
[----:B------:R-:W-:Y:S02]  /*4320*/  @P5 HADD2.F32 R140, -RZ, R128.H0_H0 ;  /* 0x20000080ff8c5230 */ /* 0x000fe40000004100 */
        /* <DEDUP_REMOVED lines=48> */
.L_x_2575:
[----:B------:R-:W-:Y:S05]  /*4630*/  BSYNC B0 ;  /* 0x0000000000007941 */ /* 0x000fea0003800000 */
.L_x_2574:
        /* <DEDUP_REMOVED lines=31> */
[----:B------:R-:W-:Y:S01]  /*4830*/  @P5 HADD2.F32 R140, -RZ, R133.H0_H0 ;  /* 0x20000085ff8c5230 */ /* 0x000fe20000004100 */
[----:B------:R-:W0:Y:S04]  /*4840*/  LDC.64 R202, c[0x0][0x2f8] ;  /* 0x0000be00ffca7b82 */ /* 0x000e280000000a00 */
[----:B------:R-:W-:-:S05]  /*4850*/  @P5 FADD.FTZ R201, R201, R140 ;  /* 0x0000008cc9c95221 */ /* 0x000fca0000010000 */
[----:B------:R-:W-:Y:S01]  /*4860*/  @P4 F2FP.F16.F32.PACK_AB R140, RZ, R201 ;  /* 0x000000c9ff8c423e */ /* 0x000fe200000000ff */
[----:B------:R-:W-:-:S03]  /*4870*/  FMUL.FTZ R201, R201, R150 ;  /* 0x00000096c9c97220 */ /* 0x000fc60000410000 */
[----:B------:R-:W-:Y:S01]  /*4880*/  @P4 PRMT R137, R140, 0x7610, R137 ;  /* 0x000076108c894816 */ /* 0x000fe20000000089 */
[----:B------:R-:W-:Y:S02]  /*4890*/  @P5 HADD2.F32 R140, -RZ, R133.H1_H1 ;  /* 0x30000085ff8c5230 */ /* 0x000fe40000004100 */
[----:B------:R-:W-:-:S03]  /*48a0*/  FMUL.FTZ R201, R201, UR15 ;  /* 0x0000000fc9c97c20 */ /* 0x000fc60008410000 */
[----:B------:R-:W-:-:S05]  /*48b0*/  @P5 FADD.FTZ R147, R147, R140 ;  /* 0x0000008c93935221 */ /* 0x000fca0000010000 */
[----:B------:R-:W-:Y:S01]  /*48c0*/  @P4 F2FP.F16.F32.PACK_AB R140, RZ, R147 ;  /* 0x00000093ff8c423e */ /* 0x000fe200000000ff */
[----:B------:R-:W-:-:S03]  /*48d0*/  FMUL.FTZ R147, R147, R150 ;  /* 0x0000009693937220 */ /* 0x000fc60000410000 */
[----:B------:R-:W-:Y:S01]  /*48e0*/  @P4 PRMT R137, R137, 0x5410, R140 ;  /* 0x0000541089894816 */ /* 0x000fe2000000008c */
[----:B------:R-:W-:Y:S02]  /*48f0*/  @P5 HADD2.F32 R140, -RZ, R134.H0_H0 ;  /* 0x20000086ff8c5230 */ /* 0x000fe40000004100 */
[----:B------:R-:W-:-:S03]  /*4900*/  FMUL.FTZ R147, R147, UR15 ;  /* 0x0000000f93937c20 */ /* 0x000fc60008410000 */
        /* <DEDUP_REMOVED lines=12> */
[----:B------:R-:W-:Y:S01]  /*49d0*/  @P5 FADD.FTZ R145, R145, R140 ;  /* 0x0000008c91915221 */ /* 0x000fe20000010000 */
[----:B------:R-:W-:-:S05]  /*49e0*/  @P5 HADD2.F32 R140, -RZ, R132.H1_H1 ;  /* 0x30000084ff8c5230 */ /* 0x000fca0000004100 */
[----:B------:R-:W-:Y:S01]  /*49f0*/  @P5 FADD.FTZ R146, R146, R140 ;  /* 0x0000008c92925221 */ /* 0x000fe20000010000 */
[----:B------:R-:W-:-:S05]  /*4a00*/  @P5 HADD2.F32 R140, -RZ, R135.H0_H0 ;  /* 0x20000087ff8c5230 */ /* 0x000fca0000004100 */
[----:B------:R-:W-:Y:S01]  /*4a10*/  @P5 FADD.FTZ R144, R144, R140 ;  /* 0x0000008c90905221 */ /* 0x000fe20000010000 */
        /* <DEDUP_REMOVED lines=11> */
[----:B------:R-:W-:Y:S01]  /*4ad0*/  @P4 PRMT R136, R136, 0x5410, R140 ;  /* 0x0000541088884816 */ /* 0x000fe2000000008c */
[----:B------:R-:W-:Y:S01]  /*4ae0*/  FMUL.FTZ R146, R146, UR15 ;  /* 0x0000000f92927c20 */ /* 0x000fe20008410000 */
[----:B------:R-:W-:Y:S01]  /*4af0*/  @P4 F2FP.F16.F32.PACK_AB R140, RZ, R144 ;  /* 0x00000090ff8c423e */ /* 0x000fe200000000ff */
[----:B------:R-:W-:-:S03]  /*4b00*/  FMUL.FTZ R144, R144, R150 ;  /* 0x0000009690907220 */ /* 0x000fc60000410000 */
[----:B------:R-:W-:Y:S01]  /*4b10*/  @P4 PRMT R139, R140, 0x7610, R139 ;  /* 0x000076108c8b4816 */ /* 0x000fe2000000008b */
[----:B------:R-:W-:Y:S01]  /*4b20*/  FMUL.FTZ R144, R144, UR15 ;  /* 0x0000000f90907c20 */ /* 0x000fe20008410000 */
[----:B------:R-:W-:Y:S01]  /*4b30*/  @P4 F2FP.F16.F32.PACK_AB R140, RZ, R149 ;  /* 0x00000095ff8c423e */ /* 0x000fe200000000ff */
        /* <DEDUP_REMOVED lines=12> */
[C---:B------:R-:W-:Y:S02]  /*4c00*/  LOP3.LUT P4, RZ, R161.reuse, 0xff, RZ, 0xc0, !PT ;  /* 0x000000ffa1ff7812 */ /* 0x040fe4000788c0ff */
[----:B------:R-:W-:Y:S02]  /*4c10*/  F2FP.F16.F32.PACK_AB R141, R140, R141 ;  /* 0x0000008d8c8d723e */ /* 0x000fe400000000ff */
[----:B------:R-:W-:Y:S02]  /*4c20*/  FSEL R142, R142, RZ, P4 ;  /* 0x000000ff8e8e7208 */ /* 0x000fe40002000000 */
[----:B------:R-:W-:-:S04]  /*4c30*/  LOP3.LUT P4, RZ, R161, 0xff00, RZ, 0xc0, !PT ;  /* 0x0000ff00a1ff7812 */ /* 0x000fc8000788c0ff */
[----:B------:R-:W-:Y:S02]  /*4c40*/  FSEL R143, R143, RZ, P4 ;  /* 0x000000ff8f8f7208 */ /* 0x000fe40002000000 */
[----:B------:R-:W-:Y:S02]  /*4c50*/  LOP3.LUT P4, RZ, R160, 0xff00, RZ, 0xc0, !PT ;  /* 0x0000ff00a0ff7812 */ /* 0x000fe4000788c0ff */
[----:B------:R-:W-:Y:S02]  /*4c60*/  F2FP.F16.F32.PACK_AB R142, R143, R142 ;  /* 0x0000008e8f8e723e */ /* 0x000fe400000000ff */
[----:B------:R-:W-:Y:S02]  /*4c70*/  FSEL R146, R146, RZ, P4 ;  /* 0x000000ff92927208 */ /* 0x000fe40002000000 */
[----:B------:R-:W-:Y:S02]  /*4c80*/  LOP3.LUT P4, RZ, R161, 0xff0000, RZ, 0xc0, !PT ;  /* 0x00ff0000a1ff7812 */ /* 0x000fe4000788c0ff */
[----:B------:R-:W-:-:S02]  /*4c90*/  F2FP.F16.F32.PACK_AB R140, R146, R145 ;  /* 0x00000091928c723e */ /* 0x000fc400000000ff */
[----:B------:R-:W-:Y:S02]  /*4ca0*/  FSEL R144, R144, RZ, P4 ;  /* 0x000000ff90907208 */ /* 0x000fe40002000000 */
[----:B------:R-:W-:-:S04]  /*4cb0*/  LOP3.LUT P4, RZ, R161, 0xff000000, RZ, 0xc0, !PT ;  /* 0xff000000a1ff7812 */ /* 0x000fc8000788c0ff */
[----:B------:R-:W-:-:S04]  /*4cc0*/  FSEL R147, R147, RZ, P4 ;  /* 0x000000ff93937208 */ /* 0x000fc80002000000 */
[----:B------:R-:W-:Y:S01]  /*4cd0*/  F2FP.F16.F32.PACK_AB R143, R147, R144 ;  /* 0x00000090938f723e */ /* 0x000fe200000000ff */
[----:B0-----:R-:W-:-:S05]  /*4ce0*/  IMAD.WIDE.U32 R144, R3, 0x10, R202 ;  /* 0x0000001003907825 */ /* 0x001fca00078e00ca */
[----:B------:R4:W-:Y:S02]  /*4cf0*/  STG.E.128 desc[UR4][R144.64], R140 ;  /* 0x0000008c90007986 */ /* 0x0009e4000c101d04 */
.L_x_2577:
[----:B------:R-:W-:Y:S05]  /*4d00*/  BSYNC B0 ;  /* 0x0000000000007941 */ /* 0x000fea0003800000 */
.L_x_2576:
[----:B------:R-:W-:Y:S02]  /*4d10*/  IADD3 R2, R2, UR18, RZ ;  /* 0x0000001202027c10 */ /* 0x000fe4000fffe0ff */
[----:B------:R-:W-:Y:S02]  /*4d20*/  SEL R211, RZ, 0x1, P3 ;  /* 0x00000001ffd37807 */ /* 0x000fe40001800000 */
[----:B------:R-:W-:-:S13]  /*4d30*/  ISETP.GE.AND P3, PT, R2, UR19, PT ;  /* 0x0000001302007c0c */ /* 0x000fda000bf66270 */
[----:B------:R-:W-:Y:S05]  /*4d40*/  @!P3 BRA `(.L_x_2578) ;  /* 0xffffffb800e0b947 */ /* 0x000fea000383ffff */
.L_x_2556:
        /* <DEDUP_REMOVED lines=17> */
.L_x_2580:
[----:B------:R-:W-:Y:S05]  /*4e60*/  BSYNC B0 ;  /* 0x0000000000007941 */ /* 0x000fea0003800000 */
.L_x_2579:
        /* <DEDUP_REMOVED lines=12> */
.L_x_2582:
[----:B------:R-:W-:Y:S05]  /*4f30*/  BSYNC B0 ;  /* 0x0000000000007941 */ /* 0x000fea0003800000 */
.L_x_2581:
        /* <DEDUP_REMOVED lines=11> */
.L_x_2584:
[----:B------:R-:W-:Y:S05]  /*4ff0*/  BSYNC B0 ;  /* 0x0000000000007941 */ /* 0x000fea0003800000 */
.L_x_2583:
        /* <DEDUP_REMOVED lines=11> */
.L_x_2586:
[----:B------:R-:W-:Y:S05]  /*50b0*/  BSYNC B0 ;  /* 0x0000000000007941 */ /* 0x000fea0003800000 */
.L_x_2585:
        /* <DEDUP_REMOVED lines=11> */
.L_x_2567:
[----:B------:R-:W-:Y:S01]  /*5170*/  HFMA2.MMA R140, -RZ, RZ, 0, 9.5367431640625e-07 ;  /* 0x00000010ff8c7435 */ /* 0x000fe200000001ff */
[----:B------:R-:W-:Y:S02]  /*5180*/  MOV R144, R204 ;  /* 0x000000cc00907202 */ /* 0x000fe40000000f00 */
[----:B------:R-:W-:Y:S02]  /*5190*/  MOV R141, 0x1f ;  /* 0x0000001f008d7802 */ /* 0x000fe40000000f00 */
[----:B------:R-:W-:-:S07]  /*51a0*/  MOV R143, 0xffffffff ;  /* 0xffffffff008f7802 */ /* 0x000fce0000000f00 */
[----:B-----5:R-:W-:Y:S05]  /*51b0*/  WARPSYNC.COLLECTIVE R143, `(.L_x_2587) ;  /* 0x000000008f087348 */ /* 0x020fea0003c00000 */
[----:B------:R0:W1:Y:S02]  /*51c0*/  SHFL.DOWN P5, R147, R144, R140, R141 ;  /* 0x0800008c90937389 */ /* 0x00006400000a008d */
[----:B01---5:R-:W-:Y:S01]  /*51d0*/  ENDCOLLECTIVE ;  /* 0x000000000000791b */ /* 0x023fe20003800000 */
.L_x_2587:
[----:B------:R-:W-:Y:S01]  /*51e0*/  MOV R144, R203 ;  /* 0x000000cb00907202 */ /* 0x000fe20000000f00 */
[----:B------:R-:W-:-:S07]  /*51f0*/  FADD.FTZ R204, R147, R204 ;  /* 0x000000cc93cc7221 */ /* 0x000fce0000010000 */
[----:B------:R-:W-:Y:S05]  /*5200*/  WARPSYNC.COLLECTIVE R143, `(.L_x_2588) ;  /* 0x000000008f087348 */ /* 0x000fea0003c00000 */
[----:B------:R0:W1:Y:S02]  /*5210*/  SHFL.DOWN P5, R147, R144, R140, R141 ;  /* 0x0800008c90937389 */ /* 0x00006400000a008d */
[----:B01----:R-:W-:Y:S01]  /*5220*/  ENDCOLLECTIVE ;  /* 0x000000000000791b */ /* 0x003fe20003800000 */
.L_x_2588:
[----:B------:R-:W-:Y:S01]  /*5230*/  HFMA2.MMA R140, -RZ, RZ, 0, 4.76837158203125e-07 ;  /* 0x00000008ff8c7435 */ /* 0x000fe200000001ff */
[----:B------:R-:W-:Y:S02]  /*5240*/  MOV R144, R204 ;  /* 0x000000cc00907202 */ /* 0x000fe40000000f00 */
[----:B------:R-:W-:-:S08]  /*5250*/  MOV R146, R147 ;  /* 0x0000009300927202 */ /* 0x000fd00000000f00 */
[----:B------:R-:W-:Y:S05]  /*5260*/  WARPSYNC.COLLECTIVE R143, `(.L_x_2589) ;  /* 0x000000008f087348 */ /* 0x000fea0003c00000 */
[----:B------:R0:W1:Y:S02]  /*5270*/  SHFL.DOWN P5, R147, R144, R140, R141 ;  /* 0x0800008c90937389 */ /* 0x00006400000a008d */
[----:B01----:R-:W-:Y:S01]  /*5280*/  ENDCOLLECTIVE ;  /* 0x000000000000791b */ /* 0x003fe20003800000 */
.L_x_2589:
[----:B------:R-:W-:-:S05]  /*5290*/  FADD.FTZ R203, R146, R203 ;  /* 0x000000cb92cb7221 */ /* 0x000fca0000010000 */
[----:B------:R-:W-:Y:S01]  /*52a0*/  MOV R144, R203 ;  /* 0x000000cb00907202 */ /* 0x000fe20000000f00 */
[----:B------:R-:W-:-:S07]  /*52b0*/  FADD.FTZ R204, R204, R147 ;  /* 0x00000093cccc7221 */ /* 0x000fce0000010000 */
[----:B------:R-:W-:Y:S05]  /*52c0*/  WARPSYNC.COLLECTIVE R143, `(.L_x_2590) ;  /* 0x000000008f087348 */ /* 0x000fea0003c00000 */
[----:B------:R0:W1:Y:S02]  /*52d0*/  SHFL.DOWN P5, R147, R144, R140, R141 ;  /* 0x0800008c90937389 */ /* 0x00006400000a008d */
[----:B01----:R-:W-:Y:S01]  /*52e0*/  ENDCOLLECTIVE ;  /* 0x000000000000791b */ /* 0x003fe20003800000 */
.L_x_2590:
[----:B------:R-:W-:Y:S01]  /*52f0*/  HFMA2.MMA R140, -RZ, RZ, 0, 2.384185791015625e-07 ;  /* 0x00000004ff8c7435 */ /* 0x000fe200000001ff */
[----:B------:R-:W-:Y:S02]  /*5300*/  MOV R144, R204 ;  /* 0x000000cc00907202 */ /* 0x000fe40000000f00 */
[----:B------:R-:W-:-:S08]  /*5310*/  MOV R146, R147 ;  /* 0x0000009300927202 */ /* 0x000fd00000000f00 */
[----:B------:R-:W-:Y:S05]  /*5320*/  WARPSYNC.COLLECTIVE R143, `(.L_x_2591) ;  /* 0x000000008f087348 */ /* 0x000fea0003c00000 */
[----:B------:R0:W1:Y:S02]  /*5330*/  SHFL.DOWN P5, R147, R144, R140, R141 ;  /* 0x0800008c90937389 */ /* 0x00006400000a008d */
[----:B01----:R-:W-:Y:S01]  /*5340*/  ENDCOLLECTIVE ;  /* 0x000000000000791b */ /* 0x003fe20003800000 */
.L_x_2591:
[----:B------:R-:W-:-:S05]  /*5350*/  FADD.FTZ R203, R203, R146 ;  /* 0x00000092cbcb7221 */ /* 0x000fca0000010000 */
[----:B------:R-:W-:Y:S01]  /*5360*/  MOV R144, R203 ;  /* 0x000000cb00907202 */ /* 0x000fe20000000f00 */
[----:B------:R-:W-:-:S07]  /*5370*/  FADD.FTZ R146, R204, R147 ;  /* 0x00000093cc927221 */ /* 0x000fce0000010000 */
[----:B------:R-:W-:Y:S05]  /*5380*/  WARPSYNC.COLLECTIVE R143, `(.L_x_2592) ;  /* 0x000000008f087348 */ /* 0x000fea0003c00000 */
[----:B------:R0:W1:Y:S02]  /*5390*/  SHFL.DOWN P5, R147, R144, R140, R141 ;  /* 0x0800008c90937389 */ /* 0x00006400000a008d */
[----:B01----:R-:W-:Y:S01]  /*53a0*/  ENDCOLLECTIVE ;  /* 0x000000000000791b */ /* 0x003fe20003800000 */
.L_x_2592:
[----:B------:R-:W-:Y:S01]  /*53b0*/  HFMA2.MMA R140, -RZ, RZ, 0, 1.1920928955078125e-07 ;  /* 0x00000002ff8c7435 */ /* 0x000fe200000001ff */
[----:B------:R-:W-:Y:S02]  /*53c0*/  MOV R144, R146 ;  /* 0x0000009200907202 */ /* 0x000fe40000000f00 */
[----:B------:R-:W-:-:S08]  /*53d0*/  MOV R145, R147 ;  /* 0x0000009300917202 */ /* 0x000fd00000000f00 */
[----:B------:R-:W-:Y:S05]  /*53e0*/  WARPSYNC.COLLECTIVE R143, `(.L_x_2593) ;  /* 0x000000008f087348 */ /* 0x000fea0003c00000 */
[----:B------:R0:W1:Y:S02]  /*53f0*/  SHFL.DOWN P5, R147, R144, R140, R141 ;  /* 0x0800008c90937389 */ /* 0x00006400000a008d */
[----:B01----:R-:W-:Y:S01]  /*5400*/  ENDCOLLECTIVE ;  /* 0x000000000000791b */ /* 0x003fe20003800000 */
.L_x_2593:
[----:B------:R-:W-:-:S05]  /*5410*/  FADD.FTZ R145, R203, R145 ;  /* 0x00000091cb917221 */ /* 0x000fca0000010000 */
[----:B------:R-:W-:Y:S01]  /*5420*/  MOV R144, R145 ;  /* 0x0000009100907202 */ /* 0x000fe20000000f00 */
[----:B------:R-:W-:-:S07]  /*5430*/  FADD.FTZ R146, R146, R147 ;  /* 0x0000009392927221 */ /* 0x000fce0000010000 */
[----:B------:R-:W-:Y:S05]  /*5440*/  WARPSYNC.COLLECTIVE R143, `(.L_x_2594) ;  /* 0x000000008f087348 */ /* 0x000fea0003c00000 */
[----:B------:R0:W1:Y:S02]  /*5450*/  SHFL.DOWN P5, R147, R144, R140, R141 ;  /* 0x0800008c90937389 */ /* 0x00006400000a008d */
[----:B01----:R-:W-:Y:S01]  /*5460*/  ENDCOLLECTIVE ;  /* 0x000000000000791b */ /* 0x003fe20003800000 */
.L_x_2594:
[----:B------:R-:W-:Y:S01]  /*5470*/  HFMA2.MMA R140, -RZ, RZ, 0, 5.9604644775390625e-08 ;  /* 0x00000001ff8c7435 */ /* 0x000fe200000001ff */
[----:B------:R-:W-:Y:S02]  /*5480*/  MOV R144, R146 ;  /* 0x0000009200907202 */ /* 0x000fe40000000f00 */
[----:B------:R-:W-:-:S08]  /*5490*/  MOV R201, R147 ;  /* 0x0000009300c97202 */ /* 0x000fd00000000f00 */
[----:B------:R-:W-:Y:S05]  /*54a0*/  WARPSYNC.COLLECTIVE R143, `(.L_x_2595) ;  /* 0x000000008f087348 */ /* 0x000fea0003c00000 */
[----:B------:R0:W1:Y:S02]  /*54b0*/  SHFL.DOWN P5, R147, R144, R140, R141 ;  /* 0x0800008c90937389 */ /* 0x00006400000a008d */
[----:B01----:R-:W-:Y:S01]  /*54c0*/  ENDCOLLECTIVE ;  /* 0x000000000000791b */ /* 0x003fe20003800000 */
.L_x_2595:
[----:B------:R-:W-:-:S05]  /*54d0*/  FADD.FTZ R145, R145, R201 ;  /* 0x000000c991917221 */ /* 0x000fca0000010000 */
[----:B------:R-:W-:Y:S02]  /*54e0*/  MOV R144, R145 ;  /* 0x0000009100907202 */ /* 0x000fe40000000f00 */
[----:B------:R-:W-:-:S07]  /*54f0*/  MOV R201, R147 ;  /* 0x0000009300c97202 */ /* 0x000fce0000000f00 */
[----:B------:R-:W-:Y:S05]  /*5500*/  WARPSYNC.COLLECTIVE R143, `(.L_x_2596) ;  /* 0x000000008f087348 */ /* 0x000fea0003c00000 */
[----:B------:R0:W1:Y:S02]  /*5510*/  SHFL.DOWN P5, R147, R144, R140, R141 ;  /* 0x0800008c90937389 */ /* 0x00006400000a008d */
[----:B01----:R-:W-:Y:S01]  /*5520*/  ENDCOLLECTIVE ;  /* 0x000000000000791b */ /* 0x003fe20003800000 */
.L_x_2596:
[----:B------:R-:W-:Y:S01]  /*5530*/  MOV R141, R147 ;  /* 0x00000093008d7202 */ /* 0x000fe20000000f00 */
[----:B------:R-:W-:Y:S06]  /*5540*/  BRA `(.L_x_2597) ;  /* 0xffffffd000f87947 */ /* 0x000fec000383ffff */
.L_x_2598:
        /* <DEDUP_REMOVED lines=11> */
.L_x_16498:


//--------------------- .text._ZN10layer_norm13ln_bwd_kernelINS_13Kernel_traitsI6__halfS2_S2_S2_fjLj5120ELj1ELj1ELj4ELj16ENS_18Kernel_traits_baseILj5120ES2_S2_S2_S2_fjLj128EEEEELb1ELb0ELb0ELb1EEEvNS_9BwdParamsE --------------------------
	.section	.text._ZN10layer_norm13ln_bwd_kernelINS_13Kernel_traitsI6__halfS2_S2_S2_fjLj5120ELj1ELj1ELj4ELj16ENS_18Kernel_traits_baseILj5120ES2_S2_S2_S2_fjLj128EEEEELb1ELb0ELb0ELb1EEEvNS_9BwdParamsE,"ax",@progbits
	.align	128
        .global         _ZN10layer_norm13ln_bwd_kernelINS_13Kernel_traitsI6__halfS2_S2_S2_fjLj5120ELj1ELj1ELj4ELj16ENS_18Kernel_traits_baseILj5120ES2_S2_S2_S2_fjLj128EEEEELb1ELb0ELb0ELb1EEEvNS_9BwdParamsE
        .type           _ZN10layer_norm13ln_bwd_kernelINS_13Kernel_traitsI6__halfS2_S2_S2_fjLj5120ELj1ELj1ELj4ELj16ENS_18Kernel_traits_baseILj5120ES2_S2_S2_S2_fjLj128EEEEELb1ELb0ELb0ELb1EEEvNS_9BwdParamsE,@function
        .size           _ZN10layer_norm13ln_bwd_kernelINS_13Kernel_traitsI6__halfS2_S2_S2_fjLj5120ELj1ELj1ELj4ELj16ENS_18Kernel_traits_baseILj5120ES2_S2_S2_S2_fjLj128EEEEELb1ELb0ELb0ELb1EEEvNS_9BwdParamsE,(.L_x_16499 - _ZN10layer_norm13ln_bwd_kernelINS_13Kernel_traitsI6__halfS2_S2_S2_fjLj5120ELj1ELj1ELj4ELj16ENS_18Kernel_traits_baseILj5120ES2_S2_S2_S2_fjLj128EEEEELb1ELb0ELb0ELb1EEEvNS_9BwdParamsE)
        .other          _ZN10layer_norm13ln_bwd_kernelINS_13Kernel_traitsI6__halfS2_S2_S2_fjLj5120ELj1ELj1ELj4ELj16ENS_18Kernel_traits_baseILj5120ES2_S2_S2_S2_fjLj128EEEEELb1ELb0ELb0ELb1EEEvNS_9BwdParamsE,@"STO_CUDA_ENTRY STV_DEFAULT"
_ZN10layer_norm13ln_bwd_kernelINS_13Kernel_traitsI6__halfS2_S2_S2_fjLj5120ELj1ELj1ELj4ELj16ENS_18Kernel_traits_baseILj5120ES2_S2_S2_S2_fjLj128EEEEELb1ELb0ELb0ELb1EEEvNS_9BwdParamsE:
.text._ZN10layer_norm13ln_bwd_kernelINS_13Kernel_traitsI6__halfS2_S2_S2_fjLj5120ELj1ELj1ELj4ELj16ENS_18Kernel_traits_baseILj5120ES2_S2_S2_S2_fjLj128EEEEELb1ELb0ELb0ELb1EEEvNS_9BwdParamsE:
        /* <DEDUP_REMOVED lines=56> */
.L_x_2599:
        /* <DEDUP_REMOVED lines=45> */
[----:B0-----:R-:W-:Y:S02]  /*0650*/  CS2R R2, SRZ ;  /* 0x0000000000027805 */ /* 0x001fe4000001ff00 */
[----:B------:R-:W-:Y:S01]  /*0660*/  MOV R0, RZ ;  /* 0x000000ff00007202 */ /* 0x000fe20000000f00 */
[--C-:B--2---:R-:W-:Y:S02]  /*0670*/  HADD2.F32 R160, -RZ, R164.reuse.H0_H0 ;  /* 0x200000a4ffa07230 */ /* 0x104fe40000004100 */
[----:B------:R-:W-:Y:S02]  /*0680*/  HADD2.F32 R161, -RZ, R164.H1_H1 ;  /* 0x300000a4ffa17230 */ /* 0x000fe40000004100 */
[--C-:B------:R-:W-:Y:S02]  /*0690*/  HADD2.F32 R162, -RZ, R165.reuse.H0_H0 ;  /* 0x200000a5ffa27230 */ /* 0x100fe40000004100 */
[----:B------:R-:W-:-:S02]  /*06a0*/  HADD2.F32 R163, -RZ, R165.H1_H1 ;  /* 0x300000a5ffa37230 */ /* 0x000fc40000004100 */
[--C-:B------:R-:W-:Y:S02]  /*06b0*/  HADD2.F32 R164, -RZ, R166.reuse.H0_H0 ;  /* 0x200000a6ffa47230 */ /* 0x100fe40000004100 */
[----:B------:R-:W-:Y:S02]  /*06c0*/  HADD2.F32 R165, -RZ, R166.H1_H1 ;  /* 0x300000a6ffa57230 */ /* 0x000fe40000004100 */
[--C-:B---3--:R-:W-:Y:S02]  /*06d0*/  HADD2.F32 R247, -RZ, R4.reuse.H0_H0 ;  /* 0x20000004fff77230 */ /* 0x108fe40000004100 */
        /* <DEDUP_REMOVED lines=9> */
[--C-:B----4-:R-:W-:Y:S02]  /*0770*/  HADD2.F32 R239, -RZ, R8.reuse.H0_H0 ;  /* 0x20000008ffef7230 */ /* 0x110fe40000004100 */
        /* <DEDUP_REMOVED lines=9> */
[----:B-----5:R-:W-:-:S02]  /*0810*/  HADD2.F32 R175, -RZ, R12.H0_H0 ;  /* 0x2000000cffaf7230 */ /* 0x020fc40000004100 */
        /* <DEDUP_REMOVED lines=20> */
[----:B------:R-:W-:-:S07]  /*0960*/  HADD2.F32 R167, -RZ, R167.H1_H1 ;  /* 0x300000a7ffa77230 */ /* 0x000fce0000004100 */
.L_x_2603:
        /* <DEDUP_REMOVED lines=23> */
[----:B------:R-:W-:Y:S01]  /*0ae0*/  IADD3 R171, R176, 0x100, RZ ;  /* 0x00000100b0ab7810 */ /* 0x000fe20007ffe0ff */
[----:B0-----:R-:W-:-:S04]  /*0af0*/  IMAD.WIDE R100, R144, 0x4, R100 ;  /* 0x0000000490647825 */ /* 0x001fc800078e0264 */
[C---:B------:R-:W-:Y:S01]  /*0b00*/  IMAD.WIDE.U32 R88, R171.reuse, 0x10, R96 ;  /* 0x00000010ab587825 */ /* 0x040fe200078e0060 */
[----:B------:R0:W2:Y:S03]  /*0b10*/  LDG.E R205, desc[UR6][R100.64] ;  /* 0x0000000664cd7981 */ /* 0x0000a6000c1e1900 */
[----:B-1----:R-:W-:Y:S02]  /*0b20*/  IMAD.WIDE R158, R144, 0x4, R158 ;  /* 0x00000004909e7825 */ /* 0x002fe400078e029e */
[----:B------:R-:W2:Y:S04]  /*0b30*/  LDG.E.128 R88, desc[UR6][R88.64] ;  /* 0x0000000658587981 */ /* 0x000ea8000c1e1d00 */
[----:B------:R1:W2:Y:S01]  /*0b40*/  LDG.E R159, desc[UR6][R158.64] ;  /* 0x000000069e9f7981 */ /* 0x0002a2000c1e1900 */
[----:B0-----:R-:W-:-:S06]  /*0b50*/  IMAD.WIDE.U32 R100, R171, 0x10, R108 ;  /* 0x00000010ab647825 */ /* 0x001fcc00078e006c */
[----:B------:R-:W2:Y:S01]  /*0b60*/  LDG.E.128 R100, desc[UR6][R100.64] ;  /* 0x0000000664647981 */ /* 0x000ea2000c1e1d00 */
[C---:B------:R-:W-:Y:S02]  /*0b70*/  IADD3 R169, R176.reuse, 0x180, RZ ;  /* 0x00000180b0a97810 */ /* 0x040fe40007ffe0ff */
[----:B------:R-:W-:-:S03]  /*0b80*/  IADD3 R170, R176, 0x200, RZ ;  /* 0x00000200b0aa7810 */ /* 0x000fc60007ffe0ff */
[----:B------:R-:W-:-:S04]  /*0b90*/  IMAD.WIDE.U32 R92, R169, 0x10, R96 ;  /* 0x00000010a95c7825 */ /* 0x000fc800078e0060 */
[----:B------:R-:W-:Y:S02]  /*0ba0*/  IMAD.WIDE.U32 R96, R170, 0x10, R96 ;  /* 0x00000010aa607825 */ /* 0x000fe400078e0060 */
[----:B------:R-:W2:Y:S04]  /*0bb0*/  LDG.E.128 R92, desc[UR6][R92.64] ;  /* 0x000000065c5c7981 */ /* 0x000ea8000c1e1d00 */
[----:B------:R-:W2:Y:S01]  /*0bc0*/  LDG.E.128 R96, desc[UR6][R96.64] ;  /* 0x0000000660607981 */ /* 0x000ea2000c1e1d00 */
[----:B------:R-:W-:-:S06]  /*0bd0*/  IMAD.WIDE.U32 R104, R169, 0x10, R108 ;  /* 0x00000010a9687825 */ /* 0x000fcc00078e006c */
[----:B------:R-:W2:Y:S01]  /*0be0*/  LDG.E.128 R104, desc[UR6][R104.64] ;  /* 0x0000000668687981 */ /* 0x000ea2000c1e1d00 */
[----:B------:R-:W-:Y:S01]  /*0bf0*/  ISETP.NE.U32.AND P1, PT, RZ, UR10, PT ;  /* 0x0000000aff007c0c */ /* 0x000fe2000bf25070 */
[----:B------:R-:W-:-:S03]  /*0c00*/  IMAD.WIDE.U32 R108, R170, 0x10, R108 ;  /* 0x00000010aa6c7825 */ /* 0x000fc600078e006c */
[----:B------:R-:W-:-:S03]  /*0c10*/  ISETP.NE.AND.EX P1, PT, RZ, UR11, PT, P1 ;  /* 0x0000000bff007c0c */ /* 0x000fc6000bf25310 */
[----:B------:R-:W2:Y:S01]  /*0c20*/  LDG.E.128 R108, desc[UR6][R108.64] ;  /* 0x000000066c6c7981 */ /* 0x000ea2000c1e1d00 */
[----:B------:R-:W-:Y:S02]  /*0c30*/  ISETP.NE.AND P4, PT, RZ, UR8, PT ;  /* 0x00000008ff007c0c */ /* 0x000fe4000bf85270 */
[----:B-1----:R-:W-:Y:S01]  /*0c40*/  MOV R158, 0x3f800000 ;  /* 0x3f800000009e7802 */ /* 0x002fe20000000f00 */
[--C-:B---3--:R-:W-:Y:S02]  /*0c50*/  HADD2.F32 R194, -RZ, R80.reuse.H0_H0 ;  /* 0x20000050ffc27230 */ /* 0x108fe40000004100 */
[----:B------:R-:W-:Y:S02]  /*0c60*/  HADD2.F32 R196, -RZ, R80.H1_H1 ;  /* 0x30000050ffc47230 */ /* 0x000fe40000004100 */
[--C-:B------:R-:W-:Y:S02]  /*0c70*/  HADD2.F32 R195, -RZ, R81.reuse.H0_H0 ;  /* 0x20000051ffc37230 */ /* 0x100fe40000004100 */
[----:B------:R-:W-:-:S02]  /*0c80*/  HADD2.F32 R198, -RZ, R81.H1_H1 ;  /* 0x30000051ffc67230 */ /* 0x000fc40000004100 */
[--C-:B----4-:R-:W-:Y:S01]  /*0c90*/  HADD2.F32 R185, -RZ, R76.reuse.H0_H0 ;  /* 0x2000004cffb97230 */ /* 0x110fe20000004100 */
[----:B------:R-:W0:Y:S01]  /*0ca0*/  @P1 LDC.64 R80, c[0x0][0x2c8] ;  /* 0x0000b200ff501b82 */ /* 0x000e220000000a00 */
[----:B------:R-:W-:Y:S02]  /*0cb0*/  HADD2.F32 R188, -RZ, R76.H1_H1 ;  /* 0x3000004cffbc7230 */ /* 0x000fe40000004100 */
[--C-:B------:R-:W-:Y:S02]  /*0cc0*/  HADD2.F32 R187, -RZ, R77.reuse.H0_H0 ;  /* 0x2000004dffbb7230 */ /* 0x100fe40000004100 */
[----:B------:R-:W-:Y:S02]  /*0cd0*/  HADD2.F32 R190, -RZ, R77.H1_H1 ;  /* 0x3000004dffbe7230 */ /* 0x000fe40000004100 */
[--C-:B------:R-:W-:Y:S01]  /*0ce0*/  HADD2.F32 R189, -RZ, R78.reuse.H0_H0 ;  /* 0x2000004effbd7230 */ /* 0x100fe20000004100 */
[----:B------:R-:W1:Y:S01]  /*0cf0*/  @P1 LDC.64 R76, c[0x0][0x2c8] ;  /* 0x0000b200ff4c1b82 */ /* 0x000e620000000a00 */
[----:B------:R-:W-:-:S02]  /*0d00*/  HADD2.F32 R192, -RZ, R78.H1_H1 ;  /* 0x3000004effc07230 */ /* 0x000fc40000004100 */
[--C-:B------:R-:W-:Y:S02]  /*0d10*/  HADD2.F32 R191, -RZ, R79.reuse.H0_H0 ;  /* 0x2000004fffbf7230 */ /* 0x100fe40000004100 */
[----:B------:R-:W-:-:S03]  /*0d20*/  HADD2.F32 R193, -RZ, R79.H1_H1 ;  /* 0x3000004fffc17230 */ /* 0x000fc60000004100 */
[----:B------:R-:W3:Y:S01]  /*0d30*/  @P1 LDC.64 R78, c[0x0][0x2c8] ;  /* 0x0000b200ff4e1b82 */ /* 0x000ee20000000a00 */
[--C-:B--2---:R-:W-:Y:S02]  /*0d40*/  HADD2.F32 R201, -RZ, R84.reuse.H0_H0 ;  /* 0x20000054ffc97230 */ /* 0x104fe40000004100 */
[----:B------:R-:W-:Y:S02]  /*0d50*/  HADD2.F32 R204, -RZ, R84.H1_H1 ;  /* 0x30000054ffcc7230 */ /* 0x000fe40000004100 */
[--C-:B------:R-:W-:Y:S02]  /*0d60*/  HADD2.F32 R203, -RZ, R85.reuse.H0_H0 ;  /* 0x20000055ffcb7230 */ /* 0x100fe40000004100 */
[----:B------:R-:W-:Y:S02]  /*0d70*/  HADD2.F32 R207, -RZ, R85.H1_H1 ;  /* 0x30000055ffcf7230 */ /* 0x000fe40000004100 */
[----:B------:R-:W2:Y:S01]  /*0d80*/  LDC.64 R84, c[0x0][0x240] ;  /* 0x00009000ff547b82 */ /* 0x000ea20000000a00 */
[----:B0-----:R-:W-:-:S04]  /*0d90*/  @P1 IMAD.WIDE.U32 R80, R170, 0x10, R80 ;  /* 0x00000010aa501825 */ /* 0x001fc800078e0050 */
[----:B------:R-:W-:Y:S01]  /*0da0*/  HADD2.F32 R197, -RZ, R82.H0_H0 ;  /* 0x20000052ffc57230 */ /* 0x000fe20000004100 */
[----:B------:R-:W5:Y:S01]  /*0db0*/  @P1 LDG.E.128 R64, desc[UR6][R80.64] ;  /* 0x0000000650401981 */ /* 0x000f62000c1e1d00 */
[----:B-1----:R-:W-:-:S04]  /*0dc0*/  @P1 IMAD.WIDE.U32 R76, R171, 0x10, R76 ;  /* 0x00000010ab4c1825 */ /* 0x002fc800078e004c */
[----:B------:R-:W-:Y:S01]  /*0dd0*/  HADD2.F32 R200, -RZ, R82.H1_H1 ;  /* 0x30000052ffc87230 */ /* 0x000fe20000004100 */
[----:B------:R2:W5:Y:S01]  /*0de0*/  @P1 LDG.E.128 R56, desc[UR6][R76.64] ;  /* 0x000000064c381981 */ /* 0x000562000c1e1d00 */
[----:B---3--:R-:W-:-:S04]  /*0df0*/  @P1 IMAD.WIDE.U32 R78, R169, 0x10, R78 ;  /* 0x00000010a94e1825 */ /* 0x008fc800078e004e */
[--C-:B------:R-:W-:Y:S01]  /*0e00*/  HADD2.F32 R199, -RZ, R83.reuse.H0_H0 ;  /* 0x20000053ffc77230 */ /* 0x100fe20000004100 */
[----:B------:R0:W5:Y:S01]  /*0e10*/  @P1 LDG.E.128 R60, desc[UR6][R78.64] ;  /* 0x000000064e3c1981 */ /* 0x000162000c1e1d00 */
[----:B------:R-:W-:Y:S02]  /*0e20*/  HADD2.F32 R202, -RZ, R83.H1_H1 ;  /* 0x30000053ffca7230 */ /* 0x000fe40000004100 */
[----:B--2---:R-:W-:-:S04]  /*0e30*/  IMAD.WIDE.U32 R76, R176, 0x8, R84 ;  /* 0x00000008b04c7825 */ /* 0x004fc800078e0054 */
        /* <DEDUP_REMOVED lines=9> */
[--C-:B------:R-:W-:Y:S02]  /*0ed0*/  HADD2.F32 R181, -RZ, R74.reuse.H0_H0 ;  /* 0x2000004affb57230 */ /* 0x100fe40000004100 */
[----:B------:R-:W-:Y:S02]  /*0ee0*/  HADD2.F32 R184, -RZ, R74.H1_H1 ;  /* 0x3000004affb87230 */ /* 0x000fe40000004100 */
[--C-:B------:R-:W-:Y:S02]  /*0ef0*/  HADD2.F32 R183, -RZ, R75.reuse.H0_H0 ;  /* 0x2000004bffb77230 */ /* 0x100fe40000004100 */
[----:B------:R-:W-:-:S02]  /*0f00*/  HADD2.F32 R186, -RZ, R75.H1_H1 ;  /* 0x3000004bffba7230 */ /* 0x000fc40000004100 */
[----:B------:R-:W0:Y:S01]  /*0f10*/  @P1 LDC.64 R74, c[0x0][0x2c8] ;  /* 0x0000b200ff4a1b82 */ /* 0x000e220000000a00 */
[----:B------:R-:W-:Y:S01]  /*0f20*/  @P0 HADD2.F32 R158, -RZ, R178.H0_H0 ;  /* 0x200000b2ff9e0230 */ /* 0x000fe20000004100 */
[----:B------:R-:W-:Y:S01]  /*0f30*/  FSEL R205, R205, RZ, !P4 ;  /* 0x000000ffcdcd7208 */ /* 0x000fe20006000000 */
[----:B------:R-:W-:Y:S02]  /*0f40*/  HADD2.F32 R178, -RZ, R72.H0_H0 ;  /* 0x20000048ffb27230 */ /* 0x000fe40000004100 */
[--C-:B------:R-:W-:Y:S02]  /*0f50*/  HADD2.F32 R206, -RZ, R86.reuse.H0_H0 ;  /* 0x20000056ffce7230 */ /* 0x100fe40000004100 */
[----:B------:R-:W-:Y:S02]  /*0f60*/  HADD2.F32 R209, -RZ, R86.H1_H1 ;  /* 0x30000056ffd17230 */ /* 0x000fe40000004100 */
[----:B------:R-:W-:Y:S02]  /*0f70*/  HADD2.F32 R86, -RZ, R88.H0_H0 ;  /* 0x20000058ff567230 */ /* 0x000fe40000004100 */
[----:B------:R-:W-:Y:S01]  /*0f80*/  FADD.FTZ R178, -R205, R178 ;  /* 0x000000b2cdb27221 */ /* 0x000fe20000010100 */
[----:B------:R-:W-:-:S02]  /*0f90*/  HADD2.F32 R180, -RZ, R72.H1_H1 ;  /* 0x30000048ffb47230 */ /* 0x000fc40000004100 */
[----:B------:R-:W-:-:S03]  /*0fa0*/  HADD2.F32 R179, -RZ, R73.H0_H0 ;  /* 0x20000049ffb37230 */ /* 0x000fc60000004100 */
[----:B------:R-:W-:Y:S01]  /*0fb0*/  FADD.FTZ R180, -R205, R180 ;  /* 0x000000b4cdb47221 */ /* 0x000fe20000010100 */
[----:B0-----:R-:W-:-:S05]  /*0fc0*/  @P1 IMAD.WIDE.U32 R74, R173, 0x10, R74 ;  /* 0x00000010ad4a1825 */ /* 0x001fca00078e004a */
[----:B------:R0:W5:Y:S01]  /*0fd0*/  @P1 LDG.E.128 R52, desc[UR6][R74.64] ;  /* 0x000000064a341981 */ /* 0x000162000c1e1d00 */
[----:B------:R-:W-:Y:S02]  /*0fe0*/  HADD2.F32 R182, -RZ, R73.H1_H1 ;  /* 0x30000049ffb67230 */ /* 0x000fe40000004100 */
[----:B------:R-:W-:Y:S01]  /*0ff0*/  FADD.FTZ R179, -R205, R179 ;  /* 0x000000b3cdb37221 */ /* 0x000fe20000010100 */
[----:B------:R-:W-:Y:S01]  /*1000*/  FADD.FTZ R143, R185, R143 ;  /* 0x0000008fb98f7221 */ /* 0x000fe20000010000 */
[----:B------:R-:W-:Y:S01]  /*1010*/  FMUL.FTZ R180, R159, R180 ;  /* 0x000000b49fb47220 */ /* 0x000fe20000410000 */
[----:B------:R-:W-:Y:S01]  /*1020*/  FADD.FTZ R141, R188, R141 ;  /* 0x0000008dbc8d7221 */ /* 0x000fe20000010000 */
[----:B0-----:R-:W-:Y:S01]  /*1030*/  FADD.FTZ R74, -R205, R86 ;  /* 0x00000056cd4a7221 */ /* 0x001fe20000010100 */
[----:B------:R-:W-:Y:S01]  /*1040*/  FMUL.FTZ R86, R159, R178 ;  /* 0x000000b29f567220 */ /* 0x000fe20000410000 */
[----:B------:R-:W-:Y:S02]  /*1050*/  HADD2.F32 R75, -RZ, R100.H0_H0 ;  /* 0x20000064ff4b7230 */ /* 0x000fe40000004100 */
[----:B------:R-:W-:Y:S01]  /*1060*/  FADD.FTZ R181, -R205, R181 ;  /* 0x000000b5cdb57221 */ /* 0x000fe20000010100 */
[----:B------:R-:W-:Y:S01]  /*1070*/  FMUL.FTZ R178, R159, R74 ;  /* 0x0000004a9fb27220 */ /* 0x000fe20000410000 */
[-C--:B------:R-:W-:Y:S01]  /*1080*/  FFMA.FTZ R168, R86, R185.reuse, R168 ;  /* 0x000000b956a87223 */ /* 0x080fe200000100a8 */
[----:B------:R-:W-:Y:S01]  /*1090*/  FMUL.FTZ R185, R247, R185 ;  /* 0x000000b9f7b97220 */ /* 0x000fe20000410000 */
[----:B------:R-:W-:Y:S01]  /*10a0*/  FADD.FTZ R182, -R205, R182 ;  /* 0x000000b6cdb67221 */ /* 0x000fe20000010100 */
[----:B------:R-:W-:Y:S01]  /*10b0*/  FMUL.FTZ R179, R159, R179 ;  /* 0x000000b39fb37220 */ /* 0x000fe20000410000 */
[-C--:B------:R-:W-:Y:S01]  /*10c0*/  FFMA.FTZ R142, R180, R188.reuse, R142 ;  /* 0x000000bcb48e7223 */ /* 0x080fe2000001008e */
[----:B------:R-:W-:Y:S01]  /*10d0*/  FADD.FTZ R26, R75, R26 ;  /* 0x0000001a4b1a7221 */ /* 0x000fe20000010000 */
[-C--:B------:R-:W-:Y:S01]  /*10e0*/  FFMA.FTZ R27, R178, R75.reuse, R27 ;  /* 0x0000004bb21b7223 */ /* 0x080fe2000001001b */
[----:B------:R-:W-:Y:S01]  /*10f0*/  FMUL.FTZ R229, R175, R75 ;  /* 0x0000004bafe57220 */ /* 0x000fe20000410000 */
[----:B------:R-:W-:Y:S01]  /*1100*/  FMUL.FTZ R188, R246, R188 ;  /* 0x000000bcf6bc7220 */ /* 0x000fe20000410000 */
[----:B------:R-:W-:Y:S01]  /*1110*/  FADD.FTZ R75, RZ, R185 ;  /* 0x000000b9ff4b7221 */ /* 0x000fe20000010000 */
[----:B------:R-:W-:Y:S01]  /*1120*/  FFMA.FTZ R231, R86, R185, RZ ;  /* 0x000000b956e77223 */ /* 0x000fe200000100ff */
[----:B------:R-:W-:Y:S01]  /*1130*/  FADD.FTZ R139, R187, R139 ;  /* 0x0000008bbb8b7221 */ /* 0x000fe20000010000 */
[----:B------:R-:W-:Y:S01]  /*1140*/  FMUL.FTZ R182, R159, R182 ;  /* 0x000000b69fb67220 */ /* 0x000fe20000410000 */
[-C--:B------:R-:W-:Y:S01]  /*1150*/  FFMA.FTZ R140, R179, R187.reuse, R140 ;  /* 0x000000bbb38c7223 */ /* 0x080fe2000001008c */
[----:B------:R-:W-:Y:S01]  /*1160*/  FMUL.FTZ R187, R245, R187 ;  /* 0x000000bbf5bb7220 */ /* 0x000fe20000410000 */
[----:B------:R-:W-:Y:S01]  /*1170*/  FADD.FTZ R74, R75, R188 ;  /* 0x000000bc4b4a7221 */ /* 0x000fe20000010000 */
[----:B------:R-:W-:Y:S01]  /*1180*/  FFMA.FTZ R230, R180, R188, R231 ;  /* 0x000000bcb4e67223 */ /* 0x000fe200000100e7 */
[----:B------:R-:W-:Y:S01]  /*1190*/  FADD.FTZ R184, -R205, R184 ;  /* 0x000000b8cdb87221 */ /* 0x000fe20000010100 */
        /* <DEDUP_REMOVED lines=29> */
[-C--:B------:R-:W-:Y:S01]  /*1370*/  FFMA.FTZ R130, R186, R193.reuse, R130 ;  /* 0x000000c1ba827223 */ /* 0x080fe20000010082 */
[----:B------:R-:W-:Y:S01]  /*1380*/  FMUL.FTZ R194, R159, R194 ;  /* 0x000000c29fc27220 */ /* 0x000fe20000410000 */
[----:B------:R-:W-:Y:S01]  /*1390*/  FMUL.FTZ R193, R240, R193 ;  /* 0x000000c1f0c17220 */ /* 0x000fe20000410000 */
[----:B------:R-:W-:Y:S01]  /*13a0*/  FADD.FTZ R74, R74, R191 ;  /* 0x000000bf4a4a7221 */ /* 0x000fe20000010000 */
[----:B------:R-:W-:Y:S01]  /*13b0*/  FFMA.FTZ R75, R183, R191, R230 ;  /* 0x000000bfb74b7223 */ /* 0x000fe200000100e6 */
[----:B------:R-:W0:Y:S01]  /*13c0*/  @P1 LDC.64 R72, c[0x0][0x2c8] ;  /* 0x0000b200ff481b82 */ /* 0x000e220000000a00 */
        /* <DEDUP_REMOVED lines=14> */
[----:B------:R-:W-:Y:S01]  /*14b0*/  FADD.FTZ R123, R203, R123 ;  /* 0x0000007bcb7b7221 */ /* 0x000fe20000010000 */
[----:B------:R-:W-:Y:S01]  /*14c0*/  FMUL.FTZ R198, R159, R198 ;  /* 0x000000c69fc67220 */ /* 0x000fe20000410000 */
[-C--:B------:R-:W-:Y:S01]  /*14d0*/  FFMA.FTZ R124, R195, R203.reuse, R124 ;  /* 0x000000cbc37c7223 */ /* 0x080fe2000001007c */
[----:B------:R-:W-:Y:S01]  /*14e0*/  FADD.FTZ R197, -R205, R197 ;  /* 0x000000c5cdc57221 */ /* 0x000fe20000010100 */
[----:B------:R-:W-:Y:S01]  /*14f0*/  FMUL.FTZ R203, R237, R203 ;  /* 0x000000cbedcb7220 */ /* 0x000fe20000410000 */
[----:B------:R-:W-:Y:S01]  /*1500*/  FADD.FTZ R74, R75, R204 ;  /* 0x000000cc4b4a7221 */ /* 0x000fe20000010000 */
[----:B------:R-:W-:Y:S01]  /*1510*/  FFMA.FTZ R230, R196, R204, R231 ;  /* 0x000000ccc4e67223 */ /* 0x000fe200000100e7 */
[----:B------:R-:W-:Y:S01]  /*1520*/  FADD.FTZ R121, R207, R121 ;  /* 0x00000079cf797221 */ /* 0x000fe20000010000 */
[----:B------:R-:W-:Y:S01]  /*1530*/  FFMA.FTZ R122, R198, R207, R122 ;  /* 0x000000cfc67a7223 */ /* 0x000fe2000001007a */
[----:B------:R-:W-:Y:S01]  /*1540*/  FADD.FTZ R200, -R205, R200 ;  /* 0x000000c8cdc87221 */ /* 0x000fe20000010100 */
[----:B------:R-:W-:Y:S01]  /*1550*/  FMUL.FTZ R197, R159, R197 ;  /* 0x000000c59fc57220 */ /* 0x000fe20000410000 */
[----:B------:R-:W-:Y:S01]  /*1560*/  FMUL.FTZ R207, R236, R207 ;  /* 0x000000cfeccf7220 */ /* 0x000fe20000410000 */
[----:B------:R-:W-:Y:S01]  /*1570*/  FADD.FTZ R74, R74, R203 ;  /* 0x000000cb4a4a7221 */ /* 0x000fe20000010000 */
[----:B------:R-:W-:Y:S01]  /*1580*/  FFMA.FTZ R75, R195, R203, R230 ;  /* 0x000000cbc34b7223 */ /* 0x000fe200000100e6 */
[----:B------:R-:W-:Y:S01]  /*1590*/  FADD.FTZ R199, -R205, R199 ;  /* 0x000000c7cdc77221 */ /* 0x000fe20000010100 */
[----:B------:R-:W-:Y:S01]  /*15a0*/  FADD.FTZ R18, R206, R18 ;  /* 0x00000012ce127221 */ /* 0x000fe20000010000 */
[----:B------:R-:W-:Y:S01]  /*15b0*/  FMUL.FTZ R200, R159, R200 ;  /* 0x000000c89fc87220 */ /* 0x000fe20000410000 */
[-C--:B------:R-:W-:Y:S01]  /*15c0*/  FFMA.FTZ R19, R197, R206.reuse, R19 ;  /* 0x000000cec5137223 */ /* 0x080fe20000010013 */
[----:B------:R-:W-:Y:S01]  /*15d0*/  FADD.FTZ R231, R74, R207 ;  /* 0x000000cf4ae77221 */ /* 0x000fe20000010000 */
[----:B------:R-:W-:Y:S01]  /*15e0*/  FMUL.FTZ R206, R235, R206 ;  /* 0x000000ceebce7220 */ /* 0x000fe20000410000 */
[----:B------:R-:W-:Y:S01]  /*15f0*/  FFMA.FTZ R74, R198, R207, R75 ;  /* 0x000000cfc64a7223 */ /* 0x000fe2000001004b */
[----:B------:R-:W-:-:S02]  /*1600*/  HADD2.F32 R208, -RZ, R87.H0_H0 ;  /* 0x20000057ffd07230 */ /* 0x000fc40000004100 */
[----:B------:R-:W-:Y:S01]  /*1610*/  FADD.FTZ R202, -R205, R202 ;  /* 0x000000cacdca7221 */ /* 0x000fe20000010100 */
[----:B------:R-:W-:Y:S01]  /*1620*/  FADD.FTZ R20, R209, R20 ;  /* 0x00000014d1147221 */ /* 0x000fe20000010000 */
[----:B------:R-:W-:Y:S01]  /*1630*/  FMUL.FTZ R199, R159, R199 ;  /* 0x000000c79fc77220 */ /* 0x000fe20000410000 */
[-C--:B------:R-:W-:Y:S01]  /*1640*/  FFMA.FTZ R21, R200, R209.reuse, R21 ;  /* 0x000000d1c8157223 */ /* 0x080fe20000010015 */
[----:B------:R-:W-:Y:S01]  /*1650*/  FMUL.FTZ R209, R234, R209 ;  /* 0x000000d1ead17220 */ /* 0x000fe20000410000 */
[----:B------:R-:W-:Y:S01]  /*1660*/  FADD.FTZ R230, R231, R206 ;  /* 0x000000cee7e67221 */ /* 0x000fe20000010000 */
[----:B------:R-:W-:Y:S01]  /*1670*/  FFMA.FTZ R75, R197, R206, R74 ;  /* 0x000000cec54b7223 */ /* 0x000fe2000001004a */
[----:B0-----:R-:W-:-:S04]  /*1680*/  @P1 IMAD.WIDE.U32 R72, R176, 0x10, R72 ;  /* 0x00000010b0481825 */ /* 0x001fc800078e0048 */
[----:B------:R-:W-:Y:S01]  /*1690*/  FADD.FTZ R22, R208, R22 ;  /* 0x00000016d0167221 */ /* 0x000fe20000010000 */
[----:B------:R-:W-:Y:S01]  /*16a0*/  FMUL.FTZ R202, R159, R202 ;  /* 0x000000ca9fca7220 */ /* 0x000fe20000410000 */
[-C--:B------:R-:W-:Y:S01]  /*16b0*/  FFMA.FTZ R23, R199, R208.reuse, R23 ;  /* 0x000000d0c7177223 */ /* 0x080fe20000010017 */
[----:B------:R-:W-:Y:S02]  /*16c0*/  HADD2.F32 R87, -RZ, R87.H1_H1 ;  /* 0x30000057ff577230 */ /* 0x000fe40000004100 */
[----:B------:R-:W-:Y:S02]  /*16d0*/  HADD2.F32 R210, -RZ, R88.H1_H1 ;  /* 0x30000058ffd27230 */ /* 0x000fe40000004100 */
[----:B------:R-:W-:Y:S01]  /*16e0*/  FMUL.FTZ R208, R233, R208 ;  /* 0x000000d0e9d07220 */ /* 0x000fe20000410000 */
[----:B------:R-:W-:Y:S01]  /*16f0*/  FADD.FTZ R231, R230, R209 ;  /* 0x000000d1e6e77221 */ /* 0x000fe20000010000 */
[----:B------:R-:W-:Y:S01]  /*1700*/  FFMA.FTZ R74, R200, R209, R75 ;  /* 0x000000d1c84a7223 */ /* 0x000fe2000001004b */
[--C-:B------:R-:W-:Y:S01]  /*1710*/  HADD2.F32 R88, -RZ, R89.reuse.H0_H0 ;  /* 0x20000059ff587230 */ /* 0x100fe20000004100 */
[----:B------:R0:W5:Y:S01]  /*1720*/  @P1 LDG.E.128 R48, desc[UR6][R72.64] ;  /* 0x0000000648301981 */ /* 0x000162000c1e1d00 */
[----:B------:R-:W-:-:S02]  /*1730*/  HADD2.F32 R211, -RZ, R89.H1_H1 ;  /* 0x30000059ffd37230 */ /* 0x000fc40000004100 */
[----:B------:R-:W-:Y:S01]  /*1740*/  FADD.FTZ R210, -R205, R210 ;  /* 0x000000d2cdd27221 */ /* 0x000fe20000010100 */
[--C-:B------:R-:W-:Y:S02]  /*1750*/  HADD2.F32 R217, -RZ, R98.reuse.H0_H0 ;  /* 0x20000062ffd97230 */ /* 0x100fe40000004100 */
[----:B------:R-:W-:Y:S01]  /*1760*/  FADD.FTZ R24, R87, R24 ;  /* 0x0000001857187221 */ /* 0x000fe20000010000 */
[----:B------:R-:W-:Y:S02]  /*1770*/  HADD2.F32 R218, -RZ, R98.H1_H1 ;  /* 0x30000062ffda7230 */ /* 0x000fe40000004100 */
[-C--:B------:R-:W-:Y:S01]  /*1780*/  FFMA.FTZ R25, R202, R87.reuse, R25 ;  /* 0x00000057ca197223 */ /* 0x080fe20000010019 */
[----:B------:R-:W-:Y:S02]  /*1790*/  HADD2.F32 R89, -RZ, R90.H0_H0 ;  /* 0x2000005aff597230 */ /* 0x000fe40000004100 */
[----:B------:R-:W-:Y:S01]  /*17a0*/  FMUL.FTZ R87, R232, R87 ;  /* 0x00000057e8577220 */ /* 0x000fe20000410000 */
[----:B------:R-:W-:-:S02]  /*17b0*/  HADD2.F32 R212, -RZ, R91.H0_H0 ;  /* 0x2000005bffd47230 */ /* 0x000fc40000004100 */
[----:B------:R-:W-:Y:S01]  /*17c0*/  FADD.FTZ R230, R231, R208 ;  /* 0x000000d0e7e67221 */ /* 0x000fe20000010000 */
[----:B------:R-:W-:Y:S02]  /*17d0*/  HADD2.F32 R213, -RZ, R92.H0_H0 ;  /* 0x2000005cffd57230 */ /* 0x000fe40000004100 */
[----:B------:R-:W-:Y:S01]  /*17e0*/  FFMA.FTZ R75, R199, R208, R74 ;  /* 0x000000d0c74b7223 */ /* 0x000fe2000001004a */
[----:B------:R-:W-:Y:S02]  /*17f0*/  HADD2.F32 R214, -RZ, R93.H0_H0 ;  /* 0x2000005dffd67230 */ /* 0x000fe40000004100 */
[----:B------:R-:W-:Y:S02]  /*1800*/  HADD2.F32 R215, -RZ, R94.H0_H0 ;  /* 0x2000005effd77230 */ /* 0x000fe40000004100 */
[----:B------:R-:W-:Y:S02]  /*1810*/  HADD2.F32 R216, -RZ, R95.H0_H0 ;  /* 0x2000005fffd87230 */ /* 0x000fe40000004100 */
[----:B0-----:R-:W-:-:S02]  /*1820*/  HADD2.F32 R72, -RZ, R96.H0_H0 ;  /* 0x20000060ff487230 */ /* 0x001fc40000004100 */
[----:B------:R-:W-:Y:S02]  /*1830*/  HADD2.F32 R73, -RZ, R97.H0_H0 ;  /* 0x20000061ff497230 */ /* 0x000fe40000004100 */
[----:B------:R-:W-:Y:S02]  /*1840*/  HADD2.F32 R98, -RZ, R99.H0_H0 ;  /* 0x20000063ff627230 */ /* 0x000fe40000004100 */
[----:B------:R-:W-:Y:S02]  /*1850*/  HADD2.F32 R90, -RZ, R90.H1_H1 ;  /* 0x3000005aff5a7230 */ /* 0x000fe40000004100 */
[----:B------:R-:W-:Y:S02]  /*1860*/  HADD2.F32 R91, -RZ, R91.H1_H1 ;  /* 0x3000005bff5b7230 */ /* 0x000fe40000004100 */
[----:B------:R-:W-:Y:S02]  /*1870*/  HADD2.F32 R92, -RZ, R92.H1_H1 ;  /* 0x3000005cff5c7230 */ /* 0x000fe40000004100 */
[----:B------:R-:W-:-:S02]  /*1880*/  HADD2.F32 R93, -RZ, R93.H1_H1 ;  /* 0x3000005dff5d7230 */ /* 0x000fc40000004100 */
[----:B------:R-:W-:Y:S02]  /*1890*/  HADD2.F32 R94, -RZ, R94.H1_H1 ;  /* 0x3000005eff5e7230 */ /* 0x000fe40000004100 */
[----:B------:R-:W-:Y:S02]  /*18a0*/  HADD2.F32 R95, -RZ, R95.H1_H1 ;  /* 0x3000005fff5f7230 */ /* 0x000fe40000004100 */
[----:B------:R-:W-:Y:S02]  /*18b0*/  HADD2.F32 R96, -RZ, R96.H1_H1 ;  /* 0x30000060ff607230 */ /* 0x000fe40000004100 */
[----:B------:R-:W-:Y:S02]  /*18c0*/  HADD2.F32 R97, -RZ, R97.H1_H1 ;  /* 0x30000061ff617230 */ /* 0x000fe40000004100 */
[----:B------:R-:W-:Y:S02]  /*18d0*/  HADD2.F32 R99, -RZ, R99.H1_H1 ;  /* 0x30000063ff637230 */ /* 0x000fe40000004100 */
[----:B------:R-:W-:Y:S01]  /*18e0*/  FADD.FTZ R88, -R205, R88 ;  /* 0x00000058cd587221 */ /* 0x000fe20000010100 */
[----:B------:R-:W-:-:S02]  /*18f0*/  HADD2.F32 R100, -RZ, R100.H1_H1 ;  /* 0x30000064ff647230 */ /* 0x000fc40000004100 */
[----:B------:R-:W-:Y:S01]  /*1900*/  FMUL.FTZ R210, R159, R210 ;  /* 0x000000d29fd27220 */ /* 0x000fe20000410000 */
[----:B------:R-:W-:Y:S01]  /*1910*/  FADD.FTZ R230, R230, R87 ;  /* 0x00000057e6e67221 */ /* 0x000fe20000010000 */
[----:B------:R-:W-:Y:S01]  /*1920*/  FFMA.FTZ R231, R202, R87, R75 ;  /* 0x00000057cae77223 */ /* 0x000fe2000001004b */
        /* <DEDUP_REMOVED lines=177> */
[----:B------:R-:W-:Y:S01]  /*2440*/  UMOV UR4, 0xffffffff ;  /* 0xffffffff00047882 */ /* 0x000fe20000000000 */
[----:B------:R-:W-:Y:S01]  /*2450*/  FMUL.FTZ R111, R167, R111 ;  /* 0x0000006fa76f7220 */ /* 0x000fe20000410000 */
[----:B------:R-:W-:Y:S01]  /*2460*/  FADD.FTZ R252, R73, R228 ;  /* 0x000000e449fc7221 */ /* 0x000fe20000010000 */
[----:B------:R-:W-:Y:S01]  /*2470*/  FFMA.FTZ R72, R98, R228, R75 ;  /* 0x000000e462487223 */ /* 0x000fe2000001004b */
[----:B------:R-:W-:-:S02]  /*2480*/  LOP3.LUT P2, RZ, R248, 0x1f, RZ, 0xc0, !PT ;  /* 0x0000001ff8ff7812 */ /* 0x000fc4000784c0ff */
[----:B------:R-:W-:Y:S01]  /*2490*/  FADD.FTZ R252, R252, R111 ;  /* 0x0000006ffcfc7221 */ /* 0x000fe20000010000 */
[----:B------:R-:W-:Y:S01]  /*24a0*/  FFMA.FTZ R72, R99, R111, R72 ;  /* 0x0000006f63487223 */ /* 0x000fe20000010048 */
[----:B------:R-:W-:Y:S09]  /*24b0*/  BRA.DIV UR4, `(.L_x_2601) ;  /* 0x0000002a04507947 */ /* 0x000ff2000b800000 */
        /* <DEDUP_REMOVED lines=18> */
.L_x_2614:
        /* <DEDUP_REMOVED lines=13> */
.L_x_2602:
        /* <DEDUP_REMOVED lines=18> */
[----:B0-----:R-:W-:Y:S02]  /*27d0*/  @P1 HADD2.F32 R177, -RZ, R48.H0_H0 ;  /* 0x20000030ffb11230 */ /* 0x001fe40000004100 */
[----:B-1----:R-:W-:Y:S01]  /*27e0*/  FADD.FTZ R249, R249, R72 ;  /* 0x00000048f9f97221 */ /* 0x002fe20000010000 */
[----:B------:R-:W-:-:S03]  /*27f0*/  FADD.FTZ R250, R250, R73 ;  /* 0x00000049fafa7221 */ /* 0x000fc60000010000 */
[----:B------:R-:W-:Y:S01]  /*2800*/  FADD.FTZ R74, R74, R249 ;  /* 0x000000f94a4a7221 */ /* 0x000fe20000010000 */
[----:B------:R-:W-:-:S03]  /*2810*/  FADD.FTZ R72, R75, R250 ;  /* 0x000000fa4b487221 */ /* 0x000fc60000010000 */
[----:B------:R-:W-:Y:S01]  /*2820*/  FMUL.FTZ R73, R74, UR12 ;  /* 0x0000000c4a497c20 */ /* 0x000fe20008410000 */
[----:B------:R-:W-:-:S04]  /*2830*/  FMUL.FTZ R72, R72, UR12 ;  /* 0x0000000c48487c20 */ /* 0x000fc80008410000 */
[----:B------:R-:W-:Y:S02]  /*2840*/  FSEL R73, R73, RZ, !P4 ;  /* 0x000000ff49497208 */ /* 0x000fe40006000000 */
[----:B------:R-:W-:-:S03]  /*2850*/  LOP3.LUT P4, RZ, R76, 0xff000000, RZ, 0xc0, !PT ;  /* 0xff0000004cff7812 */ /* 0x000fc6000788c0ff */
[-CC-:B------:R-:W-:Y:S01]  /*2860*/  FFMA.FTZ R75, R180, R72.reuse, R73.reuse ;  /* 0x00000048b44b7223 */ /* 0x180fe20000010049 */
[-CC-:B------:R-:W-:Y:S01]  /*2870*/  FFMA.FTZ R74, R179, R72.reuse, R73.reuse ;  /* 0x00000048b34a7223 */ /* 0x180fe20000010049 */
[-C--:B------:R-:W-:Y:S01]  /*2880*/  FFMA.FTZ R86, R86, R72.reuse, R73 ;  /* 0x0000004856567223 */ /* 0x080fe20000010049 */
[----:B------:R-:W-:Y:S02]  /*2890*/  @P1 HADD2.F32 R179, -RZ, R49.H1_H1 ;  /* 0x30000031ffb31230 */ /* 0x000fe40000004100 */
[----:B------:R-:W-:Y:S01]  /*28a0*/  FADD.FTZ R188, R188, -R75 ;  /* 0x8000004bbcbc7221 */ /* 0x000fe20000010000 */
[----:B------:R-:W-:Y:S01]  /*28b0*/  FFMA.FTZ R75, R182, R72, R73 ;  /* 0x00000048b64b7223 */ /* 0x000fe20000010049 */
[----:B------:R-:W-:Y:S01]  /*28c0*/  FADD.FTZ R182, R187, -R74 ;  /* 0x8000004abbb67221 */ /* 0x000fe20000010000 */
[----:B------:R-:W-:Y:S01]  /*28d0*/  MOV R74, R76 ;  /* 0x0000004c004a7202 */ /* 0x000fe20000000f00 */
[----:B------:R-:W-:Y:S01]  /*28e0*/  FADD.FTZ R86, R185, -R86 ;  /* 0x80000056b9567221 */ /* 0x000fe20000010000 */
[----:B------:R-:W-:Y:S01]  /*28f0*/  FADD.FTZ R190, R190, -R75 ;  /* 0x8000004bbebe7221 */ /* 0x000fe20000010000 */
[C---:B------:R-:W-:Y:S01]  /*2900*/  FMUL.FTZ R75, R159.reuse, R188 ;  /* 0x000000bc9f4b7220 */ /* 0x040fe20000410000 */
[----:B------:R-:W-:Y:S01]  /*2910*/  LOP3.LUT P5, RZ, R74, 0xff, RZ, 0xc0, !PT ;  /* 0x000000ff4aff7812 */ /* 0x000fe200078ac0ff */
[----:B------:R-:W-:Y:S01]  /*2920*/  FMUL.FTZ R180, R159, R86 ;  /* 0x000000569fb47220 */ /* 0x000fe20000410000 */
[----:B------:R-:W-:-:S02]  /*2930*/  @P1 HADD2.F32 R74, -RZ, R48.H1_H1 ;  /* 0x30000030ff4a1230 */ /* 0x000fc40000004100 */
[----:B------:R-:W-:Y:S01]  /*2940*/  FMUL.FTZ R182, R159, R182 ;  /* 0x000000b69fb67220 */ /* 0x000fe20000410000 */
[----:B------:R-:W-:Y:S01]  /*2950*/  FFMA.FTZ R188, R181, R72, R73 ;  /* 0x00000048b5bc7223 */ /* 0x000fe20000010049 */
[----:B------:R-:W-:Y:S01]  /*2960*/  @P1 FADD.FTZ R180, R180, R177 ;  /* 0x000000b1b4b41221 */ /* 0x000fe20000010000 */
[----:B------:R-:W-:Y:S02]  /*2970*/  @P1 HADD2.F32 R177, -RZ, R49.H0_H0 ;  /* 0x20000031ffb11230 */ /* 0x000fe40000004100 */
[----:B------:R-:W-:Y:S01]  /*2980*/  @P1 FADD.FTZ R75, R75, R74 ;  /* 0x0000004a4b4b1221 */ /* 0x000fe20000010000 */
[----:B------:R-:W-:Y:S01]  /*2990*/  FMUL.FTZ R74, R159, R190 ;  /* 0x000000be9f4a7220 */ /* 0x000fe20000410000 */
[-C--:B------:R-:W-:Y:S01]  /*29a0*/  FMUL.FTZ R76, R180, R158.reuse ;  /* 0x0000009eb44c7220 */ /* 0x080fe20000410000 */
[----:B------:R-:W-:Y:S01]  /*29b0*/  FADD.FTZ R250, R189, -R188 ;  /* 0x800000bcbdfa7221 */ /* 0x000fe20000010000 */
[----:B------:R-:W-:Y:S01]  /*29c0*/  @P1 FADD.FTZ R182, R182, R177 ;  /* 0x000000b1b6b61221 */ /* 0x000fe20000010000 */
[----:B------:R-:W-:Y:S01]  /*29d0*/  @P1 FADD.FTZ R74, R74, R179 ;  /* 0x000000b34a4a1221 */ /* 0x000fe20000010000 */
[-C--:B------:R-:W-:Y:S01]  /*29e0*/  FMUL.FTZ R86, R75, R158.reuse ;  /* 0x0000009e4b567220 */ /* 0x080fe20000410000 */
[----:B------:R-:W-:Y:S01]  /*29f0*/  FMUL.FTZ R76, R76, UR13 ;  /* 0x0000000d4c4c7c20 */ /* 0x000fe20008410000 */
[-C--:B------:R-:W-:Y:S01]  /*2a00*/  FMUL.FTZ R179, R182, R158.reuse ;  /* 0x0000009eb6b37220 */ /* 0x080fe20000410000 */
[----:B------:R-:W-:Y:S01]  /*2a10*/  FMUL.FTZ R185, R74, R158 ;  /* 0x0000009e4ab97220 */ /* 0x000fe20000410000 */
[----:B------:R-:W-:Y:S01]  /*2a20*/  FMUL.FTZ R177, R86, UR13 ;  /* 0x0000000d56b17c20 */ /* 0x000fe20008410000 */
[--C-:B------:R-:W-:Y:S01]  /*2a30*/  FFMA.FTZ R188, R186, R72, R73.reuse ;  /* 0x00000048babc7223 */ /* 0x100fe20000010049 */
[----:B------:R-:W-:Y:S01]  /*2a40*/  FMUL.FTZ R179, R179, UR13 ;  /* 0x0000000db3b37c20 */ /* 0x000fe20008410000 */
[----:B------:R-:W-:Y:S01]  /*2a50*/  FMUL.FTZ R185, R185, UR13 ;  /* 0x0000000db9b97c20 */ /* 0x000fe20008410000 */
[----:B------:R-:W-:Y:S01]  /*2a60*/  FSEL R86, R76, RZ, P5 ;  /* 0x000000ff4c567208 */ /* 0x000fe20002800000 */
[--C-:B------:R-:W-:Y:S01]  /*2a70*/  @P1 HADD2.F32 R186, -RZ, R50.reuse.H0_H0 ;  /* 0x20000032ffba1230 */ /* 0x100fe20000004100 */
[----:B------:R-:W-:Y:S01]  /*2a80*/  FSEL R76, R177, RZ, P2 ;  /* 0x000000ffb14c7208 */ /* 0x000fe20001000000 */
[----:B------:R-:W-:Y:S01]  /*2a90*/  FMUL.FTZ R187, R159, R250 ;  /* 0x000000fa9fbb7220 */ /* 0x000fe20000410000 */
[----:B------:R-:W-:Y:S01]  /*2aa0*/  FSEL R179, R179, RZ, P6 ;  /* 0x000000ffb3b37208 */ /* 0x000fe20003000000 */
[-CC-:B------:R-:W-:Y:S01]  /*2ab0*/  FFMA.FTZ R198, R198, R72.reuse, R73.reuse ;  /* 0x00000048c6c67223 */ /* 0x180fe20000010049 */
[----:B------:R-:W-:Y:S01]  /*2ac0*/  FSEL R177, R185, RZ, P4 ;  /* 0x000000ffb9b17208 */ /* 0x000fe20002000000 */
[----:B------:R-:W-:Y:S01]  /*2ad0*/  @P1 FADD.FTZ R187, R187, R186 ;  /* 0x000000babbbb1221 */ /* 0x000fe20000010000 */
[----:B------:R-:W-:Y:S01]  /*2ae0*/  LOP3.LUT P5, RZ, R77, 0xff, RZ, 0xc0, !PT ;  /* 0x000000ff4dff7812 */ /* 0x000fe200078ac0ff */
[-CC-:B------:R-:W-:Y:S01]  /*2af0*/  FFMA.FTZ R186, R195, R72.reuse, R73.reuse ;  /* 0x00000048c3ba7223 */ /* 0x180fe20000010049 */
[----:B------:R-:W-:Y:S01]  /*2b00*/  LOP3.LUT P2, RZ, R77, 0xff00, RZ, 0xc0, !PT ;  /* 0x0000ff004dff7812 */ /* 0x000fe2000784c0ff */
[----:B------:R-:W-:Y:S01]  /*2b10*/  FADD.FTZ R188, R193, -R188 ;  /* 0x800000bcc1bc7221 */ /* 0x000fe20000010000 */
[C---:B------:R-:W-:Y:S01]  /*2b20*/  LOP3.LUT P6, RZ, R77.reuse, 0xff0000, RZ, 0xc0, !PT ;  /* 0x00ff00004dff7812 */ /* 0x040fe200078cc0ff */
[-CC-:B------:R-:W-:Y:S01]  /*2b30*/  FFMA.FTZ R190, R194, R72.reuse, R73.reuse ;  /* 0x00000048c2be7223 */ /* 0x180fe20000010049 */
[----:B------:R-:W-:Y:S01]  /*2b40*/  LOP3.LUT P4, RZ, R77, 0xff000000, RZ, 0xc0, !PT ;  /* 0xff0000004dff7812 */ /* 0x000fe2000788c0ff */
[-CC-:B------:R-:W-:Y:S01]  /*2b50*/  FFMA.FTZ R77, R184, R72.reuse, R73.reuse ;  /* 0x00000048b84d7223 */ /* 0x180fe20000010049 */
[----:B------:R-:W-:Y:S01]  /*2b60*/  FADD.FTZ R194, R203, -R186 ;  /* 0x800000bacbc27221 */ /* 0x000fe20000010000 */
[-C--:B------:R-:W-:Y:S01]  /*2b70*/  FFMA.FTZ R184, R183, R72.reuse, R73 ;  /* 0x00000048b7b87223 */ /* 0x080fe20000010049 */
[----:B------:R-:W-:Y:S01]  /*2b80*/  FADD.FTZ R190, R201, -R190 ;  /* 0x800000bec9be7221 */ /* 0x000fe20000010000 */
[----:B------:R-:W-:Y:S01]  /*2b90*/  FADD.FTZ R192, R192, -R77 ;  /* 0x8000004dc0c07221 */ /* 0x000fe20000010000 */
[----:B------:R-:W-:Y:S01]  /*2ba0*/  FFMA.FTZ R77, R196, R72, R73 ;  /* 0x00000048c44d7223 */ /* 0x000fe20000010049 */
[----:B------:R-:W-:Y:S01]  /*2bb0*/  FADD.FTZ R196, R207, -R198 ;  /* 0x800000c6cfc47221 */ /* 0x000fe20000010000 */
[----:B------:R-:W-:Y:S01]  /*2bc0*/  FMUL.FTZ R198, R159, R188 ;  /* 0x000000bc9fc67220 */ /* 0x000fe20000410000 */
[----:B------:R-:W-:Y:S01]  /*2bd0*/  FADD.FTZ R184, R191, -R184 ;  /* 0x800000b8bfb87221 */ /* 0x000fe20000010000 */
[----:B------:R-:W-:Y:S01]  /*2be0*/  FADD.FTZ R204, R204, -R77 ;  /* 0x8000004dcccc7221 */ /* 0x000fe20000010000 */
[----:B------:R-:W-:Y:S01]  /*2bf0*/  FMUL.FTZ R77, R187, R158 ;  /* 0x0000009ebb4d7220 */ /* 0x000fe20000410000 */
[----:B------:R-:W-:Y:S01]  /*2c00*/  FMUL.FTZ R201, R159, R192 ;  /* 0x000000c09fc97220 */ /* 0x000fe20000410000 */
[----:B------:R-:W-:-:S02]  /*2c10*/  @P1 HADD2.F32 R192, -RZ, R50.H1_H1 ;  /* 0x30000032ffc01230 */ /* 0x000fc40000004100 */
[----:B------:R-:W-:Y:S01]  /*2c20*/  FMUL.FTZ R203, R159, R184 ;  /* 0x000000b89fcb7220 */ /* 0x000fe20000410000 */
[----:B------:R-:W-:Y:S01]  /*2c30*/  FMUL.FTZ R77, R77, UR13 ;  /* 0x0000000d4d4d7c20 */ /* 0x000fe20008410000 */
[----:B------:R-:W-:Y:S01]  /*2c40*/  FMUL.FTZ R188, R159, R204 ;  /* 0x000000cc9fbc7220 */ /* 0x000fe20000410000 */
[--C-:B------:R-:W-:Y:S02]  /*2c50*/  @P1 HADD2.F32 R184, -RZ, R51.reuse.H0_H0 ;  /* 0x20000033ffb81230 */ /* 0x100fe40000004100 */
[----:B------:R-:W-:Y:S01]  /*2c60*/  @P1 FADD.FTZ R201, R201, R192 ;  /* 0x000000c0c9c91221 */ /* 0x000fe20000010000 */
[----:B------:R-:W-:Y:S01]  /*2c70*/  FMUL.FTZ R192, R159, R196 ;  /* 0x000000c49fc07220 */ /* 0x000fe20000410000 */
[----:B------:R-:W-:Y:S01]  /*2c80*/  FSEL R186, R77, RZ, P5 ;  /* 0x000000ff4dba7208 */ /* 0x000fe20002800000 */
[----:B------:R-:W-:Y:S02]  /*2c90*/  @P1 HADD2.F32 R77, -RZ, R51.H1_H1 ;  /* 0x30000033ff4d1230 */ /* 0x000fe40000004100 */
[----:B------:R-:W-:Y:S01]  /*2ca0*/  @P1 FADD.FTZ R203, R203, R184 ;  /* 0x000000b8cbcb1221 */ /* 0x000fe20000010000 */
[----:B------:R-:W-:Y:S01]  /*2cb0*/  MOV R181, R78 ;  /* 0x0000004e00b57202 */ /* 0x000fe20000000f00 */
[----:B------:R-:W-:-:S02]  /*2cc0*/  @P1 HADD2.F32 R184, -RZ, R52.H0_H0 ;  /* 0x20000034ffb81230 */ /* 0x000fc40000004100 */
[----:B------:R-:W-:Y:S01]  /*2cd0*/  FMUL.FTZ R193, R159, R190 ;  /* 0x000000be9fc17220 */ /* 0x000fe20000410000 */
[----:B------:R-:W-:Y:S01]  /*2ce0*/  @P1 FADD.FTZ R198, R198, R77 ;  /* 0x0000004dc6c61221 */ /* 0x000fe20000010000 */
[----:B------:R-:W-:Y:S01]  /*2cf0*/  @P1 HADD2.F32 R77, -RZ, R52.H1_H1 ;  /* 0x30000034ff4d1230 */ /* 0x000fe20000004100 */
[----:B------:R-:W-:Y:S01]  /*2d00*/  LOP3.LUT P5, RZ, R181, 0xff, RZ, 0xc0, !PT ;  /* 0x000000ffb5ff7812 */ /* 0x000fe200078ac0ff */
[----:B------:R-:W-:Y:S01]  /*2d10*/  @P1 FADD.FTZ R193, R193, R184 ;  /* 0x000000b8c1c11221 */ /* 0x000fe20000010000 */
[----:B------:R-:W-:Y:S01]  /*2d20*/  FMUL.FTZ R181, R203, R158 ;  /* 0x0000009ecbb57220 */ /* 0x000fe20000410000 */
[--C-:B------:R-:W-:Y:S02]  /*2d30*/  @P1 HADD2.F32 R184, -RZ, R53.reuse.H0_H0 ;  /* 0x20000035ffb81230 */ /* 0x100fe40000004100 */
[----:B------:R-:W-:Y:S01]  /*2d40*/  @P1 FADD.FTZ R188, R188, R77 ;  /* 0x0000004dbcbc1221 */ /* 0x000fe20000010000 */
[----:B------:R-:W-:Y:S02]  /*2d50*/  @P1 HADD2.F32 R77, -RZ, R53.H1_H1 ;  /* 0x30000035ff4d1230 */ /* 0x000fe40000004100 */
[----:B------:R-:W-:Y:S01]  /*2d60*/  FMUL.FTZ R191, R159, R194 ;  /* 0x000000c29fbf7220 */ /* 0x000fe20000410000 */
[----:B------:R-:W-:Y:S01]  /*2d70*/  FMUL.FTZ R183, R198, R158 ;  /* 0x0000009ec6b77220 */ /* 0x000fe20000410000 */
[----:B------:R-:W-:Y:S01]  /*2d80*/  FMUL.FTZ R181, R181, UR13 ;  /* 0x0000000db5b57c20 */ /* 0x000fe20008410000 */
[----:B------:R-:W-:Y:S01]  /*2d90*/  FFMA.FTZ R197, R197, R72, R73 ;  /* 0x00000048c5c57223 */ /* 0x000fe20000010049 */
[----:B------:R-:W-:Y:S01]  /*2da0*/  @P1 FADD.FTZ R192, R192, R77 ;  /* 0x0000004dc0c01221 */ /* 0x000fe20000010000 */
[-C--:B------:R-:W-:Y:S01]  /*2db0*/  FMUL.FTZ R77, R201, R158.reuse ;  /* 0x0000009ec94d7220 */ /* 0x080fe20000410000 */
[----:B------:R-:W-:Y:S01]  /*2dc0*/  @P1 FADD.FTZ R191, R191, R184 ;  /* 0x000000b8bfbf1221 */ /* 0x000fe20000010000 */
[----:B------:R-:W-:Y:S01]  /*2dd0*/  FMUL.FTZ R183, R183, UR13 ;  /* 0x0000000db7b77c20 */ /* 0x000fe20008410000 */
[----:B------:R-:W-:Y:S01]  /*2de0*/  FSEL R189, R181, RZ, P6 ;  /* 0x000000ffb5bd7208 */ /* 0x000fe20003000000 */
[----:B------:R-:W-:Y:S01]  /*2df0*/  FMUL.FTZ R77, R77, UR13 ;  /* 0x0000000d4d4d7c20 */ /* 0x000fe20008410000 */
[----:B------:R-:W-:Y:S01]  /*2e00*/  FMUL.FTZ R181, R191, R158 ;  /* 0x0000009ebfb57220 */ /* 0x000fe20000410000 */
[C---:B------:R-:W-:Y:S01]  /*2e10*/  LOP3.LUT P6, RZ, R78.reuse, 0xff0000, RZ, 0xc0, !PT ;  /* 0x00ff00004eff7812 */ /* 0x040fe200078cc0ff */
[--C-:B------:R-:W-:Y:S01]  /*2e20*/  FFMA.FTZ R199, R199, R72, R73.reuse ;  /* 0x00000048c7c77223 */ /* 0x100fe20000010049 */
[----:B------:R-:W-:Y:S01]  /*2e30*/  FSEL R190, R183, RZ, P4 ;  /* 0x000000ffb7be7208 */ /* 0x000fe20002000000 */
[----:B------:R-:W-:Y:S01]  /*2e40*/  FMUL.FTZ R184, R181, UR13 ;  /* 0x0000000db5b87c20 */ /* 0x000fe20008410000 */
[----:B------:R-:W-:Y:S01]  /*2e50*/  FSEL R185, R77, RZ, P2 ;  /* 0x000000ff4db97208 */ /* 0x000fe20001000000 */
[-C--:B------:R-:W-:Y:S01]  /*2e60*/  FMUL.FTZ R77, R193, R158.reuse ;  /* 0x0000009ec14d7220 */ /* 0x080fe20000410000 */
[----:B------:R-:W-:Y:S01]  /*2e70*/  LOP3.LUT P2, RZ, R78, 0xff00, RZ, 0xc0, !PT ;  /* 0x0000ff004eff7812 */ /* 0x000fe2000784c0ff */
[-C--:B------:R-:W-:Y:S01]  /*2e80*/  FMUL.FTZ R181, R192, R158.reuse ;  /* 0x0000009ec0b57220 */ /* 0x080fe20000410000 */
[----:B------:R-:W-:Y:S01]  /*2e90*/  LOP3.LUT P4, RZ, R78, 0xff000000, RZ, 0xc0, !PT ;  /* 0xff0000004eff7812 */ /* 0x000fe2000788c0ff */
[----:B------:R-:W-:Y:S01]  /*2ea0*/  FMUL.FTZ R77, R77, UR13 ;  /* 0x0000000d4d4d7c20 */ /* 0x000fe20008410000 */
[----:B------:R-:W-:Y:S01]  /*2eb0*/  FMUL.FTZ R78, R188, R158 ;  /* 0x0000009ebc4e7220 */ /* 0x000fe20000410000 */
[----:B------:R-:W-:Y:S01]  /*2ec0*/  FSEL R184, R184, RZ, P6 ;  /* 0x000000ffb8b87208 */ /* 0x000fe20003000000 */
[-C--:B------:R-:W-:Y:S01]  /*2ed0*/  FFMA.FTZ R88, R88, R72.reuse, R73 ;  /* 0x0000004858587223 */ /* 0x080fe20000010049 */
[----:B------:R-:W-:Y:S01]  /*2ee0*/  LOP3.LUT P6, RZ, R79, 0xff0000, RZ, 0xc0, !PT ;  /* 0x00ff00004fff7812 */ /* 0x000fe200078cc0ff */
[----:B------:R-:W-:Y:S01]  /*2ef0*/  FMUL.FTZ R78, R78, UR13 ;  /* 0x0000000d4e4e7c20 */ /* 0x000fe20008410000 */
[----:B------:R-:W-:Y:S01]  /*2f00*/  FSEL R183, R77, RZ, P5 ;  /* 0x000000ff4db77208 */ /* 0x000fe20002800000 */
[----:B------:R-:W-:Y:S01]  /*2f10*/  FMUL.FTZ R77, R181, UR13 ;  /* 0x0000000db54d7c20 */ /* 0x000fe20008410000 */
[----:B------:R-:W-:Y:S01]  /*2f20*/  LOP3.LUT P5, RZ, R79, 0xff, RZ, 0xc0, !PT ;  /* 0x000000ff4fff7812 */ /* 0x000fe200078ac0ff */
[----:B------:R-:W-:Y:S01]  /*2f30*/  FADD.FTZ R204, R208, -R199 ;  /* 0x800000c7d0cc7221 */ /* 0x000fe20000010000 */
[----:B------:R-:W-:Y:S01]  /*2f40*/  FSEL R181, R78, RZ, P2 ;  /* 0x000000ff4eb57208 */ /* 0x000fe20001000000 */
[-C--:B------:R-:W-:Y:S01]  /*2f50*/  FFMA.FTZ R78, R200, R72.reuse, R73 ;  /* 0x00000048c84e7223 */ /* 0x080fe20000010049 */
[----:B------:R-:W-:Y:S01]  /*2f60*/  FSEL R77, R77, RZ, P4 ;  /* 0x000000ff4d4d7208 */ /* 0x000fe20002000000 */
[----:B------:R-:W-:Y:S01]  /*2f70*/  FADD.FTZ R200, R206, -R197 ;  /* 0x800000c5cec87221 */ /* 0x000fe20000010000 */
[----:B------:R-:W-:Y:S01]  /*2f80*/  LOP3.LUT P2, RZ, R79, 0xff00, RZ, 0xc0, !PT ;  /* 0x0000ff004fff7812 */ /* 0x000fe2000784c0ff */
[----:B------:R-:W-:Y:S01]  /*2f90*/  FADD.FTZ R206, R209, -R78 ;  /* 0x8000004ed1ce7221 */ /* 0x000fe20000010000 */
[----:B------:R-:W-:Y:S01]  /*2fa0*/  LOP3.LUT P4, RZ, R79, 0xff000000, RZ, 0xc0, !PT ;  /* 0xff0000004fff7812 */ /* 0x000fe2000788c0ff */
[--C-:B------:R-:W-:Y:S01]  /*2fb0*/  FFMA.FTZ R79, R210, R72, R73.reuse ;  /* 0x00000048d24f7223 */ /* 0x100fe20000010049 */
[----:B------:R-:W-:Y:S01]  /*2fc0*/  FMUL.FTZ R200, R159, R200 ;  /* 0x000000c89fc87220 */ /* 0x000fe20000410000 */
[-CC-:B------:R-:W-:Y:S01]  /*2fd0*/  FFMA.FTZ R78, R202, R72.reuse, R73.reuse ;  /* 0x00000048ca4e7223 */ /* 0x180fe20000010049 */
[----:B------:R-:W-:Y:S01]  /*2fe0*/  FFMA.FTZ R194, R178, R72, R73 ;  /* 0x00000048b2c27223 */ /* 0x000fe20000010049 */
[----:B------:R-:W-:Y:S01]  /*2ff0*/  FADD.FTZ R100, R100, -R79 ;  /* 0x8000004f64647221 */ /* 0x000fe20000010000 */
[----:B------:R-:W-:-:S02]  /*3000*/  @P1 HADD2.F32 R79, -RZ, R54.H0_H0 ;  /* 0x20000036ff4f1230 */ /* 0x000fc40000004100 */
[----:B------:R-:W-:Y:S01]  /*3010*/  FADD.FTZ R78, R87, -R78 ;  /* 0x8000004e574e7221 */ /* 0x000fe20000010000 */
[----:B------:R-:W-:Y:S01]  /*3020*/  FADD.FTZ R196, R205, -R88 ;  /* 0x80000058cdc47221 */ /* 0x000fe20000010000 */
[----:B------:R-:W-:Y:S01]  /*3030*/  FMUL.FTZ R204, R159, R204 ;  /* 0x000000cc9fcc7220 */ /* 0x000fe20000410000 */
[----:B------:R-:W-:Y:S01]  /*3040*/  FADD.FTZ R194, R229, -R194 ;  /* 0x800000c2e5c27221 */ /* 0x000fe20000010000 */
[----:B------:R-:W-:Y:S01]  /*3050*/  @P1 FADD.FTZ R200, R200, R79 ;  /* 0x0000004fc8c81221 */ /* 0x000fe20000010000 */
[----:B------:R-:W-:Y:S01]  /*3060*/  FMUL.FTZ R205, R159, R78 ;  /* 0x0000004e9fcd7220 */ /* 0x000fe20000410000 */
[----:B------:R-:W-:Y:S02]  /*3070*/  @P1 HADD2.F32 R78, -RZ, R55.H1_H1 ;  /* 0x30000037ff4e1230 */ /* 0x000fe40000004100 */
[----:B------:R-:W-:Y:S01]  /*3080*/  FFMA.FTZ R178, R211, R72, R73 ;  /* 0x00000048d3b27223 */ /* 0x000fe20000010049 */
[----:B------:R-:W-:Y:S01]  /*3090*/  FMUL.FTZ R79, R200, R158 ;  /* 0x0000009ec84f7220 */ /* 0x000fe20000410000 */
[C---:B------:R-:W-:Y:S01]  /*30a0*/  FMUL.FTZ R194, R159.reuse, R194 ;  /* 0x000000c29fc27220 */ /* 0x040fe20000410000 */
[----:B------:R-:W-:Y:S01]  /*30b0*/  FMUL.FTZ R195, R159, R100 ;  /* 0x000000649fc37220 */ /* 0x000fe20000410000 */
[----:B------:R-:W-:Y:S01]  /*30c0*/  @P1 FADD.FTZ R205, R205, R78 ;  /* 0x0000004ecdcd1221 */ /* 0x000fe20000010000 */
[----:B------:R-:W-:Y:S01]  /*30d0*/  FMUL.FTZ R79, R79, UR13 ;  /* 0x0000000d4f4f7c20 */ /* 0x000fe20008410000 */
[----:B------:R-:W-:-:S02]  /*30e0*/  @P1 HADD2.F32 R78, -RZ, R56.H1_H1 ;  /* 0x30000038ff4e1230 */ /* 0x000fc40000004100 */
[----:B------:R-:W-:Y:S01]  /*30f0*/  FADD.FTZ R178, R101, -R178 ;  /* 0x800000b265b27221 */ /* 0x000fe20000010000 */
[----:B------:R-:W-:Y:S02]  /*3100*/  @P1 HADD2.F32 R101, -RZ, R54.H1_H1 ;  /* 0x30000036ff651230 */ /* 0x000fe40000004100 */
[----:B------:R-:W-:Y:S01]  /*3110*/  FMUL.FTZ R206, R159, R206 ;  /* 0x000000ce9fce7220 */ /* 0x000fe20000410000 */
[----:B------:R-:W-:Y:S01]  /*3120*/  FSEL R87, R79, RZ, P5 ;  /* 0x000000ff4f577208 */ /* 0x000fe20002800000 */
[----:B------:R-:W-:Y:S02]  /*3130*/  @P1 HADD2.F32 R79, -RZ, R55.H0_H0 ;  /* 0x20000037ff4f1230 */ /* 0x000fe40000004100 */
[----:B------:R-:W-:Y:S01]  /*3140*/  @P1 FADD.FTZ R195, R195, R78 ;  /* 0x0000004ec3c31221 */ /* 0x000fe20000010000 */
[----:B------:R-:W-:Y:S01]  /*3150*/  FMUL.FTZ R196, R159, R196 ;  /* 0x000000c49fc47220 */ /* 0x000fe20000410000 */
[----:B------:R-:W-:Y:S01]  /*3160*/  @P1 HADD2.F32 R78, -RZ, R57.H1_H1 ;  /* 0x30000039ff4e1230 */ /* 0x000fe20000004100 */
[----:B------:R-:W-:Y:S01]  /*3170*/  MOV R88, R80 ;  /* 0x0000005000587202 */ /* 0x000fe20000000f00 */
[----:B------:R-:W-:Y:S01]  /*3180*/  @P1 FADD.FTZ R204, R204, R79 ;  /* 0x0000004fcccc1221 */ /* 0x000fe20000010000 */
[----:B------:R-:W-:-:S02]  /*3190*/  @P1 HADD2.F32 R79, -RZ, R56.H0_H0 ;  /* 0x20000038ff4f1230 */ /* 0x000fc40000004100 */
[----:B------:R-:W-:Y:S01]  /*31a0*/  FMUL.FTZ R197, R159, R178 ;  /* 0x000000b29fc57220 */ /* 0x000fe20000410000 */
[----:B------:R-:W-:Y:S01]  /*31b0*/  @P1 FADD.FTZ R206, R206, R101 ;  /* 0x00000065cece1221 */ /* 0x000fe20000010000 */
[----:B------:R-:W-:Y:S01]  /*31c0*/  LOP3.LUT P5, RZ, R88, 0xff, RZ, 0xc0, !PT ;  /* 0x000000ff58ff7812 */ /* 0x000fe200078ac0ff */
[-C--:B------:R-:W-:Y:S01]  /*31d0*/  FMUL.FTZ R88, R205, R158.reuse ;  /* 0x0000009ecd587220 */ /* 0x080fe20000410000 */
[----:B------:R-:W-:Y:S01]  /*31e0*/  @P1 FADD.FTZ R194, R194, R79 ;  /* 0x0000004fc2c21221 */ /* 0x000fe20000010000 */
[----:B------:R-:W-:Y:S02]  /*31f0*/  @P1 HADD2.F32 R79, -RZ, R57.H0_H0 ;  /* 0x20000039ff4f1230 */ /* 0x000fe40000004100 */
[----:B------:R-:W-:Y:S01]  /*3200*/  @P1 FADD.FTZ R197, R197, R78 ;  /* 0x0000004ec5c51221 */ /* 0x000fe20000010000 */
[----:B------:R-:W-:Y:S01]  /*3210*/  FMUL.FTZ R78, R206, R158 ;  /* 0x0000009ece4e7220 */ /* 0x000fe20000410000 */
[----:B------:R-:W-:Y:S01]  /*3220*/  FMUL.FTZ R88, R88, UR13 ;  /* 0x0000000d58587c20 */ /* 0x000fe20008410000 */
[----:B------:R-:W-:Y:S01]  /*3230*/  FFMA.FTZ R210, R91, R72, R73 ;  /* 0x000000485bd27223 */ /* 0x000fe20000010049 */
[----:B------:R-:W-:Y:S01]  /*3240*/  @P1 FADD.FTZ R196, R196, R79 ;  /* 0x0000004fc4c41221 */ /* 0x000fe20000010000 */
[-C--:B------:R-:W-:Y:S01]  /*3250*/  FMUL.FTZ R79, R204, R158.reuse ;  /* 0x0000009ecc4f7220 */ /* 0x080fe20000410000 */
[----:B------:R-:W-:Y:S01]  /*3260*/  FMUL.FTZ R78, R78, UR13 ;  /* 0x0000000d4e4e7c20 */ /* 0x000fe20008410000 */
[-C--:B------:R-:W-:Y:S01]  /*3270*/  FMUL.FTZ R178, R197, R158.reuse ;  /* 0x0000009ec5b27220 */ /* 0x080fe20000410000 */
[----:B------:R-:W-:Y:S01]  /*3280*/  FMUL.FTZ R101, R196, R158 ;  /* 0x0000009ec4657220 */ /* 0x000fe20000410000 */
[----:B------:R-:W-:Y:S01]  /*3290*/  FMUL.FTZ R79, R79, UR13 ;  /* 0x0000000d4f4f7c20 */ /* 0x000fe20008410000 */
[----:B------:R-:W-:Y:S01]  /*32a0*/  FADD.FTZ R210, R103, -R210 ;  /* 0x800000d267d27221 */ /* 0x000fe20000010000 */
[----:B------:R-:W-:Y:S01]  /*32b0*/  FSEL R78, R78, RZ, P2 ;  /* 0x000000ff4e4e7208 */ /* 0x000fe20001000000 */
[----:B------:R-:W-:Y:S01]  /*32c0*/  FMUL.FTZ R101, R101, UR13 ;  /* 0x0000000d65657c20 */ /* 0x000fe20008410000 */
[----:B------:R-:W-:Y:S01]  /*32d0*/  LOP3.LUT P2, RZ, R80, 0xff00, RZ, 0xc0, !PT ;  /* 0x0000ff0050ff7812 */ /* 0x000fe2000784c0ff */
[----:B------:R-:W-:Y:S01]  /*32e0*/  FMUL.FTZ R178, R178, UR13 ;  /* 0x0000000db2b27c20 */ /* 0x000fe20008410000 */
[----:B------:R-:W-:Y:S01]  /*32f0*/  FSEL R202, R79, RZ, P6 ;  /* 0x000000ff4fca7208 */ /* 0x000fe20003000000 */
[----:B------:R-:W-:Y:S01]  /*3300*/  FMUL.FTZ R210, R159, R210 ;  /* 0x000000d29fd27220 */ /* 0x000fe20000410000 */
[----:B------:R-:W-:Y:S01]  /*3310*/  FSEL R79, R88, RZ, P4 ;  /* 0x000000ff584f7208 */ /* 0x000fe20002000000 */
[----:B------:R-:W-:Y:S01]  /*3320*/  FMUL.FTZ R88, R195, R158 ;  /* 0x0000009ec3587220 */ /* 0x000fe20000410000 */
[----:B------:R-:W-:Y:S01]  /*3330*/  LOP3.LUT P6, RZ, R80, 0xff0000, RZ, 0xc0, !PT ;  /* 0x00ff000050ff7812 */ /* 0x000fe200078cc0ff */
[--C-:B------:R-:W-:Y:S01]  /*3340*/  FFMA.FTZ R230, R230, R72, R73.reuse ;  /* 0x00000048e6e67223 */ /* 0x100fe20000010049 */
[----:B------:R-:W-:Y:S01]  /*3350*/  LOP3.LUT P4, RZ, R80, 0xff000000, RZ, 0xc0, !PT ;  /* 0xff00000050ff7812 */ /* 0x000fe2000788c0ff */
[----:B------:R-:W-:Y:S01]  /*3360*/  FMUL.FTZ R80, R194, R158 ;  /* 0x0000009ec2507220 */ /* 0x000fe20000410000 */
[----:B------:R-:W-:Y:S01]  /*3370*/  FMUL.FTZ R100, R88, UR13 ;  /* 0x0000000d58647c20 */ /* 0x000fe20008410000 */
[----:B------:R-:W-:Y:S01]  /*3380*/  FSEL R101, R101, RZ, P6 ;  /* 0x000000ff65657208 */ /* 0x000fe20003000000 */
[-C--:B------:R-:W-:Y:S01]  /*3390*/  FFMA.FTZ R231, R231, R72.reuse, R73 ;  /* 0x00000048e7e77223 */ /* 0x080fe20000010049 */
[----:B------:R-:W-:Y:S01]  /*33a0*/  FMUL.FTZ R80, R80, UR13 ;  /* 0x0000000d50507c20 */ /* 0x000fe20008410000 */
[----:B------:R-:W-:Y:S01]  /*33b0*/  FSEL R178, R178, RZ, P4 ;  /* 0x000000ffb2b27208 */ /* 0x000fe20002000000 */
[----:B------:R-:W-:Y:S01]  /*33c0*/  FADD.FTZ R230, R225, -R230 ;  /* 0x800000e6e1e67221 */ /* 0x000fe20000010000 */
[----:B------:R-:W-:Y:S01]  /*33d0*/  FSEL R100, R100, RZ, P2 ;  /* 0x000000ff64647208 */ /* 0x000fe20001000000 */
[----:B------:R-:W-:Y:S01]  /*33e0*/  FADD.FTZ R226, R226, -R231 ;  /* 0x800000e7e2e27221 */ /* 0x000fe20000010000 */
[----:B------:R-:W-:Y:S01]  /*33f0*/  FSEL R88, R80, RZ, P5 ;  /* 0x000000ff50587208 */ /* 0x000fe20002800000 */
[----:B------:R-:W-:Y:S01]  /*3400*/  FFMA.FTZ R80, R89, R72, R73 ;  /* 0x0000004859507223 */ /* 0x000fe20000010049 */
[C---:B------:R-:W-:Y:S01]  /*3410*/  LOP3.LUT P5, RZ, R81.reuse, 0xff, RZ, 0xc0, !PT ;  /* 0x000000ff51ff7812 */ /* 0x040fe200078ac0ff */
[----:B------:R-:W-:Y:S01]  /*3420*/  @P1 HADD2.F32 R89, -RZ, R59.H1_H1 ;  /* 0x3000003bff591230 */ /* 0x000fe20000004100 */
[----:B------:R-:W-:Y:S01]  /*3430*/  LOP3.LUT P2, RZ, R81, 0xff00, RZ, 0xc0, !PT ;  /* 0x0000ff0051ff7812 */ /* 0x000fe2000784c0ff */
[----:B------:R-:W-:Y:S01]  /*3440*/  FADD.FTZ R80, R219, -R80 ;  /* 0x80000050db507221 */ /* 0x000fe20000010000 */
[----:B------:R-:W-:-:S02]  /*3450*/  LOP3.LUT P6, RZ, R81, 0xff0000, RZ, 0xc0, !PT ;  /* 0x00ff000051ff7812 */ /* 0x000fc400078cc0ff */
[----:B------:R-:W-:Y:S01]  /*3460*/  LOP3.LUT P4, RZ, R81, 0xff000000, RZ, 0xc0, !PT ;  /* 0xff00000051ff7812 */ /* 0x000fe2000788c0ff */
[--C-:B------:R-:W-:Y:S01]  /*3470*/  FFMA.FTZ R81, R90, R72, R73.reuse ;  /* 0x000000485a517223 */ /* 0x100fe20000010049 */
[----:B------:R-:W-:Y:S01]  /*3480*/  FMUL.FTZ R199, R159, R80 ;  /* 0x000000509fc77220 */ /* 0x000fe20000410000 */
[----:B------:R-:W-:Y:S02]  /*3490*/  @P1 HADD2.F32 R80, -RZ, R58.H0_H0 ;  /* 0x2000003aff501230 */ /* 0x000fe40000004100 */
[-C--:B------:R-:W-:Y:S01]  /*34a0*/  FFMA.FTZ R90, R213, R72.reuse, R73 ;  /* 0x00000048d55a7223 */ /* 0x080fe20000010049 */
[----:B------:R-:W-:Y:S01]  /*34b0*/  FADD.FTZ R102, R102, -R81 ;  /* 0x8000005166667221 */ /* 0x000fe20000010000 */
[----:B------:R-:W-:Y:S01]  /*34c0*/  FFMA.FTZ R81, R212, R72, R73 ;  /* 0x00000048d4517223 */ /* 0x000fe20000010049 */
[----:B------:R-:W-:Y:S01]  /*34d0*/  @P1 FADD.FTZ R210, R210, R89 ;  /* 0x00000059d2d21221 */ /* 0x000fe20000010000 */
[----:B------:R-:W-:Y:S01]  /*34e0*/  @P1 FADD.FTZ R199, R199, R80 ;  /* 0x00000050c7c71221 */ /* 0x000fe20000010000 */
[----:B------:R-:W-:Y:S01]  /*34f0*/  FMUL.FTZ R211, R159, R102 ;  /* 0x000000669fd37220 */ /* 0x000fe20000410000 */
[----:B------:R-:W-:Y:S01]  /*3500*/  FADD.FTZ R208, R220, -R81 ;  /* 0x80000051dcd07221 */ /* 0x000fe20000010000 */
[--C-:B------:R-:W-:Y:S01]  /*3510*/  FFMA.FTZ R81, R92, R72, R73.reuse ;  /* 0x000000485c517223 */ /* 0x100fe20000010049 */
[----:B------:R-:W-:Y:S01]  /*3520*/  FMUL.FTZ R80, R199, R158 ;  /* 0x0000009ec7507220 */ /* 0x000fe20000410000 */
[----:B------:R-:W-:Y:S01]  /*3530*/  FADD.FTZ R92, R221, -R90 ;  /* 0x8000005add5c7221 */ /* 0x000fe20000010000 */
[-C--:B------:R-:W-:Y:S01]  /*3540*/  FFMA.FTZ R90, R93, R72.reuse, R73 ;  /* 0x000000485d5a7223 */ /* 0x080fe20000010049 */
[----:B------:R-:W-:Y:S01]  /*3550*/  FADD.FTZ R104, R104, -R81 ;  /* 0x8000005168687221 */ /* 0x000fe20000010000 */
[----:B------:R-:W-:Y:S01]  /*3560*/  FFMA.FTZ R81, R214, R72, R73 ;  /* 0x00000048d6517223 */ /* 0x000fe20000010049 */
[----:B------:R-:W-:Y:S01]  /*3570*/  FMUL.FTZ R80, R80, UR13 ;  /* 0x0000000d50507c20 */ /* 0x000fe20008410000 */
[C---:B------:R-:W-:Y:S01]  /*3580*/  FMUL.FTZ R208, R159.reuse, R208 ;  /* 0x000000d09fd07220 */ /* 0x040fe20000410000 */
[----:B------:R-:W-:Y:S01]  /*3590*/  FMUL.FTZ R103, R159, R92 ;  /* 0x0000005c9f677220 */ /* 0x000fe20000410000 */
[----:B------:R-:W-:Y:S01]  /*35a0*/  FADD.FTZ R222, R222, -R81 ;  /* 0x80000051dede7221 */ /* 0x000fe20000010000 */
[----:B------:R-:W-:Y:S01]  /*35b0*/  MOV R81, R82 ;  /* 0x0000005200517202 */ /* 0x000fe20000000f00 */
[----:B------:R-:W-:Y:S01]  /*35c0*/  FADD.FTZ R212, R105, -R90 ;  /* 0x8000005a69d47221 */ /* 0x000fe20000010000 */
[----:B------:R-:W-:Y:S01]  /*35d0*/  FSEL R207, R80, RZ, P5 ;  /* 0x000000ff50cf7208 */ /* 0x000fe20002800000 */
[----:B------:R-:W-:Y:S01]  /*35e0*/  @P1 HADD2.F32 R80, -RZ, R60.H0_H0 ;  /* 0x2000003cff501230 */ /* 0x000fe20000004100 */
[----:B------:R-:W-:Y:S01]  /*35f0*/  LOP3.LUT P5, RZ, R81, 0xff, RZ, 0xc0, !PT ;  /* 0x000000ff51ff7812 */ /* 0x000fe200078ac0ff */
[----:B------:R-:W-:-:S02]  /*3600*/  @P1 HADD2.F32 R81, -RZ, R59.H0_H0 ;  /* 0x2000003bff511230 */ /* 0x000fc40000004100 */
[----:B------:R-:W-:Y:S01]  /*3610*/  FMUL.FTZ R104, R159, R104 ;  /* 0x000000689f687220 */ /* 0x000fe20000410000 */
[----:B------:R-:W-:Y:S02]  /*3620*/  @P1 HADD2.F32 R90, -RZ, R58.H1_H1 ;  /* 0x3000003aff5a1230 */ /* 0x000fe40000004100 */
[----:B------:R-:W-:Y:S01]  /*3630*/  @P1 FADD.FTZ R103, R103, R80 ;  /* 0x0000005067671221 */ /* 0x000fe20000010000 */
[--C-:B------:R-:W-:Y:S02]  /*3640*/  @P1 HADD2.F32 R80, -RZ, R61.reuse.H0_H0 ;  /* 0x2000003dff501230 */ /* 0x100fe40000004100 */
[----:B------:R-:W-:Y:S01]  /*3650*/  @P1 FADD.FTZ R208, R208, R81 ;  /* 0x00000051d0d01221 */ /* 0x000fe20000010000 */
[----:B------:R-:W-:Y:S02]  /*3660*/  @P1 HADD2.F32 R81, -RZ, R60.H1_H1 ;  /* 0x3000003cff511230 */ /* 0x000fe40000004100 */
[----:B------:R-:W-:Y:S01]  /*3670*/  FMUL.FTZ R93, R159, R222 ;  /* 0x000000de9f5d7220 */ /* 0x000fe20000410000 */
[----:B------:R-:W-:Y:S01]  /*3680*/  @P1 FADD.FTZ R211, R211, R90 ;  /* 0x0000005ad3d31221 */ /* 0x000fe20000010000 */
[----:B------:R-:W-:Y:S01]  /*3690*/  FMUL.FTZ R102, R159, R212 ;  /* 0x000000d49f667220 */ /* 0x000fe20000410000 */
[----:B------:R-:W-:Y:S01]  /*36a0*/  FMUL.FTZ R89, R210, R158 ;  /* 0x0000009ed2597220 */ /* 0x000fe20000410000 */
[----:B------:R-:W-:Y:S01]  /*36b0*/  @P1 FADD.FTZ R104, R104, R81 ;  /* 0x0000005168681221 */ /* 0x000fe20000010000 */
[----:B------:R-:W-:-:S02]  /*36c0*/  @P1 HADD2.F32 R81, -RZ, R61.H1_H1 ;  /* 0x3000003dff511230 */ /* 0x000fc40000004100 */
[----:B------:R-:W-:Y:S01]  /*36d0*/  @P1 FADD.FTZ R93, R93, R80 ;  /* 0x000000505d5d1221 */ /* 0x000fe20000010000 */
[-C--:B------:R-:W-:Y:S01]  /*36e0*/  FMUL.FTZ R80, R211, R158.reuse ;  /* 0x0000009ed3507220 */ /* 0x080fe20000410000 */
[----:B------:R-:W-:Y:S01]  /*36f0*/  FMUL.FTZ R89, R89, UR13 ;  /* 0x0000000d59597c20 */ /* 0x000fe20008410000 */
[----:B------:R-:W0:Y:S01]  /*3700*/  LDC.64 R220, c[0x0][0x2f8] ;  /* 0x0000be00ffdc7b82 */ /* 0x000e220000000a00 */
[----:B------:R-:W-:Y:S01]  /*3710*/  @P1 FADD.FTZ R102, R102, R81 ;  /* 0x0000005166661221 */ /* 0x000fe20000010000 */
[-C--:B------:R-:W-:Y:S01]  /*3720*/  FMUL.FTZ R81, R208, R158.reuse ;  /* 0x0000009ed0517220 */ /* 0x080fe20000410000 */
[----:B------:R-:W-:Y:S01]  /*3730*/  FMUL.FTZ R80, R80, UR13 ;  /* 0x0000000d50507c20 */ /* 0x000fe20008410000 */
[----:B------:R-:W-:Y:S01]  /*3740*/  FSEL R209, R89, RZ, P4 ;  /* 0x000000ff59d17208 */ /* 0x000fe20002000000 */
[----:B------:R-:W-:Y:S01]  /*3750*/  FMUL.FTZ R90, R102, R158 ;  /* 0x0000009e665a7220 */ /* 0x000fe20000410000 */
[----:B------:R-:W-:Y:S01]  /*3760*/  FMUL.FTZ R81, R81, UR13 ;  /* 0x0000000d51517c20 */ /* 0x000fe20008410000 */
[----:B------:R-:W-:-:S02]  /*3770*/  LOP3.LUT P4, RZ, R82, 0xff000000, RZ, 0xc0, !PT ;  /* 0xff00000052ff7812 */ /* 0x000fc4000788c0ff */
[----:B------:R-:W-:Y:S01]  /*3780*/  FSEL R105, R80, RZ, P2 ;  /* 0x000000ff50697208 */ /* 0x000fe20001000000 */
[-C--:B------:R-:W-:Y:S01]  /*3790*/  FMUL.FTZ R80, R103, R158.reuse ;  /* 0x0000009e67507220 */ /* 0x080fe20000410000 */
[----:B------:R-:W-:Y:S01]  /*37a0*/  FSEL R212, R81, RZ, P6 ;  /* 0x000000ff51d47208 */ /* 0x000fe20003000000 */
[-C--:B------:R-:W-:Y:S01]  /*37b0*/  FMUL.FTZ R81, R104, R158.reuse ;  /* 0x0000009e68517220 */ /* 0x080fe20000410000 */
[----:B------:R-:W-:Y:S01]  /*37c0*/  LOP3.LUT P2, RZ, R82, 0xff00, RZ, 0xc0, !PT ;  /* 0x0000ff0052ff7812 */ /* 0x000fe2000784c0ff */
        /* <DEDUP_REMOVED lines=9> */
[-CC-:B------:R-:W-:Y:S01]  /*3860*/  FFMA.FTZ R81, R94, R72.reuse, R73.reuse ;  /* 0x000000485e517223 */ /* 0x180fe20000010049 */
[----:B------:R-:W-:Y:S01]  /*3870*/  FSEL R92, R92, RZ, P4 ;  /* 0x000000ff5c5c7208 */ /* 0x000fe20002000000 */
[----:B------:R-:W-:Y:S01]  /*3880*/  FADD.FTZ R80, R223, -R80 ;  /* 0x80000050df507221 */ /* 0x000fe20000010000 */
[----:B------:R-:W-:Y:S01]  /*3890*/  FSEL R91, R82, RZ, P6 ;  /* 0x000000ff525b7208 */ /* 0x000fe20003000000 */
[-CC-:B------:R-:W-:Y:S01]  /*38a0*/  FFMA.FTZ R82, R95, R72.reuse, R73.reuse ;  /* 0x000000485f527223 */ /* 0x180fe20000010049 */
[C---:B------:R-:W-:Y:S01]  /*38b0*/  LOP3.LUT P5, RZ, R83.reuse, 0xff, RZ, 0xc0, !PT ;  /* 0x000000ff53ff7812 */ /* 0x040fe200078ac0ff */
[-CC-:B------:R-:W-:Y:S01]  /*38c0*/  FFMA.FTZ R95, R96, R72.reuse, R73.reuse ;  /* 0x00000048605f7223 */ /* 0x180fe20000010049 */
[----:B------:R-:W-:Y:S01]  /*38d0*/  LOP3.LUT P2, RZ, R83, 0xff00, RZ, 0xc0, !PT ;  /* 0x0000ff0053ff7812 */ /* 0x000fe2000784c0ff */
[-CC-:B------:R-:W-:Y:S01]  /*38e0*/  FFMA.FTZ R94, R97, R72.reuse, R73.reuse ;  /* 0x00000048615e7223 */ /* 0x180fe20000010049 */
[----:B------:R-:W-:Y:S01]  /*38f0*/  LOP3.LUT P6, RZ, R83, 0xff0000, RZ, 0xc0, !PT ;  /* 0x00ff000053ff7812 */ /* 0x000fe200078cc0ff */
[-CC-:B------:R-:W-:Y:S01]  /*3900*/  FFMA.FTZ R96, R217, R72.reuse, R73.reuse ;  /* 0x00000048d9607223 */ /* 0x180fe20000010049 */
[----:B------:R-:W-:Y:S01]  /*3910*/  LOP3.LUT P4, RZ, R83, 0xff000000, RZ, 0xc0, !PT ;  /* 0xff00000053ff7812 */ /* 0x000fe2000788c0ff */
[-CC-:B------:R-:W-:Y:S01]  /*3920*/  FFMA.FTZ R83, R216, R72.reuse, R73.reuse ;  /* 0x00000048d8537223 */ /* 0x180fe20000010049 */
[-CC-:B------:R-:W-:Y:S01]  /*3930*/  FFMA.FTZ R97, R218, R72.reuse, R73.reuse ;  /* 0x00000048da617223 */ /* 0x180fe20000010049 */
[-CC-:B------:R-:W-:Y:S01]  /*3940*/  FFMA.FTZ R215, R98, R72.reuse, R73.reuse ;  /* 0x0000004862d77223 */ /* 0x180fe20000010049 */
[----:B------:R-:W-:Y:S01]  /*3950*/  FFMA.FTZ R216, R99, R72, R73 ;  /* 0x0000004863d87223 */ /* 0x000fe20000010049 */
[----:B------:R-:W-:-:S02]  /*3960*/  @P1 HADD2.F32 R72, -RZ, R62.H0_H0 ;  /* 0x2000003eff481230 */ /* 0x000fc40000004100 */
[----:B------:R-:W-:Y:S01]  /*3970*/  FMUL.FTZ R213, R159, R80 ;  /* 0x000000509fd57220 */ /* 0x000fe20000410000 */
[----:B------:R-:W-:Y:S01]  /*3980*/  FADD.FTZ R106, R106, -R81 ;  /* 0x800000516a6a7221 */ /* 0x000fe20000010000 */
[----:B------:R-:W-:Y:S01]  /*3990*/  FADD.FTZ R224, R224, -R83 ;  /* 0x80000053e0e07221 */ /* 0x000fe20000010000 */
[----:B------:R-:W-:Y:S01]  /*39a0*/  FADD.FTZ R82, R107, -R82 ;  /* 0x800000526b527221 */ /* 0x000fe20000010000 */
[----:B------:R-:W-:Y:S01]  /*39b0*/  @P1 FADD.FTZ R213, R213, R72 ;  /* 0x00000048d5d51221 */ /* 0x000fe20000010000 */
[----:B------:R-:W-:Y:S01]  /*39c0*/  FMUL.FTZ R217, R159, R106 ;  /* 0x0000006a9fd97220 */ /* 0x000fe20000410000 */
[----:B------:R-:W-:Y:S01]  /*39d0*/  FADD.FTZ R108, R108, -R95 ;  /* 0x8000005f6c6c7221 */ /* 0x000fe20000010000 */
[----:B------:R-:W-:Y:S01]  /*39e0*/  FADD.FTZ R94, R109, -R94 ;  /* 0x8000005e6d5e7221 */ /* 0x000fe20000010000 */
[----:B------:R-:W-:Y:S01]  /*39f0*/  FMUL.FTZ R72, R213, R158 ;  /* 0x0000009ed5487220 */ /* 0x000fe20000410000 */
[----:B------:R-:W-:Y:S01]  /*3a00*/  FADD.FTZ R98, R110, -R97 ;  /* 0x800000616e627221 */ /* 0x000fe20000010000 */
[----:B------:R-:W-:Y:S01]  /*3a10*/  FADD.FTZ R228, R228, -R215 ;  /* 0x800000d7e4e47221 */ /* 0x000fe20000010000 */
[----:B------:R-:W-:Y:S01]  /*3a20*/  FADD.FTZ R80, R111, -R216 ;  /* 0x800000d86f507221 */ /* 0x000fe20000010000 */
[----:B------:R-:W-:Y:S01]  /*3a30*/  FMUL.FTZ R72, R72, UR13 ;  /* 0x0000000d48487c20 */ /* 0x000fe20008410000 */
[----:B------:R-:W-:Y:S01]  /*3a40*/  MOV R73, R84 ;  /* 0x0000005400497202 */ /* 0x000fe20000000f00 */
[C---:B------:R-:W-:Y:S01]  /*3a50*/  FMUL.FTZ R215, R159.reuse, R224 ;  /* 0x000000e09fd77220 */ /* 0x040fe20000410000 */
[C---:B------:R-:W-:Y:S01]  /*3a60*/  FMUL.FTZ R216, R159.reuse, R82 ;  /* 0x000000529fd87220 */ /* 0x040fe20000410000 */
[----:B------:R-:W-:Y:S01]  /*3a70*/  FMUL.FTZ R97, R159, R230 ;  /* 0x000000e69f617220 */ /* 0x000fe20000410000 */
[----:B------:R-:W-:Y:S01]  /*3a80*/  FSEL R214, R72, RZ, P5 ;  /* 0x000000ff48d67208 */ /* 0x000fe20002800000 */
[----:B------:R-:W-:Y:S01]  /*3a90*/  FADD.FTZ R72, R227, -R96 ;  /* 0x80000060e3487221 */ /* 0x000fe20000010000 */
[C---:B------:R-:W-:Y:S01]  /*3aa0*/  FMUL.FTZ R108, R159.reuse, R108 ;  /* 0x0000006c9f6c7220 */ /* 0x040fe20000410000 */
[C---:B------:R-:W-:Y:S01]  /*3ab0*/  FMUL.FTZ R107, R159.reuse, R226 ;  /* 0x000000e29f6b7220 */ /* 0x040fe20000410000 */
[C---:B------:R-:W-:Y:S01]  /*3ac0*/  FMUL.FTZ R96, R159.reuse, R94 ;  /* 0x0000005e9f607220 */ /* 0x040fe20000410000 */
[----:B------:R-:W-:Y:S01]  /*3ad0*/  FMUL.FTZ R106, R159, R72 ;  /* 0x000000489f6a7220 */ /* 0x000fe20000410000 */
[----:B------:R-:W-:-:S02]  /*3ae0*/  @P1 HADD2.F32 R72, -RZ, R62.H1_H1 ;  /* 0x3000003eff481230 */ /* 0x000fc40000004100 */
[C---:B------:R-:W-:Y:S01]  /*3af0*/  FMUL.FTZ R98, R159.reuse, R98 ;  /* 0x000000629f627220 */ /* 0x040fe20000410000 */
[C---:B------:R-:W-:Y:S01]  /*3b00*/  FMUL.FTZ R99, R159.reuse, R228 ;  /* 0x000000e49f637220 */ /* 0x040fe20000410000 */
[----:B------:R-:W-:Y:S01]  /*3b10*/  FMUL.FTZ R159, R159, R80 ;  /* 0x000000509f9f7220 */ /* 0x000fe20000410000 */
[--C-:B------:R-:W-:Y:S02]  /*3b20*/  @P1 HADD2.F32 R80, -RZ, R63.reuse.H0_H0 ;  /* 0x2000003fff501230 */ /* 0x100fe40000004100 */
[----:B------:R-:W-:Y:S01]  /*3b30*/  @P1 FADD.FTZ R217, R217, R72 ;  /* 0x00000048d9d91221 */ /* 0x000fe20000010000 */
[----:B------:R-:W-:Y:S01]  /*3b40*/  LOP3.LUT P5, RZ, R73, 0xff, RZ, 0xc0, !PT ;  /* 0x000000ff49ff7812 */ /* 0x000fe200078ac0ff */
[----:B------:R-:W-:Y:S01]  /*3b50*/  @P1 HADD2.F32 R73, -RZ, R63.H1_H1 ;  /* 0x3000003fff491230 */ /* 0x000fe20000004100 */
[----:B------:R-:W-:Y:S01]  /*3b60*/  F2FP.F16.F32.PACK_AB R78, R78, R87 ;  /* 0x000000574e4e723e */ /* 0x000fe200000000ff */
[----:B------:R-:W-:Y:S01]  /*3b70*/  FMUL.FTZ R72, R217, R158 ;  /* 0x0000009ed9487220 */ /* 0x000fe20000410000 */
[----:B------:R-:W-:Y:S01]  /*3b80*/  @P1 FADD.FTZ R215, R215, R80 ;  /* 0x00000050d7d71221 */ /* 0x000fe20000010000 */
[----:B------:R-:W-:-:S02]  /*3b90*/  @P1 HADD2.F32 R80, -RZ, R65.H0_H0 ;  /* 0x20000041ff501230 */ /* 0x000fc40000004100 */
[----:B------:R-:W-:Y:S01]  /*3ba0*/  @P1 FADD.FTZ R216, R216, R73 ;  /* 0x00000049d8d81221 */ /* 0x000fe20000010000 */
[----:B------:R-:W-:Y:S01]  /*3bb0*/  FMUL.FTZ R72, R72, UR13 ;  /* 0x0000000d48487c20 */ /* 0x000fe20008410000 */
[--C-:B------:R-:W-:Y:S01]  /*3bc0*/  @P1 HADD2.F32 R73, -RZ, R64.reuse.H1_H1 ;  /* 0x30000040ff491230 */ /* 0x100fe20000004100 */
[----:B------:R-:W-:Y:S01]  /*3bd0*/  F2FP.F16.F32.PACK_AB R79, R79, R202 ;  /* 0x000000ca4f4f723e */ /* 0x000fe200000000ff */
[----:B------:R-:W-:Y:S02]  /*3be0*/  @P1 HADD2.F32 R82, -RZ, R64.H0_H0 ;  /* 0x20000040ff521230 */ /* 0x000fe40000004100 */
[----:B------:R-:W-:Y:S01]  /*3bf0*/  @P1 FADD.FTZ R107, R107, R80 ;  /* 0x000000506b6b1221 */ /* 0x000fe20000010000 */
[----:B------:R-:W-:Y:S01]  /*3c00*/  FSEL R111, R72, RZ, P2 ;  /* 0x000000ff486f7208 */ /* 0x000fe20001000000 */
[----:B------:R-:W-:Y:S01]  /*3c10*/  FMUL.FTZ R72, R215, R158 ;  /* 0x0000009ed7487220 */ /* 0x000fe20000410000 */
[----:B------:R-:W-:Y:S01]  /*3c20*/  ISETP.NE.U32.AND P2, PT, RZ, UR14, PT ;  /* 0x0000000eff007c0c */ /* 0x000fe2000bf45070 */
[----:B------:R-:W-:-:S02]  /*3c30*/  @P1 HADD2.F32 R81, -RZ, R65.H1_H1 ;  /* 0x30000041ff511230 */ /* 0x000fc40000004100 */
[----:B------:R-:W-:Y:S01]  /*3c40*/  @P1 FADD.FTZ R108, R108, R73 ;  /* 0x000000496c6c1221 */ /* 0x000fe20000010000 */
[----:B------:R-:W-:Y:S01]  /*3c50*/  FMUL.FTZ R72, R72, UR13 ;  /* 0x0000000d48487c20 */ /* 0x000fe20008410000 */
[----:B------:R-:W-:Y:S01]  /*3c60*/  ISETP.NE.AND.EX P2, PT, RZ, UR15, PT, P2 ;  /* 0x0000000fff007c0c */ /* 0x000fe2000bf45320 */
[----:B------:R-:W-:Y:S01]  /*3c70*/  @P1 FADD.FTZ R97, R97, R82 ;  /* 0x0000005261611221 */ /* 0x000fe20000010000 */
[--C-:B------:R-:W-:Y:S02]  /*3c80*/  @P1 HADD2.F32 R83, -RZ, R66.reuse.H0_H0 ;  /* 0x20000042ff531230 */ /* 0x100fe40000004100 */
[----:B------:R-:W-:Y:S01]  /*3c90*/  FMUL.FTZ R73, R216, R158 ;  /* 0x0000009ed8497220 */ /* 0x000fe20000410000 */
[--C-:B------:R-:W-:Y:S02]  /*3ca0*/  @P1 HADD2.F32 R80, -RZ, R67.reuse.H0_H0 ;  /* 0x20000043ff501230 */ /* 0x100fe40000004100 */
[----:B------:R-:W-:Y:S01]  /*3cb0*/  @P1 FADD.FTZ R96, R96, R81 ;  /* 0x0000005160601221 */ /* 0x000fe20000010000 */
[----:B------:R-:W-:Y:S01]  /*3cc0*/  @P1 HADD2.F32 R94, -RZ, R67.H1_H1 ;  /* 0x30000043ff5e1230 */ /* 0x000fe20000004100 */
[----:B------:R-:W-:Y:S01]  /*3cd0*/  FSEL R218, R72, RZ, P6 ;  /* 0x000000ff48da7208 */ /* 0x000fe20003000000 */
[----:B------:R-:W-:-:S02]  /*3ce0*/  @P1 HADD2.F32 R81, -RZ, R66.H1_H1 ;  /* 0x30000042ff511230 */ /* 0x000fc40000004100 */
[----:B------:R-:W-:Y:S01]  /*3cf0*/  FMUL.FTZ R73, R73, UR13 ;  /* 0x0000000d49497c20 */ /* 0x000fe20008410000 */
[-C--:B------:R-:W-:Y:S01]  /*3d00*/  FMUL.FTZ R72, R97, R158.reuse ;  /* 0x0000009e61487220 */ /* 0x080fe20000410000 */
[----:B------:R-:W-:Y:S01]  /*3d10*/  @P1 FADD.FTZ R106, R106, R83 ;  /* 0x000000536a6a1221 */ /* 0x000fe20000010000 */
        /* <DEDUP_REMOVED lines=8> */
[----:B------:R-:W1:Y:S01]  /*3da0*/  @P2 LDC.64 R72, c[0x0][0x308] ;  /* 0x0000c200ff482b82 */ /* 0x000e620000000a00 */
[----:B------:R-:W-:Y:S01]  /*3db0*/  FMUL.FTZ R80, R80, UR13 ;  /* 0x0000000d50507c20 */ /* 0x000fe20008410000 */
[----:B------:R-:W-:Y:S01]  /*3dc0*/  FMUL.FTZ R81, R81, UR13 ;  /* 0x0000000d51517c20 */ /* 0x000fe20008410000 */
[----:B------:R-:W-:Y:S01]  /*3dd0*/  FSEL R94, R94, RZ, P5 ;  /* 0x000000ff5e5e7208 */ /* 0x000fe20002800000 */
[----:B------:R-:W-:Y:S01]  /*3de0*/  FMUL.FTZ R82, R82, UR13 ;  /* 0x0000000d52527c20 */ /* 0x000fe20008410000 */
[----:B------:R-:W-:-:S02]  /*3df0*/  LOP3.LUT P6, RZ, R84, 0xff0000, RZ, 0xc0, !PT ;  /* 0x00ff000054ff7812 */ /* 0x000fc400078cc0ff */
[C---:B------:R-:W-:Y:S02]  /*3e00*/  LOP3.LUT P4, RZ, R85.reuse, 0xff, RZ, 0xc0, !PT ;  /* 0x000000ff55ff7812 */ /* 0x040fe4000788c0ff */
[----:B------:R-:W-:Y:S02]  /*3e10*/  LOP3.LUT P5, RZ, R85, 0xff0000, RZ, 0xc0, !PT ;  /* 0x00ff000055ff7812 */ /* 0x000fe400078ac0ff */
[----:B------:R-:W-:Y:S02]  /*3e20*/  FSEL R95, R80, RZ, P6 ;  /* 0x000000ff505f7208 */ /* 0x000fe40003000000 */
[----:B------:R-:W-:Y:S02]  /*3e30*/  FSEL R109, R81, RZ, P4 ;  /* 0x000000ff516d7208 */ /* 0x000fe40002000000 */
[----:B------:R-:W-:Y:S01]  /*3e40*/  FSEL R110, R82, RZ, P5 ;  /* 0x000000ff526e7208 */ /* 0x000fe20002800000 */
[----:B------:R-:W2:Y:S01]  /*3e50*/  @P2 LDC.64 R80, c[0x0][0x308] ;  /* 0x0000c200ff502b82 */ /* 0x000ea20000000a00 */
[----:B------:R-:W-:Y:S01]  /*3e60*/  LOP3.LUT P1, RZ, R84, 0xff00, RZ, 0xc0, !PT ;  /* 0x0000ff0054ff7812 */ /* 0x000fe2000782c0ff */
[----:B0-----:R-:W-:Y:S01]  /*3e70*/  IMAD.WIDE.U32 R82, R176, 0x10, R220 ;  /* 0x00000010b0527825 */ /* 0x001fe200078e00dc */
[----:B------:R-:W-:-:S02]  /*3e80*/  LOP3.LUT P6, RZ, R84, 0xff000000, RZ, 0xc0, !PT ;  /* 0xff00000054ff7812 */ /* 0x000fc400078cc0ff */
[C---:B------:R-:W-:Y:S02]  /*3e90*/  LOP3.LUT P4, RZ, R85.reuse, 0xff00, RZ, 0xc0, !PT ;  /* 0x0000ff0055ff7812 */ /* 0x040fe4000788c0ff */
[----:B------:R-:W-:Y:S01]  /*3ea0*/  LOP3.LUT P5, RZ, R85, 0xff000000, RZ, 0xc0, !PT ;  /* 0xff00000055ff7812 */ /* 0x000fe200078ac0ff */
[----:B-1----:R-:W-:Y:S01]  /*3eb0*/  @P2 IMAD.WIDE.U32 R72, R176, 0x10, R72 ;  /* 0x00000010b0482825 */ /* 0x002fe200078e0048 */
[----:B------:R-:W0:Y:S01]  /*3ec0*/  @P2 LDC.64 R84, c[0x0][0x308] ;  /* 0x0000c200ff542b82 */ /* 0x000e220000000a00 */
[----:B------:R-:W-:Y:S02]  /*3ed0*/  @P2 F2FP.F16.F32.PACK_AB R180, RZ, R180 ;  /* 0x000000b4ffb4223e */ /* 0x000fe400000000ff */
[----:B------:R-:W-:Y:S02]  /*3ee0*/  @P2 F2FP.F16.F32.PACK_AB R182, RZ, R182 ;  /* 0x000000b6ffb6223e */ /* 0x000fe400000000ff */
[----:B------:R-:W-:Y:S02]  /*3ef0*/  @P2 F2FP.F16.F32.PACK_AB R187, RZ, R187 ;  /* 0x000000bbffbb223e */ /* 0x000fe400000000ff */
[----:B------:R-:W-:-:S02]  /*3f00*/  @P2 F2FP.F16.F32.PACK_AB R203, RZ, R203 ;  /* 0x000000cbffcb223e */ /* 0x000fc400000000ff */
[----:B------:R-:W-:Y:S02]  /*3f10*/  @P2 F2FP.F16.F32.PACK_AB R75, RZ, R75 ;  /* 0x0000004bff4b223e */ /* 0x000fe400000000ff */
[----:B------:R-:W-:Y:S02]  /*3f20*/  @P2 F2FP.F16.F32.PACK_AB R74, RZ, R74 ;  /* 0x0000004aff4a223e */ /* 0x000fe400000000ff */
[----:B------:R-:W-:Y:S02]  /*3f30*/  @P2 F2FP.F16.F32.PACK_AB R201, RZ, R201 ;  /* 0x000000c9ffc9223e */ /* 0x000fe400000000ff */
[----:B------:R-:W-:Y:S01]  /*3f40*/  @P2 F2FP.F16.F32.PACK_AB R198, RZ, R198 ;  /* 0x000000c6ffc6223e */ /* 0x000fe200000000ff */
[----:B--2---:R-:W-:Y:S01]  /*3f50*/  @P2 IMAD.WIDE.U32 R80, R171, 0x10, R80 ;  /* 0x00000010ab502825 */ /* 0x004fe200078e0050 */
[----:B------:R-:W-:Y:S02]  /*3f60*/  @P2 PRMT R68, R180, 0x7610, R68 ;  /* 0x00007610b4442816 */ /* 0x000fe40000000044 */
[----:B------:R-:W-:-:S02]  /*3f70*/  @P2 PRMT R69, R182, 0x7610, R69 ;  /* 0x00007610b6452816 */ /* 0x000fc40000000045 */
[----:B------:R-:W-:Y:S02]  /*3f80*/  @P2 PRMT R70, R187, 0x7610, R70 ;  /* 0x00007610bb462816 */ /* 0x000fe40000000046 */
[----:B------:R-:W-:Y:S01]  /*3f90*/  @P2 PRMT R71, R203, 0x7610, R71 ;  /* 0x00007610cb472816 */ /* 0x000fe20000000047 */
[----:B0-----:R-:W-:Y:S01]  /*3fa0*/  @P2 IMAD.WIDE.U32 R84, R173, 0x10, R84 ;  /* 0x00000010ad542825 */ /* 0x001fe200078e0054 */
[----:B------:R-:W-:Y:S02]  /*3fb0*/  @P2 PRMT R68, R68, 0x5410, R75 ;  /* 0x0000541044442816 */ /* 0x000fe4000000004b */
[----:B------:R-:W-:Y:S02]  /*3fc0*/  @P2 PRMT R69, R69, 0x5410, R74 ;  /* 0x0000541045452816 */ /* 0x000fe4000000004a */
[----:B------:R-:W-:Y:S02]  /*3fd0*/  @P2 PRMT R70, R70, 0x5410, R201 ;  /* 0x0000541046462816 */ /* 0x000fe400000000c9 */
[----:B------:R-:W-:-:S02]  /*3fe0*/  @P2 PRMT R71, R71, 0x5410, R198 ;  /* 0x0000541047472816 */ /* 0x000fc400000000c6 */
[----:B------:R-:W-:Y:S02]  /*3ff0*/  @P2 F2FP.F16.F32.PACK_AB R193, RZ, R193 ;  /* 0x000000c1ffc1223e */ /* 0x000fe400000000ff */
[----:B------:R-:W-:Y:S01]  /*4000*/  @P2 F2FP.F16.F32.PACK_AB R191, RZ, R191 ;  /* 0x000000bfffbf223e */ /* 0x000fe200000000ff */
[----:B------:R0:W-:Y:S01]  /*4010*/  @P2 STG.E.128 desc[UR6][R72.64], R68 ;  /* 0x0000004448002986 */ /* 0x0001e2000c101d06 */
[----:B------:R-:W-:Y:S02]  /*4020*/  @P2 F2FP.F16.F32.PACK_AB R200, RZ, R200 ;  /* 0x000000c8ffc8223e */ /* 0x000fe400000000ff */
[----:B------:R-:W-:Y:S02]  /*4030*/  @P2 F2FP.F16.F32.PACK_AB R204, RZ, R204 ;  /* 0x000000ccffcc223e */ /* 0x000fe400000000ff */
[----:B------:R-:W-:Y:S02]  /*4040*/  @P2 F2FP.F16.F32.PACK_AB R188, RZ, R188 ;  /* 0x000000bcffbc223e */ /* 0x000fe400000000ff */
[----:B------:R-:W-:-:S02]  /*4050*/  @P2 F2FP.F16.F32.PACK_AB R192, RZ, R192 ;  /* 0x000000c0ffc0223e */ /* 0x000fc400000000ff */
[----:B------:R-:W-:Y:S02]  /*4060*/  @P2 F2FP.F16.F32.PACK_AB R206, RZ, R206 ;  /* 0x000000ceffce223e */ /* 0x000fe400000000ff */
[----:B------:R-:W-:Y:S02]  /*4070*/  @P2 F2FP.F16.F32.PACK_AB R205, RZ, R205 ;  /* 0x000000cdffcd223e */ /* 0x000fe400000000ff */
[----:B------:R-:W-:Y:S02]  /*4080*/  F2FP.F16.F32.PACK_AB R75, R190, R189 ;  /* 0x000000bdbe4b723e */ /* 0x000fe400000000ff */
[----:B------:R-:W-:Y:S02]  /*4090*/  F2FP.F16.F32.PACK_AB R74, R185, R186 ;  /* 0x000000bab94a723e */ /* 0x000fe400000000ff */
[----:B------:R-:W-:Y:S02]  /*40a0*/  F2FP.F16.F32.PACK_AB R77, R77, R184 ;  /* 0x000000b84d4d723e */ /* 0x000fe400000000ff */
[----:B0-----:R-:W-:-:S02]  /*40b0*/  @P2 PRMT R68, R193, 0x7610, R68 ;  /* 0x00007610c1442816 */ /* 0x001fc40000000044 */
[----:B------:R-:W-:Y:S02]  /*40c0*/  @P2 PRMT R69, R191, 0x7610, R69 ;  /* 0x00007610bf452816 */ /* 0x000fe40000000045 */
[----:B------:R-:W-:Y:S02]  /*40d0*/  @P2 PRMT R70, R200, 0x7610, R70 ;  /* 0x00007610c8462816 */ /* 0x000fe40000000046 */
[----:B------:R-:W-:Y:S02]  /*40e0*/  @P2 PRMT R71, R204, 0x7610, R71 ;  /* 0x00007610cc472816 */ /* 0x000fe40000000047 */
[----:B------:R-:W-:Y:S02]  /*40f0*/  F2FP.F16.F32.PACK_AB R73, R177, R179 ;  /* 0x000000b3b149723e */ /* 0x000fe400000000ff */
[----:B------:R-:W-:Y:S01]  /*4100*/  F2FP.F16.F32.PACK_AB R72, R76, R86 ;  /* 0x000000564c48723e */ /* 0x000fe200000000ff */
[----:B------:R-:W-:Y:S01]  /*4110*/  IMAD.WIDE.U32 R86, R173, 0x10, R220 ;  /* 0x00000010ad567825 */ /* 0x000fe200078e00dc */
[----:B------:R-:W-:-:S02]  /*4120*/  @P2 PRMT R68, R68, 0x5410, R188 ;  /* 0x0000541044442816 */ /* 0x000fc400000000bc */
[----:B------:R-:W-:Y:S01]  /*4130*/  @P2 PRMT R69, R69, 0x5410, R192 ;  /* 0x0000541045452816 */ /* 0x000fe200000000c0 */
[----:B------:R0:W-:Y:S01]  /*4140*/  STG.E.128 desc[UR6][R82.64], R72 ;  /* 0x0000004852007986 */ /* 0x0001e2000c101d06 */
[----:B------:R-:W-:Y:S02]  /*4150*/  @P2 PRMT R70, R70, 0x5410, R206 ;  /* 0x0000541046462816 */ /* 0x000fe400000000ce */
[----:B------:R-:W-:Y:S02]  /*4160*/  @P2 PRMT R71, R71, 0x5410, R205 ;  /* 0x0000541047472816 */ /* 0x000fe400000000cd */
[----:B------:R-:W-:Y:S02]  /*4170*/  F2FP.F16.F32.PACK_AB R76, R181, R183 ;  /* 0x000000b7b54c723e */ /* 0x000fe400000000ff */
[----:B------:R-:W-:Y:S01]  /*4180*/  @P2 F2FP.F16.F32.PACK_AB R194, RZ, R194 ;  /* 0x000000c2ffc2223e */ /* 0x000fe200000000ff */
[----:B------:R1:W-:Y:S01]  /*4190*/  @P2 STG.E.128 desc[UR6][R84.64], R68 ;  /* 0x0000004454002986 */ /* 0x0003e2000c101d06 */
[----:B------:R-:W-:-:S02]  /*41a0*/  @P2 F2FP.F16.F32.PACK_AB R196, RZ, R196 ;  /* 0x000000c4ffc4223e */ /* 0x000fc400000000ff */
[----:B------:R-:W-:Y:S01]  /*41b0*/  @P2 F2FP.F16.F32.PACK_AB R199, RZ, R199 ;  /* 0x000000c7ffc7223e */ /* 0x000fe200000000ff */
[----:B------:R2:W-:Y:S01]  /*41c0*/  STG.E.128 desc[UR6][R86.64], R76 ;  /* 0x0000004c56007986 */ /* 0x0005e2000c101d06 */
[----:B------:R-:W-:Y:S02]  /*41d0*/  @P2 F2FP.F16.F32.PACK_AB R208, RZ, R208 ;  /* 0x000000d0ffd0223e */ /* 0x000fe400000000ff */
[----:B------:R-:W-:Y:S02]  /*41e0*/  @P2 F2FP.F16.F32.PACK_AB R195, RZ, R195 ;  /* 0x000000c3ffc3223e */ /* 0x000fe400000000ff */
[----:B------:R-:W-:Y:S01]  /*41f0*/  @P2 F2FP.F16.F32.PACK_AB R197, RZ, R197 ;  /* 0x000000c5ffc5223e */ /* 0x000fe200000000ff */
[----:B0-----:R-:W-:Y:S01]  /*4200*/  FMUL.FTZ R83, R159, R158 ;  /* 0x0000009e9f537220 */ /* 0x001fe20000410000 */
[----:B------:R-:W-:Y:S02]  /*4210*/  @P2 F2FP.F16.F32.PACK_AB R211, RZ, R211 ;  /* 0x000000d3ffd3223e */ /* 0x000fe400000000ff */
[----:B------:R-:W-:Y:S01]  /*4220*/  @P2 F2FP.F16.F32.PACK_AB R210, RZ, R210 ;  /* 0x000000d2ffd2223e */ /* 0x000fe200000000ff */
[----:B------:R-:W-:Y:S01]  /*4230*/  FMUL.FTZ R83, R83, UR13 ;  /* 0x0000000d53537c20 */ /* 0x000fe20008410000 */
[----:B------:R-:W-:-:S02]  /*4240*/  F2FP.F16.F32.PACK_AB R75, R209, R212 ;  /* 0x000000d4d14b723e */ /* 0x000fc400000000ff */
[----:B------:R-:W-:Y:S02]  /*4250*/  F2FP.F16.F32.PACK_AB R74, R105, R207 ;  /* 0x000000cf694a723e */ /* 0x000fe400000000ff */
[----:B-1----:R-:W-:Y:S02]  /*4260*/  @P2 PRMT R68, R194, 0x7610, R68 ;  /* 0x00007610c2442816 */ /* 0x002fe40000000044 */
[----:B------:R-:W-:Y:S01]  /*4270*/  @P2 PRMT R69, R196, 0x7610, R69 ;  /* 0x00007610c4452816 */ /* 0x000fe20000000045 */
[----:B--2---:R-:W0:Y:S01]  /*4280*/  @P2 LDC.64 R76, c[0x0][0x308] ;  /* 0x0000c200ff4c2b82 */ /* 0x004e220000000a00 */
[----:B------:R-:W-:Y:S01]  /*4290*/  @P2 PRMT R70, R199, 0x7610, R70 ;  /* 0x00007610c7462816 */ /* 0x000fe20000000046 */
[----:B------:R-:W-:Y:S01]  /*42a0*/  IMAD.WIDE.U32 R78, R171, 0x10, R220 ;  /* 0x00000010ab4e7825 */ /* 0x000fe200078e00dc */
[----:B------:R-:W-:Y:S02]  /*42b0*/  @P2 PRMT R71, R208, 0x7610, R71 ;  /* 0x00007610d0472816 */ /* 0x000fe40000000047 */
[----:B------:R-:W-:-:S02]  /*42c0*/  @P2 PRMT R68, R68, 0x5410, R195 ;  /* 0x0000541044442816 */ /* 0x000fc400000000c3 */
[----:B------:R-:W-:Y:S02]  /*42d0*/  @P2 PRMT R69, R69, 0x5410, R197 ;  /* 0x0000541045452816 */ /* 0x000fe400000000c5 */
[----:B------:R-:W-:Y:S02]  /*42e0*/  @P2 PRMT R70, R70, 0x5410, R211 ;  /* 0x0000541046462816 */ /* 0x000fe400000000d3 */
[----:B------:R-:W-:Y:S02]  /*42f0*/  @P2 PRMT R71, R71, 0x5410, R210 ;  /* 0x0000541047472816 */ /* 0x000fe400000000d2 */
[----:B------:R-:W-:Y:S02]  /*4300*/  F2FP.F16.F32.PACK_AB R73, R178, R101 ;  /* 0x00000065b249723e */ /* 0x000fe400000000ff */
[----:B------:R-:W-:Y:S01]  /*4310*/  F2FP.F16.F32.PACK_AB R72, R100, R88 ;  /* 0x000000586448723e */ /* 0x000fe200000000ff */
[----:B------:R1:W-:Y:S01]  /*4320*/  @P2 STG.E.128 desc[UR6][R80.64], R68 ;  /* 0x0000004450002986 */ /* 0x0003e2000c101d06 */
[----:B------:R-:W-:-:S02]  /*4330*/  @P2 F2FP.F16.F32.PACK_AB R103, RZ, R103 ;  /* 0x00000067ff67223e */ /* 0x000fc400000000ff */
[----:B------:R-:W-:Y:S01]  /*4340*/  @P2 F2FP.F16.F32.PACK_AB R93, RZ, R93 ;  /* 0x0000005dff5d223e */ /* 0x000fe200000000ff */
[----:B------:R2:W-:Y:S01]  /*4350*/  STG.E.128 desc[UR6][R78.64], R72 ;  /* 0x000000484e007986 */ /* 0x0005e2000c101d06 */
[----:B------:R-:W-:Y:S02]  /*4360*/  @P2 F2FP.F16.F32.PACK_AB R213, RZ, R213 ;  /* 0x000000d5ffd5223e */ /* 0x000fe400000000ff */
[----:B------:R-:W-:Y:S01]  /*4370*/  @P2 F2FP.F16.F32.PACK_AB R215, RZ, R215 ;  /* 0x000000d7ffd7223e */ /* 0x000fe200000000ff */
[----:B0-----:R-:W-:Y:S01]  /*4380*/  @P2 IMAD.WIDE.U32 R76, R169, 0x10, R76 ;  /* 0x00000010a94c2825 */ /* 0x001fe200078e004c */
[----:B------:R-:W-:Y:S02]  /*4390*/  @P2 F2FP.F16.F32.PACK_AB R104, RZ, R104 ;  /* 0x00000068ff68223e */ /* 0x000fe400000000ff */
[----:B------:R-:W-:Y:S02]  /*43a0*/  @P2 F2FP.F16.F32.PACK_AB R102, RZ, R102 ;  /* 0x00000066ff66223e */ /* 0x000fe400000000ff */
[----:B------:R-:W-:-:S02]  /*43b0*/  @P2 F2FP.F16.F32.PACK_AB R217, RZ, R217 ;  /* 0x000000d9ffd9223e */ /* 0x000fc400000000ff */
[----:B------:R-:W-:Y:S02]  /*43c0*/  @P2 F2FP.F16.F32.PACK_AB R216, RZ, R216 ;  /* 0x000000d8ffd8223e */ /* 0x000fe400000000ff */
[----:B------:R-:W-:Y:S01]  /*43d0*/  @P2 F2FP.F16.F32.PACK_AB R82, RZ, R96 ;  /* 0x00000060ff52223e */ /* 0x000fe200000000ff */
        /* <DEDUP_REMOVED lines=12> */
[----:B------:R-:W-:Y:S02]  /*44a0*/  F2FP.F16.F32.PACK_AB R75, R219, R218 ;  /* 0x000000dadb4b723e */ /* 0x000fe400000000ff */
[----:B------:R-:W-:Y:S01]  /*44b0*/  F2FP.F16.F32.PACK_AB R74, R111, R214 ;  /* 0x000000d66f4a723e */ /* 0x000fe200000000ff */
[----:B------:R1:W-:Y:S01]  /*44c0*/  @P2 STG.E.128 desc[UR6][R76.64], R68 ;  /* 0x000000444c002986 */ /* 0x0003e2000c101d06 */
[----:B------:R-:W-:Y:S02]  /*44d0*/  F2FP.F16.F32.PACK_AB R73, R92, R91 ;  /* 0x0000005b5c49723e */ /* 0x000fe400000000ff */
[----:B------:R-:W-:Y:S02]  /*44e0*/  F2FP.F16.F32.PACK_AB R72, R90, R89 ;  /* 0x000000595a48723e */ /* 0x000fe400000000ff */
[----:B------:R-:W-:-:S02]  /*44f0*/  @P2 F2FP.F16.F32.PACK_AB R97, RZ, R97 ;  /* 0x00000061ff61223e */ /* 0x000fc400000000ff */
[----:B------:R-:W-:Y:S01]  /*4500*/  @P2 F2FP.F16.F32.PACK_AB R107, RZ, R107 ;  /* 0x0000006bff6b223e */ /* 0x000fe200000000ff */
[----:B------:R2:W-:Y:S01]  /*4510*/  STG.E.128 desc[UR6][R80.64], R72 ;  /* 0x0000004850007986 */ /* 0x0005e2000c101d06 */
[----:B------:R-:W-:Y:S01]  /*4520*/  @P2 F2FP.F16.F32.PACK_AB R106, RZ, R106 ;  /* 0x0000006aff6a223e */ /* 0x000fe200000000ff */
[----:B0-----:R-:W-:Y:S01]  /*4530*/  @P2 IMAD.WIDE.U32 R78, R170, 0x10, R78 ;  /* 0x00000010aa4e2825 */ /* 0x001fe200078e004e */
[----:B------:R-:W-:Y:S02]  /*4540*/  @P2 F2FP.F16.F32.PACK_AB R99, RZ, R99 ;  /* 0x00000063ff63223e */ /* 0x000fe400000000ff */
[----:B------:R-:W-:Y:S02]  /*4550*/  @P2 F2FP.F16.F32.PACK_AB R159, RZ, R159 ;  /* 0x0000009fff9f223e */ /* 0x000fe400000000ff */
[----:B------:R-:W-:Y:S02]  /*4560*/  FSEL R96, R96, RZ, P6 ;  /* 0x000000ff60607208 */ /* 0x000fe40003000000 */
[----:B------:R-:W-:Y:S01]  /*4570*/  SEL R177, RZ, 0x1, P3 ;  /* 0x00000001ffb17807 */ /* 0x000fe20001800000 */
[----:B-1----:R-:W-:Y:S01]  /*4580*/  IMAD.WIDE.U32 R76, R170, 0x10, R220 ;  /* 0x00000010aa4c7825 */ /* 0x002fe200078e00dc */
[----:B------:R-:W-:-:S02]  /*4590*/  @P2 PRMT R68, R97, 0x7610, R68 ;  /* 0x0000761061442816 */ /* 0x000fc40000000044 */
[----:B------:R-:W-:Y:S02]  /*45a0*/  @P2 PRMT R69, R107, 0x7610, R69 ;  /* 0x000076106b452816 */ /* 0x000fe40000000045 */
[----:B------:R-:W-:Y:S02]  /*45b0*/  @P2 PRMT R70, R106, 0x7610, R70 ;  /* 0x000076106a462816 */ /* 0x000fe40000000046 */
[----:B------:R-:W-:Y:S02]  /*45c0*/  @P2 PRMT R71, R99, 0x7610, R71 ;  /* 0x0000761063472816 */ /* 0x000fe40000000047 */
[----:B--2---:R-:W-:Y:S01]  /*45d0*/  @P2 F2FP.F16.F32.PACK_AB R81, RZ, R108 ;  /* 0x0000006cff51223e */ /* 0x004fe200000000ff */
[-C--:B------:R-:W-:Y:S01]  /*45e0*/  FMUL.FTZ R108, R108, R158.reuse ;  /* 0x0000009e6c6c7220 */ /* 0x080fe20000410000 */
[----:B------:R-:W-:Y:S01]  /*45f0*/  FMUL.FTZ R158, R98, R158 ;  /* 0x0000009e629e7220 */ /* 0x000fe20000410000 */
[----:B------:R-:W-:Y:S02]  /*4600*/  @P2 F2FP.F16.F32.PACK_AB R98, RZ, R98 ;  /* 0x00000062ff62223e */ /* 0x000fe400000000ff */
[----:B------:R-:W-:Y:S01]  /*4610*/  FMUL.FTZ R108, R108, UR13 ;  /* 0x0000000d6c6c7c20 */ /* 0x000fe20008410000 */
[----:B------:R-:W-:Y:S01]  /*4620*/  FMUL.FTZ R158, R158, UR13 ;  /* 0x0000000d9e9e7c20 */ /* 0x000fe20008410000 */
[----:B------:R-:W-:-:S02]  /*4630*/  FSEL R75, R83, RZ, P5 ;  /* 0x000000ff534b7208 */ /* 0x000fc40002800000 */
[----:B------:R-:W-:Y:S02]  /*4640*/  @P2 PRMT R68, R68, 0x5410, R81 ;  /* 0x0000541044442816 */ /* 0x000fe40000000051 */
[----:B------:R-:W-:Y:S02]  /*4650*/  FSEL R74, R158, RZ, P4 ;  /* 0x000000ff9e4a7208 */ /* 0x000fe40002000000 */
[----:B------:R-:W-:Y:S02]  /*4660*/  FSEL R83, R108, RZ, P1 ;  /* 0x000000ff6c537208 */ /* 0x000fe40000800000 */
[----:B------:R-:W-:Y:S02]  /*4670*/  @P2 PRMT R69, R69, 0x5410, R82 ;  /* 0x0000541045452816 */ /* 0x000fe40000000052 */
[----:B------:R-:W-:Y:S02]  /*4680*/  @P2 PRMT R70, R70, 0x5410, R98 ;  /* 0x0000541046462816 */ /* 0x000fe40000000062 */
[----:B------:R-:W-:-:S02]  /*4690*/  @P2 PRMT R71, R71, 0x5410, R159 ;  /* 0x0000541047472816 */ /* 0x000fc4000000009f */
[----:B------:R-:W-:Y:S02]  /*46a0*/  F2FP.F16.F32.PACK_AB R75, R75, R110 ;  /* 0x0000006e4b4b723e */ /* 0x000fe400000000ff */
[----:B------:R-:W-:Y:S01]  /*46b0*/  F2FP.F16.F32.PACK_AB R74, R74, R109 ;  /* 0x0000006d4a4a723e */ /* 0x000fe200000000ff */
[----:B------:R0:W-:Y:S01]  /*46c0*/  @P2 STG.E.128 desc[UR6][R78.64], R68 ;  /* 0x000000444e002986 */ /* 0x0001e2000c101d06 */
[----:B------:R-:W-:Y:S02]  /*46d0*/  F2FP.F16.F32.PACK_AB R73, R96, R95 ;  /* 0x0000005f6049723e */ /* 0x000fe400000000ff */
[----:B------:R-:W-:Y:S02]  /*46e0*/  F2FP.F16.F32.PACK_AB R72, R83, R94 ;  /* 0x0000005e5348723e */ /* 0x000fe400000000ff */
[----:B------:R-:W-:-:S03]  /*46f0*/  ISETP.GE.AND P1, PT, R144, UR17, PT ;  /* 0x0000001190007c0c */ /* 0x000fc6000bf26270 */
[----:B------:R0:W-:Y:S10]  /*4700*/  STG.E.128 desc[UR6][R76.64], R72 ;  /* 0x000000484c007986 */ /* 0x0001f4000c101d06 */
[----:B------:R-:W-:Y:S05]  /*4710*/  @!P1 BRA `(.L_x_2603) ;  /* 0xffffffc000949947 */ /* 0x000fea000383ffff */
[----:B0-----:R-:W-:Y:S02]  /*4720*/  MOV R77, R20 ;  /* 0x00000014004d7202 */ /* 0x001fe40000000f00 */
        /* <DEDUP_REMOVED lines=77> */
[----:B------:R-:W-:-:S07]  /*4c00*/  MOV R95, R13 ;  /* 0x0000000d005f7202 */ /* 0x000fce0000000f00 */
.L_x_2600:
        /* <DEDUP_REMOVED lines=31> */
.L_x_2601:
[----:B------:R-:W-:Y:S01]  /*4e00*/  HFMA2.MMA R251, -RZ, RZ, 0, 9.5367431640625e-07 ;  /* 0x00000010fffb7435 */ /* 0x000fe200000001ff */
[----:B------:R-:W-:Y:S02]  /*4e10*/  MOV R250, 0x1f ;  /* 0x0000001f00fa7802 */ /* 0x000fe40000000f00 */
[----:B------:R-:W-:-:S08]  /*4e20*/  MOV R249, 0xffffffff ;  /* 0xffffffff00f97802 */ /* 0x000fd00000000f00 */
[----:B-----5:R-:W-:Y:S05]  /*4e30*/  WARPSYNC.COLLECTIVE R249, `(.L_x_2604) ;  /* 0x00000000f9087348 */ /* 0x020fea0003c00000 */
[----:B------:R0:W1:Y:S02]  /*4e40*/  SHFL.DOWN P3, R74, R252, R251, R250 ;  /* 0x080000fbfc4a7389 */ /* 0x00006400000600fa */
[----:B01---5:R-:W-:Y:S01]  /*4e50*/  ENDCOLLECTIVE ;  /* 0x000000000000791b */ /* 0x023fe20003800000 */
.L_x_2604:
[----:B------:R-:W-:Y:S01]  /*4e60*/  FADD.FTZ R73, R252, R74 ;  /* 0x0000004afc497221 */ /* 0x000fe20000010000 */
[----:B------:R-:W-:-:S07]  /*4e70*/  MOV R252, R72 ;  /* 0x0000004800fc7202 */ /* 0x000fce0000000f00 */
[----:B------:R-:W-:Y:S05]  /*4e80*/  WARPSYNC.COLLECTIVE R249, `(.L_x_2605) ;  /* 0x00000000f9087348 */ /* 0x000fea0003c00000 */
[----:B------:R0:W1:Y:S02]  /*4e90*/  SHFL.DOWN P3, R74, R252, R251, R250 ;  /* 0x080000fbfc4a7389 */ /* 0x00006400000600fa */
[----:B01----:R-:W-:Y:S01]  /*4ea0*/  ENDCOLLECTIVE ;  /* 0x000000000000791b */ /* 0x003fe20003800000 */
.L_x_2605:
[----:B------:R-:W-:Y:S01]  /*4eb0*/  HFMA2.MMA R251, -RZ, RZ, 0, 4.76837158203125e-07 ;  /* 0x00000008fffb7435 */ /* 0x000fe200000001ff */
[----:B------:R-:W-:Y:S02]  /*4ec0*/  MOV R252, R73 ;  /* 0x0000004900fc7202 */ /* 0x000fe40000000f00 */
[----:B------:R-:W-:-:S08]  /*4ed0*/  MOV R75, R74 ;  /* 0x0000004a004b7202 */ /* 0x000fd00000000f00 */
[----:B------:R-:W-:Y:S05]  /*4ee0*/  WARPSYNC.COLLECTIVE R249, `(.L_x_2606) ;  /* 0x00000000f9087348 */ /* 0x000fea0003c00000 */
[----:B------:R0:W1:Y:S02]  /*4ef0*/  SHFL.DOWN P3, R74, R252, R251, R250 ;  /* 0x080000fbfc4a7389 */ /* 0x00006400000600fa */
[----:B01----:R-:W-:Y:S01]  /*4f00*/  ENDCOLLECTIVE ;  /* 0x000000000000791b */ /* 0x003fe20003800000 */
.L_x_2606:
[----:B------:R-:W-:-:S05]  /*4f10*/  FADD.FTZ R75, R72, R75 ;  /* 0x0000004b484b7221 */ /* 0x000fca0000010000 */
[----:B------:R-:W-:Y:S01]  /*4f20*/  MOV R252, R75 ;  /* 0x0000004b00fc7202 */ /* 0x000fe20000000f00 */
[----:B------:R-:W-:-:S07]  /*4f30*/  FADD.FTZ R73, R73, R74 ;  /* 0x0000004a49497221 */ /* 0x000fce0000010000 */
[----:B------:R-:W-:Y:S05]  /*4f40*/  WARPSYNC.COLLECTIVE R249, `(.L_x_2607) ;  /* 0x00000000f9087348 */ /* 0x000fea0003c00000 */
[----:B------:R0:W1:Y:S02]  /*4f50*/  SHFL.DOWN P3, R74, R252, R251, R250 ;  /* 0x080000fbfc4a7389 */ /* 0x00006400000600fa */
[----:B01----:R-:W-:Y:S01]  /*4f60*/  ENDCOLLECTIVE ;  /* 0x000000000000791b */ /* 0x003fe20003800000 */
.L_x_2607:
[----:B------:R-:W-:Y:S01]  /*4f70*/  HFMA2.MMA R251, -RZ, RZ, 0, 2.384185791015625e-07 ;  /* 0x00000004fffb7435 */ /* 0x000fe200000001ff */
[----:B------:R-:W-:Y:S02]  /*4f80*/  MOV R252, R73 ;  /* 0x0000004900fc7202 */ /* 0x000fe40000000f00 */
[----:B------:R-:W-:-:S08]  /*4f90*/  MOV R72, R74 ;  /* 0x0000004a00487202 */ /* 0x000fd00000000f00 */
[----:B------:R-:W-:Y:S05]  /*4fa0*/  WARPSYNC.COLLECTIVE R249, `(.L_x_2608) ;  /* 0x00000000f9087348 */ /* 0x000fea0003c00000 */
[----:B------:R0:W1:Y:S02]  /*4fb0*/  SHFL.DOWN P3, R74, R252, R251, R250 ;  /* 0x080000fbfc4a7389 */ /* 0x00006400000600fa */
[----:B01----:R-:W-:Y:S01]  /*4fc0*/  ENDCOLLECTIVE ;  /* 0x000000000000791b */ /* 0x003fe20003800000 */
.L_x_2608:
[----:B------:R-:W-:-:S05]  /*4fd0*/  FADD.FTZ R75, R75, R72 ;  /* 0x000000484b4b7221 */ /* 0x000fca0000010000 */
[----:B------:R-:W-:Y:S01]  /*4fe0*/  MOV R252, R75 ;  /* 0x0000004b00fc7202 */ /* 0x000fe20000000f00 */
[----:B------:R-:W-:-:S07]  /*4ff0*/  FADD.FTZ R72, R73, R74 ;  /* 0x0000004a49487221 */ /* 0x000fce0000010000 */
[----:B------:R-:W-:Y:S05]  /*5000*/  WARPSYNC.COLLECTIVE R249, `(.L_x_2609) ;  /* 0x00000000f9087348 */ /* 0x000fea0003c00000 */
[----:B------:R0:W1:Y:S02]  /*5010*/  SHFL.DOWN P3, R74, R252, R251, R250 ;  /* 0x080000fbfc4a7389 */ /* 0x00006400000600fa */
[----:B01----:R-:W-:Y:S01]  /*5020*/  ENDCOLLECTIVE ;  /* 0x000000000000791b */ /* 0x003fe20003800000 */
.L_x_2609:
[----:B------:R-:W-:Y:S01]  /*5030*/  HFMA2.MMA R251, -RZ, RZ, 0, 1.1920928955078125e-07 ;  /* 0x00000002fffb7435 */ /* 0x000fe200000001ff */
[----:B------:R-:W-:Y:S02]  /*5040*/  MOV R252, R72 ;  /* 0x0000004800fc7202 */ /* 0x000fe40000000f00 */
[----:B------:R-:W-:-:S05]  /*5050*/  MOV R250, R74 ;  /* 0x0000004a00fa7202 */ /* 0x000fca0000000f00 */
[----:B------:R-:W-:Y:S01]  /*5060*/  FADD.FTZ R73, R75, R250 ;  /* 0x000000fa4b497221 */ /* 0x000fe20000010000 */
[----:B------:R-:W-:-:S07]  /*5070*/  MOV R250, 0x1f ;  /* 0x0000001f00fa7802 */ /* 0x000fce0000000f00 */
[----:B------:R-:W-:Y:S05]  /*5080*/  WARPSYNC.COLLECTIVE R249, `(.L_x_2610) ;  /* 0x00000000f9087348 */ /* 0x000fea0003c00000 */
[----:B------:R0:W1:Y:S02]  /*5090*/  SHFL.DOWN P3, R74, R252, R251, R250 ;  /* 0x080000fbfc4a7389 */ /* 0x00006400000600fa */
[----:B01----:R-:W-:Y:S01]  /*50a0*/  ENDCOLLECTIVE ;  /* 0x000000000000791b */ /* 0x003fe20003800000 */
.L_x_2610:
[----:B------:R-:W-:Y:S01]  /*50b0*/  MOV R252, R73 ;  /* 0x0000004900fc7202 */ /* 0x000fe20000000f00 */
[----:B------:R-:W-:-:S07]  /*50c0*/  FADD.FTZ R72, R72, R74 ;  /* 0x0000004a48487221 */ /* 0x000fce0000010000 */
[----:B------:R-:W-:Y:S05]  /*50d0*/  WARPSYNC.COLLECTIVE R249, `(.L_x_2611) ;  /* 0x00000000f9087348 */ /* 0x000fea0003c00000 */
[----:B------:R0:W1:Y:S02]  /*50e0*/  SHFL.DOWN P3, R74, R252, R251, R250 ;  /* 0x080000fbfc4a7389 */ /* 0x00006400000600fa */
[----:B01----:R-:W-:Y:S01]  /*50f0*/  ENDCOLLECTIVE ;  /* 0x000000000000791b */ /* 0x003fe20003800000 */
.L_x_2611:
[----:B------:R-:W-:Y:S01]  /*5100*/  HFMA2.MMA R251, -RZ, RZ, 0, 5.9604644775390625e-08 ;  /* 0x00000001fffb7435 */ /* 0x000fe200000001ff */
[----:B------:R-:W-:Y:S02]  /*5110*/  MOV R252, R72 ;  /* 0x0000004800fc7202 */ /* 0x000fe40000000f00 */
[----:B------:R-:W-:-:S08]  /*5120*/  MOV R75, R74 ;  /* 0x0000004a004b7202 */ /* 0x000fd00000000f00 */
[----:B------:R-:W-:Y:S05]  /*5130*/  WARPSYNC.COLLECTIVE R249, `(.L_x_2612) ;  /* 0x00000000f9087348 */ /* 0x000fea0003c00000 */
[----:B------:R0:W1:Y:S02]  /*5140*/  SHFL.DOWN P3, R74, R252, R251, R250 ;  /* 0x080000fbfc4a7389 */ /* 0x00006400000600fa */
[----:B01----:R-:W-:Y:S01]  /*5150*/  ENDCOLLECTIVE ;  /* 0x000000000000791b */ /* 0x003fe20003800000 */
.L_x_2612:
[----:B------:R-:W-:-:S05]  /*5160*/  FADD.FTZ R73, R73, R75 ;  /* 0x0000004b49497221 */ /* 0x000fca0000010000 */
[----:B------:R-:W-:Y:S02]  /*5170*/  MOV R252, R73 ;  /* 0x0000004900fc7202 */ /* 0x000fe40000000f00 */
[----:B------:R-:W-:-:S07]  /*5180*/  MOV R75, R74 ;  /* 0x0000004a004b7202 */ /* 0x000fce0000000f00 */
[----:B------:R-:W-:Y:S05]  /*5190*/  WARPSYNC.COLLECTIVE R249, `(.L_x_2613) ;  /* 0x00000000f9087348 */ /* 0x000fea0003c00000 */
[----:B------:R0:W1:Y:S02]  /*51a0*/  SHFL.DOWN P3, R74, R252, R251, R250 ;  /* 0x080000fbfc4a7389 */ /* 0x00006400000600fa */
[----:B01----:R-:W-:Y:S01]  /*51b0*/  ENDCOLLECTIVE ;  /* 0x000000000000791b */ /* 0x003fe20003800000 */
.L_x_2613:
[----:B------:R-:W-:Y:S05]  /*51c0*/  BRA `(.L_x_2614) ;  /* 0xffffffd400047947 */ /* 0x000fea000383ffff */
.L_x_2615:
        /* <DEDUP_REMOVED lines=11> */
.L_x_16499:


//--------------------- .text._ZN10layer_norm22ln_bwd_finalize_kernelINS_22Kernel_traits_finalizeILj5120E6__halfS2_S2_S2_fjLb0ELj1024ELj4ENS_18Kernel_traits_baseILj5120ES2_S2_S2_S2_fjLj1024EEEEELb0ELb0EEEvNS_9BwdParamsE --------------------------
	.section	.text._ZN10layer_norm22ln_bwd_finalize_kernelINS_22Kernel_traits_finalizeILj5120E6__halfS2_S2_S2_fjLb0ELj1024ELj4ENS_18Kernel_traits_baseILj5120ES2_S2_S2_S2_fjLj1024EEEEELb0ELb0EEEvNS_9BwdParamsE,"ax",@progbits
	.align	128
        .global         _ZN10layer_norm22ln_bwd_finalize_kernelINS_22Kernel_traits_finalizeILj5120E6__halfS2_S2_S2_fjLb0ELj1024ELj4ENS_18Kernel_traits_baseILj5120ES2_S2_S2_S2_fjLj1024EEEEELb0ELb0EEEvNS_9BwdParamsE
        .type           _ZN10layer_norm22ln_bwd_finalize_kernelINS_22Kernel_traits_finalizeILj5120E6__halfS2_S2_S2_fjLb0ELj1024ELj4ENS_18Kernel_traits_baseILj5120ES2_S2_S2_S2_fjLj1024EEEEELb0ELb0EEEvNS_9BwdParamsE,@function
        .size           _ZN10layer_norm22ln_bwd_finalize_kernelINS_22Kernel_traits_finalizeILj5120E6__halfS2_S2_S2_fjLb0ELj1024ELj4ENS_18Kernel_traits_baseILj5120ES2_S2_S2_S2_fjLj1024EEEEELb0ELb0EEEvNS_9BwdParamsE,(.L_x_16500 - _ZN10layer_norm22ln_bwd_finalize_kernelINS_22Kernel_traits_finalizeILj5120E6__halfS2_S2_S2_fjLb0ELj1024ELj4ENS_18Kernel_traits_baseILj5120ES2_S2_S2_S2_fjLj1024EEEEELb0ELb0EEEvNS_9BwdParamsE)
        .other          _ZN10layer_norm22ln_bwd_finalize_kernelINS_22Kernel_traits_finalizeILj5120E6__halfS2_S2_S2_fjLb0ELj1024ELj4ENS_18Kernel_traits_baseILj5120ES2_S2_S2_S2_fjLj1024EEEEELb0ELb0EEEvNS_9BwdParamsE,@"STO_CUDA_ENTRY STV_DEFAULT"
_ZN10layer_norm22ln_bwd_finalize_kernelINS_22Kernel_traits_finalizeILj5120E6__halfS2_S2_S2_fjLb0ELj1024ELj4ENS_18Kernel_traits_baseILj5120ES2_S2_S2_S2_fjLj1024EEEEELb0ELb0EEEvNS_9BwdParamsE:
.text._ZN10layer_norm22ln_bwd_finalize_kernelINS_22Kernel_traits_finalizeILj5120E6__halfS2_S2_S2_fjLb0ELj1024ELj4ENS_18Kernel_traits_baseILj5120ES2_S2_S2_S2_fjLj1024EEEEELb0ELb0EEEvNS_9BwdParamsE:
        /* <DEDUP_REMOVED lines=25> */
.L_x_2628:
        /* <DEDUP_REMOVED lines=30> */
.L_x_2620:
        /* <DEDUP_REMOVED lines=36> */
.L_x_2619:
[----:B------:R-:W-:Y:S05]  /*05b0*/  BSYNC B1 ;  /* 0x0000000000017941 */ /* 0x000fea0003800000 */
.L_x_2618:
        /* <DEDUP_REMOVED lines=24> */
.L_x_2622:
[----:B------:R-:W-:Y:S05]  /*0740*/  BSYNC B1 ;  /* 0x0000000000017941 */ /* 0x000fea0003800000 */
.L_x_2621:
        /* <DEDUP_REMOVED lines=12> */
.L_x_2623:
[----:B------:R-:W-:Y:S05]  /*0810*/  BSYNC B1 ;  /* 0x0000000000017941 */ /* 0x000fea0003800000 */
.L_x_2617:
[----:B------:R-:W-:Y:S05]  /*0820*/  BSYNC B0 ;  /* 0x0000000000007941 */ /* 0x000fea0003800000 */
.L_x_2616:
        /* <DEDUP_REMOVED lines=29> */
.L_x_2639:
[----:B---3--:R-:W-:Y:S01]  /*0a00*/  FADD.FTZ R9, R18, R9 ;  /* 0x0000000912097221 */ /* 0x008fe20000010000 */
[----:B--2---:R-:W-:-:S04]  /*0a10*/  FADD.FTZ R11, R10, R11 ;  /* 0x0000000b0a0b7221 */ /* 0x004fc80000010000 */
[----:B------:R2:W-:Y:S04]  /*0a20*/  @!P1 STS [R6+0x2000], R9 ;  /* 0x0020000906009388 */ /* 0x0005e80000000800 */
[----:B------:R2:W-:Y:S02]  /*0a30*/  @!P1 STS [R6+0x2080], R11 ;  /* 0x0020800b06009388 */ /* 0x0005e40000000800 */
.L_x_2624:
        /* <DEDUP_REMOVED lines=14> */
[----:B---3--:R-:W-:Y:S02]  /*0b20*/  F2FP.F16.F32.PACK_AB R15, R15, R14 ;  /* 0x0000000e0f0f723e */ /* 0x008fe400000000ff */
[----:B----4-:R-:W-:-:S03]  /*0b30*/  F2FP.F16.F32.PACK_AB R17, R17, R16 ;  /* 0x000000101111723e */ /* 0x010fc600000000ff */
[----:B------:R2:W-:Y:S04]  /*0b40*/  STG.E desc[UR6][R12.64], R15 ;  /* 0x0000000f0c007986 */ /* 0x0005e8000c101906 */
[----:B------:R2:W-:Y:S02]  /*0b50*/  STG.E desc[UR6][R10.64], R17 ;  /* 0x000000110a007986 */ /* 0x0005e4000c101906 */
.L_x_2627:
[----:B------:R-:W-:Y:S05]  /*0b60*/  BSYNC B0 ;  /* 0x0000000000007941 */ /* 0x000fea0003800000 */
.L_x_2626:
[C---:B------:R-:W-:Y:S01]  /*0b70*/  ISETP.GT.U32.AND P1, PT, R3.reuse, -0x1401, PT ;  /* 0xffffebff0300780c */ /* 0x040fe20003f24070 */
[----:B------:R-:W-:Y:S01]  /*0b80*/  VIADD R4, R4, 0xa00 ;  /* 0x00000a0004047836 */ /* 0x000fe20000000000 */
[----:B------:R-:W-:-:S11]  /*0b90*/  IADD3 R3, R3, 0x1400, RZ ;  /* 0x0000140003037810 */ /* 0x000fd60007ffe0ff */
[----:B------:R-:W-:Y:S05]  /*0ba0*/  @P1 BRA `(.L_x_2628) ;  /* 0xfffffff400781947 */ /* 0x000fea000383ffff */
[----:B------:R-:W-:Y:S05]  /*0bb0*/  EXIT ;  /* 0x000000000000794d */ /* 0x000fea0003800000 */
.L_x_2625:
[----:B------:R-:W-:Y:S01]  /*0bc0*/  HFMA2.MMA R21, -RZ, RZ, 0, 5.9604644775390625e-08 ;  /* 0x00000001ff157435 */ /* 0x000fe200000001ff */
[----:B0--3--:R-:W-:Y:S01]  /*0bd0*/  MOV R22, R10 ;  /* 0x0000000a00167202 */ /* 0x009fe20000000f00 */
[----:B------:R-:W-:Y:S01]  /*0be0*/  IMAD.MOV.U32 R19, RZ, RZ, -0x1 ;  /* 0xffffffffff137424 */ /* 0x000fe200078e00ff */
[----:B------:R-:W-:-:S08]  /*0bf0*/  MOV R24, 0x1f ;  /* 0x0000001f00187802 */ /* 0x000fd00000000f00 */
[----:B-12---:R-:W-:Y:S05]  /*0c00*/  WARPSYNC.COLLECTIVE R19, `(.L_x_2629) ;  /* 0x0000000013087348 */ /* 0x006fea0003c00000 */
[----:B------:R0:W3:Y:S02]  /*0c10*/  SHFL.BFLY P2, R20, R22, R21, R24 ;  /* 0x0c00001516147389 */ /* 0x0000e40000040018 */
[----:B0123--:R-:W-:Y:S01]  /*0c20*/  ENDCOLLECTIVE ;  /* 0x000000000000791b */ /* 0x00ffe20003800000 */
.L_x_2629:
[----:B------:R-:W-:Y:S01]  /*0c30*/  HFMA2.MMA R21, -RZ, RZ, 0, 1.1920928955078125e-07 ;  /* 0x00000002ff157435 */ /* 0x000fe200000001ff */
[----:B------:R-:W-:-:S05]  /*0c40*/  MOV R11, R20 ;  /* 0x00000014000b7202 */ /* 0x000fca0000000f00 */
[----:B------:R-:W-:-:S05]  /*0c50*/  FADD.FTZ R11, R10, R11 ;  /* 0x0000000b0a0b7221 */ /* 0x000fca0000010000 */
[----:B------:R-:W-:-:S07]  /*0c60*/  MOV R22, R11 ;  /* 0x0000000b00167202 */ /* 0x000fce0000000f00 */
[----:B------:R-:W-:Y:S05]  /*0c70*/  WARPSYNC.COLLECTIVE R19, `(.L_x_2630) ;  /* 0x0000000013087348 */ /* 0x000fea0003c00000 */
[----:B------:R0:W1:Y:S02]  /*0c80*/  SHFL.BFLY P2, R20, R22, R21, R24 ;  /* 0x0c00001516147389 */ /* 0x0000640000040018 */
[----:B01----:R-:W-:Y:S01]  /*0c90*/  ENDCOLLECTIVE ;  /* 0x000000000000791b */ /* 0x003fe20003800000 */
.L_x_2630:
[----:B------:R-:W-:Y:S01]  /*0ca0*/  HFMA2.MMA R21, -RZ, RZ, 0, 2.384185791015625e-07 ;  /* 0x00000004ff157435 */ /* 0x000fe200000001ff */
[----:B------:R-:W-:-:S04]  /*0cb0*/  IMAD.MOV.U32 R14, RZ, RZ, R20 ;  /* 0x000000ffff0e7224 */ /* 0x000fc800078e0014 */
[----:B------:R-:W-:-:S05]  /*0cc0*/  FADD.FTZ R14, R11, R14 ;  /* 0x0000000e0b0e7221 */ /* 0x000fca0000010000 */
[----:B------:R-:W-:-:S07]  /*0cd0*/  MOV R22, R14 ;  /* 0x0000000e00167202 */ /* 0x000fce0000000f00 */
[----:B------:R-:W-:Y:S05]  /*0ce0*/  WARPSYNC.COLLECTIVE R19, `(.L_x_2631) ;  /* 0x0000000013087348 */ /* 0x000fea0003c00000 */
[----:B------:R0:W1:Y:S02]  /*0cf0*/  SHFL.BFLY P2, R20, R22, R21, R24 ;  /* 0x0c00001516147389 */ /* 0x0000640000040018 */
[----:B01----:R-:W-:Y:S01]  /*0d00*/  ENDCOLLECTIVE ;  /* 0x000000000000791b */ /* 0x003fe20003800000 */
.L_x_2631:
[----:B------:R-:W-:Y:S01]  /*0d10*/  HFMA2.MMA R21, -RZ, RZ, 0, 4.76837158203125e-07 ;  /* 0x00000008ff157435 */ /* 0x000fe200000001ff */
[----:B------:R-:W-:-:S05]  /*0d20*/  MOV R13, R20 ;  /* 0x00000014000d7202 */ /* 0x000fca0000000f00 */
[----:B------:R-:W-:-:S04]  /*0d30*/  FADD.FTZ R13, R14, R13 ;  /* 0x0000000d0e0d7221 */ /* 0x000fc80000010000 */
[----:B------:R-:W-:-:S07]  /*0d40*/  IMAD.MOV.U32 R22, RZ, RZ, R13 ;  /* 0x000000ffff167224 */ /* 0x000fce00078e000d */
[----:B------:R-:W-:Y:S05]  /*0d50*/  WARPSYNC.COLLECTIVE R19, `(.L_x_2632) ;  /* 0x0000000013087348 */ /* 0x000fea0003c00000 */
[----:B------:R0:W1:Y:S02]  /*0d60*/  SHFL.BFLY P2, R20, R22, R21, R24 ;  /* 0x0c00001516147389 */ /* 0x0000640000040018 */
[----:B01----:R-:W-:Y:S01]  /*0d70*/  ENDCOLLECTIVE ;  /* 0x000000000000791b */ /* 0x003fe20003800000 */
.L_x_2632:
[----:B------:R-:W-:Y:S01]  /*0d80*/  IMAD.MOV.U32 R21, RZ, RZ, 0x10 ;  /* 0x00000010ff157424 */ /* 0x000fe200078e00ff */
[----:B------:R-:W-:-:S05]  /*0d90*/  MOV R10, R20 ;  /* 0x00000014000a7202 */ /* 0x000fca0000000f00 */
[----:B------:R-:W-:-:S05]  /*0da0*/  FADD.FTZ R10, R13, R10 ;  /* 0x0000000a0d0a7221 */ /* 0x000fca0000010000 */
[----:B------:R-:W-:-:S07]  /*0db0*/  MOV R22, R10 ;  /* 0x0000000a00167202 */ /* 0x000fce0000000f00 */
[----:B------:R-:W-:Y:S05]  /*0dc0*/  WARPSYNC.COLLECTIVE R19, `(.L_x_2633) ;  /* 0x0000000013087348 */ /* 0x000fea0003c00000 */
[----:B------:R0:W1:Y:S02]  /*0dd0*/  SHFL.BFLY P2, R20, R22, R21, R24 ;  /* 0x0c00001516147389 */ /* 0x0000640000040018 */
[----:B01----:R-:W-:Y:S01]  /*0de0*/  ENDCOLLECTIVE ;  /* 0x000000000000791b */ /* 0x003fe20003800000 */
.L_x_2633:
[----:B------:R-:W-:Y:S01]  /*0df0*/  HFMA2.MMA R21, -RZ, RZ, 0, 5.9604644775390625e-08 ;  /* 0x00000001ff157435 */ /* 0x000fe200000001ff */
[----:B------:R-:W-:Y:S02]  /*0e00*/  MOV R22, R9 ;  /* 0x0000000900167202 */ /* 0x000fe40000000f00 */
[----:B------:R-:W-:-:S08]  /*0e10*/  MOV R11, R20 ;  /* 0x00000014000b7202 */ /* 0x000fd00000000f00 */
[----:B------:R-:W-:Y:S05]  /*0e20*/  WARPSYNC.COLLECTIVE R19, `(.L_x_2634) ;  /* 0x0000000013087348 */ /* 0x000fea0003c00000 */
[----:B------:R0:W1:Y:S02]  /*0e30*/  SHFL.BFLY P2, R20, R22, R21, R24 ;  /* 0x0c00001516147389 */ /* 0x0000640000040018 */
[----:B01----:R-:W-:Y:S01]  /*0e40*/  ENDCOLLECTIVE ;  /* 0x000000000000791b */ /* 0x003fe20003800000 */
.L_x_2634:
[----:B------:R-:W-:Y:S01]  /*0e50*/  HFMA2.MMA R21, -RZ, RZ, 0, 1.1920928955078125e-07 ;  /* 0x00000002ff157435 */ /* 0x000fe200000001ff */
[----:B------:R-:W-:-:S04]  /*0e60*/  IMAD.MOV.U32 R14, RZ, RZ, R20 ;  /* 0x000000ffff0e7224 */ /* 0x000fc800078e0014 */
[----:B------:R-:W-:-:S05]  /*0e70*/  FADD.FTZ R15, R9, R14 ;  /* 0x0000000e090f7221 */ /* 0x000fca0000010000 */
[----:B------:R-:W-:-:S07]  /*0e80*/  MOV R22, R15 ;  /* 0x0000000f00167202 */ /* 0x000fce0000000f00 */
[----:B------:R-:W-:Y:S05]  /*0e90*/  WARPSYNC.COLLECTIVE R19, `(.L_x_2635) ;  /* 0x0000000013087348 */ /* 0x000fea0003c00000 */
[----:B------:R0:W1:Y:S02]  /*0ea0*/  SHFL.BFLY P2, R20, R22, R21, R24 ;  /* 0x0c00001516147389 */ /* 0x0000640000040018 */
[----:B01----:R-:W-:Y:S01]  /*0eb0*/  ENDCOLLECTIVE ;  /* 0x000000000000791b */ /* 0x003fe20003800000 */
.L_x_2635:
[----:B------:R-:W-:Y:S01]  /*0ec0*/  HFMA2.MMA R21, -RZ, RZ, 0, 2.384185791015625e-07 ;  /* 0x00000004ff157435 */ /* 0x000fe200000001ff */
[----:B------:R-:W-:-:S05]  /*0ed0*/  MOV R16, R20 ;  /* 0x0000001400107202 */ /* 0x000fca0000000f00 */
[----:B------:R-:W-:-:S04]  /*0ee0*/  FADD.FTZ R16, R15, R16 ;  /* 0x000000100f107221 */ /* 0x000fc80000010000 */
[----:B------:R-:W-:-:S07]  /*0ef0*/  IMAD.MOV.U32 R22, RZ, RZ, R16 ;  /* 0x000000ffff167224 */ /* 0x000fce00078e0010 */
[----:B------:R-:W-:Y:S05]  /*0f00*/  WARPSYNC.COLLECTIVE R19, `(.L_x_2636) ;  /* 0x0000000013087348 */ /* 0x000fea0003c00000 */
[----:B------:R0:W1:Y:S02]  /*0f10*/  SHFL.BFLY P2, R20, R22, R21, R24 ;  /* 0x0c00001516147389 */ /* 0x0000640000040018 */
[----:B01----:R-:W-:Y:S01]  /*0f20*/  ENDCOLLECTIVE ;  /* 0x000000000000791b */ /* 0x003fe20003800000 */
.L_x_2636:
[----:B------:R-:W-:Y:S01]  /*0f30*/  IMAD.MOV.U32 R21, RZ, RZ, 0x8 ;  /* 0x00000008ff157424 */ /* 0x000fe200078e00ff */
[----:B------:R-:W-:-:S05]  /*0f40*/  MOV R17, R20 ;  /* 0x0000001400117202 */ /* 0x000fca0000000f00 */
[----:B------:R-:W-:-:S05]  /*0f50*/  FADD.FTZ R17, R16, R17 ;  /* 0x0000001110117221 */ /* 0x000fca0000010000 */
[----:B------:R-:W-:-:S07]  /*0f60*/  MOV R22, R17 ;  /* 0x0000001100167202 */ /* 0x000fce0000000f00 */
[----:B------:R-:W-:Y:S05]  /*0f70*/  WARPSYNC.COLLECTIVE R19, `(.L_x_2637) ;  /* 0x0000000013087348 */ /* 0x000fea0003c00000 */
[----:B------:R0:W1:Y:S02]  /*0f80*/  SHFL.BFLY P2, R20, R22, R21, R24 ;  /* 0x0c00001516147389 */ /* 0x0000640000040018 */
[----:B01----:R-:W-:Y:S01]  /*0f90*/  ENDCOLLECTIVE ;  /* 0x000000000000791b */ /* 0x003fe20003800000 */
.L_x_2637:
[----:B------:R-:W-:Y:S01]  /*0fa0*/  HFMA2.MMA R21, -RZ, RZ, 0, 9.5367431640625e-07 ;  /* 0x00000010ff157435 */ /* 0x000fe200000001ff */
[----:B------:R-:W-:-:S05]  /*0fb0*/  MOV R18, R20 ;  /* 0x0000001400127202 */ /* 0x000fca0000000f00 */
[----:B------:R-:W-:-:S05]  /*0fc0*/  FADD.FTZ R18, R17, R18 ;  /* 0x0000001211127221 */ /* 0x000fca0000010000 */
[----:B------:R-:W-:-:S07]  /*0fd0*/  MOV R22, R18 ;  /* 0x0000001200167202 */ /* 0x000fce0000000f00 */
[----:B------:R-:W-:Y:S05]  /*0fe0*/  WARPSYNC.COLLECTIVE R19, `(.L_x_2638) ;  /* 0x0000000013087348 */ /* 0x000fea0003c00000 */
[----:B------:R0:W1:Y:S02]  /*0ff0*/  SHFL.BFLY P2, R20, R22, R21, R24 ;  /* 0x0c00001516147389 */ /* 0x0000640000040018 */
[----:B01----:R-:W-:Y:S01]  /*1000*/  ENDCOLLECTIVE ;  /* 0x000000000000791b */ /* 0x003fe20003800000 */
.L_x_2638:
[----:B------:R-:W-:Y:S01]  /*1010*/  MOV R9, R20 ;  /* 0x0000001400097202 */ /* 0x000fe20000000f00 */
[----:B------:R-:W-:Y:S06]  /*1020*/  BRA `(.L_x_2639) ;  /* 0xfffffff800747947 */ /* 0x000fec000383ffff */
.L_x_2640:
        /* <DEDUP_REMOVED lines=13> */
.L_x_16500:


//--------------------- .text._ZN10layer_norm13ln_bwd_kernelINS_13Kernel_traitsI6__halfS2_S2_S2_fjLj5120ELj1ELj1ELj4ELj16ENS_18Kernel_traits_baseILj5120ES2_S2_S2_S2_fjLj128EEEEELb1ELb0ELb1ELb0EEEvNS_9BwdParamsE --------------------------
	.section	.text._ZN10layer_norm13ln_bwd_kernelINS_13Kernel_traitsI6__halfS2_S2_S2_fjLj5120ELj1ELj1ELj4ELj16ENS_18Kernel_traits_baseILj5120ES2_S2_S2_S2_fjLj128EEEEELb1ELb0ELb1ELb0EEEvNS_9BwdParamsE,"ax",@progbits
	.align	128
        .global         _ZN10layer_norm13ln_bwd_kernelINS_13Kernel_traitsI6__halfS2_S2_S2_fjLj5120ELj1ELj1ELj4ELj16ENS_18Kernel_traits_baseILj5120ES2_S2_S2_S2_fjLj128EEEEELb1ELb0ELb1ELb0EEEvNS_9BwdParamsE
        .type           _ZN10layer_norm13ln_bwd_kernelINS_13Kernel_traitsI6__halfS2_S2_S2_fjLj5120ELj1ELj1ELj4ELj16ENS_18Kernel_traits_baseILj5120ES2_S2_S2_S2_fjLj128EEEEELb1ELb0ELb1ELb0EEEvNS_9BwdParamsE,@function
        .size           _ZN10layer_norm13ln_bwd_kernelINS_13Kernel_traitsI6__halfS2_S2_S2_fjLj5120ELj1ELj1ELj4ELj16ENS_18Kernel_traits_baseILj5120ES2_S2_S2_S2_fjLj128EEEEELb1ELb0ELb1ELb0EEEvNS_9BwdParamsE,(.L_x_16501 - _ZN10layer_norm13ln_bwd_kernelINS_13Kernel_traitsI6__halfS2_S2_S2_fjLj5120ELj1ELj1ELj4ELj16ENS_18Kernel_traits_baseILj5120ES2_S2_S2_S2_fjLj128EEEEELb1ELb0ELb1ELb0EEEvNS_9BwdParamsE)
        .other          _ZN10layer_norm13ln_bwd_kernelINS_13Kernel_traitsI6__halfS2_S2_S2_fjLj5120ELj1ELj1ELj4ELj16ENS_18Kernel_traits_baseILj5120ES2_S2_S2_S2_fjLj128EEEEELb1ELb0ELb1ELb0EEEvNS_9BwdParamsE,@"STO_CUDA_ENTRY STV_DEFAULT"
_ZN10layer_norm13ln_bwd_kernelINS_13Kernel_traitsI6__halfS2_S2_S2_fjLj5120ELj1ELj1ELj4ELj16ENS_18Kernel_traits_baseILj5120ES2_S2_S2_S2_fjLj128EEEEELb1ELb0ELb1ELb0EEEvNS_9BwdParamsE:
.text._ZN10layer_norm13ln_bwd_kernelINS_13Kernel_traitsI6__halfS2_S2_S2_fjLj5120ELj1ELj1ELj4ELj16ENS_18Kernel_traits_baseILj5120ES2_S2_S2_S2_fjLj128EEEEELb1ELb0ELb1ELb0EEEvNS_9BwdParamsE:
        /* <DEDUP_REMOVED lines=92> */
[--C-:B-----5:R-:W-:Y:S01]  /*05c0*/  HADD2.F32 R3, -RZ, R32.reuse.H0_H0 ;  /* 0x20000020ff037230 */ /* 0x120fe20000004100 */
[----:B------:R-:W0:Y:S01]  /*05d0*/  LDC.U8 R221, c[0x0][0x2a0] ;  /* 0x0000a800ffdd7b82 */ /* 0x000e220000000000 */
[----:B------:R-:W-:Y:S01]  /*05e0*/  HADD2.F32 R2, -RZ, R32.H1_H1 ;  /* 0x30000020ff027230 */ /* 0x000fe20000004100 */
[----:B------:R-:W-:Y:S01]  /*05f0*/  HFMA2.MMA R220, -RZ, RZ, 0, 5.9604644775390625e-08 ;  /* 0x00000001ffdc7435 */ /* 0x000fe200000001ff */
[----:B------:R-:W-:Y:S01]  /*0600*/  HADD2.F32 R0, -RZ, R33.H0_H0 ;  /* 0x20000021ff007230 */ /* 0x000fe20000004100 */
[----:B------:R1:W-:Y:S01]  /*0610*/  STL [R1+0x20], R3 ;  /* 0x0000200301007387 */ /* 0x0003e20000100800 */
[----:B------:R-:W-:Y:S01]  /*0620*/  HADD2.F32 R252, -RZ, R68.H1_H1 ;  /* 0x30000044fffc7230 */ /* 0x000fe20000004100 */
[----:B------:R-:W-:Y:S01]  /*0630*/  MOV R37, RZ ;  /* 0x000000ff00257202 */ /* 0x000fe20000000f00 */
[--C-:B------:R-:W-:Y:S01]  /*0640*/  HADD2.F32 R251, -RZ, R69.reuse.H0_H0 ;  /* 0x20000045fffb7230 */ /* 0x100fe20000004100 */
[----:B------:R2:W-:Y:S01]  /*0650*/  STL [R1+0x1c], R2 ;  /* 0x00001c0201007387 */ /* 0x0005e20000100800 */
[----:B------:R-:W-:-:S02]  /*0660*/  HADD2.F32 R250, -RZ, R69.H1_H1 ;  /* 0x30000045fffa7230 */ /* 0x000fc40000004100 */
[--C-:B------:R-:W-:Y:S01]  /*0670*/  HADD2.F32 R249, -RZ, R70.reuse.H0_H0 ;  /* 0x20000046fff97230 */ /* 0x100fe20000004100 */
[----:B------:R3:W-:Y:S01]  /*0680*/  STL [R1+0x18], R0 ;  /* 0x0000180001007387 */ /* 0x0007e20000100800 */
[----:B------:R-:W-:Y:S02]  /*0690*/  HADD2.F32 R248, -RZ, R70.H1_H1 ;  /* 0x30000046fff87230 */ /* 0x000fe40000004100 */
[----:B-1----:R-:W-:Y:S02]  /*06a0*/  HADD2.F32 R3, -RZ, R33.H1_H1 ;  /* 0x30000021ff037230 */ /* 0x002fe40000004100 */
[--C-:B------:R-:W-:Y:S02]  /*06b0*/  HADD2.F32 R247, -RZ, R71.reuse.H0_H0 ;  /* 0x20000047fff77230 */ /* 0x100fe40000004100 */
[----:B--2---:R-:W-:Y:S01]  /*06c0*/  HADD2.F32 R2, -RZ, R34.H0_H0 ;  /* 0x20000022ff027230 */ /* 0x004fe20000004100 */
[----:B------:R1:W-:Y:S01]  /*06d0*/  STL [R1+0x14], R3 ;  /* 0x0000140301007387 */ /* 0x0003e20000100800 */
[----:B------:R-:W-:-:S02]  /*06e0*/  HADD2.F32 R246, -RZ, R71.H1_H1 ;  /* 0x30000047fff67230 */ /* 0x000fc40000004100 */
[----:B---3--:R-:W-:Y:S01]  /*06f0*/  HADD2.F32 R0, -RZ, R34.H1_H1 ;  /* 0x30000022ff007230 */ /* 0x008fe20000004100 */
[----:B------:R2:W-:Y:S01]  /*0700*/  STL [R1+0x10], R2 ;  /* 0x0000100201007387 */ /* 0x0005e20000100800 */
[--C-:B------:R-:W-:Y:S02]  /*0710*/  HADD2.F32 R245, -RZ, R16.reuse.H0_H0 ;  /* 0x20000010fff57230 */ /* 0x100fe40000004100 */
[----:B------:R-:W-:Y:S01]  /*0720*/  HADD2.F32 R244, -RZ, R16.H1_H1 ;  /* 0x30000010fff47230 */ /* 0x000fe20000004100 */
[----:B------:R3:W-:Y:S01]  /*0730*/  STL [R1+0xc], R0 ;  /* 0x00000c0001007387 */ /* 0x0007e20000100800 */
[----:B------:R-:W-:Y:S02]  /*0740*/  HADD2.F32 R243, -RZ, R17.H0_H0 ;  /* 0x20000011fff37230 */ /* 0x000fe40000004100 */
[----:B-1----:R-:W-:Y:S02]  /*0750*/  HADD2.F32 R3, -RZ, R35.H0_H0 ;  /* 0x20000023ff037230 */ /* 0x002fe40000004100 */
[----:B------:R-:W-:-:S02]  /*0760*/  HADD2.F32 R242, -RZ, R17.H1_H1 ;  /* 0x30000011fff27230 */ /* 0x000fc40000004100 */
[----:B--2---:R-:W-:Y:S01]  /*0770*/  HADD2.F32 R2, -RZ, R35.H1_H1 ;  /* 0x30000023ff027230 */ /* 0x004fe20000004100 */
[----:B------:R1:W-:Y:S01]  /*0780*/  STL [R1+0x8], R3 ;  /* 0x0000080301007387 */ /* 0x0003e20000100800 */
[----:B------:R-:W-:Y:S02]  /*0790*/  HADD2.F32 R241, -RZ, R18.H0_H0 ;  /* 0x20000012fff17230 */ /* 0x000fe40000004100 */
[----:B---3--:R-:W-:Y:S01]  /*07a0*/  HADD2.F32 R0, -RZ, R68.H0_H0 ;  /* 0x20000044ff007230 */ /* 0x008fe20000004100 */
[----:B------:R1:W-:Y:S01]  /*07b0*/  STL [R1+0x4], R2 ;  /* 0x0000040201007387 */ /* 0x0003e20000100800 */
[----:B------:R-:W-:Y:S02]  /*07c0*/  HADD2.F32 R240, -RZ, R18.H1_H1 ;  /* 0x30000012fff07230 */ /* 0x000fe40000004100 */
[--C-:B------:R-:W-:Y:S01]  /*07d0*/  HADD2.F32 R239, -RZ, R19.reuse.H0_H0 ;  /* 0x20000013ffef7230 */ /* 0x100fe20000004100 */
[----:B------:R1:W-:Y:S01]  /*07e0*/  STL [R1], R0 ;  /* 0x0000000001007387 */ /* 0x0003e20000100800 */
        /* <DEDUP_REMOVED lines=16> */
[----:B01----:R-:W-:-:S07]  /*08f0*/  HADD2.F32 R222, -RZ, R11.H1_H1 ;  /* 0x3000000bffde7230 */ /* 0x003fce0000004100 */
.L_x_2792:
        /* <DEDUP_REMOVED lines=31> */
[----:B------:R-:W-:-:S06]  /*0af0*/  HFMA2.MMA R146, -RZ, RZ, 0, 0 ;  /* 0x00000000ff927435 */ /* 0x000fcc00000001ff */
        /* <DEDUP_REMOVED lines=9> */
[----:B------:R-:W-:Y:S02]  /*0b90*/  IADD3 R146, R146, 0x80, RZ ;  /* 0x0000008092927810 */ /* 0x000fe40007ffe0ff */
[----:B-1----:R-:W-:-:S07]  /*0ba0*/  IADD3 R147, R7, 0x80, RZ ;  /* 0x0000008007937810 */ /* 0x002fce0007ffe0ff */
.L_x_2645:
[----:B------:R-:W-:Y:S05]  /*0bb0*/  BSYNC B1 ;  /* 0x0000000000017941 */ /* 0x000fea0003800000 */
.L_x_2644:
        /* <DEDUP_REMOVED lines=12> */
.L_x_2647:
[----:B------:R-:W-:Y:S05]  /*0c80*/  BSYNC B1 ;  /* 0x0000000000017941 */ /* 0x000fea0003800000 */
.L_x_2646:
        /* <DEDUP_REMOVED lines=11> */
.L_x_2649:
[----:B------:R-:W-:Y:S05]  /*0d40*/  BSYNC B1 ;  /* 0x0000000000017941 */ /* 0x000fea0003800000 */
.L_x_2648:
        /* <DEDUP_REMOVED lines=11> */
.L_x_2651:
[----:B------:R-:W-:Y:S05]  /*0e00*/  BSYNC B1 ;  /* 0x0000000000017941 */ /* 0x000fea0003800000 */
.L_x_2650:
[----:B------:R-:W-:Y:S01]  /*0e10*/  LOP3.LUT P4, RZ, R6, 0x8, RZ, 0xc0, !PT ;  /* 0x0000000806ff7812 */ /* 0x000fe2000788c0ff */
[----:B------:R-:W-:Y:S01]  /*0e20*/  HFMA2.MMA R205, -RZ, RZ, 0, 0 ;  /* 0x00000000ffcd7435 */ /* 0x000fe200000001ff */
[----:B------:R-:W-:-:S11]  /*0e30*/  MOV R206, RZ ;  /* 0x000000ff00ce7202 */ /* 0x000fd60000000f00 */
        /* <DEDUP_REMOVED lines=10> */
.L_x_2643:
[----:B------:R-:W-:Y:S01]  /*0ee0*/  IADD3 R204, R148, -0x1, RZ ;  /* 0xffffffff94cc7810 */ /* 0x000fe20007ffe0ff */
[----:B------:R-:W-:Y:S01]  /*0ef0*/  HFMA2.MMA R202, -RZ, RZ, 0, 0 ;  /* 0x00000000ffca7435 */ /* 0x000fe200000001ff */
[----:B-----5:R-:W-:Y:S01]  /*0f00*/  ISETP.GE.AND P3, PT, R191, 0x1, PT ;  /* 0x00000001bf00780c */ /* 0x020fe20003f66270 */
[----:B------:R-:W-:Y:S01]  /*0f10*/  BSSY B1, `(.L_x_2653) ;  /* 0x0000070000017945 */ /* 0x000fe20003800000 */
[----:B------:R-:W-:Y:S01]  /*0f20*/  LOP3.LUT P4, RZ, R6, 0x2, RZ, 0xc0, !PT ;  /* 0x0000000206ff7812 */ /* 0x000fe2000788c0ff */
[----:B------:R-:W-:Y:S01]  /*0f30*/  IMAD R204, R204, R2, RZ ;  /* 0x00000002cccc7224 */ /* 0x000fe200078e02ff */
[----:B------:R-:W-:Y:S01]  /*0f40*/  HFMA2.MMA R206, -RZ, RZ, 0, 0 ;  /* 0x00000000ffce7435 */ /* 0x000fe200000001ff */
[----:B------:R-:W-:Y:S02]  /*0f50*/  MOV R205, RZ ;  /* 0x000000ff00cd7202 */ /* 0x000fe40000000f00 */
[----:B------:R-:W-:Y:S02]  /*0f60*/  MOV R207, R7 ;  /* 0x0000000700cf7202 */ /* 0x000fe40000000f00 */
        /* <DEDUP_REMOVED lines=15> */
[----:B------:R-:W4:Y:S04]  /*1060*/  LDL R207, [R1+0x18] ;  /* 0x0000180001cf7983 */ /* 0x000f280000100800 */
[----:B------:R-:W4:Y:S04]  /*1070*/  LDL R210, [R1+0x10] ;  /* 0x0000100001d27983 */ /* 0x000f280000100800 */
[----:B------:R-:W4:Y:S01]  /*1080*/  LDL R189, [R1+0xc] ;  /* 0x00000c0001bd7983 */ /* 0x000f220000100800 */
[----:B0-----:R-:W-:-:S06]  /*1090*/  IMAD.WIDE.U32 R148, R7, 0x10, R148 ;  /* 0x0000001007947825 */ /* 0x001fcc00078e0094 */
[----:B------:R-:W2:Y:S01]  /*10a0*/  LDG.E.128 R148, desc[UR4][R148.64] ;  /* 0x0000000494947981 */ /* 0x000ea2000c1e1d00 */
[----:B------:R-:W-:Y:S02]  /*10b0*/  FSEL R190, R203, RZ, !P4 ;  /* 0x000000ffcbbe7208 */ /* 0x000fe40006000000 */
[----:B------:R-:W-:-:S04]  /*10c0*/  ISETP.NE.U32.AND P4, PT, RZ, UR8, PT ;  /* 0x00000008ff007c0c */ /* 0x000fc8000bf85070 */
[----:B------:R-:W-:-:S13]  /*10d0*/  ISETP.NE.AND.EX P4, PT, RZ, UR9, PT, P4 ;  /* 0x00000009ff007c0c */ /* 0x000fda000bf85340 */
[----:B------:R0:W5:Y:S02]  /*10e0*/  @P4 LDG.E.128 R112, desc[UR4][R144.64] ;  /* 0x0000000490704981 */ /* 0x000164000c1e1d00 */
[----:B0-----:R-:W0:Y:S02]  /*10f0*/  LDC.64 R144, c[0x0][0x2b8] ;  /* 0x0000ae00ff907b82 */ /* 0x001e240000000a00 */
[----:B0-----:R-:W-:-:S06]  /*1100*/  IMAD.WIDE.U32 R144, R204, 0x10, R144 ;  /* 0x00000010cc907825 */ /* 0x001fcc00078e0090 */
[----:B------:R-:W3:Y:S01]  /*1110*/  LDG.E.128 R144, desc[UR4][R144.64] ;  /* 0x0000000490907981 */ /* 0x000ee2000c1e1d00 */
[----:B-1----:R-:W-:-:S06]  /*1120*/  IMAD.WIDE.U32 R164, R202, 0x8, R164 ;  /* 0x00000008caa47825 */ /* 0x002fcc00078e00a4 */
[----:B------:R-:W5:Y:S01]  /*1130*/  LDG.E.64 R164, desc[UR4][R164.64] ;  /* 0x00000004a4a47981 */ /* 0x000f62000c1e1b00 */
[--C-:B--2---:R-:W-:Y:S02]  /*1140*/  HADD2.F32 R217, -RZ, R149.reuse.H0_H0 ;  /* 0x20000095ffd97230 */ /* 0x104fe40000004100 */
[----:B------:R-:W-:Y:S02]  /*1150*/  HADD2.F32 R215, -RZ, R149.H1_H1 ;  /* 0x30000095ffd77230 */ /* 0x000fe40000004100 */
[----:B------:R-:W2:Y:S01]  /*1160*/  LDL R149, [R1+0x8] ;  /* 0x0000080001957983 */ /* 0x000ea20000100800 */
[--C-:B------:R-:W-:Y:S02]  /*1170*/  HADD2.F32 R0, -RZ, R148.reuse.H0_H0 ;  /* 0x20000094ff007230 */ /* 0x100fe40000004100 */
[----:B------:R-:W-:Y:S02]  /*1180*/  HADD2.F32 R219, -RZ, R148.H1_H1 ;  /* 0x30000094ffdb7230 */ /* 0x000fe40000004100 */
[----:B------:R-:W2:Y:S01]  /*1190*/  LDL R148, [R1+0x4] ;  /* 0x0000040001947983 */ /* 0x000ea20000100800 */
[C---:B------:R-:W-:Y:S01]  /*11a0*/  FADD.FTZ R0, -R190.reuse, R0 ;  /* 0x00000000be007221 */ /* 0x040fe20000010100 */
[C---:B------:R-:W-:Y:S01]  /*11b0*/  FADD.FTZ R215, -R190.reuse, R215 ;  /* 0x000000d7bed77221 */ /* 0x040fe20000010100 */
[----:B------:R-:W-:-:S02]  /*11c0*/  FADD.FTZ R219, -R190, R219 ;  /* 0x000000dbbedb7221 */ /* 0x000fc40000010100 */
[C---:B------:R-:W-:Y:S01]  /*11d0*/  FMUL.FTZ R0, R5.reuse, R0 ;  /* 0x0000000005007220 */ /* 0x040fe20000410000 */
[C---:B------:R-:W-:Y:S01]  /*11e0*/  FADD.FTZ R217, -R190.reuse, R217 ;  /* 0x000000d9bed97221 */ /* 0x040fe20000010100 */
[C---:B------:R-:W-:Y:S01]  /*11f0*/  FMUL.FTZ R219, R5.reuse, R219 ;  /* 0x000000db05db7220 */ /* 0x040fe20000410000 */
[C---:B------:R-:W-:Y:S01]  /*1200*/  FMUL.FTZ R215, R5.reuse, R215 ;  /* 0x000000d705d77220 */ /* 0x040fe20000410000 */
[--C-:B------:R-:W-:Y:S02]  /*1210*/  HADD2.F32 R213, -RZ, R150.reuse.H0_H0 ;  /* 0x20000096ffd57230 */ /* 0x100fe40000004100 */
[----:B------:R-:W-:Y:S01]  /*1220*/  FMUL.FTZ R217, R5, R217 ;  /* 0x000000d905d97220 */ /* 0x000fe20000410000 */
[----:B------:R-:W-:Y:S02]  /*1230*/  HADD2.F32 R208, -RZ, R151.H0_H0 ;  /* 0x20000097ffd07230 */ /* 0x000fe40000004100 */
[----:B------:R-:W-:Y:S01]  /*1240*/  FADD.FTZ R213, -R190, R213 ;  /* 0x000000d5bed57221 */ /* 0x000fe20000010100 */
[----:B------:R-:W-:-:S03]  /*1250*/  HADD2.F32 R211, -RZ, R150.H1_H1 ;  /* 0x30000096ffd37230 */ /* 0x000fc60000004100 */
[C---:B------:R-:W-:Y:S01]  /*1260*/  FMUL.FTZ R213, R5.reuse, R213 ;  /* 0x000000d505d57220 */ /* 0x040fe20000410000 */
[C---:B------:R-:W-:Y:S01]  /*1270*/  FADD.FTZ R208, -R190.reuse, R208 ;  /* 0x000000d0bed07221 */ /* 0x040fe20000010100 */
[----:B------:R-:W-:Y:S01]  /*1280*/  FADD.FTZ R211, -R190, R211 ;  /* 0x000000d3bed37221 */ /* 0x000fe20000010100 */
[----:B------:R-:W-:Y:S02]  /*1290*/  HADD2.F32 R151, -RZ, R151.H1_H1 ;  /* 0x30000097ff977230 */ /* 0x000fe40000004100 */
[C---:B------:R-:W-:Y:S01]  /*12a0*/  FMUL.FTZ R208, R5.reuse, R208 ;  /* 0x000000d005d07220 */ /* 0x040fe20000410000 */
[----:B------:R-:W-:Y:S01]  /*12b0*/  FMUL.FTZ R211, R5, R211 ;  /* 0x000000d305d37220 */ /* 0x000fe20000410000 */
[--C-:B---3--:R-:W-:Y:S02]  /*12c0*/  HADD2.F32 R153, -RZ, R144.reuse.H0_H0 ;  /* 0x20000090ff997230 */ /* 0x108fe40000004100 */
[----:B------:R-:W-:Y:S02]  /*12d0*/  HADD2.F32 R216, -RZ, R145.H0_H0 ;  /* 0x20000091ffd87230 */ /* 0x000fe40000004100 */
[----:B------:R-:W-:-:S02]  /*12e0*/  HADD2.F32 R144, -RZ, R144.H1_H1 ;  /* 0x30000090ff907230 */ /* 0x000fc40000004100 */
[----:B------:R-:W-:Y:S01]  /*12f0*/  FADD.FTZ R76, R76, R153 ;  /* 0x000000994c4c7221 */ /* 0x000fe20000010000 */
[----:B------:R-:W-:Y:S02]  /*1300*/  HADD2.F32 R145, -RZ, R145.H1_H1 ;  /* 0x30000091ff917230 */ /* 0x000fe40000004100 */
[-C--:B------:R-:W-:Y:S01]  /*1310*/  FFMA.FTZ R36, R0, R153.reuse, R36 ;  /* 0x0000009900247223 */ /* 0x080fe20000010024 */
[----:B------:R-:W-:Y:S01]  /*1320*/  FMUL.FTZ R153, R206, R153 ;  /* 0x00000099ce997220 */ /* 0x000fe20000410000 */
[----:B------:R-:W-:Y:S01]  /*1330*/  FADD.FTZ R77, R77, R144 ;  /* 0x000000904d4d7221 */ /* 0x000fe20000010000 */
[-C--:B------:R-:W-:Y:S01]  /*1340*/  FFMA.FTZ R37, R219, R144.reuse, R37 ;  /* 0x00000090db257223 */ /* 0x080fe20000010025 */
[----:B------:R-:W-:Y:S01]  /*1350*/  FMUL.FTZ R218, R218, R144 ;  /* 0x00000090dada7220 */ /* 0x000fe20000410000 */
[----:B------:R-:W-:Y:S01]  /*1360*/  FADD.FTZ R79, R79, R145 ;  /* 0x000000914f4f7221 */ /* 0x000fe20000010000 */
[-C--:B------:R-:W-:Y:S01]  /*1370*/  FFMA.FTZ R39, R215, R145.reuse, R39 ;  /* 0x00000091d7277223 */ /* 0x080fe20000010027 */
[----:B----4-:R-:W-:Y:S01]  /*1380*/  FMUL.FTZ R214, R214, R145 ;  /* 0x00000091d6d67220 */ /* 0x010fe20000410000 */
[----:B------:R-:W-:Y:S01]  /*1390*/  FADD.FTZ R145, RZ, R153 ;  /* 0x00000099ff917221 */ /* 0x000fe20000010000 */
[----:B------:R-:W-:Y:S01]  /*13a0*/  FFMA.FTZ R144, R0, R153, RZ ;  /* 0x0000009900907223 */ /* 0x000fe200000100ff */
[----:B------:R-:W-:Y:S01]  /*13b0*/  FADD.FTZ R78, R78, R216 ;  /* 0x000000d84e4e7221 */ /* 0x000fe20000010000 */
[-C--:B------:R-:W-:Y:S01]  /*13c0*/  FFMA.FTZ R38, R217, R216.reuse, R38 ;  /* 0x000000d8d9267223 */ /* 0x080fe20000010026 */
        /* <DEDUP_REMOVED lines=27> */
[----:B------:R-:W-:-:S02]  /*1580*/  IADD3 R204, R204, 0x80, RZ ;  /* 0x00000080cccc7810 */ /* 0x000fc40007ffe0ff */
        /* <DEDUP_REMOVED lines=8> */
.L_x_2654:
[----:B------:R-:W-:Y:S05]  /*1610*/  BSYNC B1 ;  /* 0x0000000000017941 */ /* 0x000fea0003800000 */
.L_x_2653:
        /* <DEDUP_REMOVED lines=19> */
[----:B------:R-:W-:Y:S02]  /*1750*/  FSEL R159, R203, RZ, !P4 ;  /* 0x000000ffcb9f7208 */ /* 0x000fe40006000000 */
[----:B------:R-:W-:Y:S02]  /*1760*/  IADD3 R204, R204, 0x80, RZ ;  /* 0x00000080cccc7810 */ /* 0x000fe40007ffe0ff */
[----:B------:R-:W-:Y:S02]  /*1770*/  IADD3 R202, R202, 0x80, RZ ;  /* 0x00000080caca7810 */ /* 0x000fe40007ffe0ff */
[----:B------:R-:W-:Y:S01]  /*1780*/  IADD3 R207, R207, 0x80, RZ ;  /* 0x00000080cfcf7810 */ /* 0x000fe20007ffe0ff */
[--C-:B----4-:R-:W-:Y:S02]  /*1790*/  HADD2.F32 R200, -RZ, R148.reuse.H0_H0 ;  /* 0x20000094ffc87230 */ /* 0x110fe40000004100 */
[----:B------:R-:W-:-:S03]  /*17a0*/  HADD2.F32 R148, -RZ, R148.H1_H1 ;  /* 0x30000094ff947230 */ /* 0x000fc60000004100 */
[----:B------:R-:W-:Y:S01]  /*17b0*/  FADD.FTZ R84, R84, R200 ;  /* 0x000000c854547221 */ /* 0x000fe20000010000 */
[----:B------:R-:W-:Y:S02]  /*17c0*/  HADD2.F32 R196, -RZ, R149.H0_H0 ;  /* 0x20000095ffc47230 */ /* 0x000fe40000004100 */
[----:B--2---:R-:W-:Y:S02]  /*17d0*/  HADD2.F32 R201, -RZ, R144.H0_H0 ;  /* 0x20000090ffc97230 */ /* 0x004fe40000004100 */
[----:B------:R-:W-:-:S03]  /*17e0*/  HADD2.F32 R197, -RZ, R145.H0_H0 ;  /* 0x20000091ffc57230 */ /* 0x000fc60000004100 */
[----:B------:R-:W-:Y:S01]  /*17f0*/  FADD.FTZ R201, -R159, R201 ;  /* 0x000000c99fc97221 */ /* 0x000fe20000010100 */
[----:B------:R-:W-:-:S03]  /*1800*/  HADD2.F32 R199, -RZ, R144.H1_H1 ;  /* 0x30000090ffc77230 */ /* 0x000fc60000004100 */
[----:B------:R-:W-:Y:S01]  /*1810*/  FMUL.FTZ R201, R5, R201 ;  /* 0x000000c905c97220 */ /* 0x000fe20000410000 */
[C---:B------:R-:W-:Y:S01]  /*1820*/  FADD.FTZ R197, -R159.reuse, R197 ;  /* 0x000000c59fc57221 */ /* 0x040fe20000010100 */
[----:B------:R-:W-:Y:S02]  /*1830*/  FADD.FTZ R199, -R159, R199 ;  /* 0x000000c79fc77221 */ /* 0x000fe40000010100 */
[-C--:B------:R-:W-:Y:S01]  /*1840*/  FFMA.FTZ R44, R201, R200.reuse, R44 ;  /* 0x000000c8c92c7223 */ /* 0x080fe2000001002c */
[----:B------:R-:W-:Y:S01]  /*1850*/  FMUL.FTZ R200, R156, R200 ;  /* 0x000000c89cc87220 */ /* 0x000fe20000410000 */
[----:B------:R-:W-:Y:S02]  /*1860*/  HADD2.F32 R193, -RZ, R146.H0_H0 ;  /* 0x20000092ffc17230 */ /* 0x000fe40000004100 */
[C---:B------:R-:W-:Y:S01]  /*1870*/  FMUL.FTZ R197, R5.reuse, R197 ;  /* 0x000000c505c57220 */ /* 0x040fe20000410000 */
[----:B------:R-:W-:Y:S02]  /*1880*/  HADD2.F32 R195, -RZ, R145.H1_H1 ;  /* 0x30000091ffc37230 */ /* 0x000fe40000004100 */
[----:B------:R-:W-:Y:S01]  /*1890*/  FMUL.FTZ R199, R5, R199 ;  /* 0x000000c705c77220 */ /* 0x000fe20000410000 */
        /* <DEDUP_REMOVED lines=55> */
.L_x_2656:
[----:B------:R-:W-:Y:S05]  /*1c10*/  BSYNC B1 ;  /* 0x0000000000017941 */ /* 0x000fea0003800000 */
.L_x_2655:
        /* <DEDUP_REMOVED lines=18> */
[----:B------:R-:W-:Y:S02]  /*1d40*/  IADD3 R204, R204, 0x80, RZ ;  /* 0x00000080cccc7810 */ /* 0x000fe40007ffe0ff */
[----:B------:R-:W-:Y:S02]  /*1d50*/  IADD3 R202, R202, 0x80, RZ ;  /* 0x00000080caca7810 */ /* 0x000fe40007ffe0ff */
[----:B------:R-:W-:Y:S01]  /*1d60*/  IADD3 R207, R207, 0x80, RZ ;  /* 0x00000080cfcf7810 */ /* 0x000fe20007ffe0ff */
[--C-:B---3--:R-:W-:Y:S02]  /*1d70*/  HADD2.F32 R146, -RZ, R13.reuse.H0_H0 ;  /* 0x2000000dff927230 */ /* 0x108fe40000004100 */
[----:B------:R-:W-:Y:S02]  /*1d80*/  HADD2.F32 R144, -RZ, R13.H1_H1 ;  /* 0x3000000dff907230 */ /* 0x000fe40000004100 */
        /* <DEDUP_REMOVED lines=20> */
[----:B------:R-:W-:Y:S01]  /*1ed0*/  FMUL.FTZ R9, R5, R9 ;  /* 0x0000000905097220 */ /* 0x000fe20000410000 */
        /* <DEDUP_REMOVED lines=8> */
[----:B------:R-:W-:-:S02]  /*1f60*/  HADD2.F32 R17, -RZ, R14.H0_H0 ;  /* 0x2000000eff117230 */ /* 0x000fc40000004100 */
[----:B------:R-:W-:Y:S01]  /*1f70*/  FMUL.FTZ R11, R5, R11 ;  /* 0x0000000b050b7220 */ /* 0x000fe20000410000 */
[----:B------:R-:W-:Y:S02]  /*1f80*/  HADD2.F32 R19, -RZ, R14.H1_H1 ;  /* 0x3000000eff137230 */ /* 0x000fe40000004100 */
[----:B------:R-:W-:Y:S01]  /*1f90*/  FMUL.FTZ R14, R243, R146 ;  /* 0x00000092f30e7220 */ /* 0x000fe20000410000 */
[----:B------:R-:W-:Y:S01]  /*1fa0*/  FADD.FTZ R205, R205, R12 ;  /* 0x0000000ccdcd7221 */ /* 0x000fe20000010000 */
[----:B------:R-:W-:Y:S01]  /*1fb0*/  FFMA.FTZ R206, R9, R12, R206 ;  /* 0x0000000c09ce7223 */ /* 0x000fe200000100ce */
[----:B------:R-:W-:Y:S02]  /*1fc0*/  HADD2.F32 R21, -RZ, R15.H0_H0 ;  /* 0x2000000fff157230 */ /* 0x000fe40000004100 */
        /* <DEDUP_REMOVED lines=34> */
.L_x_2658:
[----:B------:R-:W-:Y:S05]  /*21f0*/  BSYNC B1 ;  /* 0x0000000000017941 */ /* 0x000fea0003800000 */
.L_x_2657:
        /* <DEDUP_REMOVED lines=21> */
[----:B---3--:R-:W-:Y:S02]  /*2350*/  HADD2.F32 R146, -RZ, R29.H0_H0 ;  /* 0x2000001dff927230 */ /* 0x008fe40000004100 */
        /* <DEDUP_REMOVED lines=32> */
[--C-:B------:R-:W-:Y:S02]  /*2560*/  HADD2.F32 R33, -RZ, R30.reuse.H0_H0 ;  /* 0x2000001eff217230 */ /* 0x100fe40000004100 */
[----:B------:R-:W-:Y:S01]  /*2570*/  FADD.FTZ R205, R205, R28 ;  /* 0x0000001ccdcd7221 */ /* 0x000fe20000010000 */
[----:B------:R-:W-:Y:S02]  /*2580*/  HADD2.F32 R35, -RZ, R30.H1_H1 ;  /* 0x3000001eff237230 */ /* 0x000fe40000004100 */
[----:B------:R-:W-:Y:S01]  /*2590*/  FMUL.FTZ R30, R235, R146 ;  /* 0x00000092eb1e7220 */ /* 0x000fe20000410000 */
        /* <DEDUP_REMOVED lines=35> */
.L_x_2660:
[----:B------:R-:W-:Y:S05]  /*27d0*/  BSYNC B1 ;  /* 0x0000000000017941 */ /* 0x000fea0003800000 */
.L_x_2659:
        /* <DEDUP_REMOVED lines=18> */
[--C-:B---3--:R-:W-:Y:S02]  /*2900*/  HADD2.F32 R175, -RZ, R148.reuse.H0_H0 ;  /* 0x20000094ffaf7230 */ /* 0x108fe40000004100 */
[----:B------:R-:W-:-:S03]  /*2910*/  HADD2.F32 R148, -RZ, R148.H1_H1 ;  /* 0x30000094ff947230 */ /* 0x000fc60000004100 */
[----:B------:R-:W-:Y:S01]  /*2920*/  FADD.FTZ R72, R72, R175 ;  /* 0x000000af48487221 */ /* 0x000fe20000010000 */
[--C-:B------:R-:W-:Y:S02]  /*2930*/  HADD2.F32 R179, -RZ, R149.reuse.H0_H0 ;  /* 0x20000095ffb37230 */ /* 0x100fe40000004100 */
[----:B------:R-:W-:Y:S01]  /*2940*/  FMUL.FTZ R177, R228, R148 ;  /* 0x00000094e4b17220 */ /* 0x000fe20000410000 */
[----:B------:R-:W-:Y:S02]  /*2950*/  HADD2.F32 R149, -RZ, R149.H1_H1 ;  /* 0x30000095ff957230 */ /* 0x000fe40000004100 */
[----:B----4-:R-:W-:Y:S02]  /*2960*/  HADD2.F32 R174, -RZ, R144.H0_H0 ;  /* 0x20000090ffae7230 */ /* 0x010fe40000004100 */
[----:B------:R-:W-:-:S03]  /*2970*/  HADD2.F32 R176, -RZ, R145.H0_H0 ;  /* 0x20000091ffb07230 */ /* 0x000fc60000004100 */
[----:B------:R-:W-:Y:S01]  /*2980*/  FADD.FTZ R209, -R187, R174 ;  /* 0x000000aebbd17221 */ /* 0x000fe20000010100 */
[----:B------:R-:W-:-:S03]  /*2990*/  HADD2.F32 R184, -RZ, R144.H1_H1 ;  /* 0x30000090ffb87230 */ /* 0x000fc60000004100 */
[----:B------:R-:W-:Y:S01]  /*29a0*/  FMUL.FTZ R209, R5, R209 ;  /* 0x000000d105d17220 */ /* 0x000fe20000410000 */
[----:B------:R-:W-:Y:S02]  /*29b0*/  HADD2.F32 R144, -RZ, R147.H0_H0 ;  /* 0x20000093ff907230 */ /* 0x000fe40000004100 */
[C---:B------:R-:W-:Y:S01]  /*29c0*/  FADD.FTZ R176, -R187.reuse, R176 ;  /* 0x000000b0bbb07221 */ /* 0x040fe20000010100 */
[----:B------:R-:W-:Y:S01]  /*29d0*/  FADD.FTZ R174, -R187, R184 ;  /* 0x000000b8bbae7221 */ /* 0x000fe20000010100 */
[-C--:B------:R-:W-:Y:S01]  /*29e0*/  FFMA.FTZ R136, R209, R175.reuse, R136 ;  /* 0x000000afd1887223 */ /* 0x080fe20000010088 */
[----:B------:R-:W-:Y:S01]  /*29f0*/  FMUL.FTZ R175, R229, R175 ;  /* 0x000000afe5af7220 */ /* 0x000fe20000410000 */
[----:B------:R-:W-:Y:S02]  /*2a00*/  HADD2.F32 R180, -RZ, R146.H0_H0 ;  /* 0x20000092ffb47230 */ /* 0x000fe40000004100 */
[----:B------:R-:W-:Y:S01]  /*2a10*/  FADD.FTZ R185, -R187, R144 ;  /* 0x00000090bbb97221 */ /* 0x000fe20000010100 */
[----:B------:R-:W-:-:S02]  /*2a20*/  HADD2.F32 R178, -RZ, R145.H1_H1 ;  /* 0x30000091ffb27230 */ /* 0x000fc40000004100 */
[C---:B------:R-:W-:Y:S01]  /*2a30*/  FMUL.FTZ R176, R5.reuse, R176 ;  /* 0x000000b005b07220 */ /* 0x040fe20000410000 */
[----:B------:R-:W-:Y:S02]  /*2a40*/  HADD2.F32 R182, -RZ, R146.H1_H1 ;  /* 0x30000092ffb67230 */ /* 0x000fe40000004100 */
[----:B------:R-:W-:Y:S01]  /*2a50*/  FMUL.FTZ R174, R5, R174 ;  /* 0x000000ae05ae7220 */ /* 0x000fe20000410000 */
[----:B------:R-:W-:Y:S01]  /*2a60*/  FADD.FTZ R144, R205, R175 ;  /* 0x000000afcd907221 */ /* 0x000fe20000010000 */
[----:B------:R-:W-:Y:S01]  /*2a70*/  FFMA.FTZ R145, R209, R175, R206 ;  /* 0x000000afd1917223 */ /* 0x000fe200000100ce */
[C---:B------:R-:W-:Y:S01]  /*2a80*/  FADD.FTZ R180, -R187.reuse, R180 ;  /* 0x000000b4bbb47221 */ /* 0x040fe20000010100 */
[----:B------:R-:W-:Y:S01]  /*2a90*/  FADD.FTZ R74, R74, R179 ;  /* 0x000000b34a4a7221 */ /* 0x000fe20000010000 */
[-C--:B------:R-:W-:Y:S01]  /*2aa0*/  FFMA.FTZ R138, R176, R179.reuse, R138 ;  /* 0x000000b3b08a7223 */ /* 0x080fe2000001008a */
[----:B------:R-:W-:Y:S01]  /*2ab0*/  FADD.FTZ R178, -R187, R178 ;  /* 0x000000b2bbb27221 */ /* 0x000fe20000010100 */
[----:B------:R-:W-:Y:S01]  /*2ac0*/  FMUL.FTZ R179, R227, R179 ;  /* 0x000000b3e3b37220 */ /* 0x000fe20000410000 */
[----:B------:R-:W-:Y:S01]  /*2ad0*/  FADD.FTZ R144, R144, R177 ;  /* 0x000000b190907221 */ /* 0x000fe20000010000 */
[----:B------:R-:W-:Y:S01]  /*2ae0*/  FFMA.FTZ R145, R174, R177, R145 ;  /* 0x000000b1ae917223 */ /* 0x000fe20000010091 */
[----:B------:R-:W-:Y:S01]  /*2af0*/  FADD.FTZ R183, -R187, R182 ;  /* 0x000000b6bbb77221 */ /* 0x000fe20000010100 */
        /* <DEDUP_REMOVED lines=8> */
[----:B------:R-:W-:Y:S02]  /*2b80*/  HADD2.F32 R150, -RZ, R150.H1_H1 ;  /* 0x30000096ff967230 */ /* 0x000fe40000004100 */
        /* <DEDUP_REMOVED lines=31> */
.L_x_2652:
[----:B------:R-:W-:Y:S05]  /*2d80*/  BSYNC B0 ;  /* 0x0000000000007941 */ /* 0x000fea0003800000 */
.L_x_2642:
[----:B------:R-:W0:Y:S01]  /*2d90*/  S2R R144, SR_TID.X ;  /* 0x0000000000907919 */ /* 0x000e220000002100 */
        /* <DEDUP_REMOVED lines=27> */
.L_x_2811:
        /* <DEDUP_REMOVED lines=8> */
[----:B------:R-:W-:-:S02]  /*2fd0*/  @P3 IADD3 R191, R191, -0x1, RZ ;  /* 0xffffffffbfbf3810 */ /* 0x000fc40007ffe0ff */
[----:B------:R-:W-:-:S03]  /*2fe0*/  LOP3.LUT P5, RZ, R6, 0x2, RZ, 0xc0, !PT ;  /* 0x0000000206ff7812 */ /* 0x000fc600078ac0ff */
[----:B------:R-:W-:Y:S01]  /*2ff0*/  @P3 IMAD R191, R191, R2, RZ ;  /* 0x00000002bfbf3224 */ /* 0x000fe200078e02ff */
[----:B--2---:R-:W-:-:S04]  /*3000*/  LEA R149, R148, R149, 0x18 ;  /* 0x0000009594957211 */ /* 0x004fc800078ec0ff */
        /* <DEDUP_REMOVED lines=28> */
[----:B-----5:R-:W-:Y:S01]  /*31d0*/  HADD2.F32 R147, -RZ, R112.H0_H0 ;  /* 0x20000070ff937230 */ /* 0x020fe20000004100 */
[----:B------:R-:W-:Y:S06]  /*31e0*/  BRA `(.L_x_2666) ;  /* 0x0000000000287947 */ /* 0x000fec0003800000 */
.L_x_2665:
        /* <DEDUP_REMOVED lines=8> */
[----:B-----5:R-:W-:-:S05]  /*3270*/  @P4 HADD2.F32 R148, -RZ, R112.H0_H0 ;  /* 0x20000070ff944230 */ /* 0x020fca0000004100 */
[----:B------:R-:W-:-:S07]  /*3280*/  @P4 FADD.FTZ R147, R147, R148 ;  /* 0x0000009493934221 */ /* 0x000fce0000010000 */
.L_x_2666:
[----:B------:R-:W-:Y:S05]  /*3290*/  BSYNC B1 ;  /* 0x0000000000017941 */ /* 0x000fea0003800000 */
.L_x_2664:
[----:B------:R-:W-:Y:S01]  /*32a0*/  ISETP.NE.U32.AND P5, PT, RZ, UR6, PT ;  /* 0x00000006ff007c0c */ /* 0x000fe2000bfa5070 */
[----:B------:R-:W-:Y:S01]  /*32b0*/  BSSY B1, `(.L_x_2667) ;  /* 0x0000017000017945 */ /* 0x000fe20003800000 */
[----:B-----5:R-:W-:Y:S02]  /*32c0*/  @P3 LOP3.LUT P6, RZ, R164, 0xff, RZ, 0xc0, !PT ;  /* 0x000000ffa4ff3812 */ /* 0x020fe400078cc0ff */
[----:B------:R-:W-:-:S13]  /*32d0*/  ISETP.NE.AND.EX P5, PT, RZ, UR7, PT, P5 ;  /* 0x00000007ff007c0c */ /* 0x000fda000bfa5350 */
[----:B------:R-:W-:-:S04]  /*32e0*/  @P5 F2FP.F16.F32.PACK_AB R148, RZ, R147 ;  /* 0x00000093ff94523e */ /* 0x000fc800000000ff */
[----:B------:R-:W-:Y:S02]  /*32f0*/  @P5 PRMT R132, R148, 0x7610, R132 ;  /* 0x0000761094845816 */ /* 0x000fe40000000084 */
[----:B------:R-:W0:Y:S02]  /*3300*/  @P3 LDC.64 R148, c[0x0][0x298] ;  /* 0x0000a600ff943b82 */ /* 0x000e240000000a00 */
[----:B0-----:R-:W-:-:S04]  /*3310*/  @P3 FMUL.FTZ R149, R147, R149 ;  /* 0x0000009593953220 */ /* 0x001fc80000410000 */
[----:B------:R-:W-:-:S05]  /*3320*/  @P3 FMUL.FTZ R148, R149, R148 ;  /* 0x0000009495943220 */ /* 0x000fca0000410000 */
[----:B------:R-:W-:-:S04]  /*3330*/  @P3 FSEL R148, R148, RZ, P6 ;  /* 0x000000ff94943208 */ /* 0x000fc80003000000 */
[----:B------:R-:W-:-:S04]  /*3340*/  @P3 F2FP.F16.F32.PACK_AB R148, RZ, R148 ;  /* 0x00000094ff94323e */ /* 0x000fc800000000ff */
[----:B------:R-:W-:Y:S01]  /*3350*/  @P3 PRMT R68, R148, 0x7610, R68 ;  /* 0x0000761094443816 */ /* 0x000fe20000000044 */
[----:B------:R-:W-:Y:S06]  /*3360*/  @P2 BRA `(.L_x_2668) ;  /* 0x0000000000102947 */ /* 0x000fec0003800000 */
[----:B------:R-:W-:Y:S01]  /*3370*/  HFMA2.MMA R147, -RZ, RZ, 0, 0 ;  /* 0x00000000ff937435 */ /* 0x000fe200000001ff */
[----:B------:R-:W-:Y:S10]  /*3380*/  @!P4 BRA `(.L_x_2669) ;  /* 0x000000000024c947 */ /* 0x000ff40003800000 */
[----:B------:R-:W-:Y:S01]  /*3390*/  HADD2.F32 R147, -RZ, R112.H1_H1 ;  /* 0x30000070ff937230 */ /* 0x000fe20000004100 */
[----:B------:R-:W-:Y:S06]  /*33a0*/  BRA `(.L_x_2669) ;  /* 0x00000000001c7947 */ /* 0x000fec0003800000 */
.L_x_2668:
[----:B------:R-:W-:-:S04]  /*33b0*/  ISETP.NE.AND P6, PT, R221, RZ, PT ;  /* 0x000000ffdd00720c */ /* 0x000fc80003fc5270 */
[----:B------:R-:W-:-:S05]  /*33c0*/  FSEL R148, R145, RZ, !P6 ;  /* 0x000000ff91947208 */ /* 0x000fca0007000000 */
[----:B------:R-:W-:-:S04]  /*33d0*/  FFMA.FTZ R147, R219, R146, R148 ;  /* 0x00000092db937223 */ /* 0x000fc80000010094 */
[----:B------:R-:W-:-:S04]  /*33e0*/  FADD.FTZ R148, R218, -R147 ;  /* 0x80000093da947221 */ /* 0x000fc80000010000 */
[----:B------:R-:W-:Y:S01]  /*33f0*/  FMUL.FTZ R147, R5, R148 ;  /* 0x0000009405937220 */ /* 0x000fe20000410000 */
[----:B------:R-:W-:-:S05]  /*3400*/  @P4 HADD2.F32 R148, -RZ, R112.H1_H1 ;  /* 0x30000070ff944230 */ /* 0x000fca0000004100 */
[----:B------:R-:W-:-:S07]  /*3410*/  @P4 FADD.FTZ R147, R147, R148 ;  /* 0x0000009493934221 */ /* 0x000fce0000010000 */
.L_x_2669:
[----:B------:R-:W-:Y:S05]  /*3420*/  BSYNC B1 ;  /* 0x0000000000017941 */ /* 0x000fea0003800000 */
.L_x_2667:
[----:B------:R-:W-:Y:S01]  /*3430*/  @P5 F2FP.F16.F32.PACK_AB R148, RZ, R147 ;  /* 0x00000093ff94523e */ /* 0x000fe200000000ff */
[----:B------:R-:W-:Y:S01]  /*3440*/  BSSY B1, `(.L_x_2670) ;  /* 0x0000015000017945 */ /* 0x000fe20003800000 */
[----:B------:R-:W-:Y:S02]  /*3450*/  @P3 LOP3.LUT P6, RZ, R164, 0xff00, RZ, 0xc0, !PT ;  /* 0x0000ff00a4ff3812 */ /* 0x000fe400078cc0ff */
        /* <DEDUP_REMOVED lines=8> */
[----:B------:R-:W-:Y:S01]  /*34e0*/  MOV R147, RZ ;  /* 0x000000ff00937202 */ /* 0x000fe20000000f00 */
[----:B------:R-:W-:Y:S06]  /*34f0*/  @!P4 BRA `(.L_x_2672) ;  /* 0x000000000024c947 */ /* 0x000fec0003800000 */
[----:B------:R-:W-:Y:S01]  /*3500*/  HADD2.F32 R147, -RZ, R113.H0_H0 ;  /* 0x20000071ff937230 */ /* 0x000fe20000004100 */
[----:B------:R-:W-:Y:S06]  /*3510*/  BRA `(.L_x_2672) ;  /* 0x00000000001c7947 */ /* 0x000fec0003800000 */
.L_x_2671:
[----:B------:R-:W-:-:S04]  /*3520*/  ISETP.NE.AND P6, PT, R221, RZ, PT ;  /* 0x000000ffdd00720c */ /* 0x000fc80003fc5270 */
[----:B------:R-:W-:-:S05]  /*3530*/  FSEL R148, R145, RZ, !P6 ;  /* 0x000000ff91947208 */ /* 0x000fca0007000000 */
[----:B------:R-:W-:-:S04]  /*3540*/  FFMA.FTZ R147, R217, R146, R148 ;  /* 0x00000092d9937223 */ /* 0x000fc80000010094 */
[----:B------:R-:W-:-:S04]  /*3550*/  FADD.FTZ R148, R216, -R147 ;  /* 0x80000093d8947221 */ /* 0x000fc80000010000 */
[----:B------:R-:W-:Y:S01]  /*3560*/  FMUL.FTZ R147, R5, R148 ;  /* 0x0000009405937220 */ /* 0x000fe20000410000 */
[----:B------:R-:W-:-:S05]  /*3570*/  @P4 HADD2.F32 R148, -RZ, R113.H0_H0 ;  /* 0x20000071ff944230 */ /* 0x000fca0000004100 */
[----:B------:R-:W-:-:S07]  /*3580*/  @P4 FADD.FTZ R147, R147, R148 ;  /* 0x0000009493934221 */ /* 0x000fce0000010000 */
.L_x_2672:
[----:B------:R-:W-:Y:S05]  /*3590*/  BSYNC B1 ;  /* 0x0000000000017941 */ /* 0x000fea0003800000 */
.L_x_2670:
        /* <DEDUP_REMOVED lines=15> */
.L_x_2674:
[----:B------:R-:W-:-:S04]  /*3690*/  ISETP.NE.AND P6, PT, R221, RZ, PT ;  /* 0x000000ffdd00720c */ /* 0x000fc80003fc5270 */
[----:B------:R-:W-:-:S05]  /*36a0*/  FSEL R148, R145, RZ, !P6 ;  /* 0x000000ff91947208 */ /* 0x000fca0007000000 */
[----:B------:R-:W-:-:S04]  /*36b0*/  FFMA.FTZ R147, R215, R146, R148 ;  /* 0x00000092d7937223 */ /* 0x000fc80000010094 */
[----:B------:R-:W-:-:S04]  /*36c0*/  FADD.FTZ R148, R214, -R147 ;  /* 0x80000093d6947221 */ /* 0x000fc80000010000 */
[----:B------:R-:W-:Y:S01]  /*36d0*/  FMUL.FTZ R147, R5, R148 ;  /* 0x0000009405937220 */ /* 0x000fe20000410000 */
[----:B------:R-:W-:-:S05]  /*36e0*/  @P4 HADD2.F32 R148, -RZ, R113.H1_H1 ;  /* 0x30000071ff944230 */ /* 0x000fca0000004100 */
[----:B------:R-:W-:-:S07]  /*36f0*/  @P4 FADD.FTZ R147, R147, R148 ;  /* 0x0000009493934221 */ /* 0x000fce0000010000 */
.L_x_2675:
[----:B------:R-:W-:Y:S05]  /*3700*/  BSYNC B1 ;  /* 0x0000000000017941 */ /* 0x000fea0003800000 */
.L_x_2673:
        /* <DEDUP_REMOVED lines=15> */
.L_x_2677:
[----:B------:R-:W-:-:S04]  /*3800*/  ISETP.NE.AND P6, PT, R221, RZ, PT ;  /* 0x000000ffdd00720c */ /* 0x000fc80003fc5270 */
[----:B------:R-:W-:-:S05]  /*3810*/  FSEL R148, R145, RZ, !P6 ;  /* 0x000000ff91947208 */ /* 0x000fca0007000000 */
[----:B------:R-:W-:-:S04]  /*3820*/  FFMA.FTZ R147, R213, R146, R148 ;  /* 0x00000092d5937223 */ /* 0x000fc80000010094 */
[----:B------:R-:W-:-:S04]  /*3830*/  FADD.FTZ R148, R212, -R147 ;  /* 0x80000093d4947221 */ /* 0x000fc80000010000 */
[----:B------:R-:W-:Y:S01]  /*3840*/  FMUL.FTZ R147, R5, R148 ;  /* 0x0000009405937220 */ /* 0x000fe20000410000 */
[----:B------:R-:W-:-:S05]  /*3850*/  @P4 HADD2.F32 R148, -RZ, R114.H0_H0 ;  /* 0x20000072ff944230 */ /* 0x000fca0000004100 */
[----:B------:R-:W-:-:S07]  /*3860*/  @P4 FADD.FTZ R147, R147, R148 ;  /* 0x0000009493934221 */ /* 0x000fce0000010000 */
.L_x_2678:
[----:B------:R-:W-:Y:S05]  /*3870*/  BSYNC B1 ;  /* 0x0000000000017941 */ /* 0x000fea0003800000 */
.L_x_2676:
        /* <DEDUP_REMOVED lines=15> */
.L_x_2680:
[----:B------:R-:W-:-:S04]  /*3970*/  ISETP.NE.AND P6, PT, R221, RZ, PT ;  /* 0x000000ffdd00720c */ /* 0x000fc80003fc5270 */
[----:B------:R-:W-:-:S05]  /*3980*/  FSEL R148, R145, RZ, !P6 ;  /* 0x000000ff91947208 */ /* 0x000fca0007000000 */
[----:B------:R-:W-:-:S04]  /*3990*/  FFMA.FTZ R147, R211, R146, R148 ;  /* 0x00000092d3937223 */ /* 0x000fc80000010094 */
[----:B------:R-:W-:-:S04]  /*39a0*/  FADD.FTZ R148, R210, -R147 ;  /* 0x80000093d2947221 */ /* 0x000fc80000010000 */
[----:B------:R-:W-:Y:S01]  /*39b0*/  FMUL.FTZ R147, R5, R148 ;  /* 0x0000009405937220 */ /* 0x000fe20000410000 */
[----:B------:R-:W-:-:S05]  /*39c0*/  @P4 HADD2.F32 R148, -RZ, R114.H1_H1 ;  /* 0x30000072ff944230 */ /* 0x000fca0000004100 */
[----:B------:R-:W-:-:S07]  /*39d0*/  @P4 FADD.FTZ R147, R147, R148 ;  /* 0x0000009493934221 */ /* 0x000fce0000010000 */
.L_x_2681:
[----:B------:R-:W-:Y:S05]  /*39e0*/  BSYNC B1 ;  /* 0x0000000000017941 */ /* 0x000fea0003800000 */
.L_x_2679:
        /* <DEDUP_REMOVED lines=15> */
.L_x_2683:
[----:B------:R-:W-:-:S04]  /*3ae0*/  ISETP.NE.AND P6, PT, R221, RZ, PT ;  /* 0x000000ffdd00720c */ /* 0x000fc80003fc5270 */
[----:B------:R-:W-:-:S05]  /*3af0*/  FSEL R147, R145, RZ, !P6 ;  /* 0x000000ff91937208 */ /* 0x000fca0007000000 */
[----:B------:R-:W-:-:S04]  /*3b00*/  FFMA.FTZ R147, R208, R146, R147 ;  /* 0x00000092d0937223 */ /* 0x000fc80000010093 */
[----:B------:R-:W-:-:S04]  /*3b10*/  FADD.FTZ R148, R192, -R147 ;  /* 0x80000093c0947221 */ /* 0x000fc80000010000 */
[----:B------:R-:W-:Y:S01]  /*3b20*/  FMUL.FTZ R147, R5, R148 ;  /* 0x0000009405937220 */ /* 0x000fe20000410000 */
[----:B------:R-:W-:-:S05]  /*3b30*/  @P4 HADD2.F32 R148, -RZ, R115.H0_H0 ;  /* 0x20000073ff944230 */ /* 0x000fca0000004100 */
[----:B------:R-:W-:-:S07]  /*3b40*/  @P4 FADD.FTZ R147, R147, R148 ;  /* 0x0000009493934221 */ /* 0x000fce0000010000 */
.L_x_2684:
[----:B------:R-:W-:Y:S05]  /*3b50*/  BSYNC B1 ;  /* 0x0000000000017941 */ /* 0x000fea0003800000 */
.L_x_2682:
        /* <DEDUP_REMOVED lines=15> */
.L_x_2686:
[----:B------:R-:W-:-:S04]  /*3c50*/  ISETP.NE.AND P6, PT, R221, RZ, PT ;  /* 0x000000ffdd00720c */ /* 0x000fc80003fc5270 */
[----:B------:R-:W-:-:S05]  /*3c60*/  FSEL R147, R145, RZ, !P6 ;  /* 0x000000ff91937208 */ /* 0x000fca0007000000 */
[----:B------:R-:W-:-:S04]  /*3c70*/  FFMA.FTZ R148, R190, R146, R147 ;  /* 0x00000092be947223 */ /* 0x000fc80000010093 */
[----:B------:R-:W-:-:S04]  /*3c80*/  FADD.FTZ R148, R189, -R148 ;  /* 0x80000094bd947221 */ /* 0x000fc80000010000 */
[----:B------:R-:W-:Y:S01]  /*3c90*/  FMUL.FTZ R147, R5, R148 ;  /* 0x0000009405937220 */ /* 0x000fe20000410000 */
[----:B------:R-:W-:-:S05]  /*3ca0*/  @P4 HADD2.F32 R148, -RZ, R115.H1_H1 ;  /* 0x30000073ff944230 */ /* 0x000fca0000004100 */
[----:B------:R-:W-:-:S07]  /*3cb0*/  @P4 FADD.FTZ R147, R147, R148 ;  /* 0x0000009493934221 */ /* 0x000fce0000010000 */
.L_x_2687:
[----:B------:R-:W-:Y:S05]  /*3cc0*/  BSYNC B1 ;  /* 0x0000000000017941 */ /* 0x000fea0003800000 */
.L_x_2685:
[----:B------:R-:W-:Y:S02]  /*3cd0*/  @P5 F2FP.F16.F32.PACK_AB R148, RZ, R147 ;  /* 0x00000093ff94523e */ /* 0x000fe400000000ff */
[----:B------:R-:W-:Y:S02]  /*3ce0*/  @P3 LOP3.LUT P4, RZ, R165, 0xff000000, RZ, 0xc0, !PT ;  /* 0xff000000a5ff3812 */ /* 0x000fe4000788c0ff */
[----:B------:R-:W-:Y:S02]  /*3cf0*/  @P5 PRMT R135, R135, 0x5410, R148 ;  /* 0x0000541087875816 */ /* 0x000fe40000000094 */
[----:B------:R-:W0:Y:S02]  /*3d00*/  @P3 LDC.64 R148, c[0x0][0x298] ;  /* 0x0000a600ff943b82 */ /* 0x000e240000000a00 */
[----:B0-----:R-:W-:-:S04]  /*3d10*/  @P3 FMUL.FTZ R147, R147, R149 ;  /* 0x0000009593933220 */ /* 0x001fc80000410000 */
[----:B------:R-:W-:Y:S02]  /*3d20*/  @P3 FMUL.FTZ R147, R147, R148 ;  /* 0x0000009493933220 */ /* 0x000fe40000410000 */
[----:B------:R-:W0:Y:S03]  /*3d30*/  @P5 LDC.64 R148, c[0x0][0x308] ;  /* 0x0000c200ff945b82 */ /* 0x000e260000000a00 */
[----:B------:R-:W-:-:S04]  /*3d40*/  @P3 FSEL R147, R147, RZ, P4 ;  /* 0x000000ff93933208 */ /* 0x000fc80002000000 */
[----:B------:R-:W-:-:S04]  /*3d50*/  @P3 F2FP.F16.F32.PACK_AB R147, RZ, R147 ;  /* 0x00000093ff93323e */ /* 0x000fc800000000ff */
        /* <DEDUP_REMOVED lines=8> */
.L_x_2663:
[----:B------:R-:W-:Y:S05]  /*3de0*/  BSYNC B0 ;  /* 0x0000000000007941 */ /* 0x000fea0003800000 */
.L_x_2662:
[----:B------:R-:W-:Y:S01]  /*3df0*/  LOP3.LUT P4, RZ, R6, 0x1, RZ, 0xc0, !PT ;  /* 0x0000000106ff7812 */ /* 0x000fe2000788c0ff */
[----:B------:R-:W-:-:S12]  /*3e00*/  BSSY B0, `(.L_x_2688) ;  /* 0x00000ca000007945 */ /* 0x000fd80003800000 */
[----:B------:R-:W-:Y:S05]  /*3e10*/  @!P4 BRA `(.L_x_2689) ;  /* 0x0000000c0020c947 */ /* 0x000fea0003800000 */
        /* <DEDUP_REMOVED lines=9> */
.L_x_2691:
        /* <DEDUP_REMOVED lines=8> */
[----:B-----5:R-:W-:-:S05]  /*3f30*/  @P4 HADD2.F32 R147, -RZ, R116.H0_H0 ;  /* 0x20000074ff934230 */ /* 0x020fca0000004100 */
[----:B------:R-:W-:-:S07]  /*3f40*/  @P4 FADD.FTZ R150, R150, R147 ;  /* 0x0000009396964221 */ /* 0x000fce0000010000 */
.L_x_2692:
[----:B------:R-:W-:Y:S05]  /*3f50*/  BSYNC B1 ;  /* 0x0000000000017941 */ /* 0x000fea0003800000 */
.L_x_2690:
[----:B0-----:R-:W0:Y:S01]  /*3f60*/  @P3 LDC.64 R148, c[0x0][0x298] ;  /* 0x0000a600ff943b82 */ /* 0x001e220000000a00 */
[----:B------:R-:W-:Y:S01]  /*3f70*/  ISETP.NE.U32.AND P5, PT, RZ, UR6, PT ;  /* 0x00000006ff007c0c */ /* 0x000fe2000bfa5070 */
[----:B------:R-:W-:Y:S01]  /*3f80*/  BSSY B1, `(.L_x_2693) ;  /* 0x0000016000017945 */ /* 0x000fe20003800000 */
[----:B-----5:R-:W-:Y:S02]  /*3f90*/  @P3 LOP3.LUT P6, RZ, R166, 0xff, RZ, 0xc0, !PT ;  /* 0x000000ffa6ff3812 */ /* 0x020fe400078cc0ff */
[----:B------:R-:W-:-:S13]  /*3fa0*/  ISETP.NE.AND.EX P5, PT, RZ, UR7, PT, P5 ;  /* 0x00000007ff007c0c */ /* 0x000fda000bfa5350 */
[----:B------:R-:W-:-:S04]  /*3fb0*/  @P5 F2FP.F16.F32.PACK_AB R147, RZ, R150 ;  /* 0x00000096ff93523e */ /* 0x000fc800000000ff */
[----:B------:R-:W-:Y:S01]  /*3fc0*/  @P5 PRMT R132, R147, 0x7610, R132 ;  /* 0x0000761093845816 */ /* 0x000fe20000000084 */
        /* <DEDUP_REMOVED lines=10> */
.L_x_2694:
[----:B------:R-:W-:-:S04]  /*4070*/  ISETP.NE.AND P6, PT, R221, RZ, PT ;  /* 0x000000ffdd00720c */ /* 0x000fc80003fc5270 */
[----:B------:R-:W-:-:S05]  /*4080*/  FSEL R148, R145, RZ, !P6 ;  /* 0x000000ff91947208 */ /* 0x000fca0007000000 */
[----:B------:R-:W-:-:S04]  /*4090*/  FFMA.FTZ R147, R199, R146, R148 ;  /* 0x00000092c7937223 */ /* 0x000fc80000010094 */
[----:B------:R-:W-:Y:S01]  /*40a0*/  FADD.FTZ R150, R198, -R147 ;  /* 0x80000093c6967221 */ /* 0x000fe20000010000 */
[----:B------:R-:W-:-:S03]  /*40b0*/  @P4 HADD2.F32 R147, -RZ, R116.H1_H1 ;  /* 0x30000074ff934230 */ /* 0x000fc60000004100 */
[----:B------:R-:W-:-:S04]  /*40c0*/  FMUL.FTZ R150, R5, R150 ;  /* 0x0000009605967220 */ /* 0x000fc80000410000 */
[----:B------:R-:W-:-:S07]  /*40d0*/  @P4 FADD.FTZ R150, R150, R147 ;  /* 0x0000009396964221 */ /* 0x000fce0000010000 */
.L_x_2695:
[----:B------:R-:W-:Y:S05]  /*40e0*/  BSYNC B1 ;  /* 0x0000000000017941 */ /* 0x000fea0003800000 */
.L_x_2693:
[----:B------:R-:W0:Y:S01]  /*40f0*/  @P3 LDC.64 R148, c[0x0][0x298] ;  /* 0x0000a600ff943b82 */ /* 0x000e220000000a00 */
[----:B------:R-:W-:Y:S01]  /*4100*/  @P3 LOP3.LUT P6, RZ, R166, 0xff00, RZ, 0xc0, !PT ;  /* 0x0000ff00a6ff3812 */ /* 0x000fe200078cc0ff */
[----:B------:R-:W-:Y:S01]  /*4110*/  BSSY B1, `(.L_x_2696) ;  /* 0x0000014000017945 */ /* 0x000fe20003800000 */
        /* <DEDUP_REMOVED lines=12> */
.L_x_2697:
[----:B------:R-:W-:-:S04]  /*41e0*/  ISETP.NE.AND P6, PT, R221, RZ, PT ;  /* 0x000000ffdd00720c */ /* 0x000fc80003fc5270 */
[----:B------:R-:W-:-:S05]  /*41f0*/  FSEL R148, R145, RZ, !P6 ;  /* 0x000000ff91947208 */ /* 0x000fca0007000000 */
[----:B------:R-:W-:-:S04]  /*4200*/  FFMA.FTZ R147, R197, R146, R148 ;  /* 0x00000092c5937223 */ /* 0x000fc80000010094 */
[----:B------:R-:W-:Y:S01]  /*4210*/  FADD.FTZ R150, R196, -R147 ;  /* 0x80000093c4967221 */ /* 0x000fe20000010000 */
[----:B------:R-:W-:-:S03]  /*4220*/  @P4 HADD2.F32 R147, -RZ, R117.H0_H0 ;  /* 0x20000075ff934230 */ /* 0x000fc60000004100 */
[----:B------:R-:W-:-:S04]  /*4230*/  FMUL.FTZ R150, R5, R150 ;  /* 0x0000009605967220 */ /* 0x000fc80000410000 */
[----:B------:R-:W-:-:S07]  /*4240*/  @P4 FADD.FTZ R150, R150, R147 ;  /* 0x0000009396964221 */ /* 0x000fce0000010000 */
.L_x_2698:
[----:B------:R-:W-:Y:S05]  /*4250*/  BSYNC B1 ;  /* 0x0000000000017941 */ /* 0x000fea0003800000 */
.L_x_2696:
        /* <DEDUP_REMOVED lines=15> */
.L_x_2700:
[----:B------:R-:W-:-:S04]  /*4350*/  ISETP.NE.AND P6, PT, R221, RZ, PT ;  /* 0x000000ffdd00720c */ /* 0x000fc80003fc5270 */
[----:B------:R-:W-:-:S05]  /*4360*/  FSEL R148, R145, RZ, !P6 ;  /* 0x000000ff91947208 */ /* 0x000fca0007000000 */
[----:B------:R-:W-:-:S04]  /*4370*/  FFMA.FTZ R147, R195, R146, R148 ;  /* 0x00000092c3937223 */ /* 0x000fc80000010094 */
[----:B------:R-:W-:Y:S01]  /*4380*/  FADD.FTZ R150, R194, -R147 ;  /* 0x80000093c2967221 */ /* 0x000fe20000010000 */
[----:B------:R-:W-:-:S03]  /*4390*/  @P4 HADD2.F32 R147, -RZ, R117.H1_H1 ;  /* 0x30000075ff934230 */ /* 0x000fc60000004100 */
[----:B------:R-:W-:-:S04]  /*43a0*/  FMUL.FTZ R150, R5, R150 ;  /* 0x0000009605967220 */ /* 0x000fc80000410000 */
[----:B------:R-:W-:-:S07]  /*43b0*/  @P4 FADD.FTZ R150, R150, R147 ;  /* 0x0000009396964221 */ /* 0x000fce0000010000 */
.L_x_2701:
[----:B------:R-:W-:Y:S05]  /*43c0*/  BSYNC B1 ;  /* 0x0000000000017941 */ /* 0x000fea0003800000 */
.L_x_2699:
        /* <DEDUP_REMOVED lines=15> */
.L_x_2703:
[----:B------:R-:W-:-:S04]  /*44c0*/  ISETP.NE.AND P6, PT, R221, RZ, PT ;  /* 0x000000ffdd00720c */ /* 0x000fc80003fc5270 */
[----:B------:R-:W-:-:S05]  /*44d0*/  FSEL R148, R145, RZ, !P6 ;  /* 0x000000ff91947208 */ /* 0x000fca0007000000 */
[----:B------:R-:W-:-:S04]  /*44e0*/  FFMA.FTZ R147, R193, R146, R148 ;  /* 0x00000092c1937223 */ /* 0x000fc80000010094 */
[----:B------:R-:W-:Y:S01]  /*44f0*/  FADD.FTZ R150, R154, -R147 ;  /* 0x800000939a967221 */ /* 0x000fe20000010000 */
[----:B------:R-:W-:-:S03]  /*4500*/  @P4 HADD2.F32 R147, -RZ, R118.H0_H0 ;  /* 0x20000076ff934230 */ /* 0x000fc60000004100 */
[----:B------:R-:W-:-:S04]  /*4510*/  FMUL.FTZ R150, R5, R150 ;  /* 0x0000009605967220 */ /* 0x000fc80000410000 */
[----:B------:R-:W-:-:S07]  /*4520*/  @P4 FADD.FTZ R150, R150, R147 ;  /* 0x0000009396964221 */ /* 0x000fce0000010000 */
.L_x_2704:
[----:B------:R-:W-:Y:S05]  /*4530*/  BSYNC B1 ;  /* 0x0000000000017941 */ /* 0x000fea0003800000 */
.L_x_2702:
        /* <DEDUP_REMOVED lines=15> */
.L_x_2706:
[----:B------:R-:W-:-:S04]  /*4630*/  ISETP.NE.AND P6, PT, R221, RZ, PT ;  /* 0x000000ffdd00720c */ /* 0x000fc80003fc5270 */
[----:B------:R-:W-:-:S05]  /*4640*/  FSEL R148, R145, RZ, !P6 ;  /* 0x000000ff91947208 */ /* 0x000fca0007000000 */
[----:B------:R-:W-:-:S04]  /*4650*/  FFMA.FTZ R147, R155, R146, R148 ;  /* 0x000000929b937223 */ /* 0x000fc80000010094 */
[----:B------:R-:W-:Y:S01]  /*4660*/  FADD.FTZ R150, R156, -R147 ;  /* 0x800000939c967221 */ /* 0x000fe20000010000 */
[----:B------:R-:W-:-:S03]  /*4670*/  @P4 HADD2.F32 R147, -RZ, R118.H1_H1 ;  /* 0x30000076ff934230 */ /* 0x000fc60000004100 */
[----:B------:R-:W-:-:S04]  /*4680*/  FMUL.FTZ R150, R5, R150 ;  /* 0x0000009605967220 */ /* 0x000fc80000410000 */
[----:B------:R-:W-:-:S07]  /*4690*/  @P4 FADD.FTZ R150, R150, R147 ;  /* 0x0000009396964221 */ /* 0x000fce0000010000 */
.L_x_2707:
[----:B------:R-:W-:Y:S05]  /*46a0*/  BSYNC B1 ;  /* 0x0000000000017941 */ /* 0x000fea0003800000 */
.L_x_2705:
        /* <DEDUP_REMOVED lines=15> */
.L_x_2709:
[----:B------:R-:W-:-:S04]  /*47a0*/  ISETP.NE.AND P6, PT, R221, RZ, PT ;  /* 0x000000ffdd00720c */ /* 0x000fc80003fc5270 */
[----:B------:R-:W-:-:S05]  /*47b0*/  FSEL R148, R145, RZ, !P6 ;  /* 0x000000ff91947208 */ /* 0x000fca0007000000 */
[----:B------:R-:W-:-:S04]  /*47c0*/  FFMA.FTZ R147, R157, R146, R148 ;  /* 0x000000929d937223 */ /* 0x000fc80000010094 */
[----:B------:R-:W-:Y:S01]  /*47d0*/  FADD.FTZ R150, R158, -R147 ;  /* 0x800000939e967221 */ /* 0x000fe20000010000 */
[----:B------:R-:W-:-:S03]  /*47e0*/  @P4 HADD2.F32 R147, -RZ, R119.H0_H0 ;  /* 0x20000077ff934230 */ /* 0x000fc60000004100 */
[----:B------:R-:W-:-:S04]  /*47f0*/  FMUL.FTZ R150, R5, R150 ;  /* 0x0000009605967220 */ /* 0x000fc80000410000 */
[----:B------:R-:W-:-:S07]  /*4800*/  @P4 FADD.FTZ R150, R150, R147 ;  /* 0x0000009396964221 */ /* 0x000fce0000010000 */
.L_x_2710:
[----:B------:R-:W-:Y:S05]  /*4810*/  BSYNC B1 ;  /* 0x0000000000017941 */ /* 0x000fea0003800000 */
.L_x_2708:
        /* <DEDUP_REMOVED lines=15> */
.L_x_2712:
[----:B------:R-:W-:-:S04]  /*4910*/  ISETP.NE.AND P6, PT, R221, RZ, PT ;  /* 0x000000ffdd00720c */ /* 0x000fc80003fc5270 */
[----:B------:R-:W-:-:S05]  /*4920*/  FSEL R148, R145, RZ, !P6 ;  /* 0x000000ff91947208 */ /* 0x000fca0007000000 */
[----:B------:R-:W-:-:S04]  /*4930*/  FFMA.FTZ R147, R159, R146, R148 ;  /* 0x000000929f937223 */ /* 0x000fc80000010094 */
[----:B------:R-:W-:Y:S01]  /*4940*/  FADD.FTZ R150, R160, -R147 ;  /* 0x80000093a0967221 */ /* 0x000fe20000010000 */
[----:B------:R-:W-:-:S03]  /*4950*/  @P4 HADD2.F32 R147, -RZ, R119.H1_H1 ;  /* 0x30000077ff934230 */ /* 0x000fc60000004100 */
[----:B------:R-:W-:-:S04]  /*4960*/  FMUL.FTZ R150, R5, R150 ;  /* 0x0000009605967220 */ /* 0x000fc80000410000 */
[----:B------:R-:W-:-:S07]  /*4970*/  @P4 FADD.FTZ R150, R150, R147 ;  /* 0x0000009396964221 */ /* 0x000fce0000010000 */
.L_x_2713:
[----:B------:R-:W-:Y:S05]  /*4980*/  BSYNC B1 ;  /* 0x0000000000017941 */ /* 0x000fea0003800000 */
.L_x_2711:
[----:B------:R-:W0:Y:S01]  /*4990*/  @P3 LDC.64 R148, c[0x0][0x298] ;  /* 0x0000a600ff943b82 */ /* 0x000e220000000a00 */
[----:B------:R-:W-:Y:S02]  /*49a0*/  @P5 F2FP.F16.F32.PACK_AB R147, RZ, R150 ;  /* 0x00000096ff93523e */ /* 0x000fe400000000ff */
[----:B------:R-:W-:Y:S02]  /*49b0*/  @P3 LOP3.LUT P4, RZ, R167, 0xff000000, RZ, 0xc0, !PT ;  /* 0xff000000a7ff3812 */ /* 0x000fe4000788c0ff */
[----:B------:R-:W-:Y:S01]  /*49c0*/  @P5 PRMT R135, R135, 0x5410, R147 ;  /* 0x0000541087875816 */ /* 0x000fe20000000093 */
        /* <DEDUP_REMOVED lines=13> */
.L_x_2689:
[----:B------:R-:W-:Y:S05]  /*4aa0*/  BSYNC B0 ;  /* 0x0000000000007941 */ /* 0x000fea0003800000 */
.L_x_2688:
[----:B------:R-:W-:Y:S04]  /*4ab0*/  BSSY B0, `(.L_x_2714) ;  /* 0x00000ca000007945 */ /* 0x000fe80003800000 */
        /* <DEDUP_REMOVED lines=10> */
.L_x_2717:
        /* <DEDUP_REMOVED lines=10> */
.L_x_2718:
[----:B------:R-:W-:Y:S05]  /*4c00*/  BSYNC B1 ;  /* 0x0000000000017941 */ /* 0x000fea0003800000 */
.L_x_2716:
[----:B01----:R-:W0:Y:S01]  /*4c10*/  @P3 LDC.64 R148, c[0x0][0x298] ;  /* 0x0000a600ff943b82 */ /* 0x003e220000000a00 */
        /* <DEDUP_REMOVED lines=16> */
.L_x_2720:
[----:B------:R-:W-:-:S04]  /*4d20*/  ISETP.NE.AND P6, PT, R221, RZ, PT ;  /* 0x000000ffdd00720c */ /* 0x000fc80003fc5270 */
[----:B------:R-:W-:-:S05]  /*4d30*/  FSEL R148, R145, RZ, !P6 ;  /* 0x000000ff91947208 */ /* 0x000fca0007000000 */
[----:B------:R-:W-:-:S04]  /*4d40*/  FFMA.FTZ R147, R9, R146, R148 ;  /* 0x0000009209937223 */ /* 0x000fc80000010094 */
[----:B------:R-:W-:Y:S01]  /*4d50*/  FADD.FTZ R150, R12, -R147 ;  /* 0x800000930c967221 */ /* 0x000fe20000010000 */
[----:B------:R-:W-:-:S03]  /*4d60*/  @P4 HADD2.F32 R147, -RZ, R120.H1_H1 ;  /* 0x30000078ff934230 */ /* 0x000fc60000004100 */
[----:B------:R-:W-:-:S04]  /*4d70*/  FMUL.FTZ R150, R5, R150 ;  /* 0x0000009605967220 */ /* 0x000fc80000410000 */
[----:B------:R-:W-:-:S07]  /*4d80*/  @P4 FADD.FTZ R150, R150, R147 ;  /* 0x0000009396964221 */ /* 0x000fce0000010000 */
.L_x_2721:
[----:B------:R-:W-:Y:S05]  /*4d90*/  BSYNC B1 ;  /* 0x0000000000017941 */ /* 0x000fea0003800000 */
.L_x_2719:
        /* <DEDUP_REMOVED lines=15> */
.L_x_2723:
[----:B------:R-:W-:-:S04]  /*4e90*/  ISETP.NE.AND P6, PT, R221, RZ, PT ;  /* 0x000000ffdd00720c */ /* 0x000fc80003fc5270 */
[----:B------:R-:W-:-:S05]  /*4ea0*/  FSEL R148, R145, RZ, !P6 ;  /* 0x000000ff91947208 */ /* 0x000fca0007000000 */
[----:B------:R-:W-:-:S04]  /*4eb0*/  FFMA.FTZ R147, R11, R146, R148 ;  /* 0x000000920b937223 */ /* 0x000fc80000010094 */
[----:B------:R-:W-:Y:S01]  /*4ec0*/  FADD.FTZ R150, R14, -R147 ;  /* 0x800000930e967221 */ /* 0x000fe20000010000 */
[----:B------:R-:W-:-:S03]  /*4ed0*/  @P4 HADD2.F32 R147, -RZ, R121.H0_H0 ;  /* 0x20000079ff934230 */ /* 0x000fc60000004100 */
[----:B------:R-:W-:-:S04]  /*4ee0*/  FMUL.FTZ R150, R5, R150 ;  /* 0x0000009605967220 */ /* 0x000fc80000410000 */
[----:B------:R-:W-:-:S07]  /*4ef0*/  @P4 FADD.FTZ R150, R150, R147 ;  /* 0x0000009396964221 */ /* 0x000fce0000010000 */
.L_x_2724:
[----:B------:R-:W-:Y:S05]  /*4f00*/  BSYNC B1 ;  /* 0x0000000000017941 */ /* 0x000fea0003800000 */
.L_x_2722:
        /* <DEDUP_REMOVED lines=15> */
.L_x_2726:
[----:B------:R-:W-:-:S04]  /*5000*/  ISETP.NE.AND P6, PT, R221, RZ, PT ;  /* 0x000000ffdd00720c */ /* 0x000fc80003fc5270 */
[----:B------:R-:W-:-:S05]  /*5010*/  FSEL R148, R145, RZ, !P6 ;  /* 0x000000ff91947208 */ /* 0x000fca0007000000 */
[----:B------:R-:W-:-:S04]  /*5020*/  FFMA.FTZ R147, R13, R146, R148 ;  /* 0x000000920d937223 */ /* 0x000fc80000010094 */
[----:B------:R-:W-:Y:S01]  /*5030*/  FADD.FTZ R150, R16, -R147 ;  /* 0x8000009310967221 */ /* 0x000fe20000010000 */
[----:B------:R-:W-:-:S03]  /*5040*/  @P4 HADD2.F32 R147, -RZ, R121.H1_H1 ;  /* 0x30000079ff934230 */ /* 0x000fc60000004100 */
[----:B------:R-:W-:-:S04]  /*5050*/  FMUL.FTZ R150, R5, R150 ;  /* 0x0000009605967220 */ /* 0x000fc80000410000 */
[----:B------:R-:W-:-:S07]  /*5060*/  @P4 FADD.FTZ R150, R150, R147 ;  /* 0x0000009396964221 */ /* 0x000fce0000010000 */
.L_x_2727:
[----:B------:R-:W-:Y:S05]  /*5070*/  BSYNC B1 ;  /* 0x0000000000017941 */ /* 0x000fea0003800000 */
.L_x_2725:
        /* <DEDUP_REMOVED lines=15> */
.L_x_2729:
[----:B------:R-:W-:Y:S01]  /*5170*/  ISETP.NE.AND P6, PT, R221, RZ, PT ;  /* 0x000000ffdd00720c */ /* 0x000fe20003fc5270 */
[----:B------:R-:W-:-:S03]  /*5180*/  @P4 HADD2.F32 R147, -RZ, R122.H0_H0 ;  /* 0x2000007aff934230 */ /* 0x000fc60000004100 */
[----:B------:R-:W-:-:S05]  /*5190*/  FSEL R148, R145, RZ, !P6 ;  /* 0x000000ff91947208 */ /* 0x000fca0007000000 */
[----:B------:R-:W-:-:S04]  /*51a0*/  FFMA.FTZ R148, R15, R146, R148 ;  /* 0x000000920f947223 */ /* 0x000fc80000010094 */
[----:B------:R-:W-:-:S04]  /*51b0*/  FADD.FTZ R148, R17, -R148 ;  /* 0x8000009411947221 */ /* 0x000fc80000010000 */
[----:B------:R-:W-:-:S04]  /*51c0*/  FMUL.FTZ R150, R5, R148 ;  /* 0x0000009405967220 */ /* 0x000fc80000410000 */
[----:B------:R-:W-:-:S07]  /*51d0*/  @P4 FADD.FTZ R150, R150, R147 ;  /* 0x0000009396964221 */ /* 0x000fce0000010000 */
.L_x_2730:
[----:B------:R-:W-:Y:S05]  /*51e0*/  BSYNC B1 ;  /* 0x0000000000017941 */ /* 0x000fea0003800000 */
.L_x_2728:
        /* <DEDUP_REMOVED lines=15> */
.L_x_2732:
[----:B------:R-:W-:-:S04]  /*52e0*/  ISETP.NE.AND P6, PT, R221, RZ, PT ;  /* 0x000000ffdd00720c */ /* 0x000fc80003fc5270 */
[----:B------:R-:W-:-:S05]  /*52f0*/  FSEL R147, R145, RZ, !P6 ;  /* 0x000000ff91937208 */ /* 0x000fca0007000000 */
[----:B------:R-:W-:Y:S01]  /*5300*/  FFMA.FTZ R148, R18, R146, R147 ;  /* 0x0000009212947223 */ /* 0x000fe20000010093 */
[----:B------:R-:W-:-:S03]  /*5310*/  @P4 HADD2.F32 R147, -RZ, R122.H1_H1 ;  /* 0x3000007aff934230 */ /* 0x000fc60000004100 */
[----:B------:R-:W-:-:S04]  /*5320*/  FADD.FTZ R148, R19, -R148 ;  /* 0x8000009413947221 */ /* 0x000fc80000010000 */
[----:B------:R-:W-:-:S04]  /*5330*/  FMUL.FTZ R150, R5, R148 ;  /* 0x0000009405967220 */ /* 0x000fc80000410000 */
[----:B------:R-:W-:-:S07]  /*5340*/  @P4 FADD.FTZ R150, R150, R147 ;  /* 0x0000009396964221 */ /* 0x000fce0000010000 */
.L_x_2733:
[----:B------:R-:W-:Y:S05]  /*5350*/  BSYNC B1 ;  /* 0x0000000000017941 */ /* 0x000fea0003800000 */
.L_x_2731:
        /* <DEDUP_REMOVED lines=15> */
.L_x_2735:
[----:B------:R-:W-:-:S04]  /*5450*/  ISETP.NE.AND P6, PT, R221, RZ, PT ;  /* 0x000000ffdd00720c */ /* 0x000fc80003fc5270 */
[----:B------:R-:W-:-:S05]  /*5460*/  FSEL R147, R145, RZ, !P6 ;  /* 0x000000ff91937208 */ /* 0x000fca0007000000 */
[----:B------:R-:W-:Y:S01]  /*5470*/  FFMA.FTZ R148, R20, R146, R147 ;  /* 0x0000009214947223 */ /* 0x000fe20000010093 */
[----:B------:R-:W-:-:S03]  /*5480*/  @P4 HADD2.F32 R147, -RZ, R123.H0_H0 ;  /* 0x2000007bff934230 */ /* 0x000fc60000004100 */
[----:B------:R-:W-:-:S04]  /*5490*/  FADD.FTZ R148, R21, -R148 ;  /* 0x8000009415947221 */ /* 0x000fc80000010000 */
[----:B------:R-:W-:-:S04]  /*54a0*/  FMUL.FTZ R150, R5, R148 ;  /* 0x0000009405967220 */ /* 0x000fc80000410000 */
[----:B------:R-:W-:-:S07]  /*54b0*/  @P4 FADD.FTZ R150, R150, R147 ;  /* 0x0000009396964221 */ /* 0x000fce0000010000 */
.L_x_2736:
[----:B------:R-:W-:Y:S05]  /*54c0*/  BSYNC B1 ;  /* 0x0000000000017941 */ /* 0x000fea0003800000 */
.L_x_2734:
        /* <DEDUP_REMOVED lines=15> */
.L_x_2738:
[----:B------:R-:W-:-:S04]  /*55c0*/  ISETP.NE.AND P6, PT, R221, RZ, PT ;  /* 0x000000ffdd00720c */ /* 0x000fc80003fc5270 */
[----:B------:R-:W-:-:S05]  /*55d0*/  FSEL R147, R145, RZ, !P6 ;  /* 0x000000ff91937208 */ /* 0x000fca0007000000 */
[----:B------:R-:W-:Y:S01]  /*55e0*/  FFMA.FTZ R148, R22, R146, R147 ;  /* 0x0000009216947223 */ /* 0x000fe20000010093 */
[----:B------:R-:W-:-:S03]  /*55f0*/  @P4 HADD2.F32 R147, -RZ, R123.H1_H1 ;  /* 0x3000007bff934230 */ /* 0x000fc60000004100 */
[----:B------:R-:W-:-:S04]  /*5600*/  FADD.FTZ R148, R23, -R148 ;  /* 0x8000009417947221 */ /* 0x000fc80000010000 */
[----:B------:R-:W-:-:S04]  /*5610*/  FMUL.FTZ R150, R5, R148 ;  /* 0x0000009405967220 */ /* 0x000fc80000410000 */
[----:B------:R-:W-:-:S07]  /*5620*/  @P4 FADD.FTZ R150, R150, R147 ;  /* 0x0000009396964221 */ /* 0x000fce0000010000 */
.L_x_2739:
[----:B------:R-:W-:Y:S05]  /*5630*/  BSYNC B1 ;  /* 0x0000000000017941 */ /* 0x000fea0003800000 */
.L_x_2737:
        /* <DEDUP_REMOVED lines=17> */
.L_x_2715:
[----:B------:R-:W-:Y:S05]  /*5750*/  BSYNC B0 ;  /* 0x0000000000007941 */ /* 0x000fea0003800000 */
.L_x_2714:
        /* <DEDUP_REMOVED lines=11> */
.L_x_2743:
        /* <DEDUP_REMOVED lines=10> */
.L_x_2744:
[----:B------:R-:W-:Y:S05]  /*58b0*/  BSYNC B1 ;  /* 0x0000000000017941 */ /* 0x000fea0003800000 */
.L_x_2742:
[----:B012---:R-:W0:Y:S01]  /*58c0*/  @P3 LDC.64 R148, c[0x0][0x298] ;  /* 0x0000a600ff943b82 */ /* 0x007e220000000a00 */
        /* <DEDUP_REMOVED lines=16> */
.L_x_2746:
[----:B------:R-:W-:-:S04]  /*59d0*/  ISETP.NE.AND P6, PT, R221, RZ, PT ;  /* 0x000000ffdd00720c */ /* 0x000fc80003fc5270 */
[----:B------:R-:W-:-:S05]  /*59e0*/  FSEL R148, R145, RZ, !P6 ;  /* 0x000000ff91947208 */ /* 0x000fca0007000000 */
[----:B------:R-:W-:-:S04]  /*59f0*/  FFMA.FTZ R147, R25, R146, R148 ;  /* 0x0000009219937223 */ /* 0x000fc80000010094 */
[----:B------:R-:W-:Y:S01]  /*5a00*/  FADD.FTZ R150, R28, -R147 ;  /* 0x800000931c967221 */ /* 0x000fe20000010000 */
[----:B------:R-:W-:-:S03]  /*5a10*/  @P4 HADD2.F32 R147, -RZ, R124.H1_H1 ;  /* 0x3000007cff934230 */ /* 0x000fc60000004100 */
[----:B------:R-:W-:-:S04]  /*5a20*/  FMUL.FTZ R150, R5, R150 ;  /* 0x0000009605967220 */ /* 0x000fc80000410000 */
[----:B------:R-:W-:-:S07]  /*5a30*/  @P4 FADD.FTZ R150, R150, R147 ;  /* 0x0000009396964221 */ /* 0x000fce0000010000 */
.L_x_2747:
[----:B------:R-:W-:Y:S05]  /*5a40*/  BSYNC B1 ;  /* 0x0000000000017941 */ /* 0x000fea0003800000 */
.L_x_2745:
        /* <DEDUP_REMOVED lines=15> */
.L_x_2749:
[----:B------:R-:W-:-:S04]  /*5b40*/  ISETP.NE.AND P6, PT, R221, RZ, PT ;  /* 0x000000ffdd00720c */ /* 0x000fc80003fc5270 */
[----:B------:R-:W-:-:S05]  /*5b50*/  FSEL R148, R145, RZ, !P6 ;  /* 0x000000ff91947208 */ /* 0x000fca0007000000 */
[----:B------:R-:W-:-:S04]  /*5b60*/  FFMA.FTZ R147, R27, R146, R148 ;  /* 0x000000921b937223 */ /* 0x000fc80000010094 */
[----:B------:R-:W-:Y:S01]  /*5b70*/  FADD.FTZ R150, R30, -R147 ;  /* 0x800000931e967221 */ /* 0x000fe20000010000 */
[----:B------:R-:W-:-:S03]  /*5b80*/  @P4 HADD2.F32 R147, -RZ, R125.H0_H0 ;  /* 0x2000007dff934230 */ /* 0x000fc60000004100 */
[----:B------:R-:W-:-:S04]  /*5b90*/  FMUL.FTZ R150, R5, R150 ;  /* 0x0000009605967220 */ /* 0x000fc80000410000 */
[----:B------:R-:W-:-:S07]  /*5ba0*/  @P4 FADD.FTZ R150, R150, R147 ;  /* 0x0000009396964221 */ /* 0x000fce0000010000 */
.L_x_2750:
[----:B------:R-:W-:Y:S05]  /*5bb0*/  BSYNC B1 ;  /* 0x0000000000017941 */ /* 0x000fea0003800000 */
.L_x_2748:
        /* <DEDUP_REMOVED lines=15> */
.L_x_2752:
[----:B------:R-:W-:-:S04]  /*5cb0*/  ISETP.NE.AND P6, PT, R221, RZ, PT ;  /* 0x000000ffdd00720c */ /* 0x000fc80003fc5270 */
[----:B------:R-:W-:-:S05]  /*5cc0*/  FSEL R148, R145, RZ, !P6 ;  /* 0x000000ff91947208 */ /* 0x000fca0007000000 */
[----:B------:R-:W-:-:S04]  /*5cd0*/  FFMA.FTZ R147, R29, R146, R148 ;  /* 0x000000921d937223 */ /* 0x000fc80000010094 */
[----:B------:R-:W-:Y:S01]  /*5ce0*/  FADD.FTZ R150, R32, -R147 ;  /* 0x8000009320967221 */ /* 0x000fe20000010000 */
[----:B------:R-:W-:-:S03]  /*5cf0*/  @P4 HADD2.F32 R147, -RZ, R125.H1_H1 ;  /* 0x3000007dff934230 */ /* 0x000fc60000004100 */
[----:B------:R-:W-:-:S04]  /*5d00*/  FMUL.FTZ R150, R5, R150 ;  /* 0x0000009605967220 */ /* 0x000fc80000410000 */
[----:B------:R-:W-:-:S07]  /*5d10*/  @P4 FADD.FTZ R150, R150, R147 ;  /* 0x0000009396964221 */ /* 0x000fce0000010000 */
.L_x_2753:
[----:B------:R-:W-:Y:S05]  /*5d20*/  BSYNC B1 ;  /* 0x0000000000017941 */ /* 0x000fea0003800000 */
.L_x_2751:
        /* <DEDUP_REMOVED lines=15> */
.L_x_2755:
[----:B------:R-:W-:Y:S01]  /*5e20*/  ISETP.NE.AND P6, PT, R221, RZ, PT ;  /* 0x000000ffdd00720c */ /* 0x000fe20003fc5270 */
[----:B------:R-:W-:-:S03]  /*5e30*/  @P4 HADD2.F32 R147, -RZ, R126.H0_H0 ;  /* 0x2000007eff934230 */ /* 0x000fc60000004100 */
[----:B------:R-:W-:-:S05]  /*5e40*/  FSEL R148, R145, RZ, !P6 ;  /* 0x000000ff91947208 */ /* 0x000fca0007000000 */
[----:B------:R-:W-:-:S04]  /*5e50*/  FFMA.FTZ R148, R31, R146, R148 ;  /* 0x000000921f947223 */ /* 0x000fc80000010094 */
[----:B------:R-:W-:-:S04]  /*5e60*/  FADD.FTZ R148, R33, -R148 ;  /* 0x8000009421947221 */ /* 0x000fc80000010000 */
[----:B------:R-:W-:-:S04]  /*5e70*/  FMUL.FTZ R150, R5, R148 ;  /* 0x0000009405967220 */ /* 0x000fc80000410000 */
[----:B------:R-:W-:-:S07]  /*5e80*/  @P4 FADD.FTZ R150, R150, R147 ;  /* 0x0000009396964221 */ /* 0x000fce0000010000 */
.L_x_2756:
[----:B------:R-:W-:Y:S05]  /*5e90*/  BSYNC B1 ;  /* 0x0000000000017941 */ /* 0x000fea0003800000 */
.L_x_2754:
        /* <DEDUP_REMOVED lines=15> */
.L_x_2758:
[----:B------:R-:W-:-:S04]  /*5f90*/  ISETP.NE.AND P6, PT, R221, RZ, PT ;  /* 0x000000ffdd00720c */ /* 0x000fc80003fc5270 */
[----:B------:R-:W-:-:S05]  /*5fa0*/  FSEL R147, R145, RZ, !P6 ;  /* 0x000000ff91937208 */ /* 0x000fca0007000000 */
[----:B------:R-:W-:Y:S01]  /*5fb0*/  FFMA.FTZ R148, R34, R146, R147 ;  /* 0x0000009222947223 */ /* 0x000fe20000010093 */
[----:B------:R-:W-:-:S03]  /*5fc0*/  @P4 HADD2.F32 R147, -RZ, R126.H1_H1 ;  /* 0x3000007eff934230 */ /* 0x000fc60000004100 */
[----:B------:R-:W-:-:S04]  /*5fd0*/  FADD.FTZ R148, R35, -R148 ;  /* 0x8000009423947221 */ /* 0x000fc80000010000 */
[----:B------:R-:W-:-:S04]  /*5fe0*/  FMUL.FTZ R150, R5, R148 ;  /* 0x0000009405967220 */ /* 0x000fc80000410000 */
[----:B------:R-:W-:-:S07]  /*5ff0*/  @P4 FADD.FTZ R150, R150, R147 ;  /* 0x0000009396964221 */ /* 0x000fce0000010000 */
.L_x_2759:
[----:B------:R-:W-:Y:S05]  /*6000*/  BSYNC B1 ;  /* 0x0000000000017941 */ /* 0x000fea0003800000 */
.L_x_2757:
        /* <DEDUP_REMOVED lines=15> */
.L_x_2761:
[----:B------:R-:W-:-:S04]  /*6100*/  ISETP.NE.AND P6, PT, R221, RZ, PT ;  /* 0x000000ffdd00720c */ /* 0x000fc80003fc5270 */
[----:B------:R-:W-:-:S05]  /*6110*/  FSEL R147, R145, RZ, !P6 ;  /* 0x000000ff91937208 */ /* 0x000fca0007000000 */
[----:B------:R-:W-:Y:S01]  /*6120*/  FFMA.FTZ R148, R152, R146, R147 ;  /* 0x0000009298947223 */ /* 0x000fe20000010093 */
[----:B------:R-:W-:-:S03]  /*6130*/  @P4 HADD2.F32 R147, -RZ, R127.H0_H0 ;  /* 0x2000007fff934230 */ /* 0x000fc60000004100 */
[----:B------:R-:W-:-:S04]  /*6140*/  FADD.FTZ R148, R161, -R148 ;  /* 0x80000094a1947221 */ /* 0x000fc80000010000 */
[----:B------:R-:W-:-:S04]  /*6150*/  FMUL.FTZ R150, R5, R148 ;  /* 0x0000009405967220 */ /* 0x000fc80000410000 */
[----:B------:R-:W-:-:S07]  /*6160*/  @P4 FADD.FTZ R150, R150, R147 ;  /* 0x0000009396964221 */ /* 0x000fce0000010000 */
.L_x_2762:
[----:B------:R-:W-:Y:S05]  /*6170*/  BSYNC B1 ;  /* 0x0000000000017941 */ /* 0x000fea0003800000 */
.L_x_2760:
        /* <DEDUP_REMOVED lines=15> */
.L_x_2764:
[----:B------:R-:W-:-:S04]  /*6270*/  ISETP.NE.AND P6, PT, R221, RZ, PT ;  /* 0x000000ffdd00720c */ /* 0x000fc80003fc5270 */
[----:B------:R-:W-:-:S05]  /*6280*/  FSEL R147, R145, RZ, !P6 ;  /* 0x000000ff91937208 */ /* 0x000fca0007000000 */
[----:B------:R-:W-:Y:S01]  /*6290*/  FFMA.FTZ R148, R172, R146, R147 ;  /* 0x00000092ac947223 */ /* 0x000fe20000010093 */
[----:B------:R-:W-:-:S03]  /*62a0*/  @P4 HADD2.F32 R147, -RZ, R127.H1_H1 ;  /* 0x3000007fff934230 */ /* 0x000fc60000004100 */
[----:B------:R-:W-:-:S04]  /*62b0*/  FADD.FTZ R148, R173, -R148 ;  /* 0x80000094ad947221 */ /* 0x000fc80000010000 */
[----:B------:R-:W-:-:S04]  /*62c0*/  FMUL.FTZ R150, R5, R148 ;  /* 0x0000009405967220 */ /* 0x000fc80000410000 */
[----:B------:R-:W-:-:S07]  /*62d0*/  @P4 FADD.FTZ R150, R150, R147 ;  /* 0x0000009396964221 */ /* 0x000fce0000010000 */
.L_x_2765:
[----:B------:R-:W-:Y:S05]  /*62e0*/  BSYNC B1 ;  /* 0x0000000000017941 */ /* 0x000fea0003800000 */
.L_x_2763:
        /* <DEDUP_REMOVED lines=17> */
.L_x_2741:
[----:B------:R-:W-:Y:S05]  /*6400*/  BSYNC B0 ;  /* 0x0000000000007941 */ /* 0x000fea0003800000 */
.L_x_2740:
        /* <DEDUP_REMOVED lines=12> */
.L_x_2769:
        /* <DEDUP_REMOVED lines=8> */
[----:B-----5:R-:W-:-:S05]  /*6550*/  @P4 HADD2.F32 R147, -RZ, R128.H0_H0 ;  /* 0x20000080ff934230 */ /* 0x020fca0000004100 */
[----:B------:R-:W-:-:S07]  /*6560*/  @P4 FADD.FTZ R150, R150, R147 ;  /* 0x0000009396964221 */ /* 0x000fce0000010000 */
.L_x_2770:
[----:B------:R-:W-:Y:S05]  /*6570*/  BSYNC B1 ;  /* 0x0000000000017941 */ /* 0x000fea0003800000 */
.L_x_2768:
[----:B0123--:R-:W0:Y:S01]  /*6580*/  @P3 LDC.64 R148, c[0x0][0x298] ;  /* 0x0000a600ff943b82 */ /* 0x00fe220000000a00 */
        /* <DEDUP_REMOVED lines=16> */
.L_x_2772:
[----:B------:R-:W-:-:S04]  /*6690*/  ISETP.NE.AND P6, PT, R221, RZ, PT ;  /* 0x000000ffdd00720c */ /* 0x000fc80003fc5270 */
[----:B------:R-:W-:-:S05]  /*66a0*/  FSEL R147, R145, RZ, !P6 ;  /* 0x000000ff91937208 */ /* 0x000fca0007000000 */
[----:B------:R-:W-:Y:S01]  /*66b0*/  FFMA.FTZ R148, R174, R146, R147 ;  /* 0x00000092ae947223 */ /* 0x000fe20000010093 */
[----:B------:R-:W-:-:S03]  /*66c0*/  @P4 HADD2.F32 R147, -RZ, R128.H1_H1 ;  /* 0x30000080ff934230 */ /* 0x000fc60000004100 */
[----:B------:R-:W-:-:S04]  /*66d0*/  FADD.FTZ R148, R177, -R148 ;  /* 0x80000094b1947221 */ /* 0x000fc80000010000 */
[----:B------:R-:W-:-:S04]  /*66e0*/  FMUL.FTZ R150, R5, R148 ;  /* 0x0000009405967220 */ /* 0x000fc80000410000 */
[----:B------:R-:W-:-:S07]  /*66f0*/  @P4 FADD.FTZ R150, R150, R147 ;  /* 0x0000009396964221 */ /* 0x000fce0000010000 */
.L_x_2773:
[----:B------:R-:W-:Y:S05]  /*6700*/  BSYNC B1 ;  /* 0x0000000000017941 */ /* 0x000fea0003800000 */
.L_x_2771:
        /* <DEDUP_REMOVED lines=15> */
.L_x_2775:
[----:B------:R-:W-:-:S04]  /*6800*/  ISETP.NE.AND P6, PT, R221, RZ, PT ;  /* 0x000000ffdd00720c */ /* 0x000fc80003fc5270 */
[----:B------:R-:W-:-:S05]  /*6810*/  FSEL R147, R145, RZ, !P6 ;  /* 0x000000ff91937208 */ /* 0x000fca0007000000 */
[----:B------:R-:W-:Y:S01]  /*6820*/  FFMA.FTZ R148, R176, R146, R147 ;  /* 0x00000092b0947223 */ /* 0x000fe20000010093 */
[----:B------:R-:W-:-:S03]  /*6830*/  @P4 HADD2.F32 R147, -RZ, R129.H0_H0 ;  /* 0x20000081ff934230 */ /* 0x000fc60000004100 */
[----:B------:R-:W-:-:S04]  /*6840*/  FADD.FTZ R148, R179, -R148 ;  /* 0x80000094b3947221 */ /* 0x000fc80000010000 */
[----:B------:R-:W-:-:S04]  /*6850*/  FMUL.FTZ R150, R5, R148 ;  /* 0x0000009405967220 */ /* 0x000fc80000410000 */
[----:B------:R-:W-:-:S07]  /*6860*/  @P4 FADD.FTZ R150, R150, R147 ;  /* 0x0000009396964221 */ /* 0x000fce0000010000 */
.L_x_2776:
[----:B------:R-:W-:Y:S05]  /*6870*/  BSYNC B1 ;  /* 0x0000000000017941 */ /* 0x000fea0003800000 */
.L_x_2774:
        /* <DEDUP_REMOVED lines=15> */
.L_x_2778:
[----:B------:R-:W-:-:S04]  /*6970*/  ISETP.NE.AND P6, PT, R221, RZ, PT ;  /* 0x000000ffdd00720c */ /* 0x000fc80003fc5270 */
[----:B------:R-:W-:-:S05]  /*6980*/  FSEL R147, R145, RZ, !P6 ;  /* 0x000000ff91937208 */ /* 0x000fca0007000000 */
[----:B------:R-:W-:Y:S01]  /*6990*/  FFMA.FTZ R148, R178, R146, R147 ;  /* 0x00000092b2947223 */ /* 0x000fe20000010093 */
[----:B------:R-:W-:-:S03]  /*69a0*/  @P4 HADD2.F32 R147, -RZ, R129.H1_H1 ;  /* 0x30000081ff934230 */ /* 0x000fc60000004100 */
[----:B------:R-:W-:-:S04]  /*69b0*/  FADD.FTZ R148, R181, -R148 ;  /* 0x80000094b5947221 */ /* 0x000fc80000010000 */
[----:B------:R-:W-:-:S04]  /*69c0*/  FMUL.FTZ R150, R5, R148 ;  /* 0x0000009405967220 */ /* 0x000fc80000410000 */
[----:B------:R-:W-:-:S07]  /*69d0*/  @P4 FADD.FTZ R150, R150, R147 ;  /* 0x0000009396964221 */ /* 0x000fce0000010000 */
.L_x_2779:
[----:B------:R-:W-:Y:S05]  /*69e0*/  BSYNC B1 ;  /* 0x0000000000017941 */ /* 0x000fea0003800000 */
.L_x_2777:
        /* <DEDUP_REMOVED lines=15> */
.L_x_2781:
[----:B------:R-:W-:-:S04]  /*6ae0*/  ISETP.NE.AND P6, PT, R221, RZ, PT ;  /* 0x000000ffdd00720c */ /* 0x000fc80003fc5270 */
[----:B------:R-:W-:-:S05]  /*6af0*/  FSEL R147, R145, RZ, !P6 ;  /* 0x000000ff91937208 */ /* 0x000fca0007000000 */
[----:B------:R-:W-:-:S04]  /*6b00*/  FFMA.FTZ R147, R180, R146, R147 ;  /* 0x00000092b4937223 */ /* 0x000fc80000010093 */
[----:B------:R-:W-:Y:S01]  /*6b10*/  FADD.FTZ R150, R182, -R147 ;  /* 0x80000093b6967221 */ /* 0x000fe20000010000 */
[----:B------:R-:W-:-:S03]  /*6b20*/  @P4 HADD2.F32 R147, -RZ, R130.H0_H0 ;  /* 0x20000082ff934230 */ /* 0x000fc60000004100 */
[----:B------:R-:W-:-:S04]  /*6b30*/  FMUL.FTZ R150, R5, R150 ;  /* 0x0000009605967220 */ /* 0x000fc80000410000 */
[----:B------:R-:W-:-:S07]  /*6b40*/  @P4 FADD.FTZ R150, R150, R147 ;  /* 0x0000009396964221 */ /* 0x000fce0000010000 */
.L_x_2782:
[----:B------:R-:W-:Y:S05]  /*6b50*/  BSYNC B1 ;  /* 0x0000000000017941 */ /* 0x000fea0003800000 */
.L_x_2780:
        /* <DEDUP_REMOVED lines=15> */
.L_x_2784:
[----:B------:R-:W-:-:S04]  /*6c50*/  ISETP.NE.AND P6, PT, R221, RZ, PT ;  /* 0x000000ffdd00720c */ /* 0x000fc80003fc5270 */
[----:B------:R-:W-:-:S05]  /*6c60*/  FSEL R148, R145, RZ, !P6 ;  /* 0x000000ff91947208 */ /* 0x000fca0007000000 */
[----:B------:R-:W-:-:S04]  /*6c70*/  FFMA.FTZ R147, R183, R146, R148 ;  /* 0x00000092b7937223 */ /* 0x000fc80000010094 */
[----:B------:R-:W-:Y:S01]  /*6c80*/  FADD.FTZ R150, R184, -R147 ;  /* 0x80000093b8967221 */ /* 0x000fe20000010000 */
[----:B------:R-:W-:-:S03]  /*6c90*/  @P4 HADD2.F32 R147, -RZ, R130.H1_H1 ;  /* 0x30000082ff934230 */ /* 0x000fc60000004100 */
[----:B------:R-:W-:-:S04]  /*6ca0*/  FMUL.FTZ R150, R5, R150 ;  /* 0x0000009605967220 */ /* 0x000fc80000410000 */
[----:B------:R-:W-:-:S07]  /*6cb0*/  @P4 FADD.FTZ R150, R150, R147 ;  /* 0x0000009396964221 */ /* 0x000fce0000010000 */
.L_x_2785:
[----:B------:R-:W-:Y:S05]  /*6cc0*/  BSYNC B1 ;  /* 0x0000000000017941 */ /* 0x000fea0003800000 */
.L_x_2783:
        /* <DEDUP_REMOVED lines=15> */
.L_x_2787:
[----:B------:R-:W-:-:S04]  /*6dc0*/  ISETP.NE.AND P6, PT, R221, RZ, PT ;  /* 0x000000ffdd00720c */ /* 0x000fc80003fc5270 */
[----:B------:R-:W-:-:S05]  /*6dd0*/  FSEL R148, R145, RZ, !P6 ;  /* 0x000000ff91947208 */ /* 0x000fca0007000000 */
[----:B------:R-:W-:-:S04]  /*6de0*/  FFMA.FTZ R147, R185, R146, R148 ;  /* 0x00000092b9937223 */ /* 0x000fc80000010094 */
[----:B------:R-:W-:Y:S01]  /*6df0*/  FADD.FTZ R150, R186, -R147 ;  /* 0x80000093ba967221 */ /* 0x000fe20000010000 */
[----:B------:R-:W-:-:S03]  /*6e00*/  @P4 HADD2.F32 R147, -RZ, R131.H0_H0 ;  /* 0x20000083ff934230 */ /* 0x000fc60000004100 */
[----:B------:R-:W-:-:S04]  /*6e10*/  FMUL.FTZ R150, R5, R150 ;  /* 0x0000009605967220 */ /* 0x000fc80000410000 */
[----:B------:R-:W-:-:S07]  /*6e20*/  @P4 FADD.FTZ R150, R150, R147 ;  /* 0x0000009396964221 */ /* 0x000fce0000010000 */
.L_x_2788:
[----:B------:R-:W-:Y:S05]  /*6e30*/  BSYNC B1 ;  /* 0x0000000000017941 */ /* 0x000fea0003800000 */
.L_x_2786:
        /* <DEDUP_REMOVED lines=15> */
.L_x_2790:
[----:B------:R-:W-:-:S04]  /*6f30*/  ISETP.NE.AND P2, PT, R221, RZ, PT ;  /* 0x000000ffdd00720c */ /* 0x000fc80003f45270 */
[----:B------:R-:W-:-:S05]  /*6f40*/  FSEL R148, R145, RZ, !P2 ;  /* 0x000000ff91947208 */ /* 0x000fca0005000000 */
[----:B------:R-:W-:-:S04]  /*6f50*/  FFMA.FTZ R145, R187, R146, R148 ;  /* 0x00000092bb917223 */ /* 0x000fc80000010094 */
[----:B------:R-:W-:-:S04]  /*6f60*/  FADD.FTZ R146, R188, -R145 ;  /* 0x80000091bc927221 */ /* 0x000fc80000010000 */
[----:B------:R-:W-:Y:S01]  /*6f70*/  FMUL.FTZ R5, R5, R146 ;  /* 0x0000009205057220 */ /* 0x000fe20000410000 */
[----:B------:R-:W-:-:S05]  /*6f80*/  @P4 HADD2.F32 R146, -RZ, R131.H1_H1 ;  /* 0x30000083ff924230 */ /* 0x000fca0000004100 */
[----:B------:R-:W-:-:S07]  /*6f90*/  @P4 FADD.FTZ R5, R5, R146 ;  /* 0x0000009205054221 */ /* 0x000fce0000010000 */
.L_x_2791:
[----:B------:R-:W-:Y:S05]  /*6fa0*/  BSYNC B1 ;  /* 0x0000000000017941 */ /* 0x000fea0003800000 */
.L_x_2789:
[----:B------:R-:W0:Y:S01]  /*6fb0*/  @P5 LDC.64 R146, c[0x0][0x308] ;  /* 0x0000c200ff925b82 */ /* 0x000e220000000a00 */
[----:B------:R-:W-:Y:S01]  /*6fc0*/  @P3 LOP3.LUT P2, RZ, R171, 0xff000000, RZ, 0xc0, !PT ;  /* 0xff000000abff3812 */ /* 0x000fe2000784c0ff */
[----:B0-----:R-:W-:Y:S01]  /*6fd0*/  @P5 IMAD.WIDE.U32 R146, R7, 0x10, R146 ;  /* 0x0000001007925825 */ /* 0x001fe200078e0092 */
[----:B------:R-:W-:-:S04]  /*6fe0*/  @P5 F2FP.F16.F32.PACK_AB R7, RZ, R5 ;  /* 0x00000005ff07523e */ /* 0x000fc800000000ff */
[----:B------:R-:W-:-:S05]  /*6ff0*/  @P5 PRMT R135, R135, 0x5410, R7 ;  /* 0x0000541087875816 */ /* 0x000fca0000000007 */
[----:B------:R0:W-:Y:S02]  /*7000*/  @P5 STG.E.128 desc[UR4][R146.64], R132 ;  /* 0x0000008492005986 */ /* 0x0001e4000c101d04 */
[----:B0-----:R-:W0:Y:S02]  /*7010*/  @P3 LDC.64 R146, c[0x0][0x298] ;  /* 0x0000a600ff923b82 */ /* 0x001e240000000a00 */
[----:B0-----:R-:W-:-:S04]  /*7020*/  @P3 FMUL.FTZ R5, R5, R147 ;  /* 0x0000009305053220 */ /* 0x001fc80000410000 */
[----:B------:R-:W-:Y:S02]  /*7030*/  @P3 FMUL.FTZ R5, R5, R146 ;  /* 0x0000009205053220 */ /* 0x000fe40000410000 */
[----:B------:R-:W0:Y:S03]  /*7040*/  @P3 LDC.64 R146, c[0x0][0x2f8] ;  /* 0x0000be00ff923b82 */ /* 0x000e260000000a00 */
[----:B------:R-:W-:-:S04]  /*7050*/  @P3 FSEL R5, R5, RZ, P2 ;  /* 0x000000ff05053208 */ /* 0x000fc80001000000 */
[----:B------:R-:W-:-:S04]  /*7060*/  @P3 F2FP.F16.F32.PACK_AB R5, RZ, R5 ;  /* 0x00000005ff05323e */ /* 0x000fc800000000ff */
[----:B------:R-:W-:Y:S01]  /*7070*/  @P3 PRMT R71, R71, 0x5410, R5 ;  /* 0x0000541047473816 */ /* 0x000fe20000000005 */
[----:B0-----:R-:W-:-:S05]  /*7080*/  @P3 IMAD.WIDE.U32 R146, R144, 0x10, R146 ;  /* 0x0000001090923825 */ /* 0x001fca00078e0092 */
[----:B------:R4:W-:Y:S02]  /*7090*/  @P3 STG.E.128 desc[UR4][R146.64], R68 ;  /* 0x0000004492003986 */ /* 0x0009e4000c101d04 */
.L_x_2767:
[----:B------:R-:W-:Y:S05]  /*70a0*/  BSYNC B0 ;  /* 0x0000000000007941 */ /* 0x000fea0003800000 */
.L_x_2766:
[----:B------:R-:W-:Y:S02]  /*70b0*/  IADD3 R4, R4, UR12, RZ ;  /* 0x0000000c04047c10 */ /* 0x000fe4000fffe0ff */
[----:B------:R-:W-:Y:S02]  /*70c0*/  LOP3.LUT P3, RZ, R6, 0x4, RZ, 0xc0, !PT ;  /* 0x0000000406ff7812 */ /* 0x000fe4000786c0ff */
[----:B------:R-:W-:Y:S02]  /*70d0*/  ISETP.GE.AND P2, PT, R4, UR13, PT ;  /* 0x0000000d04007c0c */ /* 0x000fe4000bf46270 */
[----:B------:R-:W-:-:S11]  /*70e0*/  SEL R220, RZ, 0x1, P3 ;  /* 0x00000001ffdc7807 */ /* 0x000fd60001800000 */
[----:B------:R-:W-:Y:S05]  /*70f0*/  @!P2 BRA `(.L_x_2792) ;  /* 0xffffff980000a947 */ /* 0x000fea000383ffff */
.L_x_2641:
        /* <DEDUP_REMOVED lines=17> */
.L_x_2794:
[----:B------:R-:W-:Y:S05]  /*7210*/  BSYNC B0 ;  /* 0x0000000000007941 */ /* 0x000fea0003800000 */
.L_x_2793:
        /* <DEDUP_REMOVED lines=12> */
.L_x_2796:
[----:B------:R-:W-:Y:S05]  /*72e0*/  BSYNC B0 ;  /* 0x0000000000007941 */ /* 0x000fea0003800000 */
.L_x_2795:
        /* <DEDUP_REMOVED lines=11> */
.L_x_2798:
[----:B------:R-:W-:Y:S05]  /*73a0*/  BSYNC B0 ;  /* 0x0000000000007941 */ /* 0x000fea0003800000 */
.L_x_2797:
        /* <DEDUP_REMOVED lines=11> */
.L_x_2800:
[----:B------:R-:W-:Y:S05]  /*7460*/  BSYNC B0 ;  /* 0x0000000000007941 */ /* 0x000fea0003800000 */
.L_x_2799:
        /* <DEDUP_REMOVED lines=11> */
.L_x_2661:
[----:B------:R-:W-:Y:S01]  /*7520*/  HFMA2.MMA R144, -RZ, RZ, 0, 9.5367431640625e-07 ;  /* 0x00000010ff907435 */ /* 0x000fe200000001ff */
[----:B------:R-:W-:Y:S02]  /*7530*/  MOV R148, R205 ;  /* 0x000000cd00947202 */ /* 0x000fe40000000f00 */
[----:B------:R-:W-:Y:S02]  /*7540*/  MOV R145, 0x1f ;  /* 0x0000001f00917802 */ /* 0x000fe40000000f00 */
[----:B------:R-:W-:-:S07]  /*7550*/  MOV R147, 0xffffffff ;  /* 0xffffffff00937802 */ /* 0x000fce0000000f00 */
[----:B-----5:R-:W-:Y:S05]  /*7560*/  WARPSYNC.COLLECTIVE R147, `(.L_x_2801) ;  /* 0x0000000093087348 */ /* 0x020fea0003c00000 */
[----:B------:R0:W1:Y:S02]  /*7570*/  SHFL.DOWN P5, R151, R148, R144, R145 ;  /* 0x0800009094977389 */ /* 0x00006400000a0091 */
[----:B01---5:R-:W-:Y:S01]  /*7580*/  ENDCOLLECTIVE ;  /* 0x000000000000791b */ /* 0x023fe20003800000 */
.L_x_2801:
[----:B------:R-:W-:Y:S01]  /*7590*/  MOV R148, R206 ;  /* 0x000000ce00947202 */ /* 0x000fe20000000f00 */
[----:B------:R-:W-:-:S07]  /*75a0*/  FADD.FTZ R205, R151, R205 ;  /* 0x000000cd97cd7221 */ /* 0x000fce0000010000 */
[----:B------:R-:W-:Y:S05]  /*75b0*/  WARPSYNC.COLLECTIVE R147, `(.L_x_2802) ;  /* 0x0000000093087348 */ /* 0x000fea0003c00000 */
[----:B------:R0:W1:Y:S02]  /*75c0*/  SHFL.DOWN P5, R151, R148, R144, R145 ;  /* 0x0800009094977389 */ /* 0x00006400000a0091 */
[----:B01----:R-:W-:Y:S01]  /*75d0*/  ENDCOLLECTIVE ;  /* 0x000000000000791b */ /* 0x003fe20003800000 */
.L_x_2802:
[----:B------:R-:W-:Y:S01]  /*75e0*/  HFMA2.MMA R144, -RZ, RZ, 0, 4.76837158203125e-07 ;  /* 0x00000008ff907435 */ /* 0x000fe200000001ff */
[----:B------:R-:W-:Y:S01]  /*75f0*/  MOV R148, R205 ;  /* 0x000000cd00947202 */ /* 0x000fe20000000f00 */
[----:B------:R-:W-:-:S09]  /*7600*/  FADD.FTZ R206, R151, R206 ;  /* 0x000000ce97ce7221 */ /* 0x000fd20000010000 */
[----:B------:R-:W-:Y:S05]  /*7610*/  WARPSYNC.COLLECTIVE R147, `(.L_x_2803) ;  /* 0x0000000093087348 */ /* 0x000fea0003c00000 */
[----:B------:R0:W1:Y:S02]  /*7620*/  SHFL.DOWN P5, R151, R148, R144, R145 ;  /* 0x0800009094977389 */ /* 0x00006400000a0091 */
[----:B01----:R-:W-:Y:S01]  /*7630*/  ENDCOLLECTIVE ;  /* 0x000000000000791b */ /* 0x003fe20003800000 */
.L_x_2803:
[----:B------:R-:W-:Y:S01]  /*7640*/  MOV R148, R206 ;  /* 0x000000ce00947202 */ /* 0x000fe20000000f00 */
[----:B------:R-:W-:-:S07]  /*7650*/  FADD.FTZ R205, R205, R151 ;  /* 0x00000097cdcd7221 */ /* 0x000fce0000010000 */
[----:B------:R-:W-:Y:S05]  /*7660*/  WARPSYNC.COLLECTIVE R147, `(.L_x_2804) ;  /* 0x0000000093087348 */ /* 0x000fea0003c00000 */
[----:B------:R0:W1:Y:S02]  /*7670*/  SHFL.DOWN P5, R151, R148, R144, R145 ;  /* 0x0800009094977389 */ /* 0x00006400000a0091 */
[----:B01----:R-:W-:Y:S01]  /*7680*/  ENDCOLLECTIVE ;  /* 0x000000000000791b */ /* 0x003fe20003800000 */
.L_x_2804:
[----:B------:R-:W-:Y:S01]  /*7690*/  HFMA2.MMA R144, -RZ, RZ, 0, 2.384185791015625e-07 ;  /* 0x00000004ff907435 */ /* 0x000fe200000001ff */
[----:B------:R-:W-:Y:S01]  /*76a0*/  MOV R148, R205 ;  /* 0x000000cd00947202 */ /* 0x000fe20000000f00 */
[----:B------:R-:W-:-:S09]  /*76b0*/  FADD.FTZ R206, R206, R151 ;  /* 0x00000097cece7221 */ /* 0x000fd20000010000 */
[----:B------:R-:W-:Y:S05]  /*76c0*/  WARPSYNC.COLLECTIVE R147, `(.L_x_2805) ;  /* 0x0000000093087348 */ /* 0x000fea0003c00000 */
[----:B------:R0:W1:Y:S02]  /*76d0*/  SHFL.DOWN P5, R151, R148, R144, R145 ;  /* 0x0800009094977389 */ /* 0x00006400000a0091 */
[----:B01----:R-:W-:Y:S01]  /*76e0*/  ENDCOLLECTIVE ;  /* 0x000000000000791b */ /* 0x003fe20003800000 */
.L_x_2805:
[----:B------:R-:W-:Y:S02]  /*76f0*/  MOV R148, R206 ;  /* 0x000000ce00947202 */ /* 0x000fe40000000f00 */
[----:B------:R-:W-:-:S07]  /*7700*/  MOV R150, R151 ;  /* 0x0000009700967202 */ /* 0x000fce0000000f00 */
[----:B------:R-:W-:Y:S05]  /*7710*/  WARPSYNC.COLLECTIVE R147, `(.L_x_2806) ;  /* 0x0000000093087348 */ /* 0x000fea0003c00000 */
[----:B------:R0:W1:Y:S02]  /*7720*/  SHFL.DOWN P5, R151, R148, R144, R145 ;  /* 0x0800009094977389 */ /* 0x00006400000a0091 */
[----:B01----:R-:W-:Y:S01]  /*7730*/  ENDCOLLECTIVE ;  /* 0x000000000000791b */ /* 0x003fe20003800000 */
.L_x_2806:
[----:B------:R-:W-:Y:S01]  /*7740*/  FADD.FTZ R150, R205, R150 ;  /* 0x00000096cd967221 */ /* 0x000fe20000010000 */
[----:B------:R-:W-:-:S04]  /*7750*/  HFMA2.MMA R144, -RZ, RZ, 0, 1.1920928955078125e-07 ;  /* 0x00000002ff907435 */ /* 0x000fc800000001ff */
[----:B------:R-:W-:Y:S02]  /*7760*/  MOV R148, R150 ;  /* 0x0000009600947202 */ /* 0x000fe40000000f00 */
[----:B------:R-:W-:-:S07]  /*7770*/  MOV R149, R151 ;  /* 0x0000009700957202 */ /* 0x000fce0000000f00 */
[----:B------:R-:W-:Y:S05]  /*7780*/  WARPSYNC.COLLECTIVE R147, `(.L_x_2807) ;  /* 0x0000000093087348 */ /* 0x000fea0003c00000 */
[----:B------:R0:W1:Y:S02]  /*7790*/  SHFL.DOWN P5, R151, R148, R144, R145 ;  /* 0x0800009094977389 */ /* 0x00006400000a0091 */
[----:B01----:R-:W-:Y:S01]  /*77a0*/  ENDCOLLECTIVE ;  /* 0x000000000000791b */ /* 0x003fe20003800000 */
.L_x_2807:
[----:B------:R-:W-:-:S05]  /*77b0*/  FADD.FTZ R149, R206, R149 ;  /* 0x00000095ce957221 */ /* 0x000fca0000010000 */
[----:B------:R-:W-:Y:S01]  /*77c0*/  MOV R148, R149 ;  /* 0x0000009500947202 */ /* 0x000fe20000000f00 */
[----:B------:R-:W-:-:S07]  /*77d0*/  FADD.FTZ R150, R150, R151 ;  /* 0x0000009796967221 */ /* 0x000fce0000010000 */
[----:B------:R-:W-:Y:S05]  /*77e0*/  WARPSYNC.COLLECTIVE R147, `(.L_x_2808) ;  /* 0x0000000093087348 */ /* 0x000fea0003c00000 */
[----:B------:R0:W1:Y:S02]  /*77f0*/  SHFL.DOWN P5, R151, R148, R144, R145 ;  /* 0x0800009094977389 */ /* 0x00006400000a0091 */
[----:B01----:R-:W-:Y:S01]  /*7800*/  ENDCOLLECTIVE ;  /* 0x000000000000791b */ /* 0x003fe20003800000 */
.L_x_2808:
[----:B------:R-:W-:Y:S01]  /*7810*/  HFMA2.MMA R144, -RZ, RZ, 0, 5.9604644775390625e-08 ;  /* 0x00000001ff907435 */ /* 0x000fe200000001ff */
[----:B------:R-:W-:Y:S01]  /*7820*/  MOV R148, R150 ;  /* 0x0000009600947202 */ /* 0x000fe20000000f00 */
[----:B------:R-:W-:-:S09]  /*7830*/  FADD.FTZ R149, R149, R151 ;  /* 0x0000009795957221 */ /* 0x000fd20000010000 */
[----:B------:R-:W-:Y:S05]  /*7840*/  WARPSYNC.COLLECTIVE R147, `(.L_x_2809) ;  /* 0x0000000093087348 */ /* 0x000fea0003c00000 */
[----:B------:R0:W1:Y:S02]  /*7850*/  SHFL.DOWN P5, R151, R148, R144, R145 ;  /* 0x0800009094977389 */ /* 0x00006400000a0091 */
[----:B01----:R-:W-:Y:S01]  /*7860*/  ENDCOLLECTIVE ;  /* 0x000000000000791b */ /* 0x003fe20003800000 */
.L_x_2809:
[----:B------:R-:W-:Y:S02]  /*7870*/  MOV R148, R149 ;  /* 0x0000009500947202 */ /* 0x000fe40000000f00 */
[----:B------:R-:W-:-:S07]  /*7880*/  MOV R202, R151 ;  /* 0x0000009700ca7202 */ /* 0x000fce0000000f00 */
[----:B------:R-:W-:Y:S05]  /*7890*/  WARPSYNC.COLLECTIVE R147, `(.L_x_2810) ;  /* 0x0000000093087348 */ /* 0x000fea0003c00000 */
[----:B------:R0:W1:Y:S02]  /*78a0*/  SHFL.DOWN P5, R151, R148, R144, R145 ;  /* 0x0800009094977389 */ /* 0x00006400000a0091 */
[----:B01----:R-:W-:Y:S01]  /*78b0*/  ENDCOLLECTIVE ;  /* 0x000000000000791b */ /* 0x003fe20003800000 */
.L_x_2810:
[----:B------:R-:W-:Y:S01]  /*78c0*/  MOV R145, R151 ;  /* 0x0000009700917202 */ /* 0x000fe20000000f00 */
[----:B------:R-:W-:Y:S06]  /*78d0*/  BRA `(.L_x_2811) ;  /* 0xffffffb4009c7947 */ /* 0x000fec000383ffff */
.L_x_2812:
        /* <DEDUP_REMOVED lines=10> */
.L_x_16501:


//--------------------- .text._ZN10layer_norm22ln_bwd_finalize_kernelINS_22Kernel_traits_finalizeILj5120E6__halfS2_S2_S2_fjLb0ELj1024ELj4ENS_18Kernel_traits_baseILj5120ES2_S2_S2_S2_fjLj1024EEEEELb0ELb1EEEvNS_9BwdParamsE --------------------------
	.section	.text._ZN10layer_norm22ln_bwd_finalize_kernelINS_22Kernel_traits_finalizeILj5120E6__halfS2_S2_S2_fjLb0ELj1024ELj4ENS_18Kernel_traits_baseILj5120ES2_S2_S2_S2_fjLj1024EEEEELb0ELb1EEEvNS_9BwdParamsE,"ax",@progbits
	.align	128
        .global         _ZN10layer_norm22ln_bwd_finalize_kernelINS_22Kernel_traits_finalizeILj5120E6__halfS2_S2_S2_fjLb0ELj1024ELj4ENS_18Kernel_traits_baseILj5120ES2_S2_S2_S2_fjLj1024EEEEELb0ELb1EEEvNS_9BwdParamsE
        .type           _ZN10layer_norm22ln_bwd_finalize_kernelINS_22Kernel_traits_finalizeILj5120E6__halfS2_S2_S2_fjLb0ELj1024ELj4ENS_18Kernel_traits_baseILj5120ES2_S2_S2_S2_fjLj1024EEEEELb0ELb1EEEvNS_9BwdParamsE,@function
        .size           _ZN10layer_norm22ln_bwd_finalize_kernelINS_22Kernel_traits_finalizeILj5120E6__halfS2_S2_S2_fjLb0ELj1024ELj4ENS_18Kernel_traits_baseILj5120ES2_S2_S2_S2_fjLj1024EEEEELb0ELb1EEEvNS_9BwdParamsE,(.L_x_16502 - _ZN10layer_norm22ln_bwd_finalize_kernelINS_22Kernel_traits_finalizeILj5120E6__halfS2_S2_S2_fjLb0ELj1024ELj4ENS_18Kernel_traits_baseILj5120ES2_S2_S2_S2_fjLj1024EEEEELb0ELb1EEEvNS_9BwdParamsE)
        .other          _ZN10layer_norm22ln_bwd_finalize_kernelINS_22Kernel_traits_finalizeILj5120E6__halfS2_S2_S2_fjLb0ELj1024ELj4ENS_18Kernel_traits_baseILj5120ES2_S2_S2_S2_fjLj1024EEEEELb0ELb1EEEvNS_9BwdParamsE,@"STO_CUDA_ENTRY STV_DEFAULT"
_ZN10layer_norm22ln_bwd_finalize_kernelINS_22Kernel_traits_finalizeILj5120E6__halfS2_S2_S2_fjLb0ELj1024ELj4ENS_18Kernel_traits_baseILj5120ES2_S2_S2_S2_fjLj1024EEEEELb0ELb1EEEvNS_9BwdParamsE:
.text._ZN10layer_norm22ln_bwd_finalize_kernelINS_22Kernel_traits_finalizeILj5120E6__halfS2_S2_S2_fjLb0ELj1024ELj4ENS_18Kernel_traits_baseILj5120ES2_S2_S2_S2_fjLj1024EEEEELb0ELb1EEEvNS_9BwdParamsE:
        /* <DEDUP_REMOVED lines=26> */
.L_x_2824:
        /* <DEDUP_REMOVED lines=31> */
.L_x_2817:
        /* <DEDUP_REMOVED lines=34> */
.L_x_2816:
[----:B------:R-:W-:Y:S05]  /*05b0*/  BSYNC B1 ;  /* 0x0000000000017941 */ /* 0x000fea0003800000 */
.L_x_2815:
        /* <DEDUP_REMOVED lines=25> */
.L_x_2819:
[----:B------:R-:W-:Y:S05]  /*0750*/  BSYNC B1 ;  /* 0x0000000000017941 */ /* 0x000fea0003800000 */
.L_x_2818:
        /* <DEDUP_REMOVED lines=12> */
.L_x_2814:
[----:B------:R-:W-:Y:S05]  /*0820*/  BSYNC B0 ;  /* 0x0000000000007941 */ /* 0x000fea0003800000 */
.L_x_2813:
        /* <DEDUP_REMOVED lines=29> */
.L_x_2835:
[----:B------:R-:W-:Y:S01]  /*0a00*/  @!P1 SHF.R.U32.HI R12, RZ, 0x3, R0 ;  /* 0x00000003ff0c9819 */ /* 0x000fe20000011600 */
[----:B----4-:R-:W-:Y:S01]  /*0a10*/  FADD.FTZ R14, R9, R14 ;  /* 0x0000000e090e7221 */ /* 0x010fe20000010000 */
[----:B---3--:R-:W-:Y:S02]  /*0a20*/  FADD.FTZ R11, R10, R11 ;  /* 0x0000000b0a0b7221 */ /* 0x008fe40000010000 */
[----:B------:R-:W-:-:S05]  /*0a30*/  @!P1 LOP3.LUT R12, R12, 0x1ffffffc, RZ, 0xc0, !PT ;  /* 0x1ffffffc0c0c9812 */ /* 0x000fca00078ec0ff */
[----:B------:R3:W-:Y:S04]  /*0a40*/  @!P1 STS [R12+UR4+0x2000], R14 ;  /* 0x0020000e0c009988 */ /* 0x0007e80008000804 */
[----:B------:R3:W-:Y:S02]  /*0a50*/  @!P1 STS [R12+UR4+0x2080], R11 ;  /* 0x0020800b0c009988 */ /* 0x0007e40008000804 */
.L_x_2820:
        /* <DEDUP_REMOVED lines=10> */
[----:B---3--:R-:W-:Y:S02]  /*0b00*/  F2FP.F16.F32.PACK_AB R15, R15, R14 ;  /* 0x0000000e0f0f723e */ /* 0x008fe400000000ff */
[----:B-----5:R-:W-:-:S03]  /*0b10*/  F2FP.F16.F32.PACK_AB R17, R17, R16 ;  /* 0x000000101111723e */ /* 0x020fc600000000ff */
[----:B------:R4:W-:Y:S04]  /*0b20*/  STG.E desc[UR6][R12.64], R15 ;  /* 0x0000000f0c007986 */ /* 0x0009e8000c101906 */
[----:B------:R4:W-:Y:S02]  /*0b30*/  STG.E desc[UR6][R10.64], R17 ;  /* 0x000000110a007986 */ /* 0x0009e4000c101906 */
.L_x_2823:
[----:B------:R-:W-:Y:S05]  /*0b40*/  BSYNC B0 ;  /* 0x0000000000007941 */ /* 0x000fea0003800000 */
.L_x_2822:
[C---:B------:R-:W-:Y:S02]  /*0b50*/  ISETP.GT.U32.AND P1, PT, R3.reuse, -0x1401, PT ;  /* 0xffffebff0300780c */ /* 0x040fe40003f24070 */
[----:B------:R-:W-:Y:S02]  /*0b60*/  IADD3 R3, R3, 0x1400, RZ ;  /* 0x0000140003037810 */ /* 0x000fe40007ffe0ff */
[----:B------:R-:W-:-:S09]  /*0b70*/  IADD3 R4, R4, 0xa00, RZ ;  /* 0x00000a0004047810 */ /* 0x000fd20007ffe0ff */
[----:B------:R-:W-:Y:S05]  /*0b80*/  @P1 BRA `(.L_x_2824) ;  /* 0xfffffff400841947 */ /* 0x000fea000383ffff */
[----:B------:R-:W-:Y:S05]  /*0b90*/  EXIT ;  /* 0x000000000000794d */ /* 0x000fea0003800000 */
.L_x_2821:
[----:B------:R-:W-:Y:S01]  /*0ba0*/  HFMA2.MMA R22, -RZ, RZ, 0, 1.847743988037109375e-06 ;  /* 0x0000001fff167435 */ /* 0x000fe200000001ff */
[----:B0--3--:R-:W-:Y:S01]  /*0bb0*/  MOV R20, R10 ;  /* 0x0000000a00147202 */ /* 0x009fe20000000f00 */
[----:B------:R-:W-:Y:S01]  /*0bc0*/  IMAD.MOV.U32 R19, RZ, RZ, 0x1 ;  /* 0x00000001ff137424 */ /* 0x000fe200078e00ff */
[----:B------:R-:W-:-:S08]  /*0bd0*/  MOV R17, 0xffffffff ;  /* 0xffffffff00117802 */ /* 0x000fd00000000f00 */
[----:B-12---:R-:W-:Y:S05]  /*0be0*/  WARPSYNC.COLLECTIVE R17, `(.L_x_2825) ;  /* 0x0000000011087348 */ /* 0x006fea0003c00000 */
[----:B------:R0:W3:Y:S02]  /*0bf0*/  SHFL.BFLY P2, R18, R20, R19, R22 ;  /* 0x0c00001314127389 */ /* 0x0000e40000040016 */
[----:B0123--:R-:W-:Y:S01]  /*0c00*/  ENDCOLLECTIVE ;  /* 0x000000000000791b */ /* 0x00ffe20003800000 */
.L_x_2825:
[----:B------:R-:W-:Y:S01]  /*0c10*/  HFMA2.MMA R19, -RZ, RZ, 0, 1.1920928955078125e-07 ;  /* 0x00000002ff137435 */ /* 0x000fe200000001ff */
[----:B------:R-:W-:-:S05]  /*0c20*/  MOV R11, R18 ;  /* 0x00000012000b7202 */ /* 0x000fca0000000f00 */
[----:B------:R-:W-:-:S04]  /*0c30*/  FADD.FTZ R11, R10, R11 ;  /* 0x0000000b0a0b7221 */ /* 0x000fc80000010000 */
[----:B------:R-:W-:-:S07]  /*0c40*/  IMAD.MOV.U32 R20, RZ, RZ, R11 ;  /* 0x000000ffff147224 */ /* 0x000fce00078e000b */
[----:B------:R-:W-:Y:S05]  /*0c50*/  WARPSYNC.COLLECTIVE R17, `(.L_x_2826) ;  /* 0x0000000011087348 */ /* 0x000fea0003c00000 */
[----:B------:R0:W1:Y:S02]  /*0c60*/  SHFL.BFLY P2, R18, R20, R19, R22 ;  /* 0x0c00001314127389 */ /* 0x0000640000040016 */
[----:B01----:R-:W-:Y:S01]  /*0c70*/  ENDCOLLECTIVE ;  /* 0x000000000000791b */ /* 0x003fe20003800000 */
.L_x_2826:
[----:B------:R-:W-:Y:S01]  /*0c80*/  IMAD.MOV.U32 R19, RZ, RZ, 0x4 ;  /* 0x00000004ff137424 */ /* 0x000fe200078e00ff */
[----:B------:R-:W-:-:S05]  /*0c90*/  MOV R12, R18 ;  /* 0x00000012000c7202 */ /* 0x000fca0000000f00 */
[----:B------:R-:W-:-:S05]  /*0ca0*/  FADD.FTZ R12, R11, R12 ;  /* 0x0000000c0b0c7221 */ /* 0x000fca0000010000 */
[----:B------:R-:W-:-:S07]  /*0cb0*/  MOV R20, R12 ;  /* 0x0000000c00147202 */ /* 0x000fce0000000f00 */
[----:B------:R-:W-:Y:S05]  /*0cc0*/  WARPSYNC.COLLECTIVE R17, `(.L_x_2827) ;  /* 0x0000000011087348 */ /* 0x000fea0003c00000 */
[----:B------:R0:W1:Y:S02]  /*0cd0*/  SHFL.BFLY P2, R18, R20, R19, R22 ;  /* 0x0c00001314127389 */ /* 0x0000640000040016 */
[----:B01----:R-:W-:Y:S01]  /*0ce0*/  ENDCOLLECTIVE ;  /* 0x000000000000791b */ /* 0x003fe20003800000 */
.L_x_2827:
[----:B------:R-:W-:Y:S01]  /*0cf0*/  HFMA2.MMA R19, -RZ, RZ, 0, 4.76837158203125e-07 ;  /* 0x00000008ff137435 */ /* 0x000fe200000001ff */
[----:B------:R-:W-:-:S05]  /*0d00*/  MOV R13, R18 ;  /* 0x00000012000d7202 */ /* 0x000fca0000000f00 */
[----:B------:R-:W-:-:S05]  /*0d10*/  FADD.FTZ R13, R12, R13 ;  /* 0x0000000d0c0d7221 */ /* 0x000fca0000010000 */
[----:B------:R-:W-:-:S07]  /*0d20*/  MOV R20, R13 ;  /* 0x0000000d00147202 */ /* 0x000fce0000000f00 */
[----:B------:R-:W-:Y:S05]  /*0d30*/  WARPSYNC.COLLECTIVE R17, `(.L_x_2828) ;  /* 0x0000000011087348 */ /* 0x000fea0003c00000 */
[----:B------:R0:W1:Y:S02]  /*0d40*/  SHFL.BFLY P2, R18, R20, R19, R22 ;  /* 0x0c00001314127389 */ /* 0x0000640000040016 */
[----:B01----:R-:W-:Y:S01]  /*0d50*/  ENDCOLLECTIVE ;  /* 0x000000000000791b */ /* 0x003fe20003800000 */
.L_x_2828:
[----:B------:R-:W-:Y:S01]  /*0d60*/  HFMA2.MMA R19, -RZ, RZ, 0, 9.5367431640625e-07 ;  /* 0x00000010ff137435 */ /* 0x000fe200000001ff */
[----:B------:R-:W-:-:S04]  /*0d70*/  IMAD.MOV.U32 R10, RZ, RZ, R18 ;  /* 0x000000ffff0a7224 */ /* 0x000fc800078e0012 */
[----:B------:R-:W-:-:S05]  /*0d80*/  FADD.FTZ R10, R13, R10 ;  /* 0x0000000a0d0a7221 */ /* 0x000fca0000010000 */
[----:B------:R-:W-:-:S07]  /*0d90*/  MOV R20, R10 ;  /* 0x0000000a00147202 */ /* 0x000fce0000000f00 */
[----:B------:R-:W-:Y:S05]  /*0da0*/  WARPSYNC.COLLECTIVE R17, `(.L_x_2829) ;  /* 0x0000000011087348 */ /* 0x000fea0003c00000 */
[----:B------:R0:W1:Y:S02]  /*0db0*/  SHFL.BFLY P2, R18, R20, R19, R22 ;  /* 0x0c00001314127389 */ /* 0x0000640000040016 */
[----:B01----:R-:W-:Y:S01]  /*0dc0*/  ENDCOLLECTIVE ;  /* 0x000000000000791b */ /* 0x003fe20003800000 */
.L_x_2829:
[----:B------:R-:W-:Y:S01]  /*0dd0*/  HFMA2.MMA R19, -RZ, RZ, 0, 5.9604644775390625e-08 ;  /* 0x00000001ff137435 */ /* 0x000fe200000001ff */
[----:B------:R-:W-:Y:S01]  /*0de0*/  IMAD.MOV.U32 R20, RZ, RZ, R9 ;  /* 0x000000ffff147224 */ /* 0x000fe200078e0009 */
[----:B------:R-:W-:-:S09]  /*0df0*/  MOV R11, R18 ;  /* 0x00000012000b7202 */ /* 0x000fd20000000f00 */
[----:B------:R-:W-:Y:S05]  /*0e00*/  WARPSYNC.COLLECTIVE R17, `(.L_x_2830) ;  /* 0x0000000011087348 */ /* 0x000fea0003c00000 */
[----:B------:R0:W1:Y:S02]  /*0e10*/  SHFL.BFLY P2, R18, R20, R19, R22 ;  /* 0x0c00001314127389 */ /* 0x0000640000040016 */
[----:B01----:R-:W-:Y:S01]  /*0e20*/  ENDCOLLECTIVE ;  /* 0x000000000000791b */ /* 0x003fe20003800000 */
.L_x_2830:
[----:B------:R-:W-:Y:S01]  /*0e30*/  HFMA2.MMA R19, -RZ, RZ, 0, 1.1920928955078125e-07 ;  /* 0x00000002ff137435 */ /* 0x000fe200000001ff */
[----:B------:R-:W-:-:S05]  /*0e40*/  MOV R12, R18 ;  /* 0x00000012000c7202 */ /* 0x000fca0000000f00 */
[----:B------:R-:W-:-:S05]  /*0e50*/  FADD.FTZ R14, R9, R12 ;  /* 0x0000000c090e7221 */ /* 0x000fca0000010000 */
[----:B------:R-:W-:-:S07]  /*0e60*/  MOV R20, R14 ;  /* 0x0000000e00147202 */ /* 0x000fce0000000f00 */
[----:B------:R-:W-:Y:S05]  /*0e70*/  WARPSYNC.COLLECTIVE R17, `(.L_x_2831) ;  /* 0x0000000011087348 */ /* 0x000fea0003c00000 */
[----:B------:R0:W1:Y:S02]  /*0e80*/  SHFL.BFLY P2, R18, R20, R19, R22 ;  /* 0x0c00001314127389 */ /* 0x0000640000040016 */
[----:B01----:R-:W-:Y:S01]  /*0e90*/  ENDCOLLECTIVE ;  /* 0x000000000000791b */ /* 0x003fe20003800000 */
.L_x_2831:
[----:B------:R-:W-:Y:S01]  /*0ea0*/  HFMA2.MMA R19, -RZ, RZ, 0, 2.384185791015625e-07 ;  /* 0x00000004ff137435 */ /* 0x000fe200000001ff */
[----:B------:R-:W-:-:S04]  /*0eb0*/  IMAD.MOV.U32 R13, RZ, RZ, R18 ;  /* 0x000000ffff0d7224 */ /* 0x000fc800078e0012 */
[----:B------:R-:W-:-:S05]  /*0ec0*/  FADD.FTZ R15, R14, R13 ;  /* 0x0000000d0e0f7221 */ /* 0x000fca0000010000 */
[----:B------:R-:W-:-:S07]  /*0ed0*/  MOV R20, R15 ;  /* 0x0000000f00147202 */ /* 0x000fce0000000f00 */
[----:B------:R-:W-:Y:S05]  /*0ee0*/  WARPSYNC.COLLECTIVE R17, `(.L_x_2832) ;  /* 0x0000000011087348 */ /* 0x000fea0003c00000 */
[----:B------:R0:W1:Y:S02]  /*0ef0*/  SHFL.BFLY P2, R18, R20, R19, R22 ;  /* 0x0c00001314127389 */ /* 0x0000640000040016 */
[----:B01----:R-:W-:Y:S01]  /*0f00*/  ENDCOLLECTIVE ;  /* 0x000000000000791b */ /* 0x003fe20003800000 */
.L_x_2832:
[----:B------:R-:W-:Y:S01]  /*0f10*/  IMAD.MOV.U32 R19, RZ, RZ, 0x8 ;  /* 0x00000008ff137424 */ /* 0x000fe200078e00ff */
[----:B------:R-:W-:-:S05]  /*0f20*/  MOV R16, R18 ;  /* 0x0000001200107202 */ /* 0x000fca0000000f00 */
[----:B------:R-:W-:-:S05]  /*0f30*/  FADD.FTZ R16, R15, R16 ;  /* 0x000000100f107221 */ /* 0x000fca0000010000 */
[----:B------:R-:W-:-:S07]  /*0f40*/  MOV R20, R16 ;  /* 0x0000001000147202 */ /* 0x000fce0000000f00 */
[----:B------:R-:W-:Y:S05]  /*0f50*/  WARPSYNC.COLLECTIVE R17, `(.L_x_2833) ;  /* 0x0000000011087348 */ /* 0x000fea0003c00000 */
[----:B------:R0:W1:Y:S02]  /*0f60*/  SHFL.BFLY P2, R18, R20, R19, R22 ;  /* 0x0c00001314127389 */ /* 0x0000640000040016 */
[----:B01----:R-:W-:Y:S01]  /*0f70*/  ENDCOLLECTIVE ;  /* 0x000000000000791b */ /* 0x003fe20003800000 */
.L_x_2833:
[----:B------:R-:W-:Y:S01]  /*0f80*/  HFMA2.MMA R19, -RZ, RZ, 0, 9.5367431640625e-07 ;  /* 0x00000010ff137435 */ /* 0x000fe200000001ff */
[----:B------:R-:W-:-:S05]  /*0f90*/  MOV R9, R18 ;  /* 0x0000001200097202 */ /* 0x000fca0000000f00 */
[----:B------:R-:W-:-:S05]  /*0fa0*/  FADD.FTZ R9, R16, R9 ;  /* 0x0000000910097221 */ /* 0x000fca0000010000 */
[----:B------:R-:W-:-:S07]  /*0fb0*/  MOV R20, R9 ;  /* 0x0000000900147202 */ /* 0x000fce0000000f00 */
[----:B------:R-:W-:Y:S05]  /*0fc0*/  WARPSYNC.COLLECTIVE R17, `(.L_x_2834) ;  /* 0x0000000011087348 */ /* 0x000fea0003c00000 */
[----:B------:R0:W1:Y:S02]  /*0fd0*/  SHFL.BFLY P2, R18, R20, R19, R22 ;  /* 0x0c00001314127389 */ /* 0x0000640000040016 */
[----:B01----:R-:W-:Y:S01]  /*0fe0*/  ENDCOLLECTIVE ;  /* 0x000000000000791b */ /* 0x003fe20003800000 */
.L_x_2834:
[----:B------:R-:W-:Y:S01]  /*0ff0*/  MOV R14, R18 ;  /* 0x00000012000e7202 */ /* 0x000fe20000000f00 */
[----:B------:R-:W-:Y:S06]  /*1000*/  BRA `(.L_x_2835) ;  /* 0xfffffff8007c7947 */ /* 0x000fec000383ffff */
.L_x_2836:
        /* <DEDUP_REMOVED lines=15> */
.L_x_16502:


//--------------------- .text._ZN10layer_norm13ln_bwd_kernelINS_13Kernel_traitsI6__halfS2_S2_S2_fjLj5120ELj1ELj1ELj4ELj16ENS_18Kernel_traits_baseILj5120ES2_S2_S2_S2_fjLj128EEEEELb1ELb0ELb1ELb1EEEvNS_9BwdParamsE --------------------------
	.section	.text._ZN10layer_norm13ln_bwd_kernelINS_13Kernel_traitsI6__halfS2_S2_S2_fjLj5120ELj1ELj1ELj4ELj16ENS_18Kernel_traits_baseILj5120ES2_S2_S2_S2_fjLj128EEEEELb1ELb0ELb1ELb1EEEvNS_9BwdParamsE,"ax",@progbits
	.align	128
        .global         _ZN10layer_norm13ln_bwd_kernelINS_13Kernel_traitsI6__halfS2_S2_S2_fjLj5120ELj1ELj1ELj4ELj16ENS_18Kernel_traits_baseILj5120ES2_S2_S2_S2_fjLj128EEEEELb1ELb0ELb1ELb1EEEvNS_9BwdParamsE
        .type           _ZN10layer_norm13ln_bwd_kernelINS_13Kernel_traitsI6__halfS2_S2_S2_fjLj5120ELj1ELj1ELj4ELj16ENS_18Kernel_traits_baseILj5120ES2_S2_S2_S2_fjLj128EEEEELb1ELb0ELb1ELb1EEEvNS_9BwdParamsE,@function
        .size           _ZN10layer_norm13ln_bwd_kernelINS_13Kernel_traitsI6__halfS2_S2_S2_fjLj5120ELj1ELj1ELj4ELj16ENS_18Kernel_traits_baseILj5120ES2_S2_S2_S2_fjLj128EEEEELb1ELb0ELb1ELb1EEEvNS_9BwdParamsE,(.L_x_16503 - _ZN10layer_norm13ln_bwd_kernelINS_13Kernel_traitsI6__halfS2_S2_S2_fjLj5120ELj1ELj1ELj4ELj16ENS_18Kernel_traits_baseILj5120ES2_S2_S2_S2_fjLj128EEEEELb1ELb0ELb1ELb1EEEvNS_9BwdParamsE)
        .other          _ZN10layer_norm13ln_bwd_kernelINS_13Kernel_traitsI6__halfS2_S2_S2_fjLj5120ELj1ELj1ELj4ELj16ENS_18Kernel_traits_baseILj5120ES2_S2_S2_S2_fjLj128EEEEELb1ELb0ELb1ELb1EEEvNS_9BwdParamsE,@"STO_CUDA_ENTRY STV_DEFAULT"
_ZN10layer_norm13ln_bwd_kernelINS_13Kernel_traitsI6__halfS2_S2_S2_fjLj5120ELj1ELj1ELj4ELj16ENS_18Kernel_traits_baseILj5120ES2_S2_S2_S2_fjLj128EEEEELb1ELb0ELb1ELb1EEEvNS_9BwdParamsE:
.text._ZN10layer_norm13ln_bwd_kernelINS_13Kernel_traitsI6__halfS2_S2_S2_fjLj5120ELj1ELj1ELj4ELj16ENS_18Kernel_traits_baseILj5120ES2_S2_S2_S2_fjLj128EEEEELb1ELb0ELb1ELb1EEEvNS_9BwdParamsE:
        /* <DEDUP_REMOVED lines=54> */
.L_x_2837:
[----:B------:R-:W-:Y:S01]  /*0360*/  SHF.L.U32 R0, R0, 0x4, RZ ;  /* 0x0000000400007819 */ /* 0x000fe200000006ff */
[----:B------:R-:W-:Y:S01]  /*0370*/  ULDC.64 UR6, c[0x0][0x260] ;  /* 0x0000980000067ab9 */ /* 0x000fe20000000a00 */
[----:B------:R-:W0:Y:S02]  /*0380*/  LDC.U8 R212, c[0x0][0x2a0] ;  /* 0x0000a800ffd47b82 */ /* 0x000e240000000000 */
        /* <DEDUP_REMOVED lines=55> */
[----:B-1----:R-:W-:-:S02]  /*0700*/  HADD2.F32 R4, -RZ, R9.H1_H1 ;  /* 0x30000009ff047230 */ /* 0x002fc40000004100 */
[----:B--2---:R-:W-:-:S03]  /*0710*/  HADD2.F32 R3, -RZ, R10.H0_H0 ;  /* 0x2000000aff037230 */ /* 0x004fc60000004100 */
[----:B------:R1:W-:Y:S01]  /*0720*/  STL [R1+0x14], R4 ;  /* 0x0000140401007387 */ /* 0x0003e20000100800 */
[----:B0-----:R-:W-:-:S03]  /*0730*/  HADD2.F32 R0, -RZ, R10.H1_H1 ;  /* 0x3000000aff007230 */ /* 0x001fc60000004100 */
[----:B------:R0:W-:Y:S04]  /*0740*/  STL [R1+0x10], R3 ;  /* 0x0000100301007387 */ /* 0x0001e80000100800 */
[----:B------:R3:W-:Y:S01]  /*0750*/  STL [R1+0xc], R0 ;  /* 0x00000c0001007387 */ /* 0x0007e20000100800 */
[--C-:B-1----:R-:W-:Y:S02]  /*0760*/  HADD2.F32 R4, -RZ, R11.reuse.H0_H0 ;  /* 0x2000000bff047230 */ /* 0x102fe40000004100 */
[----:B0-----:R-:W-:-:S03]  /*0770*/  HADD2.F32 R3, -RZ, R11.H1_H1 ;  /* 0x3000000bff037230 */ /* 0x001fc60000004100 */
[----:B------:R0:W-:Y:S01]  /*0780*/  STL [R1+0x8], R4 ;  /* 0x0000080401007387 */ /* 0x0001e20000100800 */
[----:B---3--:R-:W-:-:S03]  /*0790*/  HADD2.F32 R0, -RZ, R12.H0_H0 ;  /* 0x2000000cff007230 */ /* 0x008fc60000004100 */
[----:B------:R0:W-:Y:S04]  /*07a0*/  STL [R1+0x4], R3 ;  /* 0x0000040301007387 */ /* 0x0001e80000100800 */
[----:B------:R0:W-:Y:S01]  /*07b0*/  STL [R1], R0 ;  /* 0x0000000001007387 */ /* 0x0001e20000100800 */
[--C-:B----4-:R-:W-:Y:S02]  /*07c0*/  HADD2.F32 R230, -RZ, R225.reuse.H0_H0 ;  /* 0x200000e1ffe67230 */ /* 0x110fe40000004100 */
[----:B------:R-:W-:Y:S02]  /*07d0*/  HADD2.F32 R229, -RZ, R225.H1_H1 ;  /* 0x300000e1ffe57230 */ /* 0x000fe40000004100 */
[----:B------:R-:W-:Y:S02]  /*07e0*/  HADD2.F32 R228, -RZ, R226.H0_H0 ;  /* 0x200000e2ffe47230 */ /* 0x000fe40000004100 */
[----:B------:R-:W-:-:S02]  /*07f0*/  HADD2.F32 R251, -RZ, R12.H1_H1 ;  /* 0x3000000cfffb7230 */ /* 0x000fc40000004100 */
[--C-:B------:R-:W-:Y:S02]  /*0800*/  HADD2.F32 R250, -RZ, R13.reuse.H0_H0 ;  /* 0x2000000dfffa7230 */ /* 0x100fe40000004100 */
[----:B------:R-:W-:Y:S02]  /*0810*/  HADD2.F32 R249, -RZ, R13.H1_H1 ;  /* 0x3000000dfff97230 */ /* 0x000fe40000004100 */
[--C-:B------:R-:W-:Y:S02]  /*0820*/  HADD2.F32 R248, -RZ, R14.reuse.H0_H0 ;  /* 0x2000000efff87230 */ /* 0x100fe40000004100 */
[----:B------:R-:W-:Y:S02]  /*0830*/  HADD2.F32 R247, -RZ, R14.H1_H1 ;  /* 0x3000000efff77230 */ /* 0x000fe40000004100 */
[--C-:B------:R-:W-:Y:S02]  /*0840*/  HADD2.F32 R246, -RZ, R15.reuse.H0_H0 ;  /* 0x2000000ffff67230 */ /* 0x100fe40000004100 */
[----:B------:R-:W-:-:S02]  /*0850*/  HADD2.F32 R245, -RZ, R15.H1_H1 ;  /* 0x3000000ffff57230 */ /* 0x000fc40000004100 */
[--C-:B-----5:R-:W-:Y:S02]  /*0860*/  HADD2.F32 R244, -RZ, R16.reuse.H0_H0 ;  /* 0x20000010fff47230 */ /* 0x120fe40000004100 */
        /* <DEDUP_REMOVED lines=19> */
[----:B0-----:R-:W-:-:S07]  /*09a0*/  HADD2.F32 R213, -RZ, R23.H1_H1 ;  /* 0x30000017ffd57230 */ /* 0x001fce0000004100 */
.L_x_2963:
[----:B0-----:R-:W0:Y:S08]  /*09b0*/  LDC.64 R144, c[0x0][0x288] ;  /* 0x0000a200ff907b82 */ /* 0x001e300000000a00 */
[----:B------:R-:W1:Y:S08]  /*09c0*/  LDC R234, c[0x0][0x218] ;  /* 0x00008600ffea7b82 */ /* 0x000e700000000800 */
[----:B------:R-:W2:Y:S01]  /*09d0*/  LDC.64 R176, c[0x0][0x280] ;  /* 0x0000a000ffb07b82 */ /* 0x000ea20000000a00 */
[----:B0-----:R-:W-:-:S07]  /*09e0*/  IMAD.WIDE R144, R2, 0x4, R144 ;  /* 0x0000000402907825 */ /* 0x001fce00078e0290 */
[----:B------:R-:W0:Y:S01]  /*09f0*/  LDC.64 R146, c[0x0][0x258] ;  /* 0x00009600ff927b82 */ /* 0x000e220000000a00 */
[----:B------:R2:W3:Y:S01]  /*0a00*/  LDG.E R183, desc[UR4][R144.64] ;  /* 0x0000000490b77981 */ /* 0x0004e2000c1e1900 */
[----:B------:R-:W4:Y:S06]  /*0a10*/  S2R R252, SR_TID.X ;  /* 0x0000000000fc7919 */ /* 0x000f2c0000002100 */
[----:B------:R-:W4:Y:S01]  /*0a20*/  LDC.64 R180, c[0x0][0x250] ;  /* 0x00009400ffb47b82 */ /* 0x000f220000000a00 */
[C---:B-1----:R-:W-:Y:S02]  /*0a30*/  IMAD R4, R2.reuse, R234, RZ ;  /* 0x000000ea02047224 */ /* 0x042fe400078e02ff */
[----:B--2---:R-:W-:-:S05]  /*0a40*/  IMAD.WIDE R144, R2, 0x4, R176 ;  /* 0x0000000402907825 */ /* 0x004fca00078e02b0 */
[----:B------:R-:W1:Y:S01]  /*0a50*/  LDC.64 R210, c[0x0][0x2c8] ;  /* 0x0000b200ffd27b82 */ /* 0x000e620000000a00 */
[----:B------:R-:W-:Y:S01]  /*0a60*/  SHF.R.S32.HI R177, RZ, 0x1f, R4 ;  /* 0x0000001fffb17819 */ /* 0x000fe20000011404 */
[----:B------:R-:W-:Y:S01]  /*0a70*/  BSSY B0, `(.L_x_2839) ;  /* 0x00001eb000007945 */ /* 0x000fe20003800000 */
[----:B------:R-:W5:Y:S02]  /*0a80*/  LDG.E R227, desc[UR4][R144.64] ;  /* 0x0000000490e37981 */ /* 0x000f64000c1e1900 */
[----:B------:R-:W-:Y:S01]  /*0a90*/  LEA.HI R4, R177, R4, RZ, 0x3 ;  /* 0x00000004b1047211 */ /* 0x000fe200078f18ff */
[----:B0-----:R-:W-:-:S05]  /*0aa0*/  IMAD.WIDE R146, R2, 0x4, R146 ;  /* 0x0000000402927825 */ /* 0x001fca00078e0292 */
[----:B------:R0:W5:Y:S01]  /*0ab0*/  LDG.E R3, desc[UR4][R146.64] ;  /* 0x0000000492037981 */ /* 0x000162000c1e1900 */
[----:B----4-:R-:W-:-:S04]  /*0ac0*/  LOP3.LUT R220, R252, 0x7f, RZ, 0xc0, !PT ;  /* 0x0000007ffcdc7812 */ /* 0x010fc800078ec0ff */
[----:B------:R-:W-:Y:S01]  /*0ad0*/  LEA.HI.SX32 R4, R4, R220, 0x1d ;  /* 0x000000dc04047211 */ /* 0x000fe200078feaff */
[C---:B------:R-:W-:Y:S01]  /*0ae0*/  IMAD.WIDE R180, R2.reuse, 0x4, R180 ;  /* 0x0000000402b47825 */ /* 0x040fe200078e02b4 */
[----:B------:R-:W-:Y:S02]  /*0af0*/  IADD3 R2, R2, UR8, RZ ;  /* 0x0000000802027c10 */ /* 0x000fe4000fffe0ff */
[C---:B------:R-:W-:Y:S02]  /*0b00*/  IADD3 R189, R4.reuse, 0x80, RZ ;  /* 0x0000008004bd7810 */ /* 0x040fe40007ffe0ff */
[C---:B------:R-:W-:Y:S02]  /*0b10*/  IADD3 R188, R4.reuse, 0x100, RZ ;  /* 0x0000010004bc7810 */ /* 0x040fe40007ffe0ff */
[C---:B------:R-:W-:Y:S01]  /*0b20*/  IADD3 R182, R4.reuse, 0x180, RZ ;  /* 0x0000018004b67810 */ /* 0x040fe20007ffe0ff */
[----:B-1----:R-:W-:Y:S01]  /*0b30*/  IMAD.WIDE.U32 R178, R4, 0x10, R210 ;  /* 0x0000001004b27825 */ /* 0x002fe200078e00d2 */
[----:B------:R-:W-:-:S03]  /*0b40*/  ISETP.GE.AND P2, PT, R2, UR9, PT ;  /* 0x0000000902007c0c */ /* 0x000fc6000bf46270 */
[----:B------:R-:W-:-:S04]  /*0b50*/  IMAD.WIDE.U32 R176, R189, 0x10, R210 ;  /* 0x00000010bdb07825 */ /* 0x000fc800078e00d2 */
[----:B0-----:R-:W-:-:S04]  /*0b60*/  IMAD.WIDE.U32 R146, R188, 0x10, R210 ;  /* 0x00000010bc927825 */ /* 0x001fc800078e00d2 */
[----:B------:R-:W-:Y:S01]  /*0b70*/  IMAD.WIDE.U32 R144, R182, 0x10, R210 ;  /* 0x00000010b6907825 */ /* 0x000fe200078e00d2 */
[----:B---3--:R-:W-:-:S13]  /*0b80*/  ISETP.GT.AND P3, PT, R183, RZ, PT ;  /* 0x000000ffb700720c */ /* 0x008fda0003f64270 */
[----:B------:R-:W-:Y:S05]  /*0b90*/  @P3 BRA `(.L_x_2840) ;  /* 0x0000000000903947 */ /* 0x000fea0003800000 */
[----:B------:R-:W-:Y:S02]  /*0ba0*/  MOV R223, UR14 ;  /* 0x0000000e00df7c02 */ /* 0x000fe40008000f00 */
[----:B------:R-:W-:Y:S02]  /*0bb0*/  MOV R224, UR15 ;  /* 0x0000000f00e07c02 */ /* 0x000fe40008000f00 */
[----:B------:R-:W-:Y:S02]  /*0bc0*/  ISETP.NE.U32.AND P0, PT, R223, RZ, PT ;  /* 0x000000ffdf00720c */ /* 0x000fe40003f05070 */
[----:B-----5:R-:W-:Y:S02]  /*0bd0*/  ISETP.GE.AND P4, PT, R227, 0x1, PT ;  /* 0x00000001e300780c */ /* 0x020fe40003f86270 */
[----:B------:R-:W-:-:S11]  /*0be0*/  ISETP.NE.AND.EX P0, PT, R224, RZ, PT, P0 ;  /* 0x000000ffe000720c */ /* 0x000fd60003f05300 */
[----:B------:R-:W-:Y:S02]  /*0bf0*/  @P4 IADD3 R180, R227, -0x1, RZ ;  /* 0xffffffffe3b44810 */ /* 0x000fe40007ffe0ff */
[----:B------:R0:W5:Y:S01]  /*0c00*/  @P0 LDG.E.128 R120, desc[UR4][R176.64] ;  /* 0x00000004b0780981 */ /* 0x000162000c1e1d00 */
[----:B------:R-:W-:Y:S02]  /*0c10*/  @P0 IADD3 R181, R4, 0x200, RZ ;  /* 0x0000020004b50810 */ /* 0x000fe40007ffe0ff */
[----:B------:R-:W-:Y:S01]  /*0c20*/  @P4 IMAD R180, R180, R234, RZ ;  /* 0x000000eab4b44224 */ /* 0x000fe200078e02ff */
[----:B------:R1:W5:Y:S01]  /*0c30*/  @P0 LDG.E.128 R124, desc[UR4][R146.64] ;  /* 0x00000004927c0981 */ /* 0x000362000c1e1d00 */
[----:B------:R-:W-:-:S03]  /*0c40*/  MOV R185, RZ ;  /* 0x000000ff00b97202 */ /* 0x000fc60000000f00 */
[----:B------:R2:W5:Y:S01]  /*0c50*/  @P0 LDG.E.128 R116, desc[UR4][R178.64] ;  /* 0x00000004b2740981 */ /* 0x000562000c1e1d00 */
[----:B0-----:R-:W0:Y:S01]  /*0c60*/  LDC.64 R176, c[0x0][0x240] ;  /* 0x00009000ffb07b82 */ /* 0x001e220000000a00 */
[----:B------:R-:W-:Y:S02]  /*0c70*/  HFMA2.MMA R236, -RZ, RZ, 0, 0 ;  /* 0x00000000ffec7435 */ /* 0x000fe400000001ff */
[----:B------:R3:W5:Y:S01]  /*0c80*/  @P0 LDG.E.128 R128, desc[UR4][R144.64] ;  /* 0x0000000490800981 */ /* 0x000762000c1e1d00 */
[----:B-1----:R-:W-:Y:S01]  /*0c90*/  @P0 IMAD.WIDE.U32 R146, R181, 0x10, R210 ;  /* 0x00000010b5920825 */ /* 0x002fe200078e00d2 */
[----:B------:R-:W-:-:S04]  /*0ca0*/  @P4 SHF.R.S32.HI R181, RZ, 0x1f, R180 ;  /* 0x0000001fffb54819 */ /* 0x000fc800000114b4 */
[----:B------:R-:W-:Y:S01]  /*0cb0*/  @P4 LEA.HI R181, R181, R180, RZ, 0x3 ;  /* 0x000000b4b5b54211 */ /* 0x000fe200078f18ff */
[----:B------:R1:W5:Y:S03]  /*0cc0*/  @P0 LDG.E.128 R132, desc[UR4][R146.64] ;  /* 0x0000000492840981 */ /* 0x000366000c1e1d00 */
[----:B------:R-:W-:-:S04]  /*0cd0*/  @P4 LEA.HI.SX32 R185, R181, R220, 0x1d ;  /* 0x000000dcb5b94211 */ /* 0x000fc800078feaff */
[C---:B------:R-:W-:Y:S02]  /*0ce0*/  IADD3 R183, R185.reuse, 0x80, RZ ;  /* 0x00000080b9b77810 */ /* 0x040fe40007ffe0ff */
[C---:B------:R-:W-:Y:S02]  /*0cf0*/  IADD3 R181, R185.reuse, 0x100, RZ ;  /* 0x00000100b9b57810 */ /* 0x040fe40007ffe0ff */
[C---:B--2---:R-:W-:Y:S02]  /*0d00*/  IADD3 R179, R185.reuse, 0x180, RZ ;  /* 0x00000180b9b37810 */ /* 0x044fe40007ffe0ff */
[C---:B------:R-:W-:Y:S01]  /*0d10*/  IADD3 R209, R185.reuse, 0x200, RZ ;  /* 0x00000200b9d17810 */ /* 0x040fe20007ffe0ff */
        /* <DEDUP_REMOVED lines=12> */
.L_x_2840:
[----:B------:R-:W0:Y:S01]  /*0de0*/  LDC.64 R16, c[0x0][0x2b8] ;  /* 0x0000ae00ff107b82 */ /* 0x000e220000000a00 */
[----:B------:R-:W-:Y:S01]  /*0df0*/  IADD3 R183, R183, -0x1, RZ ;  /* 0xffffffffb7b77810 */ /* 0x000fe20007ffe0ff */
[----:B------:R1:W2:Y:S04]  /*0e00*/  LDG.E R169, desc[UR4][R180.64] ;  /* 0x00000004b4a97981 */ /* 0x0002a8000c1e1900 */
[----:B------:R-:W-:Y:S02]  /*0e10*/  IMAD R183, R183, R234, RZ ;  /* 0x000000eab7b77224 */ /* 0x000fe400078e02ff */
[----:B------:R-:W3:Y:S03]  /*0e20*/  LDC.64 R6, c[0x0][0x238] ;  /* 0x00008e00ff067b82 */ /* 0x000ee60000000a00 */
[----:B------:R-:W-:-:S04]  /*0e30*/  SHF.R.S32.HI R0, RZ, 0x1f, R183 ;  /* 0x0000001fff007819 */ /* 0x000fc800000114b7 */
[----:B------:R-:W-:-:S04]  /*0e40*/  LEA.HI R0, R0, R183, RZ, 0x3 ;  /* 0x000000b700007211 */ /* 0x000fc800078f18ff */
[----:B------:R-:W-:-:S05]  /*0e50*/  LEA.HI.SX32 R5, R0, R220, 0x1d ;  /* 0x000000dc00057211 */ /* 0x000fca00078feaff */
[----:B0-----:R-:W-:-:S06]  /*0e60*/  IMAD.WIDE.U32 R20, R5, 0x10, R16 ;  /* 0x0000001005147825 */ /* 0x001fcc00078e0010 */
[----:B------:R-:W4:Y:S01]  /*0e70*/  LDG.E.128 R20, desc[UR4][R20.64] ;  /* 0x0000000414147981 */ /* 0x000f22000c1e1d00 */
[----:B------:R-:W-:Y:S01]  /*0e80*/  IADD3 R25, R5, 0x80, RZ ;  /* 0x0000008005197810 */ /* 0x000fe20007ffe0ff */
[----:B---3--:R-:W-:-:S04]  /*0e90*/  IMAD.WIDE.U32 R152, R4, 0x10, R6 ;  /* 0x0000001004987825 */ /* 0x008fc800078e0006 */
[----:B------:R-:W-:-:S04]  /*0ea0*/  IMAD.WIDE.U32 R24, R25, 0x10, R16 ;  /* 0x0000001019187825 */ /* 0x000fc800078e0010 */
[--C-:B------:R-:W-:Y:S01]  /*0eb0*/  IMAD.WIDE.U32 R32, R188, 0x10, R6.reuse ;  /* 0x00000010bc207825 */ /* 0x100fe200078e0006 */
[C---:B------:R-:W-:Y:S01]  /*0ec0*/  IADD3 R9, R5.reuse, 0x100, RZ ;  /* 0x0000010005097810 */ /* 0x040fe20007ffe0ff */
[----:B------:R-:W3:Y:S01]  /*0ed0*/  LDG.E.128 R152, desc[UR4][R152.64] ;  /* 0x0000000498987981 */ /* 0x000ee2000c1e1d00 */
[C---:B------:R-:W-:Y:S01]  /*0ee0*/  IADD3 R13, R5.reuse, 0x180, RZ ;  /* 0x00000180050d7810 */ /* 0x040fe20007ffe0ff */
[--C-:B------:R-:W-:Y:S01]  /*0ef0*/  IMAD.WIDE.U32 R148, R182, 0x10, R6.reuse ;  /* 0x00000010b6947825 */ /* 0x100fe200078e0006 */
[----:B------:R-:W-:Y:S01]  /*0f00*/  IADD3 R5, R5, 0x200, RZ ;  /* 0x0000020005057810 */ /* 0x000fe20007ffe0ff */
[----:B------:R-:W2:Y:S02]  /*0f10*/  LDG.E.128 R24, desc[UR4][R24.64] ;  /* 0x0000000418187981 */ /* 0x000ea4000c1e1d00 */
[----:B------:R-:W-:Y:S02]  /*0f20*/  IMAD.WIDE.U32 R28, R189, 0x10, R6 ;  /* 0x00000010bd1c7825 */ /* 0x000fe400078e0006 */
[----:B------:R-:W2:Y:S02]  /*0f30*/  LDG.E.128 R32, desc[UR4][R32.64] ;  /* 0x0000000420207981 */ /* 0x000ea4000c1e1d00 */
[----:B------:R-:W-:-:S02]  /*0f40*/  IMAD.WIDE.U32 R8, R9, 0x10, R16 ;  /* 0x0000001009087825 */ /* 0x000fc400078e0010 */
[----:B------:R-:W2:Y:S02]  /*0f50*/  LDG.E.128 R148, desc[UR4][R148.64] ;  /* 0x0000000494947981 */ /* 0x000ea4000c1e1d00 */
[--C-:B------:R-:W-:Y:S02]  /*0f60*/  IMAD.WIDE.U32 R12, R13, 0x10, R16.reuse ;  /* 0x000000100d0c7825 */ /* 0x100fe400078e0010 */
[----:B------:R-:W2:Y:S02]  /*0f70*/  LDG.E.128 R28, desc[UR4][R28.64] ;  /* 0x000000041c1c7981 */ /* 0x000ea4000c1e1d00 */
[----:B------:R-:W-:Y:S01]  /*0f80*/  IMAD.WIDE.U32 R16, R5, 0x10, R16 ;  /* 0x0000001005107825 */ /* 0x000fe200078e0010 */
[----:B------:R-:W-:Y:S01]  /*0f90*/  IADD3 R161, R4, 0x200, RZ ;  /* 0x0000020004a17810 */ /* 0x000fe20007ffe0ff */
[----:B------:R-:W2:Y:S04]  /*0fa0*/  LDG.E.128 R12, desc[UR4][R12.64] ;  /* 0x000000040c0c7981 */ /* 0x000ea8000c1e1d00 */
[----:B------:R-:W2:Y:S01]  /*0fb0*/  LDG.E.128 R16, desc[UR4][R16.64] ;  /* 0x0000000410107981 */ /* 0x000ea2000c1e1d00 */
[----:B------:R-:W-:-:S03]  /*0fc0*/  IMAD.WIDE.U32 R156, R161, 0x10, R6 ;  /* 0x00000010a19c7825 */ /* 0x000fc600078e0006 */
[----:B------:R-:W2:Y:S04]  /*0fd0*/  LDG.E.128 R8, desc[UR4][R8.64] ;  /* 0x0000000408087981 */ /* 0x000ea8000c1e1d00 */
[----:B------:R-:W2:Y:S01]  /*0fe0*/  LDG.E.128 R156, desc[UR4][R156.64] ;  /* 0x000000049c9c7981 */ /* 0x000ea2000c1e1d00 */
[----:B-----5:R-:W-:Y:S02]  /*0ff0*/  ISETP.GE.AND P4, PT, R227, 0x1, PT ;  /* 0x00000001e300780c */ /* 0x020fe40003f86270 */
[----:B------:R-:W-:Y:S02]  /*1000*/  MOV R223, UR14 ;  /* 0x0000000e00df7c02 */ /* 0x000fe40008000f00 */
[----:B------:R-:W-:Y:S02]  /*1010*/  MOV R224, UR15 ;  /* 0x0000000f00e07c02 */ /* 0x000fe40008000f00 */
[----:B------:R-:W-:-:S07]  /*1020*/  ISETP.NE.U32.AND P0, PT, R223, RZ, PT ;  /* 0x000000ffdf00720c */ /* 0x000fce0003f05070 */
[----:B------:R-:W-:Y:S02]  /*1030*/  @P4 IADD3 R0, R227, -0x1, RZ ;  /* 0xffffffffe3004810 */ /* 0x000fe40007ffe0ff */
[----:B------:R-:W-:-:S03]  /*1040*/  ISETP.NE.AND.EX P0, PT, R224, RZ, PT, P0 ;  /* 0x000000ffe000720c */ /* 0x000fc60003f05300 */
[----:B------:R-:W-:Y:S01]  /*1050*/  @P4 IMAD R0, R0, R234, RZ ;  /* 0x000000ea00004224 */ /* 0x000fe200078e02ff */
[----:B------:R-:W-:-:S04]  /*1060*/  HFMA2.MMA R184, -RZ, RZ, 0, 0 ;  /* 0x00000000ffb87435 */ /* 0x000fc800000001ff */
[----:B------:R-:W-:-:S04]  /*1070*/  @P4 SHF.R.S32.HI R5, RZ, 0x1f, R0 ;  /* 0x0000001fff054819 */ /* 0x000fc80000011400 */
[----:B------:R-:W-:Y:S02]  /*1080*/  @P4 LEA.HI R5, R5, R0, RZ, 0x3 ;  /* 0x0000000005054211 */ /* 0x000fe400078f18ff */
[----:B------:R-:W-:Y:S01]  /*1090*/  ISETP.NE.AND P1, PT, R212, RZ, PT ;  /* 0x000000ffd400720c */ /* 0x000fe20003f25270 */
[----:B------:R-:W5:Y:S01]  /*10a0*/  @P0 LDG.E.128 R120, desc[UR4][R176.64] ;  /* 0x00000004b0780981 */ /* 0x000f62000c1e1d00 */
[----:B------:R-:W-:Y:S01]  /*10b0*/  @P4 LEA.HI.SX32 R184, R5, R220, 0x1d ;  /* 0x000000dc05b84211 */ /* 0x000fe200078feaff */
[----:B------:R-:W-:Y:S02]  /*10c0*/  @P0 IMAD.WIDE.U32 R6, R161, 0x10, R210 ;  /* 0x00000010a1060825 */ /* 0x000fe400078e00d2 */
[----:B------:R-:W5:Y:S01]  /*10d0*/  @P0 LDG.E.128 R128, desc[UR4][R144.64] ;  /* 0x0000000490800981 */ /* 0x000f62000c1e1d00 */
[C---:B------:R-:W-:Y:S02]  /*10e0*/  IADD3 R183, R184.reuse, 0x80, RZ ;  /* 0x00000080b8b77810 */ /* 0x040fe40007ffe0ff */
[----:B-1----:R-:W-:Y:S01]  /*10f0*/  IADD3 R181, R184, 0x100, RZ ;  /* 0x00000100b8b57810 */ /* 0x002fe20007ffe0ff */
[----:B------:R0:W5:Y:S04]  /*1100*/  @P0 LDG.E.128 R132, desc[UR4][R6.64] ;  /* 0x0000000406840981 */ /* 0x000168000c1e1d00 */
[----:B------:R-:W5:Y:S04]  /*1110*/  @P0 LDG.E.128 R116, desc[UR4][R178.64] ;  /* 0x00000004b2740981 */ /* 0x000f68000c1e1d00 */
[----:B------:R-:W5:Y:S01]  /*1120*/  @P0 LDG.E.128 R124, desc[UR4][R146.64] ;  /* 0x00000004927c0981 */ /* 0x000f62000c1e1d00 */
[----:B----4-:R-:W-:-:S02]  /*1130*/  HADD2.F32 R162, -RZ, R20.H0_H0 ;  /* 0x20000014ffa27230 */ /* 0x010fc40000004100 */
[----:B------:R-:W-:Y:S02]  /*1140*/  HADD2.F32 R207, -RZ, R20.H1_H1 ;  /* 0x30000014ffcf7230 */ /* 0x000fe40000004100 */
[--C-:B------:R-:W-:Y:S02]  /*1150*/  HADD2.F32 R205, -RZ, R21.reuse.H0_H0 ;  /* 0x20000015ffcd7230 */ /* 0x100fe40000004100 */
[----:B------:R-:W-:Y:S02]  /*1160*/  HADD2.F32 R203, -RZ, R21.H1_H1 ;  /* 0x30000015ffcb7230 */ /* 0x000fe40000004100 */
[----:B------:R-:W1:Y:S01]  /*1170*/  LDC.64 R20, c[0x0][0x240] ;  /* 0x00009000ff147b82 */ /* 0x000e620000000a00 */
[--C-:B------:R-:W-:Y:S02]  /*1180*/  HADD2.F32 R197, -RZ, R23.reuse.H0_H0 ;  /* 0x20000017ffc57230 */ /* 0x100fe40000004100 */
[----:B------:R-:W-:Y:S01]  /*1190*/  HADD2.F32 R195, -RZ, R23.H1_H1 ;  /* 0x30000017ffc37230 */ /* 0x000fe20000004100 */
[----:B------:R-:W-:Y:S01]  /*11a0*/  IADD3 R23, R184, 0x180, RZ ;  /* 0x00000180b8177810 */ /* 0x000fe20007ffe0ff */
[----:B---3--:R-:W-:-:S02]  /*11b0*/  HADD2.F32 R0, -RZ, R152.H0_H0 ;  /* 0x20000098ff007230 */ /* 0x008fc40000004100 */
[----:B------:R-:W-:Y:S02]  /*11c0*/  HADD2.F32 R208, -RZ, R152.H1_H1 ;  /* 0x30000098ffd07230 */ /* 0x000fe40000004100 */
[--C-:B------:R-:W-:Y:S02]  /*11d0*/  HADD2.F32 R206, -RZ, R153.reuse.H0_H0 ;  /* 0x20000099ffce7230 */ /* 0x100fe40000004100 */
[----:B------:R-:W-:Y:S02]  /*11e0*/  HADD2.F32 R204, -RZ, R153.H1_H1 ;  /* 0x30000099ffcc7230 */ /* 0x000fe40000004100 */
[--C-:B--2---:R-:W-:Y:S02]  /*11f0*/  HADD2.F32 R193, -RZ, R24.reuse.H0_H0 ;  /* 0x20000018ffc17230 */ /* 0x104fe40000004100 */
[----:B------:R-:W-:Y:S02]  /*1200*/  HADD2.F32 R191, -RZ, R24.H1_H1 ;  /* 0x30000018ffbf7230 */ /* 0x000fe40000004100 */
[----:B------:R-:W-:-:S02]  /*1210*/  HADD2.F32 R220, -RZ, R33.H0_H0 ;  /* 0x20000021ffdc7230 */ /* 0x000fc40000004100 */
[----:B------:R-:W-:Y:S01]  /*1220*/  HADD2.F32 R211, -RZ, R33.H1_H1 ;  /* 0x30000021ffd37230 */ /* 0x000fe20000004100 */
[----:B------:R-:W-:Y:S01]  /*1230*/  FSEL R33, R169, RZ, !P1 ;  /* 0x000000ffa9217208 */ /* 0x000fe20004800000 */
[--C-:B------:R-:W-:Y:S02]  /*1240*/  HADD2.F32 R161, -RZ, R25.reuse.H0_H0 ;  /* 0x20000019ffa17230 */ /* 0x100fe40000004100 */
[----:B------:R-:W-:Y:S01]  /*1250*/  HADD2.F32 R160, -RZ, R25.H1_H1 ;  /* 0x30000019ffa07230 */ /* 0x000fe20000004100 */
[----:B------:R-:W-:Y:S01]  /*1260*/  IADD3 R25, R184, 0x200, RZ ;  /* 0x00000200b8197810 */ /* 0x000fe20007ffe0ff */
[--C-:B------:R-:W-:Y:S02]  /*1270*/  HADD2.F32 R153, -RZ, R27.reuse.H0_H0 ;  /* 0x2000001bff997230 */ /* 0x100fe40000004100 */
[----:B------:R-:W-:Y:S02]  /*1280*/  HADD2.F32 R152, -RZ, R27.H1_H1 ;  /* 0x3000001bff987230 */ /* 0x000fe40000004100 */
[----:B------:R-:W-:-:S02]  /*1290*/  HADD2.F32 R24, -RZ, R35.H0_H0 ;  /* 0x20000023ff187230 */ /* 0x000fc40000004100 */
[--C-:B------:R-:W-:Y:S02]  /*12a0*/  HADD2.F32 R27, -RZ, R34.reuse.H0_H0 ;  /* 0x20000022ff1b7230 */ /* 0x100fe40000004100 */
[----:B------:R-:W-:Y:S02]  /*12b0*/  HADD2.F32 R34, -RZ, R34.H1_H1 ;  /* 0x30000022ff227230 */ /* 0x000fe40000004100 */
[--C-:B------:R-:W-:Y:S02]  /*12c0*/  HADD2.F32 R201, -RZ, R22.reuse.H0_H0 ;  /* 0x20000016ffc97230 */ /* 0x100fe40000004100 */
[----:B------:R-:W-:Y:S02]  /*12d0*/  HADD2.F32 R199, -RZ, R22.H1_H1 ;  /* 0x30000016ffc77230 */ /* 0x000fe40000004100 */
[--C-:B------:R-:W-:Y:S02]  /*12e0*/  HADD2.F32 R163, -RZ, R149.reuse.H0_H0 ;  /* 0x20000095ffa37230 */ /* 0x100fe40000004100 */
[----:B------:R-:W-:-:S02]  /*12f0*/  HADD2.F32 R164, -RZ, R149.H1_H1 ;  /* 0x30000095ffa47230 */ /* 0x000fc40000004100 */
[----:B------:R-:W-:Y:S01]  /*1300*/  FADD.FTZ R149, -R33, R24 ;  /* 0x0000001821957221 */ /* 0x000fe20000010100 */
        /* <DEDUP_REMOVED lines=11> */
[----:B-1----:R-:W-:-:S04]  /*13c0*/  IMAD.WIDE.U32 R184, R184, 0x8, R20 ;  /* 0x00000008b8b87825 */ /* 0x002fc800078e0014 */
[----:B------:R-:W-:-:S04]  /*13d0*/  IMAD.WIDE.U32 R182, R183, 0x8, R20 ;  /* 0x00000008b7b67825 */ /* 0x000fc800078e0014 */
[----:B------:R-:W-:-:S04]  /*13e0*/  IMAD.WIDE.U32 R180, R181, 0x8, R20 ;  /* 0x00000008b5b47825 */ /* 0x000fc800078e0014 */
[----:B------:R-:W-:-:S04]  /*13f0*/  IMAD.WIDE.U32 R22, R23, 0x8, R20 ;  /* 0x0000000817167825 */ /* 0x000fc800078e0014 */
[--C-:B------:R-:W-:Y:S02]  /*1400*/  HADD2.F32 R155, -RZ, R26.reuse.H0_H0 ;  /* 0x2000001aff9b7230 */ /* 0x100fe40000004100 */
[----:B------:R-:W-:Y:S02]  /*1410*/  HADD2.F32 R154, -RZ, R26.H1_H1 ;  /* 0x3000001aff9a7230 */ /* 0x000fe40000004100 */
[--C-:B------:R-:W-:Y:S02]  /*1420*/  HADD2.F32 R165, -RZ, R148.reuse.H0_H0 ;  /* 0x20000094ffa57230 */ /* 0x100fe40000004100 */
[----:B------:R-:W-:Y:S02]  /*1430*/  HADD2.F32 R166, -RZ, R148.H1_H1 ;  /* 0x30000094ffa67230 */ /* 0x000fe40000004100 */
[--C-:B------:R-:W-:Y:S02]  /*1440*/  HADD2.F32 R28, -RZ, R150.reuse.H0_H0 ;  /* 0x20000096ff1c7230 */ /* 0x100fe40000004100 */
[----:B------:R-:W-:-:S02]  /*1450*/  HADD2.F32 R29, -RZ, R150.H1_H1 ;  /* 0x30000096ff1d7230 */ /* 0x000fc40000004100 */
[----:B------:R-:W-:Y:S01]  /*1460*/  FADD.FTZ R150, -R33, R34 ;  /* 0x0000002221967221 */ /* 0x000fe20000010100 */
[----:B------:R-:W-:-:S04]  /*1470*/  IMAD.WIDE.U32 R20, R25, 0x8, R20 ;  /* 0x0000000819147825 */ /* 0x000fc800078e0014 */
[C---:B0-----:R-:W-:Y:S01]  /*1480*/  FADD.FTZ R6, -R33.reuse, R167 ;  /* 0x000000a721067221 */ /* 0x041fe20000010100 */
[C---:B------:R-:W-:Y:S01]  /*1490*/  FADD.FTZ R7, -R33.reuse, R168 ;  /* 0x000000a821077221 */ /* 0x040fe20000010100 */
[--C-:B------:R-:W-:Y:S02]  /*14a0*/  HADD2.F32 R169, -RZ, R16.reuse.H0_H0 ;  /* 0x20000010ffa97230 */ /* 0x100fe40000004100 */
[----:B------:R-:W-:Y:S02]  /*14b0*/  HADD2.F32 R170, -RZ, R16.H1_H1 ;  /* 0x30000010ffaa7230 */ /* 0x000fe40000004100 */
[----:B------:R-:W-:Y:S01]  /*14c0*/  FADD.FTZ R211, -R33, R211 ;  /* 0x000000d321d37221 */ /* 0x000fe20000010100 */
[----:B------:R-:W-:Y:S02]  /*14d0*/  HADD2.F32 R25, -RZ, R151.H0_H0 ;  /* 0x20000097ff197230 */ /* 0x000fe40000004100 */
[----:B------:R-:W-:Y:S02]  /*14e0*/  HADD2.F32 R145, -RZ, R156.H0_H0 ;  /* 0x2000009cff917230 */ /* 0x000fe40000004100 */
[----:B------:R-:W-:-:S02]  /*14f0*/  HADD2.F32 R144, -RZ, R157.H0_H0 ;  /* 0x2000009dff907230 */ /* 0x000fc40000004100 */
[C---:B------:R-:W-:Y:S01]  /*1500*/  FADD.FTZ R220, -R33.reuse, R220 ;  /* 0x000000dc21dc7221 */ /* 0x040fe20000010100 */
[----:B------:R-:W-:Y:S02]  /*1510*/  HADD2.F32 R26, -RZ, R151.H1_H1 ;  /* 0x30000097ff1a7230 */ /* 0x000fe40000004100 */
[C---:B------:R-:W-:Y:S01]  /*1520*/  FADD.FTZ R151, -R33.reuse, R27 ;  /* 0x0000001b21977221 */ /* 0x040fe20000010100 */
[----:B------:R-:W-:Y:S01]  /*1530*/  FADD.FTZ R148, -R33, R35 ;  /* 0x0000002321947221 */ /* 0x000fe20000010100 */
[----:B------:R-:W-:Y:S01]  /*1540*/  FMUL.FTZ R16, R3, R149 ;  /* 0x0000009503107220 */ /* 0x000fe20000410000 */
[C---:B------:R-:W-:Y:S01]  /*1550*/  FADD.FTZ R35, -R33.reuse, R165 ;  /* 0x000000a521237221 */ /* 0x040fe20000010100 */
[----:B------:R-:W-:Y:S01]  /*1560*/  FADD.FTZ R34, -R33, R166 ;  /* 0x000000a621227221 */ /* 0x000fe20000010100 */
[--C-:B------:R-:W-:Y:S01]  /*1570*/  HADD2.F32 R167, -RZ, R15.reuse.H0_H0 ;  /* 0x2000000fffa77230 */ /* 0x100fe20000004100 */
[----:B------:R-:W2:Y:S01]  /*1580*/  LDL R149, [R1+0x20] ;  /* 0x0000200001957983 */ /* 0x000ea20000100800 */
[----:B------:R-:W-:-:S02]  /*1590*/  HADD2.F32 R168, -RZ, R15.H1_H1 ;  /* 0x3000000fffa87230 */ /* 0x000fc40000004100 */
[C---:B------:R-:W-:Y:S01]  /*15a0*/  FMUL.FTZ R15, R3.reuse, R150 ;  /* 0x00000096030f7220 */ /* 0x040fe20000410000 */
[--C-:B------:R-:W-:Y:S01]  /*15b0*/  HADD2.F32 R165, -RZ, R14.reuse.H0_H0 ;  /* 0x2000000effa57230 */ /* 0x100fe20000004100 */
[----:B------:R-:W3:Y:S01]  /*15c0*/  LDL R150, [R1+0x1c] ;  /* 0x00001c0001967983 */ /* 0x000ee20000100800 */
[----:B------:R-:W-:Y:S02]  /*15d0*/  HADD2.F32 R166, -RZ, R14.H1_H1 ;  /* 0x3000000effa67230 */ /* 0x000fe40000004100 */
[----:B------:R-:W-:Y:S02]  /*15e0*/  FMUL.FTZ R14, R3, R151 ;  /* 0x00000097030e7220 */ /* 0x000fe40000410000 */
[----:B------:R-:W4:Y:S01]  /*15f0*/  LDL R151, [R1+0x18] ;  /* 0x0000180001977983 */ /* 0x000f220000100800 */
[----:B------:R-:W-:-:S03]  /*1600*/  HADD2.F32 R234, -RZ, R32.H1_H1 ;  /* 0x30000020ffea7230 */ /* 0x000fc60000004100 */
[----:B------:R0:W5:Y:S01]  /*1610*/  LDG.E.64 R176, desc[UR4][R20.64] ;  /* 0x0000000414b07981 */ /* 0x000162000c1e1b00 */
[--C-:B------:R-:W-:Y:S02]  /*1620*/  HADD2.F32 R237, -RZ, R31.reuse.H0_H0 ;  /* 0x2000001fffed7230 */ /* 0x100fe40000004100 */
[C---:B------:R-:W-:Y:S01]  /*1630*/  FADD.FTZ R24, -R33.reuse, R25 ;  /* 0x0000001921187221 */ /* 0x040fe20000010100 */
[----:B------:R-:W-:Y:S01]  /*1640*/  HADD2.F32 R236, -RZ, R31.H1_H1 ;  /* 0x3000001fffec7230 */ /* 0x000fe20000004100 */
[----:B------:R1:W5:Y:S01]  /*1650*/  LDG.E.64 R178, desc[UR4][R22.64] ;  /* 0x0000000416b27981 */ /* 0x000362000c1e1b00 */
[----:B------:R-:W-:Y:S02]  /*1660*/  HADD2.F32 R235, -RZ, R32.H0_H0 ;  /* 0x20000020ffeb7230 */ /* 0x000fe40000004100 */
[C---:B------:R-:W-:Y:S01]  /*1670*/  FADD.FTZ R25, -R33.reuse, R26 ;  /* 0x0000001a21197221 */ /* 0x040fe20000010100 */
[----:B------:R-:W-:Y:S02]  /*1680*/  HADD2.F32 R156, -RZ, R156.H1_H1 ;  /* 0x3000009cff9c7230 */ /* 0x000fe40000004100 */
[----:B------:R-:W-:Y:S01]  /*1690*/  FADD.FTZ R0, -R33, R0 ;  /* 0x0000000021007221 */ /* 0x000fe20000010100 */
[----:B------:R-:W-:-:S02]  /*16a0*/  HADD2.F32 R30, -RZ, R158.H0_H0 ;  /* 0x2000009eff1e7230 */ /* 0x000fc40000004100 */
[C---:B0-----:R-:W-:Y:S01]  /*16b0*/  FADD.FTZ R20, -R33.reuse, R163 ;  /* 0x000000a321147221 */ /* 0x041fe20000010100 */
[C---:B------:R-:W-:Y:S01]  /*16c0*/  FADD.FTZ R21, -R33.reuse, R164 ;  /* 0x000000a421157221 */ /* 0x040fe20000010100 */
[--C-:B------:R-:W-:Y:S02]  /*16d0*/  HADD2.F32 R163, -RZ, R13.reuse.H0_H0 ;  /* 0x2000000dffa37230 */ /* 0x100fe40000004100 */
[----:B------:R-:W-:Y:S01]  /*16e0*/  FADD.FTZ R208, -R33, R208 ;  /* 0x000000d021d07221 */ /* 0x000fe20000010100 */
[----:B------:R-:W-:Y:S02]  /*16f0*/  HADD2.F32 R164, -RZ, R13.H1_H1 ;  /* 0x3000000dffa47230 */ /* 0x000fe40000004100 */
[----:B------:R-:W-:Y:S01]  /*1700*/  FMUL.FTZ R13, R3, R211 ;  /* 0x000000d3030d7220 */ /* 0x000fe20000410000 */
[----:B------:R-:W-:Y:S02]  /*1710*/  HADD2.F32 R157, -RZ, R157.H1_H1 ;  /* 0x3000009dff9d7230 */ /* 0x000fe40000004100 */
[----:B-1----:R-:W-:Y:S01]  /*1720*/  FADD.FTZ R22, -R33, R28 ;  /* 0x0000001c21167221 */ /* 0x002fe20000010100 */
[----:B------:R-:W-:Y:S01]  /*1730*/  HADD2.F32 R31, -RZ, R158.H1_H1 ;  /* 0x3000009eff1f7230 */ /* 0x000fe20000004100 */
[----:B------:R-:W4:Y:S01]  /*1740*/  LDL R211, [R1+0x14] ;  /* 0x0000140001d37983 */ /* 0x000f220000100800 */
[----:B------:R-:W-:-:S02]  /*1750*/  HADD2.F32 R32, -RZ, R159.H0_H0 ;  /* 0x2000009fff207230 */ /* 0x000fc40000004100 */
[C---:B------:R-:W-:Y:S01]  /*1760*/  FADD.FTZ R26, -R33.reuse, R145 ;  /* 0x00000091211a7221 */ /* 0x040fe20000010100 */
[----:B------:R-:W-:Y:S02]  /*1770*/  HADD2.F32 R159, -RZ, R159.H1_H1 ;  /* 0x3000009fff9f7230 */ /* 0x000fe40000004100 */
[C---:B------:R-:W-:Y:S01]  /*1780*/  FADD.FTZ R28, -R33.reuse, R144 ;  /* 0x00000090211c7221 */ /* 0x040fe20000010100 */
[C---:B------:R-:W-:Y:S01]  /*1790*/  FADD.FTZ R234, -R33.reuse, R234 ;  /* 0x000000ea21ea7221 */ /* 0x040fe20000010100 */
[--C-:B------:R-:W-:Y:S02]  /*17a0*/  HADD2.F32 R144, -RZ, R12.reuse.H0_H0 ;  /* 0x2000000cff907230 */ /* 0x100fe40000004100 */
[----:B------:R-:W-:Y:S01]  /*17b0*/  FADD.FTZ R23, -R33, R29 ;  /* 0x0000001d21177221 */ /* 0x000fe20000010100 */
[----:B------:R-:W-:Y:S02]  /*17c0*/  HADD2.F32 R145, -RZ, R12.H1_H1 ;  /* 0x3000000cff917230 */ /* 0x000fe40000004100 */
[----:B------:R-:W-:Y:S01]  /*17d0*/  FMUL.FTZ R12, R3, R220 ;  /* 0x000000dc030c7220 */ /* 0x000fe20000410000 */
        /* <DEDUP_REMOVED lines=18> */
[----:B------:R-:W4:Y:S01]  /*1900*/  LDL R220, [R1+0x10] ;  /* 0x0000100001dc7983 */ /* 0x000f220000100800 */
[----:B------:R-:W-:Y:S01]  /*1910*/  FADD.FTZ R33, -R33, R159 ;  /* 0x0000009f21217221 */ /* 0x000fe20000010100 */
[----:B------:R-:W-:-:S02]  /*1920*/  HADD2.F32 R159, -RZ, R11.H0_H0 ;  /* 0x2000000bff9f7230 */ /* 0x000fc40000004100 */
[----:B------:R-:W-:Y:S02]  /*1930*/  HADD2.F32 R146, -RZ, R11.H1_H1 ;  /* 0x3000000bff927230 */ /* 0x000fe40000004100 */
[C---:B------:R-:W-:Y:S01]  /*1940*/  FMUL.FTZ R11, R3.reuse, R234 ;  /* 0x000000ea030b7220 */ /* 0x040fe20000410000 */
[--C-:B------:R-:W-:Y:S01]  /*1950*/  HADD2.F32 R147, -RZ, R9.reuse.H0_H0 ;  /* 0x20000009ff937230 */ /* 0x100fe20000004100 */
[----:B------:R-:W4:Y:S01]  /*1960*/  LDL R234, [R1+0xc] ;  /* 0x00000c0001ea7983 */ /* 0x000f220000100800 */
[--C-:B------:R-:W-:Y:S02]  /*1970*/  HADD2.F32 R157, -RZ, R10.reuse.H0_H0 ;  /* 0x2000000aff9d7230 */ /* 0x100fe40000004100 */
[----:B------:R-:W-:Y:S02]  /*1980*/  HADD2.F32 R158, -RZ, R10.H1_H1 ;  /* 0x3000000aff9e7230 */ /* 0x000fe40000004100 */
[----:B------:R-:W-:Y:S01]  /*1990*/  FMUL.FTZ R10, R3, R235 ;  /* 0x000000eb030a7220 */ /* 0x000fe20000410000 */
[----:B------:R-:W-:Y:S01]  /*19a0*/  HADD2.F32 R209, -RZ, R8.H0_H0 ;  /* 0x20000008ffd17230 */ /* 0x000fe20000004100 */
[----:B------:R-:W4:Y:S01]  /*19b0*/  LDL R235, [R1+0x8] ;  /* 0x0000080001eb7983 */ /* 0x000f220000100800 */
[----:B------:R-:W-:-:S02]  /*19c0*/  HADD2.F32 R156, -RZ, R9.H1_H1 ;  /* 0x30000009ff9c7230 */ /* 0x000fc40000004100 */
[C---:B------:R-:W-:Y:S02]  /*19d0*/  FMUL.FTZ R9, R3.reuse, R236 ;  /* 0x000000ec03097220 */ /* 0x040fe40000410000 */
[----:B------:R-:W4:Y:S01]  /*19e0*/  LDL R236, [R1+0x4] ;  /* 0x0000040001ec7983 */ /* 0x000f220000100800 */
[----:B------:R-:W-:Y:S02]  /*19f0*/  HADD2.F32 R210, -RZ, R8.H1_H1 ;  /* 0x30000008ffd27230 */ /* 0x000fe40000004100 */
[C---:B------:R-:W-:Y:S02]  /*1a00*/  FMUL.FTZ R8, R3.reuse, R237 ;  /* 0x000000ed03087220 */ /* 0x040fe40000410000 */
[----:B------:R-:W4:Y:S04]  /*1a10*/  LDL R237, [R1] ;  /* 0x0000000001ed7983 */ /* 0x000f280000100800 */
[----:B------:R-:W5:Y:S04]  /*1a20*/  LDG.E.64 R184, desc[UR4][R184.64] ;  /* 0x00000004b8b87981 */ /* 0x000f68000c1e1b00 */
[----:B------:R-:W5:Y:S04]  /*1a30*/  LDG.E.64 R182, desc[UR4][R182.64] ;  /* 0x00000004b6b67981 */ /* 0x000f68000c1e1b00 */
[----:B------:R-:W5:Y:S01]  /*1a40*/  LDG.E.64 R180, desc[UR4][R180.64] ;  /* 0x00000004b4b47981 */ /* 0x000f62000c1e1b00 */
[----:B------:R-:W-:Y:S01]  /*1a50*/  FMUL.FTZ R208, R3, R208 ;  /* 0x000000d003d07220 */ /* 0x000fe20000410000 */
[----:B------:R-:W-:-:S02]  /*1a60*/  HADD2.F32 R175, -RZ, R19.H0_H0 ;  /* 0x20000013ffaf7230 */ /* 0x000fc40000004100 */
[C---:B------:R-:W-:Y:S01]  /*1a70*/  FMUL.FTZ R206, R3.reuse, R206 ;  /* 0x000000ce03ce7220 */ /* 0x040fe20000410000 */
[----:B------:R-:W-:Y:S02]  /*1a80*/  HADD2.F32 R186, -RZ, R19.H1_H1 ;  /* 0x30000013ffba7230 */ /* 0x000fe40000004100 */
[C---:B------:R-:W-:Y:S01]  /*1a90*/  FMUL.FTZ R7, R3.reuse, R7 ;  /* 0x0000000703077220 */ /* 0x040fe20000410000 */
        /* <DEDUP_REMOVED lines=10> */
[C---:B------:R-:W-:Y:S01]  /*1b40*/  FMUL.FTZ R204, R3.reuse, R204 ;  /* 0x000000cc03cc7220 */ /* 0x040fe20000410000 */
[C---:B------:R-:W-:Y:S01]  /*1b50*/  FMUL.FTZ R202, R3.reuse, R202 ;  /* 0x000000ca03ca7220 */ /* 0x040fe20000410000 */
[----:B------:R-:W-:Y:S01]  /*1b60*/  FMUL.FTZ R6, R3, R6 ;  /* 0x0000000603067220 */ /* 0x000fe20000410000 */
[----:B------:R-:W-:Y:S01]  /*1b70*/  FADD.FTZ R59, R59, R203 ;  /* 0x000000cb3b3b7221 */ /* 0x000fe20000010000 */
[----:B------:R-:W-:Y:S01]  /*1b80*/  FFMA.FTZ R115, R204, R203, R115 ;  /* 0x000000cbcc737223 */ /* 0x000fe20000010073 */
[C---:B------:R-:W-:Y:S01]  /*1b90*/  FMUL.FTZ R200, R3.reuse, R200 ;  /* 0x000000c803c87220 */ /* 0x040fe20000410000 */
[----:B------:R-:W-:Y:S01]  /*1ba0*/  FFMA.FTZ R108, R202, R201, R108 ;  /* 0x000000c9ca6c7223 */ /* 0x000fe2000001006c */
[----:B------:R-:W-:Y:S01]  /*1bb0*/  FADD.FTZ R60, R60, R201 ;  /* 0x000000c93c3c7221 */ /* 0x000fe20000010000 */
[----:B------:R-:W-:Y:S01]  /*1bc0*/  FFMA.FTZ R100, R6, R155, R100 ;  /* 0x0000009b06647223 */ /* 0x000fe20000010064 */
[----:B------:R-:W-:Y:S01]  /*1bd0*/  FADD.FTZ R68, R68, R155 ;  /* 0x0000009b44447221 */ /* 0x000fe20000010000 */
[----:B------:R-:W-:Y:S01]  /*1be0*/  FMUL.FTZ R5, R3, R5 ;  /* 0x0000000503057220 */ /* 0x000fe20000410000 */
[----:B------:R-:W-:-:S02]  /*1bf0*/  HADD2.F32 R171, -RZ, R17.H0_H0 ;  /* 0x20000011ffab7230 */ /* 0x000fc40000004100 */
[C---:B------:R-:W-:Y:S01]  /*1c00*/  FMUL.FTZ R198, R3.reuse, R198 ;  /* 0x000000c603c67220 */ /* 0x040fe20000410000 */
[----:B------:R-:W-:Y:S02]  /*1c10*/  HADD2.F32 R172, -RZ, R17.H1_H1 ;  /* 0x30000011ffac7230 */ /* 0x000fe40000004100 */
[----:B------:R-:W-:Y:S01]  /*1c20*/  FMUL.FTZ R17, R3, R148 ;  /* 0x0000009403117220 */ /* 0x000fe20000410000 */
[----:B------:R-:W-:Y:S01]  /*1c30*/  FFMA.FTZ R109, R200, R199, R109 ;  /* 0x000000c7c86d7223 */ /* 0x000fe2000001006d */
[----:B------:R-:W-:Y:S01]  /*1c40*/  FADD.FTZ R61, R61, R199 ;  /* 0x000000c73d3d7221 */ /* 0x000fe20000010000 */
[-C--:B------:R-:W-:Y:S01]  /*1c50*/  FFMA.FTZ R107, R5, R160.reuse, R107 ;  /* 0x000000a0056b7223 */ /* 0x080fe2000001006b */
[----:B------:R-:W-:Y:S01]  /*1c60*/  FADD.FTZ R67, R67, R160 ;  /* 0x000000a043437221 */ /* 0x000fe20000010000 */
[----:B------:R-:W-:Y:S01]  /*1c70*/  FMUL.FTZ R148, R249, R160 ;  /* 0x000000a0f9947220 */ /* 0x000fe20000410000 */
[C---:B------:R-:W-:Y:S01]  /*1c80*/  FMUL.FTZ R196, R3.reuse, R196 ;  /* 0x000000c403c47220 */ /* 0x040fe20000410000 */
[----:B------:R-:W-:Y:S01]  /*1c90*/  FMUL.FTZ R190, R3, R190 ;  /* 0x000000be03be7220 */ /* 0x000fe20000410000 */
[----:B------:R-:W-:Y:S01]  /*1ca0*/  FFMA.FTZ R110, R198, R197, R110 ;  /* 0x000000c5c66e7223 */ /* 0x000fe2000001006e */
[----:B------:R-:W-:Y:S01]  /*1cb0*/  FADD.FTZ R62, R62, R197 ;  /* 0x000000c53e3e7221 */ /* 0x000fe20000010000 */
[----:B------:R-:W-:-:S02]  /*1cc0*/  HADD2.F32 R173, -RZ, R18.H0_H0 ;  /* 0x20000012ffad7230 */ /* 0x000fc40000004100 */
[----:B------:R-:W-:Y:S02]  /*1cd0*/  HADD2.F32 R174, -RZ, R18.H1_H1 ;  /* 0x30000012ffae7230 */ /* 0x000fe40000004100 */
[C---:B------:R-:W-:Y:S01]  /*1ce0*/  FMUL.FTZ R18, R3.reuse, R35 ;  /* 0x0000002303127220 */ /* 0x040fe20000410000 */
[----:B------:R-:W-:Y:S01]  /*1cf0*/  FMUL.FTZ R194, R3, R194 ;  /* 0x000000c203c27220 */ /* 0x000fe20000410000 */
[----:B------:R-:W-:Y:S01]  /*1d00*/  FFMA.FTZ R111, R196, R195, R111 ;  /* 0x000000c3c46f7223 */ /* 0x000fe2000001006f */
[----:B------:R-:W-:Y:S01]  /*1d10*/  FADD.FTZ R63, R63, R195 ;  /* 0x000000c33f3f7221 */ /* 0x000fe20000010000 */
[-C--:B------:R-:W-:Y:S01]  /*1d20*/  FFMA.FTZ R106, R190, R161.reuse, R106 ;  /* 0x000000a1be6a7223 */ /* 0x080fe2000001006a */
[----:B------:R-:W-:Y:S01]  /*1d30*/  FADD.FTZ R66, R66, R161 ;  /* 0x000000a142427221 */ /* 0x000fe20000010000 */
[----:B------:R-:W-:Y:S01]  /*1d40*/  FMUL.FTZ R35, R250, R161 ;  /* 0x000000a1fa237220 */ /* 0x000fe20000410000 */
[----:B------:R-:W-:Y:S01]  /*1d50*/  FMUL.FTZ R192, R3, R192 ;  /* 0x000000c003c07220 */ /* 0x000fe20000410000 */
[----:B------:R-:W-:Y:S01]  /*1d60*/  FFMA.FTZ R104, R194, R193, R104 ;  /* 0x000000c1c2687223 */ /* 0x000fe20000010068 */
[----:B------:R-:W-:Y:S01]  /*1d70*/  FADD.FTZ R64, R64, R193 ;  /* 0x000000c140407221 */ /* 0x000fe20000010000 */
        /* <DEDUP_REMOVED lines=13> */
[----:B------:R-:W-:Y:S01]  /*1e50*/  FADD.FTZ R56, R56, R162 ;  /* 0x000000a238387221 */ /* 0x000fe20000010000 */
[-C--:B------:R-:W-:Y:S01]  /*1e60*/  FFMA.FTZ R99, R13, R156.reuse, R99 ;  /* 0x0000009c0d637223 */ /* 0x080fe20000010063 */
[----:B------:R-:W-:Y:S01]  /*1e70*/  FADD.FTZ R75, R75, R156 ;  /* 0x0000009c4b4b7221 */ /* 0x000fe20000010000 */
[----:B------:R-:W-:Y:S01]  /*1e80*/  FFMA.FTZ R41, R19, R145, R41 ;  /* 0x0000009113297223 */ /* 0x000fe20000010029 */
[----:B------:R-:W-:Y:S01]  /*1e90*/  FADD.FTZ R81, R81, R145 ;  /* 0x0000009151517221 */ /* 0x000fe20000010000 */
[----:B------:R-:W-:Y:S01]  /*1ea0*/  FMUL.FTZ R156, R241, R156 ;  /* 0x0000009cf19c7220 */ /* 0x000fe20000410000 */
        /* <DEDUP_REMOVED lines=9> */
[C---:B------:R-:W-:Y:S01]  /*1f40*/  FMUL.FTZ R20, R3.reuse, R20 ;  /* 0x0000001403147220 */ /* 0x040fe20000410000 */
[----:B------:R-:W-:Y:S01]  /*1f50*/  FMUL.FTZ R21, R3, R21 ;  /* 0x0000001503157220 */ /* 0x000fe20000410000 */
[----:B------:R-:W-:-:S02]  /*1f60*/  FADD.FTZ R82, R82, R163 ;  /* 0x000000a352527221 */ /* 0x000fc40000010000 */
[-C--:B------:R-:W-:Y:S01]  /*1f70*/  FFMA.FTZ R42, R20, R163.reuse, R42 ;  /* 0x000000a3142a7223 */ /* 0x080fe2000001002a */
[----:B------:R-:W-:Y:S01]  /*1f80*/  FMUL.FTZ R163, R230, R163 ;  /* 0x000000a3e6a37220 */ /* 0x000fe20000410000 */
[----:B------:R-:W-:Y:S01]  /*1f90*/  FMUL.FTZ R22, R3, R22 ;  /* 0x0000001603167220 */ /* 0x000fe20000410000 */
[-C--:B------:R-:W-:Y:S01]  /*1fa0*/  FFMA.FTZ R43, R21, R164.reuse, R43 ;  /* 0x000000a4152b7223 */ /* 0x080fe2000001002b */
[----:B------:R-:W-:Y:S01]  /*1fb0*/  FADD.FTZ R83, R83, R164 ;  /* 0x000000a453537221 */ /* 0x000fe20000010000 */
[----:B------:R-:W-:Y:S01]  /*1fc0*/  FMUL.FTZ R164, R229, R164 ;  /* 0x000000a4e5a47220 */ /* 0x000fe20000410000 */
[----:B------:R-:W-:Y:S01]  /*1fd0*/  FMUL.FTZ R23, R3, R23 ;  /* 0x0000001703177220 */ /* 0x000fe20000410000 */
[-C--:B------:R-:W-:Y:S01]  /*1fe0*/  FFMA.FTZ R44, R22, R165.reuse, R44 ;  /* 0x000000a5162c7223 */ /* 0x080fe2000001002c */
[----:B------:R-:W-:Y:S01]  /*1ff0*/  FADD.FTZ R84, R84, R165 ;  /* 0x000000a554547221 */ /* 0x000fe20000010000 */
[----:B------:R-:W-:Y:S01]  /*2000*/  FMUL.FTZ R165, R228, R165 ;  /* 0x000000a5e4a57220 */ /* 0x000fe20000410000 */
[----:B--2---:R-:W-:Y:S01]  /*2010*/  FMUL.FTZ R34, R149, R162 ;  /* 0x000000a295227220 */ /* 0x004fe20000410000 */
[----:B---3--:R-:W-:Y:S01]  /*2020*/  FMUL.FTZ R207, R150, R207 ;  /* 0x000000cf96cf7220 */ /* 0x008fe20000410000 */
[----:B------:R-:W-:-:S02]  /*2030*/  FMUL.FTZ R150, R247, R154 ;  /* 0x0000009af7967220 */ /* 0x000fc40000410000 */
[----:B------:R-:W-:Y:S01]  /*2040*/  FADD.FTZ R154, RZ, R34 ;  /* 0x00000022ff9a7221 */ /* 0x000fe20000010000 */
[----:B----4-:R-:W-:Y:S01]  /*2050*/  FMUL.FTZ R205, R151, R205 ;  /* 0x000000cd97cd7220 */ /* 0x010fe20000410000 */
[----:B------:R-:W-:Y:S01]  /*2060*/  FMUL.FTZ R151, R246, R153 ;  /* 0x00000099f6977220 */ /* 0x000fe20000410000 */
[----:B------:R-:W-:Y:S01]  /*2070*/  FFMA.FTZ R153, R0, R34, RZ ;  /* 0x0000002200997223 */ /* 0x000fe200000100ff */
[----:B------:R-:W-:-:S03]  /*2080*/  FADD.FTZ R154, R154, R207 ;  /* 0x000000cf9a9a7221 */ /* 0x000fc60000010000 */
[----:B------:R-:W-:Y:S01]  /*2090*/  FFMA.FTZ R153, R208, R207, R153 ;  /* 0x000000cfd0997223 */ /* 0x000fe20000010099 */
[----:B------:R-:W-:Y:S01]  /*20a0*/  FADD.FTZ R154, R154, R205 ;  /* 0x000000cd9a9a7221 */ /* 0x000fe20000010000 */
[----:B------:R-:W-:Y:S02]  /*20b0*/  FMUL.FTZ R149, R248, R155 ;  /* 0x0000009bf8957220 */ /* 0x000fe40000410000 */
[----:B------:R-:W-:Y:S01]  /*20c0*/  FFMA.FTZ R153, R206, R205, R153 ;  /* 0x000000cdce997223 */ /* 0x000fe20000010099 */
[----:B------:R-:W-:-:S04]  /*20d0*/  FMUL.FTZ R203, R211, R203 ;  /* 0x000000cbd3cb7220 */ /* 0x000fc80000410000 */
[----:B------:R-:W-:Y:S01]  /*20e0*/  FADD.FTZ R155, R154, R203 ;  /* 0x000000cb9a9b7221 */ /* 0x000fe20000010000 */
[----:B------:R-:W-:Y:S01]  /*20f0*/  FFMA.FTZ R154, R204, R203, R153 ;  /* 0x000000cbcc9a7223 */ /* 0x000fe20000010099 */
[----:B------:R-:W-:-:S04]  /*2100*/  FMUL.FTZ R201, R220, R201 ;  /* 0x000000c9dcc97220 */ /* 0x000fc80000410000 */
[----:B------:R-:W-:Y:S01]  /*2110*/  FADD.FTZ R155, R155, R201 ;  /* 0x000000c99b9b7221 */ /* 0x000fe20000010000 */
[----:B------:R-:W-:Y:S01]  /*2120*/  FFMA.FTZ R160, R202, R201, R154 ;  /* 0x000000c9caa07223 */ /* 0x000fe2000001009a */
[----:B------:R-:W-:-:S04]  /*2130*/  FMUL.FTZ R199, R234, R199 ;  /* 0x000000c7eac77220 */ /* 0x000fc80000410000 */
[----:B------:R-:W-:Y:S01]  /*2140*/  FADD.FTZ R155, R155, R199 ;  /* 0x000000c79b9b7221 */ /* 0x000fe20000010000 */
[----:B------:R-:W-:Y:S01]  /*2150*/  FFMA.FTZ R160, R200, R199, R160 ;  /* 0x000000c7c8a07223 */ /* 0x000fe200000100a0 */
[----:B------:R-:W-:Y:S01]  /*2160*/  FMUL.FTZ R197, R235, R197 ;  /* 0x000000c5ebc57220 */ /* 0x000fe20000410000 */
[----:B------:R-:W-:-:S03]  /*2170*/  FMUL.FTZ R195, R236, R195 ;  /* 0x000000c3ecc37220 */ /* 0x000fc60000410000 */
[----:B------:R-:W-:Y:S01]  /*2180*/  FADD.FTZ R161, R155, R197 ;  /* 0x000000c59ba17221 */ /* 0x000fe20000010000 */
[----:B------:R-:W-:Y:S01]  /*2190*/  FFMA.FTZ R160, R198, R197, R160 ;  /* 0x000000c5c6a07223 */ /* 0x000fe200000100a0 */
[----:B------:R-:W-:Y:S01]  /*21a0*/  FMUL.FTZ R155, R242, R147 ;  /* 0x00000093f29b7220 */ /* 0x000fe20000410000 */
        /* <DEDUP_REMOVED lines=21> */
[----:B------:R-:W-:Y:S01]  /*2300*/  FMUL.FTZ R161, R232, R144 ;  /* 0x00000090e8a17220 */ /* 0x000fe20000410000 */
[----:B------:R-:W-:Y:S01]  /*2310*/  FMUL.FTZ R154, R243, R210 ;  /* 0x000000d2f39a7220 */ /* 0x000fe20000410000 */
        /* <DEDUP_REMOVED lines=92> */
[----:B------:R-:W-:Y:S01]  /*28e0*/  FADD.FTZ R236, R145, R186 ;  /* 0x000000ba91ec7221 */ /* 0x000fe20000010000 */
[----:B------:R-:W-:Y:S01]  /*28f0*/  FFMA.FTZ R97, R11, R210, R97 ;  /* 0x000000d20b617223 */ /* 0x000fe20000010061 */
[----:B------:R-:W-:Y:S01]  /*2900*/  FADD.FTZ R73, R73, R210 ;  /* 0x000000d249497221 */ /* 0x000fe20000010000 */
[----:B------:R-:W-:-:S07]  /*2910*/  FFMA.FTZ R145, R33, R186, R144 ;  /* 0x000000ba21917223 */ /* 0x000fce0000010090 */
.L_x_2841:
[----:B------:R-:W-:Y:S05]  /*2920*/  BSYNC B0 ;  /* 0x0000000000007941 */ /* 0x000fea0003800000 */
.L_x_2839:
[----:B------:R-:W-:Y:S01]  /*2930*/  LOP3.LUT P5, RZ, R187, 0xff, RZ, 0xc0, !PT ;  /* 0x000000ffbbff7812 */ /* 0x000fe200078ac0ff */
[----:B------:R-:W-:Y:S01]  /*2940*/  UMOV UR6, 0xffffffff ;  /* 0xffffffff00067882 */ /* 0x000fe20000000000 */
[----:B-----5:R-:W-:Y:S02]  /*2950*/  MOV R147, R184 ;  /* 0x000000b800937202 */ /* 0x020fe40000000f00 */
[----:B------:R-:W-:Y:S02]  /*2960*/  MOV R146, R182 ;  /* 0x000000b600927202 */ /* 0x000fe40000000f00 */
[----:B------:R-:W-:Y:S02]  /*2970*/  MOV R144, R180 ;  /* 0x000000b400907202 */ /* 0x000fe40000000f00 */
[----:B------:R-:W-:Y:S02]  /*2980*/  SHF.R.U32.HI R187, RZ, 0x5, R252 ;  /* 0x00000005ffbb7819 */ /* 0x000fe400000116fc */
[----:B------:R-:W-:-:S02]  /*2990*/  PRMT R234, R147, 0x7610, R234 ;  /* 0x0000761093ea7816 */ /* 0x000fc400000000ea */
[----:B------:R-:W-:Y:S02]  /*29a0*/  PRMT R220, R146, 0x7610, R220 ;  /* 0x0000761092dc7816 */ /* 0x000fe400000000dc */
[----:B------:R-:W-:Y:S02]  /*29b0*/  PRMT R209, R144, 0x7610, R209 ;  /* 0x0000761090d17816 */ /* 0x000fe400000000d1 */
[----:B------:R-:W-:Y:S02]  /*29c0*/  MOV R147, R178 ;  /* 0x000000b200937202 */ /* 0x000fe40000000f00 */
[----:B------:R-:W-:Y:S02]  /*29d0*/  MOV R144, R176 ;  /* 0x000000b000907202 */ /* 0x000fe40000000f00 */
[----:B------:R-:W-:Y:S02]  /*29e0*/  LOP3.LUT R146, R187, 0x7fffffc, RZ, 0xc0, !PT ;  /* 0x07fffffcbb927812 */ /* 0x000fe400078ec0ff */
[----:B------:R-:W-:-:S02]  /*29f0*/  LOP3.LUT P0, RZ, R252, 0x1f, RZ, 0xc0, !PT ;  /* 0x0000001ffcff7812 */ /* 0x000fc4000780c0ff */
[----:B------:R-:W-:Y:S02]  /*2a00*/  PRMT R210, R147, 0x7610, R210 ;  /* 0x0000761093d27816 */ /* 0x000fe400000000d2 */
[----:B------:R-:W-:Y:S02]  /*2a10*/  PRMT R211, R144, 0x7610, R211 ;  /* 0x0000761090d37816 */ /* 0x000fe400000000d3 */
        /* <DEDUP_REMOVED lines=20> */
.L_x_2974:
[----:B------:R-:W2:Y:S01]  /*2b60*/  S2R R144, SR_TID.X ;  /* 0x0000000000907919 */ /* 0x000ea20000002100 */
[----:B01----:R-:W-:Y:S01]  /*2b70*/  FADD.FTZ R145, R145, R147 ;  /* 0x0000009391917221 */ /* 0x003fe20000010000 */
[----:B------:R-:W0:Y:S01]  /*2b80*/  LDC R237, c[0x0][0x218] ;  /* 0x00008600ffed7b82 */ /* 0x000e220000000800 */
[----:B------:R-:W-:Y:S01]  /*2b90*/  MOV R235, 0x400 ;  /* 0x0000040000eb7802 */ /* 0x000fe20000000f00 */
[----:B------:R-:W-:Y:S05]  /*2ba0*/  WARPSYNC.ALL ;  /* 0x0000000000007948 */ /* 0x000fea0003800000 */
[----:B------:R-:W-:Y:S01]  /*2bb0*/  BSSY B0, `(.L_x_2843) ;  /* 0x000002f000007945 */ /* 0x000fe20003800000 */
[----:B--2---:R-:W-:Y:S01]  /*2bc0*/  SHF.R.U32.HI R187, RZ, 0x5, R144 ;  /* 0x00000005ffbb7819 */ /* 0x004fe20000011690 */
[----:B------:R-:W-:-:S02]  /*2bd0*/  FADD.FTZ R144, R236, R252 ;  /* 0x000000fcec907221 */ /* 0x000fc40000010000 */
[----:B------:R-:W1:Y:S01]  /*2be0*/  S2R R236, SR_CgaCtaId ;  /* 0x0000000000ec7919 */ /* 0x000e620000008800 */
[----:B------:R-:W-:Y:S02]  /*2bf0*/  @!P0 LOP3.LUT R147, R187, 0x3, RZ, 0xc0, !PT ;  /* 0x00000003bb938812 */ /* 0x000fe400078ec0ff */
[----:B------:R-:W2:Y:S02]  /*2c00*/  S2R R187, SR_TID.X ;  /* 0x0000000000bb7919 */ /* 0x000ea40000002100 */
[----:B------:R-:W-:Y:S02]  /*2c10*/  @!P0 IADD3 R147, R146, R147, RZ ;  /* 0x0000009392938210 */ /* 0x000fe40007ffe0ff */
[----:B-1----:R-:W-:-:S04]  /*2c20*/  LEA R235, R236, R235, 0x18 ;  /* 0x000000ebeceb7211 */ /* 0x002fc800078ec0ff */
[-C--:B------:R-:W-:Y:S02]  /*2c30*/  @!P0 LEA R147, R147, R235.reuse, 0x3 ;  /* 0x000000eb93938211 */ /* 0x080fe400078e18ff */
[----:B------:R-:W-:-:S03]  /*2c40*/  LEA R235, R146, R235, 0x3 ;  /* 0x000000eb92eb7211 */ /* 0x000fc600078e18ff */
[----:B------:R1:W-:Y:S02]  /*2c50*/  @!P0 STS.64 [R147+0x5000], R144 ;  /* 0x0050009093008388 */ /* 0x0003e40000000a00 */
[----:B-1----:R-:W-:-:S05]  /*2c60*/  @P4 IADD3 R144, R227, -0x1, RZ ;  /* 0xffffffffe3904810 */ /* 0x002fca0007ffe0ff */
[----:B0-----:R-:W-:Y:S01]  /*2c70*/  @P4 IMAD R144, R144, R237, RZ ;  /* 0x000000ed90904224 */ /* 0x001fe200078e02ff */
[----:B--2---:R-:W-:Y:S01]  /*2c80*/  LOP3.LUT R237, R187, 0x7f, RZ, 0xc0, !PT ;  /* 0x0000007fbbed7812 */ /* 0x004fe200078ec0ff */
[----:B------:R-:W-:-:S03]  /*2c90*/  HFMA2.MMA R187, -RZ, RZ, 0, 0 ;  /* 0x00000000ffbb7435 */ /* 0x000fc600000001ff */
        /* <DEDUP_REMOVED lines=21> */
[----:B------:R-:W-:Y:S01]  /*2df0*/  HADD2.F32 R223, -RZ, R116.H0_H0 ;  /* 0x20000074ffdf7230 */ /* 0x000fe20000004100 */
[----:B------:R-:W-:Y:S06]  /*2e00*/  BRA `(.L_x_2845) ;  /* 0x0000000000247947 */ /* 0x000fec0003800000 */
.L_x_2844:
[----:B------:R-:W-:Y:S02]  /*2e10*/  ISETP.NE.AND P1, PT, R212, RZ, PT ;  /* 0x000000ffd400720c */ /* 0x000fe40003f25270 */
[----:B------:R-:W-:Y:S02]  /*2e20*/  ISETP.NE.U32.AND P0, PT, R223, RZ, PT ;  /* 0x000000ffdf00720c */ /* 0x000fe40003f05070 */
[----:B------:R-:W-:Y:S02]  /*2e30*/  FSEL R144, R146, RZ, !P1 ;  /* 0x000000ff92907208 */ /* 0x000fe40004800000 */
[----:B------:R-:W-:-:S03]  /*2e40*/  ISETP.NE.AND.EX P0, PT, R224, RZ, PT, P0 ;  /* 0x000000ffe000720c */ /* 0x000fc60003f05300 */
[----:B------:R-:W-:-:S04]  /*2e50*/  FFMA.FTZ R144, R0, R147, R144 ;  /* 0x0000009300907223 */ /* 0x000fc80000010090 */
[----:B------:R-:W-:-:S04]  /*2e60*/  FADD.FTZ R144, R34, -R144 ;  /* 0x8000009022907221 */ /* 0x000fc80000010000 */
[----:B------:R-:W-:Y:S02]  /*2e70*/  FMUL.FTZ R223, R3, R144 ;  /* 0x0000009003df7220 */ /* 0x000fe40000410000 */
[----:B------:R-:W-:-:S05]  /*2e80*/  @P0 HADD2.F32 R144, -RZ, R116.H0_H0 ;  /* 0x20000074ff900230 */ /* 0x000fca0000004100 */
[----:B------:R-:W-:-:S07]  /*2e90*/  @P0 FADD.FTZ R223, R223, R144 ;  /* 0x00000090dfdf0221 */ /* 0x000fce0000010000 */
.L_x_2845:
[----:B------:R-:W-:Y:S05]  /*2ea0*/  BSYNC B0 ;  /* 0x0000000000007941 */ /* 0x000fea0003800000 */
.L_x_2843:
[----:B------:R-:W-:Y:S01]  /*2eb0*/  ISETP.NE.U32.AND P1, PT, RZ, UR12, PT ;  /* 0x0000000cff007c0c */ /* 0x000fe2000bf25070 */
[----:B------:R-:W-:Y:S01]  /*2ec0*/  BSSY B0, `(.L_x_2846) ;  /* 0x0000017000007945 */ /* 0x000fe20003800000 */
[----:B------:R-:W-:Y:S02]  /*2ed0*/  @P4 LOP3.LUT P6, RZ, R234, 0xff, RZ, 0xc0, !PT ;  /* 0x000000ffeaff4812 */ /* 0x000fe400078cc0ff */
        /* <DEDUP_REMOVED lines=12> */
[----:B------:R-:W-:Y:S01]  /*2fa0*/  HADD2.F32 R223, -RZ, R116.H1_H1 ;  /* 0x30000074ffdf7230 */ /* 0x000fe20000004100 */
[----:B------:R-:W-:Y:S06]  /*2fb0*/  BRA `(.L_x_2848) ;  /* 0x00000000001c7947 */ /* 0x000fec0003800000 */
.L_x_2847:
[----:B------:R-:W-:-:S04]  /*2fc0*/  ISETP.NE.AND P6, PT, R212, RZ, PT ;  /* 0x000000ffd400720c */ /* 0x000fc80003fc5270 */
[----:B------:R-:W-:-:S05]  /*2fd0*/  FSEL R144, R146, RZ, !P6 ;  /* 0x000000ff92907208 */ /* 0x000fca0007000000 */
[----:B------:R-:W-:-:S04]  /*2fe0*/  FFMA.FTZ R144, R208, R147, R144 ;  /* 0x00000093d0907223 */ /* 0x000fc80000010090 */
[----:B------:R-:W-:-:S04]  /*2ff0*/  FADD.FTZ R144, R207, -R144 ;  /* 0x80000090cf907221 */ /* 0x000fc80000010000 */
[----:B------:R-:W-:Y:S01]  /*3000*/  FMUL.FTZ R223, R3, R144 ;  /* 0x0000009003df7220 */ /* 0x000fe20000410000 */
[----:B------:R-:W-:-:S05]  /*3010*/  @P0 HADD2.F32 R144, -RZ, R116.H1_H1 ;  /* 0x30000074ff900230 */ /* 0x000fca0000004100 */
[----:B------:R-:W-:-:S07]  /*3020*/  @P0 FADD.FTZ R223, R223, R144 ;  /* 0x00000090dfdf0221 */ /* 0x000fce0000010000 */
.L_x_2848:
[----:B------:R-:W-:Y:S05]  /*3030*/  BSYNC B0 ;  /* 0x0000000000007941 */ /* 0x000fea0003800000 */
.L_x_2846:
        /* <DEDUP_REMOVED lines=13> */
[----:B------:R-:W-:Y:S01]  /*3110*/  HADD2.F32 R223, -RZ, R117.H0_H0 ;  /* 0x20000075ffdf7230 */ /* 0x000fe20000004100 */
[----:B------:R-:W-:Y:S06]  /*3120*/  BRA `(.L_x_2851) ;  /* 0x00000000001c7947 */ /* 0x000fec0003800000 */
.L_x_2850:
[----:B------:R-:W-:-:S04]  /*3130*/  ISETP.NE.AND P6, PT, R212, RZ, PT ;  /* 0x000000ffd400720c */ /* 0x000fc80003fc5270 */
[----:B------:R-:W-:-:S05]  /*3140*/  FSEL R144, R146, RZ, !P6 ;  /* 0x000000ff92907208 */ /* 0x000fca0007000000 */
[----:B------:R-:W-:-:S04]  /*3150*/  FFMA.FTZ R144, R206, R147, R144 ;  /* 0x00000093ce907223 */ /* 0x000fc80000010090 */
[----:B------:R-:W-:-:S04]  /*3160*/  FADD.FTZ R144, R205, -R144 ;  /* 0x80000090cd907221 */ /* 0x000fc80000010000 */
[----:B------:R-:W-:Y:S01]  /*3170*/  FMUL.FTZ R223, R3, R144 ;  /* 0x0000009003df7220 */ /* 0x000fe20000410000 */
[----:B------:R-:W-:-:S05]  /*3180*/  @P0 HADD2.F32 R144, -RZ, R117.H0_H0 ;  /* 0x20000075ff900230 */ /* 0x000fca0000004100 */
[----:B------:R-:W-:-:S07]  /*3190*/  @P0 FADD.FTZ R223, R223, R144 ;  /* 0x00000090dfdf0221 */ /* 0x000fce0000010000 */
.L_x_2851:
[----:B------:R-:W-:Y:S05]  /*31a0*/  BSYNC B0 ;  /* 0x0000000000007941 */ /* 0x000fea0003800000 */
.L_x_2849:
        /* <DEDUP_REMOVED lines=15> */
.L_x_2853:
[----:B------:R-:W-:-:S04]  /*32a0*/  ISETP.NE.AND P6, PT, R212, RZ, PT ;  /* 0x000000ffd400720c */ /* 0x000fc80003fc5270 */
[----:B------:R-:W-:-:S05]  /*32b0*/  FSEL R144, R146, RZ, !P6 ;  /* 0x000000ff92907208 */ /* 0x000fca0007000000 */
[----:B------:R-:W-:-:S04]  /*32c0*/  FFMA.FTZ R144, R204, R147, R144 ;  /* 0x00000093cc907223 */ /* 0x000fc80000010090 */
[----:B------:R-:W-:-:S04]  /*32d0*/  FADD.FTZ R144, R203, -R144 ;  /* 0x80000090cb907221 */ /* 0x000fc80000010000 */
[----:B------:R-:W-:Y:S01]  /*32e0*/  FMUL.FTZ R223, R3, R144 ;  /* 0x0000009003df7220 */ /* 0x000fe20000410000 */
[----:B------:R-:W-:-:S05]  /*32f0*/  @P0 HADD2.F32 R144, -RZ, R117.H1_H1 ;  /* 0x30000075ff900230 */ /* 0x000fca0000004100 */
[----:B------:R-:W-:-:S07]  /*3300*/  @P0 FADD.FTZ R223, R223, R144 ;  /* 0x00000090dfdf0221 */ /* 0x000fce0000010000 */
.L_x_2854:
[----:B------:R-:W-:Y:S05]  /*3310*/  BSYNC B0 ;  /* 0x0000000000007941 */ /* 0x000fea0003800000 */
.L_x_2852:
        /* <DEDUP_REMOVED lines=15> */
.L_x_2856:
[----:B------:R-:W-:-:S04]  /*3410*/  ISETP.NE.AND P6, PT, R212, RZ, PT ;  /* 0x000000ffd400720c */ /* 0x000fc80003fc5270 */
[----:B------:R-:W-:-:S05]  /*3420*/  FSEL R144, R146, RZ, !P6 ;  /* 0x000000ff92907208 */ /* 0x000fca0007000000 */
[----:B------:R-:W-:-:S04]  /*3430*/  FFMA.FTZ R144, R202, R147, R144 ;  /* 0x00000093ca907223 */ /* 0x000fc80000010090 */
[----:B------:R-:W-:-:S04]  /*3440*/  FADD.FTZ R144, R201, -R144 ;  /* 0x80000090c9907221 */ /* 0x000fc80000010000 */
[----:B------:R-:W-:Y:S01]  /*3450*/  FMUL.FTZ R223, R3, R144 ;  /* 0x0000009003df7220 */ /* 0x000fe20000410000 */
[----:B------:R-:W-:-:S05]  /*3460*/  @P0 HADD2.F32 R144, -RZ, R118.H0_H0 ;  /* 0x20000076ff900230 */ /* 0x000fca0000004100 */
[----:B------:R-:W-:-:S07]  /*3470*/  @P0 FADD.FTZ R223, R223, R144 ;  /* 0x00000090dfdf0221 */ /* 0x000fce0000010000 */
.L_x_2857:
[----:B------:R-:W-:Y:S05]  /*3480*/  BSYNC B0 ;  /* 0x0000000000007941 */ /* 0x000fea0003800000 */
.L_x_2855:
        /* <DEDUP_REMOVED lines=15> */
.L_x_2859:
[----:B------:R-:W-:-:S04]  /*3580*/  ISETP.NE.AND P6, PT, R212, RZ, PT ;  /* 0x000000ffd400720c */ /* 0x000fc80003fc5270 */
[----:B------:R-:W-:-:S05]  /*3590*/  FSEL R144, R146, RZ, !P6 ;  /* 0x000000ff92907208 */ /* 0x000fca0007000000 */
[----:B------:R-:W-:-:S04]  /*35a0*/  FFMA.FTZ R144, R200, R147, R144 ;  /* 0x00000093c8907223 */ /* 0x000fc80000010090 */
[----:B------:R-:W-:-:S04]  /*35b0*/  FADD.FTZ R144, R199, -R144 ;  /* 0x80000090c7907221 */ /* 0x000fc80000010000 */
[----:B------:R-:W-:Y:S01]  /*35c0*/  FMUL.FTZ R223, R3, R144 ;  /* 0x0000009003df7220 */ /* 0x000fe20000410000 */
[----:B------:R-:W-:-:S05]  /*35d0*/  @P0 HADD2.F32 R144, -RZ, R118.H1_H1 ;  /* 0x30000076ff900230 */ /* 0x000fca0000004100 */
[----:B------:R-:W-:-:S07]  /*35e0*/  @P0 FADD.FTZ R223, R223, R144 ;  /* 0x00000090dfdf0221 */ /* 0x000fce0000010000 */
.L_x_2860:
[----:B------:R-:W-:Y:S05]  /*35f0*/  BSYNC B0 ;  /* 0x0000000000007941 */ /* 0x000fea0003800000 */
.L_x_2858:
        /* <DEDUP_REMOVED lines=15> */
.L_x_2862:
[----:B------:R-:W-:-:S04]  /*36f0*/  ISETP.NE.AND P6, PT, R212, RZ, PT ;  /* 0x000000ffd400720c */ /* 0x000fc80003fc5270 */
[----:B------:R-:W-:-:S05]  /*3700*/  FSEL R144, R146, RZ, !P6 ;  /* 0x000000ff92907208 */ /* 0x000fca0007000000 */
[----:B------:R-:W-:-:S04]  /*3710*/  FFMA.FTZ R144, R198, R147, R144 ;  /* 0x00000093c6907223 */ /* 0x000fc80000010090 */
[----:B------:R-:W-:-:S04]  /*3720*/  FADD.FTZ R144, R197, -R144 ;  /* 0x80000090c5907221 */ /* 0x000fc80000010000 */
[----:B------:R-:W-:Y:S01]  /*3730*/  FMUL.FTZ R223, R3, R144 ;  /* 0x0000009003df7220 */ /* 0x000fe20000410000 */
[----:B------:R-:W-:-:S05]  /*3740*/  @P0 HADD2.F32 R144, -RZ, R119.H0_H0 ;  /* 0x20000077ff900230 */ /* 0x000fca0000004100 */
[----:B------:R-:W-:-:S07]  /*3750*/  @P0 FADD.FTZ R223, R223, R144 ;  /* 0x00000090dfdf0221 */ /* 0x000fce0000010000 */
.L_x_2863:
[----:B------:R-:W-:Y:S05]  /*3760*/  BSYNC B0 ;  /* 0x0000000000007941 */ /* 0x000fea0003800000 */
.L_x_2861:
        /* <DEDUP_REMOVED lines=15> */
.L_x_2865:
[----:B------:R-:W-:-:S04]  /*3860*/  ISETP.NE.AND P6, PT, R212, RZ, PT ;  /* 0x000000ffd400720c */ /* 0x000fc80003fc5270 */
[----:B------:R-:W-:-:S05]  /*3870*/  FSEL R144, R146, RZ, !P6 ;  /* 0x000000ff92907208 */ /* 0x000fca0007000000 */
[----:B------:R-:W-:-:S04]  /*3880*/  FFMA.FTZ R144, R196, R147, R144 ;  /* 0x00000093c4907223 */ /* 0x000fc80000010090 */
[----:B------:R-:W-:-:S04]  /*3890*/  FADD.FTZ R144, R195, -R144 ;  /* 0x80000090c3907221 */ /* 0x000fc80000010000 */
[----:B------:R-:W-:Y:S01]  /*38a0*/  FMUL.FTZ R223, R3, R144 ;  /* 0x0000009003df7220 */ /* 0x000fe20000410000 */
[----:B------:R-:W-:-:S05]  /*38b0*/  @P0 HADD2.F32 R144, -RZ, R119.H1_H1 ;  /* 0x30000077ff900230 */ /* 0x000fca0000004100 */
[----:B------:R-:W-:-:S07]  /*38c0*/  @P0 FADD.FTZ R223, R223, R144 ;  /* 0x00000090dfdf0221 */ /* 0x000fce0000010000 */
.L_x_2866:
[----:B------:R-:W-:Y:S05]  /*38d0*/  BSYNC B0 ;  /* 0x0000000000007941 */ /* 0x000fea0003800000 */
.L_x_2864:
        /* <DEDUP_REMOVED lines=17> */
[----:B------:R-:W-:Y:S01]  /*39f0*/  HFMA2.MMA R184, -RZ, RZ, 0, 0 ;  /* 0x00000000ffb87435 */ /* 0x000fe200000001ff */
[----:B------:R-:W-:Y:S10]  /*3a00*/  @!P0 BRA `(.L_x_2869) ;  /* 0x0000000000248947 */ /* 0x000ff40003800000 */
[----:B------:R-:W-:Y:S01]  /*3a10*/  HADD2.F32 R184, -RZ, R120.H0_H0 ;  /* 0x20000078ffb87230 */ /* 0x000fe20000004100 */
[----:B------:R-:W-:Y:S06]  /*3a20*/  BRA `(.L_x_2869) ;  /* 0x00000000001c7947 */ /* 0x000fec0003800000 */
.L_x_2868:
[----:B------:R-:W-:-:S04]  /*3a30*/  ISETP.NE.AND P6, PT, R212, RZ, PT ;  /* 0x000000ffd400720c */ /* 0x000fc80003fc5270 */
[----:B0-----:R-:W-:-:S05]  /*3a40*/  FSEL R145, R146, RZ, !P6 ;  /* 0x000000ff92917208 */ /* 0x001fca0007000000 */
[----:B------:R-:W-:Y:S01]  /*3a50*/  FFMA.FTZ R144, R194, R147, R145 ;  /* 0x00000093c2907223 */ /* 0x000fe20000010091 */
[----:B------:R-:W-:-:S03]  /*3a60*/  @P0 HADD2.F32 R145, -RZ, R120.H0_H0 ;  /* 0x20000078ff910230 */ /* 0x000fc60000004100 */
[----:B------:R-:W-:-:S04]  /*3a70*/  FADD.FTZ R144, R193, -R144 ;  /* 0x80000090c1907221 */ /* 0x000fc80000010000 */
[----:B------:R-:W-:-:S04]  /*3a80*/  FMUL.FTZ R184, R3, R144 ;  /* 0x0000009003b87220 */ /* 0x000fc80000410000 */
[----:B------:R-:W-:-:S07]  /*3a90*/  @P0 FADD.FTZ R184, R184, R145 ;  /* 0x00000091b8b80221 */ /* 0x000fce0000010000 */
.L_x_2869:
[----:B------:R-:W-:Y:S05]  /*3aa0*/  BSYNC B0 ;  /* 0x0000000000007941 */ /* 0x000fea0003800000 */
.L_x_2867:
[----:B0-----:R-:W-:Y:S01]  /*3ab0*/  @P1 F2FP.F16.F32.PACK_AB R144, RZ, R184 ;  /* 0x000000b8ff90123e */ /* 0x001fe200000000ff */
        /* <DEDUP_REMOVED lines=14> */
.L_x_2871:
[----:B------:R-:W-:-:S04]  /*3ba0*/  ISETP.NE.AND P6, PT, R212, RZ, PT ;  /* 0x000000ffd400720c */ /* 0x000fc80003fc5270 */
[----:B------:R-:W-:-:S05]  /*3bb0*/  FSEL R145, R146, RZ, !P6 ;  /* 0x000000ff92917208 */ /* 0x000fca0007000000 */
[----:B------:R-:W-:Y:S01]  /*3bc0*/  FFMA.FTZ R144, R192, R147, R145 ;  /* 0x00000093c0907223 */ /* 0x000fe20000010091 */
[----:B------:R-:W-:-:S03]  /*3bd0*/  @P0 HADD2.F32 R145, -RZ, R120.H1_H1 ;  /* 0x30000078ff910230 */ /* 0x000fc60000004100 */
[----:B------:R-:W-:-:S04]  /*3be0*/  FADD.FTZ R144, R191, -R144 ;  /* 0x80000090bf907221 */ /* 0x000fc80000010000 */
[----:B------:R-:W-:-:S04]  /*3bf0*/  FMUL.FTZ R184, R3, R144 ;  /* 0x0000009003b87220 */ /* 0x000fc80000410000 */
[----:B------:R-:W-:-:S07]  /*3c00*/  @P0 FADD.FTZ R184, R184, R145 ;  /* 0x00000091b8b80221 */ /* 0x000fce0000010000 */
.L_x_2872:
[----:B------:R-:W-:Y:S05]  /*3c10*/  BSYNC B0 ;  /* 0x0000000000007941 */ /* 0x000fea0003800000 */
.L_x_2870:
        /* <DEDUP_REMOVED lines=15> */
.L_x_2874:
[----:B------:R-:W-:-:S04]  /*3d10*/  ISETP.NE.AND P6, PT, R212, RZ, PT ;  /* 0x000000ffd400720c */ /* 0x000fc80003fc5270 */
[----:B------:R-:W-:-:S05]  /*3d20*/  FSEL R145, R146, RZ, !P6 ;  /* 0x000000ff92917208 */ /* 0x000fca0007000000 */
[----:B------:R-:W-:Y:S01]  /*3d30*/  FFMA.FTZ R144, R190, R147, R145 ;  /* 0x00000093be907223 */ /* 0x000fe20000010091 */
[----:B------:R-:W-:-:S03]  /*3d40*/  @P0 HADD2.F32 R145, -RZ, R121.H0_H0 ;  /* 0x20000079ff910230 */ /* 0x000fc60000004100 */
[----:B------:R-:W-:-:S04]  /*3d50*/  FADD.FTZ R144, R35, -R144 ;  /* 0x8000009023907221 */ /* 0x000fc80000010000 */
[----:B------:R-:W-:-:S04]  /*3d60*/  FMUL.FTZ R184, R3, R144 ;  /* 0x0000009003b87220 */ /* 0x000fc80000410000 */
[----:B------:R-:W-:-:S07]  /*3d70*/  @P0 FADD.FTZ R184, R184, R145 ;  /* 0x00000091b8b80221 */ /* 0x000fce0000010000 */
.L_x_2875:
[----:B------:R-:W-:Y:S05]  /*3d80*/  BSYNC B0 ;  /* 0x0000000000007941 */ /* 0x000fea0003800000 */
.L_x_2873:
        /* <DEDUP_REMOVED lines=15> */
.L_x_2877:
[----:B------:R-:W-:-:S04]  /*3e80*/  ISETP.NE.AND P6, PT, R212, RZ, PT ;  /* 0x000000ffd400720c */ /* 0x000fc80003fc5270 */
[----:B------:R-:W-:-:S05]  /*3e90*/  FSEL R144, R146, RZ, !P6 ;  /* 0x000000ff92907208 */ /* 0x000fca0007000000 */
[----:B------:R-:W-:-:S04]  /*3ea0*/  FFMA.FTZ R145, R5, R147, R144 ;  /* 0x0000009305917223 */ /* 0x000fc80000010090 */
[----:B------:R-:W-:Y:S01]  /*3eb0*/  FADD.FTZ R184, R148, -R145 ;  /* 0x8000009194b87221 */ /* 0x000fe20000010000 */
[----:B------:R-:W-:-:S03]  /*3ec0*/  @P0 HADD2.F32 R145, -RZ, R121.H1_H1 ;  /* 0x30000079ff910230 */ /* 0x000fc60000004100 */
[----:B------:R-:W-:-:S04]  /*3ed0*/  FMUL.FTZ R184, R3, R184 ;  /* 0x000000b803b87220 */ /* 0x000fc80000410000 */
[----:B------:R-:W-:-:S07]  /*3ee0*/  @P0 FADD.FTZ R184, R184, R145 ;  /* 0x00000091b8b80221 */ /* 0x000fce0000010000 */
.L_x_2878:
[----:B------:R-:W-:Y:S05]  /*3ef0*/  BSYNC B0 ;  /* 0x0000000000007941 */ /* 0x000fea0003800000 */
.L_x_2876:
        /* <DEDUP_REMOVED lines=15> */
.L_x_2880:
[----:B------:R-:W-:-:S04]  /*3ff0*/  ISETP.NE.AND P6, PT, R212, RZ, PT ;  /* 0x000000ffd400720c */ /* 0x000fc80003fc5270 */
[----:B------:R-:W-:-:S05]  /*4000*/  FSEL R145, R146, RZ, !P6 ;  /* 0x000000ff92917208 */ /* 0x000fca0007000000 */
[----:B------:R-:W-:Y:S01]  /*4010*/  FFMA.FTZ R144, R6, R147, R145 ;  /* 0x0000009306907223 */ /* 0x000fe20000010091 */
[----:B------:R-:W-:-:S03]  /*4020*/  @P0 HADD2.F32 R145, -RZ, R122.H0_H0 ;  /* 0x2000007aff910230 */ /* 0x000fc60000004100 */
[----:B------:R-:W-:-:S04]  /*4030*/  FADD.FTZ R144, R149, -R144 ;  /* 0x8000009095907221 */ /* 0x000fc80000010000 */
[----:B------:R-:W-:-:S04]  /*4040*/  FMUL.FTZ R184, R3, R144 ;  /* 0x0000009003b87220 */ /* 0x000fc80000410000 */
[----:B------:R-:W-:-:S07]  /*4050*/  @P0 FADD.FTZ R184, R184, R145 ;  /* 0x00000091b8b80221 */ /* 0x000fce0000010000 */
.L_x_2881:
[----:B------:R-:W-:Y:S05]  /*4060*/  BSYNC B0 ;  /* 0x0000000000007941 */ /* 0x000fea0003800000 */
.L_x_2879:
        /* <DEDUP_REMOVED lines=15> */
.L_x_2883:
[----:B------:R-:W-:-:S04]  /*4160*/  ISETP.NE.AND P6, PT, R212, RZ, PT ;  /* 0x000000ffd400720c */ /* 0x000fc80003fc5270 */
[----:B------:R-:W-:-:S05]  /*4170*/  FSEL R144, R146, RZ, !P6 ;  /* 0x000000ff92907208 */ /* 0x000fca0007000000 */
[----:B------:R-:W-:-:S04]  /*4180*/  FFMA.FTZ R145, R7, R147, R144 ;  /* 0x0000009307917223 */ /* 0x000fc80000010090 */
[----:B------:R-:W-:Y:S01]  /*4190*/  FADD.FTZ R184, R150, -R145 ;  /* 0x8000009196b87221 */ /* 0x000fe20000010000 */
[----:B------:R-:W-:-:S03]  /*41a0*/  @P0 HADD2.F32 R145, -RZ, R122.H1_H1 ;  /* 0x3000007aff910230 */ /* 0x000fc60000004100 */
[----:B------:R-:W-:-:S04]  /*41b0*/  FMUL.FTZ R184, R3, R184 ;  /* 0x000000b803b87220 */ /* 0x000fc80000410000 */
[----:B------:R-:W-:-:S07]  /*41c0*/  @P0 FADD.FTZ R184, R184, R145 ;  /* 0x00000091b8b80221 */ /* 0x000fce0000010000 */
.L_x_2884:
[----:B------:R-:W-:Y:S05]  /*41d0*/  BSYNC B0 ;  /* 0x0000000000007941 */ /* 0x000fea0003800000 */
.L_x_2882:
        /* <DEDUP_REMOVED lines=15> */
.L_x_2886:
[----:B------:R-:W-:-:S04]  /*42d0*/  ISETP.NE.AND P6, PT, R212, RZ, PT ;  /* 0x000000ffd400720c */ /* 0x000fc80003fc5270 */
[----:B------:R-:W-:-:S05]  /*42e0*/  FSEL R145, R146, RZ, !P6 ;  /* 0x000000ff92917208 */ /* 0x000fca0007000000 */
[----:B------:R-:W-:Y:S01]  /*42f0*/  FFMA.FTZ R144, R8, R147, R145 ;  /* 0x0000009308907223 */ /* 0x000fe20000010091 */
[----:B------:R-:W-:-:S03]  /*4300*/  @P0 HADD2.F32 R145, -RZ, R123.H0_H0 ;  /* 0x2000007bff910230 */ /* 0x000fc60000004100 */
[----:B------:R-:W-:-:S04]  /*4310*/  FADD.FTZ R144, R151, -R144 ;  /* 0x8000009097907221 */ /* 0x000fc80000010000 */
[----:B------:R-:W-:-:S04]  /*4320*/  FMUL.FTZ R184, R3, R144 ;  /* 0x0000009003b87220 */ /* 0x000fc80000410000 */
[----:B------:R-:W-:-:S07]  /*4330*/  @P0 FADD.FTZ R184, R184, R145 ;  /* 0x00000091b8b80221 */ /* 0x000fce0000010000 */
.L_x_2887:
[----:B------:R-:W-:Y:S05]  /*4340*/  BSYNC B0 ;  /* 0x0000000000007941 */ /* 0x000fea0003800000 */
.L_x_2885:
        /* <DEDUP_REMOVED lines=15> */
.L_x_2889:
[----:B------:R-:W-:-:S04]  /*4440*/  ISETP.NE.AND P6, PT, R212, RZ, PT ;  /* 0x000000ffd400720c */ /* 0x000fc80003fc5270 */
[----:B------:R-:W-:-:S05]  /*4450*/  FSEL R144, R146, RZ, !P6 ;  /* 0x000000ff92907208 */ /* 0x000fca0007000000 */
[----:B------:R-:W-:-:S04]  /*4460*/  FFMA.FTZ R145, R9, R147, R144 ;  /* 0x0000009309917223 */ /* 0x000fc80000010090 */
[----:B------:R-:W-:Y:S01]  /*4470*/  FADD.FTZ R184, R152, -R145 ;  /* 0x8000009198b87221 */ /* 0x000fe20000010000 */
[----:B------:R-:W-:-:S03]  /*4480*/  @P0 HADD2.F32 R145, -RZ, R123.H1_H1 ;  /* 0x3000007bff910230 */ /* 0x000fc60000004100 */
[----:B------:R-:W-:-:S04]  /*4490*/  FMUL.FTZ R184, R3, R184 ;  /* 0x000000b803b87220 */ /* 0x000fc80000410000 */
[----:B------:R-:W-:-:S07]  /*44a0*/  @P0 FADD.FTZ R184, R184, R145 ;  /* 0x00000091b8b80221 */ /* 0x000fce0000010000 */
.L_x_2890:
[----:B------:R-:W-:Y:S05]  /*44b0*/  BSYNC B0 ;  /* 0x0000000000007941 */ /* 0x000fea0003800000 */
.L_x_2888:
[----:B------:R-:W-:Y:S01]  /*44c0*/  @P1 F2FP.F16.F32.PACK_AB R144, RZ, R184 ;  /* 0x000000b8ff90123e */ /* 0x000fe200000000ff */
        /* <DEDUP_REMOVED lines=21> */
.L_x_2892:
[----:B------:R-:W-:-:S04]  /*4620*/  ISETP.NE.AND P6, PT, R212, RZ, PT ;  /* 0x000000ffd400720c */ /* 0x000fc80003fc5270 */
[----:B0-----:R-:W-:-:S05]  /*4630*/  FSEL R145, R146, RZ, !P6 ;  /* 0x000000ff92917208 */ /* 0x001fca0007000000 */
[----:B------:R-:W-:Y:S01]  /*4640*/  FFMA.FTZ R144, R10, R147, R145 ;  /* 0x000000930a907223 */ /* 0x000fe20000010091 */
[----:B------:R-:W-:-:S03]  /*4650*/  @P0 HADD2.F32 R145, -RZ, R124.H0_H0 ;  /* 0x2000007cff910230 */ /* 0x000fc60000004100 */
[----:B------:R-:W-:-:S04]  /*4660*/  FADD.FTZ R144, R153, -R144 ;  /* 0x8000009099907221 */ /* 0x000fc80000010000 */
[----:B------:R-:W-:-:S04]  /*4670*/  FMUL.FTZ R182, R3, R144 ;  /* 0x0000009003b67220 */ /* 0x000fc80000410000 */
[----:B------:R-:W-:-:S07]  /*4680*/  @P0 FADD.FTZ R182, R182, R145 ;  /* 0x00000091b6b60221 */ /* 0x000fce0000010000 */
.L_x_2893:
[----:B------:R-:W-:Y:S05]  /*4690*/  BSYNC B0 ;  /* 0x0000000000007941 */ /* 0x000fea0003800000 */
.L_x_2891:
[----:B0-----:R-:W0:Y:S01]  /*46a0*/  @P4 LDC.64 R144, c[0x0][0x298] ;  /* 0x0000a600ff904b82 */ /* 0x001e220000000a00 */
[----:B------:R-:W-:Y:S01]  /*46b0*/  @P4 LOP3.LUT P6, RZ, R209, 0xff, RZ, 0xc0, !PT ;  /* 0x000000ffd1ff4812 */ /* 0x000fe200078cc0ff */
[----:B------:R-:W-:Y:S01]  /*46c0*/  BSSY B0, `(.L_x_2894) ;  /* 0x0000014000007945 */ /* 0x000fe20003800000 */
[----:B0-----:R-:W-:Y:S01]  /*46d0*/  @P4 FMUL.FTZ R145, R182, R145 ;  /* 0x00000091b6914220 */ /* 0x001fe20000410000 */
[----:B------:R-:W-:-:S03]  /*46e0*/  @P1 F2FP.F16.F32.PACK_AB R182, RZ, R182 ;  /* 0x000000b6ffb6123e */ /* 0x000fc600000000ff */
[----:B------:R-:W-:Y:S01]  /*46f0*/  @P4 FMUL.FTZ R144, R145, R144 ;  /* 0x0000009091904220 */ /* 0x000fe20000410000 */
[----:B------:R-:W-:-:S04]  /*4700*/  @P1 PRMT R136, R182, 0x7610, R136 ;  /* 0x00007610b6881816 */ /* 0x000fc80000000088 */
        /* <DEDUP_REMOVED lines=8> */
.L_x_2895:
[----:B------:R-:W-:-:S04]  /*4790*/  ISETP.NE.AND P6, PT, R212, RZ, PT ;  /* 0x000000ffd400720c */ /* 0x000fc80003fc5270 */
[----:B------:R-:W-:-:S05]  /*47a0*/  FSEL R144, R146, RZ, !P6 ;  /* 0x000000ff92907208 */ /* 0x000fca0007000000 */
[----:B------:R-:W-:-:S04]  /*47b0*/  FFMA.FTZ R145, R11, R147, R144 ;  /* 0x000000930b917223 */ /* 0x000fc80000010090 */
[----:B------:R-:W-:Y:S01]  /*47c0*/  FADD.FTZ R144, R154, -R145 ;  /* 0x800000919a907221 */ /* 0x000fe20000010000 */
[----:B------:R-:W-:-:S03]  /*47d0*/  @P0 HADD2.F32 R145, -RZ, R124.H1_H1 ;  /* 0x3000007cff910230 */ /* 0x000fc60000004100 */
[----:B------:R-:W-:-:S04]  /*47e0*/  FMUL.FTZ R182, R3, R144 ;  /* 0x0000009003b67220 */ /* 0x000fc80000410000 */
[----:B------:R-:W-:-:S07]  /*47f0*/  @P0 FADD.FTZ R182, R182, R145 ;  /* 0x00000091b6b60221 */ /* 0x000fce0000010000 */
.L_x_2896:
[----:B------:R-:W-:Y:S05]  /*4800*/  BSYNC B0 ;  /* 0x0000000000007941 */ /* 0x000fea0003800000 */
.L_x_2894:
[----:B------:R-:W0:Y:S01]  /*4810*/  @P4 LDC.64 R144, c[0x0][0x298] ;  /* 0x0000a600ff904b82 */ /* 0x000e220000000a00 */
        /* <DEDUP_REMOVED lines=14> */
.L_x_2898:
[----:B------:R-:W-:-:S04]  /*4900*/  ISETP.NE.AND P6, PT, R212, RZ, PT ;  /* 0x000000ffd400720c */ /* 0x000fc80003fc5270 */
[----:B------:R-:W-:-:S05]  /*4910*/  FSEL R145, R146, RZ, !P6 ;  /* 0x000000ff92917208 */ /* 0x000fca0007000000 */
[----:B------:R-:W-:Y:S01]  /*4920*/  FFMA.FTZ R144, R12, R147, R145 ;  /* 0x000000930c907223 */ /* 0x000fe20000010091 */
[----:B------:R-:W-:-:S03]  /*4930*/  @P0 HADD2.F32 R145, -RZ, R125.H0_H0 ;  /* 0x2000007dff910230 */ /* 0x000fc60000004100 */
[----:B------:R-:W-:-:S04]  /*4940*/  FADD.FTZ R144, R155, -R144 ;  /* 0x800000909b907221 */ /* 0x000fc80000010000 */
[----:B------:R-:W-:-:S04]  /*4950*/  FMUL.FTZ R182, R3, R144 ;  /* 0x0000009003b67220 */ /* 0x000fc80000410000 */
[----:B------:R-:W-:-:S07]  /*4960*/  @P0 FADD.FTZ R182, R182, R145 ;  /* 0x00000091b6b60221 */ /* 0x000fce0000010000 */
.L_x_2899:
[----:B------:R-:W-:Y:S05]  /*4970*/  BSYNC B0 ;  /* 0x0000000000007941 */ /* 0x000fea0003800000 */
.L_x_2897:
        /* <DEDUP_REMOVED lines=15> */
.L_x_2901:
[----:B------:R-:W-:-:S04]  /*4a70*/  ISETP.NE.AND P6, PT, R212, RZ, PT ;  /* 0x000000ffd400720c */ /* 0x000fc80003fc5270 */
[----:B------:R-:W-:-:S05]  /*4a80*/  FSEL R144, R146, RZ, !P6 ;  /* 0x000000ff92907208 */ /* 0x000fca0007000000 */
[----:B------:R-:W-:-:S04]  /*4a90*/  FFMA.FTZ R145, R13, R147, R144 ;  /* 0x000000930d917223 */ /* 0x000fc80000010090 */
[----:B------:R-:W-:Y:S01]  /*4aa0*/  FADD.FTZ R144, R156, -R145 ;  /* 0x800000919c907221 */ /* 0x000fe20000010000 */
[----:B------:R-:W-:-:S03]  /*4ab0*/  @P0 HADD2.F32 R145, -RZ, R125.H1_H1 ;  /* 0x3000007dff910230 */ /* 0x000fc60000004100 */
[----:B------:R-:W-:-:S04]  /*4ac0*/  FMUL.FTZ R182, R3, R144 ;  /* 0x0000009003b67220 */ /* 0x000fc80000410000 */
[----:B------:R-:W-:-:S07]  /*4ad0*/  @P0 FADD.FTZ R182, R182, R145 ;  /* 0x00000091b6b60221 */ /* 0x000fce0000010000 */
.L_x_2902:
[----:B------:R-:W-:Y:S05]  /*4ae0*/  BSYNC B0 ;  /* 0x0000000000007941 */ /* 0x000fea0003800000 */
.L_x_2900:
        /* <DEDUP_REMOVED lines=15> */
.L_x_2904:
[----:B------:R-:W-:-:S04]  /*4be0*/  ISETP.NE.AND P6, PT, R212, RZ, PT ;  /* 0x000000ffd400720c */ /* 0x000fc80003fc5270 */
[----:B------:R-:W-:-:S05]  /*4bf0*/  FSEL R145, R146, RZ, !P6 ;  /* 0x000000ff92917208 */ /* 0x000fca0007000000 */
[----:B------:R-:W-:Y:S01]  /*4c00*/  FFMA.FTZ R144, R14, R147, R145 ;  /* 0x000000930e907223 */ /* 0x000fe20000010091 */
[----:B------:R-:W-:-:S03]  /*4c10*/  @P0 HADD2.F32 R145, -RZ, R126.H0_H0 ;  /* 0x2000007eff910230 */ /* 0x000fc60000004100 */
[----:B------:R-:W-:-:S04]  /*4c20*/  FADD.FTZ R144, R157, -R144 ;  /* 0x800000909d907221 */ /* 0x000fc80000010000 */
[----:B------:R-:W-:-:S04]  /*4c30*/  FMUL.FTZ R182, R3, R144 ;  /* 0x0000009003b67220 */ /* 0x000fc80000410000 */
[----:B------:R-:W-:-:S07]  /*4c40*/  @P0 FADD.FTZ R182, R182, R145 ;  /* 0x00000091b6b60221 */ /* 0x000fce0000010000 */
.L_x_2905:
[----:B------:R-:W-:Y:S05]  /*4c50*/  BSYNC B0 ;  /* 0x0000000000007941 */ /* 0x000fea0003800000 */
.L_x_2903:
        /* <DEDUP_REMOVED lines=15> */
.L_x_2907:
[----:B------:R-:W-:-:S04]  /*4d50*/  ISETP.NE.AND P6, PT, R212, RZ, PT ;  /* 0x000000ffd400720c */ /* 0x000fc80003fc5270 */
[----:B------:R-:W-:-:S05]  /*4d60*/  FSEL R144, R146, RZ, !P6 ;  /* 0x000000ff92907208 */ /* 0x000fca0007000000 */
[----:B------:R-:W-:-:S04]  /*4d70*/  FFMA.FTZ R145, R15, R147, R144 ;  /* 0x000000930f917223 */ /* 0x000fc80000010090 */
[----:B------:R-:W-:Y:S01]  /*4d80*/  FADD.FTZ R144, R158, -R145 ;  /* 0x800000919e907221 */ /* 0x000fe20000010000 */
[----:B------:R-:W-:-:S03]  /*4d90*/  @P0 HADD2.F32 R145, -RZ, R126.H1_H1 ;  /* 0x3000007eff910230 */ /* 0x000fc60000004100 */
[----:B------:R-:W-:-:S04]  /*4da0*/  FMUL.FTZ R182, R3, R144 ;  /* 0x0000009003b67220 */ /* 0x000fc80000410000 */
[----:B------:R-:W-:-:S07]  /*4db0*/  @P0 FADD.FTZ R182, R182, R145 ;  /* 0x00000091b6b60221 */ /* 0x000fce0000010000 */
.L_x_2908:
[----:B------:R-:W-:Y:S05]  /*4dc0*/  BSYNC B0 ;  /* 0x0000000000007941 */ /* 0x000fea0003800000 */
.L_x_2906:
        /* <DEDUP_REMOVED lines=15> */
.L_x_2910:
[----:B------:R-:W-:-:S04]  /*4ec0*/  ISETP.NE.AND P6, PT, R212, RZ, PT ;  /* 0x000000ffd400720c */ /* 0x000fc80003fc5270 */
[----:B------:R-:W-:-:S05]  /*4ed0*/  FSEL R145, R146, RZ, !P6 ;  /* 0x000000ff92917208 */ /* 0x000fca0007000000 */
[----:B------:R-:W-:Y:S01]  /*4ee0*/  FFMA.FTZ R144, R16, R147, R145 ;  /* 0x0000009310907223 */ /* 0x000fe20000010091 */
[----:B------:R-:W-:-:S03]  /*4ef0*/  @P0 HADD2.F32 R145, -RZ, R127.H0_H0 ;  /* 0x2000007fff910230 */ /* 0x000fc60000004100 */
[----:B------:R-:W-:-:S04]  /*4f00*/  FADD.FTZ R144, R159, -R144 ;  /* 0x800000909f907221 */ /* 0x000fc80000010000 */
[----:B------:R-:W-:-:S04]  /*4f10*/  FMUL.FTZ R182, R3, R144 ;  /* 0x0000009003b67220 */ /* 0x000fc80000410000 */
[----:B------:R-:W-:-:S07]  /*4f20*/  @P0 FADD.FTZ R182, R182, R145 ;  /* 0x00000091b6b60221 */ /* 0x000fce0000010000 */
.L_x_2911:
[----:B------:R-:W-:Y:S05]  /*4f30*/  BSYNC B0 ;  /* 0x0000000000007941 */ /* 0x000fea0003800000 */
.L_x_2909:
        /* <DEDUP_REMOVED lines=15> */
.L_x_2913:
[----:B------:R-:W-:-:S04]  /*5030*/  ISETP.NE.AND P6, PT, R212, RZ, PT ;  /* 0x000000ffd400720c */ /* 0x000fc80003fc5270 */
[----:B------:R-:W-:-:S05]  /*5040*/  FSEL R144, R146, RZ, !P6 ;  /* 0x000000ff92907208 */ /* 0x000fca0007000000 */
[----:B------:R-:W-:-:S04]  /*5050*/  FFMA.FTZ R145, R17, R147, R144 ;  /* 0x0000009311917223 */ /* 0x000fc80000010090 */
[----:B------:R-:W-:Y:S01]  /*5060*/  FADD.FTZ R182, R160, -R145 ;  /* 0x80000091a0b67221 */ /* 0x000fe20000010000 */
[----:B------:R-:W-:-:S03]  /*5070*/  @P0 HADD2.F32 R145, -RZ, R127.H1_H1 ;  /* 0x3000007fff910230 */ /* 0x000fc60000004100 */
[----:B------:R-:W-:-:S04]  /*5080*/  FMUL.FTZ R182, R3, R182 ;  /* 0x000000b603b67220 */ /* 0x000fc80000410000 */
[----:B------:R-:W-:-:S07]  /*5090*/  @P0 FADD.FTZ R182, R182, R145 ;  /* 0x00000091b6b60221 */ /* 0x000fce0000010000 */
.L_x_2914:
[----:B------:R-:W-:Y:S05]  /*50a0*/  BSYNC B0 ;  /* 0x0000000000007941 */ /* 0x000fea0003800000 */
.L_x_2912:
[----:B------:R-:W0:Y:S01]  /*50b0*/  @P4 LDC.64 R144, c[0x0][0x298] ;  /* 0x0000a600ff904b82 */ /* 0x000e220000000a00 */
[----:B------:R-:W-:Y:S01]  /*50c0*/  @P4 LOP3.LUT P6, RZ, R181, 0xff000000, RZ, 0xc0, !PT ;  /* 0xff000000b5ff4812 */ /* 0x000fe200078cc0ff */
[----:B------:R-:W-:Y:S06]  /*50d0*/  BSSY B0, `(.L_x_2915) ;  /* 0x000001b000007945 */ /* 0x000fec0003800000 */
[----:B------:R-:W1:Y:S01]  /*50e0*/  @P1 LDC.64 R180, c[0x0][0x308] ;  /* 0x0000c200ffb41b82 */ /* 0x000e620000000a00 */
[----:B0-----:R-:W-:Y:S01]  /*50f0*/  @P4 FMUL.FTZ R145, R182, R145 ;  /* 0x00000091b6914220 */ /* 0x001fe20000410000 */
[----:B------:R-:W-:-:S03]  /*5100*/  @P1 F2FP.F16.F32.PACK_AB R182, RZ, R182 ;  /* 0x000000b6ffb6123e */ /* 0x000fc600000000ff */
[----:B------:R-:W-:Y:S01]  /*5110*/  @P4 FMUL.FTZ R183, R145, R144 ;  /* 0x0000009091b74220 */ /* 0x000fe20000410000 */
[----:B------:R-:W-:Y:S02]  /*5120*/  @P1 PRMT R139, R139, 0x5410, R182 ;  /* 0x000054108b8b1816 */ /* 0x000fe400000000b6 */
[----:B------:R-:W0:Y:S01]  /*5130*/  @P4 LDC.64 R144, c[0x0][0x2f8] ;  /* 0x0000be00ff904b82 */ /* 0x000e220000000a00 */
[----:B-1----:R-:W-:Y:S01]  /*5140*/  @P1 IMAD.WIDE.U32 R188, R188, 0x10, R180 ;  /* 0x00000010bcbc1825 */ /* 0x002fe200078e00b4 */
[----:B------:R-:W-:Y:S02]  /*5150*/  @P4 FSEL R183, R183, RZ, P6 ;  /* 0x000000ffb7b74208 */ /* 0x000fe40003000000 */
[----:B------:R-:W-:Y:S02]  /*5160*/  @P4 IADD3 R181, R187, 0x100, RZ ;  /* 0x00000100bbb54810 */ /* 0x000fe40007ffe0ff */
[----:B------:R-:W-:Y:S01]  /*5170*/  @P4 F2FP.F16.F32.PACK_AB R183, RZ, R183 ;  /* 0x000000b7ffb7423e */ /* 0x000fe200000000ff */
[----:B------:R1:W-:Y:S03]  /*5180*/  @P1 STG.E.128 desc[UR4][R188.64], R136 ;  /* 0x00000088bc001986 */ /* 0x0003e6000c101d04 */
[----:B------:R-:W-:Y:S01]  /*5190*/  @P4 PRMT R143, R143, 0x5410, R183 ;  /* 0x000054108f8f4816 */ /* 0x000fe200000000b7 */
[----:B0-----:R-:W-:-:S05]  /*51a0*/  @P4 IMAD.WIDE.U32 R144, R181, 0x10, R144 ;  /* 0x00000010b5904825 */ /* 0x001fca00078e0090 */
[----:B------:R1:W-:Y:S01]  /*51b0*/  @P4 STG.E.128 desc[UR4][R144.64], R140 ;  /* 0x0000008c90004986 */ /* 0x0003e2000c101d04 */
[----:B------:R-:W-:Y:S05]  /*51c0*/  @P3 BRA `(.L_x_2916) ;  /* 0x0000000000103947 */ /* 0x000fea0003800000 */
[----:B------:R-:W-:Y:S01]  /*51d0*/  HFMA2.MMA R180, -RZ, RZ, 0, 0 ;  /* 0x00000000ffb47435 */ /* 0x000fe200000001ff */
[----:B------:R-:W-:Y:S10]  /*51e0*/  @!P0 BRA `(.L_x_2917) ;  /* 0x0000000000248947 */ /* 0x000ff40003800000 */
[----:B------:R-:W-:Y:S01]  /*51f0*/  HADD2.F32 R180, -RZ, R128.H0_H0 ;  /* 0x20000080ffb47230 */ /* 0x000fe20000004100 */
[----:B------:R-:W-:Y:S06]  /*5200*/  BRA `(.L_x_2917) ;  /* 0x00000000001c7947 */ /* 0x000fec0003800000 */
.L_x_2916:
[----:B------:R-:W-:-:S04]  /*5210*/  ISETP.NE.AND P6, PT, R212, RZ, PT ;  /* 0x000000ffd400720c */ /* 0x000fc80003fc5270 */
[----:B-1----:R-:W-:-:S05]  /*5220*/  FSEL R145, R146, RZ, !P6 ;  /* 0x000000ff92917208 */ /* 0x002fca0007000000 */
[----:B------:R-:W-:Y:S01]  /*5230*/  FFMA.FTZ R144, R18, R147, R145 ;  /* 0x0000009312907223 */ /* 0x000fe20000010091 */
[----:B------:R-:W-:-:S03]  /*5240*/  @P0 HADD2.F32 R145, -RZ, R128.H0_H0 ;  /* 0x20000080ff910230 */ /* 0x000fc60000004100 */
[----:B------:R-:W-:-:S04]  /*5250*/  FADD.FTZ R144, R161, -R144 ;  /* 0x80000090a1907221 */ /* 0x000fc80000010000 */
[----:B------:R-:W-:-:S04]  /*5260*/  FMUL.FTZ R180, R3, R144 ;  /* 0x0000009003b47220 */ /* 0x000fc80000410000 */
[----:B------:R-:W-:-:S07]  /*5270*/  @P0 FADD.FTZ R180, R180, R145 ;  /* 0x00000091b4b40221 */ /* 0x000fce0000010000 */
.L_x_2917:
[----:B------:R-:W-:Y:S05]  /*5280*/  BSYNC B0 ;  /* 0x0000000000007941 */ /* 0x000fea0003800000 */
.L_x_2915:
[----:B-1----:R-:W0:Y:S01]  /*5290*/  @P4 LDC.64 R144, c[0x0][0x298] ;  /* 0x0000a600ff904b82 */ /* 0x002e220000000a00 */
        /* <DEDUP_REMOVED lines=14> */
.L_x_2919:
[----:B------:R-:W-:-:S04]  /*5380*/  ISETP.NE.AND P6, PT, R212, RZ, PT ;  /* 0x000000ffd400720c */ /* 0x000fc80003fc5270 */
[----:B------:R-:W-:-:S05]  /*5390*/  FSEL R144, R146, RZ, !P6 ;  /* 0x000000ff92907208 */ /* 0x000fca0007000000 */
[----:B------:R-:W-:-:S04]  /*53a0*/  FFMA.FTZ R145, R19, R147, R144 ;  /* 0x0000009313917223 */ /* 0x000fc80000010090 */
[----:B------:R-:W-:Y:S01]  /*53b0*/  FADD.FTZ R144, R162, -R145 ;  /* 0x80000091a2907221 */ /* 0x000fe20000010000 */
[----:B------:R-:W-:-:S03]  /*53c0*/  @P0 HADD2.F32 R145, -RZ, R128.H1_H1 ;  /* 0x30000080ff910230 */ /* 0x000fc60000004100 */
[----:B------:R-:W-:-:S04]  /*53d0*/  FMUL.FTZ R180, R3, R144 ;  /* 0x0000009003b47220 */ /* 0x000fc80000410000 */
[----:B------:R-:W-:-:S07]  /*53e0*/  @P0 FADD.FTZ R180, R180, R145 ;  /* 0x00000091b4b40221 */ /* 0x000fce0000010000 */
.L_x_2920:
[----:B------:R-:W-:Y:S05]  /*53f0*/  BSYNC B0 ;  /* 0x0000000000007941 */ /* 0x000fea0003800000 */
.L_x_2918:
        /* <DEDUP_REMOVED lines=15> */
.L_x_2922:
[----:B------:R-:W-:-:S04]  /*54f0*/  ISETP.NE.AND P6, PT, R212, RZ, PT ;  /* 0x000000ffd400720c */ /* 0x000fc80003fc5270 */
[----:B------:R-:W-:-:S05]  /*5500*/  FSEL R145, R146, RZ, !P6 ;  /* 0x000000ff92917208 */ /* 0x000fca0007000000 */
[----:B------:R-:W-:Y:S01]  /*5510*/  FFMA.FTZ R144, R20, R147, R145 ;  /* 0x0000009314907223 */ /* 0x000fe20000010091 */
[----:B------:R-:W-:-:S03]  /*5520*/  @P0 HADD2.F32 R145, -RZ, R129.H0_H0 ;  /* 0x20000081ff910230 */ /* 0x000fc60000004100 */
[----:B------:R-:W-:-:S04]  /*5530*/  FADD.FTZ R144, R163, -R144 ;  /* 0x80000090a3907221 */ /* 0x000fc80000010000 */
[----:B------:R-:W-:-:S04]  /*5540*/  FMUL.FTZ R180, R3, R144 ;  /* 0x0000009003b47220 */ /* 0x000fc80000410000 */
[----:B------:R-:W-:-:S07]  /*5550*/  @P0 FADD.FTZ R180, R180, R145 ;  /* 0x00000091b4b40221 */ /* 0x000fce0000010000 */
.L_x_2923:
[----:B------:R-:W-:Y:S05]  /*5560*/  BSYNC B0 ;  /* 0x0000000000007941 */ /* 0x000fea0003800000 */
.L_x_2921:
        /* <DEDUP_REMOVED lines=15> */
.L_x_2925:
[----:B------:R-:W-:-:S04]  /*5660*/  ISETP.NE.AND P6, PT, R212, RZ, PT ;  /* 0x000000ffd400720c */ /* 0x000fc80003fc5270 */
[----:B------:R-:W-:-:S05]  /*5670*/  FSEL R144, R146, RZ, !P6 ;  /* 0x000000ff92907208 */ /* 0x000fca0007000000 */
[----:B------:R-:W-:-:S04]  /*5680*/  FFMA.FTZ R145, R21, R147, R144 ;  /* 0x0000009315917223 */ /* 0x000fc80000010090 */
[----:B------:R-:W-:Y:S01]  /*5690*/  FADD.FTZ R144, R164, -R145 ;  /* 0x80000091a4907221 */ /* 0x000fe20000010000 */
[----:B------:R-:W-:-:S03]  /*56a0*/  @P0 HADD2.F32 R145, -RZ, R129.H1_H1 ;  /* 0x30000081ff910230 */ /* 0x000fc60000004100 */
[----:B------:R-:W-:-:S04]  /*56b0*/  FMUL.FTZ R180, R3, R144 ;  /* 0x0000009003b47220 */ /* 0x000fc80000410000 */
[----:B------:R-:W-:-:S07]  /*56c0*/  @P0 FADD.FTZ R180, R180, R145 ;  /* 0x00000091b4b40221 */ /* 0x000fce0000010000 */
.L_x_2926:
[----:B------:R-:W-:Y:S05]  /*56d0*/  BSYNC B0 ;  /* 0x0000000000007941 */ /* 0x000fea0003800000 */
.L_x_2924:
        /* <DEDUP_REMOVED lines=15> */
.L_x_2928:
[----:B------:R-:W-:-:S04]  /*57d0*/  ISETP.NE.AND P6, PT, R212, RZ, PT ;  /* 0x000000ffd400720c */ /* 0x000fc80003fc5270 */
[----:B------:R-:W-:-:S05]  /*57e0*/  FSEL R145, R146, RZ, !P6 ;  /* 0x000000ff92917208 */ /* 0x000fca0007000000 */
[----:B------:R-:W-:Y:S01]  /*57f0*/  FFMA.FTZ R144, R22, R147, R145 ;  /* 0x0000009316907223 */ /* 0x000fe20000010091 */
[----:B------:R-:W-:-:S03]  /*5800*/  @P0 HADD2.F32 R145, -RZ, R130.H0_H0 ;  /* 0x20000082ff910230 */ /* 0x000fc60000004100 */
[----:B------:R-:W-:-:S04]  /*5810*/  FADD.FTZ R144, R165, -R144 ;  /* 0x80000090a5907221 */ /* 0x000fc80000010000 */
[----:B------:R-:W-:-:S04]  /*5820*/  FMUL.FTZ R180, R3, R144 ;  /* 0x0000009003b47220 */ /* 0x000fc80000410000 */
[----:B------:R-:W-:-:S07]  /*5830*/  @P0 FADD.FTZ R180, R180, R145 ;  /* 0x00000091b4b40221 */ /* 0x000fce0000010000 */
.L_x_2929:
[----:B------:R-:W-:Y:S05]  /*5840*/  BSYNC B0 ;  /* 0x0000000000007941 */ /* 0x000fea0003800000 */
.L_x_2927:
        /* <DEDUP_REMOVED lines=15> */
.L_x_2931:
[----:B------:R-:W-:-:S04]  /*5940*/  ISETP.NE.AND P6, PT, R212, RZ, PT ;  /* 0x000000ffd400720c */ /* 0x000fc80003fc5270 */
[----:B------:R-:W-:-:S05]  /*5950*/  FSEL R144, R146, RZ, !P6 ;  /* 0x000000ff92907208 */ /* 0x000fca0007000000 */
[----:B------:R-:W-:-:S04]  /*5960*/  FFMA.FTZ R145, R23, R147, R144 ;  /* 0x0000009317917223 */ /* 0x000fc80000010090 */
[----:B------:R-:W-:Y:S01]  /*5970*/  FADD.FTZ R144, R166, -R145 ;  /* 0x80000091a6907221 */ /* 0x000fe20000010000 */
[----:B------:R-:W-:-:S03]  /*5980*/  @P0 HADD2.F32 R145, -RZ, R130.H1_H1 ;  /* 0x30000082ff910230 */ /* 0x000fc60000004100 */
[----:B------:R-:W-:-:S04]  /*5990*/  FMUL.FTZ R180, R3, R144 ;  /* 0x0000009003b47220 */ /* 0x000fc80000410000 */
[----:B------:R-:W-:-:S07]  /*59a0*/  @P0 FADD.FTZ R180, R180, R145 ;  /* 0x00000091b4b40221 */ /* 0x000fce0000010000 */
.L_x_2932:
[----:B------:R-:W-:Y:S05]  /*59b0*/  BSYNC B0 ;  /* 0x0000000000007941 */ /* 0x000fea0003800000 */
.L_x_2930:
        /* <DEDUP_REMOVED lines=15> */
.L_x_2934:
[----:B------:R-:W-:-:S04]  /*5ab0*/  ISETP.NE.AND P6, PT, R212, RZ, PT ;  /* 0x000000ffd400720c */ /* 0x000fc80003fc5270 */
[----:B------:R-:W-:-:S05]  /*5ac0*/  FSEL R145, R146, RZ, !P6 ;  /* 0x000000ff92917208 */ /* 0x000fca0007000000 */
[----:B------:R-:W-:Y:S01]  /*5ad0*/  FFMA.FTZ R144, R24, R147, R145 ;  /* 0x0000009318907223 */ /* 0x000fe20000010091 */
[----:B------:R-:W-:-:S03]  /*5ae0*/  @P0 HADD2.F32 R145, -RZ, R131.H0_H0 ;  /* 0x20000083ff910230 */ /* 0x000fc60000004100 */
[----:B------:R-:W-:-:S04]  /*5af0*/  FADD.FTZ R144, R167, -R144 ;  /* 0x80000090a7907221 */ /* 0x000fc80000010000 */
[----:B------:R-:W-:-:S04]  /*5b00*/  FMUL.FTZ R180, R3, R144 ;  /* 0x0000009003b47220 */ /* 0x000fc80000410000 */
[----:B------:R-:W-:-:S07]  /*5b10*/  @P0 FADD.FTZ R180, R180, R145 ;  /* 0x00000091b4b40221 */ /* 0x000fce0000010000 */
.L_x_2935:
[----:B------:R-:W-:Y:S05]  /*5b20*/  BSYNC B0 ;  /* 0x0000000000007941 */ /* 0x000fea0003800000 */
.L_x_2933:
        /* <DEDUP_REMOVED lines=15> */
.L_x_2937:
[----:B------:R-:W-:-:S04]  /*5c20*/  ISETP.NE.AND P6, PT, R212, RZ, PT ;  /* 0x000000ffd400720c */ /* 0x000fc80003fc5270 */
[----:B------:R-:W-:-:S05]  /*5c30*/  FSEL R144, R146, RZ, !P6 ;  /* 0x000000ff92907208 */ /* 0x000fca0007000000 */
[----:B------:R-:W-:-:S04]  /*5c40*/  FFMA.FTZ R145, R25, R147, R144 ;  /* 0x0000009319917223 */ /* 0x000fc80000010090 */
[----:B------:R-:W-:Y:S01]  /*5c50*/  FADD.FTZ R144, R168, -R145 ;  /* 0x80000091a8907221 */ /* 0x000fe20000010000 */
[----:B------:R-:W-:-:S03]  /*5c60*/  @P0 HADD2.F32 R145, -RZ, R131.H1_H1 ;  /* 0x30000083ff910230 */ /* 0x000fc60000004100 */
[----:B------:R-:W-:-:S04]  /*5c70*/  FMUL.FTZ R180, R3, R144 ;  /* 0x0000009003b47220 */ /* 0x000fc80000410000 */
[----:B------:R-:W-:-:S07]  /*5c80*/  @P0 FADD.FTZ R180, R180, R145 ;  /* 0x00000091b4b40221 */ /* 0x000fce0000010000 */
.L_x_2938:
[----:B------:R-:W-:Y:S05]  /*5c90*/  BSYNC B0 ;  /* 0x0000000000007941 */ /* 0x000fea0003800000 */
.L_x_2936:
[----:B------:R-:W0:Y:S01]  /*5ca0*/  @P4 LDC.64 R144, c[0x0][0x298] ;  /* 0x0000a600ff904b82 */ /* 0x000e220000000a00 */
[----:B------:R-:W-:Y:S01]  /*5cb0*/  @P4 LOP3.LUT P6, RZ, R179, 0xff000000, RZ, 0xc0, !PT ;  /* 0xff000000b3ff4812 */ /* 0x000fe200078cc0ff */
[----:B------:R-:W-:Y:S01]  /*5cc0*/  BSSY B0, `(.L_x_2939) ;  /* 0x000001c000007945 */ /* 0x000fe20003800000 */
[----:B------:R-:W-:-:S05]  /*5cd0*/  IADD3 R183, R4, 0x180, RZ ;  /* 0x0000018004b77810 */ /* 0x000fca0007ffe0ff */
[----:B------:R-:W1:Y:S01]  /*5ce0*/  @P4 LDC.64 R178, c[0x0][0x2f8] ;  /* 0x0000be00ffb24b82 */ /* 0x000e620000000a00 */
[----:B0-----:R-:W-:Y:S01]  /*5cf0*/  @P4 FMUL.FTZ R145, R180, R145 ;  /* 0x00000091b4914220 */ /* 0x001fe20000410000 */
[----:B------:R-:W-:-:S03]  /*5d00*/  @P1 F2FP.F16.F32.PACK_AB R180, RZ, R180 ;  /* 0x000000b4ffb4123e */ /* 0x000fc600000000ff */
[----:B------:R-:W-:Y:S01]  /*5d10*/  @P4 FMUL.FTZ R181, R145, R144 ;  /* 0x0000009091b54220 */ /* 0x000fe20000410000 */
[----:B------:R-:W-:Y:S02]  /*5d20*/  @P1 PRMT R139, R139, 0x5410, R180 ;  /* 0x000054108b8b1816 */ /* 0x000fe400000000b4 */
[----:B------:R-:W0:Y:S02]  /*5d30*/  @P1 LDC.64 R144, c[0x0][0x308] ;  /* 0x0000c200ff901b82 */ /* 0x000e240000000a00 */
[----:B------:R-:W-:-:S04]  /*5d40*/  @P4 FSEL R181, R181, RZ, P6 ;  /* 0x000000ffb5b54208 */ /* 0x000fc80003000000 */
[----:B------:R-:W-:-:S04]  /*5d50*/  @P4 F2FP.F16.F32.PACK_AB R181, RZ, R181 ;  /* 0x000000b5ffb5423e */ /* 0x000fc800000000ff */
[----:B------:R-:W-:Y:S01]  /*5d60*/  @P4 PRMT R143, R143, 0x5410, R181 ;  /* 0x000054108f8f4816 */ /* 0x000fe200000000b5 */
[----:B0-----:R-:W-:Y:S01]  /*5d70*/  @P1 IMAD.WIDE.U32 R144, R183, 0x10, R144 ;  /* 0x00000010b7901825 */ /* 0x001fe200078e0090 */
[----:B------:R-:W-:-:S04]  /*5d80*/  @P4 IADD3 R183, R187, 0x180, RZ ;  /* 0x00000180bbb74810 */ /* 0x000fc80007ffe0ff */
[----:B------:R0:W-:Y:S01]  /*5d90*/  @P1 STG.E.128 desc[UR4][R144.64], R136 ;  /* 0x0000008890001986 */ /* 0x0001e2000c101d04 */
[----:B-1----:R-:W-:-:S05]  /*5da0*/  @P4 IMAD.WIDE.U32 R178, R183, 0x10, R178 ;  /* 0x00000010b7b24825 */ /* 0x002fca00078e00b2 */
[----:B------:R0:W-:Y:S01]  /*5db0*/  @P4 STG.E.128 desc[UR4][R178.64], R140 ;  /* 0x0000008cb2004986 */ /* 0x0001e2000c101d04 */
[----:B------:R-:W-:Y:S05]  /*5dc0*/  @P3 BRA `(.L_x_2940) ;  /* 0x0000000000103947 */ /* 0x000fea0003800000 */
[----:B0-----:R-:W-:Y:S01]  /*5dd0*/  HFMA2.MMA R178, -RZ, RZ, 0, 0 ;  /* 0x00000000ffb27435 */ /* 0x001fe200000001ff */
[----:B------:R-:W-:Y:S10]  /*5de0*/  @!P0 BRA `(.L_x_2941) ;  /* 0x0000000000248947 */ /* 0x000ff40003800000 */
[----:B------:R-:W-:Y:S01]  /*5df0*/  HADD2.F32 R178, -RZ, R132.H0_H0 ;  /* 0x20000084ffb27230 */ /* 0x000fe20000004100 */
[----:B------:R-:W-:Y:S06]  /*5e00*/  BRA `(.L_x_2941) ;  /* 0x00000000001c7947 */ /* 0x000fec0003800000 */
.L_x_2940:
[----:B------:R-:W-:-:S04]  /*5e10*/  ISETP.NE.AND P6, PT, R212, RZ, PT ;  /* 0x000000ffd400720c */ /* 0x000fc80003fc5270 */
[----:B0-----:R-:W-:-:S05]  /*5e20*/  FSEL R145, R146, RZ, !P6 ;  /* 0x000000ff92917208 */ /* 0x001fca0007000000 */
[----:B------:R-:W-:Y:S01]  /*5e30*/  FFMA.FTZ R144, R26, R147, R145 ;  /* 0x000000931a907223 */ /* 0x000fe20000010091 */
[----:B------:R-:W-:-:S03]  /*5e40*/  @P0 HADD2.F32 R145, -RZ, R132.H0_H0 ;  /* 0x20000084ff910230 */ /* 0x000fc60000004100 */
[----:B------:R-:W-:-:S04]  /*5e50*/  FADD.FTZ R144, R169, -R144 ;  /* 0x80000090a9907221 */ /* 0x000fc80000010000 */
[----:B------:R-:W-:-:S04]  /*5e60*/  FMUL.FTZ R178, R3, R144 ;  /* 0x0000009003b27220 */ /* 0x000fc80000410000 */
[----:B------:R-:W-:-:S07]  /*5e70*/  @P0 FADD.FTZ R178, R178, R145 ;  /* 0x00000091b2b20221 */ /* 0x000fce0000010000 */
.L_x_2941:
[----:B------:R-:W-:Y:S05]  /*5e80*/  BSYNC B0 ;  /* 0x0000000000007941 */ /* 0x000fea0003800000 */
.L_x_2939:
        /* <DEDUP_REMOVED lines=15> */
.L_x_2943:
[----:B------:R-:W-:-:S04]  /*5f80*/  ISETP.NE.AND P6, PT, R212, RZ, PT ;  /* 0x000000ffd400720c */ /* 0x000fc80003fc5270 */
[----:B------:R-:W-:-:S05]  /*5f90*/  FSEL R144, R146, RZ, !P6 ;  /* 0x000000ff92907208 */ /* 0x000fca0007000000 */
[----:B------:R-:W-:-:S04]  /*5fa0*/  FFMA.FTZ R145, R27, R147, R144 ;  /* 0x000000931b917223 */ /* 0x000fc80000010090 */
[----:B------:R-:W-:Y:S01]  /*5fb0*/  FADD.FTZ R144, R170, -R145 ;  /* 0x80000091aa907221 */ /* 0x000fe20000010000 */
[----:B------:R-:W-:-:S03]  /*5fc0*/  @P0 HADD2.F32 R145, -RZ, R132.H1_H1 ;  /* 0x30000084ff910230 */ /* 0x000fc60000004100 */
[----:B------:R-:W-:-:S04]  /*5fd0*/  FMUL.FTZ R178, R3, R144 ;  /* 0x0000009003b27220 */ /* 0x000fc80000410000 */
[----:B------:R-:W-:-:S07]  /*5fe0*/  @P0 FADD.FTZ R178, R178, R145 ;  /* 0x00000091b2b20221 */ /* 0x000fce0000010000 */
.L_x_2944:
[----:B------:R-:W-:Y:S05]  /*5ff0*/  BSYNC B0 ;  /* 0x0000000000007941 */ /* 0x000fea0003800000 */
.L_x_2942:
        /* <DEDUP_REMOVED lines=15> */
.L_x_2946:
[----:B------:R-:W-:-:S04]  /*60f0*/  ISETP.NE.AND P6, PT, R212, RZ, PT ;  /* 0x000000ffd400720c */ /* 0x000fc80003fc5270 */
[----:B------:R-:W-:-:S05]  /*6100*/  FSEL R145, R146, RZ, !P6 ;  /* 0x000000ff92917208 */ /* 0x000fca0007000000 */
[----:B------:R-:W-:Y:S01]  /*6110*/  FFMA.FTZ R144, R28, R147, R145 ;  /* 0x000000931c907223 */ /* 0x000fe20000010091 */
[----:B------:R-:W-:-:S03]  /*6120*/  @P0 HADD2.F32 R145, -RZ, R133.H0_H0 ;  /* 0x20000085ff910230 */ /* 0x000fc60000004100 */
[----:B------:R-:W-:-:S04]  /*6130*/  FADD.FTZ R144, R171, -R144 ;  /* 0x80000090ab907221 */ /* 0x000fc80000010000 */
[----:B------:R-:W-:-:S04]  /*6140*/  FMUL.FTZ R178, R3, R144 ;  /* 0x0000009003b27220 */ /* 0x000fc80000410000 */
[----:B------:R-:W-:-:S07]  /*6150*/  @P0 FADD.FTZ R178, R178, R145 ;  /* 0x00000091b2b20221 */ /* 0x000fce0000010000 */
.L_x_2947:
[----:B------:R-:W-:Y:S05]  /*6160*/  BSYNC B0 ;  /* 0x0000000000007941 */ /* 0x000fea0003800000 */
.L_x_2945:
        /* <DEDUP_REMOVED lines=15> */
.L_x_2949:
[----:B------:R-:W-:-:S04]  /*6260*/  ISETP.NE.AND P6, PT, R212, RZ, PT ;  /* 0x000000ffd400720c */ /* 0x000fc80003fc5270 */
[----:B------:R-:W-:-:S05]  /*6270*/  FSEL R144, R146, RZ, !P6 ;  /* 0x000000ff92907208 */ /* 0x000fca0007000000 */
[----:B------:R-:W-:-:S04]  /*6280*/  FFMA.FTZ R145, R29, R147, R144 ;  /* 0x000000931d917223 */ /* 0x000fc80000010090 */
[----:B------:R-:W-:Y:S01]  /*6290*/  FADD.FTZ R144, R172, -R145 ;  /* 0x80000091ac907221 */ /* 0x000fe20000010000 */
[----:B------:R-:W-:-:S03]  /*62a0*/  @P0 HADD2.F32 R145, -RZ, R133.H1_H1 ;  /* 0x30000085ff910230 */ /* 0x000fc60000004100 */
[----:B------:R-:W-:-:S04]  /*62b0*/  FMUL.FTZ R178, R3, R144 ;  /* 0x0000009003b27220 */ /* 0x000fc80000410000 */
[----:B------:R-:W-:-:S07]  /*62c0*/  @P0 FADD.FTZ R178, R178, R145 ;  /* 0x00000091b2b20221 */ /* 0x000fce0000010000 */
.L_x_2950:
[----:B------:R-:W-:Y:S05]  /*62d0*/  BSYNC B0 ;  /* 0x0000000000007941 */ /* 0x000fea0003800000 */
.L_x_2948:
        /* <DEDUP_REMOVED lines=15> */
.L_x_2952:
[----:B------:R-:W-:-:S04]  /*63d0*/  ISETP.NE.AND P6, PT, R212, RZ, PT ;  /* 0x000000ffd400720c */ /* 0x000fc80003fc5270 */
[----:B------:R-:W-:-:S05]  /*63e0*/  FSEL R145, R146, RZ, !P6 ;  /* 0x000000ff92917208 */ /* 0x000fca0007000000 */
[----:B------:R-:W-:Y:S01]  /*63f0*/  FFMA.FTZ R144, R30, R147, R145 ;  /* 0x000000931e907223 */ /* 0x000fe20000010091 */
[----:B------:R-:W-:-:S03]  /*6400*/  @P0 HADD2.F32 R145, -RZ, R134.H0_H0 ;  /* 0x20000086ff910230 */ /* 0x000fc60000004100 */
[----:B------:R-:W-:-:S04]  /*6410*/  FADD.FTZ R144, R173, -R144 ;  /* 0x80000090ad907221 */ /* 0x000fc80000010000 */
[----:B------:R-:W-:-:S04]  /*6420*/  FMUL.FTZ R178, R3, R144 ;  /* 0x0000009003b27220 */ /* 0x000fc80000410000 */
[----:B------:R-:W-:-:S07]  /*6430*/  @P0 FADD.FTZ R178, R178, R145 ;  /* 0x00000091b2b20221 */ /* 0x000fce0000010000 */
.L_x_2953:
[----:B------:R-:W-:Y:S05]  /*6440*/  BSYNC B0 ;  /* 0x0000000000007941 */ /* 0x000fea0003800000 */
.L_x_2951:
        /* <DEDUP_REMOVED lines=15> */
.L_x_2955:
[----:B------:R-:W-:-:S04]  /*6540*/  ISETP.NE.AND P6, PT, R212, RZ, PT ;  /* 0x000000ffd400720c */ /* 0x000fc80003fc5270 */
[----:B------:R-:W-:-:S05]  /*6550*/  FSEL R144, R146, RZ, !P6 ;  /* 0x000000ff92907208 */ /* 0x000fca0007000000 */
[----:B------:R-:W-:-:S04]  /*6560*/  FFMA.FTZ R145, R31, R147, R144 ;  /* 0x000000931f917223 */ /* 0x000fc80000010090 */
[----:B------:R-:W-:Y:S01]  /*6570*/  FADD.FTZ R144, R174, -R145 ;  /* 0x80000091ae907221 */ /* 0x000fe20000010000 */
[----:B------:R-:W-:-:S03]  /*6580*/  @P0 HADD2.F32 R145, -RZ, R134.H1_H1 ;  /* 0x30000086ff910230 */ /* 0x000fc60000004100 */
[----:B------:R-:W-:-:S04]  /*6590*/  FMUL.FTZ R178, R3, R144 ;  /* 0x0000009003b27220 */ /* 0x000fc80000410000 */
[----:B------:R-:W-:-:S07]  /*65a0*/  @P0 FADD.FTZ R178, R178, R145 ;  /* 0x00000091b2b20221 */ /* 0x000fce0000010000 */
.L_x_2956:
[----:B------:R-:W-:Y:S05]  /*65b0*/  BSYNC B0 ;  /* 0x0000000000007941 */ /* 0x000fea0003800000 */
.L_x_2954:
        /* <DEDUP_REMOVED lines=15> */
.L_x_2958:
[----:B------:R-:W-:-:S04]  /*66b0*/  ISETP.NE.AND P6, PT, R212, RZ, PT ;  /* 0x000000ffd400720c */ /* 0x000fc80003fc5270 */
[----:B------:R-:W-:-:S05]  /*66c0*/  FSEL R145, R146, RZ, !P6 ;  /* 0x000000ff92917208 */ /* 0x000fca0007000000 */
[----:B------:R-:W-:Y:S01]  /*66d0*/  FFMA.FTZ R144, R32, R147, R145 ;  /* 0x0000009320907223 */ /* 0x000fe20000010091 */
[----:B------:R-:W-:-:S03]  /*66e0*/  @P0 HADD2.F32 R145, -RZ, R135.H0_H0 ;  /* 0x20000087ff910230 */ /* 0x000fc60000004100 */
[----:B------:R-:W-:-:S04]  /*66f0*/  FADD.FTZ R144, R175, -R144 ;  /* 0x80000090af907221 */ /* 0x000fc80000010000 */
[----:B------:R-:W-:-:S04]  /*6700*/  FMUL.FTZ R178, R3, R144 ;  /* 0x0000009003b27220 */ /* 0x000fc80000410000 */
[----:B------:R-:W-:-:S07]  /*6710*/  @P0 FADD.FTZ R178, R178, R145 ;  /* 0x00000091b2b20221 */ /* 0x000fce0000010000 */
.L_x_2959:
[----:B------:R-:W-:Y:S05]  /*6720*/  BSYNC B0 ;  /* 0x0000000000007941 */ /* 0x000fea0003800000 */
.L_x_2957:
        /* <DEDUP_REMOVED lines=15> */
.L_x_2961:
[----:B------:R-:W-:-:S04]  /*6820*/  ISETP.NE.AND P3, PT, R212, RZ, PT ;  /* 0x000000ffd400720c */ /* 0x000fc80003f65270 */
[----:B------:R-:W-:-:S05]  /*6830*/  FSEL R146, R146, RZ, !P3 ;  /* 0x000000ff92927208 */ /* 0x000fca0005800000 */
[----:B------:R-:W-:-:S04]  /*6840*/  FFMA.FTZ R147, R33, R147, R146 ;  /* 0x0000009321937223 */ /* 0x000fc80000010092 */
[----:B------:R-:W-:-:S04]  /*6850*/  FADD.FTZ R144, R186, -R147 ;  /* 0x80000093ba907221 */ /* 0x000fc80000010000 */
[----:B------:R-:W-:Y:S01]  /*6860*/  FMUL.FTZ R180, R3, R144 ;  /* 0x0000009003b47220 */ /* 0x000fe20000410000 */
[----:B------:R-:W-:-:S05]  /*6870*/  @P0 HADD2.F32 R3, -RZ, R135.H1_H1 ;  /* 0x30000087ff030230 */ /* 0x000fca0000004100 */
[----:B------:R-:W-:-:S07]  /*6880*/  @P0 FADD.FTZ R180, R180, R3 ;  /* 0x00000003b4b40221 */ /* 0x000fce0000010000 */
.L_x_2962:
[----:B------:R-:W-:Y:S05]  /*6890*/  BSYNC B0 ;  /* 0x0000000000007941 */ /* 0x000fea0003800000 */
.L_x_2960:
[----:B------:R-:W0:Y:S01]  /*68a0*/  @P4 LDC.64 R144, c[0x0][0x298] ;  /* 0x0000a600ff904b82 */ /* 0x000e220000000a00 */
[----:B------:R-:W-:Y:S02]  /*68b0*/  @P4 LOP3.LUT P0, RZ, R177, 0xff000000, RZ, 0xc0, !PT ;  /* 0xff000000b1ff4812 */ /* 0x000fe4000780c0ff */
[----:B------:R-:W-:-:S05]  /*68c0*/  @P4 IADD3 R187, R187, 0x200, RZ ;  /* 0x00000200bbbb4810 */ /* 0x000fca0007ffe0ff */
[----:B------:R-:W1:Y:S08]  /*68d0*/  @P1 LDC.64 R178, c[0x0][0x308] ;  /* 0x0000c200ffb21b82 */ /* 0x000e700000000a00 */
[----:B------:R-:W2:Y:S01]  /*68e0*/  @P4 LDC.64 R146, c[0x0][0x2f8] ;  /* 0x0000be00ff924b82 */ /* 0x000ea20000000a00 */
[----:B0-----:R-:W-:Y:S01]  /*68f0*/  @P4 FMUL.FTZ R145, R180, R145 ;  /* 0x00000091b4914220 */ /* 0x001fe20000410000 */
[----:B------:R-:W-:-:S03]  /*6900*/  @P1 F2FP.F16.F32.PACK_AB R180, RZ, R180 ;  /* 0x000000b4ffb4123e */ /* 0x000fc600000000ff */
[----:B------:R-:W-:Y:S01]  /*6910*/  @P4 FMUL.FTZ R144, R145, R144 ;  /* 0x0000009091904220 */ /* 0x000fe20000410000 */
[----:B------:R-:W-:Y:S02]  /*6920*/  @P1 IADD3 R145, R4, 0x200, RZ ;  /* 0x0000020004911810 */ /* 0x000fe40007ffe0ff */
[----:B------:R-:W-:Y:S02]  /*6930*/  @P1 PRMT R139, R139, 0x5410, R180 ;  /* 0x000054108b8b1816 */ /* 0x000fe400000000b4 */
[----:B------:R-:W-:Y:S01]  /*6940*/  @P4 FSEL R3, R144, RZ, P0 ;  /* 0x000000ff90034208 */ /* 0x000fe20000000000 */
[----:B-1----:R-:W-:-:S03]  /*6950*/  @P1 IMAD.WIDE.U32 R144, R145, 0x10, R178 ;  /* 0x0000001091901825 */ /* 0x002fc600078e00b2 */
[----:B------:R-:W-:Y:S02]  /*6960*/  @P4 F2FP.F16.F32.PACK_AB R3, RZ, R3 ;  /* 0x00000003ff03423e */ /* 0x000fe400000000ff */
[----:B------:R0:W-:Y:S01]  /*6970*/  @P1 STG.E.128 desc[UR4][R144.64], R136 ;  /* 0x0000008890001986 */ /* 0x0001e2000c101d04 */
[----:B--2---:R-:W-:Y:S01]  /*6980*/  @P4 IMAD.WIDE.U32 R146, R187, 0x10, R146 ;  /* 0x00000010bb924825 */ /* 0x004fe200078e0092 */
[----:B------:R-:W-:Y:S02]  /*6990*/  @P4 PRMT R143, R143, 0x5410, R3 ;  /* 0x000054108f8f4816 */ /* 0x000fe40000000003 */
[----:B------:R-:W-:-:S03]  /*69a0*/  SEL R187, RZ, 0x1, P5 ;  /* 0x00000001ffbb7807 */ /* 0x000fc60002800000 */
[----:B------:R0:W-:Y:S01]  /*69b0*/  @P4 STG.E.128 desc[UR4][R146.64], R140 ;  /* 0x0000008c92004986 */ /* 0x0001e2000c101d04 */
[----:B------:R-:W-:Y:S05]  /*69c0*/  @!P2 BRA `(.L_x_2963) ;  /* 0xffffff9c00f8a947 */ /* 0x000fea000383ffff */
.L_x_2838:
        /* <DEDUP_REMOVED lines=32> */
.L_x_2842:
[----:B------:R-:W-:Y:S01]  /*6bd0*/  HFMA2.MMA R187, -RZ, RZ, 0, 9.5367431640625e-07 ;  /* 0x00000010ffbb7435 */ /* 0x000fe200000001ff */
[----:B------:R-:W-:Y:S02]  /*6be0*/  MOV R235, R236 ;  /* 0x000000ec00eb7202 */ /* 0x000fe40000000f00 */
[----:B------:R-:W-:Y:S02]  /*6bf0*/  MOV R147, 0x1f ;  /* 0x0000001f00937802 */ /* 0x000fe40000000f00 */
[----:B------:R-:W-:-:S07]  /*6c00*/  MOV R144, 0xffffffff ;  /* 0xffffffff00907802 */ /* 0x000fce0000000f00 */
[----:B------:R-:W-:Y:S05]  /*6c10*/  WARPSYNC.COLLECTIVE R144, `(.L_x_2964) ;  /* 0x0000000090087348 */ /* 0x000fea0003c00000 */
[----:B------:R0:W1:Y:S02]  /*6c20*/  SHFL.DOWN P1, R237, R235, R187, R147 ;  /* 0x080000bbebed7389 */ /* 0x0000640000020093 */
[----:B01----:R-:W-:Y:S01]  /*6c30*/  ENDCOLLECTIVE ;  /* 0x000000000000791b */ /* 0x003fe20003800000 */
.L_x_2964:
[----:B------:R-:W-:Y:S01]  /*6c40*/  MOV R235, R145 ;  /* 0x0000009100eb7202 */ /* 0x000fe20000000f00 */
[----:B------:R-:W-:-:S07]  /*6c50*/  FADD.FTZ R236, R237, R236 ;  /* 0x000000ecedec7221 */ /* 0x000fce0000010000 */
[----:B------:R-:W-:Y:S05]  /*6c60*/  WARPSYNC.COLLECTIVE R144, `(.L_x_2965) ;  /* 0x0000000090087348 */ /* 0x000fea0003c00000 */
[----:B------:R0:W1:Y:S02]  /*6c70*/  SHFL.DOWN P1, R237, R235, R187, R147 ;  /* 0x080000bbebed7389 */ /* 0x0000640000020093 */
[----:B01----:R-:W-:Y:S01]  /*6c80*/  ENDCOLLECTIVE ;  /* 0x000000000000791b */ /* 0x003fe20003800000 */
.L_x_2965:
[----:B------:R-:W-:Y:S01]  /*6c90*/  HFMA2.MMA R187, -RZ, RZ, 0, 4.76837158203125e-07 ;  /* 0x00000008ffbb7435 */ /* 0x000fe200000001ff */
[----:B------:R-:W-:Y:S01]  /*6ca0*/  MOV R235, R236 ;  /* 0x000000ec00eb7202 */ /* 0x000fe20000000f00 */
[----:B------:R-:W-:-:S09]  /*6cb0*/  FADD.FTZ R145, R237, R145 ;  /* 0x00000091ed917221 */ /* 0x000fd20000010000 */
[----:B------:R-:W-:Y:S05]  /*6cc0*/  WARPSYNC.COLLECTIVE R144, `(.L_x_2966) ;  /* 0x0000000090087348 */ /* 0x000fea0003c00000 */
[----:B------:R0:W1:Y:S02]  /*6cd0*/  SHFL.DOWN P1, R237, R235, R187, R147 ;  /* 0x080000bbebed7389 */ /* 0x0000640000020093 */
[----:B01----:R-:W-:Y:S01]  /*6ce0*/  ENDCOLLECTIVE ;  /* 0x000000000000791b */ /* 0x003fe20003800000 */
.L_x_2966:
[----:B------:R-:W-:Y:S01]  /*6cf0*/  MOV R235, R145 ;  /* 0x0000009100eb7202 */ /* 0x000fe20000000f00 */
[----:B------:R-:W-:-:S07]  /*6d00*/  FADD.FTZ R236, R236, R237 ;  /* 0x000000edecec7221 */ /* 0x000fce0000010000 */
[----:B------:R-:W-:Y:S05]  /*6d10*/  WARPSYNC.COLLECTIVE R144, `(.L_x_2967) ;  /* 0x0000000090087348 */ /* 0x000fea0003c00000 */
[----:B------:R0:W1:Y:S02]  /*6d20*/  SHFL.DOWN P1, R237, R235, R187, R147 ;  /* 0x080000bbebed7389 */ /* 0x0000640000020093 */
[----:B01----:R-:W-:Y:S01]  /*6d30*/  ENDCOLLECTIVE ;  /* 0x000000000000791b */ /* 0x003fe20003800000 */
.L_x_2967:
[----:B------:R-:W-:Y:S01]  /*6d40*/  HFMA2.MMA R187, -RZ, RZ, 0, 2.384185791015625e-07 ;  /* 0x00000004ffbb7435 */ /* 0x000fe200000001ff */
[----:B------:R-:W-:Y:S01]  /*6d50*/  MOV R235, R236 ;  /* 0x000000ec00eb7202 */ /* 0x000fe20000000f00 */
[----:B------:R-:W-:-:S09]  /*6d60*/  FADD.FTZ R145, R145, R237 ;  /* 0x000000ed91917221 */ /* 0x000fd20000010000 */
[----:B------:R-:W-:Y:S05]  /*6d70*/  WARPSYNC.COLLECTIVE R144, `(.L_x_2968) ;  /* 0x0000000090087348 */ /* 0x000fea0003c00000 */
[----:B------:R0:W1:Y:S02]  /*6d80*/  SHFL.DOWN P1, R237, R235, R187, R147 ;  /* 0x080000bbebed7389 */ /* 0x0000640000020093 */
[----:B01----:R-:W-:Y:S01]  /*6d90*/  ENDCOLLECTIVE ;  /* 0x000000000000791b */ /* 0x003fe20003800000 */
.L_x_2968:
[----:B------:R-:W-:Y:S01]  /*6da0*/  MOV R235, R145 ;  /* 0x0000009100eb7202 */ /* 0x000fe20000000f00 */
[----:B------:R-:W-:-:S07]  /*6db0*/  FADD.FTZ R236, R236, R237 ;  /* 0x000000edecec7221 */ /* 0x000fce0000010000 */
[----:B------:R-:W-:Y:S05]  /*6dc0*/  WARPSYNC.COLLECTIVE R144, `(.L_x_2969) ;  /* 0x0000000090087348 */ /* 0x000fea0003c00000 */
[----:B------:R0:W1:Y:S02]  /*6dd0*/  SHFL.DOWN P1, R237, R235, R187, R147 ;  /* 0x080000bbebed7389 */ /* 0x0000640000020093 */
[----:B01----:R-:W-:Y:S01]  /*6de0*/  ENDCOLLECTIVE ;  /* 0x000000000000791b */ /* 0x003fe20003800000 */
.L_x_2969:
[----:B------:R-:W-:Y:S01]  /*6df0*/  HFMA2.MMA R187, -RZ, RZ, 0, 1.1920928955078125e-07 ;  /* 0x00000002ffbb7435 */ /* 0x000fe200000001ff */
[----:B------:R-:W-:Y:S01]  /*6e00*/  MOV R235, R236 ;  /* 0x000000ec00eb7202 */ /* 0x000fe20000000f00 */
[----:B------:R-:W-:-:S09]  /*6e10*/  FADD.FTZ R145, R145, R237 ;  /* 0x000000ed91917221 */ /* 0x000fd20000010000 */
[----:B------:R-:W-:Y:S05]  /*6e20*/  WARPSYNC.COLLECTIVE R144, `(.L_x_2970) ;  /* 0x0000000090087348 */ /* 0x000fea0003c00000 */
[----:B------:R0:W1:Y:S02]  /*6e30*/  SHFL.DOWN P1, R237, R235, R187, R147 ;  /* 0x080000bbebed7389 */ /* 0x0000640000020093 */
[----:B01----:R-:W-:Y:S01]  /*6e40*/  ENDCOLLECTIVE ;  /* 0x000000000000791b */ /* 0x003fe20003800000 */
.L_x_2970:
[----:B------:R-:W-:Y:S01]  /*6e50*/  MOV R235, R145 ;  /* 0x0000009100eb7202 */ /* 0x000fe20000000f00 */
[----:B------:R-:W-:-:S07]  /*6e60*/  FADD.FTZ R236, R236, R237 ;  /* 0x000000edecec7221 */ /* 0x000fce0000010000 */
[----:B------:R-:W-:Y:S05]  /*6e70*/  WARPSYNC.COLLECTIVE R144, `(.L_x_2971) ;  /* 0x0000000090087348 */ /* 0x000fea0003c00000 */
[----:B------:R0:W1:Y:S02]  /*6e80*/  SHFL.DOWN P1, R237, R235, R187, R147 ;  /* 0x080000bbebed7389 */ /* 0x0000640000020093 */
[----:B01----:R-:W-:Y:S01]  /*6e90*/  ENDCOLLECTIVE ;  /* 0x000000000000791b */ /* 0x003fe20003800000 */
.L_x_2971:
[----:B------:R-:W-:Y:S01]  /*6ea0*/  HFMA2.MMA R187, -RZ, RZ, 0, 5.9604644775390625e-08 ;  /* 0x00000001ffbb7435 */ /* 0x000fe200000001ff */
[----:B------:R-:W-:Y:S01]  /*6eb0*/  MOV R235, R236 ;  /* 0x000000ec00eb7202 */ /* 0x000fe20000000f00 */
[----:B------:R-:W-:-:S09]  /*6ec0*/  FADD.FTZ R145, R145, R237 ;  /* 0x000000ed91917221 */ /* 0x000fd20000010000 */
[----:B------:R-:W-:Y:S05]  /*6ed0*/  WARPSYNC.COLLECTIVE R144, `(.L_x_2972) ;  /* 0x0000000090087348 */ /* 0x000fea0003c00000 */
[----:B------:R0:W1:Y:S02]  /*6ee0*/  SHFL.DOWN P1, R237, R235, R187, R147 ;  /* 0x080000bbebed7389 */ /* 0x0000640000020093 */
[----:B01----:R-:W-:Y:S01]  /*6ef0*/  ENDCOLLECTIVE ;  /* 0x000000000000791b */ /* 0x003fe20003800000 */
.L_x_2972:
[----:B------:R-:W-:Y:S02]  /*6f00*/  MOV R235, R145 ;  /* 0x0000009100eb7202 */ /* 0x000fe40000000f00 */
[----:B------:R-:W-:-:S07]  /*6f10*/  MOV R252, R237 ;  /* 0x000000ed00fc7202 */ /* 0x000fce0000000f00 */
[----:B------:R-:W-:Y:S05]  /*6f20*/  WARPSYNC.COLLECTIVE R144, `(.L_x_2973) ;  /* 0x0000000090087348 */ /* 0x000fea0003c00000 */
[----:B------:R0:W1:Y:S02]  /*6f30*/  SHFL.DOWN P1, R237, R235, R187, R147 ;  /* 0x080000bbebed7389 */ /* 0x0000640000020093 */
[----:B01----:R-:W-:Y:S01]  /*6f40*/  ENDCOLLECTIVE ;  /* 0x000000000000791b */ /* 0x003fe20003800000 */
.L_x_2973:
[----:B------:R-:W-:Y:S01]  /*6f50*/  MOV R147, R237 ;  /* 0x000000ed00937202 */ /* 0x000fe20000000f00 */
[----:B------:R-:W-:Y:S06]  /*6f60*/  BRA `(.L_x_2974) ;  /* 0xffffffb800fc7947 */ /* 0x000fec000383ffff */
.L_x_2975:
        /* <DEDUP_REMOVED lines=9> */
.L_x_16503:


//--------------------- .text._ZN10layer_norm13ln_bwd_kernelINS_13Kernel_traitsI6__halfS2_S2_S2_fjLj5120ELj1ELj1ELj4ELj16ENS_18Kernel_traits_baseILj5120ES2_S2_S2_S2_fjLj128EEEEELb1ELb1ELb0ELb0EEEvNS_9BwdParamsE --------------------------
	.section	.text._ZN10layer_norm13ln_bwd_kernelINS_13Kernel_traitsI6__halfS2_S2_S2_fjLj5120ELj1ELj1ELj4ELj16ENS_18Kernel_traits_baseILj5120ES2_S2_S2_S2_fjLj128EEEEELb1ELb1ELb0ELb0EEEvNS_9BwdParamsE,"ax",@progbits
	.align	128
        .global         _ZN10layer_norm13ln_bwd_kernelINS_13Kernel_traitsI6__halfS2_S2_S2_fjLj5120ELj1ELj1ELj4ELj16ENS_18Kernel_traits_baseILj5120ES2_S2_S2_S2_fjLj128EEEEELb1ELb1ELb0ELb0EEEvNS_9BwdParamsE
        .type           _ZN10layer_norm13ln_bwd_kernelINS_13Kernel_traitsI6__halfS2_S2_S2_fjLj5120ELj1ELj1ELj4ELj16ENS_18Kernel_traits_baseILj5120ES2_S2_S2_S2_fjLj128EEEEELb1ELb1ELb0ELb0EEEvNS_9BwdParamsE,@function
        .size           _ZN10layer_norm13ln_bwd_kernelINS_13Kernel_traitsI6__halfS2_S2_S2_fjLj5120ELj1ELj1ELj4ELj16ENS_18Kernel_traits_baseILj5120ES2_S2_S2_S2_fjLj128EEEEELb1ELb1ELb0ELb0EEEvNS_9BwdParamsE,(.L_x_16504 - _ZN10layer_norm13ln_bwd_kernelINS_13Kernel_traitsI6__halfS2_S2_S2_fjLj5120ELj1ELj1ELj4ELj16ENS_18Kernel_traits_baseILj5120ES2_S2_S2_S2_fjLj128EEEEELb1ELb1ELb0ELb0EEEvNS_9BwdParamsE)
        .other          _ZN10layer_norm13ln_bwd_kernelINS_13Kernel_traitsI6__halfS2_S2_S2_fjLj5120ELj1ELj1ELj4ELj16ENS_18Kernel_traits_baseILj5120ES2_S2_S2_S2_fjLj128EEEEELb1ELb1ELb0ELb0EEEvNS_9BwdParamsE,@"STO_CUDA_ENTRY STV_DEFAULT"
_ZN10layer_norm13ln_bwd_kernelINS_13Kernel_traitsI6__halfS2_S2_S2_fjLj5120ELj1ELj1ELj4ELj16ENS_18Kernel_traits_baseILj5120ES2_S2_S2_S2_fjLj128EEEEELb1ELb1ELb0ELb0EEEvNS_9BwdParamsE:
.text._ZN10layer_norm13ln_bwd_kernelINS_13Kernel_traitsI6__halfS2_S2_S2_fjLj5120ELj1ELj1ELj4ELj16ENS_18Kernel_traits_baseILj5120ES2_S2_S2_S2_fjLj128EEEEELb1ELb1ELb0ELb0EEEvNS_9BwdParamsE:
        /* <DEDUP_REMOVED lines=10> */
[----:B------:R2:W-:Y:S01]  /*00a0*/  STL [R1], R2 ;  /* 0x0000000201007387 */ /* 0x0005e20000100800 */
        /* <DEDUP_REMOVED lines=11> */
[----:B------:R-:W-:Y:S01]  /*0160*/  STL [R1+0x4], R42 ;  /* 0x0000042a01007387 */ /* 0x000fe20000100800 */
[----:B------:R-:W-:Y:S02]  /*0170*/  MOV R63, R42 ;  /* 0x0000002a003f7202 */ /* 0x000fe40000000f00 */
[----:B------:R-:W-:-:S04]  /*0180*/  LEA.HI.SX32 R0, R0, R3, 0x1d ;  /* 0x0000000300007211 */ /* 0x000fc800078feaff */
[C---:B------:R-:W-:Y:S02]  /*0190*/  LOP3.LUT P4, RZ, R0.reuse, 0xffffff80, RZ, 0xc0, !PT ;  /* 0xffffff8000ff7812 */ /* 0x040fe4000788c0ff */
[C---:B------:R-:W-:Y:S02]  /*01a0*/  ISETP.GE.U32.AND P3, PT, R0.reuse, 0x100, PT ;  /* 0x000001000000780c */ /* 0x040fe40003f66070 */
[C---:B------:R-:W-:Y:S02]  /*01b0*/  ISETP.GE.U32.AND P0, PT, R0.reuse, 0x180, PT ;  /* 0x000001800000780c */ /* 0x040fe40003f06070 */
[----:B------:R-:W-:Y:S02]  /*01c0*/  P2R R38, PR, RZ, 0x10 ;  /* 0x00000010ff267803 */ /* 0x000fe40000000000 */
[----:B------:R-:W-:Y:S02]  /*01d0*/  P2R R40, PR, RZ, 0x8 ;  /* 0x00000008ff287803 */ /* 0x000fe40000000000 */
[C---:B------:R-:W-:Y:S01]  /*01e0*/  ISETP.GE.U32.AND P1, PT, R0.reuse, 0x200, PT ;  /* 0x000002000000780c */ /* 0x040fe20003f26070 */
[----:B------:R1:W-:Y:S01]  /*01f0*/  STL [R1+0x8], R38 ;  /* 0x0000082601007387 */ /* 0x0003e20000100800 */
[----:B------:R-:W-:Y:S01]  /*0200*/  ISETP.GE.U32.AND P2, PT, R0, 0x280, PT ;  /* 0x000002800000780c */ /* 0x000fe20003f46070 */
[----:B--2---:R-:W2:Y:S02]  /*0210*/  @P4 LDC.64 R2, c[0x0][0x260] ;  /* 0x00009800ff024b82 */ /* 0x004ea40000000a00 */
[----:B------:R3:W-:Y:S01]  /*0220*/  STL [R1+0x10], R40 ;  /* 0x0000102801007387 */ /* 0x0007e20000100800 */
[----:B------:R-:W-:-:S05]  /*0230*/  P2R R0, PR, RZ, 0x4 ;  /* 0x00000004ff007803 */ /* 0x000fca0000000000 */
[----:B------:R-:W4:Y:S01]  /*0240*/  @P4 LDC.64 R36, c[0x0][0x278] ;  /* 0x00009e00ff244b82 */ /* 0x000f220000000a00 */
[----:B------:R0:W-:Y:S07]  /*0250*/  STL [R1+0xc], R0 ;  /* 0x00000c0001007387 */ /* 0x0001ee0000100800 */
[----:B-1----:R-:W1:Y:S08]  /*0260*/  @P3 LDC.64 R38, c[0x0][0x260] ;  /* 0x00009800ff263b82 */ /* 0x002e700000000a00 */
[----:B---3--:R-:W3:Y:S01]  /*0270*/  @P3 LDC.64 R40, c[0x0][0x278] ;  /* 0x00009e00ff283b82 */ /* 0x008ee20000000a00 */
        /* <DEDUP_REMOVED lines=9> */
[----:B------:R-:W0:Y:S01]  /*0310*/  @P0 LDC.64 R52, c[0x0][0x278] ;  /* 0x00009e00ff340b82 */ /* 0x000e220000000a00 */
[----:B-1----:R-:W-:-:S07]  /*0320*/  @P3 IMAD.WIDE.U32 R42, R63, 0x10, R38 ;  /* 0x000000103f2a3825 */ /* 0x002fce00078e0026 */
[----:B------:R-:W1:Y:S01]  /*0330*/  @P1 LDC.64 R54, c[0x0][0x260] ;  /* 0x00009800ff361b82 */ /* 0x000e620000000a00 */
[C---:B---3--:R-:W-:Y:S01]  /*0340*/  @P3 IMAD.WIDE.U32 R48, R63.reuse, 0x10, R40 ;  /* 0x000000103f303825 */ /* 0x048fe200078e0028 */
[----:B------:R-:W-:Y:S01]  /*0350*/  @P3 IADD3 R63, R63, 0x80, RZ ;  /* 0x000000803f3f3810 */ /* 0x000fe20007ffe0ff */
[----:B------:R3:W5:Y:S05]  /*0360*/  @P3 LDG.E.128 R44, desc[UR4][R42.64] ;  /* 0x000000042a2c3981 */ /* 0x00076a000c1e1d00 */
[----:B------:R-:W3:Y:S01]  /*0370*/  @P1 LDC.64 R56, c[0x0][0x278] ;  /* 0x00009e00ff381b82 */ /* 0x000ee20000000a00 */
[----:B--2---:R-:W-:-:S07]  /*0380*/  @P0 IMAD.WIDE.U32 R50, R63, 0x10, R50 ;  /* 0x000000103f320825 */ /* 0x004fce00078e0032 */
[----:B------:R-:W2:Y:S01]  /*0390*/  @P2 LDC.64 R58, c[0x0][0x260] ;  /* 0x00009800ff3a2b82 */ /* 0x000ea20000000a00 */
[C---:B0-----:R-:W-:Y:S01]  /*03a0*/  @P0 IMAD.WIDE.U32 R52, R63.reuse, 0x10, R52 ;  /* 0x000000103f340825 */ /* 0x041fe200078e0034 */
[----:B------:R-:W-:Y:S01]  /*03b0*/  @P0 IADD3 R63, R63, 0x80, RZ ;  /* 0x000000803f3f0810 */ /* 0x000fe20007ffe0ff */
[----:B------:R-:W5:Y:S05]  /*03c0*/  @P3 LDG.E.128 R16, desc[UR4][R48.64] ;  /* 0x0000000430103981 */ /* 0x000f6a000c1e1d00 */
[----:B------:R-:W0:Y:S01]  /*03d0*/  @P2 LDC.64 R60, c[0x0][0x278] ;  /* 0x00009e00ff3c2b82 */ /* 0x000e220000000a00 */
[----:B-1----:R-:W-:Y:S01]  /*03e0*/  @P1 IMAD.WIDE.U32 R54, R63, 0x10, R54 ;  /* 0x000000103f361825 */ /* 0x002fe200078e0036 */
[----:B------:R-:W-:Y:S01]  /*03f0*/  LEA.HI R2, R142, UR6, RZ, 0x19 ;  /* 0x000000068e027c11 */ /* 0x000fe2000f8fc8ff */
[----:B------:R-:W5:Y:S01]  /*0400*/  @P0 LDG.E.128 R32, desc[UR4][R50.64] ;  /* 0x0000000432200981 */ /* 0x000f62000c1e1d00 */
[----:B----4-:R-:W-:-:S02]  /*0410*/  CS2R R36, SRZ ;  /* 0x0000000000247805 */ /* 0x010fc4000001ff00 */
[----:B---3--:R-:W-:Y:S02]  /*0420*/  CS2R R42, SRZ ;  /* 0x00000000002a7805 */ /* 0x008fe4000001ff00 */
[----:B------:R-:W-:Y:S01]  /*0430*/  CS2R R86, SRZ ;  /* 0x0000000000567805 */ /* 0x000fe2000001ff00 */
[----:B------:R-:W5:Y:S01]  /*0440*/  @P0 LDG.E.128 R12, desc[UR4][R52.64] ;  /* 0x00000004340c0981 */ /* 0x000f62000c1e1d00 */
[C---:B------:R-:W-:Y:S01]  /*0450*/  @P1 IMAD.WIDE.U32 R56, R63.reuse, 0x10, R56 ;  /* 0x000000103f381825 */ /* 0x040fe200078e0038 */
[----:B------:R-:W-:Y:S02]  /*0460*/  @P1 IADD3 R63, R63, 0x80, RZ ;  /* 0x000000803f3f1810 */ /* 0x000fe40007ffe0ff */
[----:B------:R-:W-:Y:S01]  /*0470*/  CS2R R64, SRZ ;  /* 0x0000000000407805 */ /* 0x000fe2000001ff00 */
[----:B------:R-:W5:Y:S01]  /*0480*/  @P1 LDG.E.128 R28, desc[UR4][R54.64] ;  /* 0x00000004361c1981 */ /* 0x000f62000c1e1d00 */
[----:B------:R-:W-:Y:S02]  /*0490*/  CS2R R66, SRZ ;  /* 0x0000000000427805 */ /* 0x000fe4000001ff00 */
[----:B------:R-:W-:-:S02]  /*04a0*/  CS2R R68, SRZ ;  /* 0x0000000000447805 */ /* 0x000fc4000001ff00 */
[----:B------:R-:W-:Y:S01]  /*04b0*/  CS2R R70, SRZ ;  /* 0x0000000000467805 */ /* 0x000fe2000001ff00 */
[----:B------:R-:W5:Y:S01]  /*04c0*/  @P1 LDG.E.128 R8, desc[UR4][R56.64] ;  /* 0x0000000438081981 */ /* 0x000f62000c1e1d00 */
[----:B--2---:R-:W-:-:S05]  /*04d0*/  @P2 IMAD.WIDE.U32 R38, R63, 0x10, R58 ;  /* 0x000000103f262825 */ /* 0x004fca00078e003a */
[----:B------:R1:W5:Y:S01]  /*04e0*/  @P2 LDG.E.128 R24, desc[UR4][R38.64] ;  /* 0x0000000426182981 */ /* 0x000362000c1e1d00 */
[----:B0-----:R-:W-:-:S05]  /*04f0*/  @P2 IMAD.WIDE.U32 R40, R63, 0x10, R60 ;  /* 0x000000103f282825 */ /* 0x001fca00078e003c */
[----:B------:R0:W5:Y:S01]  /*0500*/  @P2 LDG.E.128 R4, desc[UR4][R40.64] ;  /* 0x0000000428042981 */ /* 0x000162000c1e1d00 */
[----:B------:R-:W-:Y:S02]  /*0510*/  ISETP.GE.AND P2, PT, R2, UR7, PT ;  /* 0x0000000702007c0c */ /* 0x000fe4000bf46270 */
[----:B-1----:R-:W-:Y:S02]  /*0520*/  CS2R R38, SRZ ;  /* 0x0000000000267805 */ /* 0x002fe4000001ff00 */
[----:B------:R-:W-:Y:S02]  /*0530*/  CS2R R52, SRZ ;  /* 0x0000000000347805 */ /* 0x000fe4000001ff00 */
[----:B------:R-:W-:Y:S02]  /*0540*/  CS2R R54, SRZ ;  /* 0x0000000000367805 */ /* 0x000fe4000001ff00 */
[----:B------:R-:W-:Y:S02]  /*0550*/  CS2R R56, SRZ ;  /* 0x0000000000387805 */ /* 0x000fe4000001ff00 */
[----:B------:R-:W-:-:S02]  /*0560*/  CS2R R58, SRZ ;  /* 0x00000000003a7805 */ /* 0x000fc4000001ff00 */
[----:B------:R-:W-:Y:S02]  /*0570*/  CS2R R60, SRZ ;  /* 0x00000000003c7805 */ /* 0x000fe4000001ff00 */
[----:B------:R-:W-:Y:S02]  /*0580*/  CS2R R62, SRZ ;  /* 0x00000000003e7805 */ /* 0x000fe4000001ff00 */
[----:B------:R-:W-:Y:S02]  /*0590*/  CS2R R72, SRZ ;  /* 0x0000000000487805 */ /* 0x000fe4000001ff00 */
[----:B0-----:R-:W-:Y:S02]  /*05a0*/  CS2R R40, SRZ ;  /* 0x0000000000287805 */ /* 0x001fe4000001ff00 */
        /* <DEDUP_REMOVED lines=46> */
[--C-:B------:R-:W-:Y:S01]  /*0890*/  HADD2.F32 R0, -RZ, R153.reuse.H0_H0 ;  /* 0x20000099ff007230 */ /* 0x100fe20000004100 */
[----:B------:R0:W-:Y:S01]  /*08a0*/  STL [R1+0x150], R37 ;  /* 0x0001502501007387 */ /* 0x0001e20000100800 */
[----:B------:R-:W-:Y:S01]  /*08b0*/  HFMA2.MMA R250, -RZ, RZ, 0, 5.9604644775390625e-08 ;  /* 0x00000001fffa7435 */ /* 0x000fe200000001ff */
[----:B------:R-:W-:Y:S02]  /*08c0*/  ISETP.NE.AND.EX P2, PT, RZ, UR7, PT, P2 ;  /* 0x00000007ff007c0c */ /* 0x000fe4000bf45320 */
        /* <DEDUP_REMOVED lines=31> */
[----:B------:R-:W-:-:S03]  /*0ac0*/  HADD2.F32 R32, -RZ, R33.H0_H0 ;  /* 0x20000021ff207230 */ /* 0x000fc60000004100 */
[----:B------:R2:W-:Y:S01]  /*0ad0*/  STL [R1+0x10c], R0 ;  /* 0x00010c0001007387 */ /* 0x0005e20000100800 */
[----:B0-----:R-:W-:-:S03]  /*0ae0*/  MOV R37, RZ ;  /* 0x000000ff00257202 */ /* 0x001fc60000000f00 */
[----:B------:R0:W-:Y:S01]  /*0af0*/  STL [R1+0x108], R32 ;  /* 0x0001082001007387 */ /* 0x0001e20000100800 */
[----:B-1----:R-:W-:Y:S02]  /*0b00*/  HADD2.F32 R3, -RZ, R33.H1_H1 ;  /* 0x30000021ff037230 */ /* 0x002fe40000004100 */
        /* <DEDUP_REMOVED lines=105> */
[--C-:B0-----:R-:W-:Y:S02]  /*11a0*/  HADD2.F32 R3, -RZ, R4.reuse.H0_H0 ;  /* 0x20000004ff037230 */ /* 0x101fe40000004100 */
[----:B------:R-:W-:Y:S02]  /*11b0*/  HADD2.F32 R4, -RZ, R4.H1_H1 ;  /* 0x30000004ff047230 */ /* 0x000fe40000004100 */
[--C-:B-1----:R-:W-:Y:S01]  /*11c0*/  HADD2.F32 R0, -RZ, R5.reuse.H0_H0 ;  /* 0x20000005ff007230 */ /* 0x102fe20000004100 */
[----:B------:R0:W-:Y:S04]  /*11d0*/  STL [R1+0x30], R3 ;  /* 0x0000300301007387 */ /* 0x0001e80000100800 */
[----:B------:R1:W-:Y:S04]  /*11e0*/  STL [R1+0x2c], R4 ;  /* 0x00002c0401007387 */ /* 0x0003e80000100800 */
[----:B------:R2:W-:Y:S01]  /*11f0*/  STL [R1+0x28], R0 ;  /* 0x0000280001007387 */ /* 0x0005e20000100800 */
[----:B0-----:R-:W-:-:S02]  /*1200*/  HADD2.F32 R3, -RZ, R5.H1_H1 ;  /* 0x30000005ff037230 */ /* 0x001fc40000004100 */
[----:B-1----:R-:W-:-:S03]  /*1210*/  HADD2.F32 R4, -RZ, R6.H0_H0 ;  /* 0x20000006ff047230 */ /* 0x002fc60000004100 */
[----:B------:R0:W-:Y:S01]  /*1220*/  STL [R1+0x24], R3 ;  /* 0x0000240301007387 */ /* 0x0001e20000100800 */
[----:B--2---:R-:W-:-:S03]  /*1230*/  HADD2.F32 R0, -RZ, R6.H1_H1 ;  /* 0x30000006ff007230 */ /* 0x004fc60000004100 */
[----:B------:R-:W-:Y:S04]  /*1240*/  STL [R1+0x20], R4 ;  /* 0x0000200401007387 */ /* 0x000fe80000100800 */
[----:B------:R1:W-:Y:S01]  /*1250*/  STL [R1+0x1c], R0 ;  /* 0x00001c0001007387 */ /* 0x0003e20000100800 */
[----:B0-----:R-:W-:-:S05]  /*1260*/  HADD2.F32 R3, -RZ, R7.H0_H0 ;  /* 0x20000007ff037230 */ /* 0x001fca0000004100 */
[----:B------:R0:W-:Y:S01]  /*1270*/  STL [R1+0x18], R3 ;  /* 0x0000180301007387 */ /* 0x0001e20000100800 */
[----:B-1----:R-:W-:-:S05]  /*1280*/  HADD2.F32 R0, -RZ, R7.H1_H1 ;  /* 0x30000007ff007230 */ /* 0x002fca0000004100 */
[----:B------:R0:W-:Y:S02]  /*1290*/  STL [R1+0x14], R0 ;  /* 0x0000140001007387 */ /* 0x0001e40000100800 */
.L_x_2998:
[----:B------:R-:W2:Y:S01]  /*12a0*/  LDL R9, [R1+0x8] ;  /* 0x0000080001097983 */ /* 0x000ea20000100800 */
[----:B0-----:R-:W1:Y:S01]  /*12b0*/  @P2 LDC.64 R10, c[0x0][0x270] ;  /* 0x00009c00ff0a2b82 */ /* 0x001e620000000a00 */
[----:B------:R-:W3:Y:S07]  /*12c0*/  S2R R179, SR_TID.X ;  /* 0x0000000000b37919 */ /* 0x000eee0000002100 */
[----:B------:R-:W4:Y:S01]  /*12d0*/  LDC.64 R176, c[0x0][0x258] ;  /* 0x00009600ffb07b82 */ /* 0x000f220000000a00 */
[----:B------:R-:W-:-:S07]  /*12e0*/  MOV R180, UR22 ;  /* 0x0000001600b47c02 */ /* 0x000fce0008000f00 */
[----:B------:R-:W0:Y:S01]  /*12f0*/  LDC.U8 R252, c[0x0][0x2a0] ;  /* 0x0000a800fffc7b82 */ /* 0x000e220000000000 */
[----:B-1----:R-:W-:Y:S02]  /*1300*/  @P2 LEA R10, P3, R2, R10, 0x1 ;  /* 0x0000000a020a2211 */ /* 0x002fe400078608ff */
[----:B--2---:R-:W-:Y:S02]  /*1310*/  ISETP.NE.AND P4, PT, R9, RZ, PT ;  /* 0x000000ff0900720c */ /* 0x004fe40003f85270 */
[----:B------:R-:W-:-:S04]  /*1320*/  SHF.R.S32.HI R9, RZ, 0x1f, R2 ;  /* 0x0000001fff097819 */ /* 0x000fc80000011402 */
[----:B------:R-:W-:-:S05]  /*1330*/  @P2 LEA.HI.X R11, R2, R11, R9, 0x1, P3 ;  /* 0x0000000b020b2211 */ /* 0x000fca00018f0c09 */
[----:B------:R1:W2:Y:S01]  /*1340*/  @P2 LDG.E.U16 R178, desc[UR4][R10.64] ;  /* 0x000000040ab22981 */ /* 0x0002a2000c1e1500 */
[----:B----4-:R-:W-:-:S05]  /*1350*/  IMAD.WIDE R176, R2, 0x4, R176 ;  /* 0x0000000402b07825 */ /* 0x010fca00078e02b0 */
[----:B------:R3:W5:Y:S01]  /*1360*/  LDG.E R9, desc[UR4][R176.64] ;  /* 0x00000004b0097981 */ /* 0x000762000c1e1900 */
[----:B-1----:R-:W1:Y:S03]  /*1370*/  LDC.64 R10, c[0x0][0x250] ;  /* 0x00009400ff0a7b82 */ /* 0x002e660000000a00 */
[----:B------:R4:W-:Y:S01]  /*1380*/  STL [R1], R180 ;  /* 0x000000b401007387 */ /* 0x0009e20000100800 */
[----:B---3--:R-:W-:-:S05]  /*1390*/  LOP3.LUT R177, R179, 0x7f, RZ, 0xc0, !PT ;  /* 0x0000007fb3b17812 */ /* 0x008fca00078ec0ff */
[----:B------:R4:W-:Y:S01]  /*13a0*/  STL [R1+0x4], R177 ;  /* 0x000004b101007387 */ /* 0x0009e20000100800 */
[----:B-1----:R-:W-:-:S05]  /*13b0*/  IMAD.WIDE R10, R2, 0x4, R10 ;  /* 0x00000004020a7825 */ /* 0x002fca00078e020a */
[----:B------:R1:W5:Y:S02]  /*13c0*/  LDG.E R213, desc[UR4][R10.64] ;  /* 0x000000040ad57981 */ /* 0x000364000c1e1900 */
[----:B-1----:R-:W-:-:S05]  /*13d0*/  IMAD R11, R2, R180, RZ ;  /* 0x000000b4020b7224 */ /* 0x002fca00078e02ff */
        /* <DEDUP_REMOVED lines=8> */
[----:B--2---:R-:W-:Y:S01]  /*1460*/  @P2 HADD2.F32 R10, -RZ, R178.H0_H0 ;  /* 0x200000b2ff0a2230 */ /* 0x004fe20000004100 */
[----:B0---4-:R-:W-:Y:S06]  /*1470*/  @!P4 BRA `(.L_x_2978) ;  /* 0x000000040084c947 */ /* 0x011fec0003800000 */
[C---:B------:R-:W-:Y:S01]  /*1480*/  LEA R180, P3, R11.reuse, UR10, 0x4 ;  /* 0x0000000a0bb47c11 */ /* 0x040fe2000f8620ff */
[----:B------:R-:W0:Y:S01]  /*1490*/  LDC.64 R176, c[0x0][0x2b8] ;  /* 0x0000ae00ffb07b82 */ /* 0x000e220000000a00 */
[----:B------:R-:W2:Y:S02]  /*14a0*/  LDL R214, [R1+0x150] ;  /* 0x0001500001d67983 */ /* 0x000ea40000100800 */
[----:B------:R-:W-:Y:S02]  /*14b0*/  LEA.HI.X R181, R11, UR11, RZ, 0x4, P3 ;  /* 0x0000000b0bb57c11 */ /* 0x000fe400098f24ff */
[----:B------:R-:W3:Y:S04]  /*14c0*/  LDL R251, [R1+0x14c] ;  /* 0x00014c0001fb7983 */ /* 0x000ee80000100800 */
[----:B------:R-:W4:Y:S01]  /*14d0*/  LDG.E.128 R180, desc[UR4][R180.64] ;  /* 0x00000004b4b47981 */ /* 0x000f22000c1e1d00 */
[----:B------:R-:W-:-:S03]  /*14e0*/  ISETP.NE.U32.AND P3, PT, RZ, UR8, PT ;  /* 0x00000008ff007c0c */ /* 0x000fc6000bf65070 */
[----:B------:R-:W3:Y:S04]  /*14f0*/  LDL R248, [R1+0x144] ;  /* 0x0001440001f87983 */ /* 0x000ee80000100800 */
[----:B------:R-:W3:Y:S04]  /*1500*/  LDL R215, [R1+0x148] ;  /* 0x0001480001d77983 */ /* 0x000ee80000100800 */
[----:B------:R-:W3:Y:S01]  /*1510*/  LDL R246, [R1+0x140] ;  /* 0x0001400001f67983 */ /* 0x000ee20000100800 */
[----:B0-----:R-:W-:-:S03]  /*1520*/  IMAD.WIDE.U32 R176, R11, 0x10, R176 ;  /* 0x000000100bb07825 */ /* 0x001fc600078e00b0 */
[----:B------:R-:W3:Y:S04]  /*1530*/  LDL R243, [R1+0x13c] ;  /* 0x00013c0001f37983 */ /* 0x000ee80000100800 */
[----:B------:R-:W2:Y:S01]  /*1540*/  LDG.E.128 R176, desc[UR4][R176.64] ;  /* 0x00000004b0b07981 */ /* 0x000ea2000c1e1d00 */
[----:B------:R-:W-:-:S13]  /*1550*/  ISETP.NE.AND.EX P3, PT, RZ, UR9, PT, P3 ;  /* 0x00000009ff007c0c */ /* 0x000fda000bf65330 */
[----:B------:R-:W-:-:S04]  /*1560*/  @P3 LEA R22, P4, R11, UR8, 0x4 ;  /* 0x000000080b163c11 */ /* 0x000fc8000f8820ff */
[----:B------:R-:W-:-:S05]  /*1570*/  @P3 LEA.HI.X R23, R11, UR9, RZ, 0x4, P4 ;  /* 0x000000090b173c11 */ /* 0x000fca000a0f24ff */
[----:B------:R0:W5:Y:S02]  /*1580*/  @P3 LDG.E.128 R152, desc[UR4][R22.64] ;  /* 0x0000000416983981 */ /* 0x000164000c1e1d00 */
[----:B0-----:R-:W-:-:S04]  /*1590*/  LEA R22, P3, R11, UR12, 0x3 ;  /* 0x0000000c0b167c11 */ /* 0x001fc8000f8618ff */
[----:B------:R-:W-:-:S06]  /*15a0*/  LEA.HI.X R23, R11, UR13, RZ, 0x3, P3 ;  /* 0x0000000d0b177c11 */ /* 0x000fcc00098f1cff */
[----:B------:R-:W5:Y:S01]  /*15b0*/  LDG.E.64 R22, desc[UR4][R22.64] ;  /* 0x0000000416167981 */ /* 0x000f62000c1e1b00 */
[--C-:B----4-:R-:W-:Y:S02]  /*15c0*/  HADD2.F32 R196, -RZ, R181.reuse.H0_H0 ;  /* 0x200000b5ffc47230 */ /* 0x110fe40000004100 */
[----:B------:R-:W-:Y:S02]  /*15d0*/  HADD2.F32 R195, -RZ, R181.H1_H1 ;  /* 0x300000b5ffc37230 */ /* 0x000fe40000004100 */
[----:B------:R-:W4:Y:S01]  /*15e0*/  LDL R181, [R1+0x138] ;  /* 0x0001380001b57983 */ /* 0x000f220000100800 */
[--C-:B------:R-:W-:Y:S02]  /*15f0*/  HADD2.F32 R0, -RZ, R180.reuse.H0_H0 ;  /* 0x200000b4ff007230 */ /* 0x100fe40000004100 */
[----:B------:R-:W-:Y:S02]  /*1600*/  HADD2.F32 R197, -RZ, R180.H1_H1 ;  /* 0x300000b4ffc57230 */ /* 0x000fe40000004100 */
[----:B------:R-:W4:Y:S01]  /*1610*/  LDL R180, [R1+0x134] ;  /* 0x0001340001b47983 */ /* 0x000f220000100800 */
[----:B------:R-:W-:-:S04]  /*1620*/  ISETP.NE.AND P3, PT, R252, RZ, PT ;  /* 0x000000fffc00720c */ /* 0x000fc80003f65270 */
[----:B-----5:R-:W-:-:S05]  /*1630*/  FSEL R244, R213, RZ, !P3 ;  /* 0x000000ffd5f47208 */ /* 0x020fca0005800000 */
[C---:B------:R-:W-:Y:S01]  /*1640*/  FADD.FTZ R0, -R244.reuse, R0 ;  /* 0x00000000f4007221 */ /* 0x040fe20000010100 */
[C---:B------:R-:W-:Y:S01]  /*1650*/  FADD.FTZ R197, -R244.reuse, R197 ;  /* 0x000000c5f4c57221 */ /* 0x040fe20000010100 */
[--C-:B--2---:R-:W-:Y:S02]  /*1660*/  HADD2.F32 R14, -RZ, R176.reuse.H0_H0 ;  /* 0x200000b0ff0e7230 */ /* 0x104fe40000004100 */
[C---:B------:R-:W-:Y:S01]  /*1670*/  FADD.FTZ R195, -R244.reuse, R195 ;  /* 0x000000c3f4c37221 */ /* 0x040fe20000010100 */
[----:B------:R-:W-:Y:S01]  /*1680*/  FMUL.FTZ R0, R9, R0 ;  /* 0x0000000009007220 */ /* 0x000fe20000410000 */
[--C-:B------:R-:W-:Y:S02]  /*1690*/  HADD2.F32 R249, -RZ, R177.reuse.H0_H0 ;  /* 0x200000b1fff97230 */ /* 0x100fe40000004100 */
[----:B------:R-:W-:Y:S01]  /*16a0*/  FADD.FTZ R196, -R244, R196 ;  /* 0x000000c4f4c47221 */ /* 0x000fe20000010100 */
[----:B------:R-:W-:Y:S02]  /*16b0*/  HADD2.F32 R176, -RZ, R176.H1_H1 ;  /* 0x300000b0ffb07230 */ /* 0x000fe40000004100 */
[----:B------:R-:W-:Y:S01]  /*16c0*/  FADD.FTZ R76, R76, R14 ;  /* 0x0000000e4c4c7221 */ /* 0x000fe20000010000 */
[----:B------:R-:W-:-:S02]  /*16d0*/  HADD2.F32 R177, -RZ, R177.H1_H1 ;  /* 0x300000b1ffb17230 */ /* 0x000fc40000004100 */
[C---:B------:R-:W-:Y:S01]  /*16e0*/  FMUL.FTZ R197, R9.reuse, R197 ;  /* 0x000000c509c57220 */ /* 0x040fe20000410000 */
[-C--:B------:R-:W-:Y:S01]  /*16f0*/  FFMA.FTZ R36, R0, R14.reuse, R36 ;  /* 0x0000000e00247223 */ /* 0x080fe20000010024 */
[----:B------:R-:W-:Y:S01]  /*1700*/  FMUL.FTZ R195, R9, R195 ;  /* 0x000000c309c37220 */ /* 0x000fe20000410000 */
[----:B------:R-:W-:Y:S01]  /*1710*/  FMUL.FTZ R14, R214, R14 ;  /* 0x0000000ed60e7220 */ /* 0x000fe20000410000 */
[----:B------:R-:W-:Y:S02]  /*1720*/  HADD2.F32 R194, -RZ, R182.H0_H0 ;  /* 0x200000b6ffc27230 */ /* 0x000fe40000004100 */
[----:B------:R-:W-:Y:S01]  /*1730*/  FADD.FTZ R77, R77, R176 ;  /* 0x000000b04d4d7221 */ /* 0x000fe20000010000 */
[----:B------:R-:W-:Y:S01]  /*1740*/  FMUL.FTZ R196, R9, R196 ;  /* 0x000000c409c47220 */ /* 0x000fe20000410000 */
[-C--:B------:R-:W-:Y:S01]  /*1750*/  FFMA.FTZ R37, R197, R176.reuse, R37 ;  /* 0x000000b0c5257223 */ /* 0x080fe20000010025 */
[----:B---3--:R-:W-:Y:S01]  /*1760*/  FMUL.FTZ R251, R251, R176 ;  /* 0x000000b0fbfb7220 */ /* 0x008fe20000410000 */
[----:B------:R-:W-:Y:S01]  /*1770*/  FADD.FTZ R79, R79, R177 ;  /* 0x000000b14f4f7221 */ /* 0x000fe20000010000 */
[-C--:B------:R-:W-:Y:S01]  /*1780*/  FFMA.FTZ R39, R195, R177.reuse, R39 ;  /* 0x000000b1c3277223 */ /* 0x080fe20000010027 */
[----:B------:R-:W-:Y:S01]  /*1790*/  FMUL.FTZ R248, R248, R177 ;  /* 0x000000b1f8f87220 */ /* 0x000fe20000410000 */
        /* <DEDUP_REMOVED lines=40> */
[----:B------:R-:W-:Y:S01]  /*1a20*/  IADD3 R215, R11, 0x80, RZ ;  /* 0x000000800bd77810 */ /* 0x000fe20007ffe0ff */
[----:B----4-:R-:W-:-:S04]  /*1a30*/  FMUL.FTZ R245, R181, R245 ;  /* 0x000000f5b5f57220 */ /* 0x010fc80000410000 */
[----:B------:R-:W-:Y:S01]  /*1a40*/  FADD.FTZ R177, R177, R245 ;  /* 0x000000f5b1b17221 */ /* 0x000fe20000010000 */
[----:B------:R-:W-:Y:S01]  /*1a50*/  FMUL.FTZ R243, R180, R179 ;  /* 0x000000b3b4f37220 */ /* 0x000fe20000410000 */
[----:B------:R-:W-:-:S03]  /*1a60*/  FFMA.FTZ R176, R192, R245, R176 ;  /* 0x000000f5c0b07223 */ /* 0x000fc600000100b0 */
[----:B------:R-:W-:Y:S01]  /*1a70*/  FADD.FTZ R216, R177, R243 ;  /* 0x000000f3b1d87221 */ /* 0x000fe20000010000 */
[----:B------:R-:W-:-:S07]  /*1a80*/  FFMA.FTZ R214, R244, R243, R176 ;  /* 0x000000f3f4d67223 */ /* 0x000fce00000100b0 */
.L_x_2978:
[----:B------:R-:W-:Y:S05]  /*1a90*/  BSYNC B0 ;  /* 0x0000000000007941 */ /* 0x000fea0003800000 */
.L_x_2977:
[----:B------:R-:W2:Y:S01]  /*1aa0*/  LDL R176, [R1+0x10] ;  /* 0x0000100001b07983 */ /* 0x000ea20000100800 */
[----:B------:R-:W-:Y:S01]  /*1ab0*/  BSSY B0, `(.L_x_2979) ;  /* 0x0000064000007945 */ /* 0x000fe20003800000 */
[----:B--2---:R-:W-:-:S13]  /*1ac0*/  ISETP.NE.AND P3, PT, R176, RZ, PT ;  /* 0x000000ffb000720c */ /* 0x004fda0003f65270 */
[----:B------:R-:W-:Y:S05]  /*1ad0*/  @!P3 BRA `(.L_x_2980) ;  /* 0x000000040084b947 */ /* 0x000fea0003800000 */
[C---:B------:R-:W-:Y:S01]  /*1ae0*/  LEA R176, P3, R215.reuse, UR10, 0x4 ;  /* 0x0000000ad7b07c11 */ /* 0x040fe2000f8620ff */
[----:B------:R-:W0:Y:S01]  /*1af0*/  LDC.64 R180, c[0x0][0x2b8] ;  /* 0x0000ae00ffb47b82 */ /* 0x000e220000000a00 */
[----:B------:R-:W2:Y:S02]  /*1b00*/  LDL R241, [R1+0x130] ;  /* 0x0001300001f17983 */ /* 0x000ea40000100800 */
[----:B------:R-:W-:Y:S02]  /*1b10*/  LEA.HI.X R177, R215, UR11, RZ, 0x4, P3 ;  /* 0x0000000bd7b17c11 */ /* 0x000fe400098f24ff */
[----:B------:R-:W3:Y:S04]  /*1b20*/  LDL R239, [R1+0x12c] ;  /* 0x00012c0001ef7983 */ /* 0x000ee80000100800 */
[----:B------:R-:W4:Y:S01]  /*1b30*/  LDG.E.128 R176, desc[UR4][R176.64] ;  /* 0x00000004b0b07981 */ /* 0x000f22000c1e1d00 */
[----:B------:R-:W-:-:S03]  /*1b40*/  ISETP.NE.U32.AND P3, PT, RZ, UR8, PT ;  /* 0x00000008ff007c0c */ /* 0x000fc6000bf65070 */
[----:B------:R-:W3:Y:S01]  /*1b50*/  LDL R237, [R1+0x128] ;  /* 0x0001280001ed7983 */ /* 0x000ee20000100800 */
[----:B------:R-:W-:-:S03]  /*1b60*/  ISETP.NE.AND.EX P3, PT, RZ, UR9, PT, P3 ;  /* 0x00000009ff007c0c */ /* 0x000fc6000bf65330 */
[----:B------:R-:W3:Y:S01]  /*1b70*/  LDL R234, [R1+0x124] ;  /* 0x0001240001ea7983 */ /* 0x000ee20000100800 */
[----:B0-----:R-:W-:-:S09]  /*1b80*/  IMAD.WIDE.U32 R180, R215, 0x10, R180 ;  /* 0x00000010d7b47825 */ /* 0x001fd200078e00b4 */
[C---:B------:R-:W-:Y:S01]  /*1b90*/  @P3 LEA R24, P4, R215.reuse, UR8, 0x4 ;  /* 0x00000008d7183c11 */ /* 0x040fe2000f8820ff */
[----:B------:R-:W2:Y:S03]  /*1ba0*/  LDG.E.128 R180, desc[UR4][R180.64] ;  /* 0x00000004b4b47981 */ /* 0x000ea6000c1e1d00 */
[----:B------:R-:W-:-:S05]  /*1bb0*/  @P3 LEA.HI.X R25, R215, UR9, RZ, 0x4, P4 ;  /* 0x00000009d7193c11 */ /* 0x000fca000a0f24ff */
[----:B------:R0:W5:Y:S02]  /*1bc0*/  @P3 LDG.E.128 R32, desc[UR4][R24.64] ;  /* 0x0000000418203981 */ /* 0x000164000c1e1d00 */
[----:B0-----:R-:W-:-:S04]  /*1bd0*/  LEA R24, P3, R215, UR12, 0x3 ;  /* 0x0000000cd7187c11 */ /* 0x001fc8000f8618ff */
[----:B------:R-:W-:Y:S02]  /*1be0*/  LEA.HI.X R25, R215, UR13, RZ, 0x3, P3 ;  /* 0x0000000dd7197c11 */ /* 0x000fe400098f1cff */
[----:B------:R-:W-:-:S04]  /*1bf0*/  ISETP.NE.AND P3, PT, R252, RZ, PT ;  /* 0x000000fffc00720c */ /* 0x000fc80003f65270 */
[----:B-----5:R-:W-:Y:S01]  /*1c00*/  FSEL R235, R213, RZ, !P3 ;  /* 0x000000ffd5eb7208 */ /* 0x020fe20005800000 */
[----:B------:R-:W5:Y:S01]  /*1c10*/  LDG.E.64 R24, desc[UR4][R24.64] ;  /* 0x0000000418187981 */ /* 0x000f62000c1e1b00 */
[--C-:B----4-:R-:W-:Y:S02]  /*1c20*/  HADD2.F32 R201, -RZ, R176.reuse.H0_H0 ;  /* 0x200000b0ffc97230 */ /* 0x110fe40000004100 */
        /* <DEDUP_REMOVED lines=16> */
[----:B------:R-:W4:Y:S04]  /*1d30*/  LDL R179, [R1+0x120] ;  /* 0x0001200001b37983 */ /* 0x000f280000100800 */
[----:B------:R-:W4:Y:S04]  /*1d40*/  LDL R177, [R1+0x118] ;  /* 0x0001180001b17983 */ /* 0x000f280000100800 */
[----:B------:R-:W4:Y:S01]  /*1d50*/  LDL R176, [R1+0x114] ;  /* 0x0001140001b07983 */ /* 0x000f220000100800 */
        /* <DEDUP_REMOVED lines=9> */
[----:B---3--:R-:W-:Y:S01]  /*1df0*/  FMUL.FTZ R241, R239, R180 ;  /* 0x000000b4eff17220 */ /* 0x008fe20000410000 */
        /* <DEDUP_REMOVED lines=21> */
[C---:B------:R-:W-:Y:S01]  /*1f50*/  FMUL.FTZ R15, R9.reuse, R15 ;  /* 0x0000000f090f7220 */ /* 0x040fe20000410000 */
        /* <DEDUP_REMOVED lines=12> */
[----:B------:R-:W-:Y:S01]  /*2020*/  IADD3 R215, R215, 0x80, RZ ;  /* 0x00000080d7d77810 */ /* 0x000fe20007ffe0ff */
[----:B----4-:R-:W-:Y:S01]  /*2030*/  FMUL.FTZ R237, R178, R182 ;  /* 0x000000b6b2ed7220 */ /* 0x010fe20000410000 */
        /* <DEDUP_REMOVED lines=11> */
.L_x_2980:
[----:B------:R-:W-:Y:S05]  /*20f0*/  BSYNC B0 ;  /* 0x0000000000007941 */ /* 0x000fea0003800000 */
.L_x_2979:
[----:B------:R-:W-:Y:S04]  /*2100*/  BSSY B0, `(.L_x_2981) ;  /* 0x0000063000007945 */ /* 0x000fe80003800000 */
[----:B------:R-:W-:Y:S05]  /*2110*/  @!P0 BRA `(.L_x_2982) ;  /* 0x0000000400848947 */ /* 0x000fea0003800000 */
[----:B------:R-:W0:Y:S01]  /*2120*/  LDC.64 R176, c[0x0][0x2b8] ;  /* 0x0000ae00ffb07b82 */ /* 0x000e220000000a00 */
[C---:B------:R-:W-:Y:S01]  /*2130*/  LEA R16, P3, R215.reuse, UR10, 0x4 ;  /* 0x0000000ad7107c11 */ /* 0x040fe2000f8620ff */
[----:B------:R-:W2:Y:S03]  /*2140*/  LDL R232, [R1+0x110] ;  /* 0x0001100001e87983 */ /* 0x000ea60000100800 */
[----:B------:R-:W-:Y:S01]  /*2150*/  LEA.HI.X R17, R215, UR11, RZ, 0x4, P3 ;  /* 0x0000000bd7117c11 */ /* 0x000fe200098f24ff */
[----:B------:R-:W3:Y:S04]  /*2160*/  LDL R230, [R1+0x10c] ;  /* 0x00010c0001e67983 */ /* 0x000ee80000100800 */
[----:B------:R-:W4:Y:S04]  /*2170*/  LDL R228, [R1+0x108] ;  /* 0x0001080001e47983 */ /* 0x000f280000100800 */
[----:B------:R-:W2:Y:S04]  /*2180*/  LDG.E.128 R16, desc[UR4][R16.64] ;  /* 0x0000000410107981 */ /* 0x000ea8000c1e1d00 */
[----:B------:R-:W4:Y:S01]  /*2190*/  LDL R211, [R1+0x104] ;  /* 0x0001040001d37983 */ /* 0x000f220000100800 */
        /* <DEDUP_REMOVED lines=8> */
[----:B------:R-:W-:Y:S02]  /*2220*/  LEA.HI.X R27, R215, UR13, RZ, 0x3, P3 ;  /* 0x0000000dd71b7c11 */ /* 0x000fe400098f1cff */
[----:B------:R-:W-:-:S04]  /*2230*/  ISETP.NE.AND P3, PT, R252, RZ, PT ;  /* 0x000000fffc00720c */ /* 0x000fc80003f65270 */
[----:B-----5:R-:W-:Y:S01]  /*2240*/  FSEL R212, R213, RZ, !P3 ;  /* 0x000000ffd5d47208 */ /* 0x020fe20005800000 */
[----:B------:R-:W5:Y:S01]  /*2250*/  LDG.E.64 R26, desc[UR4][R26.64] ;  /* 0x000000041a1a7981 */ /* 0x000f62000c1e1b00 */
[--C-:B--2---:R-:W-:Y:S02]  /*2260*/  HADD2.F32 R182, -RZ, R17.reuse.H0_H0 ;  /* 0x20000011ffb67230 */ /* 0x104fe40000004100 */
[----:B------:R-:W-:Y:S02]  /*2270*/  HADD2.F32 R200, -RZ, R16.H0_H0 ;  /* 0x20000010ffc87230 */ /* 0x000fe40000004100 */
[----:B0-----:R-:W-:Y:S02]  /*2280*/  HADD2.F32 R20, -RZ, R18.H0_H0 ;  /* 0x20000012ff147230 */ /* 0x001fe40000004100 */
[----:B------:R-:W-:Y:S02]  /*2290*/  HADD2.F32 R16, -RZ, R16.H1_H1 ;  /* 0x30000010ff107230 */ /* 0x000fe40000004100 */
[----:B------:R-:W-:-:S02]  /*22a0*/  HADD2.F32 R183, -RZ, R17.H1_H1 ;  /* 0x30000011ffb77230 */ /* 0x000fc40000004100 */
[C---:B------:R-:W-:Y:S01]  /*22b0*/  FADD.FTZ R17, -R212.reuse, R182 ;  /* 0x000000b6d4117221 */ /* 0x040fe20000010100 */
[----:B------:R-:W-:Y:S01]  /*22c0*/  HADD2.F32 R181, -RZ, R18.H1_H1 ;  /* 0x30000012ffb57230 */ /* 0x000fe20000004100 */
[----:B------:R-:W2:Y:S01]  /*22d0*/  LDL R182, [R1+0x100] ;  /* 0x0001000001b67983 */ /* 0x000ea20000100800 */
[--C-:B------:R-:W-:Y:S02]  /*22e0*/  HADD2.F32 R21, -RZ, R19.reuse.H0_H0 ;  /* 0x20000013ff157230 */ /* 0x100fe40000004100 */
[C---:B------:R-:W-:Y:S01]  /*22f0*/  FADD.FTZ R200, -R212.reuse, R200 ;  /* 0x000000c8d4c87221 */ /* 0x040fe20000010100 */
[----:B------:R-:W-:Y:S02]  /*2300*/  HADD2.F32 R180, -RZ, R19.H1_H1 ;  /* 0x30000013ffb47230 */ /* 0x000fe40000004100 */
[C---:B------:R-:W-:Y:S01]  /*2310*/  FADD.FTZ R19, -R212.reuse, R20 ;  /* 0x00000014d4137221 */ /* 0x040fe20000010100 */
[C---:B------:R-:W-:Y:S01]  /*2320*/  FADD.FTZ R16, -R212.reuse, R16 ;  /* 0x00000010d4107221 */ /* 0x040fe20000010100 */
[C---:B------:R-:W-:Y:S01]  /*2330*/  FADD.FTZ R20, -R212.reuse, R181 ;  /* 0x000000b5d4147221 */ /* 0x040fe20000010100 */
[--C-:B---3--:R-:W-:Y:S01]  /*2340*/  HADD2.F32 R233, -RZ, R176.reuse.H0_H0 ;  /* 0x200000b0ffe97230 */ /* 0x108fe20000004100 */
[----:B------:R-:W3:Y:S01]  /*2350*/  LDL R181, [R1+0xfc] ;  /* 0x0000fc0001b57983 */ /* 0x000ee20000100800 */
[----:B------:R-:W-:Y:S01]  /*2360*/  FMUL.FTZ R200, R9, R200 ;  /* 0x000000c809c87220 */ /* 0x000fe20000410000 */
[C---:B------:R-:W-:Y:S01]  /*2370*/  FADD.FTZ R18, -R212.reuse, R183 ;  /* 0x000000b7d4127221 */ /* 0x040fe20000010100 */
[----:B------:R-:W-:Y:S01]  /*2380*/  FADD.FTZ R21, -R212, R21 ;  /* 0x00000015d4157221 */ /* 0x000fe20000010100 */
[----:B------:R-:W-:-:S02]  /*2390*/  HADD2.F32 R176, -RZ, R176.H1_H1 ;  /* 0x300000b0ffb07230 */ /* 0x000fc40000004100 */
[----:B------:R-:W-:Y:S01]  /*23a0*/  FADD.FTZ R212, -R212, R180 ;  /* 0x000000b4d4d47221 */ /* 0x000fe20000010100 */
[----:B------:R-:W-:Y:S01]  /*23b0*/  FMUL.FTZ R16, R9, R16 ;  /* 0x0000001009107220 */ /* 0x000fe20000410000 */
[----:B------:R-:W3:Y:S01]  /*23c0*/  LDL R180, [R1+0xf8] ;  /* 0x0000f80001b47983 */ /* 0x000ee20000100800 */
[----:B------:R-:W-:Y:S01]  /*23d0*/  FADD.FTZ R88, R88, R233 ;  /* 0x000000e958587221 */ /* 0x000fe20000010000 */
[-C--:B------:R-:W-:Y:S01]  /*23e0*/  FFMA.FTZ R52, R200, R233.reuse, R52 ;  /* 0x000000e9c8347223 */ /* 0x080fe20000010034 */
[----:B------:R-:W-:Y:S01]  /*23f0*/  FMUL.FTZ R233, R232, R233 ;  /* 0x000000e9e8e97220 */ /* 0x000fe20000410000 */
[----:B------:R-:W-:Y:S01]  /*2400*/  FADD.FTZ R89, R89, R176 ;  /* 0x000000b059597221 */ /* 0x000fe20000010000 */
[-C--:B------:R-:W-:Y:S01]  /*2410*/  FFMA.FTZ R53, R16, R176.reuse, R53 ;  /* 0x000000b010357223 */ /* 0x080fe20000010035 */
[----:B------:R-:W-:Y:S02]  /*2420*/  FMUL.FTZ R232, R230, R176 ;  /* 0x000000b0e6e87220 */ /* 0x000fe40000410000 */
[----:B------:R-:W3:Y:S01]  /*2430*/  LDL R176, [R1+0xf4] ;  /* 0x0000f40001b07983 */ /* 0x000ee20000100800 */
[----:B------:R-:W-:-:S02]  /*2440*/  HADD2.F32 R231, -RZ, R177.H0_H0 ;  /* 0x200000b1ffe77230 */ /* 0x000fc40000004100 */
[----:B------:R-:W-:Y:S01]  /*2450*/  FMUL.FTZ R17, R9, R17 ;  /* 0x0000001109117220 */ /* 0x000fe20000410000 */
[----:B------:R-:W-:Y:S01]  /*2460*/  FADD.FTZ R216, R216, R233 ;  /* 0x000000e9d8d87221 */ /* 0x000fe20000010000 */
[----:B------:R-:W-:Y:S01]  /*2470*/  FFMA.FTZ R214, R200, R233, R214 ;  /* 0x000000e9c8d67223 */ /* 0x000fe200000100d6 */
[----:B------:R-:W-:Y:S02]  /*2480*/  HADD2.F32 R177, -RZ, R177.H1_H1 ;  /* 0x300000b1ffb17230 */ /* 0x000fe40000004100 */
[----:B------:R-:W-:Y:S01]  /*2490*/  FADD.FTZ R90, R90, R231 ;  /* 0x000000e75a5a7221 */ /* 0x000fe20000010000 */
        /* <DEDUP_REMOVED lines=13> */
[----:B------:R-:W-:Y:S01]  /*2570*/  FADD.FTZ R216, R216, R230 ;  /* 0x000000e6d8d87221 */ /* 0x000fe20000010000 */
[----:B------:R-:W-:Y:S01]  /*2580*/  FFMA.FTZ R214, R18, R230, R214 ;  /* 0x000000e612d67223 */ /* 0x000fe200000100d6 */
[----:B------:R-:W-:-:S02]  /*2590*/  HADD2.F32 R227, -RZ, R179.H0_H0 ;  /* 0x200000b3ffe37230 */ /* 0x000fc40000004100 */
        /* <DEDUP_REMOVED lines=21> */
[----:B------:R-:W-:Y:S01]  /*26f0*/  FFMA.FTZ R214, R21, R227, R214 ;  /* 0x000000e315d67223 */ /* 0x000fe200000100d6 */
[----:B------:R-:W-:-:S04]  /*2700*/  FMUL.FTZ R211, R176, R179 ;  /* 0x000000b3b0d37220 */ /* 0x000fc80000410000 */
[----:B------:R-:W-:Y:S01]  /*2710*/  FADD.FTZ R216, R216, R211 ;  /* 0x000000d3d8d87221 */ /* 0x000fe20000010000 */
[----:B------:R-:W-:-:S07]  /*2720*/  FFMA.FTZ R214, R212, R211, R214 ;  /* 0x000000d3d4d67223 */ /* 0x000fce00000100d6 */
.L_x_2982:
[----:B------:R-:W-:Y:S05]  /*2730*/  BSYNC B0 ;  /* 0x0000000000007941 */ /* 0x000fea0003800000 */
.L_x_2981:
[----:B------:R-:W-:Y:S04]  /*2740*/  BSSY B0, `(.L_x_2983) ;  /* 0x0000063000007945 */ /* 0x000fe80003800000 */
[----:B------:R-:W-:Y:S05]  /*2750*/  @!P1 BRA `(.L_x_2984) ;  /* 0x0000000400849947 */ /* 0x000fea0003800000 */
[----:B------:R-:W0:Y:S01]  /*2760*/  LDC.64 R176, c[0x0][0x2b8] ;  /* 0x0000ae00ffb07b82 */ /* 0x000e220000000a00 */
[C---:B------:R-:W-:Y:S01]  /*2770*/  LEA R4, P3, R215.reuse, UR10, 0x4 ;  /* 0x0000000ad7047c11 */ /* 0x040fe2000f8620ff */
[----:B------:R-:W2:Y:S03]  /*2780*/  LDL R217, [R1+0xec] ;  /* 0x0000ec0001d97983 */ /* 0x000ea60000100800 */
[C---:B------:R-:W-:Y:S01]  /*2790*/  LEA.HI.X R5, R215.reuse, UR11, RZ, 0x4, P3 ;  /* 0x0000000bd7057c11 */ /* 0x040fe200098f24ff */
[----:B------:R-:W3:Y:S04]  /*27a0*/  LDL R219, [R1+0xf0] ;  /* 0x0000f00001db7983 */ /* 0x000ee80000100800 */
[----:B------:R-:W4:Y:S04]  /*27b0*/  LDL R208, [R1+0xe8] ;  /* 0x0000e80001d07983 */ /* 0x000f280000100800 */
[----:B------:R-:W2:Y:S04]  /*27c0*/  LDG.E.128 R4, desc[UR4][R4.64] ;  /* 0x0000000404047981 */ /* 0x000ea8000c1e1d00 */
[----:B------:R-:W4:Y:S01]  /*27d0*/  LDL R183, [R1+0xe4] ;  /* 0x0000e40001b77983 */ /* 0x000f220000100800 */
[----:B0-----:R-:W-:-:S06]  /*27e0*/  IMAD.WIDE.U32 R176, R215, 0x10, R176 ;  /* 0x00000010d7b07825 */ /* 0x001fcc00078e00b0 */
[----:B------:R-:W3:Y:S01]  /*27f0*/  LDG.E.128 R176, desc[UR4][R176.64] ;  /* 0x00000004b0b07981 */ /* 0x000ee2000c1e1d00 */
[----:B------:R-:W-:-:S04]  /*2800*/  ISETP.NE.U32.AND P3, PT, RZ, UR8, PT ;  /* 0x00000008ff007c0c */ /* 0x000fc8000bf65070 */
[----:B------:R-:W-:-:S13]  /*2810*/  ISETP.NE.AND.EX P3, PT, RZ, UR9, PT, P3 ;  /* 0x00000009ff007c0c */ /* 0x000fda000bf65330 */
        /* <DEDUP_REMOVED lines=8> */
[----:B--2---:R-:W-:Y:S02]  /*28a0*/  HADD2.F32 R182, -RZ, R6.H1_H1 ;  /* 0x30000006ffb67230 */ /* 0x004fe40000004100 */
[----:B------:R-:W-:Y:S02]  /*28b0*/  HADD2.F32 R3, -RZ, R4.H1_H1 ;  /* 0x30000004ff037230 */ /* 0x000fe40000004100 */
[----:B------:R-:W-:Y:S02]  /*28c0*/  HADD2.F32 R181, -RZ, R6.H0_H0 ;  /* 0x20000006ffb57230 */ /* 0x000fe40000004100 */
[--C-:B------:R-:W-:Y:S02]  /*28d0*/  HADD2.F32 R8, -RZ, R7.reuse.H0_H0 ;  /* 0x20000007ff087230 */ /* 0x100fe40000004100 */
[----:B------:R-:W-:-:S02]  /*28e0*/  HADD2.F32 R180, -RZ, R7.H1_H1 ;  /* 0x30000007ffb47230 */ /* 0x000fc40000004100 */
[C---:B------:R-:W-:Y:S01]  /*28f0*/  FADD.FTZ R7, -R209.reuse, R182 ;  /* 0x000000b6d1077221 */ /* 0x040fe20000010100 */
[----:B------:R-:W-:Y:S01]  /*2900*/  HADD2.F32 R199, -RZ, R4.H0_H0 ;  /* 0x20000004ffc77230 */ /* 0x000fe20000004100 */
[----:B------:R-:W2:Y:S01]  /*2910*/  LDL R182, [R1+0xe0] ;  /* 0x0000e00001b67983 */ /* 0x000ea20000100800 */
[--C-:B------:R-:W-:Y:S02]  /*2920*/  HADD2.F32 R4, -RZ, R5.reuse.H0_H0 ;  /* 0x20000005ff047230 */ /* 0x100fe40000004100 */
[----:B------:R-:W-:Y:S02]  /*2930*/  HADD2.F32 R5, -RZ, R5.H1_H1 ;  /* 0x30000005ff057230 */ /* 0x000fe40000004100 */
[C---:B------:R-:W-:Y:S01]  /*2940*/  FADD.FTZ R3, -R209.reuse, R3 ;  /* 0x00000003d1037221 */ /* 0x040fe20000010100 */
[C---:B------:R-:W-:Y:S01]  /*2950*/  FADD.FTZ R6, -R209.reuse, R181 ;  /* 0x000000b5d1067221 */ /* 0x040fe20000010100 */
[--C-:B---3--:R-:W-:Y:S01]  /*2960*/  HADD2.F32 R225, -RZ, R176.reuse.H0_H0 ;  /* 0x200000b0ffe17230 */ /* 0x108fe20000004100 */
[----:B------:R-:W3:Y:S01]  /*2970*/  LDL R181, [R1+0xdc] ;  /* 0x0000dc0001b57983 */ /* 0x000ee20000100800 */
[C---:B------:R-:W-:Y:S01]  /*2980*/  FADD.FTZ R199, -R209.reuse, R199 ;  /* 0x000000c7d1c77221 */ /* 0x040fe20000010100 */
[C---:B------:R-:W-:Y:S01]  /*2990*/  FADD.FTZ R4, -R209.reuse, R4 ;  /* 0x00000004d1047221 */ /* 0x040fe20000010100 */
[C---:B------:R-:W-:Y:S01]  /*29a0*/  FADD.FTZ R5, -R209.reuse, R5 ;  /* 0x00000005d1057221 */ /* 0x040fe20000010100 */
[----:B------:R-:W-:Y:S01]  /*29b0*/  FADD.FTZ R8, -R209, R8 ;  /* 0x00000008d1087221 */ /* 0x000fe20000010100 */
[----:B------:R-:W-:-:S02]  /*29c0*/  HADD2.F32 R176, -RZ, R176.H1_H1 ;  /* 0x300000b0ffb07230 */ /* 0x000fc40000004100 */
[----:B------:R-:W-:Y:S01]  /*29d0*/  FADD.FTZ R209, -R209, R180 ;  /* 0x000000b4d1d17221 */ /* 0x000fe20000010100 */
[----:B------:R-:W-:Y:S01]  /*29e0*/  FMUL.FTZ R3, R9, R3 ;  /* 0x0000000309037220 */ /* 0x000fe20000410000 */
[----:B------:R-:W3:Y:S01]  /*29f0*/  LDL R180, [R1+0xd8] ;  /* 0x0000d80001b47983 */ /* 0x000ee20000100800 */
[----:B------:R-:W-:Y:S02]  /*2a00*/  FADD.FTZ R97, R97, R176 ;  /* 0x000000b061617221 */ /* 0x000fe40000010000 */
[-C--:B------:R-:W-:Y:S01]  /*2a10*/  FFMA.FTZ R61, R3, R176.reuse, R61 ;  /* 0x000000b0033d7223 */ /* 0x080fe2000001003d */
[----:B------:R-:W-:Y:S02]  /*2a20*/  FMUL.FTZ R224, R217, R176 ;  /* 0x000000b0d9e07220 */ /* 0x000fe40000410000 */
[----:B------:R-:W3:Y:S01]  /*2a30*/  LDL R176, [R1+0xd4] ;  /* 0x0000d40001b07983 */ /* 0x000ee20000100800 */
[----:B------:R-:W-:Y:S01]  /*2a40*/  FMUL.FTZ R199, R9, R199 ;  /* 0x000000c709c77220 */ /* 0x000fe20000410000 */
[----:B------:R-:W-:-:S03]  /*2a50*/  FADD.FTZ R96, R96, R225 ;  /* 0x000000e160607221 */ /* 0x000fc60000010000 */
[-C--:B------:R-:W-:Y:S01]  /*2a60*/  FFMA.FTZ R60, R199, R225.reuse, R60 ;  /* 0x000000e1c73c7223 */ /* 0x080fe2000001003c */
[----:B------:R-:W-:Y:S01]  /*2a70*/  FMUL.FTZ R225, R219, R225 ;  /* 0x000000e1dbe17220 */ /* 0x000fe20000410000 */
[--C-:B------:R-:W-:Y:S02]  /*2a80*/  HADD2.F32 R221, -RZ, R177.reuse.H0_H0 ;  /* 0x200000b1ffdd7230 */ /* 0x100fe40000004100 */
        /* <DEDUP_REMOVED lines=46> */
.L_x_2984:
[----:B------:R-:W-:Y:S05]  /*2d70*/  BSYNC B0 ;  /* 0x0000000000007941 */ /* 0x000fea0003800000 */
.L_x_2983:
[----:B------:R-:W2:Y:S01]  /*2d80*/  LDL R176, [R1+0xc] ;  /* 0x00000c0001b07983 */ /* 0x000ea20000100800 */
[----:B------:R-:W-:Y:S01]  /*2d90*/  BSSY B0, `(.L_x_2985) ;  /* 0x0000063000007945 */ /* 0x000fe20003800000 */
[----:B--2---:R-:W-:-:S13]  /*2da0*/  ISETP.NE.AND P3, PT, R176, RZ, PT ;  /* 0x000000ffb000720c */ /* 0x004fda0003f65270 */
[----:B------:R-:W-:Y:S05]  /*2db0*/  @!P3 BRA `(.L_x_2986) ;  /* 0x000000040080b947 */ /* 0x000fea0003800000 */
[----:B------:R-:W-:Y:S01]  /*2dc0*/  ISETP.NE.AND P3, PT, R252, RZ, PT ;  /* 0x000000fffc00720c */ /* 0x000fe20003f65270 */
[----:B------:R-:W0:Y:S01]  /*2dd0*/  LDC.64 R180, c[0x0][0x2b8] ;  /* 0x0000ae00ffb47b82 */ /* 0x000e220000000a00 */
[----:B------:R-:W2:Y:S02]  /*2de0*/  LDL R223, [R1+0xcc] ;  /* 0x0000cc0001df7983 */ /* 0x000ea40000100800 */
[----:B-----5:R-:W-:Y:S02]  /*2df0*/  FSEL R203, R213, RZ, !P3 ;  /* 0x000000ffd5cb7208 */ /* 0x020fe40005800000 */
[C---:B------:R-:W-:Y:S01]  /*2e00*/  LEA R176, P3, R215.reuse, UR10, 0x4 ;  /* 0x0000000ad7b07c11 */ /* 0x040fe2000f8620ff */
[----:B------:R-:W3:Y:S03]  /*2e10*/  LDL R213, [R1+0xc8] ;  /* 0x0000c80001d57983 */ /* 0x000ee60000100800 */
[----:B------:R-:W-:Y:S01]  /*2e20*/  LEA.HI.X R177, R215, UR11, RZ, 0x4, P3 ;  /* 0x0000000bd7b17c11 */ /* 0x000fe200098f24ff */
[----:B------:R-:W4:Y:S04]  /*2e30*/  LDL R220, [R1+0xc4] ;  /* 0x0000c40001dc7983 */ /* 0x000f280000100800 */
[----:B------:R-:W4:Y:S04]  /*2e40*/  LDL R206, [R1+0xc0] ;  /* 0x0000c00001ce7983 */ /* 0x000f280000100800 */
[----:B------:R-:W2:Y:S01]  /*2e50*/  LDG.E.128 R176, desc[UR4][R176.64] ;  /* 0x00000004b0b07981 */ /* 0x000ea2000c1e1d00 */
[----:B------:R-:W-:-:S03]  /*2e60*/  ISETP.NE.U32.AND P3, PT, RZ, UR8, PT ;  /* 0x00000008ff007c0c */ /* 0x000fc6000bf65070 */
[----:B------:R-:W4:Y:S01]  /*2e70*/  LDL R202, [R1+0xbc] ;  /* 0x0000bc0001ca7983 */ /* 0x000f220000100800 */
        /* <DEDUP_REMOVED lines=8> */
[----:B------:R-:W4:Y:S04]  /*2f00*/  LDL R215, [R1+0xd0] ;  /* 0x0000d00001d77983 */ /* 0x000f280000100800 */
[----:B------:R-:W5:Y:S01]  /*2f10*/  LDG.E.64 R30, desc[UR4][R30.64] ;  /* 0x000000041e1e7981 */ /* 0x000f62000c1e1b00 */
[--C-:B--2---:R-:W-:Y:S02]  /*2f20*/  HADD2.F32 R186, -RZ, R177.reuse.H0_H0 ;  /* 0x200000b1ffba7230 */ /* 0x104fe40000004100 */
[----:B------:R-:W-:Y:S02]  /*2f30*/  HADD2.F32 R187, -RZ, R177.H1_H1 ;  /* 0x300000b1ffbb7230 */ /* 0x000fe40000004100 */
[----:B------:R-:W2:Y:S01]  /*2f40*/  LDL R177, [R1+0xb8] ;  /* 0x0000b80001b17983 */ /* 0x000ea20000100800 */
[----:B------:R-:W-:-:S02]  /*2f50*/  HADD2.F32 R198, -RZ, R176.H0_H0 ;  /* 0x200000b0ffc67230 */ /* 0x000fc40000004100 */
[----:B------:R-:W-:Y:S02]  /*2f60*/  HADD2.F32 R185, -RZ, R176.H1_H1 ;  /* 0x300000b0ffb97230 */ /* 0x000fe40000004100 */
[----:B------:R-:W2:Y:S01]  /*2f70*/  LDL R176, [R1+0xb4] ;  /* 0x0000b40001b07983 */ /* 0x000ea20000100800 */
[----:B------:R-:W-:Y:S01]  /*2f80*/  FADD.FTZ R198, -R203, R198 ;  /* 0x000000c6cbc67221 */ /* 0x000fe20000010100 */
[----:B---3--:R-:W-:-:S03]  /*2f90*/  HADD2.F32 R226, -RZ, R180.H0_H0 ;  /* 0x200000b4ffe27230 */ /* 0x008fc60000004100 */
[----:B------:R-:W-:Y:S01]  /*2fa0*/  FMUL.FTZ R198, R9, R198 ;  /* 0x000000c609c67220 */ /* 0x000fe20000410000 */
[C---:B------:R-:W-:Y:S01]  /*2fb0*/  FADD.FTZ R186, -R203.reuse, R186 ;  /* 0x000000bacbba7221 */ /* 0x040fe20000010100 */
[----:B------:R-:W-:Y:S02]  /*2fc0*/  HADD2.F32 R180, -RZ, R180.H1_H1 ;  /* 0x300000b4ffb47230 */ /* 0x000fe40000004100 */
[----:B------:R-:W-:Y:S01]  /*2fd0*/  FADD.FTZ R104, R104, R226 ;  /* 0x000000e268687221 */ /* 0x000fe20000010000 */
[----:B------:R-:W-:Y:S01]  /*2fe0*/  FFMA.FTZ R68, R198, R226, R68 ;  /* 0x000000e2c6447223 */ /* 0x000fe20000010044 */
[----:B------:R-:W-:Y:S01]  /*2ff0*/  FADD.FTZ R185, -R203, R185 ;  /* 0x000000b9cbb97221 */ /* 0x000fe20000010100 */
[----:B0-----:R-:W-:Y:S02]  /*3000*/  HADD2.F32 R13, -RZ, R178.H0_H0 ;  /* 0x200000b2ff0d7230 */ /* 0x001fe40000004100 */
[----:B------:R-:W-:Y:S01]  /*3010*/  FMUL.FTZ R186, R9, R186 ;  /* 0x000000ba09ba7220 */ /* 0x000fe20000410000 */
[----:B------:R-:W-:-:S02]  /*3020*/  HADD2.F32 R222, -RZ, R181.H0_H0 ;  /* 0x200000b5ffde7230 */ /* 0x000fc40000004100 */
[----:B------:R-:W-:Y:S01]  /*3030*/  FMUL.FTZ R185, R9, R185 ;  /* 0x000000b909b97220 */ /* 0x000fe20000410000 */
[----:B------:R-:W-:Y:S01]  /*3040*/  FMUL.FTZ R223, R223, R180 ;  /* 0x000000b4dfdf7220 */ /* 0x000fe20000410000 */
[----:B------:R-:W-:Y:S01]  /*3050*/  FADD.FTZ R13, -R203, R13 ;  /* 0x0000000dcb0d7221 */ /* 0x000fe20000010100 */
[----:B------:R-:W-:Y:S02]  /*3060*/  HADD2.F32 R181, -RZ, R181.H1_H1 ;  /* 0x300000b5ffb57230 */ /* 0x000fe40000004100 */
[----:B------:R-:W-:Y:S01]  /*3070*/  FADD.FTZ R106, R106, R222 ;  /* 0x000000de6a6a7221 */ /* 0x000fe20000010000 */
[----:B----4-:R-:W-:Y:S01]  /*3080*/  FMUL.FTZ R226, R215, R226 ;  /* 0x000000e2d7e27220 */ /* 0x010fe20000410000 */
[----:B------:R-:W-:-:S03]  /*3090*/  FFMA.FTZ R70, R186, R222, R70 ;  /* 0x000000deba467223 */ /* 0x000fc60000010046 */
[----:B------:R-:W-:Y:S01]  /*30a0*/  FADD.FTZ R216, R216, R226 ;  /* 0x000000e2d8d87221 */ /* 0x000fe20000010000 */
[----:B------:R-:W-:Y:S01]  /*30b0*/  FFMA.FTZ R214, R198, R226, R214 ;  /* 0x000000e2c6d67223 */ /* 0x000fe200000100d6 */
        /* <DEDUP_REMOVED lines=44> */
[----:B------:R-:W-:Y:S01]  /*3380*/  FMUL.FTZ R202, R176, R183 ;  /* 0x000000b7b0ca7220 */ /* 0x000fe20000410000 */
[----:B------:R-:W-:-:S03]  /*3390*/  FFMA.FTZ R214, R205, R204, R214 ;  /* 0x000000cccdd67223 */ /* 0x000fc600000100d6 */
[----:B------:R-:W-:Y:S01]  /*33a0*/  FADD.FTZ R216, R216, R202 ;  /* 0x000000cad8d87221 */ /* 0x000fe20000010000 */
[----:B------:R-:W-:-:S07]  /*33b0*/  FFMA.FTZ R214, R203, R202, R214 ;  /* 0x000000cacbd67223 */ /* 0x000fce00000100d6 */
.L_x_2986:
[----:B------:R-:W-:Y:S05]  /*33c0*/  BSYNC B0 ;  /* 0x0000000000007941 */ /* 0x000fea0003800000 */
.L_x_2985:
        /* <DEDUP_REMOVED lines=26> */
.L_x_3017:
[----:B------:R-:W2:Y:S01]  /*3570*/  LDL R176, [R1+0x8] ;  /* 0x0000080001b07983 */ /* 0x000ea20000100800 */
[----:B0-----:R-:W-:Y:S01]  /*3580*/  FADD.FTZ R177, R181, R177 ;  /* 0x000000b1b5b17221 */ /* 0x001fe20000010000 */
[----:B------:R-:W-:Y:S01]  /*3590*/  @!P4 LOP3.LUT R179, R215, 0x3, RZ, 0xc0, !PT ;  /* 0x00000003d7b3c812 */ /* 0x000fe200078ec0ff */
[----:B------:R-:W-:Y:S05]  /*35a0*/  WARPSYNC.ALL ;  /* 0x0000000000007948 */ /* 0x000fea0003800000 */
[----:B------:R-:W0:Y:S01]  /*35b0*/  S2R R180, SR_CgaCtaId ;  /* 0x0000000000b47919 */ /* 0x000e220000008800 */
[----:B-1----:R-:W-:Y:S01]  /*35c0*/  MOV R181, 0x400 ;  /* 0x0000040000b57802 */ /* 0x002fe20000000f00 */
[----:B------:R-:W-:Y:S01]  /*35d0*/  BSSY B0, `(.L_x_2988) ;  /* 0x00000b5000007945 */ /* 0x000fe20003800000 */
[----:B------:R-:W-:-:S02]  /*35e0*/  @!P4 IADD3 R179, R178, R179, RZ ;  /* 0x000000b3b2b3c210 */ /* 0x000fc40007ffe0ff */
[----:B0-----:R-:W-:-:S04]  /*35f0*/  LEA R181, R180, R181, 0x18 ;  /* 0x000000b5b4b57211 */ /* 0x001fc800078ec0ff */
[-C--:B------:R-:W-:Y:S02]  /*3600*/  @!P4 LEA R179, R179, R181.reuse, 0x3 ;  /* 0x000000b5b3b3c211 */ /* 0x080fe400078e18ff */
[----:B------:R-:W-:Y:S02]  /*3610*/  LEA R181, R178, R181, 0x3 ;  /* 0x000000b5b2b57211 */ /* 0x000fe400078e18ff */
[----:B--2---:R-:W-:Y:S01]  /*3620*/  ISETP.NE.AND P5, PT, R176, RZ, PT ;  /* 0x000000ffb000720c */ /* 0x004fe20003fa5270 */
        /* <DEDUP_REMOVED lines=17> */
[----:B------:R-:W2:Y:S04]  /*3740*/  LDL R216, [R1+0xb0] ;  /* 0x0000b00001d87983 */ /* 0x000ea80000100800 */
[----:B------:R-:W3:Y:S01]  /*3750*/  LDL R250, [R1+0xac] ;  /* 0x0000ac0001fa7983 */ /* 0x000ee20000100800 */
[----:B------:R-:W-:Y:S02]  /*3760*/  ISETP.NE.AND P4, PT, R252, RZ, PT ;  /* 0x000000fffc00720c */ /* 0x000fe40003f85270 */
[----:B------:R-:W-:Y:S01]  /*3770*/  ISETP.NE.U32.AND P5, PT, RZ, UR8, PT ;  /* 0x00000008ff007c0c */ /* 0x000fe2000bfa5070 */
[----:B------:R-:W-:Y:S01]  /*3780*/  HFMA2.MMA R213, -RZ, RZ, 0, 0 ;  /* 0x00000000ffd57435 */ /* 0x000fe200000001ff */
[----:B------:R-:W-:Y:S01]  /*3790*/  FSEL R214, R183, RZ, !P4 ;  /* 0x000000ffb7d67208 */ /* 0x000fe20006000000 */
[----:B------:R1:W-:Y:S01]  /*37a0*/  STL [R1+0x154], R2 ;  /* 0x0001540201007387 */ /* 0x0003e20000100800 */
[----:B0-----:R-:W-:Y:S01]  /*37b0*/  IMAD.WIDE.U32 R176, R11, 0x10, R176 ;  /* 0x000000100bb07825 */ /* 0x001fe200078e00b0 */
[----:B------:R-:W-:-:S03]  /*37c0*/  ISETP.NE.AND.EX P5, PT, RZ, UR9, PT, P5 ;  /* 0x00000009ff007c0c */ /* 0x000fc6000bfa5350 */
[----:B------:R-:W-:Y:S01]  /*37d0*/  FFMA.FTZ R180, R0, R182, R214 ;  /* 0x000000b600b47223 */ /* 0x000fe200000100d6 */
[----:B------:R-:W-:Y:S01]  /*37e0*/  LOP3.LUT P6, RZ, R22, 0xff00, RZ, 0xc0, !PT ;  /* 0x0000ff0016ff7812 */ /* 0x000fe200078cc0ff */
[----:B-1----:R-:W4:Y:S04]  /*37f0*/  LDL R2, [R1+0xa4] ;  /* 0x0000a40001027983 */ /* 0x002f280000100800 */
[----:B------:R-:W2:Y:S01]  /*3800*/  LDG.E.128 R176, desc[UR4][R176.64] ;  /* 0x00000004b0b07981 */ /* 0x000ea2000c1e1d00 */
[----:B------:R-:W-:-:S04]  /*3810*/  FADD.FTZ R180, R14, -R180 ;  /* 0x800000b40eb47221 */ /* 0x000fc80000010000 */
[----:B------:R-:W-:Y:S01]  /*3820*/  FMUL.FTZ R181, R9, R180 ;  /* 0x000000b409b57220 */ /* 0x000fe20000410000 */
[----:B------:R-:W-:-:S05]  /*3830*/  @P5 HADD2.F32 R180, -RZ, R152.H0_H0 ;  /* 0x20000098ffb45230 */ /* 0x000fca0000004100 */
[----:B------:R-:W-:Y:S01]  /*3840*/  @P5 FADD.FTZ R181, R181, R180 ;  /* 0x000000b4b5b55221 */ /* 0x000fe20000010000 */
[----:B------:R-:W-:-:S03]  /*3850*/  MOV R180, R22 ;  /* 0x0000001600b47202 */ /* 0x000fc60000000f00 */
[----:B------:R-:W-:Y:S01]  /*3860*/  FMUL.FTZ R215, R181, R10 ;  /* 0x0000000ab5d77220 */ /* 0x000fe20000410000 */
[----:B------:R-:W-:-:S03]  /*3870*/  LOP3.LUT P4, RZ, R180, 0xff, RZ, 0xc0, !PT ;  /* 0x000000ffb4ff7812 */ /* 0x000fc6000788c0ff */
[----:B------:R-:W-:-:S10]  /*3880*/  FMUL.FTZ R215, R215, UR15 ;  /* 0x0000000fd7d77c20 */ /* 0x000fd40008410000 */
[----:B--2---:R-:W-:-:S05]  /*3890*/  @P4 HADD2.F32 R180, -RZ, R176.H0_H0 ;  /* 0x200000b0ffb44230 */ /* 0x004fca0000004100 */
[----:B------:R-:W-:Y:S01]  /*38a0*/  @P4 FMUL.FTZ R213, R215, R180 ;  /* 0x000000b4d7d54220 */ /* 0x000fe20000410000 */
[----:B------:R-:W-:Y:S01]  /*38b0*/  MOV R180, RZ ;  /* 0x000000ff00b47202 */ /* 0x000fe20000000f00 */
[----:B------:R-:W-:Y:S01]  /*38c0*/  @P4 FMUL.FTZ R180, R216, R215 ;  /* 0x000000d7d8b44220 */ /* 0x000fe20000410000 */
[----:B------:R-:W-:Y:S01]  /*38d0*/  ISETP.NE.U32.AND P4, PT, RZ, UR16, PT ;  /* 0x00000010ff007c0c */ /* 0x000fe2000bf85070 */
[----:B------:R-:W-:-:S03]  /*38e0*/  FFMA.FTZ R215, R197, R182, R214 ;  /* 0x000000b6c5d77223 */ /* 0x000fc600000100d6 */
[----:B------:R-:W-:Y:S01]  /*38f0*/  ISETP.NE.AND.EX P4, PT, RZ, UR17, PT, P4 ;  /* 0x00000011ff007c0c */ /* 0x000fe2000bf85340 */
[----:B------:R-:W-:-:S04]  /*3900*/  FADD.FTZ R215, R251, -R215 ;  /* 0x800000d7fbd77221 */ /* 0x000fc80000010000 */
[----:B------:R-:W-:-:S08]  /*3910*/  FMUL.FTZ R215, R9, R215 ;  /* 0x000000d709d77220 */ /* 0x000fd00000410000 */
[----:B------:R-:W-:-:S04]  /*3920*/  @P4 F2FP.F16.F32.PACK_AB R181, RZ, R181 ;  /* 0x000000b5ffb5423e */ /* 0x000fc800000000ff */
[----:B------:R-:W-:Y:S01]  /*3930*/  @P4 PRMT R44, R181, 0x7610, R44 ;  /* 0x00007610b52c4816 */ /* 0x000fe2000000002c */
[----:B------:R-:W-:-:S05]  /*3940*/  @P5 HADD2.F32 R181, -RZ, R152.H1_H1 ;  /* 0x30000098ffb55230 */ /* 0x000fca0000004100 */
[----:B------:R-:W-:Y:S01]  /*3950*/  @P5 FADD.FTZ R215, R215, R181 ;  /* 0x000000b5d7d75221 */ /* 0x000fe20000010000 */
[----:B------:R-:W-:-:S03]  /*3960*/  @P6 HADD2.F32 R181, -RZ, R176.H1_H1 ;  /* 0x300000b0ffb56230 */ /* 0x000fc60000004100 */
[----:B------:R-:W-:-:S04]  /*3970*/  FMUL.FTZ R216, R215, R10 ;  /* 0x0000000ad7d87220 */ /* 0x000fc80000410000 */
[----:B------:R-:W-:Y:S01]  /*3980*/  FMUL.FTZ R176, R216, UR15 ;  /* 0x0000000fd8b07c20 */ /* 0x000fe20008410000 */
[----:B------:R-:W-:-:S06]  /*3990*/  HFMA2.MMA R216, -RZ, RZ, 0, 0 ;  /* 0x00000000ffd87435 */ /* 0x000fcc00000001ff */
[----:B------:R-:W-:Y:S01]  /*39a0*/  @P6 FMUL.FTZ R216, R176, R181 ;  /* 0x000000b5b0d86220 */ /* 0x000fe20000410000 */
[----:B------:R-:W-:Y:S01]  /*39b0*/  MOV R181, RZ ;  /* 0x000000ff00b57202 */ /* 0x000fe20000000f00 */
[----:B---3--:R-:W-:Y:S02]  /*39c0*/  @P6 FMUL.FTZ R181, R250, R176 ;  /* 0x000000b0fab56220 */ /* 0x008fe40000410000 */
[----:B------:R-:W2:Y:S01]  /*39d0*/  LDL R250, [R1+0xa8] ;  /* 0x0000a80001fa7983 */ /* 0x000ea20000100800 */
[----:B------:R-:W-:Y:S01]  /*39e0*/  FFMA.FTZ R176, R196, R182, R214 ;  /* 0x000000b6c4b07223 */ /* 0x000fe200000100d6 */
[----:B------:R-:W-:Y:S01]  /*39f0*/  FADD.FTZ R112, R112, R213 ;  /* 0x000000d570707221 */ /* 0x000fe20000010000 */
[----:B------:R-:W-:Y:S02]  /*3a00*/  LOP3.LUT P6, RZ, R22, 0xff0000, RZ, 0xc0, !PT ;  /* 0x00ff000016ff7812 */ /* 0x000fe400078cc0ff */
[----:B------:R-:W-:Y:S01]  /*3a10*/  FADD.FTZ R176, R249, -R176 ;  /* 0x800000b0f9b07221 */ /* 0x000fe20000010000 */
[----:B------:R-:W-:-:S03]  /*3a20*/  @P5 HADD2.F32 R213, -RZ, R153.H0_H0 ;  /* 0x20000099ffd55230 */ /* 0x000fc60000004100 */
[----:B------:R-:W-:Y:S01]  /*3a30*/  FMUL.FTZ R176, R9, R176 ;  /* 0x000000b009b07220 */ /* 0x000fe20000410000 */
[----:B------:R-:W-:-:S03]  /*3a40*/  @P4 F2FP.F16.F32.PACK_AB R215, RZ, R215 ;  /* 0x000000d7ffd7423e */ /* 0x000fc600000000ff */
[----:B------:R-:W-:Y:S01]  /*3a50*/  @P5 FADD.FTZ R176, R176, R213 ;  /* 0x000000d5b0b05221 */ /* 0x000fe20000010000 */
[----:B------:R-:W-:Y:S01]  /*3a60*/  FADD.FTZ R113, R113, R216 ;  /* 0x000000d871717221 */ /* 0x000fe20000010000 */
[----:B------:R-:W-:Y:S02]  /*3a70*/  @P4 PRMT R44, R44, 0x5410, R215 ;  /* 0x000054102c2c4816 */ /* 0x000fe400000000d7 */
[----:B------:R-:W-:Y:S01]  /*3a80*/  FMUL.FTZ R216, R176, R10 ;  /* 0x0000000ab0d87220 */ /* 0x000fe20000410000 */
[----:B------:R-:W-:Y:S01]  /*3a90*/  @P4 F2FP.F16.F32.PACK_AB R176, RZ, R176 ;  /* 0x000000b0ffb0423e */ /* 0x000fe200000000ff */
[----:B------:R-:W-:Y:S01]  /*3aa0*/  HFMA2.MMA R215, -RZ, RZ, 0, 0 ;  /* 0x00000000ffd77435 */ /* 0x000fe200000001ff */
[----:B------:R-:W-:Y:S02]  /*3ab0*/  @P6 HADD2.F32 R213, -RZ, R177.H0_H0 ;  /* 0x200000b1ffd56230 */ /* 0x000fe40000004100 */
[----:B------:R-:W-:Y:S01]  /*3ac0*/  FMUL.FTZ R216, R216, UR15 ;  /* 0x0000000fd8d87c20 */ /* 0x000fe20008410000 */
[----:B------:R-:W-:Y:S01]  /*3ad0*/  @P4 PRMT R45, R176, 0x7610, R45 ;  /* 0x00007610b02d4816 */ /* 0x000fe2000000002d */
[----:B------:R-:W-:-:S02]  /*3ae0*/  FFMA.FTZ R176, R195, R182, R214 ;  /* 0x000000b6c3b07223 */ /* 0x000fc400000100d6 */
[----:B------:R-:W-:Y:S01]  /*3af0*/  @P6 FMUL.FTZ R215, R216, R213 ;  /* 0x000000d5d8d76220 */ /* 0x000fe20000410000 */
[----:B------:R-:W-:Y:S01]  /*3b00*/  MOV R213, RZ ;  /* 0x000000ff00d57202 */ /* 0x000fe20000000f00 */
[----:B------:R-:W-:Y:S02]  /*3b10*/  FADD.FTZ R176, R248, -R176 ;  /* 0x800000b0f8b07221 */ /* 0x000fe40000010000 */
[----:B------:R-:W-:Y:S01]  /*3b20*/  FADD.FTZ R114, R114, R215 ;  /* 0x000000d772727221 */ /* 0x000fe20000010000 */
[----:B------:R-:W-:Y:S02]  /*3b30*/  @P5 HADD2.F32 R215, -RZ, R153.H1_H1 ;  /* 0x30000099ffd75230 */ /* 0x000fe40000004100 */
[----:B------:R-:W-:-:S04]  /*3b40*/  FMUL.FTZ R176, R9, R176 ;  /* 0x000000b009b07220 */ /* 0x000fc80000410000 */
[----:B------:R-:W-:Y:S01]  /*3b50*/  @P5 FADD.FTZ R176, R176, R215 ;  /* 0x000000d7b0b05221 */ /* 0x000fe20000010000 */
[----:B--2---:R-:W-:Y:S01]  /*3b60*/  @P6 FMUL.FTZ R213, R250, R216 ;  /* 0x000000d8fad56220 */ /* 0x004fe20000410000 */
[----:B------:R-:W-:Y:S02]  /*3b70*/  LOP3.LUT P6, RZ, R22, 0xff000000, RZ, 0xc0, !PT ;  /* 0xff00000016ff7812 */ /* 0x000fe400078cc0ff */
[----:B------:R-:W-:Y:S01]  /*3b80*/  FMUL.FTZ R216, R176, R10 ;  /* 0x0000000ab0d87220 */ /* 0x000fe20000410000 */
[----:B------:R-:W2:Y:S10]  /*3b90*/  LDL R250, [R1+0x9c] ;  /* 0x00009c0001fa7983 */ /* 0x000eb40000100800 */
[----:B------:R-:W-:-:S02]  /*3ba0*/  @P6 HADD2.F32 R215, -RZ, R177.H1_H1 ;  /* 0x300000b1ffd76230 */ /* 0x000fc40000004100 */
[----:B------:R-:W-:Y:S01]  /*3bb0*/  FMUL.FTZ R177, R216, UR15 ;  /* 0x0000000fd8b17c20 */ /* 0x000fe20008410000 */
[----:B------:R-:W-:-:S06]  /*3bc0*/  HFMA2.MMA R216, -RZ, RZ, 0, 0 ;  /* 0x00000000ffd87435 */ /* 0x000fcc00000001ff */
[----:B------:R-:W-:Y:S01]  /*3bd0*/  @P6 FMUL.FTZ R216, R177, R215 ;  /* 0x000000d7b1d86220 */ /* 0x000fe20000410000 */
[----:B------:R-:W-:Y:S01]  /*3be0*/  MOV R215, RZ ;  /* 0x000000ff00d77202 */ /* 0x000fe20000000f00 */
[----:B----4-:R-:W-:Y:S02]  /*3bf0*/  @P6 FMUL.FTZ R215, R2, R177 ;  /* 0x000000b102d76220 */ /* 0x010fe40000410000 */
[----:B------:R-:W3:Y:S01]  /*3c00*/  LDL R2, [R1+0xa0] ;  /* 0x0000a00001027983 */ /* 0x000ee20000100800 */
[----:B------:R-:W-:-:S04]  /*3c10*/  @P4 F2FP.F16.F32.PACK_AB R176, RZ, R176 ;  /* 0x000000b0ffb0423e */ /* 0x000fc800000000ff */
[----:B------:R-:W-:Y:S01]  /*3c20*/  @P4 PRMT R45, R45, 0x5410, R176 ;  /* 0x000054102d2d4816 */ /* 0x000fe200000000b0 */
[----:B------:R-:W-:-:S04]  /*3c30*/  FFMA.FTZ R176, R194, R182, R214 ;  /* 0x000000b6c2b07223 */ /* 0x000fc800000100d6 */
[----:B------:R-:W-:-:S04]  /*3c40*/  FADD.FTZ R176, R247, -R176 ;  /* 0x800000b0f7b07221 */ /* 0x000fc80000010000 */
[----:B------:R-:W-:Y:S01]  /*3c50*/  FMUL.FTZ R177, R9, R176 ;  /* 0x000000b009b17220 */ /* 0x000fe20000410000 */
[----:B------:R-:W-:Y:S01]  /*3c60*/  @P5 HADD2.F32 R176, -RZ, R154.H0_H0 ;  /* 0x2000009affb05230 */ /* 0x000fe20000004100 */
[----:B------:R-:W-:-:S04]  /*3c70*/  LOP3.LUT P6, RZ, R23, 0xff, RZ, 0xc0, !PT ;  /* 0x000000ff17ff7812 */ /* 0x000fc800078cc0ff */
[----:B------:R-:W-:-:S05]  /*3c80*/  @P5 FADD.FTZ R177, R177, R176 ;  /* 0x000000b0b1b15221 */ /* 0x000fca0000010000 */
[----:B------:R-:W-:Y:S01]  /*3c90*/  @P4 F2FP.F16.F32.PACK_AB R176, RZ, R177 ;  /* 0x000000b1ffb0423e */ /* 0x000fe200000000ff */
[----:B------:R-:W-:Y:S01]  /*3ca0*/  FMUL.FTZ R177, R177, R10 ;  /* 0x0000000ab1b17220 */ /* 0x000fe20000410000 */
[----:B------:R-:W-:Y:S02]  /*3cb0*/  FADD.FTZ R115, R115, R216 ;  /* 0x000000d873737221 */ /* 0x000fe40000010000 */
[----:B------:R-:W-:Y:S01]  /*3cc0*/  @P4 PRMT R46, R176, 0x7610, R46 ;  /* 0x00007610b02e4816 */ /* 0x000fe2000000002e */
[----:B------:R-:W-:Y:S01]  /*3cd0*/  FMUL.FTZ R176, R177, UR15 ;  /* 0x0000000fb1b07c20 */ /* 0x000fe20008410000 */
[----:B------:R-:W-:Y:S01]  /*3ce0*/  HFMA2.MMA R177, -RZ, RZ, 0, 0 ;  /* 0x00000000ffb17435 */ /* 0x000fe200000001ff */
[----:B------:R-:W-:-:S05]  /*3cf0*/  @P6 HADD2.F32 R216, -RZ, R178.H0_H0 ;  /* 0x200000b2ffd86230 */ /* 0x000fca0000004100 */
[----:B------:R-:W-:Y:S01]  /*3d00*/  @P6 FMUL.FTZ R177, R176, R216 ;  /* 0x000000d8b0b16220 */ /* 0x000fe20000410000 */
[----:B------:R-:W-:-:S03]  /*3d10*/  MOV R216, RZ ;  /* 0x000000ff00d87202 */ /* 0x000fc60000000f00 */
[----:B------:R-:W-:Y:S01]  /*3d20*/  FADD.FTZ R116, R116, R177 ;  /* 0x000000b174747221 */ /* 0x000fe20000010000 */
[----:B---3--:R-:W-:Y:S01]  /*3d30*/  @P6 FMUL.FTZ R216, R2, R176 ;  /* 0x000000b002d86220 */ /* 0x008fe20000410000 */
[----:B------:R-:W-:Y:S01]  /*3d40*/  FFMA.FTZ R176, R193, R182, R214 ;  /* 0x000000b6c1b07223 */ /* 0x000fe200000100d6 */
[----:B------:R0:W5:Y:S03]  /*3d50*/  LDL.LU R2, [R1+0x154] ;  /* 0x0001540001027983 */ /* 0x0001660000300800 */
[----:B------:R-:W-:-:S04]  /*3d60*/  FADD.FTZ R176, R246, -R176 ;  /* 0x800000b0f6b07221 */ /* 0x000fc80000010000 */
[----:B------:R-:W-:Y:S01]  /*3d70*/  FMUL.FTZ R177, R9, R176 ;  /* 0x000000b009b17220 */ /* 0x000fe20000410000 */
[----:B------:R-:W-:Y:S01]  /*3d80*/  @P5 HADD2.F32 R176, -RZ, R154.H1_H1 ;  /* 0x3000009affb05230 */ /* 0x000fe20000004100 */
[----:B------:R-:W-:-:S04]  /*3d90*/  LOP3.LUT P6, RZ, R23, 0xff00, RZ, 0xc0, !PT ;  /* 0x0000ff0017ff7812 */ /* 0x000fc800078cc0ff */
[----:B------:R-:W-:-:S05]  /*3da0*/  @P5 FADD.FTZ R177, R177, R176 ;  /* 0x000000b0b1b15221 */ /* 0x000fca0000010000 */
[----:B------:R-:W-:-:S04]  /*3db0*/  @P4 F2FP.F16.F32.PACK_AB R176, RZ, R177 ;  /* 0x000000b1ffb0423e */ /* 0x000fc800000000ff */
[----:B------:R-:W-:Y:S01]  /*3dc0*/  @P4 PRMT R46, R46, 0x5410, R176 ;  /* 0x000054102e2e4816 */ /* 0x000fe200000000b0 */
[----:B------:R-:W-:Y:S01]  /*3dd0*/  FMUL.FTZ R176, R177, R10 ;  /* 0x0000000ab1b07220 */ /* 0x000fe20000410000 */
[----:B------:R-:W-:Y:S01]  /*3de0*/  HFMA2.MMA R177, -RZ, RZ, 0, 0 ;  /* 0x00000000ffb17435 */ /* 0x000fe200000001ff */
[----:B------:R-:W-:Y:S02]  /*3df0*/  @P6 HADD2.F32 R178, -RZ, R178.H1_H1 ;  /* 0x300000b2ffb26230 */ /* 0x000fe40000004100 */
[----:B------:R-:W-:-:S04]  /*3e00*/  FMUL.FTZ R176, R176, UR15 ;  /* 0x0000000fb0b07c20 */ /* 0x000fc80008410000 */
[----:B------:R-:W-:-:S04]  /*3e10*/  @P6 FMUL.FTZ R177, R176, R178 ;  /* 0x000000b2b0b16220 */ /* 0x000fc80000410000 */
[----:B------:R-:W-:Y:S01]  /*3e20*/  FADD.FTZ R117, R117, R177 ;  /* 0x000000b175757221 */ /* 0x000fe20000010000 */
[--C-:B------:R-:W-:Y:S01]  /*3e30*/  FFMA.FTZ R177, R192, R182, R214.reuse ;  /* 0x000000b6c0b17223 */ /* 0x100fe200000100d6 */
[----:B------:R-:W-:Y:S01]  /*3e40*/  MOV R178, RZ ;  /* 0x000000ff00b27202 */ /* 0x000fe20000000f00 */
[----:B--2---:R-:W-:Y:S02]  /*3e50*/  @P6 FMUL.FTZ R178, R250, R176 ;  /* 0x000000b0fab26220 */ /* 0x004fe40000410000 */
[----:B------:R-:W-:Y:S01]  /*3e60*/  FADD.FTZ R177, R245, -R177 ;  /* 0x800000b1f5b17221 */ /* 0x000fe20000010000 */
[----:B------:R-:W-:-:S03]  /*3e70*/  FFMA.FTZ R176, R244, R182, R214 ;  /* 0x000000b6f4b07223 */ /* 0x000fc600000100d6 */
[----:B------:R-:W-:Y:S01]  /*3e80*/  FMUL.FTZ R214, R9, R177 ;  /* 0x000000b109d67220 */ /* 0x000fe20000410000 */
[----:B------:R-:W-:Y:S02]  /*3e90*/  @P5 HADD2.F32 R177, -RZ, R155.H0_H0 ;  /* 0x2000009bffb15230 */ /* 0x000fe40000004100 */
[----:B------:R-:W-:-:S03]  /*3ea0*/  FADD.FTZ R176, R243, -R176 ;  /* 0x800000b0f3b07221 */ /* 0x000fc60000010000 */
[----:B------:R-:W-:Y:S01]  /*3eb0*/  @P5 FADD.FTZ R214, R214, R177 ;  /* 0x000000b1d6d65221 */ /* 0x000fe20000010000 */
[----:B------:R-:W-:Y:S02]  /*3ec0*/  @P5 HADD2.F32 R177, -RZ, R155.H1_H1 ;  /* 0x3000009bffb15230 */ /* 0x000fe40000004100 */
[----:B------:R-:W-:-:S04]  /*3ed0*/  FMUL.FTZ R176, R9, R176 ;  /* 0x000000b009b07220 */ /* 0x000fc80000410000 */
[----:B------:R-:W-:Y:S01]  /*3ee0*/  @P5 FADD.FTZ R176, R176, R177 ;  /* 0x000000b1b0b05221 */ /* 0x000fe20000010000 */
[----:B------:R-:W-:Y:S02]  /*3ef0*/  LOP3.LUT P5, RZ, R23, 0xff0000, RZ, 0xc0, !PT ;  /* 0x00ff000017ff7812 */ /* 0x000fe400078ac0ff */
[----:B------:R-:W-:-:S04]  /*3f00*/  @P4 F2FP.F16.F32.PACK_AB R177, RZ, R214 ;  /* 0x000000d6ffb1423e */ /* 0x000fc800000000ff */
[----:B------:R-:W-:Y:S01]  /*3f10*/  @P4 PRMT R47, R177, 0x7610, R47 ;  /* 0x00007610b12f4816 */ /* 0x000fe2000000002f */
[----:B------:R-:W-:Y:S01]  /*3f20*/  FMUL.FTZ R177, R214, R10 ;  /* 0x0000000ad6b17220 */ /* 0x000fe20000410000 */
[----:B------:R-:W-:-:S03]  /*3f30*/  HFMA2.MMA R214, -RZ, RZ, 0, 0 ;  /* 0x00000000ffd67435 */ /* 0x000fc600000001ff */
[----:B------:R-:W-:Y:S02]  /*3f40*/  FMUL.FTZ R177, R177, UR15 ;  /* 0x0000000fb1b17c20 */ /* 0x000fe40008410000 */
[----:B------:R-:W-:-:S05]  /*3f50*/  @P5 HADD2.F32 R250, -RZ, R179.H0_H0 ;  /* 0x200000b3fffa5230 */ /* 0x000fca0000004100 */
[----:B------:R-:W-:Y:S02]  /*3f60*/  @P5 FMUL.FTZ R214, R177, R250 ;  /* 0x000000fab1d65220 */ /* 0x000fe40000410000 */
[----:B------:R-:W2:Y:S02]  /*3f70*/  LDL R250, [R1+0x98] ;  /* 0x0000980001fa7983 */ /* 0x000ea40000100800 */
[----:B------:R-:W-:Y:S01]  /*3f80*/  FADD.FTZ R118, R118, R214 ;  /* 0x000000d676767221 */ /* 0x000fe20000010000 */
[----:B------:R-:W-:Y:S01]  /*3f90*/  MOV R214, RZ ;  /* 0x000000ff00d67202 */ /* 0x000fe20000000f00 */
[----:B--2---:R-:W-:Y:S01]  /*3fa0*/  @P5 FMUL.FTZ R214, R250, R177 ;  /* 0x000000b1fad65220 */ /* 0x004fe20000410000 */
[----:B------:R-:W-:-:S04]  /*3fb0*/  @P4 F2FP.F16.F32.PACK_AB R177, RZ, R176 ;  /* 0x000000b0ffb1423e */ /* 0x000fc800000000ff */
[----:B------:R-:W-:Y:S02]  /*3fc0*/  @P4 PRMT R47, R47, 0x5410, R177 ;  /* 0x000054102f2f4816 */ /* 0x000fe400000000b1 */
[----:B------:R-:W2:Y:S01]  /*3fd0*/  LDL R177, [R1+0x94] ;  /* 0x0000940001b17983 */ /* 0x000ea20000100800 */
[----:B------:R-:W-:Y:S01]  /*3fe0*/  LOP3.LUT P5, RZ, R23, 0xff000000, RZ, 0xc0, !PT ;  /* 0xff00000017ff7812 */ /* 0x000fe200078ac0ff */
[----:B------:R-:W-:Y:S01]  /*3ff0*/  FMUL.FTZ R176, R176, R10 ;  /* 0x0000000ab0b07220 */ /* 0x000fe20000410000 */
[----:B------:R-:W-:-:S03]  /*4000*/  HFMA2.MMA R250, -RZ, RZ, 0, 0 ;  /* 0x00000000fffa7435 */ /* 0x000fc600000001ff */
[----:B------:R-:W-:-:S08]  /*4010*/  FMUL.FTZ R176, R176, UR15 ;  /* 0x0000000fb0b07c20 */ /* 0x000fd00008410000 */
[----:B------:R-:W-:-:S05]  /*4020*/  @P5 HADD2.F32 R179, -RZ, R179.H1_H1 ;  /* 0x300000b3ffb35230 */ /* 0x000fca0000004100 */
[----:B------:R-:W-:Y:S01]  /*4030*/  @P5 FMUL.FTZ R250, R176, R179 ;  /* 0x000000b3b0fa5220 */ /* 0x000fe20000410000 */
[----:B------:R-:W-:Y:S02]  /*4040*/  MOV R179, RZ ;  /* 0x000000ff00b37202 */ /* 0x000fe40000000f00 */
[----:B------:R-:W-:Y:S01]  /*4050*/  F2FP.F16.F32.PACK_AB R178, R178, R216 ;  /* 0x000000d8b2b2723e */ /* 0x000fe200000000ff */
[----:B------:R-:W-:Y:S01]  /*4060*/  FADD.FTZ R119, R119, R250 ;  /* 0x000000fa77777221 */ /* 0x000fe20000010000 */
[----:B--2---:R-:W-:Y:S02]  /*4070*/  @P5 FMUL.FTZ R179, R177, R176 ;  /* 0x000000b0b1b35220 */ /* 0x004fe40000410000 */
[----:B------:R-:W1:Y:S03]  /*4080*/  @P4 LDC.64 R176, c[0x0][0x308] ;  /* 0x0000c200ffb04b82 */ /* 0x000e660000000a00 */
[----:B------:R-:W-:Y:S01]  /*4090*/  F2FP.F16.F32.PACK_AB R179, R179, R214 ;  /* 0x000000d6b3b3723e */ /* 0x000fe200000000ff */
[----:B-1----:R-:W-:-:S05]  /*40a0*/  @P4 IMAD.WIDE.U32 R176, R11, 0x10, R176 ;  /* 0x000000100bb04825 */ /* 0x002fca00078e00b0 */
[----:B------:R1:W-:Y:S02]  /*40b0*/  @P4 STG.E.128 desc[UR4][R176.64], R44 ;  /* 0x0000002cb0004986 */ /* 0x0003e4000c101d04 */
[----:B-1----:R-:W-:Y:S02]  /*40c0*/  F2FP.F16.F32.PACK_AB R177, R215, R213 ;  /* 0x000000d5d7b1723e */ /* 0x002fe400000000ff */
[----:B------:R-:W1:Y:S01]  /*40d0*/  LDC.64 R214, c[0x0][0x2f8] ;  /* 0x0000be00ffd67b82 */ /* 0x000e620000000a00 */
[----:B------:R-:W-:Y:S01]  /*40e0*/  F2FP.F16.F32.PACK_AB R176, R181, R180 ;  /* 0x000000b4b5b0723e */ /* 0x000fe200000000ff */
[----:B-1----:R-:W-:-:S05]  /*40f0*/  IMAD.WIDE.U32 R180, R11, 0x10, R214 ;  /* 0x000000100bb47825 */ /* 0x002fca00078e00d6 */
[----:B------:R0:W-:Y:S01]  /*4100*/  STG.E.128 desc[UR4][R180.64], R176 ;  /* 0x000000b0b4007986 */ /* 0x0001e2000c101d04 */
[----:B------:R-:W-:-:S07]  /*4110*/  IADD3 R11, R11, 0x80, RZ ;  /* 0x000000800b0b7810 */ /* 0x000fce0007ffe0ff */
.L_x_2989:
[----:B------:R-:W-:Y:S05]  /*4120*/  BSYNC B0 ;  /* 0x0000000000007941 */ /* 0x000fea0003800000 */
.L_x_2988:
[----:B0-----:R-:W2:Y:S01]  /*4130*/  LDL R176, [R1+0x10] ;  /* 0x0000100001b07983 */ /* 0x001ea20000100800 */
[----:B------:R-:W-:Y:S01]  /*4140*/  BSSY B0, `(.L_x_2990) ;  /* 0x00000a0000007945 */ /* 0x000fe20003800000 */
[----:B--2---:R-:W-:-:S13]  /*4150*/  ISETP.NE.AND P4, PT, R176, RZ, PT ;  /* 0x000000ffb000720c */ /* 0x004fda0003f85270 */
[----:B------:R-:W-:Y:S05]  /*4160*/  @!P4 BRA `(.L_x_2991) ;  /* 0x000000080074c947 */ /* 0x000fea0003800000 */
[----:B------:R-:W0:Y:S01]  /*4170*/  LDC.64 R176, c[0x0][0x220] ;  /* 0x00008800ffb07b82 */ /* 0x000e220000000a00 */
[----:B------:R-:W2:Y:S01]  /*4180*/  LDL R216, [R1+0x90] ;  /* 0x0000900001d87983 */ /* 0x000ea20000100800 */
[----:B------:R-:W-:-:S03]  /*4190*/  ISETP.NE.AND P4, PT, R252, RZ, PT ;  /* 0x000000fffc00720c */ /* 0x000fc60003f85270 */
[----:B------:R-:W3:Y:S01]  /*41a0*/  LDL R250, [R1+0x8c] ;  /* 0x00008c0001fa7983 */ /* 0x000ee20000100800 */
[----:B------:R-:W-:Y:S02]  /*41b0*/  ISETP.NE.U32.AND P5, PT, RZ, UR8, PT ;  /* 0x00000008ff007c0c */ /* 0x000fe4000bfa5070 */
[----:B------:R-:W-:Y:S01]  /*41c0*/  FSEL R180, R183, RZ, !P4 ;  /* 0x000000ffb7b47208 */ /* 0x000fe20006000000 */
[----:B------:R-:W4:Y:S01]  /*41d0*/  LDL R252, [R1+0x88] ;  /* 0x0000880001fc7983 */ /* 0x000f220000100800 */
        /* <DEDUP_REMOVED lines=9> */
[----:B------:R-:W-:-:S05]  /*4270*/  @P5 HADD2.F32 R181, -RZ, R32.H0_H0 ;  /* 0x20000020ffb55230 */ /* 0x000fca0000004100 */
[----:B------:R-:W-:Y:S01]  /*4280*/  @P5 FADD.FTZ R214, R214, R181 ;  /* 0x000000b5d6d65221 */ /* 0x000fe20000010000 */
[----:B------:R-:W-:-:S03]  /*4290*/  HFMA2.MMA R181, -RZ, RZ, 0, 0 ;  /* 0x00000000ffb57435 */ /* 0x000fc600000001ff */
[----:B------:R-:W-:-:S04]  /*42a0*/  FMUL.FTZ R215, R214, R10 ;  /* 0x0000000ad6d77220 */ /* 0x000fc80000410000 */
[----:B------:R-:W-:Y:S01]  /*42b0*/  FMUL.FTZ R215, R215, UR15 ;  /* 0x0000000fd7d77c20 */ /* 0x000fe20008410000 */
        /* <DEDUP_REMOVED lines=40> */
[----:B------:R-:W-:Y:S01]  /*4540*/  FADD.FTZ R176, R239, -R176 ;  /* 0x800000b0efb07221 */ /* 0x000fe20000010000 */
[----:B----4-:R-:W-:Y:S01]  /*4550*/  @P6 FMUL.FTZ R215, R252, R216 ;  /* 0x000000d8fcd76220 */ /* 0x010fe20000410000 */
[----:B------:R-:W-:Y:S01]  /*4560*/  FADD.FTZ R122, R122, R181 ;  /* 0x000000b57a7a7221 */ /* 0x000fe20000010000 */
[----:B------:R-:W-:Y:S01]  /*4570*/  LOP3.LUT P6, RZ, R24, 0xff000000, RZ, 0xc0, !PT ;  /* 0xff00000018ff7812 */ /* 0x000fe200078cc0ff */
[----:B------:R-:W-:Y:S02]  /*4580*/  @P5 HADD2.F32 R181, -RZ, R33.H1_H1 ;  /* 0x30000021ffb55230 */ /* 0x000fe40000004100 */
[----:B------:R-:W-:Y:S01]  /*4590*/  FMUL.FTZ R176, R9, R176 ;  /* 0x000000b009b07220 */ /* 0x000fe20000410000 */
[----:B------:R-:W3:Y:S03]  /*45a0*/  LDL R252, [R1+0x7c] ;  /* 0x00007c0001fc7983 */ /* 0x000ee60000100800 */
[----:B------:R-:W-:-:S04]  /*45b0*/  @P5 FADD.FTZ R176, R176, R181 ;  /* 0x000000b5b0b05221 */ /* 0x000fc80000010000 */
[----:B------:R-:W-:Y:S01]  /*45c0*/  FMUL.FTZ R181, R176, R10 ;  /* 0x0000000ab0b57220 */ /* 0x000fe20000410000 */
[----:B------:R-:W-:Y:S01]  /*45d0*/  @P4 F2FP.F16.F32.PACK_AB R176, RZ, R176 ;  /* 0x000000b0ffb0423e */ /* 0x000fe200000000ff */
[----:B------:R-:W-:Y:S02]  /*45e0*/  @P6 HADD2.F32 R216, -RZ, R177.H1_H1 ;  /* 0x300000b1ffd86230 */ /* 0x000fe40000004100 */
[----:B------:R-:W-:Y:S01]  /*45f0*/  FMUL.FTZ R177, R181, UR15 ;  /* 0x0000000fb5b17c20 */ /* 0x000fe20008410000 */
[----:B------:R-:W-:Y:S01]  /*4600*/  HFMA2.MMA R181, -RZ, RZ, 0, 0 ;  /* 0x00000000ffb57435 */ /* 0x000fe200000001ff */
[----:B------:R-:W-:Y:S01]  /*4610*/  @P4 PRMT R45, R45, 0x5410, R176 ;  /* 0x000054102d2d4816 */ /* 0x000fe200000000b0 */
[----:B------:R-:W-:-:S04]  /*4620*/  FFMA.FTZ R176, R188, R182, R180 ;  /* 0x000000b6bcb07223 */ /* 0x000fc800000100b4 */
[----:B------:R-:W-:Y:S01]  /*4630*/  FADD.FTZ R176, R238, -R176 ;  /* 0x800000b0eeb07221 */ /* 0x000fe20000010000 */
[----:B------:R-:W-:Y:S01]  /*4640*/  @P6 FMUL.FTZ R181, R177, R216 ;  /* 0x000000d8b1b56220 */ /* 0x000fe20000410000 */
[----:B------:R-:W-:-:S03]  /*4650*/  MOV R216, RZ ;  /* 0x000000ff00d87202 */ /* 0x000fc60000000f00 */
[----:B------:R-:W-:Y:S01]  /*4660*/  FADD.FTZ R123, R123, R181 ;  /* 0x000000b57b7b7221 */ /* 0x000fe20000010000 */
[----:B--2---:R-:W-:Y:S01]  /*4670*/  @P6 FMUL.FTZ R216, R250, R177 ;  /* 0x000000b1fad86220 */ /* 0x004fe20000410000 */
[----:B------:R-:W-:Y:S01]  /*4680*/  FMUL.FTZ R177, R9, R176 ;  /* 0x000000b009b17220 */ /* 0x000fe20000410000 */
[----:B------:R-:W-:Y:S01]  /*4690*/  @P5 HADD2.F32 R176, -RZ, R34.H0_H0 ;  /* 0x20000022ffb05230 */ /* 0x000fe20000004100 */
[----:B------:R-:W-:-:S04]  /*46a0*/  LOP3.LUT P6, RZ, R25, 0xff, RZ, 0xc0, !PT ;  /* 0x000000ff19ff7812 */ /* 0x000fc800078cc0ff */
[----:B------:R-:W-:-:S05]  /*46b0*/  @P5 FADD.FTZ R177, R177, R176 ;  /* 0x000000b0b1b15221 */ /* 0x000fca0000010000 */
[----:B------:R-:W-:Y:S01]  /*46c0*/  @P4 F2FP.F16.F32.PACK_AB R176, RZ, R177 ;  /* 0x000000b1ffb0423e */ /* 0x000fe200000000ff */
[----:B------:R-:W-:-:S03]  /*46d0*/  FMUL.FTZ R177, R177, R10 ;  /* 0x0000000ab1b17220 */ /* 0x000fc60000410000 */
[----:B------:R-:W-:Y:S01]  /*46e0*/  @P4 PRMT R46, R176, 0x7610, R46 ;  /* 0x00007610b02e4816 */ /* 0x000fe2000000002e */
[----:B------:R-:W-:Y:S01]  /*46f0*/  FMUL.FTZ R176, R177, UR15 ;  /* 0x0000000fb1b07c20 */ /* 0x000fe20008410000 */
[----:B------:R-:W-:Y:S01]  /*4700*/  HFMA2.MMA R177, -RZ, RZ, 0, 0 ;  /* 0x00000000ffb17435 */ /* 0x000fe200000001ff */
[----:B------:R-:W-:-:S05]  /*4710*/  @P6 HADD2.F32 R181, -RZ, R178.H0_H0 ;  /* 0x200000b2ffb56230 */ /* 0x000fca0000004100 */
[----:B------:R-:W-:Y:S02]  /*4720*/  @P6 FMUL.FTZ R177, R176, R181 ;  /* 0x000000b5b0b16220 */ /* 0x000fe40000410000 */
[----:B------:R-:W2:Y:S01]  /*4730*/  LDL R181, [R1+0x80] ;  /* 0x0000800001b57983 */ /* 0x000ea20000100800 */
[----:B------:R-:W-:Y:S01]  /*4740*/  MOV R250, RZ ;  /* 0x000000ff00fa7202 */ /* 0x000fe20000000f00 */
[----:B------:R-:W-:Y:S01]  /*4750*/  FADD.FTZ R124, R124, R177 ;  /* 0x000000b17c7c7221 */ /* 0x000fe20000010000 */
[----:B--2---:R-:W-:Y:S01]  /*4760*/  @P6 FMUL.FTZ R250, R181, R176 ;  /* 0x000000b0b5fa6220 */ /* 0x004fe20000410000 */
[----:B------:R-:W-:-:S04]  /*4770*/  FFMA.FTZ R176, R15, R182, R180 ;  /* 0x000000b60fb07223 */ /* 0x000fc800000100b4 */
        /* <DEDUP_REMOVED lines=15> */
[----:B---3--:R-:W-:Y:S02]  /*4870*/  @P6 FMUL.FTZ R178, R252, R176 ;  /* 0x000000b0fcb26220 */ /* 0x008fe40000410000 */
[----:B------:R-:W-:Y:S01]  /*4880*/  FADD.FTZ R177, R236, -R177 ;  /* 0x800000b1ecb17221 */ /* 0x000fe20000010000 */
[----:B------:R-:W-:Y:S01]  /*4890*/  FFMA.FTZ R176, R235, R182, R180 ;  /* 0x000000b6ebb07223 */ /* 0x000fe200000100b4 */
[----:B------:R-:W2:Y:S02]  /*48a0*/  LDL R252, [R1+0x78] ;  /* 0x0000780001fc7983 */ /* 0x000ea40000100800 */
[----:B------:R-:W-:Y:S01]  /*48b0*/  FMUL.FTZ R180, R9, R177 ;  /* 0x000000b109b47220 */ /* 0x000fe20000410000 */
[----:B------:R-:W-:-:S02]  /*48c0*/  @P5 HADD2.F32 R177, -RZ, R35.H0_H0 ;  /* 0x20000023ffb15230 */ /* 0x000fc40000004100 */
        /* <DEDUP_REMOVED lines=13> */
[----:B------:R-:W3:Y:S02]  /*49a0*/  LDL R181, [R1+0x74] ;  /* 0x0000740001b57983 */ /* 0x000ee40000100800 */
[----:B------:R-:W-:Y:S01]  /*49b0*/  FADD.FTZ R126, R126, R180 ;  /* 0x000000b47e7e7221 */ /* 0x000fe20000010000 */
[----:B------:R-:W-:Y:S02]  /*49c0*/  MOV R180, RZ ;  /* 0x000000ff00b47202 */ /* 0x000fe40000000f00 */
[----:B------:R-:W-:Y:S01]  /*49d0*/  F2FP.F16.F32.PACK_AB R178, R178, R250 ;  /* 0x000000fab2b2723e */ /* 0x000fe200000000ff */
[----:B--2---:R-:W-:Y:S01]  /*49e0*/  @P5 FMUL.FTZ R180, R252, R177 ;  /* 0x000000b1fcb45220 */ /* 0x004fe20000410000 */
[----:B------:R-:W-:Y:S02]  /*49f0*/  LOP3.LUT P5, RZ, R25, 0xff000000, RZ, 0xc0, !PT ;  /* 0xff00000019ff7812 */ /* 0x000fe400078ac0ff */
[----:B------:R-:W-:Y:S01]  /*4a00*/  @P4 F2FP.F16.F32.PACK_AB R177, RZ, R176 ;  /* 0x000000b0ffb1423e */ /* 0x000fe200000000ff */
[----:B------:R-:W-:Y:S01]  /*4a10*/  FMUL.FTZ R176, R176, R10 ;  /* 0x0000000ab0b07220 */ /* 0x000fe20000410000 */
[----:B------:R-:W-:-:S03]  /*4a20*/  HFMA2.MMA R252, -RZ, RZ, 0, 0 ;  /* 0x00000000fffc7435 */ /* 0x000fc600000001ff */
[----:B------:R-:W-:-:S06]  /*4a30*/  FMUL.FTZ R176, R176, UR15 ;  /* 0x0000000fb0b07c20 */ /* 0x000fcc0008410000 */
[----:B------:R-:W-:-:S05]  /*4a40*/  @P5 HADD2.F32 R179, -RZ, R179.H1_H1 ;  /* 0x300000b3ffb35230 */ /* 0x000fca0000004100 */
[----:B------:R-:W-:Y:S01]  /*4a50*/  @P5 FMUL.FTZ R252, R176, R179 ;  /* 0x000000b3b0fc5220 */ /* 0x000fe20000410000 */
[----:B------:R-:W-:Y:S02]  /*4a60*/  MOV R179, RZ ;  /* 0x000000ff00b37202 */ /* 0x000fe40000000f00 */
[----:B------:R-:W-:Y:S01]  /*4a70*/  @P4 PRMT R47, R47, 0x5410, R177 ;  /* 0x000054102f2f4816 */ /* 0x000fe200000000b1 */
[----:B---3--:R-:W-:Y:S01]  /*4a80*/  @P5 FMUL.FTZ R179, R181, R176 ;  /* 0x000000b0b5b35220 */ /* 0x008fe20000410000 */
[----:B------:R-:W-:-:S04]  /*4a90*/  @P4 LEA R176, P5, R11, UR16, 0x4 ;  /* 0x000000100bb04c11 */ /* 0x000fc8000f8a20ff */
[----:B------:R-:W-:Y:S02]  /*4aa0*/  @P4 LEA.HI.X R177, R11, UR17, RZ, 0x4, P5 ;  /* 0x000000110bb14c11 */ /* 0x000fe4000a8f24ff */
[----:B------:R-:W-:-:S03]  /*4ab0*/  F2FP.F16.F32.PACK_AB R179, R179, R180 ;  /* 0x000000b4b3b3723e */ /* 0x000fc600000000ff */
[----:B------:R0:W-:Y:S01]  /*4ac0*/  @P4 STG.E.128 desc[UR4][R176.64], R44 ;  /* 0x0000002cb0004986 */ /* 0x0001e2000c101d04 */
[----:B------:R-:W-:-:S04]  /*4ad0*/  LEA R180, P4, R11, UR18, 0x4 ;  /* 0x000000120bb47c11 */ /* 0x000fc8000f8820ff */
[----:B------:R-:W-:Y:S02]  /*4ae0*/  LEA.HI.X R181, R11, UR19, RZ, 0x4, P4 ;  /* 0x000000130bb57c11 */ /* 0x000fe4000a0f24ff */
[----:B0-----:R-:W-:Y:S02]  /*4af0*/  F2FP.F16.F32.PACK_AB R177, R216, R215 ;  /* 0x000000d7d8b1723e */ /* 0x001fe400000000ff */
[----:B------:R-:W-:-:S05]  /*4b00*/  F2FP.F16.F32.PACK_AB R176, R214, R213 ;  /* 0x000000d5d6b0723e */ /* 0x000fca00000000ff */
[----:B------:R0:W-:Y:S01]  /*4b10*/  STG.E.128 desc[UR4][R180.64], R176 ;  /* 0x000000b0b4007986 */ /* 0x0001e2000c101d04 */
[----:B------:R-:W-:Y:S01]  /*4b20*/  FADD.FTZ R127, R127, R252 ;  /* 0x000000fc7f7f7221 */ /* 0x000fe20000010000 */
[----:B------:R-:W-:-:S07]  /*4b30*/  IADD3 R11, R11, 0x80, RZ ;  /* 0x000000800b0b7810 */ /* 0x000fce0007ffe0ff */
.L_x_2991:
[----:B------:R-:W-:Y:S05]  /*4b40*/  BSYNC B0 ;  /* 0x0000000000007941 */ /* 0x000fea0003800000 */
.L_x_2990:
[----:B------:R-:W-:Y:S04]  /*4b50*/  BSSY B0, `(.L_x_2992) ;  /* 0x00000a0000007945 */ /* 0x000fe80003800000 */
[----:B------:R-:W-:Y:S05]  /*4b60*/  @!P0 BRA `(.L_x_2993) ;  /* 0x0000000800788947 */ /* 0x000fea0003800000 */
[----:B0-----:R-:W0:Y:S01]  /*4b70*/  LDC.U8 R176, c[0x0][0x2a0] ;  /* 0x0000a800ffb07b82 */ /* 0x001e220000000000 */
[----:B------:R-:W2:Y:S04]  /*4b80*/  LDL R216, [R1+0x70] ;  /* 0x0000700001d87983 */ /* 0x000ea80000100800 */
[----:B------:R-:W3:Y:S01]  /*4b90*/  LDL R250, [R1+0x6c] ;  /* 0x00006c0001fa7983 */ /* 0x000ee20000100800 */
[----:B------:R-:W-:Y:S02]  /*4ba0*/  ISETP.NE.U32.AND P5, PT, RZ, UR8, PT ;  /* 0x00000008ff007c0c */ /* 0x000fe4000bfa5070 */
[----:B------:R-:W-:Y:S01]  /*4bb0*/  MOV R213, R26 ;  /* 0x0000001a00d57202 */ /* 0x000fe20000000f00 */
[----:B------:R-:W4:Y:S01]  /*4bc0*/  LDL R252, [R1+0x68] ;  /* 0x0000680001fc7983 */ /* 0x000f220000100800 */
        /* <DEDUP_REMOVED lines=10> */
[----:B------:R-:W-:-:S05]  /*4c70*/  @P5 HADD2.F32 R181, -RZ, R164.H0_H0 ;  /* 0x200000a4ffb55230 */ /* 0x000fca0000004100 */
[----:B------:R-:W-:Y:S01]  /*4c80*/  @P5 FADD.FTZ R214, R214, R181 ;  /* 0x000000b5d6d65221 */ /* 0x000fe20000010000 */
[----:B------:R-:W-:-:S03]  /*4c90*/  HFMA2.MMA R181, -RZ, RZ, 0, 0 ;  /* 0x00000000ffb57435 */ /* 0x000fc600000001ff */
[----:B------:R-:W-:-:S04]  /*4ca0*/  FMUL.FTZ R215, R214, R10 ;  /* 0x0000000ad6d77220 */ /* 0x000fc80000410000 */
[----:B------:R-:W-:Y:S01]  /*4cb0*/  FMUL.FTZ R215, R215, UR15 ;  /* 0x0000000fd7d77c20 */ /* 0x000fe20008410000 */
[----:B------:R-:W-:Y:S01]  /*4cc0*/  LOP3.LUT P6, RZ, R26, 0xff00, RZ, 0xc0, !PT ;  /* 0x0000ff001aff7812 */ /* 0x000fe200078cc0ff */
[----:B--2---:R-:W-:-:S05]  /*4cd0*/  @P4 HADD2.F32 R213, -RZ, R176.H0_H0 ;  /* 0x200000b0ffd54230 */ /* 0x004fca0000004100 */
[----:B------:R-:W-:Y:S01]  /*4ce0*/  @P4 FMUL.FTZ R181, R215, R213 ;  /* 0x000000d5d7b54220 */ /* 0x000fe20000410000 */
[----:B------:R-:W-:Y:S01]  /*4cf0*/  MOV R213, RZ ;  /* 0x000000ff00d57202 */ /* 0x000fe20000000f00 */
[----:B------:R-:W-:Y:S01]  /*4d00*/  @P4 FMUL.FTZ R213, R216, R215 ;  /* 0x000000d7d8d54220 */ /* 0x000fe20000410000 */
[----:B------:R-:W-:-:S04]  /*4d10*/  ISETP.NE.U32.AND P4, PT, RZ, UR16, PT ;  /* 0x00000010ff007c0c */ /* 0x000fc8000bf85070 */
[----:B------:R-:W-:Y:S01]  /*4d20*/  ISETP.NE.AND.EX P4, PT, RZ, UR17, PT, P4 ;  /* 0x00000011ff007c0c */ /* 0x000fe2000bf85340 */
[----:B------:R-:W-:-:S04]  /*4d30*/  FFMA.FTZ R215, R16, R182, R180 ;  /* 0x000000b610d77223 */ /* 0x000fc800000100b4 */
[----:B------:R-:W-:-:S08]  /*4d40*/  FADD.FTZ R215, R232, -R215 ;  /* 0x800000d7e8d77221 */ /* 0x000fd00000010000 */
[----:B------:R-:W-:Y:S01]  /*4d50*/  @P4 F2FP.F16.F32.PACK_AB R214, RZ, R214 ;  /* 0x000000d6ffd6423e */ /* 0x000fe200000000ff */
[----:B------:R-:W-:-:S03]  /*4d60*/  FMUL.FTZ R215, R9, R215 ;  /* 0x000000d709d77220 */ /* 0x000fc60000410000 */
        /* <DEDUP_REMOVED lines=126> */
.L_x_2993:
[----:B------:R-:W-:Y:S05]  /*5550*/  BSYNC B0 ;  /* 0x0000000000007941 */ /* 0x000fea0003800000 */
.L_x_2992:
[----:B------:R-:W-:Y:S04]  /*5560*/  BSSY B0, `(.L_x_2994) ;  /* 0x00000a0000007945 */ /* 0x000fe80003800000 */
[----:B------:R-:W-:Y:S05]  /*5570*/  @!P1 BRA `(.L_x_2995) ;  /* 0x0000000800789947 */ /* 0x000fea0003800000 */
[----:B01----:R-:W0:Y:S01]  /*5580*/  LDC.U8 R176, c[0x0][0x2a0] ;  /* 0x0000a800ffb07b82 */ /* 0x003e220000000000 */
        /* <DEDUP_REMOVED lines=157> */
.L_x_2995:
[----:B------:R-:W-:Y:S05]  /*5f60*/  BSYNC B0 ;  /* 0x0000000000007941 */ /* 0x000fea0003800000 */
.L_x_2994:
[----:B012---:R-:W2:Y:S01]  /*5f70*/  LDL R176, [R1+0xc] ;  /* 0x00000c0001b07983 */ /* 0x007ea20000100800 */
[----:B------:R-:W-:Y:S01]  /*5f80*/  BSSY B0, `(.L_x_2996) ;  /* 0x00000a0000007945 */ /* 0x000fe20003800000 */
[----:B--2---:R-:W-:-:S13]  /*5f90*/  ISETP.NE.AND P4, PT, R176, RZ, PT ;  /* 0x000000ffb000720c */ /* 0x004fda0003f85270 */
[----:B------:R-:W-:Y:S05]  /*5fa0*/  @!P4 BRA `(.L_x_2997) ;  /* 0x000000080074c947 */ /* 0x000fea0003800000 */
[----:B------:R-:W0:Y:S01]  /*5fb0*/  LDC.U8 R176, c[0x0][0x2a0] ;  /* 0x0000a800ffb07b82 */ /* 0x000e220000000000 */
[----:B------:R-:W2:Y:S01]  /*5fc0*/  LDL R216, [R1+0x30] ;  /* 0x0000300001d87983 */ /* 0x000ea20000100800 */
[----:B------:R-:W-:-:S03]  /*5fd0*/  ISETP.NE.U32.AND P5, PT, RZ, UR8, PT ;  /* 0x00000008ff007c0c */ /* 0x000fc6000bfa5070 */
[----:B------:R-:W3:Y:S01]  /*5fe0*/  LDL R214, [R1+0x2c] ;  /* 0x00002c0001d67983 */ /* 0x000ee20000100800 */
[----:B------:R-:W-:Y:S01]  /*5ff0*/  HFMA2.MMA R181, -RZ, RZ, 0, 0 ;  /* 0x00000000ffb57435 */ /* 0x000fe200000001ff */
[----:B------:R-:W-:Y:S02]  /*6000*/  LOP3.LUT P6, RZ, R30, 0xff00, RZ, 0xc0, !PT ;  /* 0x0000ff001eff7812 */ /* 0x000fe400078cc0ff */
[----:B------:R-:W4:Y:S04]  /*6010*/  LDL R252, [R1+0x18] ;  /* 0x0000180001fc7983 */ /* 0x000f280000100800 */
[----:B------:R-:W4:Y:S01]  /*6020*/  LDL R250, [R1+0x14] ;  /* 0x0000140001fa7983 */ /* 0x000f220000100800 */
[----:B0-----:R-:W-:Y:S02]  /*6030*/  ISETP.NE.AND P4, PT, R176, RZ, PT ;  /* 0x000000ffb000720c */ /* 0x001fe40003f85270 */
[----:B------:R-:W0:Y:S02]  /*6040*/  LDC.64 R176, c[0x0][0x220] ;  /* 0x00008800ffb07b82 */ /* 0x000e240000000a00 */
[----:B0-----:R-:W-:-:S06]  /*6050*/  IMAD.WIDE.U32 R176, R11, 0x10, R176 ;  /* 0x000000100bb07825 */ /* 0x001fcc00078e00b0 */
[----:B------:R-:W2:Y:S01]  /*6060*/  LDG.E.128 R176, desc[UR4][R176.64] ;  /* 0x00000004b0b07981 */ /* 0x000ea2000c1e1d00 */
[----:B------:R-:W-:Y:S02]  /*6070*/  FSEL R215, R183, RZ, !P4 ;  /* 0x000000ffb7d77208 */ /* 0x000fe40006000000 */
[----:B------:R-:W-:-:S03]  /*6080*/  ISETP.NE.AND.EX P5, PT, RZ, UR9, PT, P5 ;  /* 0x00000009ff007c0c */ /* 0x000fc6000bfa5350 */
[----:B------:R-:W-:-:S04]  /*6090*/  FFMA.FTZ R180, R198, R182, R215 ;  /* 0x000000b6c6b47223 */ /* 0x000fc800000100d7 */
[----:B------:R-:W-:-:S04]  /*60a0*/  FADD.FTZ R180, R226, -R180 ;  /* 0x800000b4e2b47221 */ /* 0x000fc80000010000 */
[----:B------:R-:W-:Y:S02]  /*60b0*/  FMUL.FTZ R213, R9, R180 ;  /* 0x000000b409d57220 */ /* 0x000fe40000410000 */
[----:B------:R-:W-:-:S05]  /*60c0*/  @P5 HADD2.F32 R180, -RZ, R172.H0_H0 ;  /* 0x200000acffb45230 */ /* 0x000fca0000004100 */
[----:B------:R-:W-:Y:S01]  /*60d0*/  @P5 FADD.FTZ R213, R213, R180 ;  /* 0x000000b4d5d55221 */ /* 0x000fe20000010000 */
[----:B------:R-:W-:-:S04]  /*60e0*/  MOV R180, R30 ;  /* 0x0000001e00b47202 */ /* 0x000fc80000000f00 */
[----:B------:R-:W-:Y:S01]  /*60f0*/  LOP3.LUT P4, RZ, R180, 0xff, RZ, 0xc0, !PT ;  /* 0x000000ffb4ff7812 */ /* 0x000fe2000788c0ff */
[----:B------:R-:W-:-:S04]  /*6100*/  FMUL.FTZ R183, R213, R10 ;  /* 0x0000000ad5b77220 */ /* 0x000fc80000410000 */
[----:B------:R-:W-:-:S08]  /*6110*/  FMUL.FTZ R183, R183, UR15 ;  /* 0x0000000fb7b77c20 */ /* 0x000fd00008410000 */
[----:B--2---:R-:W-:-:S05]  /*6120*/  @P4 HADD2.F32 R180, -RZ, R176.H0_H0 ;  /* 0x200000b0ffb44230 */ /* 0x004fca0000004100 */
[----:B------:R-:W-:Y:S01]  /*6130*/  @P4 FMUL.FTZ R181, R183, R180 ;  /* 0x000000b4b7b54220 */ /* 0x000fe20000410000 */
[----:B------:R-:W-:Y:S01]  /*6140*/  MOV R180, RZ ;  /* 0x000000ff00b47202 */ /* 0x000fe20000000f00 */
[----:B------:R-:W-:Y:S02]  /*6150*/  @P4 FMUL.FTZ R180, R216, R183 ;  /* 0x000000b7d8b44220 */ /* 0x000fe40000410000 */
[----:B------:R-:W2:Y:S01]  /*6160*/  LDL R216, [R1+0x28] ;  /* 0x0000280001d87983 */ /* 0x000ea20000100800 */
[----:B------:R-:W-:Y:S01]  /*6170*/  ISETP.NE.U32.AND P4, PT, RZ, UR16, PT ;  /* 0x00000010ff007c0c */ /* 0x000fe2000bf85070 */
[----:B------:R-:W-:-:S03]  /*6180*/  FFMA.FTZ R183, R185, R182, R215 ;  /* 0x000000b6b9b77223 */ /* 0x000fc600000100d7 */
[----:B------:R-:W-:Y:S01]  /*6190*/  ISETP.NE.AND.EX P4, PT, RZ, UR17, PT, P4 ;  /* 0x00000011ff007c0c */ /* 0x000fe2000bf85340 */
[----:B------:R-:W-:Y:S01]  /*61a0*/  FADD.FTZ R183, R223, -R183 ;  /* 0x800000b7dfb77221 */ /* 0x000fe20000010000 */
[----:B------:R-:W-:Y:S01]  /*61b0*/  FADD.FTZ R144, R144, R181 ;  /* 0x000000b590907221 */ /* 0x000fe20000010000 */
[----:B------:R-:W-:Y:S02]  /*61c0*/  @P5 HADD2.F32 R181, -RZ, R172.H1_H1 ;  /* 0x300000acffb55230 */ /* 0x000fe40000004100 */
[----:B------:R-:W-:-:S04]  /*61d0*/  FMUL.FTZ R183, R9, R183 ;  /* 0x000000b709b77220 */ /* 0x000fc80000410000 */
[----:B------:R-:W-:-:S04]  /*61e0*/  @P5 FADD.FTZ R183, R183, R181 ;  /* 0x000000b5b7b75221 */ /* 0x000fc80000010000 */
[----:B------:R-:W-:-:S04]  /*61f0*/  @P4 F2FP.F16.F32.PACK_AB R213, RZ, R213 ;  /* 0x000000d5ffd5423e */ /* 0x000fc800000000ff */
[----:B------:R-:W-:Y:S01]  /*6200*/  @P4 PRMT R44, R213, 0x7610, R44 ;  /* 0x00007610d52c4816 */ /* 0x000fe2000000002c */
[----:B------:R-:W-:Y:S01]  /*6210*/  FMUL.FTZ R213, R183, R10 ;  /* 0x0000000ab7d57220 */ /* 0x000fe20000410000 */
[----:B------:R-:W-:-:S03]  /*6220*/  @P6 HADD2.F32 R181, -RZ, R176.H1_H1 ;  /* 0x300000b0ffb56230 */ /* 0x000fc60000004100 */
[----:B------:R-:W-:Y:S01]  /*6230*/  FMUL.FTZ R176, R213, UR15 ;  /* 0x0000000fd5b07c20 */ /* 0x000fe20008410000 */
[----:B------:R-:W-:-:S06]  /*6240*/  HFMA2.MMA R213, -RZ, RZ, 0, 0 ;  /* 0x00000000ffd57435 */ /* 0x000fcc00000001ff */
[----:B------:R-:W-:Y:S01]  /*6250*/  @P6 FMUL.FTZ R213, R176, R181 ;  /* 0x000000b5b0d56220 */ /* 0x000fe20000410000 */
[----:B------:R-:W-:Y:S01]  /*6260*/  MOV R181, RZ ;  /* 0x000000ff00b57202 */ /* 0x000fe20000000f00 */
[----:B---3--:R-:W-:Y:S02]  /*6270*/  @P6 FMUL.FTZ R181, R214, R176 ;  /* 0x000000b0d6b56220 */ /* 0x008fe40000410000 */
[----:B------:R-:W3:Y:S01]  /*6280*/  LDL R214, [R1+0x24] ;  /* 0x0000240001d67983 */ /* 0x000ee20000100800 */
[----:B------:R-:W-:Y:S01]  /*6290*/  FFMA.FTZ R176, R186, R182, R215 ;  /* 0x000000b6bab07223 */ /* 0x000fe200000100d7 */
[----:B------:R-:W-:-:S03]  /*62a0*/  @P4 F2FP.F16.F32.PACK_AB R183, RZ, R183 ;  /* 0x000000b7ffb7423e */ /* 0x000fc600000000ff */
[----:B------:R-:W-:Y:S01]  /*62b0*/  FADD.FTZ R176, R222, -R176 ;  /* 0x800000b0deb07221 */ /* 0x000fe20000010000 */
[----:B------:R-:W-:-:S03]  /*62c0*/  @P4 PRMT R44, R44, 0x5410, R183 ;  /* 0x000054102c2c4816 */ /* 0x000fc600000000b7 */
[----:B------:R-:W-:Y:S01]  /*62d0*/  FMUL.FTZ R183, R9, R176 ;  /* 0x000000b009b77220 */ /* 0x000fe20000410000 */
[----:B------:R-:W-:Y:S01]  /*62e0*/  @P5 HADD2.F32 R176, -RZ, R173.H0_H0 ;  /* 0x200000adffb05230 */ /* 0x000fe20000004100 */
[----:B------:R-:W-:-:S04]  /*62f0*/  LOP3.LUT P6, RZ, R30, 0xff0000, RZ, 0xc0, !PT ;  /* 0x00ff00001eff7812 */ /* 0x000fc800078cc0ff */
[----:B------:R-:W-:Y:S01]  /*6300*/  @P5 FADD.FTZ R183, R183, R176 ;  /* 0x000000b0b7b75221 */ /* 0x000fe20000010000 */
[----:B------:R-:W-:-:S04]  /*6310*/  FADD.FTZ R145, R145, R213 ;  /* 0x000000d591917221 */ /* 0x000fc80000010000 */
[----:B------:R-:W-:Y:S01]  /*6320*/  @P4 F2FP.F16.F32.PACK_AB R176, RZ, R183 ;  /* 0x000000b7ffb0423e */ /* 0x000fe200000000ff */
[----:B------:R-:W-:Y:S01]  /*6330*/  FMUL.FTZ R183, R183, R10 ;  /* 0x0000000ab7b77220 */ /* 0x000fe20000410000 */
[----:B------:R-:W-:Y:S02]  /*6340*/  HFMA2.MMA R213, -RZ, RZ, 0, 0 ;  /* 0x00000000ffd57435 */ /* 0x000fe400000001ff */
[----:B------:R-:W-:Y:S01]  /*6350*/  @P4 PRMT R45, R176, 0x7610, R45 ;  /* 0x00007610b02d4816 */ /* 0x000fe2000000002d */
[----:B------:R-:W-:Y:S01]  /*6360*/  FMUL.FTZ R176, R183, UR15 ;  /* 0x0000000fb7b07c20 */ /* 0x000fe20008410000 */
[----:B------:R-:W-:-:S05]  /*6370*/  @P6 HADD2.F32 R183, -RZ, R177.H0_H0 ;  /* 0x200000b1ffb76230 */ /* 0x000fca0000004100 */
[----:B------:R-:W-:Y:S01]  /*6380*/  @P6 FMUL.FTZ R213, R176, R183 ;  /* 0x000000b7b0d56220 */ /* 0x000fe20000410000 */
[----:B------:R-:W-:Y:S01]  /*6390*/  MOV R183, RZ ;  /* 0x000000ff00b77202 */ /* 0x000fe20000000f00 */
[----:B--2---:R-:W-:Y:S02]  /*63a0*/  @P6 FMUL.FTZ R183, R216, R176 ;  /* 0x000000b0d8b76220 */ /* 0x004fe40000410000 */
[----:B------:R-:W2:Y:S01]  /*63b0*/  LDL R216, [R1+0x20] ;  /* 0x0000200001d87983 */ /* 0x000ea20000100800 */
[----:B------:R-:W-:Y:S01]  /*63c0*/  FFMA.FTZ R176, R187, R182, R215 ;  /* 0x000000b6bbb07223 */ /* 0x000fe200000100d7 */
[----:B------:R-:W-:-:S03]  /*63d0*/  FADD.FTZ R146, R146, R213 ;  /* 0x000000d592927221 */ /* 0x000fc60000010000 */
        /* <DEDUP_REMOVED lines=8> */
[----:B------:R-:W-:Y:S01]  /*6460*/  @P6 HADD2.F32 R213, -RZ, R177.H1_H1 ;  /* 0x300000b1ffd56230 */ /* 0x000fe20000004100 */
[----:B------:R-:W-:Y:S02]  /*6470*/  HFMA2.MMA R177, -RZ, RZ, 0, 0 ;  /* 0x00000000ffb17435 */ /* 0x000fe400000001ff */
[----:B------:R-:W-:-:S04]  /*6480*/  FMUL.FTZ R176, R176, UR15 ;  /* 0x0000000fb0b07c20 */ /* 0x000fc80008410000 */
[----:B------:R-:W-:Y:S01]  /*6490*/  @P6 FMUL.FTZ R177, R176, R213 ;  /* 0x000000d5b0b16220 */ /* 0x000fe20000410000 */
[----:B------:R-:W-:Y:S01]  /*64a0*/  MOV R213, RZ ;  /* 0x000000ff00d57202 */ /* 0x000fe20000000f00 */
[----:B---3--:R-:W-:Y:S01]  /*64b0*/  @P6 FMUL.FTZ R213, R214, R176 ;  /* 0x000000b0d6d56220 */ /* 0x008fe20000410000 */
[----:B------:R-:W-:Y:S01]  /*64c0*/  FFMA.FTZ R176, R13, R182, R215 ;  /* 0x000000b60db07223 */ /* 0x000fe200000100d7 */
[----:B------:R-:W-:-:S03]  /*64d0*/  FADD.FTZ R147, R147, R177 ;  /* 0x000000b193937221 */ /* 0x000fc60000010000 */
[----:B------:R-:W-:-:S04]  /*64e0*/  FADD.FTZ R176, R207, -R176 ;  /* 0x800000b0cfb07221 */ /* 0x000fc80000010000 */
[----:B------:R-:W-:Y:S01]  /*64f0*/  FMUL.FTZ R177, R9, R176 ;  /* 0x000000b009b17220 */ /* 0x000fe20000410000 */
[----:B------:R-:W-:Y:S01]  /*6500*/  @P5 HADD2.F32 R176, -RZ, R174.H0_H0 ;  /* 0x200000aeffb05230 */ /* 0x000fe20000004100 */
[----:B------:R-:W-:-:S04]  /*6510*/  LOP3.LUT P6, RZ, R31, 0xff, RZ, 0xc0, !PT ;  /* 0x000000ff1fff7812 */ /* 0x000fc800078cc0ff */
[----:B------:R-:W-:-:S05]  /*6520*/  @P5 FADD.FTZ R177, R177, R176 ;  /* 0x000000b0b1b15221 */ /* 0x000fca0000010000 */
[----:B------:R-:W-:-:S04]  /*6530*/  @P4 F2FP.F16.F32.PACK_AB R176, RZ, R177 ;  /* 0x000000b1ffb0423e */ /* 0x000fc800000000ff */
[----:B------:R-:W-:Y:S01]  /*6540*/  @P4 PRMT R46, R176, 0x7610, R46 ;  /* 0x00007610b02e4816 */ /* 0x000fe2000000002e */
[----:B------:R-:W-:Y:S01]  /*6550*/  FMUL.FTZ R176, R177, R10 ;  /* 0x0000000ab1b07220 */ /* 0x000fe20000410000 */
[----:B------:R-:W-:Y:S01]  /*6560*/  HFMA2.MMA R177, -RZ, RZ, 0, 0 ;  /* 0x00000000ffb17435 */ /* 0x000fe200000001ff */
[----:B------:R-:W-:Y:S02]  /*6570*/  @P6 HADD2.F32 R214, -RZ, R178.H0_H0 ;  /* 0x200000b2ffd66230 */ /* 0x000fe40000004100 */
[----:B------:R-:W-:-:S04]  /*6580*/  FMUL.FTZ R176, R176, UR15 ;  /* 0x0000000fb0b07c20 */ /* 0x000fc80008410000 */
[----:B------:R-:W-:Y:S01]  /*6590*/  @P6 FMUL.FTZ R177, R176, R214 ;  /* 0x000000d6b0b16220 */ /* 0x000fe20000410000 */
[----:B------:R-:W-:-:S03]  /*65a0*/  MOV R214, RZ ;  /* 0x000000ff00d67202 */ /* 0x000fc60000000f00 */
[----:B------:R-:W-:Y:S01]  /*65b0*/  FADD.FTZ R148, R148, R177 ;  /* 0x000000b194947221 */ /* 0x000fe20000010000 */
[----:B--2---:R-:W-:Y:S01]  /*65c0*/  @P6 FMUL.FTZ R214, R216, R176 ;  /* 0x000000b0d8d66220 */ /* 0x004fe20000410000 */
[----:B------:R-:W-:-:S04]  /*65d0*/  FFMA.FTZ R176, R12, R182, R215 ;  /* 0x000000b60cb07223 */ /* 0x000fc800000100d7 */
[----:B------:R-:W-:-:S04]  /*65e0*/  FADD.FTZ R176, R206, -R176 ;  /* 0x800000b0ceb07221 */ /* 0x000fc80000010000 */
[----:B------:R-:W-:Y:S01]  /*65f0*/  FMUL.FTZ R177, R9, R176 ;  /* 0x000000b009b17220 */ /* 0x000fe20000410000 */
[----:B------:R-:W-:-:S05]  /*6600*/  @P5 HADD2.F32 R176, -RZ, R174.H1_H1 ;  /* 0x300000aeffb05230 */ /* 0x000fca0000004100 */
[----:B------:R-:W-:-:S05]  /*6610*/  @P5 FADD.FTZ R177, R177, R176 ;  /* 0x000000b0b1b15221 */ /* 0x000fca0000010000 */
[----:B------:R-:W-:-:S04]  /*6620*/  @P4 F2FP.F16.F32.PACK_AB R176, RZ, R177 ;  /* 0x000000b1ffb0423e */ /* 0x000fc800000000ff */
[----:B------:R-:W-:Y:S01]  /*6630*/  @P4 PRMT R46, R46, 0x5410, R176 ;  /* 0x000054102e2e4816 */ /* 0x000fe200000000b0 */
[----:B------:R-:W-:Y:S02]  /*6640*/  FMUL.FTZ R176, R177, R10 ;  /* 0x0000000ab1b07220 */ /* 0x000fe40000410000 */
[----:B------:R-:W2:Y:S01]  /*6650*/  LDL R177, [R1+0x1c] ;  /* 0x00001c0001b17983 */ /* 0x000ea20000100800 */
[----:B------:R-:W-:Y:S01]  /*6660*/  LOP3.LUT P6, RZ, R31, 0xff00, RZ, 0xc0, !PT ;  /* 0x0000ff001fff7812 */ /* 0x000fe200078cc0ff */
[----:B------:R-:W-:Y:S01]  /*6670*/  HFMA2.MMA R216, -RZ, RZ, 0, 0 ;  /* 0x00000000ffd87435 */ /* 0x000fe200000001ff */
[----:B------:R-:W-:-:S11]  /*6680*/  FMUL.FTZ R176, R176, UR15 ;  /* 0x0000000fb0b07c20 */ /* 0x000fd60008410000 */
[----:B------:R-:W-:-:S05]  /*6690*/  @P6 HADD2.F32 R178, -RZ, R178.H1_H1 ;  /* 0x300000b2ffb26230 */ /* 0x000fca0000004100 */
[----:B------:R-:W-:Y:S01]  /*66a0*/  @P6 FMUL.FTZ R216, R176, R178 ;  /* 0x000000b2b0d86220 */ /* 0x000fe20000410000 */
[----:B------:R-:W-:-:S03]  /*66b0*/  MOV R178, RZ ;  /* 0x000000ff00b27202 */ /* 0x000fc60000000f00 */
[----:B------:R-:W-:Y:S01]  /*66c0*/  FADD.FTZ R149, R149, R216 ;  /* 0x000000d895957221 */ /* 0x000fe20000010000 */
[----:B--2---:R-:W-:Y:S01]  /*66d0*/  @P6 FMUL.FTZ R178, R177, R176 ;  /* 0x000000b0b1b26220 */ /* 0x004fe20000410000 */
[-CC-:B------:R-:W-:Y:S01]  /*66e0*/  FFMA.FTZ R176, R205, R182.reuse, R215.reuse ;  /* 0x000000b6cdb07223 */ /* 0x180fe200000100d7 */
[----:B------:R-:W-:-:S03]  /*66f0*/  FFMA.FTZ R182, R203, R182, R215 ;  /* 0x000000b6cbb67223 */ /* 0x000fc600000100d7 */
[----:B------:R-:W-:Y:S01]  /*6700*/  FADD.FTZ R176, R204, -R176 ;  /* 0x800000b0ccb07221 */ /* 0x000fe20000010000 */
[----:B------:R-:W-:-:S03]  /*6710*/  FADD.FTZ R182, R202, -R182 ;  /* 0x800000b6cab67221 */ /* 0x000fc60000010000 */
[C---:B------:R-:W-:Y:S01]  /*6720*/  FMUL.FTZ R176, R9.reuse, R176 ;  /* 0x000000b009b07220 */ /* 0x040fe20000410000 */
[----:B------:R-:W-:Y:S01]  /*6730*/  FMUL.FTZ R182, R9, R182 ;  /* 0x000000b609b67220 */ /* 0x000fe20000410000 */
[----:B------:R-:W-:-:S05]  /*6740*/  @P5 HADD2.F32 R9, -RZ, R175.H0_H0 ;  /* 0x200000afff095230 */ /* 0x000fca0000004100 */
[----:B------:R-:W-:Y:S01]  /*6750*/  @P5 FADD.FTZ R176, R176, R9 ;  /* 0x00000009b0b05221 */ /* 0x000fe20000010000 */
[----:B------:R-:W-:-:S05]  /*6760*/  @P5 HADD2.F32 R9, -RZ, R175.H1_H1 ;  /* 0x300000afff095230 */ /* 0x000fca0000004100 */
[----:B------:R-:W-:Y:S01]  /*6770*/  @P5 FADD.FTZ R182, R182, R9 ;  /* 0x00000009b6b65221 */ /* 0x000fe20000010000 */
[----:B------:R-:W-:Y:S02]  /*6780*/  LOP3.LUT P5, RZ, R31, 0xff0000, RZ, 0xc0, !PT ;  /* 0x00ff00001fff7812 */ /* 0x000fe400078ac0ff */
[----:B------:R-:W-:Y:S01]  /*6790*/  @P4 F2FP.F16.F32.PACK_AB R9, RZ, R176 ;  /* 0x000000b0ff09423e */ /* 0x000fe200000000ff */
[----:B------:R-:W-:-:S03]  /*67a0*/  FMUL.FTZ R176, R176, R10 ;  /* 0x0000000ab0b07220 */ /* 0x000fc60000410000 */
[----:B------:R-:W-:Y:S02]  /*67b0*/  @P4 PRMT R47, R9, 0x7610, R47 ;  /* 0x00007610092f4816 */ /* 0x000fe4000000002f */
[----:B------:R-:W-:Y:S01]  /*67c0*/  @P4 F2FP.F16.F32.PACK_AB R9, RZ, R182 ;  /* 0x000000b6ff09423e */ /* 0x000fe200000000ff */
[----:B------:R-:W-:Y:S01]  /*67d0*/  FMUL.FTZ R10, R182, R10 ;  /* 0x0000000ab60a7220 */ /* 0x000fe20000410000 */
[----:B------:R-:W-:Y:S02]  /*67e0*/  HFMA2.MMA R182, -RZ, RZ, 0, 0 ;  /* 0x00000000ffb67435 */ /* 0x000fe400000001ff */
[----:B------:R-:W-:Y:S01]  /*67f0*/  @P4 PRMT R47, R47, 0x5410, R9 ;  /* 0x000054102f2f4816 */ /* 0x000fe20000000009 */
[----:B------:R-:W-:Y:S02]  /*6800*/  @P5 HADD2.F32 R9, -RZ, R179.H0_H0 ;  /* 0x200000b3ff095230 */ /* 0x000fe40000004100 */
[----:B------:R-:W-:Y:S01]  /*6810*/  FMUL.FTZ R176, R176, UR15 ;  /* 0x0000000fb0b07c20 */ /* 0x000fe20008410000 */
[----:B------:R-:W-:-:S03]  /*6820*/  MOV R215, RZ ;  /* 0x000000ff00d77202 */ /* 0x000fc60000000f00 */
[----:B------:R-:W-:Y:S01]  /*6830*/  @P5 FMUL.FTZ R182, R176, R9 ;  /* 0x00000009b0b65220 */ /* 0x000fe20000410000 */
[----:B----4-:R-:W-:Y:S01]  /*6840*/  @P5 FMUL.FTZ R215, R252, R176 ;  /* 0x000000b0fcd75220 */ /* 0x010fe20000410000 */
[----:B------:R-:W-:Y:S01]  /*6850*/  LOP3.LUT P5, RZ, R31, 0xff000000, RZ, 0xc0, !PT ;  /* 0xff0000001fff7812 */ /* 0x000fe200078ac0ff */
[----:B------:R-:W-:Y:S01]  /*6860*/  HFMA2.MMA R9, -RZ, RZ, 0, 0 ;  /* 0x00000000ff097435 */ /* 0x000fe200000001ff */
[----:B------:R-:W-:-:S11]  /*6870*/  FMUL.FTZ R10, R10, UR15 ;  /* 0x0000000f0a0a7c20 */ /* 0x000fd60008410000 */
[----:B------:R-:W-:-:S05]  /*6880*/  @P5 HADD2.F32 R179, -RZ, R179.H1_H1 ;  /* 0x300000b3ffb35230 */ /* 0x000fca0000004100 */
[----:B------:R-:W-:Y:S01]  /*6890*/  @P5 FMUL.FTZ R9, R10, R179 ;  /* 0x000000b30a095220 */ /* 0x000fe20000410000 */
[----:B------:R-:W-:Y:S01]  /*68a0*/  MOV R179, RZ ;  /* 0x000000ff00b37202 */ /* 0x000fe20000000f00 */
[----:B------:R-:W-:Y:S01]  /*68b0*/  @P5 FMUL.FTZ R179, R250, R10 ;  /* 0x0000000afab35220 */ /* 0x000fe20000410000 */
[----:B------:R-:W-:-:S04]  /*68c0*/  @P4 LEA R176, P5, R11, UR16, 0x4 ;  /* 0x000000100bb04c11 */ /* 0x000fc8000f8a20ff */
[----:B------:R-:W-:-:S05]  /*68d0*/  @P4 LEA.HI.X R177, R11, UR17, RZ, 0x4, P5 ;  /* 0x000000110bb14c11 */ /* 0x000fca000a8f24ff */
[----:B------:R0:W-:Y:S01]  /*68e0*/  @P4 STG.E.128 desc[UR4][R176.64], R44 ;  /* 0x0000002cb0004986 */ /* 0x0001e2000c101d04 */
[----:B------:R-:W-:Y:S02]  /*68f0*/  LEA R10, P4, R11, UR18, 0x4 ;  /* 0x000000120b0a7c11 */ /* 0x000fe4000f8820ff */
[----:B------:R-:W-:Y:S02]  /*6900*/  F2FP.F16.F32.PACK_AB R179, R179, R215 ;  /* 0x000000d7b3b3723e */ /* 0x000fe400000000ff */
[----:B------:R-:W-:Y:S02]  /*6910*/  LEA.HI.X R11, R11, UR19, RZ, 0x4, P4 ;  /* 0x000000130b0b7c11 */ /* 0x000fe4000a0f24ff */
[----:B------:R-:W-:Y:S02]  /*6920*/  F2FP.F16.F32.PACK_AB R178, R178, R214 ;  /* 0x000000d6b2b2723e */ /* 0x000fe400000000ff */
[----:B0-----:R-:W-:Y:S02]  /*6930*/  F2FP.F16.F32.PACK_AB R177, R213, R183 ;  /* 0x000000b7d5b1723e */ /* 0x001fe400000000ff */
[----:B------:R-:W-:-:S05]  /*6940*/  F2FP.F16.F32.PACK_AB R176, R181, R180 ;  /* 0x000000b4b5b0723e */ /* 0x000fca00000000ff */
[----:B------:R0:W-:Y:S01]  /*6950*/  STG.E.128 desc[UR4][R10.64], R176 ;  /* 0x000000b00a007986 */ /* 0x0001e2000c101d04 */
[----:B------:R-:W-:Y:S01]  /*6960*/  FADD.FTZ R150, R150, R182 ;  /* 0x000000b696967221 */ /* 0x000fe20000010000 */
[----:B------:R-:W-:-:S07]  /*6970*/  FADD.FTZ R151, R151, R9 ;  /* 0x0000000997977221 */ /* 0x000fce0000010000 */
.L_x_2997:
[----:B------:R-:W-:Y:S05]  /*6980*/  BSYNC B0 ;  /* 0x0000000000007941 */ /* 0x000fea0003800000 */
.L_x_2996:
[----:B-----5:R-:W-:Y:S02]  /*6990*/  IADD3 R2, R2, UR20, RZ ;  /* 0x0000001402027c10 */ /* 0x020fe4000fffe0ff */
[----:B------:R-:W-:Y:S02]  /*69a0*/  SEL R250, RZ, 0x1, P3 ;  /* 0x00000001fffa7807 */ /* 0x000fe40001800000 */
[----:B------:R-:W-:-:S13]  /*69b0*/  ISETP.GE.AND P3, PT, R2, UR21, PT ;  /* 0x0000001502007c0c */ /* 0x000fda000bf66270 */
[----:B------:R-:W-:Y:S05]  /*69c0*/  @!P3 BRA `(.L_x_2998) ;  /* 0xffffffa80034b947 */ /* 0x000fea000383ffff */
.L_x_2976:
[----:B0----5:R-:W2:Y:S04]  /*69d0*/  LDL.LU R11, [R1+0x8] ;  /* 0x00000800010b7983 */ /* 0x021ea80000300800 */
[----:B------:R-:W3:Y:S04]  /*69e0*/  LDL.LU R10, [R1] ;  /* 0x00000000010a7983 */ /* 0x000ee80000300800 */
[----:B------:R-:W4:Y:S01]  /*69f0*/  LDL.LU R9, [R1+0x4] ;  /* 0x0000040001097983 */ /* 0x000f220000300800 */
[----:B------:R-:W0:Y:S01]  /*6a00*/  S2UR UR6, SR_CTAID.X ;  /* 0x00000000000679c3 */ /* 0x000e220000002500 */
[----:B------:R-:W-:Y:S01]  /*6a10*/  BSSY B0, `(.L_x_2999) ;  /* 0x0000014000007945 */ /* 0x000fe20003800000 */
[----:B------:R-:W0:Y:S02]  /*6a20*/  S2R R0, SR_TID.X ;  /* 0x0000000000007919 */ /* 0x000e240000002100 */
[----:B0-----:R-:W-:-:S02]  /*6a30*/  LEA.HI R0, R0, UR6, RZ, 0x19 ;  /* 0x0000000600007c11 */ /* 0x001fc4000f8fc8ff */
[----:B--2---:R-:W-:-:S03]  /*6a40*/  ISETP.NE.AND P3, PT, R11, RZ, PT ;  /* 0x000000ff0b00720c */ /* 0x004fc60003f65270 */
[----:B---3--:R-:W-:-:S05]  /*6a50*/  IMAD R0, R0, R10, RZ ;  /* 0x0000000a00007224 */ /* 0x008fca00078e02ff */
[----:B----4-:R-:W-:-:S05]  /*6a60*/  LEA.HI R9, R0, R9, RZ, 0x1d ;  /* 0x0000000900097211 */ /* 0x010fca00078fe8ff */
        /* <DEDUP_REMOVED lines=14> */
.L_x_3000:
[----:B------:R-:W-:Y:S05]  /*6b50*/  BSYNC B0 ;  /* 0x0000000000007941 */ /* 0x000fea0003800000 */
.L_x_2999:
[----:B------:R-:W2:Y:S01]  /*6b60*/  LDL.LU R0, [R1+0x10] ;  /* 0x0000100001007983 */ /* 0x000ea20000300800 */
[----:B------:R-:W-:Y:S01]  /*6b70*/  BSSY B0, `(.L_x_3001) ;  /* 0x0000010000007945 */ /* 0x000fe20003800000 */
[----:B--2---:R-:W-:-:S13]  /*6b80*/  ISETP.NE.AND P2, PT, R0, RZ, PT ;  /* 0x000000ff0000720c */ /* 0x004fda0003f45270 */
        /* <DEDUP_REMOVED lines=14> */
.L_x_3002:
[----:B------:R-:W-:Y:S05]  /*6c70*/  BSYNC B0 ;  /* 0x0000000000007941 */ /* 0x000fea0003800000 */
.L_x_3001:
        /* <DEDUP_REMOVED lines=15> */
.L_x_3004:
[----:B------:R-:W-:Y:S05]  /*6d70*/  BSYNC B0 ;  /* 0x0000000000007941 */ /* 0x000fea0003800000 */
.L_x_3003:
        /* <DEDUP_REMOVED lines=15> */
.L_x_3006:
[----:B------:R-:W-:Y:S05]  /*6e70*/  BSYNC B0 ;  /* 0x0000000000007941 */ /* 0x000fea0003800000 */
.L_x_3005:
        /* <DEDUP_REMOVED lines=16> */
.L_x_2987:
[----:B------:R-:W-:Y:S01]  /*6f80*/  HFMA2.MMA R176, -RZ, RZ, 0, 9.5367431640625e-07 ;  /* 0x00000010ffb07435 */ /* 0x000fe200000001ff */
[----:B------:R-:W-:Y:S02]  /*6f90*/  MOV R180, R216 ;  /* 0x000000d800b47202 */ /* 0x000fe40000000f00 */
[----:B------:R-:W-:Y:S02]  /*6fa0*/  MOV R177, 0x1f ;  /* 0x0000001f00b17802 */ /* 0x000fe40000000f00 */
[----:B------:R-:W-:-:S07]  /*6fb0*/  MOV R179, 0xffffffff ;  /* 0xffffffff00b37802 */ /* 0x000fce0000000f00 */
[----:B-----5:R-:W-:Y:S05]  /*6fc0*/  WARPSYNC.COLLECTIVE R179, `(.L_x_3007) ;  /* 0x00000000b3087348 */ /* 0x020fea0003c00000 */
[----:B------:R0:W1:Y:S02]  /*6fd0*/  SHFL.DOWN P5, R183, R180, R176, R177 ;  /* 0x080000b0b4b77389 */ /* 0x00006400000a00b1 */
[----:B01---5:R-:W-:Y:S01]  /*6fe0*/  ENDCOLLECTIVE ;  /* 0x000000000000791b */ /* 0x023fe20003800000 */
.L_x_3007:
[----:B------:R-:W-:Y:S01]  /*6ff0*/  MOV R180, R214 ;  /* 0x000000d600b47202 */ /* 0x000fe20000000f00 */
[----:B------:R-:W-:-:S07]  /*7000*/  FADD.FTZ R216, R183, R216 ;  /* 0x000000d8b7d87221 */ /* 0x000fce0000010000 */
[----:B------:R-:W-:Y:S05]  /*7010*/  WARPSYNC.COLLECTIVE R179, `(.L_x_3008) ;  /* 0x00000000b3087348 */ /* 0x000fea0003c00000 */
[----:B------:R0:W1:Y:S02]  /*7020*/  SHFL.DOWN P5, R183, R180, R176, R177 ;  /* 0x080000b0b4b77389 */ /* 0x00006400000a00b1 */
[----:B01----:R-:W-:Y:S01]  /*7030*/  ENDCOLLECTIVE ;  /* 0x000000000000791b */ /* 0x003fe20003800000 */
.L_x_3008:
[----:B------:R-:W-:Y:S01]  /*7040*/  HFMA2.MMA R176, -RZ, RZ, 0, 4.76837158203125e-07 ;  /* 0x00000008ffb07435 */ /* 0x000fe200000001ff */
[----:B------:R-:W-:Y:S01]  /*7050*/  MOV R180, R216 ;  /* 0x000000d800b47202 */ /* 0x000fe20000000f00 */
[----:B------:R-:W-:-:S09]  /*7060*/  FADD.FTZ R214, R183, R214 ;  /* 0x000000d6b7d67221 */ /* 0x000fd20000010000 */
[----:B------:R-:W-:Y:S05]  /*7070*/  WARPSYNC.COLLECTIVE R179, `(.L_x_3009) ;  /* 0x00000000b3087348 */ /* 0x000fea0003c00000 */
[----:B------:R0:W1:Y:S02]  /*7080*/  SHFL.DOWN P5, R183, R180, R176, R177 ;  /* 0x080000b0b4b77389 */ /* 0x00006400000a00b1 */
[----:B01----:R-:W-:Y:S01]  /*7090*/  ENDCOLLECTIVE ;  /* 0x000000000000791b */ /* 0x003fe20003800000 */
.L_x_3009:
[----:B------:R-:W-:Y:S01]  /*70a0*/  MOV R180, R214 ;  /* 0x000000d600b47202 */ /* 0x000fe20000000f00 */
[----:B------:R-:W-:-:S07]  /*70b0*/  FADD.FTZ R216, R216, R183 ;  /* 0x000000b7d8d87221 */ /* 0x000fce0000010000 */
[----:B------:R-:W-:Y:S05]  /*70c0*/  WARPSYNC.COLLECTIVE R179, `(.L_x_3010) ;  /* 0x00000000b3087348 */ /* 0x000fea0003c00000 */
[----:B------:R0:W1:Y:S02]  /*70d0*/  SHFL.DOWN P5, R183, R180, R176, R177 ;  /* 0x080000b0b4b77389 */ /* 0x00006400000a00b1 */
[----:B01----:R-:W-:Y:S01]  /*70e0*/  ENDCOLLECTIVE ;  /* 0x000000000000791b */ /* 0x003fe20003800000 */
.L_x_3010:
[----:B------:R-:W-:Y:S01]  /*70f0*/  HFMA2.MMA R176, -RZ, RZ, 0, 2.384185791015625e-07 ;  /* 0x00000004ffb07435 */ /* 0x000fe200000001ff */
[----:B------:R-:W-:Y:S01]  /*7100*/  MOV R180, R216 ;  /* 0x000000d800b47202 */ /* 0x000fe20000000f00 */
[----:B------:R-:W-:-:S09]  /*7110*/  FADD.FTZ R214, R214, R183 ;  /* 0x000000b7d6d67221 */ /* 0x000fd20000010000 */
[----:B------:R-:W-:Y:S05]  /*7120*/  WARPSYNC.COLLECTIVE R179, `(.L_x_3011) ;  /* 0x00000000b3087348 */ /* 0x000fea0003c00000 */
[----:B------:R0:W1:Y:S02]  /*7130*/  SHFL.DOWN P5, R183, R180, R176, R177 ;  /* 0x080000b0b4b77389 */ /* 0x00006400000a00b1 */
[----:B01----:R-:W-:Y:S01]  /*7140*/  ENDCOLLECTIVE ;  /* 0x000000000000791b */ /* 0x003fe20003800000 */
.L_x_3011:
[----:B------:R-:W-:Y:S02]  /*7150*/  MOV R180, R214 ;  /* 0x000000d600b47202 */ /* 0x000fe40000000f00 */
[----:B------:R-:W-:-:S07]  /*7160*/  MOV R182, R183 ;  /* 0x000000b700b67202 */ /* 0x000fce0000000f00 */
[----:B------:R-:W-:Y:S05]  /*7170*/  WARPSYNC.COLLECTIVE R179, `(.L_x_3012) ;  /* 0x00000000b3087348 */ /* 0x000fea0003c00000 */
[----:B------:R0:W1:Y:S02]  /*7180*/  SHFL.DOWN P5, R183, R180, R176, R177 ;  /* 0x080000b0b4b77389 */ /* 0x00006400000a00b1 */
[----:B01----:R-:W-:Y:S01]  /*7190*/  ENDCOLLECTIVE ;  /* 0x000000000000791b */ /* 0x003fe20003800000 */
.L_x_3012:
[----:B------:R-:W-:Y:S01]  /*71a0*/  FADD.FTZ R182, R216, R182 ;  /* 0x000000b6d8b67221 */ /* 0x000fe20000010000 */
[----:B------:R-:W-:-:S04]  /*71b0*/  HFMA2.MMA R176, -RZ, RZ, 0, 1.1920928955078125e-07 ;  /* 0x00000002ffb07435 */ /* 0x000fc800000001ff */
[----:B------:R-:W-:Y:S02]  /*71c0*/  MOV R180, R182 ;  /* 0x000000b600b47202 */ /* 0x000fe40000000f00 */
[----:B------:R-:W-:-:S07]  /*71d0*/  MOV R181, R183 ;  /* 0x000000b700b57202 */ /* 0x000fce0000000f00 */
[----:B------:R-:W-:Y:S05]  /*71e0*/  WARPSYNC.COLLECTIVE R179, `(.L_x_3013) ;  /* 0x00000000b3087348 */ /* 0x000fea0003c00000 */
[----:B------:R0:W1:Y:S02]  /*71f0*/  SHFL.DOWN P5, R183, R180, R176, R177 ;  /* 0x080000b0b4b77389 */ /* 0x00006400000a00b1 */
[----:B01----:R-:W-:Y:S01]  /*7200*/  ENDCOLLECTIVE ;  /* 0x000000000000791b */ /* 0x003fe20003800000 */
.L_x_3013:
[----:B------:R-:W-:-:S05]  /*7210*/  FADD.FTZ R181, R214, R181 ;  /* 0x000000b5d6b57221 */ /* 0x000fca0000010000 */
[----:B------:R-:W-:Y:S01]  /*7220*/  MOV R180, R181 ;  /* 0x000000b500b47202 */ /* 0x000fe20000000f00 */
[----:B------:R-:W-:-:S07]  /*7230*/  FADD.FTZ R182, R182, R183 ;  /* 0x000000b7b6b67221 */ /* 0x000fce0000010000 */
[----:B------:R-:W-:Y:S05]  /*7240*/  WARPSYNC.COLLECTIVE R179, `(.L_x_3014) ;  /* 0x00000000b3087348 */ /* 0x000fea0003c00000 */
[----:B------:R0:W1:Y:S02]  /*7250*/  SHFL.DOWN P5, R183, R180, R176, R177 ;  /* 0x080000b0b4b77389 */ /* 0x00006400000a00b1 */
[----:B01----:R-:W-:Y:S01]  /*7260*/  ENDCOLLECTIVE ;  /* 0x000000000000791b */ /* 0x003fe20003800000 */
.L_x_3014:
[----:B------:R-:W-:Y:S01]  /*7270*/  HFMA2.MMA R176, -RZ, RZ, 0, 5.9604644775390625e-08 ;  /* 0x00000001ffb07435 */ /* 0x000fe200000001ff */
[----:B------:R-:W-:Y:S01]  /*7280*/  MOV R180, R182 ;  /* 0x000000b600b47202 */ /* 0x000fe20000000f00 */
[----:B------:R-:W-:-:S09]  /*7290*/  FADD.FTZ R181, R181, R183 ;  /* 0x000000b7b5b57221 */ /* 0x000fd20000010000 */
[----:B------:R-:W-:Y:S05]  /*72a0*/  WARPSYNC.COLLECTIVE R179, `(.L_x_3015) ;  /* 0x00000000b3087348 */ /* 0x000fea0003c00000 */
[----:B------:R0:W1:Y:S02]  /*72b0*/  SHFL.DOWN P5, R183, R180, R176, R177 ;  /* 0x080000b0b4b77389 */ /* 0x00006400000a00b1 */
[----:B01----:R-:W-:Y:S01]  /*72c0*/  ENDCOLLECTIVE ;  /* 0x000000000000791b */ /* 0x003fe20003800000 */
.L_x_3015:
[----:B------:R-:W-:Y:S02]  /*72d0*/  MOV R180, R181 ;  /* 0x000000b500b47202 */ /* 0x000fe40000000f00 */
[----:B------:R-:W-:-:S07]  /*72e0*/  MOV R213, R183 ;  /* 0x000000b700d57202 */ /* 0x000fce0000000f00 */
[----:B------:R-:W-:Y:S05]  /*72f0*/  WARPSYNC.COLLECTIVE R179, `(.L_x_3016) ;  /* 0x00000000b3087348 */ /* 0x000fea0003c00000 */
[----:B------:R0:W1:Y:S02]  /*7300*/  SHFL.DOWN P5, R183, R180, R176, R177 ;  /* 0x080000b0b4b77389 */ /* 0x00006400000a00b1 */
[----:B01----:R-:W-:Y:S01]  /*7310*/  ENDCOLLECTIVE ;  /* 0x000000000000791b */ /* 0x003fe20003800000 */
.L_x_3016:
[----:B------:R-:W-:Y:S01]  /*7320*/  MOV R177, R183 ;  /* 0x000000b700b17202 */ /* 0x000fe20000000f00 */
[----:B------:R-:W-:Y:S06]  /*7330*/  BRA `(.L_x_3017) ;  /* 0xffffffc0008c7947 */ /* 0x000fec000383ffff */
.L_x_3018:
        /* <DEDUP_REMOVED lines=12> */
.L_x_16504:


//--------------------- .text._ZN10layer_norm13ln_bwd_kernelINS_13Kernel_traitsI6__halfS2_S2_S2_fjLj5120ELj1ELj1ELj4ELj16ENS_18Kernel_traits_baseILj5120ES2_S2_S2_S2_fjLj128EEEEELb1ELb1ELb0ELb1EEEvNS_9BwdParamsE --------------------------
	.section	.text._ZN10layer_norm13ln_bwd_kernelINS_13Kernel_traitsI6__halfS2_S2_S2_fjLj5120ELj1ELj1ELj4ELj16ENS_18Kernel_traits_baseILj5120ES2_S2_S2_S2_fjLj128EEEEELb1ELb1ELb0ELb1EEEvNS_9BwdParamsE,"ax",@progbits
	.align	128
        .global         _ZN10layer_norm13ln_bwd_kernelINS_13Kernel_traitsI6__halfS2_S2_S2_fjLj5120ELj1ELj1ELj4ELj16ENS_18Kernel_traits_baseILj5120ES2_S2_S2_S2_fjLj128EEEEELb1ELb1ELb0ELb1EEEvNS_9BwdParamsE
        .type           _ZN10layer_norm13ln_bwd_kernelINS_13Kernel_traitsI6__halfS2_S2_S2_fjLj5120ELj1ELj1ELj4ELj16ENS_18Kernel_traits_baseILj5120ES2_S2_S2_S2_fjLj128EEEEELb1ELb1ELb0ELb1EEEvNS_9BwdParamsE,@function
        .size           _ZN10layer_norm13ln_bwd_kernelINS_13Kernel_traitsI6__halfS2_S2_S2_fjLj5120ELj1ELj1ELj4ELj16ENS_18Kernel_traits_baseILj5120ES2_S2_S2_S2_fjLj128EEEEELb1ELb1ELb0ELb1EEEvNS_9BwdParamsE,(.L_x_16505 - _ZN10layer_norm13ln_bwd_kernelINS_13Kernel_traitsI6__halfS2_S2_S2_fjLj5120ELj1ELj1ELj4ELj16ENS_18Kernel_traits_baseILj5120ES2_S2_S2_S2_fjLj128EEEEELb1ELb1ELb0ELb1EEEvNS_9BwdParamsE)
        .other          _ZN10layer_norm13ln_bwd_kernelINS_13Kernel_traitsI6__halfS2_S2_S2_fjLj5120ELj1ELj1ELj4ELj16ENS_18Kernel_traits_baseILj5120ES2_S2_S2_S2_fjLj128EEEEELb1ELb1ELb0ELb1EEEvNS_9BwdParamsE,@"STO_CUDA_ENTRY STV_DEFAULT"
_ZN10layer_norm13ln_bwd_kernelINS_13Kernel_traitsI6__halfS2_S2_S2_fjLj5120ELj1ELj1ELj4ELj16ENS_18Kernel_traits_baseILj5120ES2_S2_S2_S2_fjLj128EEEEELb1ELb1ELb0ELb1EEEvNS_9BwdParamsE:
.text._ZN10layer_norm13ln_bwd_kernelINS_13Kernel_traitsI6__halfS2_S2_S2_fjLj5120ELj1ELj1ELj4ELj16ENS_18Kernel_traits_baseILj5120ES2_S2_S2_S2_fjLj128EEEEELb1ELb1ELb0ELb1EEEvNS_9BwdParamsE:
        /* <DEDUP_REMOVED lines=28> */
[----:B-----5:R-:W-:Y:S02]  /*01c0*/  CS2R R74, SRZ ;  /* 0x00000000004a7805 */ /* 0x020fe4000001ff00 */
        /* <DEDUP_REMOVED lines=60> */
.L_x_3019:
        /* <DEDUP_REMOVED lines=10> */
[----:B------:R-:W-:Y:S01]  /*0630*/  HFMA2.MMA R221, -RZ, RZ, 0, 0 ;  /* 0x00000000ffdd7435 */ /* 0x000fe200000001ff */
[----:B------:R-:W-:Y:S01]  /*0640*/  MOV R252, RZ ;  /* 0x000000ff00fc7202 */ /* 0x000fe20000000f00 */
        /* <DEDUP_REMOVED lines=57> */
[--C-:B---3--:R-:W-:Y:S02]  /*09e0*/  HADD2.F32 R2, -RZ, R8.reuse.H0_H0 ;  /* 0x20000008ff027230 */ /* 0x108fe40000004100 */
        /* <DEDUP_REMOVED lines=36> */
[----:B0-----:R-:W-:Y:S02]  /*0c30*/  HADD2.F32 R3, -RZ, R17.H0_H0 ;  /* 0x20000011ff037230 */ /* 0x001fe40000004100 */
[--C-:B-1----:R-:W-:Y:S02]  /*0c40*/  HADD2.F32 R0, -RZ, R16.reuse.H0_H0 ;  /* 0x20000010ff007230 */ /* 0x102fe40000004100 */
[----:B--2---:R-:W-:-:S03]  /*0c50*/  HADD2.F32 R2, -RZ, R16.H1_H1 ;  /* 0x30000010ff027230 */ /* 0x004fc60000004100 */
        /* <DEDUP_REMOVED lines=14> */
[----:B--2---:R-:W-:Y:S02]  /*0d40*/  HADD2.F32 R3, -RZ, R21.H0_H0 ;  /* 0x20000015ff037230 */ /* 0x004fe40000004100 */
[----:B------:R1:W-:Y:S01]  /*0d50*/  STL [R1+0x70], R2 ;  /* 0x0000700201007387 */ /* 0x0003e20000100800 */
[--C-:B0-----:R-:W-:Y:S02]  /*0d60*/  HADD2.F32 R0, -RZ, R20.reuse.H0_H0 ;  /* 0x20000014ff007230 */ /* 0x101fe40000004100 */
[----:B-1----:R-:W-:-:S03]  /*0d70*/  HADD2.F32 R2, -RZ, R20.H1_H1 ;  /* 0x30000014ff027230 */ /* 0x002fc60000004100 */
        /* <DEDUP_REMOVED lines=13> */
[----:B------:R-:W-:-:S03]  /*0e50*/  CS2R R22, SRZ ;  /* 0x0000000000167805 */ /* 0x000fc6000001ff00 */
[----:B------:R1:W-:Y:S04]  /*0e60*/  STL [R1+0x50], R2 ;  /* 0x0000500201007387 */ /* 0x0003e80000100800 */
[----:B------:R2:W-:Y:S01]  /*0e70*/  STL [R1+0x4c], RZ ;  /* 0x00004cff01007387 */ /* 0x0005e20000100800 */
[----:B0-----:R-:W-:-:S03]  /*0e80*/  HFMA2.MMA R0, -RZ, RZ, 0, 5.9604644775390625e-08 ;  /* 0x00000001ff007435 */ /* 0x001fc600000001ff */
[----:B------:R2:W-:Y:S01]  /*0e90*/  STL [R1+0x48], RZ ;  /* 0x000048ff01007387 */ /* 0x0005e20000100800 */
[----:B-1----:R-:W-:-:S03]  /*0ea0*/  CS2R R2, SRZ ;  /* 0x0000000000027805 */ /* 0x002fc6000001ff00 */
[----:B------:R2:W-:Y:S04]  /*0eb0*/  STL [R1+0x44], RZ ;  /* 0x000044ff01007387 */ /* 0x0005e80000100800 */
        /* <DEDUP_REMOVED lines=16> */
[----:B------:R2:W-:Y:S02]  /*0fc0*/  STL [R1], RZ ;  /* 0x000000ff01007387 */ /* 0x0005e40000100800 */
.L_x_3023:
[----:B------:R-:W0:Y:S01]  /*0fd0*/  S2R R92, SR_TID.X ;  /* 0x00000000005c7919 */ /* 0x000e220000002100 */
[----:B------:R-:W1:Y:S01]  /*0fe0*/  LDC.64 R124, c[0x0][0x2b8] ;  /* 0x0000ae00ff7c7b82 */ /* 0x000e620000000a00 */
[----:B------:R-:W-:Y:S01]  /*0ff0*/  IMAD R90, R153, UR9, RZ ;  /* 0x00000009995a7c24 */ /* 0x000fe2000f8e02ff */
[----:B------:R-:W3:Y:S04]  /*1000*/  LDL R179, [R1+0xe0] ;  /* 0x0000e00001b37983 */ /* 0x000ee80000100800 */
[----:B------:R-:W-:Y:S02]  /*1010*/  SHF.R.S32.HI R91, RZ, 0x1f, R90 ;  /* 0x0000001fff5b7819 */ /* 0x000fe4000001145a */
[----:B------:R-:W4:Y:S02]  /*1020*/  @P0 LDC.64 R88, c[0x0][0x270] ;  /* 0x00009c00ff580b82 */ /* 0x000f240000000a00 */
[----:B------:R-:W-:-:S02]  /*1030*/  LEA.HI R91, R91, R90, RZ, 0x3 ;  /* 0x0000005a5b5b7211 */ /* 0x000fc400078f18ff */
[----:B------:R-:W-:-:S04]  /*1040*/  SHF.R.S32.HI R90, RZ, 0x1f, R153 ;  /* 0x0000001fff5a7819 */ /* 0x000fc80000011499 */
[----:B------:R-:W2:Y:S08]  /*1050*/  LDC.64 R112, c[0x0][0x238] ;  /* 0x00008e00ff707b82 */ /* 0x000eb00000000a00 */
[----:B------:R-:W2:Y:S01]  /*1060*/  LDC.64 R116, c[0x0][0x250] ;  /* 0x00009400ff747b82 */ /* 0x000ea20000000a00 */
[----:B0-----:R-:W-:-:S07]  /*1070*/  LOP3.LUT R92, R92, 0x7f, RZ, 0xc0, !PT ;  /* 0x0000007f5c5c7812 */ /* 0x001fce00078ec0ff */
[----:B------:R-:W0:Y:S01]  /*1080*/  LDC.64 R162, c[0x0][0x258] ;  /* 0x00009600ffa27b82 */ /* 0x000e220000000a00 */
[----:B----4-:R-:W-:Y:S02]  /*1090*/  @P0 LEA R88, P1, R153, R88, 0x1 ;  /* 0x0000005899580211 */ /* 0x010fe400078208ff */
[----:B------:R-:W-:-:S05]  /*10a0*/  LEA.HI.SX32 R161, R91, R92, 0x1d ;  /* 0x0000005c5ba17211 */ /* 0x000fca00078feaff */
[----:B-1----:R-:W-:Y:S01]  /*10b0*/  IMAD.WIDE.U32 R92, R161, 0x10, R124 ;  /* 0x00000010a15c7825 */ /* 0x002fe200078e007c */
[----:B------:R-:W-:Y:S01]  /*10c0*/  @P0 LEA.HI.X R89, R153, R89, R90, 0x1, P1 ;  /* 0x0000005999590211 */ /* 0x000fe200008f0c5a */
[----:B------:R-:W1:Y:S02]  /*10d0*/  LDC.64 R172, c[0x0][0x240] ;  /* 0x00009000ffac7b82 */ /* 0x000e640000000a00 */
[C---:B--2---:R-:W-:Y:S02]  /*10e0*/  IMAD.WIDE.U32 R90, R161.reuse, 0x10, R112 ;  /* 0x00000010a15a7825 */ /* 0x044fe400078e0070 */
[----:B------:R-:W2:Y:S04]  /*10f0*/  LDG.E.128 R92, desc[UR6][R92.64] ;  /* 0x000000065c5c7981 */ /* 0x000ea8000c1e1d00 */
[----:B------:R-:W4:Y:S04]  /*1100*/  @P0 LDG.E.U16 R164, desc[UR6][R88.64] ;  /* 0x0000000658a40981 */ /* 0x000f28000c1e1500 */
[----:B------:R-:W3:Y:S01]  /*1110*/  LDG.E.128 R88, desc[UR6][R90.64] ;  /* 0x000000065a587981 */ /* 0x000ee2000c1e1d00 */
[----:B------:R-:W-:-:S02]  /*1120*/  IADD3 R160, R161, 0x80, RZ ;  /* 0x00000080a1a07810 */ /* 0x000fc40007ffe0ff */
[C---:B------:R-:W-:Y:S02]  /*1130*/  IADD3 R159, R161.reuse, 0x100, RZ ;  /* 0x00000100a19f7810 */ /* 0x040fe40007ffe0ff */
[C---:B------:R-:W-:Y:S02]  /*1140*/  IADD3 R158, R161.reuse, 0x180, RZ ;  /* 0x00000180a19e7810 */ /* 0x040fe40007ffe0ff */
[----:B------:R-:W-:Y:S01]  /*1150*/  IADD3 R156, R161, 0x200, RZ ;  /* 0x00000200a19c7810 */ /* 0x000fe20007ffe0ff */
[----:B------:R-:W-:-:S04]  /*1160*/  IMAD.WIDE.U32 R100, R160, 0x10, R124 ;  /* 0x00000010a0647825 */ /* 0x000fc800078e007c */
[--C-:B------:R-:W-:Y:S02]  /*1170*/  IMAD.WIDE.U32 R96, R160, 0x10, R112.reuse ;  /* 0x00000010a0607825 */ /* 0x100fe400078e0070 */
[----:B------:R-:W4:Y:S02]  /*1180*/  LDG.E.128 R100, desc[UR6][R100.64] ;  /* 0x0000000664647981 */ /* 0x000f24000c1e1d00 */
[----:B------:R-:W-:-:S04]  /*1190*/  IMAD.WIDE.U32 R104, R159, 0x10, R112 ;  /* 0x000000109f687825 */ /* 0x000fc800078e0070 */
[----:B------:R-:W-:Y:S01]  /*11a0*/  IMAD.WIDE R116, R153, 0x4, R116 ;  /* 0x0000000499747825 */ /* 0x000fe200078e0274 */
[----:B------:R-:W-:Y:S01]  /*11b0*/  ISETP.NE.U32.AND P1, PT, RZ, UR10, PT ;  /* 0x0000000aff007c0c */ /* 0x000fe2000bf25070 */
[----:B------:R-:W4:Y:S02]  /*11c0*/  LDG.E.128 R104, desc[UR6][R104.64] ;  /* 0x0000000668687981 */ /* 0x000f24000c1e1d00 */
[--C-:B------:R-:W-:Y:S02]  /*11d0*/  IMAD.WIDE.U32 R108, R158, 0x10, R112.reuse ;  /* 0x000000109e6c7825 */ /* 0x100fe400078e0070 */
[----:B------:R0:W4:Y:S02]  /*11e0*/  LDG.E R165, desc[UR6][R116.64] ;  /* 0x0000000674a57981 */ /* 0x000124000c1e1900 */
[----:B------:R-:W-:Y:S02]  /*11f0*/  IMAD.WIDE.U32 R112, R156, 0x10, R112 ;  /* 0x000000109c707825 */ /* 0x000fe400078e0070 */
[----:B------:R-:W4:Y:S02]  /*1200*/  LDG.E.128 R108, desc[UR6][R108.64] ;  /* 0x000000066c6c7981 */ /* 0x000f24000c1e1d00 */
[----:B------:R-:W-:-:S02]  /*1210*/  IMAD.WIDE.U32 R120, R158, 0x10, R124 ;  /* 0x000000109e787825 */ /* 0x000fc400078e007c */
[----:B------:R-:W4:Y:S02]  /*1220*/  LDG.E.128 R112, desc[UR6][R112.64] ;  /* 0x0000000670707981 */ /* 0x000f24000c1e1d00 */
[--C-:B0-----:R-:W-:Y:S01]  /*1230*/  IMAD.WIDE.U32 R116, R159, 0x10, R124.reuse ;  /* 0x000000109f747825 */ /* 0x101fe200078e007c */
[----:B------:R-:W-:Y:S01]  /*1240*/  ISETP.NE.AND.EX P1, PT, RZ, UR11, PT, P1 ;  /* 0x0000000bff007c0c */ /* 0x000fe2000bf25310 */
[----:B------:R-:W4:Y:S02]  /*1250*/  LDG.E.128 R120, desc[UR6][R120.64] ;  /* 0x0000000678787981 */ /* 0x000f24000c1e1d00 */
[----:B------:R-:W-:Y:S01]  /*1260*/  IMAD.WIDE.U32 R124, R156, 0x10, R124 ;  /* 0x000000109c7c7825 */ /* 0x000fe200078e007c */
[----:B------:R-:W-:Y:S01]  /*1270*/  ISETP.NE.AND P4, PT, RZ, UR8, PT ;  /* 0x00000008ff007c0c */ /* 0x000fe2000bf85270 */
[----:B------:R-:W4:Y:S04]  /*1280*/  LDG.E.128 R116, desc[UR6][R116.64] ;  /* 0x0000000674747981 */ /* 0x000f28000c1e1d00 */
[----:B------:R-:W4:Y:S01]  /*1290*/  LDG.E.128 R124, desc[UR6][R124.64] ;  /* 0x000000067c7c7981 */ /* 0x000f22000c1e1d00 */
[----:B------:R-:W-:-:S03]  /*12a0*/  IMAD.WIDE R162, R153, 0x4, R162 ;  /* 0x0000000499a27825 */ /* 0x000fc600078e02a2 */
[----:B------:R-:W4:Y:S04]  /*12b0*/  LDG.E.128 R96, desc[UR6][R96.64] ;  /* 0x0000000660607981 */ /* 0x000f28000c1e1d00 */
[----:B------:R-:W4:Y:S01]  /*12c0*/  LDG.E R155, desc[UR6][R162.64] ;  /* 0x00000006a29b7981 */ /* 0x000f22000c1e1900 */
[--C-:B--2---:R-:W-:Y:S02]  /*12d0*/  HADD2.F32 R176, -RZ, R94.reuse.H0_H0 ;  /* 0x2000005effb07230 */ /* 0x104fe40000004100 */
[----:B------:R-:W-:Y:S02]  /*12e0*/  HADD2.F32 R177, -RZ, R94.H1_H1 ;  /* 0x3000005effb17230 */ /* 0x000fe40000004100 */
[--C-:B------:R-:W-:Y:S02]  /*12f0*/  HADD2.F32 R211, -RZ, R95.reuse.H0_H0 ;  /* 0x2000005fffd37230 */ /* 0x100fe40000004100 */
[----:B------:R-:W-:-:S02]  /*1300*/  HADD2.F32 R210, -RZ, R95.H1_H1 ;  /* 0x3000005fffd27230 */ /* 0x000fc40000004100 */
[----:B------:R-:W0:Y:S01]  /*1310*/  @P1 LDC.64 R94, c[0x0][0x2c8] ;  /* 0x0000b200ff5e1b82 */ /* 0x000e220000000a00 */
[--C-:B------:R-:W-:Y:S02]  /*1320*/  HADD2.F32 R219, -RZ, R92.reuse.H0_H0 ;  /* 0x2000005cffdb7230 */ /* 0x100fe40000004100 */
[----:B------:R-:W-:Y:S02]  /*1330*/  HADD2.F32 R218, -RZ, R92.H1_H1 ;  /* 0x3000005cffda7230 */ /* 0x000fe40000004100 */
[--C-:B------:R-:W-:Y:S02]  /*1340*/  HADD2.F32 R174, -RZ, R93.reuse.H0_H0 ;  /* 0x2000005dffae7230 */ /* 0x100fe40000004100 */
[----:B------:R-:W-:Y:S02]  /*1350*/  HADD2.F32 R175, -RZ, R93.H1_H1 ;  /* 0x3000005dffaf7230 */ /* 0x000fe40000004100 */
[----:B------:R-:W2:Y:S01]  /*1360*/  @P1 LDC.64 R92, c[0x0][0x2c8] ;  /* 0x0000b200ff5c1b82 */ /* 0x000ea20000000a00 */
[----:B---3--:R-:W-:-:S02]  /*1370*/  HADD2.F32 R215, -RZ, R90.H0_H0 ;  /* 0x2000005affd77230 */ /* 0x008fc40000004100 */
[----:B------:R-:W-:Y:S02]  /*1380*/  HADD2.F32 R214, -RZ, R90.H1_H1 ;  /* 0x3000005affd67230 */ /* 0x000fe40000004100 */
[--C-:B------:R-:W-:Y:S02]  /*1390*/  HADD2.F32 R213, -RZ, R91.reuse.H0_H0 ;  /* 0x2000005bffd57230 */ /* 0x100fe40000004100 */
[----:B------:R-:W-:Y:S02]  /*13a0*/  HADD2.F32 R212, -RZ, R91.H1_H1 ;  /* 0x3000005bffd47230 */ /* 0x000fe40000004100 */
[----:B------:R-:W3:Y:S01]  /*13b0*/  @P1 LDC.64 R90, c[0x0][0x2c8] ;  /* 0x0000b200ff5a1b82 */ /* 0x000ee20000000a00 */
[----:B0-----:R-:W-:-:S04]  /*13c0*/  @P1 IMAD.WIDE.U32 R94, R158, 0x10, R94 ;  /* 0x000000109e5e1825 */ /* 0x001fc800078e005e */
[--C-:B----4-:R-:W-:Y:S01]  /*13d0*/  HADD2.F32 R207, -RZ, R100.reuse.H0_H0 ;  /* 0x20000064ffcf7230 */ /* 0x110fe20000004100 */
[----:B-----5:R0:W5:Y:S01]  /*13e0*/  @P1 LDG.E.128 R48, desc[UR6][R94.64] ;  /* 0x000000065e301981 */ /* 0x020162000c1e1d00 */
[----:B------:R-:W-:Y:S02]  /*13f0*/  HADD2.F32 R205, -RZ, R100.H1_H1 ;  /* 0x30000064ffcd7230 */ /* 0x000fe40000004100 */
[----:B------:R-:W-:Y:S02]  /*1400*/  HADD2.F32 R200, -RZ, R102.H0_H0 ;  /* 0x20000066ffc87230 */ /* 0x000fe40000004100 */
[----:B--2---:R-:W-:-:S04]  /*1410*/  @P1 IMAD.WIDE.U32 R92, R159, 0x10, R92 ;  /* 0x000000109f5c1825 */ /* 0x004fc800078e005c */
[----:B------:R-:W-:Y:S01]  /*1420*/  HADD2.F32 R197, -RZ, R102.H1_H1 ;  /* 0x30000066ffc57230 */ /* 0x000fe20000004100 */
[----:B0-----:R-:W-:Y:S01]  /*1430*/  FSEL R94, R165, RZ, !P4 ;  /* 0x000000ffa55e7208 */ /* 0x001fe20006000000 */
[----:B------:R-:W-:Y:S01]  /*1440*/  HADD2.F32 R100, -RZ, R111.H0_H0 ;  /* 0x2000006fff647230 */ /* 0x000fe20000004100 */
[----:B------:R0:W5:Y:S01]  /*1450*/  @P1 LDG.E.128 R52, desc[UR6][R92.64] ;  /* 0x000000065c341981 */ /* 0x000162000c1e1d00 */
[--C-:B------:R-:W-:Y:S02]  /*1460*/  HADD2.F32 R203, -RZ, R101.reuse.H0_H0 ;  /* 0x20000065ffcb7230 */ /* 0x100fe40000004100 */
[----:B------:R-:W-:Y:S02]  /*1470*/  HADD2.F32 R201, -RZ, R101.H1_H1 ;  /* 0x30000065ffc97230 */ /* 0x000fe40000004100 */
[--C-:B------:R-:W-:Y:S02]  /*1480*/  HADD2.F32 R195, -RZ, R103.reuse.H0_H0 ;  /* 0x20000067ffc37230 */ /* 0x100fe40000004100 */
[----:B------:R-:W-:-:S02]  /*1490*/  HADD2.F32 R194, -RZ, R103.H1_H1 ;  /* 0x30000067ffc27230 */ /* 0x000fc40000004100 */
[----:B------:R-:W-:Y:S01]  /*14a0*/  FADD.FTZ R25, R177, R25 ;  /* 0x00000019b1197221 */ /* 0x000fe20000010000 */
[----:B---3--:R-:W-:-:S04]  /*14b0*/  @P1 IMAD.WIDE.U32 R90, R160, 0x10, R90 ;  /* 0x00000010a05a1825 */ /* 0x008fc800078e005a */
[--C-:B------:R-:W-:Y:S02]  /*14c0*/  HADD2.F32 R102, -RZ, R112.reuse.H0_H0 ;  /* 0x20000070ff667230 */ /* 0x100fe40000004100 */
[C---:B0-----:R-:W-:Y:S01]  /*14d0*/  FADD.FTZ R92, -R94.reuse, R100 ;  /* 0x000000645e5c7221 */ /* 0x041fe20000010100 */
[----:B------:R-:W-:Y:S01]  /*14e0*/  HADD2.F32 R103, -RZ, R112.H1_H1 ;  /* 0x30000070ff677230 */ /* 0x000fe20000004100 */
[----:B------:R0:W5:Y:S01]  /*14f0*/  @P1 LDG.E.128 R56, desc[UR6][R90.64] ;  /* 0x000000065a381981 */ /* 0x000162000c1e1d00 */
[----:B------:R-:W-:Y:S02]  /*1500*/  HADD2.F32 R101, -RZ, R114.H1_H1 ;  /* 0x30000072ff657230 */ /* 0x000fe40000004100 */
[C---:B------:R-:W-:Y:S01]  /*1510*/  FADD.FTZ R100, -R94.reuse, R102 ;  /* 0x000000665e647221 */ /* 0x040fe20000010100 */
[----:B------:R-:W-:Y:S01]  /*1520*/  FADD.FTZ R102, -R94, R103 ;  /* 0x000000675e667221 */ /* 0x000fe20000010100 */
[----:B------:R-:W-:Y:S02]  /*1530*/  HADD2.F32 R103, -RZ, R124.H1_H1 ;  /* 0x3000007cff677230 */ /* 0x000fe40000004100 */
[----:B------:R-:W-:-:S02]  /*1540*/  HADD2.F32 R186, -RZ, R116.H0_H0 ;  /* 0x20000074ffba7230 */ /* 0x000fc40000004100 */
[----:B------:R-:W-:Y:S02]  /*1550*/  HADD2.F32 R188, -RZ, R116.H1_H1 ;  /* 0x30000074ffbc7230 */ /* 0x000fe40000004100 */
[C---:B0-----:R-:W-:Y:S01]  /*1560*/  FADD.FTZ R90, -R94.reuse, R101 ;  /* 0x000000655e5a7221 */ /* 0x041fe20000010100 */
[----:B------:R-:W-:Y:S02]  /*1570*/  HADD2.F32 R101, -RZ, R124.H0_H0 ;  /* 0x2000007cff657230 */ /* 0x000fe40000004100 */
[----:B------:R-:W-:Y:S01]  /*1580*/  HADD2.F32 R171, -RZ, R122.H0_H0 ;  /* 0x2000007affab7230 */ /* 0x000fe20000004100 */
[----:B------:R-:W2:Y:S01]  /*1590*/  LDL R124, [R1+0xd8] ;  /* 0x0000d800017c7983 */ /* 0x000ea20000100800 */
[----:B------:R-:W-:Y:S01]  /*15a0*/  FADD.FTZ R214, -R94, R214 ;  /* 0x000000d65ed67221 */ /* 0x000fe20000010100 */
[----:B------:R-:W-:Y:S01]  /*15b0*/  LOP3.LUT P3, RZ, R0, 0xff, RZ, 0xc0, !PT ;  /* 0x000000ff00ff7812 */ /* 0x000fe2000786c0ff */
[----:B------:R-:W-:Y:S02]  /*15c0*/  HADD2.F32 R220, -RZ, R88.H1_H1 ;  /* 0x30000058ffdc7230 */ /* 0x000fe40000004100 */
[----:B------:R-:W-:-:S02]  /*15d0*/  HADD2.F32 R217, -RZ, R89.H0_H0 ;  /* 0x20000059ffd97230 */ /* 0x000fc40000004100 */
[----:B------:R-:W-:Y:S01]  /*15e0*/  FMUL.FTZ R214, R155, R214 ;  /* 0x000000d69bd67220 */ /* 0x000fe20000410000 */
[----:B------:R-:W-:Y:S01]  /*15f0*/  HADD2.F32 R216, -RZ, R89.H1_H1 ;  /* 0x30000059ffd87230 */ /* 0x000fe20000004100 */
[----:B------:R-:W-:Y:S01]  /*1600*/  MOV R157, 0x3f800000 ;  /* 0x3f800000009d7802 */ /* 0x000fe20000000f00 */
[----:B------:R-:W-:Y:S02]  /*1610*/  HADD2.F32 R191, -RZ, R106.H0_H0 ;  /* 0x2000006affbf7230 */ /* 0x000fe40000004100 */
[----:B------:R-:W-:Y:S01]  /*1620*/  FFMA.FTZ R145, R214, R177, R145 ;  /* 0x000000b1d6917223 */ /* 0x000fe20000010091 */
[----:B------:R-:W-:Y:S02]  /*1630*/  HADD2.F32 R116, -RZ, R122.H1_H1 ;  /* 0x3000007aff747230 */ /* 0x000fe40000004100 */
[----:B------:R-:W-:Y:S01]  /*1640*/  HADD2.F32 R178, -RZ, R106.H1_H1 ;  /* 0x3000006affb27230 */ /* 0x000fe20000004100 */
[----:B------:R-:W3:Y:S01]  /*1650*/  LDL R122, [R1+0xec] ;  /* 0x0000ec00017a7983 */ /* 0x000ee20000100800 */
[----:B------:R-:W-:-:S02]  /*1660*/  HADD2.F32 R0, -RZ, R88.H0_H0 ;  /* 0x20000058ff007230 */ /* 0x000fc40000004100 */
[----:B------:R-:W0:Y:S01]  /*1670*/  @P1 LDC.64 R88, c[0x0][0x2c8] ;  /* 0x0000b200ff581b82 */ /* 0x000e220000000a00 */
[----:B------:R-:W-:Y:S02]  /*1680*/  HADD2.F32 R170, -RZ, R110.H0_H0 ;  /* 0x2000006effaa7230 */ /* 0x000fe40000004100 */
        /* <DEDUP_REMOVED lines=14> */
[----:B------:R-:W-:Y:S02]  /*1770*/  HADD2.F32 R162, -RZ, R108.H0_H0 ;  /* 0x2000006cffa27230 */ /* 0x000fe40000004100 */
[--C-:B------:R-:W-:Y:S02]  /*1780*/  HADD2.F32 R166, -RZ, R109.reuse.H0_H0 ;  /* 0x2000006dffa67230 */ /* 0x100fe40000004100 */
[----:B------:R-:W-:-:S02]  /*1790*/  HADD2.F32 R168, -RZ, R109.H1_H1 ;  /* 0x3000006dffa87230 */ /* 0x000fc40000004100 */
[--C-:B------:R-:W-:Y:S02]  /*17a0*/  HADD2.F32 R190, -RZ, R117.reuse.H0_H0 ;  /* 0x20000075ffbe7230 */ /* 0x100fe40000004100 */
[----:B------:R-:W-:Y:S02]  /*17b0*/  HADD2.F32 R192, -RZ, R117.H1_H1 ;  /* 0x30000075ffc07230 */ /* 0x000fe40000004100 */
[----:B------:R-:W-:Y:S01]  /*17c0*/  FADD.FTZ R152, R219, R152 ;  /* 0x00000098db987221 */ /* 0x000fe20000010000 */
[----:B------:R-:W-:Y:S01]  /*17d0*/  HADD2.F32 R95, -RZ, R123.H0_H0 ;  /* 0x2000007bff5f7230 */ /* 0x000fe20000004100 */
[----:B------:R-:W4:Y:S01]  /*17e0*/  LDL R165, [R1+0xe8] ;  /* 0x0000e80001a57983 */ /* 0x000f220000100800 */
[----:B--2---:R-:W-:Y:S01]  /*17f0*/  FMUL.FTZ R177, R124, R177 ;  /* 0x000000b17cb17220 */ /* 0x004fe20000410000 */
[----:B0-----:R-:W-:Y:S02]  /*1800*/  @P1 IMAD.WIDE.U32 R88, R161, 0x10, R88 ;  /* 0x00000010a1581825 */ /* 0x001fe400078e0058 */
[----:B------:R-:W2:Y:S02]  /*1810*/  LDL R124, [R1+0xc0] ;  /* 0x0000c000017c7983 */ /* 0x000ea40000100800 */
[----:B------:R-:W-:-:S02]  /*1820*/  @P0 HADD2.F32 R157, -RZ, R164.H0_H0 ;  /* 0x200000a4ff9d0230 */ /* 0x000fc40000004100 */
[----:B------:R0:W5:Y:S01]  /*1830*/  @P1 LDG.E.128 R60, desc[UR6][R88.64] ;  /* 0x00000006583c1981 */ /* 0x000162000c1e1d00 */
[----:B------:R-:W-:Y:S02]  /*1840*/  HADD2.F32 R110, -RZ, R110.H1_H1 ;  /* 0x3000006eff6e7230 */ /* 0x000fe40000004100 */
[----:B------:R-:W-:Y:S02]  /*1850*/  HADD2.F32 R106, -RZ, R113.H0_H0 ;  /* 0x20000071ff6a7230 */ /* 0x000fe40000004100 */
[----:B------:R-:W-:Y:S02]  /*1860*/  HADD2.F32 R111, -RZ, R111.H1_H1 ;  /* 0x3000006fff6f7230 */ /* 0x000fe40000004100 */
[----:B------:R-:W-:Y:S02]  /*1870*/  HADD2.F32 R112, -RZ, R114.H0_H0 ;  /* 0x20000072ff707230 */ /* 0x000fe40000004100 */
[----:B------:R-:W-:Y:S01]  /*1880*/  FADD.FTZ R0, -R94, R0 ;  /* 0x000000005e007221 */ /* 0x000fe20000010100 */
[----:B------:R-:W-:-:S02]  /*1890*/  HADD2.F32 R164, -RZ, R108.H1_H1 ;  /* 0x3000006cffa47230 */ /* 0x000fc40000004100 */
[C---:B------:R-:W-:Y:S01]  /*18a0*/  FADD.FTZ R220, -R94.reuse, R220 ;  /* 0x000000dc5edc7221 */ /* 0x040fe20000010100 */
[----:B------:R-:W-:Y:S02]  /*18b0*/  HADD2.F32 R113, -RZ, R113.H1_H1 ;  /* 0x30000071ff717230 */ /* 0x000fe40000004100 */
[C---:B------:R-:W-:Y:S01]  /*18c0*/  FADD.FTZ R217, -R94.reuse, R217 ;  /* 0x000000d95ed97221 */ /* 0x040fe20000010100 */
[--C-:B0-----:R-:W-:Y:S02]  /*18d0*/  HADD2.F32 R89, -RZ, R115.reuse.H0_H0 ;  /* 0x20000073ff597230 */ /* 0x101fe40000004100 */
        /* <DEDUP_REMOVED lines=33> */
[----:B------:R-:W-:-:S02]  /*1af0*/  HADD2.F32 R94, -RZ, R123.H1_H1 ;  /* 0x3000007bff5e7230 */ /* 0x000fc40000004100 */
[----:B------:R-:W-:Y:S01]  /*1b00*/  FADD.FTZ R19, R201, R19 ;  /* 0x00000013c9137221 */ /* 0x000fe20000010000 */
[----:B------:R-:W4:Y:S01]  /*1b10*/  LDL R123, [R1+0xd0] ;  /* 0x0000d000017b7983 */ /* 0x000f220000100800 */
[----:B------:R-:W-:Y:S01]  /*1b20*/  FMUL.FTZ R204, R155, R204 ;  /* 0x000000cc9bcc7220 */ /* 0x000fe20000410000 */
[--C-:B------:R-:W-:Y:S02]  /*1b30*/  HADD2.F32 R181, -RZ, R119.reuse.H0_H0 ;  /* 0x20000077ffb57230 */ /* 0x100fe40000004100 */
[----:B------:R-:W-:Y:S02]  /*1b40*/  HADD2.F32 R183, -RZ, R119.H1_H1 ;  /* 0x30000077ffb77230 */ /* 0x000fe40000004100 */
[----:B------:R-:W-:Y:S01]  /*1b50*/  FFMA.FTZ R139, R204, R201, R139 ;  /* 0x000000c9cc8b7223 */ /* 0x000fe2000001008b */
[----:B------:R-:W-:Y:S02]  /*1b60*/  HADD2.F32 R107, -RZ, R125.H0_H0 ;  /* 0x2000007dff6b7230 */ /* 0x000fe40000004100 */
[----:B------:R-:W-:-:S02]  /*1b70*/  HADD2.F32 R167, -RZ, R121.H0_H0 ;  /* 0x20000079ffa77230 */ /* 0x000fc40000004100 */
[----:B------:R-:W-:Y:S02]  /*1b80*/  HADD2.F32 R169, -RZ, R121.H1_H1 ;  /* 0x30000079ffa97230 */ /* 0x000fe40000004100 */
[----:B------:R-:W-:Y:S01]  /*1b90*/  FADD.FTZ R23, R210, R23 ;  /* 0x00000017d2177221 */ /* 0x000fe20000010000 */
[----:B------:R-:W-:Y:S02]  /*1ba0*/  HADD2.F32 R111, -RZ, R125.H1_H1 ;  /* 0x3000007dff6f7230 */ /* 0x000fe40000004100 */
[----:B------:R-:W-:Y:S01]  /*1bb0*/  FADD.FTZ R12, R186, R12 ;  /* 0x0000000cba0c7221 */ /* 0x000fe20000010000 */
[----:B------:R-:W4:Y:S01]  /*1bc0*/  LDL R125, [R1+0xc8] ;  /* 0x0000c800017d7983 */ /* 0x000f220000100800 */
[--C-:B------:R-:W-:Y:S02]  /*1bd0*/  HADD2.F32 R113, -RZ, R126.reuse.H0_H0 ;  /* 0x2000007eff717230 */ /* 0x100fe40000004100 */
[----:B------:R-:W-:Y:S01]  /*1be0*/  FADD.FTZ R21, R205, R21 ;  /* 0x00000015cd157221 */ /* 0x000fe20000010000 */
[----:B------:R-:W-:-:S02]  /*1bf0*/  HADD2.F32 R117, -RZ, R126.H1_H1 ;  /* 0x3000007eff757230 */ /* 0x000fc40000004100 */
[----:B------:R-:W-:Y:S01]  /*1c00*/  FADD.FTZ R20, R207, R20 ;  /* 0x00000014cf147221 */ /* 0x000fe20000010000 */
[----:B------:R-:W4:Y:S01]  /*1c10*/  LDL R126, [R1+0xcc] ;  /* 0x0000cc00017e7983 */ /* 0x000f220000100800 */
[----:B------:R-:W-:Y:S01]  /*1c20*/  FMUL.FTZ R0, R155, R0 ;  /* 0x000000009b007220 */ /* 0x000fe20000410000 */
[----:B------:R-:W-:Y:S01]  /*1c30*/  FADD.FTZ R18, R203, R18 ;  /* 0x00000012cb127221 */ /* 0x000fe20000010000 */
[----:B------:R-:W0:Y:S01]  /*1c40*/  @P1 LDC.64 R96, c[0x0][0x2c8] ;  /* 0x0000b200ff601b82 */ /* 0x000e220000000a00 */
[----:B--2---:R-:W-:Y:S02]  /*1c50*/  FMUL.FTZ R201, R124, R201 ;  /* 0x000000c97cc97220 */ /* 0x004fe40000410000 */
[----:B------:R-:W2:Y:S01]  /*1c60*/  LDL R124, [R1+0xac] ;  /* 0x0000ac00017c7983 */ /* 0x000ea20000100800 */
[-C--:B------:R-:W-:Y:S01]  /*1c70*/  FFMA.FTZ R154, R0, R219.reuse, R154 ;  /* 0x000000db009a7223 */ /* 0x080fe2000001009a */
[----:B---3--:R-:W-:Y:S02]  /*1c80*/  FMUL.FTZ R219, R122, R219 ;  /* 0x000000db7adb7220 */ /* 0x008fe40000410000 */
[----:B------:R-:W3:Y:S01]  /*1c90*/  LDL R122, [R1+0xc4] ;  /* 0x0000c400017a7983 */ /* 0x000ee20000100800 */
[----:B------:R-:W-:-:S02]  /*1ca0*/  HADD2.F32 R119, -RZ, R127.H0_H0 ;  /* 0x2000007fff777230 */ /* 0x000fc40000004100 */
[----:B------:R-:W-:Y:S02]  /*1cb0*/  HADD2.F32 R121, -RZ, R127.H1_H1 ;  /* 0x3000007fff797230 */ /* 0x000fe40000004100 */
[----:B------:R-:W3:Y:S01]  /*1cc0*/  LDL R127, [R1+0xd4] ;  /* 0x0000d400017f7983 */ /* 0x000ee20000100800 */
[----:B------:R-:W-:-:S04]  /*1cd0*/  FMUL.FTZ R212, R155, R212 ;  /* 0x000000d49bd47220 */ /* 0x000fc80000410000 */
[----:B------:R-:W-:Y:S01]  /*1ce0*/  FFMA.FTZ R143, R212, R210, R143 ;  /* 0x000000d2d48f7223 */ /* 0x000fe2000001008f */
[----:B------:R-:W-:-:S04]  /*1cf0*/  FMUL.FTZ R184, R155, R184 ;  /* 0x000000b89bb87220 */ /* 0x000fc80000410000 */
[----:B------:R-:W-:Y:S01]  /*1d00*/  FFMA.FTZ R132, R184, R186, R132 ;  /* 0x000000bab8847223 */ /* 0x000fe20000010084 */
[C---:B------:R-:W-:Y:S01]  /*1d10*/  FMUL.FTZ R208, R155.reuse, R208 ;  /* 0x000000d09bd07220 */ /* 0x040fe20000410000 */
[----:B------:R-:W-:-:S03]  /*1d20*/  FMUL.FTZ R209, R155, R209 ;  /* 0x000000d19bd17220 */ /* 0x000fc60000410000 */
[----:B------:R-:W-:Y:S01]  /*1d30*/  FFMA.FTZ R141, R208, R205, R141 ;  /* 0x000000cdd08d7223 */ /* 0x000fe2000001008d */
[----:B----4-:R-:W-:Y:S02]  /*1d40*/  FMUL.FTZ R210, R123, R210 ;  /* 0x000000d27bd27220 */ /* 0x010fe40000410000 */
[----:B------:R-:W4:Y:S01]  /*1d50*/  LDL R123, [R1+0xbc] ;  /* 0x0000bc00017b7983 */ /* 0x000f220000100800 */
[----:B------:R-:W-:Y:S01]  /*1d60*/  FFMA.FTZ R140, R209, R207, R140 ;  /* 0x000000cfd18c7223 */ /* 0x000fe2000001008c */
[----:B------:R-:W-:Y:S02]  /*1d70*/  FMUL.FTZ R205, R125, R205 ;  /* 0x000000cd7dcd7220 */ /* 0x000fe40000410000 */
[----:B------:R-:W4:Y:S01]  /*1d80*/  LDL R125, [R1+0xa4] ;  /* 0x0000a400017d7983 */ /* 0x000f220000100800 */
[----:B------:R-:W-:-:S03]  /*1d90*/  FMUL.FTZ R207, R126, R207 ;  /* 0x000000cf7ecf7220 */ /* 0x000fc60000410000 */
[----:B------:R-:W4:Y:S01]  /*1da0*/  LDL R126, [R1+0xa8] ;  /* 0x0000a800017e7983 */ /* 0x000f220000100800 */
[C---:B------:R-:W-:Y:S01]  /*1db0*/  FMUL.FTZ R206, R155.reuse, R206 ;  /* 0x000000ce9bce7220 */ /* 0x040fe20000410000 */
[----:B--2---:R-:W-:Y:S02]  /*1dc0*/  FMUL.FTZ R186, R124, R186 ;  /* 0x000000ba7cba7220 */ /* 0x004fe40000410000 */
[----:B------:R-:W2:Y:S01]  /*1dd0*/  LDL R124, [R1+0x98] ;  /* 0x00009800017c7983 */ /* 0x000ea20000100800 */
[-C--:B------:R-:W-:Y:S01]  /*1de0*/  FFMA.FTZ R138, R206, R203.reuse, R138 ;  /* 0x000000cbce8a7223 */ /* 0x080fe2000001008a */
[----:B---3--:R-:W-:Y:S02]  /*1df0*/  FMUL.FTZ R203, R122, R203 ;  /* 0x000000cb7acb7220 */ /* 0x008fe40000410000 */
[----:B------:R-:W3:Y:S01]  /*1e00*/  LDL R122, [R1+0xb4] ;  /* 0x0000b400017a7983 */ /* 0x000ee20000100800 */
[C---:B------:R-:W-:Y:S01]  /*1e10*/  FMUL.FTZ R220, R155.reuse, R220 ;  /* 0x000000dc9bdc7220 */ /* 0x040fe20000410000 */
[----:B------:R-:W-:Y:S01]  /*1e20*/  FMUL.FTZ R213, R155, R213 ;  /* 0x000000d59bd57220 */ /* 0x000fe20000410000 */
[----:B------:R-:W-:Y:S01]  /*1e30*/  FADD.FTZ R150, R218, R150 ;  /* 0x00000096da967221 */ /* 0x000fe20000010000 */
[----:B------:R-:W-:Y:S01]  /*1e40*/  FADD.FTZ R22, R211, R22 ;  /* 0x00000016d3167221 */ /* 0x000fe20000010000 */
[-C--:B------:R-:W-:Y:S01]  /*1e50*/  FFMA.FTZ R151, R220, R218.reuse, R151 ;  /* 0x000000dadc977223 */ /* 0x080fe20000010097 */
[----:B------:R-:W-:Y:S01]  /*1e60*/  FMUL.FTZ R218, R165, R218 ;  /* 0x000000daa5da7220 */ /* 0x000fe20000410000 */
[-C--:B------:R-:W-:Y:S01]  /*1e70*/  FFMA.FTZ R142, R213, R211.reuse, R142 ;  /* 0x000000d3d58e7223 */ /* 0x080fe2000001008e */
[----:B------:R-:W3:Y:S01]  /*1e80*/  LDL R165, [R1+0xdc] ;  /* 0x0000dc0001a57983 */ /* 0x000ee20000100800 */
[----:B------:R-:W-:-:S03]  /*1e90*/  FMUL.FTZ R211, R127, R211 ;  /* 0x000000d37fd37220 */ /* 0x000fc60000410000 */
[----:B------:R-:W3:Y:S01]  /*1ea0*/  LDL R127, [R1+0xb0] ;  /* 0x0000b000017f7983 */ /* 0x000ee20000100800 */
[----:B------:R-:W-:Y:S01]  /*1eb0*/  FMUL.FTZ R202, R155, R202 ;  /* 0x000000ca9bca7220 */ /* 0x000fe20000410000 */
[----:B------:R-:W-:Y:S01]  /*1ec0*/  FADD.FTZ R16, R200, R16 ;  /* 0x00000010c8107221 */ /* 0x000fe20000010000 */
[----:B0-----:R-:W-:-:S04]  /*1ed0*/  @P1 IMAD.WIDE.U32 R96, R156, 0x10, R96 ;  /* 0x000000109c601825 */ /* 0x001fc800078e0060 */
[----:B------:R-:W-:Y:S01]  /*1ee0*/  FFMA.FTZ R136, R202, R200, R136 ;  /* 0x000000c8ca887223 */ /* 0x000fe20000010088 */
[--C-:B-1----:R-:W-:Y:S01]  /*1ef0*/  IMAD.WIDE.U32 R114, R161, 0x8, R172.reuse ;  /* 0x00000008a1727825 */ /* 0x102fe200078e00ac */
[----:B------:R0:W5:Y:S03]  /*1f00*/  @P1 LDG.E.128 R44, desc[UR6][R96.64] ;  /* 0x00000006602c1981 */ /* 0x000166000c1e1d00 */
[----:B------:R-:W-:Y:S01]  /*1f10*/  FMUL.FTZ R216, R155, R216 ;  /* 0x000000d89bd87220 */ /* 0x000fe20000410000 */
[----:B------:R-:W-:-:S04]  /*1f20*/  IMAD.WIDE.U32 R108, R160, 0x8, R172 ;  /* 0x00000008a06c7825 */ /* 0x000fc800078e00ac */
[----:B------:R-:W-:-:S04]  /*1f30*/  IMAD.WIDE.U32 R104, R159, 0x8, R172 ;  /* 0x000000089f687825 */ /* 0x000fc800078e00ac */
[----:B------:R-:W-:-:S04]  /*1f40*/  IMAD.WIDE.U32 R98, R158, 0x8, R172 ;  /* 0x000000089e627825 */ /* 0x000fc800078e00ac */
[----:B------:R-:W-:Y:S02]  /*1f50*/  HADD2.F32 R193, -RZ, R118.H0_H0 ;  /* 0x20000076ffc17230 */ /* 0x000fe40000004100 */
[----:B------:R-:W-:Y:S01]  /*1f60*/  FADD.FTZ R146, R175, R146 ;  /* 0x00000092af927221 */ /* 0x000fe20000010000 */
[----:B0-----:R-:W-:-:S04]  /*1f70*/  IMAD.WIDE.U32 R96, R156, 0x8, R172 ;  /* 0x000000089c607825 */ /* 0x001fc800078e00ac */
[----:B----4-:R-:W-:Y:S01]  /*1f80*/  FMUL.FTZ R200, R123, R200 ;  /* 0x000000c87bc87220 */ /* 0x010fe20000410000 */
[----:B------:R-:W4:Y:S04]  /*1f90*/  LDL R172, [R1+0xe4] ;  /* 0x0000e40001ac7983 */ /* 0x000f280000100800 */
[----:B------:R-:W4:Y:S01]  /*1fa0*/  LDL R123, [R1+0xa0] ;  /* 0x0000a000017b7983 */ /* 0x000f220000100800 */
[----:B------:R-:W-:Y:S02]  /*1fb0*/  HADD2.F32 R118, -RZ, R118.H1_H1 ;  /* 0x30000076ff767230 */ /* 0x000fe40000004100 */
[-C--:B------:R-:W-:Y:S01]  /*1fc0*/  FFMA.FTZ R147, R216, R175.reuse, R147 ;  /* 0x000000afd8937223 */ /* 0x080fe20000010093 */
[----:B------:R-:W-:Y:S01]  /*1fd0*/  FMUL.FTZ R175, R179, R175 ;  /* 0x000000afb3af7220 */ /* 0x000fe20000410000 */
[C---:B------:R-:W-:Y:S01]  /*1fe0*/  FMUL.FTZ R187, R155.reuse, R187 ;  /* 0x000000bb9bbb7220 */ /* 0x040fe20000410000 */
[----:B------:R-:W-:Y:S01]  /*1ff0*/  FADD.FTZ R10, R190, R10 ;  /* 0x0000000abe0a7221 */ /* 0x000fe20000010000 */
[----:B------:R-:W-:Y:S01]  /*2000*/  FMUL.FTZ R185, R155, R185 ;  /* 0x000000b99bb97220 */ /* 0x000fe20000410000 */
[----:B------:R-:W-:Y:S01]  /*2010*/  FADD.FTZ R13, R188, R13 ;  /* 0x0000000dbc0d7221 */ /* 0x000fe20000010000 */
[-C--:B------:R-:W-:Y:S01]  /*2020*/  FFMA.FTZ R130, R187, R190.reuse, R130 ;  /* 0x000000bebb827223 */ /* 0x080fe20000010082 */
[----:B------:R-:W-:Y:S01]  /*2030*/  FMUL.FTZ R190, R125, R190 ;  /* 0x000000be7dbe7220 */ /* 0x000fe20000410000 */
[----:B------:R-:W-:Y:S01]  /*2040*/  FMUL.FTZ R198, R155, R198 ;  /* 0x000000c69bc67220 */ /* 0x000fe20000410000 */
[----:B------:R-:W4:Y:S01]  /*2050*/  LDL R125, [R1+0x90] ;  /* 0x00009000017d7983 */ /* 0x000f220000100800 */
[-C--:B------:R-:W-:Y:S01]  /*2060*/  FFMA.FTZ R133, R185, R188.reuse, R133 ;  /* 0x000000bcb9857223 */ /* 0x080fe20000010085 */
[----:B------:R-:W-:Y:S01]  /*2070*/  FMUL.FTZ R188, R126, R188 ;  /* 0x000000bc7ebc7220 */ /* 0x000fe20000410000 */
[----:B------:R-:W-:Y:S01]  /*2080*/  FADD.FTZ R14, R195, R14 ;  /* 0x0000000ec30e7221 */ /* 0x000fe20000010000 */
[----:B------:R-:W4:Y:S01]  /*2090*/  LDL R126, [R1+0x94] ;  /* 0x00009400017e7983 */ /* 0x000f220000100800 */
[C---:B------:R-:W-:Y:S01]  /*20a0*/  FMUL.FTZ R215, R155.reuse, R215 ;  /* 0x000000d79bd77220 */ /* 0x040fe20000410000 */
[C---:B------:R-:W-:Y:S01]  /*20b0*/  FMUL.FTZ R196, R155.reuse, R196 ;  /* 0x000000c49bc47220 */ /* 0x040fe20000410000 */
[----:B------:R-:W-:Y:S01]  /*20c0*/  FADD.FTZ R24, R176, R24 ;  /* 0x00000018b0187221 */ /* 0x000fe20000010000 */
[----:B------:R-:W-:Y:S01]  /*20d0*/  FADD.FTZ R15, R194, R15 ;  /* 0x0000000fc20f7221 */ /* 0x000fe20000010000 */
[C---:B------:R-:W-:Y:S01]  /*20e0*/  FMUL.FTZ R189, R155.reuse, R189 ;  /* 0x000000bd9bbd7220 */ /* 0x040fe20000410000 */
[----:B------:R-:W-:Y:S01]  /*20f0*/  FADD.FTZ R11, R192, R11 ;  /* 0x0000000bc00b7221 */ /* 0x000fe20000010000 */
[C---:B------:R-:W-:Y:S01]  /*2100*/  FMUL.FTZ R217, R155.reuse, R217 ;  /* 0x000000d99bd97220 */ /* 0x040fe20000410000 */
[----:B------:R-:W-:Y:S01]  /*2110*/  FADD.FTZ R148, R174, R148 ;  /* 0x00000094ae947221 */ /* 0x000fe20000010000 */
[----:B------:R-:W-:Y:S01]  /*2120*/  FMUL.FTZ R178, R155, R178 ;  /* 0x000000b29bb27220 */ /* 0x000fe20000410000 */
[----:B------:R-:W-:-:S02]  /*2130*/  HADD2.F32 R163, -RZ, R120.H0_H0 ;  /* 0x20000078ffa37230 */ /* 0x000fc40000004100 */
[C---:B------:R-:W-:Y:S01]  /*2140*/  FMUL.FTZ R162, R155.reuse, R162 ;  /* 0x000000a29ba27220 */ /* 0x040fe20000410000 */
[----:B------:R-:W-:Y:S01]  /*2150*/  FMUL.FTZ R182, R155, R182 ;  /* 0x000000b69bb67220 */ /* 0x000fe20000410000 */
[----:B------:R-:W-:Y:S01]  /*2160*/  FADD.FTZ R223, R183, R223 ;  /* 0x000000dfb7df7221 */ /* 0x000fe20000010000 */
[----:B------:R-:W-:Y:S01]  /*2170*/  FMUL.FTZ R180, R155, R180 ;  /* 0x000000b49bb47220 */ /* 0x000fe20000410000 */
[----:B------:R-:W-:Y:S01]  /*2180*/  FADD.FTZ R224, R181, R224 ;  /* 0x000000e0b5e07221 */ /* 0x000fe20000010000 */
[----:B------:R-:W-:Y:S01]  /*2190*/  FMUL.FTZ R191, R155, R191 ;  /* 0x000000bf9bbf7220 */ /* 0x000fe20000410000 */
[----:B------:R-:W-:Y:S01]  /*21a0*/  FADD.FTZ R222, R193, R222 ;  /* 0x000000dec1de7221 */ /* 0x000fe20000010000 */
[C---:B------:R-:W-:Y:S01]  /*21b0*/  FMUL.FTZ R199, R155.reuse, R199 ;  /* 0x000000c79bc77220 */ /* 0x040fe20000410000 */
[----:B------:R-:W-:Y:S01]  /*21c0*/  FMUL.FTZ R164, R155, R164 ;  /* 0x000000a49ba47220 */ /* 0x000fe20000410000 */
[----:B------:R-:W-:Y:S01]  /*21d0*/  FADD.FTZ R17, R197, R17 ;  /* 0x00000011c5117221 */ /* 0x000fe20000010000 */
[----:B------:R-:W-:Y:S01]  /*21e0*/  FMUL.FTZ R170, R155, R170 ;  /* 0x000000aa9baa7220 */ /* 0x000fe20000410000 */
[----:B------:R-:W-:Y:S01]  /*21f0*/  FADD.FTZ R229, R116, R229 ;  /* 0x000000e574e57221 */ /* 0x000fe20000010000 */
[----:B------:R-:W-:Y:S01]  /*2200*/  FADD.FTZ R230, R171, R230 ;  /* 0x000000e6abe67221 */ /* 0x000fe20000010000 */
[----:B------:R-:W-:Y:S01]  /*2210*/  FMUL.FTZ R168, R155, R168 ;  /* 0x000000a89ba87220 */ /* 0x000fe20000410000 */
[----:B------:R-:W-:Y:S01]  /*2220*/  FADD.FTZ R227, R169, R227 ;  /* 0x000000e3a9e37221 */ /* 0x000fe20000010000 */
[----:B------:R-:W-:Y:S01]  /*2230*/  FMUL.FTZ R166, R155, R166 ;  /* 0x000000a69ba67220 */ /* 0x000fe20000410000 */
[----:B------:R-:W-:Y:S01]  /*2240*/  FADD.FTZ R228, R167, R228 ;  /* 0x000000e4a7e47221 */ /* 0x000fe20000010000 */
[----:B------:R-:W-:Y:S01]  /*2250*/  FMUL.FTZ R100, R155, R100 ;  /* 0x000000649b647220 */ /* 0x000fe20000410000 */
[----:B------:R-:W-:Y:S01]  /*2260*/  FADD.FTZ R8, R101, R8 ;  /* 0x0000000865087221 */ /* 0x000fe20000010000 */
[----:B------:R-:W-:Y:S01]  /*2270*/  FADD.FTZ R232, R95, R232 ;  /* 0x000000e85fe87221 */ /* 0x000fe20000010000 */
[----:B------:R-:W-:Y:S01]  /*2280*/  FMUL.FTZ R110, R155, R110 ;  /* 0x0000006e9b6e7220 */ /* 0x000fe20000410000 */
[----:B------:R-:W-:Y:S01]  /*2290*/  FADD.FTZ R231, R94, R231 ;  /* 0x000000e75ee77221 */ /* 0x000fe20000010000 */
[----:B------:R-:W-:Y:S01]  /*22a0*/  FADD.FTZ R7, R111, R7 ;  /* 0x000000076f077221 */ /* 0x000fe20000010000 */
        /* <DEDUP_REMOVED lines=8> */
[----:B---3--:R-:W-:Y:S02]  /*2330*/  FMUL.FTZ R195, R122, R195 ;  /* 0x000000c37ac37220 */ /* 0x008fe40000410000 */
[----:B------:R-:W3:Y:S01]  /*2340*/  LDL R122, [R1+0x9c] ;  /* 0x00009c00017a7983 */ /* 0x000ee20000100800 */
[----:B------:R-:W-:Y:S01]  /*2350*/  FFMA.FTZ R144, R215, R176, R144 ;  /* 0x000000b0d7907223 */ /* 0x000fe20000010090 */
[----:B------:R-:W-:Y:S01]  /*2360*/  FFMA.FTZ R135, R196, R194, R135 ;  /* 0x000000c2c4877223 */ /* 0x000fe20000010087 */
[----:B------:R-:W-:Y:S02]  /*2370*/  FMUL.FTZ R176, R165, R176 ;  /* 0x000000b0a5b07220 */ /* 0x000fe40000410000 */
[----:B------:R-:W3:Y:S01]  /*2380*/  LDL R165, [R1+0xb8] ;  /* 0x0000b80001a57983 */ /* 0x000ee20000100800 */
[----:B------:R-:W-:-:S03]  /*2390*/  FMUL.FTZ R194, R127, R194 ;  /* 0x000000c27fc27220 */ /* 0x000fc60000410000 */
[----:B------:R-:W3:Y:S01]  /*23a0*/  LDL R127, [R1+0x88] ;  /* 0x00008800017f7983 */ /* 0x000ee20000100800 */
[----:B------:R-:W-:Y:S01]  /*23b0*/  FFMA.FTZ R131, R189, R192, R131 ;  /* 0x000000c0bd837223 */ /* 0x000fe20000010083 */
[----:B------:R-:W-:Y:S01]  /*23c0*/  FFMA.FTZ R149, R217, R174, R149 ;  /* 0x000000aed9957223 */ /* 0x000fe20000010095 */
[----:B------:R-:W-:Y:S01]  /*23d0*/  FADD.FTZ R221, R118, R221 ;  /* 0x000000dd76dd7221 */ /* 0x000fe20000010000 */
[----:B------:R-:W-:Y:S01]  /*23e0*/  FFMA.FTZ R129, R178, R118, R129 ;  /* 0x00000076b2817223 */ /* 0x000fe20000010081 */
[----:B------:R-:W-:Y:S01]  /*23f0*/  FADD.FTZ R226, R163, R226 ;  /* 0x000000e2a3e27221 */ /* 0x000fe20000010000 */
[----:B------:R-:W-:Y:S01]  /*2400*/  FFMA.FTZ R40, R162, R163, R40 ;  /* 0x000000a3a2287223 */ /* 0x000fe20000010028 */
[----:B------:R-:W-:Y:S01]  /*2410*/  FFMA.FTZ R43, R182, R183, R43 ;  /* 0x000000b7b62b7223 */ /* 0x000fe2000001002b */
[----:B------:R-:W-:Y:S01]  /*2420*/  FFMA.FTZ R42, R180, R181, R42 ;  /* 0x000000b5b42a7223 */ /* 0x000fe2000001002a */
[----:B----4-:R-:W-:Y:S01]  /*2430*/  FMUL.FTZ R192, R123, R192 ;  /* 0x000000c07bc07220 */ /* 0x010fe20000410000 */
[----:B------:R-:W-:Y:S01]  /*2440*/  FADD.FTZ R123, RZ, R219 ;  /* 0x000000dbff7b7221 */ /* 0x000fe20000010000 */
[----:B------:R-:W-:-:S03]  /*2450*/  FMUL.FTZ R174, R172, R174 ;  /* 0x000000aeacae7220 */ /* 0x000fc60000410000 */
[----:B------:R-:W-:-:S04]  /*2460*/  FADD.FTZ R123, R123, R218 ;  /* 0x000000da7b7b7221 */ /* 0x000fc80000010000 */
[----:B------:R-:W-:Y:S02]  /*2470*/  FADD.FTZ R118, R123, R174 ;  /* 0x000000ae7b767221 */ /* 0x000fe40000010000 */
[----:B------:R-:W4:Y:S01]  /*2480*/  LDL R123, [R1+0x78] ;  /* 0x00007800017b7983 */ /* 0x000f220000100800 */
[----:B------:R-:W-:-:S03]  /*2490*/  FMUL.FTZ R183, R125, R183 ;  /* 0x000000b77db77220 */ /* 0x000fc60000410000 */
[----:B------:R-:W4:Y:S01]  /*24a0*/  LDL R125, [R1+0x80] ;  /* 0x00008000017d7983 */ /* 0x000f220000100800 */
[----:B------:R-:W-:-:S03]  /*24b0*/  FMUL.FTZ R181, R126, R181 ;  /* 0x000000b57eb57220 */ /* 0x000fc60000410000 */
[----:B------:R-:W4:Y:S01]  /*24c0*/  LDL R126, [R1+0x84] ;  /* 0x00008400017e7983 */ /* 0x000f220000100800 */
[----:B--2---:R-:W-:-:S03]  /*24d0*/  FMUL.FTZ R163, R124, R163 ;  /* 0x000000a37ca37220 */ /* 0x004fc60000410000 */
[----:B------:R-:W2:Y:S01]  /*24e0*/  LDL R124, [R1+0x7c] ;  /* 0x00007c00017c7983 */ /* 0x000ea20000100800 */
[-C--:B------:R-:W-:Y:S01]  /*24f0*/  FFMA.FTZ R128, R191, R193.reuse, R128 ;  /* 0x000000c1bf807223 */ /* 0x080fe20000010080 */
[----:B---3--:R-:W-:Y:S01]  /*2500*/  FMUL.FTZ R193, R122, R193 ;  /* 0x000000c17ac17220 */ /* 0x008fe20000410000 */
[----:B------:R-:W-:Y:S01]  /*2510*/  FFMA.FTZ R122, R0, R219, RZ ;  /* 0x000000db007a7223 */ /* 0x000fe200000100ff */
        /* <DEDUP_REMOVED lines=14> */
[----:B------:R-:W-:Y:S02]  /*2600*/  HADD2.F32 R120, -RZ, R120.H1_H1 ;  /* 0x30000078ff787230 */ /* 0x000fe40000004100 */
[----:B------:R-:W-:Y:S01]  /*2610*/  FADD.FTZ R118, R118, R203 ;  /* 0x000000cb76767221 */ /* 0x000fe20000010000 */
[----:B------:R-:W-:Y:S01]  /*2620*/  FFMA.FTZ R122, R209, R207, R122 ;  /* 0x000000cfd17a7223 */ /* 0x000fe2000001007a */
[-C--:B------:R-:W-:Y:S01]  /*2630*/  FFMA.FTZ R137, R199, R197.reuse, R137 ;  /* 0x000000c5c7897223 */ /* 0x080fe20000010089 */
[----:B------:R-:W-:Y:S02]  /*2640*/  FMUL.FTZ R197, R165, R197 ;  /* 0x000000c5a5c57220 */ /* 0x000fe40000410000 */
[----:B------:R-:W-:Y:S01]  /*2650*/  FFMA.FTZ R122, R208, R205, R122 ;  /* 0x000000cdd07a7223 */ /* 0x000fe2000001007a */
[----:B------:R-:W-:Y:S01]  /*2660*/  FADD.FTZ R118, R118, R201 ;  /* 0x000000c976767221 */ /* 0x000fe20000010000 */
[----:B------:R-:W-:Y:S01]  /*2670*/  FADD.FTZ R225, R120, R225 ;  /* 0x000000e178e17221 */ /* 0x000fe20000010000 */
[-C--:B------:R-:W-:Y:S01]  /*2680*/  FFMA.FTZ R41, R164, R120.reuse, R41 ;  /* 0x00000078a4297223 */ /* 0x080fe20000010029 */
[----:B------:R-:W-:Y:S01]  /*2690*/  FMUL.FTZ R165, R127, R120 ;  /* 0x000000787fa57220 */ /* 0x000fe20000410000 */
[----:B------:R-:W-:Y:S01]  /*26a0*/  FFMA.FTZ R120, R206, R203, R122 ;  /* 0x000000cbce787223 */ /* 0x000fe2000001007a */
[----:B------:R-:W-:Y:S01]  /*26b0*/  FADD.FTZ R118, R118, R200 ;  /* 0x000000c876767221 */ /* 0x000fe20000010000 */
[----:B------:R-:W-:Y:S01]  /*26c0*/  FFMA.FTZ R36, R170, R171, R36 ;  /* 0x000000abaa247223 */ /* 0x000fe20000010024 */
[----:B------:R-:W-:Y:S01]  /*26d0*/  FFMA.FTZ R39, R168, R169, R39 ;  /* 0x000000a9a8277223 */ /* 0x000fe20000010027 */
[----:B------:R-:W-:Y:S01]  /*26e0*/  FFMA.FTZ R120, R204, R201, R120 ;  /* 0x000000c9cc787223 */ /* 0x000fe20000010078 */
[----:B------:R-:W-:Y:S01]  /*26f0*/  FADD.FTZ R118, R118, R197 ;  /* 0x000000c576767221 */ /* 0x000fe20000010000 */
[----:B------:R-:W-:Y:S01]  /*2700*/  FFMA.FTZ R38, R166, R167, R38 ;  /* 0x000000a7a6267223 */ /* 0x000fe20000010026 */
[----:B------:R-:W3:Y:S01]  /*2710*/  LDL R127, [R1+0x70] ;  /* 0x00007000017f7983 */ /* 0x000ee20000100800 */
        /* <DEDUP_REMOVED lines=8> */
[----:B------:R-:W-:Y:S01]  /*27a0*/  FADD.FTZ R118, R118, R188 ;  /* 0x000000bc76767221 */ /* 0x000fe20000010000 */
[-C--:B------:R-:W-:Y:S01]  /*27b0*/  FFMA.FTZ R37, R122, R116.reuse, R37 ;  /* 0x000000747a257223 */ /* 0x080fe20000010025 */
[----:B----4-:R-:W-:Y:S01]  /*27c0*/  FMUL.FTZ R123, R123, R116 ;  /* 0x000000747b7b7220 */ /* 0x010fe20000410000 */
[----:B------:R-:W-:Y:S01]  /*27d0*/  FFMA.FTZ R120, R184, R186, R120 ;  /* 0x000000bab8787223 */ /* 0x000fe20000010078 */
[----:B------:R-:W-:Y:S01]  /*27e0*/  FADD.FTZ R116, R118, R190 ;  /* 0x000000be76747221 */ /* 0x000fe20000010000 */
[----:B------:R-:W-:Y:S01]  /*27f0*/  FMUL.FTZ R169, R125, R169 ;  /* 0x000000a97da97220 */ /* 0x000fe20000410000 */
[----:B------:R-:W-:Y:S01]  /*2800*/  FMUL.FTZ R167, R126, R167 ;  /* 0x000000a77ea77220 */ /* 0x000fe20000410000 */
[----:B------:R-:W-:Y:S01]  /*2810*/  FFMA.FTZ R93, R185, R188, R120 ;  /* 0x000000bcb95d7223 */ /* 0x000fe20000010078 */
[----:B------:R-:W4:Y:S03]  /*2820*/  LDL R125, [R1+0x74] ;  /* 0x00007400017d7983 */ /* 0x000f260000100800 */
[----:B------:R-:W-:Y:S01]  /*2830*/  FFMA.FTZ R93, R187, R190, R93 ;  /* 0x000000bebb5d7223 */ /* 0x000fe2000001005d */
[----:B------:R-:W-:Y:S01]  /*2840*/  FMUL.FTZ R126, R155, R91 ;  /* 0x0000005b9b7e7220 */ /* 0x000fe20000410000 */
[----:B------:R-:W4:Y:S02]  /*2850*/  LDL R120, [R1+0x68] ;  /* 0x0000680001787983 */ /* 0x000f240000100800 */
[----:B------:R-:W-:-:S02]  /*2860*/  FFMA.FTZ R93, R189, R192, R93 ;  /* 0x000000c0bd5d7223 */ /* 0x000fc4000001005d */
[----:B------:R-:W4:Y:S02]  /*2870*/  LDL R118, [R1+0x64] ;  /* 0x0000640001767983 */ /* 0x000f240000100800 */
[----:B------:R-:W-:-:S04]  /*2880*/  FFMA.FTZ R93, R191, R193, R93 ;  /* 0x000000c1bf5d7223 */ /* 0x000fc8000001005d */
[----:B------:R-:W-:Y:S02]  /*2890*/  FFMA.FTZ R91, R178, R179, R93 ;  /* 0x000000b3b25b7223 */ /* 0x000fe4000001005d */
[----:B------:R-:W4:Y:S01]  /*28a0*/  LDL R93, [R1+0x60] ;  /* 0x00006000015d7983 */ /* 0x000f220000100800 */
[----:B--2---:R-:W-:Y:S01]  /*28b0*/  FMUL.FTZ R171, R124, R171 ;  /* 0x000000ab7cab7220 */ /* 0x004fe20000410000 */
[----:B------:R-:W-:Y:S01]  /*28c0*/  FMUL.FTZ R124, R155, R92 ;  /* 0x0000005c9b7c7220 */ /* 0x000fe20000410000 */
[----:B------:R-:W-:Y:S02]  /*28d0*/  FADD.FTZ R92, R116, R192 ;  /* 0x000000c0745c7221 */ /* 0x000fe40000010000 */
[----:B------:R-:W2:Y:S01]  /*28e0*/  LDL R116, [R1+0x6c] ;  /* 0x00006c0001747983 */ /* 0x000ea20000100800 */
[----:B------:R-:W-:Y:S01]  /*28f0*/  FFMA.FTZ R32, R100, R101, R32 ;  /* 0x0000006564207223 */ /* 0x000fe20000010020 */
[----:B------:R-:W-:Y:S01]  /*2900*/  FFMA.FTZ R34, R124, R95, R34 ;  /* 0x0000005f7c227223 */ /* 0x000fe20000010022 */
[-C--:B------:R-:W-:Y:S01]  /*2910*/  FFMA.FTZ R35, R126, R94.reuse, R35 ;  /* 0x0000005e7e237223 */ /* 0x080fe20000010023 */
[----:B------:R-:W-:Y:S01]  /*2920*/  FFMA.FTZ R31, R110, R111, R31 ;  /* 0x0000006f6e1f7223 */ /* 0x000fe2000001001f */
[----:B---3--:R-:W-:-:S02]  /*2930*/  FMUL.FTZ R127, R127, R94 ;  /* 0x0000005e7f7f7220 */ /* 0x008fc40000410000 */
[----:B------:R-:W3:Y:S01]  /*2940*/  LDL R94, [R1+0x54] ;  /* 0x00005400015e7983 */ /* 0x000ee20000100800 */
[----:B----4-:R-:W-:-:S03]  /*2950*/  FMUL.FTZ R125, R125, R95 ;  /* 0x0000005f7d7d7220 */ /* 0x010fc60000410000 */
[----:B------:R-:W4:Y:S01]  /*2960*/  LDL R95, [R1+0x58] ;  /* 0x00005800015f7983 */ /* 0x000f220000100800 */
[----:B------:R-:W-:-:S03]  /*2970*/  FMUL.FTZ R111, R93, R111 ;  /* 0x0000006f5d6f7220 */ /* 0x000fc60000410000 */
[----:B------:R-:W4:Y:S01]  /*2980*/  LDL R93, [R1+0x50] ;  /* 0x00005000015d7983 */ /* 0x000f220000100800 */
[----:B--2---:R-:W-:-:S03]  /*2990*/  FMUL.FTZ R101, R116, R101 ;  /* 0x0000006574657220 */ /* 0x004fc60000410000 */
[----:B------:R-:W2:Y:S01]  /*29a0*/  LDL R116, [R1+0x5c] ;  /* 0x00005c0001747983 */ /* 0x000ea20000100800 */
        /* <DEDUP_REMOVED lines=21> */
[----:B------:R-:W0:Y:S01]  /*2b00*/  S2R R173, SR_TID.X ;  /* 0x0000000000ad7919 */ /* 0x000e220000002100 */
[----:B------:R-:W-:Y:S01]  /*2b10*/  FFMA.FTZ R91, R126, R127, R91 ;  /* 0x0000007f7e5b7223 */ /* 0x000fe2000001005b */
[----:B------:R-:W-:Y:S01]  /*2b20*/  FADD.FTZ R92, R92, R127 ;  /* 0x0000007f5c5c7221 */ /* 0x000fe20000010000 */
        /* <DEDUP_REMOVED lines=12> */
[----:B------:R-:W-:Y:S01]  /*2bf0*/  FADD.FTZ R4, R113, R4 ;  /* 0x0000000471047221 */ /* 0x000fe20000010000 */
[----:B------:R-:W-:Y:S01]  /*2c00*/  FADD.FTZ R92, R92, R107 ;  /* 0x0000006b5c5c7221 */ /* 0x000fe20000010000 */
[----:B------:R-:W-:Y:S01]  /*2c10*/  FFMA.FTZ R91, R106, R107, R91 ;  /* 0x0000006b6a5b7223 */ /* 0x000fe2000001005b */
[----:B------:R-:W-:-:S02]  /*2c20*/  FFMA.FTZ R28, R112, R113, R28 ;  /* 0x00000071701c7223 */ /* 0x000fc4000001001c */
[----:B------:R-:W-:Y:S01]  /*2c30*/  FADD.FTZ R92, R92, R111 ;  /* 0x0000006f5c5c7221 */ /* 0x000fe20000010000 */
[----:B------:R-:W-:Y:S01]  /*2c40*/  FFMA.FTZ R91, R110, R111, R91 ;  /* 0x0000006f6e5b7223 */ /* 0x000fe2000001005b */
[----:B------:R-:W-:Y:S01]  /*2c50*/  FADD.FTZ R5, R117, R5 ;  /* 0x0000000575057221 */ /* 0x000fe20000010000 */
[----:B------:R-:W-:Y:S01]  /*2c60*/  FMUL.FTZ R118, R155, R89 ;  /* 0x000000599b767220 */ /* 0x000fe20000410000 */
[----:B------:R-:W-:Y:S01]  /*2c70*/  FADD.FTZ R2, R119, R2 ;  /* 0x0000000277027221 */ /* 0x000fe20000010000 */
[----:B------:R-:W-:Y:S02]  /*2c80*/  FMUL.FTZ R120, R155, R88 ;  /* 0x000000589b787220 */ /* 0x000fe40000410000 */
[-C--:B------:R-:W-:Y:S01]  /*2c90*/  FFMA.FTZ R26, R118, R119.reuse, R26 ;  /* 0x00000077761a7223 */ /* 0x080fe2000001001a */
[----:B---3--:R-:W-:Y:S01]  /*2ca0*/  FMUL.FTZ R119, R94, R119 ;  /* 0x000000775e777220 */ /* 0x008fe20000410000 */
[----:B------:R-:W-:Y:S01]  /*2cb0*/  FADD.FTZ R3, R121, R3 ;  /* 0x0000000379037221 */ /* 0x000fe20000010000 */
[-C--:B------:R-:W-:Y:S01]  /*2cc0*/  FFMA.FTZ R27, R120, R121.reuse, R27 ;  /* 0x00000079781b7223 */ /* 0x080fe2000001001b */
[----:B------:R-:W-:Y:S01]  /*2cd0*/  UMOV UR4, 0xffffffff ;  /* 0xffffffff00047882 */ /* 0x000fe20000000000 */
[----:B0-----:R-:W-:Y:S01]  /*2ce0*/  LOP3.LUT P2, RZ, R173, 0x1f, RZ, 0xc0, !PT ;  /* 0x0000001fadff7812 */ /* 0x001fe2000784c0ff */
[----:B----4-:R-:W-:Y:S01]  /*2cf0*/  FMUL.FTZ R121, R93, R121 ;  /* 0x000000795d797220 */ /* 0x010fe20000410000 */
[----:B--2---:R-:W-:Y:S01]  /*2d00*/  FMUL.FTZ R113, R116, R113 ;  /* 0x0000007174717220 */ /* 0x004fe20000410000 */
[----:B------:R-:W-:-:S03]  /*2d10*/  FMUL.FTZ R116, R155, R90 ;  /* 0x0000005a9b747220 */ /* 0x000fc60000410000 */
[----:B------:R-:W-:Y:S01]  /*2d20*/  FADD.FTZ R92, R92, R113 ;  /* 0x000000715c5c7221 */ /* 0x000fe20000010000 */
[-C--:B------:R-:W-:Y:S01]  /*2d30*/  FFMA.FTZ R29, R116, R117.reuse, R29 ;  /* 0x00000075741d7223 */ /* 0x080fe2000001001d */
[----:B------:R-:W-:Y:S01]  /*2d40*/  FMUL.FTZ R117, R95, R117 ;  /* 0x000000755f757220 */ /* 0x000fe20000410000 */
[----:B------:R-:W-:-:S03]  /*2d50*/  FFMA.FTZ R91, R112, R113, R91 ;  /* 0x00000071705b7223 */ /* 0x000fc6000001005b */
[----:B------:R-:W-:Y:S01]  /*2d60*/  FADD.FTZ R92, R92, R117 ;  /* 0x000000755c5c7221 */ /* 0x000fe20000010000 */
[----:B------:R-:W-:-:S03]  /*2d70*/  FFMA.FTZ R91, R116, R117, R91 ;  /* 0x00000075745b7223 */ /* 0x000fc6000001005b */
        /* <DEDUP_REMOVED lines=23> */
.L_x_3034:
        /* <DEDUP_REMOVED lines=12> */
.L_x_3022:
[----:B------:R-:W-:Y:S05]  /*2fb0*/  WARPSYNC.ALL ;  /* 0x0000000000007948 */ /* 0x000fea0003800000 */
[----:B------:R-:W1:Y:S08]  /*2fc0*/  S2UR UR5, SR_CgaCtaId ;  /* 0x00000000000579c3 */ /* 0x000e700000008800 */
[----:B------:R-:W-:Y:S01]  /*2fd0*/  BAR.SYNC.DEFER_BLOCKING 0x0 ;  /* 0x0000000000007b1d */ /* 0x000fe20000010000 */
[----:B0-----:R-:W-:-:S04]  /*2fe0*/  SHF.R.U32.HI R88, RZ, 0x5, R173 ;  /* 0x00000005ff587819 */ /* 0x001fc800000116ad */
        /* <DEDUP_REMOVED lines=21> */
[----:B------:R-:W-:-:S03]  /*3140*/  LOP3.LUT P6, RZ, R115, 0xff0000, RZ, 0xc0, !PT ;  /* 0x00ff000073ff7812 */ /* 0x000fc600078cc0ff */
[----:B------:R-:W-:Y:S02]  /*3150*/  FSEL R173, R88, RZ, !P4 ;  /* 0x000000ff58ad7208 */ /* 0x000fe40006000000 */
[----:B------:R-:W-:Y:S02]  /*3160*/  MOV R88, R114 ;  /* 0x0000007200587202 */ /* 0x000fe40000000f00 */
[----:B------:R-:W-:Y:S01]  /*3170*/  LOP3.LUT P4, RZ, R114, 0xff00, RZ, 0xc0, !PT ;  /* 0x0000ff0072ff7812 */ /* 0x000fe2000788c0ff */
[-CC-:B------:R-:W-:Y:S01]  /*3180*/  FFMA.FTZ R0, R0, R172.reuse, R173.reuse ;  /* 0x000000ac00007223 */ /* 0x180fe200000100ad */
[----:B------:R-:W-:Y:S01]  /*3190*/  LOP3.LUT P2, RZ, R88, 0xff, RZ, 0xc0, !PT ;  /* 0x000000ff58ff7812 */ /* 0x000fe2000784c0ff */
[-CC-:B------:R-:W-:Y:S01]  /*31a0*/  FFMA.FTZ R89, R220, R172.reuse, R173.reuse ;  /* 0x000000acdc597223 */ /* 0x180fe200000100ad */
[-CC-:B------:R-:W-:Y:S01]  /*31b0*/  FFMA.FTZ R217, R217, R172.reuse, R173.reuse ;  /* 0x000000acd9d97223 */ /* 0x180fe200000100ad */
[----:B------:R-:W-:Y:S01]  /*31c0*/  FADD.FTZ R0, R219, -R0 ;  /* 0x80000000db007221 */ /* 0x000fe20000010000 */
[-C--:B------:R-:W-:Y:S01]  /*31d0*/  FFMA.FTZ R213, R213, R172.reuse, R173 ;  /* 0x000000acd5d57223 */ /* 0x080fe200000100ad */
[----:B------:R-:W-:Y:S01]  /*31e0*/  FADD.FTZ R89, R218, -R89 ;  /* 0x80000059da597221 */ /* 0x000fe20000010000 */
[----:B------:R-:W-:Y:S01]  /*31f0*/  FFMA.FTZ R212, R212, R172, R173 ;  /* 0x000000acd4d47223 */ /* 0x000fe200000100ad */
[----:B------:R-:W-:Y:S01]  /*3200*/  FMUL.FTZ R91, R155, R0 ;  /* 0x000000009b5b7220 */ /* 0x000fe20000410000 */
[----:B------:R-:W-:-:S02]  /*3210*/  @P1 HADD2.F32 R0, -RZ, R60.H0_H0 ;  /* 0x2000003cff001230 */ /* 0x000fc40000004100 */
[----:B------:R-:W-:Y:S01]  /*3220*/  FMUL.FTZ R89, R155, R89 ;  /* 0x000000599b597220 */ /* 0x000fe20000410000 */
[----:B------:R-:W-:Y:S01]  /*3230*/  FADD.FTZ R213, R211, -R213 ;  /* 0x800000d5d3d57221 */ /* 0x000fe20000010000 */
[----:B------:R-:W-:Y:S01]  /*3240*/  FADD.FTZ R212, R210, -R212 ;  /* 0x800000d4d2d47221 */ /* 0x000fe20000010000 */
[----:B------:R-:W-:Y:S02]  /*3250*/  @P1 HADD2.F32 R210, -RZ, R62.H1_H1 ;  /* 0x3000003effd21230 */ /* 0x000fe40000004100 */
[----:B------:R-:W-:Y:S01]  /*3260*/  @P1 FADD.FTZ R91, R91, R0 ;  /* 0x000000005b5b1221 */ /* 0x000fe20000010000 */
[----:B------:R-:W-:Y:S01]  /*3270*/  HFMA2.MMA R0, -RZ, RZ, 0, 0 ;  /* 0x00000000ff007435 */ /* 0x000fe200000001ff */
[----:B------:R-:W-:Y:S02]  /*3280*/  @P2 HADD2.F32 R218, -RZ, R64.H0_H0 ;  /* 0x20000040ffda2230 */ /* 0x000fe40000004100 */
[----:B------:R-:W-:Y:S01]  /*3290*/  FMUL.FTZ R90, R91, R157 ;  /* 0x0000009d5b5a7220 */ /* 0x000fe20000410000 */
[----:B------:R-:W-:-:S03]  /*32a0*/  @P1 HADD2.F32 R211, -RZ, R63.H1_H1 ;  /* 0x3000003fffd31230 */ /* 0x000fc60000004100 */
[----:B------:R-:W-:Y:S01]  /*32b0*/  FMUL.FTZ R90, R90, UR13 ;  /* 0x0000000d5a5a7c20 */ /* 0x000fe20008410000 */
[----:B--2---:R-:W-:-:S05]  /*32c0*/  @P2 HADD2.F32 R88, -RZ, R92.H0_H0 ;  /* 0x2000005cff582230 */ /* 0x004fca0000004100 */
[C---:B------:R-:W-:Y:S01]  /*32d0*/  @P2 FMUL.FTZ R0, R90.reuse, R88 ;  /* 0x000000585a002220 */ /* 0x040fe20000410000 */
[----:B------:R-:W-:Y:S01]  /*32e0*/  MOV R88, RZ ;  /* 0x000000ff00587202 */ /* 0x000fe20000000f00 */
[----:B------:R-:W-:Y:S01]  /*32f0*/  @P2 FMUL.FTZ R88, R90, R218 ;  /* 0x000000da5a582220 */ /* 0x000fe20000410000 */
[----:B------:R-:W-:Y:S01]  /*3300*/  @P1 HADD2.F32 R90, -RZ, R60.H1_H1 ;  /* 0x3000003cff5a1230 */ /* 0x000fe20000004100 */
[----:B------:R-:W-:Y:S02]  /*3310*/  ISETP.NE.U32.AND P2, PT, RZ, UR14, PT ;  /* 0x0000000eff007c0c */ /* 0x000fe4000bf45070 */
[----:B------:R-:W-:Y:S02]  /*3320*/  MOV R218, RZ ;  /* 0x000000ff00da7202 */ /* 0x000fe40000000f00 */
[----:B------:R-:W-:Y:S01]  /*3330*/  @P1 FADD.FTZ R89, R89, R90 ;  /* 0x0000005a59591221 */ /* 0x000fe20000010000 */
[----:B------:R-:W-:Y:S01]  /*3340*/  FADD.FTZ R90, R174, -R217 ;  /* 0x800000d9ae5a7221 */ /* 0x000fe20000010000 */
[----:B------:R-:W-:Y:S01]  /*3350*/  ISETP.NE.AND.EX P2, PT, RZ, UR15, PT, P2 ;  /* 0x0000000fff007c0c */ /* 0x000fe2000bf45320 */
[----:B------:R-:W-:-:S02]  /*3360*/  @P4 HADD2.F32 R217, -RZ, R92.H1_H1 ;  /* 0x3000005cffd94230 */ /* 0x000fc40000004100 */
[----:B------:R-:W-:Y:S01]  /*3370*/  FMUL.FTZ R174, R89, R157 ;  /* 0x0000009d59ae7220 */ /* 0x000fe20000410000 */
[----:B------:R-:W-:-:S03]  /*3380*/  FMUL.FTZ R90, R155, R90 ;  /* 0x0000005a9b5a7220 */ /* 0x000fc60000410000 */
[----:B------:R-:W-:Y:S01]  /*3390*/  FMUL.FTZ R92, R174, UR13 ;  /* 0x0000000dae5c7c20 */ /* 0x000fe20008410000 */
[----:B------:R-:W-:-:S06]  /*33a0*/  HFMA2.MMA R174, -RZ, RZ, 0, 0 ;  /* 0x00000000ffae7435 */ /* 0x000fcc00000001ff */
[----:B------:R-:W-:Y:S01]  /*33b0*/  @P4 FMUL.FTZ R174, R92, R217 ;  /* 0x000000d95cae4220 */ /* 0x000fe20000410000 */
[----:B------:R-:W-:Y:S01]  /*33c0*/  @P2 F2FP.F16.F32.PACK_AB R217, RZ, R89 ;  /* 0x00000059ffd9223e */ /* 0x000fe200000000ff */
[----:B------:R-:W-:Y:S01]  /*33d0*/  @P4 HADD2.F32 R89, -RZ, R64.H1_H1 ;  /* 0x30000040ff594230 */ /* 0x000fe20000004100 */
[----:B------:R-:W-:-:S04]  /*33e0*/  @P2 F2FP.F16.F32.PACK_AB R91, RZ, R91 ;  /* 0x0000005bff5b223e */ /* 0x000fc800000000ff */
[----:B------:R-:W-:Y:S01]  /*33f0*/  @P4 FMUL.FTZ R218, R92, R89 ;  /* 0x000000595cda4220 */ /* 0x000fe20000410000 */
[----:B------:R-:W-:Y:S01]  /*3400*/  LOP3.LUT P4, RZ, R114, 0xff0000, RZ, 0xc0, !PT ;  /* 0x00ff000072ff7812 */ /* 0x000fe2000788c0ff */
[----:B------:R-:W-:Y:S02]  /*3410*/  @P1 HADD2.F32 R89, -RZ, R61.H0_H0 ;  /* 0x2000003dff591230 */ /* 0x000fe40000004100 */
[----:B------:R-:W-:Y:S01]  /*3420*/  FFMA.FTZ R92, R216, R172, R173 ;  /* 0x000000acd85c7223 */ /* 0x000fe200000100ad */
[----:B------:R-:W-:Y:S01]  /*3430*/  @P2 PRMT R84, R91, 0x7610, R84 ;  /* 0x000076105b542816 */ /* 0x000fe20000000054 */
[----:B------:R-:W-:Y:S01]  /*3440*/  FMUL.FTZ R91, R155, R213 ;  /* 0x000000d59b5b7220 */ /* 0x000fe20000410000 */
[----:B------:R-:W-:Y:S01]  /*3450*/  F2FP.F16.F32.PACK_AB R88, R218, R88 ;  /* 0x00000058da58723e */ /* 0x000fe200000000ff */
[----:B------:R-:W-:Y:S01]  /*3460*/  @P1 FADD.FTZ R90, R90, R89 ;  /* 0x000000595a5a1221 */ /* 0x000fe20000010000 */
[----:B------:R-:W-:Y:S01]  /*3470*/  FADD.FTZ R92, R175, -R92 ;  /* 0x8000005caf5c7221 */ /* 0x000fe20000010000 */
[----:B------:R-:W-:Y:S01]  /*3480*/  HFMA2.MMA R175, -RZ, RZ, 0, 0 ;  /* 0x00000000ffaf7435 */ /* 0x000fe200000001ff */
[----:B------:R-:W-:Y:S01]  /*3490*/  @P2 PRMT R84, R84, 0x5410, R217 ;  /* 0x0000541054542816 */ /* 0x000fe200000000d9 */
[----:B------:R-:W-:-:S02]  /*34a0*/  FMUL.FTZ R216, R90, R157 ;  /* 0x0000009d5ad87220 */ /* 0x000fc40000410000 */
[----:B------:R-:W-:Y:S02]  /*34b0*/  @P4 HADD2.F32 R89, -RZ, R93.H0_H0 ;  /* 0x2000005dff594230 */ /* 0x000fe40000004100 */
[----:B------:R-:W-:Y:S01]  /*34c0*/  FMUL.FTZ R216, R216, UR13 ;  /* 0x0000000dd8d87c20 */ /* 0x000fe20008410000 */
[----:B------:R-:W-:-:S03]  /*34d0*/  @P4 HADD2.F32 R219, -RZ, R65.H0_H0 ;  /* 0x20000041ffdb4230 */ /* 0x000fc60000004100 */
[C---:B------:R-:W-:Y:S01]  /*34e0*/  @P4 FMUL.FTZ R175, R216.reuse, R89 ;  /* 0x00000059d8af4220 */ /* 0x040fe20000410000 */
[----:B------:R-:W-:Y:S01]  /*34f0*/  MOV R89, RZ ;  /* 0x000000ff00597202 */ /* 0x000fe20000000f00 */
[----:B------:R-:W-:Y:S01]  /*3500*/  @P4 FMUL.FTZ R89, R216, R219 ;  /* 0x000000dbd8594220 */ /* 0x000fe20000410000 */
[----:B------:R-:W-:Y:S01]  /*3510*/  LOP3.LUT P4, RZ, R114, 0xff000000, RZ, 0xc0, !PT ;  /* 0xff00000072ff7812 */ /* 0x000fe2000788c0ff */
[----:B------:R-:W-:Y:S01]  /*3520*/  FMUL.FTZ R114, R155, R92 ;  /* 0x0000005c9b727220 */ /* 0x000fe20000410000 */
[----:B------:R-:W-:Y:S02]  /*3530*/  @P1 HADD2.F32 R92, -RZ, R61.H1_H1 ;  /* 0x3000003dff5c1230 */ /* 0x000fe40000004100 */
[----:B------:R-:W-:-:S03]  /*3540*/  FFMA.FTZ R216, R215, R172, R173 ;  /* 0x000000acd7d87223 */ /* 0x000fc600000100ad */
[----:B------:R-:W-:Y:S01]  /*3550*/  @P1 FADD.FTZ R114, R114, R92 ;  /* 0x0000005c72721221 */ /* 0x000fe20000010000 */
[----:B------:R-:W-:-:S03]  /*3560*/  FADD.FTZ R216, R176, -R216 ;  /* 0x800000d8b0d87221 */ /* 0x000fc60000010000 */
[----:B------:R-:W-:Y:S01]  /*3570*/  FMUL.FTZ R176, R114, R157 ;  /* 0x0000009d72b07220 */ /* 0x000fe20000410000 */
[----:B------:R-:W-:Y:S01]  /*3580*/  @P2 F2FP.F16.F32.PACK_AB R215, RZ, R114 ;  /* 0x00000072ffd7223e */ /* 0x000fe200000000ff */
[----:B------:R-:W-:Y:S01]  /*3590*/  @P4 HADD2.F32 R92, -RZ, R93.H1_H1 ;  /* 0x3000005dff5c4230 */ /* 0x000fe20000004100 */
[----:B------:R-:W-:Y:S01]  /*35a0*/  MOV R114, RZ ;  /* 0x000000ff00727202 */ /* 0x000fe20000000f00 */
[----:B------:R-:W-:Y:S01]  /*35b0*/  FMUL.FTZ R93, R176, UR13 ;  /* 0x0000000db05d7c20 */ /* 0x000fe20008410000 */
[----:B------:R-:W-:Y:S01]  /*35c0*/  HFMA2.MMA R176, -RZ, RZ, 0, 0 ;  /* 0x00000000ffb07435 */ /* 0x000fe200000001ff */
[----:B------:R-:W-:-:S05]  /*35d0*/  FMUL.FTZ R216, R155, R216 ;  /* 0x000000d89bd87220 */ /* 0x000fca0000410000 */
[----:B------:R-:W-:Y:S01]  /*35e0*/  @P4 FMUL.FTZ R176, R93, R92 ;  /* 0x0000005c5db04220 */ /* 0x000fe20000410000 */
[----:B------:R-:W-:Y:S01]  /*35f0*/  @P2 F2FP.F16.F32.PACK_AB R92, RZ, R90 ;  /* 0x0000005aff5c223e */ /* 0x000fe200000000ff */
[----:B------:R-:W-:-:S03]  /*3600*/  @P4 HADD2.F32 R90, -RZ, R65.H1_H1 ;  /* 0x30000041ff5a4230 */ /* 0x000fc60000004100 */
[----:B------:R-:W-:Y:S02]  /*3610*/  @P2 PRMT R85, R92, 0x7610, R85 ;  /* 0x000076105c552816 */ /* 0x000fe40000000055 */
[----:B------:R-:W-:Y:S01]  /*3620*/  @P4 FMUL.FTZ R114, R93, R90 ;  /* 0x0000005a5d724220 */ /* 0x000fe20000410000 */
[----:B------:R-:W-:Y:S01]  /*3630*/  LOP3.LUT P4, RZ, R115, 0xff, RZ, 0xc0, !PT ;  /* 0x000000ff73ff7812 */ /* 0x000fe2000788c0ff */
[----:B------:R-:W-:Y:S02]  /*3640*/  @P1 HADD2.F32 R90, -RZ, R62.H0_H0 ;  /* 0x2000003eff5a1230 */ /* 0x000fe40000004100 */
[----:B------:R-:W-:Y:S01]  /*3650*/  FFMA.FTZ R93, R214, R172, R173 ;  /* 0x000000acd65d7223 */ /* 0x000fe200000100ad */
[----:B------:R-:W-:Y:S02]  /*3660*/  @P2 PRMT R85, R85, 0x5410, R215 ;  /* 0x0000541055552816 */ /* 0x000fe400000000d7 */
[----:B------:R-:W-:Y:S01]  /*3670*/  F2FP.F16.F32.PACK_AB R89, R114, R89 ;  /* 0x000000597259723e */ /* 0x000fe200000000ff */
[----:B------:R-:W-:Y:S01]  /*3680*/  @P1 FADD.FTZ R216, R216, R90 ;  /* 0x0000005ad8d81221 */ /* 0x000fe20000010000 */
[----:B------:R-:W-:Y:S01]  /*3690*/  FADD.FTZ R93, R177, -R93 ;  /* 0x8000005db15d7221 */ /* 0x000fe20000010000 */
[----:B------:R-:W-:-:S02]  /*36a0*/  HFMA2.MMA R177, -RZ, RZ, 0, 0 ;  /* 0x00000000ffb17435 */ /* 0x000fc400000001ff */
[----:B------:R-:W-:Y:S01]  /*36b0*/  FMUL.FTZ R214, R216, R157 ;  /* 0x0000009dd8d67220 */ /* 0x000fe20000410000 */
[----:B------:R-:W-:Y:S01]  /*36c0*/  @P2 F2FP.F16.F32.PACK_AB R216, RZ, R216 ;  /* 0x000000d8ffd8223e */ /* 0x000fe200000000ff */
[----:B------:R-:W-:Y:S02]  /*36d0*/  @P4 HADD2.F32 R90, -RZ, R94.H0_H0 ;  /* 0x2000005eff5a4230 */ /* 0x000fe40000004100 */
[----:B------:R-:W-:Y:S01]  /*36e0*/  FMUL.FTZ R214, R214, UR13 ;  /* 0x0000000dd6d67c20 */ /* 0x000fe20008410000 */
[----:B------:R-:W-:Y:S01]  /*36f0*/  @P4 HADD2.F32 R219, -RZ, R66.H0_H0 ;  /* 0x20000042ffdb4230 */ /* 0x000fe20000004100 */
[----:B------:R-:W-:Y:S01]  /*3700*/  @P2 PRMT R86, R216, 0x7610, R86 ;  /* 0x00007610d8562816 */ /* 0x000fe20000000056 */
[----:B------:R-:W-:Y:S01]  /*3710*/  HFMA2.MMA R216, -RZ, RZ, 0, 0 ;  /* 0x00000000ffd87435 */ /* 0x000fe200000001ff */
[C---:B------:R-:W-:Y:S01]  /*3720*/  @P4 FMUL.FTZ R177, R214.reuse, R90 ;  /* 0x0000005ad6b14220 */ /* 0x040fe20000410000 */
[----:B------:R-:W-:Y:S01]  /*3730*/  MOV R90, RZ ;  /* 0x000000ff005a7202 */ /* 0x000fe20000000f00 */
[----:B------:R-:W-:Y:S01]  /*3740*/  @P4 FMUL.FTZ R90, R214, R219 ;  /* 0x000000dbd65a4220 */ /* 0x000fe20000410000 */
[----:B------:R-:W-:Y:S01]  /*3750*/  LOP3.LUT P4, RZ, R115, 0xff000000, RZ, 0xc0, !PT ;  /* 0xff00000073ff7812 */ /* 0x000fe2000788c0ff */
[----:B------:R-:W-:Y:S01]  /*3760*/  @P1 HADD2.F32 R115, -RZ, R63.H0_H0 ;  /* 0x2000003fff731230 */ /* 0x000fe20000004100 */
[----:B------:R-:W0:Y:S04]  /*3770*/  LDC.64 R218, c[0x0][0x220] ;  /* 0x00008800ffda7b82 */ /* 0x000e280000000a00 */
[----:B------:R-:W-:Y:S01]  /*3780*/  @P1 FADD.FTZ R91, R91, R115 ;  /* 0x000000735b5b1221 */ /* 0x000fe20000010000 */
[C---:B------:R-:W-:Y:S01]  /*3790*/  FMUL.FTZ R115, R155.reuse, R93 ;  /* 0x0000005d9b737220 */ /* 0x040fe20000410000 */
[----:B------:R-:W-:-:S03]  /*37a0*/  FMUL.FTZ R93, R155, R212 ;  /* 0x000000d49b5d7220 */ /* 0x000fc60000410000 */
[----:B------:R-:W-:Y:S01]  /*37b0*/  @P1 FADD.FTZ R115, R115, R210 ;  /* 0x000000d273731221 */ /* 0x000fe20000010000 */
[----:B------:R-:W-:Y:S01]  /*37c0*/  @P2 F2FP.F16.F32.PACK_AB R92, RZ, R91 ;  /* 0x0000005bff5c223e */ /* 0x000fe200000000ff */
[----:B------:R-:W-:Y:S01]  /*37d0*/  @P1 FADD.FTZ R93, R93, R211 ;  /* 0x000000d35d5d1221 */ /* 0x000fe20000010000 */
[-C--:B------:R-:W-:Y:S01]  /*37e0*/  FMUL.FTZ R211, R91, R157.reuse ;  /* 0x0000009d5bd37220 */ /* 0x080fe20000410000 */
[----:B------:R-:W-:Y:S01]  /*37f0*/  FMUL.FTZ R212, R115, R157 ;  /* 0x0000009d73d47220 */ /* 0x000fe20000410000 */
[----:B------:R-:W-:Y:S01]  /*3800*/  @P2 F2FP.F16.F32.PACK_AB R213, RZ, R115 ;  /* 0x00000073ffd5223e */ /* 0x000fe200000000ff */
[----:B------:R-:W-:Y:S01]  /*3810*/  HFMA2.MMA R115, -RZ, RZ, 0, 0 ;  /* 0x00000000ff737435 */ /* 0x000fe200000001ff */
[----:B------:R-:W-:Y:S01]  /*3820*/  @P2 PRMT R87, R92, 0x7610, R87 ;  /* 0x000076105c572816 */ /* 0x000fe20000000057 */
[----:B------:R-:W-:Y:S02]  /*3830*/  @P5 HADD2.F32 R92, -RZ, R66.H1_H1 ;  /* 0x30000042ff5c5230 */ /* 0x000fe40000004100 */
[----:B------:R-:W-:Y:S01]  /*3840*/  FMUL.FTZ R212, R212, UR13 ;  /* 0x0000000dd4d47c20 */ /* 0x000fe20008410000 */
[----:B------:R-:W-:Y:S01]  /*3850*/  FMUL.FTZ R210, R93, R157 ;  /* 0x0000009d5dd27220 */ /* 0x000fe20000410000 */
[----:B------:R-:W-:Y:S01]  /*3860*/  @P2 F2FP.F16.F32.PACK_AB R214, RZ, R93 ;  /* 0x0000005dffd6223e */ /* 0x000fe200000000ff */
[----:B------:R-:W-:-:S02]  /*3870*/  @P4 HADD2.F32 R93, -RZ, R67.H1_H1 ;  /* 0x30000043ff5d4230 */ /* 0x000fc40000004100 */
[----:B------:R-:W-:Y:S01]  /*3880*/  @P5 FMUL.FTZ R115, R212, R92 ;  /* 0x0000005cd4735220 */ /* 0x000fe20000410000 */
[----:B------:R-:W-:Y:S02]  /*3890*/  @P6 HADD2.F32 R92, -RZ, R67.H0_H0 ;  /* 0x20000043ff5c6230 */ /* 0x000fe40000004100 */
[----:B------:R-:W-:Y:S01]  /*38a0*/  FMUL.FTZ R211, R211, UR13 ;  /* 0x0000000dd3d37c20 */ /* 0x000fe20008410000 */
[----:B------:R-:W-:Y:S01]  /*38b0*/  FMUL.FTZ R210, R210, UR13 ;  /* 0x0000000dd2d27c20 */ /* 0x000fe20008410000 */
[----:B------:R-:W-:Y:S02]  /*38c0*/  MOV R91, RZ ;  /* 0x000000ff005b7202 */ /* 0x000fe40000000f00 */
[----:B------:R-:W-:Y:S01]  /*38d0*/  @P6 FMUL.FTZ R91, R211, R92 ;  /* 0x0000005cd35b6220 */ /* 0x000fe20000410000 */
[----:B------:R-:W-:Y:S01]  /*38e0*/  @P4 FMUL.FTZ R216, R210, R93 ;  /* 0x0000005dd2d84220 */ /* 0x000fe20000410000 */
[----:B------:R-:W-:Y:S01]  /*38f0*/  F2FP.F16.F32.PACK_AB R90, R115, R90 ;  /* 0x0000005a735a723e */ /* 0x000fe200000000ff */
[----:B------:R-:W1:Y:S01]  /*3900*/  @P2 LDC.64 R92, c[0x0][0x308] ;  /* 0x0000c200ff5c2b82 */ /* 0x000e620000000a00 */
[----:B------:R-:W-:-:S02]  /*3910*/  @P2 PRMT R86, R86, 0x5410, R213 ;  /* 0x0000541056562816 */ /* 0x000fc400000000d5 */
[----:B------:R-:W-:Y:S02]  /*3920*/  @P2 PRMT R87, R87, 0x5410, R214 ;  /* 0x0000541057572816 */ /* 0x000fe400000000d6 */
[----:B------:R-:W-:-:S03]  /*3930*/  F2FP.F16.F32.PACK_AB R91, R216, R91 ;  /* 0x0000005bd85b723e */ /* 0x000fc600000000ff */
[----:B------:R-:W2:Y:S01]  /*3940*/  LDC.64 R114, c[0x0][0x2f8] ;  /* 0x0000be00ff727b82 */ /* 0x000ea20000000a00 */
[----:B-1----:R-:W-:-:S05]  /*3950*/  @P2 IMAD.WIDE.U32 R92, R161, 0x10, R92 ;  /* 0x00000010a15c2825 */ /* 0x002fca00078e005c */
[----:B------:R-:W-:Y:S01]  /*3960*/  @P2 STG.E.128 desc[UR6][R92.64], R84 ;  /* 0x000000545c002986 */ /* 0x000fe2000c101d06 */
[----:B--2---:R-:W-:-:S05]  /*3970*/  IMAD.WIDE.U32 R114, R161, 0x10, R114 ;  /* 0x00000010a1727825 */ /* 0x004fca00078e0072 */
[----:B------:R0:W-:Y:S02]  /*3980*/  STG.E.128 desc[UR6][R114.64], R88 ;  /* 0x0000005872007986 */ /* 0x0001e4000c101d06 */
[----:B0-----:R-:W-:-:S06]  /*3990*/  IMAD.WIDE.U32 R88, R160, 0x10, R218 ;  /* 0x00000010a0587825 */ /* 0x001fcc00078e00da */
[----:B------:R-:W2:Y:S01]  /*39a0*/  LDG.E.128 R88, desc[UR6][R88.64] ;  /* 0x0000000658587981 */ /* 0x000ea2000c1e1d00 */
[----:B------:R-:W-:Y:S01]  /*39b0*/  @P5 HADD2.F32 R94, -RZ, R94.H1_H1 ;  /* 0x3000005eff5e5230 */ /* 0x000fe20000004100 */
[----:B------:R-:W-:Y:S01]  /*39c0*/  CS2R R114, SRZ ;  /* 0x0000000000727805 */ /* 0x000fe2000001ff00 */
[--C-:B------:R-:W-:Y:S01]  /*39d0*/  FFMA.FTZ R92, R209, R172, R173.reuse ;  /* 0x000000acd15c7223 */ /* 0x100fe200000100ad */
[--C-:B------:R-:W-:Y:S01]  /*39e0*/  @P6 HADD2.F32 R93, -RZ, R95.reuse.H0_H0 ;  /* 0x2000005fff5d6230 */ /* 0x100fe20000004100 */
[----:B------:R-:W-:Y:S01]  /*39f0*/  HFMA2.MMA R161, -RZ, RZ, 0, 0 ;  /* 0x00000000ffa17435 */ /* 0x000fe200000001ff */
[----:B------:R-:W-:Y:S01]  /*3a00*/  @P5 FMUL.FTZ R114, R212, R94 ;  /* 0x0000005ed4725220 */ /* 0x000fe20000410000 */
[----:B------:R-:W-:Y:S01]  /*3a10*/  MOV R94, R108 ;  /* 0x0000006c005e7202 */ /* 0x000fe20000000f00 */
[----:B------:R-:W-:Y:S01]  /*3a20*/  FADD.FTZ R92, R207, -R92 ;  /* 0x8000005ccf5c7221 */ /* 0x000fe20000010000 */
[----:B------:R-:W-:Y:S01]  /*3a30*/  @P6 FMUL.FTZ R115, R211, R93 ;  /* 0x0000005dd3736220 */ /* 0x000fe20000410000 */
[----:B------:R-:W-:Y:S01]  /*3a40*/  @P1 HADD2.F32 R93, -RZ, R56.H0_H0 ;  /* 0x20000038ff5d1230 */ /* 0x000fe20000004100 */
[----:B------:R-:W-:Y:S01]  /*3a50*/  LOP3.LUT P5, RZ, R94, 0xff, RZ, 0xc0, !PT ;  /* 0x000000ff5eff7812 */ /* 0x000fe200078ac0ff */
[----:B------:R-:W-:Y:S01]  /*3a60*/  FMUL.FTZ R92, R155, R92 ;  /* 0x0000005c9b5c7220 */ /* 0x000fe20000410000 */
[----:B------:R-:W-:Y:S01]  /*3a70*/  @P4 HADD2.F32 R95, -RZ, R95.H1_H1 ;  /* 0x3000005fff5f4230 */ /* 0x000fe20000004100 */
[----:B------:R-:W-:Y:S01]  /*3a80*/  HFMA2.MMA R209, -RZ, RZ, 0, 0 ;  /* 0x00000000ffd17435 */ /* 0x000fe200000001ff */
[-C--:B------:R-:W-:Y:S01]  /*3a90*/  FFMA.FTZ R208, R208, R172.reuse, R173 ;  /* 0x000000acd0d07223 */ /* 0x080fe200000100ad */
[----:B------:R-:W-:Y:S01]  /*3aa0*/  @P1 FADD.FTZ R92, R92, R93 ;  /* 0x0000005d5c5c1221 */ /* 0x000fe20000010000 */
[----:B------:R-:W-:Y:S01]  /*3ab0*/  MOV R207, RZ ;  /* 0x000000ff00cf7202 */ /* 0x000fe20000000f00 */
[----:B------:R-:W-:Y:S01]  /*3ac0*/  @P4 FMUL.FTZ R161, R210, R95 ;  /* 0x0000005fd2a14220 */ /* 0x000fe20000410000 */
[----:B------:R-:W-:Y:S01]  /*3ad0*/  FADD.FTZ R208, R205, -R208 ;  /* 0x800000d0cdd07221 */ /* 0x000fe20000010000 */
[----:B------:R-:W-:Y:S01]  /*3ae0*/  FMUL.FTZ R93, R92, R157 ;  /* 0x0000009d5c5d7220 */ /* 0x000fe20000410000 */
[----:B------:R-:W-:Y:S01]  /*3af0*/  LOP3.LUT P4, RZ, R108, 0xff00, RZ, 0xc0, !PT ;  /* 0x0000ff006cff7812 */ /* 0x000fe2000788c0ff */
[-CC-:B------:R-:W-:Y:S01]  /*3b00*/  FFMA.FTZ R204, R204, R172.reuse, R173.reuse ;  /* 0x000000accccc7223 */ /* 0x180fe200000100ad */
[----:B------:R-:W-:Y:S01]  /*3b10*/  FFMA.FTZ R202, R202, R172, R173 ;  /* 0x000000accaca7223 */ /* 0x000fe200000100ad */
[----:B------:R-:W-:-:S02]  /*3b20*/  @P5 HADD2.F32 R94, -RZ, R68.H0_H0 ;  /* 0x20000044ff5e5230 */ /* 0x000fc40000004100 */
[----:B------:R-:W-:Y:S01]  /*3b30*/  FMUL.FTZ R93, R93, UR13 ;  /* 0x0000000d5d5d7c20 */ /* 0x000fe20008410000 */
[----:B------:R-:W-:Y:S01]  /*3b40*/  FADD.FTZ R204, R201, -R204 ;  /* 0x800000ccc9cc7221 */ /* 0x000fe20000010000 */
[----:B------:R-:W-:Y:S01]  /*3b50*/  FADD.FTZ R200, R200, -R202 ;  /* 0x800000cac8c87221 */ /* 0x000fe20000010000 */
[----:B------:R-:W-:Y:S01]  /*3b60*/  HFMA2.MMA R202, -RZ, RZ, 0, 0 ;  /* 0x00000000ffca7435 */ /* 0x000fe200000001ff */
[----:B------:R-:W-:Y:S01]  /*3b70*/  @P5 FMUL.FTZ R209, R93, R94 ;  /* 0x0000005e5dd15220 */ /* 0x000fe20000410000 */
[-CC-:B------:R-:W-:Y:S01]  /*3b80*/  FFMA.FTZ R94, R206, R172.reuse, R173.reuse ;  /* 0x000000acce5e7223 */ /* 0x180fe200000100ad */
[----:B------:R-:W-:Y:S01]  /*3b90*/  MOV R206, RZ ;  /* 0x000000ff00ce7202 */ /* 0x000fe20000000f00 */
[--C-:B------:R-:W-:Y:S01]  /*3ba0*/  FFMA.FTZ R198, R198, R172, R173.reuse ;  /* 0x000000acc6c67223 */ /* 0x100fe200000100ad */
[----:B------:R-:W-:Y:S01]  /*3bb0*/  @P2 F2FP.F16.F32.PACK_AB R92, RZ, R92 ;  /* 0x0000005cff5c223e */ /* 0x000fe200000000ff */
[----:B------:R-:W-:Y:S01]  /*3bc0*/  FADD.FTZ R94, R203, -R94 ;  /* 0x8000005ecb5e7221 */ /* 0x000fe20000010000 */
[----:B------:R-:W-:Y:S01]  /*3bd0*/  HFMA2.MMA R203, -RZ, RZ, 0, 0 ;  /* 0x00000000ffcb7435 */ /* 0x000fe200000001ff */
[----:B------:R-:W-:Y:S01]  /*3be0*/  @P4 HADD2.F32 R205, -RZ, R68.H1_H1 ;  /* 0x30000044ffcd4230 */ /* 0x000fe20000004100 */
[----:B------:R-:W-:Y:S01]  /*3bf0*/  @P2 PRMT R84, R92, 0x7610, R84 ;  /* 0x000076105c542816 */ /* 0x000fe20000000054 */
[----:B------:R-:W-:Y:S01]  /*3c00*/  FMUL.FTZ R94, R155, R94 ;  /* 0x0000005e9b5e7220 */ /* 0x000fe20000410000 */
[----:B------:R-:W-:Y:S01]  /*3c10*/  FADD.FTZ R198, R195, -R198 ;  /* 0x800000c6c3c67221 */ /* 0x000fe20000010000 */
[----:B------:R-:W-:Y:S01]  /*3c20*/  LOP3.LUT P6, RZ, R109, 0xff0000, RZ, 0xc0, !PT ;  /* 0x00ff00006dff7812 */ /* 0x000fe200078cc0ff */
[-CC-:B------:R-:W-:Y:S01]  /*3c30*/  FFMA.FTZ R196, R196, R172.reuse, R173.reuse ;  /* 0x000000acc4c47223 */ /* 0x180fe200000100ad */
[----:B------:R-:W-:Y:S01]  /*3c40*/  FFMA.FTZ R199, R199, R172, R173 ;  /* 0x000000acc7c77223 */ /* 0x000fe200000100ad */
[----:B------:R-:W-:-:S02]  /*3c50*/  FMUL.FTZ R198, R155, R198 ;  /* 0x000000c69bc67220 */ /* 0x000fc40000410000 */
[----:B------:R-:W-:Y:S01]  /*3c60*/  FADD.FTZ R196, R194, -R196 ;  /* 0x800000c4c2c47221 */ /* 0x000fe20000010000 */
[----:B------:R-:W-:Y:S01]  /*3c70*/  FADD.FTZ R199, R197, -R199 ;  /* 0x800000c7c5c77221 */ /* 0x000fe20000010000 */
[----:B------:R-:W-:Y:S02]  /*3c80*/  MOV R197, RZ ;  /* 0x000000ff00c57202 */ /* 0x000fe40000000f00 */
[C---:B------:R-:W-:Y:S01]  /*3c90*/  FMUL.FTZ R196, R155.reuse, R196 ;  /* 0x000000c49bc47220 */ /* 0x040fe20000410000 */
[----:B------:R-:W-:Y:S01]  /*3ca0*/  FMUL.FTZ R194, R155, R199 ;  /* 0x000000c79bc27220 */ /* 0x000fe20000410000 */
[--C-:B--2---:R-:W-:Y:S02]  /*3cb0*/  @P5 HADD2.F32 R95, -RZ, R88.reuse.H0_H0 ;  /* 0x20000058ff5f5230 */ /* 0x104fe40000004100 */
[----:B------:R-:W-:-:S03]  /*3cc0*/  @P4 HADD2.F32 R88, -RZ, R88.H1_H1 ;  /* 0x30000058ff584230 */ /* 0x000fc60000004100 */
[----:B------:R-:W-:Y:S01]  /*3cd0*/  @P5 FMUL.FTZ R207, R93, R95 ;  /* 0x0000005f5dcf5220 */ /* 0x000fe20000410000 */
[----:B------:R-:W-:Y:S02]  /*3ce0*/  @P1 HADD2.F32 R95, -RZ, R56.H1_H1 ;  /* 0x30000038ff5f1230 */ /* 0x000fe40000004100 */
[----:B------:R-:W-:Y:S01]  /*3cf0*/  FMUL.FTZ R93, R155, R208 ;  /* 0x000000d09b5d7220 */ /* 0x000fe20000410000 */
[----:B------:R-:W-:Y:S01]  /*3d00*/  LOP3.LUT P5, RZ, R108, 0xff0000, RZ, 0xc0, !PT ;  /* 0x00ff00006cff7812 */ /* 0x000fe200078ac0ff */
[----:B------:R-:W-:Y:S02]  /*3d10*/  HFMA2.MMA R208, -RZ, RZ, 0, 0 ;  /* 0x00000000ffd07435 */ /* 0x000fe400000001ff */
[----:B------:R-:W-:Y:S01]  /*3d20*/  @P1 FADD.FTZ R93, R93, R95 ;  /* 0x0000005f5d5d1221 */ /* 0x000fe20000010000 */
[----:B------:R-:W-:-:S05]  /*3d30*/  @P1 HADD2.F32 R95, -RZ, R57.H0_H0 ;  /* 0x20000039ff5f1230 */ /* 0x000fca0000004100 */
[----:B------:R-:W-:Y:S01]  /*3d40*/  @P1 FADD.FTZ R94, R94, R95 ;  /* 0x0000005f5e5e1221 */ /* 0x000fe20000010000 */
[----:B------:R-:W-:Y:S01]  /*3d50*/  FMUL.FTZ R95, R93, R157 ;  /* 0x0000009d5d5f7220 */ /* 0x000fe20000410000 */
[----:B------:R-:W-:Y:S02]  /*3d60*/  @P2 F2FP.F16.F32.PACK_AB R93, RZ, R93 ;  /* 0x0000005dff5d223e */ /* 0x000fe400000000ff */
[----:B------:R-:W-:Y:S02]  /*3d70*/  @P5 HADD2.F32 R210, -RZ, R89.H0_H0 ;  /* 0x20000059ffd25230 */ /* 0x000fe40000004100 */
[----:B------:R-:W-:Y:S01]  /*3d80*/  FMUL.FTZ R95, R95, UR13 ;  /* 0x0000000d5f5f7c20 */ /* 0x000fe20008410000 */
[----:B------:R-:W-:Y:S02]  /*3d90*/  @P2 PRMT R84, R84, 0x5410, R93 ;  /* 0x0000541054542816 */ /* 0x000fe4000000005d */
[----:B------:R-:W0:Y:S01]  /*3da0*/  @P2 LDC.64 R92, c[0x0][0x308] ;  /* 0x0000c200ff5c2b82 */ /* 0x000e220000000a00 */
[C---:B------:R-:W-:Y:S01]  /*3db0*/  @P4 FMUL.FTZ R203, R95.reuse, R88 ;  /* 0x000000585fcb4220 */ /* 0x040fe20000410000 */
[----:B------:R-:W-:Y:S01]  /*3dc0*/  FMUL.FTZ R88, R94, R157 ;  /* 0x0000009d5e587220 */ /* 0x000fe20000410000 */
[----:B------:R-:W-:Y:S01]  /*3dd0*/  @P4 FMUL.FTZ R206, R95, R205 ;  /* 0x000000cd5fce4220 */ /* 0x000fe20000410000 */
[----:B------:R-:W-:Y:S01]  /*3de0*/  @P5 HADD2.F32 R95, -RZ, R69.H0_H0 ;  /* 0x20000045ff5f5230 */ /* 0x000fe20000004100 */
[----:B------:R-:W-:Y:S01]  /*3df0*/  MOV R205, RZ ;  /* 0x000000ff00cd7202 */ /* 0x000fe20000000f00 */
[----:B------:R-:W-:Y:S01]  /*3e00*/  FMUL.FTZ R88, R88, UR13 ;  /* 0x0000000d58587c20 */ /* 0x000fe20008410000 */
[----:B------:R-:W-:-:S02]  /*3e10*/  LOP3.LUT P4, RZ, R108, 0xff000000, RZ, 0xc0, !PT ;  /* 0xff0000006cff7812 */ /* 0x000fc4000788c0ff */
[----:B------:R-:W-:Y:S01]  /*3e20*/  MOV R108, RZ ;  /* 0x000000ff006c7202 */ /* 0x000fe20000000f00 */
[C---:B------:R-:W-:Y:S01]  /*3e30*/  @P5 FMUL.FTZ R208, R88.reuse, R95 ;  /* 0x0000005f58d05220 */ /* 0x040fe20000410000 */
[----:B------:R-:W-:Y:S01]  /*3e40*/  @P5 FMUL.FTZ R205, R88, R210 ;  /* 0x000000d258cd5220 */ /* 0x000fe20000410000 */
[----:B------:R-:W-:Y:S02]  /*3e50*/  @P1 HADD2.F32 R88, -RZ, R57.H1_H1 ;  /* 0x30000039ff581230 */ /* 0x000fe40000004100 */
[C---:B------:R-:W-:Y:S01]  /*3e60*/  FMUL.FTZ R95, R155.reuse, R204 ;  /* 0x000000cc9b5f7220 */ /* 0x040fe20000410000 */
[----:B------:R-:W-:Y:S01]  /*3e70*/  FMUL.FTZ R204, R155, R200 ;  /* 0x000000c89bcc7220 */ /* 0x000fe20000410000 */
[----:B------:R-:W-:Y:S01]  /*3e80*/  LOP3.LUT P5, RZ, R109, 0xff, RZ, 0xc0, !PT ;  /* 0x000000ff6dff7812 */ /* 0x000fe200078ac0ff */
[----:B------:R-:W-:Y:S01]  /*3e90*/  HFMA2.MMA R200, -RZ, RZ, 0, 0 ;  /* 0x00000000ffc87435 */ /* 0x000fe200000001ff */
[----:B------:R-:W-:Y:S01]  /*3ea0*/  @P1 FADD.FTZ R95, R95, R88 ;  /* 0x000000585f5f1221 */ /* 0x000fe20000010000 */
[----:B------:R-:W-:Y:S01]  /*3eb0*/  @P1 HADD2.F32 R88, -RZ, R58.H0_H0 ;  /* 0x2000003aff581230 */ /* 0x000fe20000004100 */
[----:B------:R-:W-:Y:S01]  /*3ec0*/  @P2 F2FP.F16.F32.PACK_AB R94, RZ, R94 ;  /* 0x0000005eff5e223e */ /* 0x000fe200000000ff */
[----:B------:R-:W-:-:S02]  /*3ed0*/  @P4 HADD2.F32 R89, -RZ, R89.H1_H1 ;  /* 0x30000059ff594230 */ /* 0x000fc40000004100 */
[----:B------:R-:W-:Y:S02]  /*3ee0*/  @P4 HADD2.F32 R201, -RZ, R69.H1_H1 ;  /* 0x30000045ffc94230 */ /* 0x000fe40000004100 */
[----:B------:R-:W-:Y:S01]  /*3ef0*/  @P1 FADD.FTZ R204, R204, R88 ;  /* 0x00000058cccc1221 */ /* 0x000fe20000010000 */
[----:B------:R-:W-:Y:S01]  /*3f00*/  FMUL.FTZ R88, R95, R157 ;  /* 0x0000009d5f587220 */ /* 0x000fe20000410000 */
[----:B------:R-:W-:Y:S01]  /*3f10*/  @P2 F2FP.F16.F32.PACK_AB R95, RZ, R95 ;  /* 0x0000005fff5f223e */ /* 0x000fe200000000ff */
[----:B0-----:R-:W-:Y:S01]  /*3f20*/  @P2 IMAD.WIDE.U32 R92, R160, 0x10, R92 ;  /* 0x00000010a05c2825 */ /* 0x001fe200078e005c */
[----:B------:R-:W-:-:S03]  /*3f30*/  @P2 PRMT R85, R94, 0x7610, R85 ;  /* 0x000076105e552816 */ /* 0x000fc60000000055 */
[----:B------:R-:W-:Y:S01]  /*3f40*/  FMUL.FTZ R88, R88, UR13 ;  /* 0x0000000d58587c20 */ /* 0x000fe20008410000 */
[----:B------:R-:W-:Y:S01]  /*3f50*/  @P5 HADD2.F32 R210, -RZ, R90.H0_H0 ;  /* 0x2000005affd25230 */ /* 0x000fe20000004100 */
[----:B------:R-:W-:Y:S02]  /*3f60*/  @P2 PRMT R85, R85, 0x5410, R95 ;  /* 0x0000541055552816 */ /* 0x000fe4000000005f */
[C---:B------:R-:W-:Y:S01]  /*3f70*/  @P4 FMUL.FTZ R108, R88.reuse, R201 ;  /* 0x000000c9586c4220 */ /* 0x040fe20000410000 */
[----:B------:R-:W-:Y:S01]  /*3f80*/  @P4 FMUL.FTZ R200, R88, R89 ;  /* 0x0000005958c84220 */ /* 0x000fe20000410000 */
[----:B------:R-:W-:Y:S01]  /*3f90*/  FMUL.FTZ R88, R204, R157 ;  /* 0x0000009dcc587220 */ /* 0x000fe20000410000 */
[----:B------:R-:W-:Y:S01]  /*3fa0*/  @P5 HADD2.F32 R89, -RZ, R70.H0_H0 ;  /* 0x20000046ff595230 */ /* 0x000fe20000004100 */
[----:B------:R-:W-:Y:S01]  /*3fb0*/  MOV R201, RZ ;  /* 0x000000ff00c97202 */ /* 0x000fe20000000f00 */
[----:B------:R-:W-:Y:S02]  /*3fc0*/  @P1 HADD2.F32 R94, -RZ, R59.H1_H1 ;  /* 0x3000003bff5e1230 */ /* 0x000fe40000004100 */
[----:B------:R-:W-:Y:S01]  /*3fd0*/  FMUL.FTZ R88, R88, UR13 ;  /* 0x0000000d58587c20 */ /* 0x000fe20008410000 */
[----:B------:R-:W-:Y:S01]  /*3fe0*/  LOP3.LUT P4, RZ, R109, 0xff00, RZ, 0xc0, !PT ;  /* 0x0000ff006dff7812 */ /* 0x000fe2000788c0ff */
[----:B------:R-:W-:Y:S01]  /*3ff0*/  @P1 HADD2.F32 R95, -RZ, R58.H1_H1 ;  /* 0x3000003aff5f1230 */ /* 0x000fe20000004100 */
[----:B------:R-:W-:Y:S01]  /*4000*/  @P2 F2FP.F16.F32.PACK_AB R204, RZ, R204 ;  /* 0x000000ccffcc223e */ /* 0x000fe200000000ff */
[C---:B------:R-:W-:Y:S01]  /*4010*/  @P5 FMUL.FTZ R202, R88.reuse, R89 ;  /* 0x0000005958ca5220 */ /* 0x040fe20000410000 */
[----:B------:R-:W-:Y:S01]  /*4020*/  @P5 FMUL.FTZ R201, R88, R210 ;  /* 0x000000d258c95220 */ /* 0x000fe20000410000 */
[----:B------:R-:W-:Y:S01]  /*4030*/  LEA R88, P5, R160, UR16, 0x4 ;  /* 0x00000010a0587c11 */ /* 0x000fe2000f8a20ff */
[----:B------:R-:W-:Y:S01]  /*4040*/  @P1 FADD.FTZ R196, R196, R94 ;  /* 0x0000005ec4c41221 */ /* 0x000fe20000010000 */
[----:B------:R-:W-:-:S02]  /*4050*/  @P6 HADD2.F32 R94, -RZ, R71.H0_H0 ;  /* 0x20000047ff5e6230 */ /* 0x000fc40000004100 */
[----:B------:R-:W-:Y:S01]  /*4060*/  @P1 FADD.FTZ R194, R194, R95 ;  /* 0x0000005fc2c21221 */ /* 0x000fe20000010000 */
[----:B------:R-:W-:Y:S01]  /*4070*/  LEA.HI.X R89, R160, UR17, RZ, 0x4, P5 ;  /* 0x00000011a0597c11 */ /* 0x000fe2000a8f24ff */
[----:B------:R-:W-:Y:S01]  /*4080*/  HFMA2.MMA R160, -RZ, RZ, 0, 0 ;  /* 0x00000000ffa07435 */ /* 0x000fe200000001ff */
[----:B------:R-:W-:Y:S01]  /*4090*/  LOP3.LUT P5, RZ, R109, 0xff000000, RZ, 0xc0, !PT ;  /* 0xff0000006dff7812 */ /* 0x000fe200078ac0ff */
[----:B------:R-:W-:Y:S01]  /*40a0*/  @P1 HADD2.F32 R109, -RZ, R59.H0_H0 ;  /* 0x2000003bff6d1230 */ /* 0x000fe20000004100 */
[----:B------:R-:W-:Y:S01]  /*40b0*/  @P2 F2FP.F16.F32.PACK_AB R95, RZ, R194 ;  /* 0x000000c2ff5f223e */ /* 0x000fe200000000ff */
[----:B------:R-:W-:Y:S01]  /*40c0*/  FMUL.FTZ R194, R194, R157 ;  /* 0x0000009dc2c27220 */ /* 0x000fe20000410000 */
[----:B------:R-:W-:Y:S01]  /*40d0*/  @P2 PRMT R86, R204, 0x7610, R86 ;  /* 0x00007610cc562816 */ /* 0x000fe20000000056 */
[----:B------:R-:W-:Y:S02]  /*40e0*/  @P4 HADD2.F32 R199, -RZ, R70.H1_H1 ;  /* 0x30000046ffc74230 */ /* 0x000fe40000004100 */
[----:B------:R-:W-:Y:S01]  /*40f0*/  @P1 FADD.FTZ R198, R198, R109 ;  /* 0x0000006dc6c61221 */ /* 0x000fe20000010000 */
[----:B------:R-:W-:Y:S01]  /*4100*/  FMUL.FTZ R194, R194, UR13 ;  /* 0x0000000dc2c27c20 */ /* 0x000fe20008410000 */
[----:B------:R-:W-:-:S02]  /*4110*/  @P2 PRMT R86, R86, 0x5410, R95 ;  /* 0x0000541056562816 */ /* 0x000fc4000000005f */
[----:B------:R-:W-:Y:S01]  /*4120*/  FMUL.FTZ R195, R198, R157 ;  /* 0x0000009dc6c37220 */ /* 0x000fe20000410000 */
[----:B------:R-:W-:Y:S01]  /*4130*/  @P2 F2FP.F16.F32.PACK_AB R109, RZ, R198 ;  /* 0x000000c6ff6d223e */ /* 0x000fe200000000ff */
[----:B------:R-:W-:Y:S01]  /*4140*/  @P4 FMUL.FTZ R160, R194, R199 ;  /* 0x000000c7c2a04220 */ /* 0x000fe20000410000 */
[----:B------:R-:W-:Y:S02]  /*4150*/  @P5 HADD2.F32 R198, -RZ, R71.H1_H1 ;  /* 0x30000047ffc65230 */ /* 0x000fe40000004100 */
[----:B------:R-:W-:Y:S01]  /*4160*/  FMUL.FTZ R195, R195, UR13 ;  /* 0x0000000dc3c37c20 */ /* 0x000fe20008410000 */
[----:B------:R-:W-:Y:S02]  /*4170*/  @P2 PRMT R87, R109, 0x7610, R87 ;  /* 0x000076106d572816 */ /* 0x000fe40000000057 */
[----:B------:R-:W-:Y:S01]  /*4180*/  MOV R109, RZ ;  /* 0x000000ff006d7202 */ /* 0x000fe20000000f00 */
[----:B------:R-:W-:Y:S01]  /*4190*/  @P6 FMUL.FTZ R109, R195, R94 ;  /* 0x0000005ec36d6220 */ /* 0x000fe20000410000 */
[----:B------:R-:W-:Y:S01]  /*41a0*/  @P2 F2FP.F16.F32.PACK_AB R94, RZ, R196 ;  /* 0x000000c4ff5e223e */ /* 0x000fe200000000ff */
[----:B------:R-:W-:-:S03]  /*41b0*/  FMUL.FTZ R196, R196, R157 ;  /* 0x0000009dc4c47220 */ /* 0x000fc60000410000 */
[----:B------:R-:W-:Y:S01]  /*41c0*/  @P2 PRMT R87, R87, 0x5410, R94 ;  /* 0x0000541057572816 */ /* 0x000fe2000000005e */
[----:B------:R-:W-:Y:S01]  /*41d0*/  FMUL.FTZ R196, R196, UR13 ;  /* 0x0000000dc4c47c20 */ /* 0x000fe20008410000 */
[----:B------:R-:W-:-:S03]  /*41e0*/  F2FP.F16.F32.PACK_AB R94, R160, R202 ;  /* 0x000000caa05e723e */ /* 0x000fc600000000ff */
[----:B------:R-:W-:Y:S01]  /*41f0*/  @P5 FMUL.FTZ R197, R196, R198 ;  /* 0x000000c6c4c55220 */ /* 0x000fe20000410000 */
[----:B------:R0:W-:Y:S04]  /*4200*/  @P2 STG.E.128 desc[UR6][R92.64], R84 ;  /* 0x000000545c002986 */ /* 0x0001e8000c101d06 */
[----:B------:R-:W-:Y:S02]  /*4210*/  F2FP.F16.F32.PACK_AB R95, R197, R109 ;  /* 0x0000006dc55f723e */ /* 0x000fe400000000ff */
[----:B0-----:R-:W-:Y:S01]  /*4220*/  F2FP.F16.F32.PACK_AB R93, R108, R208 ;  /* 0x000000d06c5d723e */ /* 0x001fe200000000ff */
[----:B------:R-:W-:Y:S01]  /*4230*/  IMAD.WIDE.U32 R108, R159, 0x10, R218 ;  /* 0x000000109f6c7825 */ /* 0x000fe200078e00da */
[----:B------:R-:W-:-:S05]  /*4240*/  F2FP.F16.F32.PACK_AB R92, R206, R209 ;  /* 0x000000d1ce5c723e */ /* 0x000fca00000000ff */
[----:B------:R0:W-:Y:S04]  /*4250*/  STG.E.128 desc[UR6][R88.64], R92 ;  /* 0x0000005c58007986 */ /* 0x0001e8000c101d06 */
[----:B0-----:R0:W2:Y:S01]  /*4260*/  LDG.E.128 R92, desc[UR6][R108.64] ;  /* 0x000000066c5c7981 */ /* 0x0010a2000c1e1d00 */
[----:B------:R-:W-:Y:S01]  /*4270*/  HFMA2.MMA R160, -RZ, RZ, 0, 0 ;  /* 0x00000000ffa07435 */ /* 0x000fe200000001ff */
[----:B------:R-:W-:Y:S02]  /*4280*/  @P4 HADD2.F32 R90, -RZ, R90.H1_H1 ;  /* 0x3000005aff5a4230 */ /* 0x000fe40000004100 */
[--C-:B------:R-:W-:Y:S01]  /*4290*/  FFMA.FTZ R184, R184, R172, R173.reuse ;  /* 0x000000acb8b87223 */ /* 0x100fe200000100ad */
[--C-:B------:R-:W-:Y:S01]  /*42a0*/  @P6 HADD2.F32 R89, -RZ, R91.reuse.H0_H0 ;  /* 0x2000005bff596230 */ /* 0x100fe20000004100 */
[----:B------:R-:W-:Y:S01]  /*42b0*/  MOV R88, R104 ;  /* 0x0000006800587202 */ /* 0x000fe20000000f00 */
[--C-:B------:R-:W-:Y:S01]  /*42c0*/  FFMA.FTZ R187, R187, R172, R173.reuse ;  /* 0x000000acbbbb7223 */ /* 0x100fe200000100ad */
[----:B------:R-:W-:Y:S01]  /*42d0*/  @P4 FMUL.FTZ R160, R194, R90 ;  /* 0x0000005ac2a04220 */ /* 0x000fe20000410000 */
[----:B------:R-:W-:Y:S01]  /*42e0*/  HFMA2.MMA R194, -RZ, RZ, 0, 0 ;  /* 0x00000000ffc27435 */ /* 0x000fe200000001ff */
[----:B------:R-:W-:Y:S01]  /*42f0*/  FFMA.FTZ R90, R185, R172, R173 ;  /* 0x000000acb95a7223 */ /* 0x000fe200000100ad */
[----:B------:R-:W-:Y:S01]  /*4300*/  FADD.FTZ R186, R186, -R184 ;  /* 0x800000b8baba7221 */ /* 0x000fe20000010000 */
[----:B------:R-:W-:Y:S01]  /*4310*/  LOP3.LUT P4, RZ, R88, 0xff, RZ, 0xc0, !PT ;  /* 0x000000ff58ff7812 */ /* 0x000fe2000788c0ff */
[----:B------:R-:W-:-:S02]  /*4320*/  @P5 HADD2.F32 R88, -RZ, R91.H1_H1 ;  /* 0x3000005bff585230 */ /* 0x000fc40000004100 */
[----:B------:R-:W-:Y:S01]  /*4330*/  FADD.FTZ R90, R188, -R90 ;  /* 0x8000005abc5a7221 */ /* 0x000fe20000010000 */
[----:B------:R-:W-:Y:S01]  /*4340*/  @P6 FMUL.FTZ R194, R195, R89 ;  /* 0x00000059c3c26220 */ /* 0x000fe20000410000 */
[----:B------:R-:W-:Y:S01]  /*4350*/  LOP3.LUT P6, RZ, R104, 0xff00, RZ, 0xc0, !PT ;  /* 0x0000ff0068ff7812 */ /* 0x000fe200078cc0ff */
[--C-:B------:R-:W-:Y:S02]  /*4360*/  @P1 HADD2.F32 R89, -RZ, R52.reuse.H0_H0 ;  /* 0x20000034ff591230 */ /* 0x100fe40000004100 */
[C---:B------:R-:W-:Y:S01]  /*4370*/  FMUL.FTZ R91, R155.reuse, R186 ;  /* 0x000000ba9b5b7220 */ /* 0x040fe20000410000 */
[----:B0-----:R-:W-:Y:S02]  /*4380*/  @P1 HADD2.F32 R108, -RZ, R52.H1_H1 ;  /* 0x30000034ff6c1230 */ /* 0x001fe40000004100 */
[----:B------:R-:W-:Y:S01]  /*4390*/  FMUL.FTZ R90, R155, R90 ;  /* 0x0000005a9b5a7220 */ /* 0x000fe20000410000 */
[-CC-:B------:R-:W-:Y:S01]  /*43a0*/  FFMA.FTZ R109, R189, R172.reuse, R173.reuse ;  /* 0x000000acbd6d7223 */ /* 0x180fe200000100ad */
[----:B------:R-:W-:Y:S01]  /*43b0*/  FFMA.FTZ R191, R191, R172, R173 ;  /* 0x000000acbfbf7223 */ /* 0x000fe200000100ad */
[----:B------:R-:W-:Y:S01]  /*43c0*/  CS2R R184, SRZ ;  /* 0x0000000000b87805 */ /* 0x000fe2000001ff00 */
[----:B------:R-:W-:Y:S01]  /*43d0*/  @P1 FADD.FTZ R91, R91, R89 ;  /* 0x000000595b5b1221 */ /* 0x000fe20000010000 */
[----:B------:R-:W-:Y:S01]  /*43e0*/  @P1 FADD.FTZ R90, R90, R108 ;  /* 0x0000006c5a5a1221 */ /* 0x000fe20000010000 */
[----:B------:R-:W-:Y:S01]  /*43f0*/  FADD.FTZ R190, R190, -R187 ;  /* 0x800000bbbebe7221 */ /* 0x000fe20000010000 */
[----:B------:R-:W-:Y:S01]  /*4400*/  FADD.FTZ R109, R192, -R109 ;  /* 0x8000006dc06d7221 */ /* 0x000fe20000010000 */
[----:B------:R-:W-:Y:S01]  /*4410*/  @P5 FMUL.FTZ R184, R196, R88 ;  /* 0x00000058c4b85220 */ /* 0x000fe20000410000 */
[----:B------:R-:W-:Y:S01]  /*4420*/  FADD.FTZ R192, R193, -R191 ;  /* 0x800000bfc1c07221 */ /* 0x000fe20000010000 */
[----:B------:R-:W-:Y:S01]  /*4430*/  LOP3.LUT P5, RZ, R104, 0xff0000, RZ, 0xc0, !PT ;  /* 0x00ff000068ff7812 */ /* 0x000fe200078ac0ff */
[----:B------:R-:W-:-:S02]  /*4440*/  @P1 HADD2.F32 R89, -RZ, R53.H0_H0 ;  /* 0x20000035ff591230 */ /* 0x000fc40000004100 */
[-C--:B------:R-:W-:Y:S01]  /*4450*/  FMUL.FTZ R189, R91, R157.reuse ;  /* 0x0000009d5bbd7220 */ /* 0x080fe20000410000 */
[----:B------:R-:W-:Y:S01]  /*4460*/  FMUL.FTZ R193, R90, R157 ;  /* 0x0000009d5ac17220 */ /* 0x000fe20000410000 */
[----:B------:R-:W-:Y:S01]  /*4470*/  FMUL.FTZ R191, R155, R190 ;  /* 0x000000be9bbf7220 */ /* 0x000fe20000410000 */
[----:B------:R-:W-:Y:S01]  /*4480*/  HFMA2.MMA R88, -RZ, RZ, 0, 0 ;  /* 0x00000000ff587435 */ /* 0x000fe200000001ff */
[--C-:B------:R-:W-:Y:S02]  /*4490*/  @P6 HADD2.F32 R186, -RZ, R72.reuse.H1_H1 ;  /* 0x30000048ffba6230 */ /* 0x100fe40000004100 */
[----:B------:R-:W-:Y:S01]  /*44a0*/  FMUL.FTZ R189, R189, UR13 ;  /* 0x0000000dbdbd7c20 */ /* 0x000fe20008410000 */
[----:B------:R-:W-:Y:S02]  /*44b0*/  @P4 HADD2.F32 R187, -RZ, R72.H0_H0 ;  /* 0x20000048ffbb4230 */ /* 0x000fe40000004100 */
[----:B------:R-:W-:Y:S01]  /*44c0*/  FMUL.FTZ R193, R193, UR13 ;  /* 0x0000000dc1c17c20 */ /* 0x000fe20008410000 */
[----:B------:R-:W-:Y:S01]  /*44d0*/  @P1 FADD.FTZ R191, R191, R89 ;  /* 0x00000059bfbf1221 */ /* 0x000fe20000010000 */
[----:B------:R-:W-:Y:S01]  /*44e0*/  MOV R108, RZ ;  /* 0x000000ff006c7202 */ /* 0x000fe20000000f00 */
[----:B------:R-:W-:Y:S01]  /*44f0*/  FMUL.FTZ R192, R155, R192 ;  /* 0x000000c09bc07220 */ /* 0x000fe20000410000 */
[----:B------:R-:W-:Y:S01]  /*4500*/  MOV R188, RZ ;  /* 0x000000ff00bc7202 */ /* 0x000fe20000000f00 */
[----:B------:R-:W-:Y:S01]  /*4510*/  @P4 FMUL.FTZ R108, R189, R187 ;  /* 0x000000bbbd6c4220 */ /* 0x000fe20000410000 */
[----:B------:R-:W-:Y:S01]  /*4520*/  @P6 FMUL.FTZ R88, R193, R186 ;  /* 0x000000bac1586220 */ /* 0x000fe20000410000 */
[----:B------:R-:W-:Y:S01]  /*4530*/  FMUL.FTZ R186, R191, R157 ;  /* 0x0000009dbfba7220 */ /* 0x000fe20000410000 */
[----:B------:R-:W-:Y:S01]  /*4540*/  HFMA2.MMA R187, -RZ, RZ, 0, 0 ;  /* 0x00000000ffbb7435 */ /* 0x000fe200000001ff */
[----:B------:R-:W-:Y:S01]  /*4550*/  MOV R89, RZ ;  /* 0x000000ff00597202 */ /* 0x000fe20000000f00 */
[-CC-:B------:R-:W-:Y:S01]  /*4560*/  FFMA.FTZ R180, R180, R172.reuse, R173.reuse ;  /* 0x000000acb4b47223 */ /* 0x180fe200000100ad */
[----:B------:R-:W-:Y:S01]  /*4570*/  FMUL.FTZ R186, R186, UR13 ;  /* 0x0000000dbaba7c20 */ /* 0x000fe20008410000 */
[-CC-:B------:R-:W-:Y:S01]  /*4580*/  FFMA.FTZ R178, R178, R172.reuse, R173.reuse ;  /* 0x000000acb2b27223 */ /* 0x180fe200000100ad */
[----:B------:R-:W-:Y:S01]  /*4590*/  FFMA.FTZ R196, R182, R172, R173 ;  /* 0x000000acb6c47223 */ /* 0x000fe200000100ad */
[----:B------:R-:W-:Y:S01]  /*45a0*/  FADD.FTZ R180, R181, -R180 ;  /* 0x800000b4b5b47221 */ /* 0x000fe20000010000 */
[----:B------:R-:W-:Y:S01]  /*45b0*/  @P2 F2FP.F16.F32.PACK_AB R181, RZ, R91 ;  /* 0x0000005bffb5223e */ /* 0x000fe200000000ff */
[----:B------:R-:W-:Y:S01]  /*45c0*/  FADD.FTZ R178, R179, -R178 ;  /* 0x800000b2b3b27221 */ /* 0x000fe20000010000 */
[----:B------:R-:W-:Y:S01]  /*45d0*/  FADD.FTZ R196, R183, -R196 ;  /* 0x800000c4b7c47221 */ /* 0x000fe20000010000 */
[----:B------:R-:W-:Y:S01]  /*45e0*/  FMUL.FTZ R195, R155, R180 ;  /* 0x000000b49bc37220 */ /* 0x000fe20000410000 */
[----:B------:R-:W-:-:S02]  /*45f0*/  @P1 HADD2.F32 R179, -RZ, R55.H1_H1 ;  /* 0x30000037ffb31230 */ /* 0x000fc40000004100 */
[C---:B------:R-:W-:Y:S01]  /*4600*/  FMUL.FTZ R197, R155.reuse, R178 ;  /* 0x000000b29bc57220 */ /* 0x040fe20000410000 */
[----:B------:R-:W-:Y:S01]  /*4610*/  FMUL.FTZ R196, R155, R196 ;  /* 0x000000c49bc47220 */ /* 0x000fe20000410000 */
[----:B------:R-:W-:Y:S01]  /*4620*/  HFMA2.MMA R183, -RZ, RZ, 0, 0 ;  /* 0x00000000ffb77435 */ /* 0x000fe200000001ff */
[----:B------:R-:W-:Y:S02]  /*4630*/  @P2 F2FP.F16.F32.PACK_AB R191, RZ, R191 ;  /* 0x000000bfffbf223e */ /* 0x000fe400000000ff */
[----:B------:R-:W-:Y:S01]  /*4640*/  @P1 FADD.FTZ R196, R196, R179 ;  /* 0x000000b3c4c41221 */ /* 0x000fe20000010000 */
[----:B------:R-:W-:Y:S02]  /*4650*/  @P2 F2FP.F16.F32.PACK_AB R182, RZ, R90 ;  /* 0x0000005affb6223e */ /* 0x000fe400000000ff */
[----:B------:R-:W-:Y:S02]  /*4660*/  CS2R R90, SRZ ;  /* 0x00000000005a7805 */ /* 0x000fe4000001ff00 */
[----:B------:R-:W-:Y:S01]  /*4670*/  @P2 PRMT R84, R181, 0x7610, R84 ;  /* 0x00007610b5542816 */ /* 0x000fe20000000054 */
[----:B------:R-:W-:Y:S01]  /*4680*/  FMUL.FTZ R179, R196, R157 ;  /* 0x0000009dc4b37220 */ /* 0x000fe20000410000 */
[----:B------:R-:W-:-:S02]  /*4690*/  @P2 F2FP.F16.F32.PACK_AB R196, RZ, R196 ;  /* 0x000000c4ffc4223e */ /* 0x000fc400000000ff */
[----:B------:R-:W-:Y:S01]  /*46a0*/  @P2 PRMT R85, R191, 0x7610, R85 ;  /* 0x00007610bf552816 */ /* 0x000fe20000000055 */
[----:B------:R-:W-:Y:S01]  /*46b0*/  FMUL.FTZ R179, R179, UR13 ;  /* 0x0000000db3b37c20 */ /* 0x000fe20008410000 */
[----:B------:R-:W-:Y:S02]  /*46c0*/  @P2 PRMT R84, R84, 0x5410, R182 ;  /* 0x0000541054542816 */ /* 0x000fe400000000b6 */
[----:B------:R-:W-:Y:S01]  /*46d0*/  F2FP.F16.F32.PACK_AB R88, R88, R108 ;  /* 0x0000006c5858723e */ /* 0x000fe200000000ff */
[--C-:B--2---:R-:W-:Y:S02]  /*46e0*/  @P4 HADD2.F32 R190, -RZ, R92.reuse.H0_H0 ;  /* 0x2000005cffbe4230 */ /* 0x104fe40000004100 */
[----:B------:R-:W-:-:S03]  /*46f0*/  @P6 HADD2.F32 R92, -RZ, R92.H1_H1 ;  /* 0x3000005cff5c6230 */ /* 0x000fc60000004100 */
[----:B------:R-:W-:Y:S01]  /*4700*/  @P4 FMUL.FTZ R185, R189, R190 ;  /* 0x000000bebdb94220 */ /* 0x000fe20000410000 */
[----:B------:R-:W-:Y:S01]  /*4710*/  LOP3.LUT P4, RZ, R104, 0xff000000, RZ, 0xc0, !PT ;  /* 0xff00000068ff7812 */ /* 0x000fe2000788c0ff */
[----:B------:R-:W-:Y:S01]  /*4720*/  @P6 FMUL.FTZ R188, R193, R92 ;  /* 0x0000005cc1bc6220 */ /* 0x000fe20000410000 */
[----:B------:R-:W-:Y:S02]  /*4730*/  @P1 HADD2.F32 R92, -RZ, R53.H1_H1 ;  /* 0x30000035ff5c1230 */ /* 0x000fe40000004100 */
[----:B------:R-:W-:Y:S01]  /*4740*/  FMUL.FTZ R193, R155, R109 ;  /* 0x0000006d9bc17220 */ /* 0x000fe20000410000 */
[----:B------:R-:W-:Y:S01]  /*4750*/  @P5 HADD2.F32 R189, -RZ, R73.H0_H0 ;  /* 0x20000049ffbd5230 */ /* 0x000fe20000004100 */
[----:B------:R-:W-:Y:S01]  /*4760*/  MOV R190, RZ ;  /* 0x000000ff00be7202 */ /* 0x000fe20000000f00 */
[----:B------:R-:W-:Y:S02]  /*4770*/  @P5 HADD2.F32 R109, -RZ, R93.H0_H0 ;  /* 0x2000005dff6d5230 */ /* 0x000fe40000004100 */
[----:B------:R-:W-:Y:S01]  /*4780*/  @P1 FADD.FTZ R193, R193, R92 ;  /* 0x0000005cc1c11221 */ /* 0x000fe20000010000 */
[----:B------:R-:W-:-:S02]  /*4790*/  @P1 HADD2.F32 R104, -RZ, R54.H0_H0 ;  /* 0x20000036ff681230 */ /* 0x000fc40000004100 */
[C---:B------:R-:W-:Y:S01]  /*47a0*/  @P5 FMUL.FTZ R89, R186.reuse, R189 ;  /* 0x000000bdba595220 */ /* 0x040fe20000410000 */
[----:B------:R-:W-:Y:S01]  /*47b0*/  HFMA2.MMA R189, -RZ, RZ, 0, 0 ;  /* 0x00000000ffbd7435 */ /* 0x000fe200000001ff */
[----:B------:R-:W-:Y:S01]  /*47c0*/  @P5 FMUL.FTZ R187, R186, R109 ;  /* 0x0000006dbabb5220 */ /* 0x000fe20000410000 */
[----:B------:R-:W-:Y:S01]  /*47d0*/  LOP3.LUT P5, RZ, R105, 0xff, RZ, 0xc0, !PT ;  /* 0x000000ff69ff7812 */ /* 0x000fe200078ac0ff */
[----:B------:R-:W-:Y:S01]  /*47e0*/  @P1 FADD.FTZ R192, R192, R104 ;  /* 0x00000068c0c01221 */ /* 0x000fe20000010000 */
[----:B------:R-:W-:Y:S01]  /*47f0*/  FMUL.FTZ R104, R193, R157 ;  /* 0x0000009dc1687220 */ /* 0x000fe20000410000 */
[----:B------:R-:W-:Y:S01]  /*4800*/  @P4 HADD2.F32 R92, -RZ, R73.H1_H1 ;  /* 0x30000049ff5c4230 */ /* 0x000fe20000004100 */
[----:B------:R-:W-:Y:S01]  /*4810*/  HFMA2.MMA R186, -RZ, RZ, 0, 0 ;  /* 0x00000000ffba7435 */ /* 0x000fe200000001ff */
[----:B------:R-:W-:Y:S02]  /*4820*/  @P4 HADD2.F32 R93, -RZ, R93.H1_H1 ;  /* 0x3000005dff5d4230 */ /* 0x000fe40000004100 */
[----:B------:R-:W-:Y:S01]  /*4830*/  FMUL.FTZ R104, R104, UR13 ;  /* 0x0000000d68687c20 */ /* 0x000fe20008410000 */
[----:B------:R-:W-:-:S02]  /*4840*/  MOV R109, RZ ;  /* 0x000000ff006d7202 */ /* 0x000fc40000000f00 */
[----:B------:R-:W-:Y:S01]  /*4850*/  LOP3.LUT P6, RZ, R105, 0xff0000, RZ, 0xc0, !PT ;  /* 0x00ff000069ff7812 */ /* 0x000fe200078cc0ff */
[----:B------:R-:W-:Y:S01]  /*4860*/  @P4 FMUL.FTZ R109, R104, R92 ;  /* 0x0000005c686d4220 */ /* 0x000fe20000410000 */
[----:B------:R-:W-:Y:S01]  /*4870*/  FMUL.FTZ R92, R192, R157 ;  /* 0x0000009dc05c7220 */ /* 0x000fe20000410000 */
[----:B------:R-:W-:Y:S01]  /*4880*/  @P4 FMUL.FTZ R186, R104, R93 ;  /* 0x0000005d68ba4220 */ /* 0x000fe20000410000 */
[----:B------:R-:W-:Y:S01]  /*4890*/  @P5 HADD2.F32 R93, -RZ, R74.H0_H0 ;  /* 0x2000004aff5d5230 */ /* 0x000fe20000004100 */
[----:B------:R-:W-:Y:S01]  /*48a0*/  @P2 F2FP.F16.F32.PACK_AB R192, RZ, R192 ;  /* 0x000000c0ffc0223e */ /* 0x000fe200000000ff */
[----:B------:R-:W-:Y:S02]  /*48b0*/  @P5 HADD2.F32 R104, -RZ, R94.H0_H0 ;  /* 0x2000005eff685230 */ /* 0x000fe40000004100 */
[----:B------:R-:W-:Y:S01]  /*48c0*/  FMUL.FTZ R92, R92, UR13 ;  /* 0x0000000d5c5c7c20 */ /* 0x000fe20008410000 */
[----:B------:R-:W-:Y:S02]  /*48d0*/  @P2 F2FP.F16.F32.PACK_AB R193, RZ, R193 ;  /* 0x000000c1ffc1223e */ /* 0x000fe400000000ff */
[----:B------:R-:W-:Y:S01]  /*48e0*/  @P2 PRMT R86, R192, 0x7610, R86 ;  /* 0x00007610c0562816 */ /* 0x000fe20000000056 */
[C---:B------:R-:W-:Y:S01]  /*48f0*/  @P5 FMUL.FTZ R190, R92.reuse, R93 ;  /* 0x0000005d5cbe5220 */ /* 0x040fe20000410000 */
[----:B------:R-:W-:Y:S01]  /*4900*/  @P5 FMUL.FTZ R189, R92, R104 ;  /* 0x000000685cbd5220 */ /* 0x000fe20000410000 */
[----:B------:R-:W-:Y:S01]  /*4910*/  LEA R92, P4, R159, UR16, 0x4 ;  /* 0x000000109f5c7c11 */ /* 0x000fe2000f8820ff */
[----:B------:R-:W-:Y:S01]  /*4920*/  @P1 HADD2.F32 R104, -RZ, R54.H1_H1 ;  /* 0x30000036ff681230 */ /* 0x000fe20000004100 */
[----:B------:R-:W-:Y:S01]  /*4930*/  LOP3.LUT P5, RZ, R105, 0xff00, RZ, 0xc0, !PT ;  /* 0x0000ff0069ff7812 */ /* 0x000fe200078ac0ff */
[----:B------:R-:W-:Y:S01]  /*4940*/  @P6 HADD2.F32 R180, -RZ, R75.H0_H0 ;  /* 0x2000004bffb46230 */ /* 0x000fe20000004100 */
[----:B------:R-:W-:-:S02]  /*4950*/  LEA.HI.X R93, R159, UR17, RZ, 0x4, P4 ;  /* 0x000000119f5d7c11 */ /* 0x000fc4000a0f24ff */
[----:B------:R-:W-:Y:S01]  /*4960*/  LOP3.LUT P4, RZ, R105, 0xff000000, RZ, 0xc0, !PT ;  /* 0xff00000069ff7812 */ /* 0x000fe2000788c0ff */
[----:B------:R-:W-:Y:S02]  /*4970*/  @P1 HADD2.F32 R105, -RZ, R55.H0_H0 ;  /* 0x20000037ff691230 */ /* 0x000fe40000004100 */
[----:B------:R-:W-:Y:S01]  /*4980*/  @P1 FADD.FTZ R197, R197, R104 ;  /* 0x00000068c5c51221 */ /* 0x000fe20000010000 */
[----:B------:R-:W-:Y:S02]  /*4990*/  @P2 PRMT R85, R85, 0x5410, R193 ;  /* 0x0000541055552816 */ /* 0x000fe400000000c1 */
[----:B------:R-:W-:Y:S01]  /*49a0*/  F2FP.F16.F32.PACK_AB R89, R109, R89 ;  /* 0x000000596d59723e */ /* 0x000fe200000000ff */
[----:B------:R-:W-:Y:S01]  /*49b0*/  @P1 FADD.FTZ R195, R195, R105 ;  /* 0x00000069c3c31221 */ /* 0x000fe20000010000 */
[----:B------:R-:W-:Y:S01]  /*49c0*/  IMAD.WIDE.U32 R108, R158, 0x10, R218 ;  /* 0x000000109e6c7825 */ /* 0x000fe200078e00da */
[----:B------:R-:W0:Y:S03]  /*49d0*/  @P2 LDC.64 R104, c[0x0][0x308] ;  /* 0x0000c200ff682b82 */ /* 0x000e260000000a00 */
[----:B------:R-:W-:Y:S01]  /*49e0*/  FMUL.FTZ R178, R195, R157 ;  /* 0x0000009dc3b27220 */ /* 0x000fe20000410000 */
[----:B------:R-:W-:Y:S01]  /*49f0*/  @P5 HADD2.F32 R199, -RZ, R74.H1_H1 ;  /* 0x3000004affc75230 */ /* 0x000fe20000004100 */
[----:B------:R-:W-:Y:S01]  /*4a00*/  @P2 F2FP.F16.F32.PACK_AB R195, RZ, R195 ;  /* 0x000000c3ffc3223e */ /* 0x000fe200000000ff */
[----:B------:R-:W-:-:S02]  /*4a10*/  @P4 HADD2.F32 R198, -RZ, R75.H1_H1 ;  /* 0x3000004bffc64230 */ /* 0x000fc40000004100 */
[----:B------:R-:W-:Y:S01]  /*4a20*/  FMUL.FTZ R178, R178, UR13 ;  /* 0x0000000db2b27c20 */ /* 0x000fe20008410000 */
[----:B------:R-:W-:-:S03]  /*4a30*/  @P2 PRMT R87, R195, 0x7610, R87 ;  /* 0x00007610c3572816 */ /* 0x000fc60000000057 */
[----:B------:R-:W-:Y:S01]  /*4a40*/  @P6 FMUL.FTZ R183, R178, R180 ;  /* 0x000000b4b2b76220 */ /* 0x000fe20000410000 */
[----:B------:R-:W-:Y:S01]  /*4a50*/  FMUL.FTZ R180, R197, R157 ;  /* 0x0000009dc5b47220 */ /* 0x000fe20000410000 */
[----:B------:R-:W-:Y:S01]  /*4a60*/  @P2 F2FP.F16.F32.PACK_AB R197, RZ, R197 ;  /* 0x000000c5ffc5223e */ /* 0x000fe200000000ff */
[----:B------:R-:W-:Y:S01]  /*4a70*/  @P4 FMUL.FTZ R91, R179, R198 ;  /* 0x000000c6b35b4220 */ /* 0x000fe20000410000 */
[----:B------:R-:W-:Y:S01]  /*4a80*/  @P2 PRMT R87, R87, 0x5410, R196 ;  /* 0x0000541057572816 */ /* 0x000fe200000000c4 */
[----:B------:R-:W-:Y:S01]  /*4a90*/  FMUL.FTZ R180, R180, UR13 ;  /* 0x0000000db4b47c20 */ /* 0x000fe20008410000 */
[----:B------:R-:W-:Y:S02]  /*4aa0*/  @P2 PRMT R86, R86, 0x5410, R197 ;  /* 0x0000541056562816 */ /* 0x000fe400000000c5 */
[----:B------:R-:W-:Y:S01]  /*4ab0*/  F2FP.F16.F32.PACK_AB R91, R91, R183 ;  /* 0x000000b75b5b723e */ /* 0x000fe200000000ff */
[----:B------:R-:W-:Y:S01]  /*4ac0*/  @P5 FMUL.FTZ R90, R180, R199 ;  /* 0x000000c7b45a5220 */ /* 0x000fe20000410000 */
[----:B------:R-:W-:-:S02]  /*4ad0*/  @P5 HADD2.F32 R94, -RZ, R94.H1_H1 ;  /* 0x3000005eff5e5230 */ /* 0x000fc40000004100 */
[-CC-:B------:R-:W-:Y:S01]  /*4ae0*/  FFMA.FTZ R162, R162, R172.reuse, R173.reuse ;  /* 0x000000aca2a27223 */ /* 0x180fe200000100ad */
[-CC-:B------:R-:W-:Y:S01]  /*4af0*/  FFMA.FTZ R164, R164, R172.reuse, R173.reuse ;  /* 0x000000aca4a47223 */ /* 0x180fe200000100ad */
[----:B------:R-:W-:Y:S01]  /*4b00*/  FFMA.FTZ R170, R170, R172, R173 ;  /* 0x000000acaaaa7223 */ /* 0x000fe200000100ad */
[----:B0-----:R-:W-:Y:S01]  /*4b10*/  @P2 IMAD.WIDE.U32 R104, R159, 0x10, R104 ;  /* 0x000000109f682825 */ /* 0x001fe200078e0068 */
[----:B------:R-:W-:-:S03]  /*4b20*/  F2FP.F16.F32.PACK_AB R90, R90, R190 ;  /* 0x000000be5a5a723e */ /* 0x000fc600000000ff */
[-CC-:B------:R-:W-:Y:S01]  /*4b30*/  FFMA.FTZ R124, R124, R172.reuse, R173.reuse ;  /* 0x000000ac7c7c7223 */ /* 0x180fe200000100ad */
[----:B------:R-:W-:Y:S01]  /*4b40*/  FFMA.FTZ R126, R126, R172, R173 ;  /* 0x000000ac7e7e7223 */ /* 0x000fe200000100ad */
[----:B------:R-:W-:Y:S01]  /*4b50*/  HFMA2.MMA R181, -RZ, RZ, 0, 0 ;  /* 0x00000000ffb57435 */ /* 0x000fe200000001ff */
[----:B------:R-:W-:Y:S04]  /*4b60*/  @P2 STG.E.128 desc[UR6][R104.64], R84 ;  /* 0x0000005468002986 */ /* 0x000fe8000c101d06 */
[----:B------:R0:W-:Y:S04]  /*4b70*/  STG.E.128 desc[UR6][R92.64], R88 ;  /* 0x000000585c007986 */ /* 0x0001e8000c101d06 */
[----:B------:R-:W2:Y:S01]  /*4b80*/  LDL.LU R197, [R1+0x4] ;  /* 0x0000040001c57983 */ /* 0x000ea20000300800 */
[----:B------:R-:W-:-:S03]  /*4b90*/  FADD.FTZ R163, R163, -R162 ;  /* 0x800000a2a3a37221 */ /* 0x000fc60000010000 */
[----:B0-----:R0:W3:Y:S01]  /*4ba0*/  LDG.E.128 R88, desc[UR6][R108.64] ;  /* 0x000000066c587981 */ /* 0x0010e2000c1e1d00 */
[----:B------:R-:W-:Y:S02]  /*4bb0*/  CS2R R104, SRZ ;  /* 0x0000000000687805 */ /* 0x000fe4000001ff00 */
[----:B------:R-:W-:Y:S01]  /*4bc0*/  MOV R92, R98 ;  /* 0x00000062005c7202 */ /* 0x000fe20000000f00 */
[----:B------:R-:W-:Y:S01]  /*4bd0*/  @P5 FMUL.FTZ R104, R180, R94 ;  /* 0x0000005eb4685220 */ /* 0x000fe20000410000 */
[--C-:B------:R-:W-:Y:S02]  /*4be0*/  @P6 HADD2.F32 R94, -RZ, R95.reuse.H0_H0 ;  /* 0x2000005fff5e6230 */ /* 0x100fe40000004100 */
[----:B------:R-:W-:Y:S01]  /*4bf0*/  FADD.FTZ R165, R165, -R164 ;  /* 0x800000a4a5a57221 */ /* 0x000fe20000010000 */
[----:B------:R-:W-:Y:S01]  /*4c00*/  LOP3.LUT P5, RZ, R92, 0xff, RZ, 0xc0, !PT ;  /* 0x000000ff5cff7812 */ /* 0x000fe200078ac0ff */
[----:B------:R-:W-:Y:S02]  /*4c10*/  @P4 HADD2.F32 R93, -RZ, R95.H1_H1 ;  /* 0x3000005fff5d4230 */ /* 0x000fe40000004100 */
[----:B------:R-:W-:Y:S01]  /*4c20*/  FMUL.FTZ R95, R155, R163 ;  /* 0x000000a39b5f7220 */ /* 0x000fe20000410000 */
[----:B------:R-:W-:Y:S01]  /*4c30*/  @P6 FMUL.FTZ R105, R178, R94 ;  /* 0x0000005eb2696220 */ /* 0x000fe20000410000 */
[----:B------:R-:W-:Y:S01]  /*4c40*/  LOP3.LUT P6, RZ, R98, 0xff00, RZ, 0xc0, !PT ;  /* 0x0000ff0062ff7812 */ /* 0x000fe200078cc0ff */
[----:B0-----:R-:W-:-:S02]  /*4c50*/  @P1 HADD2.F32 R109, -RZ, R48.H0_H0 ;  /* 0x20000030ff6d1230 */ /* 0x001fc40000004100 */
[----:B------:R-:W-:Y:S01]  /*4c60*/  FMUL.FTZ R94, R155, R165 ;  /* 0x000000a59b5e7220 */ /* 0x000fe20000410000 */
[----:B------:R-:W-:Y:S02]  /*4c70*/  @P1 HADD2.F32 R159, -RZ, R48.H1_H1 ;  /* 0x30000030ff9f1230 */ /* 0x000fe40000004100 */
[-CC-:B------:R-:W-:Y:S01]  /*4c80*/  FFMA.FTZ R92, R166, R172.reuse, R173.reuse ;  /* 0x000000aca65c7223 */ /* 0x180fe200000100ad */
[----:B------:R-:W-:Y:S01]  /*4c90*/  HFMA2.MMA R108, -RZ, RZ, 0, 0 ;  /* 0x00000000ff6c7435 */ /* 0x000fe200000001ff */
[----:B------:R-:W-:Y:S01]  /*4ca0*/  FFMA.FTZ R178, R168, R172, R173 ;  /* 0x000000aca8b27223 */ /* 0x000fe200000100ad */
[----:B------:R-:W-:Y:S01]  /*4cb0*/  @P1 FADD.FTZ R95, R95, R109 ;  /* 0x0000006d5f5f1221 */ /* 0x000fe20000010000 */
[----:B------:R-:W-:Y:S01]  /*4cc0*/  @P1 FADD.FTZ R94, R94, R159 ;  /* 0x0000009f5e5e1221 */ /* 0x000fe20000010000 */
[----:B------:R-:W-:Y:S01]  /*4cd0*/  FADD.FTZ R92, R167, -R92 ;  /* 0x8000005ca75c7221 */ /* 0x000fe20000010000 */
[----:B------:R-:W-:Y:S01]  /*4ce0*/  FADD.FTZ R178, R169, -R178 ;  /* 0x800000b2a9b27221 */ /* 0x000fe20000010000 */
[----:B------:R-:W-:Y:S01]  /*4cf0*/  @P4 FMUL.FTZ R108, R179, R93 ;  /* 0x0000005db36c4220 */ /* 0x000fe20000410000 */
[----:B------:R-:W-:Y:S01]  /*4d00*/  LOP3.LUT P4, RZ, R98, 0xff0000, RZ, 0xc0, !PT ;  /* 0x00ff000062ff7812 */ /* 0x000fe2000788c0ff */
[-C--:B------:R-:W-:Y:S01]  /*4d10*/  FMUL.FTZ R165, R95, R157.reuse ;  /* 0x0000009d5fa57220 */ /* 0x080fe20000410000 */
[----:B------:R-:W-:Y:S01]  /*4d20*/  FMUL.FTZ R163, R94, R157 ;  /* 0x0000009d5ea37220 */ /* 0x000fe20000410000 */
[----:B------:R-:W-:-:S02]  /*4d30*/  @P1 HADD2.F32 R93, -RZ, R49.H0_H0 ;  /* 0x20000031ff5d1230 */ /* 0x000fc40000004100 */
[----:B------:R-:W-:Y:S01]  /*4d40*/  FMUL.FTZ R169, R155, R92 ;  /* 0x0000005c9ba97220 */ /* 0x000fe20000410000 */
[----:B------:R-:W-:Y:S01]  /*4d50*/  HFMA2.MMA R109, -RZ, RZ, 0, 0 ;  /* 0x00000000ff6d7435 */ /* 0x000fe200000001ff */
[--C-:B------:R-:W-:Y:S02]  /*4d60*/  @P6 HADD2.F32 R159, -RZ, R76.reuse.H1_H1 ;  /* 0x3000004cff9f6230 */ /* 0x100fe40000004100 */
[----:B------:R-:W-:Y:S01]  /*4d70*/  FMUL.FTZ R165, R165, UR13 ;  /* 0x0000000da5a57c20 */ /* 0x000fe20008410000 */
[----:B------:R-:W-:Y:S02]  /*4d80*/  @P5 HADD2.F32 R164, -RZ, R76.H0_H0 ;  /* 0x2000004cffa45230 */ /* 0x000fe40000004100 */
[----:B------:R-:W-:Y:S01]  /*4d90*/  FMUL.FTZ R163, R163, UR13 ;  /* 0x0000000da3a37c20 */ /* 0x000fe20008410000 */
[----:B------:R-:W-:Y:S01]  /*4da0*/  CS2R R166, SRZ ;  /* 0x0000000000a67805 */ /* 0x000fe2000001ff00 */
[----:B------:R-:W-:Y:S01]  /*4db0*/  @P1 FADD.FTZ R169, R169, R93 ;  /* 0x0000005da9a91221 */ /* 0x000fe20000010000 */
[----:B------:R-:W-:Y:S01]  /*4dc0*/  FADD.FTZ R171, R171, -R170 ;  /* 0x800000aaabab7221 */ /* 0x000fe20000010000 */
[----:B------:R-:W-:Y:S01]  /*4dd0*/  MOV R162, RZ ;  /* 0x000000ff00a27202 */ /* 0x000fe20000000f00 */
[----:B------:R-:W-:Y:S01]  /*4de0*/  @P5 FMUL.FTZ R167, R165, R164 ;  /* 0x000000a4a5a75220 */ /* 0x000fe20000410000 */
[----:B------:R-:W-:Y:S01]  /*4df0*/  @P6 FMUL.FTZ R166, R163, R159 ;  /* 0x0000009fa3a66220 */ /* 0x000fe20000410000 */
[----:B------:R-:W-:Y:S01]  /*4e00*/  FMUL.FTZ R159, R169, R157 ;  /* 0x0000009da99f7220 */ /* 0x000fe20000410000 */
[C---:B------:R-:W-:Y:S01]  /*4e10*/  FMUL.FTZ R178, R155.reuse, R178 ;  /* 0x000000b29bb27220 */ /* 0x040fe20000410000 */
[----:B------:R-:W-:Y:S01]  /*4e20*/  FMUL.FTZ R171, R155, R171 ;  /* 0x000000ab9bab7220 */ /* 0x000fe20000410000 */
[----:B------:R-:W-:-:S02]  /*4e30*/  @P4 HADD2.F32 R93, -RZ, R77.H0_H0 ;  /* 0x2000004dff5d4230 */ /* 0x000fc40000004100 */
[----:B------:R-:W-:Y:S01]  /*4e40*/  FMUL.FTZ R159, R159, UR13 ;  /* 0x0000000d9f9f7c20 */ /* 0x000fe20008410000 */
[----:B------:R-:W-:Y:S01]  /*4e50*/  HFMA2.MMA R170, -RZ, RZ, 0, 0 ;  /* 0x00000000ffaa7435 */ /* 0x000fe200000001ff */
[----:B------:R-:W-:Y:S01]  /*4e60*/  MOV R168, RZ ;  /* 0x000000ff00a87202 */ /* 0x000fe20000000f00 */
[----:B------:R-:W-:Y:S01]  /*4e70*/  FFMA.FTZ R180, R122, R172, R173 ;  /* 0x000000ac7ab47223 */ /* 0x000fe200000100ad */
[----:B------:R-:W-:Y:S01]  /*4e80*/  FADD.FTZ R125, R125, -R124 ;  /* 0x8000007c7d7d7221 */ /* 0x000fe20000010000 */
[----:B------:R-:W-:Y:S01]  /*4e90*/  FADD.FTZ R126, R127, -R126 ;  /* 0x8000007e7f7e7221 */ /* 0x000fe20000010000 */
[--C-:B------:R-:W-:Y:S02]  /*4ea0*/  @P1 HADD2.F32 R122, -RZ, R51.reuse.H0_H0 ;  /* 0x20000033ff7a1230 */ /* 0x100fe40000004100 */
[----:B------:R-:W-:Y:S01]  /*4eb0*/  FADD.FTZ R180, R123, -R180 ;  /* 0x800000b47bb47221 */ /* 0x000fe20000010000 */
[----:B------:R-:W-:Y:S02]  /*4ec0*/  @P1 HADD2.F32 R123, -RZ, R51.H1_H1 ;  /* 0x30000033ff7b1230 */ /* 0x000fe40000004100 */
[C---:B------:R-:W-:Y:S01]  /*4ed0*/  FMUL.FTZ R127, R155.reuse, R125 ;  /* 0x0000007d9b7f7220 */ /* 0x040fe20000410000 */
[----:B------:R-:W-:Y:S01]  /*4ee0*/  @P2 F2FP.F16.F32.PACK_AB R169, RZ, R169 ;  /* 0x000000a9ffa9223e */ /* 0x000fe200000000ff */
[----:B------:R-:W-:Y:S01]  /*4ef0*/  FMUL.FTZ R180, R155, R180 ;  /* 0x000000b49bb47220 */ /* 0x000fe20000410000 */
[----:B------:R-:W4:Y:S01]  /*4f00*/  LDL.LU R196, [R1] ;  /* 0x0000000001c47983 */ /* 0x000f220000300800 */
[----:B------:R-:W-:Y:S01]  /*4f10*/  @P1 FADD.FTZ R127, R127, R122 ;  /* 0x0000007a7f7f1221 */ /* 0x000fe20000010000 */
[----:B------:R-:W-:-:S02]  /*4f20*/  @P2 PRMT R85, R169, 0x7610, R85 ;  /* 0x00007610a9552816 */ /* 0x000fc40000000055 */
[----:B------:R-:W4:Y:S04]  /*4f30*/  LDL.LU R195, [R1+0xc] ;  /* 0x00000c0001c37983 */ /* 0x000f280000300800 */
[----:B------:R-:W4:Y:S04]  /*4f40*/  LDL.LU R193, [R1+0x8] ;  /* 0x0000080001c17983 */ /* 0x000f280000300800 */
[----:B------:R-:W4:Y:S04]  /*4f50*/  LDL.LU R192, [R1+0x14] ;  /* 0x0000140001c07983 */ /* 0x000f280000300800 */
[----:B------:R-:W4:Y:S04]  /*4f60*/  LDL.LU R191, [R1+0x10] ;  /* 0x0000100001bf7983 */ /* 0x000f280000300800 */
[----:B------:R-:W4:Y:S04]  /*4f70*/  LDL.LU R190, [R1+0x1c] ;  /* 0x00001c0001be7983 */ /* 0x000f280000300800 */
[----:B------:R-:W4:Y:S01]  /*4f80*/  LDL.LU R183, [R1+0x18] ;  /* 0x0000180001b77983 */ /* 0x000f220000300800 */
[----:B---3--:R-:W-:-:S02]  /*4f90*/  @P5 HADD2.F32 R92, -RZ, R88.H0_H0 ;  /* 0x20000058ff5c5230 */ /* 0x008fc40000004100 */
[----:B------:R-:W-:-:S03]  /*4fa0*/  @P6 HADD2.F32 R88, -RZ, R88.H1_H1 ;  /* 0x30000058ff586230 */ /* 0x000fc60000004100 */
[----:B------:R-:W-:Y:S01]  /*4fb0*/  @P5 FMUL.FTZ R162, R165, R92 ;  /* 0x0000005ca5a25220 */ /* 0x000fe20000410000 */
[----:B------:R-:W-:Y:S01]  /*4fc0*/  LOP3.LUT P5, RZ, R98, 0xff000000, RZ, 0xc0, !PT ;  /* 0xff00000062ff7812 */ /* 0x000fe200078ac0ff */
[----:B------:R-:W-:Y:S01]  /*4fd0*/  @P6 FMUL.FTZ R109, R163, R88 ;  /* 0x00000058a36d6220 */ /* 0x000fe20000410000 */
[----:B------:R-:W-:Y:S01]  /*4fe0*/  LOP3.LUT P6, RZ, R99, 0xff, RZ, 0xc0, !PT ;  /* 0x000000ff63ff7812 */ /* 0x000fe200078cc0ff */
[----:B------:R-:W-:Y:S01]  /*4ff0*/  @P1 HADD2.F32 R88, -RZ, R49.H1_H1 ;  /* 0x30000031ff581230 */ /* 0x000fe20000004100 */
[----:B------:R-:W-:Y:S01]  /*5000*/  CS2R R164, SRZ ;  /* 0x0000000000a47805 */ /* 0x000fe2000001ff00 */
[----:B------:R-:W-:Y:S01]  /*5010*/  @P1 HADD2.F32 R92, -RZ, R50.H0_H0 ;  /* 0x20000032ff5c1230 */ /* 0x000fe20000004100 */
[----:B------:R-:W-:Y:S01]  /*5020*/  MOV R98, RZ ;  /* 0x000000ff00627202 */ /* 0x000fe20000000f00 */
[----:B------:R-:W-:Y:S02]  /*5030*/  @P4 HADD2.F32 R163, -RZ, R89.H0_H0 ;  /* 0x20000059ffa34230 */ /* 0x000fe40000004100 */
[----:B------:R-:W-:Y:S01]  /*5040*/  @P1 FADD.FTZ R178, R178, R88 ;  /* 0x00000058b2b21221 */ /* 0x000fe20000010000 */
[----:B------:R-:W-:Y:S01]  /*5050*/  @P4 FMUL.FTZ R98, R159, R93 ;  /* 0x0000005d9f624220 */ /* 0x000fe20000410000 */
[----:B------:R-:W-:Y:S01]  /*5060*/  @P1 FADD.FTZ R171, R171, R92 ;  /* 0x0000005cabab1221 */ /* 0x000fe20000010000 */
[----:B------:R-:W-:Y:S01]  /*5070*/  @P4 FMUL.FTZ R164, R159, R163 ;  /* 0x000000a39fa44220 */ /* 0x000fe20000410000 */
[----:B------:R-:W-:-:S02]  /*5080*/  FMUL.FTZ R159, R178, R157 ;  /* 0x0000009db29f7220 */ /* 0x000fc40000410000 */
[----:B------:R-:W-:Y:S01]  /*5090*/  FMUL.FTZ R92, R171, R157 ;  /* 0x0000009dab5c7220 */ /* 0x000fe20000410000 */
[----:B------:R-:W-:Y:S01]  /*50a0*/  HFMA2.MMA R163, -RZ, RZ, 0, 0 ;  /* 0x00000000ffa37435 */ /* 0x000fe200000001ff */
[----:B------:R-:W-:Y:S02]  /*50b0*/  @P5 HADD2.F32 R93, -RZ, R77.H1_H1 ;  /* 0x3000004dff5d5230 */ /* 0x000fe40000004100 */
[----:B------:R-:W-:Y:S01]  /*50c0*/  FMUL.FTZ R159, R159, UR13 ;  /* 0x0000000d9f9f7c20 */ /* 0x000fe20008410000 */
[----:B------:R-:W-:Y:S02]  /*50d0*/  @P6 HADD2.F32 R88, -RZ, R78.H0_H0 ;  /* 0x2000004eff586230 */ /* 0x000fe40000004100 */
[----:B------:R-:W-:Y:S01]  /*50e0*/  FMUL.FTZ R92, R92, UR13 ;  /* 0x0000000d5c5c7c20 */ /* 0x000fe20008410000 */
[----:B------:R-:W-:Y:S02]  /*50f0*/  @P5 HADD2.F32 R179, -RZ, R89.H1_H1 ;  /* 0x30000059ffb35230 */ /* 0x000fe40000004100 */
[----:B------:R-:W-:Y:S01]  /*5100*/  @P5 FMUL.FTZ R168, R159, R93 ;  /* 0x0000005d9fa85220 */ /* 0x000fe20000410000 */
[----:B------:R-:W-:-:S02]  /*5110*/  @P6 HADD2.F32 R89, -RZ, R90.H0_H0 ;  /* 0x2000005aff596230 */ /* 0x000fc40000004100 */
[----:B------:R-:W-:Y:S01]  /*5120*/  @P6 FMUL.FTZ R170, R92, R88 ;  /* 0x000000585caa6220 */ /* 0x000fe20000410000 */
[----:B------:R-:W-:Y:S01]  /*5130*/  LOP3.LUT P4, RZ, R99, 0xff00, RZ, 0xc0, !PT ;  /* 0x0000ff0063ff7812 */ /* 0x000fe2000788c0ff */
[----:B------:R-:W-:Y:S01]  /*5140*/  @P5 FMUL.FTZ R163, R159, R179 ;  /* 0x000000b39fa35220 */ /* 0x000fe20000410000 */
[----:B------:R-:W-:Y:S01]  /*5150*/  LEA R88, P5, R158, UR16, 0x4 ;  /* 0x000000109e587c11 */ /* 0x000fe2000f8a20ff */
[----:B------:R-:W-:Y:S01]  /*5160*/  @P6 FMUL.FTZ R165, R92, R89 ;  /* 0x000000595ca56220 */ /* 0x000fe20000410000 */
[----:B------:R-:W-:Y:S01]  /*5170*/  LOP3.LUT P6, RZ, R99, 0xff0000, RZ, 0xc0, !PT ;  /* 0x00ff000063ff7812 */ /* 0x000fe200078cc0ff */
[----:B------:R-:W0:Y:S01]  /*5180*/  @P2 LDC.64 R92, c[0x0][0x308] ;  /* 0x0000c200ff5c2b82 */ /* 0x000e220000000a00 */
[----:B------:R-:W-:Y:S01]  /*5190*/  LEA.HI.X R89, R158, UR17, RZ, 0x4, P5 ;  /* 0x000000119e597c11 */ /* 0x000fe2000a8f24ff */
[----:B------:R-:W-:Y:S01]  /*51a0*/  FMUL.FTZ R179, R155, R126 ;  /* 0x0000007e9bb37220 */ /* 0x000fe20000410000 */
[----:B------:R-:W-:Y:S01]  /*51b0*/  LOP3.LUT P5, RZ, R99, 0xff000000, RZ, 0xc0, !PT ;  /* 0xff00000063ff7812 */ /* 0x000fe200078ac0ff */
[----:B------:R-:W-:Y:S01]  /*51c0*/  @P1 HADD2.F32 R99, -RZ, R50.H1_H1 ;  /* 0x30000032ff631230 */ /* 0x000fe20000004100 */
[----:B------:R-:W-:Y:S01]  /*51d0*/  @P2 F2FP.F16.F32.PACK_AB R171, RZ, R171 ;  /* 0x000000abffab223e */ /* 0x000fe200000000ff */
[----:B------:R-:W-:Y:S01]  /*51e0*/  @P1 FADD.FTZ R179, R179, R123 ;  /* 0x0000007bb3b31221 */ /* 0x000fe20000010000 */
[----:B------:R-:W-:Y:S01]  /*51f0*/  FMUL.FTZ R123, R127, R157 ;  /* 0x0000009d7f7b7220 */ /* 0x000fe20000410000 */
[----:B------:R-:W-:-:S02]  /*5200*/  @P4 HADD2.F32 R125, -RZ, R78.H1_H1 ;  /* 0x3000004eff7d4230 */ /* 0x000fc40000004100 */
[----:B------:R-:W-:Y:S01]  /*5210*/  @P1 FADD.FTZ R180, R180, R99 ;  /* 0x00000063b4b41221 */ /* 0x000fe20000010000 */
[-C--:B------:R-:W-:Y:S01]  /*5220*/  FMUL.FTZ R124, R179, R157.reuse ;  /* 0x0000009db37c7220 */ /* 0x080fe20000410000 */
[----:B------:R-:W-:Y:S01]  /*5230*/  MOV R99, RZ ;  /* 0x000000ff00637202 */ /* 0x000fe20000000f00 */
[--C-:B------:R-:W-:Y:S02]  /*5240*/  @P6 HADD2.F32 R159, -RZ, R79.reuse.H0_H0 ;  /* 0x2000004fff9f6230 */ /* 0x100fe40000004100 */
[----:B------:R-:W-:Y:S01]  /*5250*/  FMUL.FTZ R122, R180, R157 ;  /* 0x0000009db47a7220 */ /* 0x000fe20000410000 */
[----:B------:R-:W-:Y:S01]  /*5260*/  FMUL.FTZ R124, R124, UR13 ;  /* 0x0000000d7c7c7c20 */ /* 0x000fe20008410000 */
[----:B------:R-:W-:Y:S01]  /*5270*/  FMUL.FTZ R123, R123, UR13 ;  /* 0x0000000d7b7b7c20 */ /* 0x000fe20008410000 */
[----:B------:R-:W-:Y:S02]  /*5280*/  @P5 HADD2.F32 R182, -RZ, R79.H1_H1 ;  /* 0x3000004fffb65230 */ /* 0x000fe40000004100 */
[----:B------:R-:W-:Y:S01]  /*5290*/  FMUL.FTZ R122, R122, UR13 ;  /* 0x0000000d7a7a7c20 */ /* 0x000fe20008410000 */
[----:B------:R-:W-:Y:S01]  /*52a0*/  @P2 F2FP.F16.F32.PACK_AB R127, RZ, R127 ;  /* 0x0000007fff7f223e */ /* 0x000fe200000000ff */
[----:B------:R-:W-:Y:S01]  /*52b0*/  @P6 FMUL.FTZ R181, R123, R159 ;  /* 0x0000009f7bb56220 */ /* 0x000fe20000410000 */
[----:B------:R-:W-:Y:S01]  /*52c0*/  MOV R126, RZ ;  /* 0x000000ff007e7202 */ /* 0x000fe20000000f00 */
[----:B------:R-:W-:Y:S01]  /*52d0*/  @P4 FMUL.FTZ R99, R122, R125 ;  /* 0x0000007d7a634220 */ /* 0x000fe20000410000 */
[----:B------:R-:W-:Y:S01]  /*52e0*/  @P2 F2FP.F16.F32.PACK_AB R125, RZ, R95 ;  /* 0x0000005fff7d223e */ /* 0x000fe200000000ff */
[----:B------:R-:W-:Y:S01]  /*52f0*/  @P5 FMUL.FTZ R126, R124, R182 ;  /* 0x000000b67c7e5220 */ /* 0x000fe20000410000 */
[----:B------:R-:W-:Y:S01]  /*5300*/  @P2 F2FP.F16.F32.PACK_AB R182, RZ, R94 ;  /* 0x0000005effb6223e */ /* 0x000fe200000000ff */
[----:B0-----:R-:W-:Y:S01]  /*5310*/  @P2 IMAD.WIDE.U32 R158, R158, 0x10, R92 ;  /* 0x000000109e9e2825 */ /* 0x001fe200078e005c */
[----:B------:R-:W-:-:S02]  /*5320*/  @P2 F2FP.F16.F32.PACK_AB R178, RZ, R178 ;  /* 0x000000b2ffb2223e */ /* 0x000fc400000000ff */
[----:B------:R-:W-:Y:S02]  /*5330*/  @P2 F2FP.F16.F32.PACK_AB R180, RZ, R180 ;  /* 0x000000b4ffb4223e */ /* 0x000fe400000000ff */
[----:B------:R-:W-:Y:S02]  /*5340*/  @P2 F2FP.F16.F32.PACK_AB R179, RZ, R179 ;  /* 0x000000b3ffb3223e */ /* 0x000fe400000000ff */
[----:B------:R-:W-:Y:S02]  /*5350*/  @P2 PRMT R84, R125, 0x7610, R84 ;  /* 0x000076107d542816 */ /* 0x000fe40000000054 */
[----:B------:R-:W-:Y:S02]  /*5360*/  @P2 PRMT R86, R171, 0x7610, R86 ;  /* 0x00007610ab562816 */ /* 0x000fe40000000056 */
[----:B------:R-:W-:Y:S02]  /*5370*/  @P2 PRMT R87, R127, 0x7610, R87 ;  /* 0x000076107f572816 */ /* 0x000fe40000000057 */
[----:B------:R-:W-:-:S02]  /*5380*/  @P2 PRMT R84, R84, 0x5410, R182 ;  /* 0x0000541054542816 */ /* 0x000fc400000000b6 */
[----:B------:R-:W-:Y:S01]  /*5390*/  @P2 PRMT R85, R85, 0x5410, R178 ;  /* 0x0000541055552816 */ /* 0x000fe200000000b2 */
[----:B------:R-:W3:Y:S01]  /*53a0*/  LDL.LU R182, [R1+0x24] ;  /* 0x0000240001b67983 */ /* 0x000ee20000300800 */
[----:B------:R-:W-:Y:S02]  /*53b0*/  @P2 PRMT R86, R86, 0x5410, R180 ;  /* 0x0000541056562816 */ /* 0x000fe400000000b4 */
[----:B------:R-:W-:Y:S02]  /*53c0*/  @P2 PRMT R87, R87, 0x5410, R179 ;  /* 0x0000541057572816 */ /* 0x000fe400000000b3 */
[----:B------:R-:W-:Y:S02]  /*53d0*/  F2FP.F16.F32.PACK_AB R95, R126, R181 ;  /* 0x000000b57e5f723e */ /* 0x000fe400000000ff */
[----:B------:R-:W-:Y:S02]  /*53e0*/  F2FP.F16.F32.PACK_AB R94, R99, R170 ;  /* 0x000000aa635e723e */ /* 0x000fe400000000ff */
[----:B------:R-:W-:Y:S01]  /*53f0*/  F2FP.F16.F32.PACK_AB R93, R168, R98 ;  /* 0x00000062a85d723e */ /* 0x000fe200000000ff */
[----:B------:R-:W-:Y:S01]  /*5400*/  IMAD.WIDE.U32 R98, R156, 0x10, R218 ;  /* 0x000000109c627825 */ /* 0x000fe200078e00da */
[----:B------:R-:W-:Y:S01]  /*5410*/  F2FP.F16.F32.PACK_AB R92, R166, R167 ;  /* 0x000000a7a65c723e */ /* 0x000fe200000000ff */
[----:B------:R-:W-:Y:S04]  /*5420*/  @P2 STG.E.128 desc[UR6][R158.64], R84 ;  /* 0x000000549e002986 */ /* 0x000fe8000c101d06 */
[----:B------:R0:W-:Y:S04]  /*5430*/  STG.E.128 desc[UR6][R88.64], R92 ;  /* 0x0000005c58007986 */ /* 0x0001e8000c101d06 */
[----:B------:R-:W3:Y:S04]  /*5440*/  LDL.LU R181, [R1+0x20] ;  /* 0x0000200001b57983 */ /* 0x000ee80000300800 */
[----:B------:R-:W3:Y:S04]  /*5450*/  LDL.LU R180, [R1+0x2c] ;  /* 0x00002c0001b47983 */ /* 0x000ee80000300800 */
[----:B------:R-:W3:Y:S04]  /*5460*/  LDL.LU R178, [R1+0x28] ;  /* 0x0000280001b27983 */ /* 0x000ee80000300800 */
[----:B------:R-:W3:Y:S04]  /*5470*/  LDL.LU R171, [R1+0x34] ;  /* 0x0000340001ab7983 */ /* 0x000ee80000300800 */
[----:B0-----:R0:W3:Y:S04]  /*5480*/  LDG.E.128 R92, desc[UR6][R98.64] ;  /* 0x00000006625c7981 */ /* 0x0010e8000c1e1d00 */
[----:B------:R-:W3:Y:S04]  /*5490*/  LDL.LU R170, [R1+0x30] ;  /* 0x0000300001aa7983 */ /* 0x000ee80000300800 */
[----:B------:R-:W3:Y:S04]  /*54a0*/  LDL.LU R169, [R1+0x3c] ;  /* 0x00003c0001a97983 */ /* 0x000ee80000300800 */
[----:B------:R-:W3:Y:S04]  /*54b0*/  LDL.LU R168, [R1+0x38] ;  /* 0x0000380001a87983 */ /* 0x000ee80000300800 */
[----:B------:R-:W3:Y:S04]  /*54c0*/  LDL.LU R167, [R1+0x44] ;  /* 0x0000440001a77983 */ /* 0x000ee80000300800 */
[----:B------:R-:W3:Y:S04]  /*54d0*/  LDL.LU R166, [R1+0x40] ;  /* 0x0000400001a67983 */ /* 0x000ee80000300800 */
[----:B------:R-:W3:Y:S04]  /*54e0*/  LDL.LU R127, [R1+0x4c] ;  /* 0x00004c00017f7983 */ /* 0x000ee80000300800 */
[----:B------:R-:W3:Y:S01]  /*54f0*/  LDL.LU R126, [R1+0x48] ;  /* 0x00004800017e7983 */ /* 0x000ee20000300800 */
[----:B------:R-:W-:Y:S01]  /*5500*/  HFMA2.MMA R125, -RZ, RZ, 0, 0 ;  /* 0x00000000ff7d7435 */ /* 0x000fe200000001ff */
[----:B------:R-:W-:Y:S01]  /*5510*/  FFMA.FTZ R102, R102, R172, R173 ;  /* 0x000000ac66667223 */ /* 0x000fe200000100ad */
[----:B------:R-:W-:-:S02]  /*5520*/  @P4 HADD2.F32 R90, -RZ, R90.H1_H1 ;  /* 0x3000005aff5a4230 */ /* 0x000fc40000004100 */
[--C-:B------:R-:W-:Y:S01]  /*5530*/  FFMA.FTZ R100, R100, R172, R173.reuse ;  /* 0x000000ac64647223 */ /* 0x100fe200000100ad */
[----:B------:R-:W-:Y:S01]  /*5540*/  MOV R88, R96 ;  /* 0x0000006000587202 */ /* 0x000fe20000000f00 */
[--C-:B------:R-:W-:Y:S01]  /*5550*/  FFMA.FTZ R106, R106, R172, R173.reuse ;  /* 0x000000ac6a6a7223 */ /* 0x100fe200000100ad */
[----:B------:R-:W-:Y:S01]  /*5560*/  FADD.FTZ R102, R103, -R102 ;  /* 0x8000006667667221 */ /* 0x000fe20000010000 */
[----:B------:R-:W-:Y:S01]  /*5570*/  FADD.FTZ R100, R101, -R100 ;  /* 0x8000006465647221 */ /* 0x000fe20000010000 */
[----:B------:R-:W-:Y:S01]  /*5580*/  @P4 FMUL.FTZ R125, R122, R90 ;  /* 0x0000005a7a7d4220 */ /* 0x000fe20000410000 */
[----:B------:R-:W-:Y:S01]  /*5590*/  LOP3.LUT P4, RZ, R88, 0xff, RZ, 0xc0, !PT ;  /* 0x000000ff58ff7812 */ /* 0x000fe2000788c0ff */
[-CC-:B------:R-:W-:Y:S01]  /*55a0*/  FFMA.FTZ R110, R110, R172.reuse, R173.reuse ;  /* 0x000000ac6e6e7223 */ /* 0x180fe200000100ad */
[----:B------:R-:W-:Y:S01]  /*55b0*/  FFMA.FTZ R112, R112, R172, R173 ;  /* 0x000000ac70707223 */ /* 0x000fe200000100ad */
[----:B------:R-:W-:Y:S01]  /*55c0*/  FADD.FTZ R107, R107, -R106 ;  /* 0x8000006a6b6b7221 */ /* 0x000fe20000010000 */
[----:B------:R-:W-:-:S02]  /*55d0*/  @P1 HADD2.F32 R89, -RZ, R44.H1_H1 ;  /* 0x3000002cff591230 */ /* 0x000fc40000004100 */
[C---:B------:R-:W-:Y:S01]  /*55e0*/  FMUL.FTZ R106, R155.reuse, R102 ;  /* 0x000000669b6a7220 */ /* 0x040fe20000410000 */
[----:B------:R-:W-:Y:S02]  /*55f0*/  @P1 HADD2.F32 R88, -RZ, R44.H0_H0 ;  /* 0x2000002cff581230 */ /* 0x000fe40000004100 */
[----:B------:R-:W-:Y:S01]  /*5600*/  FMUL.FTZ R103, R155, R100 ;  /* 0x000000649b677220 */ /* 0x000fe20000410000 */
[----:B------:R-:W-:Y:S01]  /*5610*/  FADD.FTZ R110, R111, -R110 ;  /* 0x8000006e6f6e7221 */ /* 0x000fe20000010000 */
[----:B------:R-:W-:Y:S01]  /*5620*/  FADD.FTZ R112, R113, -R112 ;  /* 0x8000007071707221 */ /* 0x000fe20000010000 */
[----:B------:R-:W-:Y:S01]  /*5630*/  @P1 FADD.FTZ R106, R106, R89 ;  /* 0x000000596a6a1221 */ /* 0x000fe20000010000 */
[----:B------:R-:W-:Y:S01]  /*5640*/  @P1 FADD.FTZ R103, R103, R88 ;  /* 0x0000005867671221 */ /* 0x000fe20000010000 */
[----:B------:R-:W-:Y:S02]  /*5650*/  @P6 HADD2.F32 R89, -RZ, R91.H0_H0 ;  /* 0x2000005bff596230 */ /* 0x000fe40000004100 */
[----:B------:R-:W-:Y:S01]  /*5660*/  FFMA.FTZ R116, R116, R172, R173 ;  /* 0x000000ac74747223 */ /* 0x000fe200000100ad */
[----:B------:R-:W-:-:S02]  /*5670*/  @P1 HADD2.F32 R88, -RZ, R45.H1_H1 ;  /* 0x3000002dff581230 */ /* 0x000fc40000004100 */
[--C-:B------:R-:W-:Y:S01]  /*5680*/  FFMA.FTZ R118, R118, R172, R173.reuse ;  /* 0x000000ac76767223 */ /* 0x100fe200000100ad */
[C---:B------:R-:W-:Y:S01]  /*5690*/  FMUL.FTZ R102, R155.reuse, R110 ;  /* 0x0000006e9b667220 */ /* 0x040fe20000410000 */
[----:B------:R-:W-:Y:S01]  /*56a0*/  FMUL.FTZ R101, R155, R112 ;  /* 0x000000709b657220 */ /* 0x000fe20000410000 */
[----:B------:R-:W-:Y:S01]  /*56b0*/  FFMA.FTZ R120, R120, R172, R173 ;  /* 0x000000ac78787223 */ /* 0x000fe200000100ad */
[----:B------:R-:W-:Y:S01]  /*56c0*/  CS2R R112, SRZ ;  /* 0x0000000000707805 */ /* 0x000fe2000001ff00 */
[----:B------:R-:W-:Y:S01]  /*56d0*/  FADD.FTZ R116, R117, -R116 ;  /* 0x8000007475747221 */ /* 0x000fe20000010000 */
[----:B------:R-:W-:Y:S01]  /*56e0*/  @P6 FMUL.FTZ R112, R123, R89 ;  /* 0x000000597b706220 */ /* 0x000fe20000410000 */
[----:B------:R-:W-:Y:S01]  /*56f0*/  FADD.FTZ R118, R119, -R118 ;  /* 0x8000007677767221 */ /* 0x000fe20000010000 */
[----:B------:R-:W-:Y:S01]  /*5700*/  @P1 FADD.FTZ R102, R102, R88 ;  /* 0x0000005866661221 */ /* 0x000fe20000010000 */
[----:B------:R-:W-:Y:S01]  /*5710*/  LOP3.LUT P6, RZ, R96, 0xff00, RZ, 0xc0, !PT ;  /* 0x0000ff0060ff7812 */ /* 0x000fe200078cc0ff */
[----:B------:R-:W-:Y:S01]  /*5720*/  FADD.FTZ R121, R121, -R120 ;  /* 0x8000007879797221 */ /* 0x000fe20000010000 */
[----:B------:R-:W-:-:S02]  /*5730*/  @P1 HADD2.F32 R88, -RZ, R46.H0_H0 ;  /* 0x2000002eff581230 */ /* 0x000fc40000004100 */
[C---:B------:R-:W-:Y:S01]  /*5740*/  FMUL.FTZ R120, R155.reuse, R107 ;  /* 0x0000006b9b787220 */ /* 0x040fe20000410000 */
[C---:B------:R-:W-:Y:S01]  /*5750*/  FMUL.FTZ R90, R155.reuse, R116 ;  /* 0x000000749b5a7220 */ /* 0x040fe20000410000 */
[C---:B------:R-:W-:Y:S01]  /*5760*/  FMUL.FTZ R100, R155.reuse, R118 ;  /* 0x000000769b647220 */ /* 0x040fe20000410000 */
[----:B0-----:R-:W-:Y:S02]  /*5770*/  @P1 HADD2.F32 R99, -RZ, R47.H1_H1 ;  /* 0x3000002fff631230 */ /* 0x001fe40000004100 */
[----:B------:R-:W-:Y:S01]  /*5780*/  FMUL.FTZ R155, R155, R121 ;  /* 0x000000799b9b7220 */ /* 0x000fe20000410000 */
[----:B------:R-:W-:Y:S02]  /*5790*/  @P1 HADD2.F32 R98, -RZ, R45.H0_H0 ;  /* 0x2000002dff621230 */ /* 0x000fe40000004100 */
[----:B------:R-:W-:Y:S01]  /*57a0*/  @P1 FADD.FTZ R101, R101, R88 ;  /* 0x0000005865651221 */ /* 0x000fe20000010000 */
[----:B------:R-:W-:Y:S02]  /*57b0*/  @P1 HADD2.F32 R89, -RZ, R46.H1_H1 ;  /* 0x3000002eff591230 */ /* 0x000fe40000004100 */
[----:B------:R-:W-:-:S02]  /*57c0*/  @P1 HADD2.F32 R88, -RZ, R47.H0_H0 ;  /* 0x2000002fff581230 */ /* 0x000fc40000004100 */
[----:B------:R-:W-:Y:S01]  /*57d0*/  @P1 FADD.FTZ R155, R155, R99 ;  /* 0x000000639b9b1221 */ /* 0x000fe20000010000 */
[-C--:B------:R-:W-:Y:S01]  /*57e0*/  FMUL.FTZ R119, R103, R157.reuse ;  /* 0x0000009d67777220 */ /* 0x080fe20000410000 */
[----:B------:R-:W-:Y:S01]  /*57f0*/  FMUL.FTZ R99, R106, R157 ;  /* 0x0000009d6a637220 */ /* 0x000fe20000410000 */
[----:B------:R-:W-:Y:S01]  /*5800*/  @P1 FADD.FTZ R120, R120, R98 ;  /* 0x0000006278781221 */ /* 0x000fe20000010000 */
[----:B------:R-:W-:Y:S02]  /*5810*/  @P5 HADD2.F32 R98, -RZ, R91.H1_H1 ;  /* 0x3000005bff625230 */ /* 0x000fe40000004100 */
[----:B------:R-:W-:Y:S01]  /*5820*/  @P1 FADD.FTZ R90, R90, R89 ;  /* 0x000000595a5a1221 */ /* 0x000fe20000010000 */
[----:B------:R-:W-:Y:S01]  /*5830*/  @P1 FADD.FTZ R100, R100, R88 ;  /* 0x0000005864641221 */ /* 0x000fe20000010000 */
[----:B------:R-:W-:Y:S01]  /*5840*/  HFMA2.MMA R91, -RZ, RZ, 0, 0 ;  /* 0x00000000ff5b7435 */ /* 0x000fe200000001ff */
[--C-:B------:R-:W-:Y:S02]  /*5850*/  @P6 HADD2.F32 R88, -RZ, R80.reuse.H1_H1 ;  /* 0x30000050ff586230 */ /* 0x100fe40000004100 */
[----:B------:R-:W-:Y:S01]  /*5860*/  FMUL.FTZ R119, R119, UR13 ;  /* 0x0000000d77777c20 */ /* 0x000fe20008410000 */
[----:B------:R-:W-:-:S02]  /*5870*/  @P4 HADD2.F32 R89, -RZ, R80.H0_H0 ;  /* 0x20000050ff594230 */ /* 0x000fc40000004100 */
[----:B------:R-:W-:Y:S01]  /*5880*/  FMUL.FTZ R99, R99, UR13 ;  /* 0x0000000d63637c20 */ /* 0x000fe20008410000 */
[----:B------:R-:W-:Y:S01]  /*5890*/  CS2R R110, SRZ ;  /* 0x00000000006e7805 */ /* 0x000fe2000001ff00 */
[----:B------:R-:W-:Y:S01]  /*58a0*/  @P5 FMUL.FTZ R91, R124, R98 ;  /* 0x000000627c5b5220 */ /* 0x000fe20000410000 */
[----:B------:R-:W-:Y:S01]  /*58b0*/  @P4 FMUL.FTZ R111, R119, R89 ;  /* 0x00000059776f4220 */ /* 0x000fe20000410000 */
[----:B------:R-:W-:Y:S01]  /*58c0*/  @P6 FMUL.FTZ R110, R99, R88 ;  /* 0x00000058636e6220 */ /* 0x000fe20000410000 */
[----:B------:R-:W-:Y:S01]  /*58d0*/  LOP3.LUT P5, RZ, R96, 0xff0000, RZ, 0xc0, !PT ;  /* 0x00ff000060ff7812 */ /* 0x000fe200078ac0ff */
[----:B------:R-:W0:Y:S01]  /*58e0*/  @P2 LDC.64 R88, c[0x0][0x308] ;  /* 0x0000c200ff582b82 */ /* 0x000e220000000a00 */
[----:B------:R-:W-:Y:S01]  /*58f0*/  FMUL.FTZ R116, R120, R157 ;  /* 0x0000009d78747220 */ /* 0x000fe20000410000 */
[----:B------:R-:W-:Y:S02]  /*5900*/  @P2 F2FP.F16.F32.PACK_AB R103, RZ, R103 ;  /* 0x00000067ff67223e */ /* 0x000fe400000000ff */
[----:B------:R-:W-:Y:S01]  /*5910*/  @P2 F2FP.F16.F32.PACK_AB R120, RZ, R120 ;  /* 0x00000078ff78223e */ /* 0x000fe200000000ff */
[----:B------:R-:W-:Y:S01]  /*5920*/  FMUL.FTZ R116, R116, UR13 ;  /* 0x0000000d74747c20 */ /* 0x000fe20008410000 */
[----:B------:R-:W-:-:S02]  /*5930*/  @P2 F2FP.F16.F32.PACK_AB R121, RZ, R101 ;  /* 0x00000065ff79223e */ /* 0x000fc400000000ff */
[----:B------:R-:W-:-:S04]  /*5940*/  @P2 F2FP.F16.F32.PACK_AB R118, RZ, R100 ;  /* 0x00000064ff76223e */ /* 0x000fc800000000ff */
[----:B------:R-:W-:Y:S01]  /*5950*/  @P5 HADD2.F32 R98, -RZ, R81.H0_H0 ;  /* 0x20000051ff625230 */ /* 0x000fe20000004100 */
[----:B------:R-:W-:Y:S02]  /*5960*/  @P2 F2FP.F16.F32.PACK_AB R106, RZ, R106 ;  /* 0x0000006aff6a223e */ /* 0x000fe400000000ff */
[----:B------:R-:W-:Y:S02]  /*5970*/  @P2 F2FP.F16.F32.PACK_AB R107, RZ, R102 ;  /* 0x00000066ff6b223e */ /* 0x000fe400000000ff */
[----:B------:R-:W-:Y:S02]  /*5980*/  @P2 PRMT R84, R103, 0x7610, R84 ;  /* 0x0000761067542816 */ /* 0x000fe40000000054 */
[----:B------:R-:W-:Y:S01]  /*5990*/  @P2 PRMT R85, R120, 0x7610, R85 ;  /* 0x0000761078552816 */ /* 0x000fe20000000055 */
[----:B------:R-:W-:Y:S01]  /*59a0*/  @P5 FMUL.FTZ R113, R116, R98 ;  /* 0x0000006274715220 */ /* 0x000fe20000410000 */
[----:B------:R-:W-:Y:S02]  /*59b0*/  @P2 F2FP.F16.F32.PACK_AB R117, RZ, R90 ;  /* 0x0000005aff75223e */ /* 0x000fe400000000ff */
[----:B------:R-:W-:-:S02]  /*59c0*/  @P2 PRMT R86, R121, 0x7610, R86 ;  /* 0x0000761079562816 */ /* 0x000fc40000000056 */
[----:B------:R-:W-:Y:S02]  /*59d0*/  @P2 F2FP.F16.F32.PACK_AB R98, RZ, R155 ;  /* 0x0000009bff62223e */ /* 0x000fe400000000ff */
[----:B------:R-:W-:Y:S02]  /*59e0*/  @P2 PRMT R87, R118, 0x7610, R87 ;  /* 0x0000761076572816 */ /* 0x000fe40000000057 */
[----:B------:R-:W-:Y:S02]  /*59f0*/  @P2 PRMT R84, R84, 0x5410, R106 ;  /* 0x0000541054542816 */ /* 0x000fe4000000006a */
[----:B------:R-:W-:Y:S02]  /*5a00*/  @P2 PRMT R85, R85, 0x5410, R107 ;  /* 0x0000541055552816 */ /* 0x000fe4000000006b */
[----:B------:R-:W-:Y:S02]  /*5a10*/  CS2R R106, SRZ ;  /* 0x00000000006a7805 */ /* 0x000fe4000001ff00 */
[----:B------:R-:W-:Y:S01]  /*5a20*/  @P2 PRMT R86, R86, 0x5410, R117 ;  /* 0x0000541056562816 */ /* 0x000fe20000000075 */
[----:B0-----:R-:W-:Y:S01]  /*5a30*/  @P2 IMAD.WIDE.U32 R88, R156, 0x10, R88 ;  /* 0x000000109c582825 */ /* 0x001fe200078e0058 */
[----:B------:R-:W-:-:S02]  /*5a40*/  @P2 PRMT R87, R87, 0x5410, R98 ;  /* 0x0000541057572816 */ /* 0x000fc40000000062 */
[----:B------:R-:W-:Y:S02]  /*5a50*/  MOV R103, RZ ;  /* 0x000000ff00677202 */ /* 0x000fe40000000f00 */
[----:B------:R-:W-:Y:S01]  /*5a60*/  LOP3.LUT P1, RZ, R96, 0xff000000, RZ, 0xc0, !PT ;  /* 0xff00000060ff7812 */ /* 0x000fe2000782c0ff */
[----:B------:R0:W-:Y:S01]  /*5a70*/  @P2 STG.E.128 desc[UR6][R88.64], R84 ;  /* 0x0000005458002986 */ /* 0x0001e2000c101d06 */
[----:B------:R-:W-:Y:S01]  /*5a80*/  LOP3.LUT P2, RZ, R97, 0xff0000, RZ, 0xc0, !PT ;  /* 0x00ff000061ff7812 */ /* 0x000fe2000784c0ff */
[-C--:B------:R-:W-:Y:S01]  /*5a90*/  FMUL.FTZ R96, R101, R157.reuse ;  /* 0x0000009d65607220 */ /* 0x080fe20000410000 */
[-C--:B------:R-:W-:Y:S01]  /*5aa0*/  FMUL.FTZ R100, R100, R157.reuse ;  /* 0x0000009d64647220 */ /* 0x080fe20000410000 */
[----:B------:R-:W-:Y:S02]  /*5ab0*/  FMUL.FTZ R101, R155, R157 ;  /* 0x0000009d9b657220 */ /* 0x000fe40000410000 */
[----:B------:R-:W-:Y:S01]  /*5ac0*/  FMUL.FTZ R96, R96, UR13 ;  /* 0x0000000d60607c20 */ /* 0x000fe20008410000 */
[----:B------:R-:W-:Y:S01]  /*5ad0*/  FMUL.FTZ R100, R100, UR13 ;  /* 0x0000000d64647c20 */ /* 0x000fe20008410000 */
[----:B------:R-:W-:Y:S01]  /*5ae0*/  FMUL.FTZ R101, R101, UR13 ;  /* 0x0000000d65657c20 */ /* 0x000fe20008410000 */
[----:B--2---:R-:W-:Y:S01]  /*5af0*/  FADD.FTZ R197, R189, R197 ;  /* 0x000000c5bdc57221 */ /* 0x004fe20000010000 */
[----:B----4-:R-:W-:Y:S01]  /*5b00*/  FADD.FTZ R196, R104, R196 ;  /* 0x000000c468c47221 */ /* 0x010fe20000010000 */
[----:B0-----:R-:W-:Y:S01]  /*5b10*/  HFMA2.MMA R89, -RZ, RZ, 0, 0 ;  /* 0x00000000ff597435 */ /* 0x001fe200000001ff */
[----:B------:R-:W-:-:S02]  /*5b20*/  @P1 HADD2.F32 R88, -RZ, R81.H1_H1 ;  /* 0x30000051ff581230 */ /* 0x000fc40000004100 */
[----:B------:R-:W-:Y:S01]  /*5b30*/  FADD.FTZ R195, R105, R195 ;  /* 0x000000c369c37221 */ /* 0x000fe20000010000 */
[----:B------:R-:W-:Y:S01]  /*5b40*/  FADD.FTZ R193, R108, R193 ;  /* 0x000000c16cc17221 */ /* 0x000fe20000010000 */
[----:B------:R-:W-:Y:S01]  /*5b50*/  FADD.FTZ R192, R162, R192 ;  /* 0x000000c0a2c07221 */ /* 0x000fe20000010000 */
[----:B------:R0:W-:Y:S01]  /*5b60*/  STL [R1+0x4], R197 ;  /* 0x000004c501007387 */ /* 0x0001e20000100800 */
[----:B------:R-:W-:Y:S01]  /*5b70*/  FADD.FTZ R191, R109, R191 ;  /* 0x000000bf6dbf7221 */ /* 0x000fe20000010000 */
[----:B------:R-:W-:Y:S01]  /*5b80*/  FADD.FTZ R190, R164, R190 ;  /* 0x000000bea4be7221 */ /* 0x000fe20000010000 */
[----:B------:R-:W-:Y:S01]  /*5b90*/  FADD.FTZ R183, R163, R183 ;  /* 0x000000b7a3b77221 */ /* 0x000fe20000010000 */
[----:B------:R0:W-:Y:S01]  /*5ba0*/  STL [R1], R196 ;  /* 0x000000c401007387 */ /* 0x0001e20000100800 */
[----:B------:R-:W-:Y:S01]  /*5bb0*/  FADD.FTZ R234, R0, R234 ;  /* 0x000000ea00ea7221 */ /* 0x000fe20000010000 */
[----:B------:R-:W-:Y:S02]  /*5bc0*/  HFMA2.MMA R104, -RZ, RZ, 0, 0 ;  /* 0x00000000ff687435 */ /* 0x000fe400000001ff */
[----:B------:R0:W-:Y:S01]  /*5bd0*/  STL [R1+0xc], R195 ;  /* 0x00000cc301007387 */ /* 0x0001e20000100800 */
[----:B------:R-:W-:-:S03]  /*5be0*/  MOV R0, RZ ;  /* 0x000000ff00007202 */ /* 0x000fc60000000f00 */
[----:B------:R0:W-:Y:S04]  /*5bf0*/  STL [R1+0x8], R193 ;  /* 0x000008c101007387 */ /* 0x0001e80000100800 */
[----:B------:R0:W-:Y:S01]  /*5c00*/  STL [R1+0x14], R192 ;  /* 0x000014c001007387 */ /* 0x0001e20000100800 */
[----:B------:R-:W-:-:S03]  /*5c10*/  MOV R108, RZ ;  /* 0x000000ff006c7202 */ /* 0x000fc60000000f00 */
        /* <DEDUP_REMOVED lines=23> */
[----:B---3--:R-:W-:Y:S01]  /*5d90*/  FADD.FTZ R182, R165, R182 ;  /* 0x000000b6a5b67221 */ /* 0x008fe20000010000 */
[----:B------:R-:W-:-:S02]  /*5da0*/  @P4 HADD2.F32 R120, -RZ, R92.H0_H0 ;  /* 0x2000005cff784230 */ /* 0x000fc40000004100 */
[----:B------:R-:W-:Y:S02]  /*5db0*/  @P6 HADD2.F32 R92, -RZ, R92.H1_H1 ;  /* 0x3000005cff5c6230 */ /* 0x000fe40000004100 */
[----:B------:R-:W-:-:S03]  /*5dc0*/  @P5 HADD2.F32 R117, -RZ, R93.H0_H0 ;  /* 0x2000005dff755230 */ /* 0x000fc60000004100 */
[----:B------:R-:W-:Y:S01]  /*5dd0*/  @P6 FMUL.FTZ R106, R99, R92 ;  /* 0x0000005c636a6220 */ /* 0x000fe20000410000 */
[----:B------:R-:W-:Y:S01]  /*5de0*/  LEA R98, P6, R156, UR16, 0x4 ;  /* 0x000000109c627c11 */ /* 0x000fe2000f8c20ff */
[----:B------:R-:W-:Y:S01]  /*5df0*/  @P4 FMUL.FTZ R103, R119, R120 ;  /* 0x0000007877674220 */ /* 0x000fe20000410000 */
[----:B------:R-:W-:Y:S01]  /*5e00*/  @P5 FMUL.FTZ R107, R116, R117 ;  /* 0x00000075746b5220 */ /* 0x000fe20000410000 */
[C---:B------:R-:W-:Y:S02]  /*5e10*/  LOP3.LUT P5, RZ, R97.reuse, 0xff, RZ, 0xc0, !PT ;  /* 0x000000ff61ff7812 */ /* 0x040fe400078ac0ff */
[----:B------:R-:W-:Y:S02]  /*5e20*/  LEA.HI.X R99, R156, UR17, RZ, 0x4, P6 ;  /* 0x000000119c637c11 */ /* 0x000fe4000b0f24ff */
[C---:B------:R-:W-:Y:S02]  /*5e30*/  LOP3.LUT P4, RZ, R97.reuse, 0xff00, RZ, 0xc0, !PT ;  /* 0x0000ff0061ff7812 */ /* 0x040fe4000788c0ff */
[----:B------:R-:W-:Y:S01]  /*5e40*/  LOP3.LUT P6, RZ, R97, 0xff000000, RZ, 0xc0, !PT ;  /* 0xff00000061ff7812 */ /* 0x000fe200078cc0ff */
[-C--:B------:R-:W-:Y:S01]  /*5e50*/  FMUL.FTZ R92, R102, R157.reuse ;  /* 0x0000009d665c7220 */ /* 0x080fe20000410000 */
[----:B------:R-:W-:Y:S01]  /*5e60*/  FMUL.FTZ R97, R90, R157 ;  /* 0x0000009d5a617220 */ /* 0x000fe20000410000 */
[----:B------:R-:W-:Y:S01]  /*5e70*/  HFMA2.MMA R90, -RZ, RZ, 0, 0 ;  /* 0x00000000ff5a7435 */ /* 0x000fe200000001ff */
[----:B------:R-:W-:-:S02]  /*5e80*/  @P2 HADD2.F32 R119, -RZ, R83.H0_H0 ;  /* 0x20000053ff772230 */ /* 0x000fc40000004100 */
[----:B------:R-:W-:Y:S01]  /*5e90*/  FMUL.FTZ R92, R92, UR13 ;  /* 0x0000000d5c5c7c20 */ /* 0x000fe20008410000 */
[----:B------:R-:W-:Y:S01]  /*5ea0*/  HFMA2.MMA R116, -RZ, RZ, 0, 0 ;  /* 0x00000000ff747435 */ /* 0x000fe200000001ff */
[--C-:B------:R-:W-:Y:S02]  /*5eb0*/  @P5 HADD2.F32 R117, -RZ, R82.reuse.H0_H0 ;  /* 0x20000052ff755230 */ /* 0x100fe40000004100 */
[----:B------:R-:W-:Y:S01]  /*5ec0*/  FMUL.FTZ R97, R97, UR13 ;  /* 0x0000000d61617c20 */ /* 0x000fe20008410000 */
[----:B------:R-:W-:Y:S02]  /*5ed0*/  @P4 HADD2.F32 R118, -RZ, R82.H1_H1 ;  /* 0x30000052ff764230 */ /* 0x000fe40000004100 */
[----:B------:R-:W-:Y:S02]  /*5ee0*/  @P6 HADD2.F32 R120, -RZ, R83.H1_H1 ;  /* 0x30000053ff786230 */ /* 0x000fe40000004100 */
[----:B------:R-:W-:Y:S01]  /*5ef0*/  @P1 FMUL.FTZ R89, R92, R88 ;  /* 0x000000585c591220 */ /* 0x000fe20000410000 */
[----:B------:R-:W-:Y:S01]  /*5f00*/  MOV R88, RZ ;  /* 0x000000ff00587202 */ /* 0x000fe20000000f00 */
[----:B------:R-:W-:Y:S01]  /*5f10*/  @P5 FMUL.FTZ R88, R96, R117 ;  /* 0x0000007560585220 */ /* 0x000fe20000410000 */
[----:B------:R-:W-:Y:S01]  /*5f20*/  MOV R102, RZ ;  /* 0x000000ff00667202 */ /* 0x000fe20000000f00 */
[----:B------:R-:W-:Y:S01]  /*5f30*/  @P4 FMUL.FTZ R90, R97, R118 ;  /* 0x00000076615a4220 */ /* 0x000fe20000410000 */
[----:B------:R-:W-:Y:S01]  /*5f40*/  @P2 FMUL.FTZ R102, R100, R119 ;  /* 0x0000007764662220 */ /* 0x000fe20000410000 */
[----:B------:R-:W-:Y:S01]  /*5f50*/  @P6 FMUL.FTZ R116, R101, R120 ;  /* 0x0000007865746220 */ /* 0x000fe20000410000 */
[----:B------:R-:W-:Y:S01]  /*5f60*/  FADD.FTZ R178, R91, R178 ;  /* 0x000000b25bb27221 */ /* 0x000fe20000010000 */
[----:B------:R-:W-:Y:S01]  /*5f70*/  @P1 HADD2.F32 R93, -RZ, R93.H1_H1 ;  /* 0x3000005dff5d1230 */ /* 0x000fe20000004100 */
[----:B------:R-:W-:Y:S01]  /*5f80*/  F2FP.F16.F32.PACK_AB R90, R90, R88 ;  /* 0x000000585a5a723e */ /* 0x000fe200000000ff */
[--C-:B------:R-:W-:Y:S01]  /*5f90*/  @P5 HADD2.F32 R105, -RZ, R94.reuse.H0_H0 ;  /* 0x2000005eff695230 */ /* 0x100fe20000004100 */
[----:B------:R-:W-:Y:S01]  /*5fa0*/  F2FP.F16.F32.PACK_AB R91, R116, R102 ;  /* 0x00000066745b723e */ /* 0x000fe200000000ff */
[----:B------:R-:W-:Y:S01]  /*5fb0*/  @P4 HADD2.F32 R102, -RZ, R94.H1_H1 ;  /* 0x3000005eff664230 */ /* 0x000fe20000004100 */
[----:B------:R-:W-:Y:S01]  /*5fc0*/  F2FP.F16.F32.PACK_AB R88, R110, R111 ;  /* 0x0000006f6e58723e */ /* 0x000fe200000000ff */
[----:B------:R-:W-:Y:S01]  /*5fd0*/  FADD.FTZ R181, R125, R181 ;  /* 0x000000b57db57221 */ /* 0x000fe20000010000 */
[----:B------:R-:W-:-:S02]  /*5fe0*/  @P2 HADD2.F32 R109, -RZ, R95.H0_H0 ;  /* 0x2000005fff6d2230 */ /* 0x000fc40000004100 */
[----:B------:R-:W-:Y:S01]  /*5ff0*/  FADD.FTZ R180, R112, R180 ;  /* 0x000000b470b47221 */ /* 0x000fe20000010000 */
[----:B------:R-:W-:Y:S01]  /*6000*/  @P6 HADD2.F32 R110, -RZ, R95.H1_H1 ;  /* 0x3000005fff6e6230 */ /* 0x000fe20000004100 */
[----:B------:R-:W-:Y:S01]  /*6010*/  CS2R R94, SRZ ;  /* 0x00000000005e7805 */ /* 0x000fe2000001ff00 */
[----:B------:R-:W-:Y:S01]  /*6020*/  @P1 FMUL.FTZ R0, R92, R93 ;  /* 0x0000005d5c001220 */ /* 0x000fe20000410000 */
[----:B------:R-:W-:Y:S01]  /*6030*/  @P5 FMUL.FTZ R94, R96, R105 ;  /* 0x00000069605e5220 */ /* 0x000fe20000410000 */
[----:B------:R-:W-:Y:S01]  /*6040*/  FADD.FTZ R171, R103, R171 ;  /* 0x000000ab67ab7221 */ /* 0x000fe20000010000 */
[----:B------:R0:W-:Y:S01]  /*6050*/  STL [R1+0x24], R182 ;  /* 0x000024b601007387 */ /* 0x0001e20000100800 */
[----:B------:R-:W-:Y:S01]  /*6060*/  @P4 FMUL.FTZ R95, R97, R102 ;  /* 0x00000066615f4220 */ /* 0x000fe20000410000 */
[----:B------:R-:W-:Y:S01]  /*6070*/  FADD.FTZ R170, R106, R170 ;  /* 0x000000aa6aaa7221 */ /* 0x000fe20000010000 */
[----:B------:R-:W-:Y:S01]  /*6080*/  @P6 FMUL.FTZ R108, R101, R110 ;  /* 0x0000006e656c6220 */ /* 0x000fe20000410000 */
[----:B------:R0:W-:Y:S01]  /*6090*/  STL [R1+0x20], R181 ;  /* 0x000020b501007387 */ /* 0x0001e20000100800 */
[----:B------:R-:W-:Y:S01]  /*60a0*/  FADD.FTZ R169, R107, R169 ;  /* 0x000000a96ba97221 */ /* 0x000fe20000010000 */
[----:B------:R-:W-:Y:S01]  /*60b0*/  @P2 FMUL.FTZ R104, R100, R109 ;  /* 0x0000006d64682220 */ /* 0x000fe20000410000 */
[----:B------:R-:W-:Y:S01]  /*60c0*/  FADD.FTZ R168, R0, R168 ;  /* 0x000000a800a87221 */ /* 0x000fe20000010000 */
[----:B------:R0:W-:Y:S01]  /*60d0*/  STL [R1+0x2c], R180 ;  /* 0x00002cb401007387 */ /* 0x0001e20000100800 */
[----:B------:R-:W-:Y:S01]  /*60e0*/  FADD.FTZ R167, R94, R167 ;  /* 0x000000a75ea77221 */ /* 0x000fe20000010000 */
[----:B------:R-:W-:-:S02]  /*60f0*/  FADD.FTZ R166, R95, R166 ;  /* 0x000000a65fa67221 */ /* 0x000fc40000010000 */
[----:B------:R0:W-:Y:S01]  /*6100*/  STL [R1+0x28], R178 ;  /* 0x000028b201007387 */ /* 0x0001e20000100800 */
[----:B------:R-:W-:Y:S01]  /*6110*/  FADD.FTZ R126, R108, R126 ;  /* 0x0000007e6c7e7221 */ /* 0x000fe20000010000 */
[----:B------:R-:W-:Y:S02]  /*6120*/  F2FP.F16.F32.PACK_AB R89, R89, R113 ;  /* 0x000000715959723e */ /* 0x000fe400000000ff */
[----:B------:R0:W-:Y:S01]  /*6130*/  STL [R1+0x34], R171 ;  /* 0x000034ab01007387 */ /* 0x0001e20000100800 */
[----:B------:R-:W-:-:S03]  /*6140*/  FADD.FTZ R127, R104, R127 ;  /* 0x0000007f687f7221 */ /* 0x000fc60000010000 */
        /* <DEDUP_REMOVED lines=8> */
[----:B------:R-:W-:-:S02]  /*61d0*/  ISETP.GE.AND P1, PT, R153, UR19, PT ;  /* 0x0000001399007c0c */ /* 0x000fc4000bf26270 */
[----:B------:R-:W-:-:S11]  /*61e0*/  SEL R0, RZ, 0x1, P3 ;  /* 0x00000001ff007807 */ /* 0x000fd60001800000 */
[----:B0-----:R-:W-:Y:S05]  /*61f0*/  @!P1 BRA `(.L_x_3023) ;  /* 0xffffffac00749947 */ /* 0x001fea000383ffff */
        /* <DEDUP_REMOVED lines=76> */
.L_x_3020:
        /* <DEDUP_REMOVED lines=44> */
.L_x_3021:
[----:B------:R-:W-:Y:S01]  /*6980*/  HFMA2.MMA R93, -RZ, RZ, 0, 9.5367431640625e-07 ;  /* 0x00000010ff5d7435 */ /* 0x000fe200000001ff */
[----:B------:R-:W-:Y:S02]  /*6990*/  MOV R94, R88 ;  /* 0x00000058005e7202 */ /* 0x000fe40000000f00 */
[----:B------:R-:W-:Y:S02]  /*69a0*/  MOV R92, 0x1f ;  /* 0x0000001f005c7802 */ /* 0x000fe40000000f00 */
[----:B------:R-:W-:-:S07]  /*69b0*/  MOV R90, 0xffffffff ;  /* 0xffffffff005a7802 */ /* 0x000fce0000000f00 */
[----:B-----5:R-:W-:Y:S05]  /*69c0*/  WARPSYNC.COLLECTIVE R90, `(.L_x_3024) ;  /* 0x000000005a087348 */ /* 0x020fea0003c00000 */
[----:B------:R0:W1:Y:S02]  /*69d0*/  SHFL.DOWN P5, R95, R94, R93, R92 ;  /* 0x0800005d5e5f7389 */ /* 0x00006400000a005c */
[----:B01---5:R-:W-:Y:S01]  /*69e0*/  ENDCOLLECTIVE ;  /* 0x000000000000791b */ /* 0x023fe20003800000 */
.L_x_3024:
[----:B------:R-:W-:Y:S01]  /*69f0*/  MOV R94, R89 ;  /* 0x00000059005e7202 */ /* 0x000fe20000000f00 */
[----:B------:R-:W-:-:S07]  /*6a00*/  FADD.FTZ R88, R88, R95 ;  /* 0x0000005f58587221 */ /* 0x000fce0000010000 */
[----:B------:R-:W-:Y:S05]  /*6a10*/  WARPSYNC.COLLECTIVE R90, `(.L_x_3025) ;  /* 0x000000005a087348 */ /* 0x000fea0003c00000 */
[----:B------:R0:W1:Y:S02]  /*6a20*/  SHFL.DOWN P5, R95, R94, R93, R92 ;  /* 0x0800005d5e5f7389 */ /* 0x00006400000a005c */
[----:B01----:R-:W-:Y:S01]  /*6a30*/  ENDCOLLECTIVE ;  /* 0x000000000000791b */ /* 0x003fe20003800000 */
.L_x_3025:
[----:B------:R-:W-:Y:S01]  /*6a40*/  HFMA2.MMA R93, -RZ, RZ, 0, 4.76837158203125e-07 ;  /* 0x00000008ff5d7435 */ /* 0x000fe200000001ff */
[----:B------:R-:W-:Y:S01]  /*6a50*/  MOV R94, R88 ;  /* 0x00000058005e7202 */ /* 0x000fe20000000f00 */
[----:B------:R-:W-:-:S09]  /*6a60*/  FADD.FTZ R89, R89, R95 ;  /* 0x0000005f59597221 */ /* 0x000fd20000010000 */
[----:B------:R-:W-:Y:S05]  /*6a70*/  WARPSYNC.COLLECTIVE R90, `(.L_x_3026) ;  /* 0x000000005a087348 */ /* 0x000fea0003c00000 */
[----:B------:R0:W1:Y:S02]  /*6a80*/  SHFL.DOWN P5, R95, R94, R93, R92 ;  /* 0x0800005d5e5f7389 */ /* 0x00006400000a005c */
[----:B01----:R-:W-:Y:S01]  /*6a90*/  ENDCOLLECTIVE ;  /* 0x000000000000791b */ /* 0x003fe20003800000 */
.L_x_3026:
[----:B------:R-:W-:Y:S01]  /*6aa0*/  MOV R94, R89 ;  /* 0x00000059005e7202 */ /* 0x000fe20000000f00 */
[----:B------:R-:W-:-:S07]  /*6ab0*/  FADD.FTZ R88, R88, R95 ;  /* 0x0000005f58587221 */ /* 0x000fce0000010000 */
[----:B------:R-:W-:Y:S05]  /*6ac0*/  WARPSYNC.COLLECTIVE R90, `(.L_x_3027) ;  /* 0x000000005a087348 */ /* 0x000fea0003c00000 */
[----:B------:R0:W1:Y:S02]  /*6ad0*/  SHFL.DOWN P5, R95, R94, R93, R92 ;  /* 0x0800005d5e5f7389 */ /* 0x00006400000a005c */
[----:B01----:R-:W-:Y:S01]  /*6ae0*/  ENDCOLLECTIVE ;  /* 0x000000000000791b */ /* 0x003fe20003800000 */
.L_x_3027:
[----:B------:R-:W-:Y:S01]  /*6af0*/  HFMA2.MMA R93, -RZ, RZ, 0, 2.384185791015625e-07 ;  /* 0x00000004ff5d7435 */ /* 0x000fe200000001ff */
[----:B------:R-:W-:Y:S01]  /*6b00*/  MOV R94, R88 ;  /* 0x00000058005e7202 */ /* 0x000fe20000000f00 */
[----:B------:R-:W-:-:S09]  /*6b10*/  FADD.FTZ R89, R89, R95 ;  /* 0x0000005f59597221 */ /* 0x000fd20000010000 */
[----:B------:R-:W-:Y:S05]  /*6b20*/  WARPSYNC.COLLECTIVE R90, `(.L_x_3028) ;  /* 0x000000005a087348 */ /* 0x000fea0003c00000 */
[----:B------:R0:W1:Y:S02]  /*6b30*/  SHFL.DOWN P5, R95, R94, R93, R92 ;  /* 0x0800005d5e5f7389 */ /* 0x00006400000a005c */
[----:B01----:R-:W-:Y:S01]  /*6b40*/  ENDCOLLECTIVE ;  /* 0x000000000000791b */ /* 0x003fe20003800000 */
.L_x_3028:
[----:B------:R-:W-:Y:S01]  /*6b50*/  MOV R94, R89 ;  /* 0x00000059005e7202 */ /* 0x000fe20000000f00 */
[----:B------:R-:W-:-:S07]  /*6b60*/  FADD.FTZ R88, R88, R95 ;  /* 0x0000005f58587221 */ /* 0x000fce0000010000 */
[----:B------:R-:W-:Y:S05]  /*6b70*/  WARPSYNC.COLLECTIVE R90, `(.L_x_3029) ;  /* 0x000000005a087348 */ /* 0x000fea0003c00000 */
[----:B------:R0:W1:Y:S02]  /*6b80*/  SHFL.DOWN P5, R95, R94, R93, R92 ;  /* 0x0800005d5e5f7389 */ /* 0x00006400000a005c */
[----:B01----:R-:W-:Y:S01]  /*6b90*/  ENDCOLLECTIVE ;  /* 0x000000000000791b */ /* 0x003fe20003800000 */
.L_x_3029:
[----:B------:R-:W-:Y:S01]  /*6ba0*/  HFMA2.MMA R93, -RZ, RZ, 0, 1.1920928955078125e-07 ;  /* 0x00000002ff5d7435 */ /* 0x000fe200000001ff */
[----:B------:R-:W-:Y:S01]  /*6bb0*/  MOV R94, R88 ;  /* 0x00000058005e7202 */ /* 0x000fe20000000f00 */
[----:B------:R-:W-:-:S09]  /*6bc0*/  FADD.FTZ R89, R89, R95 ;  /* 0x0000005f59597221 */ /* 0x000fd20000010000 */
[----:B------:R-:W-:Y:S05]  /*6bd0*/  WARPSYNC.COLLECTIVE R90, `(.L_x_3030) ;  /* 0x000000005a087348 */ /* 0x000fea0003c00000 */
[----:B------:R0:W1:Y:S02]  /*6be0*/  SHFL.DOWN P5, R95, R94, R93, R92 ;  /* 0x0800005d5e5f7389 */ /* 0x00006400000a005c */
[----:B01----:R-:W-:Y:S01]  /*6bf0*/  ENDCOLLECTIVE ;  /* 0x000000000000791b */ /* 0x003fe20003800000 */
.L_x_3030:
[----:B------:R-:W-:Y:S01]  /*6c00*/  MOV R94, R89 ;  /* 0x00000059005e7202 */ /* 0x000fe20000000f00 */
[----:B------:R-:W-:-:S07]  /*6c10*/  FADD.FTZ R88, R88, R95 ;  /* 0x0000005f58587221 */ /* 0x000fce0000010000 */
[----:B------:R-:W-:Y:S05]  /*6c20*/  WARPSYNC.COLLECTIVE R90, `(.L_x_3031) ;  /* 0x000000005a087348 */ /* 0x000fea0003c00000 */
[----:B------:R0:W1:Y:S02]  /*6c30*/  SHFL.DOWN P5, R95, R94, R93, R92 ;  /* 0x0800005d5e5f7389 */ /* 0x00006400000a005c */
[----:B01----:R-:W-:Y:S01]  /*6c40*/  ENDCOLLECTIVE ;  /* 0x000000000000791b */ /* 0x003fe20003800000 */
.L_x_3031:
[----:B------:R-:W-:Y:S01]  /*6c50*/  HFMA2.MMA R93, -RZ, RZ, 0, 5.9604644775390625e-08 ;  /* 0x00000001ff5d7435 */ /* 0x000fe200000001ff */
[----:B------:R-:W-:Y:S01]  /*6c60*/  MOV R94, R88 ;  /* 0x00000058005e7202 */ /* 0x000fe20000000f00 */
[----:B------:R-:W-:-:S09]  /*6c70*/  FADD.FTZ R89, R89, R95 ;  /* 0x0000005f59597221 */ /* 0x000fd20000010000 */
[----:B------:R-:W-:Y:S05]  /*6c80*/  WARPSYNC.COLLECTIVE R90, `(.L_x_3032) ;  /* 0x000000005a087348 */ /* 0x000fea0003c00000 */
[----:B------:R0:W1:Y:S02]  /*6c90*/  SHFL.DOWN P5, R95, R94, R93, R92 ;  /* 0x0800005d5e5f7389 */ /* 0x00006400000a005c */
[----:B01----:R-:W-:Y:S01]  /*6ca0*/  ENDCOLLECTIVE ;  /* 0x000000000000791b */ /* 0x003fe20003800000 */
.L_x_3032:
[----:B------:R-:W-:Y:S02]  /*6cb0*/  MOV R94, R89 ;  /* 0x00000059005e7202 */ /* 0x000fe40000000f00 */
[----:B------:R-:W-:-:S07]  /*6cc0*/  MOV R91, R95 ;  /* 0x0000005f005b7202 */ /* 0x000fce0000000f00 */
[----:B------:R-:W-:Y:S05]  /*6cd0*/  WARPSYNC.COLLECTIVE R90, `(.L_x_3033) ;  /* 0x000000005a087348 */ /* 0x000fea0003c00000 */
[----:B------:R0:W1:Y:S02]  /*6ce0*/  SHFL.DOWN P5, R95, R94, R93, R92 ;  /* 0x0800005d5e5f7389 */ /* 0x00006400000a005c */
[----:B01----:R-:W-:Y:S01]  /*6cf0*/  ENDCOLLECTIVE ;  /* 0x000000000000791b */ /* 0x003fe20003800000 */
.L_x_3033:
[----:B------:R-:W-:Y:S01]  /*6d00*/  MOV R90, R95 ;  /* 0x0000005f005a7202 */ /* 0x000fe20000000f00 */
[----:B------:R-:W-:Y:S06]  /*6d10*/  BRA `(.L_x_3034) ;  /* 0xffffffc000747947 */ /* 0x000fec000383ffff */
.L_x_3035:
        /* <DEDUP_REMOVED lines=14> */
.L_x_16505:


//--------------------- .text._ZN10layer_norm22ln_bwd_finalize_kernelINS_22Kernel_traits_finalizeILj5120E6__halfS2_S2_S2_fjLb1ELj1024ELj4ENS_18Kernel_traits_baseILj5120ES2_S2_S2_S2_fjLj1024EEEEELb1ELb0EEEvNS_9BwdParamsE --------------------------
	.section	.text._ZN10layer_norm22ln_bwd_finalize_kernelINS_22Kernel_traits_finalizeILj5120E6__halfS2_S2_S2_fjLb1ELj1024ELj4ENS_18Kernel_traits_baseILj5120ES2_S2_S2_S2_fjLj1024EEEEELb1ELb0EEEvNS_9BwdParamsE,"ax",@progbits
	.align	128
        .global         _ZN10layer_norm22ln_bwd_finalize_kernelINS_22Kernel_traits_finalizeILj5120E6__halfS2_S2_S2_fjLb1ELj1024ELj4ENS_18Kernel_traits_baseILj5120ES2_S2_S2_S2_fjLj1024EEEEELb1ELb0EEEvNS_9BwdParamsE
        .type           _ZN10layer_norm22ln_bwd_finalize_kernelINS_22Kernel_traits_finalizeILj5120E6__halfS2_S2_S2_fjLb1ELj1024ELj4ENS_18Kernel_traits_baseILj5120ES2_S2_S2_S2_fjLj1024EEEEELb1ELb0EEEvNS_9BwdParamsE,@function
        .size           _ZN10layer_norm22ln_bwd_finalize_kernelINS_22Kernel_traits_finalizeILj5120E6__halfS2_S2_S2_fjLb1ELj1024ELj4ENS_18Kernel_traits_baseILj5120ES2_S2_S2_S2_fjLj1024EEEEELb1ELb0EEEvNS_9BwdParamsE,(.L_x_16506 - _ZN10layer_norm22ln_bwd_finalize_kernelINS_22Kernel_traits_finalizeILj5120E6__halfS2_S2_S2_fjLb1ELj1024ELj4ENS_18Kernel_traits_baseILj5120ES2_S2_S2_S2_fjLj1024EEEEELb1ELb0EEEvNS_9BwdParamsE)
        .other          _ZN10layer_norm22ln_bwd_finalize_kernelINS_22Kernel_traits_finalizeILj5120E6__halfS2_S2_S2_fjLb1ELj1024ELj4ENS_18Kernel_traits_baseILj5120ES2_S2_S2_S2_fjLj1024EEEEELb1ELb0EEEvNS_9BwdParamsE,@"STO_CUDA_ENTRY STV_DEFAULT"
_ZN10layer_norm22ln_bwd_finalize_kernelINS_22Kernel_traits_finalizeILj5120E6__halfS2_S2_S2_fjLb1ELj1024ELj4ENS_18Kernel_traits_baseILj5120ES2_S2_S2_S2_fjLj1024EEEEELb1ELb0EEEvNS_9BwdParamsE:
.text._ZN10layer_norm22ln_bwd_finalize_kernelINS_22Kernel_traits_finalizeILj5120E6__halfS2_S2_S2_fjLb1ELj1024ELj4ENS_18Kernel_traits_baseILj5120ES2_S2_S2_S2_fjLj1024EEEEELb1ELb0EEEvNS_9BwdParamsE:
        /* <DEDUP_REMOVED lines=24> */
.L_x_3048:
        /* <DEDUP_REMOVED lines=36> */
.L_x_3040:
        /* <DEDUP_REMOVED lines=49> */
.L_x_3039:
[----:B------:R-:W-:Y:S05]  /*06d0*/  BSYNC B1 ;  /* 0x0000000000017941 */ /* 0x000fea0003800000 */
.L_x_3038:
        /* <DEDUP_REMOVED lines=31> */
.L_x_3042:
[----:B------:R-:W-:Y:S05]  /*08d0*/  BSYNC B1 ;  /* 0x0000000000017941 */ /* 0x000fea0003800000 */
.L_x_3041:
        /* <DEDUP_REMOVED lines=16> */
.L_x_3043:
[----:B------:R-:W-:Y:S05]  /*09e0*/  BSYNC B1 ;  /* 0x0000000000017941 */ /* 0x000fea0003800000 */
.L_x_3037:
[----:B------:R-:W-:Y:S05]  /*09f0*/  BSYNC B0 ;  /* 0x0000000000007941 */ /* 0x000fea0003800000 */
.L_x_3036:
        /* <DEDUP_REMOVED lines=40> */
.L_x_3064:
        /* <DEDUP_REMOVED lines=8> */
.L_x_3044:
        /* <DEDUP_REMOVED lines=17> */
[----:B0-----:R-:W-:Y:S02]  /*0e10*/  F2FP.F16.F32.PACK_AB R21, R21, R20 ;  /* 0x000000141515723e */ /* 0x001fe400000000ff */
[----:B----4-:R-:W-:-:S03]  /*0e20*/  F2FP.F16.F32.PACK_AB R13, R13, R12 ;  /* 0x0000000c0d0d723e */ /* 0x010fc600000000ff */
[----:B------:R3:W-:Y:S01]  /*0e30*/  STG.E desc[UR6][R14.64], R21 ;  /* 0x000000150e007986 */ /* 0x0007e2000c101906 */
[----:B-----5:R-:W-:-:S03]  /*0e40*/  F2FP.F16.F32.PACK_AB R17, R17, R16 ;  /* 0x000000101111723e */ /* 0x020fc600000000ff */
[----:B------:R3:W-:Y:S04]  /*0e50*/  STG.E desc[UR6][R10.64], R13 ;  /* 0x0000000d0a007986 */ /* 0x0007e8000c101906 */
[----:B------:R3:W-:Y:S02]  /*0e60*/  STG.E desc[UR6][R8.64], R17 ;  /* 0x0000001108007986 */ /* 0x0007e4000c101906 */
.L_x_3047:
[----:B------:R-:W-:Y:S05]  /*0e70*/  BSYNC B0 ;  /* 0x0000000000007941 */ /* 0x000fea0003800000 */
.L_x_3046:
[C---:B------:R-:W-:Y:S01]  /*0e80*/  ISETP.GT.U32.AND P1, PT, R4.reuse, -0x1401, PT ;  /* 0xffffebff0400780c */ /* 0x040fe20003f24070 */
[----:B------:R-:W-:Y:S01]  /*0e90*/  VIADD R4, R4, 0x1400 ;  /* 0x0000140004047836 */ /* 0x000fe20000000000 */
[----:B------:R-:W-:-:S11]  /*0ea0*/  IADD3 R5, R5, 0xa00, RZ ;  /* 0x00000a0005057810 */ /* 0x000fd60007ffe0ff */
[----:B------:R-:W-:Y:S05]  /*0eb0*/  @P1 BRA `(.L_x_3048) ;  /* 0xfffffff000b01947 */ /* 0x000fea000383ffff */
[----:B------:R-:W-:Y:S05]  /*0ec0*/  EXIT ;  /* 0x000000000000794d */ /* 0x000fea0003800000 */
.L_x_3045:
[----:B0-----:R-:W-:Y:S01]  /*0ed0*/  HFMA2.MMA R24, -RZ, RZ, 0, 5.9604644775390625e-08 ;  /* 0x00000001ff187435 */ /* 0x001fe200000001ff */
[----:B----4-:R-:W-:Y:S02]  /*0ee0*/  MOV R23, R10 ;  /* 0x0000000a00177202 */ /* 0x010fe40000000f00 */
[----:B------:R-:W-:Y:S02]  /*0ef0*/  MOV R25, 0x1f ;  /* 0x0000001f00197802 */ /* 0x000fe40000000f00 */
[----:B------:R-:W-:-:S07]  /*0f00*/  MOV R20, 0xffffffff ;  /* 0xffffffff00147802 */ /* 0x000fce0000000f00 */
[----:B-123--:R-:W-:Y:S05]  /*0f10*/  WARPSYNC.COLLECTIVE R20, `(.L_x_3049) ;  /* 0x0000000014087348 */ /* 0x00efea0003c00000 */
[----:B------:R0:W4:Y:S02]  /*0f20*/  SHFL.BFLY P2, R22, R23, R24, R25 ;  /* 0x0c00001817167389 */ /* 0x0001240000040019 */
[----:B01234-:R-:W-:Y:S01]  /*0f30*/  ENDCOLLECTIVE ;  /* 0x000000000000791b */ /* 0x01ffe20003800000 */
.L_x_3049:
[----:B------:R-:W-:Y:S01]  /*0f40*/  HFMA2.MMA R24, -RZ, RZ, 0, 1.1920928955078125e-07 ;  /* 0x00000002ff187435 */ /* 0x000fe200000001ff */
[----:B------:R-:W-:-:S05]  /*0f50*/  MOV R11, R22 ;  /* 0x00000016000b7202 */ /* 0x000fca0000000f00 */
[----:B------:R-:W-:-:S04]  /*0f60*/  FADD.FTZ R11, R10, R11 ;  /* 0x0000000b0a0b7221 */ /* 0x000fc80000010000 */
[----:B------:R-:W-:-:S07]  /*0f70*/  IMAD.MOV.U32 R23, RZ, RZ, R11 ;  /* 0x000000ffff177224 */ /* 0x000fce00078e000b */
[----:B------:R-:W-:Y:S05]  /*0f80*/  WARPSYNC.COLLECTIVE R20, `(.L_x_3050) ;  /* 0x0000000014087348 */ /* 0x000fea0003c00000 */
[----:B------:R0:W1:Y:S02]  /*0f90*/  SHFL.BFLY P2, R22, R23, R24, R25 ;  /* 0x0c00001817167389 */ /* 0x0000640000040019 */
[----:B01----:R-:W-:Y:S01]  /*0fa0*/  ENDCOLLECTIVE ;  /* 0x000000000000791b */ /* 0x003fe20003800000 */
.L_x_3050:
[----:B------:R-:W-:Y:S01]  /*0fb0*/  HFMA2.MMA R24, -RZ, RZ, 0, 2.384185791015625e-07 ;  /* 0x00000004ff187435 */ /* 0x000fe200000001ff */
[----:B------:R-:W-:-:S05]  /*0fc0*/  MOV R14, R22 ;  /* 0x00000016000e7202 */ /* 0x000fca0000000f00 */
[----:B------:R-:W-:-:S05]  /*0fd0*/  FADD.FTZ R14, R11, R14 ;  /* 0x0000000e0b0e7221 */ /* 0x000fca0000010000 */
[----:B------:R-:W-:-:S07]  /*0fe0*/  MOV R23, R14 ;  /* 0x0000000e00177202 */ /* 0x000fce0000000f00 */
[----:B------:R-:W-:Y:S05]  /*0ff0*/  WARPSYNC.COLLECTIVE R20, `(.L_x_3051) ;  /* 0x0000000014087348 */ /* 0x000fea0003c00000 */
[----:B------:R0:W1:Y:S02]  /*1000*/  SHFL.BFLY P2, R22, R23, R24, R25 ;  /* 0x0c00001817167389 */ /* 0x0000640000040019 */
[----:B01----:R-:W-:Y:S01]  /*1010*/  ENDCOLLECTIVE ;  /* 0x000000000000791b */ /* 0x003fe20003800000 */
.L_x_3051:
[----:B------:R-:W-:Y:S01]  /*1020*/  IMAD.MOV.U32 R24, RZ, RZ, 0x8 ;  /* 0x00000008ff187424 */ /* 0x000fe200078e00ff */
[----:B------:R-:W-:-:S05]  /*1030*/  MOV R13, R22 ;  /* 0x00000016000d7202 */ /* 0x000fca0000000f00 */
[----:B------:R-:W-:-:S05]  /*1040*/  FADD.FTZ R13, R14, R13 ;  /* 0x0000000d0e0d7221 */ /* 0x000fca0000010000 */
[----:B------:R-:W-:-:S07]  /*1050*/  MOV R23, R13 ;  /* 0x0000000d00177202 */ /* 0x000fce0000000f00 */
[----:B------:R-:W-:Y:S05]  /*1060*/  WARPSYNC.COLLECTIVE R20, `(.L_x_3052) ;  /* 0x0000000014087348 */ /* 0x000fea0003c00000 */
[----:B------:R0:W1:Y:S02]  /*1070*/  SHFL.BFLY P2, R22, R23, R24, R25 ;  /* 0x0c00001817167389 */ /* 0x0000640000040019 */
[----:B01----:R-:W-:Y:S01]  /*1080*/  ENDCOLLECTIVE ;  /* 0x000000000000791b */ /* 0x003fe20003800000 */
.L_x_3052:
[----:B------:R-:W-:Y:S01]  /*1090*/  HFMA2.MMA R24, -RZ, RZ, 0, 9.5367431640625e-07 ;  /* 0x00000010ff187435 */ /* 0x000fe200000001ff */
[----:B------:R-:W-:-:S05]  /*10a0*/  MOV R10, R22 ;  /* 0x00000016000a7202 */ /* 0x000fca0000000f00 */
[----:B------:R-:W-:-:S05]  /*10b0*/  FADD.FTZ R11, R13, R10 ;  /* 0x0000000a0d0b7221 */ /* 0x000fca0000010000 */
[----:B------:R-:W-:-:S07]  /*10c0*/  MOV R23, R11 ;  /* 0x0000000b00177202 */ /* 0x000fce0000000f00 */
[----:B------:R-:W-:Y:S05]  /*10d0*/  WARPSYNC.COLLECTIVE R20, `(.L_x_3053) ;  /* 0x0000000014087348 */ /* 0x000fea0003c00000 */
[----:B------:R0:W1:Y:S02]  /*10e0*/  SHFL.BFLY P2, R22, R23, R24, R25 ;  /* 0x0c00001817167389 */ /* 0x0000640000040019 */
[----:B01----:R-:W-:Y:S01]  /*10f0*/  ENDCOLLECTIVE ;  /* 0x000000000000791b */ /* 0x003fe20003800000 */
.L_x_3053:
[----:B------:R-:W-:Y:S01]  /*1100*/  HFMA2.MMA R24, -RZ, RZ, 0, 5.9604644775390625e-08 ;  /* 0x00000001ff187435 */ /* 0x000fe200000001ff */
[----:B------:R-:W-:Y:S02]  /*1110*/  MOV R23, R12 ;  /* 0x0000000c00177202 */ /* 0x000fe40000000f00 */
[----:B------:R-:W-:-:S08]  /*1120*/  MOV R10, R22 ;  /* 0x00000016000a7202 */ /* 0x000fd00000000f00 */
[----:B------:R-:W-:Y:S05]  /*1130*/  WARPSYNC.COLLECTIVE R20, `(.L_x_3054) ;  /* 0x0000000014087348 */ /* 0x000fea0003c00000 */
[----:B------:R0:W1:Y:S02]  /*1140*/  SHFL.BFLY P2, R22, R23, R24, R25 ;  /* 0x0c00001817167389 */ /* 0x0000640000040019 */
[----:B01----:R-:W-:Y:S01]  /*1150*/  ENDCOLLECTIVE ;  /* 0x000000000000791b */ /* 0x003fe20003800000 */
.L_x_3054:
[----:B------:R-:W-:Y:S01]  /*1160*/  HFMA2.MMA R24, -RZ, RZ, 0, 1.1920928955078125e-07 ;  /* 0x00000002ff187435 */ /* 0x000fe200000001ff */
[----:B------:R-:W-:-:S04]  /*1170*/  IMAD.MOV.U32 R13, RZ, RZ, R22 ;  /* 0x000000ffff0d7224 */ /* 0x000fc800078e0016 */
[----:B------:R-:W-:-:S05]  /*1180*/  FADD.FTZ R15, R12, R13 ;  /* 0x0000000d0c0f7221 */ /* 0x000fca0000010000 */
[----:B------:R-:W-:-:S07]  /*1190*/  MOV R23, R15 ;  /* 0x0000000f00177202 */ /* 0x000fce0000000f00 */
[----:B------:R-:W-:Y:S05]  /*11a0*/  WARPSYNC.COLLECTIVE R20, `(.L_x_3055) ;  /* 0x0000000014087348 */ /* 0x000fea0003c00000 */
[----:B------:R0:W1:Y:S02]  /*11b0*/  SHFL.BFLY P2, R22, R23, R24, R25 ;  /* 0x0c00001817167389 */ /* 0x0000640000040019 */
[----:B01----:R-:W-:Y:S01]  /*11c0*/  ENDCOLLECTIVE ;  /* 0x000000000000791b */ /* 0x003fe20003800000 */
.L_x_3055:
[----:B------:R-:W-:Y:S01]  /*11d0*/  HFMA2.MMA R24, -RZ, RZ, 0, 2.384185791015625e-07 ;  /* 0x00000004ff187435 */ /* 0x000fe200000001ff */
[----:B------:R-:W-:-:S05]  /*11e0*/  MOV R16, R22 ;  /* 0x0000001600107202 */ /* 0x000fca0000000f00 */
[----:B------:R-:W-:-:S05]  /*11f0*/  FADD.FTZ R16, R15, R16 ;  /* 0x000000100f107221 */ /* 0x000fca0000010000 */
[----:B------:R-:W-:-:S07]  /*1200*/  MOV R23, R16 ;  /* 0x0000001000177202 */ /* 0x000fce0000000f00 */
[----:B------:R-:W-:Y:S05]  /*1210*/  WARPSYNC.COLLECTIVE R20, `(.L_x_3056) ;  /* 0x0000000014087348 */ /* 0x000fea0003c00000 */
[----:B------:R0:W1:Y:S02]  /*1220*/  SHFL.BFLY P2, R22, R23, R24, R25 ;  /* 0x0c00001817167389 */ /* 0x0000640000040019 */
[----:B01----:R-:W-:Y:S01]  /*1230*/  ENDCOLLECTIVE ;  /* 0x000000000000791b */ /* 0x003fe20003800000 */
.L_x_3056:
[----:B------:R-:W-:Y:S01]  /*1240*/  HFMA2.MMA R24, -RZ, RZ, 0, 4.76837158203125e-07 ;  /* 0x00000008ff187435 */ /* 0x000fe200000001ff */
[----:B------:R-:W-:-:S05]  /*1250*/  MOV R17, R22 ;  /* 0x0000001600117202 */ /* 0x000fca0000000f00 */
[----:B------:R-:W-:-:S04]  /*1260*/  FADD.FTZ R17, R16, R17 ;  /* 0x0000001110117221 */ /* 0x000fc80000010000 */
[----:B------:R-:W-:-:S07]  /*1270*/  IMAD.MOV.U32 R23, RZ, RZ, R17 ;  /* 0x000000ffff177224 */ /* 0x000fce00078e0011 */
[----:B------:R-:W-:Y:S05]  /*1280*/  WARPSYNC.COLLECTIVE R20, `(.L_x_3057) ;  /* 0x0000000014087348 */ /* 0x000fea0003c00000 */
[----:B------:R0:W1:Y:S02]  /*1290*/  SHFL.BFLY P2, R22, R23, R24, R25 ;  /* 0x0c00001817167389 */ /* 0x0000640000040019 */
[----:B01----:R-:W-:Y:S01]  /*12a0*/  ENDCOLLECTIVE ;  /* 0x000000000000791b */ /* 0x003fe20003800000 */
.L_x_3057:
[----:B------:R-:W-:Y:S01]  /*12b0*/  HFMA2.MMA R24, -RZ, RZ, 0, 9.5367431640625e-07 ;  /* 0x00000010ff187435 */ /* 0x000fe200000001ff */
[----:B------:R-:W-:-:S05]  /*12c0*/  MOV R12, R22 ;  /* 0x00000016000c7202 */ /* 0x000fca0000000f00 */
[----:B------:R-:W-:-:S05]  /*12d0*/  FADD.FTZ R12, R17, R12 ;  /* 0x0000000c110c7221 */ /* 0x000fca0000010000 */
[----:B------:R-:W-:-:S07]  /*12e0*/  MOV R23, R12 ;  /* 0x0000000c00177202 */ /* 0x000fce0000000f00 */
[----:B------:R-:W-:Y:S05]  /*12f0*/  WARPSYNC.COLLECTIVE R20, `(.L_x_3058) ;  /* 0x0000000014087348 */ /* 0x000fea0003c00000 */
[----:B------:R0:W1:Y:S02]  /*1300*/  SHFL.BFLY P2, R22, R23, R24, R25 ;  /* 0x0c00001817167389 */ /* 0x0000640000040019 */
[----:B01----:R-:W-:Y:S01]  /*1310*/  ENDCOLLECTIVE ;  /* 0x000000000000791b */ /* 0x003fe20003800000 */
.L_x_3058:
[----:B------:R-:W-:Y:S01]  /*1320*/  MOV R23, R8 ;  /* 0x0000000800177202 */ /* 0x000fe20000000f00 */
[----:B------:R-:W-:Y:S01]  /*1330*/  IMAD.MOV.U32 R24, RZ, RZ, 0x1 ;  /* 0x00000001ff187424 */ /* 0x000fe200078e00ff */
[----:B------:R-:W-:-:S07]  /*1340*/  MOV R15, R22 ;  /* 0x00000016000f7202 */ /* 0x000fce0000000f00 */
[----:B------:R-:W-:Y:S05]  /*1350*/  WARPSYNC.COLLECTIVE R20, `(.L_x_3059) ;  /* 0x0000000014087348 */ /* 0x000fea0003c00000 */
[----:B------:R0:W1:Y:S02]  /*1360*/  SHFL.BFLY P2, R22, R23, R24, R25 ;  /* 0x0c00001817167389 */ /* 0x0000640000040019 */
[----:B01----:R-:W-:Y:S01]  /*1370*/  ENDCOLLECTIVE ;  /* 0x000000000000791b */ /* 0x003fe20003800000 */
.L_x_3059:
[----:B------:R-:W-:Y:S01]  /*1380*/  HFMA2.MMA R24, -RZ, RZ, 0, 1.1920928955078125e-07 ;  /* 0x00000002ff187435 */ /* 0x000fe200000001ff */
[----:B------:R-:W-:-:S05]  /*1390*/  MOV R17, R22 ;  /* 0x0000001600117202 */ /* 0x000fca0000000f00 */
[----:B------:R-:W-:-:S05]  /*13a0*/  FADD.FTZ R18, R8, R17 ;  /* 0x0000001108127221 */ /* 0x000fca0000010000 */
[----:B------:R-:W-:-:S07]  /*13b0*/  MOV R23, R18 ;  /* 0x0000001200177202 */ /* 0x000fce0000000f00 */
[----:B------:R-:W-:Y:S05]  /*13c0*/  WARPSYNC.COLLECTIVE R20, `(.L_x_3060) ;  /* 0x0000000014087348 */ /* 0x000fea0003c00000 */
[----:B------:R0:W1:Y:S02]  /*13d0*/  SHFL.BFLY P2, R22, R23, R24, R25 ;  /* 0x0c00001817167389 */ /* 0x0000640000040019 */
[----:B01----:R-:W-:Y:S01]  /*13e0*/  ENDCOLLECTIVE ;  /* 0x000000000000791b */ /* 0x003fe20003800000 */
.L_x_3060:
[----:B------:R-:W-:Y:S01]  /*13f0*/  HFMA2.MMA R24, -RZ, RZ, 0, 2.384185791015625e-07 ;  /* 0x00000004ff187435 */ /* 0x000fe200000001ff */
[----:B------:R-:W-:-:S05]  /*1400*/  MOV R13, R22 ;  /* 0x00000016000d7202 */ /* 0x000fca0000000f00 */
[----:B------:R-:W-:-:S05]  /*1410*/  FADD.FTZ R19, R18, R13 ;  /* 0x0000000d12137221 */ /* 0x000fca0000010000 */
[----:B------:R-:W-:-:S07]  /*1420*/  MOV R23, R19 ;  /* 0x0000001300177202 */ /* 0x000fce0000000f00 */
[----:B------:R-:W-:Y:S05]  /*1430*/  WARPSYNC.COLLECTIVE R20, `(.L_x_3061) ;  /* 0x0000000014087348 */ /* 0x000fea0003c00000 */
[----:B------:R0:W1:Y:S02]  /*1440*/  SHFL.BFLY P2, R22, R23, R24, R25 ;  /* 0x0c00001817167389 */ /* 0x0000640000040019 */
[----:B01----:R-:W-:Y:S01]  /*1450*/  ENDCOLLECTIVE ;  /* 0x000000000000791b */ /* 0x003fe20003800000 */
.L_x_3061:
[----:B------:R-:W-:Y:S01]  /*1460*/  HFMA2.MMA R24, -RZ, RZ, 0, 4.76837158203125e-07 ;  /* 0x00000008ff187435 */ /* 0x000fe200000001ff */
[----:B------:R-:W-:-:S04]  /*1470*/  IMAD.MOV.U32 R8, RZ, RZ, R22 ;  /* 0x000000ffff087224 */ /* 0x000fc800078e0016 */
[----:B------:R-:W-:-:S05]  /*1480*/  FADD.FTZ R8, R19, R8 ;  /* 0x0000000813087221 */ /* 0x000fca0000010000 */
[----:B------:R-:W-:-:S07]  /*1490*/  MOV R23, R8 ;  /* 0x0000000800177202 */ /* 0x000fce0000000f00 */
[----:B------:R-:W-:Y:S05]  /*14a0*/  WARPSYNC.COLLECTIVE R20, `(.L_x_3062) ;  /* 0x0000000014087348 */ /* 0x000fea0003c00000 */
[----:B------:R0:W1:Y:S02]  /*14b0*/  SHFL.BFLY P2, R22, R23, R24, R25 ;  /* 0x0c00001817167389 */ /* 0x0000640000040019 */
[----:B01----:R-:W-:Y:S01]  /*14c0*/  ENDCOLLECTIVE ;  /* 0x000000000000791b */ /* 0x003fe20003800000 */
.L_x_3062:
[----:B------:R-:W-:Y:S01]  /*14d0*/  HFMA2.MMA R24, -RZ, RZ, 0, 9.5367431640625e-07 ;  /* 0x00000010ff187435 */ /* 0x000fe200000001ff */
[----:B------:R-:W-:-:S05]  /*14e0*/  MOV R21, R22 ;  /* 0x0000001600157202 */ /* 0x000fca0000000f00 */
[----:B------:R-:W-:-:S05]  /*14f0*/  FADD.FTZ R21, R8, R21 ;  /* 0x0000001508157221 */ /* 0x000fca0000010000 */
[----:B------:R-:W-:-:S07]  /*1500*/  MOV R23, R21 ;  /* 0x0000001500177202 */ /* 0x000fce0000000f00 */
[----:B------:R-:W-:Y:S05]  /*1510*/  WARPSYNC.COLLECTIVE R20, `(.L_x_3063) ;  /* 0x0000000014087348 */ /* 0x000fea0003c00000 */
[----:B------:R0:W1:Y:S02]  /*1520*/  SHFL.BFLY P2, R22, R23, R24, R25 ;  /* 0x0c00001817167389 */ /* 0x0000640000040019 */
[----:B01----:R-:W-:Y:S01]  /*1530*/  ENDCOLLECTIVE ;  /* 0x000000000000791b */ /* 0x003fe20003800000 */
.L_x_3063:
[----:B------:R-:W-:Y:S01]  /*1540*/  MOV R14, R22 ;  /* 0x00000016000e7202 */ /* 0x000fe20000000f00 */
[----:B------:R-:W-:Y:S06]  /*1550*/  BRA `(.L_x_3064) ;  /* 0xfffffff400c87947 */ /* 0x000fec000383ffff */
.L_x_3065:
        /* <DEDUP_REMOVED lines=10> */
.L_x_16506:


//--------------------- .text._ZN10layer_norm13ln_bwd_kernelINS_13Kernel_traitsI6__halfS2_S2_S2_fjLj5120ELj1ELj1ELj4ELj16ENS_18Kernel_traits_baseILj5120ES2_S2_S2_S2_fjLj128EEEEELb1ELb1ELb1ELb0EEEvNS_9BwdParamsE --------------------------
	.section	.text._ZN10layer_norm13ln_bwd_kernelINS_13Kernel_traitsI6__halfS2_S2_S2_fjLj5120ELj1ELj1ELj4ELj16ENS_18Kernel_traits_baseILj5120ES2_S2_S2_S2_fjLj128EEEEELb1ELb1ELb1ELb0EEEvNS_9BwdParamsE,"ax",@progbits
	.align	128
        .global         _ZN10layer_norm13ln_bwd_kernelINS_13Kernel_traitsI6__halfS2_S2_S2_fjLj5120ELj1ELj1ELj4ELj16ENS_18Kernel_traits_baseILj5120ES2_S2_S2_S2_fjLj128EEEEELb1ELb1ELb1ELb0EEEvNS_9BwdParamsE
        .type           _ZN10layer_norm13ln_bwd_kernelINS_13Kernel_traitsI6__halfS2_S2_S2_fjLj5120ELj1ELj1ELj4ELj16ENS_18Kernel_traits_baseILj5120ES2_S2_S2_S2_fjLj128EEEEELb1ELb1ELb1ELb0EEEvNS_9BwdParamsE,@function
        .size           _ZN10layer_norm13ln_bwd_kernelINS_13Kernel_traitsI6__halfS2_S2_S2_fjLj5120ELj1ELj1ELj4ELj16ENS_18Kernel_traits_baseILj5120ES2_S2_S2_S2_fjLj128EEEEELb1ELb1ELb1ELb0EEEvNS_9BwdParamsE,(.L_x_16507 - _ZN10layer_norm13ln_bwd_kernelINS_13Kernel_traitsI6__halfS2_S2_S2_fjLj5120ELj1ELj1ELj4ELj16ENS_18Kernel_traits_baseILj5120ES2_S2_S2_S2_fjLj128EEEEELb1ELb1ELb1ELb0EEEvNS_9BwdParamsE)
        .other          _ZN10layer_norm13ln_bwd_kernelINS_13Kernel_traitsI6__halfS2_S2_S2_fjLj5120ELj1ELj1ELj4ELj16ENS_18Kernel_traits_baseILj5120ES2_S2_S2_S2_fjLj128EEEEELb1ELb1ELb1ELb0EEEvNS_9BwdParamsE,@"STO_CUDA_ENTRY STV_DEFAULT"
_ZN10layer_norm13ln_bwd_kernelINS_13Kernel_traitsI6__halfS2_S2_S2_fjLj5120ELj1ELj1ELj4ELj16ENS_18Kernel_traits_baseILj5120ES2_S2_S2_S2_fjLj128EEEEELb1ELb1ELb1ELb0EEEvNS_9BwdParamsE:
.text._ZN10layer_norm13ln_bwd_kernelINS_13Kernel_traitsI6__halfS2_S2_S2_fjLj5120ELj1ELj1ELj4ELj16ENS_18Kernel_traits_baseILj5120ES2_S2_S2_S2_fjLj128EEEEELb1ELb1ELb1ELb0EEEvNS_9BwdParamsE:
        /* <DEDUP_REMOVED lines=43> */
[----:B------:R-:W2:Y:S01]  /*02b0*/  @P0 LDC.64 R36, c[0x0][0x278] ;  /* 0x00009e00ff240b82 */ /* 0x000ea20000000a00 */
[----:B---3--:R-:W-:-:S07]  /*02c0*/  @P3 IMAD.WIDE.U32 R26, R3, 0x10, R26 ;  /* 0x00000010031a3825 */ /* 0x008fce00078e001a */
[----:B------:R-:W3:Y:S01]  /*02d0*/  @P1 LDC.64 R38, c[0x0][0x260] ;  /* 0x00009800ff261b82 */ /* 0x000ee20000000a00 */
[C---:B----4-:R-:W-:Y:S01]  /*02e0*/  @P3 IMAD.WIDE.U32 R32, R3.reuse, 0x10, R28 ;  /* 0x0000001003203825 */ /* 0x050fe200078e001c */
[----:B------:R-:W-:Y:S01]  /*02f0*/  @P3 IADD3 R3, R3, 0x80, RZ ;  /* 0x0000008003033810 */ /* 0x000fe20007ffe0ff */
[----:B------:R4:W5:Y:S05]  /*0300*/  @P3 LDG.E.128 R152, desc[UR4][R26.64] ;  /* 0x000000041a983981 */ /* 0x00096a000c1e1d00 */
[----:B------:R-:W4:Y:S01]  /*0310*/  @P1 LDC.64 R40, c[0x0][0x278] ;  /* 0x00009e00ff281b82 */ /* 0x000f220000000a00 */
[----:B0-----:R-:W-:-:S07]  /*0320*/  @P0 IMAD.WIDE.U32 R34, R3, 0x10, R30 ;  /* 0x0000001003220825 */ /* 0x001fce00078e001e */
[----:B------:R-:W0:Y:S01]  /*0330*/  @P2 LDC.64 R42, c[0x0][0x260] ;  /* 0x00009800ff2a2b82 */ /* 0x000e220000000a00 */
[C---:B--2---:R-:W-:Y:S01]  /*0340*/  @P0 IMAD.WIDE.U32 R36, R3.reuse, 0x10, R36 ;  /* 0x0000001003240825 */ /* 0x044fe200078e0024 */
[----:B------:R-:W-:Y:S01]  /*0350*/  @P0 IADD3 R3, R3, 0x80, RZ ;  /* 0x0000008003030810 */ /* 0x000fe20007ffe0ff */
[----:B------:R2:W5:Y:S05]  /*0360*/  @P3 LDG.E.128 R20, desc[UR4][R32.64] ;  /* 0x0000000420143981 */ /* 0x00056a000c1e1d00 */
[----:B------:R-:W0:Y:S01]  /*0370*/  @P2 LDC.64 R44, c[0x0][0x278] ;  /* 0x00009e00ff2c2b82 */ /* 0x000e220000000a00 */
[----:B---3--:R-:W-:Y:S01]  /*0380*/  @P1 IMAD.WIDE.U32 R38, R3, 0x10, R38 ;  /* 0x0000001003261825 */ /* 0x008fe200078e0026 */
[----:B------:R-:W-:Y:S01]  /*0390*/  LEA.HI R5, R134, UR6, RZ, 0x19 ;  /* 0x0000000686057c11 */ /* 0x000fe2000f8fc8ff */
[----:B------:R3:W5:Y:S01]  /*03a0*/  @P0 LDG.E.128 R148, desc[UR4][R34.64] ;  /* 0x0000000422940981 */ /* 0x000762000c1e1d00 */
[----:B-1----:R-:W-:-:S02]  /*03b0*/  CS2R R24, SRZ ;  /* 0x0000000000187805 */ /* 0x002fc4000001ff00 */
[----:B----4-:R-:W-:Y:S02]  /*03c0*/  CS2R R26, SRZ ;  /* 0x00000000001a7805 */ /* 0x010fe4000001ff00 */
[----:B------:R-:W-:Y:S01]  /*03d0*/  CS2R R52, SRZ ;  /* 0x0000000000347805 */ /* 0x000fe2000001ff00 */
[----:B------:R-:W5:Y:S01]  /*03e0*/  @P0 LDG.E.128 R16, desc[UR4][R36.64] ;  /* 0x0000000424100981 */ /* 0x000f62000c1e1d00 */
[C---:B------:R-:W-:Y:S01]  /*03f0*/  @P1 IMAD.WIDE.U32 R40, R3.reuse, 0x10, R40 ;  /* 0x0000001003281825 */ /* 0x040fe200078e0028 */
[----:B------:R-:W-:Y:S02]  /*0400*/  @P1 IADD3 R3, R3, 0x80, RZ ;  /* 0x0000008003031810 */ /* 0x000fe40007ffe0ff */
[----:B--2---:R-:W-:Y:S01]  /*0410*/  CS2R R32, SRZ ;  /* 0x0000000000207805 */ /* 0x004fe2000001ff00 */
[----:B------:R-:W5:Y:S01]  /*0420*/  @P1 LDG.E.128 R144, desc[UR4][R38.64] ;  /* 0x0000000426901981 */ /* 0x000f62000c1e1d00 */
[----:B------:R-:W-:Y:S02]  /*0430*/  CS2R R54, SRZ ;  /* 0x0000000000367805 */ /* 0x000fe4000001ff00 */
[----:B---3--:R-:W-:-:S02]  /*0440*/  CS2R R34, SRZ ;  /* 0x0000000000227805 */ /* 0x008fc4000001ff00 */
[----:B------:R-:W-:Y:S01]  /*0450*/  CS2R R168, SRZ ;  /* 0x0000000000a87805 */ /* 0x000fe2000001ff00 */
[----:B------:R-:W5:Y:S01]  /*0460*/  @P1 LDG.E.128 R12, desc[UR4][R40.64] ;  /* 0x00000004280c1981 */ /* 0x000f62000c1e1d00 */
[----:B0-----:R-:W-:-:S05]  /*0470*/  @P2 IMAD.WIDE.U32 R28, R3, 0x10, R42 ;  /* 0x00000010031c2825 */ /* 0x001fca00078e002a */
[----:B------:R0:W5:Y:S01]  /*0480*/  @P2 LDG.E.128 R64, desc[UR4][R28.64] ;  /* 0x000000041c402981 */ /* 0x000162000c1e1d00 */
[----:B------:R-:W-:-:S05]  /*0490*/  @P2 IMAD.WIDE.U32 R30, R3, 0x10, R44 ;  /* 0x00000010031e2825 */ /* 0x000fca00078e002c */
[----:B------:R1:W5:Y:S01]  /*04a0*/  @P2 LDG.E.128 R8, desc[UR4][R30.64] ;  /* 0x000000041e082981 */ /* 0x000362000c1e1d00 */
[----:B------:R-:W-:Y:S01]  /*04b0*/  ISETP.GE.AND P2, PT, R5, UR7, PT ;  /* 0x0000000705007c0c */ /* 0x000fe2000bf46270 */
[----:B------:R-:W-:Y:S01]  /*04c0*/  ULDC.64 UR6, c[0x0][0x308] ;  /* 0x0000c20000067ab9 */ /* 0x000fe20000000a00 */
[----:B0-----:R-:W-:Y:S02]  /*04d0*/  CS2R R28, SRZ ;  /* 0x00000000001c7805 */ /* 0x001fe4000001ff00 */
[----:B------:R-:W-:Y:S02]  /*04e0*/  CS2R R36, SRZ ;  /* 0x0000000000247805 */ /* 0x000fe4000001ff00 */
[----:B------:R-:W-:Y:S02]  /*04f0*/  CS2R R38, SRZ ;  /* 0x0000000000267805 */ /* 0x000fe4000001ff00 */
[----:B------:R-:W-:Y:S02]  /*0500*/  CS2R R40, SRZ ;  /* 0x0000000000287805 */ /* 0x000fe4000001ff00 */
[----:B------:R-:W-:-:S02]  /*0510*/  CS2R R42, SRZ ;  /* 0x00000000002a7805 */ /* 0x000fc4000001ff00 */
[----:B------:R-:W-:Y:S02]  /*0520*/  CS2R R44, SRZ ;  /* 0x00000000002c7805 */ /* 0x000fe4000001ff00 */
[----:B------:R-:W-:Y:S02]  /*0530*/  CS2R R170, SRZ ;  /* 0x0000000000aa7805 */ /* 0x000fe4000001ff00 */
[----:B-1----:R-:W-:Y:S02]  /*0540*/  CS2R R30, SRZ ;  /* 0x00000000001e7805 */ /* 0x002fe4000001ff00 */
        /* <DEDUP_REMOVED lines=44> */
[----:B------:R-:W-:Y:S01]  /*0810*/  MOV R25, RZ ;  /* 0x000000ff00197202 */ /* 0x000fe20000000f00 */
        /* <DEDUP_REMOVED lines=155> */
[----:B0-----:R-:W-:Y:S01]  /*11d0*/  HADD2.F32 R4, -RZ, R11.H0_H0 ;  /* 0x2000000bff047230 */ /* 0x001fe20000004100 */
[----:B-1----:R-:W-:-:S04]  /*11e0*/  HFMA2.MMA R0, -RZ, RZ, 0, 5.9604644775390625e-08 ;  /* 0x00000001ff007435 */ /* 0x002fc800000001ff */
[----:B------:R0:W-:Y:S01]  /*11f0*/  STL [R1+0x34], R4 ;  /* 0x0000340401007387 */ /* 0x0001e20000100800 */
[----:B--2---:R-:W-:-:S05]  /*1200*/  HADD2.F32 R3, -RZ, R11.H1_H1 ;  /* 0x3000000bff037230 */ /* 0x004fca0000004100 */
[----:B------:R0:W-:Y:S04]  /*1210*/  STL [R1+0x30], R3 ;  /* 0x0000300301007387 */ /* 0x0001e80000100800 */
[----:B------:R0:W-:Y:S02]  /*1220*/  STL.S16 [R1+0x2c], R0 ;  /* 0x00002c0001007387 */ /* 0x0001e40000100600 */
.L_x_3307:
[----:B-1----:R-:W1:Y:S08]  /*1230*/  LDC.64 R6, c[0x0][0x288] ;  /* 0x0000a200ff067b82 */ /* 0x002e700000000a00 */
[----:B--2---:R-:W2:Y:S08]  /*1240*/  LDC.64 R180, c[0x0][0x280] ;  /* 0x0000a000ffb47b82 */ /* 0x004eb00000000a00 */
[----:B---3--:R-:W3:Y:S01]  /*1250*/  LDC.64 R8, c[0x0][0x258] ;  /* 0x00009600ff087b82 */ /* 0x008ee20000000a00 */
[----:B-1----:R-:W-:-:S07]  /*1260*/  IMAD.WIDE R6, R5, 0x4, R6 ;  /* 0x0000000405067825 */ /* 0x002fce00078e0206 */
[----:B----4-:R-:W1:Y:S01]  /*1270*/  LDC.64 R176, c[0x0][0x250] ;  /* 0x00009400ffb07b82 */ /* 0x010e620000000a00 */
[----:B------:R2:W4:Y:S01]  /*1280*/  LDG.E R178, desc[UR4][R6.64] ;  /* 0x0000000406b27981 */ /* 0x000522000c1e1900 */
[----:B------:R-:W1:Y:S06]  /*1290*/  S2R R179, SR_TID.X ;  /* 0x0000000000b37919 */ /* 0x000e6c0000002100 */
[----:B------:R-:W1:Y:S01]  /*12a0*/  LDC.64 R182, c[0x0][0x2c8] ;  /* 0x0000b200ffb67b82 */ /* 0x000e620000000a00 */
[----:B--2---:R-:W-:-:S04]  /*12b0*/  IMAD.WIDE R6, R5, 0x4, R180 ;  /* 0x0000000405067825 */ /* 0x004fc800078e02b4 */
[C---:B---3--:R-:W-:Y:S01]  /*12c0*/  IMAD.WIDE R8, R5.reuse, 0x4, R8 ;  /* 0x0000000405087825 */ /* 0x048fe200078e0208 */
[----:B0----5:R0:W5:Y:S04]  /*12d0*/  LDG.E R3, desc[UR4][R6.64] ;  /* 0x0000000406037981 */ /* 0x021168000c1e1900 */
[----:B------:R2:W5:Y:S01]  /*12e0*/  LDG.E R4, desc[UR4][R8.64] ;  /* 0x0000000408047981 */ /* 0x000562000c1e1900 */
[C---:B-1----:R-:W-:Y:S01]  /*12f0*/  IMAD.WIDE R176, R5.reuse, 0x4, R176 ;  /* 0x0000000405b07825 */ /* 0x042fe200078e02b0 */
[----:B0-----:R-:W-:Y:S01]  /*1300*/  MOV R7, UR16 ;  /* 0x0000001000077c02 */ /* 0x001fe20008000f00 */
[----:B------:R-:W-:Y:S03]  /*1310*/  BSSY B0, `(.L_x_3067) ;  /* 0x0000271000007945 */ /* 0x000fe60003800000 */
[----:B------:R0:W5:Y:S01]  /*1320*/  LDG.E R213, desc[UR4][R176.64] ;  /* 0x00000004b0d57981 */ /* 0x000162000c1e1900 */
[----:B------:R-:W-:-:S05]  /*1330*/  IMAD R6, R5, R7, RZ ;  /* 0x0000000705067224 */ /* 0x000fca00078e02ff */
[----:B--2---:R-:W-:-:S04]  /*1340*/  SHF.R.S32.HI R8, RZ, 0x1f, R6 ;  /* 0x0000001fff087819 */ /* 0x004fc80000011406 */
[----:B------:R-:W-:Y:S02]  /*1350*/  LEA.HI R8, R8, R6, RZ, 0x3 ;  /* 0x0000000608087211 */ /* 0x000fe400078f18ff */
[----:B------:R-:W-:-:S04]  /*1360*/  LOP3.LUT R6, R179, 0x7f, RZ, 0xc0, !PT ;  /* 0x0000007fb3067812 */ /* 0x000fc800078ec0ff */
[----:B------:R-:W-:-:S05]  /*1370*/  LEA.HI.SX32 R8, R8, R6, 0x1d ;  /* 0x0000000608087211 */ /* 0x000fca00078feaff */
[----:B0-----:R-:W-:Y:S01]  /*1380*/  IMAD.WIDE.U32 R176, R8, 0x10, R182 ;  /* 0x0000001008b07825 */ /* 0x001fe200078e00b6 */
[----:B----4-:R-:W-:-:S13]  /*1390*/  ISETP.GT.AND P2, PT, R178, RZ, PT ;  /* 0x000000ffb200720c */ /* 0x010fda0003f44270 */
        /* <DEDUP_REMOVED lines=20> */
.L_x_3070:
[----:B------:R-:W-:Y:S05]  /*14e0*/  BSYNC B1 ;  /* 0x0000000000017941 */ /* 0x000fea0003800000 */
.L_x_3069:
        /* <DEDUP_REMOVED lines=12> */
.L_x_3072:
[----:B------:R-:W-:Y:S05]  /*15b0*/  BSYNC B1 ;  /* 0x0000000000017941 */ /* 0x000fea0003800000 */
.L_x_3071:
        /* <DEDUP_REMOVED lines=11> */
.L_x_3074:
[----:B------:R-:W-:Y:S05]  /*1670*/  BSYNC B1 ;  /* 0x0000000000017941 */ /* 0x000fea0003800000 */
.L_x_3073:
        /* <DEDUP_REMOVED lines=11> */
.L_x_3076:
[----:B------:R-:W-:Y:S05]  /*1730*/  BSYNC B1 ;  /* 0x0000000000017941 */ /* 0x000fea0003800000 */
.L_x_3075:
        /* <DEDUP_REMOVED lines=12> */
.L_x_3068:
[----:B-----5:R-:W-:Y:S01]  /*1800*/  ISETP.GE.AND P3, PT, R3, 0x1, PT ;  /* 0x000000010300780c */ /* 0x020fe20003f66270 */
[----:B------:R-:W-:Y:S01]  /*1810*/  BSSY B1, `(.L_x_3078) ;  /* 0x0000087000017945 */ /* 0x000fe20003800000 */
[----:B------:R-:W-:Y:S02]  /*1820*/  IADD3 R9, R178, -0x1, RZ ;  /* 0xffffffffb2097810 */ /* 0x000fe40007ffe0ff */
[----:B------:R-:W-:Y:S02]  /*1830*/  CS2R R216, SRZ ;  /* 0x0000000000d87805 */ /* 0x000fe4000001ff00 */
[----:B------:R-:W-:Y:S02]  /*1840*/  LOP3.LUT P4, RZ, R2, 0x2, RZ, 0xc0, !PT ;  /* 0x0000000202ff7812 */ /* 0x000fe4000788c0ff */
[----:B------:R-:W-:Y:S01]  /*1850*/  MOV R223, R8 ;  /* 0x0000000800df7202 */ /* 0x000fe20000000f00 */
[----:B------:R-:W-:-:S05]  /*1860*/  IMAD R9, R9, R7, RZ ;  /* 0x0000000709097224 */ /* 0x000fca00078e02ff */
[----:B------:R-:W-:Y:S02]  /*1870*/  SHF.R.S32.HI R179, RZ, 0x1f, R9 ;  /* 0x0000001fffb37819 */ /* 0x000fe40000011409 */
[----:B------:R-:W-:Y:S02]  /*1880*/  @P3 IADD3 R178, R3, -0x1, RZ ;  /* 0xffffffff03b23810 */ /* 0x000fe40007ffe0ff */
[----:B------:R-:W-:-:S03]  /*1890*/  LEA.HI R179, R179, R9, RZ, 0x3 ;  /* 0x00000009b3b37211 */ /* 0x000fc600078f18ff */
[----:B------:R-:W-:Y:S01]  /*18a0*/  @P3 IMAD R178, R178, R7, RZ ;  /* 0x00000007b2b23224 */ /* 0x000fe200078e02ff */
[----:B------:R-:W-:-:S04]  /*18b0*/  LEA.HI.SX32 R212, R179, R6, 0x1d ;  /* 0x00000006b3d47211 */ /* 0x000fc800078feaff */
[----:B------:R-:W-:-:S04]  /*18c0*/  @P3 SHF.R.S32.HI R9, RZ, 0x1f, R178 ;  /* 0x0000001fff093819 */ /* 0x000fc800000114b2 */
[----:B------:R-:W-:Y:S02]  /*18d0*/  @P3 LEA.HI R178, R9, R178, RZ, 0x3 ;  /* 0x000000b209b23211 */ /* 0x000fe400078f18ff */
[----:B------:R-:W-:Y:S02]  /*18e0*/  MOV R9, RZ ;  /* 0x000000ff00097202 */ /* 0x000fe40000000f00 */
[----:B------:R-:W-:Y:S01]  /*18f0*/  @P3 LEA.HI.SX32 R9, R178, R6, 0x1d ;  /* 0x00000006b2093211 */ /* 0x000fe200078feaff */
[----:B------:R-:W-:Y:S06]  /*1900*/  @!P4 BRA `(.L_x_3079) ;  /* 0x0000000400dcc947 */ /* 0x000fec0003800000 */
[----:B------:R-:W0:Y:S01]  /*1910*/  LDC.U8 R180, c[0x0][0x2a0] ;  /* 0x0000a800ffb47b82 */ /* 0x000e220000000000 */
[----:B------:R-:W-:Y:S01]  /*1920*/  ISETP.NE.U32.AND P4, PT, RZ, UR8, PT ;  /* 0x00000008ff007c0c */ /* 0x000fe2000bf85070 */
[----:B------:R-:W-:Y:S03]  /*1930*/  STL [R1+0x180], R7 ;  /* 0x0001800701007387 */ /* 0x000fe60000100800 */
[----:B------:R-:W-:Y:S01]  /*1940*/  ISETP.NE.AND.EX P4, PT, RZ, UR9, PT, P4 ;  /* 0x00000009ff007c0c */ /* 0x000fe2000bf85340 */
[----:B------:R-:W-:Y:S02]  /*1950*/  STL [R1+0x17c], R6 ;  /* 0x00017c0601007387 */ /* 0x000fe40000100800 */
[----:B------:R-:W1:Y:S02]  /*1960*/  LDC.64 R192, c[0x0][0x240] ;  /* 0x00009000ffc07b82 */ /* 0x000e640000000a00 */
[----:B------:R-:W-:Y:S04]  /*1970*/  STL [R1+0x178], R5 ;  /* 0x0001780501007387 */ /* 0x000fe80000100800 */
[----:B------:R2:W-:Y:S04]  /*1980*/  STL [R1+0x174], R3 ;  /* 0x0001740301007387 */ /* 0x0005e80000100800 */
[----:B------:R3:W5:Y:S04]  /*1990*/  @P4 LDG.E.128 R144, desc[UR4][R176.64] ;  /* 0x00000004b0904981 */ /* 0x000768000c1e1d00 */
[----:B------:R4:W-:Y:S01]  /*19a0*/  STL [R1+0x170], R2 ;  /* 0x0001700201007387 */ /* 0x0009e20000100800 */
[----:B0-----:R-:W-:-:S02]  /*19b0*/  ISETP.NE.AND P4, PT, R180, RZ, PT ;  /* 0x000000ffb400720c */ /* 0x001fc40003f85270 */
[----:B------:R-:W0:Y:S01]  /*19c0*/  LDC.64 R180, c[0x0][0x238] ;  /* 0x00008e00ffb47b82 */ /* 0x000e220000000a00 */
[----:B--2---:R-:W2:Y:S04]  /*19d0*/  LDL R3, [R1+0x16c] ;  /* 0x00016c0001037983 */ /* 0x004ea80000100800 */
[----:B----4-:R-:W4:Y:S03]  /*19e0*/  LDL R2, [R1+0x168] ;  /* 0x0001680001027983 */ /* 0x010f260000100800 */
[----:B---3--:R-:W3:Y:S01]  /*19f0*/  LDC.64 R176, c[0x0][0x2b8] ;  /* 0x0000ae00ffb07b82 */ /* 0x008ee20000000a00 */
[----:B0-----:R-:W-:-:S06]  /*1a00*/  IMAD.WIDE.U32 R180, R8, 0x10, R180 ;  /* 0x0000001008b47825 */ /* 0x001fcc00078e00b4 */
[----:B------:R-:W2:Y:S01]  /*1a10*/  LDG.E.128 R180, desc[UR4][R180.64] ;  /* 0x00000004b4b47981 */ /* 0x000ea2000c1e1d00 */
[----:B---3--:R-:W-:-:S06]  /*1a20*/  IMAD.WIDE.U32 R176, R212, 0x10, R176 ;  /* 0x00000010d4b07825 */ /* 0x008fcc00078e00b0 */
[----:B------:R-:W3:Y:S01]  /*1a30*/  LDG.E.128 R176, desc[UR4][R176.64] ;  /* 0x00000004b0b07981 */ /* 0x000ee2000c1e1d00 */
[----:B------:R-:W-:Y:S01]  /*1a40*/  FSEL R0, R213, RZ, !P4 ;  /* 0x000000ffd5007208 */ /* 0x000fe20006000000 */
[--C-:B--2---:R-:W-:Y:S02]  /*1a50*/  HADD2.F32 R223, -RZ, R180.reuse.H0_H0 ;  /* 0x200000b4ffdf7230 */ /* 0x104fe40000004100 */
[----:B------:R-:W-:Y:S02]  /*1a60*/  HADD2.F32 R211, -RZ, R180.H1_H1 ;  /* 0x300000b4ffd37230 */ /* 0x000fe40000004100 */
[--C-:B------:R-:W-:Y:S02]  /*1a70*/  HADD2.F32 R216, -RZ, R181.reuse.H0_H0 ;  /* 0x200000b5ffd87230 */ /* 0x100fe40000004100 */
[----:B------:R-:W-:Y:S02]  /*1a80*/  HADD2.F32 R217, -RZ, R181.H1_H1 ;  /* 0x300000b5ffd97230 */ /* 0x000fe40000004100 */
[----:B------:R-:W-:-:S02]  /*1a90*/  HADD2.F32 R180, -RZ, R182.H0_H0 ;  /* 0x200000b6ffb47230 */ /* 0x000fc40000004100 */
        /* <DEDUP_REMOVED lines=11> */
[----:B---3--:R-:W-:-:S02]  /*1b50*/  HADD2.F32 R217, -RZ, R176.H0_H0 ;  /* 0x200000b0ffd97230 */ /* 0x008fc40000004100 */
[C---:B------:R-:W-:Y:S01]  /*1b60*/  FMUL.FTZ R0, R4.reuse, R223 ;  /* 0x000000df04007220 */ /* 0x040fe20000410000 */
[----:B------:R-:W-:Y:S02]  /*1b70*/  FMUL.FTZ R6, R4, R211 ;  /* 0x000000d304067220 */ /* 0x000fe40000410000 */
[----:B------:R-:W-:Y:S01]  /*1b80*/  FADD.FTZ R68, R68, R217 ;  /* 0x000000d944447221 */ /* 0x000fe20000010000 */
[-C--:B------:R-:W-:Y:S01]  /*1b90*/  FFMA.FTZ R24, R0, R217.reuse, R24 ;  /* 0x000000d900187223 */ /* 0x080fe20000010018 */
[----:B------:R-:W-:Y:S02]  /*1ba0*/  FMUL.FTZ R211, R3, R217 ;  /* 0x000000d903d37220 */ /* 0x000fe40000410000 */
[----:B------:R-:W2:Y:S01]  /*1bb0*/  LDL R217, [R1+0x164] ;  /* 0x0001640001d97983 */ /* 0x000ea20000100800 */
[----:B------:R-:W-:-:S03]  /*1bc0*/  FMUL.FTZ R5, R4, R216 ;  /* 0x000000d804057220 */ /* 0x000fc60000410000 */
[----:B------:R-:W3:Y:S04]  /*1bd0*/  LDL R3, [R1+0x160] ;  /* 0x0001600001037983 */ /* 0x000ee80000100800 */
[----:B------:R-:W-:Y:S04]  /*1be0*/  STL [R1+0x28], R6 ;  /* 0x0000280601007387 */ /* 0x000fe80000100800 */
[----:B------:R-:W3:Y:S01]  /*1bf0*/  LDL R216, [R1+0x15c] ;  /* 0x00015c0001d87983 */ /* 0x000ee20000100800 */
[----:B------:R-:W-:-:S05]  /*1c00*/  HADD2.F32 R176, -RZ, R176.H1_H1 ;  /* 0x300000b0ffb07230 */ /* 0x000fca0000004100 */
[----:B----4-:R-:W-:Y:S01]  /*1c10*/  FMUL.FTZ R7, R2, R176 ;  /* 0x000000b002077220 */ /* 0x010fe20000410000 */
[C---:B------:R-:W-:Y:S01]  /*1c20*/  FMUL.FTZ R2, R4.reuse, R183 ;  /* 0x000000b704027220 */ /* 0x040fe20000410000 */
[----:B------:R-:W-:Y:S01]  /*1c30*/  STL [R1+0x20], R5 ;  /* 0x0000200501007387 */ /* 0x000fe20000100800 */
[----:B------:R-:W-:-:S03]  /*1c40*/  FMUL.FTZ R183, R4, R182 ;  /* 0x000000b604b77220 */ /* 0x000fc60000410000 */
[----:B------:R0:W-:Y:S04]  /*1c50*/  STL [R1+0x24], R7 ;  /* 0x0000240701007387 */ /* 0x0001e80000100800 */
[----:B------:R-:W-:Y:S04]  /*1c60*/  STL [R1+0x18], R2 ;  /* 0x0000180201007387 */ /* 0x000fe80000100800 */
[----:B------:R-:W4:Y:S01]  /*1c70*/  LDL R182, [R1+0x158] ;  /* 0x0001580001b67983 */ /* 0x000f220000100800 */
[--C-:B------:R-:W-:Y:S02]  /*1c80*/  HADD2.F32 R250, -RZ, R177.reuse.H0_H0 ;  /* 0x200000b1fffa7230 */ /* 0x100fe40000004100 */
[----:B------:R-:W-:-:S02]  /*1c90*/  HADD2.F32 R177, -RZ, R177.H1_H1 ;  /* 0x300000b1ffb17230 */ /* 0x000fc40000004100 */
[----:B------:R-:W-:Y:S01]  /*1ca0*/  FADD.FTZ R69, R69, R176 ;  /* 0x000000b045457221 */ /* 0x000fe20000010000 */
[----:B------:R-:W-:Y:S02]  /*1cb0*/  HADD2.F32 R252, -RZ, R178.H0_H0 ;  /* 0x200000b2fffc7230 */ /* 0x000fe40000004100 */
[----:B------:R-:W-:Y:S01]  /*1cc0*/  FFMA.FTZ R25, R6, R176, R25 ;  /* 0x000000b006197223 */ /* 0x000fe20000010019 */
[----:B------:R-:W-:Y:S01]  /*1cd0*/  FADD.FTZ R70, R70, R250 ;  /* 0x000000fa46467221 */ /* 0x000fe20000010000 */
[----:B------:R-:W-:Y:S01]  /*1ce0*/  FFMA.FTZ R26, R5, R250, R26 ;  /* 0x000000fa051a7223 */ /* 0x000fe2000001001a */
[----:B------:R-:W-:Y:S01]  /*1cf0*/  FMUL.FTZ R180, R4, R180 ;  /* 0x000000b404b47220 */ /* 0x000fe20000410000 */
[----:B------:R-:W-:Y:S01]  /*1d00*/  FADD.FTZ R72, R72, R252 ;  /* 0x000000fc48487221 */ /* 0x000fe20000010000 */
[----:B------:R-:W-:Y:S01]  /*1d10*/  FFMA.FTZ R28, R183, R252, R28 ;  /* 0x000000fcb71c7223 */ /* 0x000fe2000001001c */
[----:B------:R-:W-:Y:S01]  /*1d20*/  FADD.FTZ R71, R71, R177 ;  /* 0x000000b147477221 */ /* 0x000fe20000010000 */
[----:B------:R-:W-:Y:S01]  /*1d30*/  FFMA.FTZ R27, R2, R177, R27 ;  /* 0x000000b1021b7223 */ /* 0x000fe2000001001b */
[----:B-1----:R-:W-:-:S06]  /*1d40*/  IMAD.WIDE.U32 R192, R9, 0x8, R192 ;  /* 0x0000000809c07825 */ /* 0x002fcc00078e00c0 */
[----:B------:R-:W5:Y:S01]  /*1d50*/  LDG.E.64 R192, desc[UR4][R192.64] ;  /* 0x00000004c0c07981 */ /* 0x000f62000c1e1b00 */
[----:B--2---:R-:W-:Y:S01]  /*1d60*/  FMUL.FTZ R176, R217, R250 ;  /* 0x000000fad9b07220 */ /* 0x004fe20000410000 */
[----:B---3--:R-:W-:-:S04]  /*1d70*/  FMUL.FTZ R3, R3, R177 ;  /* 0x000000b103037220 */ /* 0x008fc80000410000 */
[----:B------:R1:W-:Y:S01]  /*1d80*/  STL [R1+0x1c], R176 ;  /* 0x00001cb001007387 */ /* 0x0003e20000100800 */
[----:B------:R-:W-:-:S03]  /*1d90*/  FFMA.FTZ R217, R0, R211, RZ ;  /* 0x000000d300d97223 */ /* 0x000fc600000100ff */
[----:B------:R-:W-:Y:S01]  /*1da0*/  STL [R1+0x10], R183 ;  /* 0x000010b701007387 */ /* 0x000fe20000100800 */
[----:B------:R-:W-:Y:S01]  /*1db0*/  FMUL.FTZ R250, R216, R252 ;  /* 0x000000fcd8fa7220 */ /* 0x000fe20000410000 */
[----:B------:R-:W-:Y:S02]  /*1dc0*/  FADD.FTZ R216, RZ, R211 ;  /* 0x000000d3ffd87221 */ /* 0x000fe40000010000 */
[----:B------:R2:W-:Y:S01]  /*1dd0*/  STL [R1+0x14], R3 ;  /* 0x0000140301007387 */ /* 0x0005e20000100800 */
[----:B------:R-:W-:-:S03]  /*1de0*/  FFMA.FTZ R217, R6, R7, R217 ;  /* 0x0000000706d97223 */ /* 0x000fc600000100d9 */
[----:B------:R-:W3:Y:S01]  /*1df0*/  LDL R252, [R1+0x154] ;  /* 0x0001540001fc7983 */ /* 0x000ee20000100800 */
[----:B------:R-:W-:-:S03]  /*1e00*/  FADD.FTZ R216, R216, R7 ;  /* 0x00000007d8d87221 */ /* 0x000fc60000010000 */
[----:B------:R3:W-:Y:S04]  /*1e10*/  STL [R1+0xc], R250 ;  /* 0x00000cfa01007387 */ /* 0x0007e80000100800 */
[----:B------:R1:W-:Y:S04]  /*1e20*/  STL [R1+0x8], R180 ;  /* 0x000008b401007387 */ /* 0x0003e80000100800 */
[----:B0-----:R0:W5:Y:S04]  /*1e30*/  LDL.LU R7, [R1+0x180] ;  /* 0x0001800001077983 */ /* 0x0011680000300800 */
[----:B------:R0:W5:Y:S04]  /*1e40*/  LDL.LU R6, [R1+0x17c] ;  /* 0x00017c0001067983 */ /* 0x0001680000300800 */
[----:B------:R-:W3:Y:S01]  /*1e50*/  LDL R177, [R1+0x150] ;  /* 0x0001500001b17983 */ /* 0x000ee20000100800 */
[----:B------:R-:W-:-:S02]  /*1e60*/  HADD2.F32 R178, -RZ, R178.H1_H1 ;  /* 0x300000b2ffb27230 */ /* 0x000fc40000004100 */
[----:B------:R-:W-:Y:S01]  /*1e70*/  FADD.FTZ R216, R216, R176 ;  /* 0x000000b0d8d87221 */ /* 0x000fe20000010000 */
[----:B------:R-:W-:Y:S02]  /*1e80*/  FFMA.FTZ R217, R5, R176, R217 ;  /* 0x000000b005d97223 */ /* 0x000fe400000100d9 */
[----:B----4-:R-:W-:Y:S01]  /*1e90*/  FMUL.FTZ R182, R182, R178 ;  /* 0x000000b2b6b67220 */ /* 0x010fe20000410000 */
[----:B-1----:R-:W-:Y:S01]  /*1ea0*/  FMUL.FTZ R176, R4, R181 ;  /* 0x000000b504b07220 */ /* 0x002fe20000410000 */
[----:B------:R0:W5:Y:S01]  /*1eb0*/  LDL.LU R5, [R1+0x178] ;  /* 0x0001780001057983 */ /* 0x0001620000300800 */
[----:B------:R-:W-:Y:S01]  /*1ec0*/  FADD.FTZ R216, R216, R3 ;  /* 0x00000003d8d87221 */ /* 0x000fe20000010000 */
[----:B------:R-:W-:Y:S02]  /*1ed0*/  FFMA.FTZ R217, R2, R3, R217 ;  /* 0x0000000302d97223 */ /* 0x000fe400000100d9 */
[----:B------:R0:W-:Y:S04]  /*1ee0*/  STL [R1+0x4], R182 ;  /* 0x000004b601007387 */ /* 0x0001e80000100800 */
[----:B--2---:R0:W5:Y:S04]  /*1ef0*/  LDL.LU R3, [R1+0x174] ;  /* 0x0001740001037983 */ /* 0x0041680000300800 */
[----:B------:R0:W5:Y:S04]  /*1f00*/  LDL.LU R2, [R1+0x170] ;  /* 0x0001700001027983 */ /* 0x0001680000300800 */
[----:B------:R0:W-:Y:S01]  /*1f10*/  STL [R1], R176 ;  /* 0x000000b001007387 */ /* 0x0001e20000100800 */
[----:B------:R-:W-:-:S02]  /*1f20*/  HADD2.F32 R223, -RZ, R179.H0_H0 ;  /* 0x200000b3ffdf7230 */ /* 0x000fc40000004100 */
[----:B------:R-:W-:Y:S01]  /*1f30*/  FADD.FTZ R216, R216, R250 ;  /* 0x000000fad8d87221 */ /* 0x000fe20000010000 */
[----:B------:R-:W-:Y:S01]  /*1f40*/  FFMA.FTZ R217, R183, R250, R217 ;  /* 0x000000fab7d97223 */ /* 0x000fe200000100d9 */
        /* <DEDUP_REMOVED lines=12> */
[----:B---3--:R-:W-:-:S04]  /*2010*/  FMUL.FTZ R252, R252, R223 ;  /* 0x000000dffcfc7220 */ /* 0x008fc80000410000 */
[----:B------:R-:W-:Y:S01]  /*2020*/  FADD.FTZ R216, R216, R252 ;  /* 0x000000fcd8d87221 */ /* 0x000fe20000010000 */
[----:B------:R-:W-:Y:S01]  /*2030*/  FFMA.FTZ R217, R176, R252, R217 ;  /* 0x000000fcb0d97223 */ /* 0x000fe200000100d9 */
[----:B------:R-:W-:Y:S01]  /*2040*/  IADD3 R223, R8, 0x80, RZ ;  /* 0x0000008008df7810 */ /* 0x000fe20007ffe0ff */
[----:B------:R-:W-:-:S04]  /*2050*/  FMUL.FTZ R250, R177, R179 ;  /* 0x000000b3b1fa7220 */ /* 0x000fc80000410000 */
[----:B------:R-:W-:Y:S01]  /*2060*/  FADD.FTZ R216, R216, R250 ;  /* 0x000000fad8d87221 */ /* 0x000fe20000010000 */
[----:B0-----:R-:W-:-:S07]  /*2070*/  FFMA.FTZ R217, R251, R250, R217 ;  /* 0x000000fafbd97223 */ /* 0x001fce00000100d9 */
.L_x_3079:
[----:B------:R-:W-:Y:S05]  /*2080*/  BSYNC B1 ;  /* 0x0000000000017941 */ /* 0x000fea0003800000 */
.L_x_3078:
        /* <DEDUP_REMOVED lines=18> */
[----:B------:R-:W-:-:S06]  /*21b0*/  IMAD.WIDE.U32 R180, R212, 0x10, R180 ;  /* 0x00000010d4b47825 */ /* 0x000fcc00078e00b4 */
[----:B------:R-:W3:Y:S01]  /*21c0*/  LDG.E.128 R180, desc[UR4][R180.64] ;  /* 0x00000004b4b47981 */ /* 0x000ee2000c1e1d00 */
[----:B------:R-:W-:Y:S01]  /*21d0*/  FSEL R233, R213, RZ, !P4 ;  /* 0x000000ffd5e97208 */ /* 0x000fe20006000000 */
[--C-:B--2---:R-:W-:Y:S02]  /*21e0*/  HADD2.F32 R248, -RZ, R176.reuse.H0_H0 ;  /* 0x200000b0fff87230 */ /* 0x104fe40000004100 */
[----:B------:R-:W-:Y:S02]  /*21f0*/  HADD2.F32 R246, -RZ, R176.H1_H1 ;  /* 0x300000b0fff67230 */ /* 0x000fe40000004100 */
[----:B------:R-:W2:Y:S01]  /*2200*/  LDL R176, [R1+0x14c] ;  /* 0x00014c0001b07983 */ /* 0x000ea20000100800 */
[----:B------:R-:W-:Y:S01]  /*2210*/  FADD.FTZ R248, -R233, R248 ;  /* 0x000000f8e9f87221 */ /* 0x000fe20000010100 */
[----:B---3--:R-:W-:-:S03]  /*2220*/  HADD2.F32 R247, -RZ, R180.H0_H0 ;  /* 0x200000b4fff77230 */ /* 0x008fc60000004100 */
[----:B------:R-:W-:Y:S02]  /*2230*/  FMUL.FTZ R248, R4, R248 ;  /* 0x000000f804f87220 */ /* 0x000fe40000410000 */
[----:B------:R-:W-:Y:S02]  /*2240*/  FADD.FTZ R76, R76, R247 ;  /* 0x000000f74c4c7221 */ /* 0x000fe40000010000 */
[----:B------:R-:W-:Y:S01]  /*2250*/  FFMA.FTZ R32, R248, R247, R32 ;  /* 0x000000f7f8207223 */ /* 0x000fe20000010020 */
[----:B------:R-:W-:Y:S01]  /*2260*/  FADD.FTZ R246, -R233, R246 ;  /* 0x000000f6e9f67221 */ /* 0x000fe20000010100 */
[----:B------:R-:W-:-:S03]  /*2270*/  HADD2.F32 R180, -RZ, R180.H1_H1 ;  /* 0x300000b4ffb47230 */ /* 0x000fc60000004100 */
[----:B------:R-:W-:Y:S02]  /*2280*/  FMUL.FTZ R246, R4, R246 ;  /* 0x000000f604f67220 */ /* 0x000fe40000410000 */
[----:B------:R-:W-:Y:S01]  /*2290*/  FADD.FTZ R77, R77, R180 ;  /* 0x000000b44d4d7221 */ /* 0x000fe20000010000 */
[-C--:B------:R-:W-:Y:S01]  /*22a0*/  FMUL.FTZ R245, R245, R180.reuse ;  /* 0x000000b4f5f57220 */ /* 0x080fe20000410000 */
[----:B------:R-:W-:Y:S02]  /*22b0*/  FFMA.FTZ R33, R246, R180, R33 ;  /* 0x000000b4f6217223 */ /* 0x000fe40000010021 */
[----:B------:R-:W3:Y:S01]  /*22c0*/  LDL R180, [R1+0x138] ;  /* 0x0001380001b47983 */ /* 0x000ee20000100800 */
[--C-:B------:R-:W-:Y:S02]  /*22d0*/  HADD2.F32 R236, -RZ, R179.reuse.H0_H0 ;  /* 0x200000b3ffec7230 */ /* 0x100fe40000004100 */
[----:B------:R-:W-:Y:S02]  /*22e0*/  HADD2.F32 R234, -RZ, R179.H1_H1 ;  /* 0x300000b3ffea7230 */ /* 0x000fe40000004100 */
[----:B------:R-:W3:Y:S01]  /*22f0*/  LDL R179, [R1+0x134] ;  /* 0x0001340001b37983 */ /* 0x000ee20000100800 */
[----:B------:R-:W-:-:S02]  /*2300*/  HADD2.F32 R240, -RZ, R178.H0_H0 ;  /* 0x200000b2fff07230 */ /* 0x000fc40000004100 */
[----:B------:R-:W-:Y:S02]  /*2310*/  HADD2.F32 R238, -RZ, R178.H1_H1 ;  /* 0x300000b2ffee7230 */ /* 0x000fe40000004100 */
[----:B------:R-:W3:Y:S01]  /*2320*/  LDL R178, [R1+0x130] ;  /* 0x0001300001b27983 */ /* 0x000ee20000100800 */
[----:B0-----:R-:W-:-:S06]  /*2330*/  IMAD.WIDE.U32 R190, R9, 0x8, R190 ;  /* 0x0000000809be7825 */ /* 0x001fcc00078e00be */
[----:B------:R-:W5:Y:S01]  /*2340*/  LDG.E.64 R190, desc[UR4][R190.64] ;  /* 0x00000004bebe7981 */ /* 0x000f62000c1e1b00 */
[----:B--2---:R-:W-:-:S03]  /*2350*/  FMUL.FTZ R247, R176, R247 ;  /* 0x000000f7b0f77220 */ /* 0x004fc60000410000 */
[----:B------:R-:W2:Y:S01]  /*2360*/  LDL R176, [R1+0x13c] ;  /* 0x00013c0001b07983 */ /* 0x000ea20000100800 */
[----:B------:R-:W-:Y:S02]  /*2370*/  HADD2.F32 R244, -RZ, R177.H0_H0 ;  /* 0x200000b1fff47230 */ /* 0x000fe40000004100 */
[----:B------:R-:W-:Y:S01]  /*2380*/  FADD.FTZ R240, -R233, R240 ;  /* 0x000000f0e9f07221 */ /* 0x000fe20000010100 */
[----:B------:R-:W-:-:S03]  /*2390*/  HADD2.F32 R239, -RZ, R182.H0_H0 ;  /* 0x200000b6ffef7230 */ /* 0x000fc60000004100 */
[----:B------:R-:W-:Y:S01]  /*23a0*/  FMUL.FTZ R240, R4, R240 ;  /* 0x000000f004f07220 */ /* 0x000fe20000410000 */
[----:B------:R-:W-:Y:S01]  /*23b0*/  FADD.FTZ R244, -R233, R244 ;  /* 0x000000f4e9f47221 */ /* 0x000fe20000010100 */
[----:B------:R-:W-:Y:S02]  /*23c0*/  HADD2.F32 R243, -RZ, R181.H0_H0 ;  /* 0x200000b5fff37230 */ /* 0x000fe40000004100 */
[----:B------:R-:W-:Y:S01]  /*23d0*/  FADD.FTZ R80, R80, R239 ;  /* 0x000000ef50507221 */ /* 0x000fe20000010000 */
[----:B------:R-:W-:Y:S01]  /*23e0*/  FFMA.FTZ R36, R240, R239, R36 ;  /* 0x000000eff0247223 */ /* 0x000fe20000010024 */
[----:B------:R-:W-:Y:S02]  /*23f0*/  HADD2.F32 R242, -RZ, R177.H1_H1 ;  /* 0x300000b1fff27230 */ /* 0x000fe40000004100 */
[----:B------:R-:W-:Y:S01]  /*2400*/  FMUL.FTZ R244, R4, R244 ;  /* 0x000000f404f47220 */ /* 0x000fe20000410000 */
[----:B------:R-:W-:Y:S01]  /*2410*/  FADD.FTZ R216, R216, R247 ;  /* 0x000000f7d8d87221 */ /* 0x000fe20000010000 */
[----:B------:R-:W-:-:S02]  /*2420*/  HADD2.F32 R181, -RZ, R181.H1_H1 ;  /* 0x300000b5ffb57230 */ /* 0x000fc40000004100 */
[----:B------:R-:W-:Y:S01]  /*2430*/  FADD.FTZ R78, R78, R243 ;  /* 0x000000f34e4e7221 */ /* 0x000fe20000010000 */
[-C--:B------:R-:W-:Y:S01]  /*2440*/  FFMA.FTZ R34, R244, R243.reuse, R34 ;  /* 0x000000f3f4227223 */ /* 0x080fe20000010022 */
[----:B------:R-:W-:Y:S01]  /*2450*/  FADD.FTZ R242, -R233, R242 ;  /* 0x000000f2e9f27221 */ /* 0x000fe20000010100 */
[----:B------:R-:W-:Y:S01]  /*2460*/  FMUL.FTZ R243, R241, R243 ;  /* 0x000000f3f1f37220 */ /* 0x000fe20000410000 */
[----:B------:R-:W-:Y:S01]  /*2470*/  FADD.FTZ R177, R216, R245 ;  /* 0x000000f5d8b17221 */ /* 0x000fe20000010000 */
[----:B----4-:R-:W-:Y:S01]  /*2480*/  FMUL.FTZ R241, R237, R181 ;  /* 0x000000b5edf17220 */ /* 0x010fe20000410000 */
[----:B------:R-:W-:Y:S02]  /*2490*/  FMUL.FTZ R242, R4, R242 ;  /* 0x000000f204f27220 */ /* 0x000fe40000410000 */
[----:B------:R-:W-:Y:S01]  /*24a0*/  FADD.FTZ R177, R177, R243 ;  /* 0x000000f3b1b17221 */ /* 0x000fe20000010000 */
[----:B------:R-:W-:Y:S01]  /*24b0*/  FADD.FTZ R236, -R233, R236 ;  /* 0x000000ece9ec7221 */ /* 0x000fe20000010100 */
[----:B------:R-:W-:-:S02]  /*24c0*/  HADD2.F32 R182, -RZ, R182.H1_H1 ;  /* 0x300000b6ffb67230 */ /* 0x000fc40000004100 */
[----:B------:R-:W-:Y:S01]  /*24d0*/  FADD.FTZ R238, -R233, R238 ;  /* 0x000000eee9ee7221 */ /* 0x000fe20000010100 */
[----:B------:R-:W-:Y:S01]  /*24e0*/  FADD.FTZ R177, R177, R241 ;  /* 0x000000f1b1b17221 */ /* 0x000fe20000010000 */
[--C-:B------:R-:W-:Y:S02]  /*24f0*/  HADD2.F32 R235, -RZ, R183.reuse.H0_H0 ;  /* 0x200000b7ffeb7230 */ /* 0x100fe40000004100 */
[C---:B------:R-:W-:Y:S01]  /*2500*/  FMUL.FTZ R236, R4.reuse, R236 ;  /* 0x000000ec04ec7220 */ /* 0x040fe20000410000 */
[----:B------:R-:W-:Y:S01]  /*2510*/  FMUL.FTZ R238, R4, R238 ;  /* 0x000000ee04ee7220 */ /* 0x000fe20000410000 */
[----:B---3--:R-:W-:Y:S01]  /*2520*/  FMUL.FTZ R237, R180, R182 ;  /* 0x000000b6b4ed7220 */ /* 0x008fe20000410000 */
[----:B------:R-:W-:Y:S02]  /*2530*/  HADD2.F32 R183, -RZ, R183.H1_H1 ;  /* 0x300000b7ffb77230 */ /* 0x000fe40000004100 */
[----:B------:R-:W-:Y:S01]  /*2540*/  FADD.FTZ R82, R82, R235 ;  /* 0x000000eb52527221 */ /* 0x000fe20000010000 */
[-C--:B------:R-:W-:Y:S01]  /*2550*/  FFMA.FTZ R38, R236, R235.reuse, R38 ;  /* 0x000000ebec267223 */ /* 0x080fe20000010026 */
[----:B------:R-:W-:Y:S01]  /*2560*/  FADD.FTZ R234, -R233, R234 ;  /* 0x000000eae9ea7221 */ /* 0x000fe20000010100 */
[----:B------:R-:W-:Y:S01]  /*2570*/  FMUL.FTZ R235, R179, R235 ;  /* 0x000000ebb3eb7220 */ /* 0x000fe20000410000 */
[----:B------:R-:W-:-:S02]  /*2580*/  FMUL.FTZ R233, R178, R183 ;  /* 0x000000b7b2e97220 */ /* 0x000fc40000410000 */
[----:B------:R-:W-:Y:S01]  /*2590*/  FMUL.FTZ R234, R4, R234 ;  /* 0x000000ea04ea7220 */ /* 0x000fe20000410000 */
[----:B------:R-:W-:Y:S01]  /*25a0*/  IADD3 R212, R212, 0x80, RZ ;  /* 0x00000080d4d47810 */ /* 0x000fe20007ffe0ff */
        /* <DEDUP_REMOVED lines=8> */
[----:B--2---:R-:W-:Y:S01]  /*2630*/  FMUL.FTZ R239, R176, R239 ;  /* 0x000000efb0ef7220 */ /* 0x004fe20000410000 */
        /* <DEDUP_REMOVED lines=11> */
[----:B------:R-:W-:-:S07]  /*26f0*/  FFMA.FTZ R217, R234, R233, R217 ;  /* 0x000000e9ead97223 */ /* 0x000fce00000100d9 */
.L_x_3081:
[----:B------:R-:W-:Y:S05]  /*2700*/  BSYNC B1 ;  /* 0x0000000000017941 */ /* 0x000fea0003800000 */
.L_x_3080:
        /* <DEDUP_REMOVED lines=23> */
[--C-:B--2---:R-:W-:Y:S02]  /*2880*/  HADD2.F32 R11, -RZ, R12.reuse.H0_H0 ;  /* 0x2000000cff0b7230 */ /* 0x104fe40000004100 */
[--C-:B------:R-:W-:Y:S02]  /*2890*/  HADD2.F32 R17, -RZ, R13.reuse.H1_H1 ;  /* 0x3000000dff117230 */ /* 0x100fe40000004100 */
[----:B------:R-:W-:Y:S02]  /*28a0*/  HADD2.F32 R12, -RZ, R12.H1_H1 ;  /* 0x3000000cff0c7230 */ /* 0x000fe40000004100 */
[----:B------:R-:W-:Y:S02]  /*28b0*/  HADD2.F32 R16, -RZ, R13.H0_H0 ;  /* 0x2000000dff107230 */ /* 0x000fe40000004100 */
        /* <DEDUP_REMOVED lines=12> */
[--C-:B---3--:R-:W-:Y:S01]  /*2980*/  HADD2.F32 R232, -RZ, R176.reuse.H0_H0 ;  /* 0x200000b0ffe87230 */ /* 0x108fe20000004100 */
[----:B------:R-:W2:Y:S01]  /*2990*/  LDL R16, [R1+0x11c] ;  /* 0x00011c0001107983 */ /* 0x000ea20000100800 */
[----:B------:R-:W-:Y:S01]  /*29a0*/  FMUL.FTZ R10, R4, R11 ;  /* 0x0000000b040a7220 */ /* 0x000fe20000410000 */
[----:B------:R-:W-:-:S02]  /*29b0*/  HADD2.F32 R176, -RZ, R176.H1_H1 ;  /* 0x300000b0ffb07230 */ /* 0x000fc40000004100 */
[----:B------:R-:W-:Y:S01]  /*29c0*/  FMUL.FTZ R11, R4, R12 ;  /* 0x0000000c040b7220 */ /* 0x000fe20000410000 */
[----:B------:R-:W-:Y:S01]  /*29d0*/  FADD.FTZ R84, R84, R232 ;  /* 0x000000e854547221 */ /* 0x000fe20000010000 */
[-C--:B------:R-:W-:Y:S01]  /*29e0*/  FFMA.FTZ R40, R10, R232.reuse, R40 ;  /* 0x000000e80a287223 */ /* 0x080fe20000010028 */
[----:B------:R-:W-:Y:S01]  /*29f0*/  FMUL.FTZ R232, R231, R232 ;  /* 0x000000e8e7e87220 */ /* 0x000fe20000410000 */
[----:B------:R-:W-:Y:S01]  /*2a00*/  FADD.FTZ R85, R85, R176 ;  /* 0x000000b055557221 */ /* 0x000fe20000010000 */
[-C--:B------:R-:W-:Y:S01]  /*2a10*/  FFMA.FTZ R41, R11, R176.reuse, R41 ;  /* 0x000000b00b297223 */ /* 0x080fe20000010029 */
[----:B------:R-:W-:Y:S01]  /*2a20*/  FMUL.FTZ R231, R221, R176 ;  /* 0x000000b0dde77220 */ /* 0x000fe20000410000 */
[----:B------:R-:W3:Y:S04]  /*2a30*/  LDL R183, [R1+0x114] ;  /* 0x0001140001b77983 */ /* 0x000ee80000100800 */
[----:B------:R-:W3:Y:S04]  /*2a40*/  LDL R176, [R1+0x118] ;  /* 0x0001180001b07983 */ /* 0x000ee80000100800 */
[----:B------:R-:W3:Y:S01]  /*2a50*/  LDL R182, [R1+0x110] ;  /* 0x0001100001b67983 */ /* 0x000ee20000100800 */
[----:B------:R-:W-:Y:S01]  /*2a60*/  FMUL.FTZ R12, R4, R13 ;  /* 0x0000000d040c7220 */ /* 0x000fe20000410000 */
[----:B------:R-:W-:-:S02]  /*2a70*/  HADD2.F32 R220, -RZ, R178.H0_H0 ;  /* 0x200000b2ffdc7230 */ /* 0x000fc40000004100 */
[C---:B------:R-:W-:Y:S01]  /*2a80*/  FMUL.FTZ R13, R4.reuse, R14 ;  /* 0x0000000e040d7220 */ /* 0x040fe20000410000 */
[----:B------:R-:W-:Y:S01]  /*2a90*/  FMUL.FTZ R14, R4, R15 ;  /* 0x0000000f040e7220 */ /* 0x000fe20000410000 */
[--C-:B------:R-:W-:Y:S02]  /*2aa0*/  HADD2.F32 R222, -RZ, R177.reuse.H0_H0 ;  /* 0x200000b1ffde7230 */ /* 0x100fe40000004100 */
[----:B------:R-:W-:Y:S01]  /*2ab0*/  FADD.FTZ R88, R88, R220 ;  /* 0x000000dc58587221 */ /* 0x000fe20000010000 */
[----:B------:R-:W-:Y:S01]  /*2ac0*/  FFMA.FTZ R44, R14, R220, R44 ;  /* 0x000000dc0e2c7223 */ /* 0x000fe2000001002c */
[----:B------:R-:W-:Y:S01]  /*2ad0*/  FADD.FTZ R216, R216, R232 ;  /* 0x000000e8d8d87221 */ /* 0x000fe20000010000 */
[----:B------:R-:W-:Y:S02]  /*2ae0*/  HADD2.F32 R178, -RZ, R178.H1_H1 ;  /* 0x300000b2ffb27230 */ /* 0x000fe40000004100 */
[----:B------:R-:W-:Y:S01]  /*2af0*/  FADD.FTZ R86, R86, R222 ;  /* 0x000000de56567221 */ /* 0x000fe20000010000 */
[----:B------:R-:W-:-:S02]  /*2b00*/  HADD2.F32 R177, -RZ, R177.H1_H1 ;  /* 0x300000b1ffb17230 */ /* 0x000fc40000004100 */
[-C--:B------:R-:W-:Y:S01]  /*2b10*/  FFMA.FTZ R42, R12, R222.reuse, R42 ;  /* 0x000000de0c2a7223 */ /* 0x080fe2000001002a */
[----:B------:R-:W-:Y:S01]  /*2b20*/  FMUL.FTZ R15, R4, R17 ;  /* 0x00000011040f7220 */ /* 0x000fe20000410000 */
[----:B----4-:R-:W-:Y:S01]  /*2b30*/  FMUL.FTZ R222, R219, R222 ;  /* 0x000000dedbde7220 */ /* 0x010fe20000410000 */
[----:B------:R-:W-:Y:S01]  /*2b40*/  FADD.FTZ R17, R216, R231 ;  /* 0x000000e7d8117221 */ /* 0x000fe20000010000 */
[----:B------:R-:W-:-:S03]  /*2b50*/  FMUL.FTZ R221, R215, R177 ;  /* 0x000000b1d7dd7220 */ /* 0x000fc60000410000 */
[----:B------:R-:W-:Y:S01]  /*2b60*/  FADD.FTZ R17, R17, R222 ;  /* 0x000000de11117221 */ /* 0x000fe20000010000 */
[----:B------:R-:W-:-:S03]  /*2b70*/  HADD2.F32 R218, -RZ, R179.H0_H0 ;  /* 0x200000b3ffda7230 */ /* 0x000fc60000004100 */
[----:B------:R-:W-:Y:S01]  /*2b80*/  FADD.FTZ R17, R17, R221 ;  /* 0x000000dd11117221 */ /* 0x000fe20000010000 */
[----:B------:R-:W-:Y:S01]  /*2b90*/  FADD.FTZ R87, R87, R177 ;  /* 0x000000b157577221 */ /* 0x000fe20000010000 */
[----:B------:R-:W-:Y:S01]  /*2ba0*/  FFMA.FTZ R43, R13, R177, R43 ;  /* 0x000000b10d2b7223 */ /* 0x000fe2000001002b */
[----:B------:R-:W-:Y:S02]  /*2bb0*/  HADD2.F32 R179, -RZ, R179.H1_H1 ;  /* 0x300000b3ffb37230 */ /* 0x000fe40000004100 */
[----:B------:R-:W-:Y:S01]  /*2bc0*/  FADD.FTZ R90, R90, R218 ;  /* 0x000000da5a5a7221 */ /* 0x000fe20000010000 */
[----:B------:R-:W-:Y:S01]  /*2bd0*/  IADD3 R212, R212, 0x80, RZ ;  /* 0x00000080d4d47810 */ /* 0x000fe20007ffe0ff */
[----:B------:R-:W-:Y:S01]  /*2be0*/  FADD.FTZ R89, R89, R178 ;  /* 0x000000b259597221 */ /* 0x000fe20000010000 */
[----:B------:R-:W-:Y:S01]  /*2bf0*/  FFMA.FTZ R45, R15, R178, R45 ;  /* 0x000000b20f2d7223 */ /* 0x000fe2000001002d */
[----:B------:R-:W-:Y:S01]  /*2c00*/  FADD.FTZ R91, R91, R179 ;  /* 0x000000b35b5b7221 */ /* 0x000fe20000010000 */
[----:B------:R-:W-:-:S02]  /*2c10*/  IADD3 R9, R9, 0x80, RZ ;  /* 0x0000008009097810 */ /* 0x000fc40007ffe0ff */
[----:B------:R-:W-:Y:S01]  /*2c20*/  IADD3 R223, R223, 0x80, RZ ;  /* 0x00000080dfdf7810 */ /* 0x000fe20007ffe0ff */
[----:B--2---:R-:W-:Y:S01]  /*2c30*/  FMUL.FTZ R220, R16, R220 ;  /* 0x000000dc10dc7220 */ /* 0x004fe20000410000 */
[----:B------:R-:W-:-:S04]  /*2c40*/  FFMA.FTZ R16, R10, R232, R217 ;  /* 0x000000e80a107223 */ /* 0x000fc800000100d9 */
[----:B------:R-:W-:Y:S01]  /*2c50*/  FFMA.FTZ R16, R11, R231, R16 ;  /* 0x000000e70b107223 */ /* 0x000fe20000010010 */
[----:B---3--:R-:W-:-:S03]  /*2c60*/  FMUL.FTZ R219, R176, R178 ;  /* 0x000000b2b0db7220 */ /* 0x008fc60000410000 */
[----:B------:R-:W-:Y:S01]  /*2c70*/  FFMA.FTZ R176, R12, R222, R16 ;  /* 0x000000de0cb07223 */ /* 0x000fe20000010010 */
[----:B------:R-:W-:-:S03]  /*2c80*/  FMUL.FTZ R16, R4, R180 ;  /* 0x000000b404107220 */ /* 0x000fc60000410000 */
[----:B------:R-:W-:Y:S01]  /*2c90*/  FFMA.FTZ R176, R13, R221, R176 ;  /* 0x000000dd0db07223 */ /* 0x000fe200000100b0 */
[----:B------:R-:W-:-:S03]  /*2ca0*/  FADD.FTZ R177, R17, R220 ;  /* 0x000000dc11b17221 */ /* 0x000fc60000010000 */
[----:B------:R-:W-:Y:S01]  /*2cb0*/  FFMA.FTZ R176, R14, R220, R176 ;  /* 0x000000dc0eb07223 */ /* 0x000fe200000100b0 */
        /* <DEDUP_REMOVED lines=8> */
[C---:B------:R-:W-:Y:S02]  /*2d40*/  FFMA.FTZ R47, R17.reuse, R179, R47 ;  /* 0x000000b3112f7223 */ /* 0x040fe4000001002f */
[----:B------:R-:W-:Y:S01]  /*2d50*/  FADD.FTZ R216, R216, R215 ;  /* 0x000000d7d8d87221 */ /* 0x000fe20000010000 */
[----:B------:R-:W-:-:S07]  /*2d60*/  FFMA.FTZ R217, R17, R215, R217 ;  /* 0x000000d711d97223 */ /* 0x000fce00000100d9 */
.L_x_3083:
[----:B------:R-:W-:Y:S05]  /*2d70*/  BSYNC B1 ;  /* 0x0000000000017941 */ /* 0x000fea0003800000 */
.L_x_3082:
        /* <DEDUP_REMOVED lines=24> */
[----:B------:R-:W-:Y:S02]  /*2f00*/  HADD2.F32 R20, -RZ, R20.H1_H1 ;  /* 0x30000014ff147230 */ /* 0x000fe40000004100 */
[----:B------:R-:W-:Y:S02]  /*2f10*/  HADD2.F32 R180, -RZ, R21.H0_H0 ;  /* 0x20000015ffb47230 */ /* 0x000fe40000004100 */
[--C-:B------:R-:W-:Y:S02]  /*2f20*/  HADD2.F32 R197, -RZ, R23.reuse.H0_H0 ;  /* 0x20000017ffc57230 */ /* 0x100fe40000004100 */
[----:B------:R-:W-:Y:S02]  /*2f30*/  HADD2.F32 R199, -RZ, R23.H1_H1 ;  /* 0x30000017ffc77230 */ /* 0x000fe40000004100 */
[----:B------:R-:W-:-:S02]  /*2f40*/  HADD2.F32 R181, -RZ, R21.H1_H1 ;  /* 0x30000015ffb57230 */ /* 0x000fc40000004100 */
[--C-:B------:R-:W-:Y:S02]  /*2f50*/  HADD2.F32 R182, -RZ, R22.reuse.H0_H0 ;  /* 0x20000016ffb67230 */ /* 0x100fe40000004100 */
[----:B------:R-:W-:Y:S02]  /*2f60*/  HADD2.F32 R195, -RZ, R22.H1_H1 ;  /* 0x30000016ffc37230 */ /* 0x000fe40000004100 */
[C---:B------:R-:W-:Y:S01]  /*2f70*/  FADD.FTZ R19, -R18.reuse, R19 ;  /* 0x0000001312137221 */ /* 0x040fe20000010100 */
[--C-:B---3--:R-:W-:Y:S02]  /*2f80*/  HADD2.F32 R214, -RZ, R177.reuse.H0_H0 ;  /* 0x200000b1ffd67230 */ /* 0x108fe40000004100 */
[----:B------:R-:W-:Y:S02]  /*2f90*/  HADD2.F32 R23, -RZ, R177.H1_H1 ;  /* 0x300000b1ff177230 */ /* 0x000fe40000004100 */
[----:B------:R-:W2:Y:S01]  /*2fa0*/  LDL R177, [R1+0xfc] ;  /* 0x0000fc0001b17983 */ /* 0x000ea20000100800 */
        /* <DEDUP_REMOVED lines=8> */
[C---:B------:R-:W-:Y:S01]  /*3030*/  FMUL.FTZ R19, R4.reuse, R20 ;  /* 0x0000001404137220 */ /* 0x040fe20000410000 */
[----:B------:R-:W-:Y:S01]  /*3040*/  FMUL.FTZ R20, R4, R21 ;  /* 0x0000001504147220 */ /* 0x000fe20000410000 */
[----:B------:R-:W-:Y:S01]  /*3050*/  FADD.FTZ R94, R94, R214 ;  /* 0x000000d65e5e7221 */ /* 0x000fe20000010000 */
[----:B------:R-:W3:Y:S02]  /*3060*/  LDL R182, [R1+0xf4] ;  /* 0x0000f40001b67983 */ /* 0x000ee40000100800 */
[-C--:B------:R-:W-:Y:S01]  /*3070*/  FFMA.FTZ R50, R20, R214.reuse, R50 ;  /* 0x000000d614327223 */ /* 0x080fe20000010032 */
[----:B------:R-:W-:Y:S01]  /*3080*/  FMUL.FTZ R214, R183, R214 ;  /* 0x000000d6b7d67220 */ /* 0x000fe20000410000 */
[----:B------:R-:W3:Y:S04]  /*3090*/  LDL R181, [R1+0xf0] ;  /* 0x0000f00001b57983 */ /* 0x000ee80000100800 */
[----:B------:R-:W3:Y:S01]  /*30a0*/  LDL R183, [R1+0xf8] ;  /* 0x0000f80001b77983 */ /* 0x000ee20000100800 */
[----:B------:R-:W-:-:S02]  /*30b0*/  HADD2.F32 R229, -RZ, R176.H0_H0 ;  /* 0x200000b0ffe57230 */ /* 0x000fc40000004100 */
[----:B------:R-:W-:Y:S02]  /*30c0*/  HADD2.F32 R176, -RZ, R176.H1_H1 ;  /* 0x300000b0ffb07230 */ /* 0x000fe40000004100 */
[----:B------:R-:W-:Y:S01]  /*30d0*/  FMUL.FTZ R21, R4, R22 ;  /* 0x0000001604157220 */ /* 0x000fe20000410000 */
[----:B------:R-:W-:Y:S01]  /*30e0*/  FADD.FTZ R92, R92, R229 ;  /* 0x000000e55c5c7221 */ /* 0x000fe20000010000 */
[-C--:B------:R-:W-:Y:S01]  /*30f0*/  FFMA.FTZ R48, R18, R229.reuse, R48 ;  /* 0x000000e512307223 */ /* 0x080fe20000010030 */
[----:B------:R-:W-:Y:S01]  /*3100*/  FMUL.FTZ R229, R228, R229 ;  /* 0x000000e5e4e57220 */ /* 0x000fe20000410000 */
[----:B------:R-:W-:Y:S02]  /*3110*/  HADD2.F32 R194, -RZ, R178.H0_H0 ;  /* 0x200000b2ffc27230 */ /* 0x000fe40000004100 */
[----:B------:R-:W-:Y:S01]  /*3120*/  FMUL.FTZ R22, R4, R180 ;  /* 0x000000b404167220 */ /* 0x000fe20000410000 */
[----:B------:R-:W-:Y:S01]  /*3130*/  FADD.FTZ R93, R93, R176 ;  /* 0x000000b05d5d7221 */ /* 0x000fe20000010000 */
[-C--:B------:R-:W-:Y:S01]  /*3140*/  FFMA.FTZ R49, R19, R176.reuse, R49 ;  /* 0x000000b013317223 */ /* 0x080fe20000010031 */
[----:B----4-:R-:W-:Y:S01]  /*3150*/  FMUL.FTZ R228, R200, R176 ;  /* 0x000000b0c8e47220 */ /* 0x010fe20000410000 */
[----:B------:R-:W-:Y:S01]  /*3160*/  FADD.FTZ R216, R216, R229 ;  /* 0x000000e5d8d87221 */ /* 0x000fe20000010000 */
[----:B------:R-:W-:Y:S01]  /*3170*/  FFMA.FTZ R176, R18, R229, R217 ;  /* 0x000000e512b07223 */ /* 0x000fe200000100d9 */
[----:B------:R-:W-:Y:S01]  /*3180*/  FADD.FTZ R96, R96, R194 ;  /* 0x000000c260607221 */ /* 0x000fe20000010000 */
[----:B------:R-:W-:-:S02]  /*3190*/  FFMA.FTZ R52, R22, R194, R52 ;  /* 0x000000c216347223 */ /* 0x000fc40000010034 */
[----:B------:R-:W-:Y:S01]  /*31a0*/  FFMA.FTZ R176, R19, R228, R176 ;  /* 0x000000e413b07223 */ /* 0x000fe200000100b0 */
[----:B------:R-:W-:Y:S01]  /*31b0*/  FADD.FTZ R95, R95, R23 ;  /* 0x000000175f5f7221 */ /* 0x000fe20000010000 */
[-C--:B------:R-:W-:Y:S01]  /*31c0*/  FFMA.FTZ R51, R21, R23.reuse, R51 ;  /* 0x0000001715337223 */ /* 0x080fe20000010033 */
[----:B------:R-:W-:Y:S01]  /*31d0*/  FMUL.FTZ R23, R196, R23 ;  /* 0x00000017c4177220 */ /* 0x000fe20000410000 */
[----:B------:R-:W-:Y:S01]  /*31e0*/  FFMA.FTZ R176, R20, R214, R176 ;  /* 0x000000d614b07223 */ /* 0x000fe200000100b0 */
[----:B------:R-:W-:-:S03]  /*31f0*/  HADD2.F32 R178, -RZ, R178.H1_H1 ;  /* 0x300000b2ffb27230 */ /* 0x000fc60000004100 */
        /* <DEDUP_REMOVED lines=8> */
[----:B------:R-:W-:Y:S01]  /*3280*/  IADD3 R212, R212, 0x80, RZ ;  /* 0x00000080d4d47810 */ /* 0x000fe20007ffe0ff */
[----:B------:R-:W-:Y:S01]  /*3290*/  FADD.FTZ R97, R97, R178 ;  /* 0x000000b261617221 */ /* 0x000fe20000010000 */
[----:B------:R-:W-:Y:S01]  /*32a0*/  FFMA.FTZ R53, R195, R178, R53 ;  /* 0x000000b2c3357223 */ /* 0x000fe20000010035 */
[----:B------:R-:W-:Y:S01]  /*32b0*/  FADD.FTZ R99, R99, R179 ;  /* 0x000000b363637221 */ /* 0x000fe20000010000 */
[----:B------:R-:W-:Y:S01]  /*32c0*/  FFMA.FTZ R55, R199, R179, R55 ;  /* 0x000000b3c7377223 */ /* 0x000fe20000010037 */
[----:B------:R-:W-:-:S02]  /*32d0*/  IADD3 R9, R9, 0x80, RZ ;  /* 0x0000008009097810 */ /* 0x000fc40007ffe0ff */
[----:B------:R-:W-:Y:S01]  /*32e0*/  IADD3 R223, R223, 0x80, RZ ;  /* 0x00000080dfdf7810 */ /* 0x000fe20007ffe0ff */
[----:B--2---:R-:W-:Y:S01]  /*32f0*/  FMUL.FTZ R194, R177, R194 ;  /* 0x000000c2b1c27220 */ /* 0x004fe20000410000 */
[----:B------:R-:W-:-:S04]  /*3300*/  FADD.FTZ R177, R216, R228 ;  /* 0x000000e4d8b17221 */ /* 0x000fc80000010000 */
[----:B------:R-:W-:-:S04]  /*3310*/  FADD.FTZ R177, R177, R214 ;  /* 0x000000d6b1b17221 */ /* 0x000fc80000010000 */
[----:B------:R-:W-:Y:S01]  /*3320*/  FADD.FTZ R177, R177, R23 ;  /* 0x00000017b1b17221 */ /* 0x000fe20000010000 */
[----:B------:R-:W-:-:S03]  /*3330*/  FFMA.FTZ R176, R22, R194, R176 ;  /* 0x000000c216b07223 */ /* 0x000fc600000100b0 */
[----:B------:R-:W-:Y:S01]  /*3340*/  FADD.FTZ R177, R177, R194 ;  /* 0x000000c2b1b17221 */ /* 0x000fe20000010000 */
[----:B---3--:R-:W-:Y:S01]  /*3350*/  FMUL.FTZ R198, R182, R198 ;  /* 0x000000c6b6c67220 */ /* 0x008fe20000410000 */
[----:B------:R-:W-:-:S04]  /*3360*/  FMUL.FTZ R196, R183, R178 ;  /* 0x000000b2b7c47220 */ /* 0x000fc80000410000 */
[----:B------:R-:W-:Y:S01]  /*3370*/  FADD.FTZ R177, R177, R196 ;  /* 0x000000c4b1b17221 */ /* 0x000fe20000010000 */
[----:B------:R-:W-:Y:S01]  /*3380*/  FFMA.FTZ R176, R195, R196, R176 ;  /* 0x000000c4c3b07223 */ /* 0x000fe200000100b0 */
[----:B------:R-:W-:Y:S02]  /*3390*/  FMUL.FTZ R200, R181, R179 ;  /* 0x000000b3b5c87220 */ /* 0x000fe40000410000 */
[----:B------:R-:W-:Y:S01]  /*33a0*/  FADD.FTZ R216, R177, R198 ;  /* 0x000000c6b1d87221 */ /* 0x000fe20000010000 */
[----:B------:R-:W-:-:S03]  /*33b0*/  FFMA.FTZ R217, R197, R198, R176 ;  /* 0x000000c6c5d97223 */ /* 0x000fc600000100b0 */
[----:B------:R-:W-:Y:S01]  /*33c0*/  FADD.FTZ R216, R216, R200 ;  /* 0x000000c8d8d87221 */ /* 0x000fe20000010000 */
[----:B------:R-:W-:-:S07]  /*33d0*/  FFMA.FTZ R217, R199, R200, R217 ;  /* 0x000000c8c7d97223 */ /* 0x000fce00000100d9 */
.L_x_3085:
[----:B------:R-:W-:Y:S05]  /*33e0*/  BSYNC B1 ;  /* 0x0000000000017941 */ /* 0x000fea0003800000 */
.L_x_3084:
        /* <DEDUP_REMOVED lines=16> */
[----:B-1----:R-:W-:Y:S02]  /*34f0*/  IMAD.WIDE.U32 R176, R223, 0x10, R176 ;  /* 0x00000010dfb07825 */ /* 0x002fe400078e00b0 */
[----:B------:R-:W3:Y:S04]  /*3500*/  LDL R223, [R1+0xe4] ;  /* 0x0000e40001df7983 */ /* 0x000ee80000100800 */
[----:B------:R-:W2:Y:S01]  /*3510*/  LDG.E.128 R176, desc[UR4][R176.64] ;  /* 0x00000004b0b07981 */ /* 0x000ea2000c1e1d00 */
[----:B------:R-:W-:-:S03]  /*3520*/  IMAD.WIDE.U32 R180, R212, 0x10, R180 ;  /* 0x00000010d4b47825 */ /* 0x000fc600078e00b4 */
[----:B------:R-:W4:Y:S04]  /*3530*/  LDL R212, [R1+0xec] ;  /* 0x0000ec0001d47983 */ /* 0x000f280000100800 */
[----:B------:R-:W3:Y:S01]  /*3540*/  LDG.E.128 R180, desc[UR4][R180.64] ;  /* 0x00000004b4b47981 */ /* 0x000ee2000c1e1d00 */
[----:B0-----:R-:W-:-:S03]  /*3550*/  IMAD.WIDE.U32 R184, R9, 0x8, R184 ;  /* 0x0000000809b87825 */ /* 0x001fc600078e00b8 */
[----:B------:R-:W4:Y:S04]  /*3560*/  LDL R9, [R1+0xd0] ;  /* 0x0000d00001097983 */ /* 0x000f280000100800 */
[----:B------:R-:W5:Y:S01]  /*3570*/  LDG.E.64 R184, desc[UR4][R184.64] ;  /* 0x00000004b8b87981 */ /* 0x000f62000c1e1b00 */
[----:B------:R-:W-:Y:S01]  /*3580*/  FSEL R213, R213, RZ, !P4 ;  /* 0x000000ffd5d57208 */ /* 0x000fe20006000000 */
[--C-:B--2---:R-:W-:Y:S02]  /*3590*/  HADD2.F32 R249, -RZ, R176.reuse.H0_H0 ;  /* 0x200000b0fff97230 */ /* 0x104fe40000004100 */
[----:B------:R-:W-:Y:S02]  /*35a0*/  HADD2.F32 R227, -RZ, R176.H1_H1 ;  /* 0x300000b0ffe37230 */ /* 0x000fe40000004100 */
[----:B------:R-:W2:Y:S01]  /*35b0*/  LDL R176, [R1+0xd4] ;  /* 0x0000d40001b07983 */ /* 0x000ea20000100800 */
[----:B------:R-:W-:Y:S01]  /*35c0*/  FADD.FTZ R249, -R213, R249 ;  /* 0x000000f9d5f97221 */ /* 0x000fe20000010100 */
[----:B------:R-:W-:-:S02]  /*35d0*/  HADD2.F32 R225, -RZ, R177.H0_H0 ;  /* 0x200000b1ffe17230 */ /* 0x000fc40000004100 */
[--C-:B---3--:R-:W-:Y:S02]  /*35e0*/  HADD2.F32 R230, -RZ, R180.reuse.H0_H0 ;  /* 0x200000b4ffe67230 */ /* 0x108fe40000004100 */
[----:B------:R-:W-:Y:S01]  /*35f0*/  FMUL.FTZ R249, R4, R249 ;  /* 0x000000f904f97220 */ /* 0x000fe20000410000 */
[----:B------:R-:W-:Y:S02]  /*3600*/  HADD2.F32 R180, -RZ, R180.H1_H1 ;  /* 0x300000b4ffb47230 */ /* 0x000fe40000004100 */
[C---:B------:R-:W-:Y:S01]  /*3610*/  FADD.FTZ R225, -R213.reuse, R225 ;  /* 0x000000e1d5e17221 */ /* 0x040fe20000010100 */
[----:B------:R-:W-:Y:S01]  /*3620*/  FADD.FTZ R227, -R213, R227 ;  /* 0x000000e3d5e37221 */ /* 0x000fe20000010100 */
[----:B------:R-:W-:Y:S01]  /*3630*/  FADD.FTZ R60, R60, R230 ;  /* 0x000000e63c3c7221 */ /* 0x000fe20000010000 */
[-C--:B------:R-:W-:Y:S01]  /*3640*/  FFMA.FTZ R168, R249, R230.reuse, R168 ;  /* 0x000000e6f9a87223 */ /* 0x080fe200000100a8 */
[----:B----4-:R-:W-:Y:S01]  /*3650*/  FMUL.FTZ R230, R212, R230 ;  /* 0x000000e6d4e67220 */ /* 0x010fe20000410000 */
        /* <DEDUP_REMOVED lines=24> */
[C---:B------:R-:W-:Y:S01]  /*37e0*/  FADD.FTZ R207, -R213.reuse, R207 ;  /* 0x000000cfd5cf7221 */ /* 0x040fe20000010100 */
        /* <DEDUP_REMOVED lines=32> */
[----:B------:R-:W-:-:S03]  /*39f0*/  FFMA.FTZ R217, R207, R208, R217 ;  /* 0x000000d0cfd97223 */ /* 0x000fc600000100d9 */
[----:B------:R-:W-:Y:S01]  /*3a00*/  FADD.FTZ R216, R216, R210 ;  /* 0x000000d2d8d87221 */ /* 0x000fe20000010000 */
[----:B------:R-:W-:-:S07]  /*3a10*/  FFMA.FTZ R217, R209, R210, R217 ;  /* 0x000000d2d1d97223 */ /* 0x000fce00000100d9 */
.L_x_3077:
[----:B------:R-:W-:Y:S05]  /*3a20*/  BSYNC B0 ;  /* 0x0000000000007941 */ /* 0x000fea0003800000 */
.L_x_3067:
[----:B------:R-:W2:Y:S01]  /*3a30*/  LDL.LU R9, [R1+0x2c] ;  /* 0x00002c0001097983 */ /* 0x000ea20000300800 */
[----:B------:R-:W-:Y:S01]  /*3a40*/  LOP3.LUT R2, R2, 0xfffffff7, RZ, 0xc0, !PT ;  /* 0xfffffff702027812 */ /* 0x000fe200078ec0ff */
[----:B------:R-:W-:Y:S01]  /*3a50*/  UMOV UR11, 0xffffffff ;  /* 0xffffffff000b7882 */ /* 0x000fe20000000000 */
[----:B------:R-:W0:Y:S02]  /*3a60*/  S2R R176, SR_TID.X ;  /* 0x0000000000b07919 */ /* 0x000e240000002100 */
[----:B0-----:R-:W-:Y:S02]  /*3a70*/  SHF.R.U32.HI R182, RZ, 0x5, R176 ;  /* 0x00000005ffb67819 */ /* 0x001fe400000116b0 */
[----:B--2---:R-:W-:Y:S02]  /*3a80*/  LOP3.LUT P4, RZ, R9, 0xff, RZ, 0xc0, !PT ;  /* 0x000000ff09ff7812 */ /* 0x004fe4000788c0ff */
[----:B------:R-:W-:-:S11]  /*3a90*/  LOP3.LUT R9, R182, 0x7fffffc, RZ, 0xc0, !PT ;  /* 0x07fffffcb6097812 */ /* 0x000fd600078ec0ff */
        /* <DEDUP_REMOVED lines=22> */
.L_x_3326:
        /* <DEDUP_REMOVED lines=38> */
.L_x_3090:
[----:B------:R-:W-:Y:S05]  /*3e60*/  BSYNC B1 ;  /* 0x0000000000017941 */ /* 0x000fea0003800000 */
.L_x_3089:
        /* <DEDUP_REMOVED lines=9> */
.L_x_3092:
        /* <DEDUP_REMOVED lines=9> */
[----:B-----5:R-:W-:-:S05]  /*3f90*/  @P4 HADD2.F32 R176, -RZ, R144.H0_H0 ;  /* 0x20000090ffb04230 */ /* 0x020fca0000004100 */
[----:B------:R-:W-:-:S07]  /*3fa0*/  @P4 FADD.FTZ R177, R177, R176 ;  /* 0x000000b0b1b14221 */ /* 0x000fce0000010000 */
.L_x_3093:
[----:B------:R-:W-:Y:S05]  /*3fb0*/  BSYNC B1 ;  /* 0x0000000000017941 */ /* 0x000fea0003800000 */
.L_x_3091:
[----:B------:R-:W-:Y:S01]  /*3fc0*/  ISETP.NE.U32.AND P5, PT, RZ, UR6, PT ;  /* 0x00000006ff007c0c */ /* 0x000fe2000bfa5070 */
[----:B------:R-:W-:Y:S03]  /*3fd0*/  BSSY B1, `(.L_x_3094) ;  /* 0x0000011000017945 */ /* 0x000fe60003800000 */
[----:B------:R-:W-:-:S13]  /*3fe0*/  ISETP.NE.AND.EX P5, PT, RZ, UR7, PT, P5 ;  /* 0x00000007ff007c0c */ /* 0x000fda000bfa5350 */
[----:B------:R-:W-:-:S04]  /*3ff0*/  @P5 F2FP.F16.F32.PACK_AB R176, RZ, R177 ;  /* 0x000000b1ffb0523e */ /* 0x000fc800000000ff */
[----:B------:R-:W-:Y:S01]  /*4000*/  @P5 PRMT R164, R176, 0x7610, R164 ;  /* 0x00007610b0a45816 */ /* 0x000fe200000000a4 */
[----:B------:R-:W-:Y:S06]  /*4010*/  @!P3 BRA `(.L_x_3095) ;  /* 0x000000000030b947 */ /* 0x000fec0003800000 */
[----:B------:R-:W2:Y:S01]  /*4020*/  LDL R180, [R1+0xcc] ;  /* 0x0000cc0001b47983 */ /* 0x000ea20000100800 */
[----:B-----5:R-:W-:Y:S01]  /*4030*/  LOP3.LUT P6, RZ, R192, 0xff, RZ, 0xc0, !PT ;  /* 0x000000ffc0ff7812 */ /* 0x020fe200078cc0ff */
[----:B------:R-:W-:Y:S01]  /*4040*/  FMUL.FTZ R179, R177, UR13 ;  /* 0x0000000db1b37c20 */ /* 0x000fe20008410000 */
[----:B------:R-:W-:-:S03]  /*4050*/  HFMA2.MMA R176, -RZ, RZ, 0, 0 ;  /* 0x00000000ffb07435 */ /* 0x000fc600000001ff */
[----:B------:R-:W-:-:S08]  /*4060*/  FMUL.FTZ R179, R179, UR12 ;  /* 0x0000000cb3b37c20 */ /* 0x000fd00008410000 */
[----:B------:R-:W-:-:S05]  /*4070*/  @P6 HADD2.F32 R177, -RZ, R64.H0_H0 ;  /* 0x20000040ffb16230 */ /* 0x000fca0000004100 */
[----:B------:R-:W-:-:S04]  /*4080*/  @P6 FMUL.FTZ R176, R179, R177 ;  /* 0x000000b1b3b06220 */ /* 0x000fc80000410000 */
[----:B------:R-:W-:Y:S01]  /*4090*/  FADD.FTZ R104, R104, R176 ;  /* 0x000000b068687221 */ /* 0x000fe20000010000 */
[----:B------:R-:W-:Y:S01]  /*40a0*/  MOV R176, RZ ;  /* 0x000000ff00b07202 */ /* 0x000fe20000000f00 */
[----:B--2---:R-:W-:-:S05]  /*40b0*/  @P6 FMUL.FTZ R176, R180, R179 ;  /* 0x000000b3b4b06220 */ /* 0x004fca0000410000 */
[----:B------:R-:W-:-:S04]  /*40c0*/  F2FP.F16.F32.PACK_AB R176, RZ, R176 ;  /* 0x000000b0ffb0723e */ /* 0x000fc800000000ff */
[----:B------:R-:W-:-:S07]  /*40d0*/  PRMT R56, R176, 0x7610, R56 ;  /* 0x00007610b0387816 */ /* 0x000fce0000000038 */
.L_x_3095:
[----:B------:R-:W-:Y:S05]  /*40e0*/  BSYNC B1 ;  /* 0x0000000000017941 */ /* 0x000fea0003800000 */
.L_x_3094:
[----:B------:R-:W-:Y:S04]  /*40f0*/  BSSY B1, `(.L_x_3096) ;  /* 0x0000010000017945 */ /* 0x000fe80003800000 */
[----:B------:R-:W-:Y:S05]  /*4100*/  @P2 BRA `(.L_x_3097) ;  /* 0x0000000000102947 */ /* 0x000fea0003800000 */
[----:B------:R-:W-:Y:S01]  /*4110*/  HFMA2.MMA R177, -RZ, RZ, 0, 0 ;  /* 0x00000000ffb17435 */ /* 0x000fe200000001ff */
[----:B------:R-:W-:Y:S10]  /*4120*/  @!P4 BRA `(.L_x_3098) ;  /* 0x000000000030c947 */ /* 0x000ff40003800000 */
[----:B-----5:R-:W-:Y:S01]  /*4130*/  HADD2.F32 R177, -RZ, R144.H1_H1 ;  /* 0x30000090ffb17230 */ /* 0x020fe20000004100 */
[----:B------:R-:W-:Y:S06]  /*4140*/  BRA `(.L_x_3098) ;  /* 0x0000000000287947 */ /* 0x000fec0003800000 */
.L_x_3097:
        /* <DEDUP_REMOVED lines=8> */
[----:B-----5:R-:W-:-:S05]  /*41d0*/  @P4 HADD2.F32 R176, -RZ, R144.H1_H1 ;  /* 0x30000090ffb04230 */ /* 0x020fca0000004100 */
[----:B------:R-:W-:-:S07]  /*41e0*/  @P4 FADD.FTZ R177, R177, R176 ;  /* 0x000000b0b1b14221 */ /* 0x000fce0000010000 */
.L_x_3098:
[----:B------:R-:W-:Y:S05]  /*41f0*/  BSYNC B1 ;  /* 0x0000000000017941 */ /* 0x000fea0003800000 */
.L_x_3096:
[----:B------:R-:W-:Y:S01]  /*4200*/  @P5 F2FP.F16.F32.PACK_AB R176, RZ, R177 ;  /* 0x000000b1ffb0523e */ /* 0x000fe200000000ff */
        /* <DEDUP_REMOVED lines=8> */
[----:B------:R-:W-:-:S05]  /*4290*/  @P6 HADD2.F32 R177, -RZ, R64.H1_H1 ;  /* 0x30000040ffb16230 */ /* 0x000fca0000004100 */
[----:B------:R-:W-:-:S04]  /*42a0*/  @P6 FMUL.FTZ R176, R179, R177 ;  /* 0x000000b1b3b06220 */ /* 0x000fc80000410000 */
[----:B------:R-:W-:Y:S01]  /*42b0*/  FADD.FTZ R105, R105, R176 ;  /* 0x000000b069697221 */ /* 0x000fe20000010000 */
[----:B------:R-:W-:-:S06]  /*42c0*/  HFMA2.MMA R176, -RZ, RZ, 0, 0 ;  /* 0x00000000ffb07435 */ /* 0x000fcc00000001ff */
[----:B--2---:R-:W-:-:S05]  /*42d0*/  @P6 FMUL.FTZ R176, R180, R179 ;  /* 0x000000b3b4b06220 */ /* 0x004fca0000410000 */
[----:B------:R-:W-:-:S04]  /*42e0*/  F2FP.F16.F32.PACK_AB R176, RZ, R176 ;  /* 0x000000b0ffb0723e */ /* 0x000fc800000000ff */
[----:B------:R-:W-:-:S07]  /*42f0*/  PRMT R56, R56, 0x5410, R176 ;  /* 0x0000541038387816 */ /* 0x000fce00000000b0 */
.L_x_3100:
[----:B------:R-:W-:Y:S05]  /*4300*/  BSYNC B1 ;  /* 0x0000000000017941 */ /* 0x000fea0003800000 */
.L_x_3099:
[----:B------:R-:W-:Y:S04]  /*4310*/  BSSY B1, `(.L_x_3101) ;  /* 0x0000010000017945 */ /* 0x000fe80003800000 */
[----:B------:R-:W-:Y:S05]  /*4320*/  @P2 BRA `(.L_x_3102) ;  /* 0x0000000000102947 */ /* 0x000fea0003800000 */
[----:B------:R-:W-:Y:S01]  /*4330*/  MOV R177, RZ ;  /* 0x000000ff00b17202 */ /* 0x000fe20000000f00 */
[----:B------:R-:W-:Y:S06]  /*4340*/  @!P4 BRA `(.L_x_3103) ;  /* 0x000000000030c947 */ /* 0x000fec0003800000 */
[----:B-----5:R-:W-:Y:S01]  /*4350*/  HADD2.F32 R177, -RZ, R145.H0_H0 ;  /* 0x20000091ffb17230 */ /* 0x020fe20000004100 */
[----:B------:R-:W-:Y:S06]  /*4360*/  BRA `(.L_x_3103) ;  /* 0x0000000000287947 */ /* 0x000fec0003800000 */
.L_x_3102:
        /* <DEDUP_REMOVED lines=8> */
[----:B-----5:R-:W-:-:S05]  /*43f0*/  @P4 HADD2.F32 R176, -RZ, R145.H0_H0 ;  /* 0x20000091ffb04230 */ /* 0x020fca0000004100 */
[----:B------:R-:W-:-:S07]  /*4400*/  @P4 FADD.FTZ R177, R177, R176 ;  /* 0x000000b0b1b14221 */ /* 0x000fce0000010000 */
.L_x_3103:
[----:B------:R-:W-:Y:S05]  /*4410*/  BSYNC B1 ;  /* 0x0000000000017941 */ /* 0x000fea0003800000 */
.L_x_3101:
[----:B------:R-:W-:Y:S01]  /*4420*/  @P5 F2FP.F16.F32.PACK_AB R176, RZ, R177 ;  /* 0x000000b1ffb0523e */ /* 0x000fe200000000ff */
        /* <DEDUP_REMOVED lines=15> */
.L_x_3105:
[----:B------:R-:W-:Y:S05]  /*4520*/  BSYNC B1 ;  /* 0x0000000000017941 */ /* 0x000fea0003800000 */
.L_x_3104:
[----:B------:R-:W-:Y:S04]  /*4530*/  BSSY B1, `(.L_x_3106) ;  /* 0x0000010000017945 */ /* 0x000fe80003800000 */
[----:B------:R-:W-:Y:S05]  /*4540*/  @P2 BRA `(.L_x_3107) ;  /* 0x0000000000102947 */ /* 0x000fea0003800000 */
[----:B------:R-:W-:Y:S01]  /*4550*/  HFMA2.MMA R177, -RZ, RZ, 0, 0 ;  /* 0x00000000ffb17435 */ /* 0x000fe200000001ff */
[----:B------:R-:W-:Y:S10]  /*4560*/  @!P4 BRA `(.L_x_3108) ;  /* 0x000000000030c947 */ /* 0x000ff40003800000 */
[----:B-----5:R-:W-:Y:S01]  /*4570*/  HADD2.F32 R177, -RZ, R145.H1_H1 ;  /* 0x30000091ffb17230 */ /* 0x020fe20000004100 */
[----:B------:R-:W-:Y:S06]  /*4580*/  BRA `(.L_x_3108) ;  /* 0x0000000000287947 */ /* 0x000fec0003800000 */
.L_x_3107:
        /* <DEDUP_REMOVED lines=10> */
.L_x_3108:
[----:B------:R-:W-:Y:S05]  /*4630*/  BSYNC B1 ;  /* 0x0000000000017941 */ /* 0x000fea0003800000 */
.L_x_3106:
        /* <DEDUP_REMOVED lines=16> */
.L_x_3110:
[----:B------:R-:W-:Y:S05]  /*4740*/  BSYNC B1 ;  /* 0x0000000000017941 */ /* 0x000fea0003800000 */
.L_x_3109:
[----:B------:R-:W-:Y:S04]  /*4750*/  BSSY B1, `(.L_x_3111) ;  /* 0x0000010000017945 */ /* 0x000fe80003800000 */
[----:B------:R-:W-:Y:S05]  /*4760*/  @P2 BRA `(.L_x_3112) ;  /* 0x0000000000102947 */ /* 0x000fea0003800000 */
[----:B------:R-:W-:Y:S01]  /*4770*/  MOV R177, RZ ;  /* 0x000000ff00b17202 */ /* 0x000fe20000000f00 */
[----:B------:R-:W-:Y:S06]  /*4780*/  @!P4 BRA `(.L_x_3113) ;  /* 0x000000000030c947 */ /* 0x000fec0003800000 */
[----:B-----5:R-:W-:Y:S01]  /*4790*/  HADD2.F32 R177, -RZ, R146.H0_H0 ;  /* 0x20000092ffb17230 */ /* 0x020fe20000004100 */
[----:B------:R-:W-:Y:S06]  /*47a0*/  BRA `(.L_x_3113) ;  /* 0x0000000000287947 */ /* 0x000fec0003800000 */
.L_x_3112:
        /* <DEDUP_REMOVED lines=10> */
.L_x_3113:
[----:B------:R-:W-:Y:S05]  /*4850*/  BSYNC B1 ;  /* 0x0000000000017941 */ /* 0x000fea0003800000 */
.L_x_3111:
        /* <DEDUP_REMOVED lines=16> */
.L_x_3115:
[----:B------:R-:W-:Y:S05]  /*4960*/  BSYNC B1 ;  /* 0x0000000000017941 */ /* 0x000fea0003800000 */
.L_x_3114:
[----:B------:R-:W-:Y:S04]  /*4970*/  BSSY B1, `(.L_x_3116) ;  /* 0x0000010000017945 */ /* 0x000fe80003800000 */
[----:B------:R-:W-:Y:S05]  /*4980*/  @P2 BRA `(.L_x_3117) ;  /* 0x0000000000102947 */ /* 0x000fea0003800000 */
[----:B------:R-:W-:Y:S01]  /*4990*/  HFMA2.MMA R177, -RZ, RZ, 0, 0 ;  /* 0x00000000ffb17435 */ /* 0x000fe200000001ff */
[----:B------:R-:W-:Y:S10]  /*49a0*/  @!P4 BRA `(.L_x_3118) ;  /* 0x000000000030c947 */ /* 0x000ff40003800000 */
[----:B-----5:R-:W-:Y:S01]  /*49b0*/  HADD2.F32 R177, -RZ, R146.H1_H1 ;  /* 0x30000092ffb17230 */ /* 0x020fe20000004100 */
[----:B------:R-:W-:Y:S06]  /*49c0*/  BRA `(.L_x_3118) ;  /* 0x0000000000287947 */ /* 0x000fec0003800000 */
.L_x_3117:
        /* <DEDUP_REMOVED lines=10> */
.L_x_3118:
[----:B------:R-:W-:Y:S05]  /*4a70*/  BSYNC B1 ;  /* 0x0000000000017941 */ /* 0x000fea0003800000 */
.L_x_3116:
        /* <DEDUP_REMOVED lines=16> */
.L_x_3120:
[----:B------:R-:W-:Y:S05]  /*4b80*/  BSYNC B1 ;  /* 0x0000000000017941 */ /* 0x000fea0003800000 */
.L_x_3119:
[----:B------:R-:W-:Y:S04]  /*4b90*/  BSSY B1, `(.L_x_3121) ;  /* 0x000000f000017945 */ /* 0x000fe80003800000 */
[----:B------:R-:W-:Y:S05]  /*4ba0*/  @P2 BRA `(.L_x_3122) ;  /* 0x0000000000102947 */ /* 0x000fea0003800000 */
[----:B------:R-:W-:Y:S01]  /*4bb0*/  MOV R177, RZ ;  /* 0x000000ff00b17202 */ /* 0x000fe20000000f00 */
[----:B------:R-:W-:Y:S06]  /*4bc0*/  @!P4 BRA `(.L_x_3123) ;  /* 0x00000000002cc947 */ /* 0x000fec0003800000 */
[----:B-----5:R-:W-:Y:S01]  /*4bd0*/  HADD2.F32 R177, -RZ, R147.H0_H0 ;  /* 0x20000093ffb17230 */ /* 0x020fe20000004100 */
[----:B------:R-:W-:Y:S06]  /*4be0*/  BRA `(.L_x_3123) ;  /* 0x0000000000247947 */ /* 0x000fec0003800000 */
.L_x_3122:
[----:B------:R-:W2:Y:S01]  /*4bf0*/  LDL R179, [R1] ;  /* 0x0000000001b37983 */ /* 0x000ea20000100800 */
[----:B------:R-:W0:Y:S02]  /*4c00*/  LDC.U8 R176, c[0x0][0x2a0] ;  /* 0x0000a800ffb07b82 */ /* 0x000e240000000000 */
[----:B0-----:R-:W-:-:S04]  /*4c10*/  ISETP.NE.AND P6, PT, R176, RZ, PT ;  /* 0x000000ffb000720c */ /* 0x001fc80003fc5270 */
[----:B------:R-:W-:-:S05]  /*4c20*/  FSEL R176, R9, RZ, !P6 ;  /* 0x000000ff09b07208 */ /* 0x000fca0007000000 */
[----:B--2---:R-:W-:-:S04]  /*4c30*/  FFMA.FTZ R176, R179, R178, R176 ;  /* 0x000000b2b3b07223 */ /* 0x004fc800000100b0 */
[----:B------:R-:W-:-:S04]  /*4c40*/  FADD.FTZ R176, R252, -R176 ;  /* 0x800000b0fcb07221 */ /* 0x000fc80000010000 */
[----:B------:R-:W-:Y:S01]  /*4c50*/  FMUL.FTZ R177, R4, R176 ;  /* 0x000000b004b17220 */ /* 0x000fe20000410000 */
[----:B-----5:R-:W-:-:S05]  /*4c60*/  @P4 HADD2.F32 R176, -RZ, R147.H0_H0 ;  /* 0x20000093ffb04230 */ /* 0x020fca0000004100 */
[----:B------:R-:W-:-:S07]  /*4c70*/  @P4 FADD.FTZ R177, R177, R176 ;  /* 0x000000b0b1b14221 */ /* 0x000fce0000010000 */
.L_x_3123:
[----:B------:R-:W-:Y:S05]  /*4c80*/  BSYNC B1 ;  /* 0x0000000000017941 */ /* 0x000fea0003800000 */
.L_x_3121:
        /* <DEDUP_REMOVED lines=16> */
.L_x_3125:
[----:B------:R-:W-:Y:S05]  /*4d90*/  BSYNC B1 ;  /* 0x0000000000017941 */ /* 0x000fea0003800000 */
.L_x_3124:
[----:B------:R-:W-:Y:S04]  /*4da0*/  BSSY B1, `(.L_x_3126) ;  /* 0x000000e000017945 */ /* 0x000fe80003800000 */
[----:B------:R-:W-:Y:S05]  /*4db0*/  @P2 BRA `(.L_x_3127) ;  /* 0x0000000000102947 */ /* 0x000fea0003800000 */
[----:B------:R-:W-:Y:S01]  /*4dc0*/  HFMA2.MMA R179, -RZ, RZ, 0, 0 ;  /* 0x00000000ffb37435 */ /* 0x000fe200000001ff */
[----:B------:R-:W-:Y:S10]  /*4dd0*/  @!P4 BRA `(.L_x_3128) ;  /* 0x000000000028c947 */ /* 0x000ff40003800000 */
[----:B-----5:R-:W-:Y:S01]  /*4de0*/  HADD2.F32 R179, -RZ, R147.H1_H1 ;  /* 0x30000093ffb37230 */ /* 0x020fe20000004100 */
[----:B------:R-:W-:Y:S06]  /*4df0*/  BRA `(.L_x_3128) ;  /* 0x0000000000207947 */ /* 0x000fec0003800000 */
.L_x_3127:
[----:B------:R-:W0:Y:S02]  /*4e00*/  LDC.U8 R176, c[0x0][0x2a0] ;  /* 0x0000a800ffb07b82 */ /* 0x000e240000000000 */
[----:B0-----:R-:W-:-:S04]  /*4e10*/  ISETP.NE.AND P6, PT, R176, RZ, PT ;  /* 0x000000ffb000720c */ /* 0x001fc80003fc5270 */
[----:B------:R-:W-:-:S05]  /*4e20*/  FSEL R176, R9, RZ, !P6 ;  /* 0x000000ff09b07208 */ /* 0x000fca0007000000 */
[----:B------:R-:W-:-:S04]  /*4e30*/  FFMA.FTZ R176, R251, R178, R176 ;  /* 0x000000b2fbb07223 */ /* 0x000fc800000100b0 */
[----:B------:R-:W-:-:S04]  /*4e40*/  FADD.FTZ R176, R250, -R176 ;  /* 0x800000b0fab07221 */ /* 0x000fc80000010000 */
[----:B------:R-:W-:Y:S01]  /*4e50*/  FMUL.FTZ R179, R4, R176 ;  /* 0x000000b004b37220 */ /* 0x000fe20000410000 */
[----:B-----5:R-:W-:-:S05]  /*4e60*/  @P4 HADD2.F32 R176, -RZ, R147.H1_H1 ;  /* 0x30000093ffb04230 */ /* 0x020fca0000004100 */
[----:B------:R-:W-:-:S07]  /*4e70*/  @P4 FADD.FTZ R179, R179, R176 ;  /* 0x000000b0b3b34221 */ /* 0x000fce0000010000 */
.L_x_3128:
[----:B------:R-:W-:Y:S05]  /*4e80*/  BSYNC B1 ;  /* 0x0000000000017941 */ /* 0x000fea0003800000 */
.L_x_3126:
[----:B------:R-:W-:Y:S01]  /*4e90*/  @P5 F2FP.F16.F32.PACK_AB R176, RZ, R179 ;  /* 0x000000b3ffb0523e */ /* 0x000fe200000000ff */
        /* <DEDUP_REMOVED lines=18> */
.L_x_3130:
[----:B------:R-:W-:Y:S05]  /*4fc0*/  BSYNC B1 ;  /* 0x0000000000017941 */ /* 0x000fea0003800000 */
.L_x_3129:
[----:B0-----:R-:W0:Y:S01]  /*4fd0*/  @P3 LDC.64 R176, c[0x0][0x2f8] ;  /* 0x0000be00ffb03b82 */ /* 0x001e220000000a00 */
[----:B------:R-:W-:Y:S01]  /*4fe0*/  IADD3 R8, R8, 0x80, RZ ;  /* 0x0000008008087810 */ /* 0x000fe20007ffe0ff */
[C---:B0-----:R-:W-:Y:S01]  /*4ff0*/  @P3 IMAD.WIDE.U32 R176, R3.reuse, 0x10, R176 ;  /* 0x0000001003b03825 */ /* 0x041fe200078e00b0 */
[----:B------:R-:W-:-:S04]  /*5000*/  IADD3 R3, R3, 0x80, RZ ;  /* 0x0000008003037810 */ /* 0x000fc80007ffe0ff */
[----:B------:R0:W-:Y:S03]  /*5010*/  @P3 STG.E.128 desc[UR4][R176.64], R56 ;  /* 0x00000038b0003986 */ /* 0x0001e6000c101d04 */
.L_x_3088:
[----:B------:R-:W-:Y:S05]  /*5020*/  BSYNC B0 ;  /* 0x0000000000007941 */ /* 0x000fea0003800000 */
.L_x_3087:
        /* <DEDUP_REMOVED lines=8> */
.L_x_3134:
[----:B------:R-:W-:Y:S05]  /*50b0*/  BSYNC B1 ;  /* 0x0000000000017941 */ /* 0x000fea0003800000 */
.L_x_3133:
[----:B------:R-:W-:Y:S04]  /*50c0*/  BSSY B1, `(.L_x_3135) ;  /* 0x0000014000017945 */ /* 0x000fe80003800000 */
[----:B------:R-:W-:Y:S05]  /*50d0*/  @P2 BRA `(.L_x_3136) ;  /* 0x00000000001c2947 */ /* 0x000fea0003800000 */
[----:B------:R-:W-:Y:S01]  /*50e0*/  UISETP.NE.U32.AND UP0, UPT, UR8, URZ, UPT ;  /* 0x0000003f0800728c */ /* 0x000fe2000bf05070 */
[----:B0-----:R-:W-:-:S03]  /*50f0*/  MOV R177, RZ ;  /* 0x000000ff00b17202 */ /* 0x001fc60000000f00 */
[----:B------:R-:W-:-:S06]  /*5100*/  UISETP.NE.AND.EX UP0, UPT, UR9, URZ, UPT, UP0 ;  /* 0x0000003f0900728c */ /* 0x000fcc000bf05300 */
[----:B------:R-:W-:-:S13]  /*5110*/  PLOP3.LUT P4, PT, PT, PT, UP0, 0x80, 0x0 ;  /* 0x000000000000781c */ /* 0x000fda0003f8f008 */
[----:B------:R-:W-:Y:S05]  /*5120*/  @!P4 BRA `(.L_x_3137) ;  /* 0x000000000034c947 */ /* 0x000fea0003800000 */
[----:B-----5:R-:W-:Y:S01]  /*5130*/  HADD2.F32 R177, -RZ, R148.H0_H0 ;  /* 0x20000094ffb17230 */ /* 0x020fe20000004100 */
[----:B------:R-:W-:Y:S06]  /*5140*/  BRA `(.L_x_3137) ;  /* 0x00000000002c7947 */ /* 0x000fec0003800000 */
.L_x_3136:
        /* <DEDUP_REMOVED lines=11> */
.L_x_3137:
[----:B------:R-:W-:Y:S05]  /*5200*/  BSYNC B1 ;  /* 0x0000000000017941 */ /* 0x000fea0003800000 */
.L_x_3135:
        /* <DEDUP_REMOVED lines=18> */
.L_x_3139:
[----:B------:R-:W-:Y:S05]  /*5330*/  BSYNC B1 ;  /* 0x0000000000017941 */ /* 0x000fea0003800000 */
.L_x_3138:
[----:B------:R-:W-:Y:S04]  /*5340*/  BSSY B1, `(.L_x_3140) ;  /* 0x000000e000017945 */ /* 0x000fe80003800000 */
[----:B------:R-:W-:Y:S05]  /*5350*/  @P2 BRA `(.L_x_3141) ;  /* 0x0000000000102947 */ /* 0x000fea0003800000 */
[----:B------:R-:W-:Y:S01]  /*5360*/  HFMA2.MMA R177, -RZ, RZ, 0, 0 ;  /* 0x00000000ffb17435 */ /* 0x000fe200000001ff */
[----:B------:R-:W-:Y:S10]  /*5370*/  @!P4 BRA `(.L_x_3142) ;  /* 0x000000000028c947 */ /* 0x000ff40003800000 */
[----:B-----5:R-:W-:Y:S01]  /*5380*/  HADD2.F32 R177, -RZ, R148.H1_H1 ;  /* 0x30000094ffb17230 */ /* 0x020fe20000004100 */
[----:B------:R-:W-:Y:S06]  /*5390*/  BRA `(.L_x_3142) ;  /* 0x0000000000207947 */ /* 0x000fec0003800000 */
.L_x_3141:
        /* <DEDUP_REMOVED lines=8> */
.L_x_3142:
[----:B------:R-:W-:Y:S05]  /*5420*/  BSYNC B1 ;  /* 0x0000000000017941 */ /* 0x000fea0003800000 */
.L_x_3140:
        /* <DEDUP_REMOVED lines=16> */
.L_x_3144:
[----:B------:R-:W-:Y:S05]  /*5530*/  BSYNC B1 ;  /* 0x0000000000017941 */ /* 0x000fea0003800000 */
.L_x_3143:
[----:B------:R-:W-:Y:S04]  /*5540*/  BSSY B1, `(.L_x_3145) ;  /* 0x000000e000017945 */ /* 0x000fe80003800000 */
[----:B------:R-:W-:Y:S05]  /*5550*/  @P2 BRA `(.L_x_3146) ;  /* 0x0000000000102947 */ /* 0x000fea0003800000 */
[----:B------:R-:W-:Y:S01]  /*5560*/  MOV R177, RZ ;  /* 0x000000ff00b17202 */ /* 0x000fe20000000f00 */
[----:B------:R-:W-:Y:S06]  /*5570*/  @!P4 BRA `(.L_x_3147) ;  /* 0x000000000028c947 */ /* 0x000fec0003800000 */
[----:B-----5:R-:W-:Y:S01]  /*5580*/  HADD2.F32 R177, -RZ, R149.H0_H0 ;  /* 0x20000095ffb17230 */ /* 0x020fe20000004100 */
[----:B------:R-:W-:Y:S06]  /*5590*/  BRA `(.L_x_3147) ;  /* 0x0000000000207947 */ /* 0x000fec0003800000 */
.L_x_3146:
[----:B------:R-:W0:Y:S02]  /*55a0*/  LDC.U8 R176, c[0x0][0x2a0] ;  /* 0x0000a800ffb07b82 */ /* 0x000e240000000000 */
[----:B0-----:R-:W-:-:S04]  /*55b0*/  ISETP.NE.AND P6, PT, R176, RZ, PT ;  /* 0x000000ffb000720c */ /* 0x001fc80003fc5270 */
[----:B------:R-:W-:-:S05]  /*55c0*/  FSEL R176, R9, RZ, !P6 ;  /* 0x000000ff09b07208 */ /* 0x000fca0007000000 */
[----:B------:R-:W-:-:S04]  /*55d0*/  FFMA.FTZ R176, R244, R178, R176 ;  /* 0x000000b2f4b07223 */ /* 0x000fc800000100b0 */
[----:B------:R-:W-:-:S04]  /*55e0*/  FADD.FTZ R176, R243, -R176 ;  /* 0x800000b0f3b07221 */ /* 0x000fc80000010000 */
[----:B------:R-:W-:Y:S01]  /*55f0*/  FMUL.FTZ R177, R4, R176 ;  /* 0x000000b004b17220 */ /* 0x000fe20000410000 */
[----:B-----5:R-:W-:-:S05]  /*5600*/  @P4 HADD2.F32 R176, -RZ, R149.H0_H0 ;  /* 0x20000095ffb04230 */ /* 0x020fca0000004100 */
[----:B------:R-:W-:-:S07]  /*5610*/  @P4 FADD.FTZ R177, R177, R176 ;  /* 0x000000b0b1b14221 */ /* 0x000fce0000010000 */
.L_x_3147:
[----:B------:R-:W-:Y:S05]  /*5620*/  BSYNC B1 ;  /* 0x0000000000017941 */ /* 0x000fea0003800000 */
.L_x_3145:
        /* <DEDUP_REMOVED lines=16> */
.L_x_3149:
[----:B------:R-:W-:Y:S05]  /*5730*/  BSYNC B1 ;  /* 0x0000000000017941 */ /* 0x000fea0003800000 */
.L_x_3148:
[----:B------:R-:W-:Y:S04]  /*5740*/  BSSY B1, `(.L_x_3150) ;  /* 0x000000e000017945 */ /* 0x000fe80003800000 */
[----:B------:R-:W-:Y:S05]  /*5750*/  @P2 BRA `(.L_x_3151) ;  /* 0x0000000000102947 */ /* 0x000fea0003800000 */
[----:B------:R-:W-:Y:S01]  /*5760*/  HFMA2.MMA R177, -RZ, RZ, 0, 0 ;  /* 0x00000000ffb17435 */ /* 0x000fe200000001ff */
[----:B------:R-:W-:Y:S10]  /*5770*/  @!P4 BRA `(.L_x_3152) ;  /* 0x000000000028c947 */ /* 0x000ff40003800000 */
[----:B-----5:R-:W-:Y:S01]  /*5780*/  HADD2.F32 R177, -RZ, R149.H1_H1 ;  /* 0x30000095ffb17230 */ /* 0x020fe20000004100 */
[----:B------:R-:W-:Y:S06]  /*5790*/  BRA `(.L_x_3152) ;  /* 0x0000000000207947 */ /* 0x000fec0003800000 */
.L_x_3151:
        /* <DEDUP_REMOVED lines=8> */
.L_x_3152:
[----:B------:R-:W-:Y:S05]  /*5820*/  BSYNC B1 ;  /* 0x0000000000017941 */ /* 0x000fea0003800000 */
.L_x_3150:
        /* <DEDUP_REMOVED lines=16> */
.L_x_3154:
[----:B------:R-:W-:Y:S05]  /*5930*/  BSYNC B1 ;  /* 0x0000000000017941 */ /* 0x000fea0003800000 */
.L_x_3153:
[----:B------:R-:W-:Y:S04]  /*5940*/  BSSY B1, `(.L_x_3155) ;  /* 0x000000e000017945 */ /* 0x000fe80003800000 */
[----:B------:R-:W-:Y:S05]  /*5950*/  @P2 BRA `(.L_x_3156) ;  /* 0x0000000000102947 */ /* 0x000fea0003800000 */
[----:B------:R-:W-:Y:S01]  /*5960*/  MOV R177, RZ ;  /* 0x000000ff00b17202 */ /* 0x000fe20000000f00 */
[----:B------:R-:W-:Y:S06]  /*5970*/  @!P4 BRA `(.L_x_3157) ;  /* 0x000000000028c947 */ /* 0x000fec0003800000 */
[----:B-----5:R-:W-:Y:S01]  /*5980*/  HADD2.F32 R177, -RZ, R150.H0_H0 ;  /* 0x20000096ffb17230 */ /* 0x020fe20000004100 */
[----:B------:R-:W-:Y:S06]  /*5990*/  BRA `(.L_x_3157) ;  /* 0x0000000000207947 */ /* 0x000fec0003800000 */
.L_x_3156:
        /* <DEDUP_REMOVED lines=8> */
.L_x_3157:
[----:B------:R-:W-:Y:S05]  /*5a20*/  BSYNC B1 ;  /* 0x0000000000017941 */ /* 0x000fea0003800000 */
.L_x_3155:
        /* <DEDUP_REMOVED lines=16> */
.L_x_3159:
[----:B------:R-:W-:Y:S05]  /*5b30*/  BSYNC B1 ;  /* 0x0000000000017941 */ /* 0x000fea0003800000 */
.L_x_3158:
[----:B------:R-:W-:Y:S04]  /*5b40*/  BSSY B1, `(.L_x_3160) ;  /* 0x000000e000017945 */ /* 0x000fe80003800000 */
[----:B------:R-:W-:Y:S05]  /*5b50*/  @P2 BRA `(.L_x_3161) ;  /* 0x0000000000102947 */ /* 0x000fea0003800000 */
[----:B------:R-:W-:Y:S01]  /*5b60*/  HFMA2.MMA R177, -RZ, RZ, 0, 0 ;  /* 0x00000000ffb17435 */ /* 0x000fe200000001ff */
[----:B------:R-:W-:Y:S10]  /*5b70*/  @!P4 BRA `(.L_x_3162) ;  /* 0x000000000028c947 */ /* 0x000ff40003800000 */
[----:B-----5:R-:W-:Y:S01]  /*5b80*/  HADD2.F32 R177, -RZ, R150.H1_H1 ;  /* 0x30000096ffb17230 */ /* 0x020fe20000004100 */
[----:B------:R-:W-:Y:S06]  /*5b90*/  BRA `(.L_x_3162) ;  /* 0x0000000000207947 */ /* 0x000fec0003800000 */
.L_x_3161:
        /* <DEDUP_REMOVED lines=8> */
.L_x_3162:
[----:B------:R-:W-:Y:S05]  /*5c20*/  BSYNC B1 ;  /* 0x0000000000017941 */ /* 0x000fea0003800000 */
.L_x_3160:
        /* <DEDUP_REMOVED lines=16> */
.L_x_3164:
[----:B------:R-:W-:Y:S05]  /*5d30*/  BSYNC B1 ;  /* 0x0000000000017941 */ /* 0x000fea0003800000 */
.L_x_3163:
[----:B------:R-:W-:Y:S04]  /*5d40*/  BSSY B1, `(.L_x_3165) ;  /* 0x000000e000017945 */ /* 0x000fe80003800000 */
[----:B------:R-:W-:Y:S05]  /*5d50*/  @P2 BRA `(.L_x_3166) ;  /* 0x0000000000102947 */ /* 0x000fea0003800000 */
[----:B------:R-:W-:Y:S01]  /*5d60*/  MOV R177, RZ ;  /* 0x000000ff00b17202 */ /* 0x000fe20000000f00 */
[----:B------:R-:W-:Y:S06]  /*5d70*/  @!P4 BRA `(.L_x_3167) ;  /* 0x000000000028c947 */ /* 0x000fec0003800000 */
[----:B-----5:R-:W-:Y:S01]  /*5d80*/  HADD2.F32 R177, -RZ, R151.H0_H0 ;  /* 0x20000097ffb17230 */ /* 0x020fe20000004100 */
[----:B------:R-:W-:Y:S06]  /*5d90*/  BRA `(.L_x_3167) ;  /* 0x0000000000207947 */ /* 0x000fec0003800000 */
.L_x_3166:
        /* <DEDUP_REMOVED lines=8> */
.L_x_3167:
[----:B------:R-:W-:Y:S05]  /*5e20*/  BSYNC B1 ;  /* 0x0000000000017941 */ /* 0x000fea0003800000 */
.L_x_3165:
        /* <DEDUP_REMOVED lines=16> */
.L_x_3169:
[----:B------:R-:W-:Y:S05]  /*5f30*/  BSYNC B1 ;  /* 0x0000000000017941 */ /* 0x000fea0003800000 */
.L_x_3168:
[----:B------:R-:W-:Y:S04]  /*5f40*/  BSSY B1, `(.L_x_3170) ;  /* 0x000000e000017945 */ /* 0x000fe80003800000 */
[----:B------:R-:W-:Y:S05]  /*5f50*/  @P2 BRA `(.L_x_3171) ;  /* 0x0000000000102947 */ /* 0x000fea0003800000 */
[----:B------:R-:W-:Y:S01]  /*5f60*/  HFMA2.MMA R177, -RZ, RZ, 0, 0 ;  /* 0x00000000ffb17435 */ /* 0x000fe200000001ff */
[----:B------:R-:W-:Y:S10]  /*5f70*/  @!P4 BRA `(.L_x_3172) ;  /* 0x000000000028c947 */ /* 0x000ff40003800000 */
[----:B-----5:R-:W-:Y:S01]  /*5f80*/  HADD2.F32 R177, -RZ, R151.H1_H1 ;  /* 0x30000097ffb17230 */ /* 0x020fe20000004100 */
[----:B------:R-:W-:Y:S06]  /*5f90*/  BRA `(.L_x_3172) ;  /* 0x0000000000207947 */ /* 0x000fec0003800000 */
.L_x_3171:
        /* <DEDUP_REMOVED lines=8> */
.L_x_3172:
[----:B------:R-:W-:Y:S05]  /*6020*/  BSYNC B1 ;  /* 0x0000000000017941 */ /* 0x000fea0003800000 */
.L_x_3170:
        /* <DEDUP_REMOVED lines=16> */
.L_x_3174:
[----:B------:R-:W-:Y:S05]  /*6130*/  BSYNC B1 ;  /* 0x0000000000017941 */ /* 0x000fea0003800000 */
.L_x_3173:
        /* <DEDUP_REMOVED lines=8> */
.L_x_3132:
[----:B------:R-:W-:Y:S05]  /*61c0*/  BSYNC B0 ;  /* 0x0000000000007941 */ /* 0x000fea0003800000 */
.L_x_3131:
[----:B------:R-:W-:Y:S04]  /*61d0*/  BSSY B0, `(.L_x_3175) ;  /* 0x0000118000007945 */ /* 0x000fe80003800000 */
[----:B------:R-:W-:Y:S05]  /*61e0*/  @!P0 BRA `(.L_x_3176) ;  /* 0x0000001000588947 */ /* 0x000fea0003800000 */
[----:B------:R-:W-:Y:S04]  /*61f0*/  BSSY B1, `(.L_x_3177) ;  /* 0x0000005000017945 */ /* 0x000fe80003800000 */
[----:B------:R-:W-:Y:S05]  /*6200*/  @!P3 BRA `(.L_x_3178) ;  /* 0x00000000000cb947 */ /* 0x000fea0003800000 */
[----:B-----5:R-:W3:Y:S02]  /*6210*/  LDC.64 R64, c[0x0][0x220] ;  /* 0x00008800ff407b82 */ /* 0x020ee40000000a00 */
[----:B---3--:R-:W-:-:S06]  /*6220*/  IMAD.WIDE.U32 R64, R3, 0x10, R64 ;  /* 0x0000001003407825 */ /* 0x008fcc00078e0040 */
[----:B------:R-:W5:Y:S02]  /*6230*/  LDG.E.128 R64, desc[UR4][R64.64] ;  /* 0x0000000440407981 */ /* 0x000f64000c1e1d00 */
.L_x_3178:
[----:B------:R-:W-:Y:S05]  /*6240*/  BSYNC B1 ;  /* 0x0000000000017941 */ /* 0x000fea0003800000 */
.L_x_3177:
[----:B------:R-:W-:Y:S04]  /*6250*/  BSSY B1, `(.L_x_3179) ;  /* 0x0000014000017945 */ /* 0x000fe80003800000 */
[----:B------:R-:W-:Y:S05]  /*6260*/  @P2 BRA `(.L_x_3180) ;  /* 0x00000000001c2947 */ /* 0x000fea0003800000 */
[----:B------:R-:W-:Y:S01]  /*6270*/  UISETP.NE.U32.AND UP0, UPT, UR8, URZ, UPT ;  /* 0x0000003f0800728c */ /* 0x000fe2000bf05070 */
[----:B0-2---:R-:W-:-:S03]  /*6280*/  MOV R177, RZ ;  /* 0x000000ff00b17202 */ /* 0x005fc60000000f00 */
[----:B------:R-:W-:-:S06]  /*6290*/  UISETP.NE.AND.EX UP0, UPT, UR9, URZ, UPT, UP0 ;  /* 0x0000003f0900728c */ /* 0x000fcc000bf05300 */
[----:B------:R-:W-:-:S13]  /*62a0*/  PLOP3.LUT P4, PT, PT, PT, UP0, 0x80, 0x0 ;  /* 0x000000000000781c */ /* 0x000fda0003f8f008 */
[----:B------:R-:W-:Y:S05]  /*62b0*/  @!P4 BRA `(.L_x_3181) ;  /* 0x000000000034c947 */ /* 0x000fea0003800000 */
[----:B-----5:R-:W-:Y:S01]  /*62c0*/  HADD2.F32 R177, -RZ, R152.H0_H0 ;  /* 0x20000098ffb17230 */ /* 0x020fe20000004100 */
[----:B------:R-:W-:Y:S06]  /*62d0*/  BRA `(.L_x_3181) ;  /* 0x00000000002c7947 */ /* 0x000fec0003800000 */
.L_x_3180:
        /* <DEDUP_REMOVED lines=11> */
.L_x_3181:
[----:B------:R-:W-:Y:S05]  /*6390*/  BSYNC B1 ;  /* 0x0000000000017941 */ /* 0x000fea0003800000 */
.L_x_3179:
        /* <DEDUP_REMOVED lines=18> */
.L_x_3183:
[----:B------:R-:W-:Y:S05]  /*64c0*/  BSYNC B1 ;  /* 0x0000000000017941 */ /* 0x000fea0003800000 */
.L_x_3182:
[----:B------:R-:W-:Y:S04]  /*64d0*/  BSSY B1, `(.L_x_3184) ;  /* 0x000000e000017945 */ /* 0x000fe80003800000 */
[----:B------:R-:W-:Y:S05]  /*64e0*/  @P2 BRA `(.L_x_3185) ;  /* 0x0000000000102947 */ /* 0x000fea0003800000 */
[----:B------:R-:W-:Y:S01]  /*64f0*/  HFMA2.MMA R177, -RZ, RZ, 0, 0 ;  /* 0x00000000ffb17435 */ /* 0x000fe200000001ff */
[----:B------:R-:W-:Y:S10]  /*6500*/  @!P4 BRA `(.L_x_3186) ;  /* 0x000000000028c947 */ /* 0x000ff40003800000 */
[----:B-----5:R-:W-:Y:S01]  /*6510*/  HADD2.F32 R177, -RZ, R152.H1_H1 ;  /* 0x30000098ffb17230 */ /* 0x020fe20000004100 */
[----:B------:R-:W-:Y:S06]  /*6520*/  BRA `(.L_x_3186) ;  /* 0x0000000000207947 */ /* 0x000fec0003800000 */
.L_x_3185:
        /* <DEDUP_REMOVED lines=8> */
.L_x_3186:
[----:B------:R-:W-:Y:S05]  /*65b0*/  BSYNC B1 ;  /* 0x0000000000017941 */ /* 0x000fea0003800000 */
.L_x_3184:
        /* <DEDUP_REMOVED lines=16> */
.L_x_3188:
[----:B------:R-:W-:Y:S05]  /*66c0*/  BSYNC B1 ;  /* 0x0000000000017941 */ /* 0x000fea0003800000 */
.L_x_3187:
[----:B------:R-:W-:Y:S04]  /*66d0*/  BSSY B1, `(.L_x_3189) ;  /* 0x000000e000017945 */ /* 0x000fe80003800000 */
[----:B------:R-:W-:Y:S05]  /*66e0*/  @P2 BRA `(.L_x_3190) ;  /* 0x0000000000102947 */ /* 0x000fea0003800000 */
[----:B------:R-:W-:Y:S01]  /*66f0*/  MOV R177, RZ ;  /* 0x000000ff00b17202 */ /* 0x000fe20000000f00 */
[----:B------:R-:W-:Y:S06]  /*6700*/  @!P4 BRA `(.L_x_3191) ;  /* 0x000000000028c947 */ /* 0x000fec0003800000 */
[----:B-----5:R-:W-:Y:S01]  /*6710*/  HADD2.F32 R177, -RZ, R153.H0_H0 ;  /* 0x20000099ffb17230 */ /* 0x020fe20000004100 */
[----:B------:R-:W-:Y:S06]  /*6720*/  BRA `(.L_x_3191) ;  /* 0x0000000000207947 */ /* 0x000fec0003800000 */
.L_x_3190:
        /* <DEDUP_REMOVED lines=8> */
.L_x_3191:
[----:B------:R-:W-:Y:S05]  /*67b0*/  BSYNC B1 ;  /* 0x0000000000017941 */ /* 0x000fea0003800000 */
.L_x_3189:
        /* <DEDUP_REMOVED lines=16> */
.L_x_3193:
[----:B------:R-:W-:Y:S05]  /*68c0*/  BSYNC B1 ;  /* 0x0000000000017941 */ /* 0x000fea0003800000 */
.L_x_3192:
[----:B------:R-:W-:Y:S04]  /*68d0*/  BSSY B1, `(.L_x_3194) ;  /* 0x000000e000017945 */ /* 0x000fe80003800000 */
[----:B------:R-:W-:Y:S05]  /*68e0*/  @P2 BRA `(.L_x_3195) ;  /* 0x0000000000102947 */ /* 0x000fea0003800000 */
[----:B------:R-:W-:Y:S01]  /*68f0*/  HFMA2.MMA R177, -RZ, RZ, 0, 0 ;  /* 0x00000000ffb17435 */ /* 0x000fe200000001ff */
[----:B------:R-:W-:Y:S10]  /*6900*/  @!P4 BRA `(.L_x_3196) ;  /* 0x000000000028c947 */ /* 0x000ff40003800000 */
[----:B-----5:R-:W-:Y:S01]  /*6910*/  HADD2.F32 R177, -RZ, R153.H1_H1 ;  /* 0x30000099ffb17230 */ /* 0x020fe20000004100 */
[----:B------:R-:W-:Y:S06]  /*6920*/  BRA `(.L_x_3196) ;  /* 0x0000000000207947 */ /* 0x000fec0003800000 */
.L_x_3195:
        /* <DEDUP_REMOVED lines=8> */
.L_x_3196:
[----:B------:R-:W-:Y:S05]  /*69b0*/  BSYNC B1 ;  /* 0x0000000000017941 */ /* 0x000fea0003800000 */
.L_x_3194:
        /* <DEDUP_REMOVED lines=16> */
.L_x_3198:
[----:B------:R-:W-:Y:S05]  /*6ac0*/  BSYNC B1 ;  /* 0x0000000000017941 */ /* 0x000fea0003800000 */
.L_x_3197:
[----:B------:R-:W-:Y:S04]  /*6ad0*/  BSSY B1, `(.L_x_3199) ;  /* 0x000000e000017945 */ /* 0x000fe80003800000 */
[----:B------:R-:W-:Y:S05]  /*6ae0*/  @P2 BRA `(.L_x_3200) ;  /* 0x0000000000102947 */ /* 0x000fea0003800000 */
[----:B------:R-:W-:Y:S01]  /*6af0*/  MOV R177, RZ ;  /* 0x000000ff00b17202 */ /* 0x000fe20000000f00 */
[----:B------:R-:W-:Y:S06]  /*6b00*/  @!P4 BRA `(.L_x_3201) ;  /* 0x000000000028c947 */ /* 0x000fec0003800000 */
[----:B-----5:R-:W-:Y:S01]  /*6b10*/  HADD2.F32 R177, -RZ, R154.H0_H0 ;  /* 0x2000009affb17230 */ /* 0x020fe20000004100 */
[----:B------:R-:W-:Y:S06]  /*6b20*/  BRA `(.L_x_3201) ;  /* 0x0000000000207947 */ /* 0x000fec0003800000 */
.L_x_3200:
        /* <DEDUP_REMOVED lines=8> */
.L_x_3201:
[----:B------:R-:W-:Y:S05]  /*6bb0*/  BSYNC B1 ;  /* 0x0000000000017941 */ /* 0x000fea0003800000 */
.L_x_3199:
        /* <DEDUP_REMOVED lines=16> */
.L_x_3203:
[----:B------:R-:W-:Y:S05]  /*6cc0*/  BSYNC B1 ;  /* 0x0000000000017941 */ /* 0x000fea0003800000 */
.L_x_3202:
[----:B------:R-:W-:Y:S04]  /*6cd0*/  BSSY B1, `(.L_x_3204) ;  /* 0x000000e000017945 */ /* 0x000fe80003800000 */
[----:B------:R-:W-:Y:S05]  /*6ce0*/  @P2 BRA `(.L_x_3205) ;  /* 0x0000000000102947 */ /* 0x000fea0003800000 */
[----:B------:R-:W-:Y:S01]  /*6cf0*/  HFMA2.MMA R177, -RZ, RZ, 0, 0 ;  /* 0x00000000ffb17435 */ /* 0x000fe200000001ff */
[----:B------:R-:W-:Y:S10]  /*6d00*/  @!P4 BRA `(.L_x_3206) ;  /* 0x000000000028c947 */ /* 0x000ff40003800000 */
[----:B-----5:R-:W-:Y:S01]  /*6d10*/  HADD2.F32 R177, -RZ, R154.H1_H1 ;  /* 0x3000009affb17230 */ /* 0x020fe20000004100 */
[----:B------:R-:W-:Y:S06]  /*6d20*/  BRA `(.L_x_3206) ;  /* 0x0000000000207947 */ /* 0x000fec0003800000 */
.L_x_3205:
        /* <DEDUP_REMOVED lines=8> */
.L_x_3206:
[----:B------:R-:W-:Y:S05]  /*6db0*/  BSYNC B1 ;  /* 0x0000000000017941 */ /* 0x000fea0003800000 */
.L_x_3204:
        /* <DEDUP_REMOVED lines=16> */
.L_x_3208:
[----:B------:R-:W-:Y:S05]  /*6ec0*/  BSYNC B1 ;  /* 0x0000000000017941 */ /* 0x000fea0003800000 */
.L_x_3207:
[----:B------:R-:W-:Y:S04]  /*6ed0*/  BSSY B1, `(.L_x_3209) ;  /* 0x000000e000017945 */ /* 0x000fe80003800000 */
[----:B------:R-:W-:Y:S05]  /*6ee0*/  @P2 BRA `(.L_x_3210) ;  /* 0x0000000000102947 */ /* 0x000fea0003800000 */
[----:B------:R-:W-:Y:S01]  /*6ef0*/  MOV R177, RZ ;  /* 0x000000ff00b17202 */ /* 0x000fe20000000f00 */
[----:B------:R-:W-:Y:S06]  /*6f00*/  @!P4 BRA `(.L_x_3211) ;  /* 0x000000000028c947 */ /* 0x000fec0003800000 */
[----:B-----5:R-:W-:Y:S01]  /*6f10*/  HADD2.F32 R177, -RZ, R155.H0_H0 ;  /* 0x2000009bffb17230 */ /* 0x020fe20000004100 */
[----:B------:R-:W-:Y:S06]  /*6f20*/  BRA `(.L_x_3211) ;  /* 0x0000000000207947 */ /* 0x000fec0003800000 */
.L_x_3210:
        /* <DEDUP_REMOVED lines=8> */
.L_x_3211:
[----:B------:R-:W-:Y:S05]  /*6fb0*/  BSYNC B1 ;  /* 0x0000000000017941 */ /* 0x000fea0003800000 */
.L_x_3209:
        /* <DEDUP_REMOVED lines=16> */
.L_x_3213:
[----:B------:R-:W-:Y:S05]  /*70c0*/  BSYNC B1 ;  /* 0x0000000000017941 */ /* 0x000fea0003800000 */
.L_x_3212:
[----:B------:R-:W-:Y:S04]  /*70d0*/  BSSY B1, `(.L_x_3214) ;  /* 0x000000e000017945 */ /* 0x000fe80003800000 */
[----:B------:R-:W-:Y:S05]  /*70e0*/  @P2 BRA `(.L_x_3215) ;  /* 0x0000000000102947 */ /* 0x000fea0003800000 */
[----:B------:R-:W-:Y:S01]  /*70f0*/  HFMA2.MMA R177, -RZ, RZ, 0, 0 ;  /* 0x00000000ffb17435 */ /* 0x000fe200000001ff */
[----:B------:R-:W-:Y:S10]  /*7100*/  @!P4 BRA `(.L_x_3216) ;  /* 0x000000000028c947 */ /* 0x000ff40003800000 */
[----:B-----5:R-:W-:Y:S01]  /*7110*/  HADD2.F32 R177, -RZ, R155.H1_H1 ;  /* 0x3000009bffb17230 */ /* 0x020fe20000004100 */
[----:B------:R-:W-:Y:S06]  /*7120*/  BRA `(.L_x_3216) ;  /* 0x0000000000207947 */ /* 0x000fec0003800000 */
.L_x_3215:
        /* <DEDUP_REMOVED lines=8> */
.L_x_3216:
[----:B------:R-:W-:Y:S05]  /*71b0*/  BSYNC B1 ;  /* 0x0000000000017941 */ /* 0x000fea0003800000 */
.L_x_3214:
        /* <DEDUP_REMOVED lines=16> */
.L_x_3218:
[----:B------:R-:W-:Y:S05]  /*72c0*/  BSYNC B1 ;  /* 0x0000000000017941 */ /* 0x000fea0003800000 */
.L_x_3217:
        /* <DEDUP_REMOVED lines=8> */
.L_x_3176:
[----:B------:R-:W-:Y:S05]  /*7350*/  BSYNC B0 ;  /* 0x0000000000007941 */ /* 0x000fea0003800000 */
.L_x_3175:
[----:B------:R-:W-:Y:S04]  /*7360*/  BSSY B0, `(.L_x_3219) ;  /* 0x0000118000007945 */ /* 0x000fe80003800000 */
[----:B------:R-:W-:Y:S05]  /*7370*/  @!P1 BRA `(.L_x_3220) ;  /* 0x0000001000589947 */ /* 0x000fea0003800000 */
[----:B------:R-:W-:Y:S04]  /*7380*/  BSSY B1, `(.L_x_3221) ;  /* 0x0000005000017945 */ /* 0x000fe80003800000 */
[----:B------:R-:W-:Y:S05]  /*7390*/  @!P3 BRA `(.L_x_3222) ;  /* 0x00000000000cb947 */ /* 0x000fea0003800000 */
[----:B-----5:R-:W4:Y:S02]  /*73a0*/  LDC.64 R64, c[0x0][0x220] ;  /* 0x00008800ff407b82 */ /* 0x020f240000000a00 */
[----:B----4-:R-:W-:-:S06]  /*73b0*/  IMAD.WIDE.U32 R64, R3, 0x10, R64 ;  /* 0x0000001003407825 */ /* 0x010fcc00078e0040 */
[----:B------:R-:W5:Y:S02]  /*73c0*/  LDG.E.128 R64, desc[UR4][R64.64] ;  /* 0x0000000440407981 */ /* 0x000f64000c1e1d00 */
.L_x_3222:
[----:B------:R-:W-:Y:S05]  /*73d0*/  BSYNC B1 ;  /* 0x0000000000017941 */ /* 0x000fea0003800000 */
.L_x_3221:
[----:B------:R-:W-:Y:S04]  /*73e0*/  BSSY B1, `(.L_x_3223) ;  /* 0x0000014000017945 */ /* 0x000fe80003800000 */
[----:B------:R-:W-:Y:S05]  /*73f0*/  @P2 BRA `(.L_x_3224) ;  /* 0x00000000001c2947 */ /* 0x000fea0003800000 */
[----:B------:R-:W-:Y:S01]  /*7400*/  UISETP.NE.U32.AND UP0, UPT, UR8, URZ, UPT ;  /* 0x0000003f0800728c */ /* 0x000fe2000bf05070 */
[----:B0-23--:R-:W-:-:S03]  /*7410*/  MOV R177, RZ ;  /* 0x000000ff00b17202 */ /* 0x00dfc60000000f00 */
[----:B------:R-:W-:-:S06]  /*7420*/  UISETP.NE.AND.EX UP0, UPT, UR9, URZ, UPT, UP0 ;  /* 0x0000003f0900728c */ /* 0x000fcc000bf05300 */
[----:B------:R-:W-:-:S13]  /*7430*/  PLOP3.LUT P4, PT, PT, PT, UP0, 0x80, 0x0 ;  /* 0x000000000000781c */ /* 0x000fda0003f8f008 */
[----:B------:R-:W-:Y:S05]  /*7440*/  @!P4 BRA `(.L_x_3225) ;  /* 0x000000000034c947 */ /* 0x000fea0003800000 */
[----:B-----5:R-:W-:Y:S01]  /*7450*/  HADD2.F32 R177, -RZ, R156.H0_H0 ;  /* 0x2000009cffb17230 */ /* 0x020fe20000004100 */
[----:B------:R-:W-:Y:S06]  /*7460*/  BRA `(.L_x_3225) ;  /* 0x00000000002c7947 */ /* 0x000fec0003800000 */
.L_x_3224:
        /* <DEDUP_REMOVED lines=11> */
.L_x_3225:
[----:B------:R-:W-:Y:S05]  /*7520*/  BSYNC B1 ;  /* 0x0000000000017941 */ /* 0x000fea0003800000 */
.L_x_3223:
        /* <DEDUP_REMOVED lines=18> */
.L_x_3227:
[----:B------:R-:W-:Y:S05]  /*7650*/  BSYNC B1 ;  /* 0x0000000000017941 */ /* 0x000fea0003800000 */
.L_x_3226:
[----:B------:R-:W-:Y:S04]  /*7660*/  BSSY B1, `(.L_x_3228) ;  /* 0x000000e000017945 */ /* 0x000fe80003800000 */
[----:B------:R-:W-:Y:S05]  /*7670*/  @P2 BRA `(.L_x_3229) ;  /* 0x0000000000102947 */ /* 0x000fea0003800000 */
[----:B------:R-:W-:Y:S01]  /*7680*/  HFMA2.MMA R177, -RZ, RZ, 0, 0 ;  /* 0x00000000ffb17435 */ /* 0x000fe200000001ff */
[----:B------:R-:W-:Y:S10]  /*7690*/  @!P4 BRA `(.L_x_3230) ;  /* 0x000000000028c947 */ /* 0x000ff40003800000 */
[----:B-----5:R-:W-:Y:S01]  /*76a0*/  HADD2.F32 R177, -RZ, R156.H1_H1 ;  /* 0x3000009cffb17230 */ /* 0x020fe20000004100 */
[----:B------:R-:W-:Y:S06]  /*76b0*/  BRA `(.L_x_3230) ;  /* 0x0000000000207947 */ /* 0x000fec0003800000 */
.L_x_3229:
        /* <DEDUP_REMOVED lines=8> */
.L_x_3230:
[----:B------:R-:W-:Y:S05]  /*7740*/  BSYNC B1 ;  /* 0x0000000000017941 */ /* 0x000fea0003800000 */
.L_x_3228:
        /* <DEDUP_REMOVED lines=16> */
.L_x_3232:
[----:B------:R-:W-:Y:S05]  /*7850*/  BSYNC B1 ;  /* 0x0000000000017941 */ /* 0x000fea0003800000 */
.L_x_3231:
[----:B------:R-:W-:Y:S04]  /*7860*/  BSSY B1, `(.L_x_3233) ;  /* 0x000000e000017945 */ /* 0x000fe80003800000 */
[----:B------:R-:W-:Y:S05]  /*7870*/  @P2 BRA `(.L_x_3234) ;  /* 0x0000000000102947 */ /* 0x000fea0003800000 */
[----:B------:R-:W-:Y:S01]  /*7880*/  MOV R177, RZ ;  /* 0x000000ff00b17202 */ /* 0x000fe20000000f00 */
[----:B------:R-:W-:Y:S06]  /*7890*/  @!P4 BRA `(.L_x_3235) ;  /* 0x000000000028c947 */ /* 0x000fec0003800000 */
[----:B-----5:R-:W-:Y:S01]  /*78a0*/  HADD2.F32 R177, -RZ, R157.H0_H0 ;  /* 0x2000009dffb17230 */ /* 0x020fe20000004100 */
[----:B------:R-:W-:Y:S06]  /*78b0*/  BRA `(.L_x_3235) ;  /* 0x0000000000207947 */ /* 0x000fec0003800000 */
.L_x_3234:
        /* <DEDUP_REMOVED lines=8> */
.L_x_3235:
[----:B------:R-:W-:Y:S05]  /*7940*/  BSYNC B1 ;  /* 0x0000000000017941 */ /* 0x000fea0003800000 */
.L_x_3233:
        /* <DEDUP_REMOVED lines=16> */
.L_x_3237:
[----:B------:R-:W-:Y:S05]  /*7a50*/  BSYNC B1 ;  /* 0x0000000000017941 */ /* 0x000fea0003800000 */
.L_x_3236:
[----:B------:R-:W-:Y:S04]  /*7a60*/  BSSY B1, `(.L_x_3238) ;  /* 0x000000e000017945 */ /* 0x000fe80003800000 */
[----:B------:R-:W-:Y:S05]  /*7a70*/  @P2 BRA `(.L_x_3239) ;  /* 0x0000000000102947 */ /* 0x000fea0003800000 */
[----:B------:R-:W-:Y:S01]  /*7a80*/  HFMA2.MMA R177, -RZ, RZ, 0, 0 ;  /* 0x00000000ffb17435 */ /* 0x000fe200000001ff */
[----:B------:R-:W-:Y:S10]  /*7a90*/  @!P4 BRA `(.L_x_3240) ;  /* 0x000000000028c947 */ /* 0x000ff40003800000 */
[----:B-----5:R-:W-:Y:S01]  /*7aa0*/  HADD2.F32 R177, -RZ, R157.H1_H1 ;  /* 0x3000009dffb17230 */ /* 0x020fe20000004100 */
[----:B------:R-:W-:Y:S06]  /*7ab0*/  BRA `(.L_x_3240) ;  /* 0x0000000000207947 */ /* 0x000fec0003800000 */
.L_x_3239:
        /* <DEDUP_REMOVED lines=8> */
.L_x_3240:
[----:B------:R-:W-:Y:S05]  /*7b40*/  BSYNC B1 ;  /* 0x0000000000017941 */ /* 0x000fea0003800000 */
.L_x_3238:
        /* <DEDUP_REMOVED lines=16> */
.L_x_3242:
[----:B------:R-:W-:Y:S05]  /*7c50*/  BSYNC B1 ;  /* 0x0000000000017941 */ /* 0x000fea0003800000 */
.L_x_3241:
[----:B------:R-:W-:Y:S04]  /*7c60*/  BSSY B1, `(.L_x_3243) ;  /* 0x000000e000017945 */ /* 0x000fe80003800000 */
[----:B------:R-:W-:Y:S05]  /*7c70*/  @P2 BRA `(.L_x_3244) ;  /* 0x0000000000102947 */ /* 0x000fea0003800000 */
[----:B------:R-:W-:Y:S01]  /*7c80*/  MOV R177, RZ ;  /* 0x000000ff00b17202 */ /* 0x000fe20000000f00 */
[----:B------:R-:W-:Y:S06]  /*7c90*/  @!P4 BRA `(.L_x_3245) ;  /* 0x000000000028c947 */ /* 0x000fec0003800000 */
[----:B-----5:R-:W-:Y:S01]  /*7ca0*/  HADD2.F32 R177, -RZ, R158.H0_H0 ;  /* 0x2000009effb17230 */ /* 0x020fe20000004100 */
[----:B------:R-:W-:Y:S06]  /*7cb0*/  BRA `(.L_x_3245) ;  /* 0x0000000000207947 */ /* 0x000fec0003800000 */
.L_x_3244:
        /* <DEDUP_REMOVED lines=8> */
.L_x_3245:
[----:B------:R-:W-:Y:S05]  /*7d40*/  BSYNC B1 ;  /* 0x0000000000017941 */ /* 0x000fea0003800000 */
.L_x_3243:
        /* <DEDUP_REMOVED lines=16> */
.L_x_3247:
[----:B------:R-:W-:Y:S05]  /*7e50*/  BSYNC B1 ;  /* 0x0000000000017941 */ /* 0x000fea0003800000 */
.L_x_3246:
[----:B------:R-:W-:Y:S04]  /*7e60*/  BSSY B1, `(.L_x_3248) ;  /* 0x000000e000017945 */ /* 0x000fe80003800000 */
[----:B------:R-:W-:Y:S05]  /*7e70*/  @P2 BRA `(.L_x_3249) ;  /* 0x0000000000102947 */ /* 0x000fea0003800000 */
[----:B------:R-:W-:Y:S01]  /*7e80*/  HFMA2.MMA R177, -RZ, RZ, 0, 0 ;  /* 0x00000000ffb17435 */ /* 0x000fe200000001ff */
[----:B------:R-:W-:Y:S10]  /*7e90*/  @!P4 BRA `(.L_x_3250) ;  /* 0x000000000028c947 */ /* 0x000ff40003800000 */
[----:B-----5:R-:W-:Y:S01]  /*7ea0*/  HADD2.F32 R177, -RZ, R158.H1_H1 ;  /* 0x3000009effb17230 */ /* 0x020fe20000004100 */
[----:B------:R-:W-:Y:S06]  /*7eb0*/  BRA `(.L_x_3250) ;  /* 0x0000000000207947 */ /* 0x000fec0003800000 */
.L_x_3249:
        /* <DEDUP_REMOVED lines=8> */
.L_x_3250:
[----:B------:R-:W-:Y:S05]  /*7f40*/  BSYNC B1 ;  /* 0x0000000000017941 */ /* 0x000fea0003800000 */
.L_x_3248:
        /* <DEDUP_REMOVED lines=16> */
.L_x_3252:
[----:B------:R-:W-:Y:S05]  /*8050*/  BSYNC B1 ;  /* 0x0000000000017941 */ /* 0x000fea0003800000 */
.L_x_3251:
[----:B------:R-:W-:Y:S04]  /*8060*/  BSSY B1, `(.L_x_3253) ;  /* 0x000000e000017945 */ /* 0x000fe80003800000 */
[----:B------:R-:W-:Y:S05]  /*8070*/  @P2 BRA `(.L_x_3254) ;  /* 0x0000000000102947 */ /* 0x000fea0003800000 */
[----:B------:R-:W-:Y:S01]  /*8080*/  MOV R177, RZ ;  /* 0x000000ff00b17202 */ /* 0x000fe20000000f00 */
[----:B------:R-:W-:Y:S06]  /*8090*/  @!P4 BRA `(.L_x_3255) ;  /* 0x000000000028c947 */ /* 0x000fec0003800000 */
[----:B-----5:R-:W-:Y:S01]  /*80a0*/  HADD2.F32 R177, -RZ, R159.H0_H0 ;  /* 0x2000009fffb17230 */ /* 0x020fe20000004100 */
[----:B------:R-:W-:Y:S06]  /*80b0*/  BRA `(.L_x_3255) ;  /* 0x0000000000207947 */ /* 0x000fec0003800000 */
.L_x_3254:
        /* <DEDUP_REMOVED lines=8> */
.L_x_3255:
[----:B------:R-:W-:Y:S05]  /*8140*/  BSYNC B1 ;  /* 0x0000000000017941 */ /* 0x000fea0003800000 */
.L_x_3253:
        /* <DEDUP_REMOVED lines=16> */
.L_x_3257:
[----:B------:R-:W-:Y:S05]  /*8250*/  BSYNC B1 ;  /* 0x0000000000017941 */ /* 0x000fea0003800000 */
.L_x_3256:
[----:B------:R-:W-:Y:S04]  /*8260*/  BSSY B1, `(.L_x_3258) ;  /* 0x000000e000017945 */ /* 0x000fe80003800000 */
[----:B------:R-:W-:Y:S05]  /*8270*/  @P2 BRA `(.L_x_3259) ;  /* 0x0000000000102947 */ /* 0x000fea0003800000 */
[----:B------:R-:W-:Y:S01]  /*8280*/  HFMA2.MMA R177, -RZ, RZ, 0, 0 ;  /* 0x00000000ffb17435 */ /* 0x000fe200000001ff */
[----:B------:R-:W-:Y:S10]  /*8290*/  @!P4 BRA `(.L_x_3260) ;  /* 0x000000000028c947 */ /* 0x000ff40003800000 */
[----:B-----5:R-:W-:Y:S01]  /*82a0*/  HADD2.F32 R177, -RZ, R159.H1_H1 ;  /* 0x3000009fffb17230 */ /* 0x020fe20000004100 */
[----:B------:R-:W-:Y:S06]  /*82b0*/  BRA `(.L_x_3260) ;  /* 0x0000000000207947 */ /* 0x000fec0003800000 */
.L_x_3259:
        /* <DEDUP_REMOVED lines=8> */
.L_x_3260:
[----:B------:R-:W-:Y:S05]  /*8340*/  BSYNC B1 ;  /* 0x0000000000017941 */ /* 0x000fea0003800000 */
.L_x_3258:
        /* <DEDUP_REMOVED lines=16> */
.L_x_3262:
[----:B------:R-:W-:Y:S05]  /*8450*/  BSYNC B1 ;  /* 0x0000000000017941 */ /* 0x000fea0003800000 */
.L_x_3261:
        /* <DEDUP_REMOVED lines=8> */
.L_x_3220:
[----:B------:R-:W-:Y:S05]  /*84e0*/  BSYNC B0 ;  /* 0x0000000000007941 */ /* 0x000fea0003800000 */
.L_x_3219:
        /* <DEDUP_REMOVED lines=8> */
.L_x_3266:
[----:B------:R-:W-:Y:S05]  /*8570*/  BSYNC B1 ;  /* 0x0000000000017941 */ /* 0x000fea0003800000 */
.L_x_3265:
[----:B------:R-:W-:Y:S04]  /*8580*/  BSSY B1, `(.L_x_3267) ;  /* 0x0000014000017945 */ /* 0x000fe80003800000 */
[----:B------:R-:W-:Y:S05]  /*8590*/  @P2 BRA `(.L_x_3268) ;  /* 0x00000000001c2947 */ /* 0x000fea0003800000 */
[----:B------:R-:W-:Y:S01]  /*85a0*/  UISETP.NE.U32.AND UP0, UPT, UR8, URZ, UPT ;  /* 0x0000003f0800728c */ /* 0x000fe2000bf05070 */
[----:B0-234-:R-:W-:-:S03]  /*85b0*/  MOV R177, RZ ;  /* 0x000000ff00b17202 */ /* 0x01dfc60000000f00 */
[----:B------:R-:W-:-:S06]  /*85c0*/  UISETP.NE.AND.EX UP0, UPT, UR9, URZ, UPT, UP0 ;  /* 0x0000003f0900728c */ /* 0x000fcc000bf05300 */
[----:B------:R-:W-:-:S13]  /*85d0*/  PLOP3.LUT P4, PT, PT, PT, UP0, 0x80, 0x0 ;  /* 0x000000000000781c */ /* 0x000fda0003f8f008 */
[----:B------:R-:W-:Y:S05]  /*85e0*/  @!P4 BRA `(.L_x_3269) ;  /* 0x000000000034c947 */ /* 0x000fea0003800000 */
[----:B-----5:R-:W-:Y:S01]  /*85f0*/  HADD2.F32 R177, -RZ, R160.H0_H0 ;  /* 0x200000a0ffb17230 */ /* 0x020fe20000004100 */
[----:B------:R-:W-:Y:S06]  /*8600*/  BRA `(.L_x_3269) ;  /* 0x00000000002c7947 */ /* 0x000fec0003800000 */
.L_x_3268:
        /* <DEDUP_REMOVED lines=11> */
.L_x_3269:
[----:B------:R-:W-:Y:S05]  /*86c0*/  BSYNC B1 ;  /* 0x0000000000017941 */ /* 0x000fea0003800000 */
.L_x_3267:
        /* <DEDUP_REMOVED lines=18> */
.L_x_3271:
[----:B------:R-:W-:Y:S05]  /*87f0*/  BSYNC B1 ;  /* 0x0000000000017941 */ /* 0x000fea0003800000 */
.L_x_3270:
[----:B------:R-:W-:Y:S04]  /*8800*/  BSSY B1, `(.L_x_3272) ;  /* 0x000000e000017945 */ /* 0x000fe80003800000 */
[----:B------:R-:W-:Y:S05]  /*8810*/  @P2 BRA `(.L_x_3273) ;  /* 0x0000000000102947 */ /* 0x000fea0003800000 */
[----:B------:R-:W-:Y:S01]  /*8820*/  HFMA2.MMA R177, -RZ, RZ, 0, 0 ;  /* 0x00000000ffb17435 */ /* 0x000fe200000001ff */
[----:B------:R-:W-:Y:S10]  /*8830*/  @!P4 BRA `(.L_x_3274) ;  /* 0x000000000028c947 */ /* 0x000ff40003800000 */
[----:B-----5:R-:W-:Y:S01]  /*8840*/  HADD2.F32 R177, -RZ, R160.H1_H1 ;  /* 0x300000a0ffb17230 */ /* 0x020fe20000004100 */
[----:B------:R-:W-:Y:S06]  /*8850*/  BRA `(.L_x_3274) ;  /* 0x0000000000207947 */ /* 0x000fec0003800000 */
.L_x_3273:
        /* <DEDUP_REMOVED lines=8> */
.L_x_3274:
[----:B------:R-:W-:Y:S05]  /*88e0*/  BSYNC B1 ;  /* 0x0000000000017941 */ /* 0x000fea0003800000 */
.L_x_3272:
        /* <DEDUP_REMOVED lines=16> */
.L_x_3276:
[----:B------:R-:W-:Y:S05]  /*89f0*/  BSYNC B1 ;  /* 0x0000000000017941 */ /* 0x000fea0003800000 */
.L_x_3275:
[----:B------:R-:W-:Y:S04]  /*8a00*/  BSSY B1, `(.L_x_3277) ;  /* 0x000000e000017945 */ /* 0x000fe80003800000 */
[----:B------:R-:W-:Y:S05]  /*8a10*/  @P2 BRA `(.L_x_3278) ;  /* 0x0000000000102947 */ /* 0x000fea0003800000 */
[----:B------:R-:W-:Y:S01]  /*8a20*/  MOV R177, RZ ;  /* 0x000000ff00b17202 */ /* 0x000fe20000000f00 */
[----:B------:R-:W-:Y:S06]  /*8a30*/  @!P4 BRA `(.L_x_3279) ;  /* 0x000000000028c947 */ /* 0x000fec0003800000 */
[----:B-----5:R-:W-:Y:S01]  /*8a40*/  HADD2.F32 R177, -RZ, R161.H0_H0 ;  /* 0x200000a1ffb17230 */ /* 0x020fe20000004100 */
[----:B------:R-:W-:Y:S06]  /*8a50*/  BRA `(.L_x_3279) ;  /* 0x0000000000207947 */ /* 0x000fec0003800000 */
.L_x_3278:
        /* <DEDUP_REMOVED lines=8> */
.L_x_3279:
[----:B------:R-:W-:Y:S05]  /*8ae0*/  BSYNC B1 ;  /* 0x0000000000017941 */ /* 0x000fea0003800000 */
.L_x_3277:
        /* <DEDUP_REMOVED lines=16> */
.L_x_3281:
[----:B------:R-:W-:Y:S05]  /*8bf0*/  BSYNC B1 ;  /* 0x0000000000017941 */ /* 0x000fea0003800000 */
.L_x_3280:
[----:B------:R-:W-:Y:S04]  /*8c00*/  BSSY B1, `(.L_x_3282) ;  /* 0x000000e000017945 */ /* 0x000fe80003800000 */
[----:B------:R-:W-:Y:S05]  /*8c10*/  @P2 BRA `(.L_x_3283) ;  /* 0x0000000000102947 */ /* 0x000fea0003800000 */
[----:B------:R-:W-:Y:S01]  /*8c20*/  HFMA2.MMA R177, -RZ, RZ, 0, 0 ;  /* 0x00000000ffb17435 */ /* 0x000fe200000001ff */
[----:B------:R-:W-:Y:S10]  /*8c30*/  @!P4 BRA `(.L_x_3284) ;  /* 0x000000000028c947 */ /* 0x000ff40003800000 */
[----:B-----5:R-:W-:Y:S01]  /*8c40*/  HADD2.F32 R177, -RZ, R161.H1_H1 ;  /* 0x300000a1ffb17230 */ /* 0x020fe20000004100 */
[----:B------:R-:W-:Y:S06]  /*8c50*/  BRA `(.L_x_3284) ;  /* 0x0000000000207947 */ /* 0x000fec0003800000 */
.L_x_3283:
        /* <DEDUP_REMOVED lines=8> */
.L_x_3284:
[----:B------:R-:W-:Y:S05]  /*8ce0*/  BSYNC B1 ;  /* 0x0000000000017941 */ /* 0x000fea0003800000 */
.L_x_3282:
        /* <DEDUP_REMOVED lines=16> */
.L_x_3286:
[----:B------:R-:W-:Y:S05]  /*8df0*/  BSYNC B1 ;  /* 0x0000000000017941 */ /* 0x000fea0003800000 */
.L_x_3285:
[----:B------:R-:W-:Y:S04]  /*8e00*/  BSSY B1, `(.L_x_3287) ;  /* 0x000000e000017945 */ /* 0x000fe80003800000 */
[----:B------:R-:W-:Y:S05]  /*8e10*/  @P2 BRA `(.L_x_3288) ;  /* 0x0000000000102947 */ /* 0x000fea0003800000 */
[----:B------:R-:W-:Y:S01]  /*8e20*/  MOV R177, RZ ;  /* 0x000000ff00b17202 */ /* 0x000fe20000000f00 */
[----:B------:R-:W-:Y:S06]  /*8e30*/  @!P4 BRA `(.L_x_3289) ;  /* 0x000000000028c947 */ /* 0x000fec0003800000 */
[----:B-----5:R-:W-:Y:S01]  /*8e40*/  HADD2.F32 R177, -RZ, R162.H0_H0 ;  /* 0x200000a2ffb17230 */ /* 0x020fe20000004100 */
[----:B------:R-:W-:Y:S06]  /*8e50*/  BRA `(.L_x_3289) ;  /* 0x0000000000207947 */ /* 0x000fec0003800000 */
.L_x_3288:
        /* <DEDUP_REMOVED lines=8> */
.L_x_3289:
[----:B------:R-:W-:Y:S05]  /*8ee0*/  BSYNC B1 ;  /* 0x0000000000017941 */ /* 0x000fea0003800000 */
.L_x_3287:
        /* <DEDUP_REMOVED lines=16> */
.L_x_3291:
[----:B------:R-:W-:Y:S05]  /*8ff0*/  BSYNC B1 ;  /* 0x0000000000017941 */ /* 0x000fea0003800000 */
.L_x_3290:
[----:B------:R-:W-:Y:S04]  /*9000*/  BSSY B1, `(.L_x_3292) ;  /* 0x000000e000017945 */ /* 0x000fe80003800000 */
[----:B------:R-:W-:Y:S05]  /*9010*/  @P2 BRA `(.L_x_3293) ;  /* 0x0000000000102947 */ /* 0x000fea0003800000 */
[----:B------:R-:W-:Y:S01]  /*9020*/  HFMA2.MMA R177, -RZ, RZ, 0, 0 ;  /* 0x00000000ffb17435 */ /* 0x000fe200000001ff */
[----:B------:R-:W-:Y:S10]  /*9030*/  @!P4 BRA `(.L_x_3294) ;  /* 0x000000000028c947 */ /* 0x000ff40003800000 */
[----:B-----5:R-:W-:Y:S01]  /*9040*/  HADD2.F32 R177, -RZ, R162.H1_H1 ;  /* 0x300000a2ffb17230 */ /* 0x020fe20000004100 */
[----:B------:R-:W-:Y:S06]  /*9050*/  BRA `(.L_x_3294) ;  /* 0x0000000000207947 */ /* 0x000fec0003800000 */
.L_x_3293:
        /* <DEDUP_REMOVED lines=8> */
.L_x_3294:
[----:B------:R-:W-:Y:S05]  /*90e0*/  BSYNC B1 ;  /* 0x0000000000017941 */ /* 0x000fea0003800000 */
.L_x_3292:
        /* <DEDUP_REMOVED lines=16> */
.L_x_3296:
[----:B------:R-:W-:Y:S05]  /*91f0*/  BSYNC B1 ;  /* 0x0000000000017941 */ /* 0x000fea0003800000 */
.L_x_3295:
[----:B------:R-:W-:Y:S04]  /*9200*/  BSSY B1, `(.L_x_3297) ;  /* 0x000000e000017945 */ /* 0x000fe80003800000 */
[----:B------:R-:W-:Y:S05]  /*9210*/  @P2 BRA `(.L_x_3298) ;  /* 0x0000000000102947 */ /* 0x000fea0003800000 */
[----:B------:R-:W-:Y:S01]  /*9220*/  MOV R177, RZ ;  /* 0x000000ff00b17202 */ /* 0x000fe20000000f00 */
[----:B------:R-:W-:Y:S06]  /*9230*/  @!P4 BRA `(.L_x_3299) ;  /* 0x000000000028c947 */ /* 0x000fec0003800000 */
[----:B-----5:R-:W-:Y:S01]  /*9240*/  HADD2.F32 R177, -RZ, R163.H0_H0 ;  /* 0x200000a3ffb17230 */ /* 0x020fe20000004100 */
[----:B------:R-:W-:Y:S06]  /*9250*/  BRA `(.L_x_3299) ;  /* 0x0000000000207947 */ /* 0x000fec0003800000 */
.L_x_3298:
        /* <DEDUP_REMOVED lines=8> */
.L_x_3299:
[----:B------:R-:W-:Y:S05]  /*92e0*/  BSYNC B1 ;  /* 0x0000000000017941 */ /* 0x000fea0003800000 */
.L_x_3297:
        /* <DEDUP_REMOVED lines=16> */
.L_x_3301:
[----:B------:R-:W-:Y:S05]  /*93f0*/  BSYNC B1 ;  /* 0x0000000000017941 */ /* 0x000fea0003800000 */
.L_x_3300:
[----:B------:R-:W-:Y:S04]  /*9400*/  BSSY B1, `(.L_x_3302) ;  /* 0x000000e000017945 */ /* 0x000fe80003800000 */
[----:B------:R-:W-:Y:S05]  /*9410*/  @P2 BRA `(.L_x_3303) ;  /* 0x0000000000102947 */ /* 0x000fea0003800000 */
[----:B------:R-:W-:Y:S01]  /*9420*/  HFMA2.MMA R4, -RZ, RZ, 0, 0 ;  /* 0x00000000ff047435 */ /* 0x000fe200000001ff */
[----:B------:R-:W-:Y:S10]  /*9430*/  @!P4 BRA `(.L_x_3304) ;  /* 0x000000000028c947 */ /* 0x000ff40003800000 */
[----:B-----5:R-:W-:Y:S01]  /*9440*/  HADD2.F32 R4, -RZ, R163.H1_H1 ;  /* 0x300000a3ff047230 */ /* 0x020fe20000004100 */
[----:B------:R-:W-:Y:S06]  /*9450*/  BRA `(.L_x_3304) ;  /* 0x0000000000207947 */ /* 0x000fec0003800000 */
.L_x_3303:
        /* <DEDUP_REMOVED lines=8> */
.L_x_3304:
[----:B------:R-:W-:Y:S05]  /*94e0*/  BSYNC B1 ;  /* 0x0000000000017941 */ /* 0x000fea0003800000 */
.L_x_3302:
[----:B------:R-:W0:Y:S01]  /*94f0*/  @P5 LDC.64 R176, c[0x0][0x308] ;  /* 0x0000c200ffb05b82 */ /* 0x000e220000000a00 */
[----:B------:R-:W-:Y:S01]  /*9500*/  @P5 F2FP.F16.F32.PACK_AB R9, RZ, R4 ;  /* 0x00000004ff09523e */ /* 0x000fe200000000ff */
        /* <DEDUP_REMOVED lines=17> */
.L_x_3306:
[----:B------:R-:W-:Y:S05]  /*9620*/  BSYNC B1 ;  /* 0x0000000000017941 */ /* 0x000fea0003800000 */
.L_x_3305:
[----:B0-----:R-:W0:Y:S02]  /*9630*/  @P3 LDC.64 R8, c[0x0][0x2f8] ;  /* 0x0000be00ff083b82 */ /* 0x001e240000000a00 */
[----:B0-----:R-:W-:-:S05]  /*9640*/  @P3 IMAD.WIDE.U32 R8, R3, 0x10, R8 ;  /* 0x0000001003083825 */ /* 0x001fca00078e0008 */
[----:B------:R0:W-:Y:S02]  /*9650*/  @P3 STG.E.128 desc[UR4][R8.64], R56 ;  /* 0x0000003808003986 */ /* 0x0001e4000c101d04 */
.L_x_3264:
[----:B------:R-:W-:Y:S05]  /*9660*/  BSYNC B0 ;  /* 0x0000000000007941 */ /* 0x000fea0003800000 */
.L_x_3263:
[----:B------:R-:W-:Y:S02]  /*9670*/  LOP3.LUT P3, RZ, R2, 0x8, RZ, 0xc0, !PT ;  /* 0x0000000802ff7812 */ /* 0x000fe4000786c0ff */
[----:B------:R-:W-:Y:S02]  /*9680*/  IADD3 R5, R5, UR14, RZ ;  /* 0x0000000e05057c10 */ /* 0x000fe4000fffe0ff */
[----:B------:R-:W-:Y:S02]  /*9690*/  SEL R3, RZ, 0x1, P3 ;  /* 0x00000001ff037807 */ /* 0x000fe40001800000 */
[----:B------:R-:W-:-:S03]  /*96a0*/  ISETP.GE.AND P2, PT, R5, UR15, PT ;  /* 0x0000000f05007c0c */ /* 0x000fc6000bf46270 */
[----:B------:R0:W-:Y:S10]  /*96b0*/  STL.S16 [R1+0x2c], R3 ;  /* 0x00002c0301007387 */ /* 0x0001f40000100600 */
[----:B0-----:R-:W-:Y:S05]  /*96c0*/  @!P2 BRA `(.L_x_3307) ;  /* 0xffffff7800d8a947 */ /* 0x001fea000383ffff */
.L_x_3066:
        /* <DEDUP_REMOVED lines=21> */
.L_x_3309:
[----:B------:R-:W-:Y:S05]  /*9820*/  BSYNC B0 ;  /* 0x0000000000007941 */ /* 0x000fea0003800000 */
.L_x_3308:
        /* <DEDUP_REMOVED lines=16> */
.L_x_3311:
[----:B------:R-:W-:Y:S05]  /*9930*/  BSYNC B0 ;  /* 0x0000000000007941 */ /* 0x000fea0003800000 */
.L_x_3310:
        /* <DEDUP_REMOVED lines=15> */
.L_x_3313:
[----:B------:R-:W-:Y:S05]  /*9a30*/  BSYNC B0 ;  /* 0x0000000000007941 */ /* 0x000fea0003800000 */
.L_x_3312:
        /* <DEDUP_REMOVED lines=15> */
.L_x_3315:
[----:B------:R-:W-:Y:S05]  /*9b30*/  BSYNC B0 ;  /* 0x0000000000007941 */ /* 0x000fea0003800000 */
.L_x_3314:
        /* <DEDUP_REMOVED lines=15> */
.L_x_3086:
[----:B------:R-:W-:Y:S01]  /*9c30*/  HFMA2.MMA R176, -RZ, RZ, 0, 9.5367431640625e-07 ;  /* 0x00000010ffb07435 */ /* 0x000fe200000001ff */
[----:B------:R-:W-:Y:S02]  /*9c40*/  MOV R179, R216 ;  /* 0x000000d800b37202 */ /* 0x000fe40000000f00 */
[----:B------:R-:W-:Y:S02]  /*9c50*/  MOV R177, 0x1f ;  /* 0x0000001f00b17802 */ /* 0x000fe40000000f00 */
[----:B------:R-:W-:-:S07]  /*9c60*/  MOV R178, 0xffffffff ;  /* 0xffffffff00b27802 */ /* 0x000fce0000000f00 */
[----:B-----5:R-:W-:Y:S05]  /*9c70*/  WARPSYNC.COLLECTIVE R178, `(.L_x_3316) ;  /* 0x00000000b2087348 */ /* 0x020fea0003c00000 */
[----:B------:R0:W1:Y:S02]  /*9c80*/  SHFL.DOWN P5, R180, R179, R176, R177 ;  /* 0x080000b0b3b47389 */ /* 0x00006400000a00b1 */
[----:B01---5:R-:W-:Y:S01]  /*9c90*/  ENDCOLLECTIVE ;  /* 0x000000000000791b */ /* 0x023fe20003800000 */
.L_x_3316:
[----:B------:R-:W-:Y:S01]  /*9ca0*/  MOV R179, R217 ;  /* 0x000000d900b37202 */ /* 0x000fe20000000f00 */
[----:B------:R-:W-:-:S07]  /*9cb0*/  FADD.FTZ R216, R180, R216 ;  /* 0x000000d8b4d87221 */ /* 0x000fce0000010000 */
[----:B------:R-:W-:Y:S05]  /*9cc0*/  WARPSYNC.COLLECTIVE R178, `(.L_x_3317) ;  /* 0x00000000b2087348 */ /* 0x000fea0003c00000 */
[----:B------:R0:W1:Y:S02]  /*9cd0*/  SHFL.DOWN P5, R180, R179, R176, R177 ;  /* 0x080000b0b3b47389 */ /* 0x00006400000a00b1 */
[----:B01----:R-:W-:Y:S01]  /*9ce0*/  ENDCOLLECTIVE ;  /* 0x000000000000791b */ /* 0x003fe20003800000 */
.L_x_3317:
[----:B------:R-:W-:Y:S01]  /*9cf0*/  HFMA2.MMA R176, -RZ, RZ, 0, 4.76837158203125e-07 ;  /* 0x00000008ffb07435 */ /* 0x000fe200000001ff */
[----:B------:R-:W-:Y:S01]  /*9d00*/  MOV R179, R216 ;  /* 0x000000d800b37202 */ /* 0x000fe20000000f00 */
[----:B------:R-:W-:-:S09]  /*9d10*/  FADD.FTZ R217, R180, R217 ;  /* 0x000000d9b4d97221 */ /* 0x000fd20000010000 */
[----:B------:R-:W-:Y:S05]  /*9d20*/  WARPSYNC.COLLECTIVE R178, `(.L_x_3318) ;  /* 0x00000000b2087348 */ /* 0x000fea0003c00000 */
[----:B------:R0:W1:Y:S02]  /*9d30*/  SHFL.DOWN P5, R180, R179, R176, R177 ;  /* 0x080000b0b3b47389 */ /* 0x00006400000a00b1 */
[----:B01----:R-:W-:Y:S01]  /*9d40*/  ENDCOLLECTIVE ;  /* 0x000000000000791b */ /* 0x003fe20003800000 */
.L_x_3318:
[----:B------:R-:W-:Y:S01]  /*9d50*/  MOV R179, R217 ;  /* 0x000000d900b37202 */ /* 0x000fe20000000f00 */
[----:B------:R-:W-:-:S07]  /*9d60*/  FADD.FTZ R216, R216, R180 ;  /* 0x000000b4d8d87221 */ /* 0x000fce0000010000 */
[----:B------:R-:W-:Y:S05]  /*9d70*/  WARPSYNC.COLLECTIVE R178, `(.L_x_3319) ;  /* 0x00000000b2087348 */ /* 0x000fea0003c00000 */
[----:B------:R0:W1:Y:S02]  /*9d80*/  SHFL.DOWN P5, R180, R179, R176, R177 ;  /* 0x080000b0b3b47389 */ /* 0x00006400000a00b1 */
[----:B01----:R-:W-:Y:S01]  /*9d90*/  ENDCOLLECTIVE ;  /* 0x000000000000791b */ /* 0x003fe20003800000 */
.L_x_3319:
[----:B------:R-:W-:Y:S01]  /*9da0*/  HFMA2.MMA R176, -RZ, RZ, 0, 2.384185791015625e-07 ;  /* 0x00000004ffb07435 */ /* 0x000fe200000001ff */
[----:B------:R-:W-:Y:S01]  /*9db0*/  MOV R179, R216 ;  /* 0x000000d800b37202 */ /* 0x000fe20000000f00 */
[----:B------:R-:W-:-:S09]  /*9dc0*/  FADD.FTZ R217, R217, R180 ;  /* 0x000000b4d9d97221 */ /* 0x000fd20000010000 */
[----:B------:R-:W-:Y:S05]  /*9dd0*/  WARPSYNC.COLLECTIVE R178, `(.L_x_3320) ;  /* 0x00000000b2087348 */ /* 0x000fea0003c00000 */
[----:B------:R0:W1:Y:S02]  /*9de0*/  SHFL.DOWN P5, R180, R179, R176, R177 ;  /* 0x080000b0b3b47389 */ /* 0x00006400000a00b1 */
[----:B01----:R-:W-:Y:S01]  /*9df0*/  ENDCOLLECTIVE ;  /* 0x000000000000791b */ /* 0x003fe20003800000 */
.L_x_3320:
[----:B------:R-:W-:Y:S01]  /*9e00*/  MOV R179, R217 ;  /* 0x000000d900b37202 */ /* 0x000fe20000000f00 */
[----:B------:R-:W-:-:S07]  /*9e10*/  FADD.FTZ R216, R216, R180 ;  /* 0x000000b4d8d87221 */ /* 0x000fce0000010000 */
[----:B------:R-:W-:Y:S05]  /*9e20*/  WARPSYNC.COLLECTIVE R178, `(.L_x_3321) ;  /* 0x00000000b2087348 */ /* 0x000fea0003c00000 */
[----:B------:R0:W1:Y:S02]  /*9e30*/  SHFL.DOWN P5, R180, R179, R176, R177 ;  /* 0x080000b0b3b47389 */ /* 0x00006400000a00b1 */
[----:B01----:R-:W-:Y:S01]  /*9e40*/  ENDCOLLECTIVE ;  /* 0x000000000000791b */ /* 0x003fe20003800000 */
.L_x_3321:
[----:B------:R-:W-:Y:S01]  /*9e50*/  HFMA2.MMA R176, -RZ, RZ, 0, 1.1920928955078125e-07 ;  /* 0x00000002ffb07435 */ /* 0x000fe200000001ff */
[----:B------:R-:W-:Y:S01]  /*9e60*/  MOV R179, R216 ;  /* 0x000000d800b37202 */ /* 0x000fe20000000f00 */
[----:B------:R-:W-:-:S09]  /*9e70*/  FADD.FTZ R217, R217, R180 ;  /* 0x000000b4d9d97221 */ /* 0x000fd20000010000 */
[----:B------:R-:W-:Y:S05]  /*9e80*/  WARPSYNC.COLLECTIVE R178, `(.L_x_3322) ;  /* 0x00000000b2087348 */ /* 0x000fea0003c00000 */
[----:B------:R0:W1:Y:S02]  /*9e90*/  SHFL.DOWN P5, R180, R179, R176, R177 ;  /* 0x080000b0b3b47389 */ /* 0x00006400000a00b1 */
[----:B01----:R-:W-:Y:S01]  /*9ea0*/  ENDCOLLECTIVE ;  /* 0x000000000000791b */ /* 0x003fe20003800000 */
.L_x_3322:
[----:B------:R-:W-:Y:S01]  /*9eb0*/  MOV R179, R217 ;  /* 0x000000d900b37202 */ /* 0x000fe20000000f00 */
[----:B------:R-:W-:-:S07]  /*9ec0*/  FADD.FTZ R216, R216, R180 ;  /* 0x000000b4d8d87221 */ /* 0x000fce0000010000 */
[----:B------:R-:W-:Y:S05]  /*9ed0*/  WARPSYNC.COLLECTIVE R178, `(.L_x_3323) ;  /* 0x00000000b2087348 */ /* 0x000fea0003c00000 */
[----:B------:R0:W1:Y:S02]  /*9ee0*/  SHFL.DOWN P5, R180, R179, R176, R177 ;  /* 0x080000b0b3b47389 */ /* 0x00006400000a00b1 */
[----:B01----:R-:W-:Y:S01]  /*9ef0*/  ENDCOLLECTIVE ;  /* 0x000000000000791b */ /* 0x003fe20003800000 */
.L_x_3323:
[----:B------:R-:W-:Y:S01]  /*9f00*/  HFMA2.MMA R176, -RZ, RZ, 0, 5.9604644775390625e-08 ;  /* 0x00000001ffb07435 */ /* 0x000fe200000001ff */
[----:B------:R-:W-:Y:S01]  /*9f10*/  MOV R179, R216 ;  /* 0x000000d800b37202 */ /* 0x000fe20000000f00 */
[----:B------:R-:W-:-:S09]  /*9f20*/  FADD.FTZ R217, R217, R180 ;  /* 0x000000b4d9d97221 */ /* 0x000fd20000010000 */
[----:B------:R-:W-:Y:S05]  /*9f30*/  WARPSYNC.COLLECTIVE R178, `(.L_x_3324) ;  /* 0x00000000b2087348 */ /* 0x000fea0003c00000 */
[----:B------:R0:W1:Y:S02]  /*9f40*/  SHFL.DOWN P5, R180, R179, R176, R177 ;  /* 0x080000b0b3b47389 */ /* 0x00006400000a00b1 */
[----:B01----:R-:W-:Y:S01]  /*9f50*/  ENDCOLLECTIVE ;  /* 0x000000000000791b */ /* 0x003fe20003800000 */
.L_x_3324:
[----:B------:R-:W-:Y:S02]  /*9f60*/  MOV R179, R217 ;  /* 0x000000d900b37202 */ /* 0x000fe40000000f00 */
[----:B------:R-:W-:-:S07]  /*9f70*/  MOV R181, R180 ;  /* 0x000000b400b57202 */ /* 0x000fce0000000f00 */
[----:B------:R-:W-:Y:S05]  /*9f80*/  WARPSYNC.COLLECTIVE R178, `(.L_x_3325) ;  /* 0x00000000b2087348 */ /* 0x000fea0003c00000 */
[----:B------:R0:W1:Y:S02]  /*9f90*/  SHFL.DOWN P5, R180, R179, R176, R177 ;  /* 0x080000b0b3b47389 */ /* 0x00006400000a00b1 */
[----:B01----:R-:W-:Y:S01]  /*9fa0*/  ENDCOLLECTIVE ;  /* 0x000000000000791b */ /* 0x003fe20003800000 */
.L_x_3325:
[----:B------:R-:W-:Y:S01]  /*9fb0*/  MOV R177, R180 ;  /* 0x000000b400b17202 */ /* 0x000fe20000000f00 */
[----:B------:R-:W-:Y:S06]  /*9fc0*/  BRA `(.L_x_3326) ;  /* 0xffffff9c000c7947 */ /* 0x000fec000383ffff */
.L_x_3327:
        /* <DEDUP_REMOVED lines=11> */
.L_x_16507:


//--------------------- .text._ZN10layer_norm22ln_bwd_finalize_kernelINS_22Kernel_traits_finalizeILj5120E6__halfS2_S2_S2_fjLb1ELj1024ELj4ENS_18Kernel_traits_baseILj5120ES2_S2_S2_S2_fjLj1024EEEEELb1ELb1EEEvNS_9BwdParamsE --------------------------
	.section	.text._ZN10layer_norm22ln_bwd_finalize_kernelINS_22Kernel_traits_finalizeILj5120E6__halfS2_S2_S2_fjLb1ELj1024ELj4ENS_18Kernel_traits_baseILj5120ES2_S2_S2_S2_fjLj1024EEEEELb1ELb1EEEvNS_9BwdParamsE,"ax",@progbits
	.align	128
        .global         _ZN10layer_norm22ln_bwd_finalize_kernelINS_22Kernel_traits_finalizeILj5120E6__halfS2_S2_S2_fjLb1ELj1024ELj4ENS_18Kernel_traits_baseILj5120ES2_S2_S2_S2_fjLj1024EEEEELb1ELb1EEEvNS_9BwdParamsE
        .type           _ZN10layer_norm22ln_bwd_finalize_kernelINS_22Kernel_traits_finalizeILj5120E6__halfS2_S2_S2_fjLb1ELj1024ELj4ENS_18Kernel_traits_baseILj5120ES2_S2_S2_S2_fjLj1024EEEEELb1ELb1EEEvNS_9BwdParamsE,@function
        .size           _ZN10layer_norm22ln_bwd_finalize_kernelINS_22Kernel_traits_finalizeILj5120E6__halfS2_S2_S2_fjLb1ELj1024ELj4ENS_18Kernel_traits_baseILj5120ES2_S2_S2_S2_fjLj1024EEEEELb1ELb1EEEvNS_9BwdParamsE,(.L_x_16508 - _ZN10layer_norm22ln_bwd_finalize_kernelINS_22Kernel_traits_finalizeILj5120E6__halfS2_S2_S2_fjLb1ELj1024ELj4ENS_18Kernel_traits_baseILj5120ES2_S2_S2_S2_fjLj1024EEEEELb1ELb1EEEvNS_9BwdParamsE)
        .other          _ZN10layer_norm22ln_bwd_finalize_kernelINS_22Kernel_traits_finalizeILj5120E6__halfS2_S2_S2_fjLb1ELj1024ELj4ENS_18Kernel_traits_baseILj5120ES2_S2_S2_S2_fjLj1024EEEEELb1ELb1EEEvNS_9BwdParamsE,@"STO_CUDA_ENTRY STV_DEFAULT"
_ZN10layer_norm22ln_bwd_finalize_kernelINS_22Kernel_traits_finalizeILj5120E6__halfS2_S2_S2_fjLb1ELj1024ELj4ENS_18Kernel_traits_baseILj5120ES2_S2_S2_S2_fjLj1024EEEEELb1ELb1EEEvNS_9BwdParamsE:
.text._ZN10layer_norm22ln_bwd_finalize_kernelINS_22Kernel_traits_finalizeILj5120E6__halfS2_S2_S2_fjLb1ELj1024ELj4ENS_18Kernel_traits_baseILj5120ES2_S2_S2_S2_fjLj1024EEEEELb1ELb1EEEvNS_9BwdParamsE:
        /* <DEDUP_REMOVED lines=25> */
.L_x_3339:
        /* <DEDUP_REMOVED lines=33> */
.L_x_3332:
        /* <DEDUP_REMOVED lines=49> */
.L_x_3331:
[----:B------:R-:W-:Y:S05]  /*06b0*/  BSYNC B1 ;  /* 0x0000000000017941 */ /* 0x000fea0003800000 */
.L_x_3330:
        /* <DEDUP_REMOVED lines=32> */
.L_x_3334:
[----:B------:R-:W-:Y:S05]  /*08c0*/  BSYNC B1 ;  /* 0x0000000000017941 */ /* 0x000fea0003800000 */
.L_x_3333:
        /* <DEDUP_REMOVED lines=16> */
.L_x_3329:
[----:B------:R-:W-:Y:S05]  /*09d0*/  BSYNC B0 ;  /* 0x0000000000007941 */ /* 0x000fea0003800000 */
.L_x_3328:
        /* <DEDUP_REMOVED lines=40> */
.L_x_3355:
        /* <DEDUP_REMOVED lines=8> */
.L_x_3335:
        /* <DEDUP_REMOVED lines=15> */
[----:B---3--:R-:W-:Y:S02]  /*0dd0*/  F2FP.F16.F32.PACK_AB R21, R21, R20 ;  /* 0x000000141515723e */ /* 0x008fe400000000ff */
[----:B-1----:R-:W-:-:S03]  /*0de0*/  F2FP.F16.F32.PACK_AB R13, R13, R12 ;  /* 0x0000000c0d0d723e */ /* 0x002fc600000000ff */
[----:B------:R3:W-:Y:S01]  /*0df0*/  STG.E desc[UR6][R14.64], R21 ;  /* 0x000000150e007986 */ /* 0x0007e2000c101906 */
[----:B----4-:R-:W-:-:S03]  /*0e00*/  F2FP.F16.F32.PACK_AB R17, R17, R16 ;  /* 0x000000101111723e */ /* 0x010fc600000000ff */
[----:B------:R3:W-:Y:S04]  /*0e10*/  STG.E desc[UR6][R10.64], R13 ;  /* 0x0000000d0a007986 */ /* 0x0007e8000c101906 */
[----:B------:R3:W-:Y:S02]  /*0e20*/  STG.E desc[UR6][R8.64], R17 ;  /* 0x0000001108007986 */ /* 0x0007e4000c101906 */
.L_x_3338:
[----:B------:R-:W-:Y:S05]  /*0e30*/  BSYNC B0 ;  /* 0x0000000000007941 */ /* 0x000fea0003800000 */
.L_x_3337:
[C---:B------:R-:W-:Y:S02]  /*0e40*/  ISETP.GT.U32.AND P1, PT, R4.reuse, -0x1401, PT ;  /* 0xffffebff0400780c */ /* 0x040fe40003f24070 */
[----:B------:R-:W-:Y:S02]  /*0e50*/  IADD3 R4, R4, 0x1400, RZ ;  /* 0x0000140004047810 */ /* 0x000fe40007ffe0ff */
[----:B------:R-:W-:-:S09]  /*0e60*/  IADD3 R5, R5, 0xa00, RZ ;  /* 0x00000a0005057810 */ /* 0x000fd20007ffe0ff */
[----:B------:R-:W-:Y:S05]  /*0e70*/  @P1 BRA `(.L_x_3339) ;  /* 0xfffffff000c41947 */ /* 0x000fea000383ffff */
[----:B------:R-:W-:Y:S05]  /*0e80*/  EXIT ;  /* 0x000000000000794d */ /* 0x000fea0003800000 */
.L_x_3336:
[----:B------:R-:W-:Y:S01]  /*0e90*/  HFMA2.MMA R22, -RZ, RZ, 0, 5.9604644775390625e-08 ;  /* 0x00000001ff167435 */ /* 0x000fe200000001ff */
[----:B---3--:R-:W-:Y:S01]  /*0ea0*/  MOV R23, R8 ;  /* 0x0000000800177202 */ /* 0x008fe20000000f00 */
[----:B------:R-:W-:Y:S01]  /*0eb0*/  IMAD.MOV.U32 R20, RZ, RZ, -0x1 ;  /* 0xffffffffff147424 */ /* 0x000fe200078e00ff */
[----:B------:R-:W-:-:S08]  /*0ec0*/  MOV R25, 0x1f ;  /* 0x0000001f00197802 */ /* 0x000fd00000000f00 */
[----:B012---:R-:W-:Y:S05]  /*0ed0*/  WARPSYNC.COLLECTIVE R20, `(.L_x_3340) ;  /* 0x0000000014087348 */ /* 0x007fea0003c00000 */
[----:B------:R3:W4:Y:S02]  /*0ee0*/  SHFL.BFLY P2, R21, R23, R22, R25 ;  /* 0x0c00001617157389 */ /* 0x0007240000040019 */
[----:B01234-:R-:W-:Y:S01]  /*0ef0*/  ENDCOLLECTIVE ;  /* 0x000000000000791b */ /* 0x01ffe20003800000 */
.L_x_3340:
[----:B------:R-:W-:Y:S01]  /*0f00*/  HFMA2.MMA R22, -RZ, RZ, 0, 1.1920928955078125e-07 ;  /* 0x00000002ff167435 */ /* 0x000fe200000001ff */
[----:B------:R-:W-:-:S05]  /*0f10*/  MOV R9, R21 ;  /* 0x0000001500097202 */ /* 0x000fca0000000f00 */
[----:B------:R-:W-:-:S05]  /*0f20*/  FADD.FTZ R9, R8, R9 ;  /* 0x0000000908097221 */ /* 0x000fca0000010000 */
[----:B------:R-:W-:-:S07]  /*0f30*/  MOV R23, R9 ;  /* 0x0000000900177202 */ /* 0x000fce0000000f00 */
[----:B------:R-:W-:Y:S05]  /*0f40*/  WARPSYNC.COLLECTIVE R20, `(.L_x_3341) ;  /* 0x0000000014087348 */ /* 0x000fea0003c00000 */
[----:B------:R0:W1:Y:S02]  /*0f50*/  SHFL.BFLY P2, R21, R23, R22, R25 ;  /* 0x0c00001617157389 */ /* 0x0000640000040019 */
[----:B01----:R-:W-:Y:S01]  /*0f60*/  ENDCOLLECTIVE ;  /* 0x000000000000791b */ /* 0x003fe20003800000 */
.L_x_3341:
[----:B------:R-:W-:Y:S01]  /*0f70*/  HFMA2.MMA R22, -RZ, RZ, 0, 2.384185791015625e-07 ;  /* 0x00000004ff167435 */ /* 0x000fe200000001ff */
[----:B------:R-:W-:-:S05]  /*0f80*/  MOV R12, R21 ;  /* 0x00000015000c7202 */ /* 0x000fca0000000f00 */
[----:B------:R-:W-:-:S05]  /*0f90*/  FADD.FTZ R12, R9, R12 ;  /* 0x0000000c090c7221 */ /* 0x000fca0000010000 */
[----:B------:R-:W-:-:S07]  /*0fa0*/  MOV R23, R12 ;  /* 0x0000000c00177202 */ /* 0x000fce0000000f00 */
[----:B------:R-:W-:Y:S05]  /*0fb0*/  WARPSYNC.COLLECTIVE R20, `(.L_x_3342) ;  /* 0x0000000014087348 */ /* 0x000fea0003c00000 */
[----:B------:R0:W1:Y:S02]  /*0fc0*/  SHFL.BFLY P2, R21, R23, R22, R25 ;  /* 0x0c00001617157389 */ /* 0x0000640000040019 */
[----:B01----:R-:W-:Y:S01]  /*0fd0*/  ENDCOLLECTIVE ;  /* 0x000000000000791b */ /* 0x003fe20003800000 */
.L_x_3342:
[----:B------:R-:W-:Y:S01]  /*0fe0*/  HFMA2.MMA R22, -RZ, RZ, 0, 4.76837158203125e-07 ;  /* 0x00000008ff167435 */ /* 0x000fe200000001ff */
[----:B------:R-:W-:-:S05]  /*0ff0*/  MOV R13, R21 ;  /* 0x00000015000d7202 */ /* 0x000fca0000000f00 */
[----:B------:R-:W-:-:S04]  /*1000*/  FADD.FTZ R13, R12, R13 ;  /* 0x0000000d0c0d7221 */ /* 0x000fc80000010000 */
[----:B------:R-:W-:-:S07]  /*1010*/  IMAD.MOV.U32 R23, RZ, RZ, R13 ;  /* 0x000000ffff177224 */ /* 0x000fce00078e000d */
[----:B------:R-:W-:Y:S05]  /*1020*/  WARPSYNC.COLLECTIVE R20, `(.L_x_3343) ;  /* 0x0000000014087348 */ /* 0x000fea0003c00000 */
[----:B------:R0:W1:Y:S02]  /*1030*/  SHFL.BFLY P2, R21, R23, R22, R25 ;  /* 0x0c00001617157389 */ /* 0x0000640000040019 */
[----:B01----:R-:W-:Y:S01]  /*1040*/  ENDCOLLECTIVE ;  /* 0x000000000000791b */ /* 0x003fe20003800000 */
.L_x_3343:
[----:B------:R-:W-:Y:S01]  /*1050*/  HFMA2.MMA R22, -RZ, RZ, 0, 9.5367431640625e-07 ;  /* 0x00000010ff167435 */ /* 0x000fe200000001ff */
[----:B------:R-:W-:-:S05]  /*1060*/  MOV R8, R21 ;  /* 0x0000001500087202 */ /* 0x000fca0000000f00 */
[----:B------:R-:W-:-:S05]  /*1070*/  FADD.FTZ R9, R13, R8 ;  /* 0x000000080d097221 */ /* 0x000fca0000010000 */
[----:B------:R-:W-:-:S07]  /*1080*/  MOV R23, R9 ;  /* 0x0000000900177202 */ /* 0x000fce0000000f00 */
[----:B------:R-:W-:Y:S05]  /*1090*/  WARPSYNC.COLLECTIVE R20, `(.L_x_3344) ;  /* 0x0000000014087348 */ /* 0x000fea0003c00000 */
[----:B------:R0:W1:Y:S02]  /*10a0*/  SHFL.BFLY P2, R21, R23, R22, R25 ;  /* 0x0c00001617157389 */ /* 0x0000640000040019 */
[----:B01----:R-:W-:Y:S01]  /*10b0*/  ENDCOLLECTIVE ;  /* 0x000000000000791b */ /* 0x003fe20003800000 */
.L_x_3344:
[----:B------:R-:W-:Y:S01]  /*10c0*/  HFMA2.MMA R22, -RZ, RZ, 0, 5.9604644775390625e-08 ;  /* 0x00000001ff167435 */ /* 0x000fe200000001ff */
[----:B------:R-:W-:Y:S02]  /*10d0*/  MOV R23, R11 ;  /* 0x0000000b00177202 */ /* 0x000fe40000000f00 */
[----:B------:R-:W-:-:S08]  /*10e0*/  MOV R8, R21 ;  /* 0x0000001500087202 */ /* 0x000fd00000000f00 */
[----:B------:R-:W-:Y:S05]  /*10f0*/  WARPSYNC.COLLECTIVE R20, `(.L_x_3345) ;  /* 0x0000000014087348 */ /* 0x000fea0003c00000 */
[----:B------:R0:W1:Y:S02]  /*1100*/  SHFL.BFLY P2, R21, R23, R22, R25 ;  /* 0x0c00001617157389 */ /* 0x0000640000040019 */
[----:B01----:R-:W-:Y:S01]  /*1110*/  ENDCOLLECTIVE ;  /* 0x000000000000791b */ /* 0x003fe20003800000 */
.L_x_3345:
[----:B------:R-:W-:Y:S01]  /*1120*/  HFMA2.MMA R22, -RZ, RZ, 0, 1.1920928955078125e-07 ;  /* 0x00000002ff167435 */ /* 0x000fe200000001ff */
[----:B------:R-:W-:-:S05]  /*1130*/  MOV R12, R21 ;  /* 0x00000015000c7202 */ /* 0x000fca0000000f00 */
[----:B------:R-:W-:-:S04]  /*1140*/  FADD.FTZ R14, R11, R12 ;  /* 0x0000000c0b0e7221 */ /* 0x000fc80000010000 */
[----:B------:R-:W-:-:S07]  /*1150*/  IMAD.MOV.U32 R23, RZ, RZ, R14 ;  /* 0x000000ffff177224 */ /* 0x000fce00078e000e */
[----:B------:R-:W-:Y:S05]  /*1160*/  WARPSYNC.COLLECTIVE R20, `(.L_x_3346) ;  /* 0x0000000014087348 */ /* 0x000fea0003c00000 */
[----:B------:R0:W1:Y:S02]  /*1170*/  SHFL.BFLY P2, R21, R23, R22, R25 ;  /* 0x0c00001617157389 */ /* 0x0000640000040019 */
[----:B01----:R-:W-:Y:S01]  /*1180*/  ENDCOLLECTIVE ;  /* 0x000000000000791b */ /* 0x003fe20003800000 */
.L_x_3346:
[----:B------:R-:W-:Y:S01]  /*1190*/  HFMA2.MMA R22, -RZ, RZ, 0, 2.384185791015625e-07 ;  /* 0x00000004ff167435 */ /* 0x000fe200000001ff */
[----:B------:R-:W-:-:S05]  /*11a0*/  MOV R13, R21 ;  /* 0x00000015000d7202 */ /* 0x000fca0000000f00 */
[----:B------:R-:W-:-:S05]  /*11b0*/  FADD.FTZ R15, R14, R13 ;  /* 0x0000000d0e0f7221 */ /* 0x000fca0000010000 */
[----:B------:R-:W-:-:S07]  /*11c0*/  MOV R23, R15 ;  /* 0x0000000f00177202 */ /* 0x000fce0000000f00 */
[----:B------:R-:W-:Y:S05]  /*11d0*/  WARPSYNC.COLLECTIVE R20, `(.L_x_3347) ;  /* 0x0000000014087348 */ /* 0x000fea0003c00000 */
[----:B------:R0:W1:Y:S02]  /*11e0*/  SHFL.BFLY P2, R21, R23, R22, R25 ;  /* 0x0c00001617157389 */ /* 0x0000640000040019 */
[----:B01----:R-:W-:Y:S01]  /*11f0*/  ENDCOLLECTIVE ;  /* 0x000000000000791b */ /* 0x003fe20003800000 */
.L_x_3347:
[----:B------:R-:W-:Y:S01]  /*1200*/  HFMA2.MMA R22, -RZ, RZ, 0, 4.76837158203125e-07 ;  /* 0x00000008ff167435 */ /* 0x000fe200000001ff */
[----:B------:R-:W-:-:S05]  /*1210*/  MOV R16, R21 ;  /* 0x0000001500107202 */ /* 0x000fca0000000f00 */
[----:B------:R-:W-:-:S05]  /*1220*/  FADD.FTZ R16, R15, R16 ;  /* 0x000000100f107221 */ /* 0x000fca0000010000 */
[----:B------:R-:W-:-:S07]  /*1230*/  MOV R23, R16 ;  /* 0x0000001000177202 */ /* 0x000fce0000000f00 */
[----:B------:R-:W-:Y:S05]  /*1240*/  WARPSYNC.COLLECTIVE R20, `(.L_x_3348) ;  /* 0x0000000014087348 */ /* 0x000fea0003c00000 */
[----:B------:R0:W1:Y:S02]  /*1250*/  SHFL.BFLY P2, R21, R23, R22, R25 ;  /* 0x0c00001617157389 */ /* 0x0000640000040019 */
[----:B01----:R-:W-:Y:S01]  /*1260*/  ENDCOLLECTIVE ;  /* 0x000000000000791b */ /* 0x003fe20003800000 */
.L_x_3348:
[----:B------:R-:W-:Y:S01]  /*1270*/  HFMA2.MMA R22, -RZ, RZ, 0, 9.5367431640625e-07 ;  /* 0x00000010ff167435 */ /* 0x000fe200000001ff */
[----:B------:R-:W-:-:S05]  /*1280*/  MOV R11, R21 ;  /* 0x00000015000b7202 */ /* 0x000fca0000000f00 */
[----:B------:R-:W-:-:S04]  /*1290*/  FADD.FTZ R11, R16, R11 ;  /* 0x0000000b100b7221 */ /* 0x000fc80000010000 */
[----:B------:R-:W-:-:S07]  /*12a0*/  IMAD.MOV.U32 R23, RZ, RZ, R11 ;  /* 0x000000ffff177224 */ /* 0x000fce00078e000b */
[----:B------:R-:W-:Y:S05]  /*12b0*/  WARPSYNC.COLLECTIVE R20, `(.L_x_3349) ;  /* 0x0000000014087348 */ /* 0x000fea0003c00000 */
[----:B------:R0:W1:Y:S02]  /*12c0*/  SHFL.BFLY P2, R21, R23, R22, R25 ;  /* 0x0c00001617157389 */ /* 0x0000640000040019 */
[----:B01----:R-:W-:Y:S01]  /*12d0*/  ENDCOLLECTIVE ;  /* 0x000000000000791b */ /* 0x003fe20003800000 */
.L_x_3349:
[----:B------:R-:W-:Y:S01]  /*12e0*/  HFMA2.MMA R22, -RZ, RZ, 0, 5.9604644775390625e-08 ;  /* 0x00000001ff167435 */ /* 0x000fe200000001ff */
[----:B------:R-:W-:Y:S02]  /*12f0*/  MOV R23, R10 ;  /* 0x0000000a00177202 */ /* 0x000fe40000000f00 */
[----:B------:R-:W-:-:S08]  /*1300*/  MOV R12, R21 ;  /* 0x00000015000c7202 */ /* 0x000fd00000000f00 */
[----:B------:R-:W-:Y:S05]  /*1310*/  WARPSYNC.COLLECTIVE R20, `(.L_x_3350) ;  /* 0x0000000014087348 */ /* 0x000fea0003c00000 */
[----:B------:R0:W1:Y:S02]  /*1320*/  SHFL.BFLY P2, R21, R23, R22, R25 ;  /* 0x0c00001617157389 */ /* 0x0000640000040019 */
[----:B01----:R-:W-:Y:S01]  /*1330*/  ENDCOLLECTIVE ;  /* 0x000000000000791b */ /* 0x003fe20003800000 */
.L_x_3350:
[----:B------:R-:W-:Y:S01]  /*1340*/  HFMA2.MMA R22, -RZ, RZ, 0, 1.1920928955078125e-07 ;  /* 0x00000002ff167435 */ /* 0x000fe200000001ff */
[----:B------:R-:W-:-:S05]  /*1350*/  MOV R13, R21 ;  /* 0x00000015000d7202 */ /* 0x000fca0000000f00 */
[----:B------:R-:W-:-:S05]  /*1360*/  FADD.FTZ R17, R10, R13 ;  /* 0x0000000d0a117221 */ /* 0x000fca0000010000 */
[----:B------:R-:W-:-:S07]  /*1370*/  MOV R23, R17 ;  /* 0x0000001100177202 */ /* 0x000fce0000000f00 */
[----:B------:R-:W-:Y:S05]  /*1380*/  WARPSYNC.COLLECTIVE R20, `(.L_x_3351) ;  /* 0x0000000014087348 */ /* 0x000fea0003c00000 */
[----:B------:R0:W1:Y:S02]  /*1390*/  SHFL.BFLY P2, R21, R23, R22, R25 ;  /* 0x0c00001617157389 */ /* 0x0000640000040019 */
[----:B01----:R-:W-:Y:S01]  /*13a0*/  ENDCOLLECTIVE ;  /* 0x000000000000791b */ /* 0x003fe20003800000 */
.L_x_3351:
[----:B------:R-:W-:Y:S01]  /*13b0*/  HFMA2.MMA R22, -RZ, RZ, 0, 2.384185791015625e-07 ;  /* 0x00000004ff167435 */ /* 0x000fe200000001ff */
[----:B------:R-:W-:-:S05]  /*13c0*/  MOV R16, R21 ;  /* 0x0000001500107202 */ /* 0x000fca0000000f00 */
[----:B------:R-:W-:-:S04]  /*13d0*/  FADD.FTZ R18, R17, R16 ;  /* 0x0000001011127221 */ /* 0x000fc80000010000 */
[----:B------:R-:W-:-:S07]  /*13e0*/  IMAD.MOV.U32 R23, RZ, RZ, R18 ;  /* 0x000000ffff177224 */ /* 0x000fce00078e0012 */
[----:B------:R-:W-:Y:S05]  /*13f0*/  WARPSYNC.COLLECTIVE R20, `(.L_x_3352) ;  /* 0x0000000014087348 */ /* 0x000fea0003c00000 */
[----:B------:R0:W1:Y:S02]  /*1400*/  SHFL.BFLY P2, R21, R23, R22, R25 ;  /* 0x0c00001617157389 */ /* 0x0000640000040019 */
[----:B01----:R-:W-:Y:S01]  /*1410*/  ENDCOLLECTIVE ;  /* 0x000000000000791b */ /* 0x003fe20003800000 */
.L_x_3352:
[----:B------:R-:W-:Y:S01]  /*1420*/  HFMA2.MMA R22, -RZ, RZ, 0, 4.76837158203125e-07 ;  /* 0x00000008ff167435 */ /* 0x000fe200000001ff */
[----:B------:R-:W-:-:S05]  /*1430*/  MOV R19, R21 ;  /* 0x0000001500137202 */ /* 0x000fca0000000f00 */
[----:B------:R-:W-:-:S05]  /*1440*/  FADD.FTZ R19, R18, R19 ;  /* 0x0000001312137221 */ /* 0x000fca0000010000 */
[----:B------:R-:W-:-:S07]  /*1450*/  MOV R23, R19 ;  /* 0x0000001300177202 */ /* 0x000fce0000000f00 */
[----:B------:R-:W-:Y:S05]  /*1460*/  WARPSYNC.COLLECTIVE R20, `(.L_x_3353) ;  /* 0x0000000014087348 */ /* 0x000fea0003c00000 */
[----:B------:R0:W1:Y:S02]  /*1470*/  SHFL.BFLY P2, R21, R23, R22, R25 ;  /* 0x0c00001617157389 */ /* 0x0000640000040019 */
[----:B01----:R-:W-:Y:S01]  /*1480*/  ENDCOLLECTIVE ;  /* 0x000000000000791b */ /* 0x003fe20003800000 */
.L_x_3353:
[----:B------:R-:W-:Y:S01]  /*1490*/  HFMA2.MMA R22, -RZ, RZ, 0, 9.5367431640625e-07 ;  /* 0x00000010ff167435 */ /* 0x000fe200000001ff */
[----:B------:R-:W-:-:S05]  /*14a0*/  MOV R10, R21 ;  /* 0x00000015000a7202 */ /* 0x000fca0000000f00 */
[----:B------:R-:W-:-:S05]  /*14b0*/  FADD.FTZ R10, R19, R10 ;  /* 0x0000000a130a7221 */ /* 0x000fca0000010000 */
[----:B------:R-:W-:-:S07]  /*14c0*/  MOV R23, R10 ;  /* 0x0000000a00177202 */ /* 0x000fce0000000f00 */
[----:B------:R-:W-:Y:S05]  /*14d0*/  WARPSYNC.COLLECTIVE R20, `(.L_x_3354) ;  /* 0x0000000014087348 */ /* 0x000fea0003c00000 */
[----:B------:R0:W1:Y:S02]  /*14e0*/  SHFL.BFLY P2, R21, R23, R22, R25 ;  /* 0x0c00001617157389 */ /* 0x0000640000040019 */
[----:B01----:R-:W-:Y:S01]  /*14f0*/  ENDCOLLECTIVE ;  /* 0x000000000000791b */ /* 0x003fe20003800000 */
.L_x_3354:
[----:B------:R-:W-:Y:S01]  /*1500*/  MOV R15, R21 ;  /* 0x00000015000f7202 */ /* 0x000fe20000000f00 */
[----:B------:R-:W-:Y:S06]  /*1510*/  BRA `(.L_x_3355) ;  /* 0xfffffff400d07947 */ /* 0x000fec000383ffff */
.L_x_3356:
        /* <DEDUP_REMOVED lines=14> */
.L_x_16508:


//--------------------- .text._ZN10layer_norm13ln_bwd_kernelINS_13Kernel_traitsI6__halfS2_S2_S2_fjLj5120ELj1ELj1ELj4ELj16ENS_18Kernel_traits_baseILj5120ES2_S2_S2_S2_fjLj128EEEEELb1ELb1ELb1ELb1EEEvNS_9BwdParamsE --------------------------
	.section	.text._ZN10layer_norm13ln_bwd_kernelINS_13Kernel_traitsI6__halfS2_S2_S2_fjLj5120ELj1ELj1ELj4ELj16ENS_18Kernel_traits_baseILj5120ES2_S2_S2_S2_fjLj128EEEEELb1ELb1ELb1ELb1EEEvNS_9BwdParamsE,"ax",@progbits
	.align	128
        .global         _ZN10layer_norm13ln_bwd_kernelINS_13Kernel_traitsI6__halfS2_S2_S2_fjLj5120ELj1ELj1ELj4ELj16ENS_18Kernel_traits_baseILj5120ES2_S2_S2_S2_fjLj128EEEEELb1ELb1ELb1ELb1EEEvNS_9BwdParamsE
        .type           _ZN10layer_norm13ln_bwd_kernelINS_13Kernel_traitsI6__halfS2_S2_S2_fjLj5120ELj1ELj1ELj4ELj16ENS_18Kernel_traits_baseILj5120ES2_S2_S2_S2_fjLj128EEEEELb1ELb1ELb1ELb1EEEvNS_9BwdParamsE,@function
        .size           _ZN10layer_norm13ln_bwd_kernelINS_13Kernel_traitsI6__halfS2_S2_S2_fjLj5120ELj1ELj1ELj4ELj16ENS_18Kernel_traits_baseILj5120ES2_S2_S2_S2_fjLj128EEEEELb1ELb1ELb1ELb1EEEvNS_9BwdParamsE,(.L_x_16509 - _ZN10layer_norm13ln_bwd_kernelINS_13Kernel_traitsI6__halfS2_S2_S2_fjLj5120ELj1ELj1ELj4ELj16ENS_18Kernel_traits_baseILj5120ES2_S2_S2_S2_fjLj128EEEEELb1ELb1ELb1ELb1EEEvNS_9BwdParamsE)
        .other          _ZN10layer_norm13ln_bwd_kernelINS_13Kernel_traitsI6__halfS2_S2_S2_fjLj5120ELj1ELj1ELj4ELj16ENS_18Kernel_traits_baseILj5120ES2_S2_S2_S2_fjLj128EEEEELb1ELb1ELb1ELb1EEEvNS_9BwdParamsE,@"STO_CUDA_ENTRY STV_DEFAULT"
_ZN10layer_norm13ln_bwd_kernelINS_13Kernel_traitsI6__halfS2_S2_S2_fjLj5120ELj1ELj1ELj4ELj16ENS_18Kernel_traits_baseILj5120ES2_S2_S2_S2_fjLj128EEEEELb1ELb1ELb1ELb1EEEvNS_9BwdParamsE:
.text._ZN10layer_norm13ln_bwd_kernelINS_13Kernel_traitsI6__halfS2_S2_S2_fjLj5120ELj1ELj1ELj4ELj16ENS_18Kernel_traits_baseILj5120ES2_S2_S2_S2_fjLj128EEEEELb1ELb1ELb1ELb1EEEvNS_9BwdParamsE:
        /* <DEDUP_REMOVED lines=86> */
.L_x_3357:
        /* <DEDUP_REMOVED lines=68> */
[----:B0-----:R-:W-:Y:S02]  /*09a0*/  HADD2.F32 R3, -RZ, R8.H1_H1 ;  /* 0x30000008ff037230 */ /* 0x001fe40000004100 */
        /* <DEDUP_REMOVED lines=78> */
[----:B------:R-:W-:-:S04]  /*0e90*/  CS2R R46, SRZ ;  /* 0x00000000002e7805 */ /* 0x000fc8000001ff00 */
[----:B------:R1:W-:Y:S03]  /*0ea0*/  STL [R1+0x80], R0 ;  /* 0x0000800001007387 */ /* 0x0003e60000100800 */
.L_x_3571:
[----:B01----:R-:W0:Y:S08]  /*0eb0*/  LDC.64 R2, c[0x0][0x288] ;  /* 0x0000a200ff027b82 */ /* 0x003e300000000a00 */
[----:B------:R-:W1:Y:S01]  /*0ec0*/  LDC.64 R4, c[0x0][0x258] ;  /* 0x00009600ff047b82 */ /* 0x000e620000000a00 */
[----:B------:R-:W2:Y:S07]  /*0ed0*/  S2R R18, SR_TID.X ;  /* 0x0000000000127919 */ /* 0x000eae0000002100 */
[----:B------:R-:W3:Y:S01]  /*0ee0*/  LDC.64 R16, c[0x0][0x280] ;  /* 0x0000a000ff107b82 */ /* 0x000ee20000000a00 */
[----:B0-----:R-:W-:-:S07]  /*0ef0*/  IMAD.WIDE R2, R6, 0x4, R2 ;  /* 0x0000000406027825 */ /* 0x001fce00078e0202 */
[----:B------:R-:W0:Y:S01]  /*0f00*/  LDC R208, c[0x0][0x218] ;  /* 0x00008600ffd07b82 */ /* 0x000e220000000800 */
[----:B------:R3:W4:Y:S01]  /*0f10*/  LDG.E R204, desc[UR4][R2.64] ;  /* 0x0000000402cc7981 */ /* 0x000722000c1e1900 */
[----:B-1----:R-:W-:-:S06]  /*0f20*/  IMAD.WIDE R4, R6, 0x4, R4 ;  /* 0x0000000406047825 */ /* 0x002fcc00078e0204 */
[----:B------:R-:W1:Y:S01]  /*0f30*/  LDC.64 R206, c[0x0][0x2c8] ;  /* 0x0000b200ffce7b82 */ /* 0x000e620000000a00 */
[----:B-----5:R0:W5:Y:S01]  /*0f40*/  LDG.E R5, desc[UR4][R4.64] ;  /* 0x0000000404057981 */ /* 0x020162000c1e1900 */
[----:B---3--:R-:W-:Y:S01]  /*0f50*/  IMAD.WIDE R2, R6, 0x4, R16 ;  /* 0x0000000406027825 */ /* 0x008fe200078e0210 */
[----:B--2---:R-:W-:-:S05]  /*0f60*/  LOP3.LUT R205, R18, 0x7f, RZ, 0xc0, !PT ;  /* 0x0000007f12cd7812 */ /* 0x004fca00078ec0ff */
[----:B------:R-:W2:Y:S01]  /*0f70*/  LDC.64 R16, c[0x0][0x250] ;  /* 0x00009400ff107b82 */ /* 0x000ea20000000a00 */
[----:B------:R3:W5:Y:S01]  /*0f80*/  LDG.E R7, desc[UR4][R2.64] ;  /* 0x0000000402077981 */ /* 0x000762000c1e1900 */
[----:B0-----:R-:W-:-:S05]  /*0f90*/  IMAD R4, R6, R208, RZ ;  /* 0x000000d006047224 */ /* 0x001fca00078e02ff */
[----:B---3--:R-:W-:-:S04]  /*0fa0*/  SHF.R.S32.HI R2, RZ, 0x1f, R4 ;  /* 0x0000001fff027819 */ /* 0x008fc80000011404 */
[----:B------:R-:W-:-:S04]  /*0fb0*/  LEA.HI R4, R2, R4, RZ, 0x3 ;  /* 0x0000000402047211 */ /* 0x000fc800078f18ff */
[----:B------:R-:W-:-:S04]  /*0fc0*/  LEA.HI.SX32 R4, R4, R205, 0x1d ;  /* 0x000000cd04047211 */ /* 0x000fc800078feaff */
[C---:B------:R-:W-:Y:S02]  /*0fd0*/  IADD3 R19, R4.reuse, 0x80, RZ ;  /* 0x0000008004137810 */ /* 0x040fe40007ffe0ff */
[C---:B------:R-:W-:Y:S02]  /*0fe0*/  IADD3 R18, R4.reuse, 0x100, RZ ;  /* 0x0000010004127810 */ /* 0x040fe40007ffe0ff */
[----:B------:R-:W-:Y:S01]  /*0ff0*/  IADD3 R209, R4, 0x180, RZ ;  /* 0x0000018004d17810 */ /* 0x000fe20007ffe0ff */
[----:B------:R-:W-:Y:S04]  /*1000*/  STL [R1+0x10], R19 ;  /* 0x0000101301007387 */ /* 0x000fe80000100800 */
[----:B------:R0:W-:Y:S04]  /*1010*/  STL [R1+0x34], R18 ;  /* 0x0000341201007387 */ /* 0x0001e80000100800 */
[----:B------:R3:W-:Y:S01]  /*1020*/  STL [R1+0x50], R209 ;  /* 0x000050d101007387 */ /* 0x0007e20000100800 */
[C---:B--2---:R-:W-:Y:S01]  /*1030*/  IMAD.WIDE R2, R6.reuse, 0x4, R16 ;  /* 0x0000000406027825 */ /* 0x044fe200078e0210 */
[----:B------:R-:W-:Y:S01]  /*1040*/  IADD3 R6, R6, UR8, RZ ;  /* 0x0000000806067c10 */ /* 0x000fe2000fffe0ff */
[----:B------:R-:W-:Y:S02]  /*1050*/  BSSY B0, `(.L_x_3359) ;  /* 0x000025d000007945 */ /* 0x000fe40003800000 */
[----:B-1----:R-:W-:Y:S01]  /*1060*/  IMAD.WIDE.U32 R20, R19, 0x10, R206 ;  /* 0x0000001013147825 */ /* 0x002fe200078e00ce */
[----:B------:R-:W-:-:S03]  /*1070*/  ISETP.GE.AND P2, PT, R6, UR9, PT ;  /* 0x0000000906007c0c */ /* 0x000fc6000bf46270 */
[----:B------:R-:W-:-:S04]  /*1080*/  IMAD.WIDE.U32 R22, R4, 0x10, R206 ;  /* 0x0000001004167825 */ /* 0x000fc800078e00ce */
[----:B0-----:R-:W-:-:S04]  /*1090*/  IMAD.WIDE.U32 R18, R18, 0x10, R206 ;  /* 0x0000001012127825 */ /* 0x001fc800078e00ce */
[----:B------:R-:W-:Y:S01]  /*10a0*/  IMAD.WIDE.U32 R16, R209, 0x10, R206 ;  /* 0x00000010d1107825 */ /* 0x000fe200078e00ce */
[----:B----4-:R-:W-:-:S13]  /*10b0*/  ISETP.GT.AND P3, PT, R204, RZ, PT ;  /* 0x000000ffcc00720c */ /* 0x010fda0003f64270 */
[----:B---3--:R-:W-:Y:S05]  /*10c0*/  @P3 BRA `(.L_x_3360) ;  /* 0x0000000000903947 */ /* 0x008fea0003800000 */
[----:B------:R-:W-:Y:S02]  /*10d0*/  MOV R3, UR16 ;  /* 0x0000001000037c02 */ /* 0x000fe40008000f00 */
[----:B------:R-:W-:Y:S02]  /*10e0*/  MOV R2, UR17 ;  /* 0x0000001100027c02 */ /* 0x000fe40008000f00 */
[----:B------:R-:W-:Y:S02]  /*10f0*/  ISETP.NE.U32.AND P0, PT, R3, RZ, PT ;  /* 0x000000ff0300720c */ /* 0x000fe40003f05070 */
[----:B-----5:R-:W-:Y:S02]  /*1100*/  ISETP.GE.AND P4, PT, R7, 0x1, PT ;  /* 0x000000010700780c */ /* 0x020fe40003f86270 */
[----:B------:R-:W-:-:S13]  /*1110*/  ISETP.NE.AND.EX P0, PT, R2, RZ, PT, P0 ;  /* 0x000000ff0200720c */ /* 0x000fda0003f05300 */
[----:B------:R0:W5:Y:S04]  /*1120*/  @P0 LDG.E.128 R180, desc[UR4][R20.64] ;  /* 0x0000000414b40981 */ /* 0x000168000c1e1d00 */
[----:B------:R1:W5:Y:S04]  /*1130*/  @P0 LDG.E.128 R188, desc[UR4][R16.64] ;  /* 0x0000000410bc0981 */ /* 0x000368000c1e1d00 */
[----:B------:R2:W5:Y:S01]  /*1140*/  @P0 LDG.E.128 R184, desc[UR4][R18.64] ;  /* 0x0000000412b80981 */ /* 0x000562000c1e1d00 */
[----:B0-----:R-:W-:-:S03]  /*1150*/  @P4 IADD3 R20, R7, -0x1, RZ ;  /* 0xffffffff07144810 */ /* 0x001fc60007ffe0ff */
[----:B------:R0:W5:Y:S01]  /*1160*/  @P0 LDG.E.128 R176, desc[UR4][R22.64] ;  /* 0x0000000416b00981 */ /* 0x000162000c1e1d00 */
[----:B-1----:R-:W1:Y:S01]  /*1170*/  LDC.64 R16, c[0x0][0x240] ;  /* 0x00009000ff107b82 */ /* 0x002e620000000a00 */
[----:B------:R-:W-:-:S05]  /*1180*/  @P4 IMAD R20, R20, R208, RZ ;  /* 0x000000d014144224 */ /* 0x000fca00078e02ff */
[----:B------:R-:W-:Y:S02]  /*1190*/  @P4 SHF.R.S32.HI R21, RZ, 0x1f, R20 ;  /* 0x0000001fff154819 */ /* 0x000fe40000011414 */
[----:B--2---:R-:W-:Y:S02]  /*11a0*/  @P0 IADD3 R18, R4, 0x200, RZ ;  /* 0x0000020004120810 */ /* 0x004fe40007ffe0ff */
[----:B------:R-:W-:Y:S02]  /*11b0*/  @P4 LEA.HI R21, R21, R20, RZ, 0x3 ;  /* 0x0000001415154211 */ /* 0x000fe400078f18ff */
[----:B------:R-:W-:Y:S02]  /*11c0*/  MOV R208, RZ ;  /* 0x000000ff00d07202 */ /* 0x000fe40000000f00 */
[----:B------:R-:W-:Y:S01]  /*11d0*/  @P4 LEA.HI.SX32 R208, R21, R205, 0x1d ;  /* 0x000000cd15d04211 */ /* 0x000fe200078feaff */
[----:B------:R-:W-:-:S03]  /*11e0*/  @P0 IMAD.WIDE.U32 R18, R18, 0x10, R206 ;  /* 0x0000001012120825 */ /* 0x000fc600078e00ce */
[C---:B------:R-:W-:Y:S02]  /*11f0*/  IADD3 R206, R208.reuse, 0x80, RZ ;  /* 0x00000080d0ce7810 */ /* 0x040fe40007ffe0ff */
[C---:B------:R-:W-:Y:S01]  /*1200*/  IADD3 R204, R208.reuse, 0x100, RZ ;  /* 0x00000100d0cc7810 */ /* 0x040fe20007ffe0ff */
[----:B------:R2:W5:Y:S01]  /*1210*/  @P0 LDG.E.128 R192, desc[UR4][R18.64] ;  /* 0x0000000412c00981 */ /* 0x000562000c1e1d00 */
[C---:B0-----:R-:W-:Y:S02]  /*1220*/  IADD3 R22, R208.reuse, 0x180, RZ ;  /* 0x00000180d0167810 */ /* 0x041fe40007ffe0ff */
[C---:B------:R-:W-:Y:S01]  /*1230*/  IADD3 R20, R208.reuse, 0x200, RZ ;  /* 0x00000200d0147810 */ /* 0x040fe20007ffe0ff */
        /* <DEDUP_REMOVED lines=10> */
[----:B------:R-:W-:Y:S01]  /*12e0*/  HFMA2.MMA R252, -RZ, RZ, 0, 0 ;  /* 0x00000000fffc7435 */ /* 0x000fe200000001ff */
[----:B------:R-:W-:Y:S01]  /*12f0*/  MOV R16, RZ ;  /* 0x000000ff00107202 */ /* 0x000fe20000000f00 */
[----:B--2---:R-:W-:Y:S09]  /*1300*/  BRA `(.L_x_3361) ;  /* 0x0000002000c47947 */ /* 0x004ff20003800000 */
.L_x_3360:
[----:B------:R-:W2:Y:S01]  /*1310*/  LDL R221, [R1+0x34] ;  /* 0x0000340001dd7983 */ /* 0x000ea20000100800 */
[----:B------:R-:W0:Y:S01]  /*1320*/  LDC R229, c[0x0][0x218] ;  /* 0x00008600ffe57b82 */ /* 0x000e220000000800 */
[----:B------:R-:W1:Y:S02]  /*1330*/  S2R R222, SR_TID.X ;  /* 0x0000000000de7919 */ /* 0x000e640000002100 */
[----:B------:R-:W3:Y:S05]  /*1340*/  LDL R220, [R1+0x10] ;  /* 0x0000100001dc7983 */ /* 0x000eea0000100800 */
[----:B------:R-:W4:Y:S01]  /*1350*/  LDC.64 R208, c[0x0][0x238] ;  /* 0x00008e00ffd07b82 */ /* 0x000f220000000a00 */
[----:B------:R-:W-:Y:S01]  /*1360*/  IADD3 R204, R204, -0x1, RZ ;  /* 0xffffffffcccc7810 */ /* 0x000fe20007ffe0ff */
[----:B------:R-:W3:Y:S04]  /*1370*/  LDL R223, [R1+0x50] ;  /* 0x0000500001df7983 */ /* 0x000ee80000100800 */
[----:B------:R3:W3:Y:S02]  /*1380*/  LDG.E R0, desc[UR4][R2.64] ;  /* 0x0000000402007981 */ /* 0x0006e4000c1e1900 */
[----:B------:R-:W3:Y:S01]  /*1390*/  LDC.64 R224, c[0x0][0x2b8] ;  /* 0x0000ae00ffe07b82 */ /* 0x000ee20000000a00 */
[----:B0-----:R-:W-:Y:S01]  /*13a0*/  IMAD R204, R204, R229, RZ ;  /* 0x000000e5cccc7224 */ /* 0x001fe200078e02ff */
[----:B-----5:R-:W-:-:S06]  /*13b0*/  ISETP.GE.AND P4, PT, R7, 0x1, PT ;  /* 0x000000010700780c */ /* 0x020fcc0003f86270 */
[----:B------:R-:W0:Y:S01]  /*13c0*/  LDC.64 R248, c[0x0][0x2c8] ;  /* 0x0000b200fff87b82 */ /* 0x000e220000000a00 */
[----:B------:R-:W-:Y:S01]  /*13d0*/  SHF.R.S32.HI R11, RZ, 0x1f, R204 ;  /* 0x0000001fff0b7819 */ /* 0x000fe200000114cc */
[----:B----4-:R-:W-:-:S03]  /*13e0*/  IMAD.WIDE.U32 R8, R4, 0x10, R208 ;  /* 0x0000001004087825 */ /* 0x010fc600078e00d0 */
[----:B------:R-:W-:Y:S02]  /*13f0*/  LEA.HI R11, R11, R204, RZ, 0x3 ;  /* 0x000000cc0b0b7211 */ /* 0x000fe400078f18ff */
[----:B-1----:R-:W-:-:S04]  /*1400*/  LOP3.LUT R231, R222, 0x7f, RZ, 0xc0, !PT ;  /* 0x0000007fdee77812 */ /* 0x002fc800078ec0ff */
[----:B------:R-:W-:Y:S02]  /*1410*/  LEA.HI.SX32 R222, R11, R231, 0x1d ;  /* 0x000000e70bde7211 */ /* 0x000fe400078feaff */
[----:B------:R-:W4:Y:S04]  /*1420*/  LDG.E.128 R8, desc[UR4][R8.64] ;  /* 0x0000000408087981 */ /* 0x000f28000c1e1d00 */
[----:B------:R-:W-:Y:S04]  /*1430*/  STL [R1+0x19c], R66 ;  /* 0x00019c4201007387 */ /* 0x000fe80000100800 */
[----:B------:R-:W-:Y:S01]  /*1440*/  STL [R1+0x198], R65 ;  /* 0x0001984101007387 */ /* 0x000fe20000100800 */
[----:B--2---:R-:W-:-:S06]  /*1450*/  IMAD.WIDE.U32 R200, R221, 0x10, R208 ;  /* 0x00000010ddc87825 */ /* 0x004fcc00078e00d0 */
[----:B------:R-:W2:Y:S04]  /*1460*/  LDG.E.128 R200, desc[UR4][R200.64] ;  /* 0x00000004c8c87981 */ /* 0x000ea8000c1e1d00 */
        /* <DEDUP_REMOVED lines=30> */
[----:B---3--:R-:W-:Y:S01]  /*1650*/  IMAD.WIDE.U32 R196, R220, 0x10, R208 ;  /* 0x00000010dcc47825 */ /* 0x008fe200078e00d0 */
[----:B------:R-:W-:-:S02]  /*1660*/  IADD3 R212, R222, 0x80, RZ ;  /* 0x00000080ded47810 */ /* 0x000fc40007ffe0ff */
[C---:B------:R-:W-:Y:S01]  /*1670*/  IADD3 R216, R222.reuse, 0x100, RZ ;  /* 0x00000100ded87810 */ /* 0x040fe20007ffe0ff */
[C---:B------:R-:W-:Y:S01]  /*1680*/  IMAD.WIDE.U32 R12, R222.reuse, 0x10, R224 ;  /* 0x00000010de0c7825 */ /* 0x040fe200078e00e0 */
[----:B------:R-:W-:Y:S01]  /*1690*/  IADD3 R220, R222, 0x180, RZ ;  /* 0x00000180dedc7810 */ /* 0x000fe20007ffe0ff */
[----:B------:R-:W3:Y:S01]  /*16a0*/  LDG.E.128 R196, desc[UR4][R196.64] ;  /* 0x00000004c4c47981 */ /* 0x000ee2000c1e1d00 */
[----:B------:R-:W-:Y:S02]  /*16b0*/  IADD3 R228, R4, 0x200, RZ ;  /* 0x0000020004e47810 */ /* 0x000fe40007ffe0ff */
[----:B------:R-:W-:Y:S01]  /*16c0*/  IADD3 R2, R222, 0x200, RZ ;  /* 0x00000200de027810 */ /* 0x000fe20007ffe0ff */
[----:B-1----:R-:W1:Y:S01]  /*16d0*/  LDC.U8 R6, c[0x0][0x2a0] ;  /* 0x0000a800ff067b82 */ /* 0x002e620000000000 */
[----:B------:R-:W-:Y:S01]  /*16e0*/  MOV R3, UR16 ;  /* 0x0000001000037c02 */ /* 0x000fe20008000f00 */
[----:B------:R-:W-:Y:S01]  /*16f0*/  IMAD.WIDE.U32 R204, R223, 0x10, R208 ;  /* 0x00000010dfcc7825 */ /* 0x000fe200078e00d0 */
[----:B------:R-:W3:Y:S03]  /*1700*/  LDG.E.128 R12, desc[UR4][R12.64] ;  /* 0x000000040c0c7981 */ /* 0x000ee6000c1e1d00 */
[--C-:B------:R-:W-:Y:S01]  /*1710*/  IMAD.WIDE.U32 R212, R212, 0x10, R224.reuse ;  /* 0x00000010d4d47825 */ /* 0x100fe200078e00e0 */
[----:B------:R-:W-:Y:S01]  /*1720*/  ISETP.NE.U32.AND P0, PT, R3, RZ, PT ;  /* 0x000000ff0300720c */ /* 0x000fe20003f05070 */
[----:B------:R-:W3:Y:S01]  /*1730*/  LDG.E.128 R204, desc[UR4][R204.64] ;  /* 0x00000004cccc7981 */ /* 0x000ee2000c1e1d00 */
[----:B------:R-:W-:Y:S01]  /*1740*/  @P4 IADD3 R230, R7, -0x1, RZ ;  /* 0xffffffff07e64810 */ /* 0x000fe20007ffe0ff */
[--C-:B------:R-:W-:Y:S01]  /*1750*/  IMAD.WIDE.U32 R216, R216, 0x10, R224.reuse ;  /* 0x00000010d8d87825 */ /* 0x100fe200078e00e0 */
[----:B------:R-:W2:Y:S01]  /*1760*/  LDC.64 R24, c[0x0][0x240] ;  /* 0x00009000ff187b82 */ /* 0x000ea20000000a00 */
[----:B------:R-:W3:Y:S02]  /*1770*/  LDL R58, [R1+0x118] ;  /* 0x00011800013a7983 */ /* 0x000ee40000100800 */
[----:B------:R-:W-:Y:S01]  /*1780*/  IMAD.WIDE.U32 R220, R220, 0x10, R224 ;  /* 0x00000010dcdc7825 */ /* 0x000fe200078e00e0 */
[----:B------:R-:W-:Y:S01]  /*1790*/  HFMA2.MMA R247, -RZ, RZ, 0, 0 ;  /* 0x00000000fff77435 */ /* 0x000fe200000001ff */
[----:B------:R-:W3:Y:S02]  /*17a0*/  LDL R56, [R1+0x114] ;  /* 0x0001140001387983 */ /* 0x000ee40000100800 */
[----:B------:R-:W-:-:S02]  /*17b0*/  IMAD.WIDE.U32 R208, R228, 0x10, R208 ;  /* 0x00000010e4d07825 */ /* 0x000fc400078e00d0 */
[----:B------:R-:W3:Y:S02]  /*17c0*/  LDG.E.128 R212, desc[UR4][R212.64] ;  /* 0x00000004d4d47981 */ /* 0x000ee4000c1e1d00 */
[----:B------:R-:W-:Y:S01]  /*17d0*/  IMAD.WIDE.U32 R224, R2, 0x10, R224 ;  /* 0x0000001002e07825 */ /* 0x000fe200078e00e0 */
[----:B------:R-:W-:Y:S01]  /*17e0*/  MOV R2, UR17 ;  /* 0x0000001100027c02 */ /* 0x000fe20008000f00 */
[----:B------:R-:W3:Y:S03]  /*17f0*/  LDG.E.128 R208, desc[UR4][R208.64] ;  /* 0x00000004d0d07981 */ /* 0x000ee6000c1e1d00 */
[----:B------:R-:W-:Y:S01]  /*1800*/  ISETP.NE.AND.EX P0, PT, R2, RZ, PT, P0 ;  /* 0x000000ff0200720c */ /* 0x000fe20003f05300 */
[----:B------:R-:W-:Y:S01]  /*1810*/  @P4 IMAD R230, R230, R229, RZ ;  /* 0x000000e5e6e64224 */ /* 0x000fe200078e02ff */
[----:B-1----:R-:W-:Y:S01]  /*1820*/  ISETP.NE.AND P1, PT, R6, RZ, PT ;  /* 0x000000ff0600720c */ /* 0x002fe20003f25270 */
[----:B------:R-:W3:Y:S03]  /*1830*/  LDG.E.128 R224, desc[UR4][R224.64] ;  /* 0x00000004e0e07981 */ /* 0x000ee6000c1e1d00 */
[----:B------:R-:W-:Y:S01]  /*1840*/  @P4 SHF.R.S32.HI R229, RZ, 0x1f, R230 ;  /* 0x0000001fffe54819 */ /* 0x000fe200000114e6 */
[----:B----4-:R-:W-:Y:S01]  /*1850*/  HADD2.F32 R232, -RZ, R9.H1_H1 ;  /* 0x30000009ffe87230 */ /* 0x010fe20000004100 */
[----:B------:R-:W-:Y:S01]  /*1860*/  FSEL R0, R0, RZ, !P1 ;  /* 0x000000ff00007208 */ /* 0x000fe20004800000 */
[--C-:B------:R-:W-:Y:S01]  /*1870*/  HADD2.F32 R236, -RZ, R8.reuse.H1_H1 ;  /* 0x30000008ffec7230 */ /* 0x100fe20000004100 */
[----:B------:R-:W-:Y:S01]  /*1880*/  @P4 LEA.HI R230, R229, R230, RZ, 0x3 ;  /* 0x000000e6e5e64211 */ /* 0x000fe200078f18ff */
[----:B------:R-:W-:Y:S01]  /*1890*/  HADD2.F32 R233, -RZ, R8.H0_H0 ;  /* 0x20000008ffe97230 */ /* 0x000fe20000004100 */
[----:B------:R-:W4:Y:S01]  /*18a0*/  LDG.E.128 R216, desc[UR4][R216.64] ;  /* 0x00000004d8d87981 */ /* 0x000f22000c1e1d00 */
[----:B0-----:R-:W-:-:S03]  /*18b0*/  @P0 IMAD.WIDE.U32 R228, R228, 0x10, R248 ;  /* 0x00000010e4e40825 */ /* 0x001fc600078e00f8 */
[----:B------:R0:W5:Y:S01]  /*18c0*/  @P0 LDG.E.128 R184, desc[UR4][R18.64] ;  /* 0x0000000412b80981 */ /* 0x000162000c1e1d00 */
[----:B------:R-:W-:Y:S01]  /*18d0*/  @P4 LEA.HI.SX32 R247, R230, R231, 0x1d ;  /* 0x000000e7e6f74211 */ /* 0x000fe200078feaff */
[--C-:B------:R-:W-:Y:S02]  /*18e0*/  HADD2.F32 R240, -RZ, R10.reuse.H0_H0 ;  /* 0x2000000afff07230 */ /* 0x100fe40000004100 */
[----:B------:R-:W-:Y:S01]  /*18f0*/  HADD2.F32 R239, -RZ, R10.H1_H1 ;  /* 0x3000000affef7230 */ /* 0x000fe20000004100 */
[----:B------:R1:W5:Y:S01]  /*1900*/  @P0 LDG.E.128 R188, desc[UR4][R16.64] ;  /* 0x0000000410bc0981 */ /* 0x000362000c1e1d00 */
[--C-:B------:R-:W-:Y:S02]  /*1910*/  HADD2.F32 R242, -RZ, R11.reuse.H0_H0 ;  /* 0x2000000bfff27230 */ /* 0x100fe40000004100 */
[----:B------:R-:W-:Y:S01]  /*1920*/  HADD2.F32 R241, -RZ, R11.H1_H1 ;  /* 0x3000000bfff17230 */ /* 0x000fe20000004100 */
[----:B------:R3:W5:Y:S01]  /*1930*/  @P0 LDG.E.128 R192, desc[UR4][R228.64] ;  /* 0x00000004e4c00981 */ /* 0x000762000c1e1d00 */
[----:B0-----:R-:W-:-:S03]  /*1940*/  FADD.FTZ R18, -R0, R232 ;  /* 0x000000e800127221 */ /* 0x001fc60000010100 */
[----:B------:R-:W5:Y:S04]  /*1950*/  @P0 LDG.E.128 R176, desc[UR4][R22.64] ;  /* 0x0000000416b00981 */ /* 0x000f68000c1e1d00 */
[----:B------:R-:W5:Y:S04]  /*1960*/  @P0 LDG.E.128 R180, desc[UR4][R20.64] ;  /* 0x0000000414b40981 */ /* 0x000f68000c1e1d00 */
[----:B------:R-:W4:Y:S01]  /*1970*/  LDG.E.128 R220, desc[UR4][R220.64] ;  /* 0x00000004dcdc7981 */ /* 0x000f22000c1e1d00 */
[----:B--2---:R-:W-:-:S05]  /*1980*/  HADD2.F32 R249, -RZ, R202.H1_H1 ;  /* 0x300000cafff97230 */ /* 0x004fca0000004100 */
[C---:B------:R-:W-:Y:S02]  /*1990*/  FADD.FTZ R232, -R0.reuse, R249 ;  /* 0x000000f900e87221 */ /* 0x040fe40000010100 */
[----:B------:R-:W2:Y:S01]  /*19a0*/  LDL R249, [R1+0x11c] ;  /* 0x00011c0001f97983 */ /* 0x000ea20000100800 */
[----:B------:R-:W-:Y:S01]  /*19b0*/  HADD2.F32 R231, -RZ, R9.H0_H0 ;  /* 0x20000009ffe77230 */ /* 0x000fe20000004100 */
[C---:B------:R-:W-:Y:S01]  /*19c0*/  IADD3 R10, R247.reuse, 0x180, RZ ;  /* 0x00000180f70a7810 */ /* 0x040fe20007ffe0ff */
[C---:B-1----:R-:W-:Y:S01]  /*19d0*/  FADD.FTZ R16, -R0.reuse, R236 ;  /* 0x000000ec00107221 */ /* 0x042fe20000010100 */
[----:B------:R-:W-:Y:S02]  /*19e0*/  IADD3 R8, R247, 0x200, RZ ;  /* 0x00000200f7087810 */ /* 0x000fe40007ffe0ff */
[C---:B------:R-:W-:Y:S01]  /*19f0*/  FADD.FTZ R17, -R0.reuse, R231 ;  /* 0x000000e700117221 */ /* 0x040fe20000010100 */
[----:B------:R-:W-:Y:S02]  /*1a00*/  HADD2.F32 R243, -RZ, R200.H0_H0 ;  /* 0x200000c8fff37230 */ /* 0x000fe40000004100 */
[----:B------:R-:W-:Y:S01]  /*1a10*/  FADD.FTZ R19, -R0, R240 ;  /* 0x000000f000137221 */ /* 0x000fe20000010100 */
[----:B------:R-:W-:-:S02]  /*1a20*/  HADD2.F32 R248, -RZ, R201.H0_H0 ;  /* 0x200000c9fff87230 */ /* 0x000fc40000004100 */
[C---:B------:R-:W-:Y:S01]  /*1a30*/  FMUL.FTZ R57, R5.reuse, R16 ;  /* 0x0000001005397220 */ /* 0x040fe20000410000 */
[----:B------:R-:W-:Y:S02]  /*1a40*/  HADD2.F32 R245, -RZ, R201.H1_H1 ;  /* 0x300000c9fff57230 */ /* 0x000fe40000004100 */
[----:B------:R-:W-:Y:S01]  /*1a50*/  FADD.FTZ R201, -R0, R242 ;  /* 0x000000f200c97221 */ /* 0x000fe20000010100 */
[----:B------:R-:W-:Y:S02]  /*1a60*/  HADD2.F32 R37, -RZ, R203.H1_H1 ;  /* 0x300000cbff257230 */ /* 0x000fe40000004100 */
[----:B------:R-:W-:Y:S01]  /*1a70*/  FMUL.FTZ R43, R5, R17 ;  /* 0x00000011052b7220 */ /* 0x000fe20000410000 */
[----:B------:R-:W-:-:S04]  /*1a80*/  IMAD.WIDE.U32 R10, R10, 0x8, R24 ;  /* 0x000000080a0a7825 */ /* 0x000fc800078e0018 */
[----:B------:R-:W-:Y:S01]  /*1a90*/  FMUL.FTZ R42, R5, R18 ;  /* 0x00000012052a7220 */ /* 0x000fe20000410000 */
[----:B------:R-:W-:-:S04]  /*1aa0*/  IMAD.WIDE.U32 R8, R8, 0x8, R24 ;  /* 0x0000000808087825 */ /* 0x000fc800078e0018 */
[C---:B------:R-:W-:Y:S01]  /*1ab0*/  FADD.FTZ R233, -R0.reuse, R233 ;  /* 0x000000e900e97221 */ /* 0x040fe20000010100 */
[C---:B------:R-:W-:Y:S01]  /*1ac0*/  FMUL.FTZ R40, R5.reuse, R19 ;  /* 0x0000001305287220 */ /* 0x040fe20000410000 */
[----:B------:R-:W-:Y:S02]  /*1ad0*/  HADD2.F32 R250, -RZ, R202.H0_H0 ;  /* 0x200000cafffa7230 */ /* 0x000fe40000004100 */
[C---:B------:R-:W-:Y:S01]  /*1ae0*/  FADD.FTZ R202, -R0.reuse, R241 ;  /* 0x000000f100ca7221 */ /* 0x040fe20000010100 */
[----:B------:R-:W-:Y:S02]  /*1af0*/  HADD2.F32 R38, -RZ, R203.H0_H0 ;  /* 0x200000cbff267230 */ /* 0x000fe40000004100 */
[C---:B------:R-:W-:Y:S01]  /*1b00*/  FADD.FTZ R242, -R0.reuse, R243 ;  /* 0x000000f300f27221 */ /* 0x040fe20000010100 */
[----:B------:R-:W5:Y:S01]  /*1b10*/  LDG.E.64 R22, desc[UR4][R10.64] ;  /* 0x000000040a167981 */ /* 0x000f62000c1e1b00 */
[----:B------:R-:W-:Y:S01]  /*1b20*/  FMUL.FTZ R39, R5, R201 ;  /* 0x000000c905277220 */ /* 0x000fe20000410000 */
[----:B------:R-:W-:-:S02]  /*1b30*/  FADD.FTZ R236, -R0, R245 ;  /* 0x000000f500ec7221 */ /* 0x000fc40000010100 */
[----:B------:R-:W5:Y:S01]  /*1b40*/  LDG.E.64 R20, desc[UR4][R8.64] ;  /* 0x0000000408147981 */ /* 0x000f62000c1e1b00 */
[--C-:B---3--:R-:W-:Y:S02]  /*1b50*/  HADD2.F32 R237, -RZ, R196.reuse.H0_H0 ;  /* 0x200000c4ffed7230 */ /* 0x108fe40000004100 */
[----:B------:R-:W-:Y:S02]  /*1b60*/  HADD2.F32 R238, -RZ, R196.H1_H1 ;  /* 0x300000c4ffee7230 */ /* 0x000fe40000004100 */
[----:B------:R-:W-:Y:S02]  /*1b70*/  HADD2.F32 R234, -RZ, R197.H0_H0 ;  /* 0x200000c5ffea7230 */ /* 0x000fe40000004100 */
[--C-:B------:R-:W-:Y:S02]  /*1b80*/  HADD2.F32 R66, -RZ, R12.reuse.H0_H0 ;  /* 0x2000000cff427230 */ /* 0x100fe40000004100 */
[----:B------:R-:W-:Y:S01]  /*1b90*/  HADD2.F32 R65, -RZ, R12.H1_H1 ;  /* 0x3000000cff417230 */ /* 0x000fe20000004100 */
[----:B------:R-:W-:Y:S01]  /*1ba0*/  IADD3 R12, R247, 0x100, RZ ;  /* 0x00000100f70c7810 */ /* 0x000fe20007ffe0ff */
[----:B------:R-:W-:-:S02]  /*1bb0*/  HADD2.F32 R62, -RZ, R14.H0_H0 ;  /* 0x2000000eff3e7230 */ /* 0x000fc40000004100 */
[----:B------:R-:W-:Y:S01]  /*1bc0*/  HADD2.F32 R61, -RZ, R14.H1_H1 ;  /* 0x3000000eff3d7230 */ /* 0x000fe20000004100 */
[C---:B------:R-:W-:Y:S01]  /*1bd0*/  IADD3 R14, R247.reuse, 0x80, RZ ;  /* 0x00000080f70e7810 */ /* 0x040fe20007ffe0ff */
[----:B------:R-:W-:Y:S02]  /*1be0*/  HADD2.F32 R235, -RZ, R197.H1_H1 ;  /* 0x300000c5ffeb7230 */ /* 0x000fe40000004100 */
[----:B------:R-:W-:-:S04]  /*1bf0*/  IMAD.WIDE.U32 R196, R247, 0x8, R24 ;  /* 0x00000008f7c47825 */ /* 0x000fc800078e0018 */
[--C-:B------:R-:W-:Y:S02]  /*1c00*/  HADD2.F32 R246, -RZ, R199.reuse.H0_H0 ;  /* 0x200000c7fff67230 */ /* 0x100fe40000004100 */
[----:B------:R-:W-:Y:S02]  /*1c10*/  HADD2.F32 R244, -RZ, R199.H1_H1 ;  /* 0x300000c7fff47230 */ /* 0x000fe40000004100 */
[--C-:B------:R-:W-:Y:S02]  /*1c20*/  HADD2.F32 R64, -RZ, R13.reuse.H0_H0 ;  /* 0x2000000dff407230 */ /* 0x100fe40000004100 */
[----:B------:R-:W-:Y:S02]  /*1c30*/  HADD2.F32 R63, -RZ, R13.H1_H1 ;  /* 0x3000000dff3f7230 */ /* 0x000fe40000004100 */
[----:B------:R-:W-:Y:S02]  /*1c40*/  HADD2.F32 R247, -RZ, R208.H1_H1 ;  /* 0x300000d0fff77230 */ /* 0x000fe40000004100 */
[----:B------:R-:W-:-:S02]  /*1c50*/  HADD2.F32 R60, -RZ, R15.H0_H0 ;  /* 0x2000000fff3c7230 */ /* 0x000fc40000004100 */
[----:B------:R-:W-:Y:S02]  /*1c60*/  HADD2.F32 R59, -RZ, R15.H1_H1 ;  /* 0x3000000fff3b7230 */ /* 0x000fe40000004100 */
[----:B------:R-:W-:Y:S02]  /*1c70*/  HADD2.F32 R230, -RZ, R198.H0_H0 ;  /* 0x200000c6ffe67230 */ /* 0x000fe40000004100 */
[----:B------:R-:W-:Y:S02]  /*1c80*/  HADD2.F32 R199, -RZ, R200.H1_H1 ;  /* 0x300000c8ffc77230 */ /* 0x000fe40000004100 */
[----:B------:R-:W-:Y:S01]  /*1c90*/  FADD.FTZ R200, -R0, R239 ;  /* 0x000000ef00c87221 */ /* 0x000fe20000010100 */
[----:B------:R-:W-:Y:S02]  /*1ca0*/  HADD2.F32 R198, -RZ, R198.H1_H1 ;  /* 0x300000c6ffc67230 */ /* 0x000fe40000004100 */
[----:B------:R-:W-:-:S04]  /*1cb0*/  IMAD.WIDE.U32 R14, R14, 0x8, R24 ;  /* 0x000000080e0e7825 */ /* 0x000fc800078e0018 */
[----:B------:R-:W-:Y:S01]  /*1cc0*/  FADD.FTZ R203, -R0, R237 ;  /* 0x000000ed00cb7221 */ /* 0x000fe20000010100 */
[----:B------:R-:W-:-:S04]  /*1cd0*/  IMAD.WIDE.U32 R12, R12, 0x8, R24 ;  /* 0x000000080c0c7825 */ /* 0x000fc800078e0018 */
        /* <DEDUP_REMOVED lines=9> */
[----:B------:R-:W-:Y:S02]  /*1d70*/  HADD2.F32 R252, -RZ, R208.H0_H0 ;  /* 0x200000d0fffc7230 */ /* 0x000fe40000004100 */
[--C-:B------:R-:W-:Y:S02]  /*1d80*/  HADD2.F32 R28, -RZ, R209.reuse.H0_H0 ;  /* 0x200000d1ff1c7230 */ /* 0x100fe40000004100 */
[----:B------:R-:W-:Y:S02]  /*1d90*/  HADD2.F32 R27, -RZ, R209.H1_H1 ;  /* 0x300000d1ff1b7230 */ /* 0x000fe40000004100 */
[--C-:B------:R-:W-:Y:S01]  /*1da0*/  HADD2.F32 R26, -RZ, R210.reuse.H0_H0 ;  /* 0x200000d2ff1a7230 */ /* 0x100fe20000004100 */
[----:B------:R0:W5:Y:S01]  /*1db0*/  LDG.E.64 R208, desc[UR4][R196.64] ;  /* 0x00000004c4d07981 */ /* 0x000162000c1e1b00 */
[----:B------:R-:W-:-:S02]  /*1dc0*/  HADD2.F32 R25, -RZ, R210.H1_H1 ;  /* 0x300000d2ff197230 */ /* 0x000fc40000004100 */
[--C-:B------:R-:W-:Y:S02]  /*1dd0*/  HADD2.F32 R24, -RZ, R211.reuse.H0_H0 ;  /* 0x200000d3ff187230 */ /* 0x100fe40000004100 */
[----:B------:R-:W-:Y:S02]  /*1de0*/  HADD2.F32 R6, -RZ, R211.H1_H1 ;  /* 0x300000d3ff067230 */ /* 0x000fe40000004100 */
[C---:B------:R-:W-:Y:S01]  /*1df0*/  FADD.FTZ R210, -R0.reuse, R238 ;  /* 0x000000ee00d27221 */ /* 0x040fe20000010100 */
[C---:B------:R-:W-:Y:S01]  /*1e00*/  FADD.FTZ R229, -R0.reuse, R230 ;  /* 0x000000e600e57221 */ /* 0x040fe20000010100 */
[C---:B------:R-:W-:Y:S01]  /*1e10*/  FMUL.FTZ R19, R5.reuse, R200 ;  /* 0x000000c805137220 */ /* 0x040fe20000410000 */
[C---:B------:R-:W-:Y:S01]  /*1e20*/  FADD.FTZ R240, -R0.reuse, R199 ;  /* 0x000000c700f07221 */ /* 0x040fe20000010100 */
[C---:B0-----:R-:W-:Y:S01]  /*1e30*/  FADD.FTZ R196, -R0.reuse, R247 ;  /* 0x000000f700c47221 */ /* 0x041fe20000010100 */
[C---:B------:R-:W-:Y:S01]  /*1e40*/  FADD.FTZ R211, -R0.reuse, R234 ;  /* 0x000000ea00d37221 */ /* 0x040fe20000010100 */
[----:B------:R-:W3:Y:S01]  /*1e50*/  LDL R247, [R1+0x110] ;  /* 0x0001100001f77983 */ /* 0x000ee20000100800 */
[C---:B------:R-:W-:Y:S01]  /*1e60*/  FADD.FTZ R230, -R0.reuse, R198 ;  /* 0x000000c600e67221 */ /* 0x040fe20000010100 */
[C---:B------:R-:W-:Y:S01]  /*1e70*/  FADD.FTZ R235, -R0.reuse, R37 ;  /* 0x0000002500eb7221 */ /* 0x040fe20000010100 */
[C---:B------:R-:W-:Y:S01]  /*1e80*/  FADD.FTZ R246, -R0.reuse, R246 ;  /* 0x000000f600f67221 */ /* 0x040fe20000010100 */
[----:B------:R0:W5:Y:S01]  /*1e90*/  LDG.E.64 R206, desc[UR4][R14.64] ;  /* 0x000000040ece7981 */ /* 0x000162000c1e1b00 */
[C---:B------:R-:W-:Y:S01]  /*1ea0*/  FADD.FTZ R244, -R0.reuse, R244 ;  /* 0x000000f400f47221 */ /* 0x040fe20000010100 */
[C---:B------:R-:W-:Y:S01]  /*1eb0*/  FADD.FTZ R238, -R0.reuse, R248 ;  /* 0x000000f800ee7221 */ /* 0x040fe20000010100 */
[C---:B------:R-:W-:Y:S01]  /*1ec0*/  FADD.FTZ R234, -R0.reuse, R250 ;  /* 0x000000fa00ea7221 */ /* 0x040fe20000010100 */
[----:B------:R1:W5:Y:S01]  /*1ed0*/  LDG.E.64 R204, desc[UR4][R12.64] ;  /* 0x000000040ccc7981 */ /* 0x000362000c1e1b00 */
[C---:B------:R-:W-:Y:S01]  /*1ee0*/  FADD.FTZ R237, -R0.reuse, R38 ;  /* 0x0000002600ed7221 */ /* 0x040fe20000010100 */
[C---:B------:R-:W-:Y:S01]  /*1ef0*/  FADD.FTZ R231, -R0.reuse, R36 ;  /* 0x0000002400e77221 */ /* 0x040fe20000010100 */
[C---:B------:R-:W-:Y:S01]  /*1f00*/  FADD.FTZ R8, -R0.reuse, R35 ;  /* 0x0000002300087221 */ /* 0x040fe20000010100 */
[----:B------:R-:W-:Y:S01]  /*1f10*/  STL [R1+0x7c], R57 ;  /* 0x00007c3901007387 */ /* 0x000fe20000100800 */
[C---:B------:R-:W-:Y:S01]  /*1f20*/  FADD.FTZ R9, -R0.reuse, R34 ;  /* 0x0000002200097221 */ /* 0x040fe20000010100 */
[C---:B------:R-:W-:Y:S01]  /*1f30*/  FADD.FTZ R10, -R0.reuse, R33 ;  /* 0x00000021000a7221 */ /* 0x040fe20000010100 */
[C---:B------:R-:W-:Y:S01]  /*1f40*/  FADD.FTZ R11, -R0.reuse, R32 ;  /* 0x00000020000b7221 */ /* 0x040fe20000010100 */
[C---:B0-----:R-:W-:Y:S01]  /*1f50*/  FADD.FTZ R14, -R0.reuse, R29 ;  /* 0x0000001d000e7221 */ /* 0x041fe20000010100 */
[C---:B------:R-:W-:Y:S01]  /*1f60*/  FADD.FTZ R15, -R0.reuse, R252 ;  /* 0x000000fc000f7221 */ /* 0x040fe20000010100 */
[C---:B-1----:R-:W-:Y:S01]  /*1f70*/  FADD.FTZ R12, -R0.reuse, R31 ;  /* 0x0000001f000c7221 */ /* 0x042fe20000010100 */
[C---:B------:R-:W-:Y:S01]  /*1f80*/  FADD.FTZ R13, -R0.reuse, R30 ;  /* 0x0000001e000d7221 */ /* 0x040fe20000010100 */
[C---:B------:R-:W-:Y:S01]  /*1f90*/  FADD.FTZ R197, -R0.reuse, R28 ;  /* 0x0000001c00c57221 */ /* 0x040fe20000010100 */
[C---:B------:R-:W-:Y:S01]  /*1fa0*/  FADD.FTZ R198, -R0.reuse, R27 ;  /* 0x0000001b00c67221 */ /* 0x040fe20000010100 */
[C---:B------:R-:W-:Y:S01]  /*1fb0*/  FADD.FTZ R199, -R0.reuse, R26 ;  /* 0x0000001a00c77221 */ /* 0x040fe20000010100 */
[C---:B------:R-:W-:Y:S01]  /*1fc0*/  FADD.FTZ R239, -R0.reuse, R25 ;  /* 0x0000001900ef7221 */ /* 0x040fe20000010100 */
[C---:B------:R-:W-:Y:S01]  /*1fd0*/  FADD.FTZ R243, -R0.reuse, R24 ;  /* 0x0000001800f37221 */ /* 0x040fe20000010100 */
[----:B------:R-:W-:Y:S01]  /*1fe0*/  FADD.FTZ R241, -R0, R6 ;  /* 0x0000000600f17221 */ /* 0x000fe20000010100 */
[----:B------:R-:W-:Y:S01]  /*1ff0*/  STL [R1+0x78], R43 ;  /* 0x0000782b01007387 */ /* 0x000fe20000100800 */
[C---:B------:R-:W-:Y:S01]  /*2000*/  FMUL.FTZ R37, R5.reuse, R202 ;  /* 0x000000ca05257220 */ /* 0x040fe20000410000 */
[C---:B------:R-:W-:Y:S01]  /*2010*/  FMUL.FTZ R0, R5.reuse, R233 ;  /* 0x000000e905007220 */ /* 0x040fe20000410000 */
[C---:B------:R-:W-:Y:S01]  /*2020*/  FMUL.FTZ R18, R5.reuse, R203 ;  /* 0x000000cb05127220 */ /* 0x040fe20000410000 */
[----:B------:R-:W-:Y:S01]  /*2030*/  STL [R1+0x74], R42 ;  /* 0x0000742a01007387 */ /* 0x000fe20000100800 */
[----:B------:R-:W-:Y:S01]  /*2040*/  FMUL.FTZ R233, R5, R210 ;  /* 0x000000d205e97220 */ /* 0x000fe20000410000 */
[----:B------:R-:W-:-:S02]  /*2050*/  HADD2.F32 R24, -RZ, R227.H0_H0 ;  /* 0x200000e3ff187230 */ /* 0x000fc40000004100 */
[C---:B------:R-:W-:Y:S01]  /*2060*/  FMUL.FTZ R35, R5.reuse, R211 ;  /* 0x000000d305237220 */ /* 0x040fe20000410000 */
[----:B------:R-:W-:Y:S01]  /*2070*/  STL [R1+0x70], R40 ;  /* 0x0000702801007387 */ /* 0x000fe20000100800 */
[----:B------:R-:W-:Y:S02]  /*2080*/  HADD2.F32 R6, -RZ, R227.H1_H1 ;  /* 0x300000e3ff067230 */ /* 0x000fe40000004100 */
[C---:B------:R-:W-:Y:S01]  /*2090*/  FMUL.FTZ R227, R5.reuse, R228 ;  /* 0x000000e405e37220 */ /* 0x040fe20000410000 */
[----:B------:R-:W-:Y:S01]  /*20a0*/  STL [R1+0x6c], R19 ;  /* 0x00006c1301007387 */ /* 0x000fe20000100800 */
[--C-:B------:R-:W-:Y:S02]  /*20b0*/  HADD2.F32 R28, -RZ, R225.reuse.H0_H0 ;  /* 0x200000e1ff1c7230 */ /* 0x100fe40000004100 */
[C---:B------:R-:W-:Y:S01]  /*20c0*/  FMUL.FTZ R229, R5.reuse, R229 ;  /* 0x000000e505e57220 */ /* 0x040fe20000410000 */
[----:B------:R-:W-:Y:S01]  /*20d0*/  HADD2.F32 R27, -RZ, R225.H1_H1 ;  /* 0x300000e1ff1b7230 */ /* 0x000fe20000004100 */
[----:B------:R-:W-:Y:S01]  /*20e0*/  STL [R1+0x68], R39 ;  /* 0x0000682701007387 */ /* 0x000fe20000100800 */
[----:B------:R-:W-:-:S03]  /*20f0*/  FMUL.FTZ R225, R5, R230 ;  /* 0x000000e605e17220 */ /* 0x000fc60000410000 */
[----:B------:R-:W-:Y:S04]  /*2100*/  STL [R1+0x64], R37 ;  /* 0x0000642501007387 */ /* 0x000fe80000100800 */
[----:B------:R-:W-:Y:S04]  /*2110*/  STL [R1+0x60], R18 ;  /* 0x0000601201007387 */ /* 0x000fe80000100800 */
[----:B------:R-:W-:Y:S01]  /*2120*/  STL [R1+0x5c], R233 ;  /* 0x00005ce901007387 */ /* 0x000fe20000100800 */
[----:B------:R-:W-:-:S03]  /*2130*/  FFMA.FTZ R48, R0, R66, R48 ;  /* 0x0000004200307223 */ /* 0x000fc60000010030 */
[----:B------:R-:W-:Y:S01]  /*2140*/  STL [R1+0x54], R35 ;  /* 0x0000542301007387 */ /* 0x000fe20000100800 */
[----:B------:R-:W-:-:S03]  /*2150*/  FADD.FTZ R168, R168, R66 ;  /* 0x00000042a8a87221 */ /* 0x000fc60000010000 */
[----:B------:R-:W-:Y:S04]  /*2160*/  STL [R1+0x4c], R227 ;  /* 0x00004ce301007387 */ /* 0x000fe80000100800 */
[----:B------:R-:W-:Y:S01]  /*2170*/  STL [R1+0x48], R229 ;  /* 0x000048e501007387 */ /* 0x000fe20000100800 */
[----:B------:R-:W-:-:S03]  /*2180*/  FFMA.FTZ R49, R57, R65, R49 ;  /* 0x0000004139317223 */ /* 0x000fc60000010031 */
[----:B------:R-:W-:Y:S01]  /*2190*/  STL [R1+0x38], R225 ;  /* 0x000038e101007387 */ /* 0x000fe20000100800 */
[----:B------:R-:W-:Y:S01]  /*21a0*/  FADD.FTZ R169, R169, R65 ;  /* 0x00000041a9a97221 */ /* 0x000fe20000010000 */
[----:B------:R-:W-:Y:S01]  /*21b0*/  FMUL.FTZ R58, R58, R65 ;  /* 0x000000413a3a7220 */ /* 0x000fe20000410000 */
[----:B--2---:R-:W-:Y:S02]  /*21c0*/  FMUL.FTZ R203, R249, R66 ;  /* 0x00000042f9cb7220 */ /* 0x004fe40000410000 */
[----:B------:R0:W5:Y:S04]  /*21d0*/  LDL.LU R66, [R1+0x19c] ;  /* 0x00019c0001427983 */ /* 0x0001680000300800 */
[----:B------:R-:W2:Y:S04]  /*21e0*/  LDL R17, [R1+0x10c] ;  /* 0x00010c0001117983 */ /* 0x000ea80000100800 */
[----:B------:R0:W5:Y:S04]  /*21f0*/  LDL.LU R65, [R1+0x198] ;  /* 0x0001980001417983 */ /* 0x0001680000300800 */
[----:B------:R-:W4:Y:S01]  /*2200*/  LDL R16, [R1+0x108] ;  /* 0x0001080001107983 */ /* 0x000f220000100800 */
[-C--:B------:R-:W-:Y:S01]  /*2210*/  FFMA.FTZ R50, R43, R64.reuse, R50 ;  /* 0x000000402b327223 */ /* 0x080fe20000010032 */
[----:B------:R-:W-:Y:S01]  /*2220*/  FADD.FTZ R170, R170, R64 ;  /* 0x00000040aaaa7221 */ /* 0x000fe20000010000 */
[----:B------:R-:W-:Y:S01]  /*2230*/  FMUL.FTZ R56, R56, R64 ;  /* 0x0000004038387220 */ /* 0x000fe20000410000 */
[----:B------:R-:W-:Y:S01]  /*2240*/  FMUL.FTZ R202, R5, R241 ;  /* 0x000000f105ca7220 */ /* 0x000fe20000410000 */
[----:B------:R0:W5:Y:S01]  /*2250*/  LDL.LU R64, [R1+0x194] ;  /* 0x0001940001407983 */ /* 0x0001620000300800 */
[----:B------:R-:W-:Y:S01]  /*2260*/  FFMA.FTZ R51, R42, R63, R51 ;  /* 0x0000003f2a337223 */ /* 0x000fe20000010033 */
[----:B------:R-:W-:-:S02]  /*2270*/  FADD.FTZ R171, R171, R63 ;  /* 0x0000003fabab7221 */ /* 0x000fc40000010000 */
[----:B------:R-:W4:Y:S01]  /*2280*/  LDL R211, [R1+0x104] ;  /* 0x0001040001d37983 */ /* 0x000f220000100800 */
[----:B------:R-:W-:-:S03]  /*2290*/  FMUL.FTZ R200, R5, R239 ;  /* 0x000000ef05c87220 */ /* 0x000fc60000410000 */
[----:B------:R1:W-:Y:S01]  /*22a0*/  STL [R1+0x30], R58 ;  /* 0x0000303a01007387 */ /* 0x0003e20000100800 */
[-C--:B------:R-:W-:Y:S01]  /*22b0*/  FFMA.FTZ R44, R40, R62.reuse, R44 ;  /* 0x0000003e282c7223 */ /* 0x080fe2000001002c */
[----:B------:R-:W-:Y:S01]  /*22c0*/  FADD.FTZ R164, R164, R62 ;  /* 0x0000003ea4a47221 */ /* 0x000fe20000010000 */
[----:B------:R-:W-:Y:S01]  /*22d0*/  FMUL.FTZ R230, R5, R237 ;  /* 0x000000ed05e67220 */ /* 0x000fe20000410000 */
[----:B------:R-:W-:Y:S01]  /*22e0*/  FFMA.FTZ R45, R19, R61, R45 ;  /* 0x0000003d132d7223 */ /* 0x000fe2000001002d */
[----:B------:R-:W-:Y:S01]  /*22f0*/  FADD.FTZ R165, R165, R61 ;  /* 0x0000003da5a57221 */ /* 0x000fe20000010000 */
[----:B---3--:R-:W-:Y:S02]  /*2300*/  FMUL.FTZ R241, R247, R63 ;  /* 0x0000003ff7f17220 */ /* 0x008fe40000410000 */
[----:B------:R0:W5:Y:S04]  /*2310*/  LDL.LU R63, [R1+0x190] ;  /* 0x00019000013f7983 */ /* 0x0001680000300800 */
[----:B------:R-:W3:Y:S04]  /*2320*/  LDL R210, [R1+0x100] ;  /* 0x0001000001d27983 */ /* 0x000ee80000100800 */
[----:B------:R0:W-:Y:S01]  /*2330*/  STL [R1+0x28], R56 ;  /* 0x0000283801007387 */ /* 0x0001e20000100800 */
[----:B--2---:R-:W-:-:S03]  /*2340*/  FMUL.FTZ R239, R17, R62 ;  /* 0x0000003e11ef7220 */ /* 0x004fc60000410000 */
[----:B------:R2:W5:Y:S04]  /*2350*/  LDL.LU R62, [R1+0x18c] ;  /* 0x00018c00013e7983 */ /* 0x0005680000300800 */
[----:B------:R-:W2:Y:S01]  /*2360*/  LDL R17, [R1+0xfc] ;  /* 0x0000fc0001117983 */ /* 0x000ea20000100800 */
[----:B----4-:R-:W-:-:S03]  /*2370*/  FMUL.FTZ R237, R16, R61 ;  /* 0x0000003d10ed7220 */ /* 0x010fc60000410000 */
[----:B------:R4:W-:Y:S04]  /*2380*/  STL [R1+0x24], R241 ;  /* 0x000024f101007387 */ /* 0x0009e80000100800 */
[----:B------:R0:W5:Y:S04]  /*2390*/  LDL.LU R61, [R1+0x188] ;  /* 0x00018800013d7983 */ /* 0x0001680000300800 */
[----:B------:R-:W4:Y:S01]  /*23a0*/  LDL R16, [R1+0xf8] ;  /* 0x0000f80001107983 */ /* 0x000f220000100800 */
[----:B------:R-:W-:Y:S01]  /*23b0*/  FMUL.FTZ R228, R5, R235 ;  /* 0x000000eb05e47220 */ /* 0x000fe20000410000 */
[-C--:B------:R-:W-:Y:S01]  /*23c0*/  FFMA.FTZ R46, R39, R60.reuse, R46 ;  /* 0x0000003c272e7223 */ /* 0x080fe2000001002e */
[----:B------:R-:W-:Y:S01]  /*23d0*/  FADD.FTZ R166, R166, R60 ;  /* 0x0000003ca6a67221 */ /* 0x000fe20000010000 */
[----:B------:R-:W-:Y:S01]  /*23e0*/  STL [R1+0x20], R239 ;  /* 0x000020ef01007387 */ /* 0x000fe20000100800 */
[----:B------:R-:W-:Y:S01]  /*23f0*/  FMUL.FTZ R235, R211, R60 ;  /* 0x0000003cd3eb7220 */ /* 0x000fe20000410000 */
[----:B------:R-:W-:-:S02]  /*2400*/  HADD2.F32 R245, -RZ, R212.H0_H0 ;  /* 0x200000d4fff57230 */ /* 0x000fc40000004100 */
[----:B------:R0:W5:Y:S01]  /*2410*/  LDL.LU R60, [R1+0x184] ;  /* 0x00018400013c7983 */ /* 0x0001620000300800 */
[----:B------:R-:W-:Y:S02]  /*2420*/  HADD2.F32 R212, -RZ, R212.H1_H1 ;  /* 0x300000d4ffd47230 */ /* 0x000fe40000004100 */
[----:B------:R-:W-:Y:S01]  /*2430*/  FFMA.FTZ R47, R37, R59, R47 ;  /* 0x0000003b252f7223 */ /* 0x000fe2000001002f */
[----:B------:R-:W-:Y:S01]  /*2440*/  FADD.FTZ R167, R167, R59 ;  /* 0x0000003ba7a77221 */ /* 0x000fe20000010000 */
[----:B------:R-:W4:Y:S01]  /*2450*/  LDL R249, [R1+0xf4] ;  /* 0x0000f40001f97983 */ /* 0x000f220000100800 */
[--C-:B------:R-:W-:Y:S02]  /*2460*/  HADD2.F32 R26, -RZ, R226.reuse.H0_H0 ;  /* 0x200000e2ff1a7230 */ /* 0x100fe40000004100 */
[C---:B------:R-:W-:Y:S01]  /*2470*/  FMUL.FTZ R201, R5.reuse, R243 ;  /* 0x000000f305c97220 */ /* 0x040fe20000410000 */
[----:B------:R-:W-:Y:S01]  /*2480*/  HADD2.F32 R25, -RZ, R226.H1_H1 ;  /* 0x300000e2ff197230 */ /* 0x000fe20000004100 */
[----:B------:R0:W-:Y:S01]  /*2490*/  STL [R1+0x1c], R237 ;  /* 0x00001ced01007387 */ /* 0x0001e20000100800 */
[----:B------:R-:W-:Y:S01]  /*24a0*/  FMUL.FTZ R226, R5, R231 ;  /* 0x000000e705e27220 */ /* 0x000fe20000410000 */
[----:B---3--:R-:W-:-:S02]  /*24b0*/  FMUL.FTZ R210, R210, R59 ;  /* 0x0000003bd2d27220 */ /* 0x008fc40000410000 */
[----:B------:R3:W5:Y:S04]  /*24c0*/  LDL.LU R59, [R1+0x180] ;  /* 0x00018000013b7983 */ /* 0x0007680000300800 */
[----:B------:R-:W3:Y:S04]  /*24d0*/  LDL R243, [R1+0xf0] ;  /* 0x0000f00001f37983 */ /* 0x000ee80000100800 */
[----:B------:R-:W-:Y:S04]  /*24e0*/  STL [R1+0xc], R235 ;  /* 0x00000ceb01007387 */ /* 0x000fe80000100800 */
[----:B------:R-:W3:Y:S01]  /*24f0*/  LDL R247, [R1+0xec] ;  /* 0x0000ec0001f77983 */ /* 0x000ee20000100800 */
[----:B--2---:R-:W-:-:S03]  /*2500*/  FMUL.FTZ R231, R17, R245 ;  /* 0x000000f511e77220 */ /* 0x004fc60000410000 */
[----:B------:R-:W2:Y:S04]  /*2510*/  LDL R17, [R1+0xe8] ;  /* 0x0000e80001117983 */ /* 0x000ea80000100800 */
[----:B------:R0:W-:Y:S01]  /*2520*/  STL [R1+0x8], R210 ;  /* 0x000008d201007387 */ /* 0x0001e20000100800 */
[----:B----4-:R-:W-:-:S03]  /*2530*/  FMUL.FTZ R211, R16, R212 ;  /* 0x000000d410d37220 */ /* 0x010fc60000410000 */
[----:B------:R-:W4:Y:S01]  /*2540*/  LDL R16, [R1+0xe4] ;  /* 0x0000e40001107983 */ /* 0x000f220000100800 */
[--C-:B------:R-:W-:Y:S02]  /*2550*/  HADD2.F32 R248, -RZ, R214.reuse.H0_H0 ;  /* 0x200000d6fff87230 */ /* 0x100fe40000004100 */
[----:B------:R-:W-:Y:S02]  /*2560*/  HADD2.F32 R214, -RZ, R214.H1_H1 ;  /* 0x300000d6ffd67230 */ /* 0x000fe40000004100 */
[----:B------:R-:W-:Y:S02]  /*2570*/  HADD2.F32 R252, -RZ, R215.H0_H0 ;  /* 0x200000d7fffc7230 */ /* 0x000fe40000004100 */
[----:B------:R-:W-:Y:S01]  /*2580*/  FFMA.FTZ R172, R229, R248, R172 ;  /* 0x000000f8e5ac7223 */ /* 0x000fe200000100ac */
[----:B------:R-:W-:Y:S01]  /*2590*/  FADD.FTZ R156, R156, R248 ;  /* 0x000000f89c9c7221 */ /* 0x000fe20000010000 */
[--C-:B------:R-:W-:Y:S02]  /*25a0*/  HADD2.F32 R250, -RZ, R213.reuse.H0_H0 ;  /* 0x200000d5fffa7230 */ /* 0x100fe40000004100 */
[----:B------:R-:W-:Y:S01]  /*25b0*/  FFMA.FTZ R52, R18, R245, R52 ;  /* 0x000000f512347223 */ /* 0x000fe20000010034 */
[----:B------:R-:W-:Y:S01]  /*25c0*/  FADD.FTZ R160, R160, R245 ;  /* 0x000000f5a0a07221 */ /* 0x000fe20000010000 */
[----:B------:R-:W-:Y:S01]  /*25d0*/  HADD2.F32 R213, -RZ, R213.H1_H1 ;  /* 0x300000d5ffd57230 */ /* 0x000fe20000004100 */
[----:B------:R-:W-:Y:S01]  /*25e0*/  STL [R1+0x4], R231 ;  /* 0x000004e701007387 */ /* 0x000fe20000100800 */
[-C--:B------:R-:W-:Y:S01]  /*25f0*/  FFMA.FTZ R54, R35, R250.reuse, R54 ;  /* 0x000000fa23367223 */ /* 0x080fe20000010036 */
[----:B------:R-:W-:Y:S01]  /*2600*/  FADD.FTZ R162, R162, R250 ;  /* 0x000000faa2a27221 */ /* 0x000fe20000010000 */
[----:B------:R-:W-:Y:S01]  /*2610*/  FMUL.FTZ R250, R249, R250 ;  /* 0x000000faf9fa7220 */ /* 0x000fe20000410000 */
[----:B------:R-:W-:Y:S01]  /*2620*/  FFMA.FTZ R53, R233, R212, R53 ;  /* 0x000000d4e9357223 */ /* 0x000fe20000010035 */
[----:B------:R-:W-:Y:S01]  /*2630*/  FADD.FTZ R161, R161, R212 ;  /* 0x000000d4a1a17221 */ /* 0x000fe20000010000 */
[----:B------:R0:W-:Y:S01]  /*2640*/  STL [R1], R211 ;  /* 0x000000d301007387 */ /* 0x0001e20000100800 */
[----:B------:R-:W-:Y:S01]  /*2650*/  FFMA.FTZ R173, R225, R214, R173 ;  /* 0x000000d6e1ad7223 */ /* 0x000fe200000100ad */
[----:B------:R-:W-:-:S02]  /*2660*/  FADD.FTZ R157, R157, R214 ;  /* 0x000000d69d9d7221 */ /* 0x000fc40000010000 */
[----:B------:R-:W4:Y:S01]  /*2670*/  LDL R212, [R1+0xdc] ;  /* 0x0000dc0001d47983 */ /* 0x000f220000100800 */
[-C--:B------:R-:W-:Y:S01]  /*2680*/  FFMA.FTZ R55, R227, R213.reuse, R55 ;  /* 0x000000d5e3377223 */ /* 0x080fe20000010037 */
[----:B------:R-:W-:Y:S01]  /*2690*/  FADD.FTZ R163, R163, R213 ;  /* 0x000000d5a3a37221 */ /* 0x000fe20000010000 */
[----:B---3--:R-:W-:Y:S02]  /*26a0*/  FMUL.FTZ R249, R243, R213 ;  /* 0x000000d5f3f97220 */ /* 0x008fe40000410000 */
[----:B------:R-:W3:Y:S01]  /*26b0*/  LDL R243, [R1+0xe0] ;  /* 0x0000e00001f37983 */ /* 0x000ee20000100800 */
[----:B------:R-:W-:Y:S01]  /*26c0*/  FMUL.FTZ R248, R247, R248 ;  /* 0x000000f8f7f87220 */ /* 0x000fe20000410000 */
[----:B--2---:R-:W-:Y:S01]  /*26d0*/  FMUL.FTZ R247, R17, R214 ;  /* 0x000000d611f77220 */ /* 0x004fe20000410000 */
[----:B------:R-:W-:Y:S01]  /*26e0*/  FADD.FTZ R17, RZ, R203 ;  /* 0x000000cbff117221 */ /* 0x000fe20000010000 */
[----:B------:R-:W2:Y:S03]  /*26f0*/  LDL R214, [R1+0xd8] ;  /* 0x0000d80001d67983 */ /* 0x000ea60000100800 */
[----:B------:R-:W-:Y:S01]  /*2700*/  FADD.FTZ R17, R17, R58 ;  /* 0x0000003a11117221 */ /* 0x000fe20000010000 */
[----:B----4-:R-:W-:Y:S01]  /*2710*/  FMUL.FTZ R245, R16, R252 ;  /* 0x000000fc10f57220 */ /* 0x010fe20000410000 */
[----:B------:R-:W-:-:S04]  /*2720*/  FFMA.FTZ R16, R0, R203, RZ ;  /* 0x000000cb00107223 */ /* 0x000fc800000100ff */
[----:B------:R-:W-:Y:S01]  /*2730*/  FFMA.FTZ R16, R57, R58, R16 ;  /* 0x0000003a39107223 */ /* 0x000fe20000010010 */
[----:B------:R-:W-:Y:S01]  /*2740*/  FADD.FTZ R17, R17, R56 ;  /* 0x0000003811117221 */ /* 0x000fe20000010000 */
[----:B-1----:R1:W5:Y:S02]  /*2750*/  LDL.LU R58, [R1+0x17c] ;  /* 0x00017c00013a7983 */ /* 0x0023640000300800 */
[----:B------:R-:W-:Y:S02]  /*2760*/  FFMA.FTZ R16, R43, R56, R16 ;  /* 0x000000382b107223 */ /* 0x000fe40000010010 */
[----:B------:R1:W5:Y:S04]  /*2770*/  LDL.LU R57, [R1+0x178] ;  /* 0x0001780001397983 */ /* 0x0003680000300800 */
[----:B0-----:R1:W5:Y:S04]  /*2780*/  LDL.LU R56, [R1+0x174] ;  /* 0x0001740001387983 */ /* 0x0013680000300800 */
[----:B------:R1:W5:Y:S04]  /*2790*/  LDL.LU R43, [R1+0x170] ;  /* 0x00017000012b7983 */ /* 0x0003680000300800 */
[----:B------:R-:W4:Y:S01]  /*27a0*/  LDL R213, [R1+0xd4] ;  /* 0x0000d40001d57983 */ /* 0x000f220000100800 */
[----:B------:R-:W-:Y:S01]  /*27b0*/  FFMA.FTZ R16, R42, R241, R16 ;  /* 0x000000f12a107223 */ /* 0x000fe20000010010 */
[----:B------:R-:W-:-:S02]  /*27c0*/  HADD2.F32 R41, -RZ, R216.H0_H0 ;  /* 0x200000d8ff297230 */ /* 0x000fc40000004100 */
[----:B------:R-:W-:Y:S01]  /*27d0*/  FMUL.FTZ R242, R5, R242 ;  /* 0x000000f205f27220 */ /* 0x000fe20000410000 */
[----:B------:R-:W-:Y:S01]  /*27e0*/  FADD.FTZ R17, R17, R241 ;  /* 0x000000f111117221 */ /* 0x000fe20000010000 */
[----:B------:R-:W-:Y:S01]  /*27f0*/  FFMA.FTZ R16, R40, R239, R16 ;  /* 0x000000ef28107223 */ /* 0x000fe20000010010 */
[----:B------:R-:W-:Y:S01]  /*2800*/  HADD2.F32 R38, -RZ, R217.H0_H0 ;  /* 0x200000d9ff267230 */ /* 0x000fe20000004100 */
[----:B------:R1:W5:Y:S02]  /*2810*/  LDL.LU R42, [R1+0x16c] ;  /* 0x00016c00012a7983 */ /* 0x0003640000300800 */
[----:B------:R-:W-:Y:S01]  /*2820*/  FFMA.FTZ R16, R19, R237, R16 ;  /* 0x000000ed13107223 */ /* 0x000fe20000010010 */
[-C--:B------:R-:W-:Y:S01]  /*2830*/  FFMA.FTZ R152, R242, R41.reuse, R152 ;  /* 0x00000029f2987223 */ /* 0x080fe20000010098 */
[----:B------:R-:W-:Y:S01]  /*2840*/  FADD.FTZ R148, R148, R41 ;  /* 0x0000002994947221 */ /* 0x000fe20000010000 */
[----:B------:R-:W-:Y:S01]  /*2850*/  FMUL.FTZ R241, R212, R41 ;  /* 0x00000029d4f17220 */ /* 0x000fe20000410000 */
[----:B------:R-:W-:Y:S01]  /*2860*/  FFMA.FTZ R16, R39, R235, R16 ;  /* 0x000000eb27107223 */ /* 0x000fe20000010010 */
[----:B------:R-:W-:Y:S01]  /*2870*/  FADD.FTZ R17, R17, R239 ;  /* 0x000000ef11117221 */ /* 0x000fe20000010000 */
[----:B------:R-:W-:Y:S01]  /*2880*/  FMUL.FTZ R238, R5, R238 ;  /* 0x000000ee05ee7220 */ /* 0x000fe20000410000 */
[----:B------:R1:W5:Y:S01]  /*2890*/  LDL.LU R41, [R1+0x168] ;  /* 0x0001680001297983 */ /* 0x0003620000300800 */
[----:B------:R-:W-:Y:S01]  /*28a0*/  FFMA.FTZ R16, R37, R210, R16 ;  /* 0x000000d225107223 */ /* 0x000fe20000010010 */
[----:B------:R-:W-:-:S02]  /*28b0*/  FADD.FTZ R17, R17, R237 ;  /* 0x000000ed11117221 */ /* 0x000fc40000010000 */
[----:B------:R-:W3:Y:S01]  /*28c0*/  LDL R212, [R1+0xd0] ;  /* 0x0000d00001d47983 */ /* 0x000ee20000100800 */
[----:B------:R-:W-:Y:S01]  /*28d0*/  FFMA.FTZ R154, R238, R38, R154 ;  /* 0x00000026ee9a7223 */ /* 0x000fe2000001009a */
[----:B------:R-:W-:Y:S02]  /*28e0*/  FADD.FTZ R150, R150, R38 ;  /* 0x0000002696967221 */ /* 0x000fe40000010000 */
[----:B------:R1:W5:Y:S01]  /*28f0*/  LDL.LU R40, [R1+0x164] ;  /* 0x0001640001287983 */ /* 0x0003620000300800 */
[----:B------:R-:W-:-:S03]  /*2900*/  FFMA.FTZ R16, R18, R231, R16 ;  /* 0x000000e712107223 */ /* 0x000fc60000010010 */
[----:B------:R-:W2:Y:S04]  /*2910*/  LDL R19, [R1+0xcc] ;  /* 0x0000cc0001137983 */ /* 0x000ea80000100800 */
[----:B------:R1:W5:Y:S01]  /*2920*/  LDL.LU R39, [R1+0x160] ;  /* 0x0001600001277983 */ /* 0x0003620000300800 */
[----:B----4-:R-:W-:-:S03]  /*2930*/  FMUL.FTZ R237, R213, R38 ;  /* 0x00000026d5ed7220 */ /* 0x010fc60000410000 */
[----:B------:R1:W5:Y:S04]  /*2940*/  LDL.LU R38, [R1+0x15c] ;  /* 0x00015c0001267983 */ /* 0x0003680000300800 */
[----:B------:R1:W5:Y:S04]  /*2950*/  LDL.LU R37, [R1+0x158] ;  /* 0x0001580001257983 */ /* 0x0003680000300800 */
[----:B------:R-:W4:Y:S01]  /*2960*/  LDL R18, [R1+0xc4] ;  /* 0x0000c40001127983 */ /* 0x000f220000100800 */
[----:B------:R-:W-:Y:S01]  /*2970*/  FADD.FTZ R17, R17, R235 ;  /* 0x000000eb11117221 */ /* 0x000fe20000010000 */
[----:B------:R-:W-:Y:S01]  /*2980*/  FFMA.FTZ R16, R233, R211, R16 ;  /* 0x000000d3e9107223 */ /* 0x000fe20000010010 */
[----:B------:R-:W-:-:S02]  /*2990*/  HADD2.F32 R36, -RZ, R218.H0_H0 ;  /* 0x200000daff247230 */ /* 0x000fc40000004100 */
[----:B------:R-:W-:Y:S01]  /*29a0*/  FADD.FTZ R17, R17, R210 ;  /* 0x000000d211117221 */ /* 0x000fe20000010000 */
[----:B------:R-:W-:Y:S01]  /*29b0*/  FFMA.FTZ R16, R35, R250, R16 ;  /* 0x000000fa23107223 */ /* 0x000fe20000010010 */
[----:B------:R-:W-:Y:S01]  /*29c0*/  FMUL.FTZ R234, R5, R234 ;  /* 0x000000ea05ea7220 */ /* 0x000fe20000410000 */
[----:B------:R-:W-:Y:S02]  /*29d0*/  HADD2.F32 R34, -RZ, R219.H0_H0 ;  /* 0x200000dbff227230 */ /* 0x000fe40000004100 */
[----:B------:R-:W-:Y:S01]  /*29e0*/  FADD.FTZ R17, R17, R231 ;  /* 0x000000e711117221 */ /* 0x000fe20000010000 */
[----:B------:R-:W-:Y:S01]  /*29f0*/  FFMA.FTZ R16, R227, R249, R16 ;  /* 0x000000f9e3107223 */ /* 0x000fe20000010010 */
[----:B------:R-:W3:Y:S01]  /*2a00*/  LDL R210, [R1+0xc8] ;  /* 0x0000c80001d27983 */ /* 0x000ee20000100800 */
[----:B------:R-:W-:Y:S01]  /*2a10*/  FFMA.FTZ R144, R234, R36, R144 ;  /* 0x00000024ea907223 */ /* 0x000fe20000010090 */
[----:B------:R-:W-:Y:S01]  /*2a20*/  FADD.FTZ R140, R140, R36 ;  /* 0x000000248c8c7221 */ /* 0x000fe20000010000 */
[----:B------:R-:W-:Y:S01]  /*2a30*/  FADD.FTZ R17, R17, R211 ;  /* 0x000000d311117221 */ /* 0x000fe20000010000 */
[----:B------:R-:W-:Y:S01]  /*2a40*/  FFMA.FTZ R16, R229, R248, R16 ;  /* 0x000000f8e5107223 */ /* 0x000fe20000010010 */
[----:B--2---:R-:W-:-:S02]  /*2a50*/  FMUL.FTZ R233, R19, R36 ;  /* 0x0000002413e97220 */ /* 0x004fc40000410000 */
[----:B------:R1:W5:Y:S01]  /*2a60*/  LDL.LU R36, [R1+0x154] ;  /* 0x0001540001247983 */ /* 0x0003620000300800 */
[-C--:B------:R-:W-:Y:S01]  /*2a70*/  FFMA.FTZ R146, R230, R34.reuse, R146 ;  /* 0x00000022e6927223 */ /* 0x080fe20000010092 */
[----:B------:R-:W-:Y:S02]  /*2a80*/  FADD.FTZ R142, R142, R34 ;  /* 0x000000228e8e7221 */ /* 0x000fe40000010000 */
[----:B------:R-:W2:Y:S04]  /*2a90*/  LDL R211, [R1+0xc0] ;  /* 0x0000c00001d37983 */ /* 0x000ea80000100800 */
[----:B------:R-:W2:Y:S04]  /*2aa0*/  LDL R19, [R1+0xbc] ;  /* 0x0000bc0001137983 */ /* 0x000ea80000100800 */
[----:B------:R1:W5:Y:S01]  /*2ab0*/  LDL.LU R35, [R1+0x150] ;  /* 0x0001500001237983 */ /* 0x0003620000300800 */
[----:B----4-:R-:W-:-:S03]  /*2ac0*/  FMUL.FTZ R229, R18, R34 ;  /* 0x0000002212e57220 */ /* 0x010fc60000410000 */
[----:B------:R1:W5:Y:S04]  /*2ad0*/  LDL.LU R34, [R1+0x14c] ;  /* 0x00014c0001227983 */ /* 0x0003680000300800 */
[----:B------:R-:W4:Y:S01]  /*2ae0*/  LDL R18, [R1+0xb4] ;  /* 0x0000b40001127983 */ /* 0x000f220000100800 */
[----:B------:R-:W-:Y:S02]  /*2af0*/  HADD2.F32 R218, -RZ, R218.H1_H1 ;  /* 0x300000daffda7230 */ /* 0x000fe40000004100 */
[----:B------:R-:W-:Y:S02]  /*2b00*/  HADD2.F32 R33, -RZ, R220.H0_H0 ;  /* 0x200000dcff217230 */ /* 0x000fe40000004100 */
[----:B------:R-:W-:Y:S02]  /*2b10*/  HADD2.F32 R217, -RZ, R217.H1_H1 ;  /* 0x300000d9ffd97230 */ /* 0x000fe40000004100 */
[----:B------:R-:W-:-:S02]  /*2b20*/  HADD2.F32 R219, -RZ, R219.H1_H1 ;  /* 0x300000dbffdb7230 */ /* 0x000fc40000004100 */
[----:B------:R-:W-:Y:S01]  /*2b30*/  FMUL.FTZ R9, R5, R9 ;  /* 0x0000000905097220 */ /* 0x000fe20000410000 */
[----:B------:R-:W-:Y:S02]  /*2b40*/  HADD2.F32 R32, -RZ, R221.H0_H0 ;  /* 0x200000ddff207230 */ /* 0x000fe40000004100 */
[----:B---3--:R-:W-:Y:S01]  /*2b50*/  FMUL.FTZ R231, R210, R218 ;  /* 0x000000dad2e77220 */ /* 0x008fe20000410000 */
[----:B------:R-:W-:Y:S01]  /*2b60*/  FFMA.FTZ R16, R225, R247, R16 ;  /* 0x000000f7e1107223 */ /* 0x000fe20000010010 */
[----:B------:R-:W3:Y:S01]  /*2b70*/  LDL R210, [R1+0xb8] ;  /* 0x0000b80001d27983 */ /* 0x000ee20000100800 */
[----:B------:R-:W-:Y:S01]  /*2b80*/  FFMA.FTZ R136, R226, R33, R136 ;  /* 0x00000021e2887223 */ /* 0x000fe20000010088 */
[----:B------:R-:W-:Y:S01]  /*2b90*/  FADD.FTZ R132, R132, R33 ;  /* 0x0000002184847221 */ /* 0x000fe20000010000 */
[----:B------:R-:W-:Y:S01]  /*2ba0*/  FMUL.FTZ R235, R212, R217 ;  /* 0x000000d9d4eb7220 */ /* 0x000fe20000410000 */
[----:B------:R-:W-:Y:S01]  /*2bb0*/  FFMA.FTZ R138, R9, R32, R138 ;  /* 0x00000020098a7223 */ /* 0x000fe2000001008a */
[----:B------:R-:W-:Y:S01]  /*2bc0*/  FADD.FTZ R134, R134, R32 ;  /* 0x0000002086867221 */ /* 0x000fe20000010000 */
[----:B--2---:R-:W-:Y:S01]  /*2bd0*/  FMUL.FTZ R227, R211, R219 ;  /* 0x000000dbd3e37220 */ /* 0x004fe20000410000 */
[----:B------:R-:W-:-:S02]  /*2be0*/  FMUL.FTZ R225, R19, R33 ;  /* 0x0000002113e17220 */ /* 0x000fc40000410000 */
[----:B------:R1:W5:Y:S04]  /*2bf0*/  LDL.LU R33, [R1+0x148] ;  /* 0x0001480001217983 */ /* 0x0003680000300800 */
[----:B------:R-:W2:Y:S04]  /*2c00*/  LDL R19, [R1+0xac] ;  /* 0x0000ac0001137983 */ /* 0x000ea80000100800 */
[----:B------:R-:W3:Y:S01]  /*2c10*/  LDL R212, [R1+0xb0] ;  /* 0x0000b00001d47983 */ /* 0x000ee20000100800 */
[----:B----4-:R-:W-:-:S03]  /*2c20*/  FMUL.FTZ R211, R18, R32 ;  /* 0x0000002012d37220 */ /* 0x010fc60000410000 */
[----:B------:R1:W5:Y:S04]  /*2c30*/  LDL.LU R32, [R1+0x144] ;  /* 0x0001440001207983 */ /* 0x0003680000300800 */
[----:B------:R-:W4:Y:S01]  /*2c40*/  LDL R18, [R1+0xa4] ;  /* 0x0000a40001127983 */ /* 0x000f220000100800 */
[----:B------:R-:W-:Y:S02]  /*2c50*/  HADD2.F32 R216, -RZ, R216.H1_H1 ;  /* 0x300000d8ffd87230 */ /* 0x000fe40000004100 */
[C---:B------:R-:W-:Y:S01]  /*2c60*/  FMUL.FTZ R11, R5.reuse, R11 ;  /* 0x0000000b050b7220 */ /* 0x040fe20000410000 */
[----:B------:R-:W-:Y:S02]  /*2c70*/  HADD2.F32 R31, -RZ, R222.H0_H0 ;  /* 0x200000deff1f7230 */ /* 0x000fe40000004100 */
[----:B------:R-:W-:Y:S01]  /*2c80*/  FMUL.FTZ R244, R5, R244 ;  /* 0x000000f405f47220 */ /* 0x000fe20000410000 */
[----:B------:R-:W-:-:S02]  /*2c90*/  HADD2.F32 R215, -RZ, R215.H1_H1 ;  /* 0x300000d7ffd77230 */ /* 0x000fc40000004100 */
[C---:B------:R-:W-:Y:S01]  /*2ca0*/  FMUL.FTZ R240, R5.reuse, R240 ;  /* 0x000000f005f07220 */ /* 0x040fe20000410000 */
[----:B------:R-:W-:Y:S02]  /*2cb0*/  HADD2.F32 R30, -RZ, R223.H0_H0 ;  /* 0x200000dfff1e7230 */ /* 0x000fe40000004100 */
[----:B------:R-:W-:Y:S01]  /*2cc0*/  FMUL.FTZ R13, R5, R13 ;  /* 0x0000000d050d7220 */ /* 0x000fe20000410000 */
[-C--:B------:R-:W-:Y:S01]  /*2cd0*/  FMUL.FTZ R239, R214, R216.reuse ;  /* 0x000000d8d6ef7220 */ /* 0x080fe20000410000 */
[----:B------:R-:W-:Y:S01]  /*2ce0*/  FFMA.FTZ R128, R11, R31, R128 ;  /* 0x0000001f0b807223 */ /* 0x000fe20000010080 */
[----:B------:R-:W3:Y:S01]  /*2cf0*/  LDL R214, [R1+0xa8] ;  /* 0x0000a80001d67983 */ /* 0x000ee20000100800 */
        /* <DEDUP_REMOVED lines=8> */
[----:B--2---:R-:W-:-:S02]  /*2d80*/  FMUL.FTZ R213, R19, R31 ;  /* 0x0000001f13d57220 */ /* 0x004fc40000410000 */
[----:B------:R1:W5:Y:S04]  /*2d90*/  LDL.LU R31, [R1+0x140] ;  /* 0x00014000011f7983 */ /* 0x0003680000300800 */
[----:B------:R-:W2:Y:S04]  /*2da0*/  LDL R19, [R1+0x9c] ;  /* 0x00009c0001137983 */ /* 0x000ea80000100800 */
[----:B------:R-:W3:Y:S01]  /*2db0*/  LDL R216, [R1+0xa0] ;  /* 0x0000a00001d87983 */ /* 0x000ee20000100800 */
[----:B----4-:R-:W-:-:S03]  /*2dc0*/  FMUL.FTZ R215, R18, R30 ;  /* 0x0000001e12d77220 */ /* 0x010fc60000410000 */
[----:B------:R1:W5:Y:S04]  /*2dd0*/  LDL.LU R30, [R1+0x13c] ;  /* 0x00013c00011e7983 */ /* 0x0003680000300800 */
[----:B------:R-:W4:Y:S01]  /*2de0*/  LDL R18, [R1+0x98] ;  /* 0x0000980001127983 */ /* 0x000f220000100800 */
[--C-:B------:R-:W-:Y:S02]  /*2df0*/  HADD2.F32 R29, -RZ, R224.reuse.H0_H0 ;  /* 0x200000e0ff1d7230 */ /* 0x100fe40000004100 */
[C---:B------:R-:W-:Y:S01]  /*2e00*/  FMUL.FTZ R236, R5.reuse, R236 ;  /* 0x000000ec05ec7220 */ /* 0x040fe20000410000 */
[C---:B------:R-:W-:Y:S01]  /*2e10*/  FMUL.FTZ R15, R5.reuse, R15 ;  /* 0x0000000f050f7220 */ /* 0x040fe20000410000 */
[----:B------:R-:W-:Y:S02]  /*2e20*/  HADD2.F32 R224, -RZ, R224.H1_H1 ;  /* 0x300000e0ffe07230 */ /* 0x000fe40000004100 */
[----:B------:R-:W-:Y:S01]  /*2e30*/  FMUL.FTZ R232, R5, R232 ;  /* 0x000000e805e87220 */ /* 0x000fe20000410000 */
[----:B------:R-:W-:Y:S01]  /*2e40*/  FFMA.FTZ R155, R236, R217, R155 ;  /* 0x000000d9ec9b7223 */ /* 0x000fe2000001009b */
[----:B------:R-:W-:Y:S01]  /*2e50*/  FADD.FTZ R151, R151, R217 ;  /* 0x000000d997977221 */ /* 0x000fe20000010000 */
[----:B------:R-:W-:Y:S01]  /*2e60*/  FFMA.FTZ R147, R228, R219, R147 ;  /* 0x000000dbe4937223 */ /* 0x000fe20000010093 */
[----:B------:R-:W-:Y:S01]  /*2e70*/  FADD.FTZ R143, R143, R219 ;  /* 0x000000db8f8f7221 */ /* 0x000fe20000010000 */
[-C--:B------:R-:W-:Y:S01]  /*2e80*/  FFMA.FTZ R120, R15, R29.reuse, R120 ;  /* 0x0000001d0f787223 */ /* 0x080fe20000010078 */
[----:B------:R-:W3:Y:S01]  /*2e90*/  LDL R219, [R1+0x94] ;  /* 0x0000940001db7983 */ /* 0x000ee20000100800 */
[----:B------:R-:W-:Y:S01]  /*2ea0*/  FADD.FTZ R116, R116, R29 ;  /* 0x0000001d74747221 */ /* 0x000fe20000010000 */
[----:B------:R-:W-:Y:S01]  /*2eb0*/  FFMA.FTZ R145, R232, R218, R145 ;  /* 0x000000dae8917223 */ /* 0x000fe20000010091 */
[----:B------:R-:W-:Y:S01]  /*2ec0*/  FADD.FTZ R141, R141, R218 ;  /* 0x000000da8d8d7221 */ /* 0x000fe20000010000 */
[----:B--2---:R-:W-:-:S02]  /*2ed0*/  FMUL.FTZ R217, R19, R29 ;  /* 0x0000001d13d97220 */ /* 0x004fc40000410000 */
[----:B------:R1:W5:Y:S04]  /*2ee0*/  LDL.LU R29, [R1+0x138] ;  /* 0x00013800011d7983 */ /* 0x0003680000300800 */
[----:B------:R-:W2:Y:S01]  /*2ef0*/  LDL R19, [R1+0x90] ;  /* 0x0000900001137983 */ /* 0x000ea20000100800 */
[----:B----4-:R-:W-:-:S03]  /*2f00*/  FMUL.FTZ R218, R18, R224 ;  /* 0x000000e012da7220 */ /* 0x010fc60000410000 */
[----:B------:R-:W4:Y:S01]  /*2f10*/  LDL R18, [R1+0x8c] ;  /* 0x00008c0001127983 */ /* 0x000f220000100800 */
[----:B------:R-:W-:Y:S02]  /*2f20*/  HADD2.F32 R220, -RZ, R220.H1_H1 ;  /* 0x300000dcffdc7230 */ /* 0x000fe40000004100 */
[C---:B------:R-:W-:Y:S01]  /*2f30*/  FMUL.FTZ R197, R5.reuse, R197 ;  /* 0x000000c505c57220 */ /* 0x040fe20000410000 */
[----:B------:R-:W-:Y:S02]  /*2f40*/  HADD2.F32 R222, -RZ, R222.H1_H1 ;  /* 0x300000deffde7230 */ /* 0x000fe40000004100 */
[C---:B------:R-:W-:Y:S01]  /*2f50*/  FMUL.FTZ R8, R5.reuse, R8 ;  /* 0x0000000805087220 */ /* 0x040fe20000410000 */
[C---:B------:R-:W-:Y:S01]  /*2f60*/  FMUL.FTZ R12, R5.reuse, R12 ;  /* 0x0000000c050c7220 */ /* 0x040fe20000410000 */
[----:B------:R-:W-:Y:S02]  /*2f70*/  HADD2.F32 R221, -RZ, R221.H1_H1 ;  /* 0x300000ddffdd7230 */ /* 0x000fe40000004100 */
[C---:B------:R-:W-:Y:S01]  /*2f80*/  FMUL.FTZ R198, R5.reuse, R198 ;  /* 0x000000c605c67220 */ /* 0x040fe20000410000 */
[C---:B------:R-:W-:Y:S01]  /*2f90*/  FMUL.FTZ R10, R5.reuse, R10 ;  /* 0x0000000a050a7220 */ /* 0x040fe20000410000 */
[----:B------:R-:W-:Y:S01]  /*2fa0*/  FMUL.FTZ R199, R5, R199 ;  /* 0x000000c705c77220 */ /* 0x000fe20000410000 */
[-C--:B------:R-:W-:Y:S01]  /*2fb0*/  FFMA.FTZ R122, R197, R28.reuse, R122 ;  /* 0x0000001cc57a7223 */ /* 0x080fe2000001007a */
[----:B------:R-:W-:Y:S01]  /*2fc0*/  FADD.FTZ R118, R118, R28 ;  /* 0x0000001c76767221 */ /* 0x000fe20000010000 */
[----:B---3--:R-:W-:Y:S01]  /*2fd0*/  FMUL.FTZ R219, R219, R28 ;  /* 0x0000001cdbdb7220 */ /* 0x008fe20000410000 */
[-C--:B------:R-:W-:Y:S01]  /*2fe0*/  FFMA.FTZ R137, R8, R220.reuse, R137 ;  /* 0x000000dc08897223 */ /* 0x080fe20000010089 */
[----:B------:R-:W-:Y:S01]  /*2ff0*/  FADD.FTZ R133, R133, R220 ;  /* 0x000000dc85857221 */ /* 0x000fe20000010000 */
[----:B------:R-:W-:Y:S01]  /*3000*/  FMUL.FTZ R210, R210, R220 ;  /* 0x000000dcd2d27220 */ /* 0x000fe20000410000 */
[-C--:B------:R-:W-:Y:S01]  /*3010*/  FFMA.FTZ R129, R12, R222.reuse, R129 ;  /* 0x000000de0c817223 */ /* 0x080fe20000010081 */
[----:B------:R-:W-:Y:S01]  /*3020*/  FADD.FTZ R125, R125, R222 ;  /* 0x000000de7d7d7221 */ /* 0x000fe20000010000 */
[----:B------:R-:W-:Y:S01]  /*3030*/  FMUL.FTZ R214, R214, R222 ;  /* 0x000000ded6d67220 */ /* 0x000fe20000410000 */
[----:B------:R1:W5:Y:S01]  /*3040*/  LDL.LU R28, [R1+0x134] ;  /* 0x00013400011c7983 */ /* 0x0003620000300800 */
[----:B------:R-:W-:Y:S01]  /*3050*/  FFMA.FTZ R123, R198, R27, R123 ;  /* 0x0000001bc67b7223 */ /* 0x000fe2000001007b */
[----:B------:R-:W-:Y:S01]  /*3060*/  FADD.FTZ R119, R119, R27 ;  /* 0x0000001b77777221 */ /* 0x000fe20000010000 */
[-C--:B------:R-:W-:Y:S01]  /*3070*/  FFMA.FTZ R139, R10, R221.reuse, R139 ;  /* 0x000000dd0a8b7223 */ /* 0x080fe2000001008b */
[----:B------:R-:W3:Y:S01]  /*3080*/  LDL R222, [R1+0x88] ;  /* 0x0000880001de7983 */ /* 0x000ee20000100800 */
[----:B------:R-:W-:Y:S01]  /*3090*/  FADD.FTZ R135, R135, R221 ;  /* 0x000000dd87877221 */ /* 0x000fe20000010000 */
[----:B------:R-:W-:Y:S01]  /*30a0*/  FMUL.FTZ R212, R212, R221 ;  /* 0x000000ddd4d47220 */ /* 0x000fe20000410000 */
[----:B--2---:R-:W-:Y:S01]  /*30b0*/  FMUL.FTZ R220, R19, R27 ;  /* 0x0000001b13dc7220 */ /* 0x004fe20000410000 */
[----:B------:R-:W-:Y:S01]  /*30c0*/  FFMA.FTZ R112, R199, R26, R112 ;  /* 0x0000001ac7707223 */ /* 0x000fe20000010070 */
[----:B------:R1:W5:Y:S01]  /*30d0*/  LDL.LU R27, [R1+0x130] ;  /* 0x00013000011b7983 */ /* 0x0003620000300800 */
[----:B------:R-:W-:-:S03]  /*30e0*/  FADD.FTZ R108, R108, R26 ;  /* 0x0000001a6c6c7221 */ /* 0x000fc60000010000 */
[----:B------:R-:W2:Y:S01]  /*30f0*/  LDL R19, [R1+0x84] ;  /* 0x0000840001137983 */ /* 0x000ea20000100800 */
[----:B----4-:R-:W-:-:S03]  /*3100*/  FMUL.FTZ R221, R18, R26 ;  /* 0x0000001a12dd7220 */ /* 0x010fc60000410000 */
[----:B------:R1:W5:Y:S04]  /*3110*/  LDL.LU R26, [R1+0x12c] ;  /* 0x00012c00011a7983 */ /* 0x0003680000300800 */
[----:B------:R-:W4:Y:S01]  /*3120*/  LDL R18, [R1+0x80] ;  /* 0x0000800001127983 */ /* 0x000f220000100800 */
        /* <DEDUP_REMOVED lines=14> */
[----:B---3--:R-:W-:-:S02]  /*3210*/  FMUL.FTZ R222, R222, R25 ;  /* 0x00000019dede7220 */ /* 0x008fc40000410000 */
[----:B------:R1:W5:Y:S01]  /*3220*/  LDL.LU R25, [R1+0x128] ;  /* 0x0001280001197983 */ /* 0x0003620000300800 */
[----:B--2---:R-:W-:-:S03]  /*3230*/  FMUL.FTZ R223, R19, R24 ;  /* 0x0000001813df7220 */ /* 0x004fc60000410000 */
[----:B------:R1:W5:Y:S01]  /*3240*/  LDL.LU R24, [R1+0x124] ;  /* 0x0001240001187983 */ /* 0x0003620000300800 */
[----:B------:R-:W-:-:S04]  /*3250*/  FADD.FTZ R17, R17, R250 ;  /* 0x000000fa11117221 */ /* 0x000fc80000010000 */
[----:B------:R-:W-:-:S04]  /*3260*/  FADD.FTZ R17, R17, R249 ;  /* 0x000000f911117221 */ /* 0x000fc80000010000 */
[----:B------:R-:W-:Y:S01]  /*3270*/  FADD.FTZ R17, R17, R248 ;  /* 0x000000f811117221 */ /* 0x000fe20000010000 */
[----:B------:R-:W-:-:S03]  /*3280*/  FMUL.FTZ R246, R5, R246 ;  /* 0x000000f605f67220 */ /* 0x000fc60000410000 */
        /* <DEDUP_REMOVED lines=51> */
[----:B------:R-:W-:Y:S01]  /*35c0*/  FFMA.FTZ R174, R246, R252, R174 ;  /* 0x000000fcf6ae7223 */ /* 0x000fe200000100ae */
[----:B------:R-:W-:Y:S01]  /*35d0*/  FADD.FTZ R158, R158, R252 ;  /* 0x000000fc9e9e7221 */ /* 0x000fe20000010000 */
[----:B------:R-:W-:Y:S01]  /*35e0*/  FADD.FTZ R252, R17, R223 ;  /* 0x000000df11fc7221 */ /* 0x000fe20000010000 */
[----:B------:R-:W-:-:S03]  /*35f0*/  FFMA.FTZ R16, R201, R223, R16 ;  /* 0x000000dfc9107223 */ /* 0x000fc60000010010 */
[----:B------:R-:W-:Y:S01]  /*3600*/  FADD.FTZ R252, R252, R224 ;  /* 0x000000e0fcfc7221 */ /* 0x000fe20000010000 */
[----:B-1----:R-:W-:-:S07]  /*3610*/  FFMA.FTZ R16, R202, R224, R16 ;  /* 0x000000e0ca107223 */ /* 0x002fce0000010010 */
.L_x_3361:
[----:B------:R-:W-:Y:S05]  /*3620*/  BSYNC B0 ;  /* 0x0000000000007941 */ /* 0x000fea0003800000 */
.L_x_3359:
[----:B------:R-:W-:Y:S01]  /*3630*/  LOP3.LUT P5, RZ, R251, 0xff, RZ, 0xc0, !PT ;  /* 0x000000fffbff7812 */ /* 0x000fe200078ac0ff */
[----:B------:R0:W-:Y:S01]  /*3640*/  STL [R1+0x120], R0 ;  /* 0x0001200001007387 */ /* 0x0001e20000100800 */
[----:B-----5:R-:W-:Y:S02]  /*3650*/  MOV R19, R208 ;  /* 0x000000d000137202 */ /* 0x020fe40000000f00 */
[----:B------:R-:W-:Y:S01]  /*3660*/  MOV R18, R206 ;  /* 0x000000ce00127202 */ /* 0x000fe20000000f00 */
[----:B------:R-:W1:Y:S01]  /*3670*/  S2R R251, SR_TID.X ;  /* 0x0000000000fb7919 */ /* 0x000e620000002100 */
[----:B------:R-:W-:Y:S02]  /*3680*/  MOV R17, R204 ;  /* 0x000000cc00117202 */ /* 0x000fe40000000f00 */
[----:B0-----:R-:W-:Y:S02]  /*3690*/  PRMT R0, R19, 0x7610, R0 ;  /* 0x0000761013007816 */ /* 0x001fe40000000000 */
[----:B------:R-:W-:-:S03]  /*36a0*/  PRMT R19, R18, 0x7610, R19 ;  /* 0x0000761012137816 */ /* 0x000fc60000000013 */
[----:B------:R0:W-:Y:S04]  /*36b0*/  STL.S16 [R1+0x2c], R0 ;  /* 0x00002c0001007387 */ /* 0x0001e80000100600 */
[----:B0-----:R0:W5:Y:S04]  /*36c0*/  LDL.LU R0, [R1+0x120] ;  /* 0x0001200001007983 */ /* 0x0011680000300800 */
[----:B------:R2:W-:Y:S04]  /*36d0*/  STL.S16 [R1+0x3c], R19 ;  /* 0x00003c1301007387 */ /* 0x0005e80000100600 */
[----:B------:R3:W-:Y:S01]  /*36e0*/  STL.S16 [R1+0x40], R17 ;  /* 0x0000401101007387 */ /* 0x0007e20000100600 */
[----:B------:R-:W-:Y:S01]  /*36f0*/  UMOV UR6, 0xffffffff ;  /* 0xffffffff00067882 */ /* 0x000fe20000000000 */
[----:B-1----:R-:W-:-:S02]  /*3700*/  LOP3.LUT P0, RZ, R251, 0x1f, RZ, 0xc0, !PT ;  /* 0x0000001ffbff7812 */ /* 0x002fc4000780c0ff */
[----:B--2---:R-:W-:Y:S02]  /*3710*/  MOV R19, R22 ;  /* 0x0000001600137202 */ /* 0x004fe40000000f00 */
[----:B---3--:R-:W-:-:S03]  /*3720*/  MOV R17, R20 ;  /* 0x0000001400117202 */ /* 0x008fc60000000f00 */
[----:B------:R0:W-:Y:S04]  /*3730*/  STL.S16 [R1+0x44], R19 ;  /* 0x0000441301007387 */ /* 0x0001e80000100600 */
[----:B------:R0:W-:Y:S01]  /*3740*/  STL.S16 [R1+0x58], R17 ;  /* 0x0000581101007387 */ /* 0x0001e20000100600 */
[----:B------:R-:W-:-:S04]  /*3750*/  SHF.R.U32.HI R18, RZ, 0x5, R251 ;  /* 0x00000005ff127819 */ /* 0x000fc800000116fb */
[----:B------:R-:W-:-:S04]  /*3760*/  LOP3.LUT R18, R18, 0x7fffffc, RZ, 0xc0, !PT ;  /* 0x07fffffc12127812 */ /* 0x000fc800078ec0ff */
[----:B------:R-:W-:Y:S01]  /*3770*/  @!P5 IADD3 R18, R18, 0x4, RZ ;  /* 0x000000041212d810 */ /* 0x000fe20007ffe0ff */
        /* <DEDUP_REMOVED lines=21> */
.L_x_3582:
[----:B------:R-:W0:Y:S04]  /*38d0*/  LDL.LU R252, [R1+0x18] ;  /* 0x0000180001fc7983 */ /* 0x000e280000300800 */
[----:B-1----:R-:W2:Y:S01]  /*38e0*/  LDL.LU R251, [R1+0x14] ;  /* 0x0000140001fb7983 */ /* 0x002ea20000300800 */
[----:B------:R-:W-:Y:S05]  /*38f0*/  WARPSYNC.ALL ;  /* 0x0000000000007948 */ /* 0x000fea0003800000 */
[----:B------:R-:W1:Y:S01]  /*3900*/  S2R R19, SR_TID.X ;  /* 0x0000000000137919 */ /* 0x000e620000002100 */
[----:B-----5:R3:W-:Y:S02]  /*3910*/  STL [R1+0x120], R0 ;  /* 0x0001200001007387 */ /* 0x0207e40000100800 */
[----:B---3--:R-:W3:Y:S01]  /*3920*/  LDC R0, c[0x0][0x218] ;  /* 0x00008600ff007b82 */ /* 0x008ee20000000800 */
[----:B-1----:R-:W-:-:S04]  /*3930*/  SHF.R.U32.HI R19, RZ, 0x5, R19 ;  /* 0x00000005ff137819 */ /* 0x002fc80000011613 */
[----:B------:R-:W-:-:S04]  /*3940*/  @!P0 LOP3.LUT R19, R19, 0x3, RZ, 0xc0, !PT ;  /* 0x0000000313138812 */ /* 0x000fc800078ec0ff */
[----:B------:R-:W-:Y:S01]  /*3950*/  @!P0 IADD3 R19, R18, R19, RZ ;  /* 0x0000001312138210 */ /* 0x000fe20007ffe0ff */
[----:B0-----:R-:W-:Y:S01]  /*3960*/  FADD.FTZ R16, R252, R16 ;  /* 0x00000010fc107221 */ /* 0x001fe20000010000 */
[----:B------:R-:W-:Y:S01]  /*3970*/  MOV R252, 0x400 ;  /* 0x0000040000fc7802 */ /* 0x000fe20000000f00 */
[----:B--2---:R-:W-:Y:S02]  /*3980*/  FADD.FTZ R17, R251, R17 ;  /* 0x00000011fb117221 */ /* 0x004fe40000010000 */
[----:B------:R-:W0:Y:S02]  /*3990*/  S2R R251, SR_CgaCtaId ;  /* 0x0000000000fb7919 */ /* 0x000e240000008800 */
[----:B0-----:R-:W-:Y:S02]  /*39a0*/  LEA R252, R251, R252, 0x18 ;  /* 0x000000fcfbfc7211 */ /* 0x001fe400078ec0ff */
[----:B------:R-:W-:Y:S02]  /*39b0*/  @P4 IADD3 R251, R7, -0x1, RZ ;  /* 0xffffffff07fb4810 */ /* 0x000fe40007ffe0ff */
[----:B------:R-:W-:-:S02]  /*39c0*/  @!P0 LEA R19, R19, R252, 0x3 ;  /* 0x000000fc13138211 */ /* 0x000fc400078e18ff */
[----:B------:R-:W-:Y:S01]  /*39d0*/  LEA R7, R18, R252, 0x3 ;  /* 0x000000fc12077211 */ /* 0x000fe200078e18ff */
        /* <DEDUP_REMOVED lines=10> */
[----:B-1----:R-:W-:Y:S02]  /*3a80*/  FADD.FTZ R16, R0, R16 ;  /* 0x0000001000107221 */ /* 0x002fe40000010000 */
[----:B------:R-:W5:Y:S01]  /*3a90*/  LDL.LU R0, [R1+0x120] ;  /* 0x0001200001007983 */ /* 0x000f620000300800 */
[----:B------:R-:W-:Y:S01]  /*3aa0*/  FADD.FTZ R252, R252, R17 ;  /* 0x00000011fcfc7221 */ /* 0x000fe20000010000 */
[----:B0-----:R-:W-:Y:S01]  /*3ab0*/  LOP3.LUT R17, R7, 0x7f, RZ, 0xc0, !PT ;  /* 0x0000007f07117812 */ /* 0x001fe200078ec0ff */
[----:B------:R-:W-:Y:S01]  /*3ac0*/  FADD.FTZ R18, R18, R16 ;  /* 0x0000001012127221 */ /* 0x000fe20000010000 */
[----:B------:R-:W-:-:S04]  /*3ad0*/  @P4 SHF.R.S32.HI R7, RZ, 0x1f, R251 ;  /* 0x0000001fff074819 */ /* 0x000fc800000114fb */
[----:B------:R-:W-:Y:S01]  /*3ae0*/  @P4 LEA.HI R251, R7, R251, RZ, 0x3 ;  /* 0x000000fb07fb4211 */ /* 0x000fe200078f18ff */
[----:B------:R-:W-:-:S06]  /*3af0*/  HFMA2.MMA R7, -RZ, RZ, 0, 0 ;  /* 0x00000000ff077435 */ /* 0x000fcc00000001ff */
[----:B------:R-:W-:Y:S02]  /*3b00*/  @P4 LEA.HI.SX32 R7, R251, R17, 0x1d ;  /* 0x00000011fb074211 */ /* 0x000fe400078feaff */
[----:B------:R-:W0:Y:S01]  /*3b10*/  @P4 LDC.64 R16, c[0x0][0x220] ;  /* 0x00008800ff104b82 */ /* 0x000e220000000a00 */
[----:B------:R-:W-:Y:S02]  /*3b20*/  BSSY B0, `(.L_x_3363) ;  /* 0x0000017000007945 */ /* 0x000fe40003800000 */
[----:B0-----:R-:W-:-:S05]  /*3b30*/  @P4 IMAD.WIDE.U32 R16, R7, 0x10, R16 ;  /* 0x0000001007104825 */ /* 0x001fca00078e0010 */
[----:B------:R0:W5:Y:S02]  /*3b40*/  @P4 LDG.E.128 R56, desc[UR4][R16.64] ;  /* 0x0000000410384981 */ /* 0x000164000c1e1d00 */
[----:B0-----:R-:W-:Y:S01]  /*3b50*/  FADD.FTZ R17, R19, R252 ;  /* 0x000000fc13117221 */ /* 0x001fe20000010000 */
[----:B------:R-:W-:-:S03]  /*3b60*/  FMUL.FTZ R16, R18, UR10 ;  /* 0x0000000a12107c20 */ /* 0x000fc60008410000 */
[----:B------:R-:W-:Y:S01]  /*3b70*/  FMUL.FTZ R17, R17, UR10 ;  /* 0x0000000a11117c20 */ /* 0x000fe20008410000 */
[----:B------:R-:W-:Y:S06]  /*3b80*/  @P3 BRA `(.L_x_3364) ;  /* 0x0000000000183947 */ /* 0x000fec0003800000 */
[----:B------:R-:W-:-:S04]  /*3b90*/  ISETP.NE.U32.AND P0, PT, R3, RZ, PT ;  /* 0x000000ff0300720c */ /* 0x000fc80003f05070 */
[----:B------:R-:W-:Y:S02]  /*3ba0*/  ISETP.NE.AND.EX P0, PT, R2, RZ, PT, P0 ;  /* 0x000000ff0200720c */ /* 0x000fe40003f05300 */
[----:B------:R-:W-:-:S11]  /*3bb0*/  MOV R2, RZ ;  /* 0x000000ff00027202 */ /* 0x000fd60000000f00 */
[----:B------:R-:W-:Y:S05]  /*3bc0*/  @!P0 BRA `(.L_x_3365) ;  /* 0x0000000000308947 */ /* 0x000fea0003800000 */
[----:B------:R-:W-:Y:S01]  /*3bd0*/  HADD2.F32 R2, -RZ, R176.H0_H0 ;  /* 0x200000b0ff027230 */ /* 0x000fe20000004100 */
[----:B------:R-:W-:Y:S06]  /*3be0*/  BRA `(.L_x_3365) ;  /* 0x0000000000287947 */ /* 0x000fec0003800000 */
.L_x_3364:
[----:B------:R-:W0:Y:S01]  /*3bf0*/  LDC.U8 R18, c[0x0][0x2a0] ;  /* 0x0000a800ff127b82 */ /* 0x000e220000000000 */
[----:B------:R-:W-:-:S04]  /*3c00*/  ISETP.NE.U32.AND P0, PT, R3, RZ, PT ;  /* 0x000000ff0300720c */ /* 0x000fc80003f05070 */
[----:B------:R-:W-:-:S13]  /*3c10*/  ISETP.NE.AND.EX P0, PT, R2, RZ, PT, P0 ;  /* 0x000000ff0200720c */ /* 0x000fda0003f05300 */
[----:B------:R-:W-:Y:S01]  /*3c20*/  @P0 HADD2.F32 R3, -RZ, R176.H0_H0 ;  /* 0x200000b0ff030230 */ /* 0x000fe20000004100 */
[----:B0-----:R-:W-:-:S04]  /*3c30*/  ISETP.NE.AND P1, PT, R18, RZ, PT ;  /* 0x000000ff1200720c */ /* 0x001fc80003f25270 */
[----:B------:R-:W-:-:S05]  /*3c40*/  FSEL R2, R16, RZ, !P1 ;  /* 0x000000ff10027208 */ /* 0x000fca0004800000 */
[----:B-----5:R-:W-:-:S04]  /*3c50*/  FFMA.FTZ R2, R0, R17, R2 ;  /* 0x0000001100027223 */ /* 0x020fc80000010002 */
[----:B------:R-:W-:-:S04]  /*3c60*/  FADD.FTZ R2, R203, -R2 ;  /* 0x80000002cb027221 */ /* 0x000fc80000010000 */
[----:B------:R-:W-:-:S04]  /*3c70*/  FMUL.FTZ R2, R5, R2 ;  /* 0x0000000205027220 */ /* 0x000fc80000410000 */
[----:B------:R-:W-:-:S07]  /*3c80*/  @P0 FADD.FTZ R2, R2, R3 ;  /* 0x0000000302020221 */ /* 0x000fce0000010000 */
.L_x_3365:
[----:B------:R-:W-:Y:S05]  /*3c90*/  BSYNC B0 ;  /* 0x0000000000007941 */ /* 0x000fea0003800000 */
.L_x_3363:
[----:B------:R-:W-:Y:S01]  /*3ca0*/  ISETP.NE.U32.AND P1, PT, RZ, UR12, PT ;  /* 0x0000000cff007c0c */ /* 0x000fe2000bf25070 */
[----:B------:R-:W-:Y:S03]  /*3cb0*/  BSSY B0, `(.L_x_3366) ;  /* 0x0000012000007945 */ /* 0x000fe60003800000 */
[----:B------:R-:W-:-:S13]  /*3cc0*/  ISETP.NE.AND.EX P1, PT, RZ, UR13, PT, P1 ;  /* 0x0000000dff007c0c */ /* 0x000fda000bf25310 */
[----:B------:R-:W-:-:S04]  /*3cd0*/  @P1 F2FP.F16.F32.PACK_AB R3, RZ, R2 ;  /* 0x00000002ff03123e */ /* 0x000fc800000000ff */
[----:B------:R-:W-:Y:S01]  /*3ce0*/  @P1 PRMT R60, R3, 0x7610, R60 ;  /* 0x00007610033c1816 */ /* 0x000fe2000000003c */
[----:B------:R-:W-:Y:S06]  /*3cf0*/  @!P4 BRA `(.L_x_3367) ;  /* 0x000000000034c947 */ /* 0x000fec0003800000 */
[----:B------:R-:W2:Y:S01]  /*3d00*/  LDL.LU R18, [R1+0x2c] ;  /* 0x00002c0001127983 */ /* 0x000ea20000300800 */
[----:B------:R-:W-:Y:S01]  /*3d10*/  FMUL.FTZ R2, R2, UR15 ;  /* 0x0000000f02027c20 */ /* 0x000fe20008410000 */
[----:B--2---:R-:W-:-:S03]  /*3d20*/  LOP3.LUT P6, RZ, R18, 0xff, RZ, 0xc0, !PT ;  /* 0x000000ff12ff7812 */ /* 0x004fc600078cc0ff */
[----:B------:R-:W-:Y:S01]  /*3d30*/  FMUL.FTZ R18, R2, UR14 ;  /* 0x0000000e02127c20 */ /* 0x000fe20008410000 */
[----:B------:R-:W-:-:S09]  /*3d40*/  MOV R2, RZ ;  /* 0x000000ff00027202 */ /* 0x000fd20000000f00 */
[----:B-----5:R-:W-:-:S05]  /*3d50*/  @P6 HADD2.F32 R3, -RZ, R56.H0_H0 ;  /* 0x20000038ff036230 */ /* 0x020fca0000004100 */
[----:B------:R-:W-:Y:S01]  /*3d60*/  @P6 FMUL.FTZ R2, R18, R3 ;  /* 0x0000000312026220 */ /* 0x000fe20000410000 */
[----:B------:R-:W-:-:S03]  /*3d70*/  @P6 HADD2.F32 R3, -RZ, R24.H0_H0 ;  /* 0x20000018ff036230 */ /* 0x000fc60000004100 */
[----:B------:R-:W-:Y:S01]  /*3d80*/  FADD.FTZ R68, R68, R2 ;  /* 0x0000000244447221 */ /* 0x000fe20000010000 */
[----:B------:R-:W-:-:S06]  /*3d90*/  HFMA2.MMA R2, -RZ, RZ, 0, 0 ;  /* 0x00000000ff027435 */ /* 0x000fcc00000001ff */
[----:B------:R-:W-:-:S05]  /*3da0*/  @P6 FMUL.FTZ R2, R18, R3 ;  /* 0x0000000312026220 */ /* 0x000fca0000410000 */
[----:B------:R-:W-:-:S04]  /*3db0*/  F2FP.F16.F32.PACK_AB R2, RZ, R2 ;  /* 0x00000002ff02723e */ /* 0x000fc800000000ff */
[----:B------:R-:W-:-:S07]  /*3dc0*/  PRMT R64, R2, 0x7610, R64 ;  /* 0x0000761002407816 */ /* 0x000fce0000000040 */
.L_x_3367:
[----:B------:R-:W-:Y:S05]  /*3dd0*/  BSYNC B0 ;  /* 0x0000000000007941 */ /* 0x000fea0003800000 */
.L_x_3366:
[----:B------:R-:W-:Y:S04]  /*3de0*/  BSSY B0, `(.L_x_3368) ;  /* 0x0000010000007945 */ /* 0x000fe80003800000 */
[----:B------:R-:W-:Y:S05]  /*3df0*/  @P3 BRA `(.L_x_3369) ;  /* 0x0000000000103947 */ /* 0x000fea0003800000 */
[----:B------:R-:W-:Y:S01]  /*3e00*/  MOV R2, RZ ;  /* 0x000000ff00027202 */ /* 0x000fe20000000f00 */
[----:B------:R-:W-:Y:S06]  /*3e10*/  @!P0 BRA `(.L_x_3370) ;  /* 0x0000000000308947 */ /* 0x000fec0003800000 */
[----:B------:R-:W-:Y:S01]  /*3e20*/  HADD2.F32 R2, -RZ, R176.H1_H1 ;  /* 0x300000b0ff027230 */ /* 0x000fe20000004100 */
[----:B------:R-:W-:Y:S06]  /*3e30*/  BRA `(.L_x_3370) ;  /* 0x0000000000287947 */ /* 0x000fec0003800000 */
.L_x_3369:
[----:B------:R-:W2:Y:S01]  /*3e40*/  LDL R18, [R1+0x7c] ;  /* 0x00007c0001127983 */ /* 0x000ea20000100800 */
[----:B------:R-:W0:Y:S03]  /*3e50*/  LDC.U8 R19, c[0x0][0x2a0] ;  /* 0x0000a800ff137b82 */ /* 0x000e260000000000 */
[----:B------:R-:W3:Y:S01]  /*3e60*/  LDL R3, [R1+0x30] ;  /* 0x0000300001037983 */ /* 0x000ee20000100800 */
[----:B0-----:R-:W-:-:S04]  /*3e70*/  ISETP.NE.AND P6, PT, R19, RZ, PT ;  /* 0x000000ff1300720c */ /* 0x001fc80003fc5270 */
[----:B------:R-:W-:-:S05]  /*3e80*/  FSEL R2, R16, RZ, !P6 ;  /* 0x000000ff10027208 */ /* 0x000fca0007000000 */
[----:B--2---:R-:W-:-:S04]  /*3e90*/  FFMA.FTZ R2, R18, R17, R2 ;  /* 0x0000001112027223 */ /* 0x004fc80000010002 */
[----:B---3--:R-:W-:Y:S01]  /*3ea0*/  FADD.FTZ R2, R3, -R2 ;  /* 0x8000000203027221 */ /* 0x008fe20000010000 */
[----:B------:R-:W-:-:S03]  /*3eb0*/  @P0 HADD2.F32 R3, -RZ, R176.H1_H1 ;  /* 0x300000b0ff030230 */ /* 0x000fc60000004100 */
[----:B------:R-:W-:-:S04]  /*3ec0*/  FMUL.FTZ R2, R5, R2 ;  /* 0x0000000205027220 */ /* 0x000fc80000410000 */
[----:B------:R-:W-:-:S07]  /*3ed0*/  @P0 FADD.FTZ R2, R2, R3 ;  /* 0x0000000302020221 */ /* 0x000fce0000010000 */
.L_x_3370:
[----:B------:R-:W-:Y:S05]  /*3ee0*/  BSYNC B0 ;  /* 0x0000000000007941 */ /* 0x000fea0003800000 */
.L_x_3368:
[----:B------:R-:W-:Y:S01]  /*3ef0*/  @P1 F2FP.F16.F32.PACK_AB R3, RZ, R2 ;  /* 0x00000002ff03123e */ /* 0x000fe200000000ff */
[----:B------:R-:W-:Y:S03]  /*3f00*/  BSSY B0, `(.L_x_3371) ;  /* 0x000000f000007945 */ /* 0x000fe60003800000 */
[----:B------:R-:W-:Y:S01]  /*3f10*/  @P1 PRMT R60, R60, 0x5410, R3 ;  /* 0x000054103c3c1816 */ /* 0x000fe20000000003 */
[----:B------:R-:W-:Y:S06]  /*3f20*/  @!P4 BRA `(.L_x_3372) ;  /* 0x000000000030c947 */ /* 0x000fec0003800000 */
[----:B------:R-:W-:Y:S01]  /*3f30*/  LOP3.LUT P6, RZ, R208, 0xff00, RZ, 0xc0, !PT ;  /* 0x0000ff00d0ff7812 */ /* 0x000fe200078cc0ff */
[----:B------:R-:W-:-:S04]  /*3f40*/  FMUL.FTZ R2, R2, UR15 ;  /* 0x0000000f02027c20 */ /* 0x000fc80008410000 */
[----:B------:R-:W-:Y:S01]  /*3f50*/  FMUL.FTZ R18, R2, UR14 ;  /* 0x0000000e02127c20 */ /* 0x000fe20008410000 */
[----:B------:R-:W-:-:S07]  /*3f60*/  HFMA2.MMA R2, -RZ, RZ, 0, 0 ;  /* 0x00000000ff027435 */ /* 0x000fce00000001ff */
[----:B-----5:R-:W-:-:S05]  /*3f70*/  @P6 HADD2.F32 R3, -RZ, R56.H1_H1 ;  /* 0x30000038ff036230 */ /* 0x020fca0000004100 */
[----:B------:R-:W-:Y:S01]  /*3f80*/  @P6 FMUL.FTZ R2, R18, R3 ;  /* 0x0000000312026220 */ /* 0x000fe20000410000 */
[----:B------:R-:W-:-:S03]  /*3f90*/  @P6 HADD2.F32 R3, -RZ, R24.H1_H1 ;  /* 0x30000018ff036230 */ /* 0x000fc60000004100 */
[----:B------:R-:W-:Y:S01]  /*3fa0*/  FADD.FTZ R69, R69, R2 ;  /* 0x0000000245457221 */ /* 0x000fe20000010000 */
[----:B------:R-:W-:Y:S01]  /*3fb0*/  MOV R2, RZ ;  /* 0x000000ff00027202 */ /* 0x000fe20000000f00 */
[----:B------:R-:W-:-:S05]  /*3fc0*/  @P6 FMUL.FTZ R2, R18, R3 ;  /* 0x0000000312026220 */ /* 0x000fca0000410000 */
[----:B------:R-:W-:-:S04]  /*3fd0*/  F2FP.F16.F32.PACK_AB R2, RZ, R2 ;  /* 0x00000002ff02723e */ /* 0x000fc800000000ff */
[----:B------:R-:W-:-:S07]  /*3fe0*/  PRMT R64, R64, 0x5410, R2 ;  /* 0x0000541040407816 */ /* 0x000fce0000000002 */
.L_x_3372:
[----:B------:R-:W-:Y:S05]  /*3ff0*/  BSYNC B0 ;  /* 0x0000000000007941 */ /* 0x000fea0003800000 */
.L_x_3371:
[----:B------:R-:W-:Y:S04]  /*4000*/  BSSY B0, `(.L_x_3373) ;  /* 0x0000010000007945 */ /* 0x000fe80003800000 */
[----:B------:R-:W-:Y:S05]  /*4010*/  @P3 BRA `(.L_x_3374) ;  /* 0x0000000000103947 */ /* 0x000fea0003800000 */
[----:B------:R-:W-:Y:S01]  /*4020*/  HFMA2.MMA R2, -RZ, RZ, 0, 0 ;  /* 0x00000000ff027435 */ /* 0x000fe200000001ff */
[----:B------:R-:W-:Y:S10]  /*4030*/  @!P0 BRA `(.L_x_3375) ;  /* 0x0000000000308947 */ /* 0x000ff40003800000 */
[----:B------:R-:W-:Y:S01]  /*4040*/  HADD2.F32 R2, -RZ, R177.H0_H0 ;  /* 0x200000b1ff027230 */ /* 0x000fe20000004100 */
[----:B------:R-:W-:Y:S06]  /*4050*/  BRA `(.L_x_3375) ;  /* 0x0000000000287947 */ /* 0x000fec0003800000 */
.L_x_3374:
[----:B------:R-:W2:Y:S01]  /*4060*/  LDL R18, [R1+0x78] ;  /* 0x0000780001127983 */ /* 0x000ea20000100800 */
[----:B------:R-:W0:Y:S03]  /*4070*/  LDC.U8 R19, c[0x0][0x2a0] ;  /* 0x0000a800ff137b82 */ /* 0x000e260000000000 */
[----:B------:R-:W3:Y:S01]  /*4080*/  LDL R3, [R1+0x28] ;  /* 0x0000280001037983 */ /* 0x000ee20000100800 */
[----:B0-----:R-:W-:-:S04]  /*4090*/  ISETP.NE.AND P6, PT, R19, RZ, PT ;  /* 0x000000ff1300720c */ /* 0x001fc80003fc5270 */
[----:B------:R-:W-:-:S05]  /*40a0*/  FSEL R2, R16, RZ, !P6 ;  /* 0x000000ff10027208 */ /* 0x000fca0007000000 */
[----:B--2---:R-:W-:-:S04]  /*40b0*/  FFMA.FTZ R2, R18, R17, R2 ;  /* 0x0000001112027223 */ /* 0x004fc80000010002 */
[----:B---3--:R-:W-:Y:S01]  /*40c0*/  FADD.FTZ R2, R3, -R2 ;  /* 0x8000000203027221 */ /* 0x008fe20000010000 */
[----:B------:R-:W-:-:S03]  /*40d0*/  @P0 HADD2.F32 R3, -RZ, R177.H0_H0 ;  /* 0x200000b1ff030230 */ /* 0x000fc60000004100 */
[----:B------:R-:W-:-:S04]  /*40e0*/  FMUL.FTZ R2, R5, R2 ;  /* 0x0000000205027220 */ /* 0x000fc80000410000 */
[----:B------:R-:W-:-:S07]  /*40f0*/  @P0 FADD.FTZ R2, R2, R3 ;  /* 0x0000000302020221 */ /* 0x000fce0000010000 */
.L_x_3375:
[----:B------:R-:W-:Y:S05]  /*4100*/  BSYNC B0 ;  /* 0x0000000000007941 */ /* 0x000fea0003800000 */
.L_x_3373:
[----:B------:R-:W-:Y:S01]  /*4110*/  @P1 F2FP.F16.F32.PACK_AB R3, RZ, R2 ;  /* 0x00000002ff03123e */ /* 0x000fe200000000ff */
[----:B------:R-:W-:Y:S03]  /*4120*/  BSSY B0, `(.L_x_3376) ;  /* 0x000000f000007945 */ /* 0x000fe60003800000 */
[----:B------:R-:W-:Y:S01]  /*4130*/  @P1 PRMT R61, R3, 0x7610, R61 ;  /* 0x00007610033d1816 */ /* 0x000fe2000000003d */
[----:B------:R-:W-:Y:S06]  /*4140*/  @!P4 BRA `(.L_x_3377) ;  /* 0x000000000030c947 */ /* 0x000fec0003800000 */
[----:B------:R-:W-:Y:S01]  /*4150*/  LOP3.LUT P6, RZ, R208, 0xff0000, RZ, 0xc0, !PT ;  /* 0x00ff0000d0ff7812 */ /* 0x000fe200078cc0ff */
[----:B------:R-:W-:-:S04]  /*4160*/  FMUL.FTZ R2, R2, UR15 ;  /* 0x0000000f02027c20 */ /* 0x000fc80008410000 */
[----:B------:R-:W-:Y:S01]  /*4170*/  FMUL.FTZ R18, R2, UR14 ;  /* 0x0000000e02127c20 */ /* 0x000fe20008410000 */
[----:B------:R-:W-:-:S07]  /*4180*/  MOV R2, RZ ;  /* 0x000000ff00027202 */ /* 0x000fce0000000f00 */
        /* <DEDUP_REMOVED lines=8> */
.L_x_3377:
[----:B------:R-:W-:Y:S05]  /*4210*/  BSYNC B0 ;  /* 0x0000000000007941 */ /* 0x000fea0003800000 */
.L_x_3376:
[----:B------:R-:W-:Y:S04]  /*4220*/  BSSY B0, `(.L_x_3378) ;  /* 0x0000010000007945 */ /* 0x000fe80003800000 */
[----:B------:R-:W-:Y:S05]  /*4230*/  @P3 BRA `(.L_x_3379) ;  /* 0x0000000000103947 */ /* 0x000fea0003800000 */
[----:B------:R-:W-:Y:S01]  /*4240*/  MOV R2, RZ ;  /* 0x000000ff00027202 */ /* 0x000fe20000000f00 */
[----:B------:R-:W-:Y:S06]  /*4250*/  @!P0 BRA `(.L_x_3380) ;  /* 0x0000000000308947 */ /* 0x000fec0003800000 */
[----:B------:R-:W-:Y:S01]  /*4260*/  HADD2.F32 R2, -RZ, R177.H1_H1 ;  /* 0x300000b1ff027230 */ /* 0x000fe20000004100 */
[----:B------:R-:W-:Y:S06]  /*4270*/  BRA `(.L_x_3380) ;  /* 0x0000000000287947 */ /* 0x000fec0003800000 */
.L_x_3379:
        /* <DEDUP_REMOVED lines=10> */
.L_x_3380:
[----:B------:R-:W-:Y:S05]  /*4320*/  BSYNC B0 ;  /* 0x0000000000007941 */ /* 0x000fea0003800000 */
.L_x_3378:
        /* <DEDUP_REMOVED lines=16> */
.L_x_3382:
[----:B------:R-:W-:Y:S05]  /*4430*/  BSYNC B0 ;  /* 0x0000000000007941 */ /* 0x000fea0003800000 */
.L_x_3381:
[----:B------:R-:W-:Y:S04]  /*4440*/  BSSY B0, `(.L_x_3383) ;  /* 0x0000010000007945 */ /* 0x000fe80003800000 */
[----:B------:R-:W-:Y:S05]  /*4450*/  @P3 BRA `(.L_x_3384) ;  /* 0x0000000000103947 */ /* 0x000fea0003800000 */
[----:B------:R-:W-:Y:S01]  /*4460*/  HFMA2.MMA R2, -RZ, RZ, 0, 0 ;  /* 0x00000000ff027435 */ /* 0x000fe200000001ff */
[----:B------:R-:W-:Y:S10]  /*4470*/  @!P0 BRA `(.L_x_3385) ;  /* 0x0000000000308947 */ /* 0x000ff40003800000 */
[----:B------:R-:W-:Y:S01]  /*4480*/  HADD2.F32 R2, -RZ, R178.H0_H0 ;  /* 0x200000b2ff027230 */ /* 0x000fe20000004100 */
[----:B------:R-:W-:Y:S06]  /*4490*/  BRA `(.L_x_3385) ;  /* 0x0000000000287947 */ /* 0x000fec0003800000 */
.L_x_3384:
        /* <DEDUP_REMOVED lines=10> */
.L_x_3385:
[----:B------:R-:W-:Y:S05]  /*4540*/  BSYNC B0 ;  /* 0x0000000000007941 */ /* 0x000fea0003800000 */
.L_x_3383:
        /* <DEDUP_REMOVED lines=16> */
.L_x_3387:
[----:B------:R-:W-:Y:S05]  /*4650*/  BSYNC B0 ;  /* 0x0000000000007941 */ /* 0x000fea0003800000 */
.L_x_3386:
[----:B------:R-:W-:Y:S04]  /*4660*/  BSSY B0, `(.L_x_3388) ;  /* 0x0000010000007945 */ /* 0x000fe80003800000 */
[----:B------:R-:W-:Y:S05]  /*4670*/  @P3 BRA `(.L_x_3389) ;  /* 0x0000000000103947 */ /* 0x000fea0003800000 */
[----:B------:R-:W-:Y:S01]  /*4680*/  MOV R2, RZ ;  /* 0x000000ff00027202 */ /* 0x000fe20000000f00 */
[----:B------:R-:W-:Y:S06]  /*4690*/  @!P0 BRA `(.L_x_3390) ;  /* 0x0000000000308947 */ /* 0x000fec0003800000 */
[----:B------:R-:W-:Y:S01]  /*46a0*/  HADD2.F32 R2, -RZ, R178.H1_H1 ;  /* 0x300000b2ff027230 */ /* 0x000fe20000004100 */
[----:B------:R-:W-:Y:S06]  /*46b0*/  BRA `(.L_x_3390) ;  /* 0x0000000000287947 */ /* 0x000fec0003800000 */
.L_x_3389:
        /* <DEDUP_REMOVED lines=10> */
.L_x_3390:
[----:B------:R-:W-:Y:S05]  /*4760*/  BSYNC B0 ;  /* 0x0000000000007941 */ /* 0x000fea0003800000 */
.L_x_3388:
        /* <DEDUP_REMOVED lines=16> */
.L_x_3392:
[----:B------:R-:W-:Y:S05]  /*4870*/  BSYNC B0 ;  /* 0x0000000000007941 */ /* 0x000fea0003800000 */
.L_x_3391:
[----:B------:R-:W-:Y:S04]  /*4880*/  BSSY B0, `(.L_x_3393) ;  /* 0x0000010000007945 */ /* 0x000fe80003800000 */
[----:B------:R-:W-:Y:S05]  /*4890*/  @P3 BRA `(.L_x_3394) ;  /* 0x0000000000103947 */ /* 0x000fea0003800000 */
[----:B------:R-:W-:Y:S01]  /*48a0*/  HFMA2.MMA R2, -RZ, RZ, 0, 0 ;  /* 0x00000000ff027435 */ /* 0x000fe200000001ff */
[----:B------:R-:W-:Y:S10]  /*48b0*/  @!P0 BRA `(.L_x_3395) ;  /* 0x0000000000308947 */ /* 0x000ff40003800000 */
[----:B------:R-:W-:Y:S01]  /*48c0*/  HADD2.F32 R2, -RZ, R179.H0_H0 ;  /* 0x200000b3ff027230 */ /* 0x000fe20000004100 */
[----:B------:R-:W-:Y:S06]  /*48d0*/  BRA `(.L_x_3395) ;  /* 0x0000000000287947 */ /* 0x000fec0003800000 */
.L_x_3394:
        /* <DEDUP_REMOVED lines=10> */
.L_x_3395:
[----:B------:R-:W-:Y:S05]  /*4980*/  BSYNC B0 ;  /* 0x0000000000007941 */ /* 0x000fea0003800000 */
.L_x_3393:
        /* <DEDUP_REMOVED lines=16> */
.L_x_3397:
[----:B------:R-:W-:Y:S05]  /*4a90*/  BSYNC B0 ;  /* 0x0000000000007941 */ /* 0x000fea0003800000 */
.L_x_3396:
[----:B------:R-:W-:Y:S04]  /*4aa0*/  BSSY B0, `(.L_x_3398) ;  /* 0x0000010000007945 */ /* 0x000fe80003800000 */
[----:B------:R-:W-:Y:S05]  /*4ab0*/  @P3 BRA `(.L_x_3399) ;  /* 0x0000000000103947 */ /* 0x000fea0003800000 */
[----:B------:R-:W-:Y:S01]  /*4ac0*/  MOV R2, RZ ;  /* 0x000000ff00027202 */ /* 0x000fe20000000f00 */
[----:B------:R-:W-:Y:S06]  /*4ad0*/  @!P0 BRA `(.L_x_3400) ;  /* 0x0000000000308947 */ /* 0x000fec0003800000 */
[----:B------:R-:W-:Y:S01]  /*4ae0*/  HADD2.F32 R2, -RZ, R179.H1_H1 ;  /* 0x300000b3ff027230 */ /* 0x000fe20000004100 */
[----:B------:R-:W-:Y:S06]  /*4af0*/  BRA `(.L_x_3400) ;  /* 0x0000000000287947 */ /* 0x000fec0003800000 */
.L_x_3399:
        /* <DEDUP_REMOVED lines=10> */
.L_x_3400:
[----:B------:R-:W-:Y:S05]  /*4ba0*/  BSYNC B0 ;  /* 0x0000000000007941 */ /* 0x000fea0003800000 */
.L_x_3398:
        /* <DEDUP_REMOVED lines=16> */
.L_x_3402:
[----:B------:R-:W-:Y:S05]  /*4cb0*/  BSYNC B0 ;  /* 0x0000000000007941 */ /* 0x000fea0003800000 */
.L_x_3401:
[----:B------:R-:W0:Y:S01]  /*4cc0*/  @P1 LDC.64 R2, c[0x0][0x308] ;  /* 0x0000c200ff021b82 */ /* 0x000e220000000a00 */
        /* <DEDUP_REMOVED lines=8> */
[----:B-----5:R-:W-:-:S05]  /*4d50*/  IADD3 R56, R7, 0x80, RZ ;  /* 0x0000008007387810 */ /* 0x020fca0007ffe0ff */
[----:B0-----:R-:W-:-:S06]  /*4d60*/  IMAD.WIDE.U32 R56, R56, 0x10, R2 ;  /* 0x0000001038387825 */ /* 0x001fcc00078e0002 */
[----:B------:R-:W5:Y:S02]  /*4d70*/  LDG.E.128 R56, desc[UR4][R56.64] ;  /* 0x0000000438387981 */ /* 0x000f64000c1e1d00 */
.L_x_3404:
[----:B------:R-:W-:Y:S05]  /*4d80*/  BSYNC B0 ;  /* 0x0000000000007941 */ /* 0x000fea0003800000 */
.L_x_3403:
[----:B------:R-:W-:Y:S04]  /*4d90*/  BSSY B0, `(.L_x_3405) ;  /* 0x0000010000007945 */ /* 0x000fe80003800000 */
[----:B------:R-:W-:Y:S05]  /*4da0*/  @P3 BRA `(.L_x_3406) ;  /* 0x0000000000103947 */ /* 0x000fea0003800000 */
[----:B0-----:R-:W-:Y:S01]  /*4db0*/  HFMA2.MMA R2, -RZ, RZ, 0, 0 ;  /* 0x00000000ff027435 */ /* 0x001fe200000001ff */
[----:B------:R-:W-:Y:S10]  /*4dc0*/  @!P0 BRA `(.L_x_3407) ;  /* 0x0000000000308947 */ /* 0x000ff40003800000 */
[----:B------:R-:W-:Y:S01]  /*4dd0*/  HADD2.F32 R2, -RZ, R180.H0_H0 ;  /* 0x200000b4ff027230 */ /* 0x000fe20000004100 */
[----:B------:R-:W-:Y:S06]  /*4de0*/  BRA `(.L_x_3407) ;  /* 0x0000000000287947 */ /* 0x000fec0003800000 */
.L_x_3406:
[----:B------:R-:W2:Y:S01]  /*4df0*/  LDL R18, [R1+0x60] ;  /* 0x0000600001127983 */ /* 0x000ea20000100800 */
[----:B------:R-:W1:Y:S03]  /*4e00*/  LDC.U8 R19, c[0x0][0x2a0] ;  /* 0x0000a800ff137b82 */ /* 0x000e660000000000 */
[----:B0-----:R-:W3:Y:S01]  /*4e10*/  LDL R3, [R1+0x4] ;  /* 0x0000040001037983 */ /* 0x001ee20000100800 */
[----:B-1----:R-:W-:-:S04]  /*4e20*/  ISETP.NE.AND P6, PT, R19, RZ, PT ;  /* 0x000000ff1300720c */ /* 0x002fc80003fc5270 */
[----:B------:R-:W-:-:S05]  /*4e30*/  FSEL R2, R16, RZ, !P6 ;  /* 0x000000ff10027208 */ /* 0x000fca0007000000 */
[----:B--2---:R-:W-:-:S04]  /*4e40*/  FFMA.FTZ R2, R18, R17, R2 ;  /* 0x0000001112027223 */ /* 0x004fc80000010002 */
[----:B---3--:R-:W-:Y:S01]  /*4e50*/  FADD.FTZ R2, R3, -R2 ;  /* 0x8000000203027221 */ /* 0x008fe20000010000 */
[----:B------:R-:W-:-:S03]  /*4e60*/  @P0 HADD2.F32 R3, -RZ, R180.H0_H0 ;  /* 0x200000b4ff030230 */ /* 0x000fc60000004100 */
[----:B------:R-:W-:-:S04]  /*4e70*/  FMUL.FTZ R2, R5, R2 ;  /* 0x0000000205027220 */ /* 0x000fc80000410000 */
[----:B------:R-:W-:-:S07]  /*4e80*/  @P0 FADD.FTZ R2, R2, R3 ;  /* 0x0000000302020221 */ /* 0x000fce0000010000 */
.L_x_3407:
[----:B------:R-:W-:Y:S05]  /*4e90*/  BSYNC B0 ;  /* 0x0000000000007941 */ /* 0x000fea0003800000 */
.L_x_3405:
[----:B------:R-:W-:Y:S01]  /*4ea0*/  @P1 F2FP.F16.F32.PACK_AB R3, RZ, R2 ;  /* 0x00000002ff03123e */ /* 0x000fe200000000ff */
[----:B------:R-:W-:Y:S03]  /*4eb0*/  BSSY B0, `(.L_x_3408) ;  /* 0x0000010000007945 */ /* 0x000fe60003800000 */
        /* <DEDUP_REMOVED lines=15> */
.L_x_3409:
[----:B------:R-:W-:Y:S05]  /*4fb0*/  BSYNC B0 ;  /* 0x0000000000007941 */ /* 0x000fea0003800000 */
.L_x_3408:
[----:B------:R-:W-:Y:S04]  /*4fc0*/  BSSY B0, `(.L_x_3410) ;  /* 0x0000010000007945 */ /* 0x000fe80003800000 */
[----:B------:R-:W-:Y:S05]  /*4fd0*/  @P3 BRA `(.L_x_3411) ;  /* 0x0000000000103947 */ /* 0x000fea0003800000 */
[----:B------:R-:W-:Y:S01]  /*4fe0*/  MOV R2, RZ ;  /* 0x000000ff00027202 */ /* 0x000fe20000000f00 */
[----:B------:R-:W-:Y:S06]  /*4ff0*/  @!P0 BRA `(.L_x_3412) ;  /* 0x0000000000308947 */ /* 0x000fec0003800000 */
[----:B------:R-:W-:Y:S01]  /*5000*/  HADD2.F32 R2, -RZ, R180.H1_H1 ;  /* 0x300000b4ff027230 */ /* 0x000fe20000004100 */
[----:B------:R-:W-:Y:S06]  /*5010*/  BRA `(.L_x_3412) ;  /* 0x0000000000287947 */ /* 0x000fec0003800000 */
.L_x_3411:
[----:B------:R-:W2:Y:S01]  /*5020*/  LDL R18, [R1+0x5c] ;  /* 0x00005c0001127983 */ /* 0x000ea20000100800 */
[----:B------:R-:W0:Y:S03]  /*5030*/  LDC.U8 R19, c[0x0][0x2a0] ;  /* 0x0000a800ff137b82 */ /* 0x000e260000000000 */
[----:B------:R-:W3:Y:S01]  /*5040*/  LDL R3, [R1] ;  /* 0x0000000001037983 */ /* 0x000ee20000100800 */
[----:B0-----:R-:W-:-:S04]  /*5050*/  ISETP.NE.AND P6, PT, R19, RZ, PT ;  /* 0x000000ff1300720c */ /* 0x001fc80003fc5270 */
[----:B------:R-:W-:-:S05]  /*5060*/  FSEL R2, R16, RZ, !P6 ;  /* 0x000000ff10027208 */ /* 0x000fca0007000000 */
[----:B--2---:R-:W-:-:S04]  /*5070*/  FFMA.FTZ R2, R18, R17, R2 ;  /* 0x0000001112027223 */ /* 0x004fc80000010002 */
[----:B---3--:R-:W-:Y:S01]  /*5080*/  FADD.FTZ R2, R3, -R2 ;  /* 0x8000000203027221 */ /* 0x008fe20000010000 */
[----:B------:R-:W-:-:S03]  /*5090*/  @P0 HADD2.F32 R3, -RZ, R180.H1_H1 ;  /* 0x300000b4ff030230 */ /* 0x000fc60000004100 */
[----:B------:R-:W-:-:S04]  /*50a0*/  FMUL.FTZ R2, R5, R2 ;  /* 0x0000000205027220 */ /* 0x000fc80000410000 */
[----:B------:R-:W-:-:S07]  /*50b0*/  @P0 FADD.FTZ R2, R2, R3 ;  /* 0x0000000302020221 */ /* 0x000fce0000010000 */
.L_x_3412:
[----:B------:R-:W-:Y:S05]  /*50c0*/  BSYNC B0 ;  /* 0x0000000000007941 */ /* 0x000fea0003800000 */
.L_x_3410:
        /* <DEDUP_REMOVED lines=16> */
.L_x_3414:
[----:B------:R-:W-:Y:S05]  /*51d0*/  BSYNC B0 ;  /* 0x0000000000007941 */ /* 0x000fea0003800000 */
.L_x_3413:
[----:B------:R-:W-:Y:S04]  /*51e0*/  BSSY B0, `(.L_x_3415) ;  /* 0x000000f000007945 */ /* 0x000fe80003800000 */
[----:B------:R-:W-:Y:S05]  /*51f0*/  @P3 BRA `(.L_x_3416) ;  /* 0x0000000000103947 */ /* 0x000fea0003800000 */
[----:B------:R-:W-:Y:S01]  /*5200*/  HFMA2.MMA R2, -RZ, RZ, 0, 0 ;  /* 0x00000000ff027435 */ /* 0x000fe200000001ff */
[----:B------:R-:W-:Y:S10]  /*5210*/  @!P0 BRA `(.L_x_3417) ;  /* 0x00000000002c8947 */ /* 0x000ff40003800000 */
[----:B------:R-:W-:Y:S01]  /*5220*/  HADD2.F32 R2, -RZ, R181.H0_H0 ;  /* 0x200000b5ff027230 */ /* 0x000fe20000004100 */
[----:B------:R-:W-:Y:S06]  /*5230*/  BRA `(.L_x_3417) ;  /* 0x0000000000247947 */ /* 0x000fec0003800000 */
.L_x_3416:
[----:B------:R-:W2:Y:S01]  /*5240*/  LDL R3, [R1+0x54] ;  /* 0x0000540001037983 */ /* 0x000ea20000100800 */
[----:B------:R-:W0:Y:S02]  /*5250*/  LDC.U8 R18, c[0x0][0x2a0] ;  /* 0x0000a800ff127b82 */ /* 0x000e240000000000 */
[----:B0-----:R-:W-:-:S04]  /*5260*/  ISETP.NE.AND P6, PT, R18, RZ, PT ;  /* 0x000000ff1200720c */ /* 0x001fc80003fc5270 */
[----:B------:R-:W-:-:S05]  /*5270*/  FSEL R2, R16, RZ, !P6 ;  /* 0x000000ff10027208 */ /* 0x000fca0007000000 */
[----:B--2---:R-:W-:Y:S01]  /*5280*/  FFMA.FTZ R2, R3, R17, R2 ;  /* 0x0000001103027223 */ /* 0x004fe20000010002 */
[----:B------:R-:W-:-:S03]  /*5290*/  @P0 HADD2.F32 R3, -RZ, R181.H0_H0 ;  /* 0x200000b5ff030230 */ /* 0x000fc60000004100 */
[----:B------:R-:W-:-:S04]  /*52a0*/  FADD.FTZ R2, R250, -R2 ;  /* 0x80000002fa027221 */ /* 0x000fc80000010000 */
[----:B------:R-:W-:-:S04]  /*52b0*/  FMUL.FTZ R2, R5, R2 ;  /* 0x0000000205027220 */ /* 0x000fc80000410000 */
[----:B------:R-:W-:-:S07]  /*52c0*/  @P0 FADD.FTZ R2, R2, R3 ;  /* 0x0000000302020221 */ /* 0x000fce0000010000 */
.L_x_3417:
[----:B------:R-:W-:Y:S05]  /*52d0*/  BSYNC B0 ;  /* 0x0000000000007941 */ /* 0x000fea0003800000 */
.L_x_3415:
        /* <DEDUP_REMOVED lines=16> */
.L_x_3419:
[----:B------:R-:W-:Y:S05]  /*53e0*/  BSYNC B0 ;  /* 0x0000000000007941 */ /* 0x000fea0003800000 */
.L_x_3418:
[----:B------:R-:W-:Y:S04]  /*53f0*/  BSSY B0, `(.L_x_3420) ;  /* 0x000000f000007945 */ /* 0x000fe80003800000 */
[----:B------:R-:W-:Y:S05]  /*5400*/  @P3 BRA `(.L_x_3421) ;  /* 0x0000000000103947 */ /* 0x000fea0003800000 */
[----:B------:R-:W-:Y:S01]  /*5410*/  MOV R2, RZ ;  /* 0x000000ff00027202 */ /* 0x000fe20000000f00 */
[----:B------:R-:W-:Y:S06]  /*5420*/  @!P0 BRA `(.L_x_3422) ;  /* 0x00000000002c8947 */ /* 0x000fec0003800000 */
[----:B------:R-:W-:Y:S01]  /*5430*/  HADD2.F32 R2, -RZ, R181.H1_H1 ;  /* 0x300000b5ff027230 */ /* 0x000fe20000004100 */
[----:B------:R-:W-:Y:S06]  /*5440*/  BRA `(.L_x_3422) ;  /* 0x0000000000247947 */ /* 0x000fec0003800000 */
.L_x_3421:
[----:B------:R-:W2:Y:S01]  /*5450*/  LDL R3, [R1+0x4c] ;  /* 0x00004c0001037983 */ /* 0x000ea20000100800 */
[----:B------:R-:W0:Y:S02]  /*5460*/  LDC.U8 R18, c[0x0][0x2a0] ;  /* 0x0000a800ff127b82 */ /* 0x000e240000000000 */
[----:B0-----:R-:W-:-:S04]  /*5470*/  ISETP.NE.AND P6, PT, R18, RZ, PT ;  /* 0x000000ff1200720c */ /* 0x001fc80003fc5270 */
[----:B------:R-:W-:-:S05]  /*5480*/  FSEL R2, R16, RZ, !P6 ;  /* 0x000000ff10027208 */ /* 0x000fca0007000000 */
[----:B--2---:R-:W-:Y:S01]  /*5490*/  FFMA.FTZ R2, R3, R17, R2 ;  /* 0x0000001103027223 */ /* 0x004fe20000010002 */
[----:B------:R-:W-:-:S03]  /*54a0*/  @P0 HADD2.F32 R3, -RZ, R181.H1_H1 ;  /* 0x300000b5ff030230 */ /* 0x000fc60000004100 */
[----:B------:R-:W-:-:S04]  /*54b0*/  FADD.FTZ R2, R249, -R2 ;  /* 0x80000002f9027221 */ /* 0x000fc80000010000 */
[----:B------:R-:W-:-:S04]  /*54c0*/  FMUL.FTZ R2, R5, R2 ;  /* 0x0000000205027220 */ /* 0x000fc80000410000 */
[----:B------:R-:W-:-:S07]  /*54d0*/  @P0 FADD.FTZ R2, R2, R3 ;  /* 0x0000000302020221 */ /* 0x000fce0000010000 */
.L_x_3422:
[----:B------:R-:W-:Y:S05]  /*54e0*/  BSYNC B0 ;  /* 0x0000000000007941 */ /* 0x000fea0003800000 */
.L_x_3420:
        /* <DEDUP_REMOVED lines=16> */
.L_x_3424:
[----:B------:R-:W-:Y:S05]  /*55f0*/  BSYNC B0 ;  /* 0x0000000000007941 */ /* 0x000fea0003800000 */
.L_x_3423:
[----:B------:R-:W-:Y:S04]  /*5600*/  BSSY B0, `(.L_x_3425) ;  /* 0x000000f000007945 */ /* 0x000fe80003800000 */
[----:B------:R-:W-:Y:S05]  /*5610*/  @P3 BRA `(.L_x_3426) ;  /* 0x0000000000103947 */ /* 0x000fea0003800000 */
[----:B------:R-:W-:Y:S01]  /*5620*/  HFMA2.MMA R2, -RZ, RZ, 0, 0 ;  /* 0x00000000ff027435 */ /* 0x000fe200000001ff */
[----:B------:R-:W-:Y:S10]  /*5630*/  @!P0 BRA `(.L_x_3427) ;  /* 0x00000000002c8947 */ /* 0x000ff40003800000 */
[----:B------:R-:W-:Y:S01]  /*5640*/  HADD2.F32 R2, -RZ, R182.H0_H0 ;  /* 0x200000b6ff027230 */ /* 0x000fe20000004100 */
[----:B------:R-:W-:Y:S06]  /*5650*/  BRA `(.L_x_3427) ;  /* 0x0000000000247947 */ /* 0x000fec0003800000 */
.L_x_3426:
        /* <DEDUP_REMOVED lines=9> */
.L_x_3427:
[----:B------:R-:W-:Y:S05]  /*56f0*/  BSYNC B0 ;  /* 0x0000000000007941 */ /* 0x000fea0003800000 */
.L_x_3425:
        /* <DEDUP_REMOVED lines=16> */
.L_x_3429:
[----:B------:R-:W-:Y:S05]  /*5800*/  BSYNC B0 ;  /* 0x0000000000007941 */ /* 0x000fea0003800000 */
.L_x_3428:
[----:B------:R-:W-:Y:S04]  /*5810*/  BSSY B0, `(.L_x_3430) ;  /* 0x000000f000007945 */ /* 0x000fe80003800000 */
[----:B------:R-:W-:Y:S05]  /*5820*/  @P3 BRA `(.L_x_3431) ;  /* 0x0000000000103947 */ /* 0x000fea0003800000 */
[----:B------:R-:W-:Y:S01]  /*5830*/  MOV R2, RZ ;  /* 0x000000ff00027202 */ /* 0x000fe20000000f00 */
[----:B------:R-:W-:Y:S06]  /*5840*/  @!P0 BRA `(.L_x_3432) ;  /* 0x00000000002c8947 */ /* 0x000fec0003800000 */
[----:B------:R-:W-:Y:S01]  /*5850*/  HADD2.F32 R2, -RZ, R182.H1_H1 ;  /* 0x300000b6ff027230 */ /* 0x000fe20000004100 */
[----:B------:R-:W-:Y:S06]  /*5860*/  BRA `(.L_x_3432) ;  /* 0x0000000000247947 */ /* 0x000fec0003800000 */
.L_x_3431:
        /* <DEDUP_REMOVED lines=9> */
.L_x_3432:
[----:B------:R-:W-:Y:S05]  /*5900*/  BSYNC B0 ;  /* 0x0000000000007941 */ /* 0x000fea0003800000 */
.L_x_3430:
        /* <DEDUP_REMOVED lines=16> */
.L_x_3434:
[----:B------:R-:W-:Y:S05]  /*5a10*/  BSYNC B0 ;  /* 0x0000000000007941 */ /* 0x000fea0003800000 */
.L_x_3433:
[----:B------:R-:W-:Y:S04]  /*5a20*/  BSSY B0, `(.L_x_3435) ;  /* 0x000000e000007945 */ /* 0x000fe80003800000 */
[----:B------:R-:W-:Y:S05]  /*5a30*/  @P3 BRA `(.L_x_3436) ;  /* 0x0000000000103947 */ /* 0x000fea0003800000 */
[----:B------:R-:W-:Y:S01]  /*5a40*/  HFMA2.MMA R2, -RZ, RZ, 0, 0 ;  /* 0x00000000ff027435 */ /* 0x000fe200000001ff */
[----:B------:R-:W-:Y:S10]  /*5a50*/  @!P0 BRA `(.L_x_3437) ;  /* 0x0000000000288947 */ /* 0x000ff40003800000 */
[----:B------:R-:W-:Y:S01]  /*5a60*/  HADD2.F32 R2, -RZ, R183.H0_H0 ;  /* 0x200000b7ff027230 */ /* 0x000fe20000004100 */
[----:B------:R-:W-:Y:S06]  /*5a70*/  BRA `(.L_x_3437) ;  /* 0x0000000000207947 */ /* 0x000fec0003800000 */
.L_x_3436:
        /* <DEDUP_REMOVED lines=8> */
.L_x_3437:
[----:B------:R-:W-:Y:S05]  /*5b00*/  BSYNC B0 ;  /* 0x0000000000007941 */ /* 0x000fea0003800000 */
.L_x_3435:
        /* <DEDUP_REMOVED lines=16> */
.L_x_3439:
[----:B------:R-:W-:Y:S05]  /*5c10*/  BSYNC B0 ;  /* 0x0000000000007941 */ /* 0x000fea0003800000 */
.L_x_3438:
[----:B------:R-:W-:Y:S04]  /*5c20*/  BSSY B0, `(.L_x_3440) ;  /* 0x000000e000007945 */ /* 0x000fe80003800000 */
[----:B------:R-:W-:Y:S05]  /*5c30*/  @P3 BRA `(.L_x_3441) ;  /* 0x0000000000103947 */ /* 0x000fea0003800000 */
[----:B------:R-:W-:Y:S01]  /*5c40*/  MOV R2, RZ ;  /* 0x000000ff00027202 */ /* 0x000fe20000000f00 */
[----:B------:R-:W-:Y:S06]  /*5c50*/  @!P0 BRA `(.L_x_3442) ;  /* 0x0000000000288947 */ /* 0x000fec0003800000 */
[----:B------:R-:W-:Y:S01]  /*5c60*/  HADD2.F32 R2, -RZ, R183.H1_H1 ;  /* 0x300000b7ff027230 */ /* 0x000fe20000004100 */
[----:B------:R-:W-:Y:S06]  /*5c70*/  BRA `(.L_x_3442) ;  /* 0x0000000000207947 */ /* 0x000fec0003800000 */
.L_x_3441:
        /* <DEDUP_REMOVED lines=8> */
.L_x_3442:
[----:B------:R-:W-:Y:S05]  /*5d00*/  BSYNC B0 ;  /* 0x0000000000007941 */ /* 0x000fea0003800000 */
.L_x_3440:
        /* <DEDUP_REMOVED lines=16> */
.L_x_3444:
[----:B------:R-:W-:Y:S05]  /*5e10*/  BSYNC B0 ;  /* 0x0000000000007941 */ /* 0x000fea0003800000 */
.L_x_3443:
[----:B------:R-:W2:Y:S01]  /*5e20*/  LDL.LU R18, [R1+0x10] ;  /* 0x0000100001127983 */ /* 0x000ea20000300800 */
[----:B------:R-:W2:Y:S01]  /*5e30*/  @P1 LDC.64 R2, c[0x0][0x308] ;  /* 0x0000c200ff021b82 */ /* 0x000ea20000000a00 */
        /* <DEDUP_REMOVED lines=12> */
.L_x_3446:
[----:B------:R-:W-:Y:S05]  /*5f00*/  BSYNC B0 ;  /* 0x0000000000007941 */ /* 0x000fea0003800000 */
.L_x_3445:
[----:B------:R-:W-:Y:S04]  /*5f10*/  BSSY B0, `(.L_x_3447) ;  /* 0x000000e000007945 */ /* 0x000fe80003800000 */
[----:B------:R-:W-:Y:S05]  /*5f20*/  @P3 BRA `(.L_x_3448) ;  /* 0x0000000000103947 */ /* 0x000fea0003800000 */
[----:B0-----:R-:W-:Y:S01]  /*5f30*/  HFMA2.MMA R3, -RZ, RZ, 0, 0 ;  /* 0x00000000ff037435 */ /* 0x001fe200000001ff */
[----:B------:R-:W-:Y:S10]  /*5f40*/  @!P0 BRA `(.L_x_3449) ;  /* 0x0000000000288947 */ /* 0x000ff40003800000 */
[----:B------:R-:W-:Y:S01]  /*5f50*/  HADD2.F32 R3, -RZ, R184.H0_H0 ;  /* 0x200000b8ff037230 */ /* 0x000fe20000004100 */
[----:B------:R-:W-:Y:S06]  /*5f60*/  BRA `(.L_x_3449) ;  /* 0x0000000000207947 */ /* 0x000fec0003800000 */
.L_x_3448:
[----:B0-----:R-:W0:Y:S02]  /*5f70*/  LDC.U8 R2, c[0x0][0x2a0] ;  /* 0x0000a800ff027b82 */ /* 0x001e240000000000 */
[----:B0-----:R-:W-:-:S04]  /*5f80*/  ISETP.NE.AND P6, PT, R2, RZ, PT ;  /* 0x000000ff0200720c */ /* 0x001fc80003fc5270 */
[----:B------:R-:W-:-:S05]  /*5f90*/  FSEL R2, R16, RZ, !P6 ;  /* 0x000000ff10027208 */ /* 0x000fca0007000000 */
[----:B------:R-:W-:-:S04]  /*5fa0*/  FFMA.FTZ R2, R242, R17, R2 ;  /* 0x00000011f2027223 */ /* 0x000fc80000010002 */
[----:B------:R-:W-:-:S04]  /*5fb0*/  FADD.FTZ R2, R241, -R2 ;  /* 0x80000002f1027221 */ /* 0x000fc80000010000 */
[----:B------:R-:W-:Y:S01]  /*5fc0*/  FMUL.FTZ R3, R5, R2 ;  /* 0x0000000205037220 */ /* 0x000fe20000410000 */
[----:B------:R-:W-:-:S05]  /*5fd0*/  @P0 HADD2.F32 R2, -RZ, R184.H0_H0 ;  /* 0x200000b8ff020230 */ /* 0x000fca0000004100 */
[----:B------:R-:W-:-:S07]  /*5fe0*/  @P0 FADD.FTZ R3, R3, R2 ;  /* 0x0000000203030221 */ /* 0x000fce0000010000 */
.L_x_3449:
[----:B------:R-:W-:Y:S05]  /*5ff0*/  BSYNC B0 ;  /* 0x0000000000007941 */ /* 0x000fea0003800000 */
.L_x_3447:
[----:B------:R-:W-:Y:S01]  /*6000*/  @P1 F2FP.F16.F32.PACK_AB R2, RZ, R3 ;  /* 0x00000003ff02123e */ /* 0x000fe200000000ff */
[----:B------:R-:W-:Y:S03]  /*6010*/  BSSY B0, `(.L_x_3450) ;  /* 0x0000010000007945 */ /* 0x000fe60003800000 */
[----:B------:R-:W-:Y:S01]  /*6020*/  @P1 PRMT R60, R2, 0x7610, R60 ;  /* 0x00007610023c1816 */ /* 0x000fe2000000003c */
[----:B------:R-:W-:Y:S06]  /*6030*/  @!P4 BRA `(.L_x_3451) ;  /* 0x000000000034c947 */ /* 0x000fec0003800000 */
[----:B------:R-:W2:Y:S01]  /*6040*/  LDL.LU R19, [R1+0x40] ;  /* 0x0000400001137983 */ /* 0x000ea20000300800 */
[----:B------:R-:W-:Y:S01]  /*6050*/  FMUL.FTZ R3, R3, UR15 ;  /* 0x0000000f03037c20 */ /* 0x000fe20008410000 */
[----:B------:R-:W-:Y:S02]  /*6060*/  MOV R2, RZ ;  /* 0x000000ff00027202 */ /* 0x000fe40000000f00 */
[----:B--2---:R-:W-:Y:S01]  /*6070*/  LOP3.LUT P6, RZ, R19, 0xff, RZ, 0xc0, !PT ;  /* 0x000000ff13ff7812 */ /* 0x004fe200078cc0ff */
[----:B------:R-:W-:-:S12]  /*6080*/  FMUL.FTZ R19, R3, UR14 ;  /* 0x0000000e03137c20 */ /* 0x000fd80008410000 */
        /* <DEDUP_REMOVED lines=8> */
.L_x_3451:
[----:B------:R-:W-:Y:S05]  /*6110*/  BSYNC B0 ;  /* 0x0000000000007941 */ /* 0x000fea0003800000 */
.L_x_3450:
[----:B------:R-:W-:Y:S04]  /*6120*/  BSSY B0, `(.L_x_3452) ;  /* 0x000000e000007945 */ /* 0x000fe80003800000 */
[----:B------:R-:W-:Y:S05]  /*6130*/  @P3 BRA `(.L_x_3453) ;  /* 0x0000000000103947 */ /* 0x000fea0003800000 */
[----:B------:R-:W-:Y:S01]  /*6140*/  MOV R3, RZ ;  /* 0x000000ff00037202 */ /* 0x000fe20000000f00 */
[----:B------:R-:W-:Y:S06]  /*6150*/  @!P0 BRA `(.L_x_3454) ;  /* 0x0000000000288947 */ /* 0x000fec0003800000 */
[----:B------:R-:W-:Y:S01]  /*6160*/  HADD2.F32 R3, -RZ, R184.H1_H1 ;  /* 0x300000b8ff037230 */ /* 0x000fe20000004100 */
[----:B------:R-:W-:Y:S06]  /*6170*/  BRA `(.L_x_3454) ;  /* 0x0000000000207947 */ /* 0x000fec0003800000 */
.L_x_3453:
        /* <DEDUP_REMOVED lines=8> */
.L_x_3454:
[----:B------:R-:W-:Y:S05]  /*6200*/  BSYNC B0 ;  /* 0x0000000000007941 */ /* 0x000fea0003800000 */
.L_x_3452:
[----:B------:R-:W-:Y:S01]  /*6210*/  @P1 F2FP.F16.F32.PACK_AB R2, RZ, R3 ;  /* 0x00000003ff02123e */ /* 0x000fe200000000ff */
[----:B------:R-:W-:Y:S03]  /*6220*/  BSSY B0, `(.L_x_3455) ;  /* 0x000000f000007945 */ /* 0x000fe60003800000 */
[----:B------:R-:W-:Y:S01]  /*6230*/  @P1 PRMT R60, R60, 0x5410, R2 ;  /* 0x000054103c3c1816 */ /* 0x000fe20000000002 */
[----:B------:R-:W-:Y:S06]  /*6240*/  @!P4 BRA `(.L_x_3456) ;  /* 0x000000000030c947 */ /* 0x000fec0003800000 */
[----:B------:R-:W-:Y:S01]  /*6250*/  LOP3.LUT P6, RZ, R204, 0xff00, RZ, 0xc0, !PT ;  /* 0x0000ff00ccff7812 */ /* 0x000fe200078cc0ff */
[----:B------:R-:W-:Y:S01]  /*6260*/  FMUL.FTZ R3, R3, UR15 ;  /* 0x0000000f03037c20 */ /* 0x000fe20008410000 */
[----:B------:R-:W-:-:S03]  /*6270*/  HFMA2.MMA R2, -RZ, RZ, 0, 0 ;  /* 0x00000000ff027435 */ /* 0x000fc600000001ff */
[----:B------:R-:W-:-:S08]  /*6280*/  FMUL.FTZ R19, R3, UR14 ;  /* 0x0000000e03137c20 */ /* 0x000fd00008410000 */
        /* <DEDUP_REMOVED lines=8> */
.L_x_3456:
[----:B------:R-:W-:Y:S05]  /*6310*/  BSYNC B0 ;  /* 0x0000000000007941 */ /* 0x000fea0003800000 */
.L_x_3455:
[----:B------:R-:W-:Y:S04]  /*6320*/  BSSY B0, `(.L_x_3457) ;  /* 0x000000e000007945 */ /* 0x000fe80003800000 */
[----:B------:R-:W-:Y:S05]  /*6330*/  @P3 BRA `(.L_x_3458) ;  /* 0x0000000000103947 */ /* 0x000fea0003800000 */
[----:B------:R-:W-:Y:S01]  /*6340*/  HFMA2.MMA R3, -RZ, RZ, 0, 0 ;  /* 0x00000000ff037435 */ /* 0x000fe200000001ff */
[----:B------:R-:W-:Y:S10]  /*6350*/  @!P0 BRA `(.L_x_3459) ;  /* 0x0000000000288947 */ /* 0x000ff40003800000 */
[----:B------:R-:W-:Y:S01]  /*6360*/  HADD2.F32 R3, -RZ, R185.H0_H0 ;  /* 0x200000b9ff037230 */ /* 0x000fe20000004100 */
[----:B------:R-:W-:Y:S06]  /*6370*/  BRA `(.L_x_3459) ;  /* 0x0000000000207947 */ /* 0x000fec0003800000 */
.L_x_3458:
        /* <DEDUP_REMOVED lines=8> */
.L_x_3459:
[----:B------:R-:W-:Y:S05]  /*6400*/  BSYNC B0 ;  /* 0x0000000000007941 */ /* 0x000fea0003800000 */
.L_x_3457:
[----:B------:R-:W-:Y:S01]  /*6410*/  @P1 F2FP.F16.F32.PACK_AB R2, RZ, R3 ;  /* 0x00000003ff02123e */ /* 0x000fe200000000ff */
[----:B------:R-:W-:Y:S03]  /*6420*/  BSSY B0, `(.L_x_3460) ;  /* 0x000000f000007945 */ /* 0x000fe60003800000 */
[----:B------:R-:W-:Y:S01]  /*6430*/  @P1 PRMT R61, R2, 0x7610, R61 ;  /* 0x00007610023d1816 */ /* 0x000fe2000000003d */
[----:B------:R-:W-:Y:S06]  /*6440*/  @!P4 BRA `(.L_x_3461) ;  /* 0x000000000030c947 */ /* 0x000fec0003800000 */
[----:B------:R-:W-:Y:S01]  /*6450*/  LOP3.LUT P6, RZ, R204, 0xff0000, RZ, 0xc0, !PT ;  /* 0x00ff0000ccff7812 */ /* 0x000fe200078cc0ff */
[----:B------:R-:W-:Y:S01]  /*6460*/  FMUL.FTZ R3, R3, UR15 ;  /* 0x0000000f03037c20 */ /* 0x000fe20008410000 */
[----:B------:R-:W-:-:S03]  /*6470*/  MOV R2, RZ ;  /* 0x000000ff00027202 */ /* 0x000fc60000000f00 */
[----:B------:R-:W-:-:S08]  /*6480*/  FMUL.FTZ R19, R3, UR14 ;  /* 0x0000000e03137c20 */ /* 0x000fd00008410000 */
        /* <DEDUP_REMOVED lines=8> */
.L_x_3461:
[----:B------:R-:W-:Y:S05]  /*6510*/  BSYNC B0 ;  /* 0x0000000000007941 */ /* 0x000fea0003800000 */
.L_x_3460:
[----:B------:R-:W-:Y:S04]  /*6520*/  BSSY B0, `(.L_x_3462) ;  /* 0x000000e000007945 */ /* 0x000fe80003800000 */
[----:B------:R-:W-:Y:S05]  /*6530*/  @P3 BRA `(.L_x_3463) ;  /* 0x0000000000103947 */ /* 0x000fea0003800000 */
[----:B------:R-:W-:Y:S01]  /*6540*/  MOV R3, RZ ;  /* 0x000000ff00037202 */ /* 0x000fe20000000f00 */
[----:B------:R-:W-:Y:S06]  /*6550*/  @!P0 BRA `(.L_x_3464) ;  /* 0x0000000000288947 */ /* 0x000fec0003800000 */
[----:B------:R-:W-:Y:S01]  /*6560*/  HADD2.F32 R3, -RZ, R185.H1_H1 ;  /* 0x300000b9ff037230 */ /* 0x000fe20000004100 */
[----:B------:R-:W-:Y:S06]  /*6570*/  BRA `(.L_x_3464) ;  /* 0x0000000000207947 */ /* 0x000fec0003800000 */
.L_x_3463:
        /* <DEDUP_REMOVED lines=8> */
.L_x_3464:
[----:B------:R-:W-:Y:S05]  /*6600*/  BSYNC B0 ;  /* 0x0000000000007941 */ /* 0x000fea0003800000 */
.L_x_3462:
        /* <DEDUP_REMOVED lines=16> */
.L_x_3466:
[----:B------:R-:W-:Y:S05]  /*6710*/  BSYNC B0 ;  /* 0x0000000000007941 */ /* 0x000fea0003800000 */
.L_x_3465:
[----:B------:R-:W-:Y:S04]  /*6720*/  BSSY B0, `(.L_x_3467) ;  /* 0x000000e000007945 */ /* 0x000fe80003800000 */
[----:B------:R-:W-:Y:S05]  /*6730*/  @P3 BRA `(.L_x_3468) ;  /* 0x0000000000103947 */ /* 0x000fea0003800000 */
[----:B------:R-:W-:Y:S01]  /*6740*/  HFMA2.MMA R3, -RZ, RZ, 0, 0 ;  /* 0x00000000ff037435 */ /* 0x000fe200000001ff */
[----:B------:R-:W-:Y:S10]  /*6750*/  @!P0 BRA `(.L_x_3469) ;  /* 0x0000000000288947 */ /* 0x000ff40003800000 */
[----:B------:R-:W-:Y:S01]  /*6760*/  HADD2.F32 R3, -RZ, R186.H0_H0 ;  /* 0x200000baff037230 */ /* 0x000fe20000004100 */
[----:B------:R-:W-:Y:S06]  /*6770*/  BRA `(.L_x_3469) ;  /* 0x0000000000207947 */ /* 0x000fec0003800000 */
.L_x_3468:
        /* <DEDUP_REMOVED lines=8> */
.L_x_3469:
[----:B------:R-:W-:Y:S05]  /*6800*/  BSYNC B0 ;  /* 0x0000000000007941 */ /* 0x000fea0003800000 */
.L_x_3467:
        /* <DEDUP_REMOVED lines=16> */
.L_x_3471:
[----:B------:R-:W-:Y:S05]  /*6910*/  BSYNC B0 ;  /* 0x0000000000007941 */ /* 0x000fea0003800000 */
.L_x_3470:
[----:B------:R-:W-:Y:S04]  /*6920*/  BSSY B0, `(.L_x_3472) ;  /* 0x000000e000007945 */ /* 0x000fe80003800000 */
[----:B------:R-:W-:Y:S05]  /*6930*/  @P3 BRA `(.L_x_3473) ;  /* 0x0000000000103947 */ /* 0x000fea0003800000 */
[----:B------:R-:W-:Y:S01]  /*6940*/  MOV R3, RZ ;  /* 0x000000ff00037202 */ /* 0x000fe20000000f00 */
[----:B------:R-:W-:Y:S06]  /*6950*/  @!P0 BRA `(.L_x_3474) ;  /* 0x0000000000288947 */ /* 0x000fec0003800000 */
[----:B------:R-:W-:Y:S01]  /*6960*/  HADD2.F32 R3, -RZ, R186.H1_H1 ;  /* 0x300000baff037230 */ /* 0x000fe20000004100 */
[----:B------:R-:W-:Y:S06]  /*6970*/  BRA `(.L_x_3474) ;  /* 0x0000000000207947 */ /* 0x000fec0003800000 */
.L_x_3473:
        /* <DEDUP_REMOVED lines=8> */
.L_x_3474:
[----:B------:R-:W-:Y:S05]  /*6a00*/  BSYNC B0 ;  /* 0x0000000000007941 */ /* 0x000fea0003800000 */
.L_x_3472:
        /* <DEDUP_REMOVED lines=16> */
.L_x_3476:
[----:B------:R-:W-:Y:S05]  /*6b10*/  BSYNC B0 ;  /* 0x0000000000007941 */ /* 0x000fea0003800000 */
.L_x_3475:
[----:B------:R-:W-:Y:S04]  /*6b20*/  BSSY B0, `(.L_x_3477) ;  /* 0x000000e000007945 */ /* 0x000fe80003800000 */
[----:B------:R-:W-:Y:S05]  /*6b30*/  @P3 BRA `(.L_x_3478) ;  /* 0x0000000000103947 */ /* 0x000fea0003800000 */
[----:B------:R-:W-:Y:S01]  /*6b40*/  HFMA2.MMA R3, -RZ, RZ, 0, 0 ;  /* 0x00000000ff037435 */ /* 0x000fe200000001ff */
[----:B------:R-:W-:Y:S10]  /*6b50*/  @!P0 BRA `(.L_x_3479) ;  /* 0x0000000000288947 */ /* 0x000ff40003800000 */
[----:B------:R-:W-:Y:S01]  /*6b60*/  HADD2.F32 R3, -RZ, R187.H0_H0 ;  /* 0x200000bbff037230 */ /* 0x000fe20000004100 */
[----:B------:R-:W-:Y:S06]  /*6b70*/  BRA `(.L_x_3479) ;  /* 0x0000000000207947 */ /* 0x000fec0003800000 */
.L_x_3478:
        /* <DEDUP_REMOVED lines=8> */
.L_x_3479:
[----:B------:R-:W-:Y:S05]  /*6c00*/  BSYNC B0 ;  /* 0x0000000000007941 */ /* 0x000fea0003800000 */
.L_x_3477:
        /* <DEDUP_REMOVED lines=16> */
.L_x_3481:
[----:B------:R-:W-:Y:S05]  /*6d10*/  BSYNC B0 ;  /* 0x0000000000007941 */ /* 0x000fea0003800000 */
.L_x_3480:
[----:B------:R-:W-:Y:S04]  /*6d20*/  BSSY B0, `(.L_x_3482) ;  /* 0x000000e000007945 */ /* 0x000fe80003800000 */
[----:B------:R-:W-:Y:S05]  /*6d30*/  @P3 BRA `(.L_x_3483) ;  /* 0x0000000000103947 */ /* 0x000fea0003800000 */
[----:B------:R-:W-:Y:S01]  /*6d40*/  MOV R3, RZ ;  /* 0x000000ff00037202 */ /* 0x000fe20000000f00 */
[----:B------:R-:W-:Y:S06]  /*6d50*/  @!P0 BRA `(.L_x_3484) ;  /* 0x0000000000288947 */ /* 0x000fec0003800000 */
[----:B------:R-:W-:Y:S01]  /*6d60*/  HADD2.F32 R3, -RZ, R187.H1_H1 ;  /* 0x300000bbff037230 */ /* 0x000fe20000004100 */
[----:B------:R-:W-:Y:S06]  /*6d70*/  BRA `(.L_x_3484) ;  /* 0x0000000000207947 */ /* 0x000fec0003800000 */
.L_x_3483:
        /* <DEDUP_REMOVED lines=8> */
.L_x_3484:
[----:B------:R-:W-:Y:S05]  /*6e00*/  BSYNC B0 ;  /* 0x0000000000007941 */ /* 0x000fea0003800000 */
.L_x_3482:
        /* <DEDUP_REMOVED lines=16> */
.L_x_3486:
[----:B------:R-:W-:Y:S05]  /*6f10*/  BSYNC B0 ;  /* 0x0000000000007941 */ /* 0x000fea0003800000 */
.L_x_3485:
        /* <DEDUP_REMOVED lines=13> */
.L_x_3488:
[----:B------:R-:W-:Y:S05]  /*6ff0*/  BSYNC B0 ;  /* 0x0000000000007941 */ /* 0x000fea0003800000 */
.L_x_3487:
[----:B------:R-:W-:Y:S04]  /*7000*/  BSSY B0, `(.L_x_3489) ;  /* 0x000000e000007945 */ /* 0x000fe80003800000 */
[----:B------:R-:W-:Y:S05]  /*7010*/  @P3 BRA `(.L_x_3490) ;  /* 0x0000000000103947 */ /* 0x000fea0003800000 */
[----:B0-----:R-:W-:Y:S01]  /*7020*/  HFMA2.MMA R3, -RZ, RZ, 0, 0 ;  /* 0x00000000ff037435 */ /* 0x001fe200000001ff */
[----:B------:R-:W-:Y:S10]  /*7030*/  @!P0 BRA `(.L_x_3491) ;  /* 0x0000000000288947 */ /* 0x000ff40003800000 */
[----:B------:R-:W-:Y:S01]  /*7040*/  HADD2.F32 R3, -RZ, R188.H0_H0 ;  /* 0x200000bcff037230 */ /* 0x000fe20000004100 */
[----:B------:R-:W-:Y:S06]  /*7050*/  BRA `(.L_x_3491) ;  /* 0x0000000000207947 */ /* 0x000fec0003800000 */
.L_x_3490:
        /* <DEDUP_REMOVED lines=8> */
.L_x_3491:
[----:B------:R-:W-:Y:S05]  /*70e0*/  BSYNC B0 ;  /* 0x0000000000007941 */ /* 0x000fea0003800000 */
.L_x_3489:
[----:B------:R-:W-:Y:S01]  /*70f0*/  @P1 F2FP.F16.F32.PACK_AB R2, RZ, R3 ;  /* 0x00000003ff02123e */ /* 0x000fe200000000ff */
[----:B------:R-:W-:Y:S03]  /*7100*/  BSSY B0, `(.L_x_3492) ;  /* 0x0000010000007945 */ /* 0x000fe60003800000 */
[----:B------:R-:W-:Y:S01]  /*7110*/  @P1 PRMT R60, R2, 0x7610, R60 ;  /* 0x00007610023c1816 */ /* 0x000fe2000000003c */
[----:B------:R-:W-:Y:S06]  /*7120*/  @!P4 BRA `(.L_x_3493) ;  /* 0x000000000034c947 */ /* 0x000fec0003800000 */
[----:B------:R-:W2:Y:S01]  /*7130*/  LDL.LU R19, [R1+0x44] ;  /* 0x0000440001137983 */ /* 0x000ea20000300800 */
[----:B------:R-:W-:Y:S02]  /*7140*/  MOV R2, RZ ;  /* 0x000000ff00027202 */ /* 0x000fe40000000f00 */
[----:B--2---:R-:W-:Y:S01]  /*7150*/  LOP3.LUT P6, RZ, R19, 0xff, RZ, 0xc0, !PT ;  /* 0x000000ff13ff7812 */ /* 0x004fe200078cc0ff */
[----:B------:R-:W-:-:S04]  /*7160*/  FMUL.FTZ R19, R3, UR15 ;  /* 0x0000000f03137c20 */ /* 0x000fc80008410000 */
        /* <DEDUP_REMOVED lines=9> */
.L_x_3493:
[----:B------:R-:W-:Y:S05]  /*7200*/  BSYNC B0 ;  /* 0x0000000000007941 */ /* 0x000fea0003800000 */
.L_x_3492:
[----:B------:R-:W-:Y:S04]  /*7210*/  BSSY B0, `(.L_x_3494) ;  /* 0x000000e000007945 */ /* 0x000fe80003800000 */
[----:B------:R-:W-:Y:S05]  /*7220*/  @P3 BRA `(.L_x_3495) ;  /* 0x0000000000103947 */ /* 0x000fea0003800000 */
[----:B------:R-:W-:Y:S01]  /*7230*/  MOV R3, RZ ;  /* 0x000000ff00037202 */ /* 0x000fe20000000f00 */
[----:B------:R-:W-:Y:S06]  /*7240*/  @!P0 BRA `(.L_x_3496) ;  /* 0x0000000000288947 */ /* 0x000fec0003800000 */
[----:B------:R-:W-:Y:S01]  /*7250*/  HADD2.F32 R3, -RZ, R188.H1_H1 ;  /* 0x300000bcff037230 */ /* 0x000fe20000004100 */
[----:B------:R-:W-:Y:S06]  /*7260*/  BRA `(.L_x_3496) ;  /* 0x0000000000207947 */ /* 0x000fec0003800000 */
.L_x_3495:
        /* <DEDUP_REMOVED lines=8> */
.L_x_3496:
[----:B------:R-:W-:Y:S05]  /*72f0*/  BSYNC B0 ;  /* 0x0000000000007941 */ /* 0x000fea0003800000 */
.L_x_3494:
        /* <DEDUP_REMOVED lines=16> */
.L_x_3498:
[----:B------:R-:W-:Y:S05]  /*7400*/  BSYNC B0 ;  /* 0x0000000000007941 */ /* 0x000fea0003800000 */
.L_x_3497:
[----:B------:R-:W-:Y:S04]  /*7410*/  BSSY B0, `(.L_x_3499) ;  /* 0x000000e000007945 */ /* 0x000fe80003800000 */
[----:B------:R-:W-:Y:S05]  /*7420*/  @P3 BRA `(.L_x_3500) ;  /* 0x0000000000103947 */ /* 0x000fea0003800000 */
[----:B------:R-:W-:Y:S01]  /*7430*/  HFMA2.MMA R3, -RZ, RZ, 0, 0 ;  /* 0x00000000ff037435 */ /* 0x000fe200000001ff */
[----:B------:R-:W-:Y:S10]  /*7440*/  @!P0 BRA `(.L_x_3501) ;  /* 0x0000000000288947 */ /* 0x000ff40003800000 */
[----:B------:R-:W-:Y:S01]  /*7450*/  HADD2.F32 R3, -RZ, R189.H0_H0 ;  /* 0x200000bdff037230 */ /* 0x000fe20000004100 */
[----:B------:R-:W-:Y:S06]  /*7460*/  BRA `(.L_x_3501) ;  /* 0x0000000000207947 */ /* 0x000fec0003800000 */
.L_x_3500:
        /* <DEDUP_REMOVED lines=8> */
.L_x_3501:
[----:B------:R-:W-:Y:S05]  /*74f0*/  BSYNC B0 ;  /* 0x0000000000007941 */ /* 0x000fea0003800000 */
.L_x_3499:
        /* <DEDUP_REMOVED lines=16> */
.L_x_3503:
[----:B------:R-:W-:Y:S05]  /*7600*/  BSYNC B0 ;  /* 0x0000000000007941 */ /* 0x000fea0003800000 */
.L_x_3502:
[----:B------:R-:W-:Y:S04]  /*7610*/  BSSY B0, `(.L_x_3504) ;  /* 0x000000e000007945 */ /* 0x000fe80003800000 */
[----:B------:R-:W-:Y:S05]  /*7620*/  @P3 BRA `(.L_x_3505) ;  /* 0x0000000000103947 */ /* 0x000fea0003800000 */
[----:B------:R-:W-:Y:S01]  /*7630*/  MOV R3, RZ ;  /* 0x000000ff00037202 */ /* 0x000fe20000000f00 */
[----:B------:R-:W-:Y:S06]  /*7640*/  @!P0 BRA `(.L_x_3506) ;  /* 0x0000000000288947 */ /* 0x000fec0003800000 */
[----:B------:R-:W-:Y:S01]  /*7650*/  HADD2.F32 R3, -RZ, R189.H1_H1 ;  /* 0x300000bdff037230 */ /* 0x000fe20000004100 */
[----:B------:R-:W-:Y:S06]  /*7660*/  BRA `(.L_x_3506) ;  /* 0x0000000000207947 */ /* 0x000fec0003800000 */
.L_x_3505:
        /* <DEDUP_REMOVED lines=8> */
.L_x_3506:
[----:B------:R-:W-:Y:S05]  /*76f0*/  BSYNC B0 ;  /* 0x0000000000007941 */ /* 0x000fea0003800000 */
.L_x_3504:
        /* <DEDUP_REMOVED lines=16> */
.L_x_3508:
[----:B------:R-:W-:Y:S05]  /*7800*/  BSYNC B0 ;  /* 0x0000000000007941 */ /* 0x000fea0003800000 */
.L_x_3507:
[----:B------:R-:W-:Y:S04]  /*7810*/  BSSY B0, `(.L_x_3509) ;  /* 0x000000e000007945 */ /* 0x000fe80003800000 */
[----:B------:R-:W-:Y:S05]  /*7820*/  @P3 BRA `(.L_x_3510) ;  /* 0x0000000000103947 */ /* 0x000fea0003800000 */
[----:B------:R-:W-:Y:S01]  /*7830*/  HFMA2.MMA R3, -RZ, RZ, 0, 0 ;  /* 0x00000000ff037435 */ /* 0x000fe200000001ff */
[----:B------:R-:W-:Y:S10]  /*7840*/  @!P0 BRA `(.L_x_3511) ;  /* 0x0000000000288947 */ /* 0x000ff40003800000 */
[----:B------:R-:W-:Y:S01]  /*7850*/  HADD2.F32 R3, -RZ, R190.H0_H0 ;  /* 0x200000beff037230 */ /* 0x000fe20000004100 */
[----:B------:R-:W-:Y:S06]  /*7860*/  BRA `(.L_x_3511) ;  /* 0x0000000000207947 */ /* 0x000fec0003800000 */
.L_x_3510:
        /* <DEDUP_REMOVED lines=8> */
.L_x_3511:
[----:B------:R-:W-:Y:S05]  /*78f0*/  BSYNC B0 ;  /* 0x0000000000007941 */ /* 0x000fea0003800000 */
.L_x_3509:
        /* <DEDUP_REMOVED lines=16> */
.L_x_3513:
[----:B------:R-:W-:Y:S05]  /*7a00*/  BSYNC B0 ;  /* 0x0000000000007941 */ /* 0x000fea0003800000 */
.L_x_3512:
[----:B------:R-:W-:Y:S04]  /*7a10*/  BSSY B0, `(.L_x_3514) ;  /* 0x000000e000007945 */ /* 0x000fe80003800000 */
[----:B------:R-:W-:Y:S05]  /*7a20*/  @P3 BRA `(.L_x_3515) ;  /* 0x0000000000103947 */ /* 0x000fea0003800000 */
[----:B------:R-:W-:Y:S01]  /*7a30*/  MOV R3, RZ ;  /* 0x000000ff00037202 */ /* 0x000fe20000000f00 */
[----:B------:R-:W-:Y:S06]  /*7a40*/  @!P0 BRA `(.L_x_3516) ;  /* 0x0000000000288947 */ /* 0x000fec0003800000 */
[----:B------:R-:W-:Y:S01]  /*7a50*/  HADD2.F32 R3, -RZ, R190.H1_H1 ;  /* 0x300000beff037230 */ /* 0x000fe20000004100 */
[----:B------:R-:W-:Y:S06]  /*7a60*/  BRA `(.L_x_3516) ;  /* 0x0000000000207947 */ /* 0x000fec0003800000 */
.L_x_3515:
        /* <DEDUP_REMOVED lines=8> */
.L_x_3516:
[----:B------:R-:W-:Y:S05]  /*7af0*/  BSYNC B0 ;  /* 0x0000000000007941 */ /* 0x000fea0003800000 */
.L_x_3514:
        /* <DEDUP_REMOVED lines=16> */
.L_x_3518:
[----:B------:R-:W-:Y:S05]  /*7c00*/  BSYNC B0 ;  /* 0x0000000000007941 */ /* 0x000fea0003800000 */
.L_x_3517:
[----:B------:R-:W-:Y:S04]  /*7c10*/  BSSY B0, `(.L_x_3519) ;  /* 0x000000e000007945 */ /* 0x000fe80003800000 */
[----:B------:R-:W-:Y:S05]  /*7c20*/  @P3 BRA `(.L_x_3520) ;  /* 0x0000000000103947 */ /* 0x000fea0003800000 */
[----:B------:R-:W-:Y:S01]  /*7c30*/  HFMA2.MMA R3, -RZ, RZ, 0, 0 ;  /* 0x00000000ff037435 */ /* 0x000fe200000001ff */
[----:B------:R-:W-:Y:S10]  /*7c40*/  @!P0 BRA `(.L_x_3521) ;  /* 0x0000000000288947 */ /* 0x000ff40003800000 */
[----:B------:R-:W-:Y:S01]  /*7c50*/  HADD2.F32 R3, -RZ, R191.H0_H0 ;  /* 0x200000bfff037230 */ /* 0x000fe20000004100 */
[----:B------:R-:W-:Y:S06]  /*7c60*/  BRA `(.L_x_3521) ;  /* 0x0000000000207947 */ /* 0x000fec0003800000 */
.L_x_3520:
        /* <DEDUP_REMOVED lines=8> */
.L_x_3521:
[----:B------:R-:W-:Y:S05]  /*7cf0*/  BSYNC B0 ;  /* 0x0000000000007941 */ /* 0x000fea0003800000 */
.L_x_3519:
        /* <DEDUP_REMOVED lines=16> */
.L_x_3523:
[----:B------:R-:W-:Y:S05]  /*7e00*/  BSYNC B0 ;  /* 0x0000000000007941 */ /* 0x000fea0003800000 */
.L_x_3522:
[----:B------:R-:W-:Y:S04]  /*7e10*/  BSSY B0, `(.L_x_3524) ;  /* 0x000000e000007945 */ /* 0x000fe80003800000 */
[----:B------:R-:W-:Y:S05]  /*7e20*/  @P3 BRA `(.L_x_3525) ;  /* 0x0000000000103947 */ /* 0x000fea0003800000 */
[----:B------:R-:W-:Y:S01]  /*7e30*/  MOV R3, RZ ;  /* 0x000000ff00037202 */ /* 0x000fe20000000f00 */
[----:B------:R-:W-:Y:S06]  /*7e40*/  @!P0 BRA `(.L_x_3526) ;  /* 0x0000000000288947 */ /* 0x000fec0003800000 */
[----:B------:R-:W-:Y:S01]  /*7e50*/  HADD2.F32 R3, -RZ, R191.H1_H1 ;  /* 0x300000bfff037230 */ /* 0x000fe20000004100 */
[----:B------:R-:W-:Y:S06]  /*7e60*/  BRA `(.L_x_3526) ;  /* 0x0000000000207947 */ /* 0x000fec0003800000 */
.L_x_3525:
        /* <DEDUP_REMOVED lines=8> */
.L_x_3526:
[----:B------:R-:W-:Y:S05]  /*7ef0*/  BSYNC B0 ;  /* 0x0000000000007941 */ /* 0x000fea0003800000 */
.L_x_3524:
        /* <DEDUP_REMOVED lines=16> */
.L_x_3528:
[----:B------:R-:W-:Y:S05]  /*8000*/  BSYNC B0 ;  /* 0x0000000000007941 */ /* 0x000fea0003800000 */
.L_x_3527:
        /* <DEDUP_REMOVED lines=13> */
.L_x_3530:
[----:B------:R-:W-:Y:S05]  /*80e0*/  BSYNC B0 ;  /* 0x0000000000007941 */ /* 0x000fea0003800000 */
.L_x_3529:
[----:B------:R-:W-:Y:S04]  /*80f0*/  BSSY B0, `(.L_x_3531) ;  /* 0x000000e000007945 */ /* 0x000fe80003800000 */
[----:B------:R-:W-:Y:S05]  /*8100*/  @P3 BRA `(.L_x_3532) ;  /* 0x0000000000103947 */ /* 0x000fea0003800000 */
[----:B0-----:R-:W-:Y:S01]  /*8110*/  HFMA2.MMA R3, -RZ, RZ, 0, 0 ;  /* 0x00000000ff037435 */ /* 0x001fe200000001ff */
[----:B------:R-:W-:Y:S10]  /*8120*/  @!P0 BRA `(.L_x_3533) ;  /* 0x0000000000288947 */ /* 0x000ff40003800000 */
[----:B------:R-:W-:Y:S01]  /*8130*/  HADD2.F32 R3, -RZ, R192.H0_H0 ;  /* 0x200000c0ff037230 */ /* 0x000fe20000004100 */
[----:B------:R-:W-:Y:S06]  /*8140*/  BRA `(.L_x_3533) ;  /* 0x0000000000207947 */ /* 0x000fec0003800000 */
.L_x_3532:
        /* <DEDUP_REMOVED lines=8> */
.L_x_3533:
[----:B------:R-:W-:Y:S05]  /*81d0*/  BSYNC B0 ;  /* 0x0000000000007941 */ /* 0x000fea0003800000 */
.L_x_3531:
[----:B------:R-:W-:Y:S01]  /*81e0*/  @P1 F2FP.F16.F32.PACK_AB R2, RZ, R3 ;  /* 0x00000003ff02123e */ /* 0x000fe200000000ff */
[----:B------:R-:W-:Y:S03]  /*81f0*/  BSSY B0, `(.L_x_3534) ;  /* 0x0000010000007945 */ /* 0x000fe60003800000 */
[----:B------:R-:W-:Y:S01]  /*8200*/  @P1 PRMT R60, R2, 0x7610, R60 ;  /* 0x00007610023c1816 */ /* 0x000fe2000000003c */
[----:B------:R-:W-:Y:S06]  /*8210*/  @!P4 BRA `(.L_x_3535) ;  /* 0x000000000034c947 */ /* 0x000fec0003800000 */
[----:B------:R-:W2:Y:S01]  /*8220*/  LDL.LU R18, [R1+0x58] ;  /* 0x0000580001127983 */ /* 0x000ea20000300800 */
[----:B------:R-:W-:Y:S01]  /*8230*/  FMUL.FTZ R2, R3, UR15 ;  /* 0x0000000f03027c20 */ /* 0x000fe20008410000 */
[----:B------:R-:W-:-:S03]  /*8240*/  MOV R3, RZ ;  /* 0x000000ff00037202 */ /* 0x000fc60000000f00 */
[----:B------:R-:W-:Y:S01]  /*8250*/  FMUL.FTZ R2, R2, UR14 ;  /* 0x0000000e02027c20 */ /* 0x000fe20008410000 */
[----:B--2---:R-:W-:-:S13]  /*8260*/  LOP3.LUT P6, RZ, R18, 0xff, RZ, 0xc0, !PT ;  /* 0x000000ff12ff7812 */ /* 0x004fda00078cc0ff */
        /* <DEDUP_REMOVED lines=8> */
.L_x_3535:
[----:B------:R-:W-:Y:S05]  /*82f0*/  BSYNC B0 ;  /* 0x0000000000007941 */ /* 0x000fea0003800000 */
.L_x_3534:
[----:B------:R-:W-:Y:S04]  /*8300*/  BSSY B0, `(.L_x_3536) ;  /* 0x000000e000007945 */ /* 0x000fe80003800000 */
[----:B------:R-:W-:Y:S05]  /*8310*/  @P3 BRA `(.L_x_3537) ;  /* 0x0000000000103947 */ /* 0x000fea0003800000 */
[----:B------:R-:W-:Y:S01]  /*8320*/  MOV R3, RZ ;  /* 0x000000ff00037202 */ /* 0x000fe20000000f00 */
[----:B------:R-:W-:Y:S06]  /*8330*/  @!P0 BRA `(.L_x_3538) ;  /* 0x0000000000288947 */ /* 0x000fec0003800000 */
[----:B------:R-:W-:Y:S01]  /*8340*/  HADD2.F32 R3, -RZ, R192.H1_H1 ;  /* 0x300000c0ff037230 */ /* 0x000fe20000004100 */
[----:B------:R-:W-:Y:S06]  /*8350*/  BRA `(.L_x_3538) ;  /* 0x0000000000207947 */ /* 0x000fec0003800000 */
.L_x_3537:
        /* <DEDUP_REMOVED lines=8> */
.L_x_3538:
[----:B------:R-:W-:Y:S05]  /*83e0*/  BSYNC B0 ;  /* 0x0000000000007941 */ /* 0x000fea0003800000 */
.L_x_3536:
        /* <DEDUP_REMOVED lines=16> */
.L_x_3540:
[----:B------:R-:W-:Y:S05]  /*84f0*/  BSYNC B0 ;  /* 0x0000000000007941 */ /* 0x000fea0003800000 */
.L_x_3539:
[----:B------:R-:W-:Y:S04]  /*8500*/  BSSY B0, `(.L_x_3541) ;  /* 0x000000e000007945 */ /* 0x000fe80003800000 */
[----:B------:R-:W-:Y:S05]  /*8510*/  @P3 BRA `(.L_x_3542) ;  /* 0x0000000000103947 */ /* 0x000fea0003800000 */
[----:B------:R-:W-:Y:S01]  /*8520*/  HFMA2.MMA R3, -RZ, RZ, 0, 0 ;  /* 0x00000000ff037435 */ /* 0x000fe200000001ff */
[----:B------:R-:W-:Y:S10]  /*8530*/  @!P0 BRA `(.L_x_3543) ;  /* 0x0000000000288947 */ /* 0x000ff40003800000 */
[----:B------:R-:W-:Y:S01]  /*8540*/  HADD2.F32 R3, -RZ, R193.H0_H0 ;  /* 0x200000c1ff037230 */ /* 0x000fe20000004100 */
[----:B------:R-:W-:Y:S06]  /*8550*/  BRA `(.L_x_3543) ;  /* 0x0000000000207947 */ /* 0x000fec0003800000 */
.L_x_3542:
        /* <DEDUP_REMOVED lines=8> */
.L_x_3543:
[----:B------:R-:W-:Y:S05]  /*85e0*/  BSYNC B0 ;  /* 0x0000000000007941 */ /* 0x000fea0003800000 */
.L_x_3541:
        /* <DEDUP_REMOVED lines=16> */
.L_x_3545:
[----:B------:R-:W-:Y:S05]  /*86f0*/  BSYNC B0 ;  /* 0x0000000000007941 */ /* 0x000fea0003800000 */
.L_x_3544:
[----:B------:R-:W-:Y:S04]  /*8700*/  BSSY B0, `(.L_x_3546) ;  /* 0x000000e000007945 */ /* 0x000fe80003800000 */
[----:B------:R-:W-:Y:S05]  /*8710*/  @P3 BRA `(.L_x_3547) ;  /* 0x0000000000103947 */ /* 0x000fea0003800000 */
[----:B------:R-:W-:Y:S01]  /*8720*/  MOV R3, RZ ;  /* 0x000000ff00037202 */ /* 0x000fe20000000f00 */
[----:B------:R-:W-:Y:S06]  /*8730*/  @!P0 BRA `(.L_x_3548) ;  /* 0x0000000000288947 */ /* 0x000fec0003800000 */
[----:B------:R-:W-:Y:S01]  /*8740*/  HADD2.F32 R3, -RZ, R193.H1_H1 ;  /* 0x300000c1ff037230 */ /* 0x000fe20000004100 */
[----:B------:R-:W-:Y:S06]  /*8750*/  BRA `(.L_x_3548) ;  /* 0x0000000000207947 */ /* 0x000fec0003800000 */
.L_x_3547:
        /* <DEDUP_REMOVED lines=8> */
.L_x_3548:
[----:B------:R-:W-:Y:S05]  /*87e0*/  BSYNC B0 ;  /* 0x0000000000007941 */ /* 0x000fea0003800000 */
.L_x_3546:
        /* <DEDUP_REMOVED lines=16> */
.L_x_3550:
[----:B------:R-:W-:Y:S05]  /*88f0*/  BSYNC B0 ;  /* 0x0000000000007941 */ /* 0x000fea0003800000 */
.L_x_3549:
[----:B------:R-:W-:Y:S04]  /*8900*/  BSSY B0, `(.L_x_3551) ;  /* 0x000000e000007945 */ /* 0x000fe80003800000 */
[----:B------:R-:W-:Y:S05]  /*8910*/  @P3 BRA `(.L_x_3552) ;  /* 0x0000000000103947 */ /* 0x000fea0003800000 */
[----:B------:R-:W-:Y:S01]  /*8920*/  HFMA2.MMA R3, -RZ, RZ, 0, 0 ;  /* 0x00000000ff037435 */ /* 0x000fe200000001ff */
[----:B------:R-:W-:Y:S10]  /*8930*/  @!P0 BRA `(.L_x_3553) ;  /* 0x0000000000288947 */ /* 0x000ff40003800000 */
[----:B------:R-:W-:Y:S01]  /*8940*/  HADD2.F32 R3, -RZ, R194.H0_H0 ;  /* 0x200000c2ff037230 */ /* 0x000fe20000004100 */
[----:B------:R-:W-:Y:S06]  /*8950*/  BRA `(.L_x_3553) ;  /* 0x0000000000207947 */ /* 0x000fec0003800000 */
.L_x_3552:
        /* <DEDUP_REMOVED lines=8> */
.L_x_3553:
[----:B------:R-:W-:Y:S05]  /*89e0*/  BSYNC B0 ;  /* 0x0000000000007941 */ /* 0x000fea0003800000 */
.L_x_3551:
        /* <DEDUP_REMOVED lines=16> */
.L_x_3555:
[----:B------:R-:W-:Y:S05]  /*8af0*/  BSYNC B0 ;  /* 0x0000000000007941 */ /* 0x000fea0003800000 */
.L_x_3554:
[----:B------:R-:W-:Y:S04]  /*8b00*/  BSSY B0, `(.L_x_3556) ;  /* 0x000000e000007945 */ /* 0x000fe80003800000 */
[----:B------:R-:W-:Y:S05]  /*8b10*/  @P3 BRA `(.L_x_3557) ;  /* 0x0000000000103947 */ /* 0x000fea0003800000 */
[----:B------:R-:W-:Y:S01]  /*8b20*/  MOV R3, RZ ;  /* 0x000000ff00037202 */ /* 0x000fe20000000f00 */
[----:B------:R-:W-:Y:S06]  /*8b30*/  @!P0 BRA `(.L_x_3558) ;  /* 0x0000000000288947 */ /* 0x000fec0003800000 */
[----:B------:R-:W-:Y:S01]  /*8b40*/  HADD2.F32 R3, -RZ, R194.H1_H1 ;  /* 0x300000c2ff037230 */ /* 0x000fe20000004100 */
[----:B------:R-:W-:Y:S06]  /*8b50*/  BRA `(.L_x_3558) ;  /* 0x0000000000207947 */ /* 0x000fec0003800000 */
.L_x_3557:
        /* <DEDUP_REMOVED lines=8> */
.L_x_3558:
[----:B------:R-:W-:Y:S05]  /*8be0*/  BSYNC B0 ;  /* 0x0000000000007941 */ /* 0x000fea0003800000 */
.L_x_3556:
        /* <DEDUP_REMOVED lines=16> */
.L_x_3560:
[----:B------:R-:W-:Y:S05]  /*8cf0*/  BSYNC B0 ;  /* 0x0000000000007941 */ /* 0x000fea0003800000 */
.L_x_3559:
[----:B------:R-:W-:Y:S04]  /*8d00*/  BSSY B0, `(.L_x_3561) ;  /* 0x000000e000007945 */ /* 0x000fe80003800000 */
[----:B------:R-:W-:Y:S05]  /*8d10*/  @P3 BRA `(.L_x_3562) ;  /* 0x0000000000103947 */ /* 0x000fea0003800000 */
[----:B------:R-:W-:Y:S01]  /*8d20*/  HFMA2.MMA R3, -RZ, RZ, 0, 0 ;  /* 0x00000000ff037435 */ /* 0x000fe200000001ff */
[----:B------:R-:W-:Y:S10]  /*8d30*/  @!P0 BRA `(.L_x_3563) ;  /* 0x0000000000288947 */ /* 0x000ff40003800000 */
[----:B------:R-:W-:Y:S01]  /*8d40*/  HADD2.F32 R3, -RZ, R195.H0_H0 ;  /* 0x200000c3ff037230 */ /* 0x000fe20000004100 */
[----:B------:R-:W-:Y:S06]  /*8d50*/  BRA `(.L_x_3563) ;  /* 0x0000000000207947 */ /* 0x000fec0003800000 */
.L_x_3562:
        /* <DEDUP_REMOVED lines=8> */
.L_x_3563:
[----:B------:R-:W-:Y:S05]  /*8de0*/  BSYNC B0 ;  /* 0x0000000000007941 */ /* 0x000fea0003800000 */
.L_x_3561:
        /* <DEDUP_REMOVED lines=16> */
.L_x_3565:
[----:B------:R-:W-:Y:S05]  /*8ef0*/  BSYNC B0 ;  /* 0x0000000000007941 */ /* 0x000fea0003800000 */
.L_x_3564:
[----:B------:R-:W-:Y:S04]  /*8f00*/  BSSY B0, `(.L_x_3566) ;  /* 0x000000e000007945 */ /* 0x000fe80003800000 */
[----:B------:R-:W-:Y:S05]  /*8f10*/  @P3 BRA `(.L_x_3567) ;  /* 0x0000000000103947 */ /* 0x000fea0003800000 */
[----:B------:R-:W-:Y:S01]  /*8f20*/  MOV R5, RZ ;  /* 0x000000ff00057202 */ /* 0x000fe20000000f00 */
[----:B------:R-:W-:Y:S06]  /*8f30*/  @!P0 BRA `(.L_x_3568) ;  /* 0x0000000000288947 */ /* 0x000fec0003800000 */
[----:B------:R-:W-:Y:S01]  /*8f40*/  HADD2.F32 R5, -RZ, R195.H1_H1 ;  /* 0x300000c3ff057230 */ /* 0x000fe20000004100 */
[----:B------:R-:W-:Y:S06]  /*8f50*/  BRA `(.L_x_3568) ;  /* 0x0000000000207947 */ /* 0x000fec0003800000 */
.L_x_3567:
        /* <DEDUP_REMOVED lines=8> */
.L_x_3568:
[----:B------:R-:W-:Y:S05]  /*8fe0*/  BSYNC B0 ;  /* 0x0000000000007941 */ /* 0x000fea0003800000 */
.L_x_3566:
        /* <DEDUP_REMOVED lines=16> */
.L_x_3570:
[----:B------:R-:W-:Y:S05]  /*90f0*/  BSYNC B0 ;  /* 0x0000000000007941 */ /* 0x000fea0003800000 */
.L_x_3569:
[----:B------:R-:W0:Y:S01]  /*9100*/  @P1 LDC.64 R2, c[0x0][0x308] ;  /* 0x0000c200ff021b82 */ /* 0x000e220000000a00 */
[----:B------:R-:W-:Y:S02]  /*9110*/  @P1 IADD3 R4, R4, 0x200, RZ ;  /* 0x0000020004041810 */ /* 0x000fe40007ffe0ff */
[----:B------:R-:W-:-:S03]  /*9120*/  SEL R251, RZ, 0x1, P5 ;  /* 0x00000001fffb7807 */ /* 0x000fc60002800000 */
[----:B0-----:R-:W-:-:S05]  /*9130*/  @P1 IMAD.WIDE.U32 R2, R4, 0x10, R2 ;  /* 0x0000001004021825 */ /* 0x001fca00078e0002 */
[----:B------:R0:W-:Y:S02]  /*9140*/  @P1 STG.E.128 desc[UR4][R2.64], R60 ;  /* 0x0000003c02001986 */ /* 0x0001e4000c101d04 */
[----:B0-----:R-:W0:Y:S02]  /*9150*/  @P4 LDC.64 R2, c[0x0][0x2f8] ;  /* 0x0000be00ff024b82 */ /* 0x001e240000000a00 */
[----:B0-----:R-:W-:-:S05]  /*9160*/  @P4 IMAD.WIDE.U32 R2, R7, 0x10, R2 ;  /* 0x0000001007024825 */ /* 0x001fca00078e0002 */
[----:B------:R0:W-:Y:S01]  /*9170*/  @P4 STG.E.128 desc[UR4][R2.64], R64 ;  /* 0x0000004002004986 */ /* 0x0001e2000c101d04 */
[----:B------:R-:W-:Y:S05]  /*9180*/  @!P2 BRA `(.L_x_3571) ;  /* 0xffffff7c0048a947 */ /* 0x000fea000383ffff */
.L_x_3358:
[----:B------:R-:W1:Y:S01]  /*9190*/  S2R R17, SR_TID.X ;  /* 0x0000000000117919 */ /* 0x000e620000002100 */
[----:B------:R-:W1:Y:S08]  /*91a0*/  S2UR UR6, SR_CTAID.X ;  /* 0x00000000000679c3 */ /* 0x000e700000002500 */
[----:B0-----:R-:W0:Y:S08]  /*91b0*/  LDC.64 R2, c[0x0][0x2d0] ;  /* 0x0000b400ff027b82 */ /* 0x001e300000000a00 */
[----:B------:R-:W2:Y:S08]  /*91c0*/  LDC.64 R4, c[0x0][0x2d8] ;  /* 0x0000b600ff047b82 */ /* 0x000eb00000000a00 */
[----:B------:R-:W3:Y:S01]  /*91d0*/  LDC.64 R6, c[0x0][0x2f0] ;  /* 0x0000bc00ff067b82 */ /* 0x000ee20000000a00 */
[C---:B-1---5:R-:W-:Y:S01]  /*91e0*/  LEA.HI R0, R17.reuse, UR6, RZ, 0x19 ;  /* 0x0000000611007c11 */ /* 0x062fe2000f8fc8ff */
[----:B------:R-:W-:Y:S01]  /*91f0*/  ULDC UR6, c[0x0][0x218] ;  /* 0x0000860000067ab9 */ /* 0x000fe20000000800 */
[----:B------:R-:W-:-:S03]  /*9200*/  LOP3.LUT R16, R17, 0x7f, RZ, 0xc0, !PT ;  /* 0x0000007f11107812 */ /* 0x000fc600078ec0ff */
[----:B------:R-:W-:-:S05]  /*9210*/  IMAD R0, R0, UR6, RZ ;  /* 0x0000000600007c24 */ /* 0x000fca000f8e02ff */
[----:B------:R-:W-:-:S05]  /*9220*/  LEA.HI R9, R0, R16, RZ, 0x1d ;  /* 0x0000001000097211 */ /* 0x000fca00078fe8ff */
[----:B0-----:R-:W-:-:S04]  /*9230*/  IMAD.WIDE.U32 R2, R9, 0x20, R2 ;  /* 0x0000002009027825 */ /* 0x001fc800078e0002 */
        /* <DEDUP_REMOVED lines=33> */
.L_x_3362:
[----:B------:R-:W-:Y:S01]  /*9450*/  HFMA2.MMA R17, -RZ, RZ, 0, 9.5367431640625e-07 ;  /* 0x00000010ff117435 */ /* 0x000fe200000001ff */
[----:B------:R-:W-:Y:S01]  /*9460*/  MOV R19, 0x1f ;  /* 0x0000001f00137802 */ /* 0x000fe20000000f00 */
[----:B-----5:R0:W-:Y:S01]  /*9470*/  STL [R1+0x120], R0 ;  /* 0x0001200001007387 */ /* 0x0201e20000100800 */
[----:B------:R-:W-:-:S08]  /*9480*/  MOV R251, 0xffffffff ;  /* 0xffffffff00fb7802 */ /* 0x000fd00000000f00 */
[----:B0-----:R-:W-:Y:S05]  /*9490*/  WARPSYNC.COLLECTIVE R251, `(.L_x_3572) ;  /* 0x00000000fb087348 */ /* 0x001fea0003c00000 */
[----:B------:R1:W2:Y:S02]  /*94a0*/  SHFL.DOWN P1, R17, R252, R17, R19 ;  /* 0x08000011fc117389 */ /* 0x0002a40000020013 */
[----:B012---:R-:W-:Y:S01]  /*94b0*/  ENDCOLLECTIVE ;  /* 0x000000000000791b */ /* 0x007fe20003800000 */
.L_x_3572:
[----:B------:R-:W-:Y:S01]  /*94c0*/  FADD.FTZ R0, R17, R252 ;  /* 0x000000fc11007221 */ /* 0x000fe20000010000 */
[----:B------:R-:W-:Y:S01]  /*94d0*/  HFMA2.MMA R17, -RZ, RZ, 0, 9.5367431640625e-07 ;  /* 0x00000010ff117435 */ /* 0x000fe200000001ff */
[----:B------:R-:W-:-:S10]  /*94e0*/  MOV R252, R16 ;  /* 0x0000001000fc7202 */ /* 0x000fd40000000f00 */
[----:B------:R-:W-:Y:S05]  /*94f0*/  WARPSYNC.COLLECTIVE R251, `(.L_x_3573) ;  /* 0x00000000fb087348 */ /* 0x000fea0003c00000 */
[----:B------:R0:W1:Y:S02]  /*9500*/  SHFL.DOWN P1, R17, R252, R17, R19 ;  /* 0x08000011fc117389 */ /* 0x0000640000020013 */
[----:B01----:R-:W-:Y:S01]  /*9510*/  ENDCOLLECTIVE ;  /* 0x000000000000791b */ /* 0x003fe20003800000 */
.L_x_3573:
[----:B------:R-:W-:Y:S01]  /*9520*/  MOV R252, R0 ;  /* 0x0000000000fc7202 */ /* 0x000fe20000000f00 */
[----:B------:R-:W-:Y:S01]  /*9530*/  FADD.FTZ R16, R17, R16 ;  /* 0x0000001011107221 */ /* 0x000fe20000010000 */
[----:B------:R-:W-:-:S11]  /*9540*/  HFMA2.MMA R17, -RZ, RZ, 0, 4.76837158203125e-07 ;  /* 0x00000008ff117435 */ /* 0x000fd600000001ff */
[----:B------:R-:W-:Y:S05]  /*9550*/  WARPSYNC.COLLECTIVE R251, `(.L_x_3574) ;  /* 0x00000000fb087348 */ /* 0x000fea0003c00000 */
[----:B------:R0:W1:Y:S02]  /*9560*/  SHFL.DOWN P1, R17, R252, R17, R19 ;  /* 0x08000011fc117389 */ /* 0x0000640000020013 */
[----:B01----:R-:W-:Y:S01]  /*9570*/  ENDCOLLECTIVE ;  /* 0x000000000000791b */ /* 0x003fe20003800000 */
.L_x_3574:
[----:B------:R-:W-:Y:S01]  /*9580*/  MOV R252, R16 ;  /* 0x0000001000fc7202 */ /* 0x000fe20000000f00 */
[----:B------:R-:W-:Y:S01]  /*9590*/  FADD.FTZ R0, R0, R17 ;  /* 0x0000001100007221 */ /* 0x000fe20000010000 */
[----:B------:R-:W-:-:S11]  /*95a0*/  HFMA2.MMA R17, -RZ, RZ, 0, 4.76837158203125e-07 ;  /* 0x00000008ff117435 */ /* 0x000fd600000001ff */
[----:B------:R-:W-:Y:S05]  /*95b0*/  WARPSYNC.COLLECTIVE R251, `(.L_x_3575) ;  /* 0x00000000fb087348 */ /* 0x000fea0003c00000 */
[----:B------:R0:W1:Y:S02]  /*95c0*/  SHFL.DOWN P1, R17, R252, R17, R19 ;  /* 0x08000011fc117389 */ /* 0x0000640000020013 */
[----:B01----:R-:W-:Y:S01]  /*95d0*/  ENDCOLLECTIVE ;  /* 0x000000000000791b */ /* 0x003fe20003800000 */
.L_x_3575:
[----:B------:R-:W-:Y:S01]  /*95e0*/  MOV R252, R0 ;  /* 0x0000000000fc7202 */ /* 0x000fe20000000f00 */
[----:B------:R-:W-:Y:S01]  /*95f0*/  FADD.FTZ R16, R16, R17 ;  /* 0x0000001110107221 */ /* 0x000fe20000010000 */
[----:B------:R-:W-:-:S11]  /*9600*/  HFMA2.MMA R17, -RZ, RZ, 0, 2.384185791015625e-07 ;  /* 0x00000004ff117435 */ /* 0x000fd600000001ff */
[----:B------:R-:W-:Y:S05]  /*9610*/  WARPSYNC.COLLECTIVE R251, `(.L_x_3576) ;  /* 0x00000000fb087348 */ /* 0x000fea0003c00000 */
[----:B------:R0:W1:Y:S02]  /*9620*/  SHFL.DOWN P1, R17, R252, R17, R19 ;  /* 0x08000011fc117389 */ /* 0x0000640000020013 */
[----:B01----:R-:W-:Y:S01]  /*9630*/  ENDCOLLECTIVE ;  /* 0x000000000000791b */ /* 0x003fe20003800000 */
.L_x_3576:
[----:B------:R-:W-:Y:S01]  /*9640*/  MOV R252, R16 ;  /* 0x0000001000fc7202 */ /* 0x000fe20000000f00 */
[----:B------:R-:W-:Y:S01]  /*9650*/  FADD.FTZ R0, R0, R17 ;  /* 0x0000001100007221 */ /* 0x000fe20000010000 */
[----:B------:R-:W-:-:S11]  /*9660*/  HFMA2.MMA R17, -RZ, RZ, 0, 2.384185791015625e-07 ;  /* 0x00000004ff117435 */ /* 0x000fd600000001ff */
[----:B------:R-:W-:Y:S05]  /*9670*/  WARPSYNC.COLLECTIVE R251, `(.L_x_3577) ;  /* 0x00000000fb087348 */ /* 0x000fea0003c00000 */
[----:B------:R0:W1:Y:S02]  /*9680*/  SHFL.DOWN P1, R17, R252, R17, R19 ;  /* 0x08000011fc117389 */ /* 0x0000640000020013 */
[----:B01----:R-:W-:Y:S01]  /*9690*/  ENDCOLLECTIVE ;  /* 0x000000000000791b */ /* 0x003fe20003800000 */
.L_x_3577:
[----:B------:R-:W-:Y:S01]  /*96a0*/  MOV R252, R0 ;  /* 0x0000000000fc7202 */ /* 0x000fe20000000f00 */
[----:B------:R-:W-:Y:S01]  /*96b0*/  FADD.FTZ R16, R16, R17 ;  /* 0x0000001110107221 */ /* 0x000fe20000010000 */
[----:B------:R-:W-:-:S11]  /*96c0*/  HFMA2.MMA R17, -RZ, RZ, 0, 1.1920928955078125e-07 ;  /* 0x00000002ff117435 */ /* 0x000fd600000001ff */
[----:B------:R-:W-:Y:S05]  /*96d0*/  WARPSYNC.COLLECTIVE R251, `(.L_x_3578) ;  /* 0x00000000fb087348 */ /* 0x000fea0003c00000 */
[----:B------:R0:W1:Y:S02]  /*96e0*/  SHFL.DOWN P1, R17, R252, R17, R19 ;  /* 0x08000011fc117389 */ /* 0x0000640000020013 */
[----:B01----:R-:W-:Y:S01]  /*96f0*/  ENDCOLLECTIVE ;  /* 0x000000000000791b */ /* 0x003fe20003800000 */
.L_x_3578:
[----:B------:R-:W-:Y:S01]  /*9700*/  MOV R252, R16 ;  /* 0x0000001000fc7202 */ /* 0x000fe20000000f00 */
[----:B------:R-:W-:Y:S01]  /*9710*/  FADD.FTZ R0, R0, R17 ;  /* 0x0000001100007221 */ /* 0x000fe20000010000 */
[----:B------:R-:W-:-:S04]  /*9720*/  HFMA2.MMA R17, -RZ, RZ, 0, 1.1920928955078125e-07 ;  /* 0x00000002ff117435 */ /* 0x000fc800000001ff */
[----:B------:R0:W-:Y:S07]  /*9730*/  STL [R1+0x18], R0 ;  /* 0x0000180001007387 */ /* 0x0001ee0000100800 */
[----:B0-----:R-:W-:Y:S05]  /*9740*/  WARPSYNC.COLLECTIVE R251, `(.L_x_3579) ;  /* 0x00000000fb087348 */ /* 0x001fea0003c00000 */
[----:B------:R1:W2:Y:S02]  /*9750*/  SHFL.DOWN P1, R17, R252, R17, R19 ;  /* 0x08000011fc117389 */ /* 0x0002a40000020013 */
[----:B012---:R-:W-:Y:S01]  /*9760*/  ENDCOLLECTIVE ;  /* 0x000000000000791b */ /* 0x007fe20003800000 */
.L_x_3579:
[----:B------:R-:W-:-:S04]  /*9770*/  MOV R251, R0 ;  /* 0x0000000000fb7202 */ /* 0x000fc80000000f00 */
[----:B------:R-:W-:Y:S02]  /*9780*/  MOV R252, R251 ;  /* 0x000000fb00fc7202 */ /* 0x000fe40000000f00 */
[----:B------:R-:W-:Y:S01]  /*9790*/  MOV R251, 0xffffffff ;  /* 0xffffffff00fb7802 */ /* 0x000fe20000000f00 */
[----:B------:R-:W-:Y:S01]  /*97a0*/  FADD.FTZ R0, R16, R17 ;  /* 0x0000001110007221 */ /* 0x000fe20000010000 */
[----:B------:R-:W-:-:S04]  /*97b0*/  HFMA2.MMA R17, -RZ, RZ, 0, 5.9604644775390625e-08 ;  /* 0x00000001ff117435 */ /* 0x000fc800000001ff */
[----:B------:R0:W-:Y:S07]  /*97c0*/  STL [R1+0x14], R0 ;  /* 0x0000140001007387 */ /* 0x0001ee0000100800 */
[----:B0-----:R-:W-:Y:S05]  /*97d0*/  WARPSYNC.COLLECTIVE R251, `(.L_x_3580) ;  /* 0x00000000fb087348 */ /* 0x001fea0003c00000 */
[----:B------:R1:W2:Y:S02]  /*97e0*/  SHFL.DOWN P1, R17, R252, R17, R19 ;  /* 0x08000011fc117389 */ /* 0x0002a40000020013 */
[----:B012---:R-:W-:Y:S01]  /*97f0*/  ENDCOLLECTIVE ;  /* 0x000000000000791b */ /* 0x007fe20003800000 */
.L_x_3580:
[----:B------:R-:W-:Y:S02]  /*9800*/  MOV R252, R0 ;  /* 0x0000000000fc7202 */ /* 0x000fe40000000f00 */
[----:B------:R0:W5:Y:S01]  /*9810*/  LDL.LU R0, [R1+0x120] ;  /* 0x0001200001007983 */ /* 0x0001620000300800 */
[----:B------:R-:W-:Y:S01]  /*9820*/  MOV R16, R17 ;  /* 0x0000001100107202 */ /* 0x000fe20000000f00 */
[----:B------:R-:W-:-:S11]  /*9830*/  HFMA2.MMA R17, -RZ, RZ, 0, 5.9604644775390625e-08 ;  /* 0x00000001ff117435 */ /* 0x000fd600000001ff */
[----:B0----5:R-:W-:Y:S05]  /*9840*/  WARPSYNC.COLLECTIVE R251, `(.L_x_3581) ;  /* 0x00000000fb087348 */ /* 0x021fea0003c00000 */
[----:B------:R1:W2:Y:S02]  /*9850*/  SHFL.DOWN P1, R17, R252, R17, R19 ;  /* 0x08000011fc117389 */ /* 0x0002a40000020013 */
[----:B012--5:R-:W-:Y:S01]  /*9860*/  ENDCOLLECTIVE ;  /* 0x000000000000791b */ /* 0x027fe20003800000 */
.L_x_3581:
[----:B------:R-:W-:Y:S05]  /*9870*/  BRA `(.L_x_3582) ;  /* 0xffffffa000147947 */ /* 0x000fea000383ffff */
.L_x_3583:
        /* <DEDUP_REMOVED lines=16> */
.L_x_16509:


//--------------------- .text._ZN10layer_norm13ln_bwd_kernelINS_13Kernel_traitsIf13__nv_bfloat16S2_S2_fjLj5120ELj1ELj1ELj4ELj16ENS_18Kernel_traits_baseILj5120EfS2_S2_S2_fjLj128EEEEELb0ELb0ELb0ELb0EEEvNS_9BwdParamsE --------------------------
	.section	.text._ZN10layer_norm13ln_bwd_kernelINS_13Kernel_traitsIf13__nv_bfloat16S2_S2_fjLj5120ELj1ELj1ELj4ELj16ENS_18Kernel_traits_baseILj5120EfS2_S2_S2_fjLj128EEEEELb0ELb0ELb0ELb0EEEvNS_9BwdParamsE,"ax",@progbits
	.align	128
        .global         _ZN10layer_norm13ln_bwd_kernelINS_13Kernel_traitsIf13__nv_bfloat16S2_S2_fjLj5120ELj1ELj1ELj4ELj16ENS_18Kernel_traits_baseILj5120EfS2_S2_S2_fjLj128EEEEELb0ELb0ELb0ELb0EEEvNS_9BwdParamsE
        .type           _ZN10layer_norm13ln_bwd_kernelINS_13Kernel_traitsIf13__nv_bfloat16S2_S2_fjLj5120ELj1ELj1ELj4ELj16ENS_18Kernel_traits_baseILj5120EfS2_S2_S2_fjLj128EEEEELb0ELb0ELb0ELb0EEEvNS_9BwdParamsE,@function
        .size           _ZN10layer_norm13ln_bwd_kernelINS_13Kernel_traitsIf13__nv_bfloat16S2_S2_fjLj5120ELj1ELj1ELj4ELj16ENS_18Kernel_traits_baseILj5120EfS2_S2_S2_fjLj128EEEEELb0ELb0ELb0ELb0EEEvNS_9BwdParamsE,(.L_x_16510 - _ZN10layer_norm13ln_bwd_kernelINS_13Kernel_traitsIf13__nv_bfloat16S2_S2_fjLj5120ELj1ELj1ELj4ELj16ENS_18Kernel_traits_baseILj5120EfS2_S2_S2_fjLj128EEEEELb0ELb0ELb0ELb0EEEvNS_9BwdParamsE)
        .other          _ZN10layer_norm13ln_bwd_kernelINS_13Kernel_traitsIf13__nv_bfloat16S2_S2_fjLj5120ELj1ELj1ELj4ELj16ENS_18Kernel_traits_baseILj5120EfS2_S2_S2_fjLj128EEEEELb0ELb0ELb0ELb0EEEvNS_9BwdParamsE,@"STO_CUDA_ENTRY STV_DEFAULT"
_ZN10layer_norm13ln_bwd_kernelINS_13Kernel_traitsIf13__nv_bfloat16S2_S2_fjLj5120ELj1ELj1ELj4ELj16ENS_18Kernel_traits_baseILj5120EfS2_S2_S2_fjLj128EEEEELb0ELb0ELb0ELb0EEEvNS_9BwdParamsE:
.text._ZN10layer_norm13ln_bwd_kernelINS_13Kernel_traitsIf13__nv_bfloat16S2_S2_fjLj5120ELj1ELj1ELj4ELj16ENS_18Kernel_traits_baseILj5120EfS2_S2_S2_fjLj128EEEEELb0ELb0ELb0ELb0EEEvNS_9BwdParamsE:
        /* <DEDUP_REMOVED lines=24> */
[----:B------:R-:W-:-:S04]  /*0180*/  ISETP.GE.U32.AND P0, PT, R0, 0x280, PT ;  /* 0x000002800000780c */ /* 0x000fc80003f06070 */
[----:B------:R-:W-:Y:S01]  /*0190*/  P2R R0, PR, RZ, 0x1 ;  /* 0x00000001ff007803 */ /* 0x000fe20000000000 */
[----:B------:R-:W0:Y:S08]  /*01a0*/  @P5 LDC.64 R2, c[0x0][0x260] ;  /* 0x00009800ff025b82 */ /* 0x000e300000000a00 */
[----:B------:R-:W2:Y:S08]  /*01b0*/  @P4 LDC.64 R8, c[0x0][0x260] ;  /* 0x00009800ff084b82 */ /* 0x000eb00000000a00 */
[----:B------:R-:W3:Y:S08]  /*01c0*/  @P3 LDC.64 R12, c[0x0][0x260] ;  /* 0x00009800ff0c3b82 */ /* 0x000ef00000000a00 */
[----:B------:R-:W4:Y:S01]  /*01d0*/  @P2 LDC.64 R14, c[0x0][0x260] ;  /* 0x00009800ff0e2b82 */ /* 0x000f220000000a00 */
[C---:B0-----:R-:W-:Y:S01]  /*01e0*/  @P5 IMAD.WIDE.U32 R2, R7.reuse, 0x20, R2 ;  /* 0x0000002007025825 */ /* 0x041fe200078e0002 */
[----:B------:R-:W-:-:S04]  /*01f0*/  @P5 LOP3.LUT R7, R7, 0x80, RZ, 0xfc, !PT ;  /* 0x0000008007075812 */ /* 0x000fc800078efcff */
[----:B------:R-:W5:Y:S01]  /*0200*/  @P5 LDG.E.128 R28, desc[UR4][R2.64] ;  /* 0x00000004021c5981 */ /* 0x000f62000c1e1d00 */
[C---:B--2---:R-:W-:Y:S01]  /*0210*/  @P4 IMAD.WIDE.U32 R10, R7.reuse, 0x20, R8 ;  /* 0x00000020070a4825 */ /* 0x044fe200078e0008 */
[----:B------:R-:W-:Y:S01]  /*0220*/  @P4 IADD3 R7, R7, 0x80, RZ ;  /* 0x0000008007074810 */ /* 0x000fe20007ffe0ff */
[----:B------:R-:W0:Y:S01]  /*0230*/  @P0 LDC.64 R16, c[0x0][0x260] ;  /* 0x00009800ff100b82 */ /* 0x000e220000000a00 */
[----:B------:R1:W5:Y:S04]  /*0240*/  @P5 LDG.E.128 R32, desc[UR4][R2.64+0x10] ;  /* 0x0000100402205981 */ /* 0x000368000c1e1d00 */
[----:B------:R2:W5:Y:S01]  /*0250*/  @P4 LDG.E.128 R36, desc[UR4][R10.64] ;  /* 0x000000040a244981 */ /* 0x000562000c1e1d00 */
[C---:B---3--:R-:W-:Y:S01]  /*0260*/  @P3 IMAD.WIDE.U32 R12, R7.reuse, 0x20, R12 ;  /* 0x00000020070c3825 */ /* 0x048fe200078e000c */
[----:B------:R-:W-:-:S02]  /*0270*/  @P3 IADD3 R7, R7, 0x80, RZ ;  /* 0x0000008007073810 */ /* 0x000fc40007ffe0ff */
[----:B------:R2:W5:Y:S04]  /*0280*/  @P4 LDG.E.128 R40, desc[UR4][R10.64+0x10] ;  /* 0x000010040a284981 */ /* 0x000568000c1e1d00 */
[----:B------:R2:W5:Y:S01]  /*0290*/  @P3 LDG.E.128 R44, desc[UR4][R12.64] ;  /* 0x000000040c2c3981 */ /* 0x000562000c1e1d00 */
[C---:B----4-:R-:W-:Y:S01]  /*02a0*/  @P2 IMAD.WIDE.U32 R14, R7.reuse, 0x20, R14 ;  /* 0x00000020070e2825 */ /* 0x050fe200078e000e */
[----:B------:R-:W-:Y:S02]  /*02b0*/  @P2 IADD3 R7, R7, 0x80, RZ ;  /* 0x0000008007072810 */ /* 0x000fe40007ffe0ff */
[----:B------:R2:W5:Y:S04]  /*02c0*/  @P3 LDG.E.128 R48, desc[UR4][R12.64+0x10] ;  /* 0x000010040c303981 */ /* 0x000568000c1e1d00 */
[----:B------:R2:W5:Y:S04]  /*02d0*/  @P2 LDG.E.128 R52, desc[UR4][R14.64] ;  /* 0x000000040e342981 */ /* 0x000568000c1e1d00 */
[----:B------:R2:W5:Y:S01]  /*02e0*/  @P2 LDG.E.128 R56, desc[UR4][R14.64+0x10] ;  /* 0x000010040e382981 */ /* 0x000562000c1e1d00 */
[----:B0-----:R-:W-:Y:S01]  /*02f0*/  @P0 IMAD.WIDE.U32 R8, R7, 0x20, R16 ;  /* 0x0000002007080825 */ /* 0x001fe200078e0010 */
[----:B-1----:R-:W-:-:S04]  /*0300*/  LEA.HI R3, R5, UR6, RZ, 0x19 ;  /* 0x0000000605037c11 */ /* 0x002fc8000f8fc8ff */
[----:B------:R2:W5:Y:S04]  /*0310*/  @P0 LDG.E.128 R60, desc[UR4][R8.64] ;  /* 0x00000004083c0981 */ /* 0x000568000c1e1d00 */
[----:B------:R2:W5:Y:S01]  /*0320*/  @P0 LDG.E.128 R64, desc[UR4][R8.64+0x10] ;  /* 0x0000100408400981 */ /* 0x000562000c1e1d00 */
[----:B------:R-:W-:Y:S02]  /*0330*/  ISETP.GE.AND P0, PT, R3, UR7, PT ;  /* 0x0000000703007c0c */ /* 0x000fe4000bf06270 */
        /* <DEDUP_REMOVED lines=40> */
[----:B--2---:R-:W-:Y:S06]  /*05c0*/  @P0 BRA `(.L_x_3584) ;  /* 0x0000003c00a40947 */ /* 0x004fec0003800000 */
[----:B------:R-:W-:Y:S01]  /*05d0*/  ULDC.64 UR6, c[0x0][0x270] ;  /* 0x00009c0000067ab9 */ /* 0x000fe20000000a00 */
[----:B------:R-:W-:Y:S01]  /*05e0*/  HFMA2.MMA R206, -RZ, RZ, 0, 5.9604644775390625e-08 ;  /* 0x00000001ffce7435 */ /* 0x000fe200000001ff */
[----:B------:R-:W-:Y:S02]  /*05f0*/  ISETP.NE.U32.AND P1, PT, RZ, UR6, PT ;  /* 0x00000006ff007c0c */ /* 0x000fe4000bf25070 */
[----:B------:R-:W-:Y:S02]  /*0600*/  MOV R69, RZ ;  /* 0x000000ff00457202 */ /* 0x000fe40000000f00 */
[----:B------:R-:W-:-:S13]  /*0610*/  ISETP.NE.AND.EX P1, PT, RZ, UR7, PT, P1 ;  /* 0x00000007ff007c0c */ /* 0x000fda000bf25310 */
.L_x_3606:
        /* <DEDUP_REMOVED lines=13> */
[----:B-----5:R1:W5:Y:S01]  /*06f0*/  @P1 LDG.E.U16 R242, desc[UR4][R242.64] ;  /* 0x00000004f2f21981 */ /* 0x020362000c1e1500 */
        /* <DEDUP_REMOVED lines=102> */
.L_x_3586:
[----:B------:R-:W-:Y:S05]  /*0d60*/  BSYNC B0 ;  /* 0x0000000000007941 */ /* 0x000fea0003800000 */
.L_x_3585:
        /* <DEDUP_REMOVED lines=94> */
.L_x_3588:
[----:B------:R-:W-:Y:S05]  /*1350*/  BSYNC B0 ;  /* 0x0000000000007941 */ /* 0x000fea0003800000 */
.L_x_3587:
        /* <DEDUP_REMOVED lines=15> */
[----:B------:R-:W-:Y:S02]  /*1450*/  SHF.L.U32 R202, R10, 0x10, RZ ;  /* 0x000000100aca7819 */ /* 0x000fe400000006ff */
[C---:B--2---:R-:W-:Y:S01]  /*1460*/  PRMT R204, R12.reuse, 0x7632, R204 ;  /* 0x000076320ccc7816 */ /* 0x044fe200000000cc */
[----:B------:R-:W-:Y:S01]  /*1470*/  FADD.FTZ R203, -R207, R178 ;  /* 0x000000b2cfcb7221 */ /* 0x000fe20000010100 */
[----:B------:R-:W-:-:S02]  /*1480*/  SHF.L.U32 R205, R12, 0x10, RZ ;  /* 0x000000100ccd7819 */ /* 0x000fc400000006ff */
[----:B------:R-:W-:Y:S02]  /*1490*/  PRMT R174, R10, 0x7632, R174 ;  /* 0x000076320aae7816 */ /* 0x000fe400000000ae */
[----:B------:R-:W-:Y:S01]  /*14a0*/  PRMT R12, R13, 0x7632, R12 ;  /* 0x000076320d0c7816 */ /* 0x000fe2000000000c */
[----:B-----5:R-:W-:Y:S01]  /*14b0*/  FMUL.FTZ R203, R184, R203 ;  /* 0x000000cbb8cb7220 */ /* 0x020fe20000410000 */
[----:B------:R-:W-:Y:S02]  /*14c0*/  SHF.L.U32 R176, R8, 0x10, RZ ;  /* 0x0000001008b07819 */ /* 0x000fe400000006ff */
[C---:B------:R-:W-:Y:S02]  /*14d0*/  PRMT R10, R11.reuse, 0x7632, R10 ;  /* 0x000076320b0a7816 */ /* 0x040fe4000000000a */
[----:B0-----:R-:W-:Y:S01]  /*14e0*/  SHF.L.U32 R172, R11, 0x10, RZ ;  /* 0x000000100bac7819 */ /* 0x001fe200000006ff */
[----:B------:R-:W-:Y:S01]  /*14f0*/  FADD.FTZ R11, -R207, R202 ;  /* 0x000000cacf0b7221 */ /* 0x000fe20000010100 */
[----:B------:R-:W-:-:S02]  /*1500*/  SHF.L.U32 R13, R13, 0x10, RZ ;  /* 0x000000100d0d7819 */ /* 0x000fc400000006ff */
[----:B------:R-:W-:Y:S02]  /*1510*/  PRMT R175, R8, 0x7632, R175 ;  /* 0x0000763208af7816 */ /* 0x000fe400000000af */
[----:B------:R-:W-:Y:S01]  /*1520*/  PRMT R7, R9, 0x7632, R7 ;  /* 0x0000763209077816 */ /* 0x000fe20000000007 */
[----:B------:R-:W-:Y:S01]  /*1530*/  FADD.FTZ R209, -R207, R176 ;  /* 0x000000b0cfd17221 */ /* 0x000fe20000010100 */
[----:B------:R-:W-:Y:S01]  /*1540*/  PRMT R8, R14, 0x7632, R8 ;  /* 0x000076320e087816 */ /* 0x000fe20000000008 */
[----:B------:R-:W-:Y:S01]  /*1550*/  FADD.FTZ R126, R126, R13 ;  /* 0x0000000d7e7e7221 */ /* 0x000fe20000010000 */
[----:B------:R-:W-:Y:S01]  /*1560*/  SHF.L.U32 R9, R14, 0x10, RZ ;  /* 0x000000100e097819 */ /* 0x000fe200000006ff */
[-C--:B------:R-:W-:Y:S01]  /*1570*/  FFMA.FTZ R90, R203, R13.reuse, R90 ;  /* 0x0000000dcb5a7223 */ /* 0x080fe2000001005a */
[----:B------:R-:W-:Y:S01]  /*1580*/  FMUL.FTZ R201, R46, R13 ;  /* 0x0000000d2ec97220 */ /* 0x000fe20000410000 */
[----:B------:R-:W-:Y:S01]  /*1590*/  FMUL.FTZ R11, R184, R11 ;  /* 0x0000000bb80b7220 */ /* 0x000fe20000410000 */
[----:B------:R-:W-:Y:S01]  /*15a0*/  FADD.FTZ R13, -R207, R172 ;  /* 0x000000accf0d7221 */ /* 0x000fe20000010100 */
[----:B------:R-:W-:Y:S01]  /*15b0*/  SHF.L.U32 R176, R175, 0x10, RZ ;  /* 0x00000010afb07819 */ /* 0x000fe200000006ff */
[----:B------:R-:W-:Y:S01]  /*15c0*/  FADD.FTZ R128, R128, R9 ;  /* 0x0000000980807221 */ /* 0x000fe20000010000 */
[----:B------:R-:W-:Y:S01]  /*15d0*/  PRMT R173, R15, 0x7632, R173 ;  /* 0x000076320fad7816 */ /* 0x000fe200000000ad */
[-C--:B------:R-:W-:Y:S01]  /*15e0*/  FFMA.FTZ R92, R11, R9.reuse, R92 ;  /* 0x000000090b5c7223 */ /* 0x080fe2000001005c */
[----:B------:R-:W-:Y:S01]  /*15f0*/  SHF.L.U32 R14, R8, 0x10, RZ ;  /* 0x00000010080e7819 */ /* 0x000fe200000006ff */
[----:B------:R-:W-:Y:S01]  /*1600*/  FMUL.FTZ R8, R48, R9 ;  /* 0x0000000930087220 */ /* 0x000fe20000410000 */
[----:B------:R-:W-:Y:S01]  /*1610*/  SHF.L.U32 R15, R15, 0x10, RZ ;  /* 0x000000100f0f7819 */ /* 0x000fe200000006ff */
[C---:B------:R-:W-:Y:S01]  /*1620*/  FMUL.FTZ R9, R184.reuse, R13 ;  /* 0x0000000db8097220 */ /* 0x040fe20000410000 */
[----:B------:R-:W-:Y:S01]  /*1630*/  SHF.L.U32 R178, R7, 0x10, RZ ;  /* 0x0000001007b27819 */ /* 0x000fe200000006ff */
[----:B------:R-:W-:Y:S01]  /*1640*/  FMUL.FTZ R209, R184, R209 ;  /* 0x000000d1b8d17220 */ /* 0x000fe20000410000 */
[----:B------:R-:W-:Y:S01]  /*1650*/  FADD.FTZ R13, -R207, R176 ;  /* 0x000000b0cf0d7221 */ /* 0x000fe20000010100 */
[----:B------:R-:W-:Y:S01]  /*1660*/  SHF.L.U32 R204, R204, 0x10, RZ ;  /* 0x00000010cccc7819 */ /* 0x000fe200000006ff */
[----:B------:R-:W-:Y:S01]  /*1670*/  FADD.FTZ R130, R130, R15 ;  /* 0x0000000f82827221 */ /* 0x000fe20000010000 */
[-C--:B------:R-:W-:Y:S01]  /*1680*/  FFMA.FTZ R94, R9, R15.reuse, R94 ;  /* 0x0000000f095e7223 */ /* 0x080fe2000001005e */
[----:B------:R-:W-:Y:S01]  /*1690*/  FMUL.FTZ R7, R50, R15 ;  /* 0x0000000f32077220 */ /* 0x000fe20000410000 */
[----:B------:R-:W-:Y:S01]  /*16a0*/  FADD.FTZ R124, R124, R205 ;  /* 0x000000cd7c7c7221 */ /* 0x000fe20000010000 */
[----:B------:R-:W-:Y:S01]  /*16b0*/  FFMA.FTZ R88, R209, R205, R88 ;  /* 0x000000cdd1587223 */ /* 0x000fe20000010058 */
[----:B------:R-:W-:Y:S01]  /*16c0*/  FADD.FTZ R15, -R207, R178 ;  /* 0x000000b2cf0f7221 */ /* 0x000fe20000010100 */
[----:B------:R-:W-:Y:S01]  /*16d0*/  FMUL.FTZ R208, R184, R13 ;  /* 0x0000000db8d07220 */ /* 0x000fe20000410000 */
[----:B------:R-:W-:Y:S01]  /*16e0*/  FMUL.FTZ R205, R44, R205 ;  /* 0x000000cd2ccd7220 */ /* 0x000fe20000410000 */
[----:B------:R-:W-:Y:S01]  /*16f0*/  SHF.L.U32 R12, R12, 0x10, RZ ;  /* 0x000000100c0c7819 */ /* 0x000fe200000006ff */
[----:B------:R-:W-:Y:S01]  /*1700*/  FADD.FTZ R125, R125, R204 ;  /* 0x000000cc7d7d7221 */ /* 0x000fe20000010000 */
[----:B------:R-:W-:Y:S01]  /*1710*/  FMUL.FTZ R202, R184, R15 ;  /* 0x0000000fb8ca7220 */ /* 0x000fe20000410000 */
[-C--:B------:R-:W-:Y:S01]  /*1720*/  FFMA.FTZ R89, R208, R204.reuse, R89 ;  /* 0x000000ccd0597223 */ /* 0x080fe20000010059 */
[----:B------:R-:W-:Y:S01]  /*1730*/  FADD.FTZ R243, R243, R205 ;  /* 0x000000cdf3f37221 */ /* 0x000fe20000010000 */
[----:B------:R-:W-:Y:S01]  /*1740*/  FMUL.FTZ R204, R45, R204 ;  /* 0x000000cc2dcc7220 */ /* 0x000fe20000410000 */
[----:B------:R-:W-:Y:S01]  /*1750*/  FFMA.FTZ R13, R209, R205, R244 ;  /* 0x000000cdd10d7223 */ /* 0x000fe200000100f4 */
[----:B------:R-:W-:Y:S01]  /*1760*/  SHF.L.U32 R176, R174, 0x10, RZ ;  /* 0x00000010aeb07819 */ /* 0x000fe200000006ff */
[----:B------:R-:W-:Y:S01]  /*1770*/  FADD.FTZ R127, R127, R12 ;  /* 0x0000000c7f7f7221 */ /* 0x000fe20000010000 */
[----:B------:R-:W-:Y:S01]  /*1780*/  SHF.L.U32 R246, R10, 0x10, RZ ;  /* 0x000000100af67819 */ /* 0x000fe200000006ff */
[-C--:B------:R-:W-:Y:S01]  /*1790*/  FFMA.FTZ R91, R202, R12.reuse, R91 ;  /* 0x0000000cca5b7223 */ /* 0x080fe2000001005b */
[----:B------:R-:W-:Y:S01]  /*17a0*/  FMUL.FTZ R10, R47, R12 ;  /* 0x0000000c2f0a7220 */ /* 0x000fe20000410000 */
[----:B------:R-:W-:Y:S01]  /*17b0*/  FADD.FTZ R12, R243, R204 ;  /* 0x000000ccf30c7221 */ /* 0x000fe20000010000 */
[----:B------:R-:W-:Y:S01]  /*17c0*/  FFMA.FTZ R174, R208, R204, R13 ;  /* 0x000000ccd0ae7223 */ /* 0x000fe2000001000d */
[----:B------:R-:W-:Y:S01]  /*17d0*/  SHF.L.U32 R172, R173, 0x10, RZ ;  /* 0x00000010adac7819 */ /* 0x000fe200000006ff */
[----:B------:R-:W-:Y:S01]  /*17e0*/  FADD.FTZ R173, -R207, R176 ;  /* 0x000000b0cfad7221 */ /* 0x000fe20000010100 */
[----:B------:R-:W-:Y:S01]  /*17f0*/  FADD.FTZ R13, R12, R201 ;  /* 0x000000c90c0d7221 */ /* 0x000fe20000010000 */
[----:B------:R-:W-:-:S02]  /*1800*/  FFMA.FTZ R15, R203, R201, R174 ;  /* 0x000000c9cb0f7223 */ /* 0x000fc400000100ae */
[----:B------:R-:W-:Y:S01]  /*1810*/  FMUL.FTZ R12, R184, R173 ;  /* 0x000000adb80c7220 */ /* 0x000fe20000410000 */
[----:B------:R-:W-:Y:S01]  /*1820*/  FADD.FTZ R173, R13, R10 ;  /* 0x0000000a0dad7221 */ /* 0x000fe20000010000 */
[----:B------:R-:W-:Y:S01]  /*1830*/  FFMA.FTZ R174, R202, R10, R15 ;  /* 0x0000000acaae7223 */ /* 0x000fe2000001000f */
[----:B------:R-:W-:Y:S02]  /*1840*/  FMUL.FTZ R13, R49, R14 ;  /* 0x0000000e310d7220 */ /* 0x000fe40000410000 */
[----:B------:R-:W-:Y:S01]  /*1850*/  FADD.FTZ R176, R173, R8 ;  /* 0x00000008adb07221 */ /* 0x000fe20000010000 */
[----:B------:R-:W-:Y:S01]  /*1860*/  FFMA.FTZ R15, R11, R8, R174 ;  /* 0x000000080b0f7223 */ /* 0x000fe200000100ae */
[----:B------:R-:W-:Y:S02]  /*1870*/  FADD.FTZ R175, -R207, R246 ;  /* 0x000000f6cfaf7221 */ /* 0x000fe40000010100 */
[----:B------:R-:W-:Y:S01]  /*1880*/  FADD.FTZ R176, R176, R13 ;  /* 0x0000000db0b07221 */ /* 0x000fe20000010000 */
[C---:B------:R-:W-:Y:S01]  /*1890*/  FFMA.FTZ R174, R12.reuse, R13, R15 ;  /* 0x0000000d0cae7223 */ /* 0x040fe2000001000f */
        /* <DEDUP_REMOVED lines=10> */
.L_x_3590:
[----:B------:R-:W-:Y:S05]  /*1940*/  BSYNC B0 ;  /* 0x0000000000007941 */ /* 0x000fea0003800000 */
.L_x_3589:
        /* <DEDUP_REMOVED lines=16> */
[----:B------:R-:W-:-:S02]  /*1a50*/  PRMT R27, R17, 0x7632, R27 ;  /* 0x00007632111b7816 */ /* 0x000fc4000000001b */
[----:B------:R-:W-:Y:S01]  /*1a60*/  SHF.L.U32 R176, R17, 0x10, RZ ;  /* 0x0000001011b07819 */ /* 0x000fe200000006ff */
[--C-:B------:R-:W-:Y:S01]  /*1a70*/  FADD.FTZ R17, -R207, R174.reuse ;  /* 0x000000aecf117221 */ /* 0x100fe20000010100 */
[C---:B--2---:R-:W-:Y:S02]  /*1a80*/  PRMT R174, R23.reuse, 0x7632, R174 ;  /* 0x0000763217ae7816 */ /* 0x044fe400000000ae */
[----:B0-----:R-:W-:Y:S01]  /*1a90*/  SHF.L.U32 R25, R23, 0x10, RZ ;  /* 0x0000001017197819 */ /* 0x001fe200000006ff */
[----:B------:R-:W-:Y:S01]  /*1aa0*/  FADD.FTZ R23, -R207, R182 ;  /* 0x000000b6cf177221 */ /* 0x000fe20000010100 */
[----:B------:R-:W-:Y:S02]  /*1ab0*/  PRMT R172, R16, 0x7632, R172 ;  /* 0x0000763210ac7816 */ /* 0x000fe400000000ac */
[----:B------:R-:W-:Y:S01]  /*1ac0*/  PRMT R24, R19, 0x7632, R24 ;  /* 0x0000763213187816 */ /* 0x000fe20000000018 */
[----:B-----5:R-:W-:Y:S01]  /*1ad0*/  FMUL.FTZ R17, R184, R17 ;  /* 0x00000011b8117220 */ /* 0x020fe20000410000 */
[----:B------:R-:W-:Y:S01]  /*1ae0*/  SHF.L.U32 R19, R20, 0x10, RZ ;  /* 0x0000001014137819 */ /* 0x000fe200000006ff */
[----:B------:R-:W-:Y:S01]  /*1af0*/  FMUL.FTZ R23, R184, R23 ;  /* 0x00000017b8177220 */ /* 0x000fe20000410000 */
[----:B------:R-:W-:-:S02]  /*1b00*/  PRMT R26, R18, 0x7632, R26 ;  /* 0x00007632121a7816 */ /* 0x000fc4000000001a */
[C---:B------:R-:W-:Y:S02]  /*1b10*/  PRMT R180, R21.reuse, 0x7632, R180 ;  /* 0x0000763215b47816 */ /* 0x040fe400000000b4 */
[----:B------:R-:W-:Y:S01]  /*1b20*/  SHF.L.U32 R173, R21, 0x10, RZ ;  /* 0x0000001015ad7819 */ /* 0x000fe200000006ff */
[----:B------:R-:W-:Y:S01]  /*1b30*/  FADD.FTZ R21, -R207, R176 ;  /* 0x000000b0cf157221 */ /* 0x000fe20000010100 */
[----:B------:R-:W-:Y:S02]  /*1b40*/  SHF.L.U32 R18, R18, 0x10, RZ ;  /* 0x0000001012127819 */ /* 0x000fe400000006ff */
[----:B------:R-:W-:Y:S02]  /*1b50*/  SHF.L.U32 R172, R172, 0x10, RZ ;  /* 0x00000010acac7819 */ /* 0x000fe400000006ff */
[----:B------:R-:W-:Y:S01]  /*1b60*/  PRMT R178, R20, 0x7632, R178 ;  /* 0x0000763214b27816 */ /* 0x000fe200000000b2 */
[----:B------:R-:W-:Y:S01]  /*1b70*/  FADD.FTZ R132, R132, R19 ;  /* 0x0000001384847221 */ /* 0x000fe20000010000 */
[C---:B------:R-:W-:Y:S01]  /*1b80*/  PRMT R20, R22.reuse, 0x7632, R20 ;  /* 0x0000763216147816 */ /* 0x040fe20000000014 */
[-C--:B------:R-:W-:Y:S01]  /*1b90*/  FFMA.FTZ R96, R17, R19.reuse, R96 ;  /* 0x0000001311607223 */ /* 0x080fe20000010060 */
[----:B------:R-:W-:Y:S01]  /*1ba0*/  SHF.L.U32 R175, R22, 0x10, RZ ;  /* 0x0000001016af7819 */ /* 0x000fe200000006ff */
[----:B------:R-:W-:Y:S01]  /*1bb0*/  FMUL.FTZ R16, R52, R19 ;  /* 0x0000001334107220 */ /* 0x000fe20000410000 */
[----:B------:R-:W-:Y:S01]  /*1bc0*/  FMUL.FTZ R19, R184, R21 ;  /* 0x00000015b8137220 */ /* 0x000fe20000410000 */
[----:B------:R-:W-:Y:S01]  /*1bd0*/  FADD.FTZ R138, R138, R25 ;  /* 0x000000198a8a7221 */ /* 0x000fe20000010000 */
[-C--:B------:R-:W-:Y:S01]  /*1be0*/  FFMA.FTZ R102, R23, R25.reuse, R102 ;  /* 0x0000001917667223 */ /* 0x080fe20000010066 */
[----:B------:R-:W-:Y:S01]  /*1bf0*/  FMUL.FTZ R22, R58, R25 ;  /* 0x000000193a167220 */ /* 0x000fe20000410000 */
[----:B------:R-:W-:Y:S01]  /*1c00*/  SHF.L.U32 R178, R178, 0x10, RZ ;  /* 0x00000010b2b27819 */ /* 0x000fe200000006ff */
[C---:B------:R-:W-:Y:S01]  /*1c10*/  FADD.FTZ R21, -R207.reuse, R18 ;  /* 0x00000012cf157221 */ /* 0x040fe20000010100 */
[----:B------:R-:W-:Y:S01]  /*1c20*/  FADD.FTZ R25, -R207, R172 ;  /* 0x000000accf197221 */ /* 0x000fe20000010100 */
[----:B------:R-:W-:-:S02]  /*1c30*/  SHF.L.U32 R182, R27, 0x10, RZ ;  /* 0x000000101bb67819 */ /* 0x000fc400000006ff */
[----:B------:R-:W-:Y:S01]  /*1c40*/  SHF.L.U32 R248, R24, 0x10, RZ ;  /* 0x0000001018f87819 */ /* 0x000fe200000006ff */
[C---:B------:R-:W-:Y:S01]  /*1c50*/  FMUL.FTZ R21, R184.reuse, R21 ;  /* 0x00000015b8157220 */ /* 0x040fe20000410000 */
        /* <DEDUP_REMOVED lines=11> */
[----:B------:R-:W-:Y:S01]  /*1d10*/  SHF.L.U32 R246, R26, 0x10, RZ ;  /* 0x000000101af67819 */ /* 0x000fe200000006ff */
[----:B------:R-:W-:Y:S01]  /*1d20*/  FADD.FTZ R27, -R207, R182 ;  /* 0x000000b6cf1b7221 */ /* 0x000fe20000010100 */
[----:B------:R-:W-:Y:S01]  /*1d30*/  SHF.L.U32 R180, R180, 0x10, RZ ;  /* 0x00000010b4b47819 */ /* 0x000fe200000006ff */
[----:B------:R-:W-:Y:S01]  /*1d40*/  FADD.FTZ R175, R172, R25 ;  /* 0x00000019acaf7221 */ /* 0x000fe20000010000 */
[----:B------:R-:W-:Y:S01]  /*1d50*/  FFMA.FTZ R172, R24, R25, R173 ;  /* 0x0000001918ac7223 */ /* 0x000fe200000100ad */
[----:B------:R-:W-:Y:S01]  /*1d60*/  FMUL.FTZ R26, R184, R27 ;  /* 0x0000001bb81a7220 */ /* 0x000fe20000410000 */
[----:B------:R-:W-:Y:S01]  /*1d70*/  FADD.FTZ R133, R133, R178 ;  /* 0x000000b285857221 */ /* 0x000fe20000010000 */
[----:B------:R-:W-:Y:S01]  /*1d80*/  FFMA.FTZ R97, R24, R178, R97 ;  /* 0x000000b218617223 */ /* 0x000fe20000010061 */
[----:B------:R-:W-:Y:S01]  /*1d90*/  FADD.FTZ R177, -R207, R246 ;  /* 0x000000f6cfb17221 */ /* 0x000fe20000010100 */
        /* <DEDUP_REMOVED lines=9> */
[----:B------:R-:W-:Y:S01]  /*1e30*/  FADD.FTZ R177, -R207, R248 ;  /* 0x000000f8cfb17221 */ /* 0x000fe20000010100 */
        /* <DEDUP_REMOVED lines=15> */
.L_x_3592:
[----:B------:R-:W-:Y:S05]  /*1f30*/  BSYNC B0 ;  /* 0x0000000000007941 */ /* 0x000fea0003800000 */
.L_x_3591:
        /* <DEDUP_REMOVED lines=14> */
[C---:B---3--:R-:W-:Y:S02]  /*2020*/  PRMT R185, R172.reuse, 0x7632, R185 ;  /* 0x00007632acb97816 */ /* 0x048fe400000000b9 */
[----:B------:R-:W-:Y:S02]  /*2030*/  SHF.L.U32 R188, R172, 0x10, RZ ;  /* 0x00000010acbc7819 */ /* 0x000fe400000006ff */
[----:B------:R-:W-:-:S02]  /*2040*/  PRMT R189, R173, 0x7632, R189 ;  /* 0x00007632adbd7816 */ /* 0x000fc400000000bd */
[----:B------:R-:W-:Y:S02]  /*2050*/  PRMT R193, R175, 0x7632, R193 ;  /* 0x00007632afc17816 */ /* 0x000fe400000000c1 */
[----:B------:R-:W-:Y:S02]  /*2060*/  SHF.L.U32 R172, R185, 0x10, RZ ;  /* 0x00000010b9ac7819 */ /* 0x000fe400000006ff */
[C---:B------:R-:W-:Y:S01]  /*2070*/  PRMT R191, R174.reuse, 0x7632, R191 ;  /* 0x00007632aebf7816 */ /* 0x040fe200000000bf */
[----:B0-----:R-:W-:Y:S01]  /*2080*/  FADD.FTZ R187, -R207, R188 ;  /* 0x000000bccfbb7221 */ /* 0x001fe20000010100 */
[----:B------:R-:W-:Y:S02]  /*2090*/  SHF.L.U32 R190, R173, 0x10, RZ ;  /* 0x00000010adbe7819 */ /* 0x000fe400000006ff */
[----:B------:R-:W-:Y:S02]  /*20a0*/  SHF.L.U32 R192, R174, 0x10, RZ ;  /* 0x00000010aec07819 */ /* 0x000fe400000006ff */
[----:B------:R-:W-:-:S02]  /*20b0*/  SHF.L.U32 R174, R189, 0x10, RZ ;  /* 0x00000010bdae7819 */ /* 0x000fc400000006ff */
[----:B------:R-:W-:Y:S01]  /*20c0*/  SHF.L.U32 R188, R193, 0x10, RZ ;  /* 0x00000010c1bc7819 */ /* 0x000fe200000006ff */
[----:B------:R-:W-:Y:S01]  /*20d0*/  FADD.FTZ R193, -R207, R172 ;  /* 0x000000accfc17221 */ /* 0x000fe20000010100 */
[----:B------:R-:W-:Y:S01]  /*20e0*/  SHF.L.U32 R186, R191, 0x10, RZ ;  /* 0x00000010bfba7819 */ /* 0x000fe200000006ff */
[C---:B------:R-:W-:Y:S01]  /*20f0*/  FADD.FTZ R195, -R207.reuse, R190 ;  /* 0x000000becfc37221 */ /* 0x040fe20000010100 */
[C---:B--2---:R-:W-:Y:S02]  /*2100*/  PRMT R172, R176.reuse, 0x7632, R172 ;  /* 0x00007632b0ac7816 */ /* 0x044fe400000000ac */
[----:B------:R-:W-:Y:S01]  /*2110*/  SHF.L.U32 R189, R176, 0x10, RZ ;  /* 0x00000010b0bd7819 */ /* 0x000fe200000006ff */
[----:B------:R-:W-:Y:S01]  /*2120*/  FADD.FTZ R197, -R207, R192 ;  /* 0x000000c0cfc57221 */ /* 0x000fe20000010100 */
[----:B------:R-:W-:Y:S01]  /*2130*/  SHF.L.U32 R194, R175, 0x10, RZ ;  /* 0x00000010afc27819 */ /* 0x000fe200000006ff */
[--C-:B------:R-:W-:Y:S01]  /*2140*/  FADD.FTZ R175, -R207, R174.reuse ;  /* 0x000000aecfaf7221 */ /* 0x100fe20000010100 */
[----:B------:R-:W-:Y:S01]  /*2150*/  PRMT R174, R177, 0x7632, R174 ;  /* 0x00007632b1ae7816 */ /* 0x000fe200000000ae */
[----:B------:R-:W-:Y:S01]  /*2160*/  FADD.FTZ R173, -R207, R186 ;  /* 0x000000bacfad7221 */ /* 0x000fe20000010100 */
[----:B------:R-:W-:Y:S01]  /*2170*/  PRMT R192, R179, 0x7632, R192 ;  /* 0x00007632b3c07816 */ /* 0x000fe200000000c0 */
[----:B-----5:R-:W-:Y:S01]  /*2180*/  FMUL.FTZ R185, R184, R187 ;  /* 0x000000bbb8b97220 */ /* 0x020fe20000410000 */
[----:B------:R-:W-:Y:S01]  /*2190*/  SHF.L.U32 R177, R177, 0x10, RZ ;  /* 0x00000010b1b17819 */ /* 0x000fe200000006ff */
[----:B------:R-:W-:Y:S01]  /*21a0*/  FMUL.FTZ R186, R60, R189 ;  /* 0x000000bd3cba7220 */ /* 0x000fe20000410000 */
[----:B------:R-:W-:Y:S01]  /*21b0*/  SHF.L.U32 R176, R172, 0x10, RZ ;  /* 0x00000010acb07819 */ /* 0x000fe200000006ff */
[----:B------:R-:W-:Y:S01]  /*21c0*/  FMUL.FTZ R187, R184, R195 ;  /* 0x000000c3b8bb7220 */ /* 0x000fe20000410000 */
[C---:B------:R-:W-:Y:S01]  /*21d0*/  FADD.FTZ R191, -R207.reuse, R194 ;  /* 0x000000c2cfbf7221 */ /* 0x040fe20000010100 */
[C---:B------:R-:W-:Y:S01]  /*21e0*/  PRMT R190, R178.reuse, 0x7632, R190 ;  /* 0x00007632b2be7816 */ /* 0x040fe200000000be */
[----:B------:R-:W-:Y:S01]  /*21f0*/  FADD.FTZ R207, -R207, R188 ;  /* 0x000000bccfcf7221 */ /* 0x000fe20000010100 */
[----:B------:R-:W-:-:S02]  /*2200*/  SHF.L.U32 R199, R178, 0x10, RZ ;  /* 0x00000010b2c77819 */ /* 0x000fc400000006ff */
[----:B------:R-:W-:Y:S01]  /*2210*/  SHF.L.U32 R172, R192, 0x10, RZ ;  /* 0x00000010c0ac7819 */ /* 0x000fe200000006ff */
[----:B------:R-:W-:Y:S01]  /*2220*/  FMUL.FTZ R192, R184, R193 ;  /* 0x000000c1b8c07220 */ /* 0x000fe20000410000 */
[----:B------:R-:W-:Y:S01]  /*2230*/  SHF.L.U32 R178, R174, 0x10, RZ ;  /* 0x00000010aeb27819 */ /* 0x000fe200000006ff */
[----:B------:R-:W-:Y:S01]  /*2240*/  FADD.FTZ R142, R142, R177 ;  /* 0x000000b18e8e7221 */ /* 0x000fe20000010000 */
[-C--:B------:R-:W-:Y:S01]  /*2250*/  FFMA.FTZ R106, R187, R177.reuse, R106 ;  /* 0x000000b1bb6a7223 */ /* 0x080fe2000001006a */
[----:B------:R-:W-:Y:S01]  /*2260*/  FMUL.FTZ R188, R62, R177 ;  /* 0x000000b13ebc7220 */ /* 0x000fe20000410000 */
[----:B------:R-:W-:Y:S01]  /*2270*/  FADD.FTZ R174, R243, R186 ;  /* 0x000000baf3ae7221 */ /* 0x000fe20000010000 */
[----:B------:R-:W-:Y:S01]  /*2280*/  FMUL.FTZ R193, R61, R176 ;  /* 0x000000b03dc17220 */ /* 0x000fe20000410000 */
[----:B------:R-:W-:Y:S01]  /*2290*/  FFMA.FTZ R177, R185, R186, R244 ;  /* 0x000000bab9b17223 */ /* 0x000fe200000100f4 */
[----:B------:R-:W-:Y:S02]  /*22a0*/  FMUL.FTZ R196, R184, R175 ;  /* 0x000000afb8c47220 */ /* 0x000fe40000410000 */
[----:B------:R-:W-:Y:S01]  /*22b0*/  FADD.FTZ R175, R174, R193 ;  /* 0x000000c1aeaf7221 */ /* 0x000fe20000010000 */
[C---:B------:R-:W-:Y:S01]  /*22c0*/  FFMA.FTZ R174, R192.reuse, R193, R177 ;  /* 0x000000c1c0ae7223 */ /* 0x040fe200000100b1 */
[----:B------:R-:W-:Y:S01]  /*22d0*/  FADD.FTZ R141, R141, R176 ;  /* 0x000000b08d8d7221 */ /* 0x000fe20000010000 */
[----:B------:R-:W-:Y:S01]  /*22e0*/  FFMA.FTZ R105, R192, R176, R105 ;  /* 0x000000b0c0697223 */ /* 0x000fe20000010069 */
[----:B------:R-:W-:Y:S01]  /*22f0*/  FMUL.FTZ R195, R63, R178 ;  /* 0x000000b23fc37220 */ /* 0x000fe20000410000 */
[----:B------:R-:W-:Y:S01]  /*2300*/  FADD.FTZ R176, R175, R188 ;  /* 0x000000bcafb07221 */ /* 0x000fe20000010000 */
[----:B------:R-:W-:Y:S01]  /*2310*/  FFMA.FTZ R175, R187, R188, R174 ;  /* 0x000000bcbbaf7223 */ /* 0x000fe200000100ae */
[----:B------:R-:W-:Y:S01]  /*2320*/  SHF.L.U32 R200, R190, 0x10, RZ ;  /* 0x00000010bec87819 */ /* 0x000fe200000006ff */
[----:B------:R-:W-:Y:S01]  /*2330*/  FMUL.FTZ R198, R184, R173 ;  /* 0x000000adb8c67220 */ /* 0x000fe20000410000 */
[----:B------:R-:W-:Y:S01]  /*2340*/  FADD.FTZ R140, R140, R189 ;  /* 0x000000bd8c8c7221 */ /* 0x000fe20000010000 */
[----:B------:R-:W-:Y:S01]  /*2350*/  FFMA.FTZ R104, R185, R189, R104 ;  /* 0x000000bdb9687223 */ /* 0x000fe20000010068 */
[----:B------:R-:W-:Y:S01]  /*2360*/  FMUL.FTZ R190, R64, R199 ;  /* 0x000000c740be7220 */ /* 0x000fe20000410000 */
[----:B------:R-:W-:Y:S01]  /*2370*/  FADD.FTZ R173, R176, R195 ;  /* 0x000000c3b0ad7221 */ /* 0x000fe20000010000 */
[----:B------:R-:W-:Y:S01]  /*2380*/  FMUL.FTZ R189, R184, R197 ;  /* 0x000000c5b8bd7220 */ /* 0x000fe20000410000 */
[----:B------:R-:W-:Y:S01]  /*2390*/  FFMA.FTZ R174, R196, R195, R175 ;  /* 0x000000c3c4ae7223 */ /* 0x000fe200000100af */
[----:B------:R-:W-:Y:S01]  /*23a0*/  SHF.L.U32 R179, R179, 0x10, RZ ;  /* 0x00000010b3b37819 */ /* 0x000fe200000006ff */
[----:B------:R-:W-:Y:S01]  /*23b0*/  FADD.FTZ R176, R173, R190 ;  /* 0x000000beadb07221 */ /* 0x000fe20000010000 */
[----:B------:R-:W-:Y:S01]  /*23c0*/  FMUL.FTZ R197, R65, R200 ;  /* 0x000000c841c57220 */ /* 0x000fe20000410000 */
        /* <DEDUP_REMOVED lines=20> */
[----:B------:R-:W-:-:S07]  /*2510*/  FFMA.FTZ R244, R200, R199, R173 ;  /* 0x000000c7c8f47223 */ /* 0x000fce00000100ad */
.L_x_3594:
[----:B------:R-:W-:Y:S05]  /*2520*/  BSYNC B0 ;  /* 0x0000000000007941 */ /* 0x000fea0003800000 */
.L_x_3593:
        /* <DEDUP_REMOVED lines=28> */
.L_x_3625:
        /* <DEDUP_REMOVED lines=114> */
.L_x_3597:
[----:B------:R-:W-:Y:S05]  /*2e10*/  BSYNC B0 ;  /* 0x0000000000007941 */ /* 0x000fea0003800000 */
.L_x_3596:
        /* <DEDUP_REMOVED lines=87> */
.L_x_3599:
[----:B------:R-:W-:Y:S05]  /*3390*/  BSYNC B0 ;  /* 0x0000000000007941 */ /* 0x000fea0003800000 */
.L_x_3598:
        /* <DEDUP_REMOVED lines=11> */
[----:B------:R-:W-:Y:S01]  /*3450*/  @P6 PRMT R178, R161, 0x7632, R178 ;  /* 0x00007632a1b26816 */ /* 0x000fe200000000b2 */
[-C--:B------:R-:W-:Y:S01]  /*3460*/  FFMA.FTZ R173, R11, R177.reuse, R176 ;  /* 0x000000b10bad7223 */ /* 0x080fe200000100b0 */
[----:B------:R-:W-:Y:S02]  /*3470*/  @P6 SHF.L.U32 R175, R172, 0x10, RZ ;  /* 0x00000010acaf6819 */ /* 0x000fe400000006ff */
[----:B------:R-:W-:Y:S01]  /*3480*/  @P6 PRMT R172, R160, 0x7632, R172 ;  /* 0x00007632a0ac6816 */ /* 0x000fe200000000ac */
[----:B------:R-:W-:Y:S01]  /*3490*/  FADD.FTZ R173, R8, -R173 ;  /* 0x800000ad08ad7221 */ /* 0x000fe20000010000 */
        /* <DEDUP_REMOVED lines=8> */
[----:B------:R-:W-:Y:S02]  /*3520*/  FFMA.FTZ R172, R14, R177, R176 ;  /* 0x000000b10eac7223 */ /* 0x000fe400000100b0 */
[----:B------:R-:W-:Y:S02]  /*3530*/  @P6 FADD.FTZ R246, R246, R179 ;  /* 0x000000b3f6f66221 */ /* 0x000fe40000010000 */
[----:B------:R-:W-:Y:S01]  /*3540*/  @P6 FADD.FTZ R206, R206, R175 ;  /* 0x000000afcece6221 */ /* 0x000fe20000010000 */
[--C-:B------:R-:W-:Y:S01]  /*3550*/  FADD.FTZ R175, R15, -R172.reuse ;  /* 0x800000ac0faf7221 */ /* 0x100fe20000010000 */
[----:B------:R-:W-:Y:S01]  /*3560*/  @P6 PRMT R172, R163, 0x7632, R172 ;  /* 0x00007632a3ac6816 */ /* 0x000fe200000000ac */
[----:B------:R-:W-:Y:S02]  /*3570*/  FMUL.FTZ R207, R246, R245 ;  /* 0x000000f5f6cf7220 */ /* 0x000fe40000410000 */
[----:B------:R-:W-:Y:S01]  /*3580*/  FMUL.FTZ R242, R184, R175 ;  /* 0x000000afb8f27220 */ /* 0x000fe20000410000 */
[----:B------:R-:W-:Y:S01]  /*3590*/  @P6 SHF.L.U32 R179, R172, 0x10, RZ ;  /* 0x00000010acb36819 */ /* 0x000fe200000006ff */
[----:B------:R-:W-:Y:S01]  /*35a0*/  FFMA.FTZ R172, R203, R177, R176 ;  /* 0x000000b1cbac7223 */ /* 0x000fe200000100b0 */
[----:B------:R-:W-:-:S03]  /*35b0*/  @P6 SHF.L.U32 R175, R162, 0x10, RZ ;  /* 0x00000010a2af6819 */ /* 0x000fc600000006ff */
[----:B------:R-:W-:Y:S01]  /*35c0*/  FADD.FTZ R173, R201, -R172 ;  /* 0x800000acc9ad7221 */ /* 0x000fe20000010000 */
[----:B------:R-:W-:Y:S01]  /*35d0*/  FFMA.FTZ R172, R209, R177, R176 ;  /* 0x000000b1d1ac7223 */ /* 0x000fe200000100b0 */
[----:B------:R-:W-:Y:S01]  /*35e0*/  @P6 FADD.FTZ R248, R248, R175 ;  /* 0x000000aff8f86221 */ /* 0x000fe20000010000 */
[----:B------:R-:W-:Y:S01]  /*35f0*/  @P6 SHF.L.U32 R175, R161, 0x10, RZ ;  /* 0x00000010a1af6819 */ /* 0x000fe200000006ff */
[----:B------:R-:W-:Y:S01]  /*3600*/  FMUL.FTZ R244, R184, R173 ;  /* 0x000000adb8f47220 */ /* 0x000fe20000410000 */
[----:B------:R-:W-:Y:S01]  /*3610*/  FADD.FTZ R173, R205, -R172 ;  /* 0x800000accdad7221 */ /* 0x000fe20000010000 */
[----:B------:R-:W-:Y:S01]  /*3620*/  @P6 FADD.FTZ R242, R242, R179 ;  /* 0x000000b3f2f26221 */ /* 0x000fe20000010000 */
[----:B------:R-:W-:Y:S01]  /*3630*/  FADD.FTZ R179, R7, -R178 ;  /* 0x800000b207b37221 */ /* 0x000fe20000010000 */
[----:B------:R-:W-:Y:S01]  /*3640*/  @P6 FADD.FTZ R244, R244, R175 ;  /* 0x000000aff4f46221 */ /* 0x000fe20000010000 */
[----:B------:R-:W-:Y:S01]  /*3650*/  FMUL.FTZ R252, R184, R173 ;  /* 0x000000adb8fc7220 */ /* 0x000fe20000410000 */
[----:B------:R-:W-:Y:S01]  /*3660*/  @P6 SHF.L.U32 R173, R160, 0x10, RZ ;  /* 0x00000010a0ad6819 */ /* 0x000fe200000006ff */
[----:B------:R-:W-:Y:S01]  /*3670*/  FMUL.FTZ R250, R184, R179 ;  /* 0x000000b3b8fa7220 */ /* 0x000fe20000410000 */
[----:B------:R-:W-:Y:S01]  /*3680*/  @P6 SHF.L.U32 R175, R163, 0x10, RZ ;  /* 0x00000010a3af6819 */ /* 0x000fe200000006ff */
[----:B------:R-:W-:-:S02]  /*3690*/  FMUL.FTZ R243, R242, R245 ;  /* 0x000000f5f2f37220 */ /* 0x000fc40000410000 */
        /* <DEDUP_REMOVED lines=39> */
.L_x_3601:
[----:B------:R-:W-:Y:S05]  /*3910*/  BSYNC B0 ;  /* 0x0000000000007941 */ /* 0x000fea0003800000 */
.L_x_3600:
        /* <DEDUP_REMOVED lines=87> */
.L_x_3603:
[----:B------:R-:W-:Y:S05]  /*3e90*/  BSYNC B0 ;  /* 0x0000000000007941 */ /* 0x000fea0003800000 */
.L_x_3602:
        /* <DEDUP_REMOVED lines=87> */
.L_x_3605:
[----:B------:R-:W-:Y:S05]  /*4410*/  BSYNC B0 ;  /* 0x0000000000007941 */ /* 0x000fea0003800000 */
.L_x_3604:
[----:B------:R-:W-:Y:S02]  /*4420*/  IADD3 R3, R3, UR16, RZ ;  /* 0x0000001003037c10 */ /* 0x000fe4000fffe0ff */
[----:B------:R-:W-:Y:S02]  /*4430*/  SEL R206, RZ, 0x1, P0 ;  /* 0x00000001ffce7807 */ /* 0x000fe40000000000 */
[----:B------:R-:W-:-:S13]  /*4440*/  ISETP.GE.AND P0, PT, R3, UR17, PT ;  /* 0x0000001103007c0c */ /* 0x000fda000bf06270 */
[----:B------:R-:W-:Y:S05]  /*4450*/  @!P0 BRA `(.L_x_3606) ;  /* 0xffffffc000708947 */ /* 0x000fea000383ffff */
.L_x_3584:
        /* <DEDUP_REMOVED lines=16> */
.L_x_3608:
[----:B------:R-:W-:Y:S05]  /*4560*/  BSYNC B0 ;  /* 0x0000000000007941 */ /* 0x000fea0003800000 */
.L_x_3607:
        /* <DEDUP_REMOVED lines=11> */
.L_x_3610:
[----:B------:R-:W-:Y:S05]  /*4620*/  BSYNC B0 ;  /* 0x0000000000007941 */ /* 0x000fea0003800000 */
.L_x_3609:
        /* <DEDUP_REMOVED lines=11> */
.L_x_3612:
[----:B------:R-:W-:Y:S05]  /*46e0*/  BSYNC B0 ;  /* 0x0000000000007941 */ /* 0x000fea0003800000 */
.L_x_3611:
        /* <DEDUP_REMOVED lines=11> */
.L_x_3614:
[----:B------:R-:W-:Y:S05]  /*47a0*/  BSYNC B0 ;  /* 0x0000000000007941 */ /* 0x000fea0003800000 */
.L_x_3613:
        /* <DEDUP_REMOVED lines=11> */
.L_x_3595:
[----:B------:R-:W-:Y:S02]  /*4860*/  MOV R247, 0x10 ;  /* 0x0000001000f77802 */ /* 0x000fe40000000f00 */
[----:B------:R-:W-:Y:S02]  /*4870*/  MOV R248, 0x1f ;  /* 0x0000001f00f87802 */ /* 0x000fe40000000f00 */
[----:B------:R-:W-:-:S07]  /*4880*/  MOV R242, 0xffffffff ;  /* 0xffffffff00f27802 */ /* 0x000fce0000000f00 */
[----:B------:R-:W-:Y:S05]  /*4890*/  WARPSYNC.COLLECTIVE R242, `(.L_x_3615) ;  /* 0x00000000f2087348 */ /* 0x000fea0003c00000 */
[----:B------:R0:W1:Y:S02]  /*48a0*/  SHFL.DOWN P6, R246, R243, R247, R248 ;  /* 0x080000f7f3f67389 */ /* 0x00006400000c00f8 */
[----:B01----:R-:W-:Y:S01]  /*48b0*/  ENDCOLLECTIVE ;  /* 0x000000000000791b */ /* 0x003fe20003800000 */
.L_x_3615:
[----:B------:R-:W-:-:S05]  /*48c0*/  MOV R174, R246 ;  /* 0x000000f600ae7202 */ /* 0x000fca0000000f00 */
[----:B------:R-:W-:Y:S01]  /*48d0*/  FADD.FTZ R174, R174, R243 ;  /* 0x000000f3aeae7221 */ /* 0x000fe20000010000 */
[----:B------:R-:W-:-:S07]  /*48e0*/  MOV R243, R244 ;  /* 0x000000f400f37202 */ /* 0x000fce0000000f00 */
[----:B------:R-:W-:Y:S05]  /*48f0*/  WARPSYNC.COLLECTIVE R242, `(.L_x_3616) ;  /* 0x00000000f2087348 */ /* 0x000fea0003c00000 */
[----:B------:R0:W1:Y:S02]  /*4900*/  SHFL.DOWN P6, R246, R243, R247, R248 ;  /* 0x080000f7f3f67389 */ /* 0x00006400000c00f8 */
[----:B01----:R-:W-:Y:S01]  /*4910*/  ENDCOLLECTIVE ;  /* 0x000000000000791b */ /* 0x003fe20003800000 */
.L_x_3616:
[----:B------:R-:W-:Y:S02]  /*4920*/  MOV R243, R174 ;  /* 0x000000ae00f37202 */ /* 0x000fe40000000f00 */
[----:B------:R-:W-:Y:S02]  /*4930*/  MOV R247, 0x8 ;  /* 0x0000000800f77802 */ /* 0x000fe40000000f00 */
[----:B------:R-:W-:-:S07]  /*4940*/  MOV R175, R246 ;  /* 0x000000f600af7202 */ /* 0x000fce0000000f00 */
[----:B------:R-:W-:Y:S05]  /*4950*/  WARPSYNC.COLLECTIVE R242, `(.L_x_3617) ;  /* 0x00000000f2087348 */ /* 0x000fea0003c00000 */
[----:B------:R0:W1:Y:S02]  /*4960*/  SHFL.DOWN P6, R246, R243, R247, R248 ;  /* 0x080000f7f3f67389 */ /* 0x00006400000c00f8 */
[----:B01----:R-:W-:Y:S01]  /*4970*/  ENDCOLLECTIVE ;  /* 0x000000000000791b */ /* 0x003fe20003800000 */
.L_x_3617:
[----:B------:R-:W-:-:S05]  /*4980*/  FADD.FTZ R175, R175, R244 ;  /* 0x000000f4afaf7221 */ /* 0x000fca0000010000 */
[----:B------:R-:W-:Y:S02]  /*4990*/  MOV R243, R175 ;  /* 0x000000af00f37202 */ /* 0x000fe40000000f00 */
[----:B------:R-:W-:-:S07]  /*49a0*/  MOV R177, R246 ;  /* 0x000000f600b17202 */ /* 0x000fce0000000f00 */
[----:B------:R-:W-:Y:S05]  /*49b0*/  WARPSYNC.COLLECTIVE R242, `(.L_x_3618) ;  /* 0x00000000f2087348 */ /* 0x000fea0003c00000 */
[----:B------:R0:W1:Y:S02]  /*49c0*/  SHFL.DOWN P6, R246, R243, R247, R248 ;  /* 0x080000f7f3f67389 */ /* 0x00006400000c00f8 */
[----:B01----:R-:W-:Y:S01]  /*49d0*/  ENDCOLLECTIVE ;  /* 0x000000000000791b */ /* 0x003fe20003800000 */
.L_x_3618:
[----:B------:R-:W-:-:S05]  /*49e0*/  FADD.FTZ R177, R174, R177 ;  /* 0x000000b1aeb17221 */ /* 0x000fca0000010000 */
[----:B------:R-:W-:Y:S02]  /*49f0*/  MOV R243, R177 ;  /* 0x000000b100f37202 */ /* 0x000fe40000000f00 */
[----:B------:R-:W-:Y:S02]  /*4a00*/  MOV R247, 0x4 ;  /* 0x0000000400f77802 */ /* 0x000fe40000000f00 */
[----:B------:R-:W-:-:S07]  /*4a10*/  MOV R176, R246 ;  /* 0x000000f600b07202 */ /* 0x000fce0000000f00 */
[----:B------:R-:W-:Y:S05]  /*4a20*/  WARPSYNC.COLLECTIVE R242, `(.L_x_3619) ;  /* 0x00000000f2087348 */ /* 0x000fea0003c00000 */
[----:B------:R0:W1:Y:S02]  /*4a30*/  SHFL.DOWN P6, R246, R243, R247, R248 ;  /* 0x080000f7f3f67389 */ /* 0x00006400000c00f8 */
[----:B01----:R-:W-:Y:S01]  /*4a40*/  ENDCOLLECTIVE ;  /* 0x000000000000791b */ /* 0x003fe20003800000 */
.L_x_3619:
[----:B------:R-:W-:-:S05]  /*4a50*/  FADD.FTZ R176, R175, R176 ;  /* 0x000000b0afb07221 */ /* 0x000fca0000010000 */
[----:B------:R-:W-:Y:S02]  /*4a60*/  MOV R243, R176 ;  /* 0x000000b000f37202 */ /* 0x000fe40000000f00 */
[----:B------:R-:W-:-:S07]  /*4a70*/  MOV R178, R246 ;  /* 0x000000f600b27202 */ /* 0x000fce0000000f00 */
[----:B------:R-:W-:Y:S05]  /*4a80*/  WARPSYNC.COLLECTIVE R242, `(.L_x_3620) ;  /* 0x00000000f2087348 */ /* 0x000fea0003c00000 */
[----:B------:R0:W1:Y:S02]  /*4a90*/  SHFL.DOWN P6, R246, R243, R247, R248 ;  /* 0x080000f7f3f67389 */ /* 0x00006400000c00f8 */
[----:B01----:R-:W-:Y:S01]  /*4aa0*/  ENDCOLLECTIVE ;  /* 0x000000000000791b */ /* 0x003fe20003800000 */
.L_x_3620:
[----:B------:R-:W-:-:S05]  /*4ab0*/  FADD.FTZ R178, R177, R178 ;  /* 0x000000b2b1b27221 */ /* 0x000fca0000010000 */
[----:B------:R-:W-:Y:S02]  /*4ac0*/  MOV R243, R178 ;  /* 0x000000b200f37202 */ /* 0x000fe40000000f00 */
[----:B------:R-:W-:Y:S02]  /*4ad0*/  MOV R247, 0x2 ;  /* 0x0000000200f77802 */ /* 0x000fe40000000f00 */
[----:B------:R-:W-:-:S07]  /*4ae0*/  MOV R179, R246 ;  /* 0x000000f600b37202 */ /* 0x000fce0000000f00 */
[----:B------:R-:W-:Y:S05]  /*4af0*/  WARPSYNC.COLLECTIVE R242, `(.L_x_3621) ;  /* 0x00000000f2087348 */ /* 0x000fea0003c00000 */
[----:B------:R0:W1:Y:S02]  /*4b00*/  SHFL.DOWN P6, R246, R243, R247, R248 ;  /* 0x080000f7f3f67389 */ /* 0x00006400000c00f8 */
[----:B01----:R-:W-:Y:S01]  /*4b10*/  ENDCOLLECTIVE ;  /* 0x000000000000791b */ /* 0x003fe20003800000 */
.L_x_3621:
[----:B------:R-:W-:-:S05]  /*4b20*/  FADD.FTZ R179, R176, R179 ;  /* 0x000000b3b0b37221 */ /* 0x000fca0000010000 */
[----:B------:R-:W-:Y:S02]  /*4b30*/  MOV R243, R179 ;  /* 0x000000b300f37202 */ /* 0x000fe40000000f00 */
[----:B------:R-:W-:-:S07]  /*4b40*/  MOV R207, R246 ;  /* 0x000000f600cf7202 */ /* 0x000fce0000000f00 */
[----:B------:R-:W-:Y:S05]  /*4b50*/  WARPSYNC.COLLECTIVE R242, `(.L_x_3622) ;  /* 0x00000000f2087348 */ /* 0x000fea0003c00000 */
[----:B------:R0:W1:Y:S02]  /*4b60*/  SHFL.DOWN P6, R246, R243, R247, R248 ;  /* 0x080000f7f3f67389 */ /* 0x00006400000c00f8 */
[----:B01----:R-:W-:Y:S01]  /*4b70*/  ENDCOLLECTIVE ;  /* 0x000000000000791b */ /* 0x003fe20003800000 */
.L_x_3622:
[----:B------:R-:W-:-:S05]  /*4b80*/  FADD.FTZ R207, R178, R207 ;  /* 0x000000cfb2cf7221 */ /* 0x000fca0000010000 */
[----:B------:R-:W-:Y:S02]  /*4b90*/  MOV R243, R207 ;  /* 0x000000cf00f37202 */ /* 0x000fe40000000f00 */
[----:B------:R-:W-:Y:S02]  /*4ba0*/  MOV R247, 0x1 ;  /* 0x0000000100f77802 */ /* 0x000fe40000000f00 */
[----:B------:R-:W-:-:S07]  /*4bb0*/  MOV R206, R246 ;  /* 0x000000f600ce7202 */ /* 0x000fce0000000f00 */
[----:B------:R-:W-:Y:S05]  /*4bc0*/  WARPSYNC.COLLECTIVE R242, `(.L_x_3623) ;  /* 0x00000000f2087348 */ /* 0x000fea0003c00000 */
[----:B------:R0:W1:Y:S02]  /*4bd0*/  SHFL.DOWN P6, R246, R243, R247, R248 ;  /* 0x080000f7f3f67389 */ /* 0x00006400000c00f8 */
[----:B01----:R-:W-:Y:S01]  /*4be0*/  ENDCOLLECTIVE ;  /* 0x000000000000791b */ /* 0x003fe20003800000 */
.L_x_3623:
[----:B------:R-:W-:-:S05]  /*4bf0*/  FADD.FTZ R174, R179, R206 ;  /* 0x000000ceb3ae7221 */ /* 0x000fca0000010000 */
[----:B------:R-:W-:Y:S02]  /*4c00*/  MOV R243, R174 ;  /* 0x000000ae00f37202 */ /* 0x000fe40000000f00 */
[----:B------:R-:W-:-:S07]  /*4c10*/  MOV R206, R246 ;  /* 0x000000f600ce7202 */ /* 0x000fce0000000f00 */
[----:B------:R-:W-:Y:S05]  /*4c20*/  WARPSYNC.COLLECTIVE R242, `(.L_x_3624) ;  /* 0x00000000f2087348 */ /* 0x000fea0003c00000 */
[----:B------:R0:W1:Y:S02]  /*4c30*/  SHFL.DOWN P6, R246, R243, R247, R248 ;  /* 0x080000f7f3f67389 */ /* 0x00006400000c00f8 */
[----:B01----:R-:W-:Y:S01]  /*4c40*/  ENDCOLLECTIVE ;  /* 0x000000000000791b */ /* 0x003fe20003800000 */
.L_x_3624:
[----:B------:R-:W-:Y:S01]  /*4c50*/  MOV R175, R246 ;  /* 0x000000f600af7202 */ /* 0x000fe20000000f00 */
[----:B------:R-:W-:Y:S06]  /*4c60*/  BRA `(.L_x_3625) ;  /* 0xffffffd800a07947 */ /* 0x000fec000383ffff */
.L_x_3626:
        /* <DEDUP_REMOVED lines=9> */
.L_x_16510:


//--------------------- .text._ZN10layer_norm13ln_bwd_kernelINS_13Kernel_traitsIf13__nv_bfloat16S2_S2_fjLj5120ELj1ELj1ELj4ELj16ENS_18Kernel_traits_baseILj5120EfS2_S2_S2_fjLj128EEEEELb0ELb0ELb0ELb1EEEvNS_9BwdParamsE --------------------------
	.section	.text._ZN10layer_norm13ln_bwd_kernelINS_13Kernel_traitsIf13__nv_bfloat16S2_S2_fjLj5120ELj1ELj1ELj4ELj16ENS_18Kernel_traits_baseILj5120EfS2_S2_S2_fjLj128EEEEELb0ELb0ELb0ELb1EEEvNS_9BwdParamsE,"ax",@progbits
	.align	128
        .global         _ZN10layer_norm13ln_bwd_kernelINS_13Kernel_traitsIf13__nv_bfloat16S2_S2_fjLj5120ELj1ELj1ELj4ELj16ENS_18Kernel_traits_baseILj5120EfS2_S2_S2_fjLj128EEEEELb0ELb0ELb0ELb1EEEvNS_9BwdParamsE
        .type           _ZN10layer_norm13ln_bwd_kernelINS_13Kernel_traitsIf13__nv_bfloat16S2_S2_fjLj5120ELj1ELj1ELj4ELj16ENS_18Kernel_traits_baseILj5120EfS2_S2_S2_fjLj128EEEEELb0ELb0ELb0ELb1EEEvNS_9BwdParamsE,@function
        .size           _ZN10layer_norm13ln_bwd_kernelINS_13Kernel_traitsIf13__nv_bfloat16S2_S2_fjLj5120ELj1ELj1ELj4ELj16ENS_18Kernel_traits_baseILj5120EfS2_S2_S2_fjLj128EEEEELb0ELb0ELb0ELb1EEEvNS_9BwdParamsE,(.L_x_16511 - _ZN10layer_norm13ln_bwd_kernelINS_13Kernel_traitsIf13__nv_bfloat16S2_S2_fjLj5120ELj1ELj1ELj4ELj16ENS_18Kernel_traits_baseILj5120EfS2_S2_S2_fjLj128EEEEELb0ELb0ELb0ELb1EEEvNS_9BwdParamsE)
        .other          _ZN10layer_norm13ln_bwd_kernelINS_13Kernel_traitsIf13__nv_bfloat16S2_S2_fjLj5120ELj1ELj1ELj4ELj16ENS_18Kernel_traits_baseILj5120EfS2_S2_S2_fjLj128EEEEELb0ELb0ELb0ELb1EEEvNS_9BwdParamsE,@"STO_CUDA_ENTRY STV_DEFAULT"
_ZN10layer_norm13ln_bwd_kernelINS_13Kernel_traitsIf13__nv_bfloat16S2_S2_fjLj5120ELj1ELj1ELj4ELj16ENS_18Kernel_traits_baseILj5120EfS2_S2_S2_fjLj128EEEEELb0ELb0ELb0ELb1EEEvNS_9BwdParamsE:
.text._ZN10layer_norm13ln_bwd_kernelINS_13Kernel_traitsIf13__nv_bfloat16S2_S2_fjLj5120ELj1ELj1ELj4ELj16ENS_18Kernel_traits_baseILj5120EfS2_S2_S2_fjLj128EEEEELb0ELb0ELb0ELb1EEEvNS_9BwdParamsE:
        /* <DEDUP_REMOVED lines=55> */
.L_x_3627:
[----:B------:R-:W-:Y:S01]  /*0370*/  SHF.L.U32 R0, R154, 0x5, RZ ;  /* 0x000000059a007819 */ /* 0x000fe200000006ff */
[----:B------:R-:W-:-:S03]  /*0380*/  ULDC.64 UR4, c[0x0][0x260] ;  /* 0x0000980000047ab9 */ /* 0x000fc60000000a00 */
[----:B------:R-:W-:-:S04]  /*0390*/  LOP3.LUT R0, R0, 0xfe0, RZ, 0xc0, !PT ;  /* 0x00000fe000007812 */ /* 0x000fc800078ec0ff */
[----:B------:R-:W-:-:S04]  /*03a0*/  IADD3 R2, P0, R0, UR4, RZ ;  /* 0x0000000400027c10 */ /* 0x000fc8000ff1e0ff */
[----:B------:R-:W-:Y:S01]  /*03b0*/  IADD3.X R3, RZ, UR5, RZ, P0, !PT ;  /* 0x00000005ff037c10 */ /* 0x000fe200087fe4ff */
[----:B------:R-:W-:Y:S02]  /*03c0*/  ULDC.64 UR4, c[0x0][0x270] ;  /* 0x00009c0000047ab9 */ /* 0x000fe40000000a00 */
[----:B------:R-:W-:Y:S01]  /*03d0*/  ISETP.NE.U32.AND P0, PT, RZ, UR4, PT ;  /* 0x00000004ff007c0c */ /* 0x000fe2000bf05070 */
[----:B------:R-:W-:Y:S01]  /*03e0*/  HFMA2.MMA R195, -RZ, RZ, 0, 5.9604644775390625e-08 ;  /* 0x00000001ffc37435 */ /* 0x000fe200000001ff */
[----:B------:R-:W5:Y:S01]  /*03f0*/  LDG.E.128 R60, desc[UR6][R2.64] ;  /* 0x00000006023c7981 */ /* 0x000f62000c1e1d00 */
[----:B------:R-:W-:Y:S01]  /*0400*/  HFMA2.MMA R187, -RZ, RZ, 0, 0 ;  /* 0x00000000ffbb7435 */ /* 0x000fe200000001ff */
[----:B------:R-:W-:Y:S02]  /*0410*/  ISETP.NE.AND.EX P0, PT, RZ, UR5, PT, P0 ;  /* 0x00000005ff007c0c */ /* 0x000fe4000bf05300 */
[----:B------:R-:W-:Y:S01]  /*0420*/  CS2R R152, SRZ ;  /* 0x0000000000987805 */ /* 0x000fe2000001ff00 */
[----:B------:R-:W5:Y:S01]  /*0430*/  LDG.E.128 R64, desc[UR6][R2.64+0x10] ;  /* 0x0000100602407981 */ /* 0x000f62000c1e1d00 */
[----:B------:R-:W-:-:S02]  /*0440*/  CS2R R150, SRZ ;  /* 0x0000000000967805 */ /* 0x000fc4000001ff00 */
[----:B------:R-:W-:Y:S02]  /*0450*/  CS2R R148, SRZ ;  /* 0x0000000000947805 */ /* 0x000fe4000001ff00 */
[----:B------:R-:W-:Y:S01]  /*0460*/  CS2R R146, SRZ ;  /* 0x0000000000927805 */ /* 0x000fe2000001ff00 */
[----:B------:R-:W5:Y:S01]  /*0470*/  LDG.E.128 R68, desc[UR6][R2.64+0x1000] ;  /* 0x0010000602447981 */ /* 0x000f62000c1e1d00 */
[----:B------:R-:W-:Y:S02]  /*0480*/  CS2R R144, SRZ ;  /* 0x0000000000907805 */ /* 0x000fe4000001ff00 */
[----:B------:R-:W-:Y:S02]  /*0490*/  CS2R R38, SRZ ;  /* 0x0000000000267805 */ /* 0x000fe4000001ff00 */
        /* <DEDUP_REMOVED lines=10> */
[----:B------:R-:W-:-:S02]  /*0540*/  MOV R155, RZ ;  /* 0x000000ff009b7202 */ /* 0x000fc40000000f00 */
        /* <DEDUP_REMOVED lines=14> */
[----:B------:R0:W5:Y:S01]  /*0630*/  LDG.E.128 R96, desc[UR6][R2.64+0x4010] ;  /* 0x0040100602607981 */ /* 0x000162000c1e1d00 */
        /* <DEDUP_REMOVED lines=14> */
[----:B0-----:R-:W-:-:S07]  /*0720*/  CS2R R2, SRZ ;  /* 0x0000000000027805 */ /* 0x001fce000001ff00 */
.L_x_3631:
        /* <DEDUP_REMOVED lines=10> */
[----:B------:R-:W-:-:S07]  /*07d0*/  IADD3 R193, R192, 0x80, RZ ;  /* 0x00000080c0c17810 */ /* 0x000fce0007ffe0ff */
[----:B------:R-:W4:Y:S01]  /*07e0*/  LDC.64 R196, c[0x0][0x258] ;  /* 0x00009600ffc47b82 */ /* 0x000f220000000a00 */
[C---:B------:R-:W-:Y:S01]  /*07f0*/  IADD3 R191, R192.reuse, 0x100, RZ ;  /* 0x00000100c0bf7810 */ /* 0x040fe20007ffe0ff */
[C-C-:B-1----:R-:W-:Y:S01]  /*0800*/  IMAD.WIDE.U32 R104, R192.reuse, 0x10, R136.reuse ;  /* 0x00000010c0687825 */ /* 0x142fe200078e0088 */
[C---:B------:R-:W-:Y:S02]  /*0810*/  IADD3 R188, R192.reuse, 0x180, RZ ;  /* 0x00000180c0bc7810 */ /* 0x040fe40007ffe0ff */
[----:B------:R-:W-:Y:S02]  /*0820*/  IADD3 R189, R192, 0x200, RZ ;  /* 0x00000200c0bd7810 */ /* 0x000fe40007ffe0ff */
[C---:B0-----:R-:W-:Y:S01]  /*0830*/  @P0 LEA R122, P1, R186.reuse, R122, 0x1 ;  /* 0x0000007aba7a0211 */ /* 0x041fe200078208ff */
[----:B------:R-:W-:Y:S01]  /*0840*/  IMAD.WIDE.U32 R112, R193, 0x10, R136 ;  /* 0x00000010c1707825 */ /* 0x000fe200078e0088 */
[----:B------:R-:W4:Y:S02]  /*0850*/  LDG.E.128 R104, desc[UR6][R104.64] ;  /* 0x0000000668687981 */ /* 0x000f24000c1e1d00 */
[----:B------:R-:W-:Y:S01]  /*0860*/  @P0 LEA.HI.X R123, R186, R123, R0, 0x1, P1 ;  /* 0x0000007bba7b0211 */ /* 0x000fe200008f0c00 */
[----:B------:R-:W-:-:S02]  /*0870*/  IMAD.WIDE.U32 R120, R191, 0x10, R136 ;  /* 0x00000010bf787825 */ /* 0x000fc400078e0088 */
[----:B------:R-:W4:Y:S02]  /*0880*/  LDG.E.128 R112, desc[UR6][R112.64] ;  /* 0x0000000670707981 */ /* 0x000f24000c1e1d00 */
[----:B------:R-:W-:Y:S02]  /*0890*/  IMAD.WIDE.U32 R128, R188, 0x10, R136 ;  /* 0x00000010bc807825 */ /* 0x000fe400078e0088 */
[----:B------:R-:W4:Y:S02]  /*08a0*/  @P0 LDG.E.U16 R202, desc[UR6][R122.64] ;  /* 0x000000067aca0981 */ /* 0x000f24000c1e1500 */
[----:B--2---:R-:W-:Y:S02]  /*08b0*/  IMAD.WIDE.U32 R124, R191, 0x10, R140 ;  /* 0x00000010bf7c7825 */ /* 0x004fe400078e008c */
[----:B------:R-:W2:Y:S02]  /*08c0*/  LDG.E.128 R128, desc[UR6][R128.64] ;  /* 0x0000000680807981 */ /* 0x000ea4000c1e1d00 */
[----:B---3--:R-:W-:-:S02]  /*08d0*/  IMAD.WIDE R198, R186, 0x4, R198 ;  /* 0x00000004bac67825 */ /* 0x008fc400078e02c6 */
[----:B------:R-:W3:Y:S02]  /*08e0*/  LDG.E.128 R124, desc[UR6][R124.64] ;  /* 0x000000067c7c7981 */ /* 0x000ee4000c1e1d00 */
[----:B------:R-:W-:Y:S02]  /*08f0*/  IMAD.WIDE.U32 R136, R189, 0x10, R136 ;  /* 0x00000010bd887825 */ /* 0x000fe400078e0088 */
[----:B------:R-:W3:Y:S02]  /*0900*/  LDG.E R0, desc[UR6][R198.64] ;  /* 0x00000006c6007981 */ /* 0x000ee4000c1e1900 */
[--C-:B------:R-:W-:Y:S02]  /*0910*/  IMAD.WIDE.U32 R132, R188, 0x10, R140.reuse ;  /* 0x00000010bc847825 */ /* 0x100fe400078e008c */
[----:B------:R-:W3:Y:S02]  /*0920*/  LDG.E.128 R136, desc[UR6][R136.64] ;  /* 0x0000000688887981 */ /* 0x000ee4000c1e1d00 */
[----:B------:R-:W-:-:S02]  /*0930*/  IMAD.WIDE.U32 R108, R192, 0x10, R140 ;  /* 0x00000010c06c7825 */ /* 0x000fc400078e008c */
[----:B------:R-:W3:Y:S02]  /*0940*/  LDG.E.128 R120, desc[UR6][R120.64] ;  /* 0x0000000678787981 */ /* 0x000ee4000c1e1d00 */
[----:B------:R-:W-:Y:S02]  /*0950*/  IMAD.WIDE.U32 R116, R193, 0x10, R140 ;  /* 0x00000010c1747825 */ /* 0x000fe400078e008c */
[----:B------:R-:W3:Y:S02]  /*0960*/  LDG.E.128 R132, desc[UR6][R132.64] ;  /* 0x0000000684847981 */ /* 0x000ee4000c1e1d00 */
[----:B----4-:R-:W-:Y:S02]  /*0970*/  IMAD.WIDE R200, R186, 0x4, R196 ;  /* 0x00000004bac87825 */ /* 0x010fe400078e02c4 */
[----:B------:R-:W4:Y:S04]  /*0980*/  LDG.E.128 R108, desc[UR6][R108.64] ;  /* 0x000000066c6c7981 */ /* 0x000f28000c1e1d00 */
[----:B------:R-:W4:Y:S04]  /*0990*/  LDG.E R194, desc[UR6][R200.64] ;  /* 0x00000006c8c27981 */ /* 0x000f28000c1e1900 */
[----:B------:R-:W4:Y:S01]  /*09a0*/  LDG.E.128 R116, desc[UR6][R116.64] ;  /* 0x0000000674747981 */ /* 0x000f22000c1e1d00 */
[----:B------:R-:W-:-:S06]  /*09b0*/  IMAD.WIDE.U32 R140, R189, 0x10, R140 ;  /* 0x00000010bd8c7825 */ /* 0x000fcc00078e008c */
[----:B------:R-:W4:Y:S01]  /*09c0*/  LDG.E.128 R140, desc[UR6][R140.64] ;  /* 0x000000068c8c7981 */ /* 0x000f22000c1e1d00 */
[----:B------:R-:W-:-:S04]  /*09d0*/  ISETP.NE.U32.AND P1, PT, RZ, UR10, PT ;  /* 0x0000000aff007c0c */ /* 0x000fc8000bf25070 */
[----:B------:R-:W-:-:S13]  /*09e0*/  ISETP.NE.AND.EX P1, PT, RZ, UR11, PT, P1 ;  /* 0x0000000bff007c0c */ /* 0x000fda000bf25310 */
[----:B------:R-:W0:Y:S08]  /*09f0*/  @P1 LDC.64 R230, c[0x0][0x2c8] ;  /* 0x0000b200ffe61b82 */ /* 0x000e300000000a00 */
[----:B------:R-:W1:Y:S08]  /*0a00*/  @P1 LDC.64 R228, c[0x0][0x2c8] ;  /* 0x0000b200ffe41b82 */ /* 0x000e700000000a00 */
[----:B------:R-:W1:Y:S01]  /*0a10*/  @P1 LDC.64 R236, c[0x0][0x2c8] ;  /* 0x0000b200ffec1b82 */ /* 0x000e620000000a00 */
[----:B------:R-:W-:-:S07]  /*0a20*/  ISETP.NE.AND P4, PT, RZ, UR8, PT ;  /* 0x00000008ff007c0c */ /* 0x000fce000bf85270 */
[----:B------:R-:W1:Y:S01]  /*0a30*/  @P1 LDC.64 R234, c[0x0][0x2c8] ;  /* 0x0000b200ffea1b82 */ /* 0x000e620000000a00 */
[----:B0-----:R-:W-:-:S05]  /*0a40*/  @P1 IMAD.WIDE.U32 R230, R192, 0x10, R230 ;  /* 0x00000010c0e61825 */ /* 0x001fca00078e00e6 */
[----:B-----5:R0:W5:Y:S02]  /*0a50*/  @P1 LDG.E.128 R56, desc[UR6][R230.64] ;  /* 0x00000006e6381981 */ /* 0x020164000c1e1d00 */
[----:B------:R-:W0:Y:S01]  /*0a60*/  @P1 LDC.64 R232, c[0x0][0x2c8] ;  /* 0x0000b200ffe81b82 */ /* 0x000e220000000a00 */
[----:B-1----:R-:W-:-:S05]  /*0a70*/  @P1 IMAD.WIDE.U32 R228, R193, 0x10, R228 ;  /* 0x00000010c1e41825 */ /* 0x002fca00078e00e4 */
[----:B------:R1:W5:Y:S01]  /*0a80*/  @P1 LDG.E.128 R52, desc[UR6][R228.64] ;  /* 0x00000006e4341981 */ /* 0x000362000c1e1d00 */
[----:B------:R-:W-:Y:S01]  /*0a90*/  @P1 IMAD.WIDE.U32 R236, R189, 0x10, R236 ;  /* 0x00000010bdec1825 */ /* 0x000fe200078e00ec */
[----:B------:R-:W-:-:S04]  /*0aa0*/  MOV R190, 0x3f800000 ;  /* 0x3f80000000be7802 */ /* 0x000fc80000000f00 */
[----:B------:R4:W5:Y:S01]  /*0ab0*/  @P1 LDG.E.128 R40, desc[UR6][R236.64] ;  /* 0x00000006ec281981 */ /* 0x000962000c1e1d00 */
[----:B------:R-:W-:-:S05]  /*0ac0*/  @P1 IMAD.WIDE.U32 R234, R191, 0x10, R234 ;  /* 0x00000010bfea1825 */ /* 0x000fca00078e00ea */
[----:B------:R4:W5:Y:S01]  /*0ad0*/  @P1 LDG.E.128 R48, desc[UR6][R234.64] ;  /* 0x00000006ea301981 */ /* 0x000962000c1e1d00 */
[----:B0-----:R-:W-:-:S05]  /*0ae0*/  @P1 IMAD.WIDE.U32 R232, R188, 0x10, R232 ;  /* 0x00000010bce81825 */ /* 0x001fca00078e00e8 */
[----:B------:R0:W5:Y:S01]  /*0af0*/  @P1 LDG.E.128 R44, desc[UR6][R232.64] ;  /* 0x00000006e82c1981 */ /* 0x000162000c1e1d00 */
[C---:B------:R-:W-:Y:S02]  /*0b00*/  PRMT R196, R104.reuse, 0x7632, R196 ;  /* 0x0000763268c47816 */ /* 0x040fe400000000c4 */
[----:B------:R-:W-:Y:S02]  /*0b10*/  SHF.L.U32 R197, R104, 0x10, RZ ;  /* 0x0000001068c57819 */ /* 0x000fe400000006ff */
[----:B------:R-:W-:Y:S02]  /*0b20*/  PRMT R104, R105, 0x7632, R104 ;  /* 0x0000763269687816 */ /* 0x000fe40000000068 */
[C---:B------:R-:W-:Y:S02]  /*0b30*/  PRMT R204, R112.reuse, 0x7632, R204 ;  /* 0x0000763270cc7816 */ /* 0x040fe400000000cc */
[----:B------:R-:W-:Y:S02]  /*0b40*/  SHF.L.U32 R205, R112, 0x10, RZ ;  /* 0x0000001070cd7819 */ /* 0x000fe400000006ff */
[----:B------:R-:W-:-:S02]  /*0b50*/  PRMT R112, R113, 0x7632, R112 ;  /* 0x0000763271707816 */ /* 0x000fc40000000070 */
[----:B------:R-:W-:Y:S02]  /*0b60*/  SHF.L.U32 R206, R113, 0x10, RZ ;  /* 0x0000001071ce7819 */ /* 0x000fe400000006ff */
[----:B--2---:R-:W-:Y:S02]  /*0b70*/  SHF.L.U32 R221, R128, 0x10, RZ ;  /* 0x0000001080dd7819 */ /* 0x004fe400000006ff */
[C---:B---3--:R-:W-:Y:S02]  /*0b80*/  PRMT R219, R127.reuse, 0x7632, R219 ;  /* 0x000076327fdb7816 */ /* 0x048fe400000000db */
[----:B------:R-:W-:Y:S02]  /*0b90*/  SHF.L.U32 R220, R127, 0x10, RZ ;  /* 0x000000107fdc7819 */ /* 0x000fe400000006ff */
[----:B------:R-:W-:Y:S02]  /*0ba0*/  FSEL R230, R0, RZ, !P4 ;  /* 0x000000ff00e67208 */ /* 0x000fe40006000000 */
[----:B------:R-:W-:-:S02]  /*0bb0*/  PRMT R127, R128, 0x7632, R127 ;  /* 0x00007632807f7816 */ /* 0x000fc4000000007f */
[----:B------:R-:W-:Y:S02]  /*0bc0*/  PRMT R0, R136, 0x7632, R0 ;  /* 0x0000763288007816 */ /* 0x000fe40000000000 */
[----:B------:R-:W-:Y:S02]  /*0bd0*/  PRMT R113, R114, 0x7632, R113 ;  /* 0x0000763272717816 */ /* 0x000fe40000000071 */
[C---:B------:R-:W-:Y:S02]  /*0be0*/  PRMT R212, R120.reuse, 0x7632, R212 ;  /* 0x0000763278d47816 */ /* 0x040fe400000000d4 */
[----:B------:R-:W-:Y:S02]  /*0bf0*/  SHF.L.U32 R213, R120, 0x10, RZ ;  /* 0x0000001078d57819 */ /* 0x000fe400000006ff */
[----:B------:R-:W-:Y:S02]  /*0c00*/  SHF.L.U32 R207, R114, 0x10, RZ ;  /* 0x0000001072cf7819 */ /* 0x000fe400000006ff */
[----:B------:R-:W-:-:S02]  /*0c10*/  PRMT R120, R121, 0x7632, R120 ;  /* 0x0000763279787816 */ /* 0x000fc40000000078 */
[C---:B------:R-:W-:Y:S02]  /*0c20*/  PRMT R128, R129.reuse, 0x7632, R128 ;  /* 0x0000763281807816 */ /* 0x040fe40000000080 */
[----:B------:R-:W-:Y:S02]  /*0c30*/  SHF.L.U32 R222, R129, 0x10, RZ ;  /* 0x0000001081de7819 */ /* 0x000fe400000006ff */
[----:B------:R-:W-:Y:S02]  /*0c40*/  PRMT R114, R115, 0x7632, R114 ;  /* 0x0000763273727816 */ /* 0x000fe40000000072 */
[C---:B------:R-:W-:Y:S02]  /*0c50*/  PRMT R129, R130.reuse, 0x7632, R129 ;  /* 0x0000763282817816 */ /* 0x040fe40000000081 */
[----:B------:R-:W-:Y:S02]  /*0c60*/  SHF.L.U32 R223, R130, 0x10, RZ ;  /* 0x0000001082df7819 */ /* 0x000fe400000006ff */
[----:B------:R-:W-:-:S02]  /*0c70*/  PRMT R199, R107, 0x7632, R199 ;  /* 0x000076326bc77816 */ /* 0x000fc400000000c7 */
[----:B------:R-:W-:Y:S02]  /*0c80*/  PRMT R130, R131, 0x7632, R130 ;  /* 0x0000763283827816 */ /* 0x000fe40000000082 */
[----:B------:R-:W-:Y:S01]  /*0c90*/  SHF.L.U32 R0, R0, 0x10, RZ ;  /* 0x0000001000007819 */ /* 0x000fe200000006ff */
[----:B------:R-:W-:Y:S01]  /*0ca0*/  FADD.FTZ R197, -R230, R197 ;  /* 0x000000c5e6c57221 */ /* 0x000fe20000010100 */
[----:B------:R-:W-:Y:S02]  /*0cb0*/  SHF.L.U32 R198, R105, 0x10, RZ ;  /* 0x0000001069c67819 */ /* 0x000fe400000006ff */
[C---:B------:R-:W-:Y:S02]  /*0cc0*/  PRMT R227, R135.reuse, 0x7632, R227 ;  /* 0x0000763287e37816 */ /* 0x040fe400000000e3 */
[----:B-1----:R-:W-:Y:S02]  /*0cd0*/  SHF.L.U32 R228, R135, 0x10, RZ ;  /* 0x0000001087e47819 */ /* 0x002fe400000006ff */
[----:B------:R-:W-:-:S02]  /*0ce0*/  SHF.L.U32 R243, R104, 0x10, RZ ;  /* 0x0000001068f37819 */ /* 0x000fc400000006ff */
[----:B------:R-:W-:Y:S02]  /*0cf0*/  PRMT R105, R106, 0x7632, R105 ;  /* 0x000076326a697816 */ /* 0x000fe40000000069 */
[----:B------:R-:W-:Y:S02]  /*0d00*/  PRMT R135, R137, 0x7632, R135 ;  /* 0x0000763289877816 */ /* 0x000fe40000000087 */
[----:B------:R-:W-:Y:S02]  /*0d10*/  SHF.L.U32 R249, R112, 0x10, RZ ;  /* 0x0000001070f97819 */ /* 0x000fe400000006ff */
[----:B------:R-:W-:Y:S01]  /*0d20*/  SHF.L.U32 R104, R120, 0x10, RZ ;  /* 0x0000001078687819 */ /* 0x000fe200000006ff */
[----:B------:R-:W-:Y:S01]  /*0d30*/  FADD.FTZ R213, -R230, R213 ;  /* 0x000000d5e6d57221 */ /* 0x000fe20000010100 */
[----:B------:R-:W-:Y:S02]  /*0d40*/  SHF.L.U32 R200, R107, 0x10, RZ ;  /* 0x000000106bc87819 */ /* 0x000fe400000006ff */
[----:B------:R-:W-:-:S02]  /*0d50*/  SHF.L.U32 R208, R115, 0x10, RZ ;  /* 0x0000001073d07819 */ /* 0x000fc400000006ff */
[----:B------:R-:W-:Y:S02]  /*0d60*/  SHF.L.U32 R214, R121, 0x10, RZ ;  /* 0x0000001079d67819 */ /* 0x000fe400000006ff */
[----:B------:R-:W-:Y:S02]  /*0d70*/  SHF.L.U32 R114, R114, 0x10, RZ ;  /* 0x0000001072727819 */ /* 0x000fe400000006ff */
[----:B------:R-:W-:Y:S02]  /*0d80*/  SHF.L.U32 R120, R128, 0x10, RZ ;  /* 0x0000001080787819 */ /* 0x000fe400000006ff */
[----:B----4-:R-:W-:Y:S02]  /*0d90*/  PRMT R107, R108, 0x7632, R107 ;  /* 0x000076326c6b7816 */ /* 0x010fe4000000006b */
[C---:B------:R-:W-:Y:S02]  /*0da0*/  PRMT R121, R122.reuse, 0x7632, R121 ;  /* 0x000076327a797816 */ /* 0x040fe40000000079 */
[----:B------:R-:W-:-:S02]  /*0db0*/  SHF.L.U32 R215, R122, 0x10, RZ ;  /* 0x000000107ad77819 */ /* 0x000fc400000006ff */
[----:B------:R-:W-:Y:S02]  /*0dc0*/  SHF.L.U32 R239, R196, 0x10, RZ ;  /* 0x00000010c4ef7819 */ /* 0x000fe400000006ff */
[----:B------:R-:W-:Y:S02]  /*0dd0*/  SHF.L.U32 R199, R199, 0x10, RZ ;  /* 0x00000010c7c77819 */ /* 0x000fe400000006ff */
[----:B------:R-:W-:Y:S02]  /*0de0*/  SHF.L.U32 R127, R127, 0x10, RZ ;  /* 0x000000107f7f7819 */ /* 0x000fe400000006ff */
[----:B------:R-:W-:Y:S01]  /*0df0*/  SHF.L.U32 R128, R130, 0x10, RZ ;  /* 0x0000001082807819 */ /* 0x000fe200000006ff */
[----:B------:R-:W-:Y:S01]  /*0e00*/  FADD.FTZ R130, -R230, R0 ;  /* 0x00000000e6827221 */ /* 0x000fe20000010100 */
[----:B------:R-:W-:Y:S01]  /*0e10*/  SHF.L.U32 R108, R108, 0x10, RZ ;  /* 0x000000106c6c7819 */ /* 0x000fe200000006ff */
[----:B------:R-:W-:Y:S01]  /*0e20*/  FMUL.FTZ R0, R194, R197 ;  /* 0x000000c5c2007220 */ /* 0x000fe20000410000 */
[----:B------:R-:W-:-:S02]  /*0e30*/  PRMT R122, R123, 0x7632, R122 ;  /* 0x000076327b7a7816 */ /* 0x000fc4000000007a */
[----:B------:R-:W-:Y:S02]  /*0e40*/  SHF.L.U32 R217, R123, 0x10, RZ ;  /* 0x000000107bd97819 */ /* 0x000fe400000006ff */
[----:B------:R-:W-:Y:S02]  /*0e50*/  @P0 SHF.L.U32 R190, R202, 0x10, RZ ;  /* 0x00000010cabe0819 */ /* 0x000fe400000006ff */
[----:B------:R-:W-:Y:S02]  /*0e60*/  PRMT R123, R124, 0x7632, R123 ;  /* 0x000076327c7b7816 */ /* 0x000fe4000000007b */
[----:B------:R-:W-:Y:S02]  /*0e70*/  SHF.L.U32 R245, R105, 0x10, RZ ;  /* 0x0000001069f57819 */ /* 0x000fe400000006ff */
[----:B------:R-:W-:Y:S01]  /*0e80*/  SHF.L.U32 R196, R135, 0x10, RZ ;  /* 0x0000001087c47819 */ /* 0x000fe200000006ff */
[----:B------:R-:W-:Y:S01]  /*0e90*/  FADD.FTZ R135, -R230, R249 ;  /* 0x000000f9e6877221 */ /* 0x000fe20000010100 */
[----:B------:R-:W-:Y:S01]  /*0ea0*/  PRMT R202, R110, 0x7632, R202 ;  /* 0x000076326eca7816 */ /* 0x000fe200000000ca */
[----:B------:R-:W-:Y:S01]  /*0eb0*/  FADD.FTZ R249, -R230, R114 ;  /* 0x00000072e6f97221 */ /* 0x000fe20000010100 */
[----:B------:R-:W-:Y:S01]  /*0ec0*/  SHF.L.U32 R203, R110, 0x10, RZ ;  /* 0x000000106ecb7819 */ /* 0x000fe200000006ff */
[----:B------:R-:W-:Y:S01]  /*0ed0*/  FMUL.FTZ R236, R194, R213 ;  /* 0x000000d5c2ec7220 */ /* 0x000fe20000410000 */
[----:B------:R-:W-:-:S02]  /*0ee0*/  PRMT R115, R116, 0x7632, R115 ;  /* 0x0000763274737816 */ /* 0x000fc40000000073 */
[----:B------:R-:W-:Y:S02]  /*0ef0*/  SHF.L.U32 R124, R124, 0x10, RZ ;  /* 0x000000107c7c7819 */ /* 0x000fe400000006ff */
[----:B------:R-:W-:Y:S01]  /*0f00*/  SHF.L.U32 R251, R113, 0x10, RZ ;  /* 0x0000001071fb7819 */ /* 0x000fe200000006ff */
[C---:B------:R-:W-:Y:S01]  /*0f10*/  FADD.FTZ R113, -R230.reuse, R208 ;  /* 0x000000d0e6717221 */ /* 0x040fe20000010100 */
[----:B------:R-:W-:Y:S01]  /*0f20*/  PRMT R110, R111, 0x7632, R110 ;  /* 0x000076326f6e7816 */ /* 0x000fe2000000006e */
[----:B------:R-:W-:Y:S01]  /*0f30*/  FADD.FTZ R105, -R230, R239 ;  /* 0x000000efe6697221 */ /* 0x000fe20000010100 */
[----:B------:R-:W-:Y:S01]  /*0f40*/  PRMT R210, R118, 0x7632, R210 ;  /* 0x0000763276d27816 */ /* 0x000fe200000000d2 */
[----:B------:R-:W-:Y:S01]  /*0f50*/  FADD.FTZ R199, -R230, R199 ;  /* 0x000000c7e6c77221 */ /* 0x000fe20000010100 */
[----:B------:R-:W-:Y:S01]  /*0f60*/  SHF.L.U32 R211, R118, 0x10, RZ ;  /* 0x0000001076d37819 */ /* 0x000fe200000006ff */
[C---:B------:R-:W-:Y:S01]  /*0f70*/  FADD.FTZ R215, -R230.reuse, R215 ;  /* 0x000000d7e6d77221 */ /* 0x040fe20000010100 */
[----:B------:R-:W-:Y:S01]  /*0f80*/  FADD.FTZ R114, -R230, R127 ;  /* 0x0000007fe6727221 */ /* 0x000fe20000010100 */
[----:B------:R-:W-:Y:S01]  /*0f90*/  SHF.L.U32 R106, R106, 0x10, RZ ;  /* 0x000000106a6a7819 */ /* 0x000fe200000006ff */
        /* <DEDUP_REMOVED lines=8> */
[----:B------:R-:W-:Y:S01]  /*1020*/  FADD.FTZ R237, -R230, R245 ;  /* 0x000000f5e6ed7221 */ /* 0x000fe20000010100 */
[----:B------:R-:W-:Y:S01]  /*1030*/  PRMT R125, R126, 0x7632, R125 ;  /* 0x000076327e7d7816 */ /* 0x000fe2000000007d */
[C---:B------:R-:W-:Y:S01]  /*1040*/  FADD.FTZ R243, -R230.reuse, R206 ;  /* 0x000000cee6f37221 */ /* 0x040fe20000010100 */
[----:B------:R-:W-:Y:S01]  /*1050*/  SHF.L.U32 R108, R115, 0x10, RZ ;  /* 0x00000010736c7819 */ /* 0x000fe200000006ff */
[----:B------:R-:W-:Y:S01]  /*1060*/  FADD.FTZ R245, -R230, R214 ;  /* 0x000000d6e6f57221 */ /* 0x000fe20000010100 */
[----:B------:R-:W-:Y:S01]  /*1070*/  SHF.L.U32 R209, R116, 0x10, RZ ;  /* 0x0000001074d17819 */ /* 0x000fe200000006ff */
[----:B------:R-:W-:Y:S01]  /*1080*/  FMUL.FTZ R113, R194, R113 ;  /* 0x00000071c2717220 */ /* 0x000fe20000410000 */
[----:B------:R-:W-:Y:S01]  /*1090*/  SHF.L.U32 R126, R126, 0x10, RZ ;  /* 0x000000107e7e7819 */ /* 0x000fe200000006ff */
[----:B------:R-:W-:Y:S01]  /*10a0*/  FADD.FTZ R27, R124, R27 ;  /* 0x0000001b7c1b7221 */ /* 0x000fe20000010000 */
[----:B------:R-:W-:Y:S01]  /*10b0*/  SHF.L.U32 R110, R110, 0x10, RZ ;  /* 0x000000106e6e7819 */ /* 0x000fe200000006ff */
[-C--:B------:R-:W-:Y:S01]  /*10c0*/  FFMA.FTZ R3, R236, R124.reuse, R3 ;  /* 0x0000007cec037223 */ /* 0x080fe20000010003 */
[----:B------:R-:W-:Y:S01]  /*10d0*/  FMUL.FTZ R115, R76, R124 ;  /* 0x0000007c4c737220 */ /* 0x000fe20000410000 */
[C---:B------:R-:W-:Y:S01]  /*10e0*/  PRMT R116, R117.reuse, 0x7632, R116 ;  /* 0x0000763275747816 */ /* 0x040fe20000000074 */
[C---:B------:R-:W-:Y:S01]  /*10f0*/  FMUL.FTZ R199, R194.reuse, R199 ;  /* 0x000000c7c2c77220 */ /* 0x040fe20000410000 */
[----:B------:R-:W-:Y:S01]  /*1100*/  FMUL.FTZ R124, R194, R215 ;  /* 0x000000d7c27c7220 */ /* 0x000fe20000410000 */
[----:B------:R-:W-:Y:S01]  /*1110*/  SHF.L.U32 R117, R117, 0x10, RZ ;  /* 0x0000001075757819 */ /* 0x000fe200000006ff */
[C---:B------:R-:W-:Y:S01]  /*1120*/  FADD.FTZ R221, -R230.reuse, R221 ;  /* 0x000000dde6dd7221 */ /* 0x040fe20000010100 */
[----:B------:R-:W-:Y:S01]  /*1130*/  SHF.L.U32 R225, R131, 0x10, RZ ;  /* 0x0000001083e17819 */ /* 0x000fe200000006ff */
[----:B------:R-:W-:Y:S01]  /*1140*/  FADD.FTZ R235, -R230, R106 ;  /* 0x0000006ae6eb7221 */ /* 0x000fe20000010100 */
[----:B------:R-:W-:Y:S01]  /*1150*/  FMUL.FTZ R243, R194, R243 ;  /* 0x000000f3c2f37220 */ /* 0x000fe20000410000 */
[----:B------:R-:W-:Y:S01]  /*1160*/  SHF.L.U32 R242, R118, 0x10, RZ ;  /* 0x0000001076f27819 */ /* 0x000fe200000006ff */
[----:B------:R-:W-:Y:S01]  /*1170*/  FADD.FTZ R157, R119, R157 ;  /* 0x0000009d779d7221 */ /* 0x000fe20000010000 */
[----:B------:R-:W-:Y:S01]  /*1180*/  PRMT R131, R132, 0x7632, R131 ;  /* 0x0000763284837816 */ /* 0x000fe20000000083 */
[-C--:B------:R-:W-:Y:S01]  /*1190*/  FFMA.FTZ R158, R113, R119.reuse, R158 ;  /* 0x00000077719e7223 */ /* 0x080fe2000001009e */
[----:B------:R-:W-:Y:S01]  /*11a0*/  SHF.L.U32 R229, R136, 0x10, RZ ;  /* 0x0000001088e57819 */ /* 0x000fe200000006ff */
[----:B------:R-:W-:Y:S01]  /*11b0*/  FMUL.FTZ R118, R74, R119 ;  /* 0x000000774a767220 */ /* 0x000fe20000410000 */
[----:B------:R-:W-:Y:S01]  /*11c0*/  SHF.L.U32 R106, R121, 0x10, RZ ;  /* 0x00000010796a7819 */ /* 0x000fe200000006ff */
[----:B------:R-:W-:Y:S01]  /*11d0*/  FMUL.FTZ R238, R194, R245 ;  /* 0x000000f5c2ee7220 */ /* 0x000fe20000410000 */
[----:B------:R-:W-:Y:S01]  /*11e0*/  SHF.L.U32 R132, R132, 0x10, RZ ;  /* 0x0000001084847819 */ /* 0x000fe200000006ff */
[----:B------:R-:W-:Y:S01]  /*11f0*/  FADD.FTZ R205, -R230, R205 ;  /* 0x000000cde6cd7221 */ /* 0x000fe20000010100 */
[----:B------:R-:W-:Y:S01]  /*1200*/  PRMT R136, R138, 0x7632, R136 ;  /* 0x000076328a887816 */ /* 0x000fe20000000088 */
[----:B------:R-:W-:Y:S01]  /*1210*/  FADD.FTZ R121, -R230, R222 ;  /* 0x000000dee6797221 */ /* 0x000fe20000010100 */
[----:B------:R-:W-:Y:S01]  /*1220*/  FADD.FTZ R171, R110, R171 ;  /* 0x000000ab6eab7221 */ /* 0x000fe20000010000 */
[-C--:B------:R-:W-:Y:S01]  /*1230*/  FFMA.FTZ R172, R199, R110.reuse, R172 ;  /* 0x0000006ec7ac7223 */ /* 0x080fe200000100ac */
[----:B------:R-:W-:Y:S01]  /*1240*/  FMUL.FTZ R197, R67, R110 ;  /* 0x0000006e43c57220 */ /* 0x000fe20000410000 */
[----:B------:R-:W-:Y:S01]  /*1250*/  FADD.FTZ R31, R126, R31 ;  /* 0x0000001f7e1f7221 */ /* 0x000fe20000010000 */
[-C--:B------:R-:W-:Y:S01]  /*1260*/  FFMA.FTZ R7, R124, R126.reuse, R7 ;  /* 0x0000007e7c077223 */ /* 0x080fe20000010007 */
[----:B------:R-:W-:Y:S01]  /*1270*/  FMUL.FTZ R119, R80, R126 ;  /* 0x0000007e50777220 */ /* 0x000fe20000410000 */
[----:B------:R-:W-:Y:S01]  /*1280*/  SHF.L.U32 R247, R204, 0x10, RZ ;  /* 0x00000010ccf77819 */ /* 0x000fe200000006ff */
[----:B------:R-:W-:Y:S01]  /*1290*/  FMUL.FTZ R126, R194, R221 ;  /* 0x000000ddc27e7220 */ /* 0x000fe20000410000 */
[----:B------:R-:W-:Y:S01]  /*12a0*/  SHF.L.U32 R110, R116, 0x10, RZ ;  /* 0x00000010746e7819 */ /* 0x000fe200000006ff */
[----:B------:R-:W-:Y:S01]  /*12b0*/  FADD.FTZ R223, -R230, R223 ;  /* 0x000000dfe6df7221 */ /* 0x000fe20000010100 */
[----:B------:R-:W-:Y:S01]  /*12c0*/  FADD.FTZ R165, R117, R165 ;  /* 0x000000a575a57221 */ /* 0x000fe20000010000 */
[-C--:B------:R-:W-:Y:S01]  /*12d0*/  FFMA.FTZ R166, R243, R117.reuse, R166 ;  /* 0x00000075f3a67223 */ /* 0x080fe200000100a6 */
[----:B------:R-:W-:Y:S01]  /*12e0*/  FMUL.FTZ R116, R70, R117 ;  /* 0x0000007546747220 */ /* 0x000fe20000410000 */
[C---:B------:R-:W-:Y:S01]  /*12f0*/  PRMT R224, R133.reuse, 0x7632, R224 ;  /* 0x0000763285e07816 */ /* 0x040fe200000000e0 */
[----:B0-----:R-:W-:Y:S01]  /*1300*/  FADD.FTZ R233, -R230, R198 ;  /* 0x000000c6e6e97221 */ /* 0x001fe20000010100 */
[----:B------:R-:W-:Y:S01]  /*1310*/  SHF.L.U32 R226, R133, 0x10, RZ ;  /* 0x0000001085e27819 */ /* 0x000fe200000006ff */
[----:B------:R-:W-:Y:S01]  /*1320*/  FADD.FTZ R29, R218, R29 ;  /* 0x0000001dda1d7221 */ /* 0x000fe20000010000 */
[----:B------:R-:W-:Y:S01]  /*1330*/  SHF.L.U32 R231, R138, 0x10, RZ ;  /* 0x000000108ae77819 */ /* 0x000fe200000006ff */
[-C--:B------:R-:W-:Y:S01]  /*1340*/  FFMA.FTZ R5, R238, R218.reuse, R5 ;  /* 0x000000daee057223 */ /* 0x080fe20000010005 */
[----:B------:R-:W-:Y:S01]  /*1350*/  SHF.L.U32 R212, R212, 0x10, RZ ;  /* 0x00000010d4d47819 */ /* 0x000fe200000006ff */
[----:B------:R-:W-:Y:S01]  /*1360*/  FMUL.FTZ R117, R78, R218 ;  /* 0x000000da4e757220 */ /* 0x000fe20000410000 */
[----:B------:R-:W-:Y:S01]  /*1370*/  PRMT R133, R134, 0x7632, R133 ;  /* 0x0000763286857816 */ /* 0x000fe20000000085 */
[----:B------:R-:W-:Y:S01]  /*1380*/  FADD.FTZ R207, -R230, R207 ;  /* 0x000000cfe6cf7221 */ /* 0x000fe20000010100 */
[----:B------:R-:W-:Y:S01]  /*1390*/  PRMT R138, R139, 0x7632, R138 ;  /* 0x000076328b8a7816 */ /* 0x000fe2000000008a */
[----:B------:R-:W-:Y:S01]  /*13a0*/  FMUL.FTZ R205, R194, R205 ;  /* 0x000000cdc2cd7220 */ /* 0x000fe20000410000 */
[----:B------:R-:W-:Y:S01]  /*13b0*/  SHF.L.U32 R112, R122, 0x10, RZ ;  /* 0x000000107a707819 */ /* 0x000fe200000006ff */
[----:B------:R-:W-:Y:S01]  /*13c0*/  FMUL.FTZ R218, R194, R121 ;  /* 0x00000079c2da7220 */ /* 0x000fe20000410000 */
[----:B------:R-:W-:Y:S01]  /*13d0*/  SHF.L.U32 R198, R136, 0x10, RZ ;  /* 0x0000001088c67819 */ /* 0x000fe200000006ff */
[----:B------:R-:W-:Y:S01]  /*13e0*/  FADD.FTZ R35, R132, R35 ;  /* 0x0000002384237221 */ /* 0x000fe20000010000 */
[----:B------:R-:W-:Y:S01]  /*13f0*/  SHF.L.U32 R134, R134, 0x10, RZ ;  /* 0x0000001086867819 */ /* 0x000fe200000006ff */
[-C--:B------:R-:W-:Y:S01]  /*1400*/  FFMA.FTZ R11, R126, R132.reuse, R11 ;  /* 0x000000847e0b7223 */ /* 0x080fe2000001000b */
[----:B------:R-:W-:Y:S01]  /*1410*/  SHF.L.U32 R137, R137, 0x10, RZ ;  /* 0x0000001089897819 */ /* 0x000fe200000006ff */
[----:B------:R-:W-:Y:S01]  /*1420*/  FMUL.FTZ R121, R84, R132 ;  /* 0x0000008454797220 */ /* 0x000fe20000410000 */
[----:B------:R-:W-:Y:S01]  /*1430*/  SHF.L.U32 R122, R129, 0x10, RZ ;  /* 0x00000010817a7819 */ /* 0x000fe200000006ff */
[----:B------:R-:W-:Y:S01]  /*1440*/  FADD.FTZ R129, -R230, R247 ;  /* 0x000000f7e6817221 */ /* 0x000fe20000010100 */
[----:B------:R-:W-:Y:S01]  /*1450*/  FMUL.FTZ R132, R194, R223 ;  /* 0x000000dfc2847220 */ /* 0x000fe20000410000 */
[C---:B------:R-:W-:Y:S01]  /*1460*/  FADD.FTZ R241, -R230.reuse, R200 ;  /* 0x000000c8e6f17221 */ /* 0x040fe20000010100 */
[C---:B------:R-:W-:Y:S01]  /*1470*/  FADD.FTZ R229, -R230.reuse, R229 ;  /* 0x000000e5e6e57221 */ /* 0x040fe20000010100 */
[C---:B------:R-:W-:Y:S01]  /*1480*/  FADD.FTZ R247, -R230.reuse, R251 ;  /* 0x000000fbe6f77221 */ /* 0x040fe20000010100 */
[----:B------:R-:W-:Y:S01]  /*1490*/  SHF.L.U32 R139, R139, 0x10, RZ ;  /* 0x000000108b8b7819 */ /* 0x000fe200000006ff */
[----:B------:R-:W-:Y:S01]  /*14a0*/  FADD.FTZ R251, -R230, R212 ;  /* 0x000000d4e6fb7221 */ /* 0x000fe20000010100 */
[----:B------:R-:W-:Y:S01]  /*14b0*/  SHF.L.U32 R200, R138, 0x10, RZ ;  /* 0x000000108ac87819 */ /* 0x000fe200000006ff */
[----:B------:R-:W-:Y:S01]  /*14c0*/  FADD.FTZ R136, -R230, R196 ;  /* 0x000000c4e6887221 */ /* 0x000fe20000010100 */
[----:B------:R-:W-:Y:S01]  /*14d0*/  FADD.FTZ R169, R209, R169 ;  /* 0x000000a9d1a97221 */ /* 0x000fe20000010000 */
[-C--:B------:R-:W-:Y:S01]  /*14e0*/  FFMA.FTZ R170, R205, R209.reuse, R170 ;  /* 0x000000d1cdaa7223 */ /* 0x080fe200000100aa */
[----:B------:R-:W-:Y:S01]  /*14f0*/  FMUL.FTZ R234, R68, R209 ;  /* 0x000000d144ea7220 */ /* 0x000fe20000410000 */
[----:B------:R-:W-:Y:S01]  /*1500*/  FMUL.FTZ R207, R194, R207 ;  /* 0x000000cfc2cf7220 */ /* 0x000fe20000410000 */
[----:B------:R-:W-:Y:S01]  /*1510*/  FADD.FTZ R138, -R230, R198 ;  /* 0x000000c6e68a7221 */ /* 0x000fe20000010100 */
[----:B------:R-:W-:Y:S01]  /*1520*/  PRMT R196, R140, 0x7632, R196 ;  /* 0x000076328cc47816 */ /* 0x000fe200000000c4 */
[----:B------:R-:W-:Y:S01]  /*1530*/  FADD.FTZ R137, -R230, R137 ;  /* 0x00000089e6897221 */ /* 0x000fe20000010100 */
[C---:B------:R-:W-:Y:S01]  /*1540*/  PRMT R208, R143.reuse, 0x7632, R208 ;  /* 0x000076328fd07816 */ /* 0x040fe200000000d0 */
[----:B------:R-:W-:Y:S01]  /*1550*/  FADD.FTZ R39, R134, R39 ;  /* 0x0000002786277221 */ /* 0x000fe20000010000 */
[----:B------:R-:W-:Y:S01]  /*1560*/  SHF.L.U32 R212, R143, 0x10, RZ ;  /* 0x000000108fd47819 */ /* 0x000fe200000006ff */
[----:B------:R-:W-:Y:S01]  /*1570*/  FMUL.FTZ R143, R194, R105 ;  /* 0x00000069c28f7220 */ /* 0x000fe20000410000 */
[----:B------:R-:W-:Y:S01]  /*1580*/  SHF.L.U32 R214, R107, 0x10, RZ ;  /* 0x000000106bd67819 */ /* 0x000fe200000006ff */
[-C--:B------:R-:W-:Y:S01]  /*1590*/  FFMA.FTZ R15, R132, R134.reuse, R15 ;  /* 0x00000086840f7223 */ /* 0x080fe2000001000f */
[----:B------:R-:W-:Y:S01]  /*15a0*/  SHF.L.U32 R209, R133, 0x10, RZ ;  /* 0x0000001085d17819 */ /* 0x000fe200000006ff */
[----:B------:R-:W-:Y:S01]  /*15b0*/  FMUL.FTZ R133, R88, R134 ;  /* 0x0000008658857220 */ /* 0x000fe20000410000 */
[----:B------:R-:W-:Y:S01]  /*15c0*/  SHF.L.U32 R198, R140, 0x10, RZ ;  /* 0x000000108cc67819 */ /* 0x000fe200000006ff */
[----:B------:R-:W-:Y:S01]  /*15d0*/  FMUL.FTZ R134, R194, R229 ;  /* 0x000000e5c2867220 */ /* 0x000fe20000410000 */
[----:B------:R-:W-:Y:S01]  /*15e0*/  SHF.L.U32 R240, R210, 0x10, RZ ;  /* 0x00000010d2f07819 */ /* 0x000fe200000006ff */
[----:B------:R-:W-:Y:S01]  /*15f0*/  FADD.FTZ R161, R211, R161 ;  /* 0x000000a1d3a17221 */ /* 0x000fe20000010000 */
[-C--:B------:R-:W-:Y:S01]  /*1600*/  FFMA.FTZ R162, R207, R211.reuse, R162 ;  /* 0x000000d3cfa27223 */ /* 0x080fe200000100a2 */
[----:B------:R-:W-:Y:S01]  /*1610*/  FMUL.FTZ R210, R72, R211 ;  /* 0x000000d348d27220 */ /* 0x000fe20000410000 */
[C---:B------:R-:W-:Y:S01]  /*1620*/  PRMT R201, R109.reuse, 0x7632, R201 ;  /* 0x000076326dc97816 */ /* 0x040fe200000000c9 */
        /* <DEDUP_REMOVED lines=11> */
[----:B------:R-:W-:Y:S01]  /*16e0*/  FADD.FTZ R230, -R230, R200 ;  /* 0x000000c8e6e67221 */ /* 0x000fe20000010100 */
[----:B------:R-:W-:Y:S01]  /*16f0*/  SHF.L.U32 R109, R109, 0x10, RZ ;  /* 0x000000106d6d7819 */ /* 0x000fe200000006ff */
[----:B------:R-:W-:Y:S01]  /*1700*/  FADD.FTZ R183, R214, R183 ;  /* 0x000000b7d6b77221 */ /* 0x000fe20000010000 */
[-C--:B------:R-:W-:Y:S01]  /*1710*/  FFMA.FTZ R184, R143, R214.reuse, R184 ;  /* 0x000000d68fb87223 */ /* 0x080fe200000100b8 */
[----:B------:R-:W-:Y:S01]  /*1720*/  FMUL.FTZ R196, R194, R137 ;  /* 0x00000089c2c47220 */ /* 0x000fe20000410000 */
[----:B------:R-:W-:Y:S01]  /*1730*/  PRMT R200, R141, 0x7632, R200 ;  /* 0x000076328dc87816 */ /* 0x000fe200000000c8 */
[----:B------:R-:W-:Y:S01]  /*1740*/  FMUL.FTZ R214, R61, R214 ;  /* 0x000000d63dd67220 */ /* 0x000fe20000410000 */
[----:B------:R-:W-:Y:S01]  /*1750*/  FADD.FTZ R147, R198, R147 ;  /* 0x00000093c6937221 */ /* 0x000fe20000010000 */
        /* <DEDUP_REMOVED lines=8> */
[----:B------:R-:W-:Y:S01]  /*17e0*/  FMUL.FTZ R140, R62, R109 ;  /* 0x0000006d3e8c7220 */ /* 0x000fe20000410000 */
[----:B------:R-:W-:Y:S01]  /*17f0*/  SHF.L.U32 R213, R200, 0x10, RZ ;  /* 0x00000010c8d57819 */ /* 0x000fe200000006ff */
        /* <DEDUP_REMOVED lines=12> */
[C---:B------:R-:W-:Y:S01]  /*18c0*/  PRMT R141, R142.reuse, 0x7632, R141 ;  /* 0x000076328e8d7816 */ /* 0x040fe2000000008d */
[----:B------:R-:W-:Y:S01]  /*18d0*/  FADD.FTZ R217, R217, R222 ;  /* 0x000000ded9d97221 */ /* 0x000fe20000010000 */
[----:B------:R-:W-:Y:S01]  /*18e0*/  SHF.L.U32 R206, R142, 0x10, RZ ;  /* 0x000000108ece7819 */ /* 0x000fe200000006ff */
[-C--:B------:R-:W-:Y:S01]  /*18f0*/  FMUL.FTZ R142, R64, R203.reuse ;  /* 0x000000cb408e7220 */ /* 0x080fe20000410000 */
[----:B------:R-:W-:Y:S01]  /*1900*/  FFMA.FTZ R200, R239, R222, R200 ;  /* 0x000000deefc87223 */ /* 0x000fe200000100c8 */
[----:B------:R-:W-:Y:S01]  /*1910*/  SHF.L.U32 R111, R111, 0x10, RZ ;  /* 0x000000106f6f7819 */ /* 0x000fe200000006ff */
[----:B------:R-:W-:Y:S01]  /*1920*/  FADD.FTZ R177, R203, R177 ;  /* 0x000000b1cbb17221 */ /* 0x000fe20000010000 */
[----:B------:R-:W-:Y:S01]  /*1930*/  FFMA.FTZ R178, R235, R203, R178 ;  /* 0x000000cbebb27223 */ /* 0x000fe200000100b2 */
        /* <DEDUP_REMOVED lines=29> */
[----:B------:R-:W-:Y:S01]  /*1b10*/  FMUL.FTZ R206, R71, R110 ;  /* 0x0000006e47ce7220 */ /* 0x000fe20000410000 */
[C---:B------:R-:W-:Y:S01]  /*1b20*/  FMUL.FTZ R135, R194.reuse, R135 ;  /* 0x00000087c2877220 */ /* 0x040fe20000410000 */
        /* <DEDUP_REMOVED lines=64> */
[----:B------:R-:W-:Y:S01]  /*1f30*/  SHF.L.U32 R109, R131, 0x10, RZ ;  /* 0x00000010836d7819 */ /* 0x000fe200000006ff */
        /* <DEDUP_REMOVED lines=10> */
[----:B------:R-:W-:Y:S01]  /*1fe0*/  FADD.FTZ R106, R105, R114 ;  /* 0x00000072696a7221 */ /* 0x000fe20000010000 */
[----:B------:R-:W-:Y:S01]  /*1ff0*/  FFMA.FTZ R9, R216, R220, R9 ;  /* 0x000000dcd8097223 */ /* 0x000fe20000010009 */
[----:B------:R-:W-:Y:S01]  /*2000*/  FFMA.FTZ R105, R219, R114, R104 ;  /* 0x00000072db697223 */ /* 0x000fe20000010068 */
[C---:B------:R-:W-:Y:S01]  /*2010*/  FMUL.FTZ R220, R194.reuse, R225 ;  /* 0x000000e1c2dc7220 */ /* 0x040fe20000410000 */
[----:B------:R-:W-:Y:S01]  /*2020*/  FMUL.FTZ R225, R194, R120 ;  /* 0x00000078c2e17220 */ /* 0x000fe20000410000 */
[----:B------:R-:W-:Y:S01]  /*2030*/  FMUL.FTZ R120, R87, R111 ;  /* 0x0000006f57787220 */ /* 0x000fe20000410000 */
[----:B------:R-:W-:Y:S01]  /*2040*/  FADD.FTZ R107, R106, R131 ;  /* 0x000000836a6b7221 */ /* 0x000fe20000010000 */
[----:B------:R-:W-:-:S03]  /*2050*/  FFMA.FTZ R104, R218, R131, R105 ;  /* 0x00000083da687223 */ /* 0x000fc60000010069 */
        /* <DEDUP_REMOVED lines=44> */
[----:B------:R-:W-:Y:S01]  /*2320*/  FADD.FTZ R150, R215, R150 ;  /* 0x00000096d7967221 */ /* 0x000fe20000010000 */
[----:B------:R-:W-:Y:S01]  /*2330*/  FFMA.FTZ R22, R213, R215, R22 ;  /* 0x000000d7d5167223 */ /* 0x000fe20000010016 */
[----:B------:R-:W-:Y:S01]  /*2340*/  UMOV UR4, 0xffffffff ;  /* 0xffffffff00047882 */ /* 0x000fe20000000000 */
        /* <DEDUP_REMOVED lines=34> */
.L_x_3642:
        /* <DEDUP_REMOVED lines=13> */
.L_x_3630:
        /* <DEDUP_REMOVED lines=76> */
[----:B------:R-:W-:Y:S01]  /*2b00*/  FMUL.FTZ R231, R194, R241 ;  /* 0x000000f1c2e77220 */ /* 0x000fe20000410000 */
[----:B------:R-:W-:Y:S01]  /*2b10*/  @P1 FADD.FTZ R115, R115, R104 ;  /* 0x0000006873731221 */ /* 0x000fe20000010000 */
[----:B------:R-:W-:Y:S01]  /*2b20*/  @P1 PRMT R0, R58, 0x7632, R0 ;  /* 0x000076323a001816 */ /* 0x000fe20000000000 */
[----:B------:R-:W-:Y:S01]  /*2b30*/  FADD.FTZ R143, R214, -R143 ;  /* 0x8000008fd68f7221 */ /* 0x000fe20000010000 */
[----:B------:R-:W-:Y:S01]  /*2b40*/  @P1 PRMT R104, R56, 0x7632, R104 ;  /* 0x0000763238681816 */ /* 0x000fe20000000068 */
[----:B------:R-:W-:Y:S01]  /*2b50*/  FADD.FTZ R123, R123, -R216 ;  /* 0x800000d87b7b7221 */ /* 0x000fe20000010000 */
[----:B------:R-:W-:Y:S01]  /*2b60*/  FADD.FTZ R137, R137, -R134 ;  /* 0x8000008689897221 */ /* 0x000fe20000010000 */
[----:B------:R-:W-:Y:S01]  /*2b70*/  FMUL.FTZ R107, R194, R233 ;  /* 0x000000e9c26b7220 */ /* 0x000fe20000410000 */
[----:B------:R-:W-:Y:S01]  /*2b80*/  FADD.FTZ R237, R232, -R237 ;  /* 0x800000ede8ed7221 */ /* 0x000fe20000010000 */
[----:B------:R-:W-:Y:S01]  /*2b90*/  FADD.FTZ R105, R226, -R105 ;  /* 0x80000069e2697221 */ /* 0x000fe20000010000 */
[----:B------:R-:W-:Y:S01]  /*2ba0*/  FMUL.FTZ R233, R194, R197 ;  /* 0x000000c5c2e97220 */ /* 0x000fe20000410000 */
[----:B------:R-:W-:Y:S01]  /*2bb0*/  @P1 FADD.FTZ R231, R231, R106 ;  /* 0x0000006ae7e71221 */ /* 0x000fe20000010000 */
[----:B------:R-:W-:Y:S01]  /*2bc0*/  FADD.FTZ R138, R138, -R213 ;  /* 0x800000d58a8a7221 */ /* 0x000fe20000010000 */
[----:B------:R-:W-:Y:S01]  /*2bd0*/  @P1 SHF.L.U32 R106, R0, 0x10, RZ ;  /* 0x00000010006a1819 */ /* 0x000fe200000006ff */
[----:B------:R-:W-:Y:S01]  /*2be0*/  FADD.FTZ R195, R118, -R113 ;  /* 0x8000007176c37221 */ /* 0x000fe20000010000 */
[----:B------:R-:W-:Y:S01]  /*2bf0*/  @P1 SHF.L.U32 R104, R104, 0x10, RZ ;  /* 0x0000001068681819 */ /* 0x000fe200000006ff */
[C---:B------:R-:W-:Y:S01]  /*2c00*/  FMUL.FTZ R111, R194.reuse, R143 ;  /* 0x0000008fc26f7220 */ /* 0x040fe20000410000 */
[----:B------:R-:W-:Y:S01]  /*2c10*/  FMUL.FTZ R213, R194, R123 ;  /* 0x0000007bc2d57220 */ /* 0x000fe20000410000 */
[----:B------:R-:W-:Y:S01]  /*2c20*/  @P1 SHF.L.U32 R0, R57, 0x10, RZ ;  /* 0x0000001039001819 */ /* 0x000fe200000006ff */
[----:B------:R-:W-:Y:S01]  /*2c30*/  FADD.FTZ R120, R120, -R225 ;  /* 0x800000e178787221 */ /* 0x000fe20000010000 */
[C---:B------:R-:W-:Y:S01]  /*2c40*/  FMUL.FTZ R123, R194.reuse, R137 ;  /* 0x00000089c27b7220 */ /* 0x040fe20000410000 */
[C---:B------:R-:W-:Y:S01]  /*2c50*/  FMUL.FTZ R225, R194.reuse, R237 ;  /* 0x000000edc2e17220 */ /* 0x040fe20000410000 */
[----:B------:R-:W-:Y:S01]  /*2c60*/  FMUL.FTZ R137, R194, R105 ;  /* 0x00000069c2897220 */ /* 0x000fe20000410000 */
[----:B------:R-:W-:Y:S01]  /*2c70*/  @P1 FADD.FTZ R233, R233, R108 ;  /* 0x0000006ce9e91221 */ /* 0x000fe20000010000 */
[----:B------:R-:W-:Y:S01]  /*2c80*/  FADD.FTZ R122, R122, -R229 ;  /* 0x800000e57a7a7221 */ /* 0x000fe20000010000 */
        /* <DEDUP_REMOVED lines=52> */
[----:B------:R-:W-:Y:S01]  /*2fd0*/  FADD.FTZ R217, R212, -R217 ;  /* 0x800000d9d4d97221 */ /* 0x000fe20000010000 */
[----:B------:R-:W-:Y:S01]  /*2fe0*/  @P1 FADD.FTZ R219, R219, R104 ;  /* 0x00000068dbdb1221 */ /* 0x000fe20000010000 */
[----:B------:R-:W-:Y:S01]  /*2ff0*/  @P1 FADD.FTZ R227, R227, R108 ;  /* 0x0000006ce3e31221 */ /* 0x000fe20000010000 */
[----:B------:R-:W-:Y:S01]  /*3000*/  @P1 PRMT R104, R48, 0x7632, R104 ;  /* 0x0000763230681816 */ /* 0x000fe20000000068 */
[----:B------:R-:W-:Y:S01]  /*3010*/  FADD.FTZ R251, R208, -R251 ;  /* 0x800000fbd0fb7221 */ /* 0x000fe20000010000 */
[----:B------:R-:W-:Y:S01]  /*3020*/  FADD.FTZ R136, R136, -R211 ;  /* 0x800000d388887221 */ /* 0x000fe20000010000 */
[----:B------:R-:W-:Y:S01]  /*3030*/  @P1 SHF.L.U32 R108, R0, 0x10, RZ ;  /* 0x00000010006c1819 */ /* 0x000fe200000006ff */
[----:B------:R-:W-:Y:S01]  /*3040*/  FMUL.FTZ R211, R194, R217 ;  /* 0x000000d9c2d37220 */ /* 0x000fe20000410000 */
[----:B------:R-:W-:Y:S01]  /*3050*/  @P1 SHF.L.U32 R0, R50, 0x10, RZ ;  /* 0x0000001032001819 */ /* 0x000fe200000006ff */
[----:B------:R-:W-:Y:S01]  /*3060*/  FADD.FTZ R125, R112, -R125 ;  /* 0x8000007d707d7221 */ /* 0x000fe20000010000 */
[----:B------:R-:W-:Y:S01]  /*3070*/  FMUL.FTZ R217, R194, R245 ;  /* 0x000000f5c2d97220 */ /* 0x000fe20000410000 */
[----:B------:R-:W-:Y:S01]  /*3080*/  @P1 SHF.L.U32 R104, R104, 0x10, RZ ;  /* 0x0000001068681819 */ /* 0x000fe200000006ff */
[----:B------:R-:W-:Y:S01]  /*3090*/  FADD.FTZ R135, R206, -R135 ;  /* 0x80000087ce877221 */ /* 0x000fe20000010000 */
[----:B------:R-:W-:Y:S01]  /*30a0*/  FADD.FTZ R128, R128, -R209 ;  /* 0x800000d180807221 */ /* 0x000fe20000010000 */
[C---:B------:R-:W-:Y:S01]  /*30b0*/  FMUL.FTZ R207, R194.reuse, R251 ;  /* 0x000000fbc2cf7220 */ /* 0x040fe20000410000 */
[C---:B------:R-:W-:Y:S01]  /*30c0*/  FMUL.FTZ R209, R194.reuse, R215 ;  /* 0x000000d7c2d17220 */ /* 0x040fe20000410000 */
[C---:B------:R-:W-:Y:S01]  /*30d0*/  FMUL.FTZ R215, R194.reuse, R125 ;  /* 0x0000007dc2d77220 */ /* 0x040fe20000410000 */
[--C-:B------:R-:W-:Y:S01]  /*30e0*/  @P1 FADD.FTZ R217, R217, R0.reuse ;  /* 0x00000000d9d91221 */ /* 0x100fe20000010000 */
[----:B------:R-:W-:Y:S01]  /*30f0*/  @P1 PRMT R0, R49, 0x7632, R0 ;  /* 0x0000763231001816 */ /* 0x000fe20000000000 */
[----:B------:R-:W-:Y:S01]  /*3100*/  FMUL.FTZ R221, R194, R135 ;  /* 0x00000087c2dd7220 */ /* 0x000fe20000410000 */
[--C-:B------:R-:W-:Y:S01]  /*3110*/  @P1 FADD.FTZ R207, R207, R104.reuse ;  /* 0x00000068cfcf1221 */ /* 0x100fe20000010000 */
[----:B------:R-:W-:Y:S01]  /*3120*/  @P1 PRMT R104, R45, 0x7632, R104 ;  /* 0x000076322d681816 */ /* 0x000fe20000000068 */
[----:B------:R-:W-:Y:S01]  /*3130*/  @P1 FADD.FTZ R215, R215, R108 ;  /* 0x0000006cd7d71221 */ /* 0x000fe20000010000 */
[----:B------:R-:W-:Y:S01]  /*3140*/  @P1 SHF.L.U32 R108, R0, 0x10, RZ ;  /* 0x00000010006c1819 */ /* 0x000fe200000006ff */
[----:B------:R-:W-:Y:S01]  /*3150*/  @P1 FADD.FTZ R221, R221, R106 ;  /* 0x0000006adddd1221 */ /* 0x000fe20000010000 */
[----:B------:R-:W-:Y:S01]  /*3160*/  @P1 SHF.L.U32 R0, R48, 0x10, RZ ;  /* 0x0000001030001819 */ /* 0x000fe200000006ff */
[----:B------:R-:W-:Y:S01]  /*3170*/  FADD.FTZ R196, R203, -R196 ;  /* 0x800000c4cbc47221 */ /* 0x000fe20000010000 */
[C---:B------:R-:W-:Y:S01]  /*3180*/  FMUL.FTZ R205, R194.reuse, R199 ;  /* 0x000000c7c2cd7220 */ /* 0x040fe20000410000 */
[----:B------:R-:W-:Y:S01]  /*3190*/  @P1 SHF.L.U32 R106, R51, 0x10, RZ ;  /* 0x00000010336a1819 */ /* 0x000fe200000006ff */
[----:B------:R-:W-:Y:S01]  /*31a0*/  FMUL.FTZ R203, R194, R120 ;  /* 0x00000078c2cb7220 */ /* 0x000fe20000410000 */
[----:B------:R-:W-:Y:S01]  /*31b0*/  @P1 SHF.L.U32 R104, R104, 0x10, RZ ;  /* 0x0000001068681819 */ /* 0x000fe200000006ff */
[----:B------:R-:W-:Y:S01]  /*31c0*/  @P1 FADD.FTZ R205, R205, R0 ;  /* 0x00000000cdcd1221 */ /* 0x000fe20000010000 */
[----:B------:R-:W-:Y:S01]  /*31d0*/  @P1 PRMT R105, R47, 0x7632, R105 ;  /* 0x000076322f691816 */ /* 0x000fe20000000069 */
[----:B------:R-:W-:Y:S01]  /*31e0*/  @P1 FADD.FTZ R213, R213, R106 ;  /* 0x0000006ad5d51221 */ /* 0x000fe20000010000 */
[----:B------:R-:W-:Y:S01]  /*31f0*/  @P1 PRMT R0, R46, 0x7632, R0 ;  /* 0x000076322e001816 */ /* 0x000fe20000000000 */
[----:B------:R-:W-:Y:S01]  /*3200*/  @P1 FADD.FTZ R203, R203, R104 ;  /* 0x00000068cbcb1221 */ /* 0x000fe20000010000 */
[----:B------:R-:W-:Y:S01]  /*3210*/  @P1 SHF.L.U32 R106, R49, 0x10, RZ ;  /* 0x00000010316a1819 */ /* 0x000fe200000006ff */
[----:B------:R-:W-:Y:S01]  /*3220*/  FADD.FTZ R131, R131, -R218 ;  /* 0x800000da83837221 */ /* 0x000fe20000010000 */
[----:B------:R-:W-:Y:S01]  /*3230*/  @P1 PRMT R104, R44, 0x7632, R104 ;  /* 0x000076322c681816 */ /* 0x000fe20000000068 */
[----:B------:R-:W-:Y:S01]  /*3240*/  @P1 FADD.FTZ R211, R211, R108 ;  /* 0x0000006cd3d31221 */ /* 0x000fe20000010000 */
[----:B------:R-:W-:Y:S01]  /*3250*/  FADD.FTZ R220, R201, -R220 ;  /* 0x800000dcc9dc7221 */ /* 0x000fe20000010000 */
        /* <DEDUP_REMOVED lines=13> */
[----:B------:R-:W-:Y:S01]  /*3330*/  FADD.FTZ R133, R133, -R132 ;  /* 0x8000008485857221 */ /* 0x000fe20000010000 */
[----:B------:R-:W-:Y:S01]  /*3340*/  @P1 FADD.FTZ R197, R197, R0 ;  /* 0x00000000c5c51221 */ /* 0x000fe20000010000 */
[----:B------:R-:W-:Y:S01]  /*3350*/  @P1 SHF.L.U32 R108, R105, 0x10, RZ ;  /* 0x00000010696c1819 */ /* 0x000fe200000006ff */
[----:B------:R-:W-:Y:S01]  /*3360*/  @P1 FADD.FTZ R143, R143, R104 ;  /* 0x000000688f8f1221 */ /* 0x000fe20000010000 */
[----:B------:R-:W-:Y:S01]  /*3370*/  @P1 SHF.L.U32 R0, R44, 0x10, RZ ;  /* 0x000000102c001819 */ /* 0x000fe200000006ff */
[----:B------:R-:W0:Y:S01]  /*3380*/  @P2 LDC.64 R104, c[0x0][0x308] ;  /* 0x0000c200ff682b82 */ /* 0x000e220000000a00 */
[C---:B------:R-:W-:Y:S01]  /*3390*/  FMUL.FTZ R195, R194.reuse, R126 ;  /* 0x0000007ec2c37220 */ /* 0x040fe20000410000 */
[----:B------:R-:W-:Y:S01]  /*33a0*/  FMUL.FTZ R135, R194, R130 ;  /* 0x00000082c2877220 */ /* 0x000fe20000410000 */
[----:B------:R-:W-:Y:S01]  /*33b0*/  @P1 FADD.FTZ R139, R139, R106 ;  /* 0x0000006a8b8b1221 */ /* 0x000fe20000010000 */
[----:B------:R-:W-:Y:S01]  /*33c0*/  FADD.FTZ R198, R141, -R198 ;  /* 0x800000c68dc67221 */ /* 0x000fe20000010000 */
[----:B------:R-:W-:Y:S01]  /*33d0*/  @P1 SHF.L.U32 R106, R46, 0x10, RZ ;  /* 0x000000102e6a1819 */ /* 0x000fe200000006ff */
[C---:B------:R-:W-:Y:S01]  /*33e0*/  FMUL.FTZ R201, R194.reuse, R133 ;  /* 0x00000085c2c97220 */ /* 0x040fe20000410000 */
        /* <DEDUP_REMOVED lines=8> */
[----:B------:R-:W-:Y:S01]  /*3470*/  FMUL.FTZ R125, R194, R196 ;  /* 0x000000c4c27d7220 */ /* 0x000fe20000410000 */
[----:B------:R-:W-:Y:S01]  /*3480*/  @P1 SHF.L.U32 R106, R40, 0x10, RZ ;  /* 0x00000010286a1819 */ /* 0x000fe200000006ff */
[C---:B------:R-:W-:Y:S01]  /*3490*/  FMUL.FTZ R133, R194.reuse, R136 ;  /* 0x00000088c2857220 */ /* 0x040fe20000410000 */
[----:B------:R-:W-:Y:S01]  /*34a0*/  @P1 SHF.L.U32 R110, R41, 0x10, RZ ;  /* 0x00000010296e1819 */ /* 0x000fe200000006ff */
[----:B------:R-:W-:Y:S01]  /*34b0*/  FMUL.FTZ R129, R194, R138 ;  /* 0x0000008ac2817220 */ /* 0x000fe20000410000 */
[----:B------:R-:W-:Y:S01]  /*34c0*/  @P1 SHF.L.U32 R0, R0, 0x10, RZ ;  /* 0x0000001000001819 */ /* 0x000fe200000006ff */
[----:B------:R-:W-:Y:S01]  /*34d0*/  @P1 FADD.FTZ R123, R123, R106 ;  /* 0x0000006a7b7b1221 */ /* 0x000fe20000010000 */
[----:B------:R-:W-:Y:S01]  /*34e0*/  @P1 SHF.L.U32 R108, R108, 0x10, RZ ;  /* 0x000000106c6c1819 */ /* 0x000fe200000006ff */
[----:B------:R-:W-:Y:S01]  /*34f0*/  @P1 FADD.FTZ R125, R125, R110 ;  /* 0x0000006e7d7d1221 */ /* 0x000fe20000010000 */
[----:B------:R-:W-:Y:S01]  /*3500*/  @P1 SHF.L.U32 R112, R112, 0x10, RZ ;  /* 0x0000001070701819 */ /* 0x000fe200000006ff */
[----:B------:R-:W-:Y:S01]  /*3510*/  FMUL.FTZ R127, R194, R198 ;  /* 0x000000c6c27f7220 */ /* 0x000fe20000410000 */
[----:B------:R-:W-:Y:S01]  /*3520*/  @P1 SHF.L.U32 R106, R42, 0x10, RZ ;  /* 0x000000102a6a1819 */ /* 0x000fe200000006ff */
[----:B------:R-:W-:Y:S01]  /*3530*/  FMUL.FTZ R131, R194, R200 ;  /* 0x000000c8c2837220 */ /* 0x000fe20000410000 */
[----:B------:R-:W-:Y:S01]  /*3540*/  @P1 SHF.L.U32 R110, R43, 0x10, RZ ;  /* 0x000000102b6e1819 */ /* 0x000fe200000006ff */
        /* <DEDUP_REMOVED lines=35> */
[----:B------:R-:W-:Y:S01]  /*3780*/  FMUL.FTZ R229, R229, R190 ;  /* 0x000000bee5e57220 */ /* 0x000fe20000410000 */
[----:B------:R-:W-:-:S02]  /*3790*/  @P2 F2FP.BF16.F32.PACK_AB R116, RZ, R121 ;  /* 0x00000079ff74223e */ /* 0x000fc400000010ff */
[----:B------:R-:W-:Y:S01]  /*37a0*/  @P2 F2FP.BF16.F32.PACK_AB R120, RZ, R119 ;  /* 0x00000077ff78223e */ /* 0x000fe200000010ff */
[-C--:B------:R-:W-:Y:S01]  /*37b0*/  FMUL.FTZ R119, R119, R190.reuse ;  /* 0x000000be77777220 */ /* 0x080fe20000410000 */
[----:B------:R-:W-:Y:S02]  /*37c0*/  @P2 F2FP.BF16.F32.PACK_AB R128, RZ, R235 ;  /* 0x000000ebff80223e */ /* 0x000fe400000010ff */
[----:B------:R-:W-:Y:S01]  /*37d0*/  @P2 F2FP.BF16.F32.PACK_AB R124, RZ, R227 ;  /* 0x000000e3ff7c223e */ /* 0x000fe200000010ff */
[----:B------:R-:W-:Y:S01]  /*37e0*/  FMUL.FTZ R227, R227, R190 ;  /* 0x000000bee3e37220 */ /* 0x000fe20000410000 */
[----:B------:R-:W-:Y:S02]  /*37f0*/  @P2 F2FP.BF16.F32.PACK_AB R122, RZ, R221 ;  /* 0x000000ddff7a223e */ /* 0x000fe400000010ff */
[----:B------:R-:W-:Y:S02]  /*3800*/  F2FP.BF16.F32.PACK_AB R106, R225, R106 ;  /* 0x0000006ae16a723e */ /* 0x000fe400000010ff */
[----:B------:R-:W-:-:S02]  /*3810*/  F2FP.BF16.F32.PACK_AB R110, R227, R110 ;  /* 0x0000006ee36e723e */ /* 0x000fc400000010ff */
[----:B------:R-:W-:Y:S01]  /*3820*/  ISETP.GE.AND P1, PT, R186, UR17, PT ;  /* 0x00000011ba007c0c */ /* 0x000fe2000bf26270 */
[-C--:B-1----:R-:W-:Y:S01]  /*3830*/  FMUL.FTZ R104, R113, R190.reuse ;  /* 0x000000be71687220 */ /* 0x082fe20000410000 */
[-C--:B------:R-:W-:Y:S01]  /*3840*/  FMUL.FTZ R105, R107, R190.reuse ;  /* 0x000000be6b697220 */ /* 0x080fe20000410000 */
[----:B------:R-:W1:Y:S01]  /*3850*/  LDC.64 R112, c[0x0][0x2f8] ;  /* 0x0000be00ff707b82 */ /* 0x000e620000000a00 */
[----:B------:R-:W-:Y:S01]  /*3860*/  @P2 PRMT R100, R0, 0x7610, R100 ;  /* 0x0000761000642816 */ /* 0x000fe20000000064 */
[----:B0-----:R-:W-:Y:S01]  /*3870*/  @P2 IMAD.WIDE.U32 R114, R193, 0x10, R114 ;  /* 0x00000010c1722825 */ /* 0x001fe200078e0072 */
[----:B------:R-:W-:Y:S02]  /*3880*/  @P2 PRMT R103, R126, 0x7610, R103 ;  /* 0x000076107e672816 */ /* 0x000fe40000000067 */
[----:B------:R-:W-:Y:S01]  /*3890*/  F2FP.BF16.F32.PACK_AB R105, R104, R105 ;  /* 0x000000696869723e */ /* 0x000fe200000010ff */
[-C--:B------:R-:W-:Y:S01]  /*38a0*/  FMUL.FTZ R104, R109, R190.reuse ;  /* 0x000000be6d687220 */ /* 0x080fe20000410000 */
[----:B------:R-:W-:Y:S01]  /*38b0*/  @P2 PRMT R102, R118, 0x7610, R102 ;  /* 0x0000761076662816 */ /* 0x000fe20000000066 */
[----:B------:R-:W-:Y:S01]  /*38c0*/  FMUL.FTZ R109, R121, R190 ;  /* 0x000000be796d7220 */ /* 0x000fe20000410000 */
[----:B------:R-:W-:-:S02]  /*38d0*/  @P2 PRMT R101, R116, 0x7610, R101 ;  /* 0x0000761074652816 */ /* 0x000fc40000000065 */
[----:B------:R-:W-:Y:S01]  /*38e0*/  F2FP.BF16.F32.PACK_AB R107, R108, R231 ;  /* 0x000000e76c6b723e */ /* 0x000fe200000010ff */
[----:B------:R-:W-:Y:S01]  /*38f0*/  FMUL.FTZ R108, R117, R190 ;  /* 0x000000be756c7220 */ /* 0x000fe20000410000 */
[----:B------:R-:W-:Y:S02]  /*3900*/  F2FP.BF16.F32.PACK_AB R104, R111, R104 ;  /* 0x000000686f68723e */ /* 0x000fe400000010ff */
[----:B------:R-:W-:Y:S02]  /*3910*/  @P2 PRMT R100, R100, 0x5410, R120 ;  /* 0x0000541064642816 */ /* 0x000fe40000000078 */
[----:B------:R-:W-:Y:S01]  /*3920*/  @P2 PRMT R103, R103, 0x5410, R128 ;  /* 0x0000541067672816 */ /* 0x000fe20000000080 */
[----:B------:R-:W0:Y:S01]  /*3930*/  @P2 LDC.64 R120, c[0x0][0x308] ;  /* 0x0000c200ff782b82 */ /* 0x000e220000000a00 */
[----:B------:R-:W-:Y:S02]  /*3940*/  @P2 PRMT R102, R102, 0x5410, R124 ;  /* 0x0000541066662816 */ /* 0x000fe4000000007c */
[----:B------:R-:W-:-:S02]  /*3950*/  @P2 PRMT R101, R101, 0x5410, R122 ;  /* 0x0000541065652816 */ /* 0x000fc4000000007a */
[----:B------:R-:W-:Y:S01]  /*3960*/  F2FP.BF16.F32.PACK_AB R108, R119, R108 ;  /* 0x0000006c776c723e */ /* 0x000fe200000010ff */
[--C-:B-1----:R-:W-:Y:S01]  /*3970*/  IMAD.WIDE.U32 R116, R192, 0x10, R112.reuse ;  /* 0x00000010c0747825 */ /* 0x102fe200078e0070 */
[----:B------:R-:W-:Y:S02]  /*3980*/  F2FP.BF16.F32.PACK_AB R111, R132, R229 ;  /* 0x000000e5846f723e */ /* 0x000fe400000010ff */
[----:B------:R-:W-:Y:S01]  /*3990*/  F2FP.BF16.F32.PACK_AB R109, R130, R109 ;  /* 0x0000006d826d723e */ /* 0x000fe200000010ff */
[----:B------:R-:W-:Y:S01]  /*39a0*/  IMAD.WIDE.U32 R118, R193, 0x10, R112 ;  /* 0x00000010c1767825 */ /* 0x000fe200078e0070 */
[----:B------:R1:W-:Y:S01]  /*39b0*/  STG.E.128 desc[UR6][R116.64], R104 ;  /* 0x0000006874007986 */ /* 0x0003e2000c101d06 */
[----:B------:R-:W-:Y:S02]  /*39c0*/  @P2 F2FP.BF16.F32.PACK_AB R124, RZ, R213 ;  /* 0x000000d5ff7c223e */ /* 0x000fe400000010ff */
[----:B------:R-:W-:Y:S01]  /*39d0*/  @P2 F2FP.BF16.F32.PACK_AB R0, RZ, R205 ;  /* 0x000000cdff00223e */ /* 0x000fe200000010ff */
[----:B------:R2:W-:Y:S01]  /*39e0*/  @P2 STG.E.128 desc[UR6][R114.64], R100 ;  /* 0x0000006472002986 */ /* 0x0005e2000c101d06 */
[----:B------:R-:W-:Y:S01]  /*39f0*/  @P2 F2FP.BF16.F32.PACK_AB R122, RZ, R219 ;  /* 0x000000dbff7a223e */ /* 0x000fe200000010ff */
[-C--:B------:R-:W-:Y:S01]  /*3a00*/  FMUL.FTZ R219, R219, R190.reuse ;  /* 0x000000bedbdb7220 */ /* 0x080fe20000410000 */
[----:B------:R-:W-:Y:S01]  /*3a10*/  @P2 F2FP.BF16.F32.PACK_AB R126, RZ, R215 ;  /* 0x000000d7ff7e223e */ /* 0x000fe200000010ff */
[----:B------:R3:W-:Y:S01]  /*3a20*/  STG.E.128 desc[UR6][R118.64], R108 ;  /* 0x0000006c76007986 */ /* 0x0007e2000c101d06 */
[----:B-1----:R-:W-:Y:S01]  /*3a30*/  @P2 F2FP.BF16.F32.PACK_AB R117, RZ, R211 ;  /* 0x000000d3ff75223e */ /* 0x002fe200000010ff */
[-C--:B------:R-:W-:Y:S01]  /*3a40*/  FMUL.FTZ R107, R213, R190.reuse ;  /* 0x000000bed56b7220 */ /* 0x080fe20000410000 */
[-C--:B------:R-:W-:Y:S01]  /*3a50*/  FMUL.FTZ R106, R217, R190.reuse ;  /* 0x000000bed96a7220 */ /* 0x080fe20000410000 */
[-C--:B------:R-:W-:Y:S01]  /*3a60*/  FMUL.FTZ R105, R209, R190.reuse ;  /* 0x000000bed1697220 */ /* 0x080fe20000410000 */
[----:B--2---:R-:W-:Y:S01]  /*3a70*/  @P2 F2FP.BF16.F32.PACK_AB R115, RZ, R209 ;  /* 0x000000d1ff73223e */ /* 0x004fe200000010ff */
[-C--:B------:R-:W-:Y:S01]  /*3a80*/  FMUL.FTZ R114, R215, R190.reuse ;  /* 0x000000bed7727220 */ /* 0x080fe20000410000 */
[-C--:B------:R-:W-:Y:S01]  /*3a90*/  FMUL.FTZ R104, R205, R190.reuse ;  /* 0x000000becd687220 */ /* 0x080fe20000410000 */
[----:B------:R-:W-:Y:S01]  /*3aa0*/  @P2 PRMT R103, R124, 0x7610, R103 ;  /* 0x000076107c672816 */ /* 0x000fe20000000067 */
[-C--:B---3--:R-:W-:Y:S01]  /*3ab0*/  FMUL.FTZ R109, R207, R190.reuse ;  /* 0x000000becf6d7220 */ /* 0x088fe20000410000 */
[----:B------:R-:W-:Y:S01]  /*3ac0*/  @P2 PRMT R101, R115, 0x7610, R101 ;  /* 0x0000761073652816 */ /* 0x000fe20000000065 */
[----:B------:R-:W-:Y:S01]  /*3ad0*/  FMUL.FTZ R108, R211, R190 ;  /* 0x000000bed36c7220 */ /* 0x000fe20000410000 */
[----:B------:R-:W-:Y:S01]  /*3ae0*/  @P2 F2FP.BF16.F32.PACK_AB R119, RZ, R217 ;  /* 0x000000d9ff77223e */ /* 0x000fe200000010ff */
[----:B0-----:R-:W-:Y:S01]  /*3af0*/  @P2 IMAD.WIDE.U32 R110, R191, 0x10, R120 ;  /* 0x00000010bf6e2825 */ /* 0x001fe200078e0078 */
[----:B------:R-:W-:-:S02]  /*3b00*/  @P2 PRMT R101, R101, 0x5410, R117 ;  /* 0x0000541065652816 */ /* 0x000fc40000000075 */
[----:B------:R-:W0:Y:S01]  /*3b10*/  @P2 LDC.64 R116, c[0x0][0x308] ;  /* 0x0000c200ff742b82 */ /* 0x000e220000000a00 */
[----:B------:R-:W-:Y:S02]  /*3b20*/  @P2 F2FP.BF16.F32.PACK_AB R207, RZ, R207 ;  /* 0x000000cfffcf223e */ /* 0x000fe400000010ff */
[----:B------:R-:W-:Y:S02]  /*3b30*/  @P2 PRMT R102, R119, 0x7610, R102 ;  /* 0x0000761077662816 */ /* 0x000fe40000000066 */
[----:B------:R-:W-:Y:S02]  /*3b40*/  @P2 PRMT R100, R0, 0x7610, R100 ;  /* 0x0000761000642816 */ /* 0x000fe40000000064 */
[----:B------:R-:W-:Y:S01]  /*3b50*/  F2FP.BF16.F32.PACK_AB R107, R114, R107 ;  /* 0x0000006b726b723e */ /* 0x000fe200000010ff */
[----:B------:R-:W-:Y:S01]  /*3b60*/  IMAD.WIDE.U32 R114, R191, 0x10, R112 ;  /* 0x00000010bf727825 */ /* 0x000fe200078e0070 */
[----:B------:R-:W-:Y:S02]  /*3b70*/  @P2 PRMT R103, R103, 0x5410, R126 ;  /* 0x0000541067672816 */ /* 0x000fe4000000007e */
[----:B------:R-:W-:Y:S01]  /*3b80*/  @P2 PRMT R102, R102, 0x5410, R122 ;  /* 0x0000541066662816 */ /* 0x000fe2000000007a */
[----:B------:R-:W-:Y:S01]  /*3b90*/  FMUL.FTZ R122, R139, R190 ;  /* 0x000000be8b7a7220 */ /* 0x000fe20000410000 */
[----:B------:R-:W-:-:S02]  /*3ba0*/  @P2 PRMT R100, R100, 0x5410, R207 ;  /* 0x0000541064642816 */ /* 0x000fc400000000cf */
[----:B------:R-:W-:Y:S02]  /*3bb0*/  F2FP.BF16.F32.PACK_AB R106, R219, R106 ;  /* 0x0000006adb6a723e */ /* 0x000fe400000010ff */
[----:B------:R-:W-:Y:S01]  /*3bc0*/  F2FP.BF16.F32.PACK_AB R105, R108, R105 ;  /* 0x000000696c69723e */ /* 0x000fe200000010ff */
[----:B------:R1:W-:Y:S01]  /*3bd0*/  @P2 STG.E.128 desc[UR6][R110.64], R100 ;  /* 0x000000646e002986 */ /* 0x0003e2000c101d06 */
[----:B------:R-:W-:Y:S02]  /*3be0*/  F2FP.BF16.F32.PACK_AB R104, R109, R104 ;  /* 0x000000686d68723e */ /* 0x000fe400000010ff */
[----:B------:R-:W-:Y:S01]  /*3bf0*/  @P2 F2FP.BF16.F32.PACK_AB R120, RZ, R139 ;  /* 0x0000008bff78223e */ /* 0x000fe200000010ff */
[----:B------:R-:W2:Y:S01]  /*3c00*/  @P2 LDC.64 R108, c[0x0][0x308] ;  /* 0x0000c200ff6c2b82 */ /* 0x000ea20000000a00 */
[----:B------:R-:W-:Y:S01]  /*3c10*/  @P2 F2FP.BF16.F32.PACK_AB R0, RZ, R195 ;  /* 0x000000c3ff00223e */ /* 0x000fe200000010ff */
[----:B------:R3:W-:Y:S01]  /*3c20*/  STG.E.128 desc[UR6][R114.64], R104 ;  /* 0x0000006872007986 */ /* 0x0007e2000c101d06 */
[----:B------:R-:W-:Y:S01]  /*3c30*/  @P2 F2FP.BF16.F32.PACK_AB R119, RZ, R199 ;  /* 0x000000c7ff77223e */ /* 0x000fe200000010ff */
[-C--:B------:R-:W-:Y:S01]  /*3c40*/  FMUL.FTZ R139, R143, R190.reuse ;  /* 0x000000be8f8b7220 */ /* 0x080fe20000410000 */
[----:B------:R-:W-:Y:S01]  /*3c50*/  @P2 F2FP.BF16.F32.PACK_AB R121, RZ, R141 ;  /* 0x0000008dff79223e */ /* 0x000fe200000010ff */
[----:B------:R-:W-:Y:S01]  /*3c60*/  FMUL.FTZ R199, R199, R190 ;  /* 0x000000bec7c77220 */ /* 0x000fe20000410000 */
[----:B------:R-:W-:-:S02]  /*3c70*/  @P2 F2FP.BF16.F32.PACK_AB R118, RZ, R203 ;  /* 0x000000cbff76223e */ /* 0x000fc400000010ff */
[----:B------:R-:W-:Y:S02]  /*3c80*/  @P2 F2FP.BF16.F32.PACK_AB R143, RZ, R143 ;  /* 0x0000008fff8f223e */ /* 0x000fe400000010ff */
[----:B-1----:R-:W-:Y:S01]  /*3c90*/  @P2 F2FP.BF16.F32.PACK_AB R111, RZ, R197 ;  /* 0x000000c5ff6f223e */ /* 0x002fe200000010ff */
[-C--:B------:R-:W-:Y:S01]  /*3ca0*/  FMUL.FTZ R110, R203, R190.reuse ;  /* 0x000000becb6e7220 */ /* 0x080fe20000410000 */
[----:B------:R-:W-:Y:S02]  /*3cb0*/  @P2 PRMT R103, R120, 0x7610, R103 ;  /* 0x0000761078672816 */ /* 0x000fe40000000067 */
[----:B------:R-:W-:Y:S02]  /*3cc0*/  @P2 PRMT R101, R111, 0x7610, R101 ;  /* 0x000076106f652816 */ /* 0x000fe40000000065 */
[----:B---3--:R-:W-:Y:S01]  /*3cd0*/  @P2 F2FP.BF16.F32.PACK_AB R115, RZ, R201 ;  /* 0x000000c9ff73223e */ /* 0x008fe200000010ff */
[-C--:B------:R-:W-:Y:S01]  /*3ce0*/  FMUL.FTZ R105, R197, R190.reuse ;  /* 0x000000bec5697220 */ /* 0x080fe20000410000 */
[-C--:B------:R-:W-:Y:S01]  /*3cf0*/  FMUL.FTZ R107, R141, R190.reuse ;  /* 0x000000be8d6b7220 */ /* 0x080fe20000410000 */
[-C--:B------:R-:W-:Y:S01]  /*3d00*/  FMUL.FTZ R106, R201, R190.reuse ;  /* 0x000000bec96a7220 */ /* 0x080fe20000410000 */
[----:B------:R-:W-:Y:S01]  /*3d10*/  FMUL.FTZ R104, R195, R190 ;  /* 0x000000bec3687220 */ /* 0x000fe20000410000 */
[----:B------:R-:W-:Y:S01]  /*3d20*/  @P2 PRMT R102, R115, 0x7610, R102 ;  /* 0x0000761073662816 */ /* 0x000fe20000000066 */
[----:B------:R-:W-:Y:S01]  /*3d30*/  IMAD.WIDE.U32 R114, R188, 0x10, R112 ;  /* 0x00000010bc727825 */ /* 0x000fe200078e0070 */
[----:B------:R-:W-:-:S02]  /*3d40*/  @P2 PRMT R100, R0, 0x7610, R100 ;  /* 0x0000761000642816 */ /* 0x000fc40000000064 */
[----:B------:R-:W-:Y:S01]  /*3d50*/  F2FP.BF16.F32.PACK_AB R105, R110, R105 ;  /* 0x000000696e69723e */ /* 0x000fe200000010ff */
[----:B0-----:R-:W-:Y:S01]  /*3d60*/  @P2 IMAD.WIDE.U32 R110, R188, 0x10, R116 ;  /* 0x00000010bc6e2825 */ /* 0x001fe200078e0074 */
[----:B------:R-:W-:Y:S02]  /*3d70*/  @P2 PRMT R103, R103, 0x5410, R121 ;  /* 0x0000541067672816 */ /* 0x000fe40000000079 */
[----:B------:R-:W-:Y:S01]  /*3d80*/  @P2 PRMT R102, R102, 0x5410, R119 ;  /* 0x0000541066662816 */ /* 0x000fe20000000077 */
[----:B--2---:R-:W-:Y:S01]  /*3d90*/  @P2 IMAD.WIDE.U32 R108, R189, 0x10, R108 ;  /* 0x00000010bd6c2825 */ /* 0x004fe200078e006c */
[----:B------:R-:W-:-:S03]  /*3da0*/  @P2 PRMT R101, R101, 0x5410, R118 ;  /* 0x0000541065652816 */ /* 0x000fc60000000076 */
[----:B------:R-:W-:Y:S01]  /*3db0*/  FMUL.FTZ R118, R135, R190 ;  /* 0x000000be87767220 */ /* 0x000fe20000410000 */
[----:B------:R-:W-:Y:S01]  /*3dc0*/  @P2 PRMT R100, R100, 0x5410, R143 ;  /* 0x0000541064642816 */ /* 0x000fe2000000008f */
[----:B------:R-:W-:Y:S01]  /*3dd0*/  IMAD.WIDE.U32 R112, R189, 0x10, R112 ;  /* 0x00000010bd707825 */ /* 0x000fe200078e0070 */
        /* <DEDUP_REMOVED lines=116> */
.L_x_3628:
        /* <DEDUP_REMOVED lines=31> */
.L_x_3629:
[----:B------:R-:W-:Y:S01]  /*4710*/  HFMA2.MMA R231, -RZ, RZ, 0, 9.5367431640625e-07 ;  /* 0x00000010ffe77435 */ /* 0x000fe200000001ff */
[----:B------:R-:W-:Y:S02]  /*4720*/  MOV R244, R107 ;  /* 0x0000006b00f47202 */ /* 0x000fe40000000f00 */
[----:B------:R-:W-:Y:S02]  /*4730*/  MOV R246, 0x1f ;  /* 0x0000001f00f67802 */ /* 0x000fe40000000f00 */
[----:B------:R-:W-:-:S07]  /*4740*/  MOV R223, 0xffffffff ;  /* 0xffffffff00df7802 */ /* 0x000fce0000000f00 */
[----:B-----5:R-:W-:Y:S05]  /*4750*/  WARPSYNC.COLLECTIVE R223, `(.L_x_3632) ;  /* 0x00000000df087348 */ /* 0x020fea0003c00000 */
[----:B------:R0:W1:Y:S02]  /*4760*/  SHFL.DOWN P3, R230, R244, R231, R246 ;  /* 0x080000e7f4e67389 */ /* 0x00006400000600f6 */
[----:B01---5:R-:W-:Y:S01]  /*4770*/  ENDCOLLECTIVE ;  /* 0x000000000000791b */ /* 0x023fe20003800000 */
.L_x_3632:
[----:B------:R-:W-:Y:S02]  /*4780*/  MOV R244, R104 ;  /* 0x0000006800f47202 */ /* 0x000fe40000000f00 */
[----:B------:R-:W-:-:S07]  /*4790*/  MOV R106, R230 ;  /* 0x000000e6006a7202 */ /* 0x000fce0000000f00 */
[----:B------:R-:W-:Y:S05]  /*47a0*/  WARPSYNC.COLLECTIVE R223, `(.L_x_3633) ;  /* 0x00000000df087348 */ /* 0x000fea0003c00000 */
[----:B------:R0:W1:Y:S02]  /*47b0*/  SHFL.DOWN P3, R230, R244, R231, R246 ;  /* 0x080000e7f4e67389 */ /* 0x00006400000600f6 */
[----:B01----:R-:W-:Y:S01]  /*47c0*/  ENDCOLLECTIVE ;  /* 0x000000000000791b */ /* 0x003fe20003800000 */
.L_x_3633:
[----:B------:R-:W-:Y:S01]  /*47d0*/  FADD.FTZ R106, R107, R106 ;  /* 0x0000006a6b6a7221 */ /* 0x000fe20000010000 */
[----:B------:R-:W-:-:S04]  /*47e0*/  HFMA2.MMA R231, -RZ, RZ, 0, 4.76837158203125e-07 ;  /* 0x00000008ffe77435 */ /* 0x000fc800000001ff */
[----:B------:R-:W-:Y:S02]  /*47f0*/  MOV R244, R106 ;  /* 0x0000006a00f47202 */ /* 0x000fe40000000f00 */
[----:B------:R-:W-:-:S07]  /*4800*/  MOV R105, R230 ;  /* 0x000000e600697202 */ /* 0x000fce0000000f00 */
[----:B------:R-:W-:Y:S05]  /*4810*/  WARPSYNC.COLLECTIVE R223, `(.L_x_3634) ;  /* 0x00000000df087348 */ /* 0x000fea0003c00000 */
[----:B------:R0:W1:Y:S02]  /*4820*/  SHFL.DOWN P3, R230, R244, R231, R246 ;  /* 0x080000e7f4e67389 */ /* 0x00006400000600f6 */
[----:B01----:R-:W-:Y:S01]  /*4830*/  ENDCOLLECTIVE ;  /* 0x000000000000791b */ /* 0x003fe20003800000 */
.L_x_3634:
[----:B------:R-:W-:-:S05]  /*4840*/  FADD.FTZ R108, R104, R105 ;  /* 0x00000069686c7221 */ /* 0x000fca0000010000 */
[----:B------:R-:W-:Y:S02]  /*4850*/  MOV R244, R108 ;  /* 0x0000006c00f47202 */ /* 0x000fe40000000f00 */
[----:B------:R-:W-:-:S07]  /*4860*/  MOV R105, R230 ;  /* 0x000000e600697202 */ /* 0x000fce0000000f00 */
[----:B------:R-:W-:Y:S05]  /*4870*/  WARPSYNC.COLLECTIVE R223, `(.L_x_3635) ;  /* 0x00000000df087348 */ /* 0x000fea0003c00000 */
[----:B------:R0:W1:Y:S02]  /*4880*/  SHFL.DOWN P3, R230, R244, R231, R246 ;  /* 0x080000e7f4e67389 */ /* 0x00006400000600f6 */
[----:B01----:R-:W-:Y:S01]  /*4890*/  ENDCOLLECTIVE ;  /* 0x000000000000791b */ /* 0x003fe20003800000 */
.L_x_3635:
[----:B------:R-:W-:Y:S01]  /*48a0*/  FADD.FTZ R110, R106, R105 ;  /* 0x000000696a6e7221 */ /* 0x000fe20000010000 */
[----:B------:R-:W-:-:S04]  /*48b0*/  HFMA2.MMA R231, -RZ, RZ, 0, 2.384185791015625e-07 ;  /* 0x00000004ffe77435 */ /* 0x000fc800000001ff */
[----:B------:R-:W-:Y:S02]  /*48c0*/  MOV R244, R110 ;  /* 0x0000006e00f47202 */ /* 0x000fe40000000f00 */
[----:B------:R-:W-:-:S07]  /*48d0*/  MOV R109, R230 ;  /* 0x000000e6006d7202 */ /* 0x000fce0000000f00 */
[----:B------:R-:W-:Y:S05]  /*48e0*/  WARPSYNC.COLLECTIVE R223, `(.L_x_3636) ;  /* 0x00000000df087348 */ /* 0x000fea0003c00000 */
[----:B------:R0:W1:Y:S02]  /*48f0*/  SHFL.DOWN P3, R230, R244, R231, R246 ;  /* 0x080000e7f4e67389 */ /* 0x00006400000600f6 */
[----:B01----:R-:W-:Y:S01]  /*4900*/  ENDCOLLECTIVE ;  /* 0x000000000000791b */ /* 0x003fe20003800000 */
.L_x_3636:
[----:B------:R-:W-:-:S05]  /*4910*/  FADD.FTZ R109, R108, R109 ;  /* 0x0000006d6c6d7221 */ /* 0x000fca0000010000 */
[----:B------:R-:W-:Y:S02]  /*4920*/  MOV R244, R109 ;  /* 0x0000006d00f47202 */ /* 0x000fe40000000f00 */
[----:B------:R-:W-:-:S07]  /*4930*/  MOV R105, R230 ;  /* 0x000000e600697202 */ /* 0x000fce0000000f00 */
[----:B------:R-:W-:Y:S05]  /*4940*/  WARPSYNC.COLLECTIVE R223, `(.L_x_3637) ;  /* 0x00000000df087348 */ /* 0x000fea0003c00000 */
[----:B------:R0:W1:Y:S02]  /*4950*/  SHFL.DOWN P3, R230, R244, R231, R246 ;  /* 0x080000e7f4e67389 */ /* 0x00006400000600f6 */
[----:B01----:R-:W-:Y:S01]  /*4960*/  ENDCOLLECTIVE ;  /* 0x000000000000791b */ /* 0x003fe20003800000 */
.L_x_3637:
[----:B------:R-:W-:Y:S01]  /*4970*/  FADD.FTZ R111, R110, R105 ;  /* 0x000000696e6f7221 */ /* 0x000fe20000010000 */
[----:B------:R-:W-:-:S04]  /*4980*/  HFMA2.MMA R231, -RZ, RZ, 0, 1.1920928955078125e-07 ;  /* 0x00000002ffe77435 */ /* 0x000fc800000001ff */
[----:B------:R-:W-:Y:S02]  /*4990*/  MOV R244, R111 ;  /* 0x0000006f00f47202 */ /* 0x000fe40000000f00 */
[----:B------:R-:W-:-:S07]  /*49a0*/  MOV R228, R230 ;  /* 0x000000e600e47202 */ /* 0x000fce0000000f00 */
[----:B------:R-:W-:Y:S05]  /*49b0*/  WARPSYNC.COLLECTIVE R223, `(.L_x_3638) ;  /* 0x00000000df087348 */ /* 0x000fea0003c00000 */
[----:B------:R0:W1:Y:S02]  /*49c0*/  SHFL.DOWN P3, R230, R244, R231, R246 ;  /* 0x080000e7f4e67389 */ /* 0x00006400000600f6 */
[----:B01----:R-:W-:Y:S01]  /*49d0*/  ENDCOLLECTIVE ;  /* 0x000000000000791b */ /* 0x003fe20003800000 */
.L_x_3638:
[----:B------:R-:W-:-:S05]  /*49e0*/  FADD.FTZ R228, R109, R228 ;  /* 0x000000e46de47221 */ /* 0x000fca0000010000 */
[----:B------:R-:W-:Y:S02]  /*49f0*/  MOV R244, R228 ;  /* 0x000000e400f47202 */ /* 0x000fe40000000f00 */
[----:B------:R-:W-:-:S07]  /*4a00*/  MOV R104, R230 ;  /* 0x000000e600687202 */ /* 0x000fce0000000f00 */
[----:B------:R-:W-:Y:S05]  /*4a10*/  WARPSYNC.COLLECTIVE R223, `(.L_x_3639) ;  /* 0x00000000df087348 */ /* 0x000fea0003c00000 */
[----:B------:R0:W1:Y:S02]  /*4a20*/  SHFL.DOWN P3, R230, R244, R231, R246 ;  /* 0x080000e7f4e67389 */ /* 0x00006400000600f6 */
[----:B01----:R-:W-:Y:S01]  /*4a30*/  ENDCOLLECTIVE ;  /* 0x000000000000791b */ /* 0x003fe20003800000 */
.L_x_3639:
[----:B------:R-:W-:Y:S01]  /*4a40*/  FADD.FTZ R104, R111, R104 ;  /* 0x000000686f687221 */ /* 0x000fe20000010000 */
[----:B------:R-:W-:-:S04]  /*4a50*/  HFMA2.MMA R231, -RZ, RZ, 0, 5.9604644775390625e-08 ;  /* 0x00000001ffe77435 */ /* 0x000fc800000001ff */
[----:B------:R-:W-:Y:S02]  /*4a60*/  MOV R244, R104 ;  /* 0x0000006800f47202 */ /* 0x000fe40000000f00 */
[----:B------:R-:W-:-:S07]  /*4a70*/  MOV R105, R230 ;  /* 0x000000e600697202 */ /* 0x000fce0000000f00 */
[----:B------:R-:W-:Y:S05]  /*4a80*/  WARPSYNC.COLLECTIVE R223, `(.L_x_3640) ;  /* 0x00000000df087348 */ /* 0x000fea0003c00000 */
[----:B------:R0:W1:Y:S02]  /*4a90*/  SHFL.DOWN P3, R230, R244, R231, R246 ;  /* 0x080000e7f4e67389 */ /* 0x00006400000600f6 */
[----:B01----:R-:W-:Y:S01]  /*4aa0*/  ENDCOLLECTIVE ;  /* 0x000000000000791b */ /* 0x003fe20003800000 */
.L_x_3640:
[----:B------:R-:W-:-:S05]  /*4ab0*/  FADD.FTZ R105, R228, R105 ;  /* 0x00000069e4697221 */ /* 0x000fca0000010000 */
[----:B------:R-:W-:Y:S02]  /*4ac0*/  MOV R244, R105 ;  /* 0x0000006900f47202 */ /* 0x000fe40000000f00 */
[----:B------:R-:W-:-:S07]  /*4ad0*/  MOV R107, R230 ;  /* 0x000000e6006b7202 */ /* 0x000fce0000000f00 */
[----:B------:R-:W-:Y:S05]  /*4ae0*/  WARPSYNC.COLLECTIVE R223, `(.L_x_3641) ;  /* 0x00000000df087348 */ /* 0x000fea0003c00000 */
[----:B------:R0:W1:Y:S02]  /*4af0*/  SHFL.DOWN P3, R230, R244, R231, R246 ;  /* 0x080000e7f4e67389 */ /* 0x00006400000600f6 */
[----:B01----:R-:W-:Y:S01]  /*4b00*/  ENDCOLLECTIVE ;  /* 0x000000000000791b */ /* 0x003fe20003800000 */
.L_x_3641:
[----:B------:R-:W-:Y:S01]  /*4b10*/  MOV R106, R230 ;  /* 0x000000e6006a7202 */ /* 0x000fe20000000f00 */
[----:B------:R-:W-:Y:S06]  /*4b20*/  BRA `(.L_x_3642) ;  /* 0xffffffd800907947 */ /* 0x000fec000383ffff */
.L_x_3643:
        /* <DEDUP_REMOVED lines=13> */
.L_x_16511:


//--------------------- .text._ZN10layer_norm13ln_bwd_kernelINS_13Kernel_traitsIf13__nv_bfloat16S2_S2_fjLj5120ELj1ELj1ELj4ELj16ENS_18Kernel_traits_baseILj5120EfS2_S2_S2_fjLj128EEEEELb0ELb0ELb1ELb0EEEvNS_9BwdParamsE --------------------------
	.section	.text._ZN10layer_norm13ln_bwd_kernelINS_13Kernel_traitsIf13__nv_bfloat16S2_S2_fjLj5120ELj1ELj1ELj4ELj16ENS_18Kernel_traits_baseILj5120EfS2_S2_S2_fjLj128EEEEELb0ELb0ELb1ELb0EEEvNS_9BwdParamsE,"ax",@progbits
	.align	128
        .global         _ZN10layer_norm13ln_bwd_kernelINS_13Kernel_traitsIf13__nv_bfloat16S2_S2_fjLj5120ELj1ELj1ELj4ELj16ENS_18Kernel_traits_baseILj5120EfS2_S2_S2_fjLj128EEEEELb0ELb0ELb1ELb0EEEvNS_9BwdParamsE
        .type           _ZN10layer_norm13ln_bwd_kernelINS_13Kernel_traitsIf13__nv_bfloat16S2_S2_fjLj5120ELj1ELj1ELj4ELj16ENS_18Kernel_traits_baseILj5120EfS2_S2_S2_fjLj128EEEEELb0ELb0ELb1ELb0EEEvNS_9BwdParamsE,@function
        .size           _ZN10layer_norm13ln_bwd_kernelINS_13Kernel_traitsIf13__nv_bfloat16S2_S2_fjLj5120ELj1ELj1ELj4ELj16ENS_18Kernel_traits_baseILj5120EfS2_S2_S2_fjLj128EEEEELb0ELb0ELb1ELb0EEEvNS_9BwdParamsE,(.L_x_16512 - _ZN10layer_norm13ln_bwd_kernelINS_13Kernel_traitsIf13__nv_bfloat16S2_S2_fjLj5120ELj1ELj1ELj4ELj16ENS_18Kernel_traits_baseILj5120EfS2_S2_S2_fjLj128EEEEELb0ELb0ELb1ELb0EEEvNS_9BwdParamsE)
        .other          _ZN10layer_norm13ln_bwd_kernelINS_13Kernel_traitsIf13__nv_bfloat16S2_S2_fjLj5120ELj1ELj1ELj4ELj16ENS_18Kernel_traits_baseILj5120EfS2_S2_S2_fjLj128EEEEELb0ELb0ELb1ELb0EEEvNS_9BwdParamsE,@"STO_CUDA_ENTRY STV_DEFAULT"
_ZN10layer_norm13ln_bwd_kernelINS_13Kernel_traitsIf13__nv_bfloat16S2_S2_fjLj5120ELj1ELj1ELj4ELj16ENS_18Kernel_traits_baseILj5120EfS2_S2_S2_fjLj128EEEEELb0ELb0ELb1ELb0EEEvNS_9BwdParamsE:
.text._ZN10layer_norm13ln_bwd_kernelINS_13Kernel_traitsIf13__nv_bfloat16S2_S2_fjLj5120ELj1ELj1ELj4ELj16ENS_18Kernel_traits_baseILj5120EfS2_S2_S2_fjLj128EEEEELb0ELb0ELb1ELb0EEEvNS_9BwdParamsE:
        /* <DEDUP_REMOVED lines=27> */
[----:B------:R-:W2:Y:S01]  /*01b0*/  @P3 LDC.64 R8, c[0x0][0x260] ;  /* 0x00009800ff083b82 */ /* 0x000ea20000000a00 */
[----:B------:R-:W-:Y:S02]  /*01c0*/  @P3 LOP3.LUT R5, R5, 0x1, RZ, 0xfc, !PT ;  /* 0x0000000105053812 */ /* 0x000fe400078efcff */
[----:B-1----:R-:W-:Y:S02]  /*01d0*/  LEA.HI R4, R4, UR6, RZ, 0x19 ;  /* 0x0000000604047c11 */ /* 0x002fe4000f8fc8ff */
[----:B------:R-:W-:-:S03]  /*01e0*/  LOP3.LUT R5, R5, 0xfffffff7, RZ, 0xc0, !PT ;  /* 0xfffffff705057812 */ /* 0x000fc600078ec0ff */
[----:B------:R-:W1:Y:S01]  /*01f0*/  @P0 LDC.64 R12, c[0x0][0x260] ;  /* 0x00009800ff0c0b82 */ /* 0x000e620000000a00 */
[----:B------:R-:W-:-:S07]  /*0200*/  @P2 LOP3.LUT R5, R5, 0x8, RZ, 0xfc, !PT ;  /* 0x0000000805052812 */ /* 0x000fce00078efcff */
[----:B------:R-:W3:Y:S01]  /*0210*/  @P1 LDC.64 R14, c[0x0][0x260] ;  /* 0x00009800ff0e1b82 */ /* 0x000ee20000000a00 */
[C---:B0-----:R-:W-:Y:S01]  /*0220*/  @P4 IMAD.WIDE.U32 R6, R19.reuse, 0x20, R6 ;  /* 0x0000002013064825 */ /* 0x041fe200078e0006 */
[----:B------:R-:W-:-:S04]  /*0230*/  @P4 LOP3.LUT R19, R19, 0x80, RZ, 0xfc, !PT ;  /* 0x0000008013134812 */ /* 0x000fc800078efcff */
[----:B------:R0:W5:Y:S01]  /*0240*/  @P4 LDG.E.128 R24, desc[UR4][R6.64] ;  /* 0x0000000406184981 */ /* 0x000162000c1e1d00 */
[C---:B--2---:R-:W-:Y:S01]  /*0250*/  @P3 IMAD.WIDE.U32 R10, R19.reuse, 0x20, R8 ;  /* 0x00000020130a3825 */ /* 0x044fe200078e0008 */
[----:B------:R-:W-:Y:S02]  /*0260*/  @P3 IADD3 R19, R19, 0x80, RZ ;  /* 0x0000008013133810 */ /* 0x000fe40007ffe0ff */
[----:B------:R0:W5:Y:S01]  /*0270*/  @P4 LDG.E.128 R28, desc[UR4][R6.64+0x10] ;  /* 0x00001004061c4981 */ /* 0x000162000c1e1d00 */
[----:B------:R-:W2:Y:S03]  /*0280*/  @P2 LDC.64 R16, c[0x0][0x260] ;  /* 0x00009800ff102b82 */ /* 0x000ea60000000a00 */
[----:B------:R0:W5:Y:S01]  /*0290*/  @P3 LDG.E.128 R32, desc[UR4][R10.64] ;  /* 0x000000040a203981 */ /* 0x000162000c1e1d00 */
[C---:B-1----:R-:W-:Y:S01]  /*02a0*/  @P0 IMAD.WIDE.U32 R12, R19.reuse, 0x20, R12 ;  /* 0x00000020130c0825 */ /* 0x042fe200078e000c */
[----:B------:R-:W-:-:S02]  /*02b0*/  @P0 IADD3 R19, R19, 0x80, RZ ;  /* 0x0000008013130810 */ /* 0x000fc40007ffe0ff */
[----:B------:R0:W5:Y:S04]  /*02c0*/  @P3 LDG.E.128 R36, desc[UR4][R10.64+0x10] ;  /* 0x000010040a243981 */ /* 0x000168000c1e1d00 */
[----:B------:R0:W5:Y:S01]  /*02d0*/  @P0 LDG.E.128 R40, desc[UR4][R12.64] ;  /* 0x000000040c280981 */ /* 0x000162000c1e1d00 */
[----:B---3--:R-:W-:-:S03]  /*02e0*/  @P1 IMAD.WIDE.U32 R14, R19, 0x20, R14 ;  /* 0x00000020130e1825 */ /* 0x008fc600078e000e */
[----:B------:R0:W5:Y:S01]  /*02f0*/  @P0 LDG.E.128 R44, desc[UR4][R12.64+0x10] ;  /* 0x000010040c2c0981 */ /* 0x000162000c1e1d00 */
[----:B------:R-:W-:-:S03]  /*0300*/  @P1 VIADD R19, R19, 0x80 ;  /* 0x0000008013131836 */ /* 0x000fc60000000000 */
[----:B------:R0:W5:Y:S04]  /*0310*/  @P1 LDG.E.128 R48, desc[UR4][R14.64] ;  /* 0x000000040e301981 */ /* 0x000168000c1e1d00 */
[----:B------:R0:W5:Y:S01]  /*0320*/  @P1 LDG.E.128 R52, desc[UR4][R14.64+0x10] ;  /* 0x000010040e341981 */ /* 0x000162000c1e1d00 */
[----:B--2---:R-:W-:-:S05]  /*0330*/  @P2 IMAD.WIDE.U32 R8, R19, 0x20, R16 ;  /* 0x0000002013082825 */ /* 0x004fca00078e0010 */
        /* <DEDUP_REMOVED lines=43> */
[----:B0-----:R-:W-:Y:S06]  /*05f0*/  @P2 BRA `(.L_x_3644) ;  /* 0x0000005c00482947 */ /* 0x001fec0003800000 */
[----:B------:R-:W-:Y:S01]  /*0600*/  ULDC.64 UR6, c[0x0][0x2c8] ;  /* 0x0000b20000067ab9 */ /* 0x000fe20000000a00 */
[----:B------:R-:W0:Y:S01]  /*0610*/  LDC.U8 R252, c[0x0][0x2a0] ;  /* 0x0000a800fffc7b82 */ /* 0x000e220000000000 */
[----:B------:R-:W-:Y:S01]  /*0620*/  ISETP.NE.U32.AND P2, PT, RZ, UR6, PT ;  /* 0x00000006ff007c0c */ /* 0x000fe2000bf45070 */
[----:B------:R-:W-:Y:S01]  /*0630*/  HFMA2.MMA R249, -RZ, RZ, 0, 5.9604644775390625e-08 ;  /* 0x00000001fff97435 */ /* 0x000fe200000001ff */
[----:B------:R-:W-:Y:S02]  /*0640*/  LOP3.LUT R5, R5, 0xffffffef, RZ, 0xc0, !PT ;  /* 0xffffffef05057812 */ /* 0x000fe400078ec0ff */
[----:B------:R-:W-:Y:S02]  /*0650*/  ISETP.NE.AND.EX P2, PT, RZ, UR7, PT, P2 ;  /* 0x00000007ff007c0c */ /* 0x000fe4000bf45320 */
[----:B------:R-:W-:Y:S02]  /*0660*/  MOV R65, RZ ;  /* 0x000000ff00417202 */ /* 0x000fe40000000f00 */
[----:B------:R-:W-:-:S13]  /*0670*/  ISETP.LT.U32.OR P2, PT, R0, 0x280, !P2 ;  /* 0x000002800000780c */ /* 0x000fda0005741470 */
[----:B------:R-:W-:-:S07]  /*0680*/  @P2 LOP3.LUT R5, R5, 0x10, RZ, 0xfc, !PT ;  /* 0x0000001005052812 */ /* 0x000fce00078efcff */
.L_x_3799:
[----:B-1----:R-:W1:Y:S08]  /*0690*/  LDC.64 R2, c[0x0][0x288] ;  /* 0x0000a200ff027b82 */ /* 0x002e700000000a00 */
[----:B--2---:R-:W2:Y:S08]  /*06a0*/  LDC.64 R176, c[0x0][0x280] ;  /* 0x0000a000ffb07b82 */ /* 0x004eb00000000a00 */
[----:B---34-:R-:W3:Y:S01]  /*06b0*/  LDC.64 R6, c[0x0][0x250] ;  /* 0x00009400ff067b82 */ /* 0x018ee20000000a00 */
[----:B-1----:R-:W-:-:S07]  /*06c0*/  IMAD.WIDE R2, R4, 0x4, R2 ;  /* 0x0000000404027825 */ /* 0x002fce00078e0202 */
[----:B0-----:R-:W1:Y:S01]  /*06d0*/  LDC.64 R172, c[0x0][0x258] ;  /* 0x00009600ffac7b82 */ /* 0x001e620000000a00 */
[----:B------:R2:W4:Y:S01]  /*06e0*/  LDG.E R174, desc[UR4][R2.64] ;  /* 0x0000000402ae7981 */ /* 0x000522000c1e1900 */
[----:B------:R-:W0:Y:S06]  /*06f0*/  S2R R178, SR_TID.X ;  /* 0x0000000000b27919 */ /* 0x000e2c0000002100 */
[----:B------:R-:W0:Y:S01]  /*0700*/  LDC.64 R250, c[0x0][0x2c8] ;  /* 0x0000b200fffa7b82 */ /* 0x000e220000000a00 */
[----:B--2---:R-:W-:-:S04]  /*0710*/  IMAD.WIDE R2, R4, 0x4, R176 ;  /* 0x0000000404027825 */ /* 0x004fc800078e02b0 */
[C---:B---3--:R-:W-:Y:S01]  /*0720*/  IMAD.WIDE R6, R4.reuse, 0x4, R6 ;  /* 0x0000000404067825 */ /* 0x048fe200078e0206 */
[----:B-----5:R2:W5:Y:S01]  /*0730*/  LDG.E R248, desc[UR4][R2.64] ;  /* 0x0000000402f87981 */ /* 0x020562000c1e1900 */
[----:B------:R-:W-:Y:S03]  /*0740*/  BSSY B0, `(.L_x_3645) ;  /* 0x0000223000007945 */ /* 0x000fe60003800000 */
[----:B------:R3:W5:Y:S01]  /*0750*/  LDG.E R210, desc[UR4][R6.64] ;  /* 0x0000000406d27981 */ /* 0x000762000c1e1900 */
[----:B-1----:R-:W-:Y:S01]  /*0760*/  IMAD.WIDE R172, R4, 0x4, R172 ;  /* 0x0000000404ac7825 */ /* 0x002fe200078e02ac */
[----:B--2---:R-:W-:-:S04]  /*0770*/  MOV R2, UR9 ;  /* 0x0000000900027c02 */ /* 0x004fc80008000f00 */
[----:B------:R1:W5:Y:S01]  /*0780*/  LDG.E R6, desc[UR4][R172.64] ;  /* 0x00000004ac067981 */ /* 0x000362000c1e1900 */
[----:B------:R-:W-:-:S05]  /*0790*/  IMAD R175, R4, R2, RZ ;  /* 0x0000000204af7224 */ /* 0x000fca00078e02ff */
[----:B------:R-:W-:Y:S02]  /*07a0*/  SHF.R.S32.HI R176, RZ, 0x1f, R175 ;  /* 0x0000001fffb07819 */ /* 0x000fe400000114af */
[----:B0-----:R-:W-:Y:S02]  /*07b0*/  LOP3.LUT R3, R178, 0x7f, RZ, 0xc0, !PT ;  /* 0x0000007fb2037812 */ /* 0x001fe400078ec0ff */
[----:B------:R-:W-:-:S04]  /*07c0*/  LEA.HI R176, R176, R175, RZ, 0x3 ;  /* 0x000000afb0b07211 */ /* 0x000fc800078f18ff */
[----:B---3--:R-:W-:-:S05]  /*07d0*/  LEA.HI.SX32 R7, R176, R3, 0x1d ;  /* 0x00000003b0077211 */ /* 0x008fca00078feaff */
[----:B-1----:R-:W-:Y:S01]  /*07e0*/  IMAD.WIDE.U32 R172, R7, 0x10, R250 ;  /* 0x0000001007ac7825 */ /* 0x002fe200078e00fa */
[----:B----4-:R-:W-:-:S13]  /*07f0*/  ISETP.GT.AND P2, PT, R174, RZ, PT ;  /* 0x000000ffae00720c */ /* 0x010fda0003f44270 */
        /* <DEDUP_REMOVED lines=9> */
.L_x_3649:
[----:B------:R-:W-:-:S07]  /*0890*/  VIADD R175, R7, 0x80 ;  /* 0x0000008007af7836 */ /* 0x000fce0000000000 */
.L_x_3648:
[----:B------:R-:W-:Y:S05]  /*08a0*/  BSYNC B1 ;  /* 0x0000000000017941 */ /* 0x000fea0003800000 */
.L_x_3647:
        /* <DEDUP_REMOVED lines=8> */
.L_x_3652:
[----:B------:R-:W-:-:S07]  /*0930*/  IADD3 R175, R175, 0x80, RZ ;  /* 0x00000080afaf7810 */ /* 0x000fce0007ffe0ff */
.L_x_3651:
[----:B------:R-:W-:Y:S05]  /*0940*/  BSYNC B1 ;  /* 0x0000000000017941 */ /* 0x000fea0003800000 */
.L_x_3650:
[----:B------:R-:W-:Y:S04]  /*0950*/  BSSY B1, `(.L_x_3653) ;  /* 0x0000008000017945 */ /* 0x000fe80003800000 */
[----:B------:R-:W-:Y:S05]  /*0960*/  @!P0 BRA `(.L_x_3654) ;  /* 0x0000000000188947 */ /* 0x000fea0003800000 */
[----:B------:R-:W-:-:S04]  /*0970*/  ISETP.NE.U32.AND P3, PT, RZ, UR14, PT ;  /* 0x0000000eff007c0c */ /* 0x000fc8000bf65070 */
[----:B------:R-:W-:-:S13]  /*0980*/  ISETP.NE.AND.EX P3, PT, RZ, UR15, PT, P3 ;  /* 0x0000000fff007c0c */ /* 0x000fda000bf65330 */
[----:B------:R-:W-:Y:S05]  /*0990*/  @!P3 BRA `(.L_x_3655) ;  /* 0x000000000008b947 */ /* 0x000fea0003800000 */
[----:B------:R-:W-:-:S06]  /*09a0*/  IMAD.WIDE.U32 R156, R175, 0x10, R250 ;  /* 0x00000010af9c7825 */ /* 0x000fcc00078e00fa */
[----:B------:R-:W5:Y:S02]  /*09b0*/  LDG.E.128 R156, desc[UR4][R156.64] ;  /* 0x000000049c9c7981 */ /* 0x000f64000c1e1d00 */
.L_x_3655:
[----:B------:R-:W-:-:S07]  /*09c0*/  IADD3 R175, R175, 0x80, RZ ;  /* 0x00000080afaf7810 */ /* 0x000fce0007ffe0ff */
.L_x_3654:
[----:B------:R-:W-:Y:S05]  /*09d0*/  BSYNC B1 ;  /* 0x0000000000017941 */ /* 0x000fea0003800000 */
.L_x_3653:
[----:B------:R-:W-:Y:S04]  /*09e0*/  BSSY B1, `(.L_x_3656) ;  /* 0x0000008000017945 */ /* 0x000fe80003800000 */
[----:B------:R-:W-:Y:S05]  /*09f0*/  @!P1 BRA `(.L_x_3657) ;  /* 0x0000000000189947 */ /* 0x000fea0003800000 */
[----:B------:R-:W-:-:S04]  /*0a00*/  ISETP.NE.U32.AND P3, PT, RZ, UR14, PT ;  /* 0x0000000eff007c0c */ /* 0x000fc8000bf65070 */
[----:B------:R-:W-:-:S13]  /*0a10*/  ISETP.NE.AND.EX P3, PT, RZ, UR15, PT, P3 ;  /* 0x0000000fff007c0c */ /* 0x000fda000bf65330 */
[----:B------:R-:W-:Y:S05]  /*0a20*/  @!P3 BRA `(.L_x_3658) ;  /* 0x000000000008b947 */ /* 0x000fea0003800000 */
[----:B------:R-:W-:-:S06]  /*0a30*/  IMAD.WIDE.U32 R160, R175, 0x10, R250 ;  /* 0x00000010afa07825 */ /* 0x000fcc00078e00fa */
[----:B------:R-:W5:Y:S02]  /*0a40*/  LDG.E.128 R160, desc[UR4][R160.64] ;  /* 0x00000004a0a07981 */ /* 0x000f64000c1e1d00 */
.L_x_3658:
[----:B------:R-:W-:-:S07]  /*0a50*/  IADD3 R175, R175, 0x80, RZ ;  /* 0x00000080afaf7810 */ /* 0x000fce0007ffe0ff */
.L_x_3657:
[----:B------:R-:W-:Y:S05]  /*0a60*/  BSYNC B1 ;  /* 0x0000000000017941 */ /* 0x000fea0003800000 */
.L_x_3656:
[----:B------:R-:W-:Y:S02]  /*0a70*/  LOP3.LUT P3, RZ, R5, 0x10, RZ, 0xc0, !PT ;  /* 0x0000001005ff7812 */ /* 0x000fe4000786c0ff */
[----:B------:R-:W-:-:S11]  /*0a80*/  CS2R R212, SRZ ;  /* 0x0000000000d47805 */ /* 0x000fd6000001ff00 */
[----:B------:R-:W-:Y:S05]  /*0a90*/  @P3 BRA `(.L_x_3659) ;  /* 0x0000001c00b43947 */ /* 0x000fea0003800000 */
[----:B------:R-:W-:-:S06]  /*0aa0*/  IMAD.WIDE.U32 R164, R175, 0x10, R250 ;  /* 0x00000010afa47825 */ /* 0x000fcc00078e00fa */
[----:B------:R-:W5:Y:S01]  /*0ab0*/  LDG.E.128 R164, desc[UR4][R164.64] ;  /* 0x00000004a4a47981 */ /* 0x000f62000c1e1d00 */
[----:B------:R-:W-:Y:S05]  /*0ac0*/  BRA `(.L_x_3659) ;  /* 0x0000001c00a87947 */ /* 0x000fea0003800000 */
.L_x_3646:
[----:B------:R-:W-:Y:S01]  /*0ad0*/  IADD3 R175, R174, -0x1, RZ ;  /* 0xffffffffaeaf7810 */ /* 0x000fe20007ffe0ff */
[----:B------:R-:W-:Y:S01]  /*0ae0*/  BSSY B1, `(.L_x_3660) ;  /* 0x0000066000017945 */ /* 0x000fe20003800000 */
[----:B------:R-:W-:Y:S02]  /*0af0*/  LOP3.LUT P3, RZ, R5, 0x2, RZ, 0xc0, !PT ;  /* 0x0000000205ff7812 */ /* 0x000fe4000786c0ff */
[----:B------:R-:W-:Y:S01]  /*0b00*/  CS2R R212, SRZ ;  /* 0x0000000000d47805 */ /* 0x000fe2000001ff00 */
[----:B------:R-:W-:Y:S02]  /*0b10*/  IMAD.MOV.U32 R219, RZ, RZ, R7 ;  /* 0x000000ffffdb7224 */ /* 0x000fe400078e0007 */
[----:B------:R-:W-:-:S05]  /*0b20*/  IMAD R175, R175, R2, RZ ;  /* 0x00000002afaf7224 */ /* 0x000fca00078e02ff */
        /* <DEDUP_REMOVED lines=16> */
[----:B--2---:R-:W-:Y:S02]  /*0c30*/  SHF.L.U32 R241, R12, 0x10, RZ ;  /* 0x000000100cf17819 */ /* 0x004fe400000006ff */
[----:B------:R-:W-:Y:S02]  /*0c40*/  SHF.L.U32 R243, R14, 0x10, RZ ;  /* 0x000000100ef37819 */ /* 0x000fe400000006ff */
[C---:B---3--:R-:W-:Y:S02]  /*0c50*/  PRMT R16, R173.reuse, 0x7632, R16 ;  /* 0x00007632ad107816 */ /* 0x048fe40000000010 */
[----:B------:R-:W-:Y:S02]  /*0c60*/  SHF.L.U32 R176, R173, 0x10, RZ ;  /* 0x00000010adb07819 */ /* 0x000fe400000006ff */
[----:B------:R-:W-:-:S02]  /*0c70*/  PRMT R0, R172, 0x7632, R0 ;  /* 0x00007632ac007816 */ /* 0x000fc40000000000 */
[----:B------:R-:W-:Y:S02]  /*0c80*/  SHF.L.U32 R16, R16, 0x10, RZ ;  /* 0x0000001010107819 */ /* 0x000fe400000006ff */
[----:B------:R-:W-:Y:S01]  /*0c90*/  SHF.L.U32 R10, R172, 0x10, RZ ;  /* 0x00000010ac0a7819 */ /* 0x000fe200000006ff */
[----:B------:R-:W-:Y:S01]  /*0ca0*/  FADD.FTZ R11, -R17, R176 ;  /* 0x000000b0110b7221 */ /* 0x000fe20000010100 */
[----:B------:R-:W-:Y:S01]  /*0cb0*/  PRMT R177, R174, 0x7632, R177 ;  /* 0x00007632aeb17816 */ /* 0x000fe200000000b1 */
[----:B------:R-:W-:Y:S01]  /*0cc0*/  IMAD.U32 R0, R0, 0x10000, RZ ;  /* 0x0001000000007824 */ /* 0x000fe200078e00ff */
[C---:B------:R-:W-:Y:S02]  /*0cd0*/  SHF.L.U32 R212, R175.reuse, 0x10, RZ ;  /* 0x00000010afd47819 */ /* 0x040fe400000006ff */
[----:B------:R-:W-:Y:S02]  /*0ce0*/  SHF.L.U32 R174, R174, 0x10, RZ ;  /* 0x00000010aeae7819 */ /* 0x000fe400000006ff */
[----:B------:R-:W-:Y:S01]  /*0cf0*/  PRMT R178, R175, 0x7632, R178 ;  /* 0x00007632afb27816 */ /* 0x000fe200000000b2 */
[C---:B------:R-:W-:Y:S01]  /*0d00*/  FADD.FTZ R175, -R17.reuse, R16 ;  /* 0x0000001011af7221 */ /* 0x040fe20000010100 */
[----:B------:R-:W-:Y:S01]  /*0d10*/  FADD.FTZ R219, -R17, R10 ;  /* 0x0000000a11db7221 */ /* 0x000fe20000010100 */
[C---:B------:R-:W-:Y:S01]  /*0d20*/  PRMT R16, R13.reuse, 0x7632, R16 ;  /* 0x000076320d107816 */ /* 0x040fe20000000010 */
[----:B------:R-:W-:Y:S01]  /*0d30*/  IMAD.U32 R13, R13, 0x10000, RZ ;  /* 0x000100000d0d7824 */ /* 0x000fe200078e00ff */
[----:B------:R-:W-:Y:S01]  /*0d40*/  SHF.L.U32 R10, R177, 0x10, RZ ;  /* 0x00000010b10a7819 */ /* 0x000fe200000006ff */
[----:B------:R-:W-:Y:S01]  /*0d50*/  FMUL.FTZ R11, R6, R11 ;  /* 0x0000000b060b7220 */ /* 0x000fe20000410000 */
[----:B------:R-:W-:Y:S01]  /*0d60*/  PRMT R176, R12, 0x7632, R176 ;  /* 0x000076320cb07816 */ /* 0x000fe200000000b0 */
[C---:B------:R-:W-:Y:S01]  /*0d70*/  FADD.FTZ R179, -R17.reuse, R212 ;  /* 0x000000d411b37221 */ /* 0x040fe20000010100 */
[C---:B------:R-:W-:Y:S01]  /*0d80*/  FADD.FTZ R177, -R17.reuse, R0 ;  /* 0x0000000011b17221 */ /* 0x040fe20000010100 */
[--C-:B------:R-:W-:Y:S01]  /*0d90*/  FADD.FTZ R213, -R17, R174.reuse ;  /* 0x000000ae11d57221 */ /* 0x100fe20000010100 */
[----:B------:R-:W-:Y:S01]  /*0da0*/  PRMT R174, R15, 0x7632, R174 ;  /* 0x000076320fae7816 */ /* 0x000fe200000000ae */
[----:B------:R-:W-:Y:S01]  /*0db0*/  FADD.FTZ R110, R110, R13 ;  /* 0x0000000d6e6e7221 */ /* 0x000fe20000010000 */
[----:B------:R-:W-:Y:S01]  /*0dc0*/  PRMT R172, R14, 0x7632, R172 ;  /* 0x000076320eac7816 */ /* 0x000fe200000000ac */
[-C--:B------:R-:W-:Y:S01]  /*0dd0*/  FFMA.FTZ R66, R11, R13.reuse, R66 ;  /* 0x0000000d0b427223 */ /* 0x080fe20000010042 */
[----:B------:R-:W-:Y:S01]  /*0de0*/  SHF.L.U32 R15, R15, 0x10, RZ ;  /* 0x000000100f0f7819 */ /* 0x000fe200000006ff */
[----:B------:R-:W-:Y:S01]  /*0df0*/  FMUL.FTZ R246, R26, R13 ;  /* 0x0000000d1af67220 */ /* 0x000fe20000410000 */
[----:B------:R-:W-:Y:S01]  /*0e00*/  SHF.L.U32 R176, R176, 0x10, RZ ;  /* 0x00000010b0b07819 */ /* 0x000fe200000006ff */
[----:B------:R-:W-:Y:S01]  /*0e10*/  FADD.FTZ R173, -R17, R10 ;  /* 0x0000000a11ad7221 */ /* 0x000fe20000010100 */
[C---:B------:R-:W-:Y:S01]  /*0e20*/  FMUL.FTZ R13, R6.reuse, R179 ;  /* 0x000000b3060d7220 */ /* 0x040fe20000410000 */
[----:B------:R-:W-:Y:S01]  /*0e30*/  FMUL.FTZ R14, R6, R177 ;  /* 0x000000b1060e7220 */ /* 0x000fe20000410000 */
        /* <DEDUP_REMOVED lines=11> */
[----:B------:R-:W-:-:S02]  /*0ef0*/  SHF.L.U32 R178, R178, 0x10, RZ ;  /* 0x00000010b2b27819 */ /* 0x000fc400000006ff */
[----:B------:R-:W-:Y:S01]  /*0f00*/  SHF.L.U32 R16, R16, 0x10, RZ ;  /* 0x0000001010107819 */ /* 0x000fe200000006ff */
[----:B------:R-:W-:Y:S01]  /*0f10*/  FADD.FTZ R177, R176, R247 ;  /* 0x000000f7b0b17221 */ /* 0x000fe20000010000 */
[----:B------:R-:W-:Y:S01]  /*0f20*/  FFMA.FTZ R176, R14, R247, R175 ;  /* 0x000000f70eb07223 */ /* 0x000fe200000100af */
[----:B------:R-:W-:Y:S02]  /*0f30*/  FADD.FTZ R17, -R17, R178 ;  /* 0x000000b211117221 */ /* 0x000fe40000010100 */
[----:B------:R-:W-:Y:S01]  /*0f40*/  FMUL.FTZ R245, R27, R16 ;  /* 0x000000101bf57220 */ /* 0x000fe20000410000 */
[----:B------:R-:W-:Y:S01]  /*0f50*/  FADD.FTZ R178, R177, R246 ;  /* 0x000000f6b1b27221 */ /* 0x000fe20000010000 */
[----:B------:R-:W-:Y:S01]  /*0f60*/  FFMA.FTZ R176, R11, R246, R176 ;  /* 0x000000f60bb07223 */ /* 0x000fe200000100b0 */
        /* <DEDUP_REMOVED lines=25> */
[C---:B------:R-:W-:Y:S01]  /*1100*/  FFMA.FTZ R71, R17.reuse, R174, R71 ;  /* 0x000000ae11477223 */ /* 0x040fe20000010047 */
[----:B------:R-:W-:Y:S01]  /*1110*/  FADD.FTZ R212, R212, R241 ;  /* 0x000000f1d4d47221 */ /* 0x000fe20000010000 */
[----:B------:R-:W-:Y:S01]  /*1120*/  FFMA.FTZ R213, R17, R241, R172 ;  /* 0x000000f111d57223 */ /* 0x000fe200000100ac */
[----:B------:R-:W-:-:S07]  /*1130*/  IADD3 R219, R7, 0x80, RZ ;  /* 0x0000008007db7810 */ /* 0x000fce0007ffe0ff */
.L_x_3661:
[----:B------:R-:W-:Y:S05]  /*1140*/  BSYNC B1 ;  /* 0x0000000000017941 */ /* 0x000fea0003800000 */
.L_x_3660:
        /* <DEDUP_REMOVED lines=15> */
[----:B------:R-:W-:Y:S01]  /*1240*/  VIADD R211, R211, 0x80 ;  /* 0x00000080d3d37836 */ /* 0x000fe20000000000 */
[----:B------:R-:W-:-:S02]  /*1250*/  IADD3 R219, R219, 0x80, RZ ;  /* 0x00000080dbdb7810 */ /* 0x000fc40007ffe0ff */
[C---:B--2---:R-:W-:Y:S02]  /*1260*/  PRMT R18, R174.reuse, 0x7632, R18 ;  /* 0x00007632ae127816 */ /* 0x044fe40000000012 */
[----:B------:R-:W-:Y:S02]  /*1270*/  SHF.L.U32 R19, R174, 0x10, RZ ;  /* 0x00000010ae137819 */ /* 0x000fe400000006ff */
[C---:B------:R-:W-:Y:S02]  /*1280*/  PRMT R176, R172.reuse, 0x7632, R176 ;  /* 0x00007632acb07816 */ /* 0x040fe400000000b0 */
[----:B------:R-:W-:Y:S02]  /*1290*/  PRMT R177, R173, 0x7632, R177 ;  /* 0x00007632adb17816 */ /* 0x000fe400000000b1 */
[----:B------:R-:W-:Y:S02]  /*12a0*/  PRMT R174, R175, 0x7632, R174 ;  /* 0x00007632afae7816 */ /* 0x000fe400000000ae */
[----:B------:R-:W-:Y:S01]  /*12b0*/  SHF.L.U32 R239, R172, 0x10, RZ ;  /* 0x00000010acef7819 */ /* 0x000fe200000006ff */
[----:B------:R-:W-:Y:S01]  /*12c0*/  IMAD.U32 R235, R173, 0x10000, RZ ;  /* 0x00010000adeb7824 */ /* 0x000fe200078e00ff */
[----:B------:R-:W-:Y:S01]  /*12d0*/  SHF.L.U32 R233, R175, 0x10, RZ ;  /* 0x00000010afe97819 */ /* 0x000fe200000006ff */
[----:B------:R-:W-:Y:S01]  /*12e0*/  FADD.FTZ R19, -R8, R19 ;  /* 0x0000001308137221 */ /* 0x000fe20000010100 */
[----:B------:R-:W-:Y:S01]  /*12f0*/  SHF.L.U32 R179, R176, 0x10, RZ ;  /* 0x00000010b0b37819 */ /* 0x000fe200000006ff */
[----:B------:R-:W-:Y:S01]  /*1300*/  IMAD.U32 R175, R18, 0x10000, RZ ;  /* 0x0001000012af7824 */ /* 0x000fe200078e00ff */
[----:B------:R-:W-:-:S02]  /*1310*/  SHF.L.U32 R177, R177, 0x10, RZ ;  /* 0x00000010b1b17819 */ /* 0x000fc400000006ff */
[----:B------:R-:W-:Y:S01]  /*1320*/  SHF.L.U32 R173, R174, 0x10, RZ ;  /* 0x00000010aead7819 */ /* 0x000fe200000006ff */
[----:B------:R-:W-:Y:S01]  /*1330*/  FADD.FTZ R239, -R8, R239 ;  /* 0x000000ef08ef7221 */ /* 0x000fe20000010100 */
[C---:B---3--:R-:W-:Y:S02]  /*1340*/  PRMT R18, R20.reuse, 0x7632, R18 ;  /* 0x0000763214127816 */ /* 0x048fe40000000012 */
[----:B------:R-:W-:Y:S02]  /*1350*/  SHF.L.U32 R20, R20, 0x10, RZ ;  /* 0x0000001014147819 */ /* 0x000fe400000006ff */
[C---:B------:R-:W-:Y:S02]  /*1360*/  PRMT R176, R21.reuse, 0x7632, R176 ;  /* 0x0000763215b07816 */ /* 0x040fe400000000b0 */
[----:B------:R-:W-:Y:S01]  /*1370*/  SHF.L.U32 R237, R21, 0x10, RZ ;  /* 0x0000001015ed7819 */ /* 0x000fe200000006ff */
[----:B------:R-:W-:Y:S01]  /*1380*/  FADD.FTZ R235, -R8, R235 ;  /* 0x000000eb08eb7221 */ /* 0x000fe20000010100 */
[----:B------:R-:W-:Y:S01]  /*1390*/  SHF.L.U32 R21, R22, 0x10, RZ ;  /* 0x0000001016157819 */ /* 0x000fe200000006ff */
[C---:B------:R-:W-:Y:S01]  /*13a0*/  FADD.FTZ R233, -R8.reuse, R233 ;  /* 0x000000e908e97221 */ /* 0x040fe20000010100 */
[C---:B------:R-:W-:Y:S01]  /*13b0*/  FADD.FTZ R179, -R8.reuse, R179 ;  /* 0x000000b308b37221 */ /* 0x040fe20000010100 */
[C---:B------:R-:W-:Y:S01]  /*13c0*/  FADD.FTZ R177, -R8.reuse, R177 ;  /* 0x000000b108b17221 */ /* 0x040fe20000010100 */
[C---:B------:R-:W-:Y:S01]  /*13d0*/  FADD.FTZ R175, -R8.reuse, R175 ;  /* 0x000000af08af7221 */ /* 0x040fe20000010100 */
[----:B------:R-:W-:Y:S01]  /*13e0*/  FADD.FTZ R173, -R8, R173 ;  /* 0x000000ad08ad7221 */ /* 0x000fe20000010100 */
[----:B------:R-:W-:Y:S01]  /*13f0*/  FMUL.FTZ R19, R6, R19 ;  /* 0x0000001306137220 */ /* 0x000fe20000410000 */
[----:B------:R-:W-:Y:S01]  /*1400*/  PRMT R174, R22, 0x7632, R174 ;  /* 0x0000763216ae7816 */ /* 0x000fe200000000ae */
[----:B------:R-:W-:Y:S01]  /*1410*/  FMUL.FTZ R8, R6, R239 ;  /* 0x000000ef06087220 */ /* 0x000fe20000410000 */
[----:B------:R-:W-:Y:S01]  /*1420*/  SHF.L.U32 R22, R18, 0x10, RZ ;  /* 0x0000001012167819 */ /* 0x000fe200000006ff */
[-C--:B------:R-:W-:Y:S01]  /*1430*/  FMUL.FTZ R240, R32, R20.reuse ;  /* 0x0000001420f07220 */ /* 0x080fe20000410000 */
[----:B------:R-:W-:Y:S01]  /*1440*/  FADD.FTZ R120, R120, R21 ;  /* 0x0000001578787221 */ /* 0x000fe20000010000 */
[-C--:B------:R-:W-:Y:S01]  /*1450*/  FFMA.FTZ R76, R19, R21.reuse, R76 ;  /* 0x00000015134c7223 */ /* 0x080fe2000001004c */
[----:B------:R-:W-:Y:S01]  /*1460*/  FMUL.FTZ R236, R36, R21 ;  /* 0x0000001524ec7220 */ /* 0x000fe20000410000 */
[C---:B------:R-:W-:Y:S01]  /*1470*/  PRMT R172, R23.reuse, 0x7632, R172 ;  /* 0x0000763217ac7816 */ /* 0x040fe200000000ac */
[----:B------:R-:W-:Y:S01]  /*1480*/  FADD.FTZ R116, R116, R20 ;  /* 0x0000001474747221 */ /* 0x000fe20000010000 */
[----:B------:R-:W-:Y:S01]  /*1490*/  FFMA.FTZ R72, R8, R20, R72 ;  /* 0x0000001408487223 */ /* 0x000fe20000010048 */
[----:B------:R-:W-:Y:S01]  /*14a0*/  FMUL.FTZ R21, R6, R179 ;  /* 0x000000b306157220 */ /* 0x000fe20000410000 */
[----:B------:R-:W-:-:S02]  /*14b0*/  IMAD.U32 R23, R23, 0x10000, RZ ;  /* 0x0001000017177824 */ /* 0x000fc400078e00ff */
[----:B------:R-:W-:Y:S01]  /*14c0*/  FMUL.FTZ R20, R6, R233 ;  /* 0x000000e906147220 */ /* 0x000fe20000410000 */
[----:B------:R-:W-:Y:S01]  /*14d0*/  FADD.FTZ R212, R212, R240 ;  /* 0x000000f0d4d47221 */ /* 0x000fe20000010000 */
[----:B------:R-:W-:Y:S01]  /*14e0*/  FMUL.FTZ R239, R33, R22 ;  /* 0x0000001621ef7220 */ /* 0x000fe20000410000 */
[----:B------:R-:W-:Y:S01]  /*14f0*/  FFMA.FTZ R178, R8, R240, R213 ;  /* 0x000000f008b27223 */ /* 0x000fe200000100d5 */
[----:B------:R-:W-:Y:S01]  /*1500*/  FMUL.FTZ R18, R6, R235 ;  /* 0x000000eb06127220 */ /* 0x000fe20000410000 */
[----:B------:R-:W-:Y:S01]  /*1510*/  SHF.L.U32 R176, R176, 0x10, RZ ;  /* 0x00000010b0b07819 */ /* 0x000fe200000006ff */
[----:B------:R-:W-:Y:S01]  /*1520*/  FADD.FTZ R117, R117, R22 ;  /* 0x0000001675757221 */ /* 0x000fe20000010000 */
[C---:B------:R-:W-:Y:S01]  /*1530*/  FFMA.FTZ R73, R21.reuse, R22, R73 ;  /* 0x0000001615497223 */ /* 0x040fe20000010049 */
        /* <DEDUP_REMOVED lines=33> */
[----:B------:R-:W-:-:S07]  /*1750*/  FFMA.FTZ R213, R180, R233, R175 ;  /* 0x000000e9b4d57223 */ /* 0x000fce00000100af */
.L_x_3663:
[----:B------:R-:W-:Y:S05]  /*1760*/  BSYNC B1 ;  /* 0x0000000000017941 */ /* 0x000fea0003800000 */
.L_x_3662:
        /* <DEDUP_REMOVED lines=8> */
[----:B------:R1:W5:Y:S01]  /*17f0*/  @P3 LDG.E.128 R156, desc[UR4][R172.64] ;  /* 0x00000004ac9c3981 */ /* 0x000362000c1e1d00 */
[----:B0-----:R-:W-:-:S06]  /*1800*/  IMAD.WIDE.U32 R176, R219, 0x10, R176 ;  /* 0x00000010dbb07825 */ /* 0x001fcc00078e00b0 */
[----:B------:R-:W2:Y:S01]  /*1810*/  LDG.E.128 R176, desc[UR4][R176.64] ;  /* 0x00000004b0b07981 */ /* 0x000ea2000c1e1d00 */
[----:B-1----:R-:W0:Y:S02]  /*1820*/  LDC.64 R172, c[0x0][0x2b8] ;  /* 0x0000ae00ffac7b82 */ /* 0x002e240000000a00 */
[----:B0-----:R-:W-:-:S06]  /*1830*/  IMAD.WIDE.U32 R172, R211, 0x10, R172 ;  /* 0x00000010d3ac7825 */ /* 0x001fcc00078e00ac */
[----:B------:R-:W3:Y:S01]  /*1840*/  LDG.E.128 R172, desc[UR4][R172.64] ;  /* 0x00000004acac7981 */ /* 0x000ee2000c1e1d00 */
[----:B------:R-:W-:Y:S02]  /*1850*/  IADD3 R211, R211, 0x80, RZ ;  /* 0x00000080d3d37810 */ /* 0x000fe40007ffe0ff */
[----:B------:R-:W-:Y:S02]  /*1860*/  IADD3 R219, R219, 0x80, RZ ;  /* 0x00000080dbdb7810 */ /* 0x000fe40007ffe0ff */
[----:B--2---:R-:W-:Y:S02]  /*1870*/  PRMT R185, R177, 0x7632, R185 ;  /* 0x00007632b1b97816 */ /* 0x004fe400000000b9 */
[----:B------:R-:W-:Y:S02]  /*1880*/  SHF.L.U32 R184, R176, 0x10, RZ ;  /* 0x00000010b0b87819 */ /* 0x000fe400000006ff */
[C---:B------:R-:W-:Y:S02]  /*1890*/  PRMT R187, R178.reuse, 0x7632, R187 ;  /* 0x00007632b2bb7816 */ /* 0x040fe400000000bb */
[----:B------:R-:W-:-:S02]  /*18a0*/  SHF.L.U32 R188, R178, 0x10, RZ ;  /* 0x00000010b2bc7819 */ /* 0x000fc400000006ff */
[----:B------:R-:W-:Y:S01]  /*18b0*/  SHF.L.U32 R178, R185, 0x10, RZ ;  /* 0x00000010b9b27819 */ /* 0x000fe200000006ff */
[----:B------:R-:W-:Y:S01]  /*18c0*/  FADD.FTZ R9, -R189, R184 ;  /* 0x000000b8bd097221 */ /* 0x000fe20000010100 */
[----:B------:R-:W-:Y:S02]  /*18d0*/  PRMT R183, R176, 0x7632, R183 ;  /* 0x00007632b0b77816 */ /* 0x000fe400000000b7 */
[----:B------:R-:W-:Y:S01]  /*18e0*/  SHF.L.U32 R184, R187, 0x10, RZ ;  /* 0x00000010bbb87819 */ /* 0x000fe200000006ff */
[----:B------:R-:W-:Y:S01]  /*18f0*/  FADD.FTZ R187, -R189, R178 ;  /* 0x000000b2bdbb7221 */ /* 0x000fe20000010100 */
[----:B------:R-:W-:Y:S02]  /*1900*/  SHF.L.U32 R176, R183, 0x10, RZ ;  /* 0x00000010b7b07819 */ /* 0x000fe400000006ff */
[----:B------:R-:W-:Y:S01]  /*1910*/  SHF.L.U32 R186, R177, 0x10, RZ ;  /* 0x00000010b1ba7819 */ /* 0x000fe200000006ff */
[C---:B------:R-:W-:Y:S01]  /*1920*/  IMAD.U32 R228, R179.reuse, 0x10000, RZ ;  /* 0x00010000b3e47824 */ /* 0x040fe200078e00ff */
[----:B------:R-:W-:Y:S01]  /*1930*/  PRMT R226, R179, 0x7632, R226 ;  /* 0x00007632b3e27816 */ /* 0x000fe200000000e2 */
[----:B------:R-:W-:Y:S01]  /*1940*/  FMUL.FTZ R9, R6, R9 ;  /* 0x0000000906097220 */ /* 0x000fe20000410000 */
[C---:B------:R-:W-:Y:S01]  /*1950*/  FADD.FTZ R179, -R189.reuse, R176 ;  /* 0x000000b0bdb37221 */ /* 0x040fe20000010100 */
[----:B------:R-:W-:-:S03]  /*1960*/  FADD.FTZ R183, -R189, R186 ;  /* 0x000000babdb77221 */ /* 0x000fc60000010100 */
[----:B------:R-:W-:Y:S01]  /*1970*/  FMUL.FTZ R186, R6, R179 ;  /* 0x000000b306ba7220 */ /* 0x000fe20000410000 */
[C---:B---3--:R-:W-:Y:S01]  /*1980*/  PRMT R178, R172.reuse, 0x7632, R178 ;  /* 0x00007632acb27816 */ /* 0x048fe200000000b2 */
[----:B------:R-:W-:-:S03]  /*1990*/  IMAD.U32 R231, R172, 0x10000, RZ ;  /* 0x00010000ace77824 */ /* 0x000fc600078e00ff */
[----:B------:R-:W-:Y:S01]  /*19a0*/  SHF.L.U32 R178, R178, 0x10, RZ ;  /* 0x00000010b2b27819 */ /* 0x000fe200000006ff */
[-C--:B------:R-:W-:Y:S01]  /*19b0*/  FMUL.FTZ R232, R40, R231.reuse ;  /* 0x000000e728e87220 */ /* 0x080fe20000410000 */
[C---:B------:R-:W-:Y:S01]  /*19c0*/  PRMT R176, R173.reuse, 0x7632, R176 ;  /* 0x00007632adb07816 */ /* 0x040fe200000000b0 */
[----:B------:R-:W-:Y:S01]  /*19d0*/  FADD.FTZ R124, R124, R231 ;  /* 0x000000e77c7c7221 */ /* 0x000fe20000010000 */
[----:B------:R-:W-:Y:S01]  /*19e0*/  SHF.L.U32 R229, R173, 0x10, RZ ;  /* 0x00000010ade57819 */ /* 0x000fe200000006ff */
[----:B------:R-:W-:Y:S01]  /*19f0*/  FFMA.FTZ R80, R9, R231, R80 ;  /* 0x000000e709507223 */ /* 0x000fe20000010050 */
[----:B------:R-:W-:Y:S01]  /*1a00*/  PRMT R173, R174, 0x7632, R173 ;  /* 0x00007632aead7816 */ /* 0x000fe200000000ad */
[----:B------:R-:W-:Y:S01]  /*1a10*/  FADD.FTZ R212, R212, R232 ;  /* 0x000000e8d4d47221 */ /* 0x000fe20000010000 */
[----:B------:R-:W-:Y:S01]  /*1a20*/  FMUL.FTZ R231, R41, R178 ;  /* 0x000000b229e77220 */ /* 0x000fe20000410000 */
[----:B------:R-:W-:Y:S01]  /*1a30*/  FFMA.FTZ R213, R9, R232, R213 ;  /* 0x000000e809d57223 */ /* 0x000fe200000100d5 */
[----:B------:R-:W-:Y:S01]  /*1a40*/  SHF.L.U32 R227, R174, 0x10, RZ ;  /* 0x00000010aee37819 */ /* 0x000fe200000006ff */
[----:B------:R-:W-:Y:S01]  /*1a50*/  FMUL.FTZ R183, R6, R183 ;  /* 0x000000b706b77220 */ /* 0x000fe20000410000 */
[----:B------:R-:W-:Y:S01]  /*1a60*/  IMAD.U32 R176, R176, 0x10000, RZ ;  /* 0x00010000b0b07824 */ /* 0x000fe200078e00ff */
[----:B------:R-:W-:Y:S01]  /*1a70*/  SHF.L.U32 R174, R173, 0x10, RZ ;  /* 0x00000010adae7819 */ /* 0x000fe200000006ff */
[----:B------:R-:W-:Y:S01]  /*1a80*/  FMUL.FTZ R187, R6, R187 ;  /* 0x000000bb06bb7220 */ /* 0x000fe20000410000 */
[----:B------:R-:W-:Y:S01]  /*1a90*/  FADD.FTZ R185, -R189, R228 ;  /* 0x000000e4bdb97221 */ /* 0x000fe20000010100 */
[----:B------:R-:W-:Y:S01]  /*1aa0*/  FMUL.FTZ R230, R42, R229 ;  /* 0x000000e52ae67220 */ /* 0x000fe20000410000 */
[----:B------:R-:W-:Y:S01]  /*1ab0*/  FADD.FTZ R125, R125, R178 ;  /* 0x000000b27d7d7221 */ /* 0x000fe20000010000 */
[----:B------:R-:W-:Y:S01]  /*1ac0*/  FFMA.FTZ R81, R186, R178, R81 ;  /* 0x000000b2ba517223 */ /* 0x000fe20000010051 */
[----:B------:R-:W-:Y:S01]  /*1ad0*/  FADD.FTZ R173, R212, R231 ;  /* 0x000000e7d4ad7221 */ /* 0x000fe20000010000 */
[----:B------:R-:W-:Y:S01]  /*1ae0*/  FFMA.FTZ R178, R186, R231, R213 ;  /* 0x000000e7bab27223 */ /* 0x000fe200000100d5 */
[----:B------:R-:W-:Y:S01]  /*1af0*/  FADD.FTZ R225, -R189, R188 ;  /* 0x000000bcbde17221 */ /* 0x000fe20000010100 */
[----:B------:R-:W-:Y:S01]  /*1b00*/  SHF.L.U32 R226, R226, 0x10, RZ ;  /* 0x00000010e2e27819 */ /* 0x000fe200000006ff */
[----:B------:R-:W-:Y:S01]  /*1b10*/  FADD.FTZ R126, R126, R229 ;  /* 0x000000e57e7e7221 */ /* 0x000fe20000010000 */
[----:B------:R-:W-:Y:S01]  /*1b20*/  PRMT R172, R175, 0x7632, R172 ;  /* 0x00007632afac7816 */ /* 0x000fe200000000ac */
[----:B------:R-:W-:Y:S01]  /*1b30*/  FFMA.FTZ R82, R183, R229, R82 ;  /* 0x000000e5b7527223 */ /* 0x000fe20000010052 */
[----:B------:R-:W-:Y:S01]  /*1b40*/  FADD.FTZ R177, -R189, R184 ;  /* 0x000000b8bdb17221 */ /* 0x000fe20000010100 */
[----:B------:R-:W-:Y:S01]  /*1b50*/  SHF.L.U32 R175, R175, 0x10, RZ ;  /* 0x00000010afaf7819 */ /* 0x000fe200000006ff */
[----:B------:R-:W-:Y:S01]  /*1b60*/  FADD.FTZ R127, R127, R176 ;  /* 0x000000b07f7f7221 */ /* 0x000fe20000010000 */
[-C--:B------:R-:W-:Y:S01]  /*1b70*/  FFMA.FTZ R83, R187, R176.reuse, R83 ;  /* 0x000000b0bb537223 */ /* 0x080fe20000010053 */
[----:B------:R-:W-:Y:S01]  /*1b80*/  FMUL.FTZ R229, R43, R176 ;  /* 0x000000b02be57220 */ /* 0x000fe20000410000 */
[C---:B------:R-:W-:Y:S01]  /*1b90*/  FMUL.FTZ R185, R6.reuse, R185 ;  /* 0x000000b906b97220 */ /* 0x040fe20000410000 */
[----:B------:R-:W-:Y:S01]  /*1ba0*/  FADD.FTZ R176, R173, R230 ;  /* 0x000000e6adb07221 */ /* 0x000fe20000010000 */
[----:B------:R-:W-:Y:S01]  /*1bb0*/  FFMA.FTZ R178, R183, R230, R178 ;  /* 0x000000e6b7b27223 */ /* 0x000fe200000100b2 */
[C---:B------:R-:W-:Y:S01]  /*1bc0*/  FMUL.FTZ R184, R6.reuse, R225 ;  /* 0x000000e106b87220 */ /* 0x040fe20000410000 */
[----:B------:R-:W-:Y:S01]  /*1bd0*/  FADD.FTZ R189, -R189, R226 ;  /* 0x000000e2bdbd7221 */ /* 0x000fe20000010100 */
        /* <DEDUP_REMOVED lines=24> */
[----:B------:R-:W-:-:S07]  /*1d60*/  FFMA.FTZ R213, R189, R225, R174 ;  /* 0x000000e1bdd57223 */ /* 0x000fce00000100ae */
.L_x_3665:
[----:B------:R-:W-:Y:S05]  /*1d70*/  BSYNC B1 ;  /* 0x0000000000017941 */ /* 0x000fea0003800000 */
.L_x_3664:
        /* <DEDUP_REMOVED lines=16> */
[C---:B--2---:R-:W-:Y:S02]  /*1e80*/  PRMT R220, R176.reuse, 0x7632, R220 ;  /* 0x00007632b0dc7816 */ /* 0x044fe400000000dc */
[----:B------:R-:W-:Y:S02]  /*1e90*/  SHF.L.U32 R176, R176, 0x10, RZ ;  /* 0x00000010b0b07819 */ /* 0x000fe400000006ff */
[C---:B------:R-:W-:Y:S02]  /*1ea0*/  PRMT R216, R177.reuse, 0x7632, R216 ;  /* 0x00007632b1d87816 */ /* 0x040fe400000000d8 */
[----:B------:R-:W-:-:S02]  /*1eb0*/  SHF.L.U32 R177, R177, 0x10, RZ ;  /* 0x00000010b1b17819 */ /* 0x000fc400000006ff */
[----:B------:R-:W-:Y:S01]  /*1ec0*/  SHF.L.U32 R220, R220, 0x10, RZ ;  /* 0x00000010dcdc7819 */ /* 0x000fe200000006ff */
[----:B------:R-:W-:Y:S01]  /*1ed0*/  FMUL.FTZ R224, R48, R176 ;  /* 0x000000b030e07220 */ /* 0x000fe20000410000 */
[C---:B---3--:R-:W-:Y:S01]  /*1ee0*/  PRMT R190, R172.reuse, 0x7632, R190 ;  /* 0x00007632acbe7816 */ /* 0x048fe200000000be */
[----:B------:R-:W-:Y:S01]  /*1ef0*/  IMAD.U32 R192, R172, 0x10000, RZ ;  /* 0x00010000acc07824 */ /* 0x000fe200078e00ff */
[C---:B------:R-:W-:Y:S02]  /*1f00*/  SHF.L.U32 R194, R173.reuse, 0x10, RZ ;  /* 0x00000010adc27819 */ /* 0x040fe400000006ff */
[----:B------:R-:W-:Y:S02]  /*1f10*/  PRMT R191, R173, 0x7632, R191 ;  /* 0x00007632adbf7816 */ /* 0x000fe400000000bf */
[----:B------:R-:W-:Y:S02]  /*1f20*/  PRMT R193, R174, 0x7632, R193 ;  /* 0x00007632aec17816 */ /* 0x000fe400000000c1 */
[----:B------:R-:W-:-:S02]  /*1f30*/  PRMT R195, R175, 0x7632, R195 ;  /* 0x00007632afc37816 */ /* 0x000fc400000000c3 */
[----:B------:R-:W-:Y:S01]  /*1f40*/  SHF.L.U32 R190, R190, 0x10, RZ ;  /* 0x00000010bebe7819 */ /* 0x000fe200000006ff */
[C---:B------:R-:W-:Y:S01]  /*1f50*/  FADD.FTZ R172, -R181.reuse, R192 ;  /* 0x000000c0b5ac7221 */ /* 0x040fe20000010100 */
[----:B------:R-:W-:Y:S01]  /*1f60*/  FADD.FTZ R217, -R181, R194 ;  /* 0x000000c2b5d97221 */ /* 0x000fe20000010100 */
[----:B------:R-:W-:Y:S01]  /*1f70*/  SHF.L.U32 R196, R174, 0x10, RZ ;  /* 0x00000010aec47819 */ /* 0x000fe200000006ff */
[----:B------:R-:W-:Y:S01]  /*1f80*/  IMAD.U32 R174, R191, 0x10000, RZ ;  /* 0x00010000bfae7824 */ /* 0x000fe200078e00ff */
[----:B------:R-:W-:Y:S02]  /*1f90*/  SHF.L.U32 R208, R175, 0x10, RZ ;  /* 0x00000010afd07819 */ /* 0x000fe400000006ff */
        /* <DEDUP_REMOVED lines=62> */
.L_x_3667:
[----:B------:R-:W-:Y:S05]  /*2380*/  BSYNC B1 ;  /* 0x0000000000017941 */ /* 0x000fea0003800000 */
.L_x_3666:
        /* <DEDUP_REMOVED lines=14> */
[C---:B--2---:R-:W-:Y:S02]  /*2470*/  PRMT R222, R176.reuse, 0x7632, R222 ;  /* 0x00007632b0de7816 */ /* 0x044fe400000000de */
[----:B------:R-:W-:-:S03]  /*2480*/  SHF.L.U32 R223, R176, 0x10, RZ ;  /* 0x00000010b0df7819 */ /* 0x000fc600000006ff */
[----:B------:R-:W-:Y:S02]  /*2490*/  IMAD.U32 R222, R222, 0x10000, RZ ;  /* 0x00010000dede7824 */ /* 0x000fe400078e00ff */
[----:B------:R-:W-:Y:S01]  /*24a0*/  FADD.FTZ R96, R96, R223 ;  /* 0x000000df60607221 */ /* 0x000fe20000010000 */
[C---:B---3--:R-:W-:Y:S02]  /*24b0*/  PRMT R182, R172.reuse, 0x7632, R182 ;  /* 0x00007632acb67816 */ /* 0x048fe400000000b6 */
[----:B------:R-:W-:Y:S01]  /*24c0*/  SHF.L.U32 R207, R172, 0x10, RZ ;  /* 0x00000010accf7819 */ /* 0x000fe200000006ff */
[C---:B------:R-:W-:Y:S01]  /*24d0*/  IMAD.U32 R201, R174.reuse, 0x10000, RZ ;  /* 0x00010000aec97824 */ /* 0x040fe200078e00ff */
[----:B------:R-:W-:Y:S02]  /*24e0*/  PRMT R199, R174, 0x7632, R199 ;  /* 0x00007632aec77816 */ /* 0x000fe400000000c7 */
[C---:B------:R-:W-:Y:S02]  /*24f0*/  PRMT R174, R175.reuse, 0x7632, R174 ;  /* 0x00007632afae7816 */ /* 0x040fe400000000ae */
[----:B------:R-:W-:Y:S01]  /*2500*/  SHF.L.U32 R205, R175, 0x10, RZ ;  /* 0x00000010afcd7819 */ /* 0x000fe200000006ff */
[----:B------:R-:W-:Y:S01]  /*2510*/  FADD.FTZ R207, -R210, R207 ;  /* 0x000000cfd2cf7221 */ /* 0x000fe20000010100 */
[----:B------:R-:W-:-:S02]  /*2520*/  SHF.L.U32 R175, R182, 0x10, RZ ;  /* 0x00000010b6af7819 */ /* 0x000fc400000006ff */
[C---:B------:R-:W-:Y:S01]  /*2530*/  PRMT R198, R173.reuse, 0x7632, R198 ;  /* 0x00007632adc67816 */ /* 0x040fe200000000c6 */
[----:B------:R-:W-:Y:S02]  /*2540*/  FMUL.FTZ R182, R6, R207 ;  /* 0x000000cf06b67220 */ /* 0x000fe40000410000 */
[----:B------:R-:W-:Y:S01]  /*2550*/  FADD.FTZ R175, -R210, R175 ;  /* 0x000000afd2af7221 */ /* 0x000fe20000010100 */
[----:B------:R-:W-:Y:S01]  /*2560*/  SHF.L.U32 R197, R173, 0x10, RZ ;  /* 0x00000010adc57819 */ /* 0x000fe200000006ff */
[----:B------:R-:W-:Y:S01]  /*2570*/  FFMA.FTZ R140, R182, R223, R140 ;  /* 0x000000dfb68c7223 */ /* 0x000fe2000001008c */
[----:B------:R-:W-:Y:S01]  /*2580*/  SHF.L.U32 R173, R198, 0x10, RZ ;  /* 0x00000010c6ad7819 */ /* 0x000fe200000006ff */
[----:B------:R-:W-:Y:S01]  /*2590*/  FMUL.FTZ R200, R6, R175 ;  /* 0x000000af06c87220 */ /* 0x000fe20000410000 */
[----:B------:R-:W-:Y:S01]  /*25a0*/  FMUL.FTZ R223, R56, R223 ;  /* 0x000000df38df7220 */ /* 0x000fe20000410000 */
[----:B------:R-:W-:Y:S01]  /*25b0*/  PRMT R218, R177, 0x7632, R218 ;  /* 0x00007632b1da7816 */ /* 0x000fe200000000da */
[----:B------:R-:W-:Y:S01]  /*25c0*/  FADD.FTZ R97, R97, R222 ;  /* 0x000000de61617221 */ /* 0x000fe20000010000 */
[----:B------:R-:W-:Y:S01]  /*25d0*/  FADD.FTZ R173, -R210, R173 ;  /* 0x000000add2ad7221 */ /* 0x000fe20000010100 */
[----:B------:R-:W-:Y:S01]  /*25e0*/  SHF.L.U32 R177, R177, 0x10, RZ ;  /* 0x00000010b1b17819 */ /* 0x000fe200000006ff */
[-C--:B------:R-:W-:Y:S01]  /*25f0*/  FFMA.FTZ R141, R200, R222.reuse, R141 ;  /* 0x000000dec88d7223 */ /* 0x080fe2000001008d */
[----:B------:R-:W-:Y:S01]  /*2600*/  FADD.FTZ R175, R212, R223 ;  /* 0x000000dfd4af7221 */ /* 0x000fe20000010000 */
[----:B------:R-:W-:Y:S01]  /*2610*/  FMUL.FTZ R222, R57, R222 ;  /* 0x000000de39de7220 */ /* 0x000fe20000410000 */
[----:B------:R-:W-:Y:S01]  /*2620*/  FADD.FTZ R197, -R210, R197 ;  /* 0x000000c5d2c57221 */ /* 0x000fe20000010100 */
[----:B------:R-:W-:Y:S01]  /*2630*/  FFMA.FTZ R213, R182, R223, R213 ;  /* 0x000000dfb6d57223 */ /* 0x000fe200000100d5 */
[----:B------:R-:W-:Y:S01]  /*2640*/  IMAD.U32 R211, R174, 0x10000, RZ ;  /* 0x00010000aed37824 */ /* 0x000fe200078e00ff */
[----:B------:R-:W-:Y:S01]  /*2650*/  SHF.L.U32 R218, R218, 0x10, RZ ;  /* 0x00000010dada7819 */ /* 0x000fe200000006ff */
[----:B------:R-:W-:Y:S01]  /*2660*/  FMUL.FTZ R202, R6, R173 ;  /* 0x000000ad06ca7220 */ /* 0x000fe20000410000 */
[----:B------:R-:W-:Y:S01]  /*2670*/  SHF.L.U32 R203, R199, 0x10, RZ ;  /* 0x00000010c7cb7819 */ /* 0x000fe200000006ff */
[----:B------:R-:W-:Y:S01]  /*2680*/  FMUL.FTZ R221, R58, R177 ;  /* 0x000000b13add7220 */ /* 0x000fe20000410000 */
[----:B------:R-:W-:Y:S01]  /*2690*/  FADD.FTZ R172, R175, R222 ;  /* 0x000000deafac7221 */ /* 0x000fe20000010000 */
[----:B------:R-:W-:Y:S01]  /*26a0*/  FADD.FTZ R199, -R210, R205 ;  /* 0x000000cdd2c77221 */ /* 0x000fe20000010100 */
[----:B------:R-:W-:Y:S01]  /*26b0*/  FMUL.FTZ R197, R6, R197 ;  /* 0x000000c506c57220 */ /* 0x000fe20000410000 */
[----:B------:R-:W-:Y:S01]  /*26c0*/  FFMA.FTZ R174, R200, R222, R213 ;  /* 0x000000dec8ae7223 */ /* 0x000fe200000100d5 */
        /* <DEDUP_REMOVED lines=8> */
[----:B------:R-:W-:Y:S01]  /*2750*/  FADD.FTZ R201, -R210, R201 ;  /* 0x000000c9d2c97221 */ /* 0x000fe20000010100 */
[----:B------:R-:W-:Y:S01]  /*2760*/  FFMA.FTZ R175, R197, R221, R174 ;  /* 0x000000ddc5af7223 */ /* 0x000fe200000100ae */
[----:B------:R-:W-:Y:S01]  /*2770*/  SHF.L.U32 R204, R204, 0x10, RZ ;  /* 0x00000010cccc7819 */ /* 0x000fe200000006ff */
[----:B------:R-:W-:Y:S01]  /*2780*/  FMUL.FTZ R207, R60, R211 ;  /* 0x000000d33ccf7220 */ /* 0x000fe20000410000 */
[C---:B------:R-:W-:Y:S01]  /*2790*/  FMUL.FTZ R203, R6.reuse, R203 ;  /* 0x000000cb06cb7220 */ /* 0x040fe20000410000 */
[----:B------:R-:W-:Y:S01]  /*27a0*/  FADD.FTZ R172, R173, R218 ;  /* 0x000000daadac7221 */ /* 0x000fe20000010000 */
[----:B------:R-:W-:Y:S01]  /*27b0*/  FMUL.FTZ R198, R6, R201 ;  /* 0x000000c906c67220 */ /* 0x000fe20000410000 */
[----:B------:R-:W-:Y:S01]  /*27c0*/  FFMA.FTZ R175, R202, R218, R175 ;  /* 0x000000dacaaf7223 */ /* 0x000fe200000100af */
[----:B------:R-:W-:Y:S01]  /*27d0*/  PRMT R206, R179, 0x7632, R206 ;  /* 0x00007632b3ce7816 */ /* 0x000fe200000000ce */
[----:B------:R-:W-:Y:S01]  /*27e0*/  FADD.FTZ R101, R101, R204 ;  /* 0x000000cc65657221 */ /* 0x000fe20000010000 */
[----:B------:R-:W-:Y:S01]  /*27f0*/  SHF.L.U32 R179, R179, 0x10, RZ ;  /* 0x00000010b3b37819 */ /* 0x000fe200000006ff */
[-C--:B------:R-:W-:Y:S01]  /*2800*/  FFMA.FTZ R145, R203, R204.reuse, R145 ;  /* 0x000000cccb917223 */ /* 0x080fe20000010091 */
[----:B------:R-:W-:Y:S01]  /*2810*/  FADD.FTZ R173, R172, R207 ;  /* 0x000000cfacad7221 */ /* 0x000fe20000010000 */
[----:B------:R-:W-:Y:S01]  /*2820*/  FMUL.FTZ R204, R61, R204 ;  /* 0x000000cc3dcc7220 */ /* 0x000fe20000410000 */
        /* <DEDUP_REMOVED lines=20> */
.L_x_3659:
[----:B------:R-:W-:Y:S05]  /*2970*/  BSYNC B0 ;  /* 0x0000000000007941 */ /* 0x000fea0003800000 */
.L_x_3645:
        /* <DEDUP_REMOVED lines=28> */
.L_x_3818:
        /* <DEDUP_REMOVED lines=20> */
[----:B------:R-:W-:Y:S01]  /*2c80*/  FADD.FTZ R172, R175, R172 ;  /* 0x000000acafac7221 */ /* 0x000fe20000010000 */
[----:B------:R-:W-:Y:S02]  /*2c90*/  HFMA2.MMA R175, -RZ, RZ, 0, 0 ;  /* 0x00000000ffaf7435 */ /* 0x000fe400000001ff */
        /* <DEDUP_REMOVED lines=11> */
[----:B------:R-:W-:-:S04]  /*2d50*/  @P3 LEA.HI R176, R176, R173, RZ, 0x3 ;  /* 0x000000adb0b03211 */ /* 0x000fc800078f18ff */
        /* <DEDUP_REMOVED lines=9> */
[----:B------:R-:W-:Y:S01]  /*2df0*/  SHF.L.U32 R173, R148, 0x10, RZ ;  /* 0x0000001094ad7819 */ /* 0x000fe200000006ff */
[----:B------:R-:W-:Y:S06]  /*2e00*/  BRA `(.L_x_3673) ;  /* 0x0000000000207947 */ /* 0x000fec0003800000 */
.L_x_3672:
        /* <DEDUP_REMOVED lines=8> */
.L_x_3673:
[----:B------:R-:W-:Y:S05]  /*2e90*/  BSYNC B1 ;  /* 0x0000000000017941 */ /* 0x000fea0003800000 */
.L_x_3671:
        /* <DEDUP_REMOVED lines=15> */
.L_x_3675:
[----:B------:R-:W-:-:S04]  /*2f90*/  FFMA.FTZ R172, R14, R177, R174 ;  /* 0x000000b10eac7223 */ /* 0x000fc800000100ae */
[--C-:B------:R-:W-:Y:S01]  /*2fa0*/  FADD.FTZ R173, R247, -R172.reuse ;  /* 0x800000acf7ad7221 */ /* 0x100fe20000010000 */
[----:B------:R-:W-:-:S03]  /*2fb0*/  @P4 PRMT R172, R148, 0x7632, R172 ;  /* 0x0000763294ac4816 */ /* 0x000fc600000000ac */
[----:B------:R-:W-:Y:S02]  /*2fc0*/  FMUL.FTZ R173, R6, R173 ;  /* 0x000000ad06ad7220 */ /* 0x000fe40000410000 */
[----:B------:R-:W-:-:S04]  /*2fd0*/  @P4 IMAD.U32 R172, R172, 0x10000, RZ ;  /* 0x00010000acac4824 */ /* 0x000fc800078e00ff */
[----:B------:R-:W-:-:S07]  /*2fe0*/  @P4 FADD.FTZ R173, R173, R172 ;  /* 0x000000acadad4221 */ /* 0x000fce0000010000 */
.L_x_3676:
[----:B------:R-:W-:Y:S05]  /*2ff0*/  BSYNC B1 ;  /* 0x0000000000017941 */ /* 0x000fea0003800000 */
.L_x_3674:
        /* <DEDUP_REMOVED lines=12> */
.L_x_3678:
[----:B------:R-:W-:Y:S01]  /*30c0*/  FFMA.FTZ R173, R11, R177, R174 ;  /* 0x000000b10bad7223 */ /* 0x000fe200000100ae */
[----:B------:R-:W-:-:S03]  /*30d0*/  @P4 SHF.L.U32 R172, R149, 0x10, RZ ;  /* 0x0000001095ac4819 */ /* 0x000fc600000006ff */
[----:B------:R-:W-:-:S04]  /*30e0*/  FADD.FTZ R173, R246, -R173 ;  /* 0x800000adf6ad7221 */ /* 0x000fc80000010000 */
[----:B------:R-:W-:-:S04]  /*30f0*/  FMUL.FTZ R173, R6, R173 ;  /* 0x000000ad06ad7220 */ /* 0x000fc80000410000 */
[----:B------:R-:W-:-:S07]  /*3100*/  @P4 FADD.FTZ R173, R173, R172 ;  /* 0x000000acadad4221 */ /* 0x000fce0000010000 */
.L_x_3679:
[----:B------:R-:W-:Y:S05]  /*3110*/  BSYNC B1 ;  /* 0x0000000000017941 */ /* 0x000fea0003800000 */
.L_x_3677:
        /* <DEDUP_REMOVED lines=13> */
.L_x_3681:
[----:B------:R-:W-:-:S04]  /*31f0*/  FFMA.FTZ R172, R15, R177, R174 ;  /* 0x000000b10fac7223 */ /* 0x000fc800000100ae */
[--C-:B------:R-:W-:Y:S01]  /*3200*/  FADD.FTZ R173, R245, -R172.reuse ;  /* 0x800000acf5ad7221 */ /* 0x100fe20000010000 */
[----:B------:R-:W-:-:S03]  /*3210*/  @P4 PRMT R172, R149, 0x7632, R172 ;  /* 0x0000763295ac4816 */ /* 0x000fc600000000ac */
[----:B------:R-:W-:Y:S01]  /*3220*/  FMUL.FTZ R173, R6, R173 ;  /* 0x000000ad06ad7220 */ /* 0x000fe20000410000 */
[----:B------:R-:W-:-:S05]  /*3230*/  @P4 SHF.L.U32 R172, R172, 0x10, RZ ;  /* 0x00000010acac4819 */ /* 0x000fca00000006ff */
[----:B------:R-:W-:-:S07]  /*3240*/  @P4 FADD.FTZ R173, R173, R172 ;  /* 0x000000acadad4221 */ /* 0x000fce0000010000 */
.L_x_3682:
[----:B------:R-:W-:Y:S05]  /*3250*/  BSYNC B1 ;  /* 0x0000000000017941 */ /* 0x000fea0003800000 */
.L_x_3680:
        /* <DEDUP_REMOVED lines=12> */
.L_x_3684:
[----:B------:R-:W-:Y:S01]  /*3320*/  FFMA.FTZ R173, R12, R177, R174 ;  /* 0x000000b10cad7223 */ /* 0x000fe200000100ae */
[----:B------:R-:W-:-:S03]  /*3330*/  @P4 SHF.L.U32 R172, R150, 0x10, RZ ;  /* 0x0000001096ac4819 */ /* 0x000fc600000006ff */
[----:B------:R-:W-:-:S04]  /*3340*/  FADD.FTZ R173, R244, -R173 ;  /* 0x800000adf4ad7221 */ /* 0x000fc80000010000 */
[----:B------:R-:W-:-:S04]  /*3350*/  FMUL.FTZ R173, R6, R173 ;  /* 0x000000ad06ad7220 */ /* 0x000fc80000410000 */
[----:B------:R-:W-:-:S07]  /*3360*/  @P4 FADD.FTZ R173, R173, R172 ;  /* 0x000000acadad4221 */ /* 0x000fce0000010000 */
.L_x_3685:
[----:B------:R-:W-:Y:S05]  /*3370*/  BSYNC B1 ;  /* 0x0000000000017941 */ /* 0x000fea0003800000 */
.L_x_3683:
        /* <DEDUP_REMOVED lines=13> */
.L_x_3687:
[----:B------:R-:W-:-:S04]  /*3450*/  FFMA.FTZ R172, R16, R177, R174 ;  /* 0x000000b110ac7223 */ /* 0x000fc800000100ae */
[--C-:B------:R-:W-:Y:S01]  /*3460*/  FADD.FTZ R173, R243, -R172.reuse ;  /* 0x800000acf3ad7221 */ /* 0x100fe20000010000 */
[----:B------:R-:W-:-:S03]  /*3470*/  @P4 PRMT R172, R150, 0x7632, R172 ;  /* 0x0000763296ac4816 */ /* 0x000fc600000000ac */
[----:B------:R-:W-:Y:S01]  /*3480*/  FMUL.FTZ R173, R6, R173 ;  /* 0x000000ad06ad7220 */ /* 0x000fe20000410000 */
[----:B------:R-:W-:-:S05]  /*3490*/  @P4 SHF.L.U32 R172, R172, 0x10, RZ ;  /* 0x00000010acac4819 */ /* 0x000fca00000006ff */
[----:B------:R-:W-:-:S07]  /*34a0*/  @P4 FADD.FTZ R173, R173, R172 ;  /* 0x000000acadad4221 */ /* 0x000fce0000010000 */
.L_x_3688:
[----:B------:R-:W-:Y:S05]  /*34b0*/  BSYNC B1 ;  /* 0x0000000000017941 */ /* 0x000fea0003800000 */
.L_x_3686:
        /* <DEDUP_REMOVED lines=12> */
.L_x_3690:
[----:B------:R-:W-:Y:S01]  /*3580*/  FFMA.FTZ R173, R13, R177, R174 ;  /* 0x000000b10dad7223 */ /* 0x000fe200000100ae */
[----:B------:R-:W-:-:S03]  /*3590*/  @P4 IMAD.U32 R172, R151, 0x10000, RZ ;  /* 0x0001000097ac4824 */ /* 0x000fc600078e00ff */
[----:B------:R-:W-:-:S04]  /*35a0*/  FADD.FTZ R173, R242, -R173 ;  /* 0x800000adf2ad7221 */ /* 0x000fc80000010000 */
[----:B------:R-:W-:-:S04]  /*35b0*/  FMUL.FTZ R173, R6, R173 ;  /* 0x000000ad06ad7220 */ /* 0x000fc80000410000 */
[----:B------:R-:W-:-:S07]  /*35c0*/  @P4 FADD.FTZ R173, R173, R172 ;  /* 0x000000acadad4221 */ /* 0x000fce0000010000 */
.L_x_3691:
[----:B------:R-:W-:Y:S05]  /*35d0*/  BSYNC B1 ;  /* 0x0000000000017941 */ /* 0x000fea0003800000 */
.L_x_3689:
        /* <DEDUP_REMOVED lines=13> */
.L_x_3693:
[----:B------:R-:W-:-:S04]  /*36b0*/  FFMA.FTZ R172, R17, R177, R174 ;  /* 0x000000b111ac7223 */ /* 0x000fc800000100ae */
[--C-:B------:R-:W-:Y:S01]  /*36c0*/  FADD.FTZ R173, R241, -R172.reuse ;  /* 0x800000acf1ad7221 */ /* 0x100fe20000010000 */
[----:B------:R-:W-:-:S03]  /*36d0*/  @P4 PRMT R172, R151, 0x7632, R172 ;  /* 0x0000763297ac4816 */ /* 0x000fc600000000ac */
[----:B------:R-:W-:Y:S01]  /*36e0*/  FMUL.FTZ R176, R6, R173 ;  /* 0x000000ad06b07220 */ /* 0x000fe20000410000 */
[----:B------:R-:W-:-:S05]  /*36f0*/  @P4 SHF.L.U32 R179, R172, 0x10, RZ ;  /* 0x00000010acb34819 */ /* 0x000fca00000006ff */
[----:B------:R-:W-:-:S07]  /*3700*/  @P4 FADD.FTZ R176, R176, R179 ;  /* 0x000000b3b0b04221 */ /* 0x000fce0000010000 */
.L_x_3694:
[----:B------:R-:W-:Y:S05]  /*3710*/  BSYNC B1 ;  /* 0x0000000000017941 */ /* 0x000fea0003800000 */
.L_x_3692:
        /* <DEDUP_REMOVED lines=14> */
.L_x_3670:
[----:B------:R-:W-:Y:S05]  /*3800*/  BSYNC B0 ;  /* 0x0000000000007941 */ /* 0x000fea0003800000 */
.L_x_3669:
        /* <DEDUP_REMOVED lines=10> */
[----:B------:R-:W-:Y:S01]  /*38b0*/  SHF.L.U32 R173, R152, 0x10, RZ ;  /* 0x0000001098ad7819 */ /* 0x000fe200000006ff */
[----:B------:R-:W-:Y:S06]  /*38c0*/  BRA `(.L_x_3699) ;  /* 0x0000000000207947 */ /* 0x000fec0003800000 */
.L_x_3698:
        /* <DEDUP_REMOVED lines=8> */
.L_x_3699:
[----:B------:R-:W-:Y:S05]  /*3950*/  BSYNC B1 ;  /* 0x0000000000017941 */ /* 0x000fea0003800000 */
.L_x_3697:
        /* <DEDUP_REMOVED lines=15> */
.L_x_3701:
[----:B------:R-:W-:-:S04]  /*3a50*/  FFMA.FTZ R172, R21, R177, R174 ;  /* 0x000000b115ac7223 */ /* 0x000fc800000100ae */
[--C-:B------:R-:W-:Y:S01]  /*3a60*/  FADD.FTZ R173, R239, -R172.reuse ;  /* 0x800000acefad7221 */ /* 0x100fe20000010000 */
[----:B------:R-:W-:-:S03]  /*3a70*/  @P4 PRMT R172, R152, 0x7632, R172 ;  /* 0x0000763298ac4816 */ /* 0x000fc600000000ac */
[----:B------:R-:W-:Y:S01]  /*3a80*/  FMUL.FTZ R173, R6, R173 ;  /* 0x000000ad06ad7220 */ /* 0x000fe20000410000 */
[----:B------:R-:W-:-:S05]  /*3a90*/  @P4 SHF.L.U32 R172, R172, 0x10, RZ ;  /* 0x00000010acac4819 */ /* 0x000fca00000006ff */
[----:B------:R-:W-:-:S07]  /*3aa0*/  @P4 FADD.FTZ R173, R173, R172 ;  /* 0x000000acadad4221 */ /* 0x000fce0000010000 */
.L_x_3702:
[----:B------:R-:W-:Y:S05]  /*3ab0*/  BSYNC B1 ;  /* 0x0000000000017941 */ /* 0x000fea0003800000 */
.L_x_3700:
        /* <DEDUP_REMOVED lines=12> */
.L_x_3704:
[----:B------:R-:W-:Y:S01]  /*3b80*/  FFMA.FTZ R173, R18, R177, R174 ;  /* 0x000000b112ad7223 */ /* 0x000fe200000100ae */
[----:B------:R-:W-:-:S03]  /*3b90*/  @P4 SHF.L.U32 R172, R153, 0x10, RZ ;  /* 0x0000001099ac4819 */ /* 0x000fc600000006ff */
[----:B------:R-:W-:-:S04]  /*3ba0*/  FADD.FTZ R173, R238, -R173 ;  /* 0x800000adeead7221 */ /* 0x000fc80000010000 */
[----:B------:R-:W-:-:S04]  /*3bb0*/  FMUL.FTZ R173, R6, R173 ;  /* 0x000000ad06ad7220 */ /* 0x000fc80000410000 */
[----:B------:R-:W-:-:S07]  /*3bc0*/  @P4 FADD.FTZ R173, R173, R172 ;  /* 0x000000acadad4221 */ /* 0x000fce0000010000 */
.L_x_3705:
[----:B------:R-:W-:Y:S05]  /*3bd0*/  BSYNC B1 ;  /* 0x0000000000017941 */ /* 0x000fea0003800000 */
.L_x_3703:
        /* <DEDUP_REMOVED lines=13> */
.L_x_3707:
[----:B------:R-:W-:-:S04]  /*3cb0*/  FFMA.FTZ R172, R22, R177, R174 ;  /* 0x000000b116ac7223 */ /* 0x000fc800000100ae */
[--C-:B------:R-:W-:Y:S01]  /*3cc0*/  FADD.FTZ R173, R237, -R172.reuse ;  /* 0x800000acedad7221 */ /* 0x100fe20000010000 */
[----:B------:R-:W-:-:S03]  /*3cd0*/  @P4 PRMT R172, R153, 0x7632, R172 ;  /* 0x0000763299ac4816 */ /* 0x000fc600000000ac */
[----:B------:R-:W-:Y:S01]  /*3ce0*/  FMUL.FTZ R173, R6, R173 ;  /* 0x000000ad06ad7220 */ /* 0x000fe20000410000 */
[----:B------:R-:W-:-:S05]  /*3cf0*/  @P4 SHF.L.U32 R172, R172, 0x10, RZ ;  /* 0x00000010acac4819 */ /* 0x000fca00000006ff */
[----:B------:R-:W-:-:S07]  /*3d00*/  @P4 FADD.FTZ R173, R173, R172 ;  /* 0x000000acadad4221 */ /* 0x000fce0000010000 */
.L_x_3708:
[----:B------:R-:W-:Y:S05]  /*3d10*/  BSYNC B1 ;  /* 0x0000000000017941 */ /* 0x000fea0003800000 */
.L_x_3706:
        /* <DEDUP_REMOVED lines=12> */
.L_x_3710:
[----:B------:R-:W-:Y:S01]  /*3de0*/  FFMA.FTZ R173, R19, R177, R174 ;  /* 0x000000b113ad7223 */ /* 0x000fe200000100ae */
[----:B------:R-:W-:-:S03]  /*3df0*/  @P4 IMAD.U32 R172, R154, 0x10000, RZ ;  /* 0x000100009aac4824 */ /* 0x000fc600078e00ff */
[----:B------:R-:W-:-:S04]  /*3e00*/  FADD.FTZ R173, R236, -R173 ;  /* 0x800000adecad7221 */ /* 0x000fc80000010000 */
[----:B------:R-:W-:-:S04]  /*3e10*/  FMUL.FTZ R173, R6, R173 ;  /* 0x000000ad06ad7220 */ /* 0x000fc80000410000 */
[----:B------:R-:W-:-:S07]  /*3e20*/  @P4 FADD.FTZ R173, R173, R172 ;  /* 0x000000acadad4221 */ /* 0x000fce0000010000 */
.L_x_3711:
[----:B------:R-:W-:Y:S05]  /*3e30*/  BSYNC B1 ;  /* 0x0000000000017941 */ /* 0x000fea0003800000 */
.L_x_3709:
        /* <DEDUP_REMOVED lines=13> */
.L_x_3713:
[----:B------:R-:W-:-:S04]  /*3f10*/  FFMA.FTZ R172, R23, R177, R174 ;  /* 0x000000b117ac7223 */ /* 0x000fc800000100ae */
[--C-:B------:R-:W-:Y:S01]  /*3f20*/  FADD.FTZ R173, R235, -R172.reuse ;  /* 0x800000acebad7221 */ /* 0x100fe20000010000 */
[----:B------:R-:W-:-:S03]  /*3f30*/  @P4 PRMT R172, R154, 0x7632, R172 ;  /* 0x000076329aac4816 */ /* 0x000fc600000000ac */
[----:B------:R-:W-:Y:S01]  /*3f40*/  FMUL.FTZ R173, R6, R173 ;  /* 0x000000ad06ad7220 */ /* 0x000fe20000410000 */
[----:B------:R-:W-:-:S05]  /*3f50*/  @P4 SHF.L.U32 R172, R172, 0x10, RZ ;  /* 0x00000010acac4819 */ /* 0x000fca00000006ff */
[----:B------:R-:W-:-:S07]  /*3f60*/  @P4 FADD.FTZ R173, R173, R172 ;  /* 0x000000acadad4221 */ /* 0x000fce0000010000 */
.L_x_3714:
[----:B------:R-:W-:Y:S05]  /*3f70*/  BSYNC B1 ;  /* 0x0000000000017941 */ /* 0x000fea0003800000 */
.L_x_3712:
        /* <DEDUP_REMOVED lines=12> */
.L_x_3716:
[----:B------:R-:W-:Y:S01]  /*4040*/  FFMA.FTZ R173, R20, R177, R174 ;  /* 0x000000b114ad7223 */ /* 0x000fe200000100ae */
[----:B------:R-:W-:-:S03]  /*4050*/  @P4 SHF.L.U32 R172, R155, 0x10, RZ ;  /* 0x000000109bac4819 */ /* 0x000fc600000006ff */
[----:B------:R-:W-:-:S04]  /*4060*/  FADD.FTZ R173, R234, -R173 ;  /* 0x800000adeaad7221 */ /* 0x000fc80000010000 */
[----:B------:R-:W-:-:S04]  /*4070*/  FMUL.FTZ R173, R6, R173 ;  /* 0x000000ad06ad7220 */ /* 0x000fc80000410000 */
[----:B------:R-:W-:-:S07]  /*4080*/  @P4 FADD.FTZ R173, R173, R172 ;  /* 0x000000acadad4221 */ /* 0x000fce0000010000 */
.L_x_3717:
[----:B------:R-:W-:Y:S05]  /*4090*/  BSYNC B1 ;  /* 0x0000000000017941 */ /* 0x000fea0003800000 */
.L_x_3715:
        /* <DEDUP_REMOVED lines=13> */
.L_x_3719:
[----:B------:R-:W-:-:S04]  /*4170*/  FFMA.FTZ R172, R180, R177, R174 ;  /* 0x000000b1b4ac7223 */ /* 0x000fc800000100ae */
[--C-:B------:R-:W-:Y:S01]  /*4180*/  FADD.FTZ R173, R233, -R172.reuse ;  /* 0x800000ace9ad7221 */ /* 0x100fe20000010000 */
[----:B------:R-:W-:-:S03]  /*4190*/  @P4 PRMT R172, R155, 0x7632, R172 ;  /* 0x000076329bac4816 */ /* 0x000fc600000000ac */
[----:B------:R-:W-:Y:S01]  /*41a0*/  FMUL.FTZ R176, R6, R173 ;  /* 0x000000ad06b07220 */ /* 0x000fe20000410000 */
[----:B------:R-:W-:-:S05]  /*41b0*/  @P4 SHF.L.U32 R179, R172, 0x10, RZ ;  /* 0x00000010acb34819 */ /* 0x000fca00000006ff */
[----:B------:R-:W-:-:S07]  /*41c0*/  @P4 FADD.FTZ R176, R176, R179 ;  /* 0x000000b3b0b04221 */ /* 0x000fce0000010000 */
.L_x_3720:
[----:B------:R-:W-:Y:S05]  /*41d0*/  BSYNC B1 ;  /* 0x0000000000017941 */ /* 0x000fea0003800000 */
.L_x_3718:
[----:B------:R-:W0:Y:S01]  /*41e0*/  @P5 LDC.64 R172, c[0x0][0x308] ;  /* 0x0000c200ffac5b82 */ /* 0x000e220000000a00 */
[----:B------:R-:W-:-:S04]  /*41f0*/  @P5 F2FP.BF16.F32.PACK_AB R178, RZ, R176 ;  /* 0x000000b0ffb2523e */ /* 0x000fc800000010ff */
[----:B------:R-:W-:-:S03]  /*4200*/  @P5 PRMT R107, R107, 0x5410, R178 ;  /* 0x000054106b6b5816 */ /* 0x000fc600000000b2 */
[----:B------:R-:W1:Y:S01]  /*4210*/  @P3 LDC R179, c[0x0][0x29c] ;  /* 0x0000a700ffb33b82 */ /* 0x000e620000000800 */
[----:B0-----:R-:W-:-:S04]  /*4220*/  @P5 IMAD.WIDE.U32 R172, R7, 0x10, R172 ;  /* 0x0000001007ac5825 */ /* 0x001fc800078e00ac */
[----:B------:R-:W-:Y:S01]  /*4230*/  VIADD R7, R7, 0x80 ;  /* 0x0000008007077836 */ /* 0x000fe20000000000 */
        /* <DEDUP_REMOVED lines=8> */
.L_x_3696:
[----:B------:R-:W-:Y:S05]  /*42c0*/  BSYNC B0 ;  /* 0x0000000000007941 */ /* 0x000fea0003800000 */
.L_x_3695:
        /* <DEDUP_REMOVED lines=11> */
.L_x_3724:
        /* <DEDUP_REMOVED lines=8> */
.L_x_3725:
[----:B------:R-:W-:Y:S05]  /*4400*/  BSYNC B1 ;  /* 0x0000000000017941 */ /* 0x000fea0003800000 */
.L_x_3723:
        /* <DEDUP_REMOVED lines=15> */
.L_x_3727:
[----:B------:R-:W-:-:S04]  /*4500*/  FFMA.FTZ R172, R186, R177, R174 ;  /* 0x000000b1baac7223 */ /* 0x000fc800000100ae */
[--C-:B------:R-:W-:Y:S01]  /*4510*/  FADD.FTZ R173, R231, -R172.reuse ;  /* 0x800000ace7ad7221 */ /* 0x100fe20000010000 */
[----:B------:R-:W-:-:S03]  /*4520*/  @P4 PRMT R172, R156, 0x7632, R172 ;  /* 0x000076329cac4816 */ /* 0x000fc600000000ac */
[----:B------:R-:W-:Y:S01]  /*4530*/  FMUL.FTZ R173, R6, R173 ;  /* 0x000000ad06ad7220 */ /* 0x000fe20000410000 */
[----:B------:R-:W-:-:S05]  /*4540*/  @P4 SHF.L.U32 R172, R172, 0x10, RZ ;  /* 0x00000010acac4819 */ /* 0x000fca00000006ff */
[----:B------:R-:W-:-:S07]  /*4550*/  @P4 FADD.FTZ R173, R173, R172 ;  /* 0x000000acadad4221 */ /* 0x000fce0000010000 */
.L_x_3728:
[----:B------:R-:W-:Y:S05]  /*4560*/  BSYNC B1 ;  /* 0x0000000000017941 */ /* 0x000fea0003800000 */
.L_x_3726:
        /* <DEDUP_REMOVED lines=12> */
.L_x_3730:
[----:B------:R-:W-:Y:S01]  /*4630*/  FFMA.FTZ R173, R183, R177, R174 ;  /* 0x000000b1b7ad7223 */ /* 0x000fe200000100ae */
[----:B------:R-:W-:-:S03]  /*4640*/  @P4 IMAD.U32 R172, R157, 0x10000, RZ ;  /* 0x000100009dac4824 */ /* 0x000fc600078e00ff */
[----:B------:R-:W-:-:S04]  /*4650*/  FADD.FTZ R173, R230, -R173 ;  /* 0x800000ade6ad7221 */ /* 0x000fc80000010000 */
[----:B------:R-:W-:-:S04]  /*4660*/  FMUL.FTZ R173, R6, R173 ;  /* 0x000000ad06ad7220 */ /* 0x000fc80000410000 */
[----:B------:R-:W-:-:S07]  /*4670*/  @P4 FADD.FTZ R173, R173, R172 ;  /* 0x000000acadad4221 */ /* 0x000fce0000010000 */
.L_x_3731:
[----:B------:R-:W-:Y:S05]  /*4680*/  BSYNC B1 ;  /* 0x0000000000017941 */ /* 0x000fea0003800000 */
.L_x_3729:
        /* <DEDUP_REMOVED lines=13> */
.L_x_3733:
[----:B------:R-:W-:-:S04]  /*4760*/  FFMA.FTZ R172, R187, R177, R174 ;  /* 0x000000b1bbac7223 */ /* 0x000fc800000100ae */
[--C-:B------:R-:W-:Y:S01]  /*4770*/  FADD.FTZ R173, R229, -R172.reuse ;  /* 0x800000ace5ad7221 */ /* 0x100fe20000010000 */
[----:B------:R-:W-:-:S03]  /*4780*/  @P4 PRMT R172, R157, 0x7632, R172 ;  /* 0x000076329dac4816 */ /* 0x000fc600000000ac */
[----:B------:R-:W-:Y:S01]  /*4790*/  FMUL.FTZ R173, R6, R173 ;  /* 0x000000ad06ad7220 */ /* 0x000fe20000410000 */
[----:B------:R-:W-:-:S05]  /*47a0*/  @P4 SHF.L.U32 R172, R172, 0x10, RZ ;  /* 0x00000010acac4819 */ /* 0x000fca00000006ff */
[----:B------:R-:W-:-:S07]  /*47b0*/  @P4 FADD.FTZ R173, R173, R172 ;  /* 0x000000acadad4221 */ /* 0x000fce0000010000 */
.L_x_3734:
[----:B------:R-:W-:Y:S05]  /*47c0*/  BSYNC B1 ;  /* 0x0000000000017941 */ /* 0x000fea0003800000 */
.L_x_3732:
        /* <DEDUP_REMOVED lines=12> */
.L_x_3736:
[----:B------:R-:W-:Y:S01]  /*4890*/  FFMA.FTZ R173, R184, R177, R174 ;  /* 0x000000b1b8ad7223 */ /* 0x000fe200000100ae */
[----:B------:R-:W-:-:S03]  /*48a0*/  @P4 SHF.L.U32 R172, R158, 0x10, RZ ;  /* 0x000000109eac4819 */ /* 0x000fc600000006ff */
[----:B------:R-:W-:-:S04]  /*48b0*/  FADD.FTZ R173, R228, -R173 ;  /* 0x800000ade4ad7221 */ /* 0x000fc80000010000 */
[----:B------:R-:W-:-:S04]  /*48c0*/  FMUL.FTZ R173, R6, R173 ;  /* 0x000000ad06ad7220 */ /* 0x000fc80000410000 */
[----:B------:R-:W-:-:S07]  /*48d0*/  @P4 FADD.FTZ R173, R173, R172 ;  /* 0x000000acadad4221 */ /* 0x000fce0000010000 */
.L_x_3737:
[----:B------:R-:W-:Y:S05]  /*48e0*/  BSYNC B1 ;  /* 0x0000000000017941 */ /* 0x000fea0003800000 */
.L_x_3735:
        /* <DEDUP_REMOVED lines=13> */
.L_x_3739:
[----:B------:R-:W-:-:S04]  /*49c0*/  FFMA.FTZ R172, R188, R177, R174 ;  /* 0x000000b1bcac7223 */ /* 0x000fc800000100ae */
[--C-:B------:R-:W-:Y:S01]  /*49d0*/  FADD.FTZ R173, R227, -R172.reuse ;  /* 0x800000ace3ad7221 */ /* 0x100fe20000010000 */
[----:B------:R-:W-:-:S03]  /*49e0*/  @P4 PRMT R172, R158, 0x7632, R172 ;  /* 0x000076329eac4816 */ /* 0x000fc600000000ac */
[----:B------:R-:W-:Y:S01]  /*49f0*/  FMUL.FTZ R173, R6, R173 ;  /* 0x000000ad06ad7220 */ /* 0x000fe20000410000 */
[----:B------:R-:W-:-:S05]  /*4a00*/  @P4 SHF.L.U32 R172, R172, 0x10, RZ ;  /* 0x00000010acac4819 */ /* 0x000fca00000006ff */
[----:B------:R-:W-:-:S07]  /*4a10*/  @P4 FADD.FTZ R173, R173, R172 ;  /* 0x000000acadad4221 */ /* 0x000fce0000010000 */
.L_x_3740:
[----:B------:R-:W-:Y:S05]  /*4a20*/  BSYNC B1 ;  /* 0x0000000000017941 */ /* 0x000fea0003800000 */
.L_x_3738:
        /* <DEDUP_REMOVED lines=12> */
.L_x_3742:
[----:B------:R-:W-:Y:S01]  /*4af0*/  FFMA.FTZ R173, R185, R177, R174 ;  /* 0x000000b1b9ad7223 */ /* 0x000fe200000100ae */
[----:B------:R-:W-:-:S03]  /*4b00*/  @P4 SHF.L.U32 R172, R159, 0x10, RZ ;  /* 0x000000109fac4819 */ /* 0x000fc600000006ff */
[----:B------:R-:W-:-:S04]  /*4b10*/  FADD.FTZ R173, R226, -R173 ;  /* 0x800000ade2ad7221 */ /* 0x000fc80000010000 */
[----:B------:R-:W-:-:S04]  /*4b20*/  FMUL.FTZ R173, R6, R173 ;  /* 0x000000ad06ad7220 */ /* 0x000fc80000410000 */
[----:B------:R-:W-:-:S07]  /*4b30*/  @P4 FADD.FTZ R173, R173, R172 ;  /* 0x000000acadad4221 */ /* 0x000fce0000010000 */
.L_x_3743:
[----:B------:R-:W-:Y:S05]  /*4b40*/  BSYNC B1 ;  /* 0x0000000000017941 */ /* 0x000fea0003800000 */
.L_x_3741:
        /* <DEDUP_REMOVED lines=13> */
.L_x_3745:
[----:B------:R-:W-:-:S04]  /*4c20*/  FFMA.FTZ R172, R189, R177, R174 ;  /* 0x000000b1bdac7223 */ /* 0x000fc800000100ae */
[--C-:B------:R-:W-:Y:S01]  /*4c30*/  FADD.FTZ R173, R225, -R172.reuse ;  /* 0x800000ace1ad7221 */ /* 0x100fe20000010000 */
[----:B------:R-:W-:-:S03]  /*4c40*/  @P4 PRMT R172, R159, 0x7632, R172 ;  /* 0x000076329fac4816 */ /* 0x000fc600000000ac */
[----:B------:R-:W-:Y:S02]  /*4c50*/  FMUL.FTZ R176, R6, R173 ;  /* 0x000000ad06b07220 */ /* 0x000fe40000410000 */
[----:B------:R-:W-:-:S04]  /*4c60*/  @P4 IMAD.U32 R179, R172, 0x10000, RZ ;  /* 0x00010000acb34824 */ /* 0x000fc800078e00ff */
[----:B------:R-:W-:-:S07]  /*4c70*/  @P4 FADD.FTZ R176, R176, R179 ;  /* 0x000000b3b0b04221 */ /* 0x000fce0000010000 */
.L_x_3746:
[----:B------:R-:W-:Y:S05]  /*4c80*/  BSYNC B1 ;  /* 0x0000000000017941 */ /* 0x000fea0003800000 */
.L_x_3744:
        /* <DEDUP_REMOVED lines=14> */
.L_x_3722:
[----:B------:R-:W-:Y:S05]  /*4d70*/  BSYNC B0 ;  /* 0x0000000000007941 */ /* 0x000fea0003800000 */
.L_x_3721:
        /* <DEDUP_REMOVED lines=11> */
.L_x_3750:
[----:B------:R-:W-:Y:S01]  /*4e30*/  UISETP.NE.U32.AND UP0, UPT, UR14, URZ, UPT ;  /* 0x0000003f0e00728c */ /* 0x000fe2000bf05070 */
[----:B012---:R-:W-:-:S03]  /*4e40*/  FFMA.FTZ R173, R181, R177, R174 ;  /* 0x000000b1b5ad7223 */ /* 0x007fc600000100ae */
[----:B------:R-:W-:Y:S01]  /*4e50*/  UISETP.NE.AND.EX UP0, UPT, UR15, URZ, UPT, UP0 ;  /* 0x0000003f0f00728c */ /* 0x000fe2000bf05300 */
[----:B------:R-:W-:-:S04]  /*4e60*/  FADD.FTZ R173, R224, -R173 ;  /* 0x800000ade0ad7221 */ /* 0x000fc80000010000 */
[----:B------:R-:W-:Y:S01]  /*4e70*/  FMUL.FTZ R173, R6, R173 ;  /* 0x000000ad06ad7220 */ /* 0x000fe20000410000 */
[----:B------:R-:W-:-:S13]  /*4e80*/  PLOP3.LUT P4, PT, PT, PT, UP0, 0x80, 0x0 ;  /* 0x000000000000781c */ /* 0x000fda0003f8f008 */
[----:B------:R-:W-:-:S04]  /*4e90*/  @P4 IMAD.U32 R172, R160, 0x10000, RZ ;  /* 0x00010000a0ac4824 */ /* 0x000fc800078e00ff */
[----:B------:R-:W-:-:S07]  /*4ea0*/  @P4 FADD.FTZ R173, R173, R172 ;  /* 0x000000acadad4221 */ /* 0x000fce0000010000 */
.L_x_3751:
[----:B------:R-:W-:Y:S05]  /*4eb0*/  BSYNC B1 ;  /* 0x0000000000017941 */ /* 0x000fea0003800000 */
.L_x_3749:
        /* <DEDUP_REMOVED lines=15> */
.L_x_3753:
[----:B------:R-:W-:Y:S01]  /*4fb0*/  FFMA.FTZ R173, R193, R177, R174 ;  /* 0x000000b1c1ad7223 */ /* 0x000fe200000100ae */
[----:B------:R-:W-:-:S03]  /*4fc0*/  @P4 PRMT R172, R160, 0x7632, R172 ;  /* 0x00007632a0ac4816 */ /* 0x000fc600000000ac */
[----:B------:R-:W-:Y:S01]  /*4fd0*/  FADD.FTZ R173, R220, -R173 ;  /* 0x800000addcad7221 */ /* 0x000fe20000010000 */
[----:B------:R-:W-:-:S03]  /*4fe0*/  @P4 SHF.L.U32 R172, R172, 0x10, RZ ;  /* 0x00000010acac4819 */ /* 0x000fc600000006ff */
[----:B------:R-:W-:-:S04]  /*4ff0*/  FMUL.FTZ R173, R6, R173 ;  /* 0x000000ad06ad7220 */ /* 0x000fc80000410000 */
[----:B------:R-:W-:-:S07]  /*5000*/  @P4 FADD.FTZ R173, R173, R172 ;  /* 0x000000acadad4221 */ /* 0x000fce0000010000 */
.L_x_3754:
[----:B------:R-:W-:Y:S05]  /*5010*/  BSYNC B1 ;  /* 0x0000000000017941 */ /* 0x000fea0003800000 */
.L_x_3752:
        /* <DEDUP_REMOVED lines=12> */
.L_x_3756:
[----:B------:R-:W-:-:S04]  /*50e0*/  FFMA.FTZ R172, R190, R177, R174 ;  /* 0x000000b1beac7223 */ /* 0x000fc800000100ae */
[----:B------:R-:W-:Y:S01]  /*50f0*/  FADD.FTZ R173, R217, -R172 ;  /* 0x800000acd9ad7221 */ /* 0x000fe20000010000 */
[----:B------:R-:W-:-:S03]  /*5100*/  @P4 SHF.L.U32 R172, R161, 0x10, RZ ;  /* 0x00000010a1ac4819 */ /* 0x000fc600000006ff */
[----:B------:R-:W-:-:S04]  /*5110*/  FMUL.FTZ R173, R6, R173 ;  /* 0x000000ad06ad7220 */ /* 0x000fc80000410000 */
[----:B------:R-:W-:-:S07]  /*5120*/  @P4 FADD.FTZ R173, R173, R172 ;  /* 0x000000acadad4221 */ /* 0x000fce0000010000 */
.L_x_3757:
[----:B------:R-:W-:Y:S05]  /*5130*/  BSYNC B1 ;  /* 0x0000000000017941 */ /* 0x000fea0003800000 */
.L_x_3755:
        /* <DEDUP_REMOVED lines=13> */
.L_x_3759:
[----:B------:R-:W-:Y:S01]  /*5210*/  FFMA.FTZ R173, R194, R177, R174 ;  /* 0x000000b1c2ad7223 */ /* 0x000fe200000100ae */
[----:B------:R-:W-:-:S03]  /*5220*/  @P4 PRMT R172, R161, 0x7632, R172 ;  /* 0x00007632a1ac4816 */ /* 0x000fc600000000ac */
[----:B------:R-:W-:Y:S01]  /*5230*/  FADD.FTZ R173, R216, -R173 ;  /* 0x800000add8ad7221 */ /* 0x000fe20000010000 */
[----:B------:R-:W-:-:S03]  /*5240*/  @P4 SHF.L.U32 R172, R172, 0x10, RZ ;  /* 0x00000010acac4819 */ /* 0x000fc600000006ff */
[----:B------:R-:W-:-:S04]  /*5250*/  FMUL.FTZ R173, R6, R173 ;  /* 0x000000ad06ad7220 */ /* 0x000fc80000410000 */
[----:B------:R-:W-:-:S07]  /*5260*/  @P4 FADD.FTZ R173, R173, R172 ;  /* 0x000000acadad4221 */ /* 0x000fce0000010000 */
.L_x_3760:
[----:B------:R-:W-:Y:S05]  /*5270*/  BSYNC B1 ;  /* 0x0000000000017941 */ /* 0x000fea0003800000 */
.L_x_3758:
        /* <DEDUP_REMOVED lines=12> */
.L_x_3762:
[----:B------:R-:W-:-:S04]  /*5340*/  FFMA.FTZ R172, R191, R177, R174 ;  /* 0x000000b1bfac7223 */ /* 0x000fc800000100ae */
[----:B------:R-:W-:Y:S01]  /*5350*/  FADD.FTZ R173, R215, -R172 ;  /* 0x800000acd7ad7221 */ /* 0x000fe20000010000 */
[----:B------:R-:W-:-:S03]  /*5360*/  @P4 SHF.L.U32 R172, R162, 0x10, RZ ;  /* 0x00000010a2ac4819 */ /* 0x000fc600000006ff */
[----:B------:R-:W-:-:S04]  /*5370*/  FMUL.FTZ R173, R6, R173 ;  /* 0x000000ad06ad7220 */ /* 0x000fc80000410000 */
[----:B------:R-:W-:-:S07]  /*5380*/  @P4 FADD.FTZ R173, R173, R172 ;  /* 0x000000acadad4221 */ /* 0x000fce0000010000 */
.L_x_3763:
[----:B------:R-:W-:Y:S05]  /*5390*/  BSYNC B1 ;  /* 0x0000000000017941 */ /* 0x000fea0003800000 */
.L_x_3761:
        /* <DEDUP_REMOVED lines=13> */
.L_x_3765:
[----:B------:R-:W-:Y:S01]  /*5470*/  FFMA.FTZ R173, R195, R177, R174 ;  /* 0x000000b1c3ad7223 */ /* 0x000fe200000100ae */
[----:B------:R-:W-:-:S03]  /*5480*/  @P4 PRMT R172, R162, 0x7632, R172 ;  /* 0x00007632a2ac4816 */ /* 0x000fc600000000ac */
[----:B------:R-:W-:Y:S02]  /*5490*/  FADD.FTZ R173, R214, -R173 ;  /* 0x800000add6ad7221 */ /* 0x000fe40000010000 */
[----:B------:R-:W-:Y:S02]  /*54a0*/  @P4 IMAD.U32 R172, R172, 0x10000, RZ ;  /* 0x00010000acac4824 */ /* 0x000fe400078e00ff */
[----:B------:R-:W-:-:S04]  /*54b0*/  FMUL.FTZ R173, R6, R173 ;  /* 0x000000ad06ad7220 */ /* 0x000fc80000410000 */
[----:B------:R-:W-:-:S07]  /*54c0*/  @P4 FADD.FTZ R173, R173, R172 ;  /* 0x000000acadad4221 */ /* 0x000fce0000010000 */
.L_x_3766:
[----:B------:R-:W-:Y:S05]  /*54d0*/  BSYNC B1 ;  /* 0x0000000000017941 */ /* 0x000fea0003800000 */
.L_x_3764:
        /* <DEDUP_REMOVED lines=12> */
.L_x_3768:
[----:B------:R-:W-:-:S04]  /*55a0*/  FFMA.FTZ R172, R192, R177, R174 ;  /* 0x000000b1c0ac7223 */ /* 0x000fc800000100ae */
[----:B------:R-:W-:Y:S01]  /*55b0*/  FADD.FTZ R173, R209, -R172 ;  /* 0x800000acd1ad7221 */ /* 0x000fe20000010000 */
[----:B------:R-:W-:-:S03]  /*55c0*/  @P4 SHF.L.U32 R172, R163, 0x10, RZ ;  /* 0x00000010a3ac4819 */ /* 0x000fc600000006ff */
[----:B------:R-:W-:-:S04]  /*55d0*/  FMUL.FTZ R173, R6, R173 ;  /* 0x000000ad06ad7220 */ /* 0x000fc80000410000 */
[----:B------:R-:W-:-:S07]  /*55e0*/  @P4 FADD.FTZ R173, R173, R172 ;  /* 0x000000acadad4221 */ /* 0x000fce0000010000 */
.L_x_3769:
[----:B------:R-:W-:Y:S05]  /*55f0*/  BSYNC B1 ;  /* 0x0000000000017941 */ /* 0x000fea0003800000 */
.L_x_3767:
        /* <DEDUP_REMOVED lines=13> */
.L_x_3771:
[----:B------:R-:W-:Y:S01]  /*56d0*/  FFMA.FTZ R173, R196, R177, R174 ;  /* 0x000000b1c4ad7223 */ /* 0x000fe200000100ae */
[----:B------:R-:W-:-:S03]  /*56e0*/  @P4 PRMT R172, R163, 0x7632, R172 ;  /* 0x00007632a3ac4816 */ /* 0x000fc600000000ac */
[----:B------:R-:W-:Y:S01]  /*56f0*/  FADD.FTZ R173, R208, -R173 ;  /* 0x800000add0ad7221 */ /* 0x000fe20000010000 */
[----:B------:R-:W-:-:S03]  /*5700*/  @P4 SHF.L.U32 R179, R172, 0x10, RZ ;  /* 0x00000010acb34819 */ /* 0x000fc600000006ff */
[----:B------:R-:W-:-:S04]  /*5710*/  FMUL.FTZ R176, R6, R173 ;  /* 0x000000ad06b07220 */ /* 0x000fc80000410000 */
[----:B------:R-:W-:-:S07]  /*5720*/  @P4 FADD.FTZ R176, R176, R179 ;  /* 0x000000b3b0b04221 */ /* 0x000fce0000010000 */
.L_x_3772:
[----:B------:R-:W-:Y:S05]  /*5730*/  BSYNC B1 ;  /* 0x0000000000017941 */ /* 0x000fea0003800000 */
.L_x_3770:
        /* <DEDUP_REMOVED lines=14> */
.L_x_3748:
[----:B------:R-:W-:Y:S05]  /*5820*/  BSYNC B0 ;  /* 0x0000000000007941 */ /* 0x000fea0003800000 */
.L_x_3747:
        /* <DEDUP_REMOVED lines=10> */
[----:B------:R-:W-:Y:S01]  /*58d0*/  SHF.L.U32 R173, R164, 0x10, RZ ;  /* 0x00000010a4ad7819 */ /* 0x000fe200000006ff */
[----:B------:R-:W-:Y:S06]  /*58e0*/  BRA `(.L_x_3777) ;  /* 0x0000000000207947 */ /* 0x000fec0003800000 */
.L_x_3776:
[----:B------:R-:W-:Y:S01]  /*58f0*/  UISETP.NE.U32.AND UP0, UPT, UR14, URZ, UPT ;  /* 0x0000003f0e00728c */ /* 0x000fe2000bf05070 */
[----:B0123--:R-:W-:-:S03]  /*5900*/  FFMA.FTZ R172, R182, R177, R174 ;  /* 0x000000b1b6ac7223 */ /* 0x00ffc600000100ae */
[----:B------:R-:W-:Y:S01]  /*5910*/  UISETP.NE.AND.EX UP0, UPT, UR15, URZ, UPT, UP0 ;  /* 0x0000003f0f00728c */ /* 0x000fe2000bf05300 */
[----:B------:R-:W-:-:S04]  /*5920*/  FADD.FTZ R173, R223, -R172 ;  /* 0x800000acdfad7221 */ /* 0x000fc80000010000 */
[----:B------:R-:W-:Y:S01]  /*5930*/  FMUL.FTZ R173, R6, R173 ;  /* 0x000000ad06ad7220 */ /* 0x000fe20000410000 */
[----:B------:R-:W-:-:S13]  /*5940*/  PLOP3.LUT P4, PT, PT, PT, UP0, 0x80, 0x0 ;  /* 0x000000000000781c */ /* 0x000fda0003f8f008 */
[----:B------:R-:W-:-:S04]  /*5950*/  @P4 IMAD.U32 R172, R164, 0x10000, RZ ;  /* 0x00010000a4ac4824 */ /* 0x000fc800078e00ff */
[----:B------:R-:W-:-:S07]  /*5960*/  @P4 FADD.FTZ R173, R173, R172 ;  /* 0x000000acadad4221 */ /* 0x000fce0000010000 */
.L_x_3777:
[----:B------:R-:W-:Y:S05]  /*5970*/  BSYNC B1 ;  /* 0x0000000000017941 */ /* 0x000fea0003800000 */
.L_x_3775:
        /* <DEDUP_REMOVED lines=15> */
.L_x_3779:
[----:B------:R-:W-:Y:S01]  /*5a70*/  FFMA.FTZ R173, R200, R177, R174 ;  /* 0x000000b1c8ad7223 */ /* 0x000fe200000100ae */
[----:B------:R-:W-:-:S03]  /*5a80*/  @P4 PRMT R172, R164, 0x7632, R172 ;  /* 0x00007632a4ac4816 */ /* 0x000fc600000000ac */
[----:B------:R-:W-:Y:S01]  /*5a90*/  FADD.FTZ R173, R222, -R173 ;  /* 0x800000addead7221 */ /* 0x000fe20000010000 */
[----:B------:R-:W-:-:S03]  /*5aa0*/  @P4 SHF.L.U32 R172, R172, 0x10, RZ ;  /* 0x00000010acac4819 */ /* 0x000fc600000006ff */
[----:B------:R-:W-:-:S04]  /*5ab0*/  FMUL.FTZ R173, R6, R173 ;  /* 0x000000ad06ad7220 */ /* 0x000fc80000410000 */
[----:B------:R-:W-:-:S07]  /*5ac0*/  @P4 FADD.FTZ R173, R173, R172 ;  /* 0x000000acadad4221 */ /* 0x000fce0000010000 */
.L_x_3780:
[----:B------:R-:W-:Y:S05]  /*5ad0*/  BSYNC B1 ;  /* 0x0000000000017941 */ /* 0x000fea0003800000 */
.L_x_3778:
        /* <DEDUP_REMOVED lines=12> */
.L_x_3782:
[----:B------:R-:W-:-:S04]  /*5ba0*/  FFMA.FTZ R172, R197, R177, R174 ;  /* 0x000000b1c5ac7223 */ /* 0x000fc800000100ae */
[----:B------:R-:W-:Y:S01]  /*5bb0*/  FADD.FTZ R173, R221, -R172 ;  /* 0x800000acddad7221 */ /* 0x000fe20000010000 */
[----:B------:R-:W-:-:S03]  /*5bc0*/  @P4 IMAD.U32 R172, R165, 0x10000, RZ ;  /* 0x00010000a5ac4824 */ /* 0x000fc600078e00ff */
[----:B------:R-:W-:-:S04]  /*5bd0*/  FMUL.FTZ R173, R6, R173 ;  /* 0x000000ad06ad7220 */ /* 0x000fc80000410000 */
[----:B------:R-:W-:-:S07]  /*5be0*/  @P4 FADD.FTZ R173, R173, R172 ;  /* 0x000000acadad4221 */ /* 0x000fce0000010000 */
.L_x_3783:
[----:B------:R-:W-:Y:S05]  /*5bf0*/  BSYNC B1 ;  /* 0x0000000000017941 */ /* 0x000fea0003800000 */
.L_x_3781:
        /* <DEDUP_REMOVED lines=13> */
.L_x_3785:
[----:B------:R-:W-:Y:S01]  /*5cd0*/  FFMA.FTZ R173, R202, R177, R174 ;  /* 0x000000b1caad7223 */ /* 0x000fe200000100ae */
[----:B------:R-:W-:-:S03]  /*5ce0*/  @P4 PRMT R172, R165, 0x7632, R172 ;  /* 0x00007632a5ac4816 */ /* 0x000fc600000000ac */
[----:B------:R-:W-:Y:S01]  /*5cf0*/  FADD.FTZ R173, R218, -R173 ;  /* 0x800000addaad7221 */ /* 0x000fe20000010000 */
[----:B------:R-:W-:-:S03]  /*5d00*/  @P4 SHF.L.U32 R172, R172, 0x10, RZ ;  /* 0x00000010acac4819 */ /* 0x000fc600000006ff */
[----:B------:R-:W-:-:S04]  /*5d10*/  FMUL.FTZ R173, R6, R173 ;  /* 0x000000ad06ad7220 */ /* 0x000fc80000410000 */
[----:B------:R-:W-:-:S07]  /*5d20*/  @P4 FADD.FTZ R173, R173, R172 ;  /* 0x000000acadad4221 */ /* 0x000fce0000010000 */
.L_x_3786:
[----:B------:R-:W-:Y:S05]  /*5d30*/  BSYNC B1 ;  /* 0x0000000000017941 */ /* 0x000fea0003800000 */
.L_x_3784:
        /* <DEDUP_REMOVED lines=12> */
.L_x_3788:
[----:B------:R-:W-:-:S04]  /*5e00*/  FFMA.FTZ R172, R198, R177, R174 ;  /* 0x000000b1c6ac7223 */ /* 0x000fc800000100ae */
[----:B------:R-:W-:Y:S01]  /*5e10*/  FADD.FTZ R173, R207, -R172 ;  /* 0x800000accfad7221 */ /* 0x000fe20000010000 */
[----:B------:R-:W-:-:S03]  /*5e20*/  @P4 IMAD.U32 R172, R166, 0x10000, RZ ;  /* 0x00010000a6ac4824 */ /* 0x000fc600078e00ff */
[----:B------:R-:W-:-:S04]  /*5e30*/  FMUL.FTZ R173, R6, R173 ;  /* 0x000000ad06ad7220 */ /* 0x000fc80000410000 */
[----:B------:R-:W-:-:S07]  /*5e40*/  @P4 FADD.FTZ R173, R173, R172 ;  /* 0x000000acadad4221 */ /* 0x000fce0000010000 */
.L_x_3789:
[----:B------:R-:W-:Y:S05]  /*5e50*/  BSYNC B1 ;  /* 0x0000000000017941 */ /* 0x000fea0003800000 */
.L_x_3787:
        /* <DEDUP_REMOVED lines=13> */
.L_x_3791:
[----:B------:R-:W-:Y:S01]  /*5f30*/  FFMA.FTZ R173, R203, R177, R174 ;  /* 0x000000b1cbad7223 */ /* 0x000fe200000100ae */
[----:B------:R-:W-:-:S03]  /*5f40*/  @P4 PRMT R172, R166, 0x7632, R172 ;  /* 0x00007632a6ac4816 */ /* 0x000fc600000000ac */
[----:B------:R-:W-:Y:S01]  /*5f50*/  FADD.FTZ R173, R204, -R173 ;  /* 0x800000adccad7221 */ /* 0x000fe20000010000 */
[----:B------:R-:W-:-:S03]  /*5f60*/  @P4 SHF.L.U32 R172, R172, 0x10, RZ ;  /* 0x00000010acac4819 */ /* 0x000fc600000006ff */
[----:B------:R-:W-:-:S04]  /*5f70*/  FMUL.FTZ R173, R6, R173 ;  /* 0x000000ad06ad7220 */ /* 0x000fc80000410000 */
[----:B------:R-:W-:-:S07]  /*5f80*/  @P4 FADD.FTZ R173, R173, R172 ;  /* 0x000000acadad4221 */ /* 0x000fce0000010000 */
.L_x_3792:
[----:B------:R-:W-:Y:S05]  /*5f90*/  BSYNC B1 ;  /* 0x0000000000017941 */ /* 0x000fea0003800000 */
.L_x_3790:
        /* <DEDUP_REMOVED lines=12> */
.L_x_3794:
[----:B------:R-:W-:-:S04]  /*6060*/  FFMA.FTZ R172, R199, R177, R174 ;  /* 0x000000b1c7ac7223 */ /* 0x000fc800000100ae */
[----:B------:R-:W-:Y:S01]  /*6070*/  FADD.FTZ R173, R201, -R172 ;  /* 0x800000acc9ad7221 */ /* 0x000fe20000010000 */
[----:B------:R-:W-:-:S03]  /*6080*/  @P4 IMAD.U32 R172, R167, 0x10000, RZ ;  /* 0x00010000a7ac4824 */ /* 0x000fc600078e00ff */
[----:B------:R-:W-:-:S04]  /*6090*/  FMUL.FTZ R173, R6, R173 ;  /* 0x000000ad06ad7220 */ /* 0x000fc80000410000 */
[----:B------:R-:W-:-:S07]  /*60a0*/  @P4 FADD.FTZ R173, R173, R172 ;  /* 0x000000acadad4221 */ /* 0x000fce0000010000 */
.L_x_3795:
[----:B------:R-:W-:Y:S05]  /*60b0*/  BSYNC B1 ;  /* 0x0000000000017941 */ /* 0x000fea0003800000 */
.L_x_3793:
        /* <DEDUP_REMOVED lines=13> */
.L_x_3797:
[----:B------:R-:W-:-:S04]  /*6190*/  FFMA.FTZ R177, R205, R177, R174 ;  /* 0x000000b1cdb17223 */ /* 0x000fc800000100ae */
[----:B------:R-:W-:-:S04]  /*61a0*/  FADD.FTZ R177, R206, -R177 ;  /* 0x800000b1ceb17221 */ /* 0x000fc80000010000 */
[----:B------:R-:W-:Y:S01]  /*61b0*/  FMUL.FTZ R177, R6, R177 ;  /* 0x000000b106b17220 */ /* 0x000fe20000410000 */
[----:B------:R-:W-:-:S04]  /*61c0*/  @P4 PRMT R6, R167, 0x7632, R6 ;  /* 0x00007632a7064816 */ /* 0x000fc80000000006 */
[----:B------:R-:W-:-:S05]  /*61d0*/  @P4 SHF.L.U32 R6, R6, 0x10, RZ ;  /* 0x0000001006064819 */ /* 0x000fca00000006ff */
[----:B------:R-:W-:-:S07]  /*61e0*/  @P4 FADD.FTZ R177, R177, R6 ;  /* 0x00000006b1b14221 */ /* 0x000fce0000010000 */
.L_x_3798:
[----:B------:R-:W-:Y:S05]  /*61f0*/  BSYNC B1 ;  /* 0x0000000000017941 */ /* 0x000fea0003800000 */
.L_x_3796:
        /* <DEDUP_REMOVED lines=12> */
.L_x_3774:
[----:B------:R-:W-:Y:S05]  /*62c0*/  BSYNC B0 ;  /* 0x0000000000007941 */ /* 0x000fea0003800000 */
.L_x_3773:
[----:B------:R-:W-:Y:S02]  /*62d0*/  LOP3.LUT P2, RZ, R5, 0x4, RZ, 0xc0, !PT ;  /* 0x0000000405ff7812 */ /* 0x000fe4000784c0ff */
[----:B------:R-:W-:Y:S02]  /*62e0*/  IADD3 R4, R4, UR12, RZ ;  /* 0x0000000c04047c10 */ /* 0x000fe4000fffe0ff */
[----:B------:R-:W-:Y:S02]  /*62f0*/  SEL R249, RZ, 0x1, P2 ;  /* 0x00000001fff97807 */ /* 0x000fe40001000000 */
[----:B------:R-:W-:-:S13]  /*6300*/  ISETP.GE.AND P2, PT, R4, UR13, PT ;  /* 0x0000000d04007c0c */ /* 0x000fda000bf46270 */
[----:B------:R-:W-:Y:S05]  /*6310*/  @!P2 BRA `(.L_x_3799) ;  /* 0xffffffa000dca947 */ /* 0x000fea000383ffff */
.L_x_3644:
[----:B------:R-:W4:Y:S01]  /*6320*/  S2R R0, SR_TID.X ;  /* 0x0000000000007919 */ /* 0x000f220000002100 */
[----:B------:R-:W4:Y:S01]  /*6330*/  S2UR UR6, SR_CTAID.X ;  /* 0x00000000000679c3 */ /* 0x000f220000002500 */
[----:B------:R-:W-:Y:S01]  /*6340*/  LOP3.LUT P2, RZ, R5, 0x2, RZ, 0xc0, !PT ;  /* 0x0000000205ff7812 */ /* 0x000fe2000784c0ff */
[----:B------:R-:W-:Y:S01]  /*6350*/  BSSY B0, `(.L_x_3800) ;  /* 0x000000e000007945 */ /* 0x000fe20003800000 */
[----:B----4-:R-:W-:-:S05]  /*6360*/  LEA.HI R7, R0, UR6, RZ, 0x19 ;  /* 0x0000000600077c11 */ /* 0x010fca000f8fc8ff */
[----:B------:R-:W-:-:S05]  /*6370*/  IMAD R2, R7, R2, RZ ;  /* 0x0000000207027224 */ /* 0x000fca00078e02ff */
[----:B------:R-:W-:Y:S01]  /*6380*/  LEA.HI R9, R2, R3, RZ, 0x1d ;  /* 0x0000000302097211 */ /* 0x000fe200078fe8ff */
[----:B------:R-:W-:Y:S06]  /*6390*/  @!P2 BRA `(.L_x_3801) ;  /* 0x000000000024a947 */ /* 0x000fec0003800000 */
[----:B------:R-:W4:Y:S08]  /*63a0*/  LDC.64 R2, c[0x0][0x2d0] ;  /* 0x0000b400ff027b82 */ /* 0x000f300000000a00 */
[----:B------:R-:W0:Y:S01]  /*63b0*/  LDC.64 R6, c[0x0][0x2d8] ;  /* 0x0000b600ff067b82 */ /* 0x000e220000000a00 */
[----:B----4-:R-:W-:-:S05]  /*63c0*/  IMAD.WIDE.U32 R2, R9, 0x20, R2 ;  /* 0x0000002009027825 */ /* 0x010fca00078e0002 */
[----:B------:R4:W-:Y:S01]  /*63d0*/  STG.E.128 desc[UR4][R2.64], R108 ;  /* 0x0000006c02007986 */ /* 0x0009e2000c101d04 */
[----:B0-----:R-:W-:-:S03]  /*63e0*/  IMAD.WIDE.U32 R6, R9, 0x20, R6 ;  /* 0x0000002009067825 */ /* 0x001fc600078e0006 */
[----:B------:R4:W-:Y:S01]  /*63f0*/  STG.E.128 desc[UR4][R2.64+0x10], R112 ;  /* 0x0000107002007986 */ /* 0x0009e2000c101d04 */
[----:B------:R-:W-:-:S03]  /*6400*/  IADD3 R9, R9, 0x80, RZ ;  /* 0x0000008009097810 */ /* 0x000fc60007ffe0ff */
[----:B------:R4:W-:Y:S04]  /*6410*/  STG.E.128 desc[UR4][R6.64], R64 ;  /* 0x0000004006007986 */ /* 0x0009e8000c101d04 */
[----:B------:R4:W-:Y:S02]  /*6420*/  STG.E.128 desc[UR4][R6.64+0x10], R68 ;  /* 0x0000104406007986 */ /* 0x0009e4000c101d04 */
.L_x_3801:
[----:B------:R-:W-:Y:S05]  /*6430*/  BSYNC B0 ;  /* 0x0000000000007941 */ /* 0x000fea0003800000 */
.L_x_3800:
[----:B------:R-:W-:Y:S01]  /*6440*/  LOP3.LUT P2, RZ, R5, 0x1, RZ, 0xc0, !PT ;  /* 0x0000000105ff7812 */ /* 0x000fe2000784c0ff */
[----:B------:R-:W-:-:S12]  /*6450*/  BSSY B0, `(.L_x_3802) ;  /* 0x000000b000007945 */ /* 0x000fd80003800000 */
[----:B------:R-:W-:Y:S05]  /*6460*/  @!P2 BRA `(.L_x_3803) ;  /* 0x000000000024a947 */ /* 0x000fea0003800000 */
[----:B----4-:R-:W4:Y:S08]  /*6470*/  LDC.64 R2, c[0x0][0x2d0] ;  /* 0x0000b400ff027b82 */ /* 0x010f300000000a00 */
[----:B------:R-:W0:Y:S01]  /*6480*/  LDC.64 R6, c[0x0][0x2d8] ;  /* 0x0000b600ff067b82 */ /* 0x000e220000000a00 */
[----:B----4-:R-:W-:-:S05]  /*6490*/  IMAD.WIDE.U32 R2, R9, 0x20, R2 ;  /* 0x0000002009027825 */ /* 0x010fca00078e0002 */
[----:B------:R4:W-:Y:S01]  /*64a0*/  STG.E.128 desc[UR4][R2.64], R116 ;  /* 0x0000007402007986 */ /* 0x0009e2000c101d04 */
[----:B0-----:R-:W-:-:S03]  /*64b0*/  IMAD.WIDE.U32 R6, R9, 0x20, R6 ;  /* 0x0000002009067825 */ /* 0x001fc600078e0006 */
[----:B------:R4:W-:Y:S01]  /*64c0*/  STG.E.128 desc[UR4][R2.64+0x10], R120 ;  /* 0x0000107802007986 */ /* 0x0009e2000c101d04 */
[----:B------:R-:W-:-:S03]  /*64d0*/  VIADD R9, R9, 0x80 ;  /* 0x0000008009097836 */ /* 0x000fc60000000000 */
[----:B------:R4:W-:Y:S04]  /*64e0*/  STG.E.128 desc[UR4][R6.64], R72 ;  /* 0x0000004806007986 */ /* 0x0009e8000c101d04 */
[----:B------:R4:W-:Y:S02]  /*64f0*/  STG.E.128 desc[UR4][R6.64+0x10], R76 ;  /* 0x0000104c06007986 */ /* 0x0009e4000c101d04 */
.L_x_3803:
[----:B------:R-:W-:Y:S05]  /*6500*/  BSYNC B0 ;  /* 0x0000000000007941 */ /* 0x000fea0003800000 */
.L_x_3802:
[----:B------:R-:W-:Y:S04]  /*6510*/  BSSY B0, `(.L_x_3804) ;  /* 0x000000b000007945 */ /* 0x000fe80003800000 */
[----:B------:R-:W-:Y:S05]  /*6520*/  @!P0 BRA `(.L_x_3805) ;  /* 0x0000000000248947 */ /* 0x000fea0003800000 */
[----:B----4-:R-:W4:Y:S08]  /*6530*/  LDC.64 R2, c[0x0][0x2d0] ;  /* 0x0000b400ff027b82 */ /* 0x010f300000000a00 */
        /* <DEDUP_REMOVED lines=8> */
.L_x_3805:
[----:B------:R-:W-:Y:S05]  /*65c0*/  BSYNC B0 ;  /* 0x0000000000007941 */ /* 0x000fea0003800000 */
.L_x_3804:
        /* <DEDUP_REMOVED lines=11> */
.L_x_3807:
[----:B------:R-:W-:Y:S05]  /*6680*/  BSYNC B0 ;  /* 0x0000000000007941 */ /* 0x000fea0003800000 */
.L_x_3806:
[----:B------:R-:W-:-:S13]  /*6690*/  LOP3.LUT P0, RZ, R5, 0x8, RZ, 0xc0, !PT ;  /* 0x0000000805ff7812 */ /* 0x000fda000780c0ff */
[----:B------:R-:W-:Y:S05]  /*66a0*/  @!P0 EXIT ;  /* 0x000000000000894d */ /* 0x000fea0003800000 */
[----:B----4-:R-:W4:Y:S08]  /*66b0*/  LDC.64 R2, c[0x0][0x2d0] ;  /* 0x0000b400ff027b82 */ /* 0x010f300000000a00 */
[----:B------:R-:W0:Y:S01]  /*66c0*/  LDC.64 R4, c[0x0][0x2d8] ;  /* 0x0000b600ff047b82 */ /* 0x000e220000000a00 */
[----:B----4-:R-:W-:-:S05]  /*66d0*/  IMAD.WIDE.U32 R2, R9, 0x20, R2 ;  /* 0x0000002009027825 */ /* 0x010fca00078e0002 */
[----:B------:R-:W-:Y:S01]  /*66e0*/  STG.E.128 desc[UR4][R2.64], R96 ;  /* 0x0000006002007986 */ /* 0x000fe2000c101d04 */
[----:B0-----:R-:W-:-:S03]  /*66f0*/  IMAD.WIDE.U32 R4, R9, 0x20, R4 ;  /* 0x0000002009047825 */ /* 0x001fc600078e0004 */
[----:B------:R-:W-:Y:S04]  /*6700*/  STG.E.128 desc[UR4][R2.64+0x10], R100 ;  /* 0x0000106402007986 */ /* 0x000fe8000c101d04 */
[----:B------:R-:W-:Y:S04]  /*6710*/  STG.E.128 desc[UR4][R4.64], R140 ;  /* 0x0000008c04007986 */ /* 0x000fe8000c101d04 */
[----:B------:R-:W-:Y:S01]  /*6720*/  STG.E.128 desc[UR4][R4.64+0x10], R144 ;  /* 0x0000109004007986 */ /* 0x000fe2000c101d04 */
[----:B------:R-:W-:Y:S05]  /*6730*/  EXIT ;  /* 0x000000000000794d */ /* 0x000fea0003800000 */
.L_x_3668:
[----:B------:R-:W-:Y:S01]  /*6740*/  HFMA2.MMA R172, -RZ, RZ, 0, 9.5367431640625e-07 ;  /* 0x00000010ffac7435 */ /* 0x000fe200000001ff */
[----:B------:R-:W-:Y:S01]  /*6750*/  MOV R177, R212 ;  /* 0x000000d400b17202 */ /* 0x000fe20000000f00 */
[----:B------:R-:W-:Y:S01]  /*6760*/  IMAD.MOV.U32 R176, RZ, RZ, -0x1 ;  /* 0xffffffffffb07424 */ /* 0x000fe200078e00ff */
[----:B------:R-:W-:-:S08]  /*6770*/  MOV R175, 0x1f ;  /* 0x0000001f00af7802 */ /* 0x000fd00000000f00 */
[----:B-----5:R-:W-:Y:S05]  /*6780*/  WARPSYNC.COLLECTIVE R176, `(.L_x_3808) ;  /* 0x00000000b0087348 */ /* 0x020fea0003c00000 */
[----:B------:R0:W1:Y:S02]  /*6790*/  SHFL.DOWN P4, R251, R177, R172, R175 ;  /* 0x080000acb1fb7389 */ /* 0x00006400000800af */
[----:B01---5:R-:W-:Y:S01]  /*67a0*/  ENDCOLLECTIVE ;  /* 0x000000000000791b */ /* 0x023fe20003800000 */
.L_x_3808:
[----:B------:R-:W-:Y:S02]  /*67b0*/  MOV R177, R213 ;  /* 0x000000d500b17202 */ /* 0x000fe40000000f00 */
[----:B------:R-:W-:-:S07]  /*67c0*/  MOV R179, R251 ;  /* 0x000000fb00b37202 */ /* 0x000fce0000000f00 */
[----:B------:R-:W-:Y:S05]  /*67d0*/  WARPSYNC.COLLECTIVE R176, `(.L_x_3809) ;  /* 0x00000000b0087348 */ /* 0x000fea0003c00000 */
[----:B------:R0:W1:Y:S02]  /*67e0*/  SHFL.DOWN P4, R251, R177, R172, R175 ;  /* 0x080000acb1fb7389 */ /* 0x00006400000800af */
[----:B01----:R-:W-:Y:S01]  /*67f0*/  ENDCOLLECTIVE ;  /* 0x000000000000791b */ /* 0x003fe20003800000 */
.L_x_3809:
[----:B------:R-:W-:Y:S01]  /*6800*/  FADD.FTZ R179, R179, R212 ;  /* 0x000000d4b3b37221 */ /* 0x000fe20000010000 */
[----:B------:R-:W-:-:S04]  /*6810*/  HFMA2.MMA R172, -RZ, RZ, 0, 4.76837158203125e-07 ;  /* 0x00000008ffac7435 */ /* 0x000fc800000001ff */
[----:B------:R-:W-:Y:S02]  /*6820*/  MOV R177, R179 ;  /* 0x000000b300b17202 */ /* 0x000fe40000000f00 */
[----:B------:R-:W-:-:S07]  /*6830*/  MOV R178, R251 ;  /* 0x000000fb00b27202 */ /* 0x000fce0000000f00 */
[----:B------:R-:W-:Y:S05]  /*6840*/  WARPSYNC.COLLECTIVE R176, `(.L_x_3810) ;  /* 0x00000000b0087348 */ /* 0x000fea0003c00000 */
[----:B------:R0:W1:Y:S02]  /*6850*/  SHFL.DOWN P4, R251, R177, R172, R175 ;  /* 0x080000acb1fb7389 */ /* 0x00006400000800af */
[----:B01----:R-:W-:Y:S01]  /*6860*/  ENDCOLLECTIVE ;  /* 0x000000000000791b */ /* 0x003fe20003800000 */
.L_x_3810:
[----:B------:R-:W-:-:S05]  /*6870*/  FADD.FTZ R210, R178, R213 ;  /* 0x000000d5b2d27221 */ /* 0x000fca0000010000 */
[----:B------:R-:W-:Y:S01]  /*6880*/  MOV R177, R210 ;  /* 0x000000d200b17202 */ /* 0x000fe20000000f00 */
[----:B------:R-:W-:-:S07]  /*6890*/  IMAD.MOV.U32 R178, RZ, RZ, R251 ;  /* 0x000000ffffb27224 */ /* 0x000fce00078e00fb */
[----:B------:R-:W-:Y:S05]  /*68a0*/  WARPSYNC.COLLECTIVE R176, `(.L_x_3811) ;  /* 0x00000000b0087348 */ /* 0x000fea0003c00000 */
[----:B------:R0:W1:Y:S02]  /*68b0*/  SHFL.DOWN P4, R251, R177, R172, R175 ;  /* 0x080000acb1fb7389 */ /* 0x00006400000800af */
[----:B01----:R-:W-:Y:S01]  /*68c0*/  ENDCOLLECTIVE ;  /* 0x000000000000791b */ /* 0x003fe20003800000 */
.L_x_3811:
[----:B------:R-:W-:Y:S01]  /*68d0*/  FADD.FTZ R219, R179, R178 ;  /* 0x000000b2b3db7221 */ /* 0x000fe20000010000 */
[----:B------:R-:W-:-:S04]  /*68e0*/  HFMA2.MMA R172, -RZ, RZ, 0, 2.384185791015625e-07 ;  /* 0x00000004ffac7435 */ /* 0x000fc800000001ff */
[----:B------:R-:W-:Y:S02]  /*68f0*/  MOV R177, R219 ;  /* 0x000000db00b17202 */ /* 0x000fe40000000f00 */
[----:B------:R-:W-:-:S07]  /*6900*/  MOV R211, R251 ;  /* 0x000000fb00d37202 */ /* 0x000fce0000000f00 */
[----:B------:R-:W-:Y:S05]  /*6910*/  WARPSYNC.COLLECTIVE R176, `(.L_x_3812) ;  /* 0x00000000b0087348 */ /* 0x000fea0003c00000 */
[----:B------:R0:W1:Y:S02]  /*6920*/  SHFL.DOWN P4, R251, R177, R172, R175 ;  /* 0x080000acb1fb7389 */ /* 0x00006400000800af */
[----:B01----:R-:W-:Y:S01]  /*6930*/  ENDCOLLECTIVE ;  /* 0x000000000000791b */ /* 0x003fe20003800000 */
.L_x_3812:
[----:B------:R-:W-:-:S04]  /*6940*/  FADD.FTZ R211, R210, R211 ;  /* 0x000000d3d2d37221 */ /* 0x000fc80000010000 */
[----:B------:R-:W-:Y:S01]  /*6950*/  IMAD.MOV.U32 R177, RZ, RZ, R211 ;  /* 0x000000ffffb17224 */ /* 0x000fe200078e00d3 */
[----:B------:R-:W-:-:S07]  /*6960*/  MOV R178, R251 ;  /* 0x000000fb00b27202 */ /* 0x000fce0000000f00 */
[----:B------:R-:W-:Y:S05]  /*6970*/  WARPSYNC.COLLECTIVE R176, `(.L_x_3813) ;  /* 0x00000000b0087348 */ /* 0x000fea0003c00000 */
[----:B------:R0:W1:Y:S02]  /*6980*/  SHFL.DOWN P4, R251, R177, R172, R175 ;  /* 0x080000acb1fb7389 */ /* 0x00006400000800af */
[----:B01----:R-:W-:Y:S01]  /*6990*/  ENDCOLLECTIVE ;  /* 0x000000000000791b */ /* 0x003fe20003800000 */
.L_x_3813:
[----:B------:R-:W-:Y:S01]  /*69a0*/  FADD.FTZ R249, R219, R178 ;  /* 0x000000b2dbf97221 */ /* 0x000fe20000010000 */
[----:B------:R-:W-:-:S04]  /*69b0*/  HFMA2.MMA R172, -RZ, RZ, 0, 1.1920928955078125e-07 ;  /* 0x00000002ffac7435 */ /* 0x000fc800000001ff */
[----:B------:R-:W-:Y:S02]  /*69c0*/  MOV R177, R249 ;  /* 0x000000f900b17202 */ /* 0x000fe40000000f00 */
[----:B------:R-:W-:-:S07]  /*69d0*/  MOV R250, R251 ;  /* 0x000000fb00fa7202 */ /* 0x000fce0000000f00 */
[----:B------:R-:W-:Y:S05]  /*69e0*/  WARPSYNC.COLLECTIVE R176, `(.L_x_3814) ;  /* 0x00000000b0087348 */ /* 0x000fea0003c00000 */
[----:B------:R0:W1:Y:S02]  /*69f0*/  SHFL.DOWN P4, R251, R177, R172, R175 ;  /* 0x080000acb1fb7389 */ /* 0x00006400000800af */
[----:B01----:R-:W-:Y:S01]  /*6a00*/  ENDCOLLECTIVE ;  /* 0x000000000000791b */ /* 0x003fe20003800000 */
.L_x_3814:
[----:B------:R-:W-:-:S05]  /*6a10*/  FADD.FTZ R250, R211, R250 ;  /* 0x000000fad3fa7221 */ /* 0x000fca0000010000 */
[----:B------:R-:W-:Y:S02]  /*6a20*/  MOV R177, R250 ;  /* 0x000000fa00b17202 */ /* 0x000fe40000000f00 */
[----:B------:R-:W-:-:S07]  /*6a30*/  MOV R178, R251 ;  /* 0x000000fb00b27202 */ /* 0x000fce0000000f00 */
[----:B------:R-:W-:Y:S05]  /*6a40*/  WARPSYNC.COLLECTIVE R176, `(.L_x_3815) ;  /* 0x00000000b0087348 */ /* 0x000fea0003c00000 */
[----:B------:R0:W1:Y:S02]  /*6a50*/  SHFL.DOWN P4, R251, R177, R172, R175 ;  /* 0x080000acb1fb7389 */ /* 0x00006400000800af */
[----:B01----:R-:W-:Y:S01]  /*6a60*/  ENDCOLLECTIVE ;  /* 0x000000000000791b */ /* 0x003fe20003800000 */
.L_x_3815:
[----:B------:R-:W-:Y:S01]  /*6a70*/  FADD.FTZ R212, R249, R178 ;  /* 0x000000b2f9d47221 */ /* 0x000fe20000010000 */
[----:B------:R-:W-:-:S04]  /*6a80*/  HFMA2.MMA R172, -RZ, RZ, 0, 5.9604644775390625e-08 ;  /* 0x00000001ffac7435 */ /* 0x000fc800000001ff */
[----:B------:R-:W-:Y:S01]  /*6a90*/  MOV R177, R212 ;  /* 0x000000d400b17202 */ /* 0x000fe20000000f00 */
[----:B------:R-:W-:-:S07]  /*6aa0*/  IMAD.MOV.U32 R213, RZ, RZ, R251 ;  /* 0x000000ffffd57224 */ /* 0x000fce00078e00fb */
[----:B------:R-:W-:Y:S05]  /*6ab0*/  WARPSYNC.COLLECTIVE R176, `(.L_x_3816) ;  /* 0x00000000b0087348 */ /* 0x000fea0003c00000 */
[----:B------:R0:W1:Y:S02]  /*6ac0*/  SHFL.DOWN P4, R251, R177, R172, R175 ;  /* 0x080000acb1fb7389 */ /* 0x00006400000800af */
[----:B01----:R-:W-:Y:S01]  /*6ad0*/  ENDCOLLECTIVE ;  /* 0x000000000000791b */ /* 0x003fe20003800000 */
.L_x_3816:
[----:B------:R-:W-:-:S05]  /*6ae0*/  FADD.FTZ R178, R250, R213 ;  /* 0x000000d5fab27221 */ /* 0x000fca0000010000 */
[----:B------:R-:W-:Y:S02]  /*6af0*/  MOV R177, R178 ;  /* 0x000000b200b17202 */ /* 0x000fe40000000f00 */
[----:B------:R-:W-:-:S07]  /*6b00*/  MOV R179, R251 ;  /* 0x000000fb00b37202 */ /* 0x000fce0000000f00 */
[----:B------:R-:W-:Y:S05]  /*6b10*/  WARPSYNC.COLLECTIVE R176, `(.L_x_3817) ;  /* 0x00000000b0087348 */ /* 0x000fea0003c00000 */
[----:B------:R0:W1:Y:S02]  /*6b20*/  SHFL.DOWN P4, R251, R177, R172, R175 ;  /* 0x080000acb1fb7389 */ /* 0x00006400000800af */
[----:B01----:R-:W-:Y:S01]  /*6b30*/  ENDCOLLECTIVE ;  /* 0x000000000000791b */ /* 0x003fe20003800000 */
.L_x_3817:
[----:B------:R-:W-:Y:S01]  /*6b40*/  MOV R213, R251 ;  /* 0x000000fb00d57202 */ /* 0x000fe20000000f00 */
[----:B------:R-:W-:Y:S06]  /*6b50*/  BRA `(.L_x_3818) ;  /* 0xffffffbc00f87947 */ /* 0x000fec000383ffff */
.L_x_3819:
        /* <DEDUP_REMOVED lines=10> */
.L_x_16512:


//--------------------- .text._ZN10layer_norm13ln_bwd_kernelINS_13Kernel_traitsIf13__nv_bfloat16S2_S2_fjLj5120ELj1ELj1ELj4ELj16ENS_18Kernel_traits_baseILj5120EfS2_S2_S2_fjLj128EEEEELb0ELb0ELb1ELb1EEEvNS_9BwdParamsE --------------------------
	.section	.text._ZN10layer_norm13ln_bwd_kernelINS_13Kernel_traitsIf13__nv_bfloat16S2_S2_fjLj5120ELj1ELj1ELj4ELj16ENS_18Kernel_traits_baseILj5120EfS2_S2_S2_fjLj128EEEEELb0ELb0ELb1ELb1EEEvNS_9BwdParamsE,"ax",@progbits
	.align	128
        .global         _ZN10layer_norm13ln_bwd_kernelINS_13Kernel_traitsIf13__nv_bfloat16S2_S2_fjLj5120ELj1ELj1ELj4ELj16ENS_18Kernel_traits_baseILj5120EfS2_S2_S2_fjLj128EEEEELb0ELb0ELb1ELb1EEEvNS_9BwdParamsE
        .type           _ZN10layer_norm13ln_bwd_kernelINS_13Kernel_traitsIf13__nv_bfloat16S2_S2_fjLj5120ELj1ELj1ELj4ELj16ENS_18Kernel_traits_baseILj5120EfS2_S2_S2_fjLj128EEEEELb0ELb0ELb1ELb1EEEvNS_9BwdParamsE,@function
        .size           _ZN10layer_norm13ln_bwd_kernelINS_13Kernel_traitsIf13__nv_bfloat16S2_S2_fjLj5120ELj1ELj1ELj4ELj16ENS_18Kernel_traits_baseILj5120EfS2_S2_S2_fjLj128EEEEELb0ELb0ELb1ELb1EEEvNS_9BwdParamsE,(.L_x_16513 - _ZN10layer_norm13ln_bwd_kernelINS_13Kernel_traitsIf13__nv_bfloat16S2_S2_fjLj5120ELj1ELj1ELj4ELj16ENS_18Kernel_traits_baseILj5120EfS2_S2_S2_fjLj128EEEEELb0ELb0ELb1ELb1EEEvNS_9BwdParamsE)
        .other          _ZN10layer_norm13ln_bwd_kernelINS_13Kernel_traitsIf13__nv_bfloat16S2_S2_fjLj5120ELj1ELj1ELj4ELj16ENS_18Kernel_traits_baseILj5120EfS2_S2_S2_fjLj128EEEEELb0ELb0ELb1ELb1EEEvNS_9BwdParamsE,@"STO_CUDA_ENTRY STV_DEFAULT"
_ZN10layer_norm13ln_bwd_kernelINS_13Kernel_traitsIf13__nv_bfloat16S2_S2_fjLj5120ELj1ELj1ELj4ELj16ENS_18Kernel_traits_baseILj5120EfS2_S2_S2_fjLj128EEEEELb0ELb0ELb1ELb1EEEvNS_9BwdParamsE:
.text._ZN10layer_norm13ln_bwd_kernelINS_13Kernel_traitsIf13__nv_bfloat16S2_S2_fjLj5120ELj1ELj1ELj4ELj16ENS_18Kernel_traits_baseILj5120EfS2_S2_S2_fjLj128EEEEELb0ELb0ELb1ELb1EEEvNS_9BwdParamsE:
        /* <DEDUP_REMOVED lines=53> */
.L_x_3820:
[----:B------:R-:W-:Y:S01]  /*0350*/  SHF.L.U32 R0, R248, 0x5, RZ ;  /* 0x00000005f8007819 */ /* 0x000fe200000006ff */
[----:B------:R-:W-:Y:S01]  /*0360*/  ULDC.64 UR6, c[0x0][0x260] ;  /* 0x0000980000067ab9 */ /* 0x000fe20000000a00 */
[----:B------:R-:W0:Y:S02]  /*0370*/  LDC.U8 R252, c[0x0][0x2a0] ;  /* 0x0000a800fffc7b82 */ /* 0x000e240000000000 */
[----:B------:R-:W-:-:S04]  /*0380*/  LOP3.LUT R0, R0, 0xfe0, RZ, 0xc0, !PT ;  /* 0x00000fe000007812 */ /* 0x000fc800078ec0ff */
[----:B------:R-:W-:-:S04]  /*0390*/  IADD3 R2, P0, R0, UR6, RZ ;  /* 0x0000000600027c10 */ /* 0x000fc8000ff1e0ff */
[----:B------:R-:W-:-:S05]  /*03a0*/  IADD3.X R3, RZ, UR7, RZ, P0, !PT ;  /* 0x00000007ff037c10 */ /* 0x000fca00087fe4ff */
[----:B------:R1:W5:Y:S04]  /*03b0*/  LDG.E.128 R80, desc[UR4][R2.64] ;  /* 0x0000000402507981 */ /* 0x000368000c1e1d00 */
        /* <DEDUP_REMOVED lines=49> */
[----:B01----:R-:W-:-:S07]  /*06d0*/  CS2R R84, SRZ ;  /* 0x0000000000547805 */ /* 0x003fce000001ff00 */
.L_x_3946:
        /* <DEDUP_REMOVED lines=11> */
[----:B-----5:R-:W5:Y:S01]  /*0790*/  LDG.E R239, desc[UR4][R172.64] ;  /* 0x00000004acef7981 */ /* 0x020f62000c1e1900 */
        /* <DEDUP_REMOVED lines=13> */
[----:B------:R-:W-:Y:S01]  /*0870*/  IMAD.U32 R244, RZ, RZ, UR15 ;  /* 0x0000000ffff47e24 */ /* 0x000fe2000f8e00ff */
[----:B------:R-:W-:Y:S01]  /*0880*/  HFMA2.MMA R179, -RZ, RZ, 0, 0 ;  /* 0x00000000ffb37435 */ /* 0x000fe200000001ff */
[----:B------:R-:W-:Y:S02]  /*0890*/  MOV R250, RZ ;  /* 0x000000ff00fa7202 */ /* 0x000fe40000000f00 */
[----:B------:R-:W-:-:S04]  /*08a0*/  ISETP.NE.U32.AND P0, PT, R243, RZ, PT ;  /* 0x000000fff300720c */ /* 0x000fc80003f05070 */
        /* <DEDUP_REMOVED lines=11> */
[----:B------:R-:W-:Y:S01]  /*0960*/  MOV R250, RZ ;  /* 0x000000ff00fa7202 */ /* 0x000fe20000000f00 */
[----:B------:R-:W-:Y:S01]  /*0970*/  IMAD.MOV.U32 R179, RZ, RZ, RZ ;  /* 0x000000ffffb37224 */ /* 0x000fe200078e00ff */
[----:B0-----:R-:W-:Y:S06]  /*0980*/  BRA `(.L_x_3824) ;  /* 0x0000001c00047947 */ /* 0x001fec0003800000 */
.L_x_3823:
        /* <DEDUP_REMOVED lines=8> */
[----:B------:R-:W-:-:S03]  /*0a10*/  IADD3 R179, R238, 0x180, RZ ;  /* 0x00000180eeb37810 */ /* 0x000fc60007ffe0ff */
[C---:B0-----:R-:W-:Y:S01]  /*0a20*/  IMAD.WIDE.U32 R188, R233.reuse, 0x10, R2 ;  /* 0x00000010e9bc7825 */ /* 0x041fe200078e0002 */
[----:B------:R-:W-:Y:S02]  /*0a30*/  IADD3 R181, R233, 0x80, RZ ;  /* 0x00000080e9b57810 */ /* 0x000fe40007ffe0ff */
[----:B------:R-:W-:-:S03]  /*0a40*/  IADD3 R199, R238, 0x200, RZ ;  /* 0x00000200eec77810 */ /* 0x000fc60007ffe0ff */
[----:B------:R-:W3:Y:S01]  /*0a50*/  LDG.E.128 R188, desc[UR4][R188.64] ;  /* 0x00000004bcbc7981 */ /* 0x000ee2000c1e1d00 */
[----:B-1----:R-:W-:-:S04]  /*0a60*/  IMAD.WIDE.U32 R184, R242, 0x10, R12 ;  /* 0x00000010f2b87825 */ /* 0x002fc800078e000c */
[----:B------:R-:W-:Y:S02]  /*0a70*/  IMAD.WIDE.U32 R192, R238, 0x10, R12 ;  /* 0x00000010eec07825 */ /* 0x000fe400078e000c */
[----:B------:R-:W4:Y:S02]  /*0a80*/  LDG.E.128 R184, desc[UR4][R184.64] ;  /* 0x00000004b8b87981 */ /* 0x000f24000c1e1d00 */
[----:B--2---:R-:W-:Y:S02]  /*0a90*/  IMAD.WIDE R196, R237, 0x4, R196 ;  /* 0x00000004edc47825 */ /* 0x004fe400078e02c4 */
[----:B------:R-:W2:Y:S02]  /*0aa0*/  LDG.E.128 R192, desc[UR4][R192.64] ;  /* 0x00000004c0c07981 */ /* 0x000ea4000c1e1d00 */
[----:B------:R-:W-:Y:S02]  /*0ab0*/  IMAD.WIDE.U32 R4, R240, 0x10, R12 ;  /* 0x00000010f0047825 */ /* 0x000fe400078e000c */
[----:B------:R0:W2:Y:S02]  /*0ac0*/  LDG.E R196, desc[UR4][R196.64] ;  /* 0x00000004c4c47981 */ /* 0x0000a4000c1e1900 */
[----:B------:R-:W-:-:S02]  /*0ad0*/  IMAD.WIDE.U32 R180, R181, 0x10, R2 ;  /* 0x00000010b5b47825 */ /* 0x000fc400078e0002 */
[----:B------:R-:W2:Y:S02]  /*0ae0*/  LDG.E.128 R4, desc[UR4][R4.64] ;  /* 0x0000000404047981 */ /* 0x000ea4000c1e1d00 */
[--C-:B------:R-:W-:Y:S02]  /*0af0*/  IMAD.WIDE.U32 R8, R179, 0x10, R12.reuse ;  /* 0x00000010b3087825 */ /* 0x100fe400078e000c */
[----:B------:R-:W2:Y:S02]  /*0b00*/  LDG.E.128 R180, desc[UR4][R180.64] ;  /* 0x00000004b4b47981 */ /* 0x000ea4000c1e1d00 */
[----:B------:R-:W-:Y:S02]  /*0b10*/  VIADD R21, R233, 0x180 ;  /* 0x00000180e9157836 */ /* 0x000fe40000000000 */
[----:B------:R-:W-:Y:S01]  /*0b20*/  IMAD.WIDE.U32 R12, R199, 0x10, R12 ;  /* 0x00000010c70c7825 */ /* 0x000fe200078e000c */
[----:B------:R-:W2:Y:S01]  /*0b30*/  LDG.E.128 R8, desc[UR4][R8.64] ;  /* 0x0000000408087981 */ /* 0x000ea2000c1e1d00 */
[----:B------:R-:W-:-:S02]  /*0b40*/  IADD3 R17, R233, 0x100, RZ ;  /* 0x00000100e9117810 */ /* 0x000fc40007ffe0ff */
[--C-:B------:R-:W-:Y:S01]  /*0b50*/  IMAD.WIDE.U32 R20, R21, 0x10, R2.reuse ;  /* 0x0000001015147825 */ /* 0x100fe200078e0002 */
[----:B------:R-:W-:Y:S01]  /*0b60*/  IADD3 R233, R233, 0x200, RZ ;  /* 0x00000200e9e97810 */ /* 0x000fe20007ffe0ff */
[----:B------:R-:W2:Y:S04]  /*0b70*/  LDG.E.128 R12, desc[UR4][R12.64] ;  /* 0x000000040c0c7981 */ /* 0x000ea8000c1e1d00 */
[--C-:B------:R-:W-:Y:S01]  /*0b80*/  IMAD.WIDE.U32 R232, R233, 0x10, R2.reuse ;  /* 0x00000010e9e87825 */ /* 0x100fe200078e0002 */
[----:B------:R-:W2:Y:S05]  /*0b90*/  LDG.E.128 R20, desc[UR4][R20.64] ;  /* 0x0000000414147981 */ /* 0x000eaa000c1e1d00 */
[----:B------:R-:W2:Y:S01]  /*0ba0*/  LDG.E.128 R232, desc[UR4][R232.64] ;  /* 0x00000004e8e87981 */ /* 0x000ea2000c1e1d00 */
[----:B------:R-:W-:-:S06]  /*0bb0*/  IMAD.WIDE.U32 R16, R17, 0x10, R2 ;  /* 0x0000001011107825 */ /* 0x000fcc00078e0002 */
[----:B------:R-:W2:Y:S01]  /*0bc0*/  LDG.E.128 R16, desc[UR4][R16.64] ;  /* 0x0000000410107981 */ /* 0x000ea2000c1e1d00 */
[----:B------:R-:W-:Y:S02]  /*0bd0*/  MOV R243, UR14 ;  /* 0x0000000e00f37c02 */ /* 0x000fe40008000f00 */
[----:B------:R-:W-:Y:S02]  /*0be0*/  MOV R244, UR15 ;  /* 0x0000000f00f47c02 */ /* 0x000fe40008000f00 */
[----:B------:R-:W-:-:S04]  /*0bf0*/  ISETP.NE.U32.AND P0, PT, R243, RZ, PT ;  /* 0x000000fff300720c */ /* 0x000fc80003f05070 */
[----:B------:R-:W-:Y:S02]  /*0c00*/  ISETP.NE.AND.EX P0, PT, R244, RZ, PT, P0 ;  /* 0x000000fff400720c */ /* 0x000fe40003f05300 */
[----:B------:R-:W-:-:S11]  /*0c10*/  ISETP.NE.AND P1, PT, R252, RZ, PT ;  /* 0x000000fffc00720c */ /* 0x000fd60003f25270 */
[--C-:B------:R-:W-:Y:S01]  /*0c20*/  @P0 IMAD.WIDE.U32 R2, R179, 0x10, R246.reuse ;  /* 0x00000010b3020825 */ /* 0x100fe200078e00f6 */
[----:B------:R-:W5:Y:S03]  /*0c30*/  @P0 LDG.E.128 R40, desc[UR4][R176.64] ;  /* 0x00000004b0280981 */ /* 0x000f66000c1e1d00 */
[----:B------:R-:W-:Y:S01]  /*0c40*/  @P0 IMAD.WIDE.U32 R246, R199, 0x10, R246 ;  /* 0x00000010c7f60825 */ /* 0x000fe200078e00f6 */
[----:B------:R-:W5:Y:S04]  /*0c50*/  @P0 LDG.E.128 R36, desc[UR4][R174.64] ;  /* 0x00000004ae240981 */ /* 0x000f68000c1e1d00 */
[----:B------:R-:W5:Y:S04]  /*0c60*/  @P0 LDG.E.128 R32, desc[UR4][R172.64] ;  /* 0x00000004ac200981 */ /* 0x000f68000c1e1d00 */
[----:B------:R1:W5:Y:S04]  /*0c70*/  @P0 LDG.E.128 R28, desc[UR4][R2.64] ;  /* 0x00000004021c0981 */ /* 0x000368000c1e1d00 */
[----:B------:R1:W5:Y:S01]  /*0c80*/  @P0 LDG.E.128 R24, desc[UR4][R246.64] ;  /* 0x00000004f6180981 */ /* 0x000362000c1e1d00 */
[----:B---3--:R-:W-:-:S02]  /*0c90*/  PRMT R204, R188, 0x7632, R204 ;  /* 0x00007632bccc7816 */ /* 0x008fc400000000cc */
[----:B0-----:R-:W-:Y:S02]  /*0ca0*/  SHF.L.U32 R197, R188, 0x10, RZ ;  /* 0x00000010bcc57819 */ /* 0x001fe400000006ff */
[C---:B------:R-:W-:Y:S02]  /*0cb0*/  PRMT R203, R189.reuse, 0x7632, R203 ;  /* 0x00007632bdcb7816 */ /* 0x040fe400000000cb */
[----:B------:R-:W-:Y:S02]  /*0cc0*/  SHF.L.U32 R198, R189, 0x10, RZ ;  /* 0x00000010bdc67819 */ /* 0x000fe400000006ff */
[C---:B------:R-:W-:Y:S02]  /*0cd0*/  PRMT R201, R191.reuse, 0x7632, R201 ;  /* 0x00007632bfc97816 */ /* 0x040fe400000000c9 */
[----:B------:R-:W-:Y:S02]  /*0ce0*/  SHF.L.U32 R200, R191, 0x10, RZ ;  /* 0x00000010bfc87819 */ /* 0x000fe400000006ff */
[----:B----4-:R-:W-:-:S02]  /*0cf0*/  PRMT R188, R184, 0x7632, R188 ;  /* 0x00007632b8bc7816 */ /* 0x010fc400000000bc */
[----:B------:R-:W-:Y:S01]  /*0d00*/  SHF.L.U32 R189, R184, 0x10, RZ ;  /* 0x00000010b8bd7819 */ /* 0x000fe200000006ff */
[----:B------:R-:W-:Y:S01]  /*0d10*/  IMAD.U32 R215, R186, 0x10000, RZ ;  /* 0x00010000bad77824 */ /* 0x000fe200078e00ff */
[C---:B--2---:R-:W-:Y:S02]  /*0d20*/  PRMT R179, R192.reuse, 0x7632, R179 ;  /* 0x00007632c0b37816 */ /* 0x044fe400000000b3 */
[----:B------:R-:W-:Y:S02]  /*0d30*/  SHF.L.U32 R211, R192, 0x10, RZ ;  /* 0x00000010c0d37819 */ /* 0x000fe400000006ff */
[C---:B------:R-:W-:Y:S02]  /*0d40*/  PRMT R184, R185.reuse, 0x7632, R184 ;  /* 0x00007632b9b87816 */ /* 0x040fe400000000b8 */
[----:B------:R-:W-:Y:S02]  /*0d50*/  SHF.L.U32 R191, R185, 0x10, RZ ;  /* 0x00000010b9bf7819 */ /* 0x000fe400000006ff */
[----:B------:R-:W-:-:S02]  /*0d60*/  PRMT R192, R193, 0x7632, R192 ;  /* 0x00007632c1c07816 */ /* 0x000fc400000000c0 */
[----:B------:R-:W-:Y:S02]  /*0d70*/  SHF.L.U32 R213, R193, 0x10, RZ ;  /* 0x00000010c1d57819 */ /* 0x000fe400000006ff */
[----:B------:R-:W-:Y:S02]  /*0d80*/  PRMT R185, R186, 0x7632, R185 ;  /* 0x00007632bab97816 */ /* 0x000fe400000000b9 */
[----:B------:R-:W-:Y:S02]  /*0d90*/  PRMT R193, R194, 0x7632, R193 ;  /* 0x00007632c2c17816 */ /* 0x000fe400000000c1 */
[C---:B------:R-:W-:Y:S02]  /*0da0*/  PRMT R186, R187.reuse, 0x7632, R186 ;  /* 0x00007632bbba7816 */ /* 0x040fe400000000ba */
[----:B------:R-:W-:Y:S02]  /*0db0*/  FSEL R196, R196, RZ, !P1 ;  /* 0x000000ffc4c47208 */ /* 0x000fe40004800000 */
[----:B------:R-:W-:-:S02]  /*0dc0*/  SHF.L.U32 R187, R187, 0x10, RZ ;  /* 0x00000010bbbb7819 */ /* 0x000fc400000006ff */
[----:B------:R-:W-:Y:S02]  /*0dd0*/  SHF.L.U32 R221, R6, 0x10, RZ ;  /* 0x0000001006dd7819 */ /* 0x000fe400000006ff */
[C---:B------:R-:W-:Y:S02]  /*0de0*/  PRMT R224, R182.reuse, 0x7632, R224 ;  /* 0x00007632b6e07816 */ /* 0x040fe400000000e0 */
[----:B------:R-:W-:Y:S01]  /*0df0*/  SHF.L.U32 R207, R182, 0x10, RZ ;  /* 0x00000010b6cf7819 */ /* 0x000fe200000006ff */
[----:B------:R-:W-:Y:S01]  /*0e00*/  FADD.FTZ R0, -R196, R211 ;  /* 0x000000d3c4007221 */ /* 0x000fe20000010100 */
[C---:B------:R-:W-:Y:S02]  /*0e10*/  PRMT R202, R190.reuse, 0x7632, R202 ;  /* 0x00007632beca7816 */ /* 0x040fe400000000ca */
[----:B------:R-:W-:Y:S02]  /*0e20*/  SHF.L.U32 R199, R190, 0x10, RZ ;  /* 0x00000010bec77819 */ /* 0x000fe400000006ff */
[----:B------:R-:W-:-:S02]  /*0e30*/  PRMT R182, R6, 0x7632, R182 ;  /* 0x0000763206b67816 */ /* 0x000fc400000000b6 */
[----:B------:R-:W-:Y:S02]  /*0e40*/  PRMT R210, R9, 0x7632, R210 ;  /* 0x0000763209d27816 */ /* 0x000fe400000000d2 */
[----:B------:R-:W-:Y:S02]  /*0e50*/  SHF.L.U32 R193, R193, 0x10, RZ ;  /* 0x00000010c1c17819 */ /* 0x000fe400000006ff */
[C---:B------:R-:W-:Y:S02]  /*0e60*/  PRMT R226, R181.reuse, 0x7632, R226 ;  /* 0x00007632b5e27816 */ /* 0x040fe400000000e2 */
[----:B------:R-:W-:Y:S02]  /*0e70*/  SHF.L.U32 R206, R181, 0x10, RZ ;  /* 0x00000010b5ce7819 */ /* 0x000fe400000006ff */
[----:B------:R-:W-:Y:S02]  /*0e80*/  SHF.L.U32 R217, R4, 0x10, RZ ;  /* 0x0000001004d97819 */ /* 0x000fe400000006ff */
[----:B------:R-:W-:-:S02]  /*0e90*/  PRMT R190, R8, 0x7632, R190 ;  /* 0x0000763208be7816 */ /* 0x000fc400000000be */
[----:B------:R-:W-:Y:S01]  /*0ea0*/  SHF.L.U32 R229, R8, 0x10, RZ ;  /* 0x0000001008e57819 */ /* 0x000fe200000006ff */
[----:B------:R-:W-:Y:S01]  /*0eb0*/  FADD.FTZ R8, -R196, R187 ;  /* 0x000000bbc4087221 */ /* 0x000fe20000010100 */
[----:B------:R-:W-:Y:S01]  /*0ec0*/  SHF.L.U32 R251, R10, 0x10, RZ ;  /* 0x000000100afb7819 */ /* 0x000fe200000006ff */
[----:B------:R-:W-:Y:S01]  /*0ed0*/  IMAD.U32 R219, R5, 0x10000, RZ ;  /* 0x0001000005db7824 */ /* 0x000fe200078e00ff */
[C---:B------:R-:W-:Y:S02]  /*0ee0*/  PRMT R223, R183.reuse, 0x7632, R223 ;  /* 0x00007632b7df7816 */ /* 0x040fe400000000df */
[----:B------:R-:W-:Y:S02]  /*0ef0*/  SHF.L.U32 R208, R183, 0x10, RZ ;  /* 0x00000010b7d07819 */ /* 0x000fe400000006ff */
[----:B------:R-:W-:Y:S02]  /*0f00*/  PRMT R181, R5, 0x7632, R181 ;  /* 0x0000763205b57816 */ /* 0x000fe400000000b5 */
[----:B------:R-:W-:-:S02]  /*0f10*/  PRMT R214, R11, 0x7632, R214 ;  /* 0x000076320bd67816 */ /* 0x000fc400000000d6 */
[----:B------:R-:W-:Y:S01]  /*0f20*/  SHF.L.U32 R216, R11, 0x10, RZ ;  /* 0x000000100bd87819 */ /* 0x000fe200000006ff */
[----:B------:R-:W-:Y:S01]  /*0f30*/  FADD.FTZ R11, -R196, R221 ;  /* 0x000000ddc40b7221 */ /* 0x000fe20000010100 */
[----:B------:R-:W-:Y:S02]  /*0f40*/  SHF.L.U32 R211, R192, 0x10, RZ ;  /* 0x00000010c0d37819 */ /* 0x000fe400000006ff */
[C---:B------:R-:W-:Y:S02]  /*0f50*/  PRMT R183, R7.reuse, 0x7632, R183 ;  /* 0x0000763207b77816 */ /* 0x040fe400000000b7 */
[----:B------:R-:W-:Y:S01]  /*0f60*/  SHF.L.U32 R225, R7, 0x10, RZ ;  /* 0x0000001007e17819 */ /* 0x000fe200000006ff */
[----:B------:R-:W-:Y:S01]  /*0f70*/  FADD.FTZ R7, -R196, R215 ;  /* 0x000000d7c4077221 */ /* 0x000fe20000010100 */
[----:B------:R-:W-:Y:S01]  /*0f80*/  SHF.L.U32 R187, R186, 0x10, RZ ;  /* 0x00000010babb7819 */ /* 0x000fe200000006ff */
[----:B-1----:R-:W-:Y:S01]  /*0f90*/  FADD.FTZ R2, -R196, R213 ;  /* 0x000000d5c4027221 */ /* 0x002fe20000010100 */
[----:B------:R-:W-:Y:S01]  /*0fa0*/  SHF.L.U32 R221, R210, 0x10, RZ ;  /* 0x00000010d2dd7819 */ /* 0x000fe200000006ff */
[----:B------:R-:W-:Y:S01]  /*0fb0*/  IMAD.U32 R215, R182, 0x10000, RZ ;  /* 0x00010000b6d77824 */ /* 0x000fe200078e00ff */
[----:B------:R-:W-:Y:S01]  /*0fc0*/  SHF.L.U32 R231, R9, 0x10, RZ ;  /* 0x0000001009e77819 */ /* 0x000fe200000006ff */
[C---:B------:R-:W-:Y:S01]  /*0fd0*/  FADD.FTZ R228, -R196.reuse, R193 ;  /* 0x000000c1c4e47221 */ /* 0x040fe20000010100 */
[C---:B------:R-:W-:Y:S01]  /*0fe0*/  PRMT R175, R13.reuse, 0x7632, R175 ;  /* 0x000076320daf7816 */ /* 0x040fe200000000af */
[C---:B------:R-:W-:Y:S01]  /*0ff0*/  FADD.FTZ R6, -R196.reuse, R191 ;  /* 0x000000bfc4067221 */ /* 0x040fe20000010100 */
[----:B------:R-:W-:Y:S01]  /*1000*/  SHF.L.U32 R218, R13, 0x10, RZ ;  /* 0x000000100dda7819 */ /* 0x000fe200000006ff */
[C---:B------:R-:W-:Y:S01]  /*1010*/  FADD.FTZ R9, -R196.reuse, R217 ;  /* 0x000000d9c4097221 */ /* 0x040fe20000010100 */
[C---:B------:R-:W-:Y:S01]  /*1020*/  PRMT R177, R15.reuse, 0x7632, R177 ;  /* 0x000076320fb17816 */ /* 0x040fe200000000b1 */
[C---:B------:R-:W-:Y:S01]  /*1030*/  FADD.FTZ R13, -R196.reuse, R229 ;  /* 0x000000e5c40d7221 */ /* 0x040fe20000010100 */
[----:B------:R-:W-:Y:S01]  /*1040*/  SHF.L.U32 R173, R15, 0x10, RZ ;  /* 0x000000100fad7819 */ /* 0x000fe200000006ff */
[----:B------:R-:W-:Y:S01]  /*1050*/  FADD.FTZ R15, -R196, R251 ;  /* 0x000000fbc40f7221 */ /* 0x000fe20000010100 */
[----:B------:R-:W-:Y:S01]  /*1060*/  PRMT R212, R10, 0x7632, R212 ;  /* 0x000076320ad47816 */ /* 0x000fe200000000d4 */
[C---:B------:R-:W-:Y:S01]  /*1070*/  FADD.FTZ R10, -R196.reuse, R219 ;  /* 0x000000dbc40a7221 */ /* 0x040fe20000010100 */
[----:B------:R-:W-:Y:S01]  /*1080*/  SHF.L.U32 R213, R181, 0x10, RZ ;  /* 0x00000010b5d57819 */ /* 0x000fe200000006ff */
[--C-:B------:R-:W-:Y:S01]  /*1090*/  FADD.FTZ R251, -R196, R216.reuse ;  /* 0x000000d8c4fb7221 */ /* 0x100fe20000010100 */
[----:B------:R-:W-:Y:S01]  /*10a0*/  SHF.L.U32 R220, R14, 0x10, RZ ;  /* 0x000000100edc7819 */ /* 0x000fe200000006ff */
[----:B------:R-:W-:Y:S01]  /*10b0*/  FADD.FTZ R229, -R196, R211 ;  /* 0x000000d3c4e57221 */ /* 0x000fe20000010100 */
[----:B------:R-:W-:Y:S01]  /*10c0*/  SHF.L.U32 R191, R184, 0x10, RZ ;  /* 0x00000010b8bf7819 */ /* 0x000fe200000006ff */
[----:B------:R-:W-:Y:S01]  /*10d0*/  FADD.FTZ R184, -R196, R187 ;  /* 0x000000bbc4b87221 */ /* 0x000fe20000010100 */
[----:B------:R-:W-:Y:S01]  /*10e0*/  SHF.L.U32 R217, R183, 0x10, RZ ;  /* 0x00000010b7d97819 */ /* 0x000fe200000006ff */
[----:B-----5:R-:W-:Y:S01]  /*10f0*/  FMUL.FTZ R0, R239, R0 ;  /* 0x00000000ef007220 */ /* 0x020fe20000410000 */
[----:B------:R-:W-:Y:S01]  /*1100*/  SHF.L.U32 R219, R190, 0x10, RZ ;  /* 0x00000010bedb7819 */ /* 0x000fe200000006ff */
[C---:B------:R-:W-:Y:S01]  /*1110*/  FADD.FTZ R5, -R196.reuse, R189 ;  /* 0x000000bdc4057221 */ /* 0x040fe20000010100 */
[C---:B------:R-:W-:Y:S01]  /*1120*/  PRMT R216, R23.reuse, 0x7632, R216 ;  /* 0x0000763217d87816 */ /* 0x040fe200000000d8 */
[C---:B------:R-:W-:Y:S01]  /*1130*/  FADD.FTZ R187, -R196.reuse, R215 ;  /* 0x000000d7c4bb7221 */ /* 0x040fe20000010100 */
[----:B------:R-:W-:Y:S01]  /*1140*/  SHF.L.U32 R222, R23, 0x10, RZ ;  /* 0x0000001017de7819 */ /* 0x000fe200000006ff */
[----:B------:R-:W-:Y:S01]  /*1150*/  FADD.FTZ R190, -R196, R221 ;  /* 0x000000ddc4be7221 */ /* 0x000fe20000010100 */
[----:B------:R-:W-:Y:S01]  /*1160*/  SHF.L.U32 R179, R179, 0x10, RZ ;  /* 0x00000010b3b37819 */ /* 0x000fe200000006ff */
[----:B------:R-:W-:Y:S01]  /*1170*/  FMUL.FTZ R23, R239, R228 ;  /* 0x000000e4ef177220 */ /* 0x000fe20000410000 */
[----:B------:R-:W-:Y:S01]  /*1180*/  SHF.L.U32 R189, R188, 0x10, RZ ;  /* 0x00000010bcbd7819 */ /* 0x000fe200000006ff */
[----:B------:R-:W-:Y:S01]  /*1190*/  FADD.FTZ R186, -R196, R213 ;  /* 0x000000d5c4ba7221 */ /* 0x000fe20000010100 */
[----:B------:R-:W-:-:S02]  /*11a0*/  SHF.L.U32 R192, R214, 0x10, RZ ;  /* 0x00000010d6c07819 */ /* 0x000fc400000006ff */
[C---:B------:R-:W-:Y:S02]  /*11b0*/  PRMT R215, R22.reuse, 0x7632, R215 ;  /* 0x0000763216d77816 */ /* 0x040fe400000000d7 */
[----:B------:R-:W-:Y:S01]  /*11c0*/  SHF.L.U32 R221, R22, 0x10, RZ ;  /* 0x0000001016dd7819 */ /* 0x000fe200000006ff */
[----:B------:R-:W-:Y:S01]  /*11d0*/  FMUL.FTZ R22, R239, R229 ;  /* 0x000000e5ef167220 */ /* 0x000fe20000410000 */
[----:B------:R-:W-:Y:S01]  /*11e0*/  SHF.L.U32 R228, R203, 0x10, RZ ;  /* 0x00000010cbe47819 */ /* 0x000fe200000006ff */
[----:B------:R-:W-:Y:S01]  /*11f0*/  FADD.FTZ R247, -R196, R218 ;  /* 0x000000dac4f77221 */ /* 0x000fe20000010100 */
[----:B------:R-:W-:Y:S01]  /*1200*/  PRMT R174, R12, 0x7632, R174 ;  /* 0x000076320cae7816 */ /* 0x000fe200000000ae */
[C---:B------:R-:W-:Y:S01]  /*1210*/  FADD.FTZ R246, -R196.reuse, R220 ;  /* 0x000000dcc4f67221 */ /* 0x040fe20000010100 */
[----:B------:R-:W-:Y:S01]  /*1220*/  PRMT R214, R21, 0x7632, R214 ;  /* 0x0000763215d67816 */ /* 0x000fe200000000d6 */
[----:B------:R-:W-:Y:S01]  /*1230*/  FADD.FTZ R188, -R196, R217 ;  /* 0x000000d9c4bc7221 */ /* 0x000fe20000010100 */
[----:B------:R-:W-:Y:S01]  /*1240*/  PRMT R176, R14, 0x7632, R176 ;  /* 0x000076320eb07816 */ /* 0x000fe200000000b0 */
[----:B------:R-:W-:Y:S01]  /*1250*/  FFMA.FTZ R84, R0, R197, R84 ;  /* 0x000000c500547223 */ /* 0x000fe20000010054 */
[----:B------:R-:W-:Y:S01]  /*1260*/  PRMT R213, R20, 0x7632, R213 ;  /* 0x0000763214d57816 */ /* 0x000fe200000000d5 */
[----:B------:R-:W-:Y:S01]  /*1270*/  FADD.FTZ R160, R160, R197 ;  /* 0x000000c5a0a07221 */ /* 0x000fe20000010000 */
[----:B------:R-:W-:Y:S01]  /*1280*/  SHF.L.U32 R204, R204, 0x10, RZ ;  /* 0x00000010cccc7819 */ /* 0x000fe200000006ff */
[----:B------:R-:W-:-:S02]  /*1290*/  IMAD.U32 R250, R12, 0x10000, RZ ;  /* 0x000100000cfa7824 */ /* 0x000fc400078e00ff */
[----:B------:R-:W-:Y:S01]  /*12a0*/  FADD.FTZ R14, -R196, R231 ;  /* 0x000000e7c40e7221 */ /* 0x000fe20000010100 */
[----:B------:R-:W-:Y:S01]  /*12b0*/  IMAD.U32 R218, R20, 0x10000, RZ ;  /* 0x0001000014da7824 */ /* 0x000fe200078e00ff */
[C---:B------:R-:W-:Y:S01]  /*12c0*/  PRMT R217, R232.reuse, 0x7632, R217 ;  /* 0x00007632e8d97816 */ /* 0x040fe200000000d9 */
[----:B------:R-:W-:Y:S01]  /*12d0*/  FMUL.FTZ R13, R239, R13 ;  /* 0x0000000def0d7220 */ /* 0x000fe20000410000 */
[----:B------:R-:W-:Y:S01]  /*12e0*/  SHF.L.U32 R220, R232, 0x10, RZ ;  /* 0x00000010e8dc7819 */ /* 0x000fe200000006ff */
[----:B------:R-:W-:Y:S01]  /*12f0*/  FMUL.FTZ R197, R80, R197 ;  /* 0x000000c550c57220 */ /* 0x000fe20000410000 */
[----:B------:R-:W-:Y:S01]  /*1300*/  SHF.L.U32 R209, R194, 0x10, RZ ;  /* 0x00000010c2d17819 */ /* 0x000fe200000006ff */
[C---:B------:R-:W-:Y:S01]  /*1310*/  FADD.FTZ R12, -R196.reuse, R225 ;  /* 0x000000e1c40c7221 */ /* 0x040fe20000010100 */
[C---:B------:R-:W-:Y:S01]  /*1320*/  FADD.FTZ R236, -R196.reuse, R173 ;  /* 0x000000adc4ec7221 */ /* 0x040fe20000010100 */
[----:B------:R-:W-:Y:S01]  /*1330*/  FADD.FTZ R231, -R196, R179 ;  /* 0x000000b3c4e77221 */ /* 0x000fe20000010100 */
[----:B------:R-:W-:Y:S01]  /*1340*/  SHF.L.U32 R232, R202, 0x10, RZ ;  /* 0x00000010cae87819 */ /* 0x000fe200000006ff */
[----:B------:R-:W-:Y:S01]  /*1350*/  FADD.FTZ R181, -R196, R189 ;  /* 0x000000bdc4b57221 */ /* 0x000fe20000010100 */
[----:B------:R-:W-:Y:S01]  /*1360*/  PRMT R194, R195, 0x7632, R194 ;  /* 0x00007632c3c27816 */ /* 0x000fe200000000c2 */
[-C--:B------:R-:W-:Y:S01]  /*1370*/  FFMA.FTZ R87, R22, R228.reuse, R87 ;  /* 0x000000e416577223 */ /* 0x080fe20000010057 */
[----:B------:R-:W-:Y:S01]  /*1380*/  SHF.L.U32 R225, R212, 0x10, RZ ;  /* 0x00000010d4e17819 */ /* 0x000fe200000006ff */
[----:B------:R-:W-:Y:S01]  /*1390*/  FADD.FTZ R163, R163, R228 ;  /* 0x000000e4a3a37221 */ /* 0x000fe20000010000 */
[----:B------:R-:W-:Y:S01]  /*13a0*/  SHF.L.U32 R174, R174, 0x10, RZ ;  /* 0x00000010aeae7819 */ /* 0x000fe200000006ff */
[----:B------:R-:W-:Y:S01]  /*13b0*/  FMUL.FTZ R202, R83, R228 ;  /* 0x000000e453ca7220 */ /* 0x000fe20000410000 */
[C---:B------:R-:W-:Y:S01]  /*13c0*/  PRMT R173, R234.reuse, 0x7632, R173 ;  /* 0x00007632eaad7816 */ /* 0x040fe200000000ad */
[----:B------:R-:W-:Y:S01]  /*13d0*/  IMAD.U32 R195, R195, 0x10000, RZ ;  /* 0x00010000c3c37824 */ /* 0x000fe200078e00ff */
[----:B------:R-:W-:Y:S01]  /*13e0*/  SHF.L.U32 R230, R234, 0x10, RZ ;  /* 0x00000010eae67819 */ /* 0x000fe200000006ff */
[----:B------:R-:W-:Y:S01]  /*13f0*/  FADD.FTZ R189, -R196, R219 ;  /* 0x000000dbc4bd7221 */ /* 0x000fe20000010100 */
[----:B------:R-:W-:Y:S01]  /*1400*/  FMUL.FTZ R2, R239, R2 ;  /* 0x00000002ef027220 */ /* 0x000fe20000410000 */
[----:B------:R-:W-:Y:S01]  /*1410*/  SHF.L.U32 R234, R201, 0x10, RZ ;  /* 0x00000010c9ea7819 */ /* 0x000fe200000006ff */
[----:B------:R-:W-:Y:S01]  /*1420*/  IMAD.U32 R229, R214, 0x10000, RZ ;  /* 0x00010000d6e57824 */ /* 0x000fe200078e00ff */
[----:B------:R-:W-:Y:S01]  /*1430*/  SHF.L.U32 R228, R213, 0x10, RZ ;  /* 0x00000010d5e47819 */ /* 0x000fe200000006ff */
[----:B------:R-:W-:Y:S01]  /*1440*/  FMUL.FTZ R201, R81, R204 ;  /* 0x000000cc51c97220 */ /* 0x000fe20000410000 */
[----:B------:R-:W-:Y:S01]  /*1450*/  SHF.L.U32 R219, R21, 0x10, RZ ;  /* 0x0000001015db7819 */ /* 0x000fe200000006ff */
[-C--:B------:R-:W-:Y:S01]  /*1460*/  FFMA.FTZ R108, R13, R218.reuse, R108 ;  /* 0x000000da0d6c7223 */ /* 0x080fe2000001006c */
[----:B------:R-:W-:Y:S01]  /*1470*/  FADD.FTZ R136, R136, R218 ;  /* 0x000000da88887221 */ /* 0x000fe20000010000 */
[----:B------:R-:W-:Y:S01]  /*1480*/  FMUL.FTZ R213, R56, R218 ;  /* 0x000000da38d57220 */ /* 0x000fe20000410000 */
[----:B------:R-:W-:Y:S01]  /*1490*/  FADD.FTZ R214, RZ, R197 ;  /* 0x000000c5ffd67221 */ /* 0x000fe20000010000 */
[C---:B------:R-:W-:Y:S01]  /*14a0*/  PRMT R227, R180.reuse, 0x7632, R227 ;  /* 0x00007632b4e37816 */ /* 0x040fe200000000e3 */
[C---:B------:R-:W-:Y:S01]  /*14b0*/  FMUL.FTZ R21, R239.reuse, R231 ;  /* 0x000000e7ef157220 */ /* 0x040fe20000410000 */
[----:B------:R-:W-:Y:S01]  /*14c0*/  SHF.L.U32 R205, R180, 0x10, RZ ;  /* 0x00000010b4cd7819 */ /* 0x000fe200000006ff */
[----:B------:R-:W-:Y:S01]  /*14d0*/  FFMA.FTZ R218, R0, R197, RZ ;  /* 0x000000c500da7223 */ /* 0x000fe200000100ff */
[----:B------:R-:W-:Y:S01]  /*14e0*/  PRMT R180, R4, 0x7632, R180 ;  /* 0x0000763204b47816 */ /* 0x000fe200000000b4 */
[C---:B------:R-:W-:Y:S01]  /*14f0*/  FADD.FTZ R182, -R196.reuse, R191 ;  /* 0x000000bfc4b67221 */ /* 0x040fe20000010100 */
[C---:B------:R-:W-:Y:S01]  /*1500*/  FADD.FTZ R3, -R196.reuse, R209 ;  /* 0x000000d1c4037221 */ /* 0x040fe20000010100 */
[C---:B------:R-:W-:Y:S01]  /*1510*/  FADD.FTZ R4, -R196.reuse, R195 ;  /* 0x000000c3c4047221 */ /* 0x040fe20000010100 */
[C---:B------:R-:W-:Y:S01]  /*1520*/  FADD.FTZ R191, -R196.reuse, R225 ;  /* 0x000000e1c4bf7221 */ /* 0x040fe20000010100 */
[----:B------:R-:W-:Y:S01]  /*1530*/  FADD.FTZ R193, -R196, R174 ;  /* 0x000000aec4c17221 */ /* 0x000fe20000010100 */
[----:B------:R-:W-:Y:S01]  /*1540*/  FMUL.FTZ R14, R239, R14 ;  /* 0x0000000eef0e7220 */ /* 0x000fe20000410000 */
[-C--:B------:R-:W-:Y:S01]  /*1550*/  FFMA.FTZ R86, R2, R198.reuse, R86 ;  /* 0x000000c602567223 */ /* 0x080fe20000010056 */
[----:B------:R-:W-:Y:S01]  /*1560*/  FADD.FTZ R162, R162, R198 ;  /* 0x000000c6a2a27221 */ /* 0x000fe20000010000 */
[----:B------:R-:W-:Y:S01]  /*1570*/  IMAD.U32 R195, R194, 0x10000, RZ ;  /* 0x00010000c2c37824 */ /* 0x000fe200078e00ff */
[C---:B------:R-:W-:Y:S01]  /*1580*/  PRMT R174, R233.reuse, 0x7632, R174 ;  /* 0x00007632e9ae7816 */ /* 0x040fe200000000ae */
[----:B------:R-:W-:Y:S01]  /*1590*/  FMUL.FTZ R198, R82, R198 ;  /* 0x000000c652c67220 */ /* 0x000fe20000410000 */
[----:B------:R-:W-:Y:S01]  /*15a0*/  SHF.L.U32 R225, R233, 0x10, RZ ;  /* 0x00000010e9e17819 */ /* 0x000fe200000006ff */
[----:B------:R-:W-:Y:S01]  /*15b0*/  FADD.FTZ R231, R214, R201 ;  /* 0x000000c9d6e77221 */ /* 0x000fe20000010000 */
[----:B------:R-:W-:Y:S01]  /*15c0*/  FFMA.FTZ R233, R21, R201, R218 ;  /* 0x000000c915e97223 */ /* 0x000fe200000100da */
[----:B------:R-:W-:Y:S01]  /*15d0*/  SHF.L.U32 R209, R180, 0x10, RZ ;  /* 0x00000010b4d17819 */ /* 0x000fe200000006ff */
[----:B------:R-:W-:Y:S01]  /*15e0*/  FMUL.FTZ R3, R239, R3 ;  /* 0x00000003ef037220 */ /* 0x000fe20000410000 */
[-C--:B------:R-:W-:Y:S01]  /*15f0*/  FFMA.FTZ R110, R14, R219.reuse, R110 ;  /* 0x000000db0e6e7223 */ /* 0x080fe2000001006e */
[----:B------:R-:W-:Y:S01]  /*1600*/  FADD.FTZ R138, R138, R219 ;  /* 0x000000db8a8a7221 */ /* 0x000fe20000010000 */
[----:B------:R-:W-:Y:S01]  /*1610*/  FMUL.FTZ R214, R58, R219 ;  /* 0x000000db3ad67220 */ /* 0x000fe20000410000 */
[----:B------:R-:W-:Y:S01]  /*1620*/  FADD.FTZ R180, -R196, R195 ;  /* 0x000000c3c4b47221 */ /* 0x000fe20000010100 */
[----:B------:R-:W-:Y:S01]  /*1630*/  FADD.FTZ R219, R231, R198 ;  /* 0x000000c6e7db7221 */ /* 0x000fe20000010000 */
[----:B------:R-:W-:Y:S01]  /*1640*/  FFMA.FTZ R233, R2, R198, R233 ;  /* 0x000000c602e97223 */ /* 0x000fe200000100e9 */
[-C--:B------:R-:W-:Y:S01]  /*1650*/  FFMA.FTZ R88, R3, R199.reuse, R88 ;  /* 0x000000c703587223 */ /* 0x080fe20000010058 */
[----:B------:R-:W-:Y:S01]  /*1660*/  FADD.FTZ R156, R156, R199 ;  /* 0x000000c79c9c7221 */ /* 0x000fe20000010000 */
[----:B------:R-:W-:Y:S01]  /*1670*/  FMUL.FTZ R180, R239, R180 ;  /* 0x000000b4efb47220 */ /* 0x000fe20000410000 */
[----:B------:R-:W-:Y:S01]  /*1680*/  FMUL.FTZ R199, R76, R199 ;  /* 0x000000c74cc77220 */ /* 0x000fe20000410000 */
        /* <DEDUP_REMOVED lines=8> */
[----:B------:R-:W-:Y:S01]  /*1710*/  SHF.L.U32 R185, R185, 0x10, RZ ;  /* 0x00000010b9b97819 */ /* 0x000fe200000006ff */
[----:B------:R-:W-:Y:S01]  /*1720*/  FMUL.FTZ R15, R239, R15 ;  /* 0x0000000fef0f7220 */ /* 0x000fe20000410000 */
[-C--:B------:R-:W-:Y:S01]  /*1730*/  FFMA.FTZ R91, R180, R234.reuse, R91 ;  /* 0x000000eab45b7223 */ /* 0x080fe2000001005b */
[----:B------:R-:W-:Y:S01]  /*1740*/  FADD.FTZ R159, R159, R234 ;  /* 0x000000ea9f9f7221 */ /* 0x000fe20000010000 */
[----:B------:R-:W-:Y:S01]  /*1750*/  FMUL.FTZ R204, R79, R234 ;  /* 0x000000ea4fcc7220 */ /* 0x000fe20000410000 */
[----:B------:R-:W-:Y:S01]  /*1760*/  FADD.FTZ R218, R218, R199 ;  /* 0x000000c7dada7221 */ /* 0x000fe20000010000 */
[----:B------:R-:W-:Y:S01]  /*1770*/  FFMA.FTZ R234, R3, R199, R232 ;  /* 0x000000c703ea7223 */ /* 0x000fe200000100e8 */
[----:B------:R-:W-:-:S02]  /*1780*/  IMAD.U32 R175, R175, 0x10000, RZ ;  /* 0x00010000afaf7824 */ /* 0x000fc400078e00ff */
[-C--:B------:R-:W-:Y:S01]  /*1790*/  FFMA.FTZ R90, R4, R200.reuse, R90 ;  /* 0x000000c8045a7223 */ /* 0x080fe2000001005a */
[----:B------:R-:W-:Y:S01]  /*17a0*/  FADD.FTZ R158, R158, R200 ;  /* 0x000000c89e9e7221 */ /* 0x000fe20000010000 */
[----:B------:R-:W-:Y:S01]  /*17b0*/  SHF.L.U32 R231, R215, 0x10, RZ ;  /* 0x00000010d7e77819 */ /* 0x000fe200000006ff */
[----:B------:R-:W-:Y:S01]  /*17c0*/  FMUL.FTZ R200, R78, R200 ;  /* 0x000000c84ec87220 */ /* 0x000fe20000410000 */
[-C--:B------:R-:W-:Y:S01]  /*17d0*/  FFMA.FTZ R112, R15, R221.reuse, R112 ;  /* 0x000000dd0f707223 */ /* 0x080fe20000010070 */
[----:B------:R-:W-:Y:S01]  /*17e0*/  FADD.FTZ R132, R132, R221 ;  /* 0x000000dd84847221 */ /* 0x000fe20000010000 */
[----:B------:R-:W-:Y:S01]  /*17f0*/  FMUL.FTZ R215, R52, R221 ;  /* 0x000000dd34d77220 */ /* 0x000fe20000410000 */
[----:B------:R-:W-:Y:S01]  /*1800*/  FADD.FTZ R219, R218, R203 ;  /* 0x000000cbdadb7221 */ /* 0x000fe20000010000 */
[C---:B------:R-:W-:Y:S01]  /*1810*/  FADD.FTZ R183, -R196.reuse, R185 ;  /* 0x000000b9c4b77221 */ /* 0x040fe20000010100 */
[----:B------:R-:W-:Y:S01]  /*1820*/  FFMA.FTZ R221, R23, R203, R234 ;  /* 0x000000cb17dd7223 */ /* 0x000fe200000100ea */
[C---:B------:R-:W-:Y:S01]  /*1830*/  FADD.FTZ R185, -R196.reuse, R209 ;  /* 0x000000d1c4b97221 */ /* 0x040fe20000010100 */
[--C-:B------:R-:W-:Y:S01]  /*1840*/  FADD.FTZ R194, -R196, R175.reuse ;  /* 0x000000afc4c27221 */ /* 0x100fe20000010100 */
[C---:B------:R-:W-:Y:S01]  /*1850*/  PRMT R175, R16.reuse, 0x7632, R175 ;  /* 0x0000763210af7816 */ /* 0x040fe200000000af */
[C---:B------:R-:W-:Y:S01]  /*1860*/  FMUL.FTZ R5, R239.reuse, R5 ;  /* 0x00000005ef057220 */ /* 0x040fe20000410000 */
[----:B------:R-:W-:Y:S01]  /*1870*/  SHF.L.U32 R209, R16, 0x10, RZ ;  /* 0x0000001010d17819 */ /* 0x000fe200000006ff */
[----:B------:R-:W-:Y:S01]  /*1880*/  FMUL.FTZ R16, R239, R251 ;  /* 0x000000fbef107220 */ /* 0x000fe20000410000 */
[----:B------:R-:W-:Y:S01]  /*1890*/  FADD.FTZ R219, R219, R200 ;  /* 0x000000c8dbdb7221 */ /* 0x000fe20000010000 */
[----:B------:R-:W-:Y:S01]  /*18a0*/  FFMA.FTZ R221, R4, R200, R221 ;  /* 0x000000c804dd7223 */ /* 0x000fe200000100dd */
[----:B------:R-:W-:Y:S01]  /*18b0*/  SHF.L.U32 R227, R227, 0x10, RZ ;  /* 0x00000010e3e37819 */ /* 0x000fe200000006ff */
        /* <DEDUP_REMOVED lines=9> */
[----:B------:R-:W-:Y:S01]  /*1950*/  FMUL.FTZ R6, R239, R6 ;  /* 0x00000006ef067220 */ /* 0x000fe20000410000 */
[----:B------:R-:W-:Y:S01]  /*1960*/  SHF.L.U32 R233, R217, 0x10, RZ ;  /* 0x00000010d9e97819 */ /* 0x000fe200000006ff */
        /* <DEDUP_REMOVED lines=15> */
[----:B------:R-:W-:Y:S01]  /*1a60*/  FFMA.FTZ R96, R7, R207, R96 ;  /* 0x000000cf07607223 */ /* 0x000fe20000010060 */
[----:B------:R-:W-:Y:S01]  /*1a70*/  FADD.FTZ R148, R148, R207 ;  /* 0x000000cf94947221 */ /* 0x000fe20000010000 */
[----:B------:R-:W-:Y:S01]  /*1a80*/  SHF.L.U32 R176, R176, 0x10, RZ ;  /* 0x00000010b0b07819 */ /* 0x000fe200000006ff */
[----:B------:R-:W-:-:S02]  /*1a90*/  IMAD.U32 R224, R224, 0x10000, RZ ;  /* 0x00010000e0e07824 */ /* 0x000fc400078e00ff */
[----:B------:R-:W-:Y:S01]  /*1aa0*/  FMUL.FTZ R207, R68, R207 ;  /* 0x000000cf44cf7220 */ /* 0x000fe20000410000 */
[C---:B------:R-:W-:Y:S01]  /*1ab0*/  FFMA.FTZ R95, R182.reuse, R226, R95 ;  /* 0x000000e2b65f7223 */ /* 0x040fe2000001005f */
[----:B------:R-:W-:Y:S01]  /*1ac0*/  FADD.FTZ R155, R155, R226 ;  /* 0x000000e29b9b7221 */ /* 0x000fe20000010000 */
[----:B------:R-:W-:Y:S01]  /*1ad0*/  FADD.FTZ R222, R219, R218 ;  /* 0x000000dadbde7221 */ /* 0x000fe20000010000 */
[----:B------:R-:W-:Y:S01]  /*1ae0*/  SHF.L.U32 R177, R177, 0x10, RZ ;  /* 0x00000010b1b17819 */ /* 0x000fe200000006ff */
[----:B------:R-:W-:Y:S01]  /*1af0*/  FFMA.FTZ R226, R182, R218, R221 ;  /* 0x000000dab6e27223 */ /* 0x000fe200000100dd */
[----:B------:R-:W-:Y:S01]  /*1b00*/  FMUL.FTZ R8, R239, R8 ;  /* 0x00000008ef087220 */ /* 0x000fe20000410000 */
[----:B------:R-:W-:Y:S01]  /*1b10*/  FMUL.FTZ R219, R69, R224 ;  /* 0x000000e045db7220 */ /* 0x000fe20000410000 */
[----:B------:R-:W-:Y:S01]  /*1b20*/  FADD.FTZ R222, R222, R207 ;  /* 0x000000cfdede7221 */ /* 0x000fe20000010000 */
[C---:B------:R-:W-:Y:S01]  /*1b30*/  FADD.FTZ R250, -R196.reuse, R250 ;  /* 0x000000fac4fa7221 */ /* 0x040fe20000010100 */
[C---:B------:R-:W-:Y:S01]  /*1b40*/  FADD.FTZ R192, -R196.reuse, R192 ;  /* 0x000000c0c4c07221 */ /* 0x040fe20000010100 */
[C---:B------:R-:W-:Y:S01]  /*1b50*/  FADD.FTZ R195, -R196.reuse, R176 ;  /* 0x000000b0c4c37221 */ /* 0x040fe20000010100 */
[----:B------:R-:W-:Y:S01]  /*1b60*/  FMUL.FTZ R183, R239, R183 ;  /* 0x000000b7efb77220 */ /* 0x000fe20000410000 */
[----:B------:R-:W-:Y:S01]  /*1b70*/  FFMA.FTZ R226, R7, R207, R226 ;  /* 0x000000cf07e27223 */ /* 0x000fe200000100e2 */
[--C-:B------:R-:W-:Y:S01]  /*1b80*/  FADD.FTZ R196, -R196, R177.reuse ;  /* 0x000000b1c4c47221 */ /* 0x100fe20000010100 */
[----:B------:R-:W-:Y:S01]  /*1b90*/  PRMT R177, R18, 0x7632, R177 ;  /* 0x0000763212b17816 */ /* 0x000fe200000000b1 */
[-C--:B------:R-:W-:Y:S01]  /*1ba0*/  FFMA.FTZ R98, R8, R208.reuse, R98 ;  /* 0x000000d008627223 */ /* 0x080fe20000010062 */
[----:B------:R-:W-:Y:S01]  /*1bb0*/  SHF.L.U32 R211, R18, 0x10, RZ ;  /* 0x0000001012d37819 */ /* 0x000fe200000006ff */
[----:B------:R-:W-:Y:S01]  /*1bc0*/  FADD.FTZ R150, R150, R208 ;  /* 0x000000d096967221 */ /* 0x000fe20000010000 */
[----:B------:R-:W-:Y:S01]  /*1bd0*/  SHF.L.U32 R223, R223, 0x10, RZ ;  /* 0x00000010dfdf7819 */ /* 0x000fe200000006ff */
[----:B------:R-:W-:Y:S01]  /*1be0*/  FFMA.FTZ R93, R181, R227, R93 ;  /* 0x000000e3b55d7223 */ /* 0x000fe2000001005d */
[----:B------:R-:W-:Y:S01]  /*1bf0*/  FADD.FTZ R153, R153, R227 ;  /* 0x000000e399997221 */ /* 0x000fe20000010000 */
[----:B------:R-:W-:Y:S01]  /*1c00*/  FMUL.FTZ R18, R239, R247 ;  /* 0x000000f7ef127220 */ /* 0x000fe20000410000 */
        /* <DEDUP_REMOVED lines=9> */
[----:B------:R-:W-:Y:S01]  /*1ca0*/  FMUL.FTZ R185, R239, R185 ;  /* 0x000000b9efb97220 */ /* 0x000fe20000410000 */
[-C--:B------:R-:W-:Y:S01]  /*1cb0*/  FFMA.FTZ R100, R9, R209.reuse, R100 ;  /* 0x000000d109647223 */ /* 0x080fe20000010064 */
[----:B------:R-:W-:Y:S01]  /*1cc0*/  FADD.FTZ R144, R144, R209 ;  /* 0x000000d190907221 */ /* 0x000fe20000010000 */
[----:B------:R-:W-:Y:S01]  /*1cd0*/  FFMA.FTZ R97, R183, R224, R97 ;  /* 0x000000e0b7617223 */ /* 0x000fe20000010061 */
[----:B------:R-:W-:Y:S01]  /*1ce0*/  FADD.FTZ R149, R149, R224 ;  /* 0x000000e095957221 */ /* 0x000fe20000010000 */
[----:B------:R-:W-:Y:S01]  /*1cf0*/  FMUL.FTZ R209, R64, R209 ;  /* 0x000000d140d17220 */ /* 0x000fe20000410000 */
[----:B------:R-:W-:Y:S01]  /*1d00*/  FADD.FTZ R224, R222, R221 ;  /* 0x000000dddee07221 */ /* 0x000fe20000010000 */
[----:B------:R-:W-:Y:S01]  /*1d10*/  FFMA.FTZ R226, R184, R221, R247 ;  /* 0x000000ddb8e27223 */ /* 0x000fe200000100f7 */
[----:B------:R-:W-:Y:S01]  /*1d20*/  PRMT R176, R17, 0x7632, R176 ;  /* 0x0000763211b07816 */ /* 0x000fe200000000b0 */
[----:B------:R-:W-:Y:S01]  /*1d30*/  FMUL.FTZ R10, R239, R10 ;  /* 0x0000000aef0a7220 */ /* 0x000fe20000410000 */
[----:B------:R-:W-:Y:S01]  /*1d40*/  SHF.L.U32 R210, R17, 0x10, RZ ;  /* 0x0000001011d27819 */ /* 0x000fe200000006ff */
[-C--:B------:R-:W-:Y:S01]  /*1d50*/  FFMA.FTZ R101, R185, R175.reuse, R101 ;  /* 0x000000afb9657223 */ /* 0x080fe20000010065 */
[----:B------:R-:W-:Y:S01]  /*1d60*/  FADD.FTZ R145, R145, R175 ;  /* 0x000000af91917221 */ /* 0x000fe20000010000 */
[----:B------:R-:W-:Y:S01]  /*1d70*/  FMUL.FTZ R222, R65, R175 ;  /* 0x000000af41de7220 */ /* 0x000fe20000410000 */
[----:B------:R-:W-:Y:S01]  /*1d80*/  FADD.FTZ R175, R224, R209 ;  /* 0x000000d1e0af7221 */ /* 0x000fe20000010000 */
[----:B------:R-:W-:Y:S01]  /*1d90*/  FFMA.FTZ R224, R9, R209, R226 ;  /* 0x000000d109e07223 */ /* 0x000fe200000100e2 */
[----:B------:R-:W-:Y:S01]  /*1da0*/  SHF.L.U32 R176, R176, 0x10, RZ ;  /* 0x00000010b0b07819 */ /* 0x000fe200000006ff */
[----:B------:R-:W-:Y:S01]  /*1db0*/  FMUL.FTZ R186, R239, R186 ;  /* 0x000000baefba7220 */ /* 0x000fe20000410000 */
        /* <DEDUP_REMOVED lines=21> */
[----:B------:R-:W-:Y:S01]  /*1f10*/  PRMT R179, R19, 0x7632, R179 ;  /* 0x0000763213b37816 */ /* 0x000fe200000000b3 */
[----:B------:R-:W-:Y:S01]  /*1f20*/  FMUL.FTZ R187, R239, R187 ;  /* 0x000000bbefbb7220 */ /* 0x000fe20000410000 */
[----:B------:R-:W-:Y:S01]  /*1f30*/  FMUL.FTZ R224, R61, R177 ;  /* 0x000000b13de07220 */ /* 0x000fe20000410000 */
[----:B------:R-:W-:Y:S01]  /*1f40*/  FADD.FTZ R175, R176, R211 ;  /* 0x000000d3b0af7221 */ /* 0x000fe20000010000 */
[----:B------:R-:W-:Y:S01]  /*1f50*/  FFMA.FTZ R226, R11, R211, R226 ;  /* 0x000000d30be27223 */ /* 0x000fe200000100e2 */
[----:B------:R-:W-:Y:S01]  /*1f60*/  SHF.L.U32 R179, R179, 0x10, RZ ;  /* 0x00000010b3b37819 */ /* 0x000fe200000006ff */
[-C--:B------:R-:W-:Y:S01]  /*1f70*/  FFMA.FTZ R106, R12, R212.reuse, R106 ;  /* 0x000000d40c6a7223 */ /* 0x080fe2000001006a */
[----:B------:R-:W-:Y:S01]  /*1f80*/  FADD.FTZ R142, R142, R212 ;  /* 0x000000d48e8e7221 */ /* 0x000fe20000010000 */
[----:B------:R-:W-:Y:S01]  /*1f90*/  FMUL.FTZ R212, R62, R212 ;  /* 0x000000d43ed47220 */ /* 0x000fe20000410000 */
[----:B------:R-:W-:Y:S01]  /*1fa0*/  FFMA.FTZ R105, R187, R177, R105 ;  /* 0x000000b1bb697223 */ /* 0x000fe20000010069 */
[----:B------:R-:W-:Y:S01]  /*1fb0*/  FADD.FTZ R141, R141, R177 ;  /* 0x000000b18d8d7221 */ /* 0x000fe20000010000 */
[----:B------:R-:W-:Y:S01]  /*1fc0*/  FADD.FTZ R175, R175, R224 ;  /* 0x000000e0afaf7221 */ /* 0x000fe20000010000 */
[----:B------:R-:W-:Y:S01]  /*1fd0*/  FFMA.FTZ R177, R187, R224, R226 ;  /* 0x000000e0bbb17223 */ /* 0x000fe200000100e2 */
[----:B------:R-:W-:Y:S01]  /*1fe0*/  FMUL.FTZ R226, R63, R179 ;  /* 0x000000b33fe27220 */ /* 0x000fe20000410000 */
        /* <DEDUP_REMOVED lines=18> */
[----:B------:R-:W-:-:S03]  /*2110*/  FFMA.FTZ R175, R14, R214, R175 ;  /* 0x000000d60eaf7223 */ /* 0x000fc600000100af */
[----:B------:R-:W-:Y:S01]  /*2120*/  FADD.FTZ R176, R173, R228 ;  /* 0x000000e4adb07221 */ /* 0x000fe20000010000 */
[C---:B------:R-:W-:Y:S01]  /*2130*/  FFMA.FTZ R236, R190.reuse, R228, R175 ;  /* 0x000000e4beec7223 */ /* 0x040fe200000100af */
[----:B------:R-:W-:Y:S01]  /*2140*/  FFMA.FTZ R111, R190, R229, R111 ;  /* 0x000000e5be6f7223 */ /* 0x000fe2000001006f */
[----:B------:R-:W-:Y:S01]  /*2150*/  FADD.FTZ R139, R139, R229 ;  /* 0x000000e58b8b7221 */ /* 0x000fe20000010000 */
[----:B------:R-:W-:Y:S01]  /*2160*/  FMUL.FTZ R229, R53, R231 ;  /* 0x000000e735e57220 */ /* 0x000fe20000410000 */
[----:B------:R-:W-:Y:S01]  /*2170*/  FADD.FTZ R176, R176, R215 ;  /* 0x000000d7b0b07221 */ /* 0x000fe20000010000 */
[----:B------:R-:W-:Y:S01]  /*2180*/  FMUL.FTZ R191, R239, R191 ;  /* 0x000000bfefbf7220 */ /* 0x000fe20000410000 */
[----:B------:R-:W-:Y:S02]  /*2190*/  FFMA.FTZ R236, R15, R215, R236 ;  /* 0x000000d70fec7223 */ /* 0x000fe400000100ec */
[----:B------:R-:W-:Y:S02]  /*21a0*/  FADD.FTZ R173, R176, R229 ;  /* 0x000000e5b0ad7221 */ /* 0x000fe40000010000 */
[----:B------:R-:W-:Y:S01]  /*21b0*/  FFMA.FTZ R175, R191, R229, R236 ;  /* 0x000000e5bfaf7223 */ /* 0x000fe200000100ec */
        /* <DEDUP_REMOVED lines=10> */
[----:B------:R-:W-:Y:S01]  /*2260*/  FADD.FTZ R173, R176, R231 ;  /* 0x000000e7b0ad7221 */ /* 0x000fe20000010000 */
[C---:B------:R-:W-:Y:S01]  /*2270*/  FFMA.FTZ R176, R192.reuse, R231, R175 ;  /* 0x000000e7c0b07223 */ /* 0x040fe200000100af */
        /* <DEDUP_REMOVED lines=9> */
[----:B------:R-:W-:Y:S01]  /*2310*/  FADD.FTZ R236, R173, R232 ;  /* 0x000000e8adec7221 */ /* 0x000fe20000010000 */
[----:B------:R-:W-:Y:S01]  /*2320*/  FMUL.FTZ R225, R50, R225 ;  /* 0x000000e132e17220 */ /* 0x000fe20000410000 */
[----:B------:R-:W-:Y:S01]  /*2330*/  FFMA.FTZ R173, R193, R232, R176 ;  /* 0x000000e8c1ad7223 */ /* 0x000fe200000100b0 */
[C---:B------:R-:W-:Y:S01]  /*2340*/  FMUL.FTZ R19, R239.reuse, R246 ;  /* 0x000000f6ef137220 */ /* 0x040fe20000410000 */
[----:B------:R-:W-:Y:S01]  /*2350*/  FMUL.FTZ R194, R239, R194 ;  /* 0x000000c2efc27220 */ /* 0x000fe20000410000 */
[----:B------:R-:W-:Y:S01]  /*2360*/  FFMA.FTZ R117, R193, R233, R117 ;  /* 0x000000e9c1757223 */ /* 0x000fe20000010075 */
[----:B------:R-:W-:Y:S01]  /*2370*/  FADD.FTZ R129, R129, R233 ;  /* 0x000000e981817221 */ /* 0x000fe20000010000 */
[----:B------:R-:W-:Y:S01]  /*2380*/  FMUL.FTZ R233, R51, R174 ;  /* 0x000000ae33e97220 */ /* 0x000fe20000410000 */
[----:B------:R-:W-:Y:S01]  /*2390*/  FADD.FTZ R236, R236, R225 ;  /* 0x000000e1ecec7221 */ /* 0x000fe20000010000 */
[----:B------:R-:W-:Y:S01]  /*23a0*/  FFMA.FTZ R173, R18, R225, R173 ;  /* 0x000000e112ad7223 */ /* 0x000fe200000100ad */
[----:B------:R-:W-:Y:S01]  /*23b0*/  FMUL.FTZ R195, R239, R195 ;  /* 0x000000c3efc37220 */ /* 0x000fe20000410000 */
[----:B------:R-:W-:Y:S01]  /*23c0*/  FFMA.FTZ R120, R19, R230, R120 ;  /* 0x000000e613787223 */ /* 0x000fe20000010078 */
[----:B------:R-:W-:Y:S01]  /*23d0*/  FADD.FTZ R124, R124, R230 ;  /* 0x000000e67c7c7221 */ /* 0x000fe20000010000 */
[----:B------:R-:W-:Y:S01]  /*23e0*/  FFMA.FTZ R119, R194, R174, R119 ;  /* 0x000000aec2777223 */ /* 0x000fe20000010077 */
[----:B------:R-:W-:Y:S01]  /*23f0*/  FADD.FTZ R131, R131, R174 ;  /* 0x000000ae83837221 */ /* 0x000fe20000010000 */
[----:B------:R-:W-:Y:S01]  /*2400*/  FMUL.FTZ R230, R44, R230 ;  /* 0x000000e62ce67220 */ /* 0x000fe20000410000 */
[----:B------:R-:W-:Y:S01]  /*2410*/  FADD.FTZ R175, R236, R233 ;  /* 0x000000e9ecaf7221 */ /* 0x000fe20000010000 */
[----:B------:R-:W-:Y:S01]  /*2420*/  FFMA.FTZ R174, R194, R233, R173 ;  /* 0x000000e9c2ae7223 */ /* 0x000fe200000100ad */
[C---:B------:R-:W-:Y:S01]  /*2430*/  PRMT R172, R235.reuse, 0x7632, R172 ;  /* 0x00007632ebac7816 */ /* 0x040fe200000000ac */
[----:B------:R-:W-:-:S02]  /*2440*/  IMAD.U32 R235, R235, 0x10000, RZ ;  /* 0x00010000ebeb7824 */ /* 0x000fc400078e00ff */
        /* <DEDUP_REMOVED lines=14> */
[-C--:B------:R-:W-:Y:S01]  /*2530*/  FMUL.FTZ R236, R47, R172.reuse ;  /* 0x000000ac2fec7220 */ /* 0x080fe20000410000 */
[----:B------:R-:W-:Y:S01]  /*2540*/  FADD.FTZ R179, R176, R235 ;  /* 0x000000ebb0b37221 */ /* 0x000fe20000010000 */
[----:B------:R-:W-:Y:S01]  /*2550*/  FFMA.FTZ R173, R20, R235, R173 ;  /* 0x000000eb14ad7223 */ /* 0x000fe200000100ad */
[C---:B------:R-:W-:Y:S01]  /*2560*/  FFMA.FTZ R123, R196.reuse, R172, R123 ;  /* 0x000000acc47b7223 */ /* 0x040fe2000001007b */
[----:B------:R-:W-:Y:S01]  /*2570*/  FADD.FTZ R127, R127, R172 ;  /* 0x000000ac7f7f7221 */ /* 0x000fe20000010000 */
[----:B------:R-:W-:Y:S01]  /*2580*/  FADD.FTZ R179, R179, R236 ;  /* 0x000000ecb3b37221 */ /* 0x000fe20000010000 */
[----:B------:R-:W-:-:S07]  /*2590*/  FFMA.FTZ R250, R196, R236, R173 ;  /* 0x000000ecc4fa7223 */ /* 0x000fce00000100ad */
.L_x_3824:
[----:B------:R-:W-:Y:S05]  /*25a0*/  BSYNC B0 ;  /* 0x0000000000007941 */ /* 0x000fea0003800000 */
.L_x_3822:
[----:B------:R-:W-:Y:S01]  /*25b0*/  LOP3.LUT P3, RZ, R178, 0xff, RZ, 0xc0, !PT ;  /* 0x000000ffb2ff7812 */ /* 0x000fe2000786c0ff */
[----:B------:R-:W-:Y:S01]  /*25c0*/  UMOV UR6, 0xffffffff ;  /* 0xffffffff00067882 */ /* 0x000fe20000000000 */
[----:B------:R-:W-:Y:S02]  /*25d0*/  SHF.R.U32.HI R173, RZ, 0x5, R248 ;  /* 0x00000005ffad7819 */ /* 0x000fe400000116f8 */
[----:B------:R-:W-:Y:S02]  /*25e0*/  LOP3.LUT P0, RZ, R248, 0x1f, RZ, 0xc0, !PT ;  /* 0x0000001ff8ff7812 */ /* 0x000fe4000780c0ff */
[----:B------:R-:W-:-:S07]  /*25f0*/  LOP3.LUT R174, R173, 0x7fffffc, RZ, 0xc0, !PT ;  /* 0x07fffffcadae7812 */ /* 0x000fce00078ec0ff */
[----:B------:R-:W-:Y:S01]  /*2600*/  @!P3 VIADD R174, R174, 0x4 ;  /* 0x00000004aeaeb836 */ /* 0x000fe20000000000 */
        /* <DEDUP_REMOVED lines=19> */
.L_x_3957:
[----:B------:R-:W3:Y:S01]  /*2740*/  S2R R176, SR_CgaCtaId ;  /* 0x0000000000b07919 */ /* 0x000ee20000008800 */
[----:B------:R-:W-:Y:S01]  /*2750*/  MOV R175, 0x400 ;  /* 0x0000040000af7802 */ /* 0x000fe20000000f00 */
[----:B-1----:R-:W-:Y:S01]  /*2760*/  FADD.FTZ R172, R250, R247 ;  /* 0x000000f7faac7221 */ /* 0x002fe20000010000 */
[----:B------:R-:W-:Y:S01]  /*2770*/  @!P0 LOP3.LUT R173, R173, 0x3, RZ, 0xc0, !PT ;  /* 0x00000003adad8812 */ /* 0x000fe200078ec0ff */
[----:B------:R-:W-:Y:S05]  /*2780*/  WARPSYNC.ALL ;  /* 0x0000000000007948 */ /* 0x000fea0003800000 */
[----:B-----5:R-:W-:Y:S01]  /*2790*/  ISETP.GE.AND P4, PT, R241, 0x1, PT ;  /* 0x00000001f100780c */ /* 0x020fe20003f86270 */
[----:B------:R-:W-:-:S12]  /*27a0*/  BSSY B0, `(.L_x_3826) ;  /* 0x000002a000007945 */ /* 0x000fd80003800000 */
[----:B0-----:R-:W-:-:S05]  /*27b0*/  @P4 IADD3 R250, R241, -0x1, RZ ;  /* 0xfffffffff1fa4810 */ /* 0x001fca0007ffe0ff */
[----:B------:R-:W-:Y:S01]  /*27c0*/  @P4 IMAD R250, R250, R249, RZ ;  /* 0x000000f9fafa4224 */ /* 0x000fe200078e02ff */
[----:B---3--:R-:W-:Y:S02]  /*27d0*/  LEA R176, R176, R175, 0x18 ;  /* 0x000000afb0b07211 */ /* 0x008fe400078ec0ff */
[C---:B------:R-:W-:Y:S01]  /*27e0*/  @!P0 IADD3 R175, R174.reuse, R173, RZ ;  /* 0x000000adaeaf8210 */ /* 0x040fe20007ffe0ff */
[----:B--2---:R-:W-:Y:S01]  /*27f0*/  FADD.FTZ R173, R177, R246 ;  /* 0x000000f6b1ad7221 */ /* 0x004fe20000010000 */
[-C--:B------:R-:W-:Y:S02]  /*2800*/  LEA R247, R174, R176.reuse, 0x3 ;  /* 0x000000b0aef77211 */ /* 0x080fe400078e18ff */
[----:B------:R-:W-:Y:S02]  /*2810*/  @!P0 LEA R246, R175, R176, 0x3 ;  /* 0x000000b0aff68211 */ /* 0x000fe400078e18ff */
[----:B------:R-:W-:-:S03]  /*2820*/  @P4 SHF.R.S32.HI R241, RZ, 0x1f, R250 ;  /* 0x0000001ffff14819 */ /* 0x000fc600000114fa */
[----:B------:R-:W-:Y:S01]  /*2830*/  @!P0 STS.64 [R246+0x5000], R172 ;  /* 0x005000acf6008388 */ /* 0x000fe20000000a00 */
[----:B------:R-:W-:Y:S01]  /*2840*/  @P4 LEA.HI R250, R241, R250, RZ, 0x3 ;  /* 0x000000faf1fa4211 */ /* 0x000fe200078f18ff */
[----:B------:R-:W-:Y:S01]  /*2850*/  HFMA2.MMA R241, -RZ, RZ, 0, 0 ;  /* 0x00000000fff17435 */ /* 0x000fe200000001ff */
[----:B------:R-:W-:Y:S01]  /*2860*/  BAR.SYNC.DEFER_BLOCKING 0x0 ;  /* 0x0000000000007b1d */ /* 0x000fe20000010000 */
[----:B------:R-:W-:-:S04]  /*2870*/  ISETP.NE.AND P0, PT, R252, RZ, PT ;  /* 0x000000fffc00720c */ /* 0x000fc80003f05270 */
        /* <DEDUP_REMOVED lines=19> */
[----:B------:R-:W-:Y:S01]  /*29b0*/  IMAD.U32 R172, R40, 0x10000, RZ ;  /* 0x0001000028ac7824 */ /* 0x000fe200078e00ff */
[----:B------:R-:W-:Y:S06]  /*29c0*/  BRA `(.L_x_3828) ;  /* 0x00000000001c7947 */ /* 0x000fec0003800000 */
.L_x_3827:
[----:B------:R-:W-:Y:S01]  /*29d0*/  ISETP.NE.U32.AND P0, PT, R243, RZ, PT ;  /* 0x000000fff300720c */ /* 0x000fe20003f05070 */
[----:B------:R-:W-:-:S03]  /*29e0*/  FFMA.FTZ R172, R0, R174, R175 ;  /* 0x000000ae00ac7223 */ /* 0x000fc600000100af */
[----:B------:R-:W-:Y:S01]  /*29f0*/  ISETP.NE.AND.EX P0, PT, R244, RZ, PT, P0 ;  /* 0x000000fff400720c */ /* 0x000fe20003f05300 */
[----:B------:R-:W-:-:S04]  /*2a00*/  FADD.FTZ R172, R197, -R172 ;  /* 0x800000acc5ac7221 */ /* 0x000fc80000010000 */
[----:B------:R-:W-:-:S08]  /*2a10*/  FMUL.FTZ R172, R239, R172 ;  /* 0x000000acefac7220 */ /* 0x000fd00000410000 */
[----:B------:R-:W-:-:S05]  /*2a20*/  @P0 SHF.L.U32 R173, R40, 0x10, RZ ;  /* 0x0000001028ad0819 */ /* 0x000fca00000006ff */
[----:B------:R-:W-:-:S07]  /*2a30*/  @P0 FADD.FTZ R172, R172, R173 ;  /* 0x000000adacac0221 */ /* 0x000fce0000010000 */
.L_x_3828:
[----:B------:R-:W-:Y:S05]  /*2a40*/  BSYNC B0 ;  /* 0x0000000000007941 */ /* 0x000fea0003800000 */
.L_x_3826:
        /* <DEDUP_REMOVED lines=15> */
.L_x_3830:
[----:B------:R-:W-:Y:S01]  /*2b40*/  FFMA.FTZ R172, R21, R174, R175 ;  /* 0x000000ae15ac7223 */ /* 0x000fe200000100af */
[----:B------:R-:W-:-:S03]  /*2b50*/  @P0 PRMT R173, R40, 0x7632, R173 ;  /* 0x0000763228ad0816 */ /* 0x000fc600000000ad */
[----:B------:R-:W-:Y:S01]  /*2b60*/  FADD.FTZ R172, R201, -R172 ;  /* 0x800000acc9ac7221 */ /* 0x000fe20000010000 */
[----:B------:R-:W-:-:S03]  /*2b70*/  @P0 SHF.L.U32 R173, R173, 0x10, RZ ;  /* 0x00000010adad0819 */ /* 0x000fc600000006ff */
[----:B------:R-:W-:-:S04]  /*2b80*/  FMUL.FTZ R172, R239, R172 ;  /* 0x000000acefac7220 */ /* 0x000fc80000410000 */
[----:B------:R-:W-:-:S07]  /*2b90*/  @P0 FADD.FTZ R172, R172, R173 ;  /* 0x000000adacac0221 */ /* 0x000fce0000010000 */
.L_x_3831:
[----:B------:R-:W-:Y:S05]  /*2ba0*/  BSYNC B0 ;  /* 0x0000000000007941 */ /* 0x000fea0003800000 */
.L_x_3829:
        /* <DEDUP_REMOVED lines=12> */
.L_x_3833:
[----:B------:R-:W-:-:S04]  /*2c70*/  FFMA.FTZ R173, R2, R174, R175 ;  /* 0x000000ae02ad7223 */ /* 0x000fc800000100af */
[----:B------:R-:W-:Y:S01]  /*2c80*/  FADD.FTZ R172, R198, -R173 ;  /* 0x800000adc6ac7221 */ /* 0x000fe20000010000 */
[----:B------:R-:W-:-:S03]  /*2c90*/  @P0 IMAD.U32 R173, R41, 0x10000, RZ ;  /* 0x0001000029ad0824 */ /* 0x000fc600078e00ff */
[----:B------:R-:W-:-:S04]  /*2ca0*/  FMUL.FTZ R172, R239, R172 ;  /* 0x000000acefac7220 */ /* 0x000fc80000410000 */
[----:B------:R-:W-:-:S07]  /*2cb0*/  @P0 FADD.FTZ R172, R172, R173 ;  /* 0x000000adacac0221 */ /* 0x000fce0000010000 */
.L_x_3834:
[----:B------:R-:W-:Y:S05]  /*2cc0*/  BSYNC B0 ;  /* 0x0000000000007941 */ /* 0x000fea0003800000 */
.L_x_3832:
        /* <DEDUP_REMOVED lines=13> */
.L_x_3836:
[----:B------:R-:W-:-:S04]  /*2da0*/  FFMA.FTZ R173, R22, R174, R175 ;  /* 0x000000ae16ad7223 */ /* 0x000fc800000100af */
[--C-:B------:R-:W-:Y:S01]  /*2db0*/  FADD.FTZ R172, R202, -R173.reuse ;  /* 0x800000adcaac7221 */ /* 0x100fe20000010000 */
[----:B------:R-:W-:-:S03]  /*2dc0*/  @P0 PRMT R173, R41, 0x7632, R173 ;  /* 0x0000763229ad0816 */ /* 0x000fc600000000ad */
[----:B------:R-:W-:Y:S01]  /*2dd0*/  FMUL.FTZ R172, R239, R172 ;  /* 0x000000acefac7220 */ /* 0x000fe20000410000 */
[----:B------:R-:W-:-:S05]  /*2de0*/  @P0 SHF.L.U32 R173, R173, 0x10, RZ ;  /* 0x00000010adad0819 */ /* 0x000fca00000006ff */
[----:B------:R-:W-:-:S07]  /*2df0*/  @P0 FADD.FTZ R172, R172, R173 ;  /* 0x000000adacac0221 */ /* 0x000fce0000010000 */
.L_x_3837:
[----:B------:R-:W-:Y:S05]  /*2e00*/  BSYNC B0 ;  /* 0x0000000000007941 */ /* 0x000fea0003800000 */
.L_x_3835:
        /* <DEDUP_REMOVED lines=12> */
.L_x_3839:
[----:B------:R-:W-:Y:S01]  /*2ed0*/  FFMA.FTZ R172, R3, R174, R175 ;  /* 0x000000ae03ac7223 */ /* 0x000fe200000100af */
[----:B------:R-:W-:-:S03]  /*2ee0*/  @P0 SHF.L.U32 R173, R42, 0x10, RZ ;  /* 0x000000102aad0819 */ /* 0x000fc600000006ff */
[----:B------:R-:W-:-:S04]  /*2ef0*/  FADD.FTZ R172, R199, -R172 ;  /* 0x800000acc7ac7221 */ /* 0x000fc80000010000 */
[----:B------:R-:W-:-:S04]  /*2f00*/  FMUL.FTZ R172, R239, R172 ;  /* 0x000000acefac7220 */ /* 0x000fc80000410000 */
[----:B------:R-:W-:-:S07]  /*2f10*/  @P0 FADD.FTZ R172, R172, R173 ;  /* 0x000000adacac0221 */ /* 0x000fce0000010000 */
.L_x_3840:
[----:B------:R-:W-:Y:S05]  /*2f20*/  BSYNC B0 ;  /* 0x0000000000007941 */ /* 0x000fea0003800000 */
.L_x_3838:
        /* <DEDUP_REMOVED lines=13> */
.L_x_3842:
[----:B------:R-:W-:Y:S01]  /*3000*/  FFMA.FTZ R172, R23, R174, R175 ;  /* 0x000000ae17ac7223 */ /* 0x000fe200000100af */
[----:B------:R-:W-:-:S03]  /*3010*/  @P0 PRMT R173, R42, 0x7632, R173 ;  /* 0x000076322aad0816 */ /* 0x000fc600000000ad */
[----:B------:R-:W-:Y:S01]  /*3020*/  FADD.FTZ R172, R203, -R172 ;  /* 0x800000accbac7221 */ /* 0x000fe20000010000 */
[----:B------:R-:W-:-:S03]  /*3030*/  @P0 SHF.L.U32 R173, R173, 0x10, RZ ;  /* 0x00000010adad0819 */ /* 0x000fc600000006ff */
[----:B------:R-:W-:-:S04]  /*3040*/  FMUL.FTZ R172, R239, R172 ;  /* 0x000000acefac7220 */ /* 0x000fc80000410000 */
[----:B------:R-:W-:-:S07]  /*3050*/  @P0 FADD.FTZ R172, R172, R173 ;  /* 0x000000adacac0221 */ /* 0x000fce0000010000 */
.L_x_3843:
[----:B------:R-:W-:Y:S05]  /*3060*/  BSYNC B0 ;  /* 0x0000000000007941 */ /* 0x000fea0003800000 */
.L_x_3841:
        /* <DEDUP_REMOVED lines=12> */
.L_x_3845:
[----:B------:R-:W-:-:S04]  /*3130*/  FFMA.FTZ R173, R4, R174, R175 ;  /* 0x000000ae04ad7223 */ /* 0x000fc800000100af */
[----:B------:R-:W-:Y:S01]  /*3140*/  FADD.FTZ R172, R200, -R173 ;  /* 0x800000adc8ac7221 */ /* 0x000fe20000010000 */
[----:B------:R-:W-:-:S03]  /*3150*/  @P0 SHF.L.U32 R173, R43, 0x10, RZ ;  /* 0x000000102bad0819 */ /* 0x000fc600000006ff */
[----:B------:R-:W-:-:S04]  /*3160*/  FMUL.FTZ R172, R239, R172 ;  /* 0x000000acefac7220 */ /* 0x000fc80000410000 */
[----:B------:R-:W-:-:S07]  /*3170*/  @P0 FADD.FTZ R172, R172, R173 ;  /* 0x000000adacac0221 */ /* 0x000fce0000010000 */
.L_x_3846:
[----:B------:R-:W-:Y:S05]  /*3180*/  BSYNC B0 ;  /* 0x0000000000007941 */ /* 0x000fea0003800000 */
.L_x_3844:
        /* <DEDUP_REMOVED lines=13> */
.L_x_3848:
[----:B------:R-:W-:-:S04]  /*3260*/  FFMA.FTZ R173, R180, R174, R175 ;  /* 0x000000aeb4ad7223 */ /* 0x000fc800000100af */
[--C-:B------:R-:W-:Y:S01]  /*3270*/  FADD.FTZ R172, R204, -R173.reuse ;  /* 0x800000adccac7221 */ /* 0x100fe20000010000 */
[----:B------:R-:W-:-:S03]  /*3280*/  @P0 PRMT R173, R43, 0x7632, R173 ;  /* 0x000076322bad0816 */ /* 0x000fc600000000ad */
[----:B------:R-:W-:Y:S01]  /*3290*/  FMUL.FTZ R178, R239, R172 ;  /* 0x000000acefb27220 */ /* 0x000fe20000410000 */
[----:B------:R-:W-:-:S05]  /*32a0*/  @P0 SHF.L.U32 R173, R173, 0x10, RZ ;  /* 0x00000010adad0819 */ /* 0x000fca00000006ff */
[----:B------:R-:W-:-:S07]  /*32b0*/  @P0 FADD.FTZ R178, R178, R173 ;  /* 0x000000adb2b20221 */ /* 0x000fce0000010000 */
.L_x_3849:
[----:B------:R-:W-:Y:S05]  /*32c0*/  BSYNC B0 ;  /* 0x0000000000007941 */ /* 0x000fea0003800000 */
.L_x_3847:
        /* <DEDUP_REMOVED lines=18> */
.L_x_3851:
[----:B0-----:R-:W-:Y:S01]  /*33f0*/  FFMA.FTZ R172, R5, R174, R175 ;  /* 0x000000ae05ac7223 */ /* 0x001fe200000100af */
[----:B------:R-:W-:-:S03]  /*3400*/  @P0 SHF.L.U32 R173, R36, 0x10, RZ ;  /* 0x0000001024ad0819 */ /* 0x000fc600000006ff */
[----:B------:R-:W-:-:S04]  /*3410*/  FADD.FTZ R172, R205, -R172 ;  /* 0x800000accdac7221 */ /* 0x000fc80000010000 */
[----:B------:R-:W-:-:S04]  /*3420*/  FMUL.FTZ R172, R239, R172 ;  /* 0x000000acefac7220 */ /* 0x000fc80000410000 */
[----:B------:R-:W-:-:S07]  /*3430*/  @P0 FADD.FTZ R172, R172, R173 ;  /* 0x000000adacac0221 */ /* 0x000fce0000010000 */
.L_x_3852:
[----:B------:R-:W-:Y:S05]  /*3440*/  BSYNC B0 ;  /* 0x0000000000007941 */ /* 0x000fea0003800000 */
.L_x_3850:
        /* <DEDUP_REMOVED lines=13> */
.L_x_3854:
[----:B------:R-:W-:Y:S01]  /*3520*/  FFMA.FTZ R172, R181, R174, R175 ;  /* 0x000000aeb5ac7223 */ /* 0x000fe200000100af */
[----:B------:R-:W-:-:S03]  /*3530*/  @P0 PRMT R173, R36, 0x7632, R173 ;  /* 0x0000763224ad0816 */ /* 0x000fc600000000ad */
[----:B------:R-:W-:Y:S02]  /*3540*/  FADD.FTZ R172, R217, -R172 ;  /* 0x800000acd9ac7221 */ /* 0x000fe40000010000 */
[----:B------:R-:W-:Y:S02]  /*3550*/  @P0 IMAD.U32 R173, R173, 0x10000, RZ ;  /* 0x00010000adad0824 */ /* 0x000fe400078e00ff */
[----:B------:R-:W-:-:S04]  /*3560*/  FMUL.FTZ R172, R239, R172 ;  /* 0x000000acefac7220 */ /* 0x000fc80000410000 */
[----:B------:R-:W-:-:S07]  /*3570*/  @P0 FADD.FTZ R172, R172, R173 ;  /* 0x000000adacac0221 */ /* 0x000fce0000010000 */
.L_x_3855:
[----:B------:R-:W-:Y:S05]  /*3580*/  BSYNC B0 ;  /* 0x0000000000007941 */ /* 0x000fea0003800000 */
.L_x_3853:
        /* <DEDUP_REMOVED lines=12> */
.L_x_3857:
[----:B------:R-:W-:-:S04]  /*3650*/  FFMA.FTZ R173, R6, R174, R175 ;  /* 0x000000ae06ad7223 */ /* 0x000fc800000100af */
[----:B------:R-:W-:Y:S01]  /*3660*/  FADD.FTZ R172, R206, -R173 ;  /* 0x800000adceac7221 */ /* 0x000fe20000010000 */
[----:B------:R-:W-:-:S03]  /*3670*/  @P0 SHF.L.U32 R173, R37, 0x10, RZ ;  /* 0x0000001025ad0819 */ /* 0x000fc600000006ff */
[----:B------:R-:W-:-:S04]  /*3680*/  FMUL.FTZ R172, R239, R172 ;  /* 0x000000acefac7220 */ /* 0x000fc80000410000 */
[----:B------:R-:W-:-:S07]  /*3690*/  @P0 FADD.FTZ R172, R172, R173 ;  /* 0x000000adacac0221 */ /* 0x000fce0000010000 */
.L_x_3858:
[----:B------:R-:W-:Y:S05]  /*36a0*/  BSYNC B0 ;  /* 0x0000000000007941 */ /* 0x000fea0003800000 */
.L_x_3856:
        /* <DEDUP_REMOVED lines=13> */
.L_x_3860:
[----:B------:R-:W-:-:S04]  /*3780*/  FFMA.FTZ R173, R182, R174, R175 ;  /* 0x000000aeb6ad7223 */ /* 0x000fc800000100af */
[--C-:B------:R-:W-:Y:S01]  /*3790*/  FADD.FTZ R172, R218, -R173.reuse ;  /* 0x800000addaac7221 */ /* 0x100fe20000010000 */
[----:B------:R-:W-:-:S03]  /*37a0*/  @P0 PRMT R173, R37, 0x7632, R173 ;  /* 0x0000763225ad0816 */ /* 0x000fc600000000ad */
[----:B------:R-:W-:Y:S01]  /*37b0*/  FMUL.FTZ R172, R239, R172 ;  /* 0x000000acefac7220 */ /* 0x000fe20000410000 */
[----:B------:R-:W-:-:S05]  /*37c0*/  @P0 SHF.L.U32 R173, R173, 0x10, RZ ;  /* 0x00000010adad0819 */ /* 0x000fca00000006ff */
[----:B------:R-:W-:-:S07]  /*37d0*/  @P0 FADD.FTZ R172, R172, R173 ;  /* 0x000000adacac0221 */ /* 0x000fce0000010000 */
.L_x_3861:
[----:B------:R-:W-:Y:S05]  /*37e0*/  BSYNC B0 ;  /* 0x0000000000007941 */ /* 0x000fea0003800000 */
.L_x_3859:
        /* <DEDUP_REMOVED lines=12> */
.L_x_3863:
[----:B------:R-:W-:Y:S01]  /*38b0*/  FFMA.FTZ R172, R7, R174, R175 ;  /* 0x000000ae07ac7223 */ /* 0x000fe200000100af */
[----:B------:R-:W-:-:S03]  /*38c0*/  @P0 SHF.L.U32 R173, R38, 0x10, RZ ;  /* 0x0000001026ad0819 */ /* 0x000fc600000006ff */
[----:B------:R-:W-:-:S04]  /*38d0*/  FADD.FTZ R172, R207, -R172 ;  /* 0x800000accfac7221 */ /* 0x000fc80000010000 */
[----:B------:R-:W-:-:S04]  /*38e0*/  FMUL.FTZ R172, R239, R172 ;  /* 0x000000acefac7220 */ /* 0x000fc80000410000 */
[----:B------:R-:W-:-:S07]  /*38f0*/  @P0 FADD.FTZ R172, R172, R173 ;  /* 0x000000adacac0221 */ /* 0x000fce0000010000 */
.L_x_3864:
[----:B------:R-:W-:Y:S05]  /*3900*/  BSYNC B0 ;  /* 0x0000000000007941 */ /* 0x000fea0003800000 */
.L_x_3862:
        /* <DEDUP_REMOVED lines=13> */
.L_x_3866:
[----:B------:R-:W-:Y:S01]  /*39e0*/  FFMA.FTZ R172, R183, R174, R175 ;  /* 0x000000aeb7ac7223 */ /* 0x000fe200000100af */
[----:B------:R-:W-:-:S03]  /*39f0*/  @P0 PRMT R173, R38, 0x7632, R173 ;  /* 0x0000763226ad0816 */ /* 0x000fc600000000ad */
[----:B------:R-:W-:Y:S01]  /*3a00*/  FADD.FTZ R172, R219, -R172 ;  /* 0x800000acdbac7221 */ /* 0x000fe20000010000 */
[----:B------:R-:W-:-:S03]  /*3a10*/  @P0 SHF.L.U32 R173, R173, 0x10, RZ ;  /* 0x00000010adad0819 */ /* 0x000fc600000006ff */
[----:B------:R-:W-:-:S04]  /*3a20*/  FMUL.FTZ R172, R239, R172 ;  /* 0x000000acefac7220 */ /* 0x000fc80000410000 */
[----:B------:R-:W-:-:S07]  /*3a30*/  @P0 FADD.FTZ R172, R172, R173 ;  /* 0x000000adacac0221 */ /* 0x000fce0000010000 */
.L_x_3867:
[----:B------:R-:W-:Y:S05]  /*3a40*/  BSYNC B0 ;  /* 0x0000000000007941 */ /* 0x000fea0003800000 */
.L_x_3865:
        /* <DEDUP_REMOVED lines=12> */
.L_x_3869:
[----:B------:R-:W-:-:S04]  /*3b10*/  FFMA.FTZ R173, R8, R174, R175 ;  /* 0x000000ae08ad7223 */ /* 0x000fc800000100af */
[----:B------:R-:W-:Y:S01]  /*3b20*/  FADD.FTZ R172, R208, -R173 ;  /* 0x800000add0ac7221 */ /* 0x000fe20000010000 */
[----:B------:R-:W-:-:S03]  /*3b30*/  @P0 SHF.L.U32 R173, R39, 0x10, RZ ;  /* 0x0000001027ad0819 */ /* 0x000fc600000006ff */
[----:B------:R-:W-:-:S04]  /*3b40*/  FMUL.FTZ R172, R239, R172 ;  /* 0x000000acefac7220 */ /* 0x000fc80000410000 */
[----:B------:R-:W-:-:S07]  /*3b50*/  @P0 FADD.FTZ R172, R172, R173 ;  /* 0x000000adacac0221 */ /* 0x000fce0000010000 */
.L_x_3870:
[----:B------:R-:W-:Y:S05]  /*3b60*/  BSYNC B0 ;  /* 0x0000000000007941 */ /* 0x000fea0003800000 */
.L_x_3868:
        /* <DEDUP_REMOVED lines=13> */
.L_x_3872:
[----:B------:R-:W-:Y:S01]  /*3c40*/  FFMA.FTZ R172, R184, R174, R175 ;  /* 0x000000aeb8ac7223 */ /* 0x000fe200000100af */
[----:B------:R-:W-:-:S03]  /*3c50*/  @P0 PRMT R173, R39, 0x7632, R173 ;  /* 0x0000763227ad0816 */ /* 0x000fc600000000ad */
[----:B------:R-:W-:Y:S01]  /*3c60*/  FADD.FTZ R172, R221, -R172 ;  /* 0x800000acddac7221 */ /* 0x000fe20000010000 */
[----:B------:R-:W-:-:S03]  /*3c70*/  @P0 SHF.L.U32 R173, R173, 0x10, RZ ;  /* 0x00000010adad0819 */ /* 0x000fc600000006ff */
[----:B------:R-:W-:-:S04]  /*3c80*/  FMUL.FTZ R178, R239, R172 ;  /* 0x000000acefb27220 */ /* 0x000fc80000410000 */
[----:B------:R-:W-:-:S07]  /*3c90*/  @P0 FADD.FTZ R178, R178, R173 ;  /* 0x000000adb2b20221 */ /* 0x000fce0000010000 */
.L_x_3873:
[----:B------:R-:W-:Y:S05]  /*3ca0*/  BSYNC B0 ;  /* 0x0000000000007941 */ /* 0x000fea0003800000 */
.L_x_3871:
        /* <DEDUP_REMOVED lines=17> */
[----:B------:R-:W-:Y:S01]  /*3dc0*/  IMAD.U32 R172, R32, 0x10000, RZ ;  /* 0x0001000020ac7824 */ /* 0x000fe200078e00ff */
[----:B------:R-:W-:Y:S06]  /*3dd0*/  BRA `(.L_x_3876) ;  /* 0x0000000000147947 */ /* 0x000fec0003800000 */
.L_x_3875:
[----:B0-----:R-:W-:Y:S01]  /*3de0*/  FFMA.FTZ R172, R9, R174, R175 ;  /* 0x000000ae09ac7223 */ /* 0x001fe200000100af */
[----:B------:R-:W-:-:S03]  /*3df0*/  @P0 SHF.L.U32 R173, R32, 0x10, RZ ;  /* 0x0000001020ad0819 */ /* 0x000fc600000006ff */
[----:B------:R-:W-:-:S04]  /*3e00*/  FADD.FTZ R172, R209, -R172 ;  /* 0x800000acd1ac7221 */ /* 0x000fc80000010000 */
[----:B------:R-:W-:-:S04]  /*3e10*/  FMUL.FTZ R172, R239, R172 ;  /* 0x000000acefac7220 */ /* 0x000fc80000410000 */
[----:B------:R-:W-:-:S07]  /*3e20*/  @P0 FADD.FTZ R172, R172, R173 ;  /* 0x000000adacac0221 */ /* 0x000fce0000010000 */
.L_x_3876:
[----:B------:R-:W-:Y:S05]  /*3e30*/  BSYNC B0 ;  /* 0x0000000000007941 */ /* 0x000fea0003800000 */
.L_x_3874:
        /* <DEDUP_REMOVED lines=13> */
.L_x_3878:
[----:B------:R-:W-:-:S04]  /*3f10*/  FFMA.FTZ R173, R185, R174, R175 ;  /* 0x000000aeb9ad7223 */ /* 0x000fc800000100af */
[--C-:B------:R-:W-:Y:S01]  /*3f20*/  FADD.FTZ R172, R222, -R173.reuse ;  /* 0x800000addeac7221 */ /* 0x100fe20000010000 */
[----:B------:R-:W-:-:S03]  /*3f30*/  @P0 PRMT R173, R32, 0x7632, R173 ;  /* 0x0000763220ad0816 */ /* 0x000fc600000000ad */
[----:B------:R-:W-:Y:S01]  /*3f40*/  FMUL.FTZ R172, R239, R172 ;  /* 0x000000acefac7220 */ /* 0x000fe20000410000 */
[----:B------:R-:W-:-:S05]  /*3f50*/  @P0 SHF.L.U32 R173, R173, 0x10, RZ ;  /* 0x00000010adad0819 */ /* 0x000fca00000006ff */
[----:B------:R-:W-:-:S07]  /*3f60*/  @P0 FADD.FTZ R172, R172, R173 ;  /* 0x000000adacac0221 */ /* 0x000fce0000010000 */
.L_x_3879:
[----:B------:R-:W-:Y:S05]  /*3f70*/  BSYNC B0 ;  /* 0x0000000000007941 */ /* 0x000fea0003800000 */
.L_x_3877:
        /* <DEDUP_REMOVED lines=12> */
.L_x_3881:
[----:B------:R-:W-:-:S04]  /*4040*/  FFMA.FTZ R173, R10, R174, R175 ;  /* 0x000000ae0aad7223 */ /* 0x000fc800000100af */
[----:B------:R-:W-:Y:S01]  /*4050*/  FADD.FTZ R172, R210, -R173 ;  /* 0x800000add2ac7221 */ /* 0x000fe20000010000 */
[----:B------:R-:W-:-:S03]  /*4060*/  @P0 IMAD.U32 R173, R33, 0x10000, RZ ;  /* 0x0001000021ad0824 */ /* 0x000fc600078e00ff */
[----:B------:R-:W-:-:S04]  /*4070*/  FMUL.FTZ R172, R239, R172 ;  /* 0x000000acefac7220 */ /* 0x000fc80000410000 */
[----:B------:R-:W-:-:S07]  /*4080*/  @P0 FADD.FTZ R172, R172, R173 ;  /* 0x000000adacac0221 */ /* 0x000fce0000010000 */
.L_x_3882:
[----:B------:R-:W-:Y:S05]  /*4090*/  BSYNC B0 ;  /* 0x0000000000007941 */ /* 0x000fea0003800000 */
.L_x_3880:
        /* <DEDUP_REMOVED lines=13> */
.L_x_3884:
[----:B------:R-:W-:Y:S01]  /*4170*/  FFMA.FTZ R172, R186, R174, R175 ;  /* 0x000000aebaac7223 */ /* 0x000fe200000100af */
[----:B------:R-:W-:-:S03]  /*4180*/  @P0 PRMT R173, R33, 0x7632, R173 ;  /* 0x0000763221ad0816 */ /* 0x000fc600000000ad */
[----:B------:R-:W-:Y:S01]  /*4190*/  FADD.FTZ R172, R223, -R172 ;  /* 0x800000acdfac7221 */ /* 0x000fe20000010000 */
[----:B------:R-:W-:-:S03]  /*41a0*/  @P0 SHF.L.U32 R173, R173, 0x10, RZ ;  /* 0x00000010adad0819 */ /* 0x000fc600000006ff */
[----:B------:R-:W-:-:S04]  /*41b0*/  FMUL.FTZ R172, R239, R172 ;  /* 0x000000acefac7220 */ /* 0x000fc80000410000 */
[----:B------:R-:W-:-:S07]  /*41c0*/  @P0 FADD.FTZ R172, R172, R173 ;  /* 0x000000adacac0221 */ /* 0x000fce0000010000 */
.L_x_3885:
[----:B------:R-:W-:Y:S05]  /*41d0*/  BSYNC B0 ;  /* 0x0000000000007941 */ /* 0x000fea0003800000 */
.L_x_3883:
        /* <DEDUP_REMOVED lines=12> */
.L_x_3887:
[----:B------:R-:W-:Y:S01]  /*42a0*/  FFMA.FTZ R172, R11, R174, R175 ;  /* 0x000000ae0bac7223 */ /* 0x000fe200000100af */
[----:B------:R-:W-:-:S03]  /*42b0*/  @P0 SHF.L.U32 R173, R34, 0x10, RZ ;  /* 0x0000001022ad0819 */ /* 0x000fc600000006ff */
[----:B------:R-:W-:-:S04]  /*42c0*/  FADD.FTZ R172, R211, -R172 ;  /* 0x800000acd3ac7221 */ /* 0x000fc80000010000 */
[----:B------:R-:W-:-:S04]  /*42d0*/  FMUL.FTZ R172, R239, R172 ;  /* 0x000000acefac7220 */ /* 0x000fc80000410000 */
[----:B------:R-:W-:-:S07]  /*42e0*/  @P0 FADD.FTZ R172, R172, R173 ;  /* 0x000000adacac0221 */ /* 0x000fce0000010000 */
.L_x_3888:
[----:B------:R-:W-:Y:S05]  /*42f0*/  BSYNC B0 ;  /* 0x0000000000007941 */ /* 0x000fea0003800000 */
.L_x_3886:
        /* <DEDUP_REMOVED lines=13> */
.L_x_3890:
[----:B------:R-:W-:-:S04]  /*43d0*/  FFMA.FTZ R173, R187, R174, R175 ;  /* 0x000000aebbad7223 */ /* 0x000fc800000100af */
[--C-:B------:R-:W-:Y:S01]  /*43e0*/  FADD.FTZ R172, R224, -R173.reuse ;  /* 0x800000ade0ac7221 */ /* 0x100fe20000010000 */
[----:B------:R-:W-:-:S03]  /*43f0*/  @P0 PRMT R173, R34, 0x7632, R173 ;  /* 0x0000763222ad0816 */ /* 0x000fc600000000ad */
[----:B------:R-:W-:Y:S01]  /*4400*/  FMUL.FTZ R172, R239, R172 ;  /* 0x000000acefac7220 */ /* 0x000fe20000410000 */
[----:B------:R-:W-:-:S05]  /*4410*/  @P0 SHF.L.U32 R173, R173, 0x10, RZ ;  /* 0x00000010adad0819 */ /* 0x000fca00000006ff */
[----:B------:R-:W-:-:S07]  /*4420*/  @P0 FADD.FTZ R172, R172, R173 ;  /* 0x000000adacac0221 */ /* 0x000fce0000010000 */
.L_x_3891:
[----:B------:R-:W-:Y:S05]  /*4430*/  BSYNC B0 ;  /* 0x0000000000007941 */ /* 0x000fea0003800000 */
.L_x_3889:
        /* <DEDUP_REMOVED lines=12> */
.L_x_3893:
[----:B------:R-:W-:-:S04]  /*4500*/  FFMA.FTZ R173, R12, R174, R175 ;  /* 0x000000ae0cad7223 */ /* 0x000fc800000100af */
[----:B------:R-:W-:Y:S01]  /*4510*/  FADD.FTZ R172, R212, -R173 ;  /* 0x800000add4ac7221 */ /* 0x000fe20000010000 */
[----:B------:R-:W-:-:S03]  /*4520*/  @P0 SHF.L.U32 R173, R35, 0x10, RZ ;  /* 0x0000001023ad0819 */ /* 0x000fc600000006ff */
[----:B------:R-:W-:-:S04]  /*4530*/  FMUL.FTZ R172, R239, R172 ;  /* 0x000000acefac7220 */ /* 0x000fc80000410000 */
[----:B------:R-:W-:-:S07]  /*4540*/  @P0 FADD.FTZ R172, R172, R173 ;  /* 0x000000adacac0221 */ /* 0x000fce0000010000 */
.L_x_3894:
[----:B------:R-:W-:Y:S05]  /*4550*/  BSYNC B0 ;  /* 0x0000000000007941 */ /* 0x000fea0003800000 */
.L_x_3892:
        /* <DEDUP_REMOVED lines=13> */
.L_x_3896:
[----:B------:R-:W-:-:S04]  /*4630*/  FFMA.FTZ R173, R188, R174, R175 ;  /* 0x000000aebcad7223 */ /* 0x000fc800000100af */
[--C-:B------:R-:W-:Y:S01]  /*4640*/  FADD.FTZ R172, R226, -R173.reuse ;  /* 0x800000ade2ac7221 */ /* 0x100fe20000010000 */
[----:B------:R-:W-:-:S03]  /*4650*/  @P0 PRMT R173, R35, 0x7632, R173 ;  /* 0x0000763223ad0816 */ /* 0x000fc600000000ad */
[----:B------:R-:W-:Y:S01]  /*4660*/  FMUL.FTZ R178, R239, R172 ;  /* 0x000000acefb27220 */ /* 0x000fe20000410000 */
[----:B------:R-:W-:-:S05]  /*4670*/  @P0 SHF.L.U32 R173, R173, 0x10, RZ ;  /* 0x00000010adad0819 */ /* 0x000fca00000006ff */
[----:B------:R-:W-:-:S07]  /*4680*/  @P0 FADD.FTZ R178, R178, R173 ;  /* 0x000000adb2b20221 */ /* 0x000fce0000010000 */
.L_x_3897:
[----:B------:R-:W-:Y:S05]  /*4690*/  BSYNC B0 ;  /* 0x0000000000007941 */ /* 0x000fea0003800000 */
.L_x_3895:
[----:B------:R-:W0:Y:S01]  /*46a0*/  @P4 LDC R179, c[0x0][0x29c] ;  /* 0x0000a700ffb34b82 */ /* 0x000e220000000800 */
[----:B------:R-:W-:Y:S01]  /*46b0*/  @P4 IADD3 R243, R241, 0x100, RZ ;  /* 0x00000100f1f34810 */ /* 0x000fe20007ffe0ff */
        /* <DEDUP_REMOVED lines=17> */
.L_x_3899:
[----:B0-----:R-:W-:Y:S01]  /*47d0*/  FFMA.FTZ R172, R13, R174, R175 ;  /* 0x000000ae0dac7223 */ /* 0x001fe200000100af */
[----:B------:R-:W-:-:S03]  /*47e0*/  @P0 SHF.L.U32 R173, R28, 0x10, RZ ;  /* 0x000000101cad0819 */ /* 0x000fc600000006ff */
[----:B------:R-:W-:-:S04]  /*47f0*/  FADD.FTZ R172, R213, -R172 ;  /* 0x800000acd5ac7221 */ /* 0x000fc80000010000 */
[----:B------:R-:W-:-:S04]  /*4800*/  FMUL.FTZ R172, R239, R172 ;  /* 0x000000acefac7220 */ /* 0x000fc80000410000 */
[----:B------:R-:W-:-:S07]  /*4810*/  @P0 FADD.FTZ R172, R172, R173 ;  /* 0x000000adacac0221 */ /* 0x000fce0000010000 */
.L_x_3900:
[----:B------:R-:W-:Y:S05]  /*4820*/  BSYNC B0 ;  /* 0x0000000000007941 */ /* 0x000fea0003800000 */
.L_x_3898:
        /* <DEDUP_REMOVED lines=13> */
.L_x_3902:
[----:B------:R-:W-:Y:S01]  /*4900*/  FFMA.FTZ R172, R189, R174, R175 ;  /* 0x000000aebdac7223 */ /* 0x000fe200000100af */
[----:B------:R-:W-:-:S03]  /*4910*/  @P0 PRMT R173, R28, 0x7632, R173 ;  /* 0x000076321cad0816 */ /* 0x000fc600000000ad */
[----:B------:R-:W-:Y:S01]  /*4920*/  FADD.FTZ R172, R227, -R172 ;  /* 0x800000ace3ac7221 */ /* 0x000fe20000010000 */
[----:B------:R-:W-:-:S03]  /*4930*/  @P0 SHF.L.U32 R173, R173, 0x10, RZ ;  /* 0x00000010adad0819 */ /* 0x000fc600000006ff */
[----:B------:R-:W-:-:S04]  /*4940*/  FMUL.FTZ R172, R239, R172 ;  /* 0x000000acefac7220 */ /* 0x000fc80000410000 */
[----:B------:R-:W-:-:S07]  /*4950*/  @P0 FADD.FTZ R172, R172, R173 ;  /* 0x000000adacac0221 */ /* 0x000fce0000010000 */
.L_x_3903:
[----:B------:R-:W-:Y:S05]  /*4960*/  BSYNC B0 ;  /* 0x0000000000007941 */ /* 0x000fea0003800000 */
.L_x_3901:
        /* <DEDUP_REMOVED lines=12> */
.L_x_3905:
[----:B------:R-:W-:-:S04]  /*4a30*/  FFMA.FTZ R173, R14, R174, R175 ;  /* 0x000000ae0ead7223 */ /* 0x000fc800000100af */
[----:B------:R-:W-:Y:S01]  /*4a40*/  FADD.FTZ R172, R214, -R173 ;  /* 0x800000add6ac7221 */ /* 0x000fe20000010000 */
[----:B------:R-:W-:-:S03]  /*4a50*/  @P0 SHF.L.U32 R173, R29, 0x10, RZ ;  /* 0x000000101dad0819 */ /* 0x000fc600000006ff */
[----:B------:R-:W-:-:S04]  /*4a60*/  FMUL.FTZ R172, R239, R172 ;  /* 0x000000acefac7220 */ /* 0x000fc80000410000 */
[----:B------:R-:W-:-:S07]  /*4a70*/  @P0 FADD.FTZ R172, R172, R173 ;  /* 0x000000adacac0221 */ /* 0x000fce0000010000 */
.L_x_3906:
[----:B------:R-:W-:Y:S05]  /*4a80*/  BSYNC B0 ;  /* 0x0000000000007941 */ /* 0x000fea0003800000 */
.L_x_3904:
        /* <DEDUP_REMOVED lines=13> */
.L_x_3908:
[----:B------:R-:W-:-:S04]  /*4b60*/  FFMA.FTZ R173, R190, R174, R175 ;  /* 0x000000aebead7223 */ /* 0x000fc800000100af */
[--C-:B------:R-:W-:Y:S01]  /*4b70*/  FADD.FTZ R172, R228, -R173.reuse ;  /* 0x800000ade4ac7221 */ /* 0x100fe20000010000 */
[----:B------:R-:W-:-:S03]  /*4b80*/  @P0 PRMT R173, R29, 0x7632, R173 ;  /* 0x000076321dad0816 */ /* 0x000fc600000000ad */
[----:B------:R-:W-:Y:S02]  /*4b90*/  FMUL.FTZ R172, R239, R172 ;  /* 0x000000acefac7220 */ /* 0x000fe40000410000 */
[----:B------:R-:W-:-:S04]  /*4ba0*/  @P0 IMAD.U32 R173, R173, 0x10000, RZ ;  /* 0x00010000adad0824 */ /* 0x000fc800078e00ff */
[----:B------:R-:W-:-:S07]  /*4bb0*/  @P0 FADD.FTZ R172, R172, R173 ;  /* 0x000000adacac0221 */ /* 0x000fce0000010000 */
.L_x_3909:
[----:B------:R-:W-:Y:S05]  /*4bc0*/  BSYNC B0 ;  /* 0x0000000000007941 */ /* 0x000fea0003800000 */
.L_x_3907:
        /* <DEDUP_REMOVED lines=12> */
.L_x_3911:
[----:B------:R-:W-:Y:S01]  /*4c90*/  FFMA.FTZ R172, R15, R174, R175 ;  /* 0x000000ae0fac7223 */ /* 0x000fe200000100af */
[----:B------:R-:W-:-:S03]  /*4ca0*/  @P0 SHF.L.U32 R173, R30, 0x10, RZ ;  /* 0x000000101ead0819 */ /* 0x000fc600000006ff */
[----:B------:R-:W-:-:S04]  /*4cb0*/  FADD.FTZ R172, R215, -R172 ;  /* 0x800000acd7ac7221 */ /* 0x000fc80000010000 */
[----:B------:R-:W-:-:S04]  /*4cc0*/  FMUL.FTZ R172, R239, R172 ;  /* 0x000000acefac7220 */ /* 0x000fc80000410000 */
[----:B------:R-:W-:-:S07]  /*4cd0*/  @P0 FADD.FTZ R172, R172, R173 ;  /* 0x000000adacac0221 */ /* 0x000fce0000010000 */
.L_x_3912:
[----:B------:R-:W-:Y:S05]  /*4ce0*/  BSYNC B0 ;  /* 0x0000000000007941 */ /* 0x000fea0003800000 */
.L_x_3910:
        /* <DEDUP_REMOVED lines=13> */
.L_x_3914:
[----:B------:R-:W-:Y:S01]  /*4dc0*/  FFMA.FTZ R172, R191, R174, R175 ;  /* 0x000000aebfac7223 */ /* 0x000fe200000100af */
[----:B------:R-:W-:-:S03]  /*4dd0*/  @P0 PRMT R173, R30, 0x7632, R173 ;  /* 0x000076321ead0816 */ /* 0x000fc600000000ad */
[----:B------:R-:W-:Y:S01]  /*4de0*/  FADD.FTZ R172, R229, -R172 ;  /* 0x800000ace5ac7221 */ /* 0x000fe20000010000 */
[----:B------:R-:W-:-:S03]  /*4df0*/  @P0 SHF.L.U32 R173, R173, 0x10, RZ ;  /* 0x00000010adad0819 */ /* 0x000fc600000006ff */
[----:B------:R-:W-:-:S04]  /*4e00*/  FMUL.FTZ R172, R239, R172 ;  /* 0x000000acefac7220 */ /* 0x000fc80000410000 */
[----:B------:R-:W-:-:S07]  /*4e10*/  @P0 FADD.FTZ R172, R172, R173 ;  /* 0x000000adacac0221 */ /* 0x000fce0000010000 */
.L_x_3915:
[----:B------:R-:W-:Y:S05]  /*4e20*/  BSYNC B0 ;  /* 0x0000000000007941 */ /* 0x000fea0003800000 */
.L_x_3913:
        /* <DEDUP_REMOVED lines=12> */
.L_x_3917:
[----:B------:R-:W-:-:S04]  /*4ef0*/  FFMA.FTZ R173, R16, R174, R175 ;  /* 0x000000ae10ad7223 */ /* 0x000fc800000100af */
[----:B------:R-:W-:Y:S01]  /*4f00*/  FADD.FTZ R172, R216, -R173 ;  /* 0x800000add8ac7221 */ /* 0x000fe20000010000 */
[----:B------:R-:W-:-:S03]  /*4f10*/  @P0 SHF.L.U32 R173, R31, 0x10, RZ ;  /* 0x000000101fad0819 */ /* 0x000fc600000006ff */
[----:B------:R-:W-:-:S04]  /*4f20*/  FMUL.FTZ R172, R239, R172 ;  /* 0x000000acefac7220 */ /* 0x000fc80000410000 */
[----:B------:R-:W-:-:S07]  /*4f30*/  @P0 FADD.FTZ R172, R172, R173 ;  /* 0x000000adacac0221 */ /* 0x000fce0000010000 */
.L_x_3918:
[----:B------:R-:W-:Y:S05]  /*4f40*/  BSYNC B0 ;  /* 0x0000000000007941 */ /* 0x000fea0003800000 */
.L_x_3916:
        /* <DEDUP_REMOVED lines=13> */
.L_x_3920:
[----:B------:R-:W-:Y:S01]  /*5020*/  FFMA.FTZ R172, R192, R174, R175 ;  /* 0x000000aec0ac7223 */ /* 0x000fe200000100af */
[----:B------:R-:W-:-:S03]  /*5030*/  @P0 PRMT R173, R31, 0x7632, R173 ;  /* 0x000076321fad0816 */ /* 0x000fc600000000ad */
[----:B------:R-:W-:Y:S01]  /*5040*/  FADD.FTZ R172, R231, -R172 ;  /* 0x800000ace7ac7221 */ /* 0x000fe20000010000 */
[----:B------:R-:W-:-:S03]  /*5050*/  @P0 SHF.L.U32 R173, R173, 0x10, RZ ;  /* 0x00000010adad0819 */ /* 0x000fc600000006ff */
[----:B------:R-:W-:-:S04]  /*5060*/  FMUL.FTZ R178, R239, R172 ;  /* 0x000000acefb27220 */ /* 0x000fc80000410000 */
[----:B------:R-:W-:-:S07]  /*5070*/  @P0 FADD.FTZ R178, R178, R173 ;  /* 0x000000adb2b20221 */ /* 0x000fce0000010000 */
.L_x_3921:
[----:B------:R-:W-:Y:S05]  /*5080*/  BSYNC B0 ;  /* 0x0000000000007941 */ /* 0x000fea0003800000 */
.L_x_3919:
        /* <DEDUP_REMOVED lines=20> */
.L_x_3923:
[----:B0-----:R-:W-:-:S04]  /*51d0*/  FFMA.FTZ R173, R17, R174, R175 ;  /* 0x000000ae11ad7223 */ /* 0x001fc800000100af */
[----:B------:R-:W-:Y:S01]  /*51e0*/  FADD.FTZ R172, R220, -R173 ;  /* 0x800000addcac7221 */ /* 0x000fe20000010000 */
[----:B------:R-:W-:-:S03]  /*51f0*/  @P0 SHF.L.U32 R173, R24, 0x10, RZ ;  /* 0x0000001018ad0819 */ /* 0x000fc600000006ff */
[----:B------:R-:W-:-:S04]  /*5200*/  FMUL.FTZ R172, R239, R172 ;  /* 0x000000acefac7220 */ /* 0x000fc80000410000 */
[----:B------:R-:W-:-:S07]  /*5210*/  @P0 FADD.FTZ R172, R172, R173 ;  /* 0x000000adacac0221 */ /* 0x000fce0000010000 */
.L_x_3924:
[----:B------:R-:W-:Y:S05]  /*5220*/  BSYNC B0 ;  /* 0x0000000000007941 */ /* 0x000fea0003800000 */
.L_x_3922:
        /* <DEDUP_REMOVED lines=13> */
.L_x_3926:
[----:B------:R-:W-:-:S04]  /*5300*/  FFMA.FTZ R173, R193, R174, R175 ;  /* 0x000000aec1ad7223 */ /* 0x000fc800000100af */
[--C-:B------:R-:W-:Y:S01]  /*5310*/  FADD.FTZ R172, R232, -R173.reuse ;  /* 0x800000ade8ac7221 */ /* 0x100fe20000010000 */
[----:B------:R-:W-:-:S03]  /*5320*/  @P0 PRMT R173, R24, 0x7632, R173 ;  /* 0x0000763218ad0816 */ /* 0x000fc600000000ad */
[----:B------:R-:W-:Y:S01]  /*5330*/  FMUL.FTZ R172, R239, R172 ;  /* 0x000000acefac7220 */ /* 0x000fe20000410000 */
[----:B------:R-:W-:-:S05]  /*5340*/  @P0 SHF.L.U32 R173, R173, 0x10, RZ ;  /* 0x00000010adad0819 */ /* 0x000fca00000006ff */
[----:B------:R-:W-:-:S07]  /*5350*/  @P0 FADD.FTZ R172, R172, R173 ;  /* 0x000000adacac0221 */ /* 0x000fce0000010000 */
.L_x_3927:
[----:B------:R-:W-:Y:S05]  /*5360*/  BSYNC B0 ;  /* 0x0000000000007941 */ /* 0x000fea0003800000 */
.L_x_3925:
        /* <DEDUP_REMOVED lines=12> */
.L_x_3929:
[----:B------:R-:W-:Y:S01]  /*5430*/  FFMA.FTZ R172, R18, R174, R175 ;  /* 0x000000ae12ac7223 */ /* 0x000fe200000100af */
[----:B------:R-:W-:-:S03]  /*5440*/  @P0 SHF.L.U32 R173, R25, 0x10, RZ ;  /* 0x0000001019ad0819 */ /* 0x000fc600000006ff */
[----:B------:R-:W-:-:S04]  /*5450*/  FADD.FTZ R172, R225, -R172 ;  /* 0x800000ace1ac7221 */ /* 0x000fc80000010000 */
[----:B------:R-:W-:-:S04]  /*5460*/  FMUL.FTZ R172, R239, R172 ;  /* 0x000000acefac7220 */ /* 0x000fc80000410000 */
[----:B------:R-:W-:-:S07]  /*5470*/  @P0 FADD.FTZ R172, R172, R173 ;  /* 0x000000adacac0221 */ /* 0x000fce0000010000 */
.L_x_3930:
[----:B------:R-:W-:Y:S05]  /*5480*/  BSYNC B0 ;  /* 0x0000000000007941 */ /* 0x000fea0003800000 */
.L_x_3928:
        /* <DEDUP_REMOVED lines=13> */
.L_x_3932:
[----:B------:R-:W-:Y:S01]  /*5560*/  FFMA.FTZ R172, R194, R174, R175 ;  /* 0x000000aec2ac7223 */ /* 0x000fe200000100af */
[----:B------:R-:W-:-:S03]  /*5570*/  @P0 PRMT R173, R25, 0x7632, R173 ;  /* 0x0000763219ad0816 */ /* 0x000fc600000000ad */
[----:B------:R-:W-:Y:S01]  /*5580*/  FADD.FTZ R172, R233, -R172 ;  /* 0x800000ace9ac7221 */ /* 0x000fe20000010000 */
[----:B------:R-:W-:-:S03]  /*5590*/  @P0 SHF.L.U32 R173, R173, 0x10, RZ ;  /* 0x00000010adad0819 */ /* 0x000fc600000006ff */
[----:B------:R-:W-:-:S04]  /*55a0*/  FMUL.FTZ R172, R239, R172 ;  /* 0x000000acefac7220 */ /* 0x000fc80000410000 */
[----:B------:R-:W-:-:S07]  /*55b0*/  @P0 FADD.FTZ R172, R172, R173 ;  /* 0x000000adacac0221 */ /* 0x000fce0000010000 */
.L_x_3933:
[----:B------:R-:W-:Y:S05]  /*55c0*/  BSYNC B0 ;  /* 0x0000000000007941 */ /* 0x000fea0003800000 */
.L_x_3931:
        /* <DEDUP_REMOVED lines=12> */
.L_x_3935:
[----:B------:R-:W-:-:S04]  /*5690*/  FFMA.FTZ R173, R19, R174, R175 ;  /* 0x000000ae13ad7223 */ /* 0x000fc800000100af */
[----:B------:R-:W-:Y:S01]  /*56a0*/  FADD.FTZ R172, R230, -R173 ;  /* 0x800000ade6ac7221 */ /* 0x000fe20000010000 */
[----:B------:R-:W-:-:S03]  /*56b0*/  @P0 SHF.L.U32 R173, R26, 0x10, RZ ;  /* 0x000000101aad0819 */ /* 0x000fc600000006ff */
[----:B------:R-:W-:-:S04]  /*56c0*/  FMUL.FTZ R172, R239, R172 ;  /* 0x000000acefac7220 */ /* 0x000fc80000410000 */
[----:B------:R-:W-:-:S07]  /*56d0*/  @P0 FADD.FTZ R172, R172, R173 ;  /* 0x000000adacac0221 */ /* 0x000fce0000010000 */
.L_x_3936:
[----:B------:R-:W-:Y:S05]  /*56e0*/  BSYNC B0 ;  /* 0x0000000000007941 */ /* 0x000fea0003800000 */
.L_x_3934:
        /* <DEDUP_REMOVED lines=13> */
.L_x_3938:
[----:B------:R-:W-:-:S04]  /*57c0*/  FFMA.FTZ R173, R195, R174, R175 ;  /* 0x000000aec3ad7223 */ /* 0x000fc800000100af */
[--C-:B------:R-:W-:Y:S01]  /*57d0*/  FADD.FTZ R172, R234, -R173.reuse ;  /* 0x800000adeaac7221 */ /* 0x100fe20000010000 */
[----:B------:R-:W-:-:S03]  /*57e0*/  @P0 PRMT R173, R26, 0x7632, R173 ;  /* 0x000076321aad0816 */ /* 0x000fc600000000ad */
[----:B------:R-:W-:Y:S01]  /*57f0*/  FMUL.FTZ R172, R239, R172 ;  /* 0x000000acefac7220 */ /* 0x000fe20000410000 */
[----:B------:R-:W-:-:S05]  /*5800*/  @P0 SHF.L.U32 R173, R173, 0x10, RZ ;  /* 0x00000010adad0819 */ /* 0x000fca00000006ff */
[----:B------:R-:W-:-:S07]  /*5810*/  @P0 FADD.FTZ R172, R172, R173 ;  /* 0x000000adacac0221 */ /* 0x000fce0000010000 */
.L_x_3939:
[----:B------:R-:W-:Y:S05]  /*5820*/  BSYNC B0 ;  /* 0x0000000000007941 */ /* 0x000fea0003800000 */
.L_x_3937:
        /* <DEDUP_REMOVED lines=12> */
.L_x_3941:
[----:B------:R-:W-:Y:S01]  /*58f0*/  FFMA.FTZ R172, R20, R174, R175 ;  /* 0x000000ae14ac7223 */ /* 0x000fe200000100af */
[----:B------:R-:W-:-:S03]  /*5900*/  @P0 IMAD.U32 R173, R27, 0x10000, RZ ;  /* 0x000100001bad0824 */ /* 0x000fc600078e00ff */
[----:B------:R-:W-:-:S04]  /*5910*/  FADD.FTZ R172, R235, -R172 ;  /* 0x800000acebac7221 */ /* 0x000fc80000010000 */
[----:B------:R-:W-:-:S04]  /*5920*/  FMUL.FTZ R172, R239, R172 ;  /* 0x000000acefac7220 */ /* 0x000fc80000410000 */
[----:B------:R-:W-:-:S07]  /*5930*/  @P0 FADD.FTZ R172, R172, R173 ;  /* 0x000000adacac0221 */ /* 0x000fce0000010000 */
.L_x_3942:
[----:B------:R-:W-:Y:S05]  /*5940*/  BSYNC B0 ;  /* 0x0000000000007941 */ /* 0x000fea0003800000 */
.L_x_3940:
        /* <DEDUP_REMOVED lines=13> */
.L_x_3944:
[----:B------:R-:W-:-:S04]  /*5a20*/  FFMA.FTZ R175, R196, R174, R175 ;  /* 0x000000aec4af7223 */ /* 0x000fc800000100af */
[----:B------:R-:W-:-:S04]  /*5a30*/  FADD.FTZ R172, R236, -R175 ;  /* 0x800000afecac7221 */ /* 0x000fc80000010000 */
[----:B------:R-:W-:Y:S01]  /*5a40*/  FMUL.FTZ R239, R239, R172 ;  /* 0x000000acefef7220 */ /* 0x000fe20000410000 */
[----:B------:R-:W-:-:S04]  /*5a50*/  @P0 PRMT R172, R27, 0x7632, R172 ;  /* 0x000076321bac0816 */ /* 0x000fc800000000ac */
[----:B------:R-:W-:-:S05]  /*5a60*/  @P0 SHF.L.U32 R172, R172, 0x10, RZ ;  /* 0x00000010acac0819 */ /* 0x000fca00000006ff */
[----:B------:R-:W-:-:S07]  /*5a70*/  @P0 FADD.FTZ R239, R239, R172 ;  /* 0x000000acefef0221 */ /* 0x000fce0000010000 */
.L_x_3945:
[----:B------:R-:W-:Y:S05]  /*5a80*/  BSYNC B0 ;  /* 0x0000000000007941 */ /* 0x000fea0003800000 */
.L_x_3943:
        /* <DEDUP_REMOVED lines=18> */
.L_x_3821:
        /* <DEDUP_REMOVED lines=31> */
.L_x_3825:
[----:B------:R-:W-:Y:S01]  /*5da0*/  IMAD.MOV.U32 R176, RZ, RZ, 0x10 ;  /* 0x00000010ffb07424 */ /* 0x000fe200078e00ff */
[----:B------:R-:W-:Y:S02]  /*5db0*/  MOV R175, 0x1f ;  /* 0x0000001f00af7802 */ /* 0x000fe40000000f00 */
[----:B------:R-:W-:-:S07]  /*5dc0*/  MOV R172, 0xffffffff ;  /* 0xffffffff00ac7802 */ /* 0x000fce0000000f00 */
[----:B-----5:R-:W-:Y:S05]  /*5dd0*/  WARPSYNC.COLLECTIVE R172, `(.L_x_3947) ;  /* 0x00000000ac087348 */ /* 0x020fea0003c00000 */
[----:B------:R0:W1:Y:S02]  /*5de0*/  SHFL.DOWN P1, R246, R179, R176, R175 ;  /* 0x080000b0b3f67389 */ /* 0x00006400000200af */
[----:B01---5:R-:W-:Y:S01]  /*5df0*/  ENDCOLLECTIVE ;  /* 0x000000000000791b */ /* 0x023fe20003800000 */
.L_x_3947:
[----:B------:R-:W-:Y:S01]  /*5e00*/  FADD.FTZ R177, R246, R179 ;  /* 0x000000b3f6b17221 */ /* 0x000fe20000010000 */
[----:B------:R-:W-:-:S07]  /*5e10*/  MOV R179, R250 ;  /* 0x000000fa00b37202 */ /* 0x000fce0000000f00 */
[----:B------:R-:W-:Y:S05]  /*5e20*/  WARPSYNC.COLLECTIVE R172, `(.L_x_3948) ;  /* 0x00000000ac087348 */ /* 0x000fea0003c00000 */
[----:B------:R0:W1:Y:S02]  /*5e30*/  SHFL.DOWN P1, R246, R179, R176, R175 ;  /* 0x080000b0b3f67389 */ /* 0x00006400000200af */
[----:B01----:R-:W-:Y:S01]  /*5e40*/  ENDCOLLECTIVE ;  /* 0x000000000000791b */ /* 0x003fe20003800000 */
.L_x_3948:
[----:B------:R-:W-:Y:S01]  /*5e50*/  HFMA2.MMA R176, -RZ, RZ, 0, 4.76837158203125e-07 ;  /* 0x00000008ffb07435 */ /* 0x000fe200000001ff */
[----:B------:R-:W-:Y:S02]  /*5e60*/  MOV R179, R177 ;  /* 0x000000b100b37202 */ /* 0x000fe40000000f00 */
[----:B------:R-:W-:-:S08]  /*5e70*/  MOV R247, R246 ;  /* 0x000000f600f77202 */ /* 0x000fd00000000f00 */
[----:B------:R-:W-:Y:S05]  /*5e80*/  WARPSYNC.COLLECTIVE R172, `(.L_x_3949) ;  /* 0x00000000ac087348 */ /* 0x000fea0003c00000 */
[----:B------:R0:W1:Y:S02]  /*5e90*/  SHFL.DOWN P1, R246, R179, R176, R175 ;  /* 0x080000b0b3f67389 */ /* 0x00006400000200af */
[----:B01----:R-:W-:Y:S01]  /*5ea0*/  ENDCOLLECTIVE ;  /* 0x000000000000791b */ /* 0x003fe20003800000 */
.L_x_3949:
[----:B------:R-:W-:-:S04]  /*5eb0*/  FADD.FTZ R251, R247, R250 ;  /* 0x000000faf7fb7221 */ /* 0x000fc80000010000 */
[----:B------:R-:W-:Y:S02]  /*5ec0*/  IMAD.MOV.U32 R179, RZ, RZ, R251 ;  /* 0x000000ffffb37224 */ /* 0x000fe400078e00fb */
[----:B------:R-:W-:-:S07]  /*5ed0*/  FADD.FTZ R178, R177, R246 ;  /* 0x000000f6b1b27221 */ /* 0x000fce0000010000 */
[----:B------:R-:W-:Y:S05]  /*5ee0*/  WARPSYNC.COLLECTIVE R172, `(.L_x_3950) ;  /* 0x00000000ac087348 */ /* 0x000fea0003c00000 */
[----:B------:R0:W1:Y:S02]  /*5ef0*/  SHFL.DOWN P1, R246, R179, R176, R175 ;  /* 0x080000b0b3f67389 */ /* 0x00006400000200af */
[----:B01----:R-:W-:Y:S01]  /*5f00*/  ENDCOLLECTIVE ;  /* 0x000000000000791b */ /* 0x003fe20003800000 */
.L_x_3950:
[----:B------:R-:W-:Y:S01]  /*5f10*/  HFMA2.MMA R176, -RZ, RZ, 0, 2.384185791015625e-07 ;  /* 0x00000004ffb07435 */ /* 0x000fe200000001ff */
[----:B------:R-:W-:Y:S02]  /*5f20*/  MOV R179, R178 ;  /* 0x000000b200b37202 */ /* 0x000fe40000000f00 */
[----:B------:R-:W-:-:S08]  /*5f30*/  MOV R247, R246 ;  /* 0x000000f600f77202 */ /* 0x000fd00000000f00 */
[----:B------:R-:W-:Y:S05]  /*5f40*/  WARPSYNC.COLLECTIVE R172, `(.L_x_3951) ;  /* 0x00000000ac087348 */ /* 0x000fea0003c00000 */
[----:B------:R0:W1:Y:S02]  /*5f50*/  SHFL.DOWN P1, R246, R179, R176, R175 ;  /* 0x080000b0b3f67389 */ /* 0x00006400000200af */
[----:B01----:R-:W-:Y:S01]  /*5f60*/  ENDCOLLECTIVE ;  /* 0x000000000000791b */ /* 0x003fe20003800000 */
.L_x_3951:
[----:B------:R-:W-:-:S05]  /*5f70*/  FADD.FTZ R251, R251, R247 ;  /* 0x000000f7fbfb7221 */ /* 0x000fca0000010000 */
[----:B------:R-:W-:Y:S01]  /*5f80*/  MOV R179, R251 ;  /* 0x000000fb00b37202 */ /* 0x000fe20000000f00 */
[----:B------:R-:W-:-:S07]  /*5f90*/  FADD.FTZ R247, R178, R246 ;  /* 0x000000f6b2f77221 */ /* 0x000fce0000010000 */
[----:B------:R-:W-:Y:S05]  /*5fa0*/  WARPSYNC.COLLECTIVE R172, `(.L_x_3952) ;  /* 0x00000000ac087348 */ /* 0x000fea0003c00000 */
[----:B------:R0:W1:Y:S02]  /*5fb0*/  SHFL.DOWN P1, R246, R179, R176, R175 ;  /* 0x080000b0b3f67389 */ /* 0x00006400000200af */
[----:B01----:R-:W-:Y:S01]  /*5fc0*/  ENDCOLLECTIVE ;  /* 0x000000000000791b */ /* 0x003fe20003800000 */
.L_x_3952:
[----:B------:R-:W-:Y:S01]  /*5fd0*/  MOV R179, R247 ;  /* 0x000000f700b37202 */ /* 0x000fe20000000f00 */
[----:B------:R-:W-:Y:S01]  /*5fe0*/  IMAD.MOV.U32 R176, RZ, RZ, 0x2 ;  /* 0x00000002ffb07424 */ /* 0x000fe200078e00ff */
[----:B------:R-:W-:-:S07]  /*5ff0*/  MOV R250, R246 ;  /* 0x000000f600fa7202 */ /* 0x000fce0000000f00 */
[----:B------:R-:W-:Y:S05]  /*6000*/  WARPSYNC.COLLECTIVE R172, `(.L_x_3953) ;  /* 0x00000000ac087348 */ /* 0x000fea0003c00000 */
[----:B------:R0:W1:Y:S02]  /*6010*/  SHFL.DOWN P1, R246, R179, R176, R175 ;  /* 0x080000b0b3f67389 */ /* 0x00006400000200af */
[----:B01----:R-:W-:Y:S01]  /*6020*/  ENDCOLLECTIVE ;  /* 0x000000000000791b */ /* 0x003fe20003800000 */
.L_x_3953:
[----:B------:R-:W-:-:S05]  /*6030*/  FADD.FTZ R178, R251, R250 ;  /* 0x000000fafbb27221 */ /* 0x000fca0000010000 */
[----:B------:R-:W-:Y:S01]  /*6040*/  MOV R179, R178 ;  /* 0x000000b200b37202 */ /* 0x000fe20000000f00 */
[----:B------:R-:W-:-:S07]  /*6050*/  FADD.FTZ R250, R247, R246 ;  /* 0x000000f6f7fa7221 */ /* 0x000fce0000010000 */
[----:B------:R-:W-:Y:S05]  /*6060*/  WARPSYNC.COLLECTIVE R172, `(.L_x_3954) ;  /* 0x00000000ac087348 */ /* 0x000fea0003c00000 */
[----:B------:R0:W1:Y:S02]  /*6070*/  SHFL.DOWN P1, R246, R179, R176, R175 ;  /* 0x080000b0b3f67389 */ /* 0x00006400000200af */
[----:B01----:R-:W-:Y:S01]  /*6080*/  ENDCOLLECTIVE ;  /* 0x000000000000791b */ /* 0x003fe20003800000 */
.L_x_3954:
[----:B------:R-:W-:Y:S01]  /*6090*/  HFMA2.MMA R176, -RZ, RZ, 0, 5.9604644775390625e-08 ;  /* 0x00000001ffb07435 */ /* 0x000fe200000001ff */
[----:B------:R-:W-:Y:S02]  /*60a0*/  MOV R179, R250 ;  /* 0x000000fa00b37202 */ /* 0x000fe40000000f00 */
[----:B------:R-:W-:-:S08]  /*60b0*/  MOV R177, R246 ;  /* 0x000000f600b17202 */ /* 0x000fd00000000f00 */
[----:B------:R-:W-:Y:S05]  /*60c0*/  WARPSYNC.COLLECTIVE R172, `(.L_x_3955) ;  /* 0x00000000ac087348 */ /* 0x000fea0003c00000 */
[----:B------:R0:W1:Y:S02]  /*60d0*/  SHFL.DOWN P1, R246, R179, R176, R175 ;  /* 0x080000b0b3f67389 */ /* 0x00006400000200af */
[----:B01----:R-:W-:Y:S01]  /*60e0*/  ENDCOLLECTIVE ;  /* 0x000000000000791b */ /* 0x003fe20003800000 */
.L_x_3955:
[----:B------:R-:W-:-:S05]  /*60f0*/  FADD.FTZ R177, R178, R177 ;  /* 0x000000b1b2b17221 */ /* 0x000fca0000010000 */
[----:B------:R-:W-:Y:S02]  /*6100*/  MOV R179, R177 ;  /* 0x000000b100b37202 */ /* 0x000fe40000000f00 */
[----:B------:R-:W-:-:S07]  /*6110*/  MOV R247, R246 ;  /* 0x000000f600f77202 */ /* 0x000fce0000000f00 */
[----:B------:R-:W-:Y:S05]  /*6120*/  WARPSYNC.COLLECTIVE R172, `(.L_x_3956) ;  /* 0x00000000ac087348 */ /* 0x000fea0003c00000 */
[----:B------:R0:W1:Y:S02]  /*6130*/  SHFL.DOWN P1, R246, R179, R176, R175 ;  /* 0x080000b0b3f67389 */ /* 0x00006400000200af */
[----:B01----:R-:W-:Y:S01]  /*6140*/  ENDCOLLECTIVE ;  /* 0x000000000000791b */ /* 0x003fe20003800000 */
.L_x_3956:
[----:B------:R-:W-:Y:S05]  /*6150*/  BRA `(.L_x_3957) ;  /* 0xffffffc400787947 */ /* 0x000fea000383ffff */
.L_x_3958:
        /* <DEDUP_REMOVED lines=10> */
.L_x_16513:


//--------------------- .text._ZN10layer_norm13ln_bwd_kernelINS_13Kernel_traitsIf13__nv_bfloat16S2_S2_fjLj5120ELj1ELj1ELj4ELj16ENS_18Kernel_traits_baseILj5120EfS2_S2_S2_fjLj128EEEEELb0ELb1ELb0ELb0EEEvNS_9BwdParamsE --------------------------
	.section	.text._ZN10layer_norm13ln_bwd_kernelINS_13Kernel_traitsIf13__nv_bfloat16S2_S2_fjLj5120ELj1ELj1ELj4ELj16ENS_18Kernel_traits_baseILj5120EfS2_S2_S2_fjLj128EEEEELb0ELb1ELb0ELb0EEEvNS_9BwdParamsE,"ax",@progbits
	.align	128
        .global         _ZN10layer_norm13ln_bwd_kernelINS_13Kernel_traitsIf13__nv_bfloat16S2_S2_fjLj5120ELj1ELj1ELj4ELj16ENS_18Kernel_traits_baseILj5120EfS2_S2_S2_fjLj128EEEEELb0ELb1ELb0ELb0EEEvNS_9BwdParamsE
        .type           _ZN10layer_norm13ln_bwd_kernelINS_13Kernel_traitsIf13__nv_bfloat16S2_S2_fjLj5120ELj1ELj1ELj4ELj16ENS_18Kernel_traits_baseILj5120EfS2_S2_S2_fjLj128EEEEELb0ELb1ELb0ELb0EEEvNS_9BwdParamsE,@function
        .size           _ZN10layer_norm13ln_bwd_kernelINS_13Kernel_traitsIf13__nv_bfloat16S2_S2_fjLj5120ELj1ELj1ELj4ELj16ENS_18Kernel_traits_baseILj5120EfS2_S2_S2_fjLj128EEEEELb0ELb1ELb0ELb0EEEvNS_9BwdParamsE,(.L_x_16514 - _ZN10layer_norm13ln_bwd_kernelINS_13Kernel_traitsIf13__nv_bfloat16S2_S2_fjLj5120ELj1ELj1ELj4ELj16ENS_18Kernel_traits_baseILj5120EfS2_S2_S2_fjLj128EEEEELb0ELb1ELb0ELb0EEEvNS_9BwdParamsE)
        .other          _ZN10layer_norm13ln_bwd_kernelINS_13Kernel_traitsIf13__nv_bfloat16S2_S2_fjLj5120ELj1ELj1ELj4ELj16ENS_18Kernel_traits_baseILj5120EfS2_S2_S2_fjLj128EEEEELb0ELb1ELb0ELb0EEEvNS_9BwdParamsE,@"STO_CUDA_ENTRY STV_DEFAULT"
_ZN10layer_norm13ln_bwd_kernelINS_13Kernel_traitsIf13__nv_bfloat16S2_S2_fjLj5120ELj1ELj1ELj4ELj16ENS_18Kernel_traits_baseILj5120EfS2_S2_S2_fjLj128EEEEELb0ELb1ELb0ELb0EEEvNS_9BwdParamsE:
.text._ZN10layer_norm13ln_bwd_kernelINS_13Kernel_traitsIf13__nv_bfloat16S2_S2_fjLj5120ELj1ELj1ELj4ELj16ENS_18Kernel_traits_baseILj5120EfS2_S2_S2_fjLj128EEEEELb0ELb1ELb0ELb0EEEvNS_9BwdParamsE:
[----:B------:R-:W0:Y:S01]  /*0000*/  LDC R1, c[0x0][0x28] ;  /* 0x00000a00ff017b82 */ /* 0x000e220000000800 */
[----:B------:R-:W1:Y:S01]  /*0010*/  S2R R72, SR_TID.X ;  /* 0x0000000000487919 */ /* 0x000e620000002100 */
[----:B------:R-:W-:Y:S01]  /*0020*/  ULDC UR4, c[0x0][0x218] ;  /* 0x0000860000047ab9 */ /* 0x000fe20000000800 */
[----:B0-----:R-:W-:-:S05]  /*0030*/  IADD3 R1, R1, -0x128, RZ ;  /* 0xfffffed801017810 */ /* 0x001fca0007ffe0ff */
[----:B------:R-:W0:Y:S01]  /*0040*/  S2UR UR6, SR_CTAID.X ;  /* 0x00000000000679c3 */ /* 0x000e220000002500 */
[----:B------:R-:W-:Y:S01]  /*0050*/  MOV R2, UR4 ;  /* 0x0000000400027c02 */ /* 0x000fe20008000f00 */
[----:B------:R-:W-:Y:S01]  /*0060*/  ULDC UR7, c[0x0][0x214] ;  /* 0x0000850000077ab9 */ /* 0x000fe20000000800 */
[----:B------:R-:W-:Y:S01]  /*0070*/  ULDC UR20, c[0x0][0x218] ;  /* 0x0000860000147ab9 */ /* 0x000fe20000000800 */
[----:B------:R-:W-:Y:S01]  /*0080*/  ULDC.U8 UR8, c[0x0][0x2a0] ;  /* 0x0000a80000087ab9 */ /* 0x000fe20000000000 */
[----:B------:R-:W-:Y:S01]  /*0090*/  SHF.R.S32.HI R0, RZ, 0x1f, R2 ;  /* 0x0000001fff007819 */ /* 0x000fe20000011402 */
[----:B------:R2:W-:Y:S01]  /*00a0*/  STL [R1+0x4], R2 ;  /* 0x0000040201007387 */ /* 0x0005e20000100800 */
[----:B------:R-:W-:Y:S01]  /*00b0*/  ULDC UR9, c[0x0][0x290] ;  /* 0x0000a40000097ab9 */ /* 0x000fe20000000800 */
[----:B------:R-:W-:Y:S01]  /*00c0*/  ULDC.64 UR10, c[0x0][0x2c8] ;  /* 0x0000b200000a7ab9 */ /* 0x000fe20000000a00 */
[----:B------:R-:W-:Y:S01]  /*00d0*/  LEA.HI R0, R0, R2, RZ, 0x3 ;  /* 0x0000000200007211 */ /* 0x000fe200078f18ff */
        /* <DEDUP_REMOVED lines=11> */
[----:B------:R-:W-:Y:S02]  /*0190*/  P2R R6, PR, RZ, 0x10 ;  /* 0x00000010ff067803 */ /* 0x000fe40000000000 */
[C---:B------:R-:W-:Y:S02]  /*01a0*/  ISETP.GE.U32.AND P0, PT, R0.reuse, 0x100, PT ;  /* 0x000001000000780c */ /* 0x040fe40003f06070 */
[C---:B------:R-:W-:Y:S01]  /*01b0*/  ISETP.GE.U32.AND P1, PT, R0.reuse, 0x180, PT ;  /* 0x000001800000780c */ /* 0x040fe20003f26070 */
[----:B------:R1:W-:Y:S01]  /*01c0*/  STL [R1+0x120], R6 ;  /* 0x0001200601007387 */ /* 0x0003e20000100800 */
[----:B------:R-:W-:-:S02]  /*01d0*/  ISETP.GE.U32.AND P2, PT, R0, 0x200, PT ;  /* 0x000002000000780c */ /* 0x000fc40003f46070 */
[----:B------:R-:W-:Y:S01]  /*01e0*/  P2R R0, PR, RZ, 0x8 ;  /* 0x00000008ff007803 */ /* 0x000fe20000000000 */
[----:B------:R-:W3:Y:S01]  /*01f0*/  LDL.64 R108, [R1+0x110] ;  /* 0x00011000016c7983 */ /* 0x000ee20000100a00 */
[----:B--2---:R-:W2:Y:S03]  /*0200*/  @P4 LDC.64 R2, c[0x0][0x260] ;  /* 0x00009800ff024b82 */ /* 0x004ea60000000a00 */
[----:B------:R-:W3:Y:S04]  /*0210*/  LDL.64 R110, [R1+0x118] ;  /* 0x00011800016e7983 */ /* 0x000ee80000100a00 */
[----:B------:R-:W-:Y:S01]  /*0220*/  STL [R1+0xc], R0 ;  /* 0x00000c0001007387 */ /* 0x000fe20000100800 */
[----:B------:R-:W4:Y:S03]  /*0230*/  @P4 LDC.64 R4, c[0x0][0x278] ;  /* 0x00009e00ff044b82 */ /* 0x000f260000000a00 */
[----:B------:R-:W3:Y:S04]  /*0240*/  LDL.64 R40, [R1+0x10] ;  /* 0x0000100001287983 */ /* 0x000ee80000100a00 */
[----:B------:R-:W3:Y:S01]  /*0250*/  LDL.64 R42, [R1+0x18] ;  /* 0x00001800012a7983 */ /* 0x000ee20000100a00 */
[----:B-1----:R-:W1:Y:S03]  /*0260*/  @P0 LDC.64 R6, c[0x0][0x260] ;  /* 0x00009800ff060b82 */ /* 0x002e660000000a00 */
[----:B------:R-:W3:Y:S04]  /*0270*/  LDL.64 R104, [R1+0x100] ;  /* 0x0001000001687983 */ /* 0x000ee80000100a00 */
[----:B------:R-:W3:Y:S01]  /*0280*/  LDL.64 R106, [R1+0x108] ;  /* 0x00010800016a7983 */ /* 0x000ee20000100a00 */
[----:B------:R-:W0:Y:S03]  /*0290*/  @P0 LDC.64 R8, c[0x0][0x278] ;  /* 0x00009e00ff080b82 */ /* 0x000e260000000a00 */
        /* <DEDUP_REMOVED lines=17> */
[----:B------:R-:W-:Y:S01]  /*03b0*/  ULDC.64 UR4, c[0x0][0x208] ;  /* 0x0000820000047ab9 */ /* 0x000fe20000000a00 */
[----:B------:R-:W3:Y:S02]  /*03c0*/  @P3 LDC.64 R22, c[0x0][0x260] ;  /* 0x00009800ff163b82 */ /* 0x000ee40000000a00 */
[----:B------:R-:W3:Y:S04]  /*03d0*/  LDL.64 R80, [R1+0xc0] ;  /* 0x0000c00001507983 */ /* 0x000ee80000100a00 */
        /* <DEDUP_REMOVED lines=14> */
[----:B------:R-:W3:Y:S01]  /*04c0*/  LDL.64 R54, [R1+0x28] ;  /* 0x0000280001367983 */ /* 0x000ee20000100a00 */
[----:B--2---:R-:W-:-:S04]  /*04d0*/  @P4 IMAD.WIDE.U32 R2, R39, 0x20, R2 ;  /* 0x0000002027024825 */ /* 0x004fc800078e0002 */
[C---:B----4-:R-:W-:Y:S01]  /*04e0*/  @P4 IMAD.WIDE.U32 R4, R39.reuse, 0x20, R4 ;  /* 0x0000002027044825 */ /* 0x050fe200078e0004 */
[----:B------:R-:W-:-:S05]  /*04f0*/  @P4 LOP3.LUT R39, R39, 0x80, RZ, 0xfc, !PT ;  /* 0x0000008027274812 */ /* 0x000fca00078efcff */
[----:B-1----:R-:W-:-:S04]  /*0500*/  @P0 IMAD.WIDE.U32 R10, R39, 0x20, R6 ;  /* 0x00000020270a0825 */ /* 0x002fc800078e0006 */
[C---:B0-----:R-:W-:Y:S01]  /*0510*/  @P0 IMAD.WIDE.U32 R12, R39.reuse, 0x20, R8 ;  /* 0x00000020270c0825 */ /* 0x041fe200078e0008 */
[----:B------:R-:W-:-:S05]  /*0520*/  @P0 IADD3 R39, R39, 0x80, RZ ;  /* 0x0000008027270810 */ /* 0x000fca0007ffe0ff */
[----:B------:R-:W-:-:S04]  /*0530*/  @P1 IMAD.WIDE.U32 R14, R39, 0x20, R14 ;  /* 0x00000020270e1825 */ /* 0x000fc800078e000e */
[C---:B------:R-:W-:Y:S01]  /*0540*/  @P1 IMAD.WIDE.U32 R16, R39.reuse, 0x20, R16 ;  /* 0x0000002027101825 */ /* 0x040fe200078e0010 */
[----:B------:R-:W-:-:S05]  /*0550*/  @P1 IADD3 R39, R39, 0x80, RZ ;  /* 0x0000008027271810 */ /* 0x000fca0007ffe0ff */
[----:B------:R-:W-:-:S04]  /*0560*/  @P2 IMAD.WIDE.U32 R18, R39, 0x20, R18 ;  /* 0x0000002027122825 */ /* 0x000fc800078e0012 */
[C---:B------:R-:W-:Y:S01]  /*0570*/  @P2 IMAD.WIDE.U32 R20, R39.reuse, 0x20, R20 ;  /* 0x0000002027142825 */ /* 0x040fe200078e0014 */
[----:B------:R-:W-:-:S05]  /*0580*/  @P2 IADD3 R39, R39, 0x80, RZ ;  /* 0x0000008027272810 */ /* 0x000fca0007ffe0ff */
[C---:B------:R-:W-:Y:S01]  /*0590*/  @P3 IMAD.WIDE.U32 R8, R39.reuse, 0x20, R36 ;  /* 0x0000002027083825 */ /* 0x040fe200078e0024 */
[----:B---3--:R-:W2:Y:S04]  /*05a0*/  @P4 LDG.E.128 R108, desc[UR4][R2.64] ;  /* 0x00000004026c4981 */ /* 0x008ea8000c1e1d00 */
[----:B------:R0:W3:Y:S04]  /*05b0*/  @P4 LDG.E.128 R104, desc[UR4][R2.64+0x10] ;  /* 0x0000100402684981 */ /* 0x0000e8000c1e1d00 */
[----:B------:R-:W4:Y:S04]  /*05c0*/  @P3 LDG.E.128 R40, desc[UR4][R8.64] ;  /* 0x0000000408283981 */ /* 0x000f28000c1e1d00 */
[----:B------:R-:W3:Y:S04]  /*05d0*/  @P4 LDG.E.128 R100, desc[UR4][R4.64] ;  /* 0x0000000404644981 */ /* 0x000ee8000c1e1d00 */
        /* <DEDUP_REMOVED lines=12> */
[----:B------:R-:W3:Y:S01]  /*06a0*/  @P2 LDG.E.128 R52, desc[UR4][R18.64+0x10] ;  /* 0x0000100412342981 */ /* 0x000ee2000c1e1d00 */
[----:B------:R-:W-:Y:S01]  /*06b0*/  @P3 IMAD.WIDE.U32 R6, R39, 0x20, R22 ;  /* 0x0000002027063825 */ /* 0x000fe200078e0016 */
[----:B0-----:R-:W-:-:S02]  /*06c0*/  LEA.HI R2, R72, UR6, RZ, 0x19 ;  /* 0x0000000648027c11 */ /* 0x001fc4000f8fc8ff */
[----:B------:R0:W5:Y:S04]  /*06d0*/  @P3 LDG.E.128 R32, desc[UR4][R8.64+0x10] ;  /* 0x0000100408203981 */ /* 0x000168000c1e1d00 */
[----:B------:R0:W5:Y:S04]  /*06e0*/  @P3 LDG.E.128 R24, desc[UR4][R6.64] ;  /* 0x0000000406183981 */ /* 0x000168000c1e1d00 */
[----:B------:R0:W5:Y:S01]  /*06f0*/  @P3 LDG.E.128 R28, desc[UR4][R6.64+0x10] ;  /* 0x00001004061c3981 */ /* 0x000162000c1e1d00 */
        /* <DEDUP_REMOVED lines=26> */
[----:B--2---:R-:W-:Y:S04]  /*08a0*/  @P4 STL.64 [R1+0x110], R108 ;  /* 0x0001106c01004387 */ /* 0x004fe80000100a00 */
[----:B------:R-:W-:Y:S04]  /*08b0*/  @P4 STL.64 [R1+0x118], R110 ;  /* 0x0001186e01004387 */ /* 0x000fe80000100a00 */
[----:B----4-:R1:W-:Y:S04]  /*08c0*/  @P3 STL.64 [R1+0x10], R40 ;  /* 0x0000102801003387 */ /* 0x0103e80000100a00 */
[----:B---3--:R-:W-:Y:S04]  /*08d0*/  @P4 STL.64 [R1+0x100], R104 ;  /* 0x0001006801004387 */ /* 0x008fe80000100a00 */
[----:B------:R-:W-:Y:S04]  /*08e0*/  @P4 STL.64 [R1+0x108], R106 ;  /* 0x0001086a01004387 */ /* 0x000fe80000100a00 */
[----:B------:R2:W-:Y:S04]  /*08f0*/  @P3 STL.64 [R1+0x18], R42 ;  /* 0x0000182a01003387 */ /* 0x0005e80000100a00 */
[----:B------:R-:W-:Y:S04]  /*0900*/  @P4 STL.64 [R1+0xf0], R100 ;  /* 0x0000f06401004387 */ /* 0x000fe80000100a00 */
        /* <DEDUP_REMOVED lines=8> */
[----:B------:R-:W-:Y:S01]  /*0990*/  @P0 STL.64 [R1+0xd8], R86 ;  /* 0x0000d85601000387 */ /* 0x000fe20000100a00 */
[----:B------:R-:W-:-:S03]  /*09a0*/  ISETP.GE.AND P3, PT, R2, UR7, PT ;  /* 0x0000000702007c0c */ /* 0x000fc6000bf66270 */
[----:B------:R3:W-:Y:S04]  /*09b0*/  @P2 STL.64 [R1+0x40], R44 ;  /* 0x0000402c01002387 */ /* 0x0007e80000100a00 */
[----:B------:R-:W-:Y:S04]  /*09c0*/  @P0 STL.64 [R1+0xc0], R80 ;  /* 0x0000c05001000387 */ /* 0x000fe80000100a00 */
        /* <DEDUP_REMOVED lines=10> */
[----:B------:R0:W-:Y:S04]  /*0a70*/  @P2 STL.64 [R1+0x30], R56 ;  /* 0x0000303801002387 */ /* 0x0001e80000100a00 */
[----:B------:R0:W-:Y:S04]  /*0a80*/  @P2 STL.64 [R1+0x38], R58 ;  /* 0x0000383a01002387 */ /* 0x0001e80000100a00 */
[----:B------:R0:W-:Y:S01]  /*0a90*/  @P2 STL.64 [R1+0x50], R48 ;  /* 0x0000503001002387 */ /* 0x0001e20000100a00 */
[----:B-1----:R-:W-:-:S03]  /*0aa0*/  CS2R R40, SRZ ;  /* 0x0000000000287805 */ /* 0x002fc6000001ff00 */
[----:B------:R1:W-:Y:S01]  /*0ab0*/  @P2 STL.64 [R1+0x20], R52 ;  /* 0x0000203401002387 */ /* 0x0003e20000100a00 */
[----:B--2---:R-:W-:Y:S02]  /*0ac0*/  CS2R R42, SRZ ;  /* 0x00000000002a7805 */ /* 0x004fe4000001ff00 */
[----:B---3--:R-:W-:Y:S01]  /*0ad0*/  CS2R R44, SRZ ;  /* 0x00000000002c7805 */ /* 0x008fe2000001ff00 */
[----:B------:R2:W-:Y:S01]  /*0ae0*/  @P2 STL.64 [R1+0x28], R54 ;  /* 0x0000283601002387 */ /* 0x0005e20000100a00 */
[----:B----4-:R-:W-:Y:S02]  /*0af0*/  CS2R R46, SRZ ;  /* 0x00000000002e7805 */ /* 0x010fe4000001ff00 */
[----:B0-----:R-:W-:Y:S02]  /*0b00*/  CS2R R56, SRZ ;  /* 0x0000000000387805 */ /* 0x001fe4000001ff00 */
[----:B------:R-:W-:Y:S01]  /*0b10*/  CS2R R58, SRZ ;  /* 0x00000000003a7805 */ /* 0x000fe2000001ff00 */
[----:B------:R0:W-:Y:S01]  /*0b20*/  @P2 STL.64 [R1+0x58], R50 ;  /* 0x0000583201002387 */ /* 0x0001e20000100a00 */
[----:B------:R-:W-:-:S02]  /*0b30*/  CS2R R48, SRZ ;  /* 0x0000000000307805 */ /* 0x000fc4000001ff00 */
[----:B------:R-:W-:Y:S02]  /*0b40*/  CS2R R60, SRZ ;  /* 0x00000000003c7805 */ /* 0x000fe4000001ff00 */
[----:B------:R-:W-:Y:S02]  /*0b50*/  CS2R R62, SRZ ;  /* 0x00000000003e7805 */ /* 0x000fe4000001ff00 */
[----:B-1----:R-:W-:Y:S02]  /*0b60*/  CS2R R52, SRZ ;  /* 0x0000000000347805 */ /* 0x002fe4000001ff00 */
[----:B------:R-:W-:Y:S02]  /*0b70*/  CS2R R64, SRZ ;  /* 0x0000000000407805 */ /* 0x000fe4000001ff00 */
[----:B------:R-:W-:Y:S02]  /*0b80*/  CS2R R66, SRZ ;  /* 0x0000000000427805 */ /* 0x000fe4000001ff00 */
[----:B------:R-:W-:-:S02]  /*0b90*/  CS2R R80, SRZ ;  /* 0x0000000000507805 */ /* 0x000fc4000001ff00 */
[----:B--2---:R-:W-:Y:S02]  /*0ba0*/  CS2R R54, SRZ ;  /* 0x0000000000367805 */ /* 0x004fe4000001ff00 */
[----:B------:R-:W-:Y:S02]  /*0bb0*/  CS2R R82, SRZ ;  /* 0x0000000000527805 */ /* 0x000fe4000001ff00 */
[----:B------:R-:W-:Y:S02]  /*0bc0*/  CS2R R84, SRZ ;  /* 0x0000000000547805 */ /* 0x000fe4000001ff00 */
[----:B------:R-:W-:Y:S02]  /*0bd0*/  CS2R R86, SRZ ;  /* 0x0000000000567805 */ /* 0x000fe4000001ff00 */
[----:B0-----:R-:W-:Y:S02]  /*0be0*/  CS2R R50, SRZ ;  /* 0x0000000000327805 */ /* 0x001fe4000001ff00 */
        /* <DEDUP_REMOVED lines=17> */
[----:B------:R-:W-:Y:S01]  /*0d00*/  ULDC.64 UR6, c[0x0][0x270] ;  /* 0x00009c0000067ab9 */ /* 0x000fe20000000a00 */
[----:B------:R-:W-:Y:S01]  /*0d10*/  HFMA2.MMA R251, -RZ, RZ, 0, 5.9604644775390625e-08 ;  /* 0x00000001fffb7435 */ /* 0x000fe200000001ff */
[----:B------:R-:W-:Y:S02]  /*0d20*/  ISETP.NE.U32.AND P3, PT, RZ, UR6, PT ;  /* 0x00000006ff007c0c */ /* 0x000fe4000bf65070 */
[----:B------:R-:W-:Y:S02]  /*0d30*/  MOV R37, RZ ;  /* 0x000000ff00257202 */ /* 0x000fe40000000f00 */
[----:B------:R-:W-:-:S13]  /*0d40*/  ISETP.NE.AND.EX P3, PT, RZ, UR7, PT, P3 ;  /* 0x00000007ff007c0c */ /* 0x000fda000bf65330 */
.L_x_3981:
[----:B------:R-:W2:Y:S01]  /*0d50*/  LDL R19, [R1+0x120] ;  /* 0x0001200001137983 */ /* 0x000ea20000100800 */
[----:B-----5:R-:W0:Y:S08]  /*0d60*/  @P3 LDC.64 R20, c[0x0][0x270] ;  /* 0x00009c00ff143b82 */ /* 0x020e300000000a00 */
[----:B------:R-:W1:Y:S01]  /*0d70*/  LDC.64 R180, c[0x0][0x250] ;  /* 0x00009400ffb47b82 */ /* 0x000e620000000a00 */
[----:B0-----:R-:W-:-:S02]  /*0d80*/  @P3 LEA R20, P4, R2, R20, 0x1 ;  /* 0x0000001402143211 */ /* 0x001fc400078808ff */
[----:B--2---:R-:W-:Y:S02]  /*0d90*/  ISETP.NE.AND P5, PT, R19, RZ, PT ;  /* 0x000000ff1300720c */ /* 0x004fe40003fa5270 */
[----:B------:R-:W-:-:S04]  /*0da0*/  SHF.R.S32.HI R19, RZ, 0x1f, R2 ;  /* 0x0000001fff137819 */ /* 0x000fc80000011402 */
[----:B------:R-:W-:-:S05]  /*0db0*/  @P3 LEA.HI.X R21, R2, R21, R19, 0x1, P4 ;  /* 0x0000001502153211 */ /* 0x000fca00020f0c13 */
[----:B------:R1:W2:Y:S02]  /*0dc0*/  @P3 LDG.E.U16 R19, desc[UR4][R20.64] ;  /* 0x0000000414133981 */ /* 0x0002a4000c1e1500 */
[----:B-1----:R-:W-:-:S05]  /*0dd0*/  IMAD.WIDE R20, R2, 0x4, R180 ;  /* 0x0000000402147825 */ /* 0x002fca00078e02b4 */
[----:B------:R0:W3:Y:S02]  /*0de0*/  LDG.E R180, desc[UR4][R20.64] ;  /* 0x0000000414b47981 */ /* 0x0000e4000c1e1900 */
[----:B0-----:R-:W0:Y:S01]  /*0df0*/  LDC.64 R20, c[0x0][0x258] ;  /* 0x00009600ff147b82 */ /* 0x001e220000000a00 */
[----:B------:R-:W-:-:S05]  /*0e00*/  MOV R182, UR20 ;  /* 0x0000001400b67c02 */ /* 0x000fca0008000f00 */
[----:B------:R1:W-:Y:S01]  /*0e10*/  STL [R1+0x4], R182 ;  /* 0x000004b601007387 */ /* 0x0003e20000100800 */
[----:B0-----:R-:W-:-:S06]  /*0e20*/  IMAD.WIDE R20, R2, 0x4, R20 ;  /* 0x0000000402147825 */ /* 0x001fcc00078e0214 */
[----:B-----5:R0:W5:Y:S01]  /*0e30*/  LDG.E R21, desc[UR4][R20.64] ;  /* 0x0000000414157981 */ /* 0x020162000c1e1900 */
[----:B------:R-:W-:Y:S01]  /*0e40*/  ISETP.NE.AND P6, PT, RZ, UR8, PT ;  /* 0x00000008ff007c0c */ /* 0x000fe2000bfc5270 */
[----:B------:R-:W-:Y:S01]  /*0e50*/  BSSY B0, `(.L_x_3960) ;  /* 0x0000073000007945 */ /* 0x000fe20003800000 */
[----:B------:R-:W-:Y:S02]  /*0e60*/  MOV R218, RZ ;  /* 0x000000ff00da7202 */ /* 0x000fe40000000f00 */
[----:B------:R-:W-:Y:S02]  /*0e70*/  MOV R209, RZ ;  /* 0x000000ff00d17202 */ /* 0x000fe40000000f00 */
[----:B0-----:R-:W-:Y:S02]  /*0e80*/  MOV R20, 0x3f800000 ;  /* 0x3f80000000147802 */ /* 0x001fe40000000f00 */
[----:B--2---:R-:W-:Y:S01]  /*0e90*/  @P3 SHF.L.U32 R20, R19, 0x10, RZ ;  /* 0x0000001013143819 */ /* 0x004fe200000006ff */
[----:B------:R-:W-:-:S02]  /*0ea0*/  IMAD R19, R2, R182, RZ ;  /* 0x000000b602137224 */ /* 0x000fc400078e02ff */
[----:B-1----:R-:W0:Y:S03]  /*0eb0*/  S2R R182, SR_TID.X ;  /* 0x0000000000b67919 */ /* 0x002e260000002100 */
[----:B------:R-:W-:-:S04]  /*0ec0*/  SHF.R.S32.HI R181, RZ, 0x1f, R19 ;  /* 0x0000001fffb57819 */ /* 0x000fc80000011413 */
[----:B------:R-:W-:Y:S02]  /*0ed0*/  LEA.HI R19, R181, R19, RZ, 0x3 ;  /* 0x00000013b5137211 */ /* 0x000fe400078f18ff */
[----:B---3--:R-:W-:Y:S02]  /*0ee0*/  FSEL R208, R180, RZ, !P6 ;  /* 0x000000ffb4d07208 */ /* 0x008fe40007000000 */
[----:B0-----:R-:W-:-:S04]  /*0ef0*/  LOP3.LUT R182, R182, 0x7f, RZ, 0xc0, !PT ;  /* 0x0000007fb6b67812 */ /* 0x001fc800078ec0ff */
[----:B------:R-:W-:Y:S01]  /*0f00*/  LEA.HI.SX32 R19, R19, R182, 0x1d ;  /* 0x000000b613137211 */ /* 0x000fe200078feaff */
[----:B------:R0:W-:Y:S03]  /*0f10*/  STL [R1+0x8], R182 ;  /* 0x000008b601007387 */ /* 0x0001e60000100800 */
[----:B------:R-:W-:Y:S01]  /*0f20*/  MOV R220, R19 ;  /* 0x0000001300dc7202 */ /* 0x000fe20000000f00 */
[----:B------:R-:W-:Y:S06]  /*0f30*/  @!P5 BRA `(.L_x_3961) ;  /* 0x000000040090d947 */ /* 0x000fec0003800000 */
[----:B------:R-:W-:Y:S01]  /*0f40*/  ISETP.NE.U32.AND P4, PT, RZ, UR10, PT ;  /* 0x0000000aff007c0c */ /* 0x000fe2000bf85070 */
[----:B------:R-:W1:Y:S01]  /*0f50*/  LDC.64 R184, c[0x0][0x2b8] ;  /* 0x0000ae00ffb87b82 */ /* 0x000e620000000a00 */
        /* <DEDUP_REMOVED lines=10> */
[----:B-1----:R-:W-:-:S03]  /*1000*/  IMAD.WIDE.U32 R184, R19, 0x10, R184 ;  /* 0x0000001013b87825 */ /* 0x002fc600078e00b8 */
[----:B------:R-:W4:Y:S04]  /*1010*/  LDL R246, [R1+0x108] ;  /* 0x0001080001f67983 */ /* 0x000f280000100800 */
[----:B------:R-:W2:Y:S01]  /*1020*/  LDG.E.128 R184, desc[UR4][R184.64] ;  /* 0x00000004b8b87981 */ /* 0x000ea2000c1e1d00 */
[----:B0-----:R-:W-:-:S03]  /*1030*/  LEA R180, P4, R19, UR12, 0x4 ;  /* 0x0000000c13b47c11 */ /* 0x001fc6000f8820ff */
[----:B------:R-:W4:Y:S01]  /*1040*/  LDL R245, [R1+0x10c] ;  /* 0x00010c0001f57983 */ /* 0x000f220000100800 */
[----:B------:R-:W-:-:S06]  /*1050*/  LEA.HI.X R181, R19, UR13, RZ, 0x4, P4 ;  /* 0x0000000d13b57c11 */ /* 0x000fcc000a0f24ff */
[----:B------:R-:W3:Y:S01]  /*1060*/  LDG.E.128 R180, desc[UR4][R180.64] ;  /* 0x00000004b4b47981 */ /* 0x000ee2000c1e1d00 */
[C---:B--2---:R-:W-:Y:S02]  /*1070*/  PRMT R200, R184.reuse, 0x7632, R200 ;  /* 0x00007632b8c87816 */ /* 0x044fe400000000c8 */
[----:B------:R-:W-:Y:S02]  /*1080*/  SHF.L.U32 R201, R184, 0x10, RZ ;  /* 0x00000010b8c97819 */ /* 0x000fe400000006ff */
[C---:B------:R-:W-:Y:S02]  /*1090*/  PRMT R184, R185.reuse, 0x7632, R184 ;  /* 0x00007632b9b87816 */ /* 0x040fe400000000b8 */
[----:B------:R-:W-:Y:S02]  /*10a0*/  SHF.L.U32 R198, R185, 0x10, RZ ;  /* 0x00000010b9c67819 */ /* 0x000fe400000006ff */
[----:B------:R-:W-:Y:S02]  /*10b0*/  SHF.L.U32 R185, R200, 0x10, RZ ;  /* 0x00000010c8b97819 */ /* 0x000fe400000006ff */
[----:B---3--:R-:W-:-:S02]  /*10c0*/  SHF.L.U32 R22, R181, 0x10, RZ ;  /* 0x00000010b5167819 */ /* 0x008fc400000006ff */
[----:B------:R-:W-:-:S03]  /*10d0*/  SHF.L.U32 R197, R182, 0x10, RZ ;  /* 0x00000010b6c57819 */ /* 0x000fc600000006ff */
[C---:B------:R-:W-:Y:S02]  /*10e0*/  FADD.FTZ R200, -R208.reuse, R22 ;  /* 0x00000016d0c87221 */ /* 0x040fe40000010100 */
[----:B------:R-:W-:Y:S02]  /*10f0*/  FADD.FTZ R197, -R208, R197 ;  /* 0x000000c5d0c57221 */ /* 0x000fe40000010100 */
[C---:B-----5:R-:W-:Y:S01]  /*1100*/  FMUL.FTZ R200, R21.reuse, R200 ;  /* 0x000000c815c87220 */ /* 0x060fe20000410000 */
[----:B------:R-:W-:Y:S01]  /*1110*/  SHF.L.U32 R199, R186, 0x10, RZ ;  /* 0x00000010bac77819 */ /* 0x000fe200000006ff */
[----:B------:R-:W-:Y:S01]  /*1120*/  FADD.FTZ R82, R82, R198 ;  /* 0x000000c652527221 */ /* 0x000fe20000010000 */
[-C--:B------:R-:W-:Y:S01]  /*1130*/  FMUL.FTZ R250, R250, R198.reuse ;  /* 0x000000c6fafa7220 */ /* 0x080fe20000410000 */
[----:B------:R-:W-:Y:S01]  /*1140*/  FFMA.FTZ R38, R200, R198, R38 ;  /* 0x000000c6c8267223 */ /* 0x000fe20000010026 */
[----:B------:R-:W-:Y:S01]  /*1150*/  SHF.L.U32 R0, R180, 0x10, RZ ;  /* 0x00000010b4007819 */ /* 0x000fe200000006ff */
[----:B------:R-:W-:Y:S01]  /*1160*/  FMUL.FTZ R198, R21, R197 ;  /* 0x000000c515c67220 */ /* 0x000fe20000410000 */
[----:B------:R-:W-:-:S02]  /*1170*/  PRMT R195, R181, 0x7632, R195 ;  /* 0x00007632b5c37816 */ /* 0x000fc400000000c3 */
[----:B------:R-:W-:Y:S02]  /*1180*/  PRMT R196, R180, 0x7632, R196 ;  /* 0x00007632b4c47816 */ /* 0x000fe400000000c4 */
[----:B------:R-:W-:Y:S02]  /*1190*/  PRMT R181, R182, 0x7632, R181 ;  /* 0x00007632b6b57816 */ /* 0x000fe400000000b5 */
[C---:B------:R-:W-:Y:S02]  /*11a0*/  PRMT R182, R183.reuse, 0x7632, R182 ;  /* 0x00007632b7b67816 */ /* 0x040fe400000000b6 */
[----:B------:R-:W-:Y:S01]  /*11b0*/  SHF.L.U32 R180, R183, 0x10, RZ ;  /* 0x00000010b7b47819 */ /* 0x000fe200000006ff */
[----:B------:R-:W-:Y:S01]  /*11c0*/  FADD.FTZ R84, R84, R199 ;  /* 0x000000c754547221 */ /* 0x000fe20000010000 */
[----:B------:R-:W-:Y:S01]  /*11d0*/  PRMT R183, R186, 0x7632, R183 ;  /* 0x00007632bab77816 */ /* 0x000fe200000000b7 */
[-C--:B------:R-:W-:Y:S01]  /*11e0*/  FFMA.FTZ R40, R198, R199.reuse, R40 ;  /* 0x000000c7c6287223 */ /* 0x080fe20000010028 */
[----:B------:R-:W-:Y:S01]  /*11f0*/  PRMT R186, R187, 0x7632, R186 ;  /* 0x00007632bbba7816 */ /* 0x000fe200000000ba */
[----:B------:R-:W-:Y:S01]  /*1200*/  FMUL.FTZ R248, R248, R199 ;  /* 0x000000c7f8f87220 */ /* 0x000fe20000410000 */
[----:B------:R-:W-:Y:S01]  /*1210*/  FADD.FTZ R0, -R208, R0 ;  /* 0x00000000d0007221 */ /* 0x000fe20000010100 */
[----:B------:R-:W-:Y:S01]  /*1220*/  SHF.L.U32 R199, R196, 0x10, RZ ;  /* 0x00000010c4c77819 */ /* 0x000fe200000006ff */
[----:B------:R-:W-:Y:S01]  /*1230*/  FADD.FTZ R197, -R208, R180 ;  /* 0x000000b4d0c57221 */ /* 0x000fe20000010100 */
[----:B------:R-:W-:Y:S01]  /*1240*/  SHF.L.U32 R180, R186, 0x10, RZ ;  /* 0x00000010bab47819 */ /* 0x000fe200000006ff */
[----:B------:R-:W-:Y:S01]  /*1250*/  FMUL.FTZ R0, R21, R0 ;  /* 0x0000000015007220 */ /* 0x000fe20000410000 */
[----:B------:R-:W-:Y:S01]  /*1260*/  SHF.L.U32 R186, R195, 0x10, RZ ;  /* 0x00000010c3ba7819 */ /* 0x000fe200000006ff */
[----:B------:R-:W-:Y:S01]  /*1270*/  FADD.FTZ R195, -R208, R199 ;  /* 0x000000c7d0c37221 */ /* 0x000fe20000010100 */
[----:B------:R-:W-:Y:S01]  /*1280*/  FADD.FTZ R80, R80, R201 ;  /* 0x000000c950507221 */ /* 0x000fe20000010000 */
[-C--:B------:R-:W-:Y:S01]  /*1290*/  FFMA.FTZ R36, R0, R201.reuse, R36 ;  /* 0x000000c900247223 */ /* 0x080fe20000010024 */
[----:B----4-:R-:W-:Y:S01]  /*12a0*/  FMUL.FTZ R22, R220, R201 ;  /* 0x000000c9dc167220 */ /* 0x010fe20000410000 */
[----:B------:R-:W-:Y:S01]  /*12b0*/  FADD.FTZ R186, -R208, R186 ;  /* 0x000000bad0ba7221 */ /* 0x000fe20000010100 */
[----:B------:R-:W-:Y:S01]  /*12c0*/  FMUL.FTZ R201, R21, R195 ;  /* 0x000000c315c97220 */ /* 0x000fe20000410000 */
        /* <DEDUP_REMOVED lines=8> */
[----:B------:R-:W-:Y:S01]  /*1350*/  FADD.FTZ R83, R83, R184 ;  /* 0x000000b853537221 */ /* 0x000fe20000010000 */
[-C--:B------:R-:W-:Y:S01]  /*1360*/  FFMA.FTZ R39, R199, R184.reuse, R39 ;  /* 0x000000b8c7277223 */ /* 0x080fe20000010027 */
[----:B------:R-:W-:Y:S01]  /*1370*/  FMUL.FTZ R249, R249, R184 ;  /* 0x000000b8f9f97220 */ /* 0x000fe20000410000 */
[----:B------:R-:W-:Y:S01]  /*1380*/  FADD.FTZ R186, R186, R252 ;  /* 0x000000fcbaba7221 */ /* 0x000fe20000010000 */
[----:B------:R-:W-:Y:S01]  /*1390*/  FFMA.FTZ R184, R201, R252, R185 ;  /* 0x000000fcc9b87223 */ /* 0x000fe200000100b9 */
[----:B------:R-:W-:-:S02]  /*13a0*/  FADD.FTZ R185, -R208, R181 ;  /* 0x000000b5d0b97221 */ /* 0x000fc40000010100 */
[----:B------:R-:W-:Y:S01]  /*13b0*/  FADD.FTZ R181, R186, R250 ;  /* 0x000000fabab57221 */ /* 0x000fe20000010000 */
[----:B------:R-:W-:Y:S01]  /*13c0*/  FFMA.FTZ R184, R200, R250, R184 ;  /* 0x000000fac8b87223 */ /* 0x000fe200000100b8 */
[----:B------:R-:W-:Y:S01]  /*13d0*/  SHF.L.U32 R183, R183, 0x10, RZ ;  /* 0x00000010b7b77819 */ /* 0x000fe200000006ff */
[C---:B------:R-:W-:Y:S01]  /*13e0*/  FMUL.FTZ R196, R21.reuse, R197 ;  /* 0x000000c515c47220 */ /* 0x040fe20000410000 */
[----:B------:R-:W-:Y:S01]  /*13f0*/  FMUL.FTZ R197, R21, R185 ;  /* 0x000000b915c57220 */ /* 0x000fe20000410000 */
[----:B------:R-:W-:Y:S01]  /*1400*/  FADD.FTZ R181, R181, R249 ;  /* 0x000000f9b5b57221 */ /* 0x000fe20000010000 */
        /* <DEDUP_REMOVED lines=8> */
[----:B------:R-:W-:Y:S01]  /*1490*/  FMUL.FTZ R246, R246, R187 ;  /* 0x000000bbf6f67220 */ /* 0x000fe20000410000 */
        /* <DEDUP_REMOVED lines=14> */
.L_x_3961:
[----:B------:R-:W-:Y:S05]  /*1580*/  BSYNC B0 ;  /* 0x0000000000007941 */ /* 0x000fea0003800000 */
.L_x_3960:
[----:B------:R-:W-:Y:S04]  /*1590*/  BSSY B0, `(.L_x_3962) ;  /* 0x0000066000007945 */ /* 0x000fe80003800000 */
[----:B------:R-:W-:Y:S05]  /*15a0*/  @!P0 BRA `(.L_x_3963) ;  /* 0x0000000400908947 */ /* 0x000fea0003800000 */
[----:B------:R-:W1:Y:S01]  /*15b0*/  LDC.64 R184, c[0x0][0x2b8] ;  /* 0x0000ae00ffb87b82 */ /* 0x000e620000000a00 */
[----:B------:R-:W-:Y:S01]  /*15c0*/  ISETP.NE.U32.AND P4, PT, RZ, UR10, PT ;  /* 0x0000000aff007c0c */ /* 0x000fe2000bf85070 */
[----:B------:R-:W2:Y:S03]  /*15d0*/  LDL R241, [R1+0xb8] ;  /* 0x0000b80001f17983 */ /* 0x000ea60000100800 */
[----:B------:R-:W-:Y:S01]  /*15e0*/  ISETP.NE.AND.EX P4, PT, RZ, UR11, PT, P4 ;  /* 0x0000000bff007c0c */ /* 0x000fe2000bf85340 */
[----:B------:R-:W3:Y:S04]  /*15f0*/  LDL R240, [R1+0xb0] ;  /* 0x0000b00001f07983 */ /* 0x000ee80000100800 */
[----:B------:R-:W4:Y:S04]  /*1600*/  LDL R238, [R1+0xa0] ;  /* 0x0000a00001ee7983 */ /* 0x000f280000100800 */
[----:B------:R-:W4:Y:S04]  /*1610*/  LDL R243, [R1+0xa8] ;  /* 0x0000a80001f37983 */ /* 0x000f280000100800 */
[C---:B------:R-:W-:Y:S01]  /*1620*/  @P4 LEA R180, P5, R220.reuse, UR10, 0x4 ;  /* 0x0000000adcb44c11 */ /* 0x040fe2000f8a20ff */
[----:B------:R-:W4:Y:S03]  /*1630*/  LDL R239, [R1+0xbc] ;  /* 0x0000bc0001ef7983 */ /* 0x000f260000100800 */
[C---:B------:R-:W-:Y:S01]  /*1640*/  @P4 LEA.HI.X R181, R220.reuse, UR11, RZ, 0x4, P5 ;  /* 0x0000000bdcb54c11 */ /* 0x040fe2000a8f24ff */
[----:B-1----:R-:W-:-:S04]  /*1650*/  IMAD.WIDE.U32 R184, R220, 0x10, R184 ;  /* 0x00000010dcb87825 */ /* 0x002fc800078e00b8 */
[----:B------:R1:W5:Y:S04]  /*1660*/  @P4 LDG.E.128 R164, desc[UR4][R180.64] ;  /* 0x00000004b4a44981 */ /* 0x000368000c1e1d00 */
[----:B------:R-:W2:Y:S01]  /*1670*/  LDG.E.128 R184, desc[UR4][R184.64] ;  /* 0x00000004b8b87981 */ /* 0x000ea2000c1e1d00 */
[----:B-1----:R-:W-:-:S04]  /*1680*/  LEA R180, P4, R220, UR12, 0x4 ;  /* 0x0000000cdcb47c11 */ /* 0x002fc8000f8820ff */
[----:B------:R-:W-:-:S06]  /*1690*/  LEA.HI.X R181, R220, UR13, RZ, 0x4, P4 ;  /* 0x0000000ddcb57c11 */ /* 0x000fcc000a0f24ff */
[----:B0-----:R-:W3:Y:S01]  /*16a0*/  LDG.E.128 R180, desc[UR4][R180.64] ;  /* 0x00000004b4b47981 */ /* 0x001ee2000c1e1d00 */
[----:B--2---:R-:W-:-:S05]  /*16b0*/  SHF.L.U32 R192, R185, 0x10, RZ ;  /* 0x00000010b9c07819 */ /* 0x004fca00000006ff */
[----:B------:R-:W-:Y:S02]  /*16c0*/  FMUL.FTZ R242, R241, R192 ;  /* 0x000000c0f1f27220 */ /* 0x000fe40000410000 */
[----:B------:R-:W2:Y:S01]  /*16d0*/  LDL R241, [R1+0xb4] ;  /* 0x0000b40001f17983 */ /* 0x000ea20000100800 */
[C---:B------:R-:W-:Y:S02]  /*16e0*/  PRMT R193, R184.reuse, 0x7632, R193 ;  /* 0x00007632b8c17816 */ /* 0x040fe400000000c1 */
[----:B------:R-:W-:Y:S02]  /*16f0*/  SHF.L.U32 R237, R184, 0x10, RZ ;  /* 0x00000010b8ed7819 */ /* 0x000fe400000006ff */
[----:B------:R-:W-:Y:S02]  /*1700*/  PRMT R184, R185, 0x7632, R184 ;  /* 0x00007632b9b87816 */ /* 0x000fe400000000b8 */
[----:B---3--:R-:W-:-:S05]  /*1710*/  SHF.L.U32 R189, R180, 0x10, RZ ;  /* 0x00000010b4bd7819 */ /* 0x008fca00000006ff */
[----:B------:R-:W-:-:S04]  /*1720*/  FADD.FTZ R185, -R208, R189 ;  /* 0x000000bdd0b97221 */ /* 0x000fc80000010100 */
[----:B-----5:R-:W-:Y:S01]  /*1730*/  FMUL.FTZ R194, R21, R185 ;  /* 0x000000b915c27220 */ /* 0x020fe20000410000 */
[----:B------:R-:W-:Y:S02]  /*1740*/  SHF.L.U32 R185, R193, 0x10, RZ ;  /* 0x00000010c1b97819 */ /* 0x000fe400000006ff */
[----:B------:R-:W3:Y:S01]  /*1750*/  LDL R193, [R1+0xa4] ;  /* 0x0000a40001c17983 */ /* 0x000ee20000100800 */
[----:B------:R-:W-:Y:S01]  /*1760*/  FADD.FTZ R88, R88, R237 ;  /* 0x000000ed58587221 */ /* 0x000fe20000010000 */
[-C--:B------:R-:W-:Y:S01]  /*1770*/  FFMA.FTZ R44, R194, R237.reuse, R44 ;  /* 0x000000edc22c7223 */ /* 0x080fe2000001002c */
[----:B------:R-:W-:Y:S02]  /*1780*/  FMUL.FTZ R244, R240, R237 ;  /* 0x000000edf0f47220 */ /* 0x000fe40000410000 */
[----:B------:R-:W3:Y:S01]  /*1790*/  LDL R237, [R1+0xac] ;  /* 0x0000ac0001ed7983 */ /* 0x000ee20000100800 */
[----:B------:R-:W-:Y:S02]  /*17a0*/  SHF.L.U32 R23, R181, 0x10, RZ ;  /* 0x00000010b5177819 */ /* 0x000fe400000006ff */
[----:B------:R-:W-:-:S03]  /*17b0*/  SHF.L.U32 R188, R182, 0x10, RZ ;  /* 0x00000010b6bc7819 */ /* 0x000fc600000006ff */
[----:B------:R-:W-:Y:S01]  /*17c0*/  FADD.FTZ R23, -R208, R23 ;  /* 0x00000017d0177221 */ /* 0x000fe20000010100 */
[----:B------:R-:W-:Y:S01]  /*17d0*/  PRMT R190, R180, 0x7632, R190 ;  /* 0x00007632b4be7816 */ /* 0x000fe200000000be */
[----:B------:R-:W-:Y:S01]  /*17e0*/  FADD.FTZ R188, -R208, R188 ;  /* 0x000000bcd0bc7221 */ /* 0x000fe20000010100 */
[----:B------:R-:W-:Y:S01]  /*17f0*/  SHF.L.U32 R180, R183, 0x10, RZ ;  /* 0x00000010b7b47819 */ /* 0x000fe200000006ff */
[----:B------:R-:W-:Y:S01]  /*1800*/  FMUL.FTZ R23, R21, R23 ;  /* 0x0000001715177220 */ /* 0x000fe20000410000 */
[----:B------:R-:W-:Y:S01]  /*1810*/  PRMT R191, R181, 0x7632, R191 ;  /* 0x00007632b5bf7816 */ /* 0x000fe200000000bf */
[----:B------:R-:W-:Y:S01]  /*1820*/  FADD.FTZ R90, R90, R192 ;  /* 0x000000c05a5a7221 */ /* 0x000fe20000010000 */
[----:B------:R-:W-:Y:S01]  /*1830*/  SHF.L.U32 R189, R186, 0x10, RZ ;  /* 0x00000010babd7819 */ /* 0x000fe200000006ff */
[----:B------:R-:W-:Y:S01]  /*1840*/  FFMA.FTZ R46, R23, R192, R46 ;  /* 0x000000c0172e7223 */ /* 0x000fe2000001002e */
[----:B------:R-:W-:Y:S01]  /*1850*/  PRMT R181, R182, 0x7632, R181 ;  /* 0x00007632b6b57816 */ /* 0x000fe200000000b5 */
[----:B------:R-:W-:Y:S01]  /*1860*/  FMUL.FTZ R188, R21, R188 ;  /* 0x000000bc15bc7220 */ /* 0x000fe20000410000 */
[----:B------:R-:W-:Y:S01]  /*1870*/  PRMT R182, R183, 0x7632, R182 ;  /* 0x00007632b7b67816 */ /* 0x000fe200000000b6 */
[----:B------:R-:W-:Y:S01]  /*1880*/  FADD.FTZ R192, -R208, R180 ;  /* 0x000000b4d0c07221 */ /* 0x000fe20000010100 */
[----:B------:R-:W-:Y:S01]  /*1890*/  PRMT R183, R186, 0x7632, R183 ;  /* 0x00007632bab77816 */ /* 0x000fe200000000b7 */
[----:B------:R-:W-:Y:S01]  /*18a0*/  FADD.FTZ R92, R92, R189 ;  /* 0x000000bd5c5c7221 */ /* 0x000fe20000010000 */
[C---:B------:R-:W-:Y:S01]  /*18b0*/  PRMT R186, R187.reuse, 0x7632, R186 ;  /* 0x00007632bbba7816 */ /* 0x040fe200000000ba */
[-C--:B------:R-:W-:Y:S01]  /*18c0*/  FFMA.FTZ R48, R188, R189.reuse, R48 ;  /* 0x000000bdbc307223 */ /* 0x080fe20000010030 */
[----:B------:R-:W-:Y:S01]  /*18d0*/  SHF.L.U32 R187, R187, 0x10, RZ ;  /* 0x00000010bbbb7819 */ /* 0x000fe200000006ff */
[----:B----4-:R-:W-:Y:S01]  /*18e0*/  FMUL.FTZ R240, R238, R189 ;  /* 0x000000bdeef07220 */ /* 0x010fe20000410000 */
[----:B------:R-:W-:Y:S01]  /*18f0*/  FMUL.FTZ R189, R21, R192 ;  /* 0x000000c015bd7220 */ /* 0x000fe20000410000 */
[----:B------:R-:W-:-:S02]  /*1900*/  SHF.L.U32 R190, R190, 0x10, RZ ;  /* 0x00000010bebe7819 */ /* 0x000fc400000006ff */
[----:B------:R-:W-:Y:S01]  /*1910*/  FADD.FTZ R94, R94, R187 ;  /* 0x000000bb5e5e7221 */ /* 0x000fe20000010000 */
[-C--:B------:R-:W-:Y:S01]  /*1920*/  FFMA.FTZ R50, R189, R187.reuse, R50 ;  /* 0x000000bbbd327223 */ /* 0x080fe20000010032 */
[----:B------:R-:W-:Y:S01]  /*1930*/  FMUL.FTZ R238, R243, R187 ;  /* 0x000000bbf3ee7220 */ /* 0x000fe20000410000 */
[----:B------:R-:W-:Y:S01]  /*1940*/  FADD.FTZ R187, -R208, R190 ;  /* 0x000000bed0bb7221 */ /* 0x000fe20000010100 */
[----:B------:R-:W-:Y:S02]  /*1950*/  SHF.L.U32 R180, R186, 0x10, RZ ;  /* 0x00000010bab47819 */ /* 0x000fe400000006ff */
[----:B------:R-:W-:Y:S01]  /*1960*/  SHF.L.U32 R186, R191, 0x10, RZ ;  /* 0x00000010bfba7819 */ /* 0x000fe200000006ff */
[----:B------:R-:W-:Y:S01]  /*1970*/  FMUL.FTZ R190, R21, R187 ;  /* 0x000000bb15be7220 */ /* 0x000fe20000410000 */
[----:B------:R-:W-:-:S03]  /*1980*/  FADD.FTZ R89, R89, R185 ;  /* 0x000000b959597221 */ /* 0x000fc60000010000 */
[----:B------:R-:W-:Y:S01]  /*1990*/  FADD.FTZ R191, -R208, R186 ;  /* 0x000000bad0bf7221 */ /* 0x000fe20000010100 */
[----:B------:R-:W-:Y:S01]  /*19a0*/  FFMA.FTZ R45, R190, R185, R45 ;  /* 0x000000b9be2d7223 */ /* 0x000fe2000001002d */
[----:B------:R-:W-:Y:S01]  /*19b0*/  FADD.FTZ R186, R218, R244 ;  /* 0x000000f4daba7221 */ /* 0x000fe20000010000 */
[----:B------:R-:W-:Y:S01]  /*19c0*/  SHF.L.U32 R184, R184, 0x10, RZ ;  /* 0x00000010b8b87819 */ /* 0x000fe200000006ff */
[----:B------:R-:W-:Y:S01]  /*19d0*/  FMUL.FTZ R191, R21, R191 ;  /* 0x000000bf15bf7220 */ /* 0x000fe20000410000 */
[----:B------:R-:W-:-:S03]  /*19e0*/  SHF.L.U32 R181, R181, 0x10, RZ ;  /* 0x00000010b5b57819 */ /* 0x000fc600000006ff */
[----:B------:R-:W-:Y:S01]  /*19f0*/  FADD.FTZ R91, R91, R184 ;  /* 0x000000b85b5b7221 */ /* 0x000fe20000010000 */
[----:B------:R-:W-:Y:S01]  /*1a00*/  FFMA.FTZ R47, R191, R184, R47 ;  /* 0x000000b8bf2f7223 */ /* 0x000fe2000001002f */
[----:B------:R-:W-:Y:S02]  /*1a10*/  SHF.L.U32 R183, R183, 0x10, RZ ;  /* 0x00000010b7b77819 */ /* 0x000fe400000006ff */
[----:B------:R-:W-:-:S03]  /*1a20*/  SHF.L.U32 R182, R182, 0x10, RZ ;  /* 0x00000010b6b67819 */ /* 0x000fc600000006ff */
[----:B------:R-:W-:Y:S02]  /*1a30*/  FADD.FTZ R93, R93, R183 ;  /* 0x000000b75d5d7221 */ /* 0x000fe40000010000 */
[----:B------:R-:W-:Y:S01]  /*1a40*/  FADD.FTZ R182, -R208, R182 ;  /* 0x000000b6d0b67221 */ /* 0x000fe20000010100 */
[----:B------:R-:W-:Y:S01]  /*1a50*/  FADD.FTZ R95, R95, R180 ;  /* 0x000000b45f5f7221 */ /* 0x000fe20000010000 */
[----:B------:R-:W-:Y:S01]  /*1a60*/  IADD3 R220, R220, 0x80, RZ ;  /* 0x00000080dcdc7810 */ /* 0x000fe20007ffe0ff */
[----:B--2---:R-:W-:Y:S01]  /*1a70*/  FMUL.FTZ R243, R241, R185 ;  /* 0x000000b9f1f37220 */ /* 0x004fe20000410000 */
[----:B------:R-:W-:Y:S01]  /*1a80*/  FFMA.FTZ R185, R194, R244, R209 ;  /* 0x000000f4c2b97223 */ /* 0x000fe200000100d1 */
[----:B------:R-:W-:Y:S02]  /*1a90*/  FMUL.FTZ R241, R239, R184 ;  /* 0x000000b8eff17220 */ /* 0x000fe40000410000 */
[----:B------:R-:W-:Y:S01]  /*1aa0*/  FADD.FTZ R186, R186, R243 ;  /* 0x000000f3baba7221 */ /* 0x000fe20000010000 */
[----:B------:R-:W-:Y:S01]  /*1ab0*/  FFMA.FTZ R185, R190, R243, R185 ;  /* 0x000000f3beb97223 */ /* 0x000fe200000100b9 */
[----:B------:R-:W-:-:S02]  /*1ac0*/  FADD.FTZ R184, -R208, R181 ;  /* 0x000000b5d0b87221 */ /* 0x000fc40000010100 */
[----:B------:R-:W-:Y:S01]  /*1ad0*/  FADD.FTZ R181, R186, R242 ;  /* 0x000000f2bab57221 */ /* 0x000fe20000010000 */
[----:B------:R-:W-:Y:S01]  /*1ae0*/  FFMA.FTZ R185, R23, R242, R185 ;  /* 0x000000f217b97223 */ /* 0x000fe200000100b9 */
[----:B------:R-:W-:Y:S02]  /*1af0*/  FMUL.FTZ R192, R21, R184 ;  /* 0x000000b815c07220 */ /* 0x000fe40000410000 */
[----:B------:R-:W-:Y:S01]  /*1b00*/  FADD.FTZ R181, R181, R241 ;  /* 0x000000f1b5b57221 */ /* 0x000fe20000010000 */
[----:B------:R-:W-:Y:S01]  /*1b10*/  FFMA.FTZ R185, R191, R241, R185 ;  /* 0x000000f1bfb97223 */ /* 0x000fe200000100b9 */
[-C--:B------:R-:W-:Y:S02]  /*1b20*/  FFMA.FTZ R49, R192, R183.reuse, R49 ;  /* 0x000000b7c0317223 */ /* 0x080fe40000010031 */
[----:B------:R-:W-:Y:S01]  /*1b30*/  FADD.FTZ R181, R181, R240 ;  /* 0x000000f0b5b57221 */ /* 0x000fe20000010000 */
[----:B---3--:R-:W-:Y:S01]  /*1b40*/  FMUL.FTZ R239, R193, R183 ;  /* 0x000000b7c1ef7220 */ /* 0x008fe20000410000 */
[----:B------:R-:W-:-:S03]  /*1b50*/  FFMA.FTZ R183, R188, R240, R185 ;  /* 0x000000f0bcb77223 */ /* 0x000fc600000100b9 */
[----:B------:R-:W-:Y:S01]  /*1b60*/  FADD.FTZ R181, R181, R239 ;  /* 0x000000efb5b57221 */ /* 0x000fe20000010000 */
[----:B------:R-:W-:Y:S01]  /*1b70*/  FFMA.FTZ R183, R192, R239, R183 ;  /* 0x000000efc0b77223 */ /* 0x000fe200000100b7 */
[----:B------:R-:W-:Y:S01]  /*1b80*/  FMUL.FTZ R193, R21, R182 ;  /* 0x000000b615c17220 */ /* 0x000fe20000410000 */
[----:B------:R-:W-:Y:S01]  /*1b90*/  FMUL.FTZ R237, R237, R180 ;  /* 0x000000b4eded7220 */ /* 0x000fe20000410000 */
[----:B------:R-:W-:Y:S01]  /*1ba0*/  FADD.FTZ R181, R181, R238 ;  /* 0x000000eeb5b57221 */ /* 0x000fe20000010000 */
[----:B------:R-:W-:Y:S01]  /*1bb0*/  FFMA.FTZ R183, R189, R238, R183 ;  /* 0x000000eebdb77223 */ /* 0x000fe200000100b7 */
[----:B------:R-:W-:Y:S02]  /*1bc0*/  FFMA.FTZ R51, R193, R180, R51 ;  /* 0x000000b4c1337223 */ /* 0x000fe40000010033 */
[----:B------:R-:W-:Y:S01]  /*1bd0*/  FADD.FTZ R218, R181, R237 ;  /* 0x000000edb5da7221 */ /* 0x000fe20000010000 */
[----:B------:R-:W-:-:S07]  /*1be0*/  FFMA.FTZ R209, R193, R237, R183 ;  /* 0x000000edc1d17223 */ /* 0x000fce00000100b7 */
.L_x_3963:
[----:B------:R-:W-:Y:S05]  /*1bf0*/  BSYNC B0 ;  /* 0x0000000000007941 */ /* 0x000fea0003800000 */
.L_x_3962:
[----:B------:R-:W-:Y:S04]  /*1c00*/  BSSY B0, `(.L_x_3964) ;  /* 0x0000066000007945 */ /* 0x000fe80003800000 */
[----:B------:R-:W-:Y:S05]  /*1c10*/  @!P1 BRA `(.L_x_3965) ;  /* 0x0000000400909947 */ /* 0x000fea0003800000 */
        /* <DEDUP_REMOVED lines=11> */
[----:B0-----:R-:W-:-:S04]  /*1cd0*/  LEA R4, P4, R220, UR12, 0x4 ;  /* 0x0000000cdc047c11 */ /* 0x001fc8000f8820ff */
[C---:B------:R-:W-:Y:S01]  /*1ce0*/  LEA.HI.X R5, R220.reuse, UR13, RZ, 0x4, P4 ;  /* 0x0000000ddc057c11 */ /* 0x040fe2000a0f24ff */
[----:B-1----:R-:W-:-:S05]  /*1cf0*/  IMAD.WIDE.U32 R8, R220, 0x10, R8 ;  /* 0x00000010dc087825 */ /* 0x002fca00078e0008 */
[----:B------:R-:W2:Y:S04]  /*1d00*/  LDG.E.128 R4, desc[UR4][R4.64] ;  /* 0x0000000404047981 */ /* 0x000ea8000c1e1d00 */
[----:B------:R-:W3:Y:S01]  /*1d10*/  LDG.E.128 R180, desc[UR4][R8.64] ;  /* 0x0000000408b47981 */ /* 0x000ee2000c1e1d00 */
[----:B--2---:R-:W-:-:S05]  /*1d20*/  SHF.L.U32 R3, R4, 0x10, RZ ;  /* 0x0000001004037819 */ /* 0x004fca00000006ff */
[----:B------:R-:W-:Y:S01]  /*1d30*/  FADD.FTZ R3, -R208, R3 ;  /* 0x00000003d0037221 */ /* 0x000fe20000010100 */
[----:B---3--:R-:W-:-:S03]  /*1d40*/  SHF.L.U32 R230, R180, 0x10, RZ ;  /* 0x00000010b4e67819 */ /* 0x008fc600000006ff */
[----:B-----5:R-:W-:Y:S01]  /*1d50*/  FMUL.FTZ R3, R21, R3 ;  /* 0x0000000315037220 */ /* 0x020fe20000410000 */
[----:B------:R-:W-:Y:S01]  /*1d60*/  SHF.L.U32 R229, R181, 0x10, RZ ;  /* 0x00000010b5e57819 */ /* 0x000fe200000006ff */
[----:B------:R-:W-:Y:S01]  /*1d70*/  FADD.FTZ R96, R96, R230 ;  /* 0x000000e660607221 */ /* 0x000fe20000010000 */
[-C--:B------:R-:W-:Y:S01]  /*1d80*/  FMUL.FTZ R236, R234, R230.reuse ;  /* 0x000000e6eaec7220 */ /* 0x080fe20000410000 */
[----:B------:R-:W-:Y:S02]  /*1d90*/  FFMA.FTZ R52, R3, R230, R52 ;  /* 0x000000e603347223 */ /* 0x000fe40000010034 */
[----:B------:R-:W2:Y:S01]  /*1da0*/  LDL R230, [R1+0x68] ;  /* 0x0000680001e67983 */ /* 0x000ea20000100800 */
[----:B------:R-:W-:-:S03]  /*1db0*/  FMUL.FTZ R234, R235, R229 ;  /* 0x000000e5ebea7220 */ /* 0x000fc60000410000 */
[----:B------:R-:W3:Y:S01]  /*1dc0*/  LDL R235, [R1+0x74] ;  /* 0x0000740001eb7983 */ /* 0x000ee20000100800 */
[----:B------:R-:W-:Y:S02]  /*1dd0*/  PRMT R187, R181, 0x7632, R187 ;  /* 0x00007632b5bb7816 */ /* 0x000fe400000000bb */
[C---:B------:R-:W-:Y:S02]  /*1de0*/  PRMT R181, R182.reuse, 0x7632, R181 ;  /* 0x00007632b6b57816 */ /* 0x040fe400000000b5 */
[----:B------:R-:W-:Y:S02]  /*1df0*/  SHF.L.U32 R186, R182, 0x10, RZ ;  /* 0x00000010b6ba7819 */ /* 0x000fe400000006ff */
[----:B------:R-:W-:Y:S02]  /*1e00*/  SHF.L.U32 R182, R187, 0x10, RZ ;  /* 0x00000010bbb67819 */ /* 0x000fe400000006ff */
[----:B------:R-:W3:Y:S01]  /*1e10*/  LDL R187, [R1+0x6c] ;  /* 0x00006c0001bb7983 */ /* 0x000ee20000100800 */
[----:B------:R-:W-:-:S02]  /*1e20*/  PRMT R8, R4, 0x7632, R8 ;  /* 0x0000763204087816 */ /* 0x000fc40000000008 */
[C---:B------:R-:W-:Y:S02]  /*1e30*/  PRMT R10, R5.reuse, 0x7632, R10 ;  /* 0x00007632050a7816 */ /* 0x040fe4000000000a */
[----:B------:R-:W-:Y:S02]  /*1e40*/  SHF.L.U32 R5, R5, 0x10, RZ ;  /* 0x0000001005057819 */ /* 0x000fe400000006ff */
[----:B------:R-:W-:Y:S02]  /*1e50*/  PRMT R9, R6, 0x7632, R9 ;  /* 0x0000763206097816 */ /* 0x000fe40000000009 */
[----:B------:R-:W-:Y:S02]  /*1e60*/  PRMT R4, R180, 0x7632, R4 ;  /* 0x00007632b4047816 */ /* 0x000fe40000000004 */
[----:B------:R-:W-:Y:S02]  /*1e70*/  SHF.L.U32 R6, R6, 0x10, RZ ;  /* 0x0000001006067819 */ /* 0x000fe400000006ff */
[----:B------:R-:W-:-:S02]  /*1e80*/  PRMT R184, R7, 0x7632, R184 ;  /* 0x0000763207b87816 */ /* 0x000fc400000000b8 */
[----:B------:R-:W-:Y:S02]  /*1e90*/  SHF.L.U32 R7, R7, 0x10, RZ ;  /* 0x0000001007077819 */ /* 0x000fe400000006ff */
[C---:B------:R-:W-:Y:S02]  /*1ea0*/  PRMT R180, R183.reuse, 0x7632, R180 ;  /* 0x00007632b7b47816 */ /* 0x040fe400000000b4 */
[----:B------:R-:W-:Y:S02]  /*1eb0*/  SHF.L.U32 R185, R183, 0x10, RZ ;  /* 0x00000010b7b97819 */ /* 0x000fe400000006ff */
[----:B------:R-:W-:Y:S01]  /*1ec0*/  SHF.L.U32 R183, R4, 0x10, RZ ;  /* 0x0000001004b77819 */ /* 0x000fe200000006ff */
[C---:B------:R-:W-:Y:S01]  /*1ed0*/  FADD.FTZ R4, -R208.reuse, R5 ;  /* 0x00000005d0047221 */ /* 0x040fe20000010100 */
[C---:B------:R-:W-:Y:S01]  /*1ee0*/  FADD.FTZ R5, -R208.reuse, R6 ;  /* 0x00000006d0057221 */ /* 0x040fe20000010100 */
[----:B------:R-:W-:Y:S01]  /*1ef0*/  FADD.FTZ R6, -R208, R7 ;  /* 0x00000007d0067221 */ /* 0x000fe20000010100 */
[----:B------:R-:W-:-:S02]  /*1f00*/  SHF.L.U32 R8, R8, 0x10, RZ ;  /* 0x0000001008087819 */ /* 0x000fc400000006ff */
[----:B------:R-:W-:Y:S01]  /*1f10*/  SHF.L.U32 R7, R10, 0x10, RZ ;  /* 0x000000100a077819 */ /* 0x000fe200000006ff */
[----:B------:R-:W-:Y:S02]  /*1f20*/  FMUL.FTZ R6, R21, R6 ;  /* 0x0000000615067220 */ /* 0x000fe40000410000 */
[----:B------:R-:W-:Y:S01]  /*1f30*/  FADD.FTZ R8, -R208, R8 ;  /* 0x00000008d0087221 */ /* 0x000fe20000010100 */
[----:B------:R-:W-:Y:S01]  /*1f40*/  FADD.FTZ R102, R102, R185 ;  /* 0x000000b966667221 */ /* 0x000fe20000010000 */
[----:B------:R-:W-:Y:S01]  /*1f50*/  FFMA.FTZ R58, R6, R185, R58 ;  /* 0x000000b9063a7223 */ /* 0x000fe2000001003a */
[----:B------:R-:W-:Y:S01]  /*1f60*/  SHF.L.U32 R10, R184, 0x10, RZ ;  /* 0x00000010b80a7819 */ /* 0x000fe200000006ff */
[----:B------:R-:W-:Y:S01]  /*1f70*/  FADD.FTZ R97, R97, R183 ;  /* 0x000000b761617221 */ /* 0x000fe20000010000 */
[----:B------:R-:W-:Y:S01]  /*1f80*/  FADD.FTZ R184, R218, R236 ;  /* 0x000000ecdab87221 */ /* 0x000fe20000010000 */
[----:B------:R-:W-:Y:S01]  /*1f90*/  FADD.FTZ R99, R99, R182 ;  /* 0x000000b663637221 */ /* 0x000fe20000010000 */
[----:B----4-:R-:W-:Y:S01]  /*1fa0*/  FMUL.FTZ R233, R233, R182 ;  /* 0x000000b6e9e97220 */ /* 0x010fe20000410000 */
[----:B------:R-:W-:Y:S01]  /*1fb0*/  FMUL.FTZ R4, R21, R4 ;  /* 0x0000000415047220 */ /* 0x000fe20000410000 */
[----:B------:R-:W-:Y:S01]  /*1fc0*/  SHF.L.U32 R9, R9, 0x10, RZ ;  /* 0x0000001009097819 */ /* 0x000fe200000006ff */
[----:B------:R-:W-:Y:S01]  /*1fd0*/  FMUL.FTZ R5, R21, R5 ;  /* 0x0000000515057220 */ /* 0x000fe20000410000 */
[----:B------:R-:W-:Y:S01]  /*1fe0*/  SHF.L.U32 R181, R181, 0x10, RZ ;  /* 0x00000010b5b57819 */ /* 0x000fe200000006ff */
[----:B------:R-:W-:-:S02]  /*1ff0*/  FMUL.FTZ R232, R232, R186 ;  /* 0x000000bae8e87220 */ /* 0x000fc40000410000 */
[----:B------:R-:W-:Y:S02]  /*2000*/  FADD.FTZ R9, -R208, R9 ;  /* 0x00000009d0097221 */ /* 0x000fe40000010100 */
[----:B------:R-:W-:Y:S02]  /*2010*/  FMUL.FTZ R231, R231, R181 ;  /* 0x000000b5e7e77220 */ /* 0x000fe40000410000 */
[C---:B------:R-:W-:Y:S01]  /*2020*/  FMUL.FTZ R9, R21.reuse, R9 ;  /* 0x0000000915097220 */ /* 0x040fe20000410000 */
[----:B------:R-:W-:Y:S01]  /*2030*/  SHF.L.U32 R180, R180, 0x10, RZ ;  /* 0x00000010b4b47819 */ /* 0x000fe200000006ff */
        /* <DEDUP_REMOVED lines=13> */
[----:B------:R-:W-:Y:S01]  /*2110*/  FMUL.FTZ R7, R21, R8 ;  /* 0x0000000815077220 */ /* 0x000fe20000410000 */
[----:B---3--:R-:W-:-:S02]  /*2120*/  FMUL.FTZ R235, R235, R183 ;  /* 0x000000b7ebeb7220 */ /* 0x008fc40000410000 */
[----:B------:R-:W-:Y:S01]  /*2130*/  FMUL.FTZ R8, R21, R185 ;  /* 0x000000b915087220 */ /* 0x000fe20000410000 */
[----:B------:R-:W-:Y:S01]  /*2140*/  FFMA.FTZ R53, R7, R183, R53 ;  /* 0x000000b707357223 */ /* 0x000fe20000010035 */
[----:B------:R-:W-:Y:S02]  /*2150*/  FFMA.FTZ R183, R3, R236, R209 ;  /* 0x000000ec03b77223 */ /* 0x000fe400000100d1 */
[----:B------:R-:W-:Y:S01]  /*2160*/  FFMA.FTZ R55, R8, R182, R55 ;  /* 0x000000b608377223 */ /* 0x000fe20000010037 */
        /* <DEDUP_REMOVED lines=15> */
.L_x_3965:
[----:B------:R-:W-:Y:S05]  /*2260*/  BSYNC B0 ;  /* 0x0000000000007941 */ /* 0x000fea0003800000 */
.L_x_3964:
        /* <DEDUP_REMOVED lines=102> */
.L_x_3967:
[----:B------:R-:W-:Y:S05]  /*28d0*/  BSYNC B0 ;  /* 0x0000000000007941 */ /* 0x000fea0003800000 */
.L_x_3966:
[----:B------:R-:W2:Y:S01]  /*28e0*/  LDL R180, [R1+0xc] ;  /* 0x00000c0001b47983 */ /* 0x000ea20000100800 */
[----:B------:R-:W-:Y:S01]  /*28f0*/  BSSY B0, `(.L_x_3968) ;  /* 0x000005f000007945 */ /* 0x000fe20003800000 */
[----:B--2---:R-:W-:-:S13]  /*2900*/  ISETP.NE.AND P4, PT, R180, RZ, PT ;  /* 0x000000ffb400720c */ /* 0x004fda0003f85270 */
[----:B------:R-:W-:Y:S05]  /*2910*/  @!P4 BRA `(.L_x_3969) ;  /* 0x000000040070c947 */ /* 0x000fea0003800000 */
[----:B------:R-:W-:Y:S01]  /*2920*/  ISETP.NE.U32.AND P4, PT, RZ, UR10, PT ;  /* 0x0000000aff007c0c */ /* 0x000fe2000bf85070 */
[----:B------:R-:W1:Y:S03]  /*2930*/  LDC.64 R184, c[0x0][0x2b8] ;  /* 0x0000ae00ffb87b82 */ /* 0x000e660000000a00 */
[----:B------:R-:W-:-:S13]  /*2940*/  ISETP.NE.AND.EX P4, PT, RZ, UR11, PT, P4 ;  /* 0x0000000bff007c0c */ /* 0x000fda000bf85340 */
[----:B------:R-:W-:-:S04]  /*2950*/  @P4 LEA R180, P5, R220, UR10, 0x4 ;  /* 0x0000000adcb44c11 */ /* 0x000fc8000f8a20ff */
[----:B------:R-:W-:-:S05]  /*2960*/  @P4 LEA.HI.X R181, R220, UR11, RZ, 0x4, P5 ;  /* 0x0000000bdcb54c11 */ /* 0x000fca000a8f24ff */
[----:B------:R2:W5:Y:S02]  /*2970*/  @P4 LDG.E.128 R176, desc[UR4][R180.64] ;  /* 0x00000004b4b04981 */ /* 0x000564000c1e1d00 */
[----:B--2---:R-:W-:-:S04]  /*2980*/  LEA R180, P4, R220, UR12, 0x4 ;  /* 0x0000000cdcb47c11 */ /* 0x004fc8000f8820ff */
[C---:B------:R-:W-:Y:S01]  /*2990*/  LEA.HI.X R181, R220.reuse, UR13, RZ, 0x4, P4 ;  /* 0x0000000ddcb57c11 */ /* 0x040fe2000a0f24ff */
[----:B-1----:R-:W-:-:S05]  /*29a0*/  IMAD.WIDE.U32 R184, R220, 0x10, R184 ;  /* 0x00000010dcb87825 */ /* 0x002fca00078e00b8 */
[----:B0-----:R-:W2:Y:S04]  /*29b0*/  LDG.E.128 R180, desc[UR4][R180.64] ;  /* 0x00000004b4b47981 */ /* 0x001ea8000c1e1d00 */
[----:B------:R-:W3:Y:S01]  /*29c0*/  LDG.E.128 R184, desc[UR4][R184.64] ;  /* 0x00000004b8b87981 */ /* 0x000ee2000c1e1d00 */
[----:B--2---:R-:W-:Y:S02]  /*29d0*/  SHF.L.U32 R203, R180, 0x10, RZ ;  /* 0x00000010b4cb7819 */ /* 0x004fe400000006ff */
[----:B------:R-:W-:Y:S02]  /*29e0*/  PRMT R204, R181, 0x7632, R204 ;  /* 0x00007632b5cc7816 */ /* 0x000fe400000000cc */
[----:B------:R-:W-:Y:S01]  /*29f0*/  SHF.L.U32 R205, R182, 0x10, RZ ;  /* 0x00000010b6cd7819 */ /* 0x000fe200000006ff */
[----:B------:R-:W-:Y:S01]  /*2a00*/  FADD.FTZ R203, -R208, R203 ;  /* 0x000000cbd0cb7221 */ /* 0x000fe20000010100 */
[----:B------:R-:W-:-:S02]  /*2a10*/  PRMT R202, R180, 0x7632, R202 ;  /* 0x00007632b4ca7816 */ /* 0x000fc400000000ca */
[----:B------:R-:W-:Y:S01]  /*2a20*/  SHF.L.U32 R206, R181, 0x10, RZ ;  /* 0x00000010b5ce7819 */ /* 0x000fe200000006ff */
[----:B-----5:R-:W-:Y:S01]  /*2a30*/  FMUL.FTZ R212, R21, R203 ;  /* 0x000000cb15d47220 */ /* 0x020fe20000410000 */
[----:B------:R-:W-:Y:S02]  /*2a40*/  PRMT R181, R182, 0x7632, R181 ;  /* 0x00007632b6b57816 */ /* 0x000fe400000000b5 */
[----:B---3--:R-:W-:Y:S01]  /*2a50*/  SHF.L.U32 R211, R184, 0x10, RZ ;  /* 0x00000010b8d37819 */ /* 0x008fe200000006ff */
[----:B------:R-:W-:Y:S01]  /*2a60*/  FADD.FTZ R206, -R208, R206 ;  /* 0x000000ced0ce7221 */ /* 0x000fe20000010100 */
[C---:B------:R-:W-:Y:S01]  /*2a70*/  PRMT R180, R183.reuse, 0x7632, R180 ;  /* 0x00007632b7b47816 */ /* 0x040fe200000000b4 */
[----:B------:R0:W-:Y:S01]  /*2a80*/  STL [R1], R212 ;  /* 0x000000d401007387 */ /* 0x0001e20000100800 */
        /* <DEDUP_REMOVED lines=18> */
[C---:B------:R-:W-:Y:S01]  /*2bb0*/  PRMT R203, R187.reuse, 0x7632, R203 ;  /* 0x00007632bbcb7816 */ /* 0x040fe200000000cb */
[----:B------:R-:W-:Y:S01]  /*2bc0*/  FADD.FTZ R182, -R208, R182 ;  /* 0x000000b6d0b67221 */ /* 0x000fe20000010100 */
[----:B------:R-:W-:Y:S01]  /*2bd0*/  SHF.L.U32 R186, R210, 0x10, RZ ;  /* 0x00000010d2ba7819 */ /* 0x000fe200000006ff */
[----:B------:R-:W-:Y:S01]  /*2be0*/  FMUL.FTZ R210, R28, R205 ;  /* 0x000000cd1cd27220 */ /* 0x000fe20000410000 */
[----:B------:R-:W-:Y:S01]  /*2bf0*/  SHF.L.U32 R187, R187, 0x10, RZ ;  /* 0x00000010bbbb7819 */ /* 0x000fe200000006ff */
[----:B------:R-:W-:Y:S01]  /*2c00*/  FMUL.FTZ R205, R21, R183 ;  /* 0x000000b715cd7220 */ /* 0x000fe20000410000 */
[C---:B------:R-:W-:Y:S01]  /*2c10*/  FADD.FTZ R181, -R208.reuse, R181 ;  /* 0x000000b5d0b57221 */ /* 0x040fe20000010100 */
[----:B------:R-:W-:Y:S01]  /*2c20*/  FADD.FTZ R180, -R208, R180 ;  /* 0x000000b4d0b47221 */ /* 0x000fe20000010100 */
[C---:B------:R-:W-:Y:S01]  /*2c30*/  PRMT R208, R185.reuse, 0x7632, R208 ;  /* 0x00007632b9d07816 */ /* 0x040fe200000000d0 */
[----:B------:R-:W-:Y:S01]  /*2c40*/  FADD.FTZ R78, R78, R187 ;  /* 0x000000bb4e4e7221 */ /* 0x000fe20000010000 */
[----:B------:R-:W-:Y:S01]  /*2c50*/  SHF.L.U32 R207, R185, 0x10, RZ ;  /* 0x00000010b9cf7819 */ /* 0x000fe200000006ff */
        /* <DEDUP_REMOVED lines=13> */
[----:B0-----:R-:W-:Y:S01]  /*2d30*/  FMUL.FTZ R212, R27, R185 ;  /* 0x000000b91bd47220 */ /* 0x001fe20000410000 */
[----:B------:R-:W-:Y:S01]  /*2d40*/  FADD.FTZ R70, R70, R207 ;  /* 0x000000cf46467221 */ /* 0x000fe20000010000 */
[----:B------:R-:W-:Y:S01]  /*2d50*/  FADD.FTZ R182, R182, R214 ;  /* 0x000000d6b6b67221 */ /* 0x000fe20000010000 */
[C---:B------:R-:W-:Y:S01]  /*2d60*/  FFMA.FTZ R186, R221.reuse, R214, R186 ;  /* 0x000000d6ddba7223 */ /* 0x040fe200000100ba */
        /* <DEDUP_REMOVED lines=20> */
[C---:B------:R-:W-:Y:S01]  /*2eb0*/  FFMA.FTZ R119, R203.reuse, R183, R119 ;  /* 0x000000b7cb777223 */ /* 0x040fe20000010077 */
[----:B------:R-:W-:Y:S01]  /*2ec0*/  FADD.FTZ R218, R182, R202 ;  /* 0x000000cab6da7221 */ /* 0x000fe20000010000 */
[----:B------:R-:W-:-:S07]  /*2ed0*/  FFMA.FTZ R209, R203, R202, R181 ;  /* 0x000000cacbd17223 */ /* 0x000fce00000100b5 */
.L_x_3969:
[----:B------:R-:W-:Y:S05]  /*2ee0*/  BSYNC B0 ;  /* 0x0000000000007941 */ /* 0x000fea0003800000 */
.L_x_3968:
[----:B------:R-:W1:Y:S01]  /*2ef0*/  S2R R180, SR_TID.X ;  /* 0x0000000000b47919 */ /* 0x000e620000002100 */
[----:B------:R-:W-:Y:S01]  /*2f00*/  LOP3.LUT P4, RZ, R251, 0xff, RZ, 0xc0, !PT ;  /* 0x000000fffbff7812 */ /* 0x000fe2000788c0ff */
[----:B------:R-:W-:Y:S01]  /*2f10*/  UMOV UR6, 0xffffffff ;  /* 0xffffffff00067882 */ /* 0x000fe20000000000 */
[----:B-1----:R-:W-:Y:S02]  /*2f20*/  SHF.R.U32.HI R220, RZ, 0x5, R180 ;  /* 0x00000005ffdc7819 */ /* 0x002fe400000116b4 */
[----:B------:R-:W-:Y:S02]  /*2f30*/  LOP3.LUT P5, RZ, R180, 0x1f, RZ, 0xc0, !PT ;  /* 0x0000001fb4ff7812 */ /* 0x000fe400078ac0ff */
[----:B0-----:R-:W-:-:S07]  /*2f40*/  LOP3.LUT R182, R220, 0x7fffffc, RZ, 0xc0, !PT ;  /* 0x07fffffcdcb67812 */ /* 0x001fce00078ec0ff */
        /* <DEDUP_REMOVED lines=18> */
[----:B------:R0:W1:Y:S04]  /*3070*/  SHFL.DOWN PT, R208, R186, 0x1, 0x1f ;  /* 0x08201f00bad07f89 */ /* 0x00006800000e0000 */
[----:B------:R0:W2:Y:S02]  /*3080*/  SHFL.DOWN PT, R181, R185, 0x1, 0x1f ;  /* 0x08201f00b9b57f89 */ /* 0x0000a400000e0000 */
.L_x_4000:
[----:B------:R-:W3:Y:S01]  /*3090*/  LDL R180, [R1+0x120] ;  /* 0x0001200001b47983 */ /* 0x000ee20000100800 */
[----:B--2---:R-:W-:Y:S01]  /*30a0*/  FADD.FTZ R181, R185, R181 ;  /* 0x000000b5b9b57221 */ /* 0x004fe20000010000 */
[----:B------:R-:W-:Y:S01]  /*30b0*/  @!P5 LOP3.LUT R184, R220, 0x3, RZ, 0xc0, !PT ;  /* 0x00000003dcb8d812 */ /* 0x000fe200078ec0ff */
[----:B------:R-:W-:Y:S05]  /*30c0*/  WARPSYNC.ALL ;  /* 0x0000000000007948 */ /* 0x000fea0003800000 */
[----:B0-----:R-:W0:Y:S01]  /*30d0*/  S2R R185, SR_CgaCtaId ;  /* 0x0000000000b97919 */ /* 0x001e220000008800 */
[----:B------:R-:W-:Y:S01]  /*30e0*/  MOV R183, 0x400 ;  /* 0x0000040000b77802 */ /* 0x000fe20000000f00 */
[----:B------:R-:W-:Y:S01]  /*30f0*/  BSSY B0, `(.L_x_3971) ;  /* 0x0000092000007945 */ /* 0x000fe20003800000 */
[----:B------:R-:W-:-:S02]  /*3100*/  @!P5 IADD3 R184, R182, R184, RZ ;  /* 0x000000b8b6b8d210 */ /* 0x000fc40007ffe0ff */
[----:B0-----:R-:W-:-:S04]  /*3110*/  LEA R183, R185, R183, 0x18 ;  /* 0x000000b7b9b77211 */ /* 0x001fc800078ec0ff */
[-C--:B------:R-:W-:Y:S02]  /*3120*/  @!P5 LEA R184, R184, R183.reuse, 0x3 ;  /* 0x000000b7b8b8d211 */ /* 0x080fe400078e18ff */
[----:B---3--:R-:W-:Y:S01]  /*3130*/  ISETP.NE.AND P6, PT, R180, RZ, PT ;  /* 0x000000ffb400720c */ /* 0x008fe20003fc5270 */
[----:B-1----:R-:W-:Y:S01]  /*3140*/  FADD.FTZ R180, R186, R208 ;  /* 0x000000d0bab47221 */ /* 0x002fe20000010000 */
[----:B------:R-:W-:-:S04]  /*3150*/  LEA R186, R182, R183, 0x3 ;  /* 0x000000b7b6ba7211 */ /* 0x000fc800078e18ff */
        /* <DEDUP_REMOVED lines=19> */
[----:B------:R-:W2:Y:S02]  /*3290*/  LDL R220, [R1+0xe0] ;  /* 0x0000e00001dc7983 */ /* 0x000ea40000100800 */
[----:B------:R-:W-:Y:S01]  /*32a0*/  ISETP.NE.AND.EX P5, PT, RZ, UR11, PT, P5 ;  /* 0x0000000bff007c0c */ /* 0x000fe2000bfa5350 */
[-CC-:B------:R-:W-:Y:S01]  /*32b0*/  FFMA.FTZ R181, R198, R187.reuse, R186.reuse ;  /* 0x000000bbc6b57223 */ /* 0x180fe200000100ba */
[----:B------:R-:W-:Y:S01]  /*32c0*/  ISETP.NE.U32.AND P6, PT, RZ, UR14, PT ;  /* 0x0000000eff007c0c */ /* 0x000fe2000bfc5070 */
[----:B------:R-:W-:Y:S01]  /*32d0*/  FFMA.FTZ R182, R197, R187, R186 ;  /* 0x000000bbc5b67223 */ /* 0x000fe200000100ba */
[----:B------:R-:W3:Y:S01]  /*32e0*/  LDL R251, [R1+0xe4] ;  /* 0x0000e40001fb7983 */ /* 0x000ee20000100800 */
[----:B------:R-:W-:Y:S01]  /*32f0*/  FADD.FTZ R181, R248, -R181 ;  /* 0x800000b5f8b57221 */ /* 0x000fe20000010000 */
[----:B------:R-:W-:Y:S01]  /*3300*/  ISETP.NE.AND.EX P6, PT, RZ, UR15, PT, P6 ;  /* 0x0000000fff007c0c */ /* 0x000fe2000bfc5360 */
[----:B------:R-:W-:Y:S01]  /*3310*/  FADD.FTZ R182, R247, -R182 ;  /* 0x800000b6f7b67221 */ /* 0x000fe20000010000 */
[----:B------:R-:W4:Y:S01]  /*3320*/  LDL R218, [R1+0xec] ;  /* 0x0000ec0001da7983 */ /* 0x000f220000100800 */
[----:B-----5:R-:W-:-:S02]  /*3330*/  FMUL.FTZ R185, R21, R181 ;  /* 0x000000b515b97220 */ /* 0x020fc40000410000 */
[----:B------:R-:W-:Y:S02]  /*3340*/  FMUL.FTZ R184, R21, R182 ;  /* 0x000000b615b87220 */ /* 0x000fe40000410000 */
[C---:B------:R-:W-:Y:S02]  /*3350*/  @P5 PRMT R180, R162.reuse, 0x7632, R180 ;  /* 0x00007632a2b45816 */ /* 0x040fe400000000b4 */
[----:B------:R-:W-:Y:S02]  /*3360*/  @P5 SHF.L.U32 R181, R162, 0x10, RZ ;  /* 0x00000010a2b55819 */ /* 0x000fe400000006ff */
[----:B------:R-:W-:-:S03]  /*3370*/  @P5 SHF.L.U32 R180, R180, 0x10, RZ ;  /* 0x00000010b4b45819 */ /* 0x000fc600000006ff */
[----:B------:R-:W-:Y:S02]  /*3380*/  @P5 FADD.FTZ R185, R185, R181 ;  /* 0x000000b5b9b95221 */ /* 0x000fe40000010000 */
[----:B------:R-:W-:Y:S01]  /*3390*/  @P5 FADD.FTZ R184, R184, R180 ;  /* 0x000000b4b8b85221 */ /* 0x000fe20000010000 */
[----:B0-----:R-:W-:Y:S02]  /*33a0*/  IMAD.WIDE.U32 R180, R19, 0x10, R208 ;  /* 0x0000001013b47825 */ /* 0x001fe400078e00d0 */
[----:B------:R-:W-:Y:S02]  /*33b0*/  @P6 F2FP.BF16.F32.PACK_AB R182, RZ, R185 ;  /* 0x000000b9ffb6623e */ /* 0x000fe400000010ff */
[----:B------:R-:W-:Y:S02]  /*33c0*/  @P6 F2FP.BF16.F32.PACK_AB R183, RZ, R184 ;  /* 0x000000b8ffb7623e */ /* 0x000fe400000010ff */
[----:B------:R-:W-:-:S04]  /*33d0*/  @P6 PRMT R74, R182, 0x7610, R74 ;  /* 0x00007610b64a6816 */ /* 0x000fc8000000004a */
[----:B------:R-:W-:Y:S02]  /*33e0*/  @P6 PRMT R74, R74, 0x5410, R183 ;  /* 0x000054104a4a6816 */ /* 0x000fe400000000b7 */
[----:B------:R-:W2:Y:S01]  /*33f0*/  LDG.E.128 R180, desc[UR4][R180.64] ;  /* 0x00000004b4b47981 */ /* 0x000ea2000c1e1d00 */
[----:B------:R-:W-:Y:S01]  /*3400*/  FMUL.FTZ R185, R185, R20 ;  /* 0x00000014b9b97220 */ /* 0x000fe20000410000 */
[----:B------:R-:W-:-:S04]  /*3410*/  @P5 PRMT R209, R161, 0x7632, R209 ;  /* 0x00007632a1d15816 */ /* 0x000fc800000000d1 */
[----:B------:R-:W-:Y:S02]  /*3420*/  @P5 SHF.L.U32 R209, R209, 0x10, RZ ;  /* 0x00000010d1d15819 */ /* 0x000fe400000006ff */
[C---:B--2---:R-:W-:Y:S02]  /*3430*/  SHF.L.U32 R208, R182.reuse, 0x10, RZ ;  /* 0x00000010b6d07819 */ /* 0x044fe400000006ff */
[----:B------:R-:W-:-:S03]  /*3440*/  PRMT R182, R182, 0x7632, R182 ;  /* 0x00007632b6b67816 */ /* 0x000fc600000000b6 */
[----:B------:R-:W-:Y:S01]  /*3450*/  FFMA.FTZ R124, R208, R185, R124 ;  /* 0x000000b9d07c7223 */ /* 0x000fe2000001007c */
[----:B------:R-:W-:Y:S01]  /*3460*/  SHF.L.U32 R208, R182, 0x10, RZ ;  /* 0x00000010b6d07819 */ /* 0x000fe200000006ff */
[----:B------:R-:W-:Y:S01]  /*3470*/  FMUL.FTZ R182, R184, R20 ;  /* 0x00000014b8b67220 */ /* 0x000fe20000410000 */
[----:B------:R-:W-:Y:S01]  /*3480*/  FFMA.FTZ R184, R0, R187, R186 ;  /* 0x000000bb00b87223 */ /* 0x000fe200000100ba */
[----:B------:R-:W-:Y:S02]  /*3490*/  FMUL.FTZ R185, R220, R185 ;  /* 0x000000b9dcb97220 */ /* 0x000fe40000410000 */
[-C--:B------:R-:W-:Y:S01]  /*34a0*/  FFMA.FTZ R125, R208, R182.reuse, R125 ;  /* 0x000000b6d07d7223 */ /* 0x080fe2000001007d */
[----:B------:R-:W-:Y:S01]  /*34b0*/  FADD.FTZ R184, R22, -R184 ;  /* 0x800000b816b87221 */ /* 0x000fe20000010000 */
[----:B------:R-:W-:Y:S01]  /*34c0*/  @P5 SHF.L.U32 R208, R160, 0x10, RZ ;  /* 0x00000010a0d05819 */ /* 0x000fe200000006ff */
[----:B---3--:R-:W-:Y:S01]  /*34d0*/  FMUL.FTZ R182, R251, R182 ;  /* 0x000000b6fbb67220 */ /* 0x008fe20000410000 */
[----:B------:R-:W2:Y:S01]  /*34e0*/  LDL R220, [R1+0xe8] ;  /* 0x0000e80001dc7983 */ /* 0x000ea20000100800 */
[----:B------:R-:W-:-:S03]  /*34f0*/  FMUL.FTZ R184, R21, R184 ;  /* 0x000000b815b87220 */ /* 0x000fc60000410000 */
[----:B------:R-:W3:Y:S01]  /*3500*/  LDL R251, [R1+0xf4] ;  /* 0x0000f40001fb7983 */ /* 0x000ee20000100800 */
[----:B------:R-:W-:Y:S01]  /*3510*/  @P5 FADD.FTZ R184, R184, R208 ;  /* 0x000000d0b8b85221 */ /* 0x000fe20000010000 */
[----:B------:R-:W-:Y:S01]  /*3520*/  F2FP.BF16.F32.PACK_AB R182, R182, R185 ;  /* 0x000000b9b6b6723e */ /* 0x000fe200000010ff */
[----:B------:R-:W-:-:S03]  /*3530*/  FFMA.FTZ R185, R201, R187, R186 ;  /* 0x000000bbc9b97223 */ /* 0x000fc600000100ba */
[----:B------:R-:W-:Y:S01]  /*3540*/  @P6 F2FP.BF16.F32.PACK_AB R208, RZ, R184 ;  /* 0x000000b8ffd0623e */ /* 0x000fe200000010ff */
[----:B------:R-:W-:-:S03]  /*3550*/  FADD.FTZ R185, R252, -R185 ;  /* 0x800000b9fcb97221 */ /* 0x000fc60000010000 */
[----:B------:R-:W-:Y:S02]  /*3560*/  @P6 PRMT R72, R208, 0x7610, R72 ;  /* 0x00007610d0486816 */ /* 0x000fe40000000048 */
[----:B------:R-:W-:Y:S01]  /*3570*/  @P5 PRMT R208, R160, 0x7632, R208 ;  /* 0x00007632a0d05816 */ /* 0x000fe200000000d0 */
[----:B------:R-:W-:-:S03]  /*3580*/  FMUL.FTZ R185, R21, R185 ;  /* 0x000000b915b97220 */ /* 0x000fc60000410000 */
[----:B------:R-:W-:-:S05]  /*3590*/  @P5 SHF.L.U32 R208, R208, 0x10, RZ ;  /* 0x00000010d0d05819 */ /* 0x000fca00000006ff */
[----:B------:R-:W-:-:S05]  /*35a0*/  @P5 FADD.FTZ R185, R185, R208 ;  /* 0x000000d0b9b95221 */ /* 0x000fca0000010000 */
[----:B------:R-:W-:Y:S01]  /*35b0*/  @P6 F2FP.BF16.F32.PACK_AB R208, RZ, R185 ;  /* 0x000000b9ffd0623e */ /* 0x000fe200000010ff */
[----:B------:R-:W-:-:S03]  /*35c0*/  FMUL.FTZ R184, R184, R20 ;  /* 0x00000014b8b87220 */ /* 0x000fc60000410000 */
[----:B------:R-:W-:Y:S02]  /*35d0*/  @P6 PRMT R72, R72, 0x5410, R208 ;  /* 0x0000541048486816 */ /* 0x000fe400000000d0 */
[C---:B------:R-:W-:Y:S02]  /*35e0*/  SHF.L.U32 R208, R180.reuse, 0x10, RZ ;  /* 0x00000010b4d07819 */ /* 0x040fe400000006ff */
[----:B------:R-:W-:-:S03]  /*35f0*/  PRMT R180, R180, 0x7632, R180 ;  /* 0x00007632b4b47816 */ /* 0x000fc600000000b4 */
[----:B------:R-:W-:Y:S01]  /*3600*/  FFMA.FTZ R120, R208, R184, R120 ;  /* 0x000000b8d0787223 */ /* 0x000fe20000010078 */
[----:B------:R-:W-:Y:S01]  /*3610*/  SHF.L.U32 R208, R180, 0x10, RZ ;  /* 0x00000010b4d07819 */ /* 0x000fe200000006ff */
[----:B------:R-:W-:Y:S01]  /*3620*/  FMUL.FTZ R180, R185, R20 ;  /* 0x00000014b9b47220 */ /* 0x000fe20000410000 */
[----:B------:R-:W-:-:S04]  /*3630*/  FFMA.FTZ R185, R200, R187, R186 ;  /* 0x000000bbc8b97223 */ /* 0x000fc800000100ba */
[----:B------:R-:W-:Y:S01]  /*3640*/  FADD.FTZ R185, R250, -R185 ;  /* 0x800000b9fab97221 */ /* 0x000fe20000010000 */
[----:B------:R-:W-:Y:S01]  /*3650*/  FFMA.FTZ R121, R208, R180, R121 ;  /* 0x000000b4d0797223 */ /* 0x000fe20000010079 */
[----:B------:R-:W-:Y:S02]  /*3660*/  @P5 SHF.L.U32 R208, R161, 0x10, RZ ;  /* 0x00000010a1d05819 */ /* 0x000fe400000006ff */
[----:B------:R-:W-:-:S04]  /*3670*/  FMUL.FTZ R185, R21, R185 ;  /* 0x000000b915b97220 */ /* 0x000fc80000410000 */
[----:B------:R-:W-:-:S05]  /*3680*/  @P5 FADD.FTZ R185, R185, R208 ;  /* 0x000000d0b9b95221 */ /* 0x000fca0000010000 */
[----:B------:R-:W-:-:S04]  /*3690*/  @P6 F2FP.BF16.F32.PACK_AB R208, RZ, R185 ;  /* 0x000000b9ffd0623e */ /* 0x000fc800000010ff */
[----:B------:R-:W-:Y:S01]  /*36a0*/  @P6 PRMT R73, R208, 0x7610, R73 ;  /* 0x00007610d0496816 */ /* 0x000fe20000000049 */
[----:B------:R-:W-:-:S04]  /*36b0*/  FFMA.FTZ R208, R199, R187, R186 ;  /* 0x000000bbc7d07223 */ /* 0x000fc800000100ba */
[----:B------:R-:W-:-:S04]  /*36c0*/  FADD.FTZ R208, R249, -R208 ;  /* 0x800000d0f9d07221 */ /* 0x000fc80000010000 */
[----:B------:R-:W-:-:S04]  /*36d0*/  FMUL.FTZ R208, R21, R208 ;  /* 0x000000d015d07220 */ /* 0x000fc80000410000 */
[----:B------:R-:W-:-:S05]  /*36e0*/  @P5 FADD.FTZ R208, R208, R209 ;  /* 0x000000d1d0d05221 */ /* 0x000fca0000010000 */
[----:B------:R-:W-:-:S04]  /*36f0*/  @P6 F2FP.BF16.F32.PACK_AB R209, RZ, R208 ;  /* 0x000000d0ffd1623e */ /* 0x000fc800000010ff */
[----:B------:R-:W-:Y:S02]  /*3700*/  @P6 PRMT R73, R73, 0x5410, R209 ;  /* 0x0000541049496816 */ /* 0x000fe400000000d1 */
[C---:B------:R-:W-:Y:S02]  /*3710*/  SHF.L.U32 R209, R181.reuse, 0x10, RZ ;  /* 0x00000010b5d17819 */ /* 0x040fe400000006ff */
[----:B------:R-:W-:Y:S01]  /*3720*/  PRMT R181, R181, 0x7632, R181 ;  /* 0x00007632b5b57816 */ /* 0x000fe200000000b5 */
[----:B------:R-:W-:-:S03]  /*3730*/  FMUL.FTZ R208, R208, R20 ;  /* 0x00000014d0d07220 */ /* 0x000fc60000410000 */
[----:B------:R-:W-:-:S05]  /*3740*/  SHF.L.U32 R181, R181, 0x10, RZ ;  /* 0x00000010b5b57819 */ /* 0x000fca00000006ff */
[----:B------:R-:W-:Y:S02]  /*3750*/  FFMA.FTZ R123, R181, R208, R123 ;  /* 0x000000d0b57b7223 */ /* 0x000fe4000001007b */
[----:B------:R-:W4:Y:S01]  /*3760*/  LDL R181, [R1+0xf8] ;  /* 0x0000f80001b57983 */ /* 0x000f220000100800 */
[----:B------:R-:W-:-:S04]  /*3770*/  FMUL.FTZ R185, R185, R20 ;  /* 0x00000014b9b97220 */ /* 0x000fc80000410000 */
[-C--:B------:R-:W-:Y:S02]  /*3780*/  FFMA.FTZ R122, R209, R185.reuse, R122 ;  /* 0x000000b9d17a7223 */ /* 0x080fe4000001007a */
[----:B------:R-:W2:Y:S01]  /*3790*/  LDL R209, [R1+0xf0] ;  /* 0x0000f00001d17983 */ /* 0x000ea20000100800 */
[----:B----4-:R-:W-:-:S03]  /*37a0*/  FMUL.FTZ R181, R181, R185 ;  /* 0x000000b9b5b57220 */ /* 0x010fc60000410000 */
[----:B------:R-:W4:Y:S01]  /*37b0*/  LDL R185, [R1+0xfc] ;  /* 0x0000fc0001b97983 */ /* 0x000f220000100800 */
[----:B---3--:R-:W-:Y:S01]  /*37c0*/  FMUL.FTZ R180, R251, R180 ;  /* 0x000000b4fbb47220 */ /* 0x008fe20000410000 */
[----:B--2---:R-:W-:-:S05]  /*37d0*/  FMUL.FTZ R184, R209, R184 ;  /* 0x000000b8d1b87220 */ /* 0x004fca0000410000 */
[----:B------:R-:W-:Y:S02]  /*37e0*/  F2FP.BF16.F32.PACK_AB R180, R180, R184 ;  /* 0x000000b8b4b4723e */ /* 0x000fe400000010ff */
[----:B------:R-:W-:Y:S02]  /*37f0*/  SHF.L.U32 R184, R183, 0x10, RZ ;  /* 0x00000010b7b87819 */ /* 0x000fe400000006ff */
[----:B------:R-:W-:Y:S01]  /*3800*/  @P5 PRMT R183, R163, 0x7632, R183 ;  /* 0x00007632a3b75816 */ /* 0x000fe200000000b7 */
[----:B----4-:R-:W-:-:S05]  /*3810*/  FMUL.FTZ R185, R185, R208 ;  /* 0x000000d0b9b97220 */ /* 0x010fca0000410000 */
[----:B------:R-:W-:Y:S01]  /*3820*/  F2FP.BF16.F32.PACK_AB R181, R185, R181 ;  /* 0x000000b5b9b5723e */ /* 0x000fe200000010ff */
[----:B------:R-:W-:Y:S01]  /*3830*/  FFMA.FTZ R185, R196, R187, R186 ;  /* 0x000000bbc4b97223 */ /* 0x000fe200000100ba */
[----:B------:R-:W-:-:S03]  /*3840*/  @P5 SHF.L.U32 R208, R163, 0x10, RZ ;  /* 0x00000010a3d05819 */ /* 0x000fc600000006ff */
[----:B------:R-:W-:-:S04]  /*3850*/  FADD.FTZ R185, R246, -R185 ;  /* 0x800000b9f6b97221 */ /* 0x000fc80000010000 */
[----:B------:R-:W-:-:S04]  /*3860*/  FMUL.FTZ R185, R21, R185 ;  /* 0x000000b915b97220 */ /* 0x000fc80000410000 */
[----:B------:R-:W-:-:S05]  /*3870*/  @P5 FADD.FTZ R185, R185, R208 ;  /* 0x000000d0b9b95221 */ /* 0x000fca0000010000 */
[----:B------:R-:W-:-:S04]  /*3880*/  @P6 F2FP.BF16.F32.PACK_AB R208, RZ, R185 ;  /* 0x000000b9ffd0623e */ /* 0x000fc800000010ff */
[----:B------:R-:W-:Y:S01]  /*3890*/  @P6 PRMT R75, R208, 0x7610, R75 ;  /* 0x00007610d04b6816 */ /* 0x000fe2000000004b */
        /* <DEDUP_REMOVED lines=8> */
[----:B------:R-:W-:Y:S02]  /*3920*/  @P6 PRMT R75, R75, 0x5410, R184 ;  /* 0x000054104b4b6816 */ /* 0x000fe400000000b8 */
[----:B------:R-:W0:Y:S01]  /*3930*/  @P6 LDC.64 R184, c[0x0][0x308] ;  /* 0x0000c200ffb86b82 */ /* 0x000e220000000a00 */
[----:B------:R-:W-:-:S04]  /*3940*/  PRMT R183, R183, 0x7632, R183 ;  /* 0x00007632b7b77816 */ /* 0x000fc800000000b7 */
[----:B------:R-:W-:Y:S01]  /*3950*/  SHF.L.U32 R183, R183, 0x10, RZ ;  /* 0x00000010b7b77819 */ /* 0x000fe200000006ff */
[----:B0-----:R-:W-:-:S05]  /*3960*/  @P6 IMAD.WIDE.U32 R184, R19, 0x10, R184 ;  /* 0x0000001013b86825 */ /* 0x001fca00078e00b8 */
[----:B------:R0:W-:Y:S02]  /*3970*/  @P6 STG.E.128 desc[UR4][R184.64], R72 ;  /* 0x00000048b8006986 */ /* 0x0001e4000c101d04 */
[----:B0-----:R-:W-:-:S04]  /*3980*/  FMUL.FTZ R184, R209, R20 ;  /* 0x00000014d1b87220 */ /* 0x001fc80000410000 */
[----:B------:R-:W-:Y:S01]  /*3990*/  FFMA.FTZ R127, R183, R184, R127 ;  /* 0x000000b8b77f7223 */ /* 0x000fe2000001007f */
[----:B------:R-:W-:Y:S01]  /*39a0*/  FMUL.FTZ R183, R220, R208 ;  /* 0x000000d0dcb77220 */ /* 0x000fe20000410000 */
[----:B------:R-:W-:-:S05]  /*39b0*/  FMUL.FTZ R184, R218, R184 ;  /* 0x000000b8dab87220 */ /* 0x000fca0000410000 */
[----:B------:R-:W-:Y:S02]  /*39c0*/  F2FP.BF16.F32.PACK_AB R183, R184, R183 ;  /* 0x000000b7b8b7723e */ /* 0x000fe400000010ff */
[----:B------:R-:W0:Y:S02]  /*39d0*/  LDC.64 R184, c[0x0][0x2f8] ;  /* 0x0000be00ffb87b82 */ /* 0x000e240000000a00 */
[----:B0-----:R-:W-:-:S05]  /*39e0*/  IMAD.WIDE.U32 R184, R19, 0x10, R184 ;  /* 0x0000001013b87825 */ /* 0x001fca00078e00b8 */
[----:B------:R0:W-:Y:S01]  /*39f0*/  STG.E.128 desc[UR4][R184.64], R180 ;  /* 0x000000b4b8007986 */ /* 0x0001e2000c101d04 */
[----:B------:R-:W-:-:S07]  /*3a00*/  IADD3 R19, R19, 0x80, RZ ;  /* 0x0000008013137810 */ /* 0x000fce0007ffe0ff */
.L_x_3972:
[----:B------:R-:W-:Y:S05]  /*3a10*/  BSYNC B0 ;  /* 0x0000000000007941 */ /* 0x000fea0003800000 */
.L_x_3971:
[----:B------:R-:W-:Y:S04]  /*3a20*/  BSSY B0, `(.L_x_3973) ;  /* 0x000007c000007945 */ /* 0x000fe80003800000 */
[----:B------:R-:W-:Y:S05]  /*3a30*/  @!P0 BRA `(.L_x_3974) ;  /* 0x0000000400e88947 */ /* 0x000fea0003800000 */
[----:B------:R-:W-:Y:S01]  /*3a40*/  ISETP.NE.U32.AND P6, PT, RZ, UR10, PT ;  /* 0x0000000aff007c0c */ /* 0x000fe2000bfc5070 */
[----:B------:R-:W1:Y:S01]  /*3a50*/  LDC.64 R208, c[0x0][0x220] ;  /* 0x00008800ffd07b82 */ /* 0x000e620000000a00 */
[----:B------:R-:W2:Y:S02]  /*3a60*/  LDL R251, [R1+0xc0] ;  /* 0x0000c00001fb7983 */ /* 0x000ea40000100800 */
[----:B------:R-:W-:Y:S01]  /*3a70*/  ISETP.NE.AND.EX P6, PT, RZ, UR11, PT, P6 ;  /* 0x0000000bff007c0c */ /* 0x000fe2000bfc5360 */
[-CC-:B0-----:R-:W-:Y:S01]  /*3a80*/  FFMA.FTZ R181, R188, R187.reuse, R186.reuse ;  /* 0x000000bbbcb57223 */ /* 0x181fe200000100ba */
        /* <DEDUP_REMOVED lines=77> */
[----:B------:R-:W3:Y:S01]  /*3f60*/  LDL R209, [R1+0xd0] ;  /* 0x0000d00001d17983 */ /* 0x000ee20000100800 */
[----:B----4-:R-:W-:-:S03]  /*3f70*/  FMUL.FTZ R181, R181, R185 ;  /* 0x000000b9b5b57220 */ /* 0x010fc60000410000 */
[----:B------:R-:W4:Y:S01]  /*3f80*/  LDL R185, [R1+0xdc] ;  /* 0x0000dc0001b97983 */ /* 0x000f220000100800 */
[----:B--2---:R-:W-:Y:S01]  /*3f90*/  FMUL.FTZ R180, R251, R180 ;  /* 0x000000b4fbb47220 */ /* 0x004fe20000410000 */
[----:B---3--:R-:W-:-:S05]  /*3fa0*/  FMUL.FTZ R184, R209, R184 ;  /* 0x000000b8d1b87220 */ /* 0x008fca0000410000 */
        /* <DEDUP_REMOVED lines=21> */
[----:B------:R-:W-:Y:S02]  /*4100*/  @P5 LEA R184, P6, R19, UR14, 0x4 ;  /* 0x0000000e13b85c11 */ /* 0x000fe4000f8c20ff */
[----:B------:R-:W-:Y:S02]  /*4110*/  PRMT R183, R183, 0x7632, R183 ;  /* 0x00007632b7b77816 */ /* 0x000fe400000000b7 */
[----:B------:R-:W-:Y:S02]  /*4120*/  @P5 LEA.HI.X R185, R19, UR15, RZ, 0x4, P6 ;  /* 0x0000000f13b95c11 */ /* 0x000fe4000b0f24ff */
[----:B------:R-:W-:-:S03]  /*4130*/  SHF.L.U32 R183, R183, 0x10, RZ ;  /* 0x00000010b7b77819 */ /* 0x000fc600000006ff */
[----:B------:R0:W-:Y:S02]  /*4140*/  @P5 STG.E.128 desc[UR4][R184.64], R72 ;  /* 0x00000048b8005986 */ /* 0x0001e4000c101d04 */
[----:B0-----:R-:W-:-:S04]  /*4150*/  FMUL.FTZ R184, R209, R20 ;  /* 0x00000014d1b87220 */ /* 0x001fc80000410000 */
[----:B------:R-:W-:Y:S01]  /*4160*/  FFMA.FTZ R135, R183, R184, R135 ;  /* 0x000000b8b7877223 */ /* 0x000fe20000010087 */
[----:B------:R-:W-:Y:S01]  /*4170*/  FMUL.FTZ R183, R220, R208 ;  /* 0x000000d0dcb77220 */ /* 0x000fe20000410000 */
[----:B------:R-:W-:-:S05]  /*4180*/  FMUL.FTZ R184, R218, R184 ;  /* 0x000000b8dab87220 */ /* 0x000fca0000410000 */
[----:B------:R-:W-:Y:S02]  /*4190*/  F2FP.BF16.F32.PACK_AB R183, R184, R183 ;  /* 0x000000b7b8b7723e */ /* 0x000fe400000010ff */
[----:B------:R-:W-:-:S04]  /*41a0*/  LEA R184, P5, R19, UR16, 0x4 ;  /* 0x0000001013b87c11 */ /* 0x000fc8000f8a20ff */
[----:B------:R-:W-:-:S05]  /*41b0*/  LEA.HI.X R185, R19, UR17, RZ, 0x4, P5 ;  /* 0x0000001113b97c11 */ /* 0x000fca000a8f24ff */
[----:B------:R1:W-:Y:S01]  /*41c0*/  STG.E.128 desc[UR4][R184.64], R180 ;  /* 0x000000b4b8007986 */ /* 0x0003e2000c101d04 */
[----:B------:R-:W-:-:S07]  /*41d0*/  IADD3 R19, R19, 0x80, RZ ;  /* 0x0000008013137810 */ /* 0x000fce0007ffe0ff */
.L_x_3974:
[----:B------:R-:W-:Y:S05]  /*41e0*/  BSYNC B0 ;  /* 0x0000000000007941 */ /* 0x000fea0003800000 */
.L_x_3973:
[----:B------:R-:W-:Y:S04]  /*41f0*/  BSSY B0, `(.L_x_3975) ;  /* 0x000007c000007945 */ /* 0x000fe80003800000 */
[----:B------:R-:W-:Y:S05]  /*4200*/  @!P1 BRA `(.L_x_3976) ;  /* 0x0000000400e89947 */ /* 0x000fea0003800000 */
[----:B------:R-:W-:Y:S01]  /*4210*/  ISETP.NE.U32.AND P6, PT, RZ, UR10, PT ;  /* 0x0000000aff007c0c */ /* 0x000fe2000bfc5070 */
[----:B------:R-:W2:Y:S01]  /*4220*/  LDC.64 R208, c[0x0][0x220] ;  /* 0x00008800ffd07b82 */ /* 0x000ea20000000a00 */
[----:B------:R-:W3:Y:S02]  /*4230*/  LDL R251, [R1+0x80] ;  /* 0x0000800001fb7983 */ /* 0x000ee40000100800 */
[----:B------:R-:W-:Y:S01]  /*4240*/  ISETP.NE.AND.EX P6, PT, RZ, UR11, PT, P6 ;  /* 0x0000000bff007c0c */ /* 0x000fe2000bfc5360 */
[-CC-:B01----:R-:W-:Y:S01]  /*4250*/  FFMA.FTZ R181, R5, R187.reuse, R186.reuse ;  /* 0x000000bb05b57223 */ /* 0x183fe200000100ba */
[----:B------:R-:W-:Y:S01]  /*4260*/  ISETP.NE.U32.AND P5, PT, RZ, UR14, PT ;  /* 0x0000000eff007c0c */ /* 0x000fe2000bfa5070 */
[----:B------:R-:W-:Y:S01]  /*4270*/  FFMA.FTZ R182, R9, R187, R186 ;  /* 0x000000bb09b67223 */ /* 0x000fe200000100ba */
[----:B------:R-:W4:Y:S01]  /*4280*/  LDL R220, [R1+0x84] ;  /* 0x0000840001dc7983 */ /* 0x000f220000100800 */
        /* <DEDUP_REMOVED lines=11> */
[----:B--2---:R-:W-:Y:S02]  /*4340*/  IMAD.WIDE.U32 R180, R19, 0x10, R208 ;  /* 0x0000001013b47825 */ /* 0x004fe400078e00d0 */
        /* <DEDUP_REMOVED lines=14> */
[----:B---3--:R-:W-:Y:S02]  /*4430*/  FMUL.FTZ R185, R251, R185 ;  /* 0x000000b9fbb97220 */ /* 0x008fe40000410000 */
[-C--:B------:R-:W-:Y:S01]  /*4440*/  FFMA.FTZ R141, R208, R182.reuse, R141 ;  /* 0x000000b6d08d7223 */ /* 0x080fe2000001008d */
[----:B------:R-:W-:Y:S01]  /*4450*/  FADD.FTZ R184, R236, -R184 ;  /* 0x800000b8ecb87221 */ /* 0x000fe20000010000 */
[----:B------:R-:W-:Y:S01]  /*4460*/  @P6 SHF.L.U32 R208, R168, 0x10, RZ ;  /* 0x00000010a8d06819 */ /* 0x000fe200000006ff */
[----:B----4-:R-:W-:Y:S01]  /*4470*/  FMUL.FTZ R182, R220, R182 ;  /* 0x000000b6dcb67220 */ /* 0x010fe20000410000 */
        /* <DEDUP_REMOVED lines=83> */
.L_x_3976:
[----:B------:R-:W-:Y:S05]  /*49b0*/  BSYNC B0 ;  /* 0x0000000000007941 */ /* 0x000fea0003800000 */
.L_x_3975:
[----:B------:R-:W-:Y:S04]  /*49c0*/  BSSY B0, `(.L_x_3977) ;  /* 0x000007c000007945 */ /* 0x000fe80003800000 */
[----:B------:R-:W-:Y:S05]  /*49d0*/  @!P2 BRA `(.L_x_3978) ;  /* 0x0000000400e8a947 */ /* 0x000fea0003800000 */
[----:B------:R-:W-:Y:S01]  /*49e0*/  ISETP.NE.U32.AND P6, PT, RZ, UR10, PT ;  /* 0x0000000aff007c0c */ /* 0x000fe2000bfc5070 */
[----:B------:R-:W3:Y:S01]  /*49f0*/  LDC.64 R208, c[0x0][0x220] ;  /* 0x00008800ffd07b82 */ /* 0x000ee20000000a00 */
[----:B------:R-:W4:Y:S02]  /*4a00*/  LDL R251, [R1+0x40] ;  /* 0x0000400001fb7983 */ /* 0x000f240000100800 */
[----:B------:R-:W-:Y:S01]  /*4a10*/  ISETP.NE.AND.EX P6, PT, RZ, UR11, PT, P6 ;  /* 0x0000000bff007c0c */ /* 0x000fe2000bfc5360 */
[-CC-:B012---:R-:W-:Y:S01]  /*4a20*/  FFMA.FTZ R181, R13, R187.reuse, R186.reuse ;  /* 0x000000bb0db57223 */ /* 0x187fe200000100ba */
[----:B------:R-:W-:Y:S01]  /*4a30*/  ISETP.NE.U32.AND P5, PT, RZ, UR14, PT ;  /* 0x0000000eff007c0c */ /* 0x000fe2000bfa5070 */
[----:B------:R-:W-:Y:S01]  /*4a40*/  FFMA.FTZ R182, R17, R187, R186 ;  /* 0x000000bb11b67223 */ /* 0x000fe200000100ba */
[----:B------:R-:W2:Y:S01]  /*4a50*/  LDL R220, [R1+0x44] ;  /* 0x0000440001dc7983 */ /* 0x000ea20000100800 */
[----:B------:R-:W-:Y:S01]  /*4a60*/  FADD.FTZ R181, R219, -R181 ;  /* 0x800000b5dbb57221 */ /* 0x000fe20000010000 */
[----:B------:R-:W-:Y:S01]  /*4a70*/  ISETP.NE.AND.EX P5, PT, RZ, UR15, PT, P5 ;  /* 0x0000000fff007c0c */ /* 0x000fe2000bfa5350 */
[----:B------:R-:W-:Y:S01]  /*4a80*/  FADD.FTZ R182, R217, -R182 ;  /* 0x800000b6d9b67221 */ /* 0x000fe20000010000 */
[----:B------:R-:W2:Y:S01]  /*4a90*/  LDL R218, [R1+0x4c] ;  /* 0x00004c0001da7983 */ /* 0x000ea20000100800 */
[----:B-----5:R-:W-:-:S02]  /*4aa0*/  FMUL.FTZ R185, R21, R181 ;  /* 0x000000b515b97220 */ /* 0x020fc40000410000 */
[----:B------:R-:W-:Y:S02]  /*4ab0*/  FMUL.FTZ R184, R21, R182 ;  /* 0x000000b615b87220 */ /* 0x000fe40000410000 */
        /* <DEDUP_REMOVED lines=11> */
[----:B------:R-:W-:Y:S01]  /*4b70*/  FMUL.FTZ R185, R185, R20 ;  /* 0x00000014b9b97220 */ /* 0x000fe20000410000 */
[----:B------:R-:W-:-:S04]  /*4b80*/  @P6 PRMT R209, R173, 0x7632, R209 ;  /* 0x00007632add16816 */ /* 0x000fc800000000d1 */
[----:B------:R-:W-:Y:S02]  /*4b90*/  @P6 SHF.L.U32 R209, R209, 0x10, RZ ;  /* 0x00000010d1d16819 */ /* 0x000fe400000006ff */
[C---:B---3--:R-:W-:Y:S02]  /*4ba0*/  SHF.L.U32 R208, R182.reuse, 0x10, RZ ;  /* 0x00000010b6d07819 */ /* 0x048fe400000006ff */
[----:B------:R-:W-:-:S03]  /*4bb0*/  PRMT R182, R182, 0x7632, R182 ;  /* 0x00007632b6b67816 */ /* 0x000fc600000000b6 */
[----:B------:R-:W-:Y:S01]  /*4bc0*/  FFMA.FTZ R148, R208, R185, R148 ;  /* 0x000000b9d0947223 */ /* 0x000fe20000010094 */
[----:B------:R-:W-:Y:S01]  /*4bd0*/  SHF.L.U32 R208, R182, 0x10, RZ ;  /* 0x00000010b6d07819 */ /* 0x000fe200000006ff */
[----:B------:R-:W-:Y:S01]  /*4be0*/  FMUL.FTZ R182, R184, R20 ;  /* 0x00000014b8b67220 */ /* 0x000fe20000410000 */
[----:B------:R-:W-:Y:S01]  /*4bf0*/  FFMA.FTZ R184, R11, R187, R186 ;  /* 0x000000bb0bb87223 */ /* 0x000fe200000100ba */
[----:B----4-:R-:W-:Y:S02]  /*4c00*/  FMUL.FTZ R185, R251, R185 ;  /* 0x000000b9fbb97220 */ /* 0x010fe40000410000 */
[-C--:B------:R-:W-:Y:S01]  /*4c10*/  FFMA.FTZ R149, R208, R182.reuse, R149 ;  /* 0x000000b6d0957223 */ /* 0x080fe20000010095 */
[----:B------:R-:W-:Y:S01]  /*4c20*/  FADD.FTZ R184, R228, -R184 ;  /* 0x800000b8e4b87221 */ /* 0x000fe20000010000 */
[----:B------:R-:W-:Y:S01]  /*4c30*/  @P6 SHF.L.U32 R208, R172, 0x10, RZ ;  /* 0x00000010acd06819 */ /* 0x000fe200000006ff */
[----:B--2---:R-:W-:Y:S01]  /*4c40*/  FMUL.FTZ R182, R220, R182 ;  /* 0x000000b6dcb67220 */ /* 0x004fe20000410000 */
        /* <DEDUP_REMOVED lines=83> */
.L_x_3978:
[----:B------:R-:W-:Y:S05]  /*5180*/  BSYNC B0 ;  /* 0x0000000000007941 */ /* 0x000fea0003800000 */
.L_x_3977:
[----:B0123--:R-:W2:Y:S01]  /*5190*/  LDL R180, [R1+0xc] ;  /* 0x00000c0001b47983 */ /* 0x00fea20000100800 */
[----:B------:R-:W-:Y:S01]  /*51a0*/  BSSY B0, `(.L_x_3979) ;  /* 0x0000079000007945 */ /* 0x000fe20003800000 */
[----:B--2---:R-:W-:-:S13]  /*51b0*/  ISETP.NE.AND P5, PT, R180, RZ, PT ;  /* 0x000000ffb400720c */ /* 0x004fda0003fa5270 */
[----:B------:R-:W-:Y:S05]  /*51c0*/  @!P5 BRA `(.L_x_3980) ;  /* 0x0000000400d8d947 */ /* 0x000fea0003800000 */
[----:B------:R-:W2:Y:S01]  /*51d0*/  LDL R180, [R1] ;  /* 0x0000000001b47983 */ /* 0x000ea20000100800 */
[----:B------:R-:W-:Y:S01]  /*51e0*/  ISETP.NE.U32.AND P6, PT, RZ, UR10, PT ;  /* 0x0000000aff007c0c */ /* 0x000fe2000bfc5070 */
[-CC-:B------:R-:W-:Y:S01]  /*51f0*/  FFMA.FTZ R185, R224, R187.reuse, R186.reuse ;  /* 0x000000bbe0b97223 */ /* 0x180fe200000100ba */
[-CC-:B------:R-:W-:Y:S01]  /*5200*/  FFMA.FTZ R208, R221, R187.reuse, R186.reuse ;  /* 0x000000bbddd07223 */ /* 0x180fe200000100ba */
[-CC-:B------:R-:W-:Y:S01]  /*5210*/  FFMA.FTZ R184, R213, R187.reuse, R186.reuse ;  /* 0x000000bbd5b87223 */ /* 0x180fe200000100ba */
[----:B------:R-:W-:Y:S01]  /*5220*/  ISETP.NE.AND.EX P6, PT, RZ, UR11, PT, P6 ;  /* 0x0000000bff007c0c */ /* 0x000fe2000bfc5360 */
[-CC-:B------:R-:W-:Y:S01]  /*5230*/  FFMA.FTZ R183, R211, R187.reuse, R186.reuse ;  /* 0x000000bbd3b77223 */ /* 0x180fe200000100ba */
[-CC-:B------:R-:W-:Y:S01]  /*5240*/  FFMA.FTZ R182, R207, R187.reuse, R186.reuse ;  /* 0x000000bbcfb67223 */ /* 0x180fe200000100ba */
[----:B------:R-:W-:Y:S01]  /*5250*/  FFMA.FTZ R181, R205, R187, R186 ;  /* 0x000000bbcdb57223 */ /* 0x000fe200000100ba */
[----:B------:R-:W-:Y:S01]  /*5260*/  FADD.FTZ R185, R223, -R185 ;  /* 0x800000b9dfb97221 */ /* 0x000fe20000010000 */
[----:B------:R-:W-:Y:S01]  /*5270*/  FADD.FTZ R183, R210, -R183 ;  /* 0x800000b7d2b77221 */ /* 0x000fe20000010000 */
[----:B------:R-:W-:Y:S01]  /*5280*/  FADD.FTZ R182, R206, -R182 ;  /* 0x800000b6ceb67221 */ /* 0x000fe20000010000 */
[----:B------:R-:W-:Y:S01]  /*5290*/  FADD.FTZ R181, R204, -R181 ;  /* 0x800000b5ccb57221 */ /* 0x000fe20000010000 */
[----:B-----5:R-:W-:Y:S01]  /*52a0*/  FMUL.FTZ R185, R21, R185 ;  /* 0x000000b915b97220 */ /* 0x020fe20000410000 */
[----:B------:R-:W-:-:S02]  /*52b0*/  ISETP.NE.U32.AND P5, PT, RZ, UR14, PT ;  /* 0x0000000eff007c0c */ /* 0x000fc4000bfa5070 */
[----:B------:R-:W-:Y:S02]  /*52c0*/  FMUL.FTZ R218, R21, R181 ;  /* 0x000000b515da7220 */ /* 0x000fe40000410000 */
[----:B------:R-:W-:Y:S01]  /*52d0*/  ISETP.NE.AND.EX P5, PT, RZ, UR15, PT, P5 ;  /* 0x0000000fff007c0c */ /* 0x000fe2000bfa5350 */
[-CC-:B--2---:R-:W-:Y:S01]  /*52e0*/  FFMA.FTZ R209, R180, R187.reuse, R186.reuse ;  /* 0x000000bbb4d17223 */ /* 0x184fe200000100ba */
[--C-:B------:R-:W-:Y:S01]  /*52f0*/  FFMA.FTZ R180, R203, R187, R186.reuse ;  /* 0x000000bbcbb47223 */ /* 0x100fe200000100ba */
[----:B------:R-:W-:Y:S02]  /*5300*/  @P6 PRMT R186, R176, 0x7632, R186 ;  /* 0x00007632b0ba6816 */ /* 0x000fe400000000ba */
[----:B------:R-:W-:Y:S01]  /*5310*/  FADD.FTZ R187, R225, -R209 ;  /* 0x800000d1e1bb7221 */ /* 0x000fe20000010000 */
[----:B------:R-:W-:Y:S01]  /*5320*/  FADD.FTZ R180, R202, -R180 ;  /* 0x800000b4cab47221 */ /* 0x000fe20000010000 */
[----:B------:R-:W-:Y:S02]  /*5330*/  @P6 SHF.L.U32 R186, R186, 0x10, RZ ;  /* 0x00000010baba6819 */ /* 0x000fe400000006ff */
[C---:B------:R-:W-:Y:S01]  /*5340*/  FMUL.FTZ R209, R21.reuse, R187 ;  /* 0x000000bb15d17220 */ /* 0x040fe20000410000 */
[----:B------:R-:W-:Y:S01]  /*5350*/  FADD.FTZ R187, R214, -R208 ;  /* 0x800000d0d6bb7221 */ /* 0x000fe20000010000 */
[----:B------:R-:W-:Y:S01]  /*5360*/  FMUL.FTZ R208, R21, R182 ;  /* 0x000000b615d07220 */ /* 0x000fe20000410000 */
[----:B------:R-:W-:Y:S01]  /*5370*/  @P6 FADD.FTZ R185, R185, R186 ;  /* 0x000000bab9b96221 */ /* 0x000fe20000010000 */
[----:B------:R-:W-:Y:S01]  /*5380*/  @P6 SHF.L.U32 R186, R176, 0x10, RZ ;  /* 0x00000010b0ba6819 */ /* 0x000fe200000006ff */
[----:B------:R-:W-:-:S04]  /*5390*/  FMUL.FTZ R187, R21, R187 ;  /* 0x000000bb15bb7220 */ /* 0x000fc80000410000 */
[----:B------:R-:W-:Y:S01]  /*53a0*/  @P6 FADD.FTZ R209, R209, R186 ;  /* 0x000000bad1d16221 */ /* 0x000fe20000010000 */
[----:B------:R-:W-:Y:S01]  /*53b0*/  FADD.FTZ R186, R212, -R184 ;  /* 0x800000b8d4ba7221 */ /* 0x000fe20000010000 */
[C---:B------:R-:W-:Y:S01]  /*53c0*/  FMUL.FTZ R184, R21.reuse, R183 ;  /* 0x000000b715b87220 */ /* 0x040fe20000410000 */
[----:B------:R-:W-:Y:S02]  /*53d0*/  @P5 F2FP.BF16.F32.PACK_AB R183, RZ, R185 ;  /* 0x000000b9ffb7523e */ /* 0x000fe400000010ff */
[C---:B------:R-:W-:Y:S01]  /*53e0*/  FMUL.FTZ R186, R21.reuse, R186 ;  /* 0x000000ba15ba7220 */ /* 0x040fe20000410000 */
[----:B------:R-:W-:Y:S01]  /*53f0*/  FMUL.FTZ R21, R21, R180 ;  /* 0x000000b415157220 */ /* 0x000fe20000410000 */
[----:B------:R-:W-:Y:S01]  /*5400*/  @P5 F2FP.BF16.F32.PACK_AB R182, RZ, R209 ;  /* 0x000000d1ffb6523e */ /* 0x000fe200000010ff */
[----:B------:R-:W0:Y:S03]  /*5410*/  LDC.64 R180, c[0x0][0x220] ;  /* 0x00008800ffb47b82 */ /* 0x000e260000000a00 */
[----:B------:R-:W-:-:S04]  /*5420*/  @P5 PRMT R72, R182, 0x7610, R72 ;  /* 0x00007610b6485816 */ /* 0x000fc80000000048 */
[----:B------:R-:W-:Y:S01]  /*5430*/  @P5 PRMT R72, R72, 0x5410, R183 ;  /* 0x0000541048485816 */ /* 0x000fe200000000b7 */
[----:B0-----:R-:W-:-:S06]  /*5440*/  IMAD.WIDE.U32 R180, R19, 0x10, R180 ;  /* 0x0000001013b47825 */ /* 0x001fcc00078e00b4 */
[----:B------:R-:W2:Y:S01]  /*5450*/  LDG.E.128 R180, desc[UR4][R180.64] ;  /* 0x00000004b4b47981 */ /* 0x000ea2000c1e1d00 */
[----:B------:R-:W-:Y:S01]  /*5460*/  FMUL.FTZ R220, R209, R20 ;  /* 0x00000014d1dc7220 */ /* 0x000fe20000410000 */
[C---:B--2---:R-:W-:Y:S02]  /*5470*/  SHF.L.U32 R209, R180.reuse, 0x10, RZ ;  /* 0x00000010b4d17819 */ /* 0x044fe400000006ff */
[----:B------:R-:W-:-:S03]  /*5480*/  PRMT R180, R180, 0x7632, R180 ;  /* 0x00007632b4b47816 */ /* 0x000fc600000000b4 */
[----:B------:R-:W-:Y:S01]  /*5490*/  FFMA.FTZ R152, R209, R220, R152 ;  /* 0x000000dcd1987223 */ /* 0x000fe20000010098 */
[----:B------:R-:W-:Y:S01]  /*54a0*/  SHF.L.U32 R209, R180, 0x10, RZ ;  /* 0x00000010b4d17819 */ /* 0x000fe200000006ff */
[----:B------:R-:W-:Y:S01]  /*54b0*/  FMUL.FTZ R180, R185, R20 ;  /* 0x00000014b9b47220 */ /* 0x000fe20000410000 */
[----:B------:R-:W-:-:S03]  /*54c0*/  @P6 SHF.L.U32 R185, R178, 0x10, RZ ;  /* 0x00000010b2b96819 */ /* 0x000fc600000006ff */
[----:B------:R-:W-:Y:S02]  /*54d0*/  FFMA.FTZ R153, R209, R180, R153 ;  /* 0x000000b4d1997223 */ /* 0x000fe40000010099 */
[----:B------:R-:W-:-:S04]  /*54e0*/  @P6 FADD.FTZ R184, R184, R185 ;  /* 0x000000b9b8b86221 */ /* 0x000fc80000010000 */
[----:B------:R-:W-:Y:S01]  /*54f0*/  FMUL.FTZ R251, R184, R20 ;  /* 0x00000014b8fb7220 */ /* 0x000fe20000410000 */
[----:B------:R-:W-:Y:S02]  /*5500*/  @P5 F2FP.BF16.F32.PACK_AB R185, RZ, R184 ;  /* 0x000000b8ffb9523e */ /* 0x000fe400000010ff */
[----:B------:R-:W-:Y:S02]  /*5510*/  SHF.L.U32 R184, R182, 0x10, RZ ;  /* 0x00000010b6b87819 */ /* 0x000fe400000006ff */
[----:B------:R-:W-:Y:S02]  /*5520*/  @P6 PRMT R182, R177, 0x7632, R182 ;  /* 0x00007632b1b66816 */ /* 0x000fe400000000b6 */
[----:B------:R-:W-:Y:S01]  /*5530*/  @P5 PRMT R74, R185, 0x7610, R74 ;  /* 0x00007610b94a5816 */ /* 0x000fe2000000004a */
[----:B------:R-:W-:Y:S01]  /*5540*/  FFMA.FTZ R156, R184, R251, R156 ;  /* 0x000000fbb89c7223 */ /* 0x000fe2000001009c */
[----:B------:R-:W-:Y:S02]  /*5550*/  @P6 SHF.L.U32 R184, R177, 0x10, RZ ;  /* 0x00000010b1b86819 */ /* 0x000fe400000006ff */
[----:B------:R-:W-:-:S03]  /*5560*/  @P6 PRMT R185, R178, 0x7632, R185 ;  /* 0x00007632b2b96816 */ /* 0x000fc600000000b9 */
[----:B------:R-:W-:Y:S01]  /*5570*/  @P6 FADD.FTZ R187, R187, R184 ;  /* 0x000000b8bbbb6221 */ /* 0x000fe20000010000 */
[----:B------:R-:W-:-:S04]  /*5580*/  @P6 SHF.L.U32 R185, R185, 0x10, RZ ;  /* 0x00000010b9b96819 */ /* 0x000fc800000006ff */
[----:B------:R-:W-:Y:S01]  /*5590*/  @P5 F2FP.BF16.F32.PACK_AB R184, RZ, R187 ;  /* 0x000000bbffb8523e */ /* 0x000fe200000010ff */
[----:B------:R-:W-:-:S03]  /*55a0*/  @P6 FADD.FTZ R208, R208, R185 ;  /* 0x000000b9d0d06221 */ /* 0x000fc60000010000 */
[----:B------:R-:W-:Y:S02]  /*55b0*/  @P5 PRMT R73, R184, 0x7610, R73 ;  /* 0x00007610b8495816 */ /* 0x000fe40000000049 */
[----:B------:R-:W-:Y:S02]  /*55c0*/  @P6 SHF.L.U32 R184, R182, 0x10, RZ ;  /* 0x00000010b6b86819 */ /* 0x000fe400000006ff */
[----:B------:R-:W-:Y:S02]  /*55d0*/  @P6 PRMT R182, R179, 0x7632, R182 ;  /* 0x00007632b3b66816 */ /* 0x000fe400000000b6 */
[----:B------:R-:W-:Y:S01]  /*55e0*/  @P5 F2FP.BF16.F32.PACK_AB R185, RZ, R208 ;  /* 0x000000d0ffb9523e */ /* 0x000fe200000010ff */
[----:B------:R-:W-:-:S03]  /*55f0*/  @P6 FADD.FTZ R186, R186, R184 ;  /* 0x000000b8baba6221 */ /* 0x000fc60000010000 */
[----:B------:R-:W-:Y:S02]  /*5600*/  @P5 PRMT R74, R74, 0x5410, R185 ;  /* 0x000054104a4a5816 */ /* 0x000fe400000000b9 */
[----:B------:R-:W-:-:S04]  /*5610*/  @P5 F2FP.BF16.F32.PACK_AB R184, RZ, R186 ;  /* 0x000000baffb8523e */ /* 0x000fc800000010ff */
[----:B------:R-:W-:Y:S02]  /*5620*/  @P5 PRMT R73, R73, 0x5410, R184 ;  /* 0x0000541049495816 */ /* 0x000fe400000000b8 */
[----:B------:R-:W-:-:S05]  /*5630*/  @P6 SHF.L.U32 R184, R179, 0x10, RZ ;  /* 0x00000010b3b86819 */ /* 0x000fca00000006ff */
[----:B------:R-:W-:-:S05]  /*5640*/  @P6 FADD.FTZ R218, R218, R184 ;  /* 0x000000b8dada6221 */ /* 0x000fca0000010000 */
[----:B------:R-:W-:-:S04]  /*5650*/  @P5 F2FP.BF16.F32.PACK_AB R184, RZ, R218 ;  /* 0x000000daffb8523e */ /* 0x000fc800000010ff */
[----:B------:R-:W-:Y:S02]  /*5660*/  @P5 PRMT R75, R184, 0x7610, R75 ;  /* 0x00007610b84b5816 */ /* 0x000fe4000000004b */
[----:B------:R-:W-:-:S05]  /*5670*/  @P6 SHF.L.U32 R184, R182, 0x10, RZ ;  /* 0x00000010b6b86819 */ /* 0x000fca00000006ff */
[----:B------:R-:W-:-:S05]  /*5680*/  @P6 FADD.FTZ R21, R21, R184 ;  /* 0x000000b815156221 */ /* 0x000fca0000010000 */
[----:B------:R-:W-:-:S04]  /*5690*/  @P5 F2FP.BF16.F32.PACK_AB R184, RZ, R21 ;  /* 0x00000015ffb8523e */ /* 0x000fc800000010ff */
[----:B------:R-:W-:Y:S02]  /*56a0*/  @P5 PRMT R75, R75, 0x5410, R184 ;  /* 0x000054104b4b5816 */ /* 0x000fe400000000b8 */
[C---:B------:R-:W-:Y:S02]  /*56b0*/  @P5 LEA R184, P6, R19.reuse, UR14, 0x4 ;  /* 0x0000000e13b85c11 */ /* 0x040fe4000f8c20ff */
[----:B------:R-:W-:Y:S02]  /*56c0*/  PRMT R182, R182, 0x7632, R182 ;  /* 0x00007632b6b67816 */ /* 0x000fe400000000b6 */
[----:B------:R-:W-:-:S05]  /*56d0*/  @P5 LEA.HI.X R185, R19, UR15, RZ, 0x4, P6 ;  /* 0x0000000f13b95c11 */ /* 0x000fca000b0f24ff */
[----:B------:R0:W-:Y:S02]  /*56e0*/  @P5 STG.E.128 desc[UR4][R184.64], R72 ;  /* 0x00000048b8005986 */ /* 0x0001e4000c101d04 */
[----:B0-----:R-:W-:Y:S01]  /*56f0*/  SHF.L.U32 R184, R182, 0x10, RZ ;  /* 0x00000010b6b87819 */ /* 0x001fe200000006ff */
[----:B------:R-:W-:Y:S01]  /*5700*/  FMUL.FTZ R182, R208, R20 ;  /* 0x00000014d0b67220 */ /* 0x000fe20000410000 */
[----:B------:R-:W2:Y:S03]  /*5710*/  LDL R185, [R1+0x14] ;  /* 0x0000140001b97983 */ /* 0x000ea60000100800 */
[----:B------:R-:W-:Y:S02]  /*5720*/  FFMA.FTZ R157, R184, R182, R157 ;  /* 0x000000b6b89d7223 */ /* 0x000fe4000001009d */
[----:B------:R-:W3:Y:S01]  /*5730*/  LDL R184, [R1+0x10] ;  /* 0x0000100001b87983 */ /* 0x000ee20000100800 */
[----:B------:R-:W-:-:S04]  /*5740*/  LEA R208, P5, R19, UR16, 0x4 ;  /* 0x0000001013d07c11 */ /* 0x000fc8000f8a20ff */
[----:B------:R-:W-:Y:S01]  /*5750*/  LEA.HI.X R209, R19, UR17, RZ, 0x4, P5 ;  /* 0x0000001113d17c11 */ /* 0x000fe2000a8f24ff */
[----:B------:R-:W-:Y:S01]  /*5760*/  FMUL.FTZ R19, R187, R20 ;  /* 0x00000014bb137220 */ /* 0x000fe20000410000 */
[----:B--2---:R-:W-:Y:S01]  /*5770*/  FMUL.FTZ R185, R185, R180 ;  /* 0x000000b4b9b97220 */ /* 0x004fe20000410000 */
[----:B------:R-:W-:Y:S02]  /*5780*/  FMUL.FTZ R180, R218, R20 ;  /* 0x00000014dab47220 */ /* 0x000fe40000410000 */
[----:B------:R-:W2:Y:S01]  /*5790*/  LDL R218, [R1+0x18] ;  /* 0x0000180001da7983 */ /* 0x000ea20000100800 */
[----:B---3--:R-:W-:Y:S01]  /*57a0*/  FMUL.FTZ R220, R184, R220 ;  /* 0x000000dcb8dc7220 */ /* 0x008fe20000410000 */
[----:B------:R-:W-:Y:S02]  /*57b0*/  FMUL.FTZ R184, R32, R251 ;  /* 0x000000fb20b87220 */ /* 0x000fe40000410000 */
[----:B------:R-:W3:Y:S01]  /*57c0*/  LDL R251, [R1+0x1c] ;  /* 0x00001c0001fb7983 */ /* 0x000ee20000100800 */
[----:B------:R-:W-:Y:S01]  /*57d0*/  FMUL.FTZ R187, R33, R182 ;  /* 0x000000b621bb7220 */ /* 0x000fe20000410000 */
[-C--:B------:R-:W-:Y:S01]  /*57e0*/  FMUL.FTZ R182, R186, R20.reuse ;  /* 0x00000014bab67220 */ /* 0x080fe20000410000 */
[----:B------:R-:W-:Y:S01]  /*57f0*/  FMUL.FTZ R20, R21, R20 ;  /* 0x0000001415147220 */ /* 0x000fe20000410000 */
[----:B------:R-:W-:-:S02]  /*5800*/  SHF.L.U32 R21, R181, 0x10, RZ ;  /* 0x00000010b5157819 */ /* 0x000fc400000006ff */
[----:B------:R-:W-:Y:S02]  /*5810*/  F2FP.BF16.F32.PACK_AB R186, R187, R184 ;  /* 0x000000b8bbba723e */ /* 0x000fe400000010ff */
[----:B------:R-:W-:Y:S01]  /*5820*/  F2FP.BF16.F32.PACK_AB R184, R185, R220 ;  /* 0x000000dcb9b8723e */ /* 0x000fe200000010ff */
[-C--:B------:R-:W-:Y:S01]  /*5830*/  FFMA.FTZ R154, R21, R19.reuse, R154 ;  /* 0x00000013159a7223 */ /* 0x080fe2000001009a */
[----:B------:R-:W-:Y:S01]  /*5840*/  FMUL.FTZ R21, R35, R20 ;  /* 0x0000001423157220 */ /* 0x000fe20000410000 */
[----:B--2---:R-:W-:Y:S01]  /*5850*/  FMUL.FTZ R185, R218, R19 ;  /* 0x00000013dab97220 */ /* 0x004fe20000410000 */
[----:B------:R-:W-:Y:S01]  /*5860*/  FMUL.FTZ R19, R34, R180 ;  /* 0x000000b422137220 */ /* 0x000fe20000410000 */
[----:B---3--:R-:W-:-:S05]  /*5870*/  FMUL.FTZ R187, R251, R182 ;  /* 0x000000b6fbbb7220 */ /* 0x008fca0000410000 */
[----:B------:R-:W-:Y:S02]  /*5880*/  F2FP.BF16.F32.PACK_AB R185, R187, R185 ;  /* 0x000000b9bbb9723e */ /* 0x000fe400000010ff */
[----:B------:R-:W-:Y:S02]  /*5890*/  F2FP.BF16.F32.PACK_AB R187, R21, R19 ;  /* 0x0000001315bb723e */ /* 0x000fe400000010ff */
[----:B------:R-:W-:-:S03]  /*58a0*/  SHF.L.U32 R19, R183, 0x10, RZ ;  /* 0x00000010b7137819 */ /* 0x000fc600000006ff */
[----:B------:R0:W-:Y:S02]  /*58b0*/  STG.E.128 desc[UR4][R208.64], R184 ;  /* 0x000000b8d0007986 */ /* 0x0001e4000c101d04 */
[----:B------:R-:W-:Y:S01]  /*58c0*/  FFMA.FTZ R158, R19, R180, R158 ;  /* 0x000000b4139e7223 */ /* 0x000fe2000001009e */
[----:B------:R-:W-:-:S04]  /*58d0*/  PRMT R19, R181, 0x7632, R19 ;  /* 0x00007632b5137816 */ /* 0x000fc80000000013 */
[----:B------:R-:W-:-:S05]  /*58e0*/  SHF.L.U32 R19, R19, 0x10, RZ ;  /* 0x0000001013137819 */ /* 0x000fca00000006ff */
[----:B------:R-:W-:Y:S01]  /*58f0*/  FFMA.FTZ R155, R19, R182, R155 ;  /* 0x000000b6139b7223 */ /* 0x000fe2000001009b */
[----:B------:R-:W-:-:S04]  /*5900*/  PRMT R19, R183, 0x7632, R19 ;  /* 0x00007632b7137816 */ /* 0x000fc80000000013 */
[----:B------:R-:W-:-:S05]  /*5910*/  SHF.L.U32 R19, R19, 0x10, RZ ;  /* 0x0000001013137819 */ /* 0x000fca00000006ff */
[----:B0-----:R-:W-:-:S07]  /*5920*/  FFMA.FTZ R159, R19, R20, R159 ;  /* 0x00000014139f7223 */ /* 0x001fce000001009f */
.L_x_3980:
[----:B------:R-:W-:Y:S05]  /*5930*/  BSYNC B0 ;  /* 0x0000000000007941 */ /* 0x000fea0003800000 */
.L_x_3979:
[----:B------:R-:W-:Y:S02]  /*5940*/  IADD3 R2, R2, UR18, RZ ;  /* 0x0000001202027c10 */ /* 0x000fe4000fffe0ff */
[----:B------:R-:W-:Y:S02]  /*5950*/  SEL R19, RZ, 0x1, P4 ;  /* 0x00000001ff137807 */ /* 0x000fe40002000000 */
[----:B------:R-:W-:Y:S02]  /*5960*/  ISETP.GE.AND P4, PT, R2, UR19, PT ;  /* 0x0000001302007c0c */ /* 0x000fe4000bf86270 */
[----:B------:R-:W-:-:S11]  /*5970*/  PRMT R251, R19, 0x7610, R251 ;  /* 0x0000761013fb7816 */ /* 0x000fd600000000fb */
[----:B------:R-:W-:Y:S05]  /*5980*/  @!P4 BRA `(.L_x_3981) ;  /* 0xffffffb000f0c947 */ /* 0x000fea000383ffff */
.L_x_3959:
[----:B-----5:R-:W2:Y:S04]  /*5990*/  LDL.LU R21, [R1+0x120] ;  /* 0x0001200001157983 */ /* 0x020ea80000300800 */
[----:B------:R-:W3:Y:S04]  /*59a0*/  LDL.LU R20, [R1+0x4] ;  /* 0x0000040001147983 */ /* 0x000ee80000300800 */
        /* <DEDUP_REMOVED lines=22> */
.L_x_3983:
[----:B------:R-:W-:Y:S05]  /*5b10*/  BSYNC B0 ;  /* 0x0000000000007941 */ /* 0x000fea0003800000 */
.L_x_3982:
        /* <DEDUP_REMOVED lines=15> */
.L_x_3985:
[----:B------:R-:W-:Y:S05]  /*5c10*/  BSYNC B0 ;  /* 0x0000000000007941 */ /* 0x000fea0003800000 */
.L_x_3984:
        /* <DEDUP_REMOVED lines=15> */
.L_x_3987:
[----:B------:R-:W-:Y:S05]  /*5d10*/  BSYNC B0 ;  /* 0x0000000000007941 */ /* 0x000fea0003800000 */
.L_x_3986:
        /* <DEDUP_REMOVED lines=15> */
.L_x_3989:
[----:B------:R-:W-:Y:S05]  /*5e10*/  BSYNC B0 ;  /* 0x0000000000007941 */ /* 0x000fea0003800000 */
.L_x_3988:
        /* <DEDUP_REMOVED lines=16> */
.L_x_3970:
[----:B------:R-:W-:Y:S01]  /*5f20*/  HFMA2.MMA R180, -RZ, RZ, 0, 9.5367431640625e-07 ;  /* 0x00000010ffb47435 */ /* 0x000fe200000001ff */
[----:B------:R-:W-:Y:S02]  /*5f30*/  MOV R184, R218 ;  /* 0x000000da00b87202 */ /* 0x000fe40000000f00 */
[----:B------:R-:W-:Y:S02]  /*5f40*/  MOV R181, 0x1f ;  /* 0x0000001f00b57802 */ /* 0x000fe40000000f00 */
[----:B------:R-:W-:-:S07]  /*5f50*/  MOV R183, 0xffffffff ;  /* 0xffffffff00b77802 */ /* 0x000fce0000000f00 */
[----:B-----5:R-:W-:Y:S05]  /*5f60*/  WARPSYNC.COLLECTIVE R183, `(.L_x_3990) ;  /* 0x00000000b7087348 */ /* 0x020fea0003c00000 */
[----:B------:R0:W1:Y:S02]  /*5f70*/  SHFL.DOWN P6, R187, R184, R180, R181 ;  /* 0x080000b4b8bb7389 */ /* 0x00006400000c00b5 */
[----:B01---5:R-:W-:Y:S01]  /*5f80*/  ENDCOLLECTIVE ;  /* 0x000000000000791b */ /* 0x023fe20003800000 */
.L_x_3990:
[----:B------:R-:W-:Y:S02]  /*5f90*/  MOV R184, R209 ;  /* 0x000000d100b87202 */ /* 0x000fe40000000f00 */
[----:B------:R-:W-:-:S05]  /*5fa0*/  MOV R180, R187 ;  /* 0x000000bb00b47202 */ /* 0x000fca0000000f00 */
[----:B------:R-:W-:Y:S01]  /*5fb0*/  FADD.FTZ R185, R180, R218 ;  /* 0x000000dab4b97221 */ /* 0x000fe20000010000 */
[----:B------:R-:W-:-:S11]  /*5fc0*/  HFMA2.MMA R180, -RZ, RZ, 0, 9.5367431640625e-07 ;  /* 0x00000010ffb47435 */ /* 0x000fd600000001ff */
[----:B------:R-:W-:Y:S05]  /*5fd0*/  WARPSYNC.COLLECTIVE R183, `(.L_x_3991) ;  /* 0x00000000b7087348 */ /* 0x000fea0003c00000 */
[----:B------:R0:W1:Y:S02]  /*5fe0*/  SHFL.DOWN P6, R187, R184, R180, R181 ;  /* 0x080000b4b8bb7389 */ /* 0x00006400000c00b5 */
[----:B01----:R-:W-:Y:S01]  /*5ff0*/  ENDCOLLECTIVE ;  /* 0x000000000000791b */ /* 0x003fe20003800000 */
.L_x_3991:
[----:B------:R-:W-:Y:S02]  /*6000*/  MOV R184, R185 ;  /* 0x000000b900b87202 */ /* 0x000fe40000000f00 */
[----:B------:R-:W-:-:S05]  /*6010*/  MOV R180, R187 ;  /* 0x000000bb00b47202 */ /* 0x000fca0000000f00 */
[----:B------:R-:W-:Y:S01]  /*6020*/  FADD.FTZ R186, R180, R209 ;  /* 0x000000d1b4ba7221 */ /* 0x000fe20000010000 */
[----:B------:R-:W-:-:S11]  /*6030*/  HFMA2.MMA R180, -RZ, RZ, 0, 4.76837158203125e-07 ;  /* 0x00000008ffb47435 */ /* 0x000fd600000001ff */
[----:B------:R-:W-:Y:S05]  /*6040*/  WARPSYNC.COLLECTIVE R183, `(.L_x_3992) ;  /* 0x00000000b7087348 */ /* 0x000fea0003c00000 */
[----:B------:R0:W1:Y:S02]  /*6050*/  SHFL.DOWN P6, R187, R184, R180, R181 ;  /* 0x080000b4b8bb7389 */ /* 0x00006400000c00b5 */
[----:B01----:R-:W-:Y:S01]  /*6060*/  ENDCOLLECTIVE ;  /* 0x000000000000791b */ /* 0x003fe20003800000 */
.L_x_3992:
[----:B------:R-:W-:Y:S02]  /*6070*/  MOV R184, R186 ;  /* 0x000000ba00b87202 */ /* 0x000fe40000000f00 */
[----:B------:R-:W-:-:S05]  /*6080*/  MOV R180, R187 ;  /* 0x000000bb00b47202 */ /* 0x000fca0000000f00 */
[----:B------:R-:W-:Y:S01]  /*6090*/  FADD.FTZ R185, R185, R180 ;  /* 0x000000b4b9b97221 */ /* 0x000fe20000010000 */
[----:B------:R-:W-:-:S11]  /*60a0*/  HFMA2.MMA R180, -RZ, RZ, 0, 4.76837158203125e-07 ;  /* 0x00000008ffb47435 */ /* 0x000fd600000001ff */
[----:B------:R-:W-:Y:S05]  /*60b0*/  WARPSYNC.COLLECTIVE R183, `(.L_x_3993) ;  /* 0x00000000b7087348 */ /* 0x000fea0003c00000 */
[----:B------:R0:W1:Y:S02]  /*60c0*/  SHFL.DOWN P6, R187, R184, R180, R181 ;  /* 0x080000b4b8bb7389 */ /* 0x00006400000c00b5 */
[----:B01----:R-:W-:Y:S01]  /*60d0*/  ENDCOLLECTIVE ;  /* 0x000000000000791b */ /* 0x003fe20003800000 */
.L_x_3993:
[----:B------:R-:W-:Y:S02]  /*60e0*/  MOV R184, R185 ;  /* 0x000000b900b87202 */ /* 0x000fe40000000f00 */
[----:B------:R-:W-:-:S05]  /*60f0*/  MOV R180, R187 ;  /* 0x000000bb00b47202 */ /* 0x000fca0000000f00 */
[----:B------:R-:W-:Y:S01]  /*6100*/  FADD.FTZ R186, R186, R180 ;  /* 0x000000b4baba7221 */ /* 0x000fe20000010000 */
[----:B------:R-:W-:-:S11]  /*6110*/  HFMA2.MMA R180, -RZ, RZ, 0, 2.384185791015625e-07 ;  /* 0x00000004ffb47435 */ /* 0x000fd600000001ff */
[----:B------:R-:W-:Y:S05]  /*6120*/  WARPSYNC.COLLECTIVE R183, `(.L_x_3994) ;  /* 0x00000000b7087348 */ /* 0x000fea0003c00000 */
[----:B------:R0:W1:Y:S02]  /*6130*/  SHFL.DOWN P6, R187, R184, R180, R181 ;  /* 0x080000b4b8bb7389 */ /* 0x00006400000c00b5 */
[----:B01----:R-:W-:Y:S01]  /*6140*/  ENDCOLLECTIVE ;  /* 0x000000000000791b */ /* 0x003fe20003800000 */
.L_x_3994:
[----:B------:R-:W-:Y:S02]  /*6150*/  MOV R184, R186 ;  /* 0x000000ba00b87202 */ /* 0x000fe40000000f00 */
[----:B------:R-:W-:-:S05]  /*6160*/  MOV R180, R187 ;  /* 0x000000bb00b47202 */ /* 0x000fca0000000f00 */
[----:B------:R-:W-:Y:S01]  /*6170*/  FADD.FTZ R185, R185, R180 ;  /* 0x000000b4b9b97221 */ /* 0x000fe20000010000 */
[----:B------:R-:W-:-:S11]  /*6180*/  HFMA2.MMA R180, -RZ, RZ, 0, 2.384185791015625e-07 ;  /* 0x00000004ffb47435 */ /* 0x000fd600000001ff */
[----:B------:R-:W-:Y:S05]  /*6190*/  WARPSYNC.COLLECTIVE R183, `(.L_x_3995) ;  /* 0x00000000b7087348 */ /* 0x000fea0003c00000 */
[----:B------:R0:W1:Y:S02]  /*61a0*/  SHFL.DOWN P6, R187, R184, R180, R181 ;  /* 0x080000b4b8bb7389 */ /* 0x00006400000c00b5 */
[----:B01----:R-:W-:Y:S01]  /*61b0*/  ENDCOLLECTIVE ;  /* 0x000000000000791b */ /* 0x003fe20003800000 */
.L_x_3995:
[----:B------:R-:W-:Y:S02]  /*61c0*/  MOV R184, R185 ;  /* 0x000000b900b87202 */ /* 0x000fe40000000f00 */
[----:B------:R-:W-:-:S05]  /*61d0*/  MOV R180, R187 ;  /* 0x000000bb00b47202 */ /* 0x000fca0000000f00 */
[----:B------:R-:W-:Y:S01]  /*61e0*/  FADD.FTZ R208, R186, R180 ;  /* 0x000000b4bad07221 */ /* 0x000fe20000010000 */
[----:B------:R-:W-:-:S11]  /*61f0*/  HFMA2.MMA R180, -RZ, RZ, 0, 1.1920928955078125e-07 ;  /* 0x00000002ffb47435 */ /* 0x000fd600000001ff */
[----:B------:R-:W-:Y:S05]  /*6200*/  WARPSYNC.COLLECTIVE R183, `(.L_x_3996) ;  /* 0x00000000b7087348 */ /* 0x000fea0003c00000 */
[----:B------:R0:W1:Y:S02]  /*6210*/  SHFL.DOWN P6, R187, R184, R180, R181 ;  /* 0x080000b4b8bb7389 */ /* 0x00006400000c00b5 */
[----:B01----:R-:W-:Y:S01]  /*6220*/  ENDCOLLECTIVE ;  /* 0x000000000000791b */ /* 0x003fe20003800000 */
.L_x_3996:
[----:B------:R-:W-:Y:S02]  /*6230*/  MOV R184, R208 ;  /* 0x000000d000b87202 */ /* 0x000fe40000000f00 */
[----:B------:R-:W-:-:S05]  /*6240*/  MOV R180, R187 ;  /* 0x000000bb00b47202 */ /* 0x000fca0000000f00 */
[----:B------:R-:W-:Y:S01]  /*6250*/  FADD.FTZ R186, R185, R180 ;  /* 0x000000b4b9ba7221 */ /* 0x000fe20000010000 */
[----:B------:R-:W-:-:S11]  /*6260*/  HFMA2.MMA R180, -RZ, RZ, 0, 1.1920928955078125e-07 ;  /* 0x00000002ffb47435 */ /* 0x000fd600000001ff */
[----:B------:R-:W-:Y:S05]  /*6270*/  WARPSYNC.COLLECTIVE R183, `(.L_x_3997) ;  /* 0x00000000b7087348 */ /* 0x000fea0003c00000 */
[----:B------:R0:W1:Y:S02]  /*6280*/  SHFL.DOWN P6, R187, R184, R180, R181 ;  /* 0x080000b4b8bb7389 */ /* 0x00006400000c00b5 */
[----:B01----:R-:W-:Y:S01]  /*6290*/  ENDCOLLECTIVE ;  /* 0x000000000000791b */ /* 0x003fe20003800000 */
.L_x_3997:
[----:B------:R-:W-:Y:S02]  /*62a0*/  MOV R184, R186 ;  /* 0x000000ba00b87202 */ /* 0x000fe40000000f00 */
[----:B------:R-:W-:-:S05]  /*62b0*/  MOV R180, R187 ;  /* 0x000000bb00b47202 */ /* 0x000fca0000000f00 */
[----:B------:R-:W-:Y:S01]  /*62c0*/  FADD.FTZ R185, R208, R180 ;  /* 0x000000b4d0b97221 */ /* 0x000fe20000010000 */
[----:B------:R-:W-:-:S11]  /*62d0*/  HFMA2.MMA R180, -RZ, RZ, 0, 5.9604644775390625e-08 ;  /* 0x00000001ffb47435 */ /* 0x000fd600000001ff */
[----:B------:R-:W-:Y:S05]  /*62e0*/  WARPSYNC.COLLECTIVE R183, `(.L_x_3998) ;  /* 0x00000000b7087348 */ /* 0x000fea0003c00000 */
[----:B------:R0:W1:Y:S02]  /*62f0*/  SHFL.DOWN P6, R187, R184, R180, R181 ;  /* 0x080000b4b8bb7389 */ /* 0x00006400000c00b5 */
[----:B01----:R-:W-:Y:S01]  /*6300*/  ENDCOLLECTIVE ;  /* 0x000000000000791b */ /* 0x003fe20003800000 */
.L_x_3998:
[----:B------:R-:W-:Y:S02]  /*6310*/  MOV R184, R185 ;  /* 0x000000b900b87202 */ /* 0x000fe40000000f00 */
[----:B------:R-:W-:-:S07]  /*6320*/  MOV R208, R187 ;  /* 0x000000bb00d07202 */ /* 0x000fce0000000f00 */
[----:B------:R-:W-:Y:S05]  /*6330*/  WARPSYNC.COLLECTIVE R183, `(.L_x_3999) ;  /* 0x00000000b7087348 */ /* 0x000fea0003c00000 */
[----:B------:R0:W1:Y:S02]  /*6340*/  SHFL.DOWN P6, R187, R184, R180, R181 ;  /* 0x080000b4b8bb7389 */ /* 0x00006400000c00b5 */
[----:B01----:R-:W-:Y:S01]  /*6350*/  ENDCOLLECTIVE ;  /* 0x000000000000791b */ /* 0x003fe20003800000 */
.L_x_3999:
[----:B------:R-:W-:Y:S01]  /*6360*/  MOV R181, R187 ;  /* 0x000000bb00b57202 */ /* 0x000fe20000000f00 */
[----:B------:R-:W-:Y:S06]  /*6370*/  BRA `(.L_x_4000) ;  /* 0xffffffcc00447947 */ /* 0x000fec000383ffff */
.L_x_4001:
        /* <DEDUP_REMOVED lines=16> */
.L_x_16514:


//--------------------- .text._ZN10layer_norm13ln_bwd_kernelINS_13Kernel_traitsIf13__nv_bfloat16S2_S2_fjLj5120ELj1ELj1ELj4ELj16ENS_18Kernel_traits_baseILj5120EfS2_S2_S2_fjLj128EEEEELb0ELb1ELb0ELb1EEEvNS_9BwdParamsE --------------------------
	.section	.text._ZN10layer_norm13ln_bwd_kernelINS_13Kernel_traitsIf13__nv_bfloat16S2_S2_fjLj5120ELj1ELj1ELj4ELj16ENS_18Kernel_traits_baseILj5120EfS2_S2_S2_fjLj128EEEEELb0ELb1ELb0ELb1EEEvNS_9BwdParamsE,"ax",@progbits
	.align	128
        .global         _ZN10layer_norm13ln_bwd_kernelINS_13Kernel_traitsIf13__nv_bfloat16S2_S2_fjLj5120ELj1ELj1ELj4ELj16ENS_18Kernel_traits_baseILj5120EfS2_S2_S2_fjLj128EEEEELb0ELb1ELb0ELb1EEEvNS_9BwdParamsE
        .type           _ZN10layer_norm13ln_bwd_kernelINS_13Kernel_traitsIf13__nv_bfloat16S2_S2_fjLj5120ELj1ELj1ELj4ELj16ENS_18Kernel_traits_baseILj5120EfS2_S2_S2_fjLj128EEEEELb0ELb1ELb0ELb1EEEvNS_9BwdParamsE,@function
        .size           _ZN10layer_norm13ln_bwd_kernelINS_13Kernel_traitsIf13__nv_bfloat16S2_S2_fjLj5120ELj1ELj1ELj4ELj16ENS_18Kernel_traits_baseILj5120EfS2_S2_S2_fjLj128EEEEELb0ELb1ELb0ELb1EEEvNS_9BwdParamsE,(.L_x_16515 - _ZN10layer_norm13ln_bwd_kernelINS_13Kernel_traitsIf13__nv_bfloat16S2_S2_fjLj5120ELj1ELj1ELj4ELj16ENS_18Kernel_traits_baseILj5120EfS2_S2_S2_fjLj128EEEEELb0ELb1ELb0ELb1EEEvNS_9BwdParamsE)
        .other          _ZN10layer_norm13ln_bwd_kernelINS_13Kernel_traitsIf13__nv_bfloat16S2_S2_fjLj5120ELj1ELj1ELj4ELj16ENS_18Kernel_traits_baseILj5120EfS2_S2_S2_fjLj128EEEEELb0ELb1ELb0ELb1EEEvNS_9BwdParamsE,@"STO_CUDA_ENTRY STV_DEFAULT"
_ZN10layer_norm13ln_bwd_kernelINS_13Kernel_traitsIf13__nv_bfloat16S2_S2_fjLj5120ELj1ELj1ELj4ELj16ENS_18Kernel_traits_baseILj5120EfS2_S2_S2_fjLj128EEEEELb0ELb1ELb0ELb1EEEvNS_9BwdParamsE:
.text._ZN10layer_norm13ln_bwd_kernelINS_13Kernel_traitsIf13__nv_bfloat16S2_S2_fjLj5120ELj1ELj1ELj4ELj16ENS_18Kernel_traits_baseILj5120EfS2_S2_S2_fjLj128EEEEELb0ELb1ELb0ELb1EEEvNS_9BwdParamsE:
        /* <DEDUP_REMOVED lines=77> */
.L_x_4002:
[----:B------:R0:W-:Y:S01]  /*04d0*/  STL [R1+0x114], RZ ;  /* 0x000114ff01007387 */ /* 0x0001e20000100800 */
[----:B------:R-:W-:Y:S01]  /*04e0*/  SHF.L.U32 R2, R2, 0x5, RZ ;  /* 0x0000000502027819 */ /* 0x000fe200000006ff */
[----:B------:R-:W-:Y:S01]  /*04f0*/  ULDC.64 UR4, c[0x0][0x260] ;  /* 0x0000980000047ab9 */ /* 0x000fe20000000a00 */
[----:B------:R-:W-:Y:S01]  /*0500*/  ULDC.64 UR8, c[0x0][0x278] ;  /* 0x00009e0000087ab9 */ /* 0x000fe20000000a00 */
[----:B------:R0:W-:Y:S01]  /*0510*/  STL [R1+0x110], RZ ;  /* 0x000110ff01007387 */ /* 0x0001e20000100800 */
[----:B------:R-:W-:-:S03]  /*0520*/  LOP3.LUT R4, R2, 0xfe0, RZ, 0xc0, !PT ;  /* 0x00000fe002047812 */ /* 0x000fc600078ec0ff */
[----:B------:R0:W-:Y:S01]  /*0530*/  STL [R1+0x10c], RZ ;  /* 0x00010cff01007387 */ /* 0x0001e20000100800 */
[C---:B------:R-:W-:Y:S02]  /*0540*/  IADD3 R2, P0, R4.reuse, UR4, RZ ;  /* 0x0000000404027c10 */ /* 0x040fe4000ff1e0ff */
[----:B------:R-:W-:Y:S01]  /*0550*/  IADD3 R4, P1, R4, UR8, RZ ;  /* 0x0000000804047c10 */ /* 0x000fe2000ff3e0ff */
[----:B------:R0:W-:Y:S01]  /*0560*/  STL [R1+0x108], RZ ;  /* 0x000108ff01007387 */ /* 0x0001e20000100800 */
[----:B------:R-:W-:Y:S01]  /*0570*/  IADD3.X R3, RZ, UR5, RZ, P0, !PT ;  /* 0x00000005ff037c10 */ /* 0x000fe200087fe4ff */
[----:B------:R-:W-:Y:S01]  /*0580*/  ULDC.64 UR4, c[0x0][0x270] ;  /* 0x00009c0000047ab9 */ /* 0x000fe20000000a00 */
[----:B------:R-:W-:Y:S01]  /*0590*/  IADD3.X R5, RZ, UR9, RZ, P1, !PT ;  /* 0x00000009ff057c10 */ /* 0x000fe20008ffe4ff */
        /* <DEDUP_REMOVED lines=65> */
[----:B------:R0:W-:Y:S01]  /*09b0*/  STL [R1], RZ ;  /* 0x000000ff01007387 */ /* 0x0001e20000100800 */
[----:B------:R-:W-:Y:S01]  /*09c0*/  ISETP.NE.U32.AND P0, PT, RZ, UR4, PT ;  /* 0x00000004ff007c0c */ /* 0x000fe2000bf05070 */
[----:B------:R-:W-:-:S02]  /*09d0*/  HFMA2.MMA R190, -RZ, RZ, 0, 5.9604644775390625e-08 ;  /* 0x00000001ffbe7435 */ /* 0x000fc400000001ff */
[----:B------:R-:W-:Y:S01]  /*09e0*/  HFMA2.MMA R247, -RZ, RZ, 0, 0 ;  /* 0x00000000fff77435 */ /* 0x000fe200000001ff */
[----:B------:R-:W5:Y:S01]  /*09f0*/  LDG.E.128 R104, desc[UR6][R2.64] ;  /* 0x0000000602687981 */ /* 0x000f62000c1e1d00 */
[----:B------:R-:W-:Y:S01]  /*0a00*/  HFMA2.MMA R241, -RZ, RZ, 0, 0 ;  /* 0x00000000fff17435 */ /* 0x000fe200000001ff */
[----:B------:R-:W-:Y:S02]  /*0a10*/  ISETP.NE.AND.EX P0, PT, RZ, UR5, PT, P0 ;  /* 0x00000005ff007c0c */ /* 0x000fe4000bf05300 */
[----:B------:R-:W-:Y:S01]  /*0a20*/  CS2R R6, SRZ ;  /* 0x0000000000067805 */ /* 0x000fe2000001ff00 */
[----:B------:R-:W5:Y:S01]  /*0a30*/  LDG.E.128 R100, desc[UR6][R2.64+0x10] ;  /* 0x0000100602647981 */ /* 0x000f62000c1e1d00 */
[----:B------:R-:W-:Y:S02]  /*0a40*/  CS2R R8, SRZ ;  /* 0x0000000000087805 */ /* 0x000fe4000001ff00 */
[----:B------:R-:W-:Y:S02]  /*0a50*/  MOV R252, RZ ;  /* 0x000000ff00fc7202 */ /* 0x000fe40000000f00 */
        /* <DEDUP_REMOVED lines=8> */
[----:B------:R-:W-:Y:S01]  /*0ae0*/  MOV R242, RZ ;  /* 0x000000ff00f27202 */ /* 0x000fe20000000f00 */
        /* <DEDUP_REMOVED lines=17> */
[----:B------:R-:W-:-:S03]  /*0c00*/  CS2R R180, SRZ ;  /* 0x0000000000b47805 */ /* 0x000fc6000001ff00 */
[----:B------:R1:W5:Y:S04]  /*0c10*/  LDG.E.128 R68, desc[UR6][R2.64+0x4010] ;  /* 0x0040100602447981 */ /* 0x000368000c1e1d00 */
[----:B------:R-:W5:Y:S04]  /*0c20*/  LDG.E.128 R64, desc[UR6][R4.64] ;  /* 0x0000000604407981 */ /* 0x000f68000c1e1d00 */
[----:B------:R-:W5:Y:S01]  /*0c30*/  LDG.E.128 R60, desc[UR6][R4.64+0x10] ;  /* 0x00001006043c7981 */ /* 0x000f62000c1e1d00 */
[----:B-1----:R-:W-:-:S03]  /*0c40*/  CS2R R2, SRZ ;  /* 0x0000000000027805 */ /* 0x002fc6000001ff00 */
[----:B------:R-:W5:Y:S04]  /*0c50*/  LDG.E.128 R56, desc[UR6][R4.64+0x1000] ;  /* 0x0010000604387981 */ /* 0x000f68000c1e1d00 */
[----:B------:R-:W5:Y:S04]  /*0c60*/  LDG.E.128 R52, desc[UR6][R4.64+0x1010] ;  /* 0x0010100604347981 */ /* 0x000f68000c1e1d00 */
[----:B------:R-:W5:Y:S04]  /*0c70*/  LDG.E.128 R48, desc[UR6][R4.64+0x2000] ;  /* 0x0020000604307981 */ /* 0x000f68000c1e1d00 */
[----:B------:R-:W5:Y:S04]  /*0c80*/  LDG.E.128 R44, desc[UR6][R4.64+0x2010] ;  /* 0x00201006042c7981 */ /* 0x000f68000c1e1d00 */
[----:B------:R-:W5:Y:S04]  /*0c90*/  LDG.E.128 R40, desc[UR6][R4.64+0x3000] ;  /* 0x0030000604287981 */ /* 0x000f68000c1e1d00 */
[----:B------:R-:W5:Y:S04]  /*0ca0*/  LDG.E.128 R36, desc[UR6][R4.64+0x3010] ;  /* 0x0030100604247981 */ /* 0x000f68000c1e1d00 */
[----:B------:R-:W5:Y:S04]  /*0cb0*/  LDG.E.128 R32, desc[UR6][R4.64+0x4000] ;  /* 0x0040000604207981 */ /* 0x000f68000c1e1d00 */
[----:B------:R1:W5:Y:S02]  /*0cc0*/  LDG.E.128 R28, desc[UR6][R4.64+0x4010] ;  /* 0x00401006041c7981 */ /* 0x000364000c1e1d00 */
[----:B01----:R-:W-:-:S07]  /*0cd0*/  CS2R R4, SRZ ;  /* 0x0000000000047805 */ /* 0x003fce000001ff00 */
.L_x_4006:
[----:B------:R-:W0:Y:S01]  /*0ce0*/  S2R R136, SR_TID.X ;  /* 0x0000000000887919 */ /* 0x000e220000002100 */
[----:B------:R-:W1:Y:S01]  /*0cf0*/  @P0 LDC.64 R134, c[0x0][0x270] ;  /* 0x00009c00ff860b82 */ /* 0x000e620000000a00 */
[----:B------:R-:W-:-:S05]  /*0d00*/  IMAD R132, R0, UR11, RZ ;  /* 0x0000000b00847c24 */ /* 0x000fca000f8e02ff */
[----:B------:R-:W-:Y:S02]  /*0d10*/  SHF.R.S32.HI R133, RZ, 0x1f, R132 ;  /* 0x0000001fff857819 */ /* 0x000fe40000011484 */
[----:B------:R-:W2:Y:S02]  /*0d20*/  LDC.64 R148, c[0x0][0x238] ;  /* 0x00008e00ff947b82 */ /* 0x000ea40000000a00 */
[----:B------:R-:W-:Y:S02]  /*0d30*/  LEA.HI R133, R133, R132, RZ, 0x3 ;  /* 0x0000008485857211 */ /* 0x000fe400078f18ff */
[----:B------:R-:W-:-:S04]  /*0d40*/  SHF.R.S32.HI R132, RZ, 0x1f, R0 ;  /* 0x0000001fff847819 */ /* 0x000fc80000011400 */
[----:B------:R-:W3:Y:S01]  /*0d50*/  LDC.64 R152, c[0x0][0x250] ;  /* 0x00009400ff987b82 */ /* 0x000ee20000000a00 */
[----:B-1----:R-:W-:-:S07]  /*0d60*/  @P0 LEA R134, P1, R0, R134, 0x1 ;  /* 0x0000008600860211 */ /* 0x002fce00078208ff */
[----:B------:R-:W1:Y:S01]  /*0d70*/  LDC.64 R188, c[0x0][0x258] ;  /* 0x00009600ffbc7b82 */ /* 0x000e620000000a00 */
[----:B------:R-:W-:Y:S02]  /*0d80*/  @P0 LEA.HI.X R135, R0, R135, R132, 0x1, P1 ;  /* 0x0000008700870211 */ /* 0x000fe400008f0c84 */
[----:B0-----:R-:W-:-:S03]  /*0d90*/  LOP3.LUT R194, R136, 0x7f, RZ, 0xc0, !PT ;  /* 0x0000007f88c27812 */ /* 0x001fc600078ec0ff */
[----:B------:R-:W4:Y:S02]  /*0da0*/  @P0 LDG.E.U16 R192, desc[UR6][R134.64] ;  /* 0x0000000686c00981 */ /* 0x000f24000c1e1500 */
[----:B------:R-:W0:Y:S01]  /*0db0*/  LDC.64 R168, c[0x0][0x2b8] ;  /* 0x0000ae00ffa87b82 */ /* 0x000e220000000a00 */
[----:B------:R-:W-:-:S05]  /*0dc0*/  LEA.HI.SX32 R194, R133, R194, 0x1d ;  /* 0x000000c285c27211 */ /* 0x000fca00078feaff */
[----:B--2---:R-:W-:-:S06]  /*0dd0*/  IMAD.WIDE.U32 R132, R194, 0x10, R148 ;  /* 0x00000010c2847825 */ /* 0x004fcc00078e0094 */
[----:B------:R-:W2:Y:S01]  /*0de0*/  LDG.E.128 R132, desc[UR6][R132.64] ;  /* 0x0000000684847981 */ /* 0x000ea2000c1e1d00 */
[C---:B------:R-:W-:Y:S02]  /*0df0*/  IADD3 R187, R194.reuse, 0x80, RZ ;  /* 0x00000080c2bb7810 */ /* 0x040fe40007ffe0ff */
[C---:B------:R-:W-:Y:S02]  /*0e00*/  IADD3 R186, R194.reuse, 0x100, RZ ;  /* 0x00000100c2ba7810 */ /* 0x040fe40007ffe0ff */
[C---:B------:R-:W-:Y:S01]  /*0e10*/  IADD3 R185, R194.reuse, 0x180, RZ ;  /* 0x00000180c2b97810 */ /* 0x040fe20007ffe0ff */
[----:B------:R-:W-:Y:S01]  /*0e20*/  IMAD.WIDE.U32 R136, R187, 0x10, R148 ;  /* 0x00000010bb887825 */ /* 0x000fe200078e0094 */
[----:B------:R-:W-:-:S03]  /*0e30*/  IADD3 R182, R194, 0x200, RZ ;  /* 0x00000200c2b67810 */ /* 0x000fc60007ffe0ff */
[--C-:B------:R-:W-:Y:S02]  /*0e40*/  IMAD.WIDE.U32 R140, R186, 0x10, R148.reuse ;  /* 0x00000010ba8c7825 */ /* 0x100fe400078e0094 */
[----:B------:R-:W2:Y:S02]  /*0e50*/  LDG.E.128 R136, desc[UR6][R136.64] ;  /* 0x0000000688887981 */ /* 0x000ea4000c1e1d00 */
[--C-:B------:R-:W-:Y:S02]  /*0e60*/  IMAD.WIDE.U32 R144, R185, 0x10, R148.reuse ;  /* 0x00000010b9907825 */ /* 0x100fe400078e0094 */
[----:B------:R-:W2:Y:S02]  /*0e70*/  LDG.E.128 R140, desc[UR6][R140.64] ;  /* 0x000000068c8c7981 */ /* 0x000ea4000c1e1d00 */
[----:B------:R-:W-:-:S04]  /*0e80*/  IMAD.WIDE.U32 R148, R182, 0x10, R148 ;  /* 0x00000010b6947825 */ /* 0x000fc800078e0094 */
[C---:B---3--:R-:W-:Y:S01]  /*0e90*/  IMAD.WIDE R152, R0.reuse, 0x4, R152 ;  /* 0x0000000400987825 */ /* 0x048fe200078e0298 */
[----:B------:R-:W-:Y:S01]  /*0ea0*/  ISETP.NE.U32.AND P1, PT, RZ, UR12, PT ;  /* 0x0000000cff007c0c */ /* 0x000fe2000bf25070 */
[----:B------:R-:W3:Y:S04]  /*0eb0*/  LDG.E.128 R148, desc[UR6][R148.64] ;  /* 0x0000000694947981 */ /* 0x000ee8000c1e1d00 */
[----:B------:R0:W3:Y:S01]  /*0ec0*/  LDG.E R191, desc[UR6][R152.64] ;  /* 0x0000000698bf7981 */ /* 0x0000e2000c1e1900 */
[----:B------:R-:W-:Y:S02]  /*0ed0*/  ISETP.NE.AND.EX P1, PT, RZ, UR13, PT, P1 ;  /* 0x0000000dff007c0c */ /* 0x000fe4000bf25310 */
[----:B------:R-:W-:Y:S01]  /*0ee0*/  MOV R184, 0x3f800000 ;  /* 0x3f80000000b87802 */ /* 0x000fe20000000f00 */
[----:B-1----:R-:W-:Y:S01]  /*0ef0*/  IMAD.WIDE R188, R0, 0x4, R188 ;  /* 0x0000000400bc7825 */ /* 0x002fe200078e02bc */
[----:B------:R-:W-:Y:S01]  /*0f00*/  ISETP.NE.AND P4, PT, RZ, UR10, PT ;  /* 0x0000000aff007c0c */ /* 0x000fe2000bf85270 */
[----:B------:R-:W3:Y:S04]  /*0f10*/  LDG.E.128 R144, desc[UR6][R144.64] ;  /* 0x0000000690907981 */ /* 0x000ee8000c1e1d00 */
[----:B------:R1:W3:Y:S04]  /*0f20*/  LDG.E R183, desc[UR6][R188.64] ;  /* 0x00000006bcb77981 */ /* 0x0002e8000c1e1900 */
[----:B------:R-:W3:Y:S01]  /*0f30*/  @P1 LDC.64 R222, c[0x0][0x2c8] ;  /* 0x0000b200ffde1b82 */ /* 0x000ee20000000a00 */
[----:B0-----:R-:W-:-:S06]  /*0f40*/  IMAD.WIDE.U32 R152, R194, 0x10, R168 ;  /* 0x00000010c2987825 */ /* 0x001fcc00078e00a8 */
[----:B------:R-:W3:Y:S01]  /*0f50*/  LDG.E.128 R152, desc[UR6][R152.64] ;  /* 0x0000000698987981 */ /* 0x000ee2000c1e1d00 */
[----:B----4-:R-:W-:Y:S02]  /*0f60*/  @P0 SHF.L.U32 R184, R192, 0x10, RZ ;  /* 0x00000010c0b80819 */ /* 0x010fe400000006ff */
[C---:B--2---:R-:W-:Y:S02]  /*0f70*/  PRMT R216, R132.reuse, 0x7632, R216 ;  /* 0x0000763284d87816 */ /* 0x044fe400000000d8 */
[----:B------:R-:W-:Y:S02]  /*0f80*/  SHF.L.U32 R220, R132, 0x10, RZ ;  /* 0x0000001084dc7819 */ /* 0x000fe400000006ff */
[C---:B------:R-:W-:Y:S02]  /*0f90*/  PRMT R192, R133.reuse, 0x7632, R192 ;  /* 0x0000763285c07816 */ /* 0x040fe400000000c0 */
[----:B------:R-:W-:Y:S02]  /*0fa0*/  SHF.L.U32 R245, R133, 0x10, RZ ;  /* 0x0000001085f57819 */ /* 0x000fe400000006ff */
[----:B------:R-:W0:Y:S01]  /*0fb0*/  @P1 LDC.64 R132, c[0x0][0x2c8] ;  /* 0x0000b200ff841b82 */ /* 0x000e220000000a00 */
[----:B-1----:R-:W-:-:S02]  /*0fc0*/  PRMT R189, R134, 0x7632, R189 ;  /* 0x0000763286bd7816 */ /* 0x002fc400000000bd */
[----:B------:R-:W-:Y:S02]  /*0fd0*/  SHF.L.U32 R244, R134, 0x10, RZ ;  /* 0x0000001086f47819 */ /* 0x000fe400000006ff */
[C---:B------:R-:W-:Y:S02]  /*0fe0*/  PRMT R217, R135.reuse, 0x7632, R217 ;  /* 0x0000763287d97816 */ /* 0x040fe400000000d9 */
[----:B------:R-:W-:Y:S02]  /*0ff0*/  SHF.L.U32 R221, R135, 0x10, RZ ;  /* 0x0000001087dd7819 */ /* 0x000fe400000006ff */
[----:B------:R-:W1:Y:S01]  /*1000*/  @P1 LDC.64 R134, c[0x0][0x2c8] ;  /* 0x0000b200ff861b82 */ /* 0x000e620000000a00 */
[C---:B------:R-:W-:Y:S02]  /*1010*/  PRMT R188, R136.reuse, 0x7632, R188 ;  /* 0x0000763288bc7816 */ /* 0x040fe400000000bc */
[----:B------:R-:W-:Y:S02]  /*1020*/  SHF.L.U32 R202, R136, 0x10, RZ ;  /* 0x0000001088ca7819 */ /* 0x000fe400000006ff */
[----:B------:R-:W-:-:S02]  /*1030*/  PRMT R136, R137, 0x7632, R136 ;  /* 0x0000763289887816 */ /* 0x000fc40000000088 */
[----:B------:R-:W-:Y:S02]  /*1040*/  SHF.L.U32 R203, R137, 0x10, RZ ;  /* 0x0000001089cb7819 */ /* 0x000fe400000006ff */
[----:B------:R-:W-:Y:S02]  /*1050*/  PRMT R195, R143, 0x7632, R195 ;  /* 0x000076328fc37816 */ /* 0x000fe400000000c3 */
[C---:B------:R-:W-:Y:S02]  /*1060*/  PRMT R137, R138.reuse, 0x7632, R137 ;  /* 0x000076328a897816 */ /* 0x040fe40000000089 */
[----:B------:R-:W-:Y:S01]  /*1070*/  SHF.L.U32 R209, R138, 0x10, RZ ;  /* 0x000000108ad17819 */ /* 0x000fe200000006ff */
[----:B0-----:R-:W-:Y:S01]  /*1080*/  @P1 IMAD.WIDE.U32 R132, R194, 0x10, R132 ;  /* 0x00000010c2841825 */ /* 0x001fe200078e0084 */
[C---:B------:R-:W-:Y:S02]  /*1090*/  PRMT R138, R139.reuse, 0x7632, R138 ;  /* 0x000076328b8a7816 */ /* 0x040fe4000000008a */
[----:B------:R-:W-:-:S02]  /*10a0*/  SHF.L.U32 R210, R139, 0x10, RZ ;  /* 0x000000108bd27819 */ /* 0x000fc400000006ff */
[C---:B------:R-:W-:Y:S01]  /*10b0*/  PRMT R193, R142.reuse, 0x7632, R193 ;  /* 0x000076328ec17816 */ /* 0x040fe200000000c1 */
[----:B-----5:R1:W5:Y:S01]  /*10c0*/  @P1 LDG.E.128 R108, desc[UR6][R132.64] ;  /* 0x00000006846c1981 */ /* 0x020362000c1e1d00 */
[----:B------:R-:W-:Y:S02]  /*10d0*/  SHF.L.U32 R218, R142, 0x10, RZ ;  /* 0x000000108eda7819 */ /* 0x000fe400000006ff */
[----:B------:R-:W-:Y:S02]  /*10e0*/  PRMT R139, R140, 0x7632, R139 ;  /* 0x000076328c8b7816 */ /* 0x000fe4000000008b */
[----:B---3--:R-:W-:Y:S02]  /*10f0*/  SHF.L.U32 R212, R148, 0x10, RZ ;  /* 0x0000001094d47819 */ /* 0x008fe400000006ff */
[----:B------:R-:W-:Y:S02]  /*1100*/  FSEL R142, R191, RZ, !P4 ;  /* 0x000000ffbf8e7208 */ /* 0x000fe40006000000 */
[----:B------:R-:W-:Y:S01]  /*1110*/  SHF.L.U32 R195, R195, 0x10, RZ ;  /* 0x00000010c3c37819 */ /* 0x000fe200000006ff */
[----:B-1----:R-:W-:-:S04]  /*1120*/  @P1 IMAD.WIDE.U32 R132, R187, 0x10, R134 ;  /* 0x00000010bb841825 */ /* 0x002fc800078e0086 */
[----:B------:R-:W-:Y:S01]  /*1130*/  @P1 IMAD.WIDE.U32 R134, R186, 0x10, R222 ;  /* 0x00000010ba861825 */ /* 0x000fe200078e00de */
[----:B------:R-:W-:-:S03]  /*1140*/  SHF.L.U32 R222, R139, 0x10, RZ ;  /* 0x000000108bde7819 */ /* 0x000fc600000006ff */
[C---:B------:R-:W-:Y:S01]  /*1150*/  FADD.FTZ R139, -R142.reuse, R212 ;  /* 0x000000d48e8b7221 */ /* 0x040fe20000010100 */
[----:B------:R-:W-:Y:S01]  /*1160*/  FADD.FTZ R228, -R142, R195 ;  /* 0x000000c38ee47221 */ /* 0x000fe20000010100 */
[----:B------:R-:W2:Y:S04]  /*1170*/  LDL.LU R212, [R1+0x4] ;  /* 0x0000040001d47983 */ /* 0x000ea80000300800 */
[----:B------:R-:W3:Y:S01]  /*1180*/  LDL.LU R195, [R1+0xc] ;  /* 0x00000c0001c37983 */ /* 0x000ee20000300800 */
[----:B------:R-:W-:Y:S01]  /*1190*/  SHF.L.U32 R193, R193, 0x10, RZ ;  /* 0x00000010c1c17819 */ /* 0x000fe200000006ff */
[--C-:B------:R-:W-:Y:S01]  /*11a0*/  IMAD.WIDE.U32 R156, R187, 0x10, R168.reuse ;  /* 0x00000010bb9c7825 */ /* 0x100fe200078e00a8 */
[----:B------:R-:W-:Y:S01]  /*11b0*/  SHF.L.U32 R205, R141, 0x10, RZ ;  /* 0x000000108dcd7819 */ /* 0x000fe200000006ff */
[----:B------:R0:W5:Y:S02]  /*11c0*/  @P1 LDG.E.128 R112, desc[UR6][R132.64] ;  /* 0x0000000684701981 */ /* 0x000164000c1e1d00 */
[----:B------:R-:W-:Y:S01]  /*11d0*/  IMAD.WIDE.U32 R160, R186, 0x10, R168 ;  /* 0x00000010baa07825 */ /* 0x000fe200078e00a8 */
[----:B------:R-:W-:-:S03]  /*11e0*/  PRMT R196, R144, 0x7632, R196 ;  /* 0x0000763290c47816 */ /* 0x000fc600000000c4 */
[----:B------:R-:W-:-:S04]  /*11f0*/  IMAD.WIDE.U32 R164, R185, 0x10, R168 ;  /* 0x00000010b9a47825 */ /* 0x000fc800078e00a8 */
[----:B------:R-:W-:Y:S01]  /*1200*/  FADD.FTZ R226, -R142, R193 ;  /* 0x000000c18ee27221 */ /* 0x000fe20000010100 */
[----:B------:R-:W-:Y:S01]  /*1210*/  SHF.L.U32 R243, R153, 0x10, RZ ;  /* 0x0000001099f37819 */ /* 0x000fe200000006ff */
[----:B------:R-:W4:Y:S01]  /*1220*/  LDG.E.128 R156, desc[UR6][R156.64] ;  /* 0x000000069c9c7981 */ /* 0x000f22000c1e1d00 */
[----:B------:R-:W-:Y:S01]  /*1230*/  IMAD.WIDE.U32 R168, R182, 0x10, R168 ;  /* 0x00000010b6a87825 */ /* 0x000fe200078e00a8 */
[----:B------:R-:W-:Y:S02]  /*1240*/  SHF.L.U32 R204, R140, 0x10, RZ ;  /* 0x000000108ccc7819 */ /* 0x000fe400000006ff */
[----:B------:R-:W-:Y:S02]  /*1250*/  PRMT R198, R146, 0x7632, R198 ;  /* 0x0000763292c67816 */ /* 0x000fe400000000c6 */
[----:B------:R-:W-:Y:S01]  /*1260*/  SHF.L.U32 R211, R147, 0x10, RZ ;  /* 0x0000001093d37819 */ /* 0x000fe200000006ff */
[----:B------:R-:W4:Y:S01]  /*1270*/  LDG.E.128 R168, desc[UR6][R168.64] ;  /* 0x00000006a8a87981 */ /* 0x000f22000c1e1d00 */
[----:B------:R-:W-:-:S02]  /*1280*/  SHF.L.U32 R193, R154, 0x10, RZ ;  /* 0x000000109ac17819 */ /* 0x000fc400000006ff */
[----:B------:R-:W-:Y:S02]  /*1290*/  SHF.L.U32 R208, R146, 0x10, RZ ;  /* 0x0000001092d07819 */ /* 0x000fe400000006ff */
[C---:B------:R-:W-:Y:S02]  /*12a0*/  PRMT R199, R149.reuse, 0x7632, R199 ;  /* 0x0000763295c77816 */ /* 0x040fe400000000c7 */
[----:B------:R-:W-:Y:S01]  /*12b0*/  SHF.L.U32 R213, R149, 0x10, RZ ;  /* 0x0000001095d57819 */ /* 0x000fe200000006ff */
[----:B------:R-:W-:Y:S01]  /*12c0*/  FADD.FTZ R149, -R142, R205 ;  /* 0x000000cd8e957221 */ /* 0x000fe20000010100 */
[----:B------:R-:W-:Y:S02]  /*12d0*/  PRMT R201, R151, 0x7632, R201 ;  /* 0x0000763297c97816 */ /* 0x000fe400000000c9 */
[----:B------:R-:W-:Y:S02]  /*12e0*/  SHF.L.U32 R207, R145, 0x10, RZ ;  /* 0x0000001091cf7819 */ /* 0x000fe400000006ff */
[----:B------:R-:W-:-:S02]  /*12f0*/  LOP3.LUT P3, RZ, R190, 0xff, RZ, 0xc0, !PT ;  /* 0x000000ffbeff7812 */ /* 0x000fc4000786c0ff */
[----:B------:R-:W-:Y:S02]  /*1300*/  SHF.L.U32 R215, R151, 0x10, RZ ;  /* 0x0000001097d77819 */ /* 0x000fe400000006ff */
[----:B------:R-:W-:Y:S02]  /*1310*/  SHF.L.U32 R219, R143, 0x10, RZ ;  /* 0x000000108fdb7819 */ /* 0x000fe400000006ff */
[----:B------:R-:W-:Y:S02]  /*1320*/  SHF.L.U32 R217, R217, 0x10, RZ ;  /* 0x00000010d9d97819 */ /* 0x000fe400000006ff */
[----:B------:R-:W-:Y:S02]  /*1330*/  SHF.L.U32 R191, R216, 0x10, RZ ;  /* 0x00000010d8bf7819 */ /* 0x000fe400000006ff */
[----:B------:R-:W-:Y:S02]  /*1340*/  PRMT R200, R150, 0x7632, R200 ;  /* 0x0000763296c87816 */ /* 0x000fe400000000c8 */
[----:B------:R-:W-:-:S02]  /*1350*/  PRMT R197, R145, 0x7632, R197 ;  /* 0x0000763291c57816 */ /* 0x000fc400000000c5 */
[----:B------:R-:W-:Y:S02]  /*1360*/  SHF.L.U32 R206, R144, 0x10, RZ ;  /* 0x0000001090ce7819 */ /* 0x000fe400000006ff */
[----:B------:R-:W-:Y:S02]  /*1370*/  SHF.L.U32 R214, R150, 0x10, RZ ;  /* 0x0000001096d67819 */ /* 0x000fe400000006ff */
[----:B------:R-:W-:Y:S02]  /*1380*/  SHF.L.U32 R188, R188, 0x10, RZ ;  /* 0x00000010bcbc7819 */ /* 0x000fe400000006ff */
[----:B------:R-:W-:Y:S02]  /*1390*/  SHF.L.U32 R237, R137, 0x10, RZ ;  /* 0x0000001089ed7819 */ /* 0x000fe400000006ff */
[----:B------:R-:W-:Y:S01]  /*13a0*/  SHF.L.U32 R239, R138, 0x10, RZ ;  /* 0x000000108aef7819 */ /* 0x000fe200000006ff */
[----:B------:R-:W-:Y:S01]  /*13b0*/  FADD.FTZ R245, -R142, R245 ;  /* 0x000000f58ef57221 */ /* 0x000fe20000010100 */
        /* <DEDUP_REMOVED lines=8> */
[----:B------:R-:W-:Y:S01]  /*1440*/  SHF.L.U32 R204, R201, 0x10, RZ ;  /* 0x00000010c9cc7819 */ /* 0x000fe200000006ff */
[----:B------:R-:W4:Y:S01]  /*1450*/  LDL.LU R211, [R1+0x14] ;  /* 0x0000140001d37983 */ /* 0x000f220000300800 */
[----:B------:R-:W-:-:S03]  /*1460*/  FADD.FTZ R201, -R142, R196 ;  /* 0x000000c48ec97221 */ /* 0x000fc60000010100 */
[----:B------:R-:W4:Y:S01]  /*1470*/  LDL.LU R196, [R1] ;  /* 0x0000000001c47983 */ /* 0x000f220000300800 */
[C---:B------:R-:W-:Y:S01]  /*1480*/  FADD.FTZ R210, -R142.reuse, R210 ;  /* 0x000000d28ed27221 */ /* 0x040fe20000010100 */
[C---:B------:R-:W-:Y:S01]  /*1490*/  FADD.FTZ R218, -R142.reuse, R218 ;  /* 0x000000da8eda7221 */ /* 0x040fe20000010100 */
[----:B------:R-:W-:Y:S01]  /*14a0*/  FADD.FTZ R222, -R142, R222 ;  /* 0x000000de8ede7221 */ /* 0x000fe20000010100 */
[----:B------:R-:W5:Y:S04]  /*14b0*/  @P1 LDG.E.128 R116, desc[UR6][R134.64] ;  /* 0x0000000686741981 */ /* 0x000f68000c1e1d00 */
[----:B------:R-:W4:Y:S01]  /*14c0*/  LDG.E.128 R160, desc[UR6][R160.64] ;  /* 0x00000006a0a07981 */ /* 0x000f22000c1e1d00 */
[----:B------:R-:W-:-:S03]  /*14d0*/  SHF.L.U32 R246, R152, 0x10, RZ ;  /* 0x0000001098f67819 */ /* 0x000fc600000006ff */
[----:B------:R-:W4:Y:S01]  /*14e0*/  LDG.E.128 R164, desc[UR6][R164.64] ;  /* 0x00000006a4a47981 */ /* 0x000f22000c1e1d00 */
[----:B--2---:R-:W-:Y:S01]  /*14f0*/  FADD.FTZ R212, R243, R212 ;  /* 0x000000d4f3d47221 */ /* 0x004fe20000010000 */
[----:B---3--:R-:W-:-:S04]  /*1500*/  FADD.FTZ R195, R193, R195 ;  /* 0x000000c3c1c37221 */ /* 0x008fc80000010000 */
[----:B------:R-:W-:Y:S04]  /*1510*/  STL [R1+0x4], R212 ;  /* 0x000004d401007387 */ /* 0x000fe80000100800 */
[----:B------:R1:W-:Y:S04]  /*1520*/  STL [R1+0xc], R195 ;  /* 0x00000cc301007387 */ /* 0x0003e80000100800 */
[----:B-1----:R-:W2:Y:S01]  /*1530*/  LDL.LU R195, [R1+0x8] ;  /* 0x0000080001c37983 */ /* 0x002ea20000300800 */
[----:B------:R-:W-:Y:S02]  /*1540*/  SHF.L.U32 R146, R146, 0x10, RZ ;  /* 0x0000001092927819 */ /* 0x000fe400000006ff */
[----:B------:R-:W-:-:S02]  /*1550*/  SHF.L.U32 R147, R147, 0x10, RZ ;  /* 0x0000001093937819 */ /* 0x000fc400000006ff */
[----:B------:R-:W-:Y:S01]  /*1560*/  PRMT R190, R141, 0x7632, R190 ;  /* 0x000076328dbe7816 */ /* 0x000fe200000000be */
[----:B------:R-:W-:Y:S01]  /*1570*/  FADD.FTZ R151, -R142, R207 ;  /* 0x000000cf8e977221 */ /* 0x000fe20000010100 */
[----:B------:R-:W-:Y:S01]  /*1580*/  SHF.L.U32 R141, R192, 0x10, RZ ;  /* 0x00000010c08d7819 */ /* 0x000fe200000006ff */
[C---:B------:R-:W-:Y:S01]  /*1590*/  FADD.FTZ R192, -R142.reuse, R221 ;  /* 0x000000dd8ec07221 */ /* 0x040fe20000010100 */
[C---:B------:R-:W-:Y:S01]  /*15a0*/  FADD.FTZ R207, -R142.reuse, R146 ;  /* 0x000000928ecf7221 */ /* 0x040fe20000010100 */
[C---:B------:R-:W-:Y:S02]  /*15b0*/  FADD.FTZ R221, -R142.reuse, R147 ;  /* 0x000000938edd7221 */ /* 0x040fe40000010100 */
[----:B------:R-:W0:Y:S01]  /*15c0*/  @P1 LDC.64 R146, c[0x0][0x2c8] ;  /* 0x0000b200ff921b82 */ /* 0x000e220000000a00 */
[----:B------:R-:W-:Y:S01]  /*15d0*/  SHF.L.U32 R143, R189, 0x10, RZ ;  /* 0x00000010bd8f7819 */ /* 0x000fe200000006ff */
[----:B------:R-:W-:-:S04]  /*15e0*/  FADD.FTZ R189, -R142, R141 ;  /* 0x0000008d8ebd7221 */ /* 0x000fc80000010100 */
[C---:B------:R-:W-:Y:S01]  /*15f0*/  FADD.FTZ R141, -R142.reuse, R143 ;  /* 0x0000008f8e8d7221 */ /* 0x040fe20000010100 */
[C---:B------:R-:W-:Y:S02]  /*1600*/  FADD.FTZ R143, -R142.reuse, R217 ;  /* 0x000000d98e8f7221 */ /* 0x040fe40000010100 */
[----:B------:R-:W1:Y:S01]  /*1610*/  @P1 LDC.64 R216, c[0x0][0x2c8] ;  /* 0x0000b200ffd81b82 */ /* 0x000e620000000a00 */
[C---:B------:R-:W-:Y:S01]  /*1620*/  FADD.FTZ R144, -R142.reuse, R202 ;  /* 0x000000ca8e907221 */ /* 0x040fe20000010100 */
[----:B------:R-:W-:Y:S01]  /*1630*/  FADD.FTZ R145, -R142, R203 ;  /* 0x000000cb8e917221 */ /* 0x000fe20000010100 */
[----:B------:R-:W-:Y:S02]  /*1640*/  SHF.L.U32 R200, R200, 0x10, RZ ;  /* 0x00000010c8c87819 */ /* 0x000fe400000006ff */
[----:B------:R-:W-:Y:S02]  /*1650*/  SHF.L.U32 R202, R136, 0x10, RZ ;  /* 0x0000001088ca7819 */ /* 0x000fe400000006ff */
[----:B------:R-:W-:-:S02]  /*1660*/  SHF.L.U32 R190, R190, 0x10, RZ ;  /* 0x00000010bebe7819 */ /* 0x000fc400000006ff */
[----:B------:R-:W-:Y:S02]  /*1670*/  SHF.L.U32 R203, R197, 0x10, RZ ;  /* 0x00000010c5cb7819 */ /* 0x000fe400000006ff */
[----:B------:R-:W-:Y:S01]  /*1680*/  SHF.L.U32 R199, R199, 0x10, RZ ;  /* 0x00000010c7c77819 */ /* 0x000fe200000006ff */
[C---:B------:R-:W-:Y:S01]  /*1690*/  FADD.FTZ R140, -R142.reuse, R220 ;  /* 0x000000dc8e8c7221 */ /* 0x040fe20000010100 */
[C---:B------:R-:W-:Y:S01]  /*16a0*/  FADD.FTZ R138, -R142.reuse, R213 ;  /* 0x000000d58e8a7221 */ /* 0x040fe20000010100 */
[----:B------:R-:W-:Y:S01]  /*16b0*/  FADD.FTZ R136, -R142, R215 ;  /* 0x000000d78e887221 */ /* 0x000fe20000010100 */
[----:B0-----:R-:W-:-:S04]  /*16c0*/  @P1 IMAD.WIDE.U32 R132, R185, 0x10, R146 ;  /* 0x00000010b9841825 */ /* 0x001fc800078e0092 */
        /* <DEDUP_REMOVED lines=15> */
[----:B------:R-:W-:Y:S01]  /*17c0*/  PRMT R188, R153, 0x7632, R188 ;  /* 0x0000763299bc7816 */ /* 0x000fe200000000bc */
[----:B------:R0:W5:Y:S01]  /*17d0*/  @P1 LDG.E.128 R120, desc[UR6][R132.64] ;  /* 0x0000000684781981 */ /* 0x000162000c1e1d00 */
[----:B------:R-:W-:-:S02]  /*17e0*/  PRMT R142, R155, 0x7632, R142 ;  /* 0x000076329b8e7816 */ /* 0x000fc4000000008e */
[----:B------:R-:W-:Y:S02]  /*17f0*/  SHF.L.U32 R155, R155, 0x10, RZ ;  /* 0x000000109b9b7819 */ /* 0x000fe400000006ff */
[----:B------:R-:W-:Y:S02]  /*1800*/  PRMT R153, R154, 0x7632, R153 ;  /* 0x000076329a997816 */ /* 0x000fe40000000099 */
[C---:B----4-:R-:W-:Y:S02]  /*1810*/  PRMT R214, R156.reuse, 0x7632, R214 ;  /* 0x000076329cd67816 */ /* 0x050fe400000000d6 */
[----:B------:R-:W-:Y:S02]  /*1820*/  SHF.L.U32 R146, R156, 0x10, RZ ;  /* 0x000000109c927819 */ /* 0x000fe400000006ff */
[C---:B0-----:R-:W-:Y:S02]  /*1830*/  PRMT R133, R169.reuse, 0x7632, R133 ;  /* 0x00007632a9857816 */ /* 0x041fe40000000085 */
[----:B------:R-:W-:-:S02]  /*1840*/  SHF.L.U32 R156, R169, 0x10, RZ ;  /* 0x00000010a99c7819 */ /* 0x000fc400000006ff */
[----:B------:R-:W-:Y:S01]  /*1850*/  SHF.L.U32 R169, R188, 0x10, RZ ;  /* 0x00000010bca97819 */ /* 0x000fe200000006ff */
[----:B------:R-:W-:Y:S01]  /*1860*/  FADD.FTZ R211, R155, R211 ;  /* 0x000000d39bd37221 */ /* 0x000fe20000010000 */
[----:B------:R-:W-:Y:S01]  /*1870*/  SHF.L.U32 R153, R153, 0x10, RZ ;  /* 0x0000001099997819 */ /* 0x000fe200000006ff */
[----:B-1----:R-:W-:-:S04]  /*1880*/  @P1 IMAD.WIDE.U32 R134, R182, 0x10, R216 ;  /* 0x00000010b6861825 */ /* 0x002fc800078e00d8 */
[----:B------:R-:W-:Y:S01]  /*1890*/  FADD.FTZ R196, R169, R196 ;  /* 0x000000c4a9c47221 */ /* 0x000fe20000010000 */
[----:B------:R-:W3:Y:S04]  /*18a0*/  LDL.LU R216, [R1+0x10] ;  /* 0x0000100001d87983 */ /* 0x000ee80000300800 */
[----:B------:R0:W-:Y:S04]  /*18b0*/  STL [R1+0x14], R211 ;  /* 0x000014d301007387 */ /* 0x0001e80000100800 */
[----:B------:R-:W4:Y:S01]  /*18c0*/  LDL.LU R212, [R1+0x1c] ;  /* 0x00001c0001d47983 */ /* 0x000f220000300800 */
[----:B------:R-:W-:-:S03]  /*18d0*/  PRMT R190, R152, 0x7632, R190 ;  /* 0x0000763298be7816 */ /* 0x000fc600000000be */
[----:B------:R1:W5:Y:S04]  /*18e0*/  @P1 LDG.E.128 R124, desc[UR6][R134.64] ;  /* 0x00000006867c1981 */ /* 0x000368000c1e1d00 */
[----:B0-----:R-:W4:Y:S04]  /*18f0*/  LDL.LU R211, [R1+0x24] ;  /* 0x0000240001d37983 */ /* 0x001f280000300800 */
[----:B------:R0:W-:Y:S04]  /*1900*/  STL [R1], R196 ;  /* 0x000000c401007387 */ /* 0x0001e80000100800 */
[----:B0-----:R-:W4:Y:S01]  /*1910*/  LDL.LU R196, [R1+0x2c] ;  /* 0x00002c0001c47983 */ /* 0x001f220000300800 */
[----:B--2---:R-:W-:-:S05]  /*1920*/  FADD.FTZ R195, R153, R195 ;  /* 0x000000c399c37221 */ /* 0x004fca0000010000 */
[----:B------:R0:W-:Y:S04]  /*1930*/  STL [R1+0x8], R195 ;  /* 0x000008c301007387 */ /* 0x0001e80000100800 */
[----:B0-----:R-:W2:Y:S01]  /*1940*/  LDL.LU R195, [R1+0x34] ;  /* 0x0000340001c37983 */ /* 0x001ea20000300800 */
[----:B-1----:R-:W-:Y:S01]  /*1950*/  SHF.L.U32 R135, R142, 0x10, RZ ;  /* 0x000000108e877819 */ /* 0x002fe200000006ff */
[----:B------:R-:W-:Y:S01]  /*1960*/  FMUL.FTZ R192, R183, R192 ;  /* 0x000000c0b7c07220 */ /* 0x000fe20000410000 */
[----:B------:R-:W-:Y:S02]  /*1970*/  SHF.L.U32 R147, R157, 0x10, RZ ;  /* 0x000000109d937819 */ /* 0x000fe400000006ff */
[C---:B------:R-:W-:Y:S01]  /*1980*/  PRMT R238, R158.reuse, 0x7632, R238 ;  /* 0x000076329eee7816 */ /* 0x040fe200000000ee */
[----:B------:R-:W-:Y:S01]  /*1990*/  FMUL.FTZ R191, R183, R191 ;  /* 0x000000bfb7bf7220 */ /* 0x000fe20000410000 */
[----:B------:R-:W-:-:S02]  /*19a0*/  SHF.L.U32 R158, R158, 0x10, RZ ;  /* 0x000000109e9e7819 */ /* 0x000fc400000006ff */
[C---:B------:R-:W-:Y:S02]  /*19b0*/  PRMT R240, R159.reuse, 0x7632, R240 ;  /* 0x000076329ff07816 */ /* 0x040fe400000000f0 */
[----:B------:R-:W-:Y:S02]  /*19c0*/  SHF.L.U32 R134, R190, 0x10, RZ ;  /* 0x00000010be867819 */ /* 0x000fe400000006ff */
[----:B------:R-:W-:Y:S01]  /*19d0*/  SHF.L.U32 R159, R159, 0x10, RZ ;  /* 0x000000109f9f7819 */ /* 0x000fe200000006ff */
[-C--:B------:R-:W-:Y:S01]  /*19e0*/  FFMA.FTZ R174, R192, R155.reuse, R174 ;  /* 0x0000009bc0ae7223 */ /* 0x080fe200000100ae */
[----:B------:R-:W-:Y:S01]  /*19f0*/  FMUL.FTZ R190, R102, R155 ;  /* 0x0000009b66be7220 */ /* 0x000fe20000410000 */
[----:B------:R-:W-:Y:S01]  /*1a00*/  FADD.FTZ R251, R134, R251 ;  /* 0x000000fb86fb7221 */ /* 0x000fe20000010000 */
[-C--:B------:R-:W-:Y:S01]  /*1a10*/  FFMA.FTZ R181, R191, R134.reuse, R181 ;  /* 0x00000086bfb57223 */ /* 0x080fe200000100b5 */
[----:B------:R-:W-:Y:S01]  /*1a20*/  FMUL.FTZ R188, R105, R134 ;  /* 0x0000008669bc7220 */ /* 0x000fe20000410000 */
[----:B------:R-:W2:Y:S01]  /*1a30*/  LDL.LU R155, [R1+0x3c] ;  /* 0x00003c00019b7983 */ /* 0x000ea20000300800 */
[----:B------:R-:W-:Y:S01]  /*1a40*/  PRMT R236, R157, 0x7632, R236 ;  /* 0x000076329dec7816 */ /* 0x000fe200000000ec */
[----:B------:R-:W-:Y:S01]  /*1a50*/  FMUL.FTZ R143, R183, R143 ;  /* 0x0000008fb78f7220 */ /* 0x000fe20000410000 */
[C---:B------:R-:W-:Y:S01]  /*1a60*/  PRMT R132, R168.reuse, 0x7632, R132 ;  /* 0x00007632a8847816 */ /* 0x040fe20000000084 */
[----:B------:R-:W2:Y:S01]  /*1a70*/  LDL.LU R134, [R1+0x44] ;  /* 0x0000440001867983 */ /* 0x000ea20000300800 */
[----:B------:R-:W-:-:S02]  /*1a80*/  SHF.L.U32 R157, R168, 0x10, RZ ;  /* 0x00000010a89d7819 */ /* 0x000fc400000006ff */
[C---:B------:R-:W-:Y:S02]  /*1a90*/  PRMT R168, R170.reuse, 0x7632, R168 ;  /* 0x00007632aaa87816 */ /* 0x040fe400000000a8 */
[----:B------:R-:W-:Y:S02]  /*1aa0*/  SHF.L.U32 R154, R170, 0x10, RZ ;  /* 0x00000010aa9a7819 */ /* 0x000fe400000006ff */
[C---:B------:R-:W-:Y:S02]  /*1ab0*/  PRMT R170, R171.reuse, 0x7632, R170 ;  /* 0x00007632abaa7816 */ /* 0x040fe400000000aa */
[----:B------:R-:W-:Y:S01]  /*1ac0*/  SHF.L.U32 R152, R171, 0x10, RZ ;  /* 0x00000010ab987819 */ /* 0x000fe200000006ff */
[----:B------:R-:W-:Y:S01]  /*1ad0*/  FMUL.FTZ R171, R183, R141 ;  /* 0x0000008db7ab7220 */ /* 0x000fe20000410000 */
[-C--:B------:R-:W-:Y:S01]  /*1ae0*/  FFMA.FTZ R175, R143, R135.reuse, R175 ;  /* 0x000000878faf7223 */ /* 0x080fe200000100af */
[----:B------:R-:W-:Y:S01]  /*1af0*/  FMUL.FTZ R141, R103, R135 ;  /* 0x00000087678d7220 */ /* 0x000fe20000410000 */
[----:B---3--:R-:W-:Y:S01]  /*1b00*/  FADD.FTZ R216, R135, R216 ;  /* 0x000000d887d87221 */ /* 0x008fe20000010000 */
[----:B----4-:R-:W-:-:S04]  /*1b10*/  FADD.FTZ R212, R146, R212 ;  /* 0x000000d492d47221 */ /* 0x010fc80000010000 */
[----:B------:R0:W-:Y:S01]  /*1b20*/  STL [R1+0x10], R216 ;  /* 0x000010d801007387 */ /* 0x0001e20000100800 */
[----:B------:R-:W-:-:S03]  /*1b30*/  FADD.FTZ R211, R147, R211 ;  /* 0x000000d393d37221 */ /* 0x000fc60000010000 */
[----:B------:R-:W-:Y:S04]  /*1b40*/  STL [R1+0x1c], R212 ;  /* 0x00001cd401007387 */ /* 0x000fe80000100800 */
[----:B------:R-:W-:Y:S01]  /*1b50*/  STL [R1+0x24], R211 ;  /* 0x000024d301007387 */ /* 0x000fe20000100800 */
[----:B------:R-:W-:-:S05]  /*1b60*/  FADD.FTZ R196, R158, R196 ;  /* 0x000000c49ec47221 */ /* 0x000fca0000010000 */
[----:B------:R-:W-:Y:S01]  /*1b70*/  STL [R1+0x2c], R196 ;  /* 0x00002cc401007387 */ /* 0x000fe20000100800 */
[----:B--2---:R-:W-:-:S05]  /*1b80*/  FADD.FTZ R195, R159, R195 ;  /* 0x000000c39fc37221 */ /* 0x004fca0000010000 */
[----:B------:R1:W-:Y:S04]  /*1b90*/  STL [R1+0x34], R195 ;  /* 0x000034c301007387 */ /* 0x0003e80000100800 */
[----:B------:R-:W2:Y:S01]  /*1ba0*/  LDL.LU R135, [R1+0x4c] ;  /* 0x00004c0001877983 */ /* 0x000ea20000300800 */
[C---:B------:R-:W-:Y:S02]  /*1bb0*/  PRMT R223, R160.reuse, 0x7632, R223 ;  /* 0x00007632a0df7816 */ /* 0x040fe400000000df */
[----:B------:R-:W-:Y:S02]  /*1bc0*/  SHF.L.U32 R160, R160, 0x10, RZ ;  /* 0x00000010a0a07819 */ /* 0x000fe400000006ff */
[C---:B------:R-:W-:Y:S02]  /*1bd0*/  PRMT R225, R161.reuse, 0x7632, R225 ;  /* 0x00007632a1e17816 */ /* 0x040fe400000000e1 */
[----:B------:R-:W-:-:S02]  /*1be0*/  SHF.L.U32 R161, R161, 0x10, RZ ;  /* 0x00000010a1a17819 */ /* 0x000fc400000006ff */
[----:B------:R-:W-:Y:S01]  /*1bf0*/  PRMT R227, R162, 0x7632, R227 ;  /* 0x00007632a2e37816 */ /* 0x000fe200000000e3 */
[----:B------:R-:W-:Y:S01]  /*1c00*/  FADD.FTZ R155, R160, R155 ;  /* 0x0000009ba09b7221 */ /* 0x000fe20000010000 */
[----:B------:R-:W-:Y:S01]  /*1c10*/  SHF.L.U32 R162, R162, 0x10, RZ ;  /* 0x00000010a2a27819 */ /* 0x000fe200000006ff */
[----:B------:R-:W-:Y:S01]  /*1c20*/  FMUL.FTZ R148, R183, R148 ;  /* 0x00000094b7947220 */ /* 0x000fe20000410000 */
[----:B------:R-:W-:Y:S01]  /*1c30*/  FADD.FTZ R134, R161, R134 ;  /* 0x00000086a1867221 */ /* 0x000fe20000010000 */
[C---:B------:R-:W-:Y:S01]  /*1c40*/  FMUL.FTZ R210, R183.reuse, R210 ;  /* 0x000000d2b7d27220 */ /* 0x040fe20000410000 */
[----:B------:R-:W-:Y:S01]  /*1c50*/  FMUL.FTZ R209, R183, R209 ;  /* 0x000000d1b7d17220 */ /* 0x000fe20000410000 */
[----:B------:R-:W-:Y:S01]  /*1c60*/  STL [R1+0x3c], R155 ;  /* 0x00003c9b01007387 */ /* 0x000fe20000100800 */
[-C--:B------:R-:W-:Y:S01]  /*1c70*/  FFMA.FTZ R20, R148, R160.reuse, R20 ;  /* 0x000000a094147223 */ /* 0x080fe20000010014 */
[----:B0-----:R-:W-:Y:S02]  /*1c80*/  FMUL.FTZ R216, R88, R160 ;  /* 0x000000a058d87220 */ /* 0x001fe40000410000 */
[----:B-1----:R-:W3:Y:S01]  /*1c90*/  LDL.LU R195, [R1+0x54] ;  /* 0x0000540001c37983 */ /* 0x002ee20000300800 */
[-C--:B------:R-:W-:Y:S01]  /*1ca0*/  FFMA.FTZ R22, R210, R159.reuse, R22 ;  /* 0x0000009fd2167223 */ /* 0x080fe20000010016 */
[----:B------:R-:W-:-:S02]  /*1cb0*/  FMUL.FTZ R212, R94, R159 ;  /* 0x0000009f5ed47220 */ /* 0x000fc40000410000 */
[----:B------:R-:W-:Y:S01]  /*1cc0*/  STL [R1+0x44], R134 ;  /* 0x0000448601007387 */ /* 0x000fe20000100800 */
[-C--:B------:R-:W-:Y:S01]  /*1cd0*/  FFMA.FTZ R24, R209, R158.reuse, R24 ;  /* 0x0000009ed1187223 */ /* 0x080fe20000010018 */
[----:B------:R-:W-:Y:S02]  /*1ce0*/  FMUL.FTZ R211, R92, R158 ;  /* 0x0000009e5cd37220 */ /* 0x000fe40000410000 */
[----:B------:R-:W4:Y:S04]  /*1cf0*/  LDL.LU R160, [R1+0x5c] ;  /* 0x00005c0001a07983 */ /* 0x000f280000300800 */
[----:B------:R-:W4:Y:S04]  /*1d00*/  LDL.LU R159, [R1+0x64] ;  /* 0x00006400019f7983 */ /* 0x000f280000300800 */
[----:B------:R-:W4:Y:S01]  /*1d10*/  LDL.LU R158, [R1+0x6c] ;  /* 0x00006c00019e7983 */ /* 0x000f220000300800 */
[----:B--2---:R-:W-:-:S05]  /*1d20*/  FADD.FTZ R135, R162, R135 ;  /* 0x00000087a2877221 */ /* 0x004fca0000010000 */
[----:B------:R0:W-:Y:S04]  /*1d30*/  STL [R1+0x4c], R135 ;  /* 0x00004c8701007387 */ /* 0x0001e80000100800 */
[----:B0-----:R-:W2:Y:S01]  /*1d40*/  LDL.LU R135, [R1+0x74] ;  /* 0x0000740001877983 */ /* 0x001ea20000300800 */
[C---:B------:R-:W-:Y:S02]  /*1d50*/  PRMT R229, R163.reuse, 0x7632, R229 ;  /* 0x00007632a3e57816 */ /* 0x040fe400000000e5 */
[----:B------:R-:W-:Y:S02]  /*1d60*/  SHF.L.U32 R163, R163, 0x10, RZ ;  /* 0x00000010a3a37819 */ /* 0x000fe400000006ff */
[C---:B------:R-:W-:Y:S02]  /*1d70*/  PRMT R202, R164.reuse, 0x7632, R202 ;  /* 0x00007632a4ca7816 */ /* 0x040fe400000000ca */
[----:B------:R-:W-:-:S02]  /*1d80*/  SHF.L.U32 R164, R164, 0x10, RZ ;  /* 0x00000010a4a47819 */ /* 0x000fc400000006ff */
[C---:B------:R-:W-:Y:S02]  /*1d90*/  PRMT R204, R165.reuse, 0x7632, R204 ;  /* 0x00007632a5cc7816 */ /* 0x040fe400000000cc */
[----:B------:R-:W-:Y:S02]  /*1da0*/  SHF.L.U32 R165, R165, 0x10, RZ ;  /* 0x00000010a5a57819 */ /* 0x000fe400000006ff */
[C---:B------:R-:W-:Y:S02]  /*1db0*/  PRMT R206, R166.reuse, 0x7632, R206 ;  /* 0x00007632a6ce7816 */ /* 0x040fe400000000ce */
[----:B------:R-:W-:Y:S02]  /*1dc0*/  SHF.L.U32 R166, R166, 0x10, RZ ;  /* 0x00000010a6a67819 */ /* 0x000fe400000006ff */
[----:B------:R-:W-:Y:S01]  /*1dd0*/  PRMT R208, R167, 0x7632, R208 ;  /* 0x00007632a7d07816 */ /* 0x000fe200000000d0 */
[----:B---3--:R-:W-:Y:S01]  /*1de0*/  FADD.FTZ R195, R163, R195 ;  /* 0x000000c3a3c37221 */ /* 0x008fe20000010000 */
[----:B------:R-:W-:Y:S01]  /*1df0*/  SHF.L.U32 R167, R167, 0x10, RZ ;  /* 0x00000010a7a77819 */ /* 0x000fe200000006ff */
[----:B----4-:R-:W-:Y:S01]  /*1e00*/  FADD.FTZ R160, R164, R160 ;  /* 0x000000a0a4a07221 */ /* 0x010fe20000010000 */
[----:B------:R-:W-:Y:S01]  /*1e10*/  FADD.FTZ R159, R165, R159 ;  /* 0x0000009fa59f7221 */ /* 0x000fe20000010000 */
[----:B------:R-:W-:Y:S01]  /*1e20*/  FADD.FTZ R158, R166, R158 ;  /* 0x0000009ea69e7221 */ /* 0x000fe20000010000 */
[----:B------:R0:W-:Y:S01]  /*1e30*/  STL [R1+0x54], R195 ;  /* 0x000054c301007387 */ /* 0x0001e20000100800 */
[C---:B------:R-:W-:Y:S01]  /*1e40*/  FMUL.FTZ R197, R183.reuse, R197 ;  /* 0x000000c5b7c57220 */ /* 0x040fe20000410000 */
[----:B------:R-:W-:-:S02]  /*1e50*/  FMUL.FTZ R150, R183, R150 ;  /* 0x00000096b7967220 */ /* 0x000fc40000410000 */
[----:B------:R-:W-:Y:S01]  /*1e60*/  STL [R1+0x5c], R160 ;  /* 0x00005ca001007387 */ /* 0x000fe20000100800 */
[----:B------:R-:W-:Y:S01]  /*1e70*/  MOV R155, R199 ;  /* 0x000000c7009b7202 */ /* 0x000fe20000000f00 */
[-C--:B------:R-:W-:Y:S02]  /*1e80*/  FFMA.FTZ R248, R197, R166.reuse, R248 ;  /* 0x000000a6c5f87223 */ /* 0x080fe400000100f8 */
[----:B------:R1:W-:Y:S01]  /*1e90*/  STL [R1+0x64], R159 ;  /* 0x0000649f01007387 */ /* 0x0003e20000100800 */
[----:B------:R-:W-:-:S03]  /*1ea0*/  FMUL.FTZ R199, R76, R166 ;  /* 0x000000a64cc77220 */ /* 0x000fc60000410000 */
[----:B------:R3:W-:Y:S01]  /*1eb0*/  STL [R1+0x6c], R158 ;  /* 0x00006c9e01007387 */ /* 0x0007e20000100800 */
[-C--:B------:R-:W-:Y:S01]  /*1ec0*/  FFMA.FTZ R235, R150, R164.reuse, R235 ;  /* 0x000000a496eb7223 */ /* 0x080fe200000100eb */
[----:B0-----:R-:W-:Y:S01]  /*1ed0*/  FMUL.FTZ R195, R80, R164 ;  /* 0x000000a450c37220 */ /* 0x001fe20000410000 */
[----:B--2---:R-:W-:-:S05]  /*1ee0*/  FADD.FTZ R135, R167, R135 ;  /* 0x00000087a7877221 */ /* 0x004fca0000010000 */
[----:B------:R0:W-:Y:S04]  /*1ef0*/  STL [R1+0x74], R135 ;  /* 0x0000748701007387 */ /* 0x0001e80000100800 */
[----:B------:R-:W2:Y:S04]  /*1f00*/  LDL.LU R166, [R1+0x18] ;  /* 0x0000180001a67983 */ /* 0x000ea80000300800 */
[----:B------:R-:W4:Y:S01]  /*1f10*/  LDL.LU R164, [R1+0x20] ;  /* 0x0000200001a47983 */ /* 0x000f220000300800 */
[----:B------:R-:W-:Y:S01]  /*1f20*/  FMUL.FTZ R218, R183, R218 ;  /* 0x000000dab7da7220 */ /* 0x000fe20000410000 */
[-C--:B------:R-:W-:Y:S01]  /*1f30*/  FFMA.FTZ R177, R171, R153.reuse, R177 ;  /* 0x00000099abb17223 */ /* 0x080fe200000100b1 */
[----:B------:R-:W-:Y:S01]  /*1f40*/  FMUL.FTZ R142, R101, R153 ;  /* 0x00000099658e7220 */ /* 0x000fe20000410000 */
[----:B------:R-:W-:Y:S01]  /*1f50*/  SHF.L.U32 R214, R214, 0x10, RZ ;  /* 0x00000010d6d67819 */ /* 0x000fe200000006ff */
[----:B------:R-:W-:Y:S01]  /*1f60*/  FFMA.FTZ R231, R218, R162, R231 ;  /* 0x000000a2dae77223 */ /* 0x000fe200000100e7 */
[----:B------:R-:W-:Y:S01]  /*1f70*/  MOV R153, R220 ;  /* 0x000000dc00997202 */ /* 0x000fe20000000f00 */
[----:B------:R-:W-:Y:S01]  /*1f80*/  FMUL.FTZ R220, R84, R162 ;  /* 0x000000a254dc7220 */ /* 0x000fe20000410000 */
[----:B------:R-:W-:Y:S01]  /*1f90*/  SHF.L.U32 R236, R236, 0x10, RZ ;  /* 0x00000010ecec7819 */ /* 0x000fe200000006ff */
[C---:B-1----:R-:W-:Y:S01]  /*1fa0*/  FMUL.FTZ R159, R183.reuse, R139 ;  /* 0x0000008bb79f7220 */ /* 0x042fe20000410000 */
[----:B------:R-:W-:Y:S01]  /*1fb0*/  MOV R162, R155 ;  /* 0x0000009b00a27202 */ /* 0x000fe20000000f00 */
[C---:B------:R-:W-:Y:S01]  /*1fc0*/  FMUL.FTZ R155, R183.reuse, R137 ;  /* 0x00000089b79b7220 */ /* 0x040fe20000410000 */
[----:B------:R-:W4:Y:S04]  /*1fd0*/  LDL.LU R139, [R1+0x28] ;  /* 0x00002800018b7983 */ /* 0x000f280000300800 */
[----:B------:R-:W4:Y:S01]  /*1fe0*/  LDL.LU R137, [R1+0x30] ;  /* 0x0000300001897983 */ /* 0x000f220000300800 */
[C---:B---3--:R-:W-:Y:S01]  /*1ff0*/  FMUL.FTZ R158, R183.reuse, R138 ;  /* 0x0000008ab79e7220 */ /* 0x048fe20000410000 */
[----:B0-----:R-:W-:Y:S01]  /*2000*/  MOV R135, R153 ;  /* 0x0000009900877202 */ /* 0x001fe20000000f00 */
[----:B------:R-:W-:Y:S01]  /*2010*/  FMUL.FTZ R153, R183, R136 ;  /* 0x00000088b7997220 */ /* 0x000fe20000410000 */
[----:B--2---:R-:W-:Y:S01]  /*2020*/  FADD.FTZ R166, R214, R166 ;  /* 0x000000a6d6a67221 */ /* 0x004fe20000010000 */
[----:B----4-:R-:W-:-:S04]  /*2030*/  FADD.FTZ R164, R236, R164 ;  /* 0x000000a4eca47221 */ /* 0x010fc80000010000 */
[----:B------:R-:W-:Y:S04]  /*2040*/  STL [R1+0x18], R166 ;  /* 0x000018a601007387 */ /* 0x000fe80000100800 */
[----:B------:R-:W2:Y:S04]  /*2050*/  LDL.LU R138, [R1+0x38] ;  /* 0x00003800018a7983 */ /* 0x000ea80000300800 */
[----:B------:R-:W-:Y:S04]  /*2060*/  STL [R1+0x20], R164 ;  /* 0x000020a401007387 */ /* 0x000fe80000100800 */
[----:B------:R-:W3:Y:S01]  /*2070*/  LDL.LU R136, [R1+0x40] ;  /* 0x0000400001887983 */ /* 0x000ee20000300800 */
[----:B------:R-:W-:-:S02]  /*2080*/  SHF.L.U32 R238, R238, 0x10, RZ ;  /* 0x00000010eeee7819 */ /* 0x000fc400000006ff */
[----:B------:R-:W-:-:S03]  /*2090*/  SHF.L.U32 R240, R240, 0x10, RZ ;  /* 0x00000010f0f07819 */ /* 0x000fc600000006ff */
[----:B------:R-:W-:Y:S02]  /*20a0*/  FADD.FTZ R139, R238, R139 ;  /* 0x0000008bee8b7221 */ /* 0x000fe40000010000 */
[----:B------:R-:W-:Y:S01]  /*20b0*/  FADD.FTZ R137, R240, R137 ;  /* 0x00000089f0897221 */ /* 0x000fe20000010000 */
[----:B------:R-:W-:Y:S02]  /*20c0*/  SHF.L.U32 R223, R223, 0x10, RZ ;  /* 0x00000010dfdf7819 */ /* 0x000fe400000006ff */
[----:B------:R-:W-:Y:S01]  /*20d0*/  SHF.L.U32 R225, R225, 0x10, RZ ;  /* 0x00000010e1e17819 */ /* 0x000fe200000006ff */
[----:B------:R-:W-:Y:S04]  /*20e0*/  STL [R1+0x28], R139 ;  /* 0x0000288b01007387 */ /* 0x000fe80000100800 */
[----:B------:R0:W-:Y:S04]  /*20f0*/  STL [R1+0x30], R137 ;  /* 0x0000308901007387 */ /* 0x0001e80000100800 */
[----:B0-----:R-:W4:Y:S01]  /*2100*/  LDL.LU R137, [R1+0x48] ;  /* 0x0000480001897983 */ /* 0x001f220000300800 */
[----:B--2---:R-:W-:Y:S01]  /*2110*/  FADD.FTZ R138, R223, R138 ;  /* 0x0000008adf8a7221 */ /* 0x004fe20000010000 */
[----:B---3--:R-:W-:-:S04]  /*2120*/  FADD.FTZ R136, R225, R136 ;  /* 0x00000088e1887221 */ /* 0x008fc80000010000 */
[----:B------:R-:W-:Y:S04]  /*2130*/  STL [R1+0x38], R138 ;  /* 0x0000388a01007387 */ /* 0x000fe80000100800 */
[----:B------:R0:W-:Y:S04]  /*2140*/  STL [R1+0x40], R136 ;  /* 0x0000408801007387 */ /* 0x0001e80000100800 */
[----:B0-----:R-:W2:Y:S04]  /*2150*/  LDL.LU R136, [R1+0x50] ;  /* 0x0000500001887983 */ /* 0x001ea80000300800 */
[----:B------:R-:W3:Y:S01]  /*2160*/  LDL.LU R139, [R1+0x58] ;  /* 0x00005800018b7983 */ /* 0x000ee20000300800 */
[----:B------:R-:W-:-:S03]  /*2170*/  SHF.L.U32 R227, R227, 0x10, RZ ;  /* 0x00000010e3e37819 */ /* 0x000fc600000006ff */
[----:B------:R-:W3:Y:S02]  /*2180*/  LDL.LU R138, [R1+0x60] ;  /* 0x00006000018a7983 */ /* 0x000ee40000300800 */
[----:B----4-:R-:W-:Y:S01]  /*2190*/  FADD.FTZ R137, R227, R137 ;  /* 0x00000089e3897221 */ /* 0x010fe20000010000 */
[----:B------:R-:W-:-:S04]  /*21a0*/  SHF.L.U32 R229, R229, 0x10, RZ ;  /* 0x00000010e5e57819 */ /* 0x000fc800000006ff */
[----:B------:R0:W-:Y:S04]  /*21b0*/  STL [R1+0x48], R137 ;  /* 0x0000488901007387 */ /* 0x0001e80000100800 */
[----:B0-----:R-:W4:Y:S01]  /*21c0*/  LDL.LU R137, [R1+0x68] ;  /* 0x0000680001897983 */ /* 0x001f220000300800 */
[----:B------:R-:W0:Y:S01]  /*21d0*/  S2R R217, SR_TID.X ;  /* 0x0000000000d97919 */ /* 0x000e220000002100 */
[C---:B------:R-:W-:Y:S01]  /*21e0*/  FMUL.FTZ R140, R183.reuse, R140 ;  /* 0x0000008cb78c7220 */ /* 0x040fe20000410000 */
[C---:B------:R-:W-:Y:S01]  /*21f0*/  FMUL.FTZ R219, R183.reuse, R219 ;  /* 0x000000dbb7db7220 */ /* 0x040fe20000410000 */
[----:B------:R-:W-:Y:S01]  /*2200*/  FADD.FTZ R252, R246, R252 ;  /* 0x000000fcf6fc7221 */ /* 0x000fe20000010000 */
[----:B------:R-:W-:Y:S01]  /*2210*/  FMUL.FTZ R149, R183, R149 ;  /* 0x00000095b7957220 */ /* 0x000fe20000410000 */
[-C--:B------:R-:W-:Y:S01]  /*2220*/  FFMA.FTZ R180, R140, R246.reuse, R180 ;  /* 0x000000f68cb47223 */ /* 0x080fe200000100b4 */
[----:B------:R-:W-:Y:S01]  /*2230*/  FMUL.FTZ R246, R104, R246 ;  /* 0x000000f668f67220 */ /* 0x000fe20000410000 */
[----:B------:R-:W-:Y:S01]  /*2240*/  MOV R134, R221 ;  /* 0x000000dd00867202 */ /* 0x000fe20000000f00 */
[-C--:B------:R-:W-:Y:S01]  /*2250*/  FFMA.FTZ R233, R219, R163.reuse, R233 ;  /* 0x000000a3dbe97223 */ /* 0x080fe200000100e9 */
[----:B------:R-:W-:Y:S01]  /*2260*/  FMUL.FTZ R221, R86, R163 ;  /* 0x000000a356dd7220 */ /* 0x000fe20000410000 */
[----:B------:R-:W-:Y:S01]  /*2270*/  FMUL.FTZ R245, R183, R245 ;  /* 0x000000f5b7f57220 */ /* 0x000fe20000410000 */
[----:B------:R-:W-:Y:S01]  /*2280*/  FFMA.FTZ R18, R149, R161, R18 ;  /* 0x000000a195127223 */ /* 0x000fe20000010012 */
[----:B------:R-:W-:Y:S01]  /*2290*/  SHF.L.U32 R163, R133, 0x10, RZ ;  /* 0x0000001085a37819 */ /* 0x000fe200000006ff */
[----:B------:R-:W-:Y:S01]  /*22a0*/  FADD.FTZ R133, RZ, R246 ;  /* 0x000000f6ff857221 */ /* 0x000fe20000010000 */
[----:B------:R-:W-:Y:S01]  /*22b0*/  FFMA.FTZ R178, R245, R243, R178 ;  /* 0x000000f3f5b27223 */ /* 0x000fe200000100b2 */
[----:B------:R-:W-:Y:S01]  /*22c0*/  FMUL.FTZ R189, R183, R189 ;  /* 0x000000bdb7bd7220 */ /* 0x000fe20000410000 */
[----:B------:R-:W-:Y:S01]  /*22d0*/  FMUL.FTZ R243, R106, R243 ;  /* 0x000000f36af37220 */ /* 0x000fe20000410000 */
[----:B------:R-:W-:Y:S01]  /*22e0*/  FADD.FTZ R133, R133, R188 ;  /* 0x000000bc85857221 */ /* 0x000fe20000010000 */
[----:B------:R-:W-:Y:S01]  /*22f0*/  FMUL.FTZ R244, R183, R244 ;  /* 0x000000f4b7f47220 */ /* 0x000fe20000410000 */
[-C--:B------:R-:W-:Y:S01]  /*2300*/  FFMA.FTZ R179, R189, R169.reuse, R179 ;  /* 0x000000a9bdb37223 */ /* 0x080fe200000100b3 */
[----:B------:R-:W-:Y:S01]  /*2310*/  FMUL.FTZ R169, R107, R169 ;  /* 0x000000a96ba97220 */ /* 0x000fe20000410000 */
[----:B------:R-:W-:Y:S01]  /*2320*/  FADD.FTZ R133, R133, R243 ;  /* 0x000000f385857221 */ /* 0x000fe20000010000 */
[----:B0-----:R-:W-:Y:S01]  /*2330*/  LOP3.LUT P2, RZ, R217, 0x1f, RZ, 0xc0, !PT ;  /* 0x0000001fd9ff7812 */ /* 0x001fe2000784c0ff */
[----:B------:R-:W-:Y:S01]  /*2340*/  FMUL.FTZ R217, R90, R161 ;  /* 0x000000a15ad97220 */ /* 0x000fe20000410000 */
[----:B------:R-:W-:Y:S01]  /*2350*/  SHF.L.U32 R161, R132, 0x10, RZ ;  /* 0x0000001084a17819 */ /* 0x000fe200000006ff */
[----:B------:R-:W-:-:S04]  /*2360*/  FFMA.FTZ R132, R140, R246, RZ ;  /* 0x000000f68c847223 */ /* 0x000fc800000100ff */
[----:B------:R-:W-:Y:S01]  /*2370*/  FFMA.FTZ R132, R191, R188, R132 ;  /* 0x000000bcbf847223 */ /* 0x000fe20000010084 */
[----:B------:R-:W-:-:S03]  /*2380*/  FFMA.FTZ R176, R244, R193, R176 ;  /* 0x000000c1f4b07223 */ /* 0x000fc600000100b0 */
[----:B------:R-:W-:Y:S01]  /*2390*/  FFMA.FTZ R132, R245, R243, R132 ;  /* 0x000000f3f5847223 */ /* 0x000fe20000010084 */
[----:B------:R-:W-:Y:S01]  /*23a0*/  FMUL.FTZ R193, R100, R193 ;  /* 0x000000c164c17220 */ /* 0x000fe20000410000 */
[----:B------:R-:W-:Y:S02]  /*23b0*/  FADD.FTZ R133, R133, R169 ;  /* 0x000000a985857221 */ /* 0x000fe40000010000 */
[----:B------:R-:W-:Y:S02]  /*23c0*/  FFMA.FTZ R132, R189, R169, R132 ;  /* 0x000000a9bd847223 */ /* 0x000fe40000010084 */
[----:B------:R-:W-:Y:S02]  /*23d0*/  FADD.FTZ R133, R133, R193 ;  /* 0x000000c185857221 */ /* 0x000fe40000010000 */
[----:B------:R-:W-:Y:S02]  /*23e0*/  FFMA.FTZ R132, R244, R193, R132 ;  /* 0x000000c1f4847223 */ /* 0x000fe40000010084 */
[----:B------:R-:W-:-:S02]  /*23f0*/  FADD.FTZ R133, R133, R142 ;  /* 0x0000008e85857221 */ /* 0x000fc40000010000 */
[----:B------:R-:W-:Y:S01]  /*2400*/  FFMA.FTZ R132, R171, R142, R132 ;  /* 0x0000008eab847223 */ /* 0x000fe20000010084 */
[----:B------:R-:W-:Y:S01]  /*2410*/  FMUL.FTZ R144, R183, R144 ;  /* 0x00000090b7907220 */ /* 0x000fe20000410000 */
[----:B------:R-:W-:Y:S01]  /*2420*/  FADD.FTZ R133, R133, R190 ;  /* 0x000000be85857221 */ /* 0x000fe20000010000 */
[----:B--2---:R-:W-:-:S05]  /*2430*/  FADD.FTZ R136, R229, R136 ;  /* 0x00000088e5887221 */ /* 0x004fca0000010000 */
[----:B------:R0:W-:Y:S04]  /*2440*/  STL [R1+0x50], R136 ;  /* 0x0000508801007387 */ /* 0x0001e80000100800 */
[----:B0-----:R-:W2:Y:S01]  /*2450*/  LDL.LU R136, [R1+0x70] ;  /* 0x0000700001887983 */ /* 0x001ea20000300800 */
[----:B------:R-:W-:Y:S01]  /*2460*/  FFMA.FTZ R132, R192, R190, R132 ;  /* 0x000000bec0847223 */ /* 0x000fe20000010084 */
[-C--:B------:R-:W-:Y:S01]  /*2470*/  FFMA.FTZ R172, R144, R146.reuse, R172 ;  /* 0x0000009290ac7223 */ /* 0x080fe200000100ac */
[----:B------:R-:W-:Y:S01]  /*2480*/  FMUL.FTZ R213, R183, R213 ;  /* 0x000000d5b7d57220 */ /* 0x000fe20000410000 */
[----:B------:R-:W-:Y:S01]  /*2490*/  FMUL.FTZ R146, R96, R146 ;  /* 0x0000009260927220 */ /* 0x000fe20000410000 */
[----:B------:R-:W-:Y:S01]  /*24a0*/  FADD.FTZ R133, R133, R141 ;  /* 0x0000008d85857221 */ /* 0x000fe20000010000 */
[----:B------:R-:W-:Y:S01]  /*24b0*/  FFMA.FTZ R132, R143, R141, R132 ;  /* 0x0000008d8f847223 */ /* 0x000fe20000010084 */
[----:B------:R-:W-:Y:S01]  /*24c0*/  FMUL.FTZ R145, R183, R145 ;  /* 0x00000091b7917220 */ /* 0x000fe20000410000 */
[-C--:B------:R-:W-:Y:S01]  /*24d0*/  FFMA.FTZ R173, R213, R214.reuse, R173 ;  /* 0x000000d6d5ad7223 */ /* 0x080fe200000100ad */
[----:B------:R-:W-:Y:S01]  /*24e0*/  FMUL.FTZ R214, R97, R214 ;  /* 0x000000d661d67220 */ /* 0x000fe20000410000 */
[----:B------:R-:W-:Y:S01]  /*24f0*/  FADD.FTZ R133, R133, R146 ;  /* 0x0000009285857221 */ /* 0x000fe20000010000 */
[----:B------:R-:W-:Y:S01]  /*2500*/  FFMA.FTZ R132, R144, R146, R132 ;  /* 0x0000009290847223 */ /* 0x000fe20000010084 */
[----:B------:R-:W-:Y:S01]  /*2510*/  FFMA.FTZ R26, R145, R147, R26 ;  /* 0x00000093911a7223 */ /* 0x000fe2000001001a */
[----:B------:R-:W-:Y:S01]  /*2520*/  FMUL.FTZ R215, R183, R215 ;  /* 0x000000d7b7d77220 */ /* 0x000fe20000410000 */
[----:B------:R-:W-:Y:S01]  /*2530*/  FMUL.FTZ R147, R98, R147 ;  /* 0x0000009362937220 */ /* 0x000fe20000410000 */
        /* <DEDUP_REMOVED lines=10> */
[----:B------:R-:W-:Y:S01]  /*25e0*/  FMUL.FTZ R238, R93, R238 ;  /* 0x000000ee5dee7220 */ /* 0x000fe20000410000 */
        /* <DEDUP_REMOVED lines=41> */
[----:B---3--:R-:W-:Y:S01]  /*2880*/  FADD.FTZ R139, R202, R139 ;  /* 0x0000008bca8b7221 */ /* 0x008fe20000010000 */
        /* <DEDUP_REMOVED lines=19> */
[----:B----4-:R-:W-:Y:S01]  /*29c0*/  FADD.FTZ R137, R206, R137 ;  /* 0x00000089ce897221 */ /* 0x010fe20000010000 */
[-C--:B------:R-:W-:Y:S01]  /*29d0*/  FFMA.FTZ R247, R205, R206.reuse, R247 ;  /* 0x000000cecdf77223 */ /* 0x080fe200000100f7 */
[----:B------:R-:W-:Y:S01]  /*29e0*/  FMUL.FTZ R206, R77, R206 ;  /* 0x000000ce4dce7220 */ /* 0x000fe20000410000 */
[----:B------:R-:W-:Y:S01]  /*29f0*/  FADD.FTZ R133, R133, R199 ;  /* 0x000000c785857221 */ /* 0x000fe20000010000 */
[----:B------:R-:W-:Y:S01]  /*2a00*/  FFMA.FTZ R132, R197, R199, R132 ;  /* 0x000000c7c5847223 */ /* 0x000fe20000010084 */
[----:B------:R-:W-:Y:S01]  /*2a10*/  SHF.L.U32 R208, R208, 0x10, RZ ;  /* 0x00000010d0d07819 */ /* 0x000fe200000006ff */
[----:B------:R-:W-:Y:S01]  /*2a20*/  FMUL.FTZ R207, R183, R207 ;  /* 0x000000cfb7cf7220 */ /* 0x000fe20000410000 */
[----:B------:R-:W-:Y:S01]  /*2a30*/  MOV R160, R134 ;  /* 0x0000008600a07202 */ /* 0x000fe20000000f00 */
[----:B------:R-:W-:Y:S01]  /*2a40*/  FADD.FTZ R133, R133, R206 ;  /* 0x000000ce85857221 */ /* 0x000fe20000010000 */
[----:B------:R-:W-:Y:S01]  /*2a50*/  MOV R134, R200 ;  /* 0x000000c800867202 */ /* 0x000fe20000000f00 */
[----:B------:R-:W-:Y:S01]  /*2a60*/  FMUL.FTZ R200, R78, R167 ;  /* 0x000000a74ec87220 */ /* 0x000fe20000410000 */
[----:B------:R-:W-:Y:S01]  /*2a70*/  FMUL.FTZ R198, R183, R198 ;  /* 0x000000c6b7c67220 */ /* 0x000fe20000410000 */
[----:B------:R-:W-:Y:S01]  /*2a80*/  FFMA.FTZ R132, R205, R206, R132 ;  /* 0x000000cecd847223 */ /* 0x000fe20000010084 */
[----:B------:R-:W-:Y:S01]  /*2a90*/  FFMA.FTZ R249, R207, R208, R249 ;  /* 0x000000d0cff97223 */ /* 0x000fe200000100f9 */
[----:B------:R-:W-:-:S02]  /*2aa0*/  FADD.FTZ R133, R133, R200 ;  /* 0x000000c885857221 */ /* 0x000fc40000010000 */
[----:B------:R-:W-:Y:S01]  /*2ab0*/  FFMA.FTZ R132, R198, R200, R132 ;  /* 0x000000c8c6847223 */ /* 0x000fe20000010084 */
[----:B------:R-:W-:Y:S01]  /*2ac0*/  FADD.FTZ R8, R157, R8 ;  /* 0x000000089d087221 */ /* 0x000fe20000010000 */
[-C--:B------:R-:W-:Y:S01]  /*2ad0*/  FFMA.FTZ R16, R159, R157.reuse, R16 ;  /* 0x0000009d9f107223 */ /* 0x080fe20000010010 */
[----:B------:R-:W-:Y:S01]  /*2ae0*/  FMUL.FTZ R160, R183, R160 ;  /* 0x000000a0b7a07220 */ /* 0x000fe20000410000 */
[----:B------:R-:W-:Y:S01]  /*2af0*/  FMUL.FTZ R157, R72, R157 ;  /* 0x0000009d489d7220 */ /* 0x000fe20000410000 */
[----:B------:R-:W-:Y:S02]  /*2b00*/  FADD.FTZ R9, R161, R9 ;  /* 0x00000009a1097221 */ /* 0x000fe40000010000 */
[-C--:B------:R-:W-:Y:S01]  /*2b10*/  FFMA.FTZ R17, R160, R161.reuse, R17 ;  /* 0x000000a1a0117223 */ /* 0x080fe20000010011 */
[----:B------:R-:W-:Y:S01]  /*2b20*/  FMUL.FTZ R161, R73, R161 ;  /* 0x000000a149a17220 */ /* 0x000fe20000410000 */
[----:B------:R-:W-:Y:S01]  /*2b30*/  FADD.FTZ R6, R156, R6 ;  /* 0x000000069c067221 */ /* 0x000fe20000010000 */
[----:B------:R-:W-:Y:S01]  /*2b40*/  FFMA.FTZ R14, R158, R156, R14 ;  /* 0x0000009c9e0e7223 */ /* 0x000fe2000001000e */
[----:B------:R-:W-:Y:S01]  /*2b50*/  FMUL.FTZ R162, R183, R162 ;  /* 0x000000a2b7a27220 */ /* 0x000fe20000410000 */
[----:B------:R-:W-:Y:S01]  /*2b60*/  FMUL.FTZ R156, R74, R156 ;  /* 0x0000009c4a9c7220 */ /* 0x000fe20000410000 */
[----:B------:R0:W-:Y:S01]  /*2b70*/  STL [R1+0x58], R139 ;  /* 0x0000588b01007387 */ /* 0x0001e20000100800 */
[----:B------:R-:W-:Y:S01]  /*2b80*/  FADD.FTZ R7, R163, R7 ;  /* 0x00000007a3077221 */ /* 0x000fe20000010000 */
[-C--:B------:R-:W-:Y:S01]  /*2b90*/  FFMA.FTZ R15, R162, R163.reuse, R15 ;  /* 0x000000a3a20f7223 */ /* 0x080fe2000001000f */
[----:B------:R-:W-:Y:S01]  /*2ba0*/  FMUL.FTZ R163, R75, R163 ;  /* 0x000000a34ba37220 */ /* 0x000fe20000410000 */
[----:B------:R0:W-:Y:S01]  /*2bb0*/  STL [R1+0x60], R138 ;  /* 0x0000608a01007387 */ /* 0x0001e20000100800 */
[----:B------:R-:W-:Y:S01]  /*2bc0*/  FFMA.FTZ R242, R151, R165, R242 ;  /* 0x000000a597f27223 */ /* 0x000fe200000100f2 */
[----:B------:R-:W-:-:S02]  /*2bd0*/  SHF.L.U32 R165, R168, 0x10, RZ ;  /* 0x00000010a8a57819 */ /* 0x000fc400000006ff */
[----:B------:R0:W-:Y:S01]  /*2be0*/  STL [R1+0x68], R137 ;  /* 0x0000688901007387 */ /* 0x0001e20000100800 */
[----:B------:R-:W-:Y:S01]  /*2bf0*/  FADD.FTZ R4, R154, R4 ;  /* 0x000000049a047221 */ /* 0x000fe20000010000 */
[-C--:B------:R-:W-:Y:S01]  /*2c00*/  FFMA.FTZ R12, R155, R154.reuse, R12 ;  /* 0x0000009a9b0c7223 */ /* 0x080fe2000001000c */
[----:B------:R-:W-:Y:S01]  /*2c10*/  FMUL.FTZ R164, R183, R135 ;  /* 0x00000087b7a47220 */ /* 0x000fe20000410000 */
[----:B------:R-:W-:Y:S01]  /*2c20*/  FMUL.FTZ R154, R68, R154 ;  /* 0x0000009a449a7220 */ /* 0x000fe20000410000 */
[----:B------:R-:W-:Y:S02]  /*2c30*/  FADD.FTZ R5, R165, R5 ;  /* 0x00000005a5057221 */ /* 0x000fe40000010000 */
[-C--:B------:R-:W-:Y:S01]  /*2c40*/  FFMA.FTZ R13, R164, R165.reuse, R13 ;  /* 0x000000a5a40d7223 */ /* 0x080fe2000001000d */
        /* <DEDUP_REMOVED lines=8> */
[----:B------:R-:W-:Y:S01]  /*2cd0*/  UMOV UR4, 0xffffffff ;  /* 0xffffffff00047882 */ /* 0x000fe20000000000 */
[-C--:B------:R-:W-:Y:S01]  /*2ce0*/  FFMA.FTZ R11, R166, R167.reuse, R11 ;  /* 0x000000a7a60b7223 */ /* 0x080fe2000001000b */
[----:B------:R-:W-:Y:S01]  /*2cf0*/  FMUL.FTZ R167, R71, R167 ;  /* 0x000000a747a77220 */ /* 0x000fe20000410000 */
[----:B--2---:R-:W-:Y:S01]  /*2d00*/  FADD.FTZ R136, R208, R136 ;  /* 0x00000088d0887221 */ /* 0x004fe20000010000 */
[----:B------:R-:W-:-:S04]  /*2d10*/  FMUL.FTZ R208, R79, R208 ;  /* 0x000000d04fd07220 */ /* 0x000fc80000410000 */
[----:B------:R-:W-:Y:S01]  /*2d20*/  FADD.FTZ R133, R133, R208 ;  /* 0x000000d085857221 */ /* 0x000fe20000010000 */
[----:B------:R-:W-:-:S03]  /*2d30*/  FFMA.FTZ R132, R207, R208, R132 ;  /* 0x000000d0cf847223 */ /* 0x000fc60000010084 */
[----:B------:R-:W-:Y:S01]  /*2d40*/  FADD.FTZ R133, R133, R157 ;  /* 0x0000009d85857221 */ /* 0x000fe20000010000 */
[----:B------:R-:W-:-:S03]  /*2d50*/  FFMA.FTZ R132, R159, R157, R132 ;  /* 0x0000009d9f847223 */ /* 0x000fc60000010084 */
[----:B------:R-:W-:Y:S01]  /*2d60*/  FADD.FTZ R133, R133, R161 ;  /* 0x000000a185857221 */ /* 0x000fe20000010000 */
[----:B------:R-:W-:Y:S01]  /*2d70*/  FFMA.FTZ R132, R160, R161, R132 ;  /* 0x000000a1a0847223 */ /* 0x000fe20000010084 */
[----:B------:R0:W-:Y:S02]  /*2d80*/  STL [R1+0x70], R136 ;  /* 0x0000708801007387 */ /* 0x0001e40000100800 */
        /* <DEDUP_REMOVED lines=31> */
.L_x_4017:
[----:B------:R-:W2:Y:S01]  /*2f80*/  S2R R136, SR_TID.X ;  /* 0x0000000000887919 */ /* 0x000ea20000002100 */
[----:B-1----:R-:W-:Y:S01]  /*2f90*/  FADD.FTZ R132, R132, R135 ;  /* 0x0000008784847221 */ /* 0x002fe20000010000 */
[----:B0-----:R-:W-:Y:S01]  /*2fa0*/  FADD.FTZ R133, R133, R134 ;  /* 0x0000008685857221 */ /* 0x001fe20000010000 */
[----:B------:R-:W-:Y:S06]  /*2fb0*/  @P2 BRA `(.L_x_4005) ;  /* 0x0000000000242947 */ /* 0x000fec0003800000 */
[----:B------:R-:W0:Y:S01]  /*2fc0*/  S2UR UR5, SR_CgaCtaId ;  /* 0x00000000000579c3 */ /* 0x000e220000008800 */
[----:B--2---:R-:W-:Y:S01]  /*2fd0*/  SHF.R.U32.HI R135, RZ, 0x5, R136 ;  /* 0x00000005ff877819 */ /* 0x004fe20000011688 */
[----:B------:R-:W-:-:S03]  /*2fe0*/  UMOV UR4, 0x400 ;  /* 0x0000040000047882 */ /* 0x000fc60000000000 */
[----:B------:R-:W-:-:S04]  /*2ff0*/  LOP3.LUT R134, R135, 0x7fffffc, RZ, 0xc0, !PT ;  /* 0x07fffffc87867812 */ /* 0x000fc800078ec0ff */
[----:B------:R-:W-:-:S04]  /*3000*/  @!P3 IADD3 R134, R134, 0x4, RZ ;  /* 0x000000048686b810 */ /* 0x000fc80007ffe0ff */
[----:B------:R-:W-:Y:S01]  /*3010*/  LOP3.LUT R134, R134, 0x3, R135, 0xf8, !PT ;  /* 0x0000000386867812 */ /* 0x000fe200078ef887 */
[----:B0-----:R-:W-:-:S06]  /*3020*/  ULEA UR4, UR5, UR4, 0x18 ;  /* 0x0000000405047291 */ /* 0x001fcc000f8ec03f */
[----:B------:R-:W-:-:S05]  /*3030*/  LEA R134, R134, UR4, 0x3 ;  /* 0x0000000486867c11 */ /* 0x000fca000f8e18ff */
[----:B------:R0:W-:Y:S02]  /*3040*/  STS.64 [R134+0x5000], R132 ;  /* 0x0050008486007388 */ /* 0x0001e40000000a00 */
.L_x_4005:
[----:B------:R-:W-:Y:S05]  /*3050*/  WARPSYNC.ALL ;  /* 0x0000000000007948 */ /* 0x000fea0003800000 */
[----:B------:R-:W1:Y:S08]  /*3060*/  S2UR UR5, SR_CgaCtaId ;  /* 0x00000000000579c3 */ /* 0x000e700000008800 */
[----:B------:R-:W-:Y:S01]  /*3070*/  BAR.SYNC.DEFER_BLOCKING 0x0 ;  /* 0x0000000000007b1d */ /* 0x000fe20000010000 */
[----:B--2---:R-:W-:-:S04]  /*3080*/  SHF.R.U32.HI R136, RZ, 0x5, R136 ;  /* 0x00000005ff887819 */ /* 0x004fc80000011688 */
[----:B------:R-:W-:Y:S01]  /*3090*/  LOP3.LUT R136, R136, 0x7fffffc, RZ, 0xc0, !PT ;  /* 0x07fffffc88887812 */ /* 0x000fe200078ec0ff */
[----:B------:R-:W-:Y:S01]  /*30a0*/  UMOV UR4, 0x400 ;  /* 0x0000040000047882 */ /* 0x000fe20000000000 */
[----:B------:R2:W-:Y:S02]  /*30b0*/  STL [R1+0x118], R2 ;  /* 0x0001180201007387 */ /* 0x0005e40000100800 */
[----:B------:R-:W-:Y:S02]  /*30c0*/  @!P3 IADD3 R136, R136, 0x4, RZ ;  /* 0x000000048888b810 */ /* 0x000fe40007ffe0ff */
[----:B------:R-:W-:Y:S01]  /*30d0*/  ISETP.NE.U32.AND P2, PT, RZ, UR16, PT ;  /* 0x00000010ff007c0c */ /* 0x000fe2000bf45070 */
[----:B-1----:R-:W-:Y:S01]  /*30e0*/  ULEA UR4, UR5, UR4, 0x18 ;  /* 0x0000000405047291 */ /* 0x002fe2000f8ec03f */
[----:B--2---:R-:W2:Y:S05]  /*30f0*/  LDL.LU R2, [R1+0x88] ;  /* 0x0000880001027983 */ /* 0x004eaa0000300800 */
        /* <DEDUP_REMOVED lines=13> */
[----:B------:R-:W-:Y:S02]  /*31d0*/  FSEL R168, R132, RZ, !P4 ;  /* 0x000000ff84a87208 */ /* 0x000fe40006000000 */
[----:B-----5:R-:W-:-:S03]  /*31e0*/  @P1 PRMT R133, R110, 0x7632, R133 ;  /* 0x000076326e851816 */ /* 0x020fc60000000085 */
[-CC-:B------:R-:W-:Y:S01]  /*31f0*/  FFMA.FTZ R171, R171, R170.reuse, R168.reuse ;  /* 0x000000aaabab7223 */ /* 0x180fe200000100a8 */
[-CC-:B------:R-:W-:Y:S01]  /*3200*/  FFMA.FTZ R143, R143, R170.reuse, R168.reuse ;  /* 0x000000aa8f8f7223 */ /* 0x180fe200000100a8 */
[-C--:B------:R-:W-:Y:S01]  /*3210*/  FFMA.FTZ R192, R192, R170.reuse, R168 ;  /* 0x000000aac0c07223 */ /* 0x080fe200000100a8 */
[----:B------:R-:W-:Y:S01]  /*3220*/  @P1 PRMT R134, R111, 0x7632, R134 ;  /* 0x000076326f861816 */ /* 0x000fe20000000086 */
[----:B------:R-:W-:Y:S01]  /*3230*/  FADD.FTZ R171, R142, -R171 ;  /* 0x800000ab8eab7221 */ /* 0x000fe20000010000 */
[----:B------:R-:W-:Y:S01]  /*3240*/  @P1 SHF.L.U32 R133, R133, 0x10, RZ ;  /* 0x0000001085851819 */ /* 0x000fe200000006ff */
[-CC-:B------:R-:W-:Y:S01]  /*3250*/  FFMA.FTZ R191, R191, R170.reuse, R168.reuse ;  /* 0x000000aabfbf7223 */ /* 0x180fe200000100a8 */
[-C--:B------:R-:W-:Y:S01]  /*3260*/  FFMA.FTZ R189, R189, R170.reuse, R168 ;  /* 0x000000aabdbd7223 */ /* 0x080fe200000100a8 */
[----:B------:R-:W-:Y:S01]  /*3270*/  FMUL.FTZ R132, R183, R171 ;  /* 0x000000abb7847220 */ /* 0x000fe20000410000 */
[----:B------:R-:W-:Y:S01]  /*3280*/  FADD.FTZ R143, R141, -R143 ;  /* 0x8000008f8d8f7221 */ /* 0x000fe20000010000 */
[----:B------:R-:W-:Y:S01]  /*3290*/  FADD.FTZ R190, R190, -R192 ;  /* 0x800000c0bebe7221 */ /* 0x000fe20000010000 */
[----:B------:R-:W-:Y:S01]  /*32a0*/  @P1 SHF.L.U32 R134, R134, 0x10, RZ ;  /* 0x0000001086861819 */ /* 0x000fe200000006ff */
[--C-:B------:R-:W-:Y:S01]  /*32b0*/  @P1 FADD.FTZ R132, R132, R133.reuse ;  /* 0x0000008584841221 */ /* 0x100fe20000010000 */
[----:B------:R-:W-:Y:S01]  /*32c0*/  @P1 PRMT R133, R108, 0x7632, R133 ;  /* 0x000076326c851816 */ /* 0x000fe20000000085 */
[----:B------:R-:W-:Y:S01]  /*32d0*/  FADD.FTZ R191, R188, -R191 ;  /* 0x800000bfbcbf7221 */ /* 0x000fe20000010000 */
[----:B------:R-:W-:Y:S01]  /*32e0*/  FMUL.FTZ R192, R183, R143 ;  /* 0x0000008fb7c07220 */ /* 0x000fe20000410000 */
[-C--:B------:R-:W-:Y:S01]  /*32f0*/  FFMA.FTZ R244, R244, R170.reuse, R168 ;  /* 0x000000aaf4f47223 */ /* 0x080fe200000100a8 */
[----:B------:R-:W-:Y:S01]  /*3300*/  FADD.FTZ R169, R169, -R189 ;  /* 0x800000bda9a97221 */ /* 0x000fe20000010000 */
[----:B------:R-:W-:Y:S01]  /*3310*/  @P1 SHF.L.U32 R133, R133, 0x10, RZ ;  /* 0x0000001085851819 */ /* 0x000fe200000006ff */
[--C-:B------:R-:W-:Y:S01]  /*3320*/  @P1 FADD.FTZ R192, R192, R134.reuse ;  /* 0x00000086c0c01221 */ /* 0x100fe20000010000 */
[----:B------:R-:W-:Y:S01]  /*3330*/  FMUL.FTZ R189, R183, R191 ;  /* 0x000000bfb7bd7220 */ /* 0x000fe20000410000 */
[----:B------:R-:W-:Y:S01]  /*3340*/  @P1 PRMT R134, R109, 0x7632, R134 ;  /* 0x000076326d861816 */ /* 0x000fe20000000086 */
[----:B------:R-:W-:Y:S01]  /*3350*/  FADD.FTZ R193, R193, -R244 ;  /* 0x800000f4c1c17221 */ /* 0x000fe20000010000 */
[-C--:B------:R-:W-:Y:S01]  /*3360*/  FFMA.FTZ R140, R140, R170.reuse, R168 ;  /* 0x000000aa8c8c7223 */ /* 0x080fe200000100a8 */
[----:B------:R-:W-:Y:S01]  /*3370*/  @P1 FADD.FTZ R189, R189, R133 ;  /* 0x00000085bdbd1221 */ /* 0x000fe20000010000 */
[----:B------:R-:W-:Y:S01]  /*3380*/  @P1 SHF.L.U32 R134, R134, 0x10, RZ ;  /* 0x0000001086861819 */ /* 0x000fe200000006ff */
[C---:B------:R-:W-:Y:S01]  /*3390*/  FMUL.FTZ R171, R183.reuse, R169 ;  /* 0x000000a9b7ab7220 */ /* 0x040fe20000410000 */
[----:B------:R-:W-:Y:S01]  /*33a0*/  @P1 SHF.L.U32 R133, R110, 0x10, RZ ;  /* 0x000000106e851819 */ /* 0x000fe200000006ff */
[----:B------:R-:W-:Y:S01]  /*33b0*/  FMUL.FTZ R193, R183, R193 ;  /* 0x000000c1b7c17220 */ /* 0x000fe20000410000 */
[----:B------:R-:W-:Y:S01]  /*33c0*/  FADD.FTZ R140, R246, -R140 ;  /* 0x8000008cf68c7221 */ /* 0x000fe20000010000 */
[----:B------:R-:W-:Y:S01]  /*33d0*/  ISETP.NE.AND.EX P2, PT, RZ, UR17, PT, P2 ;  /* 0x00000011ff007c0c */ /* 0x000fe2000bf45320 */
[----:B------:R-:W-:Y:S01]  /*33e0*/  FFMA.FTZ R245, R245, R170, R168 ;  /* 0x000000aaf5f57223 */ /* 0x000fe200000100a8 */
[----:B------:R-:W-:Y:S01]  /*33f0*/  @P1 FADD.FTZ R171, R171, R134 ;  /* 0x00000086abab1221 */ /* 0x000fe20000010000 */
[----:B------:R-:W-:Y:S01]  /*3400*/  @P1 FADD.FTZ R193, R193, R133 ;  /* 0x00000085c1c11221 */ /* 0x000fe20000010000 */
[----:B------:R-:W-:Y:S01]  /*3410*/  @P1 SHF.L.U32 R133, R111, 0x10, RZ ;  /* 0x000000106f851819 */ /* 0x000fe200000006ff */
[C---:B------:R-:W-:Y:S01]  /*3420*/  FMUL.FTZ R140, R183.reuse, R140 ;  /* 0x0000008cb78c7220 */ /* 0x040fe20000410000 */
[----:B------:R-:W-:Y:S01]  /*3430*/  @P1 SHF.L.U32 R134, R108, 0x10, RZ ;  /* 0x000000106c861819 */ /* 0x000fe200000006ff */
[----:B------:R-:W-:Y:S01]  /*3440*/  FMUL.FTZ R190, R183, R190 ;  /* 0x000000beb7be7220 */ /* 0x000fe20000410000 */
[----:B------:R-:W-:Y:S01]  /*3450*/  FADD.FTZ R245, R243, -R245 ;  /* 0x800000f5f3f57221 */ /* 0x000fe20000010000 */
[----:B------:R-:W-:Y:S01]  /*3460*/  FMUL.FTZ R169, R132, R184 ;  /* 0x000000b884a97220 */ /* 0x000fe20000410000 */
[----:B------:R-:W-:Y:S01]  /*3470*/  FFMA.FTZ R213, R213, R170, R168 ;  /* 0x000000aad5d57223 */ /* 0x000fe200000100a8 */
[----:B------:R-:W-:Y:S01]  /*3480*/  @P1 FADD.FTZ R190, R190, R133 ;  /* 0x00000085bebe1221 */ /* 0x000fe20000010000 */
[----:B------:R-:W-:Y:S01]  /*3490*/  @P1 FADD.FTZ R140, R140, R134 ;  /* 0x000000868c8c1221 */ /* 0x000fe20000010000 */
[----:B------:R-:W-:Y:S01]  /*34a0*/  @P1 SHF.L.U32 R133, R109, 0x10, RZ ;  /* 0x000000106d851819 */ /* 0x000fe200000006ff */
[----:B------:R-:W-:Y:S01]  /*34b0*/  FMUL.FTZ R188, R183, R245 ;  /* 0x000000f5b7bc7220 */ /* 0x000fe20000410000 */
[----:B------:R-:W0:Y:S01]  /*34c0*/  @P2 LDC.64 R142, c[0x0][0x308] ;  /* 0x0000c200ff8e2b82 */ /* 0x000e220000000a00 */
[----:B------:R-:W-:Y:S01]  /*34d0*/  @P2 F2FP.BF16.F32.PACK_AB R134, RZ, R190 ;  /* 0x000000beff86223e */ /* 0x000fe200000010ff */
[--C-:B------:R-:W-:Y:S01]  /*34e0*/  FFMA.FTZ R215, R215, R170, R168.reuse ;  /* 0x000000aad7d77223 */ /* 0x100fe200000100a8 */
[----:B------:R-:W-:Y:S01]  /*34f0*/  @P2 F2FP.BF16.F32.PACK_AB R135, RZ, R140 ;  /* 0x0000008cff87223e */ /* 0x000fe200000010ff */
[----:B------:R-:W-:Y:S01]  /*3500*/  @P1 FADD.FTZ R188, R188, R133 ;  /* 0x00000085bcbc1221 */ /* 0x000fe20000010000 */
[----:B------:R-:W-:Y:S01]  /*3510*/  @P2 F2FP.BF16.F32.PACK_AB R133, RZ, R193 ;  /* 0x000000c1ff85223e */ /* 0x000fe200000010ff */
[-C--:B------:R-:W-:Y:S01]  /*3520*/  FFMA.FTZ R237, R237, R170.reuse, R168 ;  /* 0x000000aaeded7223 */ /* 0x080fe200000100a8 */
[----:B------:R-:W-:Y:S01]  /*3530*/  @P2 PRMT R131, R134, 0x7610, R131 ;  /* 0x0000761086832816 */ /* 0x000fe20000000083 */
[----:B------:R-:W1:Y:S01]  /*3540*/  LDC.64 R244, c[0x0][0x220] ;  /* 0x00008800fff47b82 */ /* 0x000e620000000a00 */
[----:B------:R-:W-:Y:S01]  /*3550*/  @P2 PRMT R128, R135, 0x7610, R128 ;  /* 0x0000761087802816 */ /* 0x000fe20000000080 */
[--C-:B------:R-:W-:Y:S01]  /*3560*/  FFMA.FTZ R144, R144, R170, R168.reuse ;  /* 0x000000aa90907223 */ /* 0x100fe200000100a8 */
[----:B------:R-:W-:Y:S01]  /*3570*/  @P2 F2FP.BF16.F32.PACK_AB R134, RZ, R132 ;  /* 0x00000084ff86223e */ /* 0x000fe200000010ff */
[--C-:B------:R-:W-:Y:S01]  /*3580*/  FFMA.FTZ R145, R145, R170, R168.reuse ;  /* 0x000000aa91917223 */ /* 0x100fe200000100a8 */
[----:B------:R-:W-:Y:S01]  /*3590*/  @P2 F2FP.BF16.F32.PACK_AB R135, RZ, R192 ;  /* 0x000000c0ff87223e */ /* 0x000fe200000010ff */
[-C--:B------:R-:W-:Y:S01]  /*35a0*/  FFMA.FTZ R222, R222, R170.reuse, R168 ;  /* 0x000000aadede7223 */ /* 0x080fe200000100a8 */
[----:B------:R-:W-:Y:S01]  /*35b0*/  @P2 PRMT R130, R133, 0x7610, R130 ;  /* 0x0000761085822816 */ /* 0x000fe20000000082 */
[-CC-:B------:R-:W-:Y:S01]  /*35c0*/  FFMA.FTZ R224, R224, R170.reuse, R168.reuse ;  /* 0x000000aae0e07223 */ /* 0x180fe200000100a8 */
[----:B------:R-:W-:Y:S01]  /*35d0*/  @P2 PRMT R131, R131, 0x5410, R135 ;  /* 0x0000541083832816 */ /* 0x000fe20000000087 */
[-C--:B------:R-:W-:Y:S01]  /*35e0*/  FFMA.FTZ R148, R148, R170.reuse, R168 ;  /* 0x000000aa94947223 */ /* 0x080fe200000100a8 */
[----:B------:R-:W-:Y:S01]  /*35f0*/  @P2 PRMT R130, R130, 0x5410, R134 ;  /* 0x0000541082822816 */ /* 0x000fe20000000086 */
[----:B------:R-:W-:Y:S01]  /*3600*/  FFMA.FTZ R226, R226, R170, R168 ;  /* 0x000000aae2e27223 */ /* 0x000fe200000100a8 */
[----:B------:R-:W3:Y:S01]  /*3610*/  LDC.64 R134, c[0x0][0x2f8] ;  /* 0x0000be00ff867b82 */ /* 0x000ee20000000a00 */
[----:B------:R-:W-:Y:S01]  /*3620*/  @P2 F2FP.BF16.F32.PACK_AB R133, RZ, R188 ;  /* 0x000000bcff85223e */ /* 0x000fe200000010ff */
[-C--:B------:R-:W-:Y:S01]  /*3630*/  FMUL.FTZ R193, R193, R184.reuse ;  /* 0x000000b8c1c17220 */ /* 0x080fe20000410000 */
[-C--:B------:R-:W-:Y:S01]  /*3640*/  FMUL.FTZ R190, R190, R184.reuse ;  /* 0x000000b8bebe7220 */ /* 0x080fe20000410000 */
[----:B------:R-:W-:Y:S01]  /*3650*/  FMUL.FTZ R192, R192, R184 ;  /* 0x000000b8c0c07220 */ /* 0x000fe20000410000 */
[----:B------:R-:W-:Y:S01]  /*3660*/  @P2 PRMT R129, R133, 0x7610, R129 ;  /* 0x0000761085812816 */ /* 0x000fe20000000081 */
[----:B------:R-:W-:Y:S01]  /*3670*/  FMUL.FTZ R138, R60, R193 ;  /* 0x000000c13c8a7220 */ /* 0x000fe20000410000 */
[----:B------:R-:W-:Y:S01]  /*3680*/  FMUL.FTZ R133, R61, R169 ;  /* 0x000000a93d857220 */ /* 0x000fe20000410000 */
[----:B------:R-:W-:Y:S01]  /*3690*/  FMUL.FTZ R139, R62, R190 ;  /* 0x000000be3e8b7220 */ /* 0x000fe20000410000 */
[----:B------:R-:W-:Y:S01]  /*36a0*/  FMUL.FTZ R132, R63, R192 ;  /* 0x000000c03f847220 */ /* 0x000fe20000410000 */
[----:B------:R-:W-:Y:S01]  /*36b0*/  @P2 F2FP.BF16.F32.PACK_AB R136, RZ, R189 ;  /* 0x000000bdff88223e */ /* 0x000fe200000010ff */
[-C--:B------:R-:W-:Y:S01]  /*36c0*/  FMUL.FTZ R191, R140, R184.reuse ;  /* 0x000000b88cbf7220 */ /* 0x080fe20000410000 */
[----:B------:R-:W-:Y:S01]  /*36d0*/  @P2 F2FP.BF16.F32.PACK_AB R137, RZ, R171 ;  /* 0x000000abff89223e */ /* 0x000fe200000010ff */
[-C--:B------:R-:W-:Y:S01]  /*36e0*/  FMUL.FTZ R188, R188, R184.reuse ;  /* 0x000000b8bcbc7220 */ /* 0x080fe20000410000 */
[-C--:B------:R-:W-:Y:S01]  /*36f0*/  FMUL.FTZ R171, R171, R184.reuse ;  /* 0x000000b8abab7220 */ /* 0x080fe20000410000 */
[----:B------:R-:W-:Y:S01]  /*3700*/  FMUL.FTZ R189, R189, R184 ;  /* 0x000000b8bdbd7220 */ /* 0x000fe20000410000 */
[----:B------:R-:W-:Y:S01]  /*3710*/  @P2 PRMT R128, R128, 0x5410, R136 ;  /* 0x0000541080802816 */ /* 0x000fe20000000088 */
[----:B------:R-:W-:Y:S01]  /*3720*/  FMUL.FTZ R136, R64, R191 ;  /* 0x000000bf40887220 */ /* 0x000fe20000410000 */
[----:B------:R-:W-:Y:S01]  /*3730*/  @P2 PRMT R129, R129, 0x5410, R137 ;  /* 0x0000541081812816 */ /* 0x000fe20000000089 */
[----:B------:R-:W-:Y:S01]  /*3740*/  FMUL.FTZ R137, R66, R188 ;  /* 0x000000bc42897220 */ /* 0x000fe20000410000 */
[----:B------:R-:W-:Y:S01]  /*3750*/  F2FP.BF16.F32.PACK_AB R138, R133, R138 ;  /* 0x0000008a858a723e */ /* 0x000fe200000010ff */
[----:B------:R-:W-:Y:S01]  /*3760*/  FMUL.FTZ R133, R67, R171 ;  /* 0x000000ab43857220 */ /* 0x000fe20000410000 */
[----:B------:R-:W-:Y:S01]  /*3770*/  F2FP.BF16.F32.PACK_AB R139, R132, R139 ;  /* 0x0000008b848b723e */ /* 0x000fe200000010ff */
[----:B------:R-:W-:Y:S01]  /*3780*/  FMUL.FTZ R132, R65, R189 ;  /* 0x000000bd41847220 */ /* 0x000fe20000410000 */
[-CC-:B------:R-:W-:Y:S01]  /*3790*/  FFMA.FTZ R149, R149, R170.reuse, R168.reuse ;  /* 0x000000aa95957223 */ /* 0x180fe200000100a8 */
[-CC-:B------:R-:W-:Y:S01]  /*37a0*/  FFMA.FTZ R151, R151, R170.reuse, R168.reuse ;  /* 0x000000aa97977223 */ /* 0x180fe200000100a8 */
[----:B------:R-:W-:Y:S01]  /*37b0*/  F2FP.BF16.F32.PACK_AB R137, R133, R137 ;  /* 0x000000898589723e */ /* 0x000fe200000010ff */
[----:B------:R-:W-:Y:S01]  /*37c0*/  FFMA.FTZ R150, R150, R170, R168 ;  /* 0x000000aa96967223 */ /* 0x000fe200000100a8 */
[----:B------:R-:W-:Y:S01]  /*37d0*/  F2FP.BF16.F32.PACK_AB R136, R132, R136 ;  /* 0x000000888488723e */ /* 0x000fe200000010ff */
[----:B-1----:R-:W-:-:S04]  /*37e0*/  IMAD.WIDE.U32 R132, R194, 0x10, R244 ;  /* 0x00000010c2847825 */ /* 0x002fc800078e00f4 */
[-CC-:B------:R-:W-:Y:S01]  /*37f0*/  FFMA.FTZ R201, R201, R170.reuse, R168.reuse ;  /* 0x000000aac9c97223 */ /* 0x180fe200000100a8 */
[-CC-:B------:R-:W-:Y:S01]  /*3800*/  FFMA.FTZ R205, R205, R170.reuse, R168.reuse ;  /* 0x000000aacdcd7223 */ /* 0x180fe200000100a8 */
[----:B------:R-:W-:Y:S01]  /*3810*/  FFMA.FTZ R198, R198, R170, R168 ;  /* 0x000000aac6c67223 */ /* 0x000fe200000100a8 */
[----:B0-----:R-:W-:-:S04]  /*3820*/  @P2 IMAD.WIDE.U32 R142, R194, 0x10, R142 ;  /* 0x00000010c28e2825 */ /* 0x001fc800078e008e */
[----:B------:R-:W-:Y:S01]  /*3830*/  FFMA.FTZ R203, R203, R170, R168 ;  /* 0x000000aacbcb7223 */ /* 0x000fe200000100a8 */
[----:B------:R-:W4:Y:S01]  /*3840*/  LDL.LU R246, [R1+0x110] ;  /* 0x0001100001f67983 */ /* 0x000f220000300800 */
[----:B---3--:R-:W-:-:S03]  /*3850*/  IMAD.WIDE.U32 R140, R194, 0x10, R134 ;  /* 0x00000010c28c7825 */ /* 0x008fc600078e0086 */
[----:B------:R-:W3:Y:S01]  /*3860*/  LDG.E.128 R132, desc[UR6][R132.64] ;  /* 0x0000000684847981 */ /* 0x000ee2000c1e1d00 */
[----:B------:R-:W-:-:S03]  /*3870*/  FADD.FTZ R213, R214, -R213 ;  /* 0x800000d5d6d57221 */ /* 0x000fc60000010000 */
[----:B------:R0:W-:Y:S01]  /*3880*/  @P2 STG.E.128 desc[UR6][R142.64], R128 ;  /* 0x000000808e002986 */ /* 0x0001e2000c101d06 */
[----:B------:R-:W-:-:S03]  /*3890*/  FADD.FTZ R214, R236, -R215 ;  /* 0x800000d7ecd67221 */ /* 0x000fc60000010000 */
[----:B------:R1:W-:Y:S01]  /*38a0*/  STG.E.128 desc[UR6][R140.64], R136 ;  /* 0x000000888c007986 */ /* 0x0003e2000c101d06 */
[----:B------:R-:W-:Y:S01]  /*38b0*/  FMUL.FTZ R215, R183, R213 ;  /* 0x000000d5b7d77220 */ /* 0x000fe20000410000 */
[--C-:B------:R-:W-:Y:S01]  /*38c0*/  FFMA.FTZ R194, R209, R170, R168.reuse ;  /* 0x000000aad1c27223 */ /* 0x100fe200000100a8 */
[----:B------:R-:W-:Y:S01]  /*38d0*/  FMUL.FTZ R214, R183, R214 ;  /* 0x000000d6b7d67220 */ /* 0x000fe20000410000 */
[-CC-:B------:R-:W-:Y:S01]  /*38e0*/  FFMA.FTZ R209, R210, R170.reuse, R168.reuse ;  /* 0x000000aad2d17223 */ /* 0x180fe200000100a8 */
[----:B------:R-:W-:Y:S01]  /*38f0*/  FFMA.FTZ R210, R239, R170, R168 ;  /* 0x000000aaefd27223 */ /* 0x000fe200000100a8 */
        /* <DEDUP_REMOVED lines=8> */
[----:B0-----:R-:W0:Y:S01]  /*3980*/  @P2 LDC.64 R142, c[0x0][0x308] ;  /* 0x0000c200ff8e2b82 */ /* 0x001e220000000a00 */
[----:B------:R-:W-:Y:S01]  /*3990*/  FADD.FTZ R150, R195, -R150 ;  /* 0x80000096c3967221 */ /* 0x000fe20000010000 */
[----:B------:R-:W-:Y:S01]  /*39a0*/  FADD.FTZ R201, R202, -R201 ;  /* 0x800000c9cac97221 */ /* 0x000fe20000010000 */
[----:B------:R-:W-:Y:S01]  /*39b0*/  FADD.FTZ R205, R206, -R205 ;  /* 0x800000cdcecd7221 */ /* 0x000fe20000010000 */
[----:B-1----:R-:W-:Y:S01]  /*39c0*/  @P1 PRMT R136, R112, 0x7632, R136 ;  /* 0x0000763270881816 */ /* 0x002fe20000000088 */
[----:B------:R-:W-:Y:S01]  /*39d0*/  FADD.FTZ R204, R204, -R203 ;  /* 0x800000cbcccc7221 */ /* 0x000fe20000010000 */
[----:B------:R-:W-:Y:S01]  /*39e0*/  @P1 PRMT R137, R113, 0x7632, R137 ;  /* 0x0000763271891816 */ /* 0x000fe20000000089 */
[----:B------:R-:W4:Y:S01]  /*39f0*/  LDL.LU R243, [R1+0x114] ;  /* 0x0001140001f37983 */ /* 0x000f220000300800 */
[----:B------:R-:W-:-:S02]  /*3a00*/  @P1 SHF.L.U32 R136, R136, 0x10, RZ ;  /* 0x0000001088881819 */ /* 0x000fc400000006ff */
[----:B------:R-:W-:Y:S01]  /*3a10*/  @P1 SHF.L.U32 R137, R137, 0x10, RZ ;  /* 0x0000001089891819 */ /* 0x000fe200000006ff */
[----:B------:R-:W-:Y:S01]  /*3a20*/  FADD.FTZ R210, R240, -R210 ;  /* 0x800000d2f0d27221 */ /* 0x000fe20000010000 */
[----:B------:R-:W-:Y:S01]  /*3a30*/  FADD.FTZ R194, R211, -R194 ;  /* 0x800000c2d3c27221 */ /* 0x000fe20000010000 */
[--C-:B------:R-:W-:Y:S01]  /*3a40*/  @P1 FADD.FTZ R215, R215, R136.reuse ;  /* 0x00000088d7d71221 */ /* 0x100fe20000010000 */
[----:B------:R-:W-:Y:S01]  /*3a50*/  @P1 PRMT R136, R114, 0x7632, R136 ;  /* 0x0000763272881816 */ /* 0x000fe20000000088 */
[--C-:B------:R-:W-:Y:S01]  /*3a60*/  @P1 FADD.FTZ R214, R214, R137.reuse ;  /* 0x00000089d6d61221 */ /* 0x100fe20000010000 */
[----:B------:R-:W-:Y:S01]  /*3a70*/  @P1 PRMT R137, R115, 0x7632, R137 ;  /* 0x0000763273891816 */ /* 0x000fe20000000089 */
[C---:B------:R-:W-:Y:S01]  /*3a80*/  FMUL.FTZ R211, R183.reuse, R237 ;  /* 0x000000edb7d37220 */ /* 0x040fe20000410000 */
[----:B------:R-:W-:Y:S01]  /*3a90*/  @P1 SHF.L.U32 R136, R136, 0x10, RZ ;  /* 0x0000001088881819 */ /* 0x000fe200000006ff */
[----:B------:R-:W-:Y:S01]  /*3aa0*/  FMUL.FTZ R210, R183, R210 ;  /* 0x000000d2b7d27220 */ /* 0x000fe20000410000 */
[----:B------:R-:W-:Y:S01]  /*3ab0*/  @P1 SHF.L.U32 R137, R137, 0x10, RZ ;  /* 0x0000001089891819 */ /* 0x000fe200000006ff */
[----:B------:R-:W-:Y:S01]  /*3ac0*/  FADD.FTZ R209, R212, -R209 ;  /* 0x800000d1d4d17221 */ /* 0x000fe20000010000 */
[----:B------:R-:W-:Y:S01]  /*3ad0*/  FMUL.FTZ R213, R183, R147 ;  /* 0x00000093b7d57220 */ /* 0x000fe20000410000 */
[----:B------:R-:W-:Y:S01]  /*3ae0*/  @P1 FADD.FTZ R211, R211, R136 ;  /* 0x00000088d3d31221 */ /* 0x000fe20000010000 */
[----:B------:R-:W-:Y:S01]  /*3af0*/  @P1 SHF.L.U32 R136, R112, 0x10, RZ ;  /* 0x0000001070881819 */ /* 0x000fe200000006ff */
[----:B------:R-:W-:Y:S01]  /*3b00*/  @P1 FADD.FTZ R210, R210, R137 ;  /* 0x00000089d2d21221 */ /* 0x000fe20000010000 */
[----:B------:R-:W-:Y:S01]  /*3b10*/  FMUL.FTZ R212, R183, R146 ;  /* 0x00000092b7d47220 */ /* 0x000fe20000410000 */
[----:B------:R-:W-:Y:S01]  /*3b20*/  @P1 SHF.L.U32 R137, R113, 0x10, RZ ;  /* 0x0000001071891819 */ /* 0x000fe200000006ff */
[----:B------:R-:W-:Y:S01]  /*3b30*/  FMUL.FTZ R194, R183, R194 ;  /* 0x000000c2b7c27220 */ /* 0x000fe20000410000 */
[----:B------:R-:W-:-:S04]  /*3b40*/  IMAD.WIDE.U32 R144, R187, 0x10, R244 ;  /* 0x00000010bb907825 */ /* 0x000fc800078e00f4 */
[----:B------:R-:W-:Y:S01]  /*3b50*/  @P1 FADD.FTZ R212, R212, R136 ;  /* 0x00000088d4d41221 */ /* 0x000fe20000010000 */
[----:B------:R-:W-:Y:S01]  /*3b60*/  @P1 SHF.L.U32 R136, R114, 0x10, RZ ;  /* 0x0000001072881819 */ /* 0x000fe200000006ff */
[----:B------:R-:W-:Y:S01]  /*3b70*/  @P1 FADD.FTZ R213, R213, R137 ;  /* 0x00000089d5d51221 */ /* 0x000fe20000010000 */
[----:B------:R-:W-:Y:S01]  /*3b80*/  @P1 SHF.L.U32 R137, R115, 0x10, RZ ;  /* 0x0000001073891819 */ /* 0x000fe200000006ff */
[----:B------:R-:W-:Y:S01]  /*3b90*/  FMUL.FTZ R209, R183, R209 ;  /* 0x000000d1b7d17220 */ /* 0x000fe20000410000 */
[----:B------:R-:W-:Y:S01]  /*3ba0*/  @P2 F2FP.BF16.F32.PACK_AB R139, RZ, R211 ;  /* 0x000000d3ff8b223e */ /* 0x000fe200000010ff */
[----:B------:R-:W-:Y:S01]  /*3bb0*/  @P1 FADD.FTZ R194, R194, R136 ;  /* 0x00000088c2c21221 */ /* 0x000fe20000010000 */
[----:B------:R-:W-:Y:S01]  /*3bc0*/  @P2 F2FP.BF16.F32.PACK_AB R136, RZ, R212 ;  /* 0x000000d4ff88223e */ /* 0x000fe200000010ff */
[----:B------:R-:W-:Y:S01]  /*3bd0*/  @P1 FADD.FTZ R209, R209, R137 ;  /* 0x00000089d1d11221 */ /* 0x000fe20000010000 */
[----:B------:R-:W-:Y:S01]  /*3be0*/  @P2 F2FP.BF16.F32.PACK_AB R137, RZ, R213 ;  /* 0x000000d5ff89223e */ /* 0x000fe200000010ff */
[----:B------:R-:W4:Y:S01]  /*3bf0*/  LDG.E.128 R144, desc[UR6][R144.64] ;  /* 0x0000000690907981 */ /* 0x000f22000c1e1d00 */
[----:B------:R-:W-:-:S02]  /*3c00*/  @P2 F2FP.BF16.F32.PACK_AB R138, RZ, R194 ;  /* 0x000000c2ff8a223e */ /* 0x000fc400000010ff */
[----:B------:R-:W-:Y:S01]  /*3c10*/  @P2 PRMT R128, R136, 0x7610, R128 ;  /* 0x0000761088802816 */ /* 0x000fe20000000080 */
[----:B------:R-:W-:Y:S01]  /*3c20*/  FMUL.FTZ R223, R183, R222 ;  /* 0x000000deb7df7220 */ /* 0x000fe20000410000 */
[----:B------:R-:W-:Y:S01]  /*3c30*/  @P2 F2FP.BF16.F32.PACK_AB R136, RZ, R209 ;  /* 0x000000d1ff88223e */ /* 0x000fe200000010ff */
[----:B------:R-:W-:Y:S01]  /*3c40*/  FFMA.FTZ R196, R197, R170, R168 ;  /* 0x000000aac5c47223 */ /* 0x000fe200000100a8 */
[----:B------:R-:W-:Y:S01]  /*3c50*/  @P2 PRMT R129, R137, 0x7610, R129 ;  /* 0x0000761089812816 */ /* 0x000fe20000000081 */
[----:B------:R-:W-:Y:S01]  /*3c60*/  FADD.FTZ R195, R200, -R198 ;  /* 0x800000c6c8c37221 */ /* 0x000fe20000010000 */
[----:B------:R-:W-:Y:S01]  /*3c70*/  @P2 PRMT R130, R138, 0x7610, R130 ;  /* 0x000076108a822816 */ /* 0x000fe20000000082 */
[----:B------:R-:W-:Y:S01]  /*3c80*/  FMUL.FTZ R202, R183, R201 ;  /* 0x000000c9b7ca7220 */ /* 0x000fe20000410000 */
[----:B------:R-:W-:Y:S01]  /*3c90*/  @P2 F2FP.BF16.F32.PACK_AB R137, RZ, R215 ;  /* 0x000000d7ff89223e */ /* 0x000fe200000010ff */
[----:B------:R-:W4:Y:S01]  /*3ca0*/  LDL.LU R236, [R1+0x108] ;  /* 0x0001080001ec7983 */ /* 0x000f220000300800 */
[----:B------:R-:W-:-:S02]  /*3cb0*/  @P2 F2FP.BF16.F32.PACK_AB R138, RZ, R214 ;  /* 0x000000d6ff8a223e */ /* 0x000fc400000010ff */
[----:B------:R-:W-:Y:S02]  /*3cc0*/  @P2 F2FP.BF16.F32.PACK_AB R140, RZ, R210 ;  /* 0x000000d2ff8c223e */ /* 0x000fe400000010ff */
[----:B------:R-:W-:Y:S02]  /*3cd0*/  @P2 PRMT R131, R136, 0x7610, R131 ;  /* 0x0000761088832816 */ /* 0x000fe40000000083 */
[----:B------:R-:W-:Y:S01]  /*3ce0*/  @P2 PRMT R130, R130, 0x5410, R139 ;  /* 0x0000541082822816 */ /* 0x000fe2000000008b */
[----:B------:R-:W-:Y:S01]  /*3cf0*/  FMUL.FTZ R194, R194, R184 ;  /* 0x000000b8c2c27220 */ /* 0x000fe20000410000 */
[----:B------:R-:W-:Y:S01]  /*3d00*/  @P2 PRMT R128, R128, 0x5410, R137 ;  /* 0x0000541080802816 */ /* 0x000fe20000000089 */
[----:B0-----:R-:W-:Y:S01]  /*3d10*/  @P2 IMAD.WIDE.U32 R136, R187, 0x10, R142 ;  /* 0x00000010bb882825 */ /* 0x001fe200078e008e */
[----:B------:R-:W-:-:S03]  /*3d20*/  @P2 PRMT R129, R129, 0x5410, R138 ;  /* 0x0000541081812816 */ /* 0x000fc6000000008a */
[-C--:B------:R-:W-:Y:S01]  /*3d30*/  FMUL.FTZ R211, R211, R184.reuse ;  /* 0x000000b8d3d37220 */ /* 0x080fe20000410000 */
[----:B------:R-:W-:Y:S01]  /*3d40*/  @P2 PRMT R131, R131, 0x5410, R140 ;  /* 0x0000541083832816 */ /* 0x000fe2000000008c */
[-C--:B------:R-:W-:Y:S01]  /*3d50*/  FMUL.FTZ R209, R209, R184.reuse ;  /* 0x000000b8d1d17220 */ /* 0x080fe20000410000 */
[----:B------:R-:W-:Y:S01]  /*3d60*/  FMUL.FTZ R210, R210, R184 ;  /* 0x000000b8d2d27220 */ /* 0x000fe20000410000 */
[----:B------:R-:W-:Y:S01]  /*3d70*/  FMUL.FTZ R138, R52, R194 ;  /* 0x000000c2348a7220 */ /* 0x000fe20000410000 */
[-C--:B------:R-:W-:Y:S01]  /*3d80*/  FMUL.FTZ R212, R212, R184.reuse ;  /* 0x000000b8d4d47220 */ /* 0x080fe20000410000 */
[----:B------:R0:W-:Y:S01]  /*3d90*/  @P2 STG.E.128 desc[UR6][R136.64], R128 ;  /* 0x0000008088002986 */ /* 0x0001e2000c101d06 */
[-C--:B------:R-:W-:Y:S01]  /*3da0*/  FMUL.FTZ R215, R215, R184.reuse ;  /* 0x000000b8d7d77220 */ /* 0x080fe20000410000 */
[----:B------:R-:W-:Y:S01]  /*3db0*/  FMUL.FTZ R139, R54, R209 ;  /* 0x000000d1368b7220 */ /* 0x000fe20000410000 */
[-C--:B------:R-:W-:Y:S01]  /*3dc0*/  FMUL.FTZ R213, R213, R184.reuse ;  /* 0x000000b8d5d57220 */ /* 0x080fe20000410000 */
[----:B------:R-:W-:Y:S01]  /*3dd0*/  FMUL.FTZ R214, R214, R184 ;  /* 0x000000b8d6d67220 */ /* 0x000fe20000410000 */
[----:B------:R-:W-:Y:S01]  /*3de0*/  FMUL.FTZ R140, R57, R215 ;  /* 0x000000d7398c7220 */ /* 0x000fe20000410000 */
[----:B------:R-:W-:Y:S01]  /*3df0*/  FMUL.FTZ R222, R183, R225 ;  /* 0x000000e1b7de7220 */ /* 0x000fe20000410000 */
[----:B------:R-:W1:Y:S01]  /*3e00*/  @P2 LDC.64 R142, c[0x0][0x308] ;  /* 0x0000c200ff8e2b82 */ /* 0x000e620000000a00 */
[----:B------:R-:W-:Y:S01]  /*3e10*/  FMUL.FTZ R141, R59, R214 ;  /* 0x000000d63b8d7220 */ /* 0x000fe20000410000 */
[----:B------:R-:W-:Y:S01]  /*3e20*/  FADD.FTZ R196, R199, -R196 ;  /* 0x800000c4c7c47221 */ /* 0x000fe20000010000 */
[----:B------:R-:W-:Y:S01]  /*3e30*/  FMUL.FTZ R198, R183, R205 ;  /* 0x000000cdb7c67220 */ /* 0x000fe20000410000 */
[----:B------:R-:W-:Y:S01]  /*3e40*/  FFMA.FTZ R197, R207, R170, R168 ;  /* 0x000000aacfc57223 */ /* 0x000fe200000100a8 */
[C---:B------:R-:W-:Y:S01]  /*3e50*/  FMUL.FTZ R200, R183.reuse, R151 ;  /* 0x00000097b7c87220 */ /* 0x040fe20000410000 */
[C---:B------:R-:W-:Y:S01]  /*3e60*/  FMUL.FTZ R195, R183.reuse, R195 ;  /* 0x000000c3b7c37220 */ /* 0x040fe20000410000 */
[----:B------:R-:W-:Y:S01]  /*3e70*/  FMUL.FTZ R201, R183, R204 ;  /* 0x000000ccb7c97220 */ /* 0x000fe20000410000 */
[----:B------:R-:W4:Y:S01]  /*3e80*/  LDL.LU R238, [R1+0x10c] ;  /* 0x00010c0001ee7983 */ /* 0x000f220000300800 */
[----:B0-----:R-:W-:Y:S01]  /*3e90*/  FMUL.FTZ R136, R53, R211 ;  /* 0x000000d335887220 */ /* 0x001fe20000410000 */
[----:B------:R-:W-:Y:S01]  /*3ea0*/  FMUL.FTZ R137, R55, R210 ;  /* 0x000000d237897220 */ /* 0x000fe20000410000 */
[C---:B------:R-:W-:Y:S01]  /*3eb0*/  FMUL.FTZ R199, R183.reuse, R150 ;  /* 0x00000096b7c77220 */ /* 0x040fe20000410000 */
[----:B------:R-:W-:Y:S01]  /*3ec0*/  FADD.FTZ R197, R208, -R197 ;  /* 0x800000c5d0c57221 */ /* 0x000fe20000010000 */
[----:B------:R-:W-:Y:S01]  /*3ed0*/  FMUL.FTZ R196, R183, R196 ;  /* 0x000000c4b7c47220 */ /* 0x000fe20000410000 */
[----:B------:R-:W-:Y:S01]  /*3ee0*/  F2FP.BF16.F32.PACK_AB R138, R136, R138 ;  /* 0x0000008a888a723e */ /* 0x000fe200000010ff */
[----:B------:R-:W-:Y:S01]  /*3ef0*/  FMUL.FTZ R136, R56, R212 ;  /* 0x000000d438887220 */ /* 0x000fe20000410000 */
[----:B------:R-:W-:Y:S01]  /*3f00*/  F2FP.BF16.F32.PACK_AB R139, R137, R139 ;  /* 0x0000008b898b723e */ /* 0x000fe200000010ff */
[----:B------:R-:W-:Y:S01]  /*3f10*/  FMUL.FTZ R137, R58, R213 ;  /* 0x000000d53a897220 */ /* 0x000fe20000410000 */
[----:B------:R-:W4:Y:S02]  /*3f20*/  LDL.LU R239, [R1+0x100] ;  /* 0x0001000001ef7983 */ /* 0x000f240000300800 */
[----:B------:R-:W-:-:S02]  /*3f30*/  F2FP.BF16.F32.PACK_AB R136, R140, R136 ;  /* 0x000000888c88723e */ /* 0x000fc400000010ff */
[----:B------:R-:W-:Y:S01]  /*3f40*/  LEA R140, P4, R187, UR18, 0x4 ;  /* 0x00000012bb8c7c11 */ /* 0x000fe2000f8820ff */
[----:B------:R-:W-:Y:S01]  /*3f50*/  FMUL.FTZ R197, R183, R197 ;  /* 0x000000c5b7c57220 */ /* 0x000fe20000410000 */
[----:B------:R-:W-:Y:S01]  /*3f60*/  F2FP.BF16.F32.PACK_AB R137, R141, R137 ;  /* 0x000000898d89723e */ /* 0x000fe200000010ff */
[----:B------:R-:W4:Y:S01]  /*3f70*/  LDL.LU R240, [R1+0x104] ;  /* 0x0001040001f07983 */ /* 0x000f220000300800 */
[----:B------:R-:W-:-:S03]  /*3f80*/  LEA.HI.X R141, R187, UR19, RZ, 0x4, P4 ;  /* 0x00000013bb8d7c11 */ /* 0x000fc6000a0f24ff */
[----:B------:R-:W4:Y:S04]  /*3f90*/  LDL.LU R237, [R1+0xf8] ;  /* 0x0000f80001ed7983 */ /* 0x000f280000300800 */
[----:B------:R0:W-:Y:S04]  /*3fa0*/  STG.E.128 desc[UR6][R140.64], R136 ;  /* 0x000000888c007986 */ /* 0x0001e8000c101d06 */
[----:B------:R-:W4:Y:S01]  /*3fb0*/  LDL.LU R224, [R1+0xfc] ;  /* 0x0000fc0001e07983 */ /* 0x000f220000300800 */
[----:B0-----:R-:W-:-:S04]  /*3fc0*/  @P1 PRMT R138, R116, 0x7632, R138 ;  /* 0x00007632748a1816 */ /* 0x001fc8000000008a */
[----:B------:R-:W-:Y:S01]  /*3fd0*/  @P1 SHF.L.U32 R138, R138, 0x10, RZ ;  /* 0x000000108a8a1819 */ /* 0x000fe200000006ff */
[-CC-:B------:R-:W-:Y:S01]  /*3fe0*/  FFMA.FTZ R136, R218, R170.reuse, R168.reuse ;  /* 0x000000aada887223 */ /* 0x180fe200000100a8 */
[----:B------:R-:W-:-:S03]  /*3ff0*/  FFMA.FTZ R137, R219, R170, R168 ;  /* 0x000000aadb897223 */ /* 0x000fc600000100a8 */
[--C-:B------:R-:W-:Y:S01]  /*4000*/  @P1 FADD.FTZ R223, R223, R138.reuse ;  /* 0x0000008adfdf1221 */ /* 0x100fe20000010000 */
[----:B------:R-:W-:Y:S01]  /*4010*/  @P1 PRMT R138, R117, 0x7632, R138 ;  /* 0x00007632758a1816 */ /* 0x000fe2000000008a */
[----:B------:R-:W-:Y:S01]  /*4020*/  FADD.FTZ R136, R220, -R136 ;  /* 0x80000088dc887221 */ /* 0x000fe20000010000 */
[----:B------:R-:W-:Y:S01]  /*4030*/  @P1 PRMT R139, R118, 0x7632, R139 ;  /* 0x00007632768b1816 */ /* 0x000fe2000000008b */
[----:B------:R-:W-:Y:S01]  /*4040*/  FADD.FTZ R219, R227, -R226 ;  /* 0x800000e2e3db7221 */ /* 0x000fe20000010000 */
[----:B------:R-:W-:Y:S01]  /*4050*/  @P1 SHF.L.U32 R138, R138, 0x10, RZ ;  /* 0x000000108a8a1819 */ /* 0x000fe200000006ff */
[----:B------:R-:W-:Y:S01]  /*4060*/  FMUL.FTZ R220, R183, R216 ;  /* 0x000000d8b7dc7220 */ /* 0x000fe20000410000 */
[----:B------:R-:W-:Y:S01]  /*4070*/  @P1 SHF.L.U32 R139, R139, 0x10, RZ ;  /* 0x000000108b8b1819 */ /* 0x000fe200000006ff */
[C---:B------:R-:W-:Y:S01]  /*4080*/  FMUL.FTZ R219, R183.reuse, R219 ;  /* 0x000000dbb7db7220 */ /* 0x040fe20000410000 */
[----:B------:R-:W-:Y:S01]  /*4090*/  FMUL.FTZ R216, R183, R136 ;  /* 0x00000088b7d87220 */ /* 0x000fe20000410000 */
[----:B------:R-:W-:Y:S01]  /*40a0*/  FADD.FTZ R137, R221, -R137 ;  /* 0x80000089dd897221 */ /* 0x000fe20000010000 */
[----:B------:R-:W-:Y:S01]  /*40b0*/  @P1 SHF.L.U32 R136, R117, 0x10, RZ ;  /* 0x0000001075881819 */ /* 0x000fe200000006ff */
[----:B------:R-:W-:Y:S01]  /*40c0*/  @P1 FADD.FTZ R222, R222, R138 ;  /* 0x0000008adede1221 */ /* 0x000fe20000010000 */
[----:B------:R-:W-:Y:S01]  /*40d0*/  FMUL.FTZ R221, R183, R217 ;  /* 0x000000d9b7dd7220 */ /* 0x000fe20000410000 */
[----:B------:R-:W-:Y:S01]  /*40e0*/  @P1 SHF.L.U32 R138, R116, 0x10, RZ ;  /* 0x00000010748a1819 */ /* 0x000fe200000006ff */
[--C-:B------:R-:W-:Y:S01]  /*40f0*/  @P1 FADD.FTZ R219, R219, R139.reuse ;  /* 0x0000008bdbdb1221 */ /* 0x100fe20000010000 */
[----:B------:R-:W-:Y:S01]  /*4100*/  FFMA.FTZ R218, R228, R170, R168 ;  /* 0x000000aae4da7223 */ /* 0x000fe200000100a8 */
[----:B------:R-:W-:Y:S01]  /*4110*/  @P1 PRMT R139, R119, 0x7632, R139 ;  /* 0x00007632778b1816 */ /* 0x000fe2000000008b */
[----:B------:R-:W-:Y:S01]  /*4120*/  @P1 FADD.FTZ R221, R221, R136 ;  /* 0x00000088dddd1221 */ /* 0x000fe20000010000 */
[----:B------:R-:W-:Y:S01]  /*4130*/  @P1 SHF.L.U32 R136, R119, 0x10, RZ ;  /* 0x0000001077881819 */ /* 0x000fe200000006ff */
[----:B------:R-:W-:Y:S01]  /*4140*/  @P1 FADD.FTZ R220, R220, R138 ;  /* 0x0000008adcdc1221 */ /* 0x000fe20000010000 */
[----:B------:R-:W-:Y:S01]  /*4150*/  FMUL.FTZ R217, R183, R137 ;  /* 0x00000089b7d97220 */ /* 0x000fe20000410000 */
[----:B------:R-:W-:Y:S01]  /*4160*/  FADD.FTZ R218, R229, -R218 ;  /* 0x800000dae5da7221 */ /* 0x000fe20000010000 */
[----:B------:R-:W-:Y:S01]  /*4170*/  @P1 SHF.L.U32 R138, R139, 0x10, RZ ;  /* 0x000000108b8a1819 */ /* 0x000fe200000006ff */
[----:B------:R-:W4:Y:S01]  /*4180*/  LDL.LU R227, [R1+0xf4] ;  /* 0x0000f40001e37983 */ /* 0x000f220000300800 */
[----:B------:R-:W-:Y:S01]  /*4190*/  @P1 SHF.L.U32 R139, R118, 0x10, RZ ;  /* 0x00000010768b1819 */ /* 0x000fe200000006ff */
[----:B------:R-:W-:Y:S01]  /*41a0*/  @P1 FADD.FTZ R217, R217, R136 ;  /* 0x00000088d9d91221 */ /* 0x000fe20000010000 */
[----:B------:R-:W-:Y:S01]  /*41b0*/  FMUL.FTZ R218, R183, R218 ;  /* 0x000000dab7da7220 */ /* 0x000fe20000410000 */
[----:B------:R-:W-:Y:S01]  /*41c0*/  @P2 F2FP.BF16.F32.PACK_AB R136, RZ, R220 ;  /* 0x000000dcff88223e */ /* 0x000fe200000010ff */
[----:B------:R-:W4:Y:S01]  /*41d0*/  LDL.LU R226, [R1+0xf0] ;  /* 0x0000f00001e27983 */ /* 0x000f220000300800 */
[----:B------:R-:W-:Y:S01]  /*41e0*/  @P1 FADD.FTZ R216, R216, R139 ;  /* 0x0000008bd8d81221 */ /* 0x000fe20000010000 */
[----:B------:R-:W-:Y:S01]  /*41f0*/  @P1 FADD.FTZ R218, R218, R138 ;  /* 0x0000008adada1221 */ /* 0x000fe20000010000 */
[----:B------:R-:W-:-:S02]  /*4200*/  @P2 PRMT R128, R136, 0x7610, R128 ;  /* 0x0000761088802816 */ /* 0x000fc40000000080 */
[----:B------:R-:W-:Y:S01]  /*4210*/  @P2 F2FP.BF16.F32.PACK_AB R137, RZ, R221 ;  /* 0x000000ddff89223e */ /* 0x000fe200000010ff */
[----:B------:R-:W-:Y:S01]  /*4220*/  FMUL.FTZ R220, R220, R184 ;  /* 0x000000b8dcdc7220 */ /* 0x000fe20000410000 */
[----:B------:R-:W-:Y:S01]  /*4230*/  @P2 F2FP.BF16.F32.PACK_AB R136, RZ, R217 ;  /* 0x000000d9ff88223e */ /* 0x000fe200000010ff */
[----:B------:R-:W4:Y:S01]  /*4240*/  LDL.LU R228, [R1+0xe8] ;  /* 0x0000e80001e47983 */ /* 0x000f220000300800 */
[----:B------:R-:W-:Y:S02]  /*4250*/  @P2 F2FP.BF16.F32.PACK_AB R138, RZ, R216 ;  /* 0x000000d8ff8a223e */ /* 0x000fe400000010ff */
[----:B------:R-:W-:Y:S02]  /*4260*/  @P2 F2FP.BF16.F32.PACK_AB R140, RZ, R218 ;  /* 0x000000daff8c223e */ /* 0x000fe400000010ff */
[----:B------:R-:W-:Y:S02]  /*4270*/  @P2 PRMT R129, R137, 0x7610, R129 ;  /* 0x0000761089812816 */ /* 0x000fe40000000081 */
[----:B------:R-:W-:Y:S01]  /*4280*/  @P2 F2FP.BF16.F32.PACK_AB R139, RZ, R219 ;  /* 0x000000dbff8b223e */ /* 0x000fe200000010ff */
[-C--:B------:R-:W-:Y:S01]  /*4290*/  FMUL.FTZ R217, R217, R184.reuse ;  /* 0x000000b8d9d97220 */ /* 0x080fe20000410000 */
[----:B------:R-:W-:Y:S01]  /*42a0*/  @P2 PRMT R131, R136, 0x7610, R131 ;  /* 0x0000761088832816 */ /* 0x000fe20000000083 */
[----:B------:R-:W-:Y:S01]  /*42b0*/  FMUL.FTZ R221, R221, R184 ;  /* 0x000000b8dddd7220 */ /* 0x000fe20000410000 */
[----:B------:R-:W-:Y:S01]  /*42c0*/  @P2 PRMT R130, R138, 0x7610, R130 ;  /* 0x000076108a822816 */ /* 0x000fe20000000082 */
[----:B------:R-:W4:Y:S01]  /*42d0*/  LDL.LU R229, [R1+0xec] ;  /* 0x0000ec0001e57983 */ /* 0x000f220000300800 */
[----:B------:R-:W-:-:S02]  /*42e0*/  @P2 F2FP.BF16.F32.PACK_AB R137, RZ, R223 ;  /* 0x000000dfff89223e */ /* 0x000fc400000010ff */
[----:B------:R-:W-:Y:S01]  /*42f0*/  @P2 F2FP.BF16.F32.PACK_AB R138, RZ, R222 ;  /* 0x000000deff8a223e */ /* 0x000fe200000010ff */
[----:B------:R-:W-:Y:S01]  /*4300*/  FMUL.FTZ R216, R216, R184 ;  /* 0x000000b8d8d87220 */ /* 0x000fe20000410000 */
[----:B------:R-:W-:Y:S01]  /*4310*/  @P2 PRMT R131, R131, 0x5410, R140 ;  /* 0x0000541083832816 */ /* 0x000fe2000000008c */
[----:B------:R-:W-:Y:S01]  /*4320*/  IMAD.WIDE.U32 R140, R186, 0x10, R244 ;  /* 0x00000010ba8c7825 */ /* 0x000fe200078e00f4 */
[----:B------:R-:W-:-:S03]  /*4330*/  @P2 PRMT R128, R128, 0x5410, R137 ;  /* 0x0000541080802816 */ /* 0x000fc60000000089 */
[-C--:B------:R-:W-:Y:S01]  /*4340*/  FMUL.FTZ R219, R219, R184.reuse ;  /* 0x000000b8dbdb7220 */ /* 0x080fe20000410000 */
[----:B------:R-:W-:Y:S01]  /*4350*/  @P2 PRMT R129, R129, 0x5410, R138 ;  /* 0x0000541081812816 */ /* 0x000fe2000000008a */
[----:B-1----:R-:W-:Y:S01]  /*4360*/  @P2 IMAD.WIDE.U32 R136, R186, 0x10, R142 ;  /* 0x00000010ba882825 */ /* 0x002fe200078e008e */
[----:B------:R-:W-:Y:S01]  /*4370*/  @P2 PRMT R130, R130, 0x5410, R139 ;  /* 0x0000541082822816 */ /* 0x000fe2000000008b */
[----:B------:R-:W4:Y:S02]  /*4380*/  LDG.E.128 R140, desc[UR6][R140.64] ;  /* 0x000000068c8c7981 */ /* 0x000f24000c1e1d00 */
[----:B------:R-:W-:Y:S01]  /*4390*/  FMUL.FTZ R218, R218, R184 ;  /* 0x000000b8dada7220 */ /* 0x000fe20000410000 */
[----:B------:R-:W-:Y:S01]  /*43a0*/  FMUL.FTZ R138, R44, R216 ;  /* 0x000000d82c8a7220 */ /* 0x000fe20000410000 */
[----:B------:R0:W-:Y:S01]  /*43b0*/  @P2 STG.E.128 desc[UR6][R136.64], R128 ;  /* 0x0000008088002986 */ /* 0x0001e2000c101d06 */
[-C--:B------:R-:W-:Y:S01]  /*43c0*/  FMUL.FTZ R223, R223, R184.reuse ;  /* 0x000000b8dfdf7220 */ /* 0x080fe20000410000 */
[----:B------:R-:W-:Y:S01]  /*43d0*/  FMUL.FTZ R139, R46, R217 ;  /* 0x000000d92e8b7220 */ /* 0x000fe20000410000 */
[----:B------:R-:W-:Y:S01]  /*43e0*/  FMUL.FTZ R222, R222, R184 ;  /* 0x000000b8dede7220 */ /* 0x000fe20000410000 */
[----:B------:R-:W4:Y:S01]  /*43f0*/  LDL.LU R225, [R1+0xe0] ;  /* 0x0000e00001e17983 */ /* 0x000f220000300800 */
[----:B------:R-:W-:-:S02]  /*4400*/  FMUL.FTZ R148, R49, R223 ;  /* 0x000000df31947220 */ /* 0x000fc40000410000 */
[----:B------:R-:W-:Y:S01]  /*4410*/  FMUL.FTZ R149, R51, R222 ;  /* 0x000000de33957220 */ /* 0x000fe20000410000 */
[----:B------:R-:W4:Y:S04]  /*4420*/  LDL.LU R203, [R1+0xe4] ;  /* 0x0000e40001cb7983 */ /* 0x000f280000300800 */
[----:B------:R-:W4:Y:S04]  /*4430*/  LDL.LU R206, [R1+0xd8] ;  /* 0x0000d80001ce7983 */ /* 0x000f280000300800 */
[----:B------:R-:W4:Y:S01]  /*4440*/  LDL.LU R207, [R1+0xdc] ;  /* 0x0000dc0001cf7983 */ /* 0x000f220000300800 */
[----:B0-----:R-:W-:Y:S01]  /*4450*/  FMUL.FTZ R136, R45, R219 ;  /* 0x000000db2d887220 */ /* 0x001fe20000410000 */
[----:B------:R-:W-:-:S02]  /*4460*/  FMUL.FTZ R137, R47, R218 ;  /* 0x000000da2f897220 */ /* 0x000fc40000410000 */
[----:B------:R-:W4:Y:S02]  /*4470*/  LDL.LU R208, [R1+0xd0] ;  /* 0x0000d00001d07983 */ /* 0x000f240000300800 */
[----:B------:R-:W-:Y:S01]  /*4480*/  F2FP.BF16.F32.PACK_AB R138, R136, R138 ;  /* 0x0000008a888a723e */ /* 0x000fe200000010ff */
[----:B------:R-:W-:Y:S01]  /*4490*/  FMUL.FTZ R136, R48, R220 ;  /* 0x000000dc30887220 */ /* 0x000fe20000410000 */
[----:B------:R-:W-:Y:S01]  /*44a0*/  F2FP.BF16.F32.PACK_AB R139, R137, R139 ;  /* 0x0000008b898b723e */ /* 0x000fe200000010ff */
[----:B------:R-:W-:Y:S01]  /*44b0*/  FMUL.FTZ R137, R50, R221 ;  /* 0x000000dd32897220 */ /* 0x000fe20000410000 */
[----:B------:R-:W4:Y:S02]  /*44c0*/  LDL.LU R204, [R1+0xd4] ;  /* 0x0000d40001cc7983 */ /* 0x000f240000300800 */
[----:B------:R-:W-:Y:S02]  /*44d0*/  F2FP.BF16.F32.PACK_AB R136, R148, R136 ;  /* 0x000000889488723e */ /* 0x000fe400000010ff */
[----:B------:R-:W-:Y:S01]  /*44e0*/  LEA R148, P4, R186, UR18, 0x4 ;  /* 0x00000012ba947c11 */ /* 0x000fe2000f8820ff */
[----:B------:R-:W4:Y:S01]  /*44f0*/  LDL.LU R205, [R1+0xc8] ;  /* 0x0000c80001cd7983 */ /* 0x000f220000300800 */
[----:B------:R-:W-:-:S02]  /*4500*/  F2FP.BF16.F32.PACK_AB R137, R149, R137 ;  /* 0x000000899589723e */ /* 0x000fc400000010ff */
[----:B------:R-:W-:Y:S02]  /*4510*/  LEA.HI.X R149, R186, UR19, RZ, 0x4, P4 ;  /* 0x00000013ba957c11 */ /* 0x000fe4000a0f24ff */
[----:B------:R-:W0:Y:S03]  /*4520*/  @P2 LDC.64 R186, c[0x0][0x308] ;  /* 0x0000c200ffba2b82 */ /* 0x000e260000000a00 */
[----:B------:R1:W-:Y:S02]  /*4530*/  STG.E.128 desc[UR6][R148.64], R136 ;  /* 0x0000008894007986 */ /* 0x0003e4000c101d06 */
[----:B-1----:R-:W-:Y:S02]  /*4540*/  @P1 PRMT R137, R120, 0x7632, R137 ;  /* 0x0000763278891816 */ /* 0x002fe40000000089 */
[----:B------:R-:W-:Y:S02]  /*4550*/  @P1 PRMT R138, R122, 0x7632, R138 ;  /* 0x000076327a8a1816 */ /* 0x000fe4000000008a */
[----:B------:R-:W-:-:S02]  /*4560*/  @P1 SHF.L.U32 R136, R120, 0x10, RZ ;  /* 0x0000001078881819 */ /* 0x000fc400000006ff */
[----:B------:R-:W-:Y:S02]  /*4570*/  @P1 SHF.L.U32 R137, R137, 0x10, RZ ;  /* 0x0000001089891819 */ /* 0x000fe400000006ff */
[----:B------:R-:W-:Y:S02]  /*4580*/  @P1 SHF.L.U32 R138, R138, 0x10, RZ ;  /* 0x000000108a8a1819 */ /* 0x000fe400000006ff */
[----:B------:R-:W-:Y:S01]  /*4590*/  @P1 PRMT R139, R121, 0x7632, R139 ;  /* 0x00007632798b1816 */ /* 0x000fe2000000008b */
[----:B------:R-:W-:Y:S01]  /*45a0*/  @P1 FADD.FTZ R199, R199, R136 ;  /* 0x00000088c7c71221 */ /* 0x000fe20000010000 */
[----:B------:R-:W-:Y:S01]  /*45b0*/  @P1 FADD.FTZ R202, R202, R137 ;  /* 0x00000089caca1221 */ /* 0x000fe20000010000 */
[----:B------:R-:W-:Y:S01]  /*45c0*/  @P1 FADD.FTZ R198, R198, R138 ;  /* 0x0000008ac6c61221 */ /* 0x000fe20000010000 */
[----:B------:R-:W-:Y:S02]  /*45d0*/  @P1 SHF.L.U32 R136, R121, 0x10, RZ ;  /* 0x0000001079881819 */ /* 0x000fe400000006ff */
[----:B------:R-:W-:-:S02]  /*45e0*/  @P1 SHF.L.U32 R137, R139, 0x10, RZ ;  /* 0x000000108b891819 */ /* 0x000fc400000006ff */
[C---:B------:R-:W-:Y:S02]  /*45f0*/  @P1 PRMT R148, R123.reuse, 0x7632, R148 ;  /* 0x000076327b941816 */ /* 0x040fe40000000094 */
[----:B------:R-:W-:Y:S02]  /*4600*/  @P1 SHF.L.U32 R138, R122, 0x10, RZ ;  /* 0x000000107a8a1819 */ /* 0x000fe400000006ff */
[----:B------:R-:W-:Y:S01]  /*4610*/  @P1 SHF.L.U32 R139, R123, 0x10, RZ ;  /* 0x000000107b8b1819 */ /* 0x000fe200000006ff */
[----:B------:R-:W-:Y:S01]  /*4620*/  @P1 FADD.FTZ R200, R200, R136 ;  /* 0x00000088c8c81221 */ /* 0x000fe20000010000 */
[----:B------:R-:W-:Y:S01]  /*4630*/  @P1 SHF.L.U32 R148, R148, 0x10, RZ ;  /* 0x0000001094941819 */ /* 0x000fe200000006ff */
[----:B------:R-:W-:Y:S01]  /*4640*/  @P1 FADD.FTZ R196, R196, R138 ;  /* 0x0000008ac4c41221 */ /* 0x000fe20000010000 */
[----:B------:R-:W-:Y:S01]  /*4650*/  @P2 F2FP.BF16.F32.PACK_AB R150, RZ, R199 ;  /* 0x000000c7ff96223e */ /* 0x000fe200000010ff */
[----:B------:R-:W-:Y:S01]  /*4660*/  @P1 FADD.FTZ R195, R195, R139 ;  /* 0x0000008bc3c31221 */ /* 0x000fe20000010000 */
        /* <DEDUP_REMOVED lines=42> */
[----:B------:R-:W-:Y:S01]  /*4910*/  LEA.HI.X R187, R185, UR19, RZ, 0x4, P4 ;  /* 0x00000013b9bb7c11 */ /* 0x000fe2000a0f24ff */
[-CC-:B------:R-:W-:Y:S01]  /*4920*/  FFMA.FTZ R159, R159, R170.reuse, R168.reuse ;  /* 0x000000aa9f9f7223 */ /* 0x180fe200000100a8 */
[----:B------:R-:W4:Y:S01]  /*4930*/  LDL.LU R185, [R1+0xcc] ;  /* 0x0000cc0001b97983 */ /* 0x000f220000300800 */
[-CC-:B------:R-:W-:Y:S01]  /*4940*/  FFMA.FTZ R160, R160, R170.reuse, R168.reuse ;  /* 0x000000aaa0a07223 */ /* 0x180fe200000100a8 */
[-CC-:B------:R-:W-:Y:S01]  /*4950*/  FFMA.FTZ R158, R158, R170.reuse, R168.reuse ;  /* 0x000000aa9e9e7223 */ /* 0x180fe200000100a8 */
[-CC-:B------:R-:W-:Y:S01]  /*4960*/  FFMA.FTZ R162, R162, R170.reuse, R168.reuse ;  /* 0x000000aaa2a27223 */ /* 0x180fe200000100a8 */
[----:B------:R0:W-:Y:S01]  /*4970*/  STG.E.128 desc[UR6][R186.64], R148 ;  /* 0x00000094ba007986 */ /* 0x0001e2000c101d06 */
        /* <DEDUP_REMOVED lines=12> */
[----:B0-----:R-:W4:Y:S01]  /*4a40*/  LDL.LU R186, [R1+0xc4] ;  /* 0x0000c40001ba7983 */ /* 0x001f220000300800 */
[----:B------:R-:W-:-:S03]  /*4a50*/  IMAD.WIDE.U32 R148, R182, 0x10, R244 ;  /* 0x00000010b6947825 */ /* 0x000fc600078e00f4 */
[----:B------:R-:W4:Y:S04]  /*4a60*/  LDL.LU R187, [R1+0xc0] ;  /* 0x0000c00001bb7983 */ /* 0x000f280000300800 */
[----:B------:R-:W4:Y:S04]  /*4a70*/  LDL.LU R244, [R1+0xbc] ;  /* 0x0000bc0001f47983 */ /* 0x000f280000300800 */
[----:B------:R-:W4:Y:S04]  /*4a80*/  LDL.LU R245, [R1+0xb8] ;  /* 0x0000b80001f57983 */ /* 0x000f280000300800 */
[----:B------:R-:W4:Y:S01]  /*4a90*/  LDL.LU R170, [R1+0xb4] ;  /* 0x0000b40001aa7983 */ /* 0x000f220000300800 */
[----:B------:R-:W-:-:S03]  /*4aa0*/  FMUL.FTZ R159, R183, R159 ;  /* 0x0000009fb79f7220 */ /* 0x000fc60000410000 */
[----:B------:R-:W4:Y:S01]  /*4ab0*/  LDL.LU R168, [R1+0xb0] ;  /* 0x0000b00001a87983 */ /* 0x000f220000300800 */
[C---:B------:R-:W-:Y:S01]  /*4ac0*/  FMUL.FTZ R160, R183.reuse, R160 ;  /* 0x000000a0b7a07220 */ /* 0x040fe20000410000 */
[C---:B------:R-:W-:Y:S02]  /*4ad0*/  FMUL.FTZ R158, R183.reuse, R158 ;  /* 0x0000009eb79e7220 */ /* 0x040fe40000410000 */
[----:B------:R-:W4:Y:S01]  /*4ae0*/  LDL.LU R163, [R1+0xa8] ;  /* 0x0000a80001a37983 */ /* 0x000f220000300800 */
[C---:B------:R-:W-:Y:S01]  /*4af0*/  FMUL.FTZ R162, R183.reuse, R162 ;  /* 0x000000a2b7a27220 */ /* 0x040fe20000410000 */
[C---:B------:R-:W-:Y:S01]  /*4b00*/  FMUL.FTZ R155, R183.reuse, R155 ;  /* 0x0000009bb79b7220 */ /* 0x040fe20000410000 */
[C---:B------:R-:W-:Y:S01]  /*4b10*/  FMUL.FTZ R164, R183.reuse, R164 ;  /* 0x000000a4b7a47220 */ /* 0x040fe20000410000 */
[----:B------:R-:W4:Y:S01]  /*4b20*/  LDL.LU R165, [R1+0xac] ;  /* 0x0000ac0001a57983 */ /* 0x000f220000300800 */
[C---:B------:R-:W-:Y:S01]  /*4b30*/  FMUL.FTZ R153, R183.reuse, R153 ;  /* 0x00000099b7997220 */ /* 0x040fe20000410000 */
[----:B------:R-:W-:-:S02]  /*4b40*/  FMUL.FTZ R166, R183, R166 ;  /* 0x000000a6b7a67220 */ /* 0x000fc40000410000 */
[----:B------:R-:W4:Y:S04]  /*4b50*/  LDL.LU R167, [R1+0xa0] ;  /* 0x0000a00001a77983 */ /* 0x000f280000300800 */
[----:B------:R-:W4:Y:S01]  /*4b60*/  LDL.LU R183, [R1+0x8c] ;  /* 0x00008c0001b77983 */ /* 0x000f220000300800 */
[C---:B------:R-:W-:Y:S02]  /*4b70*/  @P1 PRMT R154, R124.reuse, 0x7632, R154 ;  /* 0x000076327c9a1816 */ /* 0x040fe4000000009a */
[----:B------:R-:W-:Y:S01]  /*4b80*/  @P1 SHF.L.U32 R157, R124, 0x10, RZ ;  /* 0x000000107c9d1819 */ /* 0x000fe200000006ff */
[----:B------:R-:W4:Y:S01]  /*4b90*/  LDG.E.128 R148, desc[UR6][R148.64] ;  /* 0x0000000694947981 */ /* 0x000f22000c1e1d00 */
[----:B------:R-:W-:-:S05]  /*4ba0*/  @P1 SHF.L.U32 R154, R154, 0x10, RZ ;  /* 0x000000109a9a1819 */ /* 0x000fca00000006ff */
[--C-:B------:R-:W-:Y:S01]  /*4bb0*/  @P1 FADD.FTZ R160, R160, R154.reuse ;  /* 0x0000009aa0a01221 */ /* 0x100fe20000010000 */
[----:B------:R-:W-:-:S04]  /*4bc0*/  @P1 PRMT R154, R126, 0x7632, R154 ;  /* 0x000076327e9a1816 */ /* 0x000fc8000000009a */
[----:B------:R-:W-:Y:S01]  /*4bd0*/  @P1 SHF.L.U32 R154, R154, 0x10, RZ ;  /* 0x000000109a9a1819 */ /* 0x000fe200000006ff */
[----:B------:R-:W-:Y:S01]  /*4be0*/  @P1 FADD.FTZ R159, R159, R157 ;  /* 0x0000009d9f9f1221 */ /* 0x000fe20000010000 */
[----:B---3--:R-:W-:-:S03]  /*4bf0*/  SHF.L.U32 R161, R134, 0x10, RZ ;  /* 0x0000001086a17819 */ /* 0x008fc600000006ff */
[--C-:B------:R-:W-:Y:S01]  /*4c00*/  @P1 FADD.FTZ R164, R164, R154.reuse ;  /* 0x0000009aa4a41221 */ /* 0x100fe20000010000 */
[----:B------:R-:W-:Y:S02]  /*4c10*/  PRMT R154, R134, 0x7632, R154 ;  /* 0x00007632869a7816 */ /* 0x000fe4000000009a */
[----:B------:R-:W-:Y:S02]  /*4c20*/  @P1 PRMT R157, R127, 0x7632, R157 ;  /* 0x000076327f9d1816 */ /* 0x000fe4000000009d */
[----:B------:R-:W-:Y:S02]  /*4c30*/  SHF.L.U32 R154, R154, 0x10, RZ ;  /* 0x000000109a9a7819 */ /* 0x000fe400000006ff */
[----:B------:R-:W-:-:S03]  /*4c40*/  @P1 SHF.L.U32 R157, R157, 0x10, RZ ;  /* 0x000000109d9d1819 */ /* 0x000fc600000006ff */
[----:B--2---:R-:W-:Y:S02]  /*4c50*/  FFMA.FTZ R2, R154, R169, R2 ;  /* 0x000000a99a027223 */ /* 0x004fe40000010002 */
[----:B------:R-:W-:Y:S01]  /*4c60*/  @P1 FADD.FTZ R166, R166, R157 ;  /* 0x0000009da6a61221 */ /* 0x000fe20000010000 */
[----:B----4-:R-:W-:-:S05]  /*4c70*/  FFMA.FTZ R183, R161, R193, R183 ;  /* 0x000000c1a1b77223 */ /* 0x010fca00000100b7 */
[----:B------:R0:W-:Y:S04]  /*4c80*/  STL [R1+0x8c], R183 ;  /* 0x00008cb701007387 */ /* 0x0001e80000100800 */
[----:B0-----:R-:W2:Y:S04]  /*4c90*/  LDL.LU R183, [R1+0x94] ;  /* 0x0000940001b77983 */ /* 0x001ea80000300800 */
[----:B------:R-:W3:Y:S04]  /*4ca0*/  LDL.LU R157, [R1+0x7c] ;  /* 0x00007c00019d7983 */ /* 0x000ee80000300800 */
[----:B------:R-:W4:Y:S04]  /*4cb0*/  LDL.LU R161, [R1+0x98] ;  /* 0x0000980001a17983 */ /* 0x000f280000300800 */
[----:B------:R-:W4:Y:S04]  /*4cc0*/  LDL.LU R193, [R1+0xa4] ;  /* 0x0000a40001c17983 */ /* 0x000f280000300800 */
[----:B------:R0:W-:Y:S04]  /*4cd0*/  STL [R1+0x88], R2 ;  /* 0x0000880201007387 */ /* 0x0001e80000100800 */
[----:B0-----:R0:W5:Y:S04]  /*4ce0*/  LDL.LU R2, [R1+0x118] ;  /* 0x0001180001027983 */ /* 0x0011680000300800 */
[----:B------:R-:W4:Y:S01]  /*4cf0*/  LDL.LU R154, [R1+0x90] ;  /* 0x00009000019a7983 */ /* 0x000f220000300800 */
[----:B------:R-:W-:-:S02]  /*4d00*/  @P1 SHF.L.U32 R152, R125, 0x10, RZ ;  /* 0x000000107d981819 */ /* 0x000fc400000006ff */
[C---:B------:R-:W-:Y:S01]  /*4d10*/  SHF.L.U32 R134, R135.reuse, 0x10, RZ ;  /* 0x0000001087867819 */ /* 0x040fe200000006ff */
[----:B------:R-:W4:Y:S01]  /*4d20*/  LDL.LU R169, [R1+0x9c] ;  /* 0x00009c0001a97983 */ /* 0x000f220000300800 */
[----:B------:R-:W-:Y:S01]  /*4d30*/  PRMT R135, R135, 0x7632, R135 ;  /* 0x0000763287877816 */ /* 0x000fe20000000087 */
[----:B------:R-:W-:Y:S01]  /*4d40*/  @P1 FADD.FTZ R158, R158, R152 ;  /* 0x000000989e9e1221 */ /* 0x000fe20000010000 */
[----:B------:R-:W-:Y:S02]  /*4d50*/  @P1 SHF.L.U32 R152, R126, 0x10, RZ ;  /* 0x000000107e981819 */ /* 0x000fe400000006ff */
[----:B------:R-:W-:-:S03]  /*4d60*/  SHF.L.U32 R135, R135, 0x10, RZ ;  /* 0x0000001087877819 */ /* 0x000fc600000006ff */
[----:B------:R-:W-:Y:S01]  /*4d70*/  @P1 FADD.FTZ R155, R155, R152 ;  /* 0x000000989b9b1221 */ /* 0x000fe20000010000 */
[----:B------:R-:W-:Y:S01]  /*4d80*/  SHF.L.U32 R152, R132, 0x10, RZ ;  /* 0x0000001084987819 */ /* 0x000fe200000006ff */
[----:B--2---:R-:W-:-:S04]  /*4d90*/  FFMA.FTZ R183, R134, R190, R183 ;  /* 0x000000be86b77223 */ /* 0x004fc800000100b7 */
[----:B---3--:R-:W-:Y:S01]  /*4da0*/  FFMA.FTZ R157, R152, R191, R157 ;  /* 0x000000bf989d7223 */ /* 0x008fe2000001009d */
[----:B----4-:R-:W-:Y:S02]  /*4db0*/  FFMA.FTZ R154, R135, R192, R154 ;  /* 0x000000c0879a7223 */ /* 0x010fe4000001009a */
[----:B------:R-:W2:Y:S04]  /*4dc0*/  LDL.LU R192, [R1+0x80] ;  /* 0x0000800001c07983 */ /* 0x000ea80000300800 */
[----:B------:R-:W-:Y:S04]  /*4dd0*/  STL [R1+0x94], R183 ;  /* 0x000094b701007387 */ /* 0x000fe80000100800 */
[----:B------:R-:W3:Y:S04]  /*4de0*/  LDL.LU R152, [R1+0x78] ;  /* 0x0000780001987983 */ /* 0x000ee80000300800 */
[----:B------:R-:W4:Y:S01]  /*4df0*/  LDL.LU R191, [R1+0x84] ;  /* 0x0000840001bf7983 */ /* 0x000f220000300800 */
[----:B------:R-:W-:-:S04]  /*4e00*/  @P1 PRMT R156, R125, 0x7632, R156 ;  /* 0x000076327d9c1816 */ /* 0x000fc8000000009c */
[----:B------:R-:W-:-:S05]  /*4e10*/  @P1 SHF.L.U32 R156, R156, 0x10, RZ ;  /* 0x000000109c9c1819 */ /* 0x000fca00000006ff */
[----:B------:R-:W-:Y:S01]  /*4e20*/  @P1 FADD.FTZ R162, R162, R156 ;  /* 0x0000009ca2a21221 */ /* 0x000fe20000010000 */
[----:B------:R-:W-:Y:S02]  /*4e30*/  @P1 SHF.L.U32 R156, R127, 0x10, RZ ;  /* 0x000000107f9c1819 */ /* 0x000fe400000006ff */
[----:B------:R-:W-:-:S03]  /*4e40*/  PRMT R132, R132, 0x7632, R132 ;  /* 0x0000763284847816 */ /* 0x000fc60000000084 */
[----:B------:R-:W-:Y:S01]  /*4e50*/  @P1 FADD.FTZ R153, R153, R156 ;  /* 0x0000009c99991221 */ /* 0x000fe20000010000 */
[C---:B------:R-:W-:Y:S02]  /*4e60*/  SHF.L.U32 R156, R133.reuse, 0x10, RZ ;  /* 0x00000010859c7819 */ /* 0x040fe400000006ff */
[----:B------:R-:W-:Y:S02]  /*4e70*/  PRMT R133, R133, 0x7632, R133 ;  /* 0x0000763285857816 */ /* 0x000fe40000000085 */
[----:B------:R-:W-:Y:S02]  /*4e80*/  SHF.L.U32 R132, R132, 0x10, RZ ;  /* 0x0000001084847819 */ /* 0x000fe400000006ff */
[----:B------:R-:W-:Y:S02]  /*4e90*/  SHF.L.U32 R133, R133, 0x10, RZ ;  /* 0x0000001085857819 */ /* 0x000fe400000006ff */
[----:B------:R-:W-:Y:S02]  /*4ea0*/  SHF.L.U32 R134, R146, 0x10, RZ ;  /* 0x0000001092867819 */ /* 0x000fe400000006ff */
[----:B------:R-:W-:-:S03]  /*4eb0*/  SHF.L.U32 R135, R147, 0x10, RZ ;  /* 0x0000001093877819 */ /* 0x000fc600000006ff */
[----:B------:R-:W-:Y:S01]  /*4ec0*/  FFMA.FTZ R165, R134, R194, R165 ;  /* 0x000000c286a57223 */ /* 0x000fe200000100a5 */
[----:B------:R-:W-:Y:S01]  /*4ed0*/  SHF.L.U32 R134, R142, 0x10, RZ ;  /* 0x000000108e867819 */ /* 0x000fe200000006ff */
[----:B------:R1:W-:Y:S01]  /*4ee0*/  STL [R1+0x7c], R157 ;  /* 0x00007c9d01007387 */ /* 0x0003e20000100800 */
[----:B------:R-:W-:Y:S01]  /*4ef0*/  FFMA.FTZ R170, R135, R209, R170 ;  /* 0x000000d187aa7223 */ /* 0x000fe200000100aa */
[----:B------:R-:W-:Y:S02]  /*4f00*/  SHF.L.U32 R135, R143, 0x10, RZ ;  /* 0x000000108f877819 */ /* 0x000fe400000006ff */
[----:B------:R-:W-:Y:S01]  /*4f10*/  FFMA.FTZ R185, R134, R216, R185 ;  /* 0x000000d886b97223 */ /* 0x000fe200000100b9 */
[----:B------:R-:W-:Y:S02]  /*4f20*/  SHF.L.U32 R134, R138, 0x10, RZ ;  /* 0x000000108a867819 */ /* 0x000fe400000006ff */
[----:B------:R-:W-:Y:S02]  /*4f30*/  PRMT R142, R142, 0x7632, R142 ;  /* 0x000076328e8e7816 */ /* 0x000fe4000000008e */
[----:B------:R-:W-:-:S02]  /*4f40*/  PRMT R138, R138, 0x7632, R138 ;  /* 0x000076328a8a7816 */ /* 0x000fc4000000008a */
[----:B------:R-:W-:Y:S01]  /*4f50*/  PRMT R146, R146, 0x7632, R146 ;  /* 0x0000763292927816 */ /* 0x000fe20000000092 */
[----:B------:R-:W-:Y:S01]  /*4f60*/  FFMA.FTZ R204, R135, R217, R204 ;  /* 0x000000d987cc7223 */ /* 0x000fe200000100cc */
[----:B------:R-:W-:Y:S01]  /*4f70*/  PRMT R147, R147, 0x7632, R147 ;  /* 0x0000763293937816 */ /* 0x000fe20000000093 */
[----:B------:R-:W-:Y:S01]  /*4f80*/  STL [R1+0x90], R154 ;  /* 0x0000909a01007387 */ /* 0x000fe20000100800 */
[----:B------:R-:W-:Y:S02]  /*4f90*/  SHF.L.U32 R142, R142, 0x10, RZ ;  /* 0x000000108e8e7819 */ /* 0x000fe400000006ff */
[C---:B------:R-:W-:Y:S02]  /*4fa0*/  SHF.L.U32 R135, R139.reuse, 0x10, RZ ;  /* 0x000000108b877819 */ /* 0x040fe400000006ff */
[----:B------:R-:W-:Y:S02]  /*4fb0*/  SHF.L.U32 R146, R146, 0x10, RZ ;  /* 0x0000001092927819 */ /* 0x000fe400000006ff */
[----:B------:R-:W-:-:S02]  /*4fc0*/  PRMT R139, R139, 0x7632, R139 ;  /* 0x000076328b8b7816 */ /* 0x000fc4000000008b */
[----:B------:R-:W-:Y:S02]  /*4fd0*/  SHF.L.U32 R147, R147, 0x10, RZ ;  /* 0x0000001093937819 */ /* 0x000fe400000006ff */
[----:B------:R-:W-:Y:S01]  /*4fe0*/  PRMT R143, R143, 0x7632, R143 ;  /* 0x000076328f8f7816 */ /* 0x000fe2000000008f */
[----:B------:R-:W-:Y:S01]  /*4ff0*/  FFMA.FTZ R229, R134, R196, R229 ;  /* 0x000000c486e57223 */ /* 0x000fe200000100e5 */
[----:B------:R-:W-:Y:S01]  /*5000*/  FFMA.FTZ R205, R142, R219, R205 ;  /* 0x000000db8ecd7223 */ /* 0x000fe200000100cd */
[----:B------:R-:W-:Y:S01]  /*5010*/  SHF.L.U32 R134, R139, 0x10, RZ ;  /* 0x000000108b867819 */ /* 0x000fe200000006ff */
[----:B------:R-:W-:Y:S01]  /*5020*/  FFMA.FTZ R163, R146, R211, R163 ;  /* 0x000000d392a37223 */ /* 0x000fe200000100a3 */
[----:B------:R-:W-:Y:S01]  /*5030*/  SHF.L.U32 R143, R143, 0x10, RZ ;  /* 0x000000108f8f7819 */ /* 0x000fe200000006ff */
[----:B------:R-:W-:Y:S01]  /*5040*/  FFMA.FTZ R168, R147, R210, R168 ;  /* 0x000000d293a87223 */ /* 0x000fe200000100a8 */
[----:B------:R-:W-:Y:S01]  /*5050*/  @P2 F2FP.BF16.F32.PACK_AB R139, RZ, R158 ;  /* 0x0000009eff8b223e */ /* 0x000fe200000010ff */
[-C--:B------:R-:W-:Y:S01]  /*5060*/  FMUL.FTZ R158, R158, R184.reuse ;  /* 0x000000b89e9e7220 */ /* 0x080fe20000410000 */
[----:B------:R-:W-:Y:S01]  /*5070*/  @P2 F2FP.BF16.F32.PACK_AB R142, RZ, R155 ;  /* 0x0000009bff8e223e */ /* 0x000fe200000010ff */
[----:B------:R-:W-:Y:S01]  /*5080*/  FMUL.FTZ R155, R155, R184 ;  /* 0x000000b89b9b7220 */ /* 0x000fe20000410000 */
[----:B------:R-:W-:Y:S01]  /*5090*/  FFMA.FTZ R208, R143, R218, R208 ;  /* 0x000000da8fd07223 */ /* 0x000fe200000100d0 */
[----:B------:R-:W-:Y:S01]  /*50a0*/  FFMA.FTZ R227, R135, R195, R227 ;  /* 0x000000c387e37223 */ /* 0x000fe200000100e3 */
[----:B------:R-:W-:Y:S01]  /*50b0*/  FFMA.FTZ R226, R134, R197, R226 ;  /* 0x000000c586e27223 */ /* 0x000fe200000100e2 */
[----:B------:R-:W-:Y:S01]  /*50c0*/  FMUL.FTZ R134, R28, R155 ;  /* 0x0000009b1c867220 */ /* 0x000fe20000410000 */
[----:B------:R-:W-:-:S02]  /*50d0*/  @P2 PRMT R129, R139, 0x7610, R129 ;  /* 0x000076108b812816 */ /* 0x000fc40000000081 */
[----:B------:R-:W-:Y:S02]  /*50e0*/  @P2 PRMT R130, R142, 0x7610, R130 ;  /* 0x000076108e822816 */ /* 0x000fe40000000082 */
[C---:B------:R-:W-:Y:S02]  /*50f0*/  SHF.L.U32 R142, R150.reuse, 0x10, RZ ;  /* 0x00000010968e7819 */ /* 0x040fe400000006ff */
[----:B------:R-:W-:-:S03]  /*5100*/  PRMT R150, R150, 0x7632, R150 ;  /* 0x0000763296967816 */ /* 0x000fc60000000096 */
[----:B------:R-:W-:Y:S01]  /*5110*/  FFMA.FTZ R238, R142, R155, R238 ;  /* 0x0000009b8eee7223 */ /* 0x000fe200000100ee */
[----:B------:R-:W-:Y:S02]  /*5120*/  IADD3 R0, R0, UR20, RZ ;  /* 0x0000001400007c10 */ /* 0x000fe4000fffe0ff */
[----:B------:R-:W-:Y:S01]  /*5130*/  SEL R190, RZ, 0x1, P3 ;  /* 0x00000001ffbe7807 */ /* 0x000fe20001800000 */
[----:B--2---:R-:W-:Y:S01]  /*5140*/  FFMA.FTZ R192, R133, R171, R192 ;  /* 0x000000ab85c07223 */ /* 0x004fe200000100c0 */
[----:B------:R-:W-:Y:S01]  /*5150*/  SHF.L.U32 R133, R145, 0x10, RZ ;  /* 0x0000001091857819 */ /* 0x000fe200000006ff */
[----:B---3--:R-:W-:Y:S01]  /*5160*/  FFMA.FTZ R152, R132, R189, R152 ;  /* 0x000000bd84987223 */ /* 0x008fe20000010098 */
[----:B------:R-:W-:-:S03]  /*5170*/  SHF.L.U32 R132, R144, 0x10, RZ ;  /* 0x0000001090847819 */ /* 0x000fc600000006ff */
[----:B------:R-:W-:Y:S01]  /*5180*/  FFMA.FTZ R193, R133, R213, R193 ;  /* 0x000000d585c17223 */ /* 0x000fe200000100c1 */
[----:B------:R-:W-:Y:S01]  /*5190*/  SHF.L.U32 R133, R141, 0x10, RZ ;  /* 0x000000108d857819 */ /* 0x000fe200000006ff */
[----:B------:R-:W-:Y:S01]  /*51a0*/  FFMA.FTZ R169, R132, R212, R169 ;  /* 0x000000d484a97223 */ /* 0x000fe200000100a9 */
[----:B------:R-:W-:Y:S01]  /*51b0*/  SHF.L.U32 R132, R140, 0x10, RZ ;  /* 0x000000108c847819 */ /* 0x000fe200000006ff */
[----:B----4-:R-:W-:Y:S02]  /*51c0*/  FFMA.FTZ R191, R156, R188, R191 ;  /* 0x000000bc9cbf7223 */ /* 0x010fe400000100bf */
[----:B------:R-:W-:Y:S01]  /*51d0*/  FFMA.FTZ R186, R133, R221, R186 ;  /* 0x000000dd85ba7223 */ /* 0x000fe200000100ba */
[----:B-1----:R-:W1:Y:S01]  /*51e0*/  @P2 LDC.64 R156, c[0x0][0x308] ;  /* 0x0000c200ff9c2b82 */ /* 0x002e620000000a00 */
[----:B------:R-:W-:Y:S01]  /*51f0*/  FFMA.FTZ R244, R132, R220, R244 ;  /* 0x000000dc84f47223 */ /* 0x000fe200000100f4 */
[----:B------:R-:W-:Y:S02]  /*5200*/  SHF.L.U32 R132, R136, 0x10, RZ ;  /* 0x0000001088847819 */ /* 0x000fe400000006ff */
[----:B------:R-:W-:-:S02]  /*5210*/  SHF.L.U32 R133, R137, 0x10, RZ ;  /* 0x0000001089857819 */ /* 0x000fc400000006ff */
[----:B------:R-:W-:Y:S02]  /*5220*/  PRMT R144, R144, 0x7632, R144 ;  /* 0x0000763290907816 */ /* 0x000fe40000000090 */
[----:B------:R-:W-:Y:S02]  /*5230*/  PRMT R137, R137, 0x7632, R137 ;  /* 0x0000763289897816 */ /* 0x000fe40000000089 */
[----:B------:R-:W-:Y:S02]  /*5240*/  PRMT R145, R145, 0x7632, R145 ;  /* 0x0000763291917816 */ /* 0x000fe40000000091 */
[----:B------:R-:W-:Y:S02]  /*5250*/  PRMT R140, R140, 0x7632, R140 ;  /* 0x000076328c8c7816 */ /* 0x000fe4000000008c */
[----:B------:R-:W-:Y:S01]  /*5260*/  PRMT R141, R141, 0x7632, R141 ;  /* 0x000076328d8d7816 */ /* 0x000fe2000000008d */
[----:B------:R-:W-:Y:S01]  /*5270*/  FFMA.FTZ R207, R132, R199, R207 ;  /* 0x000000c784cf7223 */ /* 0x000fe200000100cf */
[----:B------:R-:W-:-:S02]  /*5280*/  SHF.L.U32 R144, R144, 0x10, RZ ;  /* 0x0000001090907819 */ /* 0x000fc400000006ff */
[----:B------:R-:W-:Y:S02]  /*5290*/  SHF.L.U32 R132, R137, 0x10, RZ ;  /* 0x0000001089847819 */ /* 0x000fe400000006ff */
[----:B------:R-:W-:Y:S02]  /*52a0*/  SHF.L.U32 R145, R145, 0x10, RZ ;  /* 0x0000001091917819 */ /* 0x000fe400000006ff */
[----:B------:R-:W-:Y:S02]  /*52b0*/  SHF.L.U32 R140, R140, 0x10, RZ ;  /* 0x000000108c8c7819 */ /* 0x000fe400000006ff */
[----:B------:R-:W-:Y:S02]  /*52c0*/  SHF.L.U32 R141, R141, 0x10, RZ ;  /* 0x000000108d8d7819 */ /* 0x000fe400000006ff */
[----:B------:R-:W-:Y:S01]  /*52d0*/  SHF.L.U32 R137, R138, 0x10, RZ ;  /* 0x000000108a897819 */ /* 0x000fe200000006ff */
[----:B------:R-:W-:Y:S01]  /*52e0*/  STL [R1+0x78], R152 ;  /* 0x0000789801007387 */ /* 0x000fe20000100800 */
[----:B------:R-:W-:Y:S01]  /*52f0*/  PRMT R136, R136, 0x7632, R136 ;  /* 0x0000763288887816 */ /* 0x000fe20000000088 */
[----:B------:R-:W-:Y:S01]  /*5300*/  FFMA.FTZ R161, R144, R215, R161 ;  /* 0x000000d790a17223 */ /* 0x000fe200000100a1 */
[----:B------:R-:W-:Y:S01]  /*5310*/  FFMA.FTZ R203, R133, R200, R203 ;  /* 0x000000c885cb7223 */ /* 0x000fe200000100cb */
[----:B------:R-:W-:Y:S01]  /*5320*/  STL [R1+0x84], R191 ;  /* 0x000084bf01007387 */ /* 0x000fe20000100800 */
[----:B------:R-:W-:Y:S01]  /*5330*/  FFMA.FTZ R167, R145, R214, R167 ;  /* 0x000000d691a77223 */ /* 0x000fe200000100a7 */
[----:B------:R-:W-:Y:S01]  /*5340*/  FFMA.FTZ R245, R140, R223, R245 ;  /* 0x000000df8cf57223 */ /* 0x000fe200000100f5 */
[----:B------:R-:W-:Y:S01]  /*5350*/  FFMA.FTZ R187, R141, R222, R187 ;  /* 0x000000de8dbb7223 */ /* 0x000fe200000100bb */
[----:B------:R-:W-:Y:S01]  /*5360*/  STL [R1+0x80], R192 ;  /* 0x000080c001007387 */ /* 0x000fe20000100800 */
[----:B------:R-:W-:Y:S01]  /*5370*/  SHF.L.U32 R133, R136, 0x10, RZ ;  /* 0x0000001088857819 */ /* 0x000fe200000006ff */
[----:B------:R-:W-:Y:S01]  /*5380*/  FFMA.FTZ R228, R137, R198, R228 ;  /* 0x000000c689e47223 */ /* 0x000fe200000100e4 */
[----:B------:R-:W-:Y:S01]  /*5390*/  @P2 F2FP.BF16.F32.PACK_AB R136, RZ, R159 ;  /* 0x0000009fff88223e */ /* 0x000fe200000010ff */
[----:B------:R-:W-:Y:S01]  /*53a0*/  STL [R1+0x9c], R169 ;  /* 0x00009ca901007387 */ /* 0x000fe20000100800 */
[----:B------:R-:W-:Y:S01]  /*53b0*/  @P2 F2FP.BF16.F32.PACK_AB R137, RZ, R160 ;  /* 0x000000a0ff89223e */ /* 0x000fe200000010ff */
[----:B------:R-:W-:Y:S01]  /*53c0*/  FMUL.FTZ R159, R159, R184 ;  /* 0x000000b89f9f7220 */ /* 0x000fe20000410000 */
[----:B------:R-:W-:Y:S01]  /*53d0*/  @P2 F2FP.BF16.F32.PACK_AB R140, RZ, R162 ;  /* 0x000000a2ff8c223e */ /* 0x000fe200000010ff */
[----:B------:R-:W-:Y:S01]  /*53e0*/  STL [R1+0xa4], R193 ;  /* 0x0000a4c101007387 */ /* 0x000fe20000100800 */
[----:B------:R-:W-:Y:S01]  /*53f0*/  @P2 F2FP.BF16.F32.PACK_AB R141, RZ, R164 ;  /* 0x000000a4ff8d223e */ /* 0x000fe200000010ff */
[-C--:B------:R-:W-:Y:S01]  /*5400*/  FMUL.FTZ R160, R160, R184.reuse ;  /* 0x000000b8a0a07220 */ /* 0x080fe20000410000 */
[----:B------:R-:W-:Y:S01]  /*5410*/  @P2 F2FP.BF16.F32.PACK_AB R138, RZ, R153 ;  /* 0x00000099ff8a223e */ /* 0x000fe200000010ff */
[----:B------:R-:W-:Y:S01]  /*5420*/  STL [R1+0xac], R165 ;  /* 0x0000aca501007387 */ /* 0x000fe20000100800 */
[-C--:B------:R-:W-:Y:S01]  /*5430*/  FMUL.FTZ R162, R162, R184.reuse ;  /* 0x000000b8a2a27220 */ /* 0x080fe20000410000 */
[-C--:B------:R-:W-:Y:S01]  /*5440*/  FMUL.FTZ R164, R164, R184.reuse ;  /* 0x000000b8a4a47220 */ /* 0x080fe20000410000 */
[-C--:B------:R-:W-:Y:S01]  /*5450*/  FMUL.FTZ R153, R153, R184.reuse ;  /* 0x000000b899997220 */ /* 0x080fe20000410000 */
[----:B------:R-:W-:Y:S01]  /*5460*/  STL [R1+0xb4], R170 ;  /* 0x0000b4aa01007387 */ /* 0x000fe20000100800 */
[----:B------:R-:W-:Y:S01]  /*5470*/  FMUL.FTZ R184, R166, R184 ;  /* 0x000000b8a6b87220 */ /* 0x000fe20000410000 */
[----:B------:R-:W-:-:S02]  /*5480*/  FFMA.FTZ R206, R133, R202, R206 ;  /* 0x000000ca85ce7223 */ /* 0x000fc400000100ce */
[----:B------:R-:W-:Y:S01]  /*5490*/  STL [R1+0x98], R161 ;  /* 0x000098a101007387 */ /* 0x000fe20000100800 */
[----:B------:R-:W-:Y:S01]  /*54a0*/  FFMA.FTZ R225, R132, R201, R225 ;  /* 0x000000c984e17223 */ /* 0x000fe200000100e1 */
[----:B------:R-:W-:Y:S02]  /*54b0*/  FMUL.FTZ R132, R32, R159 ;  /* 0x0000009f20847220 */ /* 0x000fe40000410000 */
[----:B------:R-:W-:Y:S01]  /*54c0*/  STL [R1+0xa0], R167 ;  /* 0x0000a0a701007387 */ /* 0x000fe20000100800 */
[----:B------:R-:W-:Y:S01]  /*54d0*/  FMUL.FTZ R133, R34, R158 ;  /* 0x0000009e22857220 */ /* 0x000fe20000410000 */
[----:B------:R-:W-:Y:S01]  /*54e0*/  FMUL.FTZ R135, R30, R153 ;  /* 0x000000991e877220 */ /* 0x000fe20000410000 */
[----:B------:R-:W-:Y:S01]  /*54f0*/  FMUL.FTZ R146, R31, R184 ;  /* 0x000000b81f927220 */ /* 0x000fe20000410000 */
[----:B------:R-:W-:Y:S01]  /*5500*/  STL [R1+0xa8], R163 ;  /* 0x0000a8a301007387 */ /* 0x000fe20000100800 */
[----:B------:R-:W-:Y:S01]  /*5510*/  FMUL.FTZ R145, R29, R164 ;  /* 0x000000a41d917220 */ /* 0x000fe20000410000 */
[----:B------:R-:W-:Y:S01]  /*5520*/  FMUL.FTZ R144, R35, R162 ;  /* 0x000000a223907220 */ /* 0x000fe20000410000 */
[----:B------:R-:W-:Y:S01]  /*5530*/  FMUL.FTZ R143, R33, R160 ;  /* 0x000000a0218f7220 */ /* 0x000fe20000410000 */
[----:B------:R-:W-:Y:S01]  /*5540*/  STL [R1+0xb0], R168 ;  /* 0x0000b0a801007387 */ /* 0x000fe20000100800 */
[----:B------:R-:W-:-:S02]  /*5550*/  @P2 F2FP.BF16.F32.PACK_AB R166, RZ, R166 ;  /* 0x000000a6ffa6223e */ /* 0x000fc400000010ff */
[----:B------:R-:W-:Y:S01]  /*5560*/  @P2 PRMT R128, R136, 0x7610, R128 ;  /* 0x0000761088802816 */ /* 0x000fe20000000080 */
[----:B------:R-:W-:Y:S01]  /*5570*/  STL [R1+0xbc], R244 ;  /* 0x0000bcf401007387 */ /* 0x000fe20000100800 */
[----:B------:R-:W-:Y:S02]  /*5580*/  @P2 PRMT R131, R138, 0x7610, R131 ;  /* 0x000076108a832816 */ /* 0x000fe40000000083 */
[----:B------:R-:W-:Y:S01]  /*5590*/  LEA R136, P1, R182, UR18, 0x4 ;  /* 0x00000012b6887c11 */ /* 0x000fe2000f8220ff */
[----:B------:R-:W-:Y:S01]  /*55a0*/  STL [R1+0xc4], R186 ;  /* 0x0000c4ba01007387 */ /* 0x000fe20000100800 */
[----:B------:R-:W-:Y:S01]  /*55b0*/  @P2 PRMT R128, R128, 0x5410, R137 ;  /* 0x0000541080802816 */ /* 0x000fe20000000089 */
[----:B-1----:R-:W-:Y:S01]  /*55c0*/  @P2 IMAD.WIDE.U32 R138, R182, 0x10, R156 ;  /* 0x00000010b68a2825 */ /* 0x002fe200078e009c */
[----:B------:R-:W-:Y:S01]  /*55d0*/  @P2 PRMT R129, R129, 0x5410, R140 ;  /* 0x0000541081812816 */ /* 0x000fe2000000008c */
[----:B------:R-:W-:Y:S01]  /*55e0*/  STL [R1+0xcc], R185 ;  /* 0x0000ccb901007387 */ /* 0x000fe20000100800 */
[----:B------:R-:W-:-:S02]  /*55f0*/  @P2 PRMT R130, R130, 0x5410, R141 ;  /* 0x0000541082822816 */ /* 0x000fc4000000008d */
[----:B------:R-:W-:Y:S01]  /*5600*/  @P2 PRMT R131, R131, 0x5410, R166 ;  /* 0x0000541083832816 */ /* 0x000fe200000000a6 */
[----:B------:R-:W-:Y:S01]  /*5610*/  STL [R1+0xd4], R204 ;  /* 0x0000d4cc01007387 */ /* 0x000fe20000100800 */
[----:B------:R-:W-:Y:S02]  /*5620*/  F2FP.BF16.F32.PACK_AB R135, R146, R135 ;  /* 0x000000879287723e */ /* 0x000fe400000010ff */
[----:B------:R-:W-:Y:S01]  /*5630*/  F2FP.BF16.F32.PACK_AB R134, R145, R134 ;  /* 0x000000869186723e */ /* 0x000fe200000010ff */
[----:B------:R-:W-:Y:S01]  /*5640*/  STL [R1+0xb8], R245 ;  /* 0x0000b8f501007387 */ /* 0x000fe20000100800 */
[----:B------:R-:W-:Y:S02]  /*5650*/  F2FP.BF16.F32.PACK_AB R133, R144, R133 ;  /* 0x000000859085723e */ /* 0x000fe400000010ff */
[----:B------:R-:W-:Y:S01]  /*5660*/  F2FP.BF16.F32.PACK_AB R132, R143, R132 ;  /* 0x000000848f84723e */ /* 0x000fe200000010ff */
[----:B------:R-:W-:Y:S01]  /*5670*/  STL [R1+0xc0], R187 ;  /* 0x0000c0bb01007387 */ /* 0x000fe20000100800 */
[----:B------:R-:W-:-:S02]  /*5680*/  LEA.HI.X R137, R182, UR19, RZ, 0x4, P1 ;  /* 0x00000013b6897c11 */ /* 0x000fc400088f24ff */
[C---:B------:R-:W-:Y:S01]  /*5690*/  SHF.L.U32 R140, R148.reuse, 0x10, RZ ;  /* 0x00000010948c7819 */ /* 0x040fe200000006ff */
[----:B------:R-:W-:Y:S01]  /*56a0*/  STL [R1+0xc8], R205 ;  /* 0x0000c8cd01007387 */ /* 0x000fe20000100800 */
[----:B------:R-:W-:Y:S02]  /*56b0*/  PRMT R148, R148, 0x7632, R148 ;  /* 0x0000763294947816 */ /* 0x000fe40000000094 */
[C---:B------:R-:W-:Y:S01]  /*56c0*/  SHF.L.U32 R141, R149.reuse, 0x10, RZ ;  /* 0x00000010958d7819 */ /* 0x040fe200000006ff */
[----:B------:R-:W-:Y:S01]  /*56d0*/  STL [R1+0xd0], R208 ;  /* 0x0000d0d001007387 */ /* 0x000fe20000100800 */
[----:B------:R-:W-:Y:S02]  /*56e0*/  PRMT R149, R149, 0x7632, R149 ;  /* 0x0000763295957816 */ /* 0x000fe40000000095 */
[C---:B------:R-:W-:Y:S01]  /*56f0*/  SHF.L.U32 R144, R151.reuse, 0x10, RZ ;  /* 0x0000001097907819 */ /* 0x040fe200000006ff */
[----:B------:R-:W-:Y:S01]  /*5700*/  STL [R1+0xdc], R207 ;  /* 0x0000dccf01007387 */ /* 0x000fe20000100800 */
[----:B------:R-:W-:-:S03]  /*5710*/  PRMT R151, R151, 0x7632, R151 ;  /* 0x0000763297977816 */ /* 0x000fc60000000097 */
[----:B------:R-:W-:Y:S01]  /*5720*/  @P2 STG.E.128 desc[UR6][R138.64], R128 ;  /* 0x000000808a002986 */ /* 0x000fe2000c101d06 */
[----:B------:R-:W-:Y:S01]  /*5730*/  FFMA.FTZ R224, R140, R159, R224 ;  /* 0x0000009f8ce07223 */ /* 0x000fe200000100e0 */
[----:B------:R-:W-:Y:S02]  /*5740*/  SHF.L.U32 R149, R149, 0x10, RZ ;  /* 0x0000001095957819 */ /* 0x000fe400000006ff */
[----:B------:R-:W-:Y:S01]  /*5750*/  STL [R1+0xe4], R203 ;  /* 0x0000e4cb01007387 */ /* 0x000fe20000100800 */
[----:B------:R-:W-:-:S03]  /*5760*/  FFMA.FTZ R240, R141, R158, R240 ;  /* 0x0000009e8df07223 */ /* 0x000fc600000100f0 */
[----:B------:R1:W-:Y:S01]  /*5770*/  STG.E.128 desc[UR6][R136.64], R132 ;  /* 0x0000008488007986 */ /* 0x0003e2000c101d06 */
[----:B------:R-:W-:-:S03]  /*5780*/  SHF.L.U32 R151, R151, 0x10, RZ ;  /* 0x0000001097977819 */ /* 0x000fc600000006ff */
[----:B------:R0:W-:Y:S01]  /*5790*/  STL [R1+0xec], R229 ;  /* 0x0000ece501007387 */ /* 0x0001e20000100800 */
[----:B------:R-:W-:-:S03]  /*57a0*/  FFMA.FTZ R243, R144, R153, R243 ;  /* 0x0000009990f37223 */ /* 0x000fc600000100f3 */
[----:B------:R0:W-:Y:S04]  /*57b0*/  STL [R1+0xf4], R227 ;  /* 0x0000f4e301007387 */ /* 0x0001e80000100800 */
[----:B------:R0:W-:Y:S01]  /*57c0*/  STL [R1+0xd8], R206 ;  /* 0x0000d8ce01007387 */ /* 0x0001e20000100800 */
[----:B-1----:R-:W-:-:S03]  /*57d0*/  SHF.L.U32 R133, R148, 0x10, RZ ;  /* 0x0000001094857819 */ /* 0x002fc600000006ff */
[----:B------:R0:W-:Y:S01]  /*57e0*/  STL [R1+0xe0], R225 ;  /* 0x0000e0e101007387 */ /* 0x0001e20000100800 */
[----:B------:R-:W-:Y:S01]  /*57f0*/  SHF.L.U32 R135, R150, 0x10, RZ ;  /* 0x0000001096877819 */ /* 0x000fe200000006ff */
[----:B------:R-:W-:Y:S02]  /*5800*/  FFMA.FTZ R239, R149, R162, R239 ;  /* 0x000000a295ef7223 */ /* 0x000fe400000100ef */
[----:B------:R0:W-:Y:S01]  /*5810*/  STL [R1+0xe8], R228 ;  /* 0x0000e8e401007387 */ /* 0x0001e20000100800 */
[----:B------:R-:W-:Y:S01]  /*5820*/  FFMA.FTZ R237, R133, R160, R237 ;  /* 0x000000a085ed7223 */ /* 0x000fe200000100ed */
[----:B------:R-:W-:Y:S02]  /*5830*/  FFMA.FTZ R246, R151, R184, R246 ;  /* 0x000000b897f67223 */ /* 0x000fe400000100f6 */
[----:B------:R0:W-:Y:S01]  /*5840*/  STL [R1+0xf0], R226 ;  /* 0x0000f0e201007387 */ /* 0x0001e20000100800 */
[----:B------:R-:W-:-:S03]  /*5850*/  FFMA.FTZ R236, R135, R164, R236 ;  /* 0x000000a487ec7223 */ /* 0x000fc600000100ec */
[----:B------:R0:W-:Y:S04]  /*5860*/  STL [R1+0xfc], R224 ;  /* 0x0000fce001007387 */ /* 0x0001e80000100800 */
[----:B------:R0:W-:Y:S04]  /*5870*/  STL [R1+0x104], R240 ;  /* 0x000104f001007387 */ /* 0x0001e80000100800 */
[----:B------:R0:W-:Y:S04]  /*5880*/  STL [R1+0x10c], R238 ;  /* 0x00010cee01007387 */ /* 0x0001e80000100800 */
[----:B------:R0:W-:Y:S04]  /*5890*/  STL [R1+0x114], R243 ;  /* 0x000114f301007387 */ /* 0x0001e80000100800 */
[----:B------:R0:W-:Y:S04]  /*58a0*/  STL [R1+0xf8], R237 ;  /* 0x0000f8ed01007387 */ /* 0x0001e80000100800 */
[----:B------:R0:W-:Y:S04]  /*58b0*/  STL [R1+0x100], R239 ;  /* 0x000100ef01007387 */ /* 0x0001e80000100800 */
[----:B------:R0:W-:Y:S04]  /*58c0*/  STL [R1+0x110], R246 ;  /* 0x000110f601007387 */ /* 0x0001e80000100800 */
[----:B------:R0:W-:Y:S01]  /*58d0*/  STL [R1+0x108], R236 ;  /* 0x000108ec01007387 */ /* 0x0001e20000100800 */
[----:B------:R-:W-:-:S13]  /*58e0*/  ISETP.GE.AND P1, PT, R0, UR21, PT ;  /* 0x0000001500007c0c */ /* 0x000fda000bf26270 */
[----:B0-----:R-:W-:Y:S05]  /*58f0*/  @!P1 BRA `(.L_x_4006) ;  /* 0xffffffb000f89947 */ /* 0x001fea000383ffff */
[----:B------:R0:W5:Y:S01]  /*5900*/  LDL.LU R30, [R1+0x4] ;  /* 0x00000400011e7983 */ /* 0x0001620000300800 */
[----:B------:R-:W-:Y:S02]  /*5910*/  MOV R182, R178 ;  /* 0x000000b200b67202 */ /* 0x000fe40000000f00 */
[----:B------:R-:W-:Y:S01]  /*5920*/  MOV R28, R252 ;  /* 0x000000fc001c7202 */ /* 0x000fe20000000f00 */
[----:B------:R0:W5:Y:S01]  /*5930*/  LDL.LU R31, [R1] ;  /* 0x00000000011f7983 */ /* 0x0001620000300800 */
[----:B------:R-:W-:-:S03]  /*5940*/  MOV R29, R251 ;  /* 0x000000fb001d7202 */ /* 0x000fc60000000f00 */
[----:B------:R0:W5:Y:S04]  /*5950*/  LDL.LU R32, [R1+0xc] ;  /* 0x00000c0001207983 */ /* 0x0001680000300800 */
        /* <DEDUP_REMOVED lines=21> */
[----:B------:R0:W5:Y:S01]  /*5ab0*/  LDL.LU R62, [R1+0x64] ;  /* 0x00006400013e7983 */ /* 0x0001620000300800 */
[----:B------:R-:W-:-:S03]  /*5ac0*/  MOV R72, R8 ;  /* 0x0000000800487202 */ /* 0x000fc60000000f00 */
[----:B------:R0:W5:Y:S01]  /*5ad0*/  LDL.LU R63, [R1+0x60] ;  /* 0x00006000013f7983 */ /* 0x0001620000300800 */
        /* <DEDUP_REMOVED lines=36> */
[----:B-----5:R-:W-:Y:S02]  /*5d20*/  MOV R6, R2 ;  /* 0x0000000200067202 */ /* 0x020fe40000000f00 */
        /* <DEDUP_REMOVED lines=36> */
[----:B0-----:R-:W-:-:S07]  /*5f70*/  MOV R115, R246 ;  /* 0x000000f600737202 */ /* 0x001fce0000000f00 */
.L_x_4003:
        /* <DEDUP_REMOVED lines=44> */
.L_x_4004:
[----:B------:R-:W-:Y:S01]  /*6240*/  HFMA2.MMA R137, -RZ, RZ, 0, 9.5367431640625e-07 ;  /* 0x00000010ff897435 */ /* 0x000fe200000001ff */
[----:B------:R-:W-:Y:S02]  /*6250*/  MOV R138, R132 ;  /* 0x00000084008a7202 */ /* 0x000fe40000000f00 */
[----:B------:R-:W-:Y:S02]  /*6260*/  MOV R136, 0x1f ;  /* 0x0000001f00887802 */ /* 0x000fe40000000f00 */
[----:B------:R-:W-:-:S07]  /*6270*/  MOV R134, 0xffffffff ;  /* 0xffffffff00867802 */ /* 0x000fce0000000f00 */
[----:B-----5:R-:W-:Y:S05]  /*6280*/  WARPSYNC.COLLECTIVE R134, `(.L_x_4007) ;  /* 0x0000000086087348 */ /* 0x020fea0003c00000 */
[----:B------:R0:W1:Y:S02]  /*6290*/  SHFL.DOWN P5, R139, R138, R137, R136 ;  /* 0x080000898a8b7389 */ /* 0x00006400000a0088 */
[----:B01---5:R-:W-:Y:S01]  /*62a0*/  ENDCOLLECTIVE ;  /* 0x000000000000791b */ /* 0x023fe20003800000 */
.L_x_4007:
[----:B------:R-:W-:Y:S01]  /*62b0*/  MOV R138, R133 ;  /* 0x00000085008a7202 */ /* 0x000fe20000000f00 */
[----:B------:R-:W-:-:S07]  /*62c0*/  FADD.FTZ R132, R132, R139 ;  /* 0x0000008b84847221 */ /* 0x000fce0000010000 */
[----:B------:R-:W-:Y:S05]  /*62d0*/  WARPSYNC.COLLECTIVE R134, `(.L_x_4008) ;  /* 0x0000000086087348 */ /* 0x000fea0003c00000 */
[----:B------:R0:W1:Y:S02]  /*62e0*/  SHFL.DOWN P5, R139, R138, R137, R136 ;  /* 0x080000898a8b7389 */ /* 0x00006400000a0088 */
[----:B01----:R-:W-:Y:S01]  /*62f0*/  ENDCOLLECTIVE ;  /* 0x000000000000791b */ /* 0x003fe20003800000 */
.L_x_4008:
[----:B------:R-:W-:Y:S01]  /*6300*/  HFMA2.MMA R137, -RZ, RZ, 0, 4.76837158203125e-07 ;  /* 0x00000008ff897435 */ /* 0x000fe200000001ff */
[----:B------:R-:W-:Y:S01]  /*6310*/  MOV R138, R132 ;  /* 0x00000084008a7202 */ /* 0x000fe20000000f00 */
[----:B------:R-:W-:-:S09]  /*6320*/  FADD.FTZ R133, R133, R139 ;  /* 0x0000008b85857221 */ /* 0x000fd20000010000 */
[----:B------:R-:W-:Y:S05]  /*6330*/  WARPSYNC.COLLECTIVE R134, `(.L_x_4009) ;  /* 0x0000000086087348 */ /* 0x000fea0003c00000 */
[----:B------:R0:W1:Y:S02]  /*6340*/  SHFL.DOWN P5, R139, R138, R137, R136 ;  /* 0x080000898a8b7389 */ /* 0x00006400000a0088 */
[----:B01----:R-:W-:Y:S01]  /*6350*/  ENDCOLLECTIVE ;  /* 0x000000000000791b */ /* 0x003fe20003800000 */
.L_x_4009:
[----:B------:R-:W-:Y:S01]  /*6360*/  MOV R138, R133 ;  /* 0x00000085008a7202 */ /* 0x000fe20000000f00 */
[----:B------:R-:W-:-:S07]  /*6370*/  FADD.FTZ R132, R132, R139 ;  /* 0x0000008b84847221 */ /* 0x000fce0000010000 */
[----:B------:R-:W-:Y:S05]  /*6380*/  WARPSYNC.COLLECTIVE R134, `(.L_x_4010) ;  /* 0x0000000086087348 */ /* 0x000fea0003c00000 */
[----:B------:R0:W1:Y:S02]  /*6390*/  SHFL.DOWN P5, R139, R138, R137, R136 ;  /* 0x080000898a8b7389 */ /* 0x00006400000a0088 */
[----:B01----:R-:W-:Y:S01]  /*63a0*/  ENDCOLLECTIVE ;  /* 0x000000000000791b */ /* 0x003fe20003800000 */
.L_x_4010:
[----:B------:R-:W-:Y:S01]  /*63b0*/  HFMA2.MMA R137, -RZ, RZ, 0, 2.384185791015625e-07 ;  /* 0x00000004ff897435 */ /* 0x000fe200000001ff */
[----:B------:R-:W-:Y:S01]  /*63c0*/  MOV R138, R132 ;  /* 0x00000084008a7202 */ /* 0x000fe20000000f00 */
[----:B------:R-:W-:-:S09]  /*63d0*/  FADD.FTZ R133, R133, R139 ;  /* 0x0000008b85857221 */ /* 0x000fd20000010000 */
[----:B------:R-:W-:Y:S05]  /*63e0*/  WARPSYNC.COLLECTIVE R134, `(.L_x_4011) ;  /* 0x0000000086087348 */ /* 0x000fea0003c00000 */
[----:B------:R0:W1:Y:S02]  /*63f0*/  SHFL.DOWN P5, R139, R138, R137, R136 ;  /* 0x080000898a8b7389 */ /* 0x00006400000a0088 */
[----:B01----:R-:W-:Y:S01]  /*6400*/  ENDCOLLECTIVE ;  /* 0x000000000000791b */ /* 0x003fe20003800000 */
.L_x_4011:
[----:B------:R-:W-:Y:S01]  /*6410*/  MOV R138, R133 ;  /* 0x00000085008a7202 */ /* 0x000fe20000000f00 */
[----:B------:R-:W-:-:S07]  /*6420*/  FADD.FTZ R132, R132, R139 ;  /* 0x0000008b84847221 */ /* 0x000fce0000010000 */
[----:B------:R-:W-:Y:S05]  /*6430*/  WARPSYNC.COLLECTIVE R134, `(.L_x_4012) ;  /* 0x0000000086087348 */ /* 0x000fea0003c00000 */
[----:B------:R0:W1:Y:S02]  /*6440*/  SHFL.DOWN P5, R139, R138, R137, R136 ;  /* 0x080000898a8b7389 */ /* 0x00006400000a0088 */
[----:B01----:R-:W-:Y:S01]  /*6450*/  ENDCOLLECTIVE ;  /* 0x000000000000791b */ /* 0x003fe20003800000 */
.L_x_4012:
[----:B------:R-:W-:Y:S01]  /*6460*/  HFMA2.MMA R137, -RZ, RZ, 0, 1.1920928955078125e-07 ;  /* 0x00000002ff897435 */ /* 0x000fe200000001ff */
[----:B------:R-:W-:Y:S01]  /*6470*/  MOV R138, R132 ;  /* 0x00000084008a7202 */ /* 0x000fe20000000f00 */
[----:B------:R-:W-:-:S09]  /*6480*/  FADD.FTZ R133, R133, R139 ;  /* 0x0000008b85857221 */ /* 0x000fd20000010000 */
[----:B------:R-:W-:Y:S05]  /*6490*/  WARPSYNC.COLLECTIVE R134, `(.L_x_4013) ;  /* 0x0000000086087348 */ /* 0x000fea0003c00000 */
[----:B------:R0:W1:Y:S02]  /*64a0*/  SHFL.DOWN P5, R139, R138, R137, R136 ;  /* 0x080000898a8b7389 */ /* 0x00006400000a0088 */
[----:B01----:R-:W-:Y:S01]  /*64b0*/  ENDCOLLECTIVE ;  /* 0x000000000000791b */ /* 0x003fe20003800000 */
.L_x_4013:
[----:B------:R-:W-:Y:S01]  /*64c0*/  MOV R138, R133 ;  /* 0x00000085008a7202 */ /* 0x000fe20000000f00 */
[----:B------:R-:W-:-:S07]  /*64d0*/  FADD.FTZ R132, R132, R139 ;  /* 0x0000008b84847221 */ /* 0x000fce0000010000 */
[----:B------:R-:W-:Y:S05]  /*64e0*/  WARPSYNC.COLLECTIVE R134, `(.L_x_4014) ;  /* 0x0000000086087348 */ /* 0x000fea0003c00000 */
[----:B------:R0:W1:Y:S02]  /*64f0*/  SHFL.DOWN P5, R139, R138, R137, R136 ;  /* 0x080000898a8b7389 */ /* 0x00006400000a0088 */
[----:B01----:R-:W-:Y:S01]  /*6500*/  ENDCOLLECTIVE ;  /* 0x000000000000791b */ /* 0x003fe20003800000 */
.L_x_4014:
[----:B------:R-:W-:Y:S01]  /*6510*/  HFMA2.MMA R137, -RZ, RZ, 0, 5.9604644775390625e-08 ;  /* 0x00000001ff897435 */ /* 0x000fe200000001ff */
[----:B------:R-:W-:Y:S01]  /*6520*/  MOV R138, R132 ;  /* 0x00000084008a7202 */ /* 0x000fe20000000f00 */
[----:B------:R-:W-:-:S09]  /*6530*/  FADD.FTZ R133, R133, R139 ;  /* 0x0000008b85857221 */ /* 0x000fd20000010000 */
[----:B------:R-:W-:Y:S05]  /*6540*/  WARPSYNC.COLLECTIVE R134, `(.L_x_4015) ;  /* 0x0000000086087348 */ /* 0x000fea0003c00000 */
[----:B------:R0:W1:Y:S02]  /*6550*/  SHFL.DOWN P5, R139, R138, R137, R136 ;  /* 0x080000898a8b7389 */ /* 0x00006400000a0088 */
[----:B01----:R-:W-:Y:S01]  /*6560*/  ENDCOLLECTIVE ;  /* 0x000000000000791b */ /* 0x003fe20003800000 */
.L_x_4015:
[----:B------:R-:W-:Y:S02]  /*6570*/  MOV R138, R133 ;  /* 0x00000085008a7202 */ /* 0x000fe40000000f00 */
[----:B------:R-:W-:-:S07]  /*6580*/  MOV R135, R139 ;  /* 0x0000008b00877202 */ /* 0x000fce0000000f00 */
[----:B------:R-:W-:Y:S05]  /*6590*/  WARPSYNC.COLLECTIVE R134, `(.L_x_4016) ;  /* 0x0000000086087348 */ /* 0x000fea0003c00000 */
[----:B------:R0:W1:Y:S02]  /*65a0*/  SHFL.DOWN P5, R139, R138, R137, R136 ;  /* 0x080000898a8b7389 */ /* 0x00006400000a0088 */
[----:B01----:R-:W-:Y:S01]  /*65b0*/  ENDCOLLECTIVE ;  /* 0x000000000000791b */ /* 0x003fe20003800000 */
.L_x_4016:
[----:B------:R-:W-:Y:S01]  /*65c0*/  MOV R134, R139 ;  /* 0x0000008b00867202 */ /* 0x000fe20000000f00 */
[----:B------:R-:W-:Y:S06]  /*65d0*/  BRA `(.L_x_4017) ;  /* 0xffffffc800687947 */ /* 0x000fec000383ffff */
.L_x_4018:
        /* <DEDUP_REMOVED lines=10> */
.L_x_16515:


//--------------------- .text._ZN10layer_norm13ln_bwd_kernelINS_13Kernel_traitsIf13__nv_bfloat16S2_S2_fjLj5120ELj1ELj1ELj4ELj16ENS_18Kernel_traits_baseILj5120EfS2_S2_S2_fjLj128EEEEELb0ELb1ELb1ELb0EEEvNS_9BwdParamsE --------------------------
	.section	.text._ZN10layer_norm13ln_bwd_kernelINS_13Kernel_traitsIf13__nv_bfloat16S2_S2_fjLj5120ELj1ELj1ELj4ELj16ENS_18Kernel_traits_baseILj5120EfS2_S2_S2_fjLj128EEEEELb0ELb1ELb1ELb0EEEvNS_9BwdParamsE,"ax",@progbits
	.align	128
        .global         _ZN10layer_norm13ln_bwd_kernelINS_13Kernel_traitsIf13__nv_bfloat16S2_S2_fjLj5120ELj1ELj1ELj4ELj16ENS_18Kernel_traits_baseILj5120EfS2_S2_S2_fjLj128EEEEELb0ELb1ELb1ELb0EEEvNS_9BwdParamsE
        .type           _ZN10layer_norm13ln_bwd_kernelINS_13Kernel_traitsIf13__nv_bfloat16S2_S2_fjLj5120ELj1ELj1ELj4ELj16ENS_18Kernel_traits_baseILj5120EfS2_S2_S2_fjLj128EEEEELb0ELb1ELb1ELb0EEEvNS_9BwdParamsE,@function
        .size           _ZN10layer_norm13ln_bwd_kernelINS_13Kernel_traitsIf13__nv_bfloat16S2_S2_fjLj5120ELj1ELj1ELj4ELj16ENS_18Kernel_traits_baseILj5120EfS2_S2_S2_fjLj128EEEEELb0ELb1ELb1ELb0EEEvNS_9BwdParamsE,(.L_x_16516 - _ZN10layer_norm13ln_bwd_kernelINS_13Kernel_traitsIf13__nv_bfloat16S2_S2_fjLj5120ELj1ELj1ELj4ELj16ENS_18Kernel_traits_baseILj5120EfS2_S2_S2_fjLj128EEEEELb0ELb1ELb1ELb0EEEvNS_9BwdParamsE)
        .other          _ZN10layer_norm13ln_bwd_kernelINS_13Kernel_traitsIf13__nv_bfloat16S2_S2_fjLj5120ELj1ELj1ELj4ELj16ENS_18Kernel_traits_baseILj5120EfS2_S2_S2_fjLj128EEEEELb0ELb1ELb1ELb0EEEvNS_9BwdParamsE,@"STO_CUDA_ENTRY STV_DEFAULT"
_ZN10layer_norm13ln_bwd_kernelINS_13Kernel_traitsIf13__nv_bfloat16S2_S2_fjLj5120ELj1ELj1ELj4ELj16ENS_18Kernel_traits_baseILj5120EfS2_S2_S2_fjLj128EEEEELb0ELb1ELb1ELb0EEEvNS_9BwdParamsE:
.text._ZN10layer_norm13ln_bwd_kernelINS_13Kernel_traitsIf13__nv_bfloat16S2_S2_fjLj5120ELj1ELj1ELj4ELj16ENS_18Kernel_traits_baseILj5120EfS2_S2_S2_fjLj128EEEEELb0ELb1ELb1ELb0EEEvNS_9BwdParamsE:
[----:B------:R-:W0:Y:S02]  /*0000*/  LDC R1, c[0x0][0x28] ;  /* 0x00000a00ff017b82 */ /* 0x000e240000000800 */
[----:B0-----:R-:W-:Y:S01]  /*0010*/  IADD3 R1, R1, -0x148, RZ ;  /* 0xfffffeb801017810 */ /* 0x001fe20007ffe0ff */
[----:B------:R-:W0:Y:S01]  /*0020*/  S2R R4, SR_TID.X ;  /* 0x0000000000047919 */ /* 0x000e220000002100 */
[----:B------:R-:W-:-:S04]  /*0030*/  ULDC UR4, c[0x0][0x218] ;  /* 0x0000860000047ab9 */ /* 0x000fc80000000800 */
[----:B------:R-:W1:Y:S01]  /*0040*/  S2UR UR6, SR_CTAID.X ;  /* 0x00000000000679c3 */ /* 0x000e620000002500 */
[----:B------:R-:W-:Y:S01]  /*0050*/  LOP3.LUT R5, R5, 0xfffffffd, RZ, 0xc0, !PT ;  /* 0xfffffffd05057812 */ /* 0x000fe200078ec0ff */
[----:B------:R-:W2:Y:S01]  /*0060*/  LDL.64 R112, [R1+0x118] ;  /* 0x0001180001707983 */ /* 0x000ea20000100a00 */
[----:B------:R-:W-:Y:S01]  /*0070*/  ULDC UR7, c[0x0][0x214] ;  /* 0x0000850000077ab9 */ /* 0x000fe20000000800 */
[----:B------:R-:W-:Y:S01]  /*0080*/  ULDC UR9, c[0x0][0x218] ;  /* 0x0000860000097ab9 */ /* 0x000fe20000000800 */
[----:B------:R-:W-:Y:S01]  /*0090*/  ULDC UR8, c[0x0][0x290] ;  /* 0x0000a40000087ab9 */ /* 0x000fe20000000800 */
[----:B------:R-:W2:Y:S01]  /*00a0*/  LDL.64 R114, [R1+0x120] ;  /* 0x0001200001727983 */ /* 0x000ea20000100a00 */
[----:B------:R-:W-:Y:S01]  /*00b0*/  ULDC.64 UR14, c[0x0][0x2c8] ;  /* 0x0000b200000e7ab9 */ /* 0x000fe20000000a00 */
[----:B------:R-:W-:Y:S01]  /*00c0*/  ULDC.64 UR10, c[0x0][0x308] ;  /* 0x0000c200000a7ab9 */ /* 0x000fe20000000a00 */
[----:B------:R-:W-:Y:S01]  /*00d0*/  ULDC.64 UR12, c[0x0][0x210] ;  /* 0x00008400000c7ab9 */ /* 0x000fe20000000a00 */
[----:B------:R-:W3:Y:S04]  /*00e0*/  LDL.64 R108, [R1+0x108] ;  /* 0x00010800016c7983 */ /* 0x000ee80000100a00 */
[----:B------:R-:W3:Y:S04]  /*00f0*/  LDL.64 R110, [R1+0x110] ;  /* 0x00011000016e7983 */ /* 0x000ee80000100a00 */
[----:B------:R-:W4:Y:S04]  /*0100*/  LDL.64 R104, [R1+0x138] ;  /* 0x0001380001687983 */ /* 0x000f280000100a00 */
        /* <DEDUP_REMOVED lines=30> */
[----:B------:R-:W4:Y:S01]  /*02f0*/  LDL.64 R50, [R1+0x40] ;  /* 0x0000400001327983 */ /* 0x000f220000100a00 */
[----:B------:R-:W-:-:S02]  /*0300*/  MOV R2, UR4 ;  /* 0x0000000400027c02 */ /* 0x000fc40008000f00 */
[----:B0-----:R-:W-:Y:S02]  /*0310*/  LOP3.LUT R3, R4, 0x7f, RZ, 0xc0, !PT ;  /* 0x0000007f04037812 */ /* 0x001fe400078ec0ff */
[----:B------:R-:W-:Y:S02]  /*0320*/  SHF.R.S32.HI R7, RZ, 0x1f, R2 ;  /* 0x0000001fff077819 */ /* 0x000fe40000011402 */
[----:B------:R-:W-:Y:S02]  /*0330*/  LOP3.LUT R0, R3, 0x7f, RZ, 0x3c, !PT ;  /* 0x0000007f03007812 */ /* 0x000fe400078e3cff */
[----:B------:R-:W-:-:S04]  /*0340*/  LEA.HI R7, R7, R2, RZ, 0x3 ;  /* 0x0000000207077211 */ /* 0x000fc800078f18ff */
[----:B------:R-:W-:-:S04]  /*0350*/  LEA.HI.SX32 R0, R7, R0, 0x1d ;  /* 0x0000000007007211 */ /* 0x000fc800078feaff */
[C---:B------:R-:W-:Y:S02]  /*0360*/  LOP3.LUT P4, RZ, R0.reuse, 0xffffff80, RZ, 0xc0, !PT ;  /* 0xffffff8000ff7812 */ /* 0x040fe4000788c0ff */
[C---:B------:R-:W-:Y:S02]  /*0370*/  ISETP.GE.U32.AND P3, PT, R0.reuse, 0x100, PT ;  /* 0x000001000000780c */ /* 0x040fe40003f66070 */
[C---:B------:R-:W-:Y:S02]  /*0380*/  ISETP.GE.U32.AND P0, PT, R0.reuse, 0x180, PT ;  /* 0x000001800000780c */ /* 0x040fe40003f06070 */
[----:B------:R-:W-:-:S07]  /*0390*/  ISETP.GE.U32.AND P1, PT, R0, 0x200, PT ;  /* 0x000002000000780c */ /* 0x000fce0003f26070 */
[----:B------:R-:W0:Y:S08]  /*03a0*/  @P4 LDC.64 R6, c[0x0][0x260] ;  /* 0x00009800ff064b82 */ /* 0x000e300000000a00 */
[----:B------:R-:W1:Y:S01]  /*03b0*/  @P4 LDC.64 R8, c[0x0][0x278] ;  /* 0x00009e00ff084b82 */ /* 0x000e620000000a00 */
[----:B------:R-:W-:-:S07]  /*03c0*/  ISETP.GE.U32.AND P2, PT, R0, 0x280, PT ;  /* 0x000002800000780c */ /* 0x000fce0003f46070 */
[----:B------:R-:W1:Y:S08]  /*03d0*/  @P3 LDC.64 R10, c[0x0][0x260] ;  /* 0x00009800ff0a3b82 */ /* 0x000e700000000a00 */
[----:B------:R-:W1:Y:S08]  /*03e0*/  @P3 LDC.64 R12, c[0x0][0x278] ;  /* 0x00009e00ff0c3b82 */ /* 0x000e700000000a00 */
[----:B------:R-:W1:Y:S08]  /*03f0*/  @P0 LDC.64 R18, c[0x0][0x260] ;  /* 0x00009800ff120b82 */ /* 0x000e700000000a00 */
[----:B------:R-:W1:Y:S01]  /*0400*/  @P0 LDC.64 R20, c[0x0][0x278] ;  /* 0x00009e00ff140b82 */ /* 0x000e620000000a00 */
[----:B------:R-:W-:-:S07]  /*0410*/  IMAD.MOV.U32 R41, RZ, RZ, R3 ;  /* 0x000000ffff297224 */ /* 0x000fce00078e0003 */
[----:B------:R-:W2:Y:S01]  /*0420*/  @P1 LDC.64 R22, c[0x0][0x260] ;  /* 0x00009800ff161b82 */ /* 0x000ea20000000a00 */
[----:B0-----:R-:W-:-:S07]  /*0430*/  @P4 IMAD.WIDE.U32 R6, R41, 0x20, R6 ;  /* 0x0000002029064825 */ /* 0x001fce00078e0006 */
[----:B------:R-:W0:Y:S01]  /*0440*/  @P1 LDC.64 R32, c[0x0][0x278] ;  /* 0x00009e00ff201b82 */ /* 0x000e220000000a00 */
[C---:B-1----:R-:W-:Y:S01]  /*0450*/  @P4 IMAD.WIDE.U32 R8, R41.reuse, 0x20, R8 ;  /* 0x0000002029084825 */ /* 0x042fe200078e0008 */
[----:B------:R-:W-:-:S06]  /*0460*/  @P4 LOP3.LUT R41, R41, 0x80, RZ, 0xfc, !PT ;  /* 0x0000008029294812 */ /* 0x000fcc00078efcff */
[----:B------:R-:W1:Y:S01]  /*0470*/  @P2 LDC.64 R38, c[0x0][0x278] ;  /* 0x00009e00ff262b82 */ /* 0x000e620000000a00 */
[----:B------:R-:W-:-:S04]  /*0480*/  @P3 IMAD.WIDE.U32 R14, R41, 0x20, R10 ;  /* 0x00000020290e3825 */ /* 0x000fc800078e000a */
[C---:B------:R-:W-:Y:S01]  /*0490*/  @P3 IMAD.WIDE.U32 R16, R41.reuse, 0x20, R12 ;  /* 0x0000002029103825 */ /* 0x040fe200078e000c */
[----:B------:R-:W-:Y:S01]  /*04a0*/  @P3 IADD3 R41, R41, 0x80, RZ ;  /* 0x0000008029293810 */ /* 0x000fe20007ffe0ff */
[----:B------:R-:W-:Y:S01]  /*04b0*/  ULDC.64 UR4, c[0x0][0x208] ;  /* 0x0000820000047ab9 */ /* 0x000fe20000000a00 */
[----:B------:R-:W4:Y:S03]  /*04c0*/  @P2 LDC.64 R36, c[0x0][0x260] ;  /* 0x00009800ff242b82 */ /* 0x000f260000000a00 */
[----:B------:R-:W-:-:S04]  /*04d0*/  @P0 IMAD.WIDE.U32 R18, R41, 0x20, R18 ;  /* 0x0000002029120825 */ /* 0x000fc800078e0012 */
[C---:B------:R-:W-:Y:S01]  /*04e0*/  @P0 IMAD.WIDE.U32 R20, R41.reuse, 0x20, R20 ;  /* 0x0000002029140825 */ /* 0x040fe200078e0014 */
[----:B------:R-:W-:-:S05]  /*04f0*/  @P0 IADD3 R41, R41, 0x80, RZ ;  /* 0x0000008029290810 */ /* 0x000fca0007ffe0ff */
[----:B--2---:R-:W-:-:S04]  /*0500*/  @P1 IMAD.WIDE.U32 R22, R41, 0x20, R22 ;  /* 0x0000002029161825 */ /* 0x004fc800078e0016 */
[----:B0-----:R-:W-:-:S04]  /*0510*/  @P1 IMAD.WIDE.U32 R34, R41, 0x20, R32 ;  /* 0x0000002029221825 */ /* 0x001fc800078e0020 */
[----:B------:R-:W-:-:S04]  /*0520*/  @P1 VIADD R41, R41, 0x80 ;  /* 0x0000008029291836 */ /* 0x000fc80000000000 */
[----:B-1----:R-:W-:Y:S01]  /*0530*/  @P2 IMAD.WIDE.U32 R12, R41, 0x20, R38 ;  /* 0x00000020290c2825 */ /* 0x002fe200078e0026 */
[----:B------:R-:W2:Y:S04]  /*0540*/  @P4 LDG.E.128 R112, desc[UR4][R6.64] ;  /* 0x0000000406704981 */ /* 0x000ea8000c1e1d00 */
[----:B---3--:R-:W3:Y:S04]  /*0550*/  @P4 LDG.E.128 R108, desc[UR4][R6.64+0x10] ;  /* 0x00001004066c4981 */ /* 0x008ee8000c1e1d00 */
[----:B----4-:R-:W4:Y:S04]  /*0560*/  @P4 LDG.E.128 R104, desc[UR4][R8.64+0x10] ;  /* 0x0000100408684981 */ /* 0x010f28000c1e1d00 */
[----:B------:R-:W4:Y:S04]  /*0570*/  @P4 LDG.E.128 R100, desc[UR4][R8.64] ;  /* 0x0000000408644981 */ /* 0x000f28000c1e1d00 */
        /* <DEDUP_REMOVED lines=12> */
[----:B------:R0:W4:Y:S04]  /*0640*/  @P1 LDG.E.128 R52, desc[UR4][R34.64] ;  /* 0x0000000422341981 */ /* 0x000128000c1e1d00 */
[----:B------:R-:W4:Y:S01]  /*0650*/  @P2 LDG.E.128 R48, desc[UR4][R12.64+0x10] ;  /* 0x000010040c302981 */ /* 0x000f22000c1e1d00 */
[----:B------:R-:W-:-:S04]  /*0660*/  @P4 LOP3.LUT R5, R5, 0x2, RZ, 0xfc, !PT ;  /* 0x0000000205054812 */ /* 0x000fc800078efcff */
[----:B------:R-:W-:Y:S01]  /*0670*/  LOP3.LUT R5, R5, 0xfffffffe, RZ, 0xc0, !PT ;  /* 0xfffffffe05057812 */ /* 0x000fe200078ec0ff */
[----:B------:R-:W-:-:S03]  /*0680*/  @P2 IMAD.WIDE.U32 R10, R41, 0x20, R36 ;  /* 0x00000020290a2825 */ /* 0x000fc600078e0024 */
[----:B------:R-:W-:Y:S02]  /*0690*/  @P3 LOP3.LUT R5, R5, 0x1, RZ, 0xfc, !PT ;  /* 0x0000000105053812 */ /* 0x000fe400078efcff */
[----:B------:R-:W-:Y:S01]  /*06a0*/  LEA.HI R4, R4, UR6, RZ, 0x19 ;  /* 0x0000000604047c11 */ /* 0x000fe2000f8fc8ff */
[----:B------:R1:W5:Y:S01]  /*06b0*/  @P2 LDG.E.128 R24, desc[UR4][R10.64] ;  /* 0x000000040a182981 */ /* 0x000362000c1e1d00 */
[----:B------:R-:W-:-:S03]  /*06c0*/  LOP3.LUT R5, R5, 0xfffffff7, RZ, 0xc0, !PT ;  /* 0xfffffff705057812 */ /* 0x000fc600078ec0ff */
[----:B------:R1:W5:Y:S01]  /*06d0*/  @P2 LDG.E.128 R28, desc[UR4][R10.64+0x10] ;  /* 0x000010040a1c2981 */ /* 0x000362000c1e1d00 */
[----:B------:R-:W-:Y:S02]  /*06e0*/  @P2 LOP3.LUT R5, R5, 0x8, RZ, 0xfc, !PT ;  /* 0x0000000805052812 */ /* 0x000fe400078efcff */
[----:B------:R-:W-:Y:S02]  /*06f0*/  CS2R R32, SRZ ;  /* 0x0000000000207805 */ /* 0x000fe4000001ff00 */
[----:B0-----:R-:W-:Y:S02]  /*0700*/  CS2R R34, SRZ ;  /* 0x0000000000227805 */ /* 0x001fe4000001ff00 */
        /* <DEDUP_REMOVED lines=24> */
[----:B--2---:R-:W-:Y:S04]  /*0890*/  @P4 STL.64 [R1+0x118], R112 ;  /* 0x0001187001004387 */ /* 0x004fe80000100a00 */
[----:B------:R-:W-:Y:S04]  /*08a0*/  @P4 STL.64 [R1+0x120], R114 ;  /* 0x0001207201004387 */ /* 0x000fe80000100a00 */
[----:B---3--:R-:W-:Y:S04]  /*08b0*/  @P4 STL.64 [R1+0x108], R108 ;  /* 0x0001086c01004387 */ /* 0x008fe80000100a00 */
[----:B------:R-:W-:Y:S04]  /*08c0*/  @P4 STL.64 [R1+0x110], R110 ;  /* 0x0001106e01004387 */ /* 0x000fe80000100a00 */
[----:B----4-:R-:W-:Y:S04]  /*08d0*/  @P4 STL.64 [R1+0x138], R104 ;  /* 0x0001386801004387 */ /* 0x010fe80000100a00 */
        /* <DEDUP_REMOVED lines=25> */
[----:B------:R-:W-:Y:S04]  /*0a70*/  @P1 STL.64 [R1+0x78], R56 ;  /* 0x0000783801001387 */ /* 0x000fe80000100a00 */
[----:B------:R-:W-:Y:S04]  /*0a80*/  @P1 STL.64 [R1+0x80], R58 ;  /* 0x0000803a01001387 */ /* 0x000fe80000100a00 */
[----:B------:R-:W-:Y:S04]  /*0a90*/  @P1 STL.64 [R1+0x68], R52 ;  /* 0x0000683401001387 */ /* 0x000fe80000100a00 */
[----:B------:R-:W-:Y:S04]  /*0aa0*/  @P1 STL.64 [R1+0x70], R54 ;  /* 0x0000703601001387 */ /* 0x000fe80000100a00 */
[----:B------:R1:W-:Y:S04]  /*0ab0*/  @P2 STL.64 [R1+0x38], R48 ;  /* 0x0000383001002387 */ /* 0x0003e80000100a00 */
[----:B------:R1:W-:Y:S01]  /*0ac0*/  @P2 STL.64 [R1+0x40], R50 ;  /* 0x0000403201002387 */ /* 0x0003e20000100a00 */
[----:B------:R-:W-:-:S02]  /*0ad0*/  ISETP.GE.AND P2, PT, R4, UR7, PT ;  /* 0x0000000704007c0c */ /* 0x000fc4000bf46270 */
[----:B0-----:R-:W-:Y:S02]  /*0ae0*/  CS2R R44, SRZ ;  /* 0x00000000002c7805 */ /* 0x001fe4000001ff00 */
[----:B--2---:R-:W-:Y:S02]  /*0af0*/  CS2R R46, SRZ ;  /* 0x00000000002e7805 */ /* 0x004fe4000001ff00 */
[----:B------:R-:W-:Y:S02]  /*0b00*/  CS2R R92, SRZ ;  /* 0x00000000005c7805 */ /* 0x000fe4000001ff00 */
[----:B------:R-:W-:Y:S02]  /*0b10*/  CS2R R94, SRZ ;  /* 0x00000000005e7805 */ /* 0x000fe4000001ff00 */
[----:B------:R-:W-:Y:S02]  /*0b20*/  CS2R R96, SRZ ;  /* 0x0000000000607805 */ /* 0x000fe4000001ff00 */
[----:B------:R-:W-:-:S02]  /*0b30*/  CS2R R98, SRZ ;  /* 0x0000000000627805 */ /* 0x000fc4000001ff00 */
[----:B---3--:R-:W-:Y:S02]  /*0b40*/  CS2R R60, SRZ ;  /* 0x00000000003c7805 */ /* 0x008fe4000001ff00 */
[----:B----4-:R-:W-:Y:S02]  /*0b50*/  CS2R R62, SRZ ;  /* 0x00000000003e7805 */ /* 0x010fe4000001ff00 */
        /* <DEDUP_REMOVED lines=14> */
[----:B-1----:R-:W-:Y:S02]  /*0c40*/  CS2R R48, SRZ ;  /* 0x0000000000307805 */ /* 0x002fe4000001ff00 */
        /* <DEDUP_REMOVED lines=11> */
[----:B------:R-:W-:Y:S06]  /*0d00*/  @P2 BRA `(.L_x_4019) ;  /* 0x0000007400542947 */ /* 0x000fec0003800000 */
[----:B------:R-:W-:Y:S01]  /*0d10*/  ULDC.64 UR6, c[0x0][0x2c8] ;  /* 0x0000b20000067ab9 */ /* 0x000fe20000000a00 */
[----:B------:R-:W-:Y:S02]  /*0d20*/  LOP3.LUT R5, R5, 0xffffffef, RZ, 0xc0, !PT ;  /* 0xffffffef05057812 */ /* 0x000fe400078ec0ff */
[----:B------:R-:W-:Y:S02]  /*0d30*/  ISETP.NE.U32.AND P2, PT, RZ, UR6, PT ;  /* 0x00000006ff007c0c */ /* 0x000fe4000bf45070 */
[----:B------:R-:W-:Y:S02]  /*0d40*/  MOV R33, RZ ;  /* 0x000000ff00217202 */ /* 0x000fe40000000f00 */
[----:B------:R-:W-:-:S04]  /*0d50*/  ISETP.NE.AND.EX P2, PT, RZ, UR7, PT, P2 ;  /* 0x00000007ff007c0c */ /* 0x000fc8000bf45320 */
[----:B------:R-:W-:Y:S01]  /*0d60*/  ISETP.LT.U32.OR P2, PT, R0, 0x280, !P2 ;  /* 0x000002800000780c */ /* 0x000fe20005741470 */
[----:B------:R-:W-:-:S07]  /*0d70*/  HFMA2.MMA R0, -RZ, RZ, 0, 5.9604644775390625e-08 ;  /* 0x00000001ff007435 */ /* 0x000fce00000001ff */
[----:B------:R0:W-:Y:S05]  /*0d80*/  STL.S16 [R1+0x20], R0 ;  /* 0x0000200001007387 */ /* 0x0001ea0000100600 */
[----:B------:R-:W-:-:S07]  /*0d90*/  @P2 LOP3.LUT R5, R5, 0x10, RZ, 0xfc, !PT ;  /* 0x0000001005052812 */ /* 0x000fce00078efcff */
.L_x_4184:
[----:B-1----:R-:W1:Y:S08]  /*0da0*/  LDC.64 R2, c[0x0][0x288] ;  /* 0x0000a200ff027b82 */ /* 0x002e700000000a00 */
[----:B--2---:R-:W2:Y:S08]  /*0db0*/  LDC.64 R188, c[0x0][0x280] ;  /* 0x0000a000ffbc7b82 */ /* 0x004eb00000000a00 */
[----:B---3--:R-:W3:Y:S01]  /*0dc0*/  LDC.64 R6, c[0x0][0x258] ;  /* 0x00009600ff067b82 */ /* 0x008ee20000000a00 */
[----:B-1----:R-:W-:-:S07]  /*0dd0*/  IMAD.WIDE R2, R4, 0x4, R2 ;  /* 0x0000000404027825 */ /* 0x002fce00078e0202 */
[----:B0-----:R-:W1:Y:S01]  /*0de0*/  LDC.64 R184, c[0x0][0x250] ;  /* 0x00009400ffb87b82 */ /* 0x001e620000000a00 */
[----:B------:R2:W4:Y:S02]  /*0df0*/  LDG.E R186, desc[UR4][R2.64] ;  /* 0x0000000402ba7981 */ /* 0x000524000c1e1900 */
[C---:B--2---:R-:W-:Y:S01]  /*0e00*/  IMAD.WIDE R2, R4.reuse, 0x4, R188 ;  /* 0x0000000404027825 */ /* 0x044fe200078e02bc */
[----:B------:R-:W2:Y:S04]  /*0e10*/  S2R R187, SR_TID.X ;  /* 0x0000000000bb7919 */ /* 0x000ea80000002100 */
[----:B------:R-:W0:Y:S01]  /*0e20*/  LDC.64 R188, c[0x0][0x2c8] ;  /* 0x0000b200ffbc7b82 */ /* 0x000e220000000a00 */
[C---:B---3--:R-:W-:Y:S01]  /*0e30*/  IMAD.WIDE R6, R4.reuse, 0x4, R6 ;  /* 0x0000000404067825 */ /* 0x048fe200078e0206 */
[----:B------:R3:W4:Y:S05]  /*0e40*/  LDG.E R190, desc[UR4][R2.64] ;  /* 0x0000000402be7981 */ /* 0x00072a000c1e1900 */
[----:B-----5:R3:W5:Y:S01]  /*0e50*/  LDG.E R6, desc[UR4][R6.64] ;  /* 0x0000000406067981 */ /* 0x020762000c1e1900 */
[----:B-1----:R-:W-:-:S04]  /*0e60*/  IMAD.WIDE R184, R4, 0x4, R184 ;  /* 0x0000000404b87825 */ /* 0x002fc800078e02b8 */
[----:B---3--:R-:W-:Y:S01]  /*0e70*/  IMAD.U32 R2, RZ, RZ, UR9 ;  /* 0x00000009ff027e24 */ /* 0x008fe2000f8e00ff */
[----:B------:R-:W-:Y:S01]  /*0e80*/  BSSY B0, `(.L_x_4020) ;  /* 0x0000251000007945 */ /* 0x000fe20003800000 */
[----:B------:R0:W5:Y:S02]  /*0e90*/  LDG.E R215, desc[UR4][R184.64] ;  /* 0x00000004b8d77981 */ /* 0x000164000c1e1900 */
[----:B------:R-:W-:-:S05]  /*0ea0*/  IMAD R3, R4, R2, RZ ;  /* 0x0000000204037224 */ /* 0x000fca00078e02ff */
[----:B------:R-:W-:-:S04]  /*0eb0*/  SHF.R.S32.HI R7, RZ, 0x1f, R3 ;  /* 0x0000001fff077819 */ /* 0x000fc80000011403 */
[----:B------:R-:W-:Y:S02]  /*0ec0*/  LEA.HI R7, R7, R3, RZ, 0x3 ;  /* 0x0000000307077211 */ /* 0x000fe400078f18ff */
[----:B--2---:R-:W-:-:S04]  /*0ed0*/  LOP3.LUT R3, R187, 0x7f, RZ, 0xc0, !PT ;  /* 0x0000007fbb037812 */ /* 0x004fc800078ec0ff */
[----:B------:R-:W-:-:S05]  /*0ee0*/  LEA.HI.SX32 R7, R7, R3, 0x1d ;  /* 0x0000000307077211 */ /* 0x000fca00078feaff */
[----:B0-----:R-:W-:Y:S01]  /*0ef0*/  IMAD.WIDE.U32 R184, R7, 0x10, R188 ;  /* 0x0000001007b87825 */ /* 0x001fe200078e00bc */
[----:B----4-:R-:W-:Y:S01]  /*0f00*/  ISETP.GT.AND P2, PT, R186, RZ, PT ;  /* 0x000000ffba00720c */ /* 0x010fe20003f44270 */
[----:B------:R0:W-:-:S12]  /*0f10*/  STL [R1+0x1c], R190 ;  /* 0x00001cbe01007387 */ /* 0x0001d80000100800 */
        /* <DEDUP_REMOVED lines=9> */
.L_x_4024:
[----:B------:R-:W-:-:S07]  /*0fb0*/  IADD3 R186, R7, 0x80, RZ ;  /* 0x0000008007ba7810 */ /* 0x000fce0007ffe0ff */
.L_x_4023:
[----:B------:R-:W-:Y:S05]  /*0fc0*/  BSYNC B1 ;  /* 0x0000000000017941 */ /* 0x000fea0003800000 */
.L_x_4022:
        /* <DEDUP_REMOVED lines=8> */
.L_x_4027:
[----:B------:R-:W-:-:S07]  /*1050*/  VIADD R186, R186, 0x80 ;  /* 0x00000080baba7836 */ /* 0x000fce0000000000 */
.L_x_4026:
[----:B------:R-:W-:Y:S05]  /*1060*/  BSYNC B1 ;  /* 0x0000000000017941 */ /* 0x000fea0003800000 */
.L_x_4025:
[----:B------:R-:W-:Y:S04]  /*1070*/  BSSY B1, `(.L_x_4028) ;  /* 0x0000008000017945 */ /* 0x000fe80003800000 */
[----:B------:R-:W-:Y:S05]  /*1080*/  @!P0 BRA `(.L_x_4029) ;  /* 0x0000000000188947 */ /* 0x000fea0003800000 */
[----:B------:R-:W-:-:S04]  /*1090*/  ISETP.NE.U32.AND P3, PT, RZ, UR14, PT ;  /* 0x0000000eff007c0c */ /* 0x000fc8000bf65070 */
[----:B------:R-:W-:-:S13]  /*10a0*/  ISETP.NE.AND.EX P3, PT, RZ, UR15, PT, P3 ;  /* 0x0000000fff007c0c */ /* 0x000fda000bf65330 */
[----:B------:R-:W-:Y:S05]  /*10b0*/  @!P3 BRA `(.L_x_4030) ;  /* 0x000000000008b947 */ /* 0x000fea0003800000 */
[----:B------:R-:W-:-:S06]  /*10c0*/  IMAD.WIDE.U32 R164, R186, 0x10, R188 ;  /* 0x00000010baa47825 */ /* 0x000fcc00078e00bc */
[----:B------:R-:W5:Y:S02]  /*10d0*/  LDG.E.128 R164, desc[UR4][R164.64] ;  /* 0x00000004a4a47981 */ /* 0x000f64000c1e1d00 */
.L_x_4030:
[----:B------:R-:W-:-:S07]  /*10e0*/  IADD3 R186, R186, 0x80, RZ ;  /* 0x00000080baba7810 */ /* 0x000fce0007ffe0ff */
.L_x_4029:
[----:B------:R-:W-:Y:S05]  /*10f0*/  BSYNC B1 ;  /* 0x0000000000017941 */ /* 0x000fea0003800000 */
.L_x_4028:
[----:B------:R-:W-:Y:S04]  /*1100*/  BSSY B1, `(.L_x_4031) ;  /* 0x0000008000017945 */ /* 0x000fe80003800000 */
[----:B------:R-:W-:Y:S05]  /*1110*/  @!P1 BRA `(.L_x_4032) ;  /* 0x0000000000189947 */ /* 0x000fea0003800000 */
[----:B------:R-:W-:-:S04]  /*1120*/  ISETP.NE.U32.AND P3, PT, RZ, UR14, PT ;  /* 0x0000000eff007c0c */ /* 0x000fc8000bf65070 */
[----:B------:R-:W-:-:S13]  /*1130*/  ISETP.NE.AND.EX P3, PT, RZ, UR15, PT, P3 ;  /* 0x0000000fff007c0c */ /* 0x000fda000bf65330 */
[----:B------:R-:W-:Y:S05]  /*1140*/  @!P3 BRA `(.L_x_4033) ;  /* 0x000000000008b947 */ /* 0x000fea0003800000 */
[----:B------:R-:W-:-:S06]  /*1150*/  IMAD.WIDE.U32 R168, R186, 0x10, R188 ;  /* 0x00000010baa87825 */ /* 0x000fcc00078e00bc */
[----:B------:R-:W5:Y:S02]  /*1160*/  LDG.E.128 R168, desc[UR4][R168.64] ;  /* 0x00000004a8a87981 */ /* 0x000f64000c1e1d00 */
.L_x_4033:
[----:B------:R-:W-:-:S07]  /*1170*/  IADD3 R186, R186, 0x80, RZ ;  /* 0x00000080baba7810 */ /* 0x000fce0007ffe0ff */
.L_x_4032:
[----:B------:R-:W-:Y:S05]  /*1180*/  BSYNC B1 ;  /* 0x0000000000017941 */ /* 0x000fea0003800000 */
.L_x_4031:
[----:B------:R-:W-:Y:S02]  /*1190*/  LOP3.LUT P3, RZ, R5, 0x10, RZ, 0xc0, !PT ;  /* 0x0000001005ff7812 */ /* 0x000fe4000786c0ff */
[----:B------:R-:W-:-:S11]  /*11a0*/  CS2R R216, SRZ ;  /* 0x0000000000d87805 */ /* 0x000fd6000001ff00 */
[----:B------:R-:W-:Y:S05]  /*11b0*/  @P3 BRA `(.L_x_4034) ;  /* 0x0000002000743947 */ /* 0x000fea0003800000 */
[----:B------:R-:W-:-:S06]  /*11c0*/  IMAD.WIDE.U32 R172, R186, 0x10, R188 ;  /* 0x00000010baac7825 */ /* 0x000fcc00078e00bc */
[----:B------:R-:W5:Y:S01]  /*11d0*/  LDG.E.128 R172, desc[UR4][R172.64] ;  /* 0x00000004acac7981 */ /* 0x000f62000c1e1d00 */
[----:B------:R-:W-:Y:S05]  /*11e0*/  BRA `(.L_x_4034) ;  /* 0x0000002000687947 */ /* 0x000fea0003800000 */
.L_x_4021:
[----:B------:R-:W-:Y:S01]  /*11f0*/  VIADD R186, R186, 0xffffffff ;  /* 0xffffffffbaba7836 */ /* 0x000fe20000000000 */
[----:B------:R-:W-:Y:S01]  /*1200*/  LOP3.LUT P3, RZ, R5, 0x2, RZ, 0xc0, !PT ;  /* 0x0000000205ff7812 */ /* 0x000fe2000786c0ff */
[----:B------:R-:W-:Y:S01]  /*1210*/  BSSY B1, `(.L_x_4035) ;  /* 0x0000075000017945 */ /* 0x000fe20003800000 */
[----:B------:R-:W-:Y:S01]  /*1220*/  CS2R R216, SRZ ;  /* 0x0000000000d87805 */ /* 0x000fe2000001ff00 */
[----:B------:R-:W-:Y:S01]  /*1230*/  IMAD R186, R186, R2, RZ ;  /* 0x00000002baba7224 */ /* 0x000fe200078e02ff */
[----:B------:R-:W-:-:S04]  /*1240*/  MOV R224, R7 ;  /* 0x0000000700e07202 */ /* 0x000fc80000000f00 */
[----:B------:R-:W-:-:S04]  /*1250*/  SHF.R.S32.HI R187, RZ, 0x1f, R186 ;  /* 0x0000001fffbb7819 */ /* 0x000fc800000114ba */
[----:B------:R-:W-:-:S04]  /*1260*/  LEA.HI R187, R187, R186, RZ, 0x3 ;  /* 0x000000babbbb7211 */ /* 0x000fc800078f18ff */
[----:B------:R-:W-:Y:S01]  /*1270*/  LEA.HI.SX32 R213, R187, R3, 0x1d ;  /* 0x00000003bbd57211 */ /* 0x000fe200078feaff */
[----:B------:R-:W-:Y:S06]  /*1280*/  @!P3 BRA `(.L_x_4036) ;  /* 0x0000000400b4b947 */ /* 0x000fec0003800000 */
[----:B------:R-:W-:Y:S01]  /*1290*/  ISETP.NE.U32.AND P3, PT, RZ, UR14, PT ;  /* 0x0000000eff007c0c */ /* 0x000fe2000bf65070 */
[----:B------:R-:W1:Y:S01]  /*12a0*/  LDC.U8 R188, c[0x0][0x2a0] ;  /* 0x0000a800ffbc7b82 */ /* 0x000e620000000000 */
[----:B------:R-:W2:Y:S02]  /*12b0*/  LDL R251, [R1+0x118] ;  /* 0x0001180001fb7983 */ /* 0x000ea40000100800 */
[----:B------:R-:W-:Y:S02]  /*12c0*/  ISETP.NE.AND.EX P3, PT, RZ, UR15, PT, P3 ;  /* 0x0000000fff007c0c */ /* 0x000fe4000bf65330 */
[----:B------:R-:W3:Y:S03]  /*12d0*/  LDL R252, [R1+0x108] ;  /* 0x0001080001fc7983 */ /* 0x000ee60000100800 */
[----:B------:R-:W4:Y:S08]  /*12e0*/  LDC.64 R186, c[0x0][0x2b8] ;  /* 0x0000ae00ffba7b82 */ /* 0x000f300000000a00 */
[----:B------:R0:W5:Y:S01]  /*12f0*/  @P3 LDG.E.128 R156, desc[UR4][R184.64] ;  /* 0x00000004b89c3981 */ /* 0x000162000c1e1d00 */
[----:B-1----:R-:W-:Y:S01]  /*1300*/  ISETP.NE.AND P3, PT, R188, RZ, PT ;  /* 0x000000ffbc00720c */ /* 0x002fe20003f65270 */
[----:B0-----:R-:W0:Y:S02]  /*1310*/  LDC.64 R184, c[0x0][0x238] ;  /* 0x00008e00ffb87b82 */ /* 0x001e240000000a00 */
[----:B0-----:R-:W-:-:S05]  /*1320*/  IMAD.WIDE.U32 R184, R7, 0x10, R184 ;  /* 0x0000001007b87825 */ /* 0x001fca00078e00b8 */
[----:B------:R4:W2:Y:S02]  /*1330*/  LDG.E.128 R188, desc[UR4][R184.64] ;  /* 0x00000004b8bc7981 */ /* 0x0008a4000c1e1d00 */
[----:B----4-:R-:W-:-:S06]  /*1340*/  IMAD.WIDE.U32 R184, R213, 0x10, R186 ;  /* 0x00000010d5b87825 */ /* 0x010fcc00078e00ba */
[----:B------:R-:W4:Y:S01]  /*1350*/  LDG.E.128 R184, desc[UR4][R184.64] ;  /* 0x00000004b8b87981 */ /* 0x000f22000c1e1d00 */
[----:B-----5:R-:W-:Y:S02]  /*1360*/  FSEL R0, R215, RZ, !P3 ;  /* 0x000000ffd7007208 */ /* 0x020fe40005800000 */
[C---:B--2---:R-:W-:Y:S01]  /*1370*/  PRMT R216, R189.reuse, 0x7632, R216 ;  /* 0x00007632bdd87816 */ /* 0x044fe200000000d8 */
[----:B------:R-:W-:Y:S01]  /*1380*/  IMAD.U32 R189, R189, 0x10000, RZ ;  /* 0x00010000bdbd7824 */ /* 0x000fe200078e00ff */
[----:B------:R-:W-:-:S03]  /*1390*/  SHF.L.U32 R212, R191, 0x10, RZ ;  /* 0x00000010bfd47819 */ /* 0x000fc600000006ff */
[----:B------:R-:W-:Y:S01]  /*13a0*/  FADD.FTZ R246, -R0, R189 ;  /* 0x000000bd00f67221 */ /* 0x000fe20000010100 */
[----:B------:R-:W-:Y:S01]  /*13b0*/  SHF.L.U32 R189, R216, 0x10, RZ ;  /* 0x00000010d8bd7819 */ /* 0x000fe200000006ff */
[--C-:B------:R-:W-:Y:S01]  /*13c0*/  FADD.FTZ R216, -R0, R212.reuse ;  /* 0x000000d400d87221 */ /* 0x100fe20000010100 */
[C---:B----4-:R-:W-:Y:S02]  /*13d0*/  PRMT R212, R184.reuse, 0x7632, R212 ;  /* 0x00007632b8d47816 */ /* 0x050fe400000000d4 */
[----:B------:R-:W-:Y:S02]  /*13e0*/  SHF.L.U32 R248, R184, 0x10, RZ ;  /* 0x00000010b8f87819 */ /* 0x000fe400000006ff */
[----:B------:R-:W-:-:S03]  /*13f0*/  SHF.L.U32 R184, R212, 0x10, RZ ;  /* 0x00000010d4b87819 */ /* 0x000fc600000006ff */
[----:B------:R-:W-:Y:S01]  /*1400*/  FMUL.FTZ R212, R251, R248 ;  /* 0x000000f8fbd47220 */ /* 0x000fe20000410000 */
[----:B------:R-:W-:Y:S02]  /*1410*/  FMUL.FTZ R251, R6, R246 ;  /* 0x000000f606fb7220 */ /* 0x000fe40000410000 */
[----:B------:R-:W2:Y:S01]  /*1420*/  LDL R246, [R1+0x120] ;  /* 0x0001200001f67983 */ /* 0x000ea20000100800 */
[C---:B------:R-:W-:Y:S02]  /*1430*/  PRMT R224, R188.reuse, 0x7632, R224 ;  /* 0x00007632bce07816 */ /* 0x040fe400000000e0 */
[----:B------:R-:W-:Y:S02]  /*1440*/  SHF.L.U32 R217, R188, 0x10, RZ ;  /* 0x00000010bcd97819 */ /* 0x000fe400000006ff */
[C---:B------:R-:W-:Y:S02]  /*1450*/  PRMT R188, R190.reuse, 0x7632, R188 ;  /* 0x00007632bebc7816 */ /* 0x040fe400000000bc */
[----:B------:R-:W-:-:S02]  /*1460*/  SHF.L.U32 R247, R190, 0x10, RZ ;  /* 0x00000010bef77819 */ /* 0x000fc400000006ff */
[----:B------:R-:W-:Y:S01]  /*1470*/  PRMT R190, R191, 0x7632, R190 ;  /* 0x00007632bfbe7816 */ /* 0x000fe200000000be */
[----:B------:R-:W-:Y:S01]  /*1480*/  IMAD.U32 R191, R224, 0x10000, RZ ;  /* 0x00010000e0bf7824 */ /* 0x000fe200078e00ff */
[----:B------:R-:W-:Y:S01]  /*1490*/  SHF.L.U32 R188, R188, 0x10, RZ ;  /* 0x00000010bcbc7819 */ /* 0x000fe200000006ff */
[----:B------:R-:W-:Y:S02]  /*14a0*/  FADD.FTZ R217, -R0, R217 ;  /* 0x000000d900d97221 */ /* 0x000fe40000010100 */
[----:B------:R-:W-:Y:S02]  /*14b0*/  IMAD.U32 R190, R190, 0x10000, RZ ;  /* 0x00010000bebe7824 */ /* 0x000fe400078e00ff */
[C---:B------:R-:W-:Y:S01]  /*14c0*/  FADD.FTZ R224, -R0.reuse, R247 ;  /* 0x000000f700e07221 */ /* 0x040fe20000010100 */
[C---:B------:R-:W-:Y:S01]  /*14d0*/  FADD.FTZ R191, -R0.reuse, R191 ;  /* 0x000000bf00bf7221 */ /* 0x040fe20000010100 */
[C---:B------:R-:W-:Y:S01]  /*14e0*/  FADD.FTZ R189, -R0.reuse, R189 ;  /* 0x000000bd00bd7221 */ /* 0x040fe20000010100 */
[C---:B------:R-:W-:Y:S01]  /*14f0*/  FADD.FTZ R188, -R0.reuse, R188 ;  /* 0x000000bc00bc7221 */ /* 0x040fe20000010100 */
[----:B------:R-:W-:Y:S01]  /*1500*/  FADD.FTZ R190, -R0, R190 ;  /* 0x000000be00be7221 */ /* 0x000fe20000010100 */
[C---:B------:R-:W-:Y:S01]  /*1510*/  PRMT R247, R185.reuse, 0x7632, R247 ;  /* 0x00007632b9f77816 */ /* 0x040fe200000000f7 */
[----:B------:R-:W-:Y:S01]  /*1520*/  FMUL.FTZ R0, R6, R217 ;  /* 0x000000d906007220 */ /* 0x000fe20000410000 */
[----:B------:R-:W-:Y:S01]  /*1530*/  SHF.L.U32 R185, R185, 0x10, RZ ;  /* 0x00000010b9b97819 */ /* 0x000fe200000006ff */
[----:B------:R-:W-:Y:S01]  /*1540*/  FADD.FTZ R76, R76, R248 ;  /* 0x000000f84c4c7221 */ /* 0x000fe20000010000 */
[C---:B------:R-:W-:Y:S01]  /*1550*/  PRMT R250, R187.reuse, 0x7632, R250 ;  /* 0x00007632bbfa7816 */ /* 0x040fe200000000fa */
[----:B------:R-:W-:Y:S01]  /*1560*/  FFMA.FTZ R32, R0, R248, R32 ;  /* 0x000000f800207223 */ /* 0x000fe20000010020 */
[----:B------:R-:W-:Y:S01]  /*1570*/  SHF.L.U32 R217, R187, 0x10, RZ ;  /* 0x00000010bbd97819 */ /* 0x000fe200000006ff */
[----:B------:R-:W4:Y:S01]  /*1580*/  LDL R248, [R1+0x110] ;  /* 0x0001100001f87983 */ /* 0x000f220000100800 */
[----:B------:R-:W-:-:S03]  /*1590*/  IMAD.U32 R187, R247, 0x10000, RZ ;  /* 0x00010000f7bb7824 */ /* 0x000fc600078e00ff */
[----:B------:R-:W-:Y:S01]  /*15a0*/  STL [R1+0x10], R251 ;  /* 0x000010fb01007387 */ /* 0x000fe20000100800 */
[----:B--2---:R-:W-:-:S03]  /*15b0*/  FMUL.FTZ R247, R246, R185 ;  /* 0x000000b9f6f77220 */ /* 0x004fc60000410000 */
[----:B------:R-:W2:Y:S01]  /*15c0*/  LDL R246, [R1+0x11c] ;  /* 0x00011c0001f67983 */ /* 0x000ea20000100800 */
[----:B------:R-:W-:Y:S01]  /*15d0*/  PRMT R249, R186, 0x7632, R249 ;  /* 0x00007632baf97816 */ /* 0x000fe200000000f9 */
[----:B------:R-:W-:Y:S01]  /*15e0*/  FMUL.FTZ R224, R6, R224 ;  /* 0x000000e006e07220 */ /* 0x000fe20000410000 */
[----:B------:R-:W-:-:S04]  /*15f0*/  IMAD.U32 R186, R186, 0x10000, RZ ;  /* 0x00010000baba7824 */ /* 0x000fc800078e00ff */
[----:B------:R-:W-:Y:S01]  /*1600*/  STL [R1], R224 ;  /* 0x000000e001007387 */ /* 0x000fe20000100800 */
[----:B------:R-:W-:Y:S01]  /*1610*/  FADD.FTZ R80, R80, R186 ;  /* 0x000000ba50507221 */ /* 0x000fe20000010000 */
[-C--:B------:R-:W-:Y:S01]  /*1620*/  FFMA.FTZ R36, R224, R186.reuse, R36 ;  /* 0x000000bae0247223 */ /* 0x080fe20000010024 */
[----:B---3--:R-:W-:Y:S01]  /*1630*/  FMUL.FTZ R252, R252, R186 ;  /* 0x000000bafcfc7220 */ /* 0x008fe20000410000 */
[----:B------:R-:W-:Y:S01]  /*1640*/  STL [R1+0xc], R247 ;  /* 0x00000cf701007387 */ /* 0x000fe20000100800 */
[----:B------:R-:W-:-:S03]  /*1650*/  SHF.L.U32 R186, R250, 0x10, RZ ;  /* 0x00000010faba7819 */ /* 0x000fc600000006ff */
[----:B------:R-:W3:Y:S01]  /*1660*/  LDL R250, [R1+0x124] ;  /* 0x0001240001fa7983 */ /* 0x000ee20000100800 */
[----:B------:R-:W-:Y:S01]  /*1670*/  FADD.FTZ R78, R78, R185 ;  /* 0x000000b94e4e7221 */ /* 0x000fe20000010000 */
[----:B------:R-:W-:Y:S01]  /*1680*/  FFMA.FTZ R34, R251, R185, R34 ;  /* 0x000000b9fb227223 */ /* 0x000fe20000010022 */
[----:B------:R-:W-:Y:S01]  /*1690*/  SHF.L.U32 R185, R249, 0x10, RZ ;  /* 0x00000010f9b97819 */ /* 0x000fe200000006ff */
[C---:B------:R-:W-:Y:S01]  /*16a0*/  FMUL.FTZ R249, R6.reuse, R216 ;  /* 0x000000d806f97220 */ /* 0x040fe20000410000 */
[----:B------:R-:W-:Y:S01]  /*16b0*/  FMUL.FTZ R191, R6, R191 ;  /* 0x000000bf06bf7220 */ /* 0x000fe20000410000 */
[----:B------:R-:W3:Y:S01]  /*16c0*/  LDL R216, [R1+0x10c] ;  /* 0x00010c0001d87983 */ /* 0x000ee20000100800 */
[----:B------:R-:W-:Y:S01]  /*16d0*/  FADD.FTZ R82, R82, R217 ;  /* 0x000000d952527221 */ /* 0x000fe20000010000 */
[-C--:B------:R-:W-:Y:S01]  /*16e0*/  FFMA.FTZ R38, R249, R217.reuse, R38 ;  /* 0x000000d9f9267223 */ /* 0x080fe20000010026 */
[----:B----4-:R-:W-:Y:S01]  /*16f0*/  FMUL.FTZ R248, R248, R217 ;  /* 0x000000d9f8f87220 */ /* 0x010fe20000410000 */
[----:B------:R-:W-:Y:S01]  /*1700*/  FADD.FTZ R77, R77, R184 ;  /* 0x000000b84d4d7221 */ /* 0x000fe20000010000 */
[-C--:B------:R-:W-:Y:S01]  /*1710*/  FFMA.FTZ R33, R191, R184.reuse, R33 ;  /* 0x000000b8bf217223 */ /* 0x080fe20000010021 */
[----:B------:R0:W-:Y:S01]  /*1720*/  STL [R1+0x18], R191 ;  /* 0x000018bf01007387 */ /* 0x0001e20000100800 */
[----:B--2---:R-:W-:Y:S01]  /*1730*/  FMUL.FTZ R217, R246, R184 ;  /* 0x000000b8f6d97220 */ /* 0x004fe20000410000 */
[----:B------:R-:W-:Y:S01]  /*1740*/  FMUL.FTZ R246, R6, R189 ;  /* 0x000000bd06f67220 */ /* 0x000fe20000410000 */
[----:B------:R-:W-:-:S03]  /*1750*/  FFMA.FTZ R184, R0, R212, RZ ;  /* 0x000000d400b87223 */ /* 0x000fc600000100ff */
[----:B------:R3:W-:Y:S01]  /*1760*/  STL [R1+0x14], R217 ;  /* 0x000014d901007387 */ /* 0x0007e20000100800 */
[----:B------:R-:W-:-:S03]  /*1770*/  FFMA.FTZ R184, R191, R217, R184 ;  /* 0x000000d9bfb87223 */ /* 0x000fc600000100b8 */
[----:B------:R1:W-:Y:S04]  /*1780*/  STL [R1+0x8], R246 ;  /* 0x000008f601007387 */ /* 0x0003e80000100800 */
[----:B0-----:R-:W1:Y:S01]  /*1790*/  LDL R191, [R1+0x114] ;  /* 0x0001140001bf7983 */ /* 0x001e620000100800 */
[----:B------:R-:W-:Y:S01]  /*17a0*/  FADD.FTZ R189, RZ, R212 ;  /* 0x000000d4ffbd7221 */ /* 0x000fe20000010000 */
[----:B------:R-:W-:-:S03]  /*17b0*/  FADD.FTZ R79, R79, R187 ;  /* 0x000000bb4f4f7221 */ /* 0x000fc60000010000 */
[----:B------:R-:W-:Y:S01]  /*17c0*/  FADD.FTZ R189, R189, R217 ;  /* 0x000000d9bdbd7221 */ /* 0x000fe20000010000 */
[-C--:B------:R-:W-:Y:S01]  /*17d0*/  FFMA.FTZ R35, R246, R187.reuse, R35 ;  /* 0x000000bbf6237223 */ /* 0x080fe20000010023 */
[----:B---3--:R-:W-:Y:S01]  /*17e0*/  FMUL.FTZ R217, R250, R187 ;  /* 0x000000bbfad97220 */ /* 0x008fe20000410000 */
[----:B------:R-:W-:Y:S01]  /*17f0*/  FFMA.FTZ R184, R251, R247, R184 ;  /* 0x000000f7fbb87223 */ /* 0x000fe200000100b8 */
[----:B------:R-:W-:Y:S01]  /*1800*/  FADD.FTZ R187, R189, R247 ;  /* 0x000000f7bdbb7221 */ /* 0x000fe20000010000 */
[----:B------:R-:W-:Y:S02]  /*1810*/  FMUL.FTZ R251, R6, R188 ;  /* 0x000000bc06fb7220 */ /* 0x000fe40000410000 */
[----:B------:R-:W-:Y:S01]  /*1820*/  FFMA.FTZ R184, R246, R217, R184 ;  /* 0x000000d9f6b87223 */ /* 0x000fe200000100b8 */
[----:B------:R-:W-:Y:S01]  /*1830*/  FADD.FTZ R187, R187, R217 ;  /* 0x000000d9bbbb7221 */ /* 0x000fe20000010000 */
[----:B------:R-:W-:Y:S01]  /*1840*/  FADD.FTZ R81, R81, R185 ;  /* 0x000000b951517221 */ /* 0x000fe20000010000 */
[-C--:B------:R-:W-:Y:S01]  /*1850*/  FFMA.FTZ R37, R251, R185.reuse, R37 ;  /* 0x000000b9fb257223 */ /* 0x080fe20000010025 */
[----:B------:R-:W-:Y:S01]  /*1860*/  FMUL.FTZ R250, R216, R185 ;  /* 0x000000b9d8fa7220 */ /* 0x000fe20000410000 */
[----:B------:R-:W-:Y:S01]  /*1870*/  FADD.FTZ R185, R187, R252 ;  /* 0x000000fcbbb97221 */ /* 0x000fe20000010000 */
[----:B------:R-:W-:-:S03]  /*1880*/  FFMA.FTZ R184, R224, R252, R184 ;  /* 0x000000fce0b87223 */ /* 0x000fc600000100b8 */
[----:B------:R-:W-:Y:S01]  /*1890*/  FADD.FTZ R185, R185, R250 ;  /* 0x000000fab9b97221 */ /* 0x000fe20000010000 */
[----:B------:R-:W-:Y:S01]  /*18a0*/  FFMA.FTZ R184, R251, R250, R184 ;  /* 0x000000fafbb87223 */ /* 0x000fe200000100b8 */
[----:B------:R-:W-:Y:S02]  /*18b0*/  FMUL.FTZ R247, R6, R190 ;  /* 0x000000be06f77220 */ /* 0x000fe40000410000 */
[----:B------:R-:W-:Y:S01]  /*18c0*/  FADD.FTZ R185, R185, R248 ;  /* 0x000000f8b9b97221 */ /* 0x000fe20000010000 */
[----:B------:R-:W-:Y:S01]  /*18d0*/  FFMA.FTZ R184, R249, R248, R184 ;  /* 0x000000f8f9b87223 */ /* 0x000fe200000100b8 */
[----:B------:R0:W-:Y:S01]  /*18e0*/  STL [R1+0x4], R217 ;  /* 0x000004d901007387 */ /* 0x0001e20000100800 */
[----:B------:R-:W-:Y:S01]  /*18f0*/  FADD.FTZ R83, R83, R186 ;  /* 0x000000ba53537221 */ /* 0x000fe20000010000 */
[-C--:B------:R-:W-:Y:S01]  /*1900*/  FFMA.FTZ R39, R247, R186.reuse, R39 ;  /* 0x000000baf7277223 */ /* 0x080fe20000010027 */
[----:B------:R-:W-:Y:S01]  /*1910*/  VIADD R213, R213, 0x80 ;  /* 0x00000080d5d57836 */ /* 0x000fe20000000000 */
[----:B------:R-:W-:Y:S01]  /*1920*/  IADD3 R224, R7, 0x80, RZ ;  /* 0x0000008007e07810 */ /* 0x000fe20007ffe0ff */
[----:B-1----:R-:W-:-:S04]  /*1930*/  FMUL.FTZ R246, R191, R186 ;  /* 0x000000babff67220 */ /* 0x002fc80000410000 */
[----:B0-----:R-:W-:Y:S01]  /*1940*/  FADD.FTZ R217, R185, R246 ;  /* 0x000000f6b9d97221 */ /* 0x001fe20000010000 */
[----:B------:R-:W-:-:S07]  /*1950*/  FFMA.FTZ R216, R247, R246, R184 ;  /* 0x000000f6f7d87223 */ /* 0x000fce00000100b8 */
.L_x_4036:
[----:B------:R-:W-:Y:S05]  /*1960*/  BSYNC B1 ;  /* 0x0000000000017941 */ /* 0x000fea0003800000 */
.L_x_4035:
[----:B------:R-:W-:Y:S01]  /*1970*/  LOP3.LUT P3, RZ, R5, 0x1, RZ, 0xc0, !PT ;  /* 0x0000000105ff7812 */ /* 0x000fe2000786c0ff */
[----:B------:R-:W-:-:S12]  /*1980*/  BSSY B1, `(.L_x_4037) ;  /* 0x000006a000017945 */ /* 0x000fd80003800000 */
[----:B------:R-:W-:Y:S05]  /*1990*/  @!P3 BRA `(.L_x_4038) ;  /* 0x0000000400a0b947 */ /* 0x000fea0003800000 */
[----:B------:R-:W1:Y:S01]  /*19a0*/  LDC.64 R184, c[0x0][0x2c8] ;  /* 0x0000b200ffb87b82 */ /* 0x000e620000000a00 */
[----:B------:R-:W-:Y:S01]  /*19b0*/  ISETP.NE.U32.AND P3, PT, RZ, UR14, PT ;  /* 0x0000000eff007c0c */ /* 0x000fe2000bf65070 */
[----:B------:R-:W2:Y:S03]  /*19c0*/  LDL R234, [R1+0xd8] ;  /* 0x0000d80001ea7983 */ /* 0x000ea60000100800 */
[----:B------:R-:W-:Y:S01]  /*19d0*/  ISETP.NE.AND.EX P3, PT, RZ, UR15, PT, P3 ;  /* 0x0000000fff007c0c */ /* 0x000fe2000bf65330 */
[----:B------:R-:W3:Y:S02]  /*19e0*/  LDL R240, [R1+0xc8] ;  /* 0x0000c80001f07983 */ /* 0x000ee40000100800 */
[----:B------:R-:W4:Y:S02]  /*19f0*/  LDC.U8 R186, c[0x0][0x2a0] ;  /* 0x0000a800ffba7b82 */ /* 0x000f240000000000 */
[----:B------:R-:W3:Y:S04]  /*1a00*/  LDL R239, [R1+0xdc] ;  /* 0x0000dc0001ef7983 */ /* 0x000ee80000100800 */
[----:B------:R-:W3:Y:S02]  /*1a10*/  LDL R237, [R1+0xe0] ;  /* 0x0000e00001ed7983 */ /* 0x000ee40000100800 */
[----:B------:R-:W0:Y:S02]  /*1a20*/  LDC.64 R188, c[0x0][0x2b8] ;  /* 0x0000ae00ffbc7b82 */ /* 0x000e240000000a00 */
[----:B-1----:R-:W-:-:S05]  /*1a30*/  @P3 IMAD.WIDE.U32 R184, R224, 0x10, R184 ;  /* 0x00000010e0b83825 */ /* 0x002fca00078e00b8 */
[----:B------:R1:W5:Y:S01]  /*1a40*/  @P3 LDG.E.128 R160, desc[UR4][R184.64] ;  /* 0x00000004b8a03981 */ /* 0x000362000c1e1d00 */
[----:B----4-:R-:W-:Y:S01]  /*1a50*/  ISETP.NE.AND P3, PT, R186, RZ, PT ;  /* 0x000000ffba00720c */ /* 0x010fe20003f65270 */
[----:B-1----:R-:W1:Y:S01]  /*1a60*/  LDC.64 R184, c[0x0][0x238] ;  /* 0x00008e00ffb87b82 */ /* 0x002e620000000a00 */
[----:B0-----:R-:W-:-:S06]  /*1a70*/  IMAD.WIDE.U32 R188, R213, 0x10, R188 ;  /* 0x00000010d5bc7825 */ /* 0x001fcc00078e00bc */
[----:B------:R-:W4:Y:S01]  /*1a80*/  LDG.E.128 R188, desc[UR4][R188.64] ;  /* 0x00000004bcbc7981 */ /* 0x000f22000c1e1d00 */
[----:B-1----:R-:W-:-:S06]  /*1a90*/  IMAD.WIDE.U32 R184, R224, 0x10, R184 ;  /* 0x00000010e0b87825 */ /* 0x002fcc00078e00b8 */
[----:B------:R-:W2:Y:S01]  /*1aa0*/  LDG.E.128 R184, desc[UR4][R184.64] ;  /* 0x00000004b8b87981 */ /* 0x000ea2000c1e1d00 */
[----:B-----5:R-:W-:Y:S02]  /*1ab0*/  FSEL R210, R215, RZ, !P3 ;  /* 0x000000ffd7d27208 */ /* 0x020fe40005800000 */
[C---:B--2---:R-:W-:Y:S01]  /*1ac0*/  PRMT R229, R184.reuse, 0x7632, R229 ;  /* 0x00007632b8e57816 */ /* 0x044fe200000000e5 */
[C---:B------:R-:W-:Y:S01]  /*1ad0*/  IMAD.U32 R231, R185.reuse, 0x10000, RZ ;  /* 0x00010000b9e77824 */ /* 0x040fe200078e00ff */
[----:B------:R-:W-:Y:S02]  /*1ae0*/  SHF.L.U32 R230, R184, 0x10, RZ ;  /* 0x00000010b8e67819 */ /* 0x000fe400000006ff */
[----:B------:R-:W-:Y:S02]  /*1af0*/  PRMT R184, R185, 0x7632, R184 ;  /* 0x00007632b9b87816 */ /* 0x000fe400000000b8 */
[----:B------:R-:W-:Y:S02]  /*1b00*/  PRMT R233, R186, 0x7632, R233 ;  /* 0x00007632bae97816 */ /* 0x000fe400000000e9 */
[----:B------:R-:W-:-:S02]  /*1b10*/  PRMT R211, R187, 0x7632, R211 ;  /* 0x00007632bbd37816 */ /* 0x000fc400000000d3 */
[----:B------:R-:W-:Y:S01]  /*1b20*/  SHF.L.U32 R232, R187, 0x10, RZ ;  /* 0x00000010bbe87819 */ /* 0x000fe200000006ff */
[----:B------:R-:W-:Y:S01]  /*1b30*/  FADD.FTZ R187, -R210, R231 ;  /* 0x000000e7d2bb7221 */ /* 0x000fe20000010100 */
[----:B------:R-:W-:Y:S01]  /*1b40*/  SHF.L.U32 R185, R186, 0x10, RZ ;  /* 0x00000010bab97819 */ /* 0x000fe200000006ff */
[----:B------:R-:W-:Y:S01]  /*1b50*/  IMAD.U32 R186, R229, 0x10000, RZ ;  /* 0x00010000e5ba7824 */ /* 0x000fe200078e00ff */
[----:B------:R-:W-:Y:S01]  /*1b60*/  SHF.L.U32 R184, R184, 0x10, RZ ;  /* 0x00000010b8b87819 */ /* 0x000fe200000006ff */
[----:B------:R-:W-:Y:S01]  /*1b70*/  IMAD.U32 R229, R211, 0x10000, RZ ;  /* 0x00010000d3e57824 */ /* 0x000fe200078e00ff */
[----:B------:R-:W-:Y:S01]  /*1b80*/  SHF.L.U32 R231, R233, 0x10, RZ ;  /* 0x00000010e9e77819 */ /* 0x000fe200000006ff */
[--C-:B------:R-:W-:Y:S01]  /*1b90*/  FADD.FTZ R211, -R210, R232.reuse ;  /* 0x000000e8d2d37221 */ /* 0x100fe20000010100 */
[----:B----4-:R-:W-:Y:S01]  /*1ba0*/  PRMT R232, R188, 0x7632, R232 ;  /* 0x00007632bce87816 */ /* 0x010fe200000000e8 */
[C---:B------:R-:W-:Y:S01]  /*1bb0*/  FADD.FTZ R230, -R210.reuse, R230 ;  /* 0x000000e6d2e67221 */ /* 0x040fe20000010100 */
[C---:B------:R-:W-:Y:S01]  /*1bc0*/  FADD.FTZ R185, -R210.reuse, R185 ;  /* 0x000000b9d2b97221 */ /* 0x040fe20000010100 */
[C---:B------:R-:W-:Y:S01]  /*1bd0*/  FADD.FTZ R186, -R210.reuse, R186 ;  /* 0x000000bad2ba7221 */ /* 0x040fe20000010100 */
[C---:B------:R-:W-:Y:S01]  /*1be0*/  FADD.FTZ R184, -R210.reuse, R184 ;  /* 0x000000b8d2b87221 */ /* 0x040fe20000010100 */
[C---:B------:R-:W-:Y:S01]  /*1bf0*/  FADD.FTZ R231, -R210.reuse, R231 ;  /* 0x000000e7d2e77221 */ /* 0x040fe20000010100 */
[----:B------:R-:W-:Y:S01]  /*1c00*/  FADD.FTZ R210, -R210, R229 ;  /* 0x000000e5d2d27221 */ /* 0x000fe20000010100 */
[----:B------:R-:W-:-:S02]  /*1c10*/  SHF.L.U32 R229, R188, 0x10, RZ ;  /* 0x00000010bce57819 */ /* 0x000fc400000006ff */
[----:B------:R-:W-:Y:S02]  /*1c20*/  SHF.L.U32 R188, R232, 0x10, RZ ;  /* 0x00000010e8bc7819 */ /* 0x000fe400000006ff */
[----:B------:R-:W2:Y:S01]  /*1c30*/  LDL R232, [R1+0xe4] ;  /* 0x0000e40001e87983 */ /* 0x000ea20000100800 */
[C---:B------:R-:W-:Y:S01]  /*1c40*/  FMUL.FTZ R245, R6.reuse, R230 ;  /* 0x000000e606f57220 */ /* 0x040fe20000410000 */
[----:B------:R-:W-:Y:S02]  /*1c50*/  FMUL.FTZ R230, R6, R211 ;  /* 0x000000d306e67220 */ /* 0x000fe40000410000 */
[----:B------:R-:W4:Y:S01]  /*1c60*/  LDL R211, [R1+0xcc] ;  /* 0x0000cc0001d37983 */ /* 0x000f220000100800 */
[----:B------:R-:W-:Y:S01]  /*1c70*/  PRMT R233, R189, 0x7632, R233 ;  /* 0x00007632bde97816 */ /* 0x000fe200000000e9 */
[----:B------:R-:W-:Y:S01]  /*1c80*/  FMUL.FTZ R241, R234, R229 ;  /* 0x000000e5eaf17220 */ /* 0x000fe20000410000 */
[C---:B------:R-:W-:Y:S01]  /*1c90*/  PRMT R235, R190.reuse, 0x7632, R235 ;  /* 0x00007632beeb7816 */ /* 0x040fe200000000eb */
[----:B------:R-:W-:-:S02]  /*1ca0*/  IMAD.U32 R190, R190, 0x10000, RZ ;  /* 0x00010000bebe7824 */ /* 0x000fc400078e00ff */
[----:B------:R-:W-:Y:S01]  /*1cb0*/  FADD.FTZ R84, R84, R229 ;  /* 0x000000e554547221 */ /* 0x000fe20000010000 */
[----:B------:R-:W-:Y:S01]  /*1cc0*/  FFMA.FTZ R40, R245, R229, R40 ;  /* 0x000000e5f5287223 */ /* 0x000fe20000010028 */
[C---:B------:R-:W-:Y:S01]  /*1cd0*/  FMUL.FTZ R234, R6.reuse, R185 ;  /* 0x000000b906ea7220 */ /* 0x040fe20000410000 */
[----:B------:R-:W4:Y:S01]  /*1ce0*/  LDL R229, [R1+0xd0] ;  /* 0x0000d00001e57983 */ /* 0x000f220000100800 */
[----:B------:R-:W-:Y:S01]  /*1cf0*/  FMUL.FTZ R238, R6, R187 ;  /* 0x000000bb06ee7220 */ /* 0x000fe20000410000 */
[----:B------:R-:W-:Y:S02]  /*1d00*/  IMAD.U32 R187, R233, 0x10000, RZ ;  /* 0x00010000e9bb7824 */ /* 0x000fe400078e00ff */
[----:B------:R-:W-:Y:S01]  /*1d10*/  FADD.FTZ R88, R88, R190 ;  /* 0x000000be58587221 */ /* 0x000fe20000010000 */
[-C--:B------:R-:W-:Y:S01]  /*1d20*/  FFMA.FTZ R44, R234, R190.reuse, R44 ;  /* 0x000000beea2c7223 */ /* 0x080fe2000001002c */
[----:B---3--:R-:W-:Y:S02]  /*1d30*/  FMUL.FTZ R233, R240, R190 ;  /* 0x000000bef0e97220 */ /* 0x008fe40000410000 */
[----:B------:R-:W3:Y:S01]  /*1d40*/  LDL R190, [R1+0xd4] ;  /* 0x0000d40001be7983 */ /* 0x000ee20000100800 */
[----:B------:R-:W-:Y:S01]  /*1d50*/  FMUL.FTZ R240, R6, R186 ;  /* 0x000000ba06f07220 */ /* 0x000fe20000410000 */
[----:B------:R-:W-:Y:S01]  /*1d60*/  SHF.L.U32 R189, R189, 0x10, RZ ;  /* 0x00000010bdbd7819 */ /* 0x000fe200000006ff */
[----:B------:R-:W-:Y:S01]  /*1d70*/  FADD.FTZ R186, R217, R241 ;  /* 0x000000f1d9ba7221 */ /* 0x000fe20000010000 */
[----:B------:R-:W-:Y:S01]  /*1d80*/  PRMT R236, R191, 0x7632, R236 ;  /* 0x00007632bfec7816 */ /* 0x000fe200000000ec */
[----:B------:R-:W-:Y:S01]  /*1d90*/  FADD.FTZ R85, R85, R188 ;  /* 0x000000bc55557221 */ /* 0x000fe20000010000 */
[-C--:B------:R-:W-:Y:S01]  /*1da0*/  FFMA.FTZ R41, R240, R188.reuse, R41 ;  /* 0x000000bcf0297223 */ /* 0x080fe20000010029 */
[----:B------:R-:W-:Y:S01]  /*1db0*/  FMUL.FTZ R239, R239, R188 ;  /* 0x000000bcefef7220 */ /* 0x000fe20000410000 */
[----:B------:R-:W-:Y:S01]  /*1dc0*/  FFMA.FTZ R188, R245, R241, R216 ;  /* 0x000000f1f5bc7223 */ /* 0x000fe200000100d8 */
[----:B------:R-:W-:Y:S01]  /*1dd0*/  FADD.FTZ R86, R86, R189 ;  /* 0x000000bd56567221 */ /* 0x000fe20000010000 */
[-C--:B------:R-:W-:Y:S01]  /*1de0*/  FFMA.FTZ R42, R238, R189.reuse, R42 ;  /* 0x000000bdee2a7223 */ /* 0x080fe2000001002a */
[----:B------:R-:W-:Y:S01]  /*1df0*/  FMUL.FTZ R237, R237, R189 ;  /* 0x000000bdeded7220 */ /* 0x000fe20000410000 */
[----:B------:R-:W-:Y:S01]  /*1e00*/  SHF.L.U32 R189, R236, 0x10, RZ ;  /* 0x00000010ecbd7819 */ /* 0x000fe200000006ff */
[----:B------:R-:W-:Y:S01]  /*1e10*/  FMUL.FTZ R236, R6, R184 ;  /* 0x000000b806ec7220 */ /* 0x000fe20000410000 */
[----:B------:R-:W-:Y:S01]  /*1e20*/  FADD.FTZ R186, R186, R239 ;  /* 0x000000efbaba7221 */ /* 0x000fe20000010000 */
[----:B------:R-:W-:Y:S01]  /*1e30*/  FFMA.FTZ R184, R240, R239, R188 ;  /* 0x000000eff0b87223 */ /* 0x000fe200000100bc */
[----:B------:R-:W-:Y:S01]  /*1e40*/  SHF.L.U32 R185, R235, 0x10, RZ ;  /* 0x00000010ebb97819 */ /* 0x000fe200000006ff */
[----:B------:R-:W-:Y:S01]  /*1e50*/  FADD.FTZ R87, R87, R187 ;  /* 0x000000bb57577221 */ /* 0x000fe20000010000 */
[----:B------:R-:W-:Y:S01]  /*1e60*/  FFMA.FTZ R43, R236, R187, R43 ;  /* 0x000000bbec2b7223 */ /* 0x000fe2000001002b */
[----:B------:R-:W-:Y:S01]  /*1e70*/  FADD.FTZ R186, R186, R237 ;  /* 0x000000edbaba7221 */ /* 0x000fe20000010000 */
[----:B------:R-:W-:Y:S01]  /*1e80*/  SHF.L.U32 R191, R191, 0x10, RZ ;  /* 0x00000010bfbf7819 */ /* 0x000fe200000006ff */
[----:B------:R-:W-:Y:S01]  /*1e90*/  FADD.FTZ R89, R89, R185 ;  /* 0x000000b959597221 */ /* 0x000fe20000010000 */
[----:B------:R-:W-:Y:S01]  /*1ea0*/  FMUL.FTZ R210, R6, R210 ;  /* 0x000000d206d27220 */ /* 0x000fe20000410000 */
[----:B------:R-:W-:Y:S01]  /*1eb0*/  FADD.FTZ R91, R91, R189 ;  /* 0x000000bd5b5b7221 */ /* 0x000fe20000010000 */
[----:B------:R-:W-:-:S02]  /*1ec0*/  VIADD R213, R213, 0x80 ;  /* 0x00000080d5d57836 */ /* 0x000fc40000000000 */
[----:B------:R-:W-:Y:S01]  /*1ed0*/  FADD.FTZ R90, R90, R191 ;  /* 0x000000bf5a5a7221 */ /* 0x000fe20000010000 */
[----:B------:R-:W-:Y:S01]  /*1ee0*/  FFMA.FTZ R46, R230, R191, R46 ;  /* 0x000000bfe62e7223 */ /* 0x000fe2000001002e */
[----:B------:R-:W-:Y:S01]  /*1ef0*/  FFMA.FTZ R47, R210, R189, R47 ;  /* 0x000000bdd22f7223 */ /* 0x000fe2000001002f */
[----:B------:R-:W-:Y:S01]  /*1f00*/  IADD3 R224, R224, 0x80, RZ ;  /* 0x00000080e0e07810 */ /* 0x000fe20007ffe0ff */
[----:B--2---:R-:W-:Y:S01]  /*1f10*/  FMUL.FTZ R235, R232, R187 ;  /* 0x000000bbe8eb7220 */ /* 0x004fe20000410000 */
[----:B------:R-:W-:Y:S01]  /*1f20*/  FFMA.FTZ R187, R238, R237, R184 ;  /* 0x000000edeebb7223 */ /* 0x000fe200000100b8 */
[----:B------:R-:W-:Y:S02]  /*1f30*/  FMUL.FTZ R232, R6, R231 ;  /* 0x000000e706e87220 */ /* 0x000fe40000410000 */
[----:B------:R-:W-:Y:S01]  /*1f40*/  FADD.FTZ R184, R186, R235 ;  /* 0x000000ebbab87221 */ /* 0x000fe20000010000 */
[----:B------:R-:W-:Y:S01]  /*1f50*/  FFMA.FTZ R186, R236, R235, R187 ;  /* 0x000000ebecba7223 */ /* 0x000fe200000100bb */
        /* <DEDUP_REMOVED lines=9> */
[----:B---3--:R-:W-:-:S04]  /*1ff0*/  FMUL.FTZ R211, R190, R189 ;  /* 0x000000bdbed37220 */ /* 0x008fc80000410000 */
[----:B------:R-:W-:Y:S01]  /*2000*/  FADD.FTZ R217, R184, R211 ;  /* 0x000000d3b8d97221 */ /* 0x000fe20000010000 */
[----:B------:R-:W-:-:S07]  /*2010*/  FFMA.FTZ R216, R210, R211, R185 ;  /* 0x000000d3d2d87223 */ /* 0x000fce00000100b9 */
.L_x_4038:
[----:B------:R-:W-:Y:S05]  /*2020*/  BSYNC B1 ;  /* 0x0000000000017941 */ /* 0x000fea0003800000 */
.L_x_4037:
[----:B------:R-:W-:Y:S04]  /*2030*/  BSSY B1, `(.L_x_4039) ;  /* 0x000006a000017945 */ /* 0x000fe80003800000 */
        /* <DEDUP_REMOVED lines=10> */
[----:B------:R-:W3:Y:S04]  /*20e0*/  LDL R219, [R1+0xa4] ;  /* 0x0000a40001db7983 */ /* 0x000ee80000100800 */
[----:B------:R-:W3:Y:S01]  /*20f0*/  LDL R218, [R1+0x90] ;  /* 0x0000900001da7983 */ /* 0x000ee20000100800 */
[----:B-1----:R-:W-:-:S05]  /*2100*/  @P3 IMAD.WIDE.U32 R22, R224, 0x10, R186 ;  /* 0x00000010e0163825 */ /* 0x002fca00078e00ba */
[----:B------:R1:W5:Y:S01]  /*2110*/  @P3 LDG.E.128 R164, desc[UR4][R22.64] ;  /* 0x0000000416a43981 */ /* 0x000362000c1e1d00 */
[----:B----4-:R-:W-:Y:S01]  /*2120*/  ISETP.NE.AND P3, PT, R184, RZ, PT ;  /* 0x000000ffb800720c */ /* 0x010fe20003f65270 */
[----:B-1----:R-:W1:Y:S02]  /*2130*/  LDC.64 R22, c[0x0][0x238] ;  /* 0x00008e00ff167b82 */ /* 0x002e640000000a00 */
[----:B-1----:R-:W-:-:S05]  /*2140*/  IMAD.WIDE.U32 R22, R224, 0x10, R22 ;  /* 0x00000010e0167825 */ /* 0x002fca00078e0016 */
[----:B------:R0:W4:Y:S02]  /*2150*/  LDG.E.128 R184, desc[UR4][R22.64] ;  /* 0x0000000416b87981 */ /* 0x000124000c1e1d00 */
[----:B0-----:R-:W-:-:S05]  /*2160*/  IMAD.WIDE.U32 R22, R213, 0x10, R188 ;  /* 0x00000010d5167825 */ /* 0x001fca00078e00bc */
[----:B------:R4:W2:Y:S01]  /*2170*/  LDG.E.128 R188, desc[UR4][R22.64] ;  /* 0x0000000416bc7981 */ /* 0x0008a2000c1e1d00 */
[----:B-----5:R-:W-:Y:S02]  /*2180*/  FSEL R192, R215, RZ, !P3 ;  /* 0x000000ffd7c07208 */ /* 0x020fe40005800000 */
[C---:B----4-:R-:W-:Y:S02]  /*2190*/  PRMT R22, R184.reuse, 0x7632, R22 ;  /* 0x00007632b8167816 */ /* 0x050fe40000000016 */
[----:B------:R-:W-:Y:S01]  /*21a0*/  SHF.L.U32 R194, R184, 0x10, RZ ;  /* 0x00000010b8c27819 */ /* 0x000fe200000006ff */
[C---:B------:R-:W-:Y:S01]  /*21b0*/  IMAD.U32 R184, R185.reuse, 0x10000, RZ ;  /* 0x00010000b9b87824 */ /* 0x040fe200078e00ff */
[----:B------:R-:W-:Y:S02]  /*21c0*/  PRMT R23, R185, 0x7632, R23 ;  /* 0x00007632b9177816 */ /* 0x000fe40000000017 */
[----:B------:R-:W-:Y:S02]  /*21d0*/  PRMT R185, R187, 0x7632, R185 ;  /* 0x00007632bbb97816 */ /* 0x000fe400000000b9 */
[----:B------:R-:W-:-:S02]  /*21e0*/  PRMT R196, R186, 0x7632, R196 ;  /* 0x00007632bac47816 */ /* 0x000fc400000000c4 */
[----:B------:R-:W-:Y:S01]  /*21f0*/  SHF.L.U32 R195, R186, 0x10, RZ ;  /* 0x00000010bac37819 */ /* 0x000fe200000006ff */
[----:B------:R-:W-:Y:S01]  /*2200*/  IMAD.U32 R185, R185, 0x10000, RZ ;  /* 0x00010000b9b97824 */ /* 0x000fe200078e00ff */
[----:B------:R-:W-:Y:S01]  /*2210*/  SHF.L.U32 R193, R187, 0x10, RZ ;  /* 0x00000010bbc17819 */ /* 0x000fe200000006ff */
[----:B------:R-:W-:Y:S02]  /*2220*/  IMAD.U32 R186, R22, 0x10000, RZ ;  /* 0x0001000016ba7824 */ /* 0x000fe400078e00ff */
[C---:B------:R-:W-:Y:S01]  /*2230*/  FADD.FTZ R22, -R192.reuse, R184 ;  /* 0x000000b8c0167221 */ /* 0x040fe20000010100 */
[----:B------:R-:W-:Y:S01]  /*2240*/  SHF.L.U32 R184, R23, 0x10, RZ ;  /* 0x0000001017b87819 */ /* 0x000fe200000006ff */
[----:B------:R-:W-:Y:S01]  /*2250*/  FADD.FTZ R23, -R192, R195 ;  /* 0x000000c3c0177221 */ /* 0x000fe20000010100 */
[----:B------:R-:W-:Y:S01]  /*2260*/  SHF.L.U32 R187, R196, 0x10, RZ ;  /* 0x00000010c4bb7819 */ /* 0x000fe200000006ff */
[----:B------:R-:W-:Y:S01]  /*2270*/  FADD.FTZ R196, -R192, R185 ;  /* 0x000000b9c0c47221 */ /* 0x000fe20000010100 */
[----:B--2---:R-:W-:-:S02]  /*2280*/  PRMT R214, R189, 0x7632, R214 ;  /* 0x00007632bdd67816 */ /* 0x004fc400000000d6 */
[----:B------:R-:W-:Y:S02]  /*2290*/  SHF.L.U32 R185, R189, 0x10, RZ ;  /* 0x00000010bdb97819 */ /* 0x000fe400000006ff */
[C---:B------:R-:W-:Y:S01]  /*22a0*/  PRMT R189, R190.reuse, 0x7632, R189 ;  /* 0x00007632bebd7816 */ /* 0x040fe200000000bd */
[----:B------:R-:W-:Y:S02]  /*22b0*/  IMAD.U32 R190, R190, 0x10000, RZ ;  /* 0x00010000bebe7824 */ /* 0x000fe400078e00ff */
[----:B------:R-:W-:Y:S01]  /*22c0*/  FMUL.FTZ R23, R6, R23 ;  /* 0x0000001706177220 */ /* 0x000fe20000410000 */
[----:B------:R-:W-:Y:S01]  /*22d0*/  FADD.FTZ R194, -R192, R194 ;  /* 0x000000c2c0c27221 */ /* 0x000fe20000010100 */
[----:B------:R-:W-:Y:S02]  /*22e0*/  FADD.FTZ R52, R52, R190 ;  /* 0x000000be34347221 */ /* 0x000fe40000010000 */
[-C--:B------:R-:W-:Y:S01]  /*22f0*/  FFMA.FTZ R96, R23, R190.reuse, R96 ;  /* 0x000000be17607223 */ /* 0x080fe20000010060 */
[----:B------:R-:W-:Y:S01]  /*2300*/  FMUL.FTZ R220, R220, R190 ;  /* 0x000000bedcdc7220 */ /* 0x000fe20000410000 */
[----:B------:R-:W-:Y:S01]  /*2310*/  FADD.FTZ R195, -R192, R187 ;  /* 0x000000bbc0c37221 */ /* 0x000fe20000010100 */
[----:B------:R-:W2:Y:S01]  /*2320*/  LDL R190, [R1+0x8c] ;  /* 0x00008c0001be7983 */ /* 0x000ea20000100800 */
[----:B------:R-:W-:Y:S01]  /*2330*/  SHF.L.U32 R187, R188, 0x10, RZ ;  /* 0x00000010bcbb7819 */ /* 0x000fe200000006ff */
[----:B------:R-:W-:-:S04]  /*2340*/  FMUL.FTZ R243, R6, R194 ;  /* 0x000000c206f37220 */ /* 0x000fc80000410000 */
[----:B------:R-:W-:Y:S01]  /*2350*/  FADD.FTZ R48, R48, R187 ;  /* 0x000000bb30307221 */ /* 0x000fe20000010000 */
[-C--:B------:R-:W-:Y:S01]  /*2360*/  FFMA.FTZ R92, R243, R187.reuse, R92 ;  /* 0x000000bbf35c7223 */ /* 0x080fe2000001005c */
[----:B---3--:R-:W-:Y:S01]  /*2370*/  FMUL.FTZ R226, R225, R187 ;  /* 0x000000bbe1e27220 */ /* 0x008fe20000410000 */
[----:B------:R-:W-:Y:S02]  /*2380*/  IMAD.U32 R187, R214, 0x10000, RZ ;  /* 0x00010000d6bb7824 */ /* 0x000fe400078e00ff */
[----:B------:R-:W3:Y:S01]  /*2390*/  LDL R214, [R1+0x94] ;  /* 0x0000940001d67983 */ /* 0x000ee20000100800 */
[C---:B------:R-:W-:Y:S01]  /*23a0*/  FADD.FTZ R193, -R192.reuse, R193 ;  /* 0x000000c1c0c17221 */ /* 0x040fe20000010100 */
[C---:B------:R-:W-:Y:S01]  /*23b0*/  FADD.FTZ R186, -R192.reuse, R186 ;  /* 0x000000bac0ba7221 */ /* 0x040fe20000010100 */
[----:B------:R-:W-:Y:S01]  /*23c0*/  FADD.FTZ R184, -R192, R184 ;  /* 0x000000b8c0b87221 */ /* 0x000fe20000010100 */
[----:B------:R-:W-:Y:S01]  /*23d0*/  PRMT R192, R188, 0x7632, R192 ;  /* 0x00007632bcc07816 */ /* 0x000fe200000000c0 */
[----:B------:R-:W-:-:S03]  /*23e0*/  FMUL.FTZ R22, R6, R22 ;  /* 0x0000001606167220 */ /* 0x000fc60000410000 */
[----:B------:R-:W-:Y:S01]  /*23f0*/  SHF.L.U32 R188, R192, 0x10, RZ ;  /* 0x00000010c0bc7819 */ /* 0x000fe200000006ff */
[C---:B------:R-:W-:Y:S01]  /*2400*/  FMUL.FTZ R192, R6.reuse, R193 ;  /* 0x000000c106c07220 */ /* 0x040fe20000410000 */
[----:B------:R-:W-:Y:S01]  /*2410*/  FMUL.FTZ R193, R6, R186 ;  /* 0x000000ba06c17220 */ /* 0x000fe20000410000 */
[----:B------:R-:W-:Y:S01]  /*2420*/  PRMT R194, R191, 0x7632, R194 ;  /* 0x00007632bfc27816 */ /* 0x000fe200000000c2 */
[----:B------:R-:W-:Y:S01]  /*2430*/  FADD.FTZ R186, R217, R226 ;  /* 0x000000e2d9ba7221 */ /* 0x000fe20000010000 */
[----:B------:R-:W-:Y:S01]  /*2440*/  FADD.FTZ R49, R49, R188 ;  /* 0x000000bc31317221 */ /* 0x000fe20000010000 */
[-C--:B------:R-:W-:Y:S01]  /*2450*/  FFMA.FTZ R93, R193, R188.reuse, R93 ;  /* 0x000000bcc15d7223 */ /* 0x080fe2000001005d */
[----:B------:R-:W-:Y:S01]  /*2460*/  FMUL.FTZ R225, R221, R188 ;  /* 0x000000bcdde17220 */ /* 0x000fe20000410000 */
[----:B------:R-:W-:Y:S01]  /*2470*/  FADD.FTZ R50, R50, R185 ;  /* 0x000000b932327221 */ /* 0x000fe20000010000 */
[-C--:B------:R-:W-:Y:S01]  /*2480*/  FFMA.FTZ R94, R22, R185.reuse, R94 ;  /* 0x000000b9165e7223 */ /* 0x080fe2000001005e */
[----:B------:R-:W-:Y:S01]  /*2490*/  FMUL.FTZ R222, R222, R185 ;  /* 0x000000b9dede7220 */ /* 0x000fe20000410000 */
[----:B------:R-:W-:Y:S01]  /*24a0*/  FFMA.FTZ R188, R243, R226, R216 ;  /* 0x000000e2f3bc7223 */ /* 0x000fe200000100d8 */
[----:B------:R-:W-:Y:S01]  /*24b0*/  SHF.L.U32 R185, R189, 0x10, RZ ;  /* 0x00000010bdb97819 */ /* 0x000fe200000006ff */
[----:B------:R-:W-:Y:S01]  /*24c0*/  FADD.FTZ R186, R186, R225 ;  /* 0x000000e1baba7221 */ /* 0x000fe20000010000 */
[----:B------:R-:W-:Y:S01]  /*24d0*/  SHF.L.U32 R189, R194, 0x10, RZ ;  /* 0x00000010c2bd7819 */ /* 0x000fe200000006ff */
[----:B------:R-:W-:Y:S01]  /*24e0*/  FMUL.FTZ R194, R6, R184 ;  /* 0x000000b806c27220 */ /* 0x000fe20000410000 */
[----:B------:R-:W-:Y:S01]  /*24f0*/  FFMA.FTZ R184, R193, R225, R188 ;  /* 0x000000e1c1b87223 */ /* 0x000fe200000100bc */
[----:B------:R-:W-:Y:S01]  /*2500*/  FADD.FTZ R51, R51, R187 ;  /* 0x000000bb33337221 */ /* 0x000fe20000010000 */
[-C--:B------:R-:W-:Y:S01]  /*2510*/  FMUL.FTZ R221, R219, R187.reuse ;  /* 0x000000bbdbdd7220 */ /* 0x080fe20000410000 */
[----:B------:R-:W-:Y:S01]  /*2520*/  FFMA.FTZ R95, R194, R187, R95 ;  /* 0x000000bbc25f7223 */ /* 0x000fe2000001005f */
[----:B------:R-:W-:Y:S01]  /*2530*/  FADD.FTZ R186, R186, R222 ;  /* 0x000000debaba7221 */ /* 0x000fe20000010000 */
[----:B------:R-:W-:Y:S01]  /*2540*/  FFMA.FTZ R187, R22, R222, R184 ;  /* 0x000000de16bb7223 */ /* 0x000fe200000100b8 */
[----:B------:R-:W-:-:S02]  /*2550*/  FMUL.FTZ R195, R6, R195 ;  /* 0x000000c306c37220 */ /* 0x000fc40000410000 */
[----:B------:R-:W-:Y:S01]  /*2560*/  FADD.FTZ R184, R186, R221 ;  /* 0x000000ddbab87221 */ /* 0x000fe20000010000 */
[----:B------:R-:W-:Y:S01]  /*2570*/  FFMA.FTZ R186, R194, R221, R187 ;  /* 0x000000ddc2ba7223 */ /* 0x000fe200000100bb */
[----:B------:R-:W-:Y:S01]  /*2580*/  SHF.L.U32 R191, R191, 0x10, RZ ;  /* 0x00000010bfbf7819 */ /* 0x000fe200000006ff */
[----:B------:R-:W-:Y:S01]  /*2590*/  FADD.FTZ R53, R53, R185 ;  /* 0x000000b935357221 */ /* 0x000fe20000010000 */
[----:B------:R-:W-:Y:S01]  /*25a0*/  FFMA.FTZ R97, R195, R185, R97 ;  /* 0x000000b9c3617223 */ /* 0x000fe20000010061 */
[----:B------:R-:W-:Y:S02]  /*25b0*/  FADD.FTZ R184, R184, R220 ;  /* 0x000000dcb8b87221 */ /* 0x000fe40000010000 */
[-C--:B------:R-:W-:Y:S01]  /*25c0*/  FMUL.FTZ R218, R218, R191.reuse ;  /* 0x000000bfdada7220 */ /* 0x080fe20000410000 */
[----:B------:R-:W-:Y:S01]  /*25d0*/  FMUL.FTZ R196, R6, R196 ;  /* 0x000000c406c47220 */ /* 0x000fe20000410000 */
[----:B------:R-:W-:Y:S01]  /*25e0*/  FADD.FTZ R54, R54, R191 ;  /* 0x000000bf36367221 */ /* 0x000fe20000010000 */
[----:B------:R-:W-:Y:S01]  /*25f0*/  FFMA.FTZ R98, R192, R191, R98 ;  /* 0x000000bfc0627223 */ /* 0x000fe20000010062 */
        /* <DEDUP_REMOVED lines=13> */
.L_x_4040:
[----:B------:R-:W-:Y:S05]  /*26d0*/  BSYNC B1 ;  /* 0x0000000000017941 */ /* 0x000fea0003800000 */
.L_x_4039:
[----:B------:R-:W-:Y:S04]  /*26e0*/  BSSY B1, `(.L_x_4041) ;  /* 0x000006a000017945 */ /* 0x000fe80003800000 */
[----:B------:R-:W-:Y:S05]  /*26f0*/  @!P1 BRA `(.L_x_4042) ;  /* 0x0000000400a09947 */ /* 0x000fea0003800000 */
[----:B------:R-:W1:Y:S01]  /*2700*/  LDC.64 R188, c[0x0][0x2c8] ;  /* 0x0000b200ffbc7b82 */ /* 0x000e620000000a00 */
[----:B------:R-:W-:Y:S01]  /*2710*/  ISETP.NE.U32.AND P3, PT, RZ, UR14, PT ;  /* 0x0000000eff007c0c */ /* 0x000fe2000bf65070 */
[----:B------:R-:W2:Y:S03]  /*2720*/  LDL R223, [R1+0x58] ;  /* 0x0000580001df7983 */ /* 0x000ea60000100800 */
[----:B------:R-:W-:Y:S01]  /*2730*/  ISETP.NE.AND.EX P3, PT, RZ, UR15, PT, P3 ;  /* 0x0000000fff007c0c */ /* 0x000fe2000bf65330 */
[----:B0-----:R-:W3:Y:S02]  /*2740*/  LDL R190, [R1+0x5c] ;  /* 0x00005c0001be7983 */ /* 0x001ee40000100800 */
[----:B------:R-:W0:Y:S02]  /*2750*/  LDC.64 R12, c[0x0][0x2b8] ;  /* 0x0000ae00ff0c7b82 */ /* 0x000e240000000a00 */
[----:B------:R-:W4:Y:S06]  /*2760*/  LDL R191, [R1+0x50] ;  /* 0x0000500001bf7983 */ /* 0x000f2c0000100800 */
[----:B------:R-:W0:Y:S02]  /*2770*/  LDC.U8 R184, c[0x0][0x2a0] ;  /* 0x0000a800ffb87b82 */ /* 0x000e240000000000 */
[----:B-1----:R-:W-:-:S02]  /*2780*/  @P3 IMAD.WIDE.U32 R8, R224, 0x10, R188 ;  /* 0x00000010e0083825 */ /* 0x002fc400078e00bc */
[----:B------:R-:W4:Y:S04]  /*2790*/  LDL R189, [R1+0x4c] ;  /* 0x00004c0001bd7983 */ /* 0x000f280000100800 */
[----:B------:R1:W5:Y:S01]  /*27a0*/  @P3 LDG.E.128 R168, desc[UR4][R8.64] ;  /* 0x0000000408a83981 */ /* 0x000362000c1e1d00 */
[----:B0-----:R-:W-:-:S03]  /*27b0*/  IMAD.WIDE.U32 R12, R213, 0x10, R12 ;  /* 0x00000010d50c7825 */ /* 0x001fc600078e000c */
[----:B------:R-:W4:Y:S04]  /*27c0*/  LDL R188, [R1+0x54] ;  /* 0x0000540001bc7983 */ /* 0x000f280000100800 */
[----:B------:R-:W2:Y:S01]  /*27d0*/  LDG.E.128 R12, desc[UR4][R12.64] ;  /* 0x000000040c0c7981 */ /* 0x000ea2000c1e1d00 */
[----:B-1----:R-:W0:Y:S01]  /*27e0*/  LDC.64 R8, c[0x0][0x238] ;  /* 0x00008e00ff087b82 */ /* 0x002e220000000a00 */
[----:B------:R-:W-:Y:S02]  /*27f0*/  ISETP.NE.AND P3, PT, R184, RZ, PT ;  /* 0x000000ffb800720c */ /* 0x000fe40003f65270 */
[----:B------:R-:W4:Y:S01]  /*2800*/  LDL R184, [R1+0x64] ;  /* 0x0000640001b87983 */ /* 0x000f220000100800 */
[----:B0-----:R-:W-:-:S06]  /*2810*/  IMAD.WIDE.U32 R8, R224, 0x10, R8 ;  /* 0x00000010e0087825 */ /* 0x001fcc00078e0008 */
[----:B------:R-:W3:Y:S01]  /*2820*/  LDG.E.128 R8, desc[UR4][R8.64] ;  /* 0x0000000408087981 */ /* 0x000ee2000c1e1d00 */
[----:B-----5:R-:W-:Y:S02]  /*2830*/  FSEL R18, R215, RZ, !P3 ;  /* 0x000000ffd7127208 */ /* 0x020fe40005800000 */
[C---:B---3--:R-:W-:Y:S02]  /*2840*/  SHF.L.U32 R19, R8.reuse, 0x10, RZ ;  /* 0x0000001008137819 */ /* 0x048fe400000006ff */
[----:B------:R-:W-:Y:S01]  /*2850*/  PRMT R17, R8, 0x7632, R17 ;  /* 0x0000763208117816 */ /* 0x000fe20000000011 */
[C---:B------:R-:W-:Y:S01]  /*2860*/  IMAD.U32 R8, R9.reuse, 0x10000, RZ ;  /* 0x0001000009087824 */ /* 0x040fe200078e00ff */
[----:B------:R-:W-:Y:S01]  /*2870*/  PRMT R21, R10, 0x7632, R21 ;  /* 0x000076320a157816 */ /* 0x000fe20000000015 */
[----:B------:R-:W-:Y:S01]  /*2880*/  FADD.FTZ R19, -R18, R19 ;  /* 0x0000001312137221 */ /* 0x000fe20000010100 */
[----:B------:R-:W-:Y:S02]  /*2890*/  PRMT R16, R9, 0x7632, R16 ;  /* 0x0000763209107816 */ /* 0x000fe40000000010 */
[----:B------:R-:W-:-:S02]  /*28a0*/  SHF.L.U32 R9, R10, 0x10, RZ ;  /* 0x000000100a097819 */ /* 0x000fc400000006ff */
[C---:B------:R-:W-:Y:S02]  /*28b0*/  PRMT R10, R11.reuse, 0x7632, R10 ;  /* 0x000076320b0a7816 */ /* 0x040fe4000000000a */
[----:B------:R-:W-:Y:S02]  /*28c0*/  SHF.L.U32 R20, R11, 0x10, RZ ;  /* 0x000000100b147819 */ /* 0x000fe400000006ff */
[----:B------:R-:W-:Y:S01]  /*28d0*/  SHF.L.U32 R11, R21, 0x10, RZ ;  /* 0x00000010150b7819 */ /* 0x000fe200000006ff */
[----:B------:R-:W-:Y:S02]  /*28e0*/  FMUL.FTZ R242, R6, R19 ;  /* 0x0000001306f27220 */ /* 0x000fe40000410000 */
[----:B------:R-:W3:Y:S02]  /*28f0*/  LDL R19, [R1+0x60] ;  /* 0x0000600001137983 */ /* 0x000ee40000100800 */
[----:B------:R-:W-:Y:S01]  /*2900*/  FADD.FTZ R185, -R18, R11 ;  /* 0x0000000b12b97221 */ /* 0x000fe20000010100 */
[----:B--2---:R-:W-:-:S05]  /*2910*/  SHF.L.U32 R11, R12, 0x10, RZ ;  /* 0x000000100c0b7819 */ /* 0x004fca00000006ff */
[----:B------:R-:W-:Y:S01]  /*2920*/  FADD.FTZ R100, R100, R11 ;  /* 0x0000000b64647221 */ /* 0x000fe20000010000 */
[-C--:B------:R-:W-:Y:S01]  /*2930*/  FFMA.FTZ R60, R242, R11.reuse, R60 ;  /* 0x0000000bf23c7223 */ /* 0x080fe2000001003c */
[----:B------:R-:W-:Y:S02]  /*2940*/  FMUL.FTZ R223, R223, R11 ;  /* 0x0000000bdfdf7220 */ /* 0x000fe40000410000 */
[----:B------:R-:W2:Y:S01]  /*2950*/  LDL R11, [R1+0x48] ;  /* 0x00004800010b7983 */ /* 0x000ea20000100800 */
[----:B------:R-:W-:Y:S01]  /*2960*/  SHF.L.U32 R16, R16, 0x10, RZ ;  /* 0x0000001010107819 */ /* 0x000fe200000006ff */
[----:B------:R-:W-:Y:S02]  /*2970*/  IMAD.U32 R10, R10, 0x10000, RZ ;  /* 0x000100000a0a7824 */ /* 0x000fe400078e00ff */
[C---:B------:R-:W-:Y:S01]  /*2980*/  FADD.FTZ R8, -R18.reuse, R8 ;  /* 0x0000000812087221 */ /* 0x040fe20000010100 */
[----:B------:R-:W-:Y:S02]  /*2990*/  IMAD.U32 R17, R17, 0x10000, RZ ;  /* 0x0001000011117824 */ /* 0x000fe400078e00ff */
[C---:B------:R-:W-:Y:S01]  /*29a0*/  FADD.FTZ R9, -R18.reuse, R9 ;  /* 0x0000000912097221 */ /* 0x040fe20000010100 */
[C---:B------:R-:W-:Y:S01]  /*29b0*/  FADD.FTZ R187, -R18.reuse, R10 ;  /* 0x0000000a12bb7221 */ /* 0x040fe20000010100 */
[C---:B------:R-:W-:Y:S01]  /*29c0*/  FADD.FTZ R20, -R18.reuse, R20 ;  /* 0x0000001412147221 */ /* 0x040fe20000010100 */
[C---:B------:R-:W-:Y:S01]  /*29d0*/  FADD.FTZ R17, -R18.reuse, R17 ;  /* 0x0000001112117221 */ /* 0x040fe20000010100 */
[----:B------:R-:W-:Y:S01]  /*29e0*/  FADD.FTZ R16, -R18, R16 ;  /* 0x0000001012107221 */ /* 0x000fe20000010100 */
[----:B------:R-:W-:Y:S01]  /*29f0*/  SHF.L.U32 R10, R13, 0x10, RZ ;  /* 0x000000100d0a7819 */ /* 0x000fe200000006ff */
[----:B------:R-:W-:Y:S01]  /*2a00*/  FMUL.FTZ R8, R6, R8 ;  /* 0x0000000806087220 */ /* 0x000fe20000410000 */
[----:B------:R-:W-:-:S02]  /*2a10*/  PRMT R18, R12, 0x7632, R18 ;  /* 0x000076320c127816 */ /* 0x000fc40000000012 */
[----:B------:R-:W-:Y:S02]  /*2a20*/  PRMT R12, R13, 0x7632, R12 ;  /* 0x000076320d0c7816 */ /* 0x000fe4000000000c */
[----:B------:R-:W-:Y:S01]  /*2a30*/  PRMT R13, R14, 0x7632, R13 ;  /* 0x000076320e0d7816 */ /* 0x000fe2000000000d */
[----:B------:R-:W-:Y:S01]  /*2a40*/  FADD.FTZ R102, R102, R10 ;  /* 0x0000000a66667221 */ /* 0x000fe20000010000 */
[----:B------:R-:W-:Y:S01]  /*2a50*/  FFMA.FTZ R62, R8, R10, R62 ;  /* 0x0000000a083e7223 */ /* 0x000fe2000001003e */
[C---:B------:R-:W-:Y:S02]  /*2a60*/  PRMT R186, R15.reuse, 0x7632, R186 ;  /* 0x000076320fba7816 */ /* 0x040fe400000000ba */
[----:B------:R-:W-:Y:S02]  /*2a70*/  SHF.L.U32 R21, R15, 0x10, RZ ;  /* 0x000000100f157819 */ /* 0x000fe400000006ff */
[----:B------:R-:W-:Y:S01]  /*2a80*/  SHF.L.U32 R15, R18, 0x10, RZ ;  /* 0x00000010120f7819 */ /* 0x000fe200000006ff */
[----:B------:R-:W-:-:S02]  /*2a90*/  IMAD.U32 R14, R14, 0x10000, RZ ;  /* 0x000100000e0e7824 */ /* 0x000fc400078e00ff */
[----:B------:R-:W-:Y:S01]  /*2aa0*/  FMUL.FTZ R9, R6, R9 ;  /* 0x0000000906097220 */ /* 0x000fe20000410000 */
[----:B------:R-:W-:Y:S02]  /*2ab0*/  IMAD.U32 R18, R12, 0x10000, RZ ;  /* 0x000100000c127824 */ /* 0x000fe400078e00ff */
        /* <DEDUP_REMOVED lines=8> */
[----:B------:R-:W-:-:S03]  /*2b40*/  FADD.FTZ R103, R103, R18 ;  /* 0x0000001267677221 */ /* 0x000fc60000010000 */
[----:B------:R-:W-:Y:S01]  /*2b50*/  FFMA.FTZ R63, R16, R18, R63 ;  /* 0x00000012103f7223 */ /* 0x000fe2000001003f */
[----:B------:R-:W-:Y:S01]  /*2b60*/  SHF.L.U32 R186, R186, 0x10, RZ ;  /* 0x00000010baba7819 */ /* 0x000fe200000006ff */
[----:B------:R-:W-:Y:S01]  /*2b70*/  VIADD R213, R213, 0x80 ;  /* 0x00000080d5d57836 */ /* 0x000fe20000000000 */
[----:B------:R-:W-:-:S03]  /*2b80*/  IADD3 R224, R224, 0x80, RZ ;  /* 0x00000080e0e07810 */ /* 0x000fc60007ffe0ff */
[----:B------:R-:W-:Y:S01]  /*2b90*/  FADD.FTZ R107, R107, R186 ;  /* 0x000000ba6b6b7221 */ /* 0x000fe20000010000 */
[----:B---3--:R-:W-:Y:S01]  /*2ba0*/  FMUL.FTZ R10, R19, R10 ;  /* 0x0000000a130a7220 */ /* 0x008fe20000410000 */
[----:B------:R-:W-:Y:S01]  /*2bb0*/  SHF.L.U32 R19, R13, 0x10, RZ ;  /* 0x000000100d137819 */ /* 0x000fe200000006ff */
[----:B------:R-:W-:Y:S01]  /*2bc0*/  FMUL.FTZ R13, R6, R17 ;  /* 0x00000011060d7220 */ /* 0x000fe20000410000 */
[----:B------:R-:W-:-:S03]  /*2bd0*/  FADD.FTZ R17, R217, R223 ;  /* 0x000000dfd9117221 */ /* 0x000fc60000010000 */
[-C--:B------:R-:W-:Y:S01]  /*2be0*/  FFMA.FTZ R61, R13, R15.reuse, R61 ;  /* 0x0000000f0d3d7223 */ /* 0x080fe2000001003d */
[----:B------:R-:W-:Y:S01]  /*2bf0*/  FMUL.FTZ R15, R190, R15 ;  /* 0x0000000fbe0f7220 */ /* 0x000fe20000410000 */
[----:B--2---:R-:W-:Y:S01]  /*2c00*/  FMUL.FTZ R11, R11, R14 ;  /* 0x0000000e0b0b7220 */ /* 0x004fe20000410000 */
        /* <DEDUP_REMOVED lines=23> */
.L_x_4042:
[----:B------:R-:W-:Y:S05]  /*2d80*/  BSYNC B1 ;  /* 0x0000000000017941 */ /* 0x000fea0003800000 */
.L_x_4041:
[----:B------:R-:W-:-:S13]  /*2d90*/  LOP3.LUT P3, RZ, R5, 0x8, RZ, 0xc0, !PT ;  /* 0x0000000805ff7812 */ /* 0x000fda000786c0ff */
[----:B------:R-:W-:Y:S05]  /*2da0*/  @!P3 BRA `(.L_x_4034) ;  /* 0x000000040078b947 */ /* 0x000fea0003800000 */
[----:B------:R-:W1:Y:S01]  /*2db0*/  LDC.64 R184, c[0x0][0x2c8] ;  /* 0x0000b200ffb87b82 */ /* 0x000e620000000a00 */
[----:B------:R-:W-:-:S04]  /*2dc0*/  ISETP.NE.U32.AND P3, PT, RZ, UR14, PT ;  /* 0x0000000eff007c0c */ /* 0x000fc8000bf65070 */
[----:B------:R-:W-:-:S03]  /*2dd0*/  ISETP.NE.AND.EX P3, PT, RZ, UR15, PT, P3 ;  /* 0x0000000fff007c0c */ /* 0x000fc6000bf65330 */
[----:B------:R-:W2:Y:S08]  /*2de0*/  LDC.U8 R186, c[0x0][0x2a0] ;  /* 0x0000a800ffba7b82 */ /* 0x000eb00000000000 */
[----:B------:R-:W3:Y:S02]  /*2df0*/  LDC.64 R188, c[0x0][0x2b8] ;  /* 0x0000ae00ffbc7b82 */ /* 0x000ee40000000a00 */
[----:B-1----:R-:W-:-:S05]  /*2e00*/  @P3 IMAD.WIDE.U32 R184, R224, 0x10, R184 ;  /* 0x00000010e0b83825 */ /* 0x002fca00078e00b8 */
[----:B------:R1:W5:Y:S01]  /*2e10*/  @P3 LDG.E.128 R172, desc[UR4][R184.64] ;  /* 0x00000004b8ac3981 */ /* 0x000362000c1e1d00 */
[----:B--2---:R-:W-:-:S04]  /*2e20*/  ISETP.NE.AND P3, PT, R186, RZ, PT ;  /* 0x000000ffba00720c */ /* 0x004fc80003f65270 */
[----:B-----5:R-:W-:Y:S01]  /*2e30*/  FSEL R197, R215, RZ, !P3 ;  /* 0x000000ffd7c57208 */ /* 0x020fe20005800000 */
[----:B-1----:R-:W1:Y:S01]  /*2e40*/  LDC.64 R184, c[0x0][0x238] ;  /* 0x00008e00ffb87b82 */ /* 0x002e620000000a00 */
[----:B---3--:R-:W-:-:S06]  /*2e50*/  IMAD.WIDE.U32 R188, R213, 0x10, R188 ;  /* 0x00000010d5bc7825 */ /* 0x008fcc00078e00bc */
[----:B0-----:R-:W2:Y:S01]  /*2e60*/  LDG.E.128 R188, desc[UR4][R188.64] ;  /* 0x00000004bcbc7981 */ /* 0x001ea2000c1e1d00 */
[----:B-1----:R-:W-:-:S06]  /*2e70*/  IMAD.WIDE.U32 R184, R224, 0x10, R184 ;  /* 0x00000010e0b87825 */ /* 0x002fcc00078e00b8 */
[----:B------:R-:W3:Y:S01]  /*2e80*/  LDG.E.128 R184, desc[UR4][R184.64] ;  /* 0x00000004b8b87981 */ /* 0x000ee2000c1e1d00 */
[----:B--2---:R-:W-:Y:S02]  /*2e90*/  SHF.L.U32 R203, R188, 0x10, RZ ;  /* 0x00000010bccb7819 */ /* 0x004fe400000006ff */
[----:B------:R-:W-:-:S03]  /*2ea0*/  PRMT R205, R190, 0x7632, R205 ;  /* 0x00007632becd7816 */ /* 0x000fc600000000cd */
[----:B------:R-:W-:Y:S01]  /*2eb0*/  FMUL.FTZ R228, R24, R203 ;  /* 0x000000cb18e47220 */ /* 0x000fe20000410000 */
[C---:B---3--:R-:W-:Y:S02]  /*2ec0*/  SHF.L.U32 R202, R184.reuse, 0x10, RZ ;  /* 0x00000010b8ca7819 */ /* 0x048fe400000006ff */
[----:B------:R-:W-:Y:S02]  /*2ed0*/  PRMT R199, R184, 0x7632, R199 ;  /* 0x00007632b8c77816 */ /* 0x000fe400000000c7 */
[C---:B------:R-:W-:Y:S02]  /*2ee0*/  PRMT R198, R185.reuse, 0x7632, R198 ;  /* 0x00007632b9c67816 */ /* 0x040fe400000000c6 */
[----:B------:R-:W-:Y:S02]  /*2ef0*/  SHF.L.U32 R201, R185, 0x10, RZ ;  /* 0x00000010b9c97819 */ /* 0x000fe400000006ff */
[C---:B------:R-:W-:Y:S02]  /*2f00*/  PRMT R185, R186.reuse, 0x7632, R185 ;  /* 0x00007632bab97816 */ /* 0x040fe400000000b9 */
[C---:B------:R-:W-:Y:S01]  /*2f10*/  PRMT R184, R187.reuse, 0x7632, R184 ;  /* 0x00007632bbb87816 */ /* 0x040fe200000000b8 */
[----:B------:R-:W-:Y:S01]  /*2f20*/  IMAD.U32 R200, R186, 0x10000, RZ ;  /* 0x00010000bac87824 */ /* 0x000fe200078e00ff */
[----:B------:R-:W-:Y:S01]  /*2f30*/  SHF.L.U32 R186, R187, 0x10, RZ ;  /* 0x00000010bbba7819 */ /* 0x000fe200000006ff */
[----:B------:R-:W-:Y:S01]  /*2f40*/  FADD.FTZ R204, -R197, R202 ;  /* 0x000000cac5cc7221 */ /* 0x000fe20000010100 */
        /* <DEDUP_REMOVED lines=11> */
[----:B------:R-:W-:Y:S02]  /*3000*/  PRMT R197, R188, 0x7632, R197 ;  /* 0x00007632bcc57816 */ /* 0x000fe400000000c5 */
[C---:B------:R-:W-:Y:S01]  /*3010*/  PRMT R201, R189.reuse, 0x7632, R201 ;  /* 0x00007632bdc97816 */ /* 0x040fe200000000c9 */
[----:B------:R-:W-:Y:S01]  /*3020*/  FMUL.FTZ R244, R6, R204 ;  /* 0x000000cc06f47220 */ /* 0x000fe20000410000 */
[----:B------:R-:W-:Y:S01]  /*3030*/  SHF.L.U32 R188, R189, 0x10, RZ ;  /* 0x00000010bdbc7819 */ /* 0x000fe200000006ff */
[----:B------:R-:W-:Y:S01]  /*3040*/  IMAD.U32 R200, R190, 0x10000, RZ ;  /* 0x00010000bec87824 */ /* 0x000fe200078e00ff */
[C---:B------:R-:W-:Y:S01]  /*3050*/  PRMT R204, R191.reuse, 0x7632, R204 ;  /* 0x00007632bfcc7816 */ /* 0x040fe200000000cc */
[----:B------:R-:W-:Y:S01]  /*3060*/  FMUL.FTZ R227, R6, R202 ;  /* 0x000000ca06e37220 */ /* 0x000fe20000410000 */
[----:B------:R-:W-:-:S02]  /*3070*/  SHF.L.U32 R191, R191, 0x10, RZ ;  /* 0x00000010bfbf7819 */ /* 0x000fc400000006ff */
[----:B------:R-:W-:Y:S02]  /*3080*/  SHF.L.U32 R190, R197, 0x10, RZ ;  /* 0x00000010c5be7819 */ /* 0x000fe400000006ff */
[----:B------:R-:W-:Y:S01]  /*3090*/  SHF.L.U32 R189, R201, 0x10, RZ ;  /* 0x00000010c9bd7819 */ /* 0x000fe200000006ff */
        /* <DEDUP_REMOVED lines=12> */
[----:B------:R-:W-:Y:S01]  /*3160*/  SHF.L.U32 R186, R204, 0x10, RZ ;  /* 0x00000010ccba7819 */ /* 0x000fe200000006ff */
[----:B------:R-:W-:Y:S01]  /*3170*/  FMUL.FTZ R204, R6, R187 ;  /* 0x000000bb06cc7220 */ /* 0x000fe20000410000 */
[-C--:B------:R-:W-:Y:S01]  /*3180*/  FMUL.FTZ R199, R26, R188.reuse ;  /* 0x000000bc1ac77220 */ /* 0x080fe20000410000 */
[----:B------:R-:W-:Y:S01]  /*3190*/  FADD.FTZ R187, R191, R203 ;  /* 0x000000cbbfbb7221 */ /* 0x000fe20000010000 */
[----:B------:R-:W-:Y:S01]  /*31a0*/  FFMA.FTZ R190, R227, R203, R190 ;  /* 0x000000cbe3be7223 */ /* 0x000fe200000100be */
[----:B------:R-:W-:Y:S01]  /*31b0*/  FADD.FTZ R110, R110, R188 ;  /* 0x000000bc6e6e7221 */ /* 0x000fe20000010000 */
[----:B------:R-:W-:Y:S01]  /*31c0*/  FFMA.FTZ R70, R197, R188, R70 ;  /* 0x000000bcc5467223 */ /* 0x000fe20000010046 */
[----:B------:R-:W-:Y:S01]  /*31d0*/  FMUL.FTZ R198, R6, R198 ;  /* 0x000000c606c67220 */ /* 0x000fe20000410000 */
[----:B------:R-:W-:-:S02]  /*31e0*/  IMAD.U32 R188, R205, 0x10000, RZ ;  /* 0x00010000cdbc7824 */ /* 0x000fc400078e00ff */
        /* <DEDUP_REMOVED lines=9> */
[----:B------:R-:W-:Y:S02]  /*3280*/  FMUL.FTZ R207, R29, R188 ;  /* 0x000000bc1dcf7220 */ /* 0x000fe40000410000 */
        /* <DEDUP_REMOVED lines=16> */
.L_x_4034:
[----:B------:R-:W-:Y:S05]  /*3390*/  BSYNC B0 ;  /* 0x0000000000007941 */ /* 0x000fea0003800000 */
.L_x_4020:
[----:B-1----:R-:W2:Y:S01]  /*33a0*/  LDL.LU R185, [R1+0x20] ;  /* 0x0000200001b97983 */ /* 0x002ea20000300800 */
[----:B------:R-:W-:Y:S01]  /*33b0*/  UMOV UR6, 0xffffffff ;  /* 0xffffffff00067882 */ /* 0x000fe20000000000 */
[----:B------:R-:W-:Y:S01]  /*33c0*/  LOP3.LUT R5, R5, 0xfffffffb, RZ, 0xc0, !PT ;  /* 0xfffffffb05057812 */ /* 0x000fe200078ec0ff */
[----:B------:R-:W1:Y:S02]  /*33d0*/  S2R R184, SR_TID.X ;  /* 0x0000000000b87919 */ /* 0x000e640000002100 */
[----:B-1---5:R-:W-:-:S04]  /*33e0*/  SHF.R.U32.HI R215, RZ, 0x5, R184 ;  /* 0x00000005ffd77819 */ /* 0x022fc800000116b8 */
[----:B------:R-:W-:Y:S02]  /*33f0*/  LOP3.LUT R186, R215, 0x7fffffc, RZ, 0xc0, !PT ;  /* 0x07fffffcd7ba7812 */ /* 0x000fe400078ec0ff */
[----:B--2---:R-:W-:-:S13]  /*3400*/  LOP3.LUT P3, RZ, R185, 0xff, RZ, 0xc0, !PT ;  /* 0x000000ffb9ff7812 */ /* 0x004fda000786c0ff */
[----:B------:R-:W-:Y:S02]  /*3410*/  @P3 LOP3.LUT R5, R5, 0x4, RZ, 0xfc, !PT ;  /* 0x0000000405053812 */ /* 0x000fe400078efcff */
[----:B------:R-:W-:Y:S02]  /*3420*/  @!P3 IADD3 R186, R186, 0x4, RZ ;  /* 0x00000004babab810 */ /* 0x000fe40007ffe0ff */
[----:B------:R-:W-:Y:S01]  /*3430*/  LOP3.LUT P3, RZ, R184, 0x1f, RZ, 0xc0, !PT ;  /* 0x0000001fb8ff7812 */ /* 0x000fe2000786c0ff */
[----:B------:R-:W-:-:S12]  /*3440*/  BRA.DIV UR6, `(.L_x_4043) ;  /* 0x0000005206dc7947 */ /* 0x000fd8000b800000 */
[----:B------:R-:W1:Y:S02]  /*3450*/  SHFL.DOWN PT, R184, R217, 0x10, 0x1f ;  /* 0x0a001f00d9b87f89 */ /* 0x000e6400000e0000 */
[----:B-1----:R-:W-:Y:S02]  /*3460*/  FADD.FTZ R189, R184, R217 ;  /* 0x000000d9b8bd7221 */ /* 0x002fe40000010000 */
        /* <DEDUP_REMOVED lines=16> */
.L_x_4203:
[----:B------:R-:W2:Y:S01]  /*3570*/  LDL.LU R191, [R1+0x1c] ;  /* 0x00001c0001bf7983 */ /* 0x000ea20000300800 */
[----:B------:R-:W-:Y:S01]  /*3580*/  FADD.FTZ R184, R189, R213 ;  /* 0x000000d5bdb87221 */ /* 0x000fe20000010000 */
[----:B------:R-:W-:Y:S01]  /*3590*/  @!P3 LOP3.LUT R187, R215, 0x3, RZ, 0xc0, !PT ;  /* 0x00000003d7bbb812 */ /* 0x000fe200078ec0ff */
[----:B0-----:R-:W-:Y:S01]  /*35a0*/  FADD.FTZ R185, R190, R185 ;  /* 0x000000b9beb97221 */ /* 0x001fe20000010000 */
[----:B-1----:R-:W0:Y:S01]  /*35b0*/  S2R R189, SR_CgaCtaId ;  /* 0x0000000000bd7919 */ /* 0x002e220000008800 */
[----:B------:R-:W-:Y:S01]  /*35c0*/  MOV R188, 0x400 ;  /* 0x0000040000bc7802 */ /* 0x000fe20000000f00 */
[----:B------:R-:W-:Y:S05]  /*35d0*/  WARPSYNC.ALL ;  /* 0x0000000000007948 */ /* 0x000fea0003800000 */
[----:B------:R-:W-:Y:S01]  /*35e0*/  @!P3 IADD3 R187, R186, R187, RZ ;  /* 0x000000bbbabbb210 */ /* 0x000fe20007ffe0ff */
[----:B------:R-:W-:Y:S01]  /*35f0*/  BSSY B0, `(.L_x_4044) ;  /* 0x000010c000007945 */ /* 0x000fe20003800000 */
[----:B------:R-:W-:-:S02]  /*3600*/  LOP3.LUT P4, RZ, R5, 0x2, RZ, 0xc0, !PT ;  /* 0x0000000205ff7812 */ /* 0x000fc4000788c0ff */
[----:B0-----:R-:W-:-:S05]  /*3610*/  LEA R188, R189, R188, 0x18 ;  /* 0x000000bcbdbc7211 */ /* 0x001fca00078ec0ff */
        /* <DEDUP_REMOVED lines=13> */
[----:B------:R-:W-:Y:S01]  /*36f0*/  FADD.FTZ R185, R187, R185 ;  /* 0x000000b9bbb97221 */ /* 0x000fe20000010000 */
[----:B--2---:R-:W-:-:S13]  /*3700*/  ISETP.GE.AND P3, PT, R191, 0x1, PT ;  /* 0x00000001bf00780c */ /* 0x004fda0003f66270 */
[----:B------:R-:W-:-:S05]  /*3710*/  @P3 IADD3 R188, R191, -0x1, RZ ;  /* 0xffffffffbfbc3810 */ /* 0x000fca0007ffe0ff */
[----:B------:R-:W-:-:S05]  /*3720*/  @P3 IMAD R188, R188, R2, RZ ;  /* 0x00000002bcbc3224 */ /* 0x000fca00078e02ff */
[----:B------:R-:W-:-:S04]  /*3730*/  @P3 SHF.R.S32.HI R186, RZ, 0x1f, R188 ;  /* 0x0000001fffba3819 */ /* 0x000fc800000114bc */
[----:B------:R-:W-:Y:S01]  /*3740*/  @P3 LEA.HI R187, R186, R188, RZ, 0x3 ;  /* 0x000000bcbabb3211 */ /* 0x000fe200078f18ff */
[----:B------:R-:W-:Y:S01]  /*3750*/  HFMA2.MMA R186, -RZ, RZ, 0, 0 ;  /* 0x00000000ffba7435 */ /* 0x000fe200000001ff */
[----:B------:R-:W-:-:S05]  /*3760*/  FMUL.FTZ R188, R185, UR8 ;  /* 0x00000008b9bc7c20 */ /* 0x000fca0008410000 */
[----:B------:R-:W-:Y:S01]  /*3770*/  @P3 LEA.HI.SX32 R186, R187, R3, 0x1d ;  /* 0x00000003bbba3211 */ /* 0x000fe200078feaff */
[----:B------:R-:W-:Y:S01]  /*3780*/  FMUL.FTZ R187, R184, UR8 ;  /* 0x00000008b8bb7c20 */ /* 0x000fe20008410000 */
[----:B------:R-:W-:Y:S06]  /*3790*/  @!P4 BRA `(.L_x_4045) ;  /* 0x0000000c00c4c947 */ /* 0x000fec0003800000 */
[----:B------:R-:W-:Y:S04]  /*37a0*/  BSSY B1, `(.L_x_4046) ;  /* 0x0000005000017945 */ /* 0x000fe80003800000 */
[----:B------:R-:W-:Y:S05]  /*37b0*/  @!P3 BRA `(.L_x_4047) ;  /* 0x00000000000cb947 */ /* 0x000fea0003800000 */
[----:B------:R-:W0:Y:S02]  /*37c0*/  LDC.64 R180, c[0x0][0x220] ;  /* 0x00008800ffb47b82 */ /* 0x000e240000000a00 */
[----:B0-----:R-:W-:-:S06]  /*37d0*/  IMAD.WIDE.U32 R180, R186, 0x10, R180 ;  /* 0x00000010bab47825 */ /* 0x001fcc00078e00b4 */
[----:B------:R-:W5:Y:S02]  /*37e0*/  LDG.E.128 R180, desc[UR4][R180.64] ;  /* 0x00000004b4b47981 */ /* 0x000f64000c1e1d00 */
.L_x_4047:
[----:B------:R-:W-:Y:S05]  /*37f0*/  BSYNC B1 ;  /* 0x0000000000017941 */ /* 0x000fea0003800000 */
.L_x_4046:
        /* <DEDUP_REMOVED lines=9> */
.L_x_4049:
        /* <DEDUP_REMOVED lines=11> */
.L_x_4050:
[----:B------:R-:W-:Y:S05]  /*3940*/  BSYNC B1 ;  /* 0x0000000000017941 */ /* 0x000fea0003800000 */
.L_x_4048:
        /* <DEDUP_REMOVED lines=19> */
.L_x_4052:
        /* <DEDUP_REMOVED lines=11> */
.L_x_4053:
[----:B------:R-:W-:Y:S05]  /*3b30*/  BSYNC B1 ;  /* 0x0000000000017941 */ /* 0x000fea0003800000 */
.L_x_4051:
        /* <DEDUP_REMOVED lines=17> */
.L_x_4055:
        /* <DEDUP_REMOVED lines=8> */
[----:B------:R-:W-:-:S05]  /*3cd0*/  @P4 SHF.L.U32 R184, R157, 0x10, RZ ;  /* 0x000000109db84819 */ /* 0x000fca00000006ff */
[----:B------:R-:W-:-:S07]  /*3ce0*/  @P4 FADD.FTZ R185, R185, R184 ;  /* 0x000000b8b9b94221 */ /* 0x000fce0000010000 */
.L_x_4056:
[----:B------:R-:W-:Y:S05]  /*3cf0*/  BSYNC B1 ;  /* 0x0000000000017941 */ /* 0x000fea0003800000 */
.L_x_4054:
        /* <DEDUP_REMOVED lines=17> */
.L_x_4058:
        /* <DEDUP_REMOVED lines=11> */
.L_x_4059:
[----:B------:R-:W-:Y:S05]  /*3ec0*/  BSYNC B1 ;  /* 0x0000000000017941 */ /* 0x000fea0003800000 */
.L_x_4057:
        /* <DEDUP_REMOVED lines=17> */
.L_x_4061:
[----:B------:R-:W2:Y:S01]  /*3fe0*/  LDL R189, [R1] ;  /* 0x0000000001bd7983 */ /* 0x000ea20000100800 */
        /* <DEDUP_REMOVED lines=8> */
.L_x_4062:
[----:B------:R-:W-:Y:S05]  /*4070*/  BSYNC B1 ;  /* 0x0000000000017941 */ /* 0x000fea0003800000 */
.L_x_4060:
        /* <DEDUP_REMOVED lines=17> */
.L_x_4064:
        /* <DEDUP_REMOVED lines=9> */
.L_x_4065:
[----:B------:R-:W-:Y:S05]  /*4220*/  BSYNC B1 ;  /* 0x0000000000017941 */ /* 0x000fea0003800000 */
.L_x_4063:
        /* <DEDUP_REMOVED lines=17> */
.L_x_4067:
        /* <DEDUP_REMOVED lines=8> */
.L_x_4068:
[----:B------:R-:W-:Y:S05]  /*43c0*/  BSYNC B1 ;  /* 0x0000000000017941 */ /* 0x000fea0003800000 */
.L_x_4066:
        /* <DEDUP_REMOVED lines=17> */
.L_x_4070:
        /* <DEDUP_REMOVED lines=9> */
.L_x_4071:
[----:B------:R-:W-:Y:S05]  /*4570*/  BSYNC B1 ;  /* 0x0000000000017941 */ /* 0x000fea0003800000 */
.L_x_4069:
        /* <DEDUP_REMOVED lines=19> */
.L_x_4045:
[----:B------:R-:W-:Y:S05]  /*46b0*/  BSYNC B0 ;  /* 0x0000000000007941 */ /* 0x000fea0003800000 */
.L_x_4044:
        /* <DEDUP_REMOVED lines=8> */
.L_x_4075:
[----:B------:R-:W-:Y:S05]  /*4740*/  BSYNC B1 ;  /* 0x0000000000017941 */ /* 0x000fea0003800000 */
.L_x_4074:
        /* <DEDUP_REMOVED lines=9> */
.L_x_4077:
        /* <DEDUP_REMOVED lines=11> */
.L_x_4078:
[----:B------:R-:W-:Y:S05]  /*4890*/  BSYNC B1 ;  /* 0x0000000000017941 */ /* 0x000fea0003800000 */
.L_x_4076:
        /* <DEDUP_REMOVED lines=19> */
.L_x_4080:
        /* <DEDUP_REMOVED lines=9> */
.L_x_4081:
[----:B------:R-:W-:Y:S05]  /*4a60*/  BSYNC B1 ;  /* 0x0000000000017941 */ /* 0x000fea0003800000 */
.L_x_4079:
        /* <DEDUP_REMOVED lines=17> */
.L_x_4083:
[----:B------:R-:W0:Y:S02]  /*4b80*/  LDC.U8 R185, c[0x0][0x2a0] ;  /* 0x0000a800ffb97b82 */ /* 0x000e240000000000 */
[----:B0-----:R-:W-:Y:S01]  /*4b90*/  ISETP.NE.AND P6, PT, R185, RZ, PT ;  /* 0x000000ffb900720c */ /* 0x001fe20003fc5270 */
[----:B------:R-:W-:-:S03]  /*4ba0*/  @P4 IMAD.U32 R185, R161, 0x10000, RZ ;  /* 0x00010000a1b94824 */ /* 0x000fc600078e00ff */
[----:B------:R-:W-:-:S05]  /*4bb0*/  FSEL R184, R187, RZ, !P6 ;  /* 0x000000ffbbb87208 */ /* 0x000fca0007000000 */
[----:B------:R-:W-:-:S04]  /*4bc0*/  FFMA.FTZ R184, R238, R188, R184 ;  /* 0x000000bceeb87223 */ /* 0x000fc800000100b8 */
[----:B------:R-:W-:-:S04]  /*4bd0*/  FADD.FTZ R184, R237, -R184 ;  /* 0x800000b8edb87221 */ /* 0x000fc80000010000 */
[----:B------:R-:W-:-:S04]  /*4be0*/  FMUL.FTZ R184, R6, R184 ;  /* 0x000000b806b87220 */ /* 0x000fc80000410000 */
[----:B------:R-:W-:-:S07]  /*4bf0*/  @P4 FADD.FTZ R184, R184, R185 ;  /* 0x000000b9b8b84221 */ /* 0x000fce0000010000 */
.L_x_4084:
[----:B------:R-:W-:Y:S05]  /*4c00*/  BSYNC B1 ;  /* 0x0000000000017941 */ /* 0x000fea0003800000 */
.L_x_4082:
        /* <DEDUP_REMOVED lines=17> */
.L_x_4086:
        /* <DEDUP_REMOVED lines=9> */
.L_x_4087:
[----:B------:R-:W-:Y:S05]  /*4db0*/  BSYNC B1 ;  /* 0x0000000000017941 */ /* 0x000fea0003800000 */
.L_x_4085:
        /* <DEDUP_REMOVED lines=17> */
.L_x_4089:
        /* <DEDUP_REMOVED lines=8> */
.L_x_4090:
[----:B------:R-:W-:Y:S05]  /*4f50*/  BSYNC B1 ;  /* 0x0000000000017941 */ /* 0x000fea0003800000 */
.L_x_4088:
        /* <DEDUP_REMOVED lines=17> */
.L_x_4092:
        /* <DEDUP_REMOVED lines=9> */
.L_x_4093:
[----:B------:R-:W-:Y:S05]  /*5100*/  BSYNC B1 ;  /* 0x0000000000017941 */ /* 0x000fea0003800000 */
.L_x_4091:
        /* <DEDUP_REMOVED lines=17> */
.L_x_4095:
        /* <DEDUP_REMOVED lines=8> */
.L_x_4096:
[----:B------:R-:W-:Y:S05]  /*52a0*/  BSYNC B1 ;  /* 0x0000000000017941 */ /* 0x000fea0003800000 */
.L_x_4094:
        /* <DEDUP_REMOVED lines=17> */
.L_x_4098:
        /* <DEDUP_REMOVED lines=9> */
.L_x_4099:
[----:B------:R-:W-:Y:S05]  /*5450*/  BSYNC B1 ;  /* 0x0000000000017941 */ /* 0x000fea0003800000 */
.L_x_4097:
        /* <DEDUP_REMOVED lines=19> */
.L_x_4073:
[----:B------:R-:W-:Y:S05]  /*5590*/  BSYNC B0 ;  /* 0x0000000000007941 */ /* 0x000fea0003800000 */
.L_x_4072:
[----:B------:R-:W-:Y:S04]  /*55a0*/  BSSY B0, `(.L_x_4100) ;  /* 0x00000ec000007945 */ /* 0x000fe80003800000 */
[----:B------:R-:W-:Y:S05]  /*55b0*/  @!P0 BRA `(.L_x_4101) ;  /* 0x0000000c00a88947 */ /* 0x000fea0003800000 */
[----:B------:R-:W-:Y:S04]  /*55c0*/  BSSY B1, `(.L_x_4102) ;  /* 0x0000005000017945 */ /* 0x000fe80003800000 */
[----:B------:R-:W-:Y:S05]  /*55d0*/  @!P3 BRA `(.L_x_4103) ;  /* 0x00000000000cb947 */ /* 0x000fea0003800000 */
[----:B------:R-:W2:Y:S02]  /*55e0*/  LDC.64 R180, c[0x0][0x220] ;  /* 0x00008800ffb47b82 */ /* 0x000ea40000000a00 */
[----:B--2---:R-:W-:-:S06]  /*55f0*/  IMAD.WIDE.U32 R180, R186, 0x10, R180 ;  /* 0x00000010bab47825 */ /* 0x004fcc00078e00b4 */
[----:B------:R-:W5:Y:S02]  /*5600*/  LDG.E.128 R180, desc[UR4][R180.64] ;  /* 0x00000004b4b47981 */ /* 0x000f64000c1e1d00 */
.L_x_4103:
[----:B------:R-:W-:Y:S05]  /*5610*/  BSYNC B1 ;  /* 0x0000000000017941 */ /* 0x000fea0003800000 */
.L_x_4102:
        /* <DEDUP_REMOVED lines=9> */
.L_x_4105:
        /* <DEDUP_REMOVED lines=11> */
.L_x_4106:
[----:B------:R-:W-:Y:S05]  /*5760*/  BSYNC B1 ;  /* 0x0000000000017941 */ /* 0x000fea0003800000 */
.L_x_4104:
        /* <DEDUP_REMOVED lines=19> */
.L_x_4108:
        /* <DEDUP_REMOVED lines=9> */
.L_x_4109:
[----:B------:R-:W-:Y:S05]  /*5930*/  BSYNC B1 ;  /* 0x0000000000017941 */ /* 0x000fea0003800000 */
.L_x_4107:
        /* <DEDUP_REMOVED lines=17> */
.L_x_4111:
[----:B------:R-:W0:Y:S02]  /*5a50*/  LDC.U8 R185, c[0x0][0x2a0] ;  /* 0x0000a800ffb97b82 */ /* 0x000e240000000000 */
[----:B0-----:R-:W-:Y:S02]  /*5a60*/  ISETP.NE.AND P6, PT, R185, RZ, PT ;  /* 0x000000ffb900720c */ /* 0x001fe40003fc5270 */
[----:B------:R-:W-:Y:S02]  /*5a70*/  @P4 SHF.L.U32 R185, R165, 0x10, RZ ;  /* 0x00000010a5b94819 */ /* 0x000fe400000006ff */
[----:B------:R-:W-:-:S05]  /*5a80*/  FSEL R184, R187, RZ, !P6 ;  /* 0x000000ffbbb87208 */ /* 0x000fca0007000000 */
[----:B------:R-:W-:-:S04]  /*5a90*/  FFMA.FTZ R184, R22, R188, R184 ;  /* 0x000000bc16b87223 */ /* 0x000fc800000100b8 */
[----:B------:R-:W-:-:S04]  /*5aa0*/  FADD.FTZ R184, R222, -R184 ;  /* 0x800000b8deb87221 */ /* 0x000fc80000010000 */
[----:B------:R-:W-:-:S04]  /*5ab0*/  FMUL.FTZ R184, R6, R184 ;  /* 0x000000b806b87220 */ /* 0x000fc80000410000 */
[----:B------:R-:W-:-:S07]  /*5ac0*/  @P4 FADD.FTZ R184, R184, R185 ;  /* 0x000000b9b8b84221 */ /* 0x000fce0000010000 */
.L_x_4112:
[----:B------:R-:W-:Y:S05]  /*5ad0*/  BSYNC B1 ;  /* 0x0000000000017941 */ /* 0x000fea0003800000 */
.L_x_4110:
        /* <DEDUP_REMOVED lines=17> */
.L_x_4114:
        /* <DEDUP_REMOVED lines=9> */
.L_x_4115:
[----:B------:R-:W-:Y:S05]  /*5c80*/  BSYNC B1 ;  /* 0x0000000000017941 */ /* 0x000fea0003800000 */
.L_x_4113:
        /* <DEDUP_REMOVED lines=17> */
.L_x_4117:
        /* <DEDUP_REMOVED lines=8> */
.L_x_4118:
[----:B------:R-:W-:Y:S05]  /*5e20*/  BSYNC B1 ;  /* 0x0000000000017941 */ /* 0x000fea0003800000 */
.L_x_4116:
        /* <DEDUP_REMOVED lines=17> */
.L_x_4120:
        /* <DEDUP_REMOVED lines=9> */
.L_x_4121:
[----:B------:R-:W-:Y:S05]  /*5fd0*/  BSYNC B1 ;  /* 0x0000000000017941 */ /* 0x000fea0003800000 */
.L_x_4119:
        /* <DEDUP_REMOVED lines=17> */
.L_x_4123:
        /* <DEDUP_REMOVED lines=8> */
.L_x_4124:
[----:B------:R-:W-:Y:S05]  /*6170*/  BSYNC B1 ;  /* 0x0000000000017941 */ /* 0x000fea0003800000 */
.L_x_4122:
        /* <DEDUP_REMOVED lines=17> */
.L_x_4126:
        /* <DEDUP_REMOVED lines=9> */
.L_x_4127:
[----:B------:R-:W-:Y:S05]  /*6320*/  BSYNC B1 ;  /* 0x0000000000017941 */ /* 0x000fea0003800000 */
.L_x_4125:
        /* <DEDUP_REMOVED lines=19> */
.L_x_4101:
[----:B------:R-:W-:Y:S05]  /*6460*/  BSYNC B0 ;  /* 0x0000000000007941 */ /* 0x000fea0003800000 */
.L_x_4100:
[----:B------:R-:W-:Y:S04]  /*6470*/  BSSY B0, `(.L_x_4128) ;  /* 0x00000ec000007945 */ /* 0x000fe80003800000 */
[----:B------:R-:W-:Y:S05]  /*6480*/  @!P1 BRA `(.L_x_4129) ;  /* 0x0000000c00a89947 */ /* 0x000fea0003800000 */
[----:B------:R-:W-:Y:S04]  /*6490*/  BSSY B1, `(.L_x_4130) ;  /* 0x0000005000017945 */ /* 0x000fe80003800000 */
[----:B------:R-:W-:Y:S05]  /*64a0*/  @!P3 BRA `(.L_x_4131) ;  /* 0x00000000000cb947 */ /* 0x000fea0003800000 */
[----:B------:R-:W3:Y:S02]  /*64b0*/  LDC.64 R180, c[0x0][0x220] ;  /* 0x00008800ffb47b82 */ /* 0x000ee40000000a00 */
[----:B---3--:R-:W-:-:S06]  /*64c0*/  IMAD.WIDE.U32 R180, R186, 0x10, R180 ;  /* 0x00000010bab47825 */ /* 0x008fcc00078e00b4 */
[----:B------:R-:W5:Y:S02]  /*64d0*/  LDG.E.128 R180, desc[UR4][R180.64] ;  /* 0x00000004b4b47981 */ /* 0x000f64000c1e1d00 */
.L_x_4131:
[----:B------:R-:W-:Y:S05]  /*64e0*/  BSYNC B1 ;  /* 0x0000000000017941 */ /* 0x000fea0003800000 */
.L_x_4130:
[----:B------:R-:W-:Y:S04]  /*64f0*/  BSSY B1, `(.L_x_4132) ;  /* 0x0000014000017945 */ /* 0x000fe80003800000 */
[----:B------:R-:W-:Y:S05]  /*6500*/  @P2 BRA `(.L_x_4133) ;  /* 0x00000000001c2947 */ /* 0x000fea0003800000 */
[----:B------:R-:W-:Y:S01]  /*6510*/  UISETP.NE.U32.AND UP0, UPT, UR14, URZ, UPT ;  /* 0x0000003f0e00728c */ /* 0x000fe2000bf05070 */
[----:B012---:R-:W-:-:S03]  /*6520*/  MOV R184, RZ ;  /* 0x000000ff00b87202 */ /* 0x007fc60000000f00 */
[----:B------:R-:W-:-:S06]  /*6530*/  UISETP.NE.AND.EX UP0, UPT, UR15, URZ, UPT, UP0 ;  /* 0x0000003f0f00728c */ /* 0x000fcc000bf05300 */
[----:B------:R-:W-:-:S13]  /*6540*/  PLOP3.LUT P4, PT, PT, PT, UP0, 0x80, 0x0 ;  /* 0x000000000000781c */ /* 0x000fda0003f8f008 */
[----:B------:R-:W-:Y:S05]  /*6550*/  @!P4 BRA `(.L_x_4134) ;  /* 0x000000000034c947 */ /* 0x000fea0003800000 */
[----:B------:R-:W-:Y:S01]  /*6560*/  SHF.L.U32 R184, R168, 0x10, RZ ;  /* 0x00000010a8b87819 */ /* 0x000fe200000006ff */
[----:B------:R-:W-:Y:S06]  /*6570*/  BRA `(.L_x_4134) ;  /* 0x00000000002c7947 */ /* 0x000fec0003800000 */
.L_x_4133:
        /* <DEDUP_REMOVED lines=11> */
.L_x_4134:
[----:B------:R-:W-:Y:S05]  /*6630*/  BSYNC B1 ;  /* 0x0000000000017941 */ /* 0x000fea0003800000 */
.L_x_4132:
        /* <DEDUP_REMOVED lines=19> */
.L_x_4136:
        /* <DEDUP_REMOVED lines=9> */
.L_x_4137:
[----:B------:R-:W-:Y:S05]  /*6800*/  BSYNC B1 ;  /* 0x0000000000017941 */ /* 0x000fea0003800000 */
.L_x_4135:
        /* <DEDUP_REMOVED lines=17> */
.L_x_4139:
        /* <DEDUP_REMOVED lines=8> */
.L_x_4140:
[----:B------:R-:W-:Y:S05]  /*69a0*/  BSYNC B1 ;  /* 0x0000000000017941 */ /* 0x000fea0003800000 */
.L_x_4138:
        /* <DEDUP_REMOVED lines=17> */
.L_x_4142:
        /* <DEDUP_REMOVED lines=9> */
.L_x_4143:
[----:B------:R-:W-:Y:S05]  /*6b50*/  BSYNC B1 ;  /* 0x0000000000017941 */ /* 0x000fea0003800000 */
.L_x_4141:
        /* <DEDUP_REMOVED lines=17> */
.L_x_4145:
        /* <DEDUP_REMOVED lines=8> */
.L_x_4146:
[----:B------:R-:W-:Y:S05]  /*6cf0*/  BSYNC B1 ;  /* 0x0000000000017941 */ /* 0x000fea0003800000 */
.L_x_4144:
        /* <DEDUP_REMOVED lines=17> */
.L_x_4148:
        /* <DEDUP_REMOVED lines=9> */
.L_x_4149:
[----:B------:R-:W-:Y:S05]  /*6ea0*/  BSYNC B1 ;  /* 0x0000000000017941 */ /* 0x000fea0003800000 */
.L_x_4147:
        /* <DEDUP_REMOVED lines=17> */
.L_x_4151:
        /* <DEDUP_REMOVED lines=8> */
.L_x_4152:
[----:B------:R-:W-:Y:S05]  /*7040*/  BSYNC B1 ;  /* 0x0000000000017941 */ /* 0x000fea0003800000 */
.L_x_4150:
        /* <DEDUP_REMOVED lines=17> */
.L_x_4154:
        /* <DEDUP_REMOVED lines=9> */
.L_x_4155:
[----:B------:R-:W-:Y:S05]  /*71f0*/  BSYNC B1 ;  /* 0x0000000000017941 */ /* 0x000fea0003800000 */
.L_x_4153:
        /* <DEDUP_REMOVED lines=19> */
.L_x_4129:
[----:B------:R-:W-:Y:S05]  /*7330*/  BSYNC B0 ;  /* 0x0000000000007941 */ /* 0x000fea0003800000 */
.L_x_4128:
        /* <DEDUP_REMOVED lines=8> */
.L_x_4159:
[----:B------:R-:W-:Y:S05]  /*73c0*/  BSYNC B1 ;  /* 0x0000000000017941 */ /* 0x000fea0003800000 */
.L_x_4158:
[----:B------:R-:W-:Y:S04]  /*73d0*/  BSSY B1, `(.L_x_4160) ;  /* 0x0000014000017945 */ /* 0x000fe80003800000 */
[----:B------:R-:W-:Y:S05]  /*73e0*/  @P2 BRA `(.L_x_4161) ;  /* 0x00000000001c2947 */ /* 0x000fea0003800000 */
[----:B------:R-:W-:Y:S01]  /*73f0*/  UISETP.NE.U32.AND UP0, UPT, UR14, URZ, UPT ;  /* 0x0000003f0e00728c */ /* 0x000fe2000bf05070 */
[----:B0123--:R-:W-:-:S03]  /*7400*/  IMAD.MOV.U32 R184, RZ, RZ, RZ ;  /* 0x000000ffffb87224 */ /* 0x00ffc600078e00ff */
[----:B------:R-:W-:-:S06]  /*7410*/  UISETP.NE.AND.EX UP0, UPT, UR15, URZ, UPT, UP0 ;  /* 0x0000003f0f00728c */ /* 0x000fcc000bf05300 */
[----:B------:R-:W-:-:S13]  /*7420*/  PLOP3.LUT P4, PT, PT, PT, UP0, 0x80, 0x0 ;  /* 0x000000000000781c */ /* 0x000fda0003f8f008 */
[----:B------:R-:W-:Y:S05]  /*7430*/  @!P4 BRA `(.L_x_4162) ;  /* 0x000000000034c947 */ /* 0x000fea0003800000 */
[----:B------:R-:W-:Y:S01]  /*7440*/  SHF.L.U32 R184, R172, 0x10, RZ ;  /* 0x00000010acb87819 */ /* 0x000fe200000006ff */
[----:B------:R-:W-:Y:S06]  /*7450*/  BRA `(.L_x_4162) ;  /* 0x00000000002c7947 */ /* 0x000fec0003800000 */
.L_x_4161:
        /* <DEDUP_REMOVED lines=11> */
.L_x_4162:
[----:B------:R-:W-:Y:S05]  /*7510*/  BSYNC B1 ;  /* 0x0000000000017941 */ /* 0x000fea0003800000 */
.L_x_4160:
        /* <DEDUP_REMOVED lines=19> */
.L_x_4164:
        /* <DEDUP_REMOVED lines=9> */
.L_x_4165:
[----:B------:R-:W-:Y:S05]  /*76e0*/  BSYNC B1 ;  /* 0x0000000000017941 */ /* 0x000fea0003800000 */
.L_x_4163:
        /* <DEDUP_REMOVED lines=17> */
.L_x_4167:
        /* <DEDUP_REMOVED lines=8> */
.L_x_4168:
[----:B------:R-:W-:Y:S05]  /*7880*/  BSYNC B1 ;  /* 0x0000000000017941 */ /* 0x000fea0003800000 */
.L_x_4166:
        /* <DEDUP_REMOVED lines=17> */
.L_x_4170:
        /* <DEDUP_REMOVED lines=9> */
.L_x_4171:
[----:B------:R-:W-:Y:S05]  /*7a30*/  BSYNC B1 ;  /* 0x0000000000017941 */ /* 0x000fea0003800000 */
.L_x_4169:
        /* <DEDUP_REMOVED lines=17> */
.L_x_4173:
        /* <DEDUP_REMOVED lines=8> */
.L_x_4174:
[----:B------:R-:W-:Y:S05]  /*7bd0*/  BSYNC B1 ;  /* 0x0000000000017941 */ /* 0x000fea0003800000 */
.L_x_4172:
        /* <DEDUP_REMOVED lines=17> */
.L_x_4176:
        /* <DEDUP_REMOVED lines=9> */
.L_x_4177:
[----:B------:R-:W-:Y:S05]  /*7d80*/  BSYNC B1 ;  /* 0x0000000000017941 */ /* 0x000fea0003800000 */
.L_x_4175:
        /* <DEDUP_REMOVED lines=17> */
.L_x_4179:
        /* <DEDUP_REMOVED lines=8> */
.L_x_4180:
[----:B------:R-:W-:Y:S05]  /*7f20*/  BSYNC B1 ;  /* 0x0000000000017941 */ /* 0x000fea0003800000 */
.L_x_4178:
        /* <DEDUP_REMOVED lines=17> */
.L_x_4182:
        /* <DEDUP_REMOVED lines=9> */
.L_x_4183:
[----:B------:R-:W-:Y:S05]  /*80d0*/  BSYNC B1 ;  /* 0x0000000000017941 */ /* 0x000fea0003800000 */
.L_x_4181:
[----:B------:R-:W2:Y:S01]  /*80e0*/  LDL R188, [R1+0x44] ;  /* 0x0000440001bc7983 */ /* 0x000ea20000100800 */
[----:B------:R-:W-:Y:S01]  /*80f0*/  @P5 F2FP.BF16.F32.PACK_AB R6, RZ, R187 ;  /* 0x000000bbff06523e */ /* 0x000fe200000010ff */
[----:B------:R-:W0:Y:S03]  /*8100*/  @P5 LDC.64 R184, c[0x0][0x308] ;  /* 0x0000c200ffb85b82 */ /* 0x000e260000000a00 */
[----:B------:R-:W-:-:S05]  /*8110*/  @P5 PRMT R59, R59, 0x5410, R6 ;  /* 0x000054103b3b5816 */ /* 0x000fca0000000006 */
[----:B------:R-:W1:Y:S02]  /*8120*/  @P3 LDC R6, c[0x0][0x29c] ;  /* 0x0000a700ff063b82 */ /* 0x000e640000000800 */
[----:B-1----:R-:W-:Y:S01]  /*8130*/  @P3 FMUL.FTZ R187, R187, R6 ;  /* 0x00000006bbbb3220 */ /* 0x002fe20000410000 */
[----:B------:R-:W-:-:S04]  /*8140*/  @P3 PRMT R6, R183, 0x7632, R6 ;  /* 0x00007632b7063816 */ /* 0x000fc80000000006 */
[----:B------:R-:W-:-:S05]  /*8150*/  @P3 SHF.L.U32 R6, R6, 0x10, RZ ;  /* 0x0000001006063819 */ /* 0x000fca00000006ff */
        /* <DEDUP_REMOVED lines=9> */
.L_x_4157:
[----:B------:R-:W-:Y:S05]  /*81f0*/  BSYNC B0 ;  /* 0x0000000000007941 */ /* 0x000fea0003800000 */
.L_x_4156:
[----:B------:R-:W-:Y:S01]  /*8200*/  LOP3.LUT P2, RZ, R5, 0x4, RZ, 0xc0, !PT ;  /* 0x0000000405ff7812 */ /* 0x000fe2000784c0ff */
[----:B------:R-:W-:-:S03]  /*8210*/  VIADD R4, R4, UR12 ;  /* 0x0000000c04047c36 */ /* 0x000fc60008000000 */
[----:B----4-:R-:W-:Y:S02]  /*8220*/  SEL R6, RZ, 0x1, P2 ;  /* 0x00000001ff067807 */ /* 0x010fe40001000000 */
[----:B------:R-:W-:-:S03]  /*8230*/  ISETP.GE.AND P2, PT, R4, UR13, PT ;  /* 0x0000000d04007c0c */ /* 0x000fc6000bf46270 */
[----:B------:R4:W-:Y:S10]  /*8240*/  STL.S16 [R1+0x20], R6 ;  /* 0x0000200601007387 */ /* 0x0009f40000100600 */
[----:B----4-:R-:W-:Y:S05]  /*8250*/  @!P2 BRA `(.L_x_4184) ;  /* 0xffffff8800d0a947 */ /* 0x010fea000383ffff */
.L_x_4019:
        /* <DEDUP_REMOVED lines=9> */
[----:B------:R-:W0:Y:S08]  /*82f0*/  LDC.64 R6, c[0x0][0x2d8] ;  /* 0x0000b600ff067b82 */ /* 0x000e300000000a00 */
[----:B------:R-:W1:Y:S01]  /*8300*/  LDC.64 R8, c[0x0][0x2f0] ;  /* 0x0000bc00ff087b82 */ /* 0x000e620000000a00 */
[----:B----4-:R-:W-:-:S05]  /*8310*/  IMAD.WIDE.U32 R2, R11, 0x20, R2 ;  /* 0x000000200b027825 */ /* 0x010fca00078e0002 */
        /* <DEDUP_REMOVED lines=9> */
.L_x_4186:
[----:B------:R-:W-:Y:S05]  /*83b0*/  BSYNC B0 ;  /* 0x0000000000007941 */ /* 0x000fea0003800000 */
.L_x_4185:
[----:B------:R-:W-:Y:S01]  /*83c0*/  LOP3.LUT P2, RZ, R5, 0x1, RZ, 0xc0, !PT ;  /* 0x0000000105ff7812 */ /* 0x000fe2000784c0ff */
[----:B------:R-:W-:-:S12]  /*83d0*/  BSSY B0, `(.L_x_4187) ;  /* 0x000000f000007945 */ /* 0x000fd80003800000 */
[----:B------:R-:W-:Y:S05]  /*83e0*/  @!P2 BRA `(.L_x_4188) ;  /* 0x000000000034a947 */ /* 0x000fea0003800000 */
[----:B----4-:R-:W4:Y:S08]  /*83f0*/  LDC.64 R2, c[0x0][0x2d0] ;  /* 0x0000b400ff027b82 */ /* 0x010f300000000a00 */
        /* <DEDUP_REMOVED lines=12> */
.L_x_4188:
[----:B------:R-:W-:Y:S05]  /*84c0*/  BSYNC B0 ;  /* 0x0000000000007941 */ /* 0x000fea0003800000 */
.L_x_4187:
[----:B------:R-:W-:Y:S04]  /*84d0*/  BSSY B0, `(.L_x_4189) ;  /* 0x000000f000007945 */ /* 0x000fe80003800000 */
        /* <DEDUP_REMOVED lines=14> */
.L_x_4190:
[----:B------:R-:W-:Y:S05]  /*85c0*/  BSYNC B0 ;  /* 0x0000000000007941 */ /* 0x000fea0003800000 */
.L_x_4189:
        /* <DEDUP_REMOVED lines=15> */
.L_x_4192:
[----:B------:R-:W-:Y:S05]  /*86c0*/  BSYNC B0 ;  /* 0x0000000000007941 */ /* 0x000fea0003800000 */
.L_x_4191:
[----:B------:R-:W-:-:S13]  /*86d0*/  LOP3.LUT P0, RZ, R5, 0x8, RZ, 0xc0, !PT ;  /* 0x0000000805ff7812 */ /* 0x000fda000780c0ff */
[----:B------:R-:W-:Y:S05]  /*86e0*/  @!P0 EXIT ;  /* 0x000000000000894d */ /* 0x000fea0003800000 */
[----:B----4-:R-:W4:Y:S08]  /*86f0*/  LDC.64 R2, c[0x0][0x2d0] ;  /* 0x0000b400ff027b82 */ /* 0x010f300000000a00 */
[----:B------:R-:W0:Y:S08]  /*8700*/  LDC.64 R4, c[0x0][0x2d8] ;  /* 0x0000b600ff047b82 */ /* 0x000e300000000a00 */
[----:B------:R-:W1:Y:S01]  /*8710*/  LDC.64 R6, c[0x0][0x2f0] ;  /* 0x0000bc00ff067b82 */ /* 0x000e620000000a00 */
[----:B----4-:R-:W-:-:S05]  /*8720*/  IMAD.WIDE.U32 R2, R11, 0x20, R2 ;  /* 0x000000200b027825 */ /* 0x010fca00078e0002 */
        /* <DEDUP_REMOVED lines=9> */
.L_x_4043:
[----:B------:R-:W-:Y:S01]  /*87c0*/  HFMA2.MMA R184, -RZ, RZ, 0, 9.5367431640625e-07 ;  /* 0x00000010ffb87435 */ /* 0x000fe200000001ff */
[----:B------:R-:W-:Y:S01]  /*87d0*/  MOV R188, R217 ;  /* 0x000000d900bc7202 */ /* 0x000fe20000000f00 */
[----:B------:R-:W-:Y:S01]  /*87e0*/  IMAD.MOV.U32 R187, RZ, RZ, -0x1 ;  /* 0xffffffffffbb7424 */ /* 0x000fe200078e00ff */
[----:B------:R-:W-:-:S08]  /*87f0*/  MOV R185, 0x1f ;  /* 0x0000001f00b97802 */ /* 0x000fd00000000f00 */
[----:B0-----:R-:W-:Y:S05]  /*8800*/  WARPSYNC.COLLECTIVE R187, `(.L_x_4193) ;  /* 0x00000000bb087348 */ /* 0x001fea0003c00000 */
[----:B------:R1:W2:Y:S02]  /*8810*/  SHFL.DOWN P4, R191, R188, R184, R185 ;  /* 0x080000b8bcbf7389 */ /* 0x0002a400000800b9 */
[----:B012---:R-:W-:Y:S01]  /*8820*/  ENDCOLLECTIVE ;  /* 0x000000000000791b */ /* 0x007fe20003800000 */
.L_x_4193:
[----:B------:R-:W-:Y:S02]  /*8830*/  MOV R188, R216 ;  /* 0x000000d800bc7202 */ /* 0x000fe40000000f00 */
[----:B------:R-:W-:-:S05]  /*8840*/  MOV R184, R191 ;  /* 0x000000bf00b87202 */ /* 0x000fca0000000f00 */
[----:B------:R-:W-:Y:S01]  /*8850*/  FADD.FTZ R189, R184, R217 ;  /* 0x000000d9b8bd7221 */ /* 0x000fe20000010000 */
[----:B------:R-:W-:-:S11]  /*8860*/  HFMA2.MMA R184, -RZ, RZ, 0, 9.5367431640625e-07 ;  /* 0x00000010ffb87435 */ /* 0x000fd600000001ff */
[----:B------:R-:W-:Y:S05]  /*8870*/  WARPSYNC.COLLECTIVE R187, `(.L_x_4194) ;  /* 0x00000000bb087348 */ /* 0x000fea0003c00000 */
[----:B------:R0:W1:Y:S02]  /*8880*/  SHFL.DOWN P4, R191, R188, R184, R185 ;  /* 0x080000b8bcbf7389 */ /* 0x00006400000800b9 */
[----:B01----:R-:W-:Y:S01]  /*8890*/  ENDCOLLECTIVE ;  /* 0x000000000000791b */ /* 0x003fe20003800000 */
.L_x_4194:
[----:B------:R-:W-:Y:S01]  /*88a0*/  MOV R188, R189 ;  /* 0x000000bd00bc7202 */ /* 0x000fe20000000f00 */
[----:B------:R-:W-:-:S04]  /*88b0*/  IMAD.MOV.U32 R184, RZ, RZ, R191 ;  /* 0x000000ffffb87224 */ /* 0x000fc800078e00bf */
[----:B------:R-:W-:Y:S01]  /*88c0*/  FADD.FTZ R190, R184, R216 ;  /* 0x000000d8b8be7221 */ /* 0x000fe20000010000 */
[----:B------:R-:W-:-:S11]  /*88d0*/  HFMA2.MMA R184, -RZ, RZ, 0, 4.76837158203125e-07 ;  /* 0x00000008ffb87435 */ /* 0x000fd600000001ff */
[----:B------:R-:W-:Y:S05]  /*88e0*/  WARPSYNC.COLLECTIVE R187, `(.L_x_4195) ;  /* 0x00000000bb087348 */ /* 0x000fea0003c00000 */
[----:B------:R0:W1:Y:S02]  /*88f0*/  SHFL.DOWN P4, R191, R188, R184, R185 ;  /* 0x080000b8bcbf7389 */ /* 0x00006400000800b9 */
[----:B01----:R-:W-:Y:S01]  /*8900*/  ENDCOLLECTIVE ;  /* 0x000000000000791b */ /* 0x003fe20003800000 */
.L_x_4195:
[----:B------:R-:W-:Y:S01]  /*8910*/  IMAD.MOV.U32 R188, RZ, RZ, R190 ;  /* 0x000000ffffbc7224 */ /* 0x000fe200078e00be */
[----:B------:R-:W-:-:S05]  /*8920*/  MOV R184, R191 ;  /* 0x000000bf00b87202 */ /* 0x000fca0000000f00 */
[----:B------:R-:W-:Y:S01]  /*8930*/  FADD.FTZ R189, R189, R184 ;  /* 0x000000b8bdbd7221 */ /* 0x000fe20000010000 */
[----:B------:R-:W-:-:S11]  /*8940*/  HFMA2.MMA R184, -RZ, RZ, 0, 4.76837158203125e-07 ;  /* 0x00000008ffb87435 */ /* 0x000fd600000001ff */
[----:B------:R-:W-:Y:S05]  /*8950*/  WARPSYNC.COLLECTIVE R187, `(.L_x_4196) ;  /* 0x00000000bb087348 */ /* 0x000fea0003c00000 */
[----:B------:R0:W1:Y:S02]  /*8960*/  SHFL.DOWN P4, R191, R188, R184, R185 ;  /* 0x080000b8bcbf7389 */ /* 0x00006400000800b9 */
[----:B01----:R-:W-:Y:S01]  /*8970*/  ENDCOLLECTIVE ;  /* 0x000000000000791b */ /* 0x003fe20003800000 */
.L_x_4196:
[----:B------:R-:W-:Y:S02]  /*8980*/  MOV R188, R189 ;  /* 0x000000bd00bc7202 */ /* 0x000fe40000000f00 */
[----:B------:R-:W-:-:S05]  /*8990*/  MOV R184, R191 ;  /* 0x000000bf00b87202 */ /* 0x000fca0000000f00 */
[----:B------:R-:W-:Y:S01]  /*89a0*/  FADD.FTZ R190, R190, R184 ;  /* 0x000000b8bebe7221 */ /* 0x000fe20000010000 */
[----:B------:R-:W-:-:S07]  /*89b0*/  IMAD.MOV.U32 R184, RZ, RZ, 0x4 ;  /* 0x00000004ffb87424 */ /* 0x000fce00078e00ff */
[----:B------:R-:W-:Y:S05]  /*89c0*/  WARPSYNC.COLLECTIVE R187, `(.L_x_4197) ;  /* 0x00000000bb087348 */ /* 0x000fea0003c00000 */
[----:B------:R0:W1:Y:S02]  /*89d0*/  SHFL.DOWN P4, R191, R188, R184, R185 ;  /* 0x080000b8bcbf7389 */ /* 0x00006400000800b9 */
[----:B01----:R-:W-:Y:S01]  /*89e0*/  ENDCOLLECTIVE ;  /* 0x000000000000791b */ /* 0x003fe20003800000 */
.L_x_4197:
[----:B------:R-:W-:Y:S02]  /*89f0*/  MOV R188, R190 ;  /* 0x000000be00bc7202 */ /* 0x000fe40000000f00 */
[----:B------:R-:W-:-:S05]  /*8a00*/  MOV R184, R191 ;  /* 0x000000bf00b87202 */ /* 0x000fca0000000f00 */
[----:B------:R-:W-:Y:S01]  /*8a10*/  FADD.FTZ R189, R189, R184 ;  /* 0x000000b8bdbd7221 */ /* 0x000fe20000010000 */
[----:B------:R-:W-:-:S11]  /*8a20*/  HFMA2.MMA R184, -RZ, RZ, 0, 2.384185791015625e-07 ;  /* 0x00000004ffb87435 */ /* 0x000fd600000001ff */
[----:B------:R-:W-:Y:S05]  /*8a30*/  WARPSYNC.COLLECTIVE R187, `(.L_x_4198) ;  /* 0x00000000bb087348 */ /* 0x000fea0003c00000 */
[----:B------:R0:W1:Y:S02]  /*8a40*/  SHFL.DOWN P4, R191, R188, R184, R185 ;  /* 0x080000b8bcbf7389 */ /* 0x00006400000800b9 */
[----:B01----:R-:W-:Y:S01]  /*8a50*/  ENDCOLLECTIVE ;  /* 0x000000000000791b */ /* 0x003fe20003800000 */
.L_x_4198:
[----:B------:R-:W-:Y:S01]  /*8a60*/  MOV R188, R189 ;  /* 0x000000bd00bc7202 */ /* 0x000fe20000000f00 */
[----:B------:R-:W-:-:S04]  /*8a70*/  IMAD.MOV.U32 R184, RZ, RZ, R191 ;  /* 0x000000ffffb87224 */ /* 0x000fc800078e00bf */
[----:B------:R-:W-:Y:S01]  /*8a80*/  FADD.FTZ R190, R190, R184 ;  /* 0x000000b8bebe7221 */ /* 0x000fe20000010000 */
[----:B------:R-:W-:-:S11]  /*8a90*/  HFMA2.MMA R184, -RZ, RZ, 0, 1.1920928955078125e-07 ;  /* 0x00000002ffb87435 */ /* 0x000fd600000001ff */
[----:B------:R-:W-:Y:S05]  /*8aa0*/  WARPSYNC.COLLECTIVE R187, `(.L_x_4199) ;  /* 0x00000000bb087348 */ /* 0x000fea0003c00000 */
[----:B------:R0:W1:Y:S02]  /*8ab0*/  SHFL.DOWN P4, R191, R188, R184, R185 ;  /* 0x080000b8bcbf7389 */ /* 0x00006400000800b9 */
[----:B01----:R-:W-:Y:S01]  /*8ac0*/  ENDCOLLECTIVE ;  /* 0x000000000000791b */ /* 0x003fe20003800000 */
.L_x_4199:
[----:B------:R-:W-:Y:S01]  /*8ad0*/  IMAD.MOV.U32 R188, RZ, RZ, R190 ;  /* 0x000000ffffbc7224 */ /* 0x000fe200078e00be */
[----:B------:R-:W-:-:S05]  /*8ae0*/  MOV R184, R191 ;  /* 0x000000bf00b87202 */ /* 0x000fca0000000f00 */
[----:B------:R-:W-:Y:S01]  /*8af0*/  FADD.FTZ R189, R189, R184 ;  /* 0x000000b8bdbd7221 */ /* 0x000fe20000010000 */
[----:B------:R-:W-:-:S11]  /*8b00*/  HFMA2.MMA R184, -RZ, RZ, 0, 1.1920928955078125e-07 ;  /* 0x00000002ffb87435 */ /* 0x000fd600000001ff */
[----:B------:R-:W-:Y:S05]  /*8b10*/  WARPSYNC.COLLECTIVE R187, `(.L_x_4200) ;  /* 0x00000000bb087348 */ /* 0x000fea0003c00000 */
[----:B------:R0:W1:Y:S02]  /*8b20*/  SHFL.DOWN P4, R191, R188, R184, R185 ;  /* 0x080000b8bcbf7389 */ /* 0x00006400000800b9 */
[----:B01----:R-:W-:Y:S01]  /*8b30*/  ENDCOLLECTIVE ;  /* 0x000000000000791b */ /* 0x003fe20003800000 */
.L_x_4200:
[----:B------:R-:W-:Y:S02]  /*8b40*/  MOV R188, R189 ;  /* 0x000000bd00bc7202 */ /* 0x000fe40000000f00 */
[----:B------:R-:W-:-:S05]  /*8b50*/  MOV R184, R191 ;  /* 0x000000bf00b87202 */ /* 0x000fca0000000f00 */
[----:B------:R-:W-:Y:S01]  /*8b60*/  FADD.FTZ R190, R190, R184 ;  /* 0x000000b8bebe7221 */ /* 0x000fe20000010000 */
[----:B------:R-:W-:-:S07]  /*8b70*/  IMAD.MOV.U32 R184, RZ, RZ, 0x1 ;  /* 0x00000001ffb87424 */ /* 0x000fce00078e00ff */
[----:B------:R-:W-:Y:S05]  /*8b80*/  WARPSYNC.COLLECTIVE R187, `(.L_x_4201) ;  /* 0x00000000bb087348 */ /* 0x000fea0003c00000 */
[----:B------:R0:W1:Y:S02]  /*8b90*/  SHFL.DOWN P4, R191, R188, R184, R185 ;  /* 0x080000b8bcbf7389 */ /* 0x00006400000800b9 */
[----:B01----:R-:W-:Y:S01]  /*8ba0*/  ENDCOLLECTIVE ;  /* 0x000000000000791b */ /* 0x003fe20003800000 */
.L_x_4201:
[----:B------:R-:W-:Y:S02]  /*8bb0*/  MOV R188, R190 ;  /* 0x000000be00bc7202 */ /* 0x000fe40000000f00 */
[----:B------:R-:W-:-:S07]  /*8bc0*/  MOV R213, R191 ;  /* 0x000000bf00d57202 */ /* 0x000fce0000000f00 */
[----:B------:R-:W-:Y:S05]  /*8bd0*/  WARPSYNC.COLLECTIVE R187, `(.L_x_4202) ;  /* 0x00000000bb087348 */ /* 0x000fea0003c00000 */
[----:B------:R0:W1:Y:S02]  /*8be0*/  SHFL.DOWN P4, R191, R188, R184, R185 ;  /* 0x080000b8bcbf7389 */ /* 0x00006400000800b9 */
[----:B01----:R-:W-:Y:S01]  /*8bf0*/  ENDCOLLECTIVE ;  /* 0x000000000000791b */ /* 0x003fe20003800000 */
.L_x_4202:
[----:B------:R-:W-:Y:S01]  /*8c00*/  MOV R185, R191 ;  /* 0x000000bf00b97202 */ /* 0x000fe20000000f00 */
[----:B------:R-:W-:Y:S06]  /*8c10*/  BRA `(.L_x_4203) ;  /* 0xffffffa800547947 */ /* 0x000fec000383ffff */
.L_x_4204:
        /* <DEDUP_REMOVED lines=14> */
.L_x_16516:


//--------------------- .text._ZN10layer_norm13ln_bwd_kernelINS_13Kernel_traitsIf13__nv_bfloat16S2_S2_fjLj5120ELj1ELj1ELj4ELj16ENS_18Kernel_traits_baseILj5120EfS2_S2_S2_fjLj128EEEEELb0ELb1ELb1ELb1EEEvNS_9BwdParamsE --------------------------
	.section	.text._ZN10layer_norm13ln_bwd_kernelINS_13Kernel_traitsIf13__nv_bfloat16S2_S2_fjLj5120ELj1ELj1ELj4ELj16ENS_18Kernel_traits_baseILj5120EfS2_S2_S2_fjLj128EEEEELb0ELb1ELb1ELb1EEEvNS_9BwdParamsE,"ax",@progbits
	.align	128
        .global         _ZN10layer_norm13ln_bwd_kernelINS_13Kernel_traitsIf13__nv_bfloat16S2_S2_fjLj5120ELj1ELj1ELj4ELj16ENS_18Kernel_traits_baseILj5120EfS2_S2_S2_fjLj128EEEEELb0ELb1ELb1ELb1EEEvNS_9BwdParamsE
        .type           _ZN10layer_norm13ln_bwd_kernelINS_13Kernel_traitsIf13__nv_bfloat16S2_S2_fjLj5120ELj1ELj1ELj4ELj16ENS_18Kernel_traits_baseILj5120EfS2_S2_S2_fjLj128EEEEELb0ELb1ELb1ELb1EEEvNS_9BwdParamsE,@function
        .size           _ZN10layer_norm13ln_bwd_kernelINS_13Kernel_traitsIf13__nv_bfloat16S2_S2_fjLj5120ELj1ELj1ELj4ELj16ENS_18Kernel_traits_baseILj5120EfS2_S2_S2_fjLj128EEEEELb0ELb1ELb1ELb1EEEvNS_9BwdParamsE,(.L_x_16517 - _ZN10layer_norm13ln_bwd_kernelINS_13Kernel_traitsIf13__nv_bfloat16S2_S2_fjLj5120ELj1ELj1ELj4ELj16ENS_18Kernel_traits_baseILj5120EfS2_S2_S2_fjLj128EEEEELb0ELb1ELb1ELb1EEEvNS_9BwdParamsE)
        .other          _ZN10layer_norm13ln_bwd_kernelINS_13Kernel_traitsIf13__nv_bfloat16S2_S2_fjLj5120ELj1ELj1ELj4ELj16ENS_18Kernel_traits_baseILj5120EfS2_S2_S2_fjLj128EEEEELb0ELb1ELb1ELb1EEEvNS_9BwdParamsE,@"STO_CUDA_ENTRY STV_DEFAULT"
_ZN10layer_norm13ln_bwd_kernelINS_13Kernel_traitsIf13__nv_bfloat16S2_S2_fjLj5120ELj1ELj1ELj4ELj16ENS_18Kernel_traits_baseILj5120EfS2_S2_S2_fjLj128EEEEELb0ELb1ELb1ELb1EEEvNS_9BwdParamsE:
.text._ZN10layer_norm13ln_bwd_kernelINS_13Kernel_traitsIf13__nv_bfloat16S2_S2_fjLj5120ELj1ELj1ELj4ELj16ENS_18Kernel_traits_baseILj5120EfS2_S2_S2_fjLj128EEEEELb0ELb1ELb1ELb1EEEvNS_9BwdParamsE:
        /* <DEDUP_REMOVED lines=74> */
.L_x_4205:
[----:B------:R-:W-:Y:S01]  /*04a0*/  SHF.L.U32 R0, R0, 0x5, RZ ;  /* 0x0000000500007819 */ /* 0x000fe200000006ff */
[----:B------:R-:W-:Y:S01]  /*04b0*/  ULDC.64 UR6, c[0x0][0x260] ;  /* 0x0000980000067ab9 */ /* 0x000fe20000000a00 */
[----:B------:R-:W-:Y:S02]  /*04c0*/  ULDC.64 UR8, c[0x0][0x278] ;  /* 0x00009e0000087ab9 */ /* 0x000fe40000000a00 */
[----:B------:R-:W-:-:S04]  /*04d0*/  LOP3.LUT R0, R0, 0xfe0, RZ, 0xc0, !PT ;  /* 0x00000fe000007812 */ /* 0x000fc800078ec0ff */
[C---:B------:R-:W-:Y:S02]  /*04e0*/  IADD3 R2, P0, R0.reuse, UR6, RZ ;  /* 0x0000000600027c10 */ /* 0x040fe4000ff1e0ff */
[----:B------:R-:W-:-:S03]  /*04f0*/  IADD3 R4, P1, R0, UR8, RZ ;  /* 0x0000000800047c10 */ /* 0x000fc6000ff3e0ff */
[----:B------:R-:W-:Y:S01]  /*0500*/  IMAD.X R3, RZ, RZ, UR7, P0 ;  /* 0x00000007ff037e24 */ /* 0x000fe200080e06ff */
[----:B------:R-:W-:-:S04]  /*0510*/  IADD3.X R5, RZ, UR9, RZ, P1, !PT ;  /* 0x00000009ff057c10 */ /* 0x000fc80008ffe4ff */
[----:B------:R-:W2:Y:S04]  /*0520*/  LDG.E.128 R96, desc[UR4][R2.64] ;  /* 0x0000000402607981 */ /* 0x000ea8000c1e1d00 */
[----:B------:R-:W3:Y:S04]  /*0530*/  LDG.E.128 R92, desc[UR4][R2.64+0x10] ;  /* 0x00001004025c7981 */ /* 0x000ee8000c1e1d00 */
[----:B------:R-:W4:Y:S04]  /*0540*/  LDG.E.128 R36, desc[UR4][R2.64+0x1000] ;  /* 0x0010000402247981 */ /* 0x000f28000c1e1d00 */
        /* <DEDUP_REMOVED lines=46> */
[----:B--2---:R1:W-:Y:S04]  /*0830*/  STL.64 [R1+0x128], R96 ;  /* 0x0001286001007387 */ /* 0x0043e80000100a00 */
[----:B------:R2:W-:Y:S04]  /*0840*/  STL.64 [R1+0x130], R98 ;  /* 0x0001306201007387 */ /* 0x0005e80000100a00 */
[----:B---3--:R3:W-:Y:S04]  /*0850*/  STL.64 [R1+0x118], R92 ;  /* 0x0001185c01007387 */ /* 0x0087e80000100a00 */
[----:B------:R0:W-:Y:S01]  /*0860*/  STL.64 [R1+0x120], R94 ;  /* 0x0001205e01007387 */ /* 0x0001e20000100a00 */
[----:B-1----:R-:W-:-:S03]  /*0870*/  CS2R R96, SRZ ;  /* 0x0000000000607805 */ /* 0x002fc6000001ff00 */
[----:B----4-:R1:W-:Y:S01]  /*0880*/  STL.64 [R1+0x108], R36 ;  /* 0x0001082401007387 */ /* 0x0103e20000100a00 */
[----:B--2---:R-:W-:-:S03]  /*0890*/  CS2R R98, SRZ ;  /* 0x0000000000627805 */ /* 0x004fc6000001ff00 */
[----:B------:R2:W-:Y:S01]  /*08a0*/  STL.64 [R1+0x110], R38 ;  /* 0x0001102601007387 */ /* 0x0005e20000100a00 */
[----:B---3--:R-:W-:-:S03]  /*08b0*/  CS2R R92, SRZ ;  /* 0x00000000005c7805 */ /* 0x008fc6000001ff00 */
[----:B------:R3:W-:Y:S01]  /*08c0*/  STL.64 [R1+0xf8], R88 ;  /* 0x0000f85801007387 */ /* 0x0007e20000100a00 */
[----:B0-----:R-:W-:-:S03]  /*08d0*/  CS2R R94, SRZ ;  /* 0x00000000005e7805 */ /* 0x001fc6000001ff00 */
[----:B------:R0:W-:Y:S01]  /*08e0*/  STL.64 [R1+0x100], R90 ;  /* 0x0001005a01007387 */ /* 0x0001e20000100a00 */
[----:B-1----:R-:W-:-:S03]  /*08f0*/  CS2R R36, SRZ ;  /* 0x0000000000247805 */ /* 0x002fc6000001ff00 */
[----:B------:R1:W-:Y:S01]  /*0900*/  STL.64 [R1+0xe8], R84 ;  /* 0x0000e85401007387 */ /* 0x0003e20000100a00 */
        /* <DEDUP_REMOVED lines=53> */
[----:B------:R1:W-:Y:S04]  /*0c60*/  STL.64 [R1+0x20], R18 ;  /* 0x0000201201007387 */ /* 0x0003e80000100a00 */
[----:B------:R1:W-:Y:S04]  /*0c70*/  STL.64 [R1], R12 ;  /* 0x0000000c01007387 */ /* 0x0003e80000100a00 */
[----:B------:R1:W-:Y:S02]  /*0c80*/  STL.64 [R1+0x8], R14 ;  /* 0x0000080e01007387 */ /* 0x0003e40000100a00 */
.L_x_4331:
[----:B------:R-:W0:Y:S08]  /*0c90*/  LDC.64 R2, c[0x0][0x288] ;  /* 0x0000a200ff027b82 */ /* 0x000e300000000a00 */
[----:B------:R-:W2:Y:S08]  /*0ca0*/  LDC.64 R4, c[0x0][0x258] ;  /* 0x00009600ff047b82 */ /* 0x000eb00000000a00 */
[----:B------:R-:W3:Y:S01]  /*0cb0*/  LDC.64 R6, c[0x0][0x280] ;  /* 0x0000a000ff067b82 */ /* 0x000ee20000000a00 */
[----:B0-----:R-:W-:-:S07]  /*0cc0*/  IMAD.WIDE R2, R8, 0x4, R2 ;  /* 0x0000000408027825 */ /* 0x001fce00078e0202 */
[----:B------:R-:W0:Y:S01]  /*0cd0*/  LDC.64 R180, c[0x0][0x2c8] ;  /* 0x0000b200ffb47b82 */ /* 0x000e220000000a00 */
[----:B------:R2:W4:Y:S02]  /*0ce0*/  LDG.E R250, desc[UR4][R2.64] ;  /* 0x0000000402fa7981 */ /* 0x000524000c1e1900 */
[----:B--2---:R-:W-:-:S04]  /*0cf0*/  IMAD.WIDE R2, R8, 0x4, R4 ;  /* 0x0000000408027825 */ /* 0x004fc800078e0204 */
[C---:B---3--:R-:W-:Y:S02]  /*0d00*/  IMAD.WIDE R4, R8.reuse, 0x4, R6 ;  /* 0x0000000408047825 */ /* 0x048fe400078e0206 */
[----:B-----5:R2:W5:Y:S04]  /*0d10*/  LDG.E R7, desc[UR4][R2.64] ;  /* 0x0000000402077981 */ /* 0x020568000c1e1900 */
[----:B------:R3:W4:Y:S01]  /*0d20*/  LDG.E R251, desc[UR4][R4.64] ;  /* 0x0000000404fb7981 */ /* 0x000722000c1e1900 */
[----:B------:R-:W-:Y:S01]  /*0d30*/  BSSY B0, `(.L_x_4207) ;  /* 0x0000225000007945 */ /* 0x000fe20003800000 */
[----:B------:R-:W3:Y:S01]  /*0d40*/  S2R R182, SR_TID.X ;  /* 0x0000000000b67919 */ /* 0x000ee20000002100 */
[----:B--2---:R-:W2:Y:S02]  /*0d50*/  LDC R2, c[0x0][0x218] ;  /* 0x00008600ff027b82 */ /* 0x004ea40000000800 */
[----:B--2---:R-:W-:-:S05]  /*0d60*/  IMAD R2, R8, R2, RZ ;  /* 0x0000000208027224 */ /* 0x004fca00078e02ff */
[----:B------:R-:W-:Y:S02]  /*0d70*/  SHF.R.S32.HI R3, RZ, 0x1f, R2 ;  /* 0x0000001fff037819 */ /* 0x000fe40000011402 */
[----:B---3--:R-:W-:Y:S02]  /*0d80*/  LOP3.LUT R4, R182, 0x7f, RZ, 0xc0, !PT ;  /* 0x0000007fb6047812 */ /* 0x008fe400078ec0ff */
[----:B------:R-:W-:-:S04]  /*0d90*/  LEA.HI R3, R3, R2, RZ, 0x3 ;  /* 0x0000000203037211 */ /* 0x000fc800078f18ff */
[----:B------:R-:W-:-:S04]  /*0da0*/  LEA.HI.SX32 R6, R3, R4, 0x1d ;  /* 0x0000000403067211 */ /* 0x000fc800078feaff */
[C---:B------:R-:W-:Y:S01]  /*0db0*/  IADD3 R4, R6.reuse, 0x100, RZ ;  /* 0x0000010006047810 */ /* 0x040fe20007ffe0ff */
[C---:B------:R-:W-:Y:S02]  /*0dc0*/  VIADD R5, R6.reuse, 0x80 ;  /* 0x0000008006057836 */ /* 0x040fe40000000000 */
[----:B0-----:R-:W-:-:S04]  /*0dd0*/  IMAD.WIDE.U32 R206, R6, 0x10, R180 ;  /* 0x0000001006ce7825 */ /* 0x001fc800078e00b4 */
[----:B------:R-:W-:-:S04]  /*0de0*/  IMAD.WIDE.U32 R182, R5, 0x10, R180 ;  /* 0x0000001005b67825 */ /* 0x000fc800078e00b4 */
[----:B------:R-:W-:Y:S01]  /*0df0*/  IMAD.WIDE.U32 R180, R4, 0x10, R180 ;  /* 0x0000001004b47825 */ /* 0x000fe200078e00b4 */
[----:B----4-:R-:W-:Y:S01]  /*0e00*/  ISETP.GT.AND P2, PT, R250, RZ, PT ;  /* 0x000000fffa00720c */ /* 0x010fe20003f44270 */
[----:B------:R0:W-:-:S12]  /*0e10*/  STL [R1+0x10], R251 ;  /* 0x000010fb01007387 */ /* 0x0001d80000100800 */
[----:B------:R-:W-:Y:S05]  /*0e20*/  @P2 BRA `(.L_x_4208) ;  /* 0x0000000000482947 */ /* 0x000fea0003800000 */
[----:B------:R-:W-:Y:S01]  /*0e30*/  MOV R3, UR16 ;  /* 0x0000001000037c02 */ /* 0x000fe20008000f00 */
[----:B------:R-:W-:Y:S01]  /*0e40*/  IMAD.U32 R2, RZ, RZ, UR17 ;  /* 0x00000011ff027e24 */ /* 0x000fe2000f8e00ff */
[----:B0-----:R-:W-:Y:S02]  /*0e50*/  CS2R R250, SRZ ;  /* 0x0000000000fa7805 */ /* 0x001fe4000001ff00 */
[----:B------:R-:W-:-:S04]  /*0e60*/  ISETP.NE.U32.AND P0, PT, R3, RZ, PT ;  /* 0x000000ff0300720c */ /* 0x000fc80003f05070 */
[----:B------:R-:W-:-:S13]  /*0e70*/  ISETP.NE.AND.EX P0, PT, R2, RZ, PT, P0 ;  /* 0x000000ff0200720c */ /* 0x000fda0003f05300 */
[----:B------:R-:W-:Y:S05]  /*0e80*/  @!P0 BRA `(.L_x_4209) ;  /* 0x00000020003c8947 */ /* 0x000fea0003800000 */
[----:B------:R-:W0:Y:S01]  /*0e90*/  LDC.64 R166, c[0x0][0x2c8] ;  /* 0x0000b200ffa67b82 */ /* 0x000e220000000a00 */
[C---:B------:R-:W-:Y:S01]  /*0ea0*/  IADD3 R149, R6.reuse, 0x180, RZ ;  /* 0x0000018006957810 */ /* 0x040fe20007ffe0ff */
[----:B------:R2:W5:Y:S01]  /*0eb0*/  LDG.E.128 R152, desc[UR4][R182.64] ;  /* 0x00000004b6987981 */ /* 0x000562000c1e1d00 */
[----:B------:R-:W-:-:S03]  /*0ec0*/  IADD3 R148, R6, 0x200, RZ ;  /* 0x0000020006947810 */ /* 0x000fc60007ffe0ff */
[----:B------:R2:W5:Y:S01]  /*0ed0*/  LDG.E.128 R156, desc[UR4][R180.64] ;  /* 0x00000004b49c7981 */ /* 0x000562000c1e1d00 */
[----:B0-----:R-:W-:-:S04]  /*0ee0*/  IMAD.WIDE.U32 R160, R149, 0x10, R166 ;  /* 0x0000001095a07825 */ /* 0x001fc800078e00a6 */
[----:B------:R-:W-:Y:S02]  /*0ef0*/  IMAD.WIDE.U32 R164, R148, 0x10, R166 ;  /* 0x0000001094a47825 */ /* 0x000fe400078e00a6 */
[----:B------:R2:W5:Y:S04]  /*0f00*/  LDG.E.128 R148, desc[UR4][R206.64] ;  /* 0x00000004ce947981 */ /* 0x000568000c1e1d00 */
[----:B------:R-:W5:Y:S04]  /*0f10*/  LDG.E.128 R160, desc[UR4][R160.64] ;  /* 0x00000004a0a07981 */ /* 0x000f68000c1e1d00 */
[----:B------:R-:W5:Y:S01]  /*0f20*/  LDG.E.128 R164, desc[UR4][R164.64] ;  /* 0x00000004a4a47981 */ /* 0x000f62000c1e1d00 */
[----:B------:R-:W-:Y:S01]  /*0f30*/  CS2R R250, SRZ ;  /* 0x0000000000fa7805 */ /* 0x000fe2000001ff00 */
[----:B--2---:R-:W-:Y:S06]  /*0f40*/  BRA `(.L_x_4209) ;  /* 0x00000020000c7947 */ /* 0x004fec0003800000 */
.L_x_4208:
[----:B------:R-:W2:Y:S01]  /*0f50*/  LDC R240, c[0x0][0x218] ;  /* 0x00008600fff07b82 */ /* 0x000ea20000000800 */
[----:B------:R-:W3:Y:S01]  /*0f60*/  S2R R242, SR_TID.X ;  /* 0x0000000000f27919 */ /* 0x000ee20000002100 */
[----:B------:R-:W-:Y:S01]  /*0f70*/  VIADD R11, R250, 0xffffffff ;  /* 0xfffffffffa0b7836 */ /* 0x000fe20000000000 */
[----:B------:R4:W-:Y:S05]  /*0f80*/  STL [R1+0x154], R31 ;  /* 0x0001541f01007387 */ /* 0x0009ea0000100800 */
[----:B------:R-:W1:Y:S08]  /*0f90*/  LDC.64 R184, c[0x0][0x238] ;  /* 0x00008e00ffb87b82 */ /* 0x000e700000000a00 */
[----:B------:R-:W0:Y:S08]  /*0fa0*/  LDC.64 R200, c[0x0][0x2b8] ;  /* 0x0000ae00ffc87b82 */ /* 0x000e300000000a00 */
[----:B------:R-:W4:Y:S01]  /*0fb0*/  LDC.64 R186, c[0x0][0x250] ;  /* 0x00009400ffba7b82 */ /* 0x000f220000000a00 */
[----:B--2---:R-:W-:Y:S01]  /*0fc0*/  IMAD R11, R11, R240, RZ ;  /* 0x000000f00b0b7224 */ /* 0x004fe200078e02ff */
[C---:B------:R-:W-:Y:S01]  /*0fd0*/  IADD3 R9, R6.reuse, 0x180, RZ ;  /* 0x0000018006097810 */ /* 0x040fe20007ffe0ff */
[----:B------:R-:W-:Y:S03]  /*0fe0*/  STL [R1+0x150], R30 ;  /* 0x0001501e01007387 */ /* 0x000fe60000100800 */
[----:B------:R-:W-:Y:S01]  /*0ff0*/  SHF.R.S32.HI R0, RZ, 0x1f, R11 ;  /* 0x0000001fff007819 */ /* 0x000fe2000001140b */
[----:B------:R-:W-:Y:S01]  /*1000*/  STL [R1+0x14c], R29 ;  /* 0x00014c1d01007387 */ /* 0x000fe20000100800 */
[----:B-1----:R-:W-:Y:S01]  /*1010*/  IMAD.WIDE.U32 R2, R6, 0x10, R184 ;  /* 0x0000001006027825 */ /* 0x002fe200078e00b8 */
[----:B---3--:R-:W-:Y:S01]  /*1020*/  LOP3.LUT R242, R242, 0x7f, RZ, 0xc0, !PT ;  /* 0x0000007ff2f27812 */ /* 0x008fe200078ec0ff */
[----:B------:R-:W1:Y:S01]  /*1030*/  LDC.64 R238, c[0x0][0x2c8] ;  /* 0x0000b200ffee7b82 */ /* 0x000e620000000a00 */
[----:B------:R-:W-:Y:S01]  /*1040*/  LEA.HI R11, R0, R11, RZ, 0x3 ;  /* 0x0000000b000b7211 */ /* 0x000fe200078f18ff */
[----:B------:R-:W-:Y:S03]  /*1050*/  STL [R1+0x148], R28 ;  /* 0x0001481c01007387 */ /* 0x000fe60000100800 */
[----:B------:R-:W-:Y:S01]  /*1060*/  LEA.HI.SX32 R11, R11, R242, 0x1d ;  /* 0x000000f20b0b7211 */ /* 0x000fe200078feaff */
[----:B------:R0:W2:Y:S01]  /*1070*/  LDG.E.128 R212, desc[UR4][R2.64] ;  /* 0x0000000402d47981 */ /* 0x0000a2000c1e1d00 */
[----:B------:R-:W-:Y:S01]  /*1080*/  IADD3 R10, R6, 0x200, RZ ;  /* 0x00000200060a7810 */ /* 0x000fe20007ffe0ff */
[----:B------:R-:W3:Y:S02]  /*1090*/  LDC.U8 R227, c[0x0][0x2a0] ;  /* 0x0000a800ffe37b82 */ /* 0x000ee40000000000 */
[----:B------:R-:W-:Y:S01]  /*10a0*/  STL [R1+0x144], R27 ;  /* 0x0001441b01007387 */ /* 0x000fe20000100800 */
[----:B------:R-:W-:-:S02]  /*10b0*/  IADD3 R192, R11, 0x100, RZ ;  /* 0x000001000bc07810 */ /* 0x000fc40007ffe0ff */
[C---:B------:R-:W-:Y:S01]  /*10c0*/  IADD3 R196, R11.reuse, 0x180, RZ ;  /* 0x000001800bc47810 */ /* 0x040fe20007ffe0ff */
[----:B------:R-:W-:Y:S01]  /*10d0*/  STL [R1+0x140], R26 ;  /* 0x0001401a01007387 */ /* 0x000fe20000100800 */
[----:B0-----:R-:W-:-:S03]  /*10e0*/  IMAD.WIDE.U32 R2, R11, 0x10, R200 ;  /* 0x000000100b027825 */ /* 0x001fc600078e00c8 */
[----:B------:R-:W-:Y:S04]  /*10f0*/  STL [R1+0x13c], R25 ;  /* 0x00013c1901007387 */ /* 0x000fe80000100800 */
[----:B------:R0:W2:Y:S04]  /*1100*/  LDG.E.128 R208, desc[UR4][R2.64] ;  /* 0x0000000402d07981 */ /* 0x0000a8000c1e1d00 */
[----:B------:R2:W-:Y:S01]  /*1110*/  STL [R1+0x138], R24 ;  /* 0x0001381801007387 */ /* 0x0005e20000100800 */
[----:B0-----:R-:W-:-:S05]  /*1120*/  IMAD.WIDE.U32 R2, R5, 0x10, R184 ;  /* 0x0000001005027825 */ /* 0x001fca00078e00b8 */
[----:B------:R0:W2:Y:S02]  /*1130*/  LDG.E.128 R12, desc[UR4][R2.64] ;  /* 0x00000004020c7981 */ /* 0x0000a4000c1e1d00 */
[----:B0-----:R-:W-:-:S05]  /*1140*/  IMAD.WIDE.U32 R2, R4, 0x10, R184 ;  /* 0x0000001004027825 */ /* 0x001fca00078e00b8 */
[----:B------:R0:W2:Y:S02]  /*1150*/  LDG.E.128 R16, desc[UR4][R2.64] ;  /* 0x0000000402107981 */ /* 0x0000a4000c1e1d00 */
[----:B0-----:R-:W-:-:S05]  /*1160*/  IMAD.WIDE.U32 R2, R9, 0x10, R184 ;  /* 0x0000001009027825 */ /* 0x001fca00078e00b8 */
[----:B------:R4:W2:Y:S01]  /*1170*/  LDG.E.128 R20, desc[UR4][R2.64] ;  /* 0x0000000402147981 */ /* 0x0008a2000c1e1d00 */
[----:B------:R-:W-:-:S04]  /*1180*/  IMAD.WIDE.U32 R184, R10, 0x10, R184 ;  /* 0x000000100ab87825 */ /* 0x000fc800078e00b8 */
[----:B----4-:R-:W-:Y:S02]  /*1190*/  IMAD.WIDE R2, R8, 0x4, R186 ;  /* 0x0000000408027825 */ /* 0x010fe400078e02ba */
[----:B------:R-:W4:Y:S04]  /*11a0*/  LDG.E.128 R184, desc[UR4][R184.64] ;  /* 0x00000004b8b87981 */ /* 0x000f28000c1e1d00 */
[----:B------:R0:W4:Y:S02]  /*11b0*/  LDG.E R0, desc[UR4][R2.64] ;  /* 0x0000000402007981 */ /* 0x000124000c1e1900 */
[----:B0-----:R-:W-:-:S04]  /*11c0*/  VIADD R2, R11, 0x80 ;  /* 0x000000800b027836 */ /* 0x001fc80000000000 */
[----:B------:R-:W-:-:S05]  /*11d0*/  IMAD.WIDE.U32 R2, R2, 0x10, R200 ;  /* 0x0000001002027825 */ /* 0x000fca00078e00c8 */
[----:B------:R0:W4:Y:S02]  /*11e0*/  LDG.E.128 R188, desc[UR4][R2.64] ;  /* 0x0000000402bc7981 */ /* 0x000124000c1e1d00 */
[----:B0-----:R-:W-:-:S05]  /*11f0*/  IMAD.WIDE.U32 R2, R192, 0x10, R200 ;  /* 0x00000010c0027825 */ /* 0x001fca00078e00c8 */
[----:B------:R0:W4:Y:S01]  /*1200*/  LDG.E.128 R192, desc[UR4][R2.64] ;  /* 0x0000000402c07981 */ /* 0x000122000c1e1d00 */
[----:B------:R-:W-:Y:S02]  /*1210*/  VIADD R11, R11, 0x200 ;  /* 0x000002000b0b7836 */ /* 0x000fe40000000000 */
[----:B0-----:R-:W-:-:S05]  /*1220*/  IMAD.WIDE.U32 R2, R196, 0x10, R200 ;  /* 0x00000010c4027825 */ /* 0x001fca00078e00c8 */
[----:B------:R0:W4:Y:S02]  /*1230*/  LDG.E.128 R196, desc[UR4][R2.64] ;  /* 0x0000000402c47981 */ /* 0x000124000c1e1d00 */
[----:B0-----:R-:W-:-:S05]  /*1240*/  IMAD.WIDE.U32 R2, R11, 0x10, R200 ;  /* 0x000000100b027825 */ /* 0x001fca00078e00c8 */
[----:B------:R0:W4:Y:S02]  /*1250*/  LDG.E.128 R200, desc[UR4][R2.64] ;  /* 0x0000000402c87981 */ /* 0x000124000c1e1d00 */
[----:B0-----:R-:W-:Y:S02]  /*1260*/  MOV R3, UR16 ;  /* 0x0000001000037c02 */ /* 0x001fe40008000f00 */
[----:B------:R-:W-:Y:S02]  /*1270*/  MOV R2, UR17 ;  /* 0x0000001100027c02 */ /* 0x000fe40008000f00 */
[----:B------:R-:W-:-:S04]  /*1280*/  ISETP.NE.U32.AND P0, PT, R3, RZ, PT ;  /* 0x000000ff0300720c */ /* 0x000fc80003f05070 */
[----:B------:R-:W-:Y:S02]  /*1290*/  ISETP.NE.AND.EX P0, PT, R2, RZ, PT, P0 ;  /* 0x000000ff0200720c */ /* 0x000fe40003f05300 */
[----:B---3--:R-:W-:-:S11]  /*12a0*/  ISETP.NE.AND P1, PT, R227, RZ, PT ;  /* 0x000000ffe300720c */ /* 0x008fd60003f25270 */
[--C-:B-1----:R-:W-:Y:S01]  /*12b0*/  @P0 IMAD.WIDE.U32 R218, R9, 0x10, R238.reuse ;  /* 0x0000001009da0825 */ /* 0x102fe200078e00ee */
[----:B------:R-:W5:Y:S04]  /*12c0*/  @P0 LDG.E.128 R156, desc[UR4][R180.64] ;  /* 0x00000004b49c0981 */ /* 0x000f68000c1e1d00 */
[----:B------:R-:W5:Y:S04]  /*12d0*/  @P0 LDG.E.128 R160, desc[UR4][R218.64] ;  /* 0x00000004daa00981 */ /* 0x000f68000c1e1d00 */
[----:B------:R0:W5:Y:S04]  /*12e0*/  @P0 LDG.E.128 R152, desc[UR4][R182.64] ;  /* 0x00000004b6980981 */ /* 0x000168000c1e1d00 */
[----:B------:R1:W5:Y:S01]  /*12f0*/  @P0 LDG.E.128 R148, desc[UR4][R206.64] ;  /* 0x00000004ce940981 */ /* 0x000362000c1e1d00 */
[----:B------:R-:W-:-:S05]  /*1300*/  @P0 IMAD.WIDE.U32 R10, R10, 0x10, R238 ;  /* 0x000000100a0a0825 */ /* 0x000fca00078e00ee */
[----:B------:R3:W5:Y:S01]  /*1310*/  @P0 LDG.E.128 R164, desc[UR4][R10.64] ;  /* 0x000000040aa40981 */ /* 0x000762000c1e1d00 */
[C---:B--2---:R-:W-:Y:S01]  /*1320*/  PRMT R9, R212.reuse, 0x7632, R9 ;  /* 0x00007632d4097816 */ /* 0x044fe20000000009 */
[----:B------:R-:W-:Y:S01]  /*1330*/  IMAD.U32 R217, R212, 0x10000, RZ ;  /* 0x00010000d4d97824 */ /* 0x000fe200078e00ff */
[C---:B------:R-:W-:Y:S02]  /*1340*/  PRMT R212, R213.reuse, 0x7632, R212 ;  /* 0x00007632d5d47816 */ /* 0x040fe400000000d4 */
[----:B------:R-:W-:Y:S02]  /*1350*/  SHF.L.U32 R220, R213, 0x10, RZ ;  /* 0x00000010d5dc7819 */ /* 0x000fe400000006ff */
[C---:B------:R-:W-:Y:S02]  /*1360*/  PRMT R213, R214.reuse, 0x7632, R213 ;  /* 0x00007632d6d57816 */ /* 0x040fe400000000d5 */
[----:B------:R-:W-:Y:S02]  /*1370*/  SHF.L.U32 R216, R214, 0x10, RZ ;  /* 0x00000010d6d87819 */ /* 0x000fe400000006ff */
[----:B------:R-:W-:Y:S01]  /*1380*/  PRMT R246, R208, 0x7632, R246 ;  /* 0x00007632d0f67816 */ /* 0x000fe200000000f6 */
[----:B------:R-:W-:Y:S01]  /*1390*/  IMAD.U32 R205, R210, 0x10000, RZ ;  /* 0x00010000d2cd7824 */ /* 0x000fe200078e00ff */
[----:B------:R-:W-:-:S02]  /*13a0*/  SHF.L.U32 R204, R208, 0x10, RZ ;  /* 0x00000010d0cc7819 */ /* 0x000fc400000006ff */
[----:B------:R-:W-:Y:S02]  /*13b0*/  PRMT R249, R210, 0x7632, R249 ;  /* 0x00007632d2f97816 */ /* 0x000fe400000000f9 */
[C---:B------:R-:W-:Y:S02]  /*13c0*/  PRMT R241, R211.reuse, 0x7632, R241 ;  /* 0x00007632d3f17816 */ /* 0x040fe400000000f1 */
[----:B------:R-:W-:Y:S02]  /*13d0*/  SHF.L.U32 R208, R211, 0x10, RZ ;  /* 0x00000010d3d07819 */ /* 0x000fe400000006ff */
[C---:B------:R-:W-:Y:S01]  /*13e0*/  PRMT R210, R12.reuse, 0x7632, R210 ;  /* 0x000076320cd27816 */ /* 0x040fe200000000d2 */
[C---:B------:R-:W-:Y:S01]  /*13f0*/  IMAD.U32 R221, R13.reuse, 0x10000, RZ ;  /* 0x000100000ddd7824 */ /* 0x040fe200078e00ff */
[----:B------:R-:W-:Y:S02]  /*1400*/  SHF.L.U32 R211, R12, 0x10, RZ ;  /* 0x000000100cd37819 */ /* 0x000fe400000006ff */
[----:B------:R-:W-:-:S02]  /*1410*/  PRMT R12, R13, 0x7632, R12 ;  /* 0x000076320d0c7816 */ /* 0x000fc4000000000c */
[C---:B------:R-:W-:Y:S02]  /*1420*/  PRMT R13, R14.reuse, 0x7632, R13 ;  /* 0x000076320e0d7816 */ /* 0x040fe4000000000d */
[----:B------:R-:W-:Y:S02]  /*1430*/  SHF.L.U32 R222, R14, 0x10, RZ ;  /* 0x000000100ede7819 */ /* 0x000fe400000006ff */
[C---:B------:R-:W-:Y:S02]  /*1440*/  PRMT R14, R15.reuse, 0x7632, R14 ;  /* 0x000076320f0e7816 */ /* 0x040fe4000000000e */
[----:B------:R-:W-:Y:S02]  /*1450*/  SHF.L.U32 R223, R15, 0x10, RZ ;  /* 0x000000100fdf7819 */ /* 0x000fe400000006ff */
[C---:B------:R-:W-:Y:S01]  /*1460*/  PRMT R15, R16.reuse, 0x7632, R15 ;  /* 0x00007632100f7816 */ /* 0x040fe2000000000f */
[----:B------:R-:W-:Y:S01]  /*1470*/  IMAD.U32 R224, R16, 0x10000, RZ ;  /* 0x0001000010e07824 */ /* 0x000fe200078e00ff */
[----:B------:R-:W-:-:S02]  /*1480*/  PRMT R16, R17, 0x7632, R16 ;  /* 0x0000763211107816 */ /* 0x000fc40000000010 */
[----:B------:R-:W-:Y:S02]  /*1490*/  SHF.L.U32 R225, R17, 0x10, RZ ;  /* 0x0000001011e17819 */ /* 0x000fe400000006ff */
[C---:B------:R-:W-:Y:S02]  /*14a0*/  SHF.L.U32 R226, R18.reuse, 0x10, RZ ;  /* 0x0000001012e27819 */ /* 0x040fe400000006ff */
[C---:B------:R-:W-:Y:S01]  /*14b0*/  PRMT R214, R215.reuse, 0x7632, R214 ;  /* 0x00007632d7d67816 */ /* 0x040fe200000000d6 */
[----:B------:R-:W-:Y:S01]  /*14c0*/  IMAD.U32 R215, R215, 0x10000, RZ ;  /* 0x00010000d7d77824 */ /* 0x000fe200078e00ff */
[----:B------:R-:W-:Y:S02]  /*14d0*/  PRMT R17, R18, 0x7632, R17 ;  /* 0x0000763212117816 */ /* 0x000fe40000000011 */
[C---:B------:R-:W-:Y:S01]  /*14e0*/  PRMT R18, R19.reuse, 0x7632, R18 ;  /* 0x0000763213127816 */ /* 0x040fe20000000012 */
[----:B------:R-:W-:Y:S01]  /*14f0*/  IMAD.U32 R19, R19, 0x10000, RZ ;  /* 0x0001000013137824 */ /* 0x000fe200078e00ff */
[----:B0-----:R-:W-:-:S02]  /*1500*/  PRMT R182, R20, 0x7632, R182 ;  /* 0x0000763214b67816 */ /* 0x001fc400000000b6 */
[----:B------:R-:W-:Y:S01]  /*1510*/  SHF.L.U32 R183, R20, 0x10, RZ ;  /* 0x0000001014b77819 */ /* 0x000fe200000006ff */
[C---:B-1----:R-:W-:Y:S01]  /*1520*/  IMAD.U32 R207, R22.reuse, 0x10000, RZ ;  /* 0x0001000016cf7824 */ /* 0x042fe200078e00ff */
[C---:B------:R-:W-:Y:S02]  /*1530*/  PRMT R20, R21.reuse, 0x7632, R20 ;  /* 0x0000763215147816 */ /* 0x040fe40000000014 */
[----:B------:R-:W-:Y:S02]  /*1540*/  SHF.L.U32 R206, R21, 0x10, RZ ;  /* 0x0000001015ce7819 */ /* 0x000fe400000006ff */
[----:B------:R-:W-:Y:S02]  /*1550*/  PRMT R21, R22, 0x7632, R21 ;  /* 0x0000763216157816 */ /* 0x000fe40000000015 */
[C---:B----4-:R-:W-:Y:S01]  /*1560*/  PRMT R181, R184.reuse, 0x7632, R181 ;  /* 0x00007632b8b57816 */ /* 0x050fe200000000b5 */
[----:B------:R-:W-:Y:S01]  /*1570*/  IMAD.U32 R219, R185, 0x10000, RZ ;  /* 0x00010000b9db7824 */ /* 0x000fe200078e00ff */
[----:B------:R-:W-:-:S02]  /*1580*/  SHF.L.U32 R218, R184, 0x10, RZ ;  /* 0x00000010b8da7819 */ /* 0x000fc400000006ff */
[----:B------:R-:W-:Y:S02]  /*1590*/  FSEL R180, R0, RZ, !P1 ;  /* 0x000000ff00b47208 */ /* 0x000fe40004800000 */
[----:B------:R-:W-:Y:S02]  /*15a0*/  PRMT R184, R185, 0x7632, R184 ;  /* 0x00007632b9b87816 */ /* 0x000fe400000000b8 */
[C---:B------:R-:W-:Y:S02]  /*15b0*/  PRMT R185, R186.reuse, 0x7632, R185 ;  /* 0x00007632bab97816 */ /* 0x040fe400000000b9 */
[----:B------:R-:W-:Y:S01]  /*15c0*/  SHF.L.U32 R227, R186, 0x10, RZ ;  /* 0x00000010bae37819 */ /* 0x000fe200000006ff */
[C---:B------:R-:W-:Y:S01]  /*15d0*/  FADD.FTZ R245, -R180.reuse, R211 ;  /* 0x000000d3b4f57221 */ /* 0x040fe20000010100 */
[----:B------:R-:W-:Y:S01]  /*15e0*/  PRMT R186, R187, 0x7632, R186 ;  /* 0x00007632bbba7816 */ /* 0x000fe200000000ba */
[C---:B------:R-:W-:Y:S01]  /*15f0*/  FADD.FTZ R244, -R180.reuse, R221 ;  /* 0x000000ddb4f47221 */ /* 0x040fe20000010100 */
[C---:B------:R-:W-:Y:S01]  /*1600*/  PRMT R22, R23.reuse, 0x7632, R22 ;  /* 0x0000763217167816 */ /* 0x040fe20000000016 */
[----:B------:R-:W-:Y:S01]  /*1610*/  FADD.FTZ R0, -R180, R217 ;  /* 0x000000d9b4007221 */ /* 0x000fe20000010100 */
[----:B------:R-:W-:Y:S01]  /*1620*/  SHF.L.U32 R211, R12, 0x10, RZ ;  /* 0x000000100cd37819 */ /* 0x000fe200000006ff */
[----:B------:R-:W-:Y:S01]  /*1630*/  IMAD.U32 R221, R16, 0x10000, RZ ;  /* 0x0001000010dd7824 */ /* 0x000fe200078e00ff */
[----:B------:R-:W-:Y:S01]  /*1640*/  SHF.L.U32 R23, R23, 0x10, RZ ;  /* 0x0000001017177819 */ /* 0x000fe200000006ff */
[----:B------:R-:W-:Y:S01]  /*1650*/  IMAD.U32 R217, R9, 0x10000, RZ ;  /* 0x0001000009d97824 */ /* 0x000fe200078e00ff */
[----:B------:R-:W-:Y:S01]  /*1660*/  SHF.L.U32 R210, R210, 0x10, RZ ;  /* 0x00000010d2d27819 */ /* 0x000fe200000006ff */
[C---:B------:R-:W-:Y:S01]  /*1670*/  FADD.FTZ R12, -R180.reuse, R222 ;  /* 0x000000deb40c7221 */ /* 0x040fe20000010100 */
[C---:B------:R-:W-:Y:S01]  /*1680*/  FADD.FTZ R16, -R180.reuse, R226 ;  /* 0x000000e2b4107221 */ /* 0x040fe20000010100 */
[C---:B------:R-:W-:Y:S01]  /*1690*/  FADD.FTZ R243, -R180.reuse, R216 ;  /* 0x000000d8b4f37221 */ /* 0x040fe20000010100 */
[----:B------:R-:W-:Y:S01]  /*16a0*/  FADD.FTZ R9, -R180, R215 ;  /* 0x000000d7b4097221 */ /* 0x000fe20000010100 */
[----:B------:R-:W-:Y:S01]  /*16b0*/  SHF.L.U32 R222, R17, 0x10, RZ ;  /* 0x0000001011de7819 */ /* 0x000fe200000006ff */
[----:B------:R-:W-:Y:S01]  /*16c0*/  IMAD.U32 R215, R13, 0x10000, RZ ;  /* 0x000100000dd77824 */ /* 0x000fe200078e00ff */
[----:B------:R-:W-:Y:S01]  /*16d0*/  SHF.L.U32 R226, R186, 0x10, RZ ;  /* 0x00000010bae27819 */ /* 0x000fe200000006ff */
[----:B------:R-:W-:Y:S01]  /*16e0*/  FADD.FTZ R17, -R180, R19 ;  /* 0x00000013b4117221 */ /* 0x000fe20000010100 */
[----:B------:R-:W-:Y:S01]  /*16f0*/  SHF.L.U32 R216, R14, 0x10, RZ ;  /* 0x000000100ed87819 */ /* 0x000fe200000006ff */
[C---:B------:R-:W-:Y:S01]  /*1700*/  FADD.FTZ R247, -R180.reuse, R220 ;  /* 0x000000dcb4f77221 */ /* 0x040fe20000010100 */
        /* <DEDUP_REMOVED lines=8> */
[C---:B------:R-:W-:Y:S01]  /*1790*/  FADD.FTZ R237, -R180.reuse, R215 ;  /* 0x000000d7b4ed7221 */ /* 0x040fe20000010100 */
[----:B------:R-:W-:Y:S01]  /*17a0*/  FADD.FTZ R210, -R180, R226 ;  /* 0x000000e2b4d27221 */ /* 0x000fe20000010100 */
[----:B------:R-:W-:-:S02]  /*17b0*/  IMAD.U32 R219, R185, 0x10000, RZ ;  /* 0x00010000b9db7824 */ /* 0x000fc400078e00ff */
[----:B------:R-:W-:Y:S01]  /*17c0*/  FADD.FTZ R236, -R180, R216 ;  /* 0x000000d8b4ec7221 */ /* 0x000fe20000010100 */
[C---:B------:R-:W-:Y:S01]  /*17d0*/  PRMT R226, R192.reuse, 0x7632, R226 ;  /* 0x00007632c0e27816 */ /* 0x040fe200000000e2 */
[----:B------:R-:W-:Y:S02]  /*17e0*/  IMAD.U32 R215, R192, 0x10000, RZ ;  /* 0x00010000c0d77824 */ /* 0x000fe400078e00ff */
[C---:B------:R-:W-:Y:S01]  /*17f0*/  FADD.FTZ R185, -R180.reuse, R187 ;  /* 0x000000bbb4b97221 */ /* 0x040fe20000010100 */
[----:B------:R-:W-:Y:S02]  /*1800*/  IMAD.MOV.U32 R192, RZ, RZ, R241 ;  /* 0x000000ffffc07224 */ /* 0x000fe400078e00f1 */
[C---:B------:R-:W-:Y:S01]  /*1810*/  FADD.FTZ R187, -R180.reuse, R214 ;  /* 0x000000d6b4bb7221 */ /* 0x040fe20000010100 */
[C---:B------:R-:W-:Y:S01]  /*1820*/  FADD.FTZ R235, -R180.reuse, R220 ;  /* 0x000000dcb4eb7221 */ /* 0x040fe20000010100 */
[C---:B------:R-:W-:Y:S01]  /*1830*/  FADD.FTZ R233, -R180.reuse, R222 ;  /* 0x000000deb4e97221 */ /* 0x040fe20000010100 */
[C---:B------:R-:W-:Y:S01]  /*1840*/  PRMT R250, R193.reuse, 0x7632, R250 ;  /* 0x00007632c1fa7816 */ /* 0x040fe200000000fa */
[----:B------:R-:W-:Y:S01]  /*1850*/  FADD.FTZ R234, -R180, R221 ;  /* 0x000000ddb4ea7221 */ /* 0x000fe20000010100 */
[----:B------:R-:W-:-:S02]  /*1860*/  SHF.L.U32 R216, R193, 0x10, RZ ;  /* 0x00000010c1d87819 */ /* 0x000fc400000006ff */
[C---:B------:R-:W-:Y:S02]  /*1870*/  PRMT R222, R191.reuse, 0x7632, R222 ;  /* 0x00007632bfde7816 */ /* 0x040fe400000000de */
[----:B------:R-:W-:Y:S01]  /*1880*/  SHF.L.U32 R214, R191, 0x10, RZ ;  /* 0x00000010bfd67819 */ /* 0x000fe200000006ff */
[C---:B-----5:R-:W-:Y:S01]  /*1890*/  FMUL.FTZ R191, R7.reuse, R236 ;  /* 0x000000ec07bf7220 */ /* 0x060fe20000410000 */
[----:B------:R-:W-:Y:S01]  /*18a0*/  MOV R193, R249 ;  /* 0x000000f900c17202 */ /* 0x000fe20000000f00 */
[----:B------:R-:W-:Y:S01]  /*18b0*/  FADD.FTZ R242, -R180, R217 ;  /* 0x000000d9b4f27221 */ /* 0x000fe20000010100 */
[----:B------:R-:W-:Y:S01]  /*18c0*/  IMAD.MOV.U32 R236, RZ, RZ, R192 ;  /* 0x000000ffffec7224 */ /* 0x000fe200078e00c0 */
[C---:B------:R-:W-:Y:S01]  /*18d0*/  PRMT R251, R194.reuse, 0x7632, R251 ;  /* 0x00007632c2fb7816 */ /* 0x040fe200000000fb */
[C---:B------:R-:W-:Y:S01]  /*18e0*/  FMUL.FTZ R192, R7.reuse, R235 ;  /* 0x000000eb07c07220 */ /* 0x040fe20000410000 */
[----:B------:R-:W-:Y:S01]  /*18f0*/  SHF.L.U32 R217, R194, 0x10, RZ ;  /* 0x00000010c2d97819 */ /* 0x000fe200000006ff */
[C---:B------:R-:W-:Y:S01]  /*1900*/  FMUL.FTZ R194, R7.reuse, R233 ;  /* 0x000000e907c27220 */ /* 0x040fe20000410000 */
[----:B------:R-:W-:Y:S01]  /*1910*/  MOV R235, R193 ;  /* 0x000000c100eb7202 */ /* 0x000fe20000000f00 */
[C---:B------:R-:W-:Y:S01]  /*1920*/  FMUL.FTZ R193, R7.reuse, R234 ;  /* 0x000000ea07c17220 */ /* 0x040fe20000410000 */
[----:B------:R-:W2:Y:S04]  /*1930*/  LDL R233, [R1+0x130] ;  /* 0x0001300001e97983 */ /* 0x000ea80000100800 */
[----:B------:R-:W4:Y:S01]  /*1940*/  LDL R234, [R1+0x118] ;  /* 0x0001180001ea7983 */ /* 0x000f220000100800 */
[----:B---3--:R-:W-:Y:S01]  /*1950*/  FMUL.FTZ R11, R7, R244 ;  /* 0x000000f4070b7220 */ /* 0x008fe20000410000 */
[----:B------:R-:W-:-:S02]  /*1960*/  IMAD.U32 R182, R182, 0x10000, RZ ;  /* 0x00010000b6b67824 */ /* 0x000fc400078e00ff */
[----:B------:R-:W3:Y:S02]  /*1970*/  LDL R244, [R1+0x134] ;  /* 0x0001340001f47983 */ /* 0x000ee40000100800 */
[C---:B------:R-:W-:Y:S01]  /*1980*/  FADD.FTZ R231, -R180.reuse, R182 ;  /* 0x000000b6b4e77221 */ /* 0x040fe20000010100 */
[C---:B------:R-:W-:Y:S01]  /*1990*/  FADD.FTZ R14, -R180.reuse, R224 ;  /* 0x000000e0b40e7221 */ /* 0x040fe20000010100 */
[----:B------:R-:W-:Y:S01]  /*19a0*/  FADD.FTZ R224, -R180, R219 ;  /* 0x000000dbb4e07221 */ /* 0x000fe20000010100 */
[C---:B------:R-:W-:Y:S01]  /*19b0*/  PRMT R31, R196.reuse, 0x7632, R31 ;  /* 0x00007632c41f7816 */ /* 0x040fe2000000001f */
[----:B------:R-:W-:Y:S02]  /*19c0*/  IMAD.U32 R219, R196, 0x10000, RZ ;  /* 0x00010000c4db7824 */ /* 0x000fe400078e00ff */
[----:B------:R-:W-:Y:S02]  /*19d0*/  FMUL.FTZ R196, R7, R231 ;  /* 0x000000e707c47220 */ /* 0x000fe40000410000 */
[----:B------:R-:W3:Y:S01]  /*19e0*/  LDL R231, [R1+0x110] ;  /* 0x0001100001e77983 */ /* 0x000ee20000100800 */
[----:B------:R-:W-:Y:S01]  /*19f0*/  FADD.FTZ R13, -R180, R223 ;  /* 0x000000dfb40d7221 */ /* 0x000fe20000010100 */
[----:B------:R-:W-:Y:S01]  /*1a00*/  SHF.L.U32 R223, R18, 0x10, RZ ;  /* 0x0000001012df7819 */ /* 0x000fe200000006ff */
[----:B------:R-:W-:Y:S01]  /*1a10*/  FADD.FTZ R18, -R180, R183 ;  /* 0x000000b7b4127221 */ /* 0x000fe20000010100 */
[----:B------:R-:W-:Y:S01]  /*1a20*/  SHF.L.U32 R183, R20, 0x10, RZ ;  /* 0x0000001014b77819 */ /* 0x000fe200000006ff */
[----:B------:R-:W-:Y:S01]  /*1a30*/  FADD.FTZ R20, -R180, R207 ;  /* 0x000000cfb4147221 */ /* 0x000fe20000010100 */
[----:B------:R-:W-:-:S02]  /*1a40*/  IMAD.U32 R207, R22, 0x10000, RZ ;  /* 0x0001000016cf7824 */ /* 0x000fc400078e00ff */
[----:B------:R-:W-:Y:S01]  /*1a50*/  FADD.FTZ R22, -R180, R218 ;  /* 0x000000dab4167221 */ /* 0x000fe20000010100 */
[----:B------:R-:W-:Y:S01]  /*1a60*/  SHF.L.U32 R218, R184, 0x10, RZ ;  /* 0x00000010b8da7819 */ /* 0x000fe200000006ff */
[C---:B------:R-:W-:Y:S01]  /*1a70*/  FADD.FTZ R232, -R180.reuse, R223 ;  /* 0x000000dfb4e87221 */ /* 0x040fe20000010100 */
[C---:B------:R-:W-:Y:S01]  /*1a80*/  PRMT R248, R209.reuse, 0x7632, R248 ;  /* 0x00007632d1f87816 */ /* 0x040fe200000000f8 */
[C---:B------:R-:W-:Y:S01]  /*1a90*/  FADD.FTZ R238, -R180.reuse, R211 ;  /* 0x000000d3b4ee7221 */ /* 0x040fe20000010100 */
[----:B------:R-:W-:Y:S01]  /*1aa0*/  SHF.L.U32 R209, R209, 0x10, RZ ;  /* 0x00000010d1d17819 */ /* 0x000fe200000006ff */
[----:B------:R-:W-:Y:S01]  /*1ab0*/  FMUL.FTZ R243, R7, R243 ;  /* 0x000000f307f37220 */ /* 0x000fe20000410000 */
[----:B------:R-:W-:Y:S01]  /*1ac0*/  FADD.FTZ R15, -R180, R225 ;  /* 0x000000e1b40f7221 */ /* 0x000fe20000010100 */
[----:B------:R-:W-:Y:S01]  /*1ad0*/  PRMT R223, R188, 0x7632, R223 ;  /* 0x00007632bcdf7816 */ /* 0x000fe200000000df */
[----:B------:R-:W-:Y:S01]  /*1ae0*/  FADD.FTZ R225, -R180, R218 ;  /* 0x000000dab4e17221 */ /* 0x000fe20000010100 */
[----:B------:R-:W-:-:S02]  /*1af0*/  SHF.L.U32 R211, R188, 0x10, RZ ;  /* 0x00000010bcd37819 */ /* 0x000fc400000006ff */
[C---:B------:R-:W-:Y:S02]  /*1b00*/  PRMT R24, R203.reuse, 0x7632, R24 ;  /* 0x00007632cb187816 */ /* 0x040fe40000000018 */
[----:B------:R-:W-:Y:S01]  /*1b10*/  SHF.L.U32 R241, R203, 0x10, RZ ;  /* 0x00000010cbf17819 */ /* 0x000fe200000006ff */
[----:B------:R-:W-:Y:S01]  /*1b20*/  FMUL.FTZ R203, R7, R210 ;  /* 0x000000d207cb7220 */ /* 0x000fe20000410000 */
[----:B------:R-:W-:Y:S01]  /*1b30*/  PRMT R188, R195, 0x7632, R188 ;  /* 0x00007632c3bc7816 */ /* 0x000fe200000000bc */
[----:B------:R-:W-:Y:S01]  /*1b40*/  FFMA.FTZ R136, R243, R205, R136 ;  /* 0x000000cdf3887223 */ /* 0x000fe20000010088 */
[----:B------:R-:W-:Y:S01]  /*1b50*/  SHF.L.U32 R218, R195, 0x10, RZ ;  /* 0x00000010c3da7819 */ /* 0x000fe200000006ff */
[C---:B------:R-:W-:Y:S01]  /*1b60*/  FMUL.FTZ R195, R7.reuse, R232 ;  /* 0x000000e807c37220 */ /* 0x040fe20000410000 */
[----:B------:R-:W-:Y:S01]  /*1b70*/  SHF.L.U32 R210, R246, 0x10, RZ ;  /* 0x00000010f6d27819 */ /* 0x000fe200000006ff */
[----:B------:R-:W-:Y:S01]  /*1b80*/  FADD.FTZ R96, R96, R205 ;  /* 0x000000cd60607221 */ /* 0x000fe20000010000 */
[C---:B------:R-:W-:Y:S01]  /*1b90*/  FMUL.FTZ R249, R7.reuse, R242 ;  /* 0x000000f207f97220 */ /* 0x040fe20000410000 */
[----:B------:R-:W3:Y:S01]  /*1ba0*/  LDL R232, [R1+0x128] ;  /* 0x0001280001e87983 */ /* 0x000ee20000100800 */
[----:B------:R-:W-:Y:S01]  /*1bb0*/  MOV R242, R188 ;  /* 0x000000bc00f27202 */ /* 0x000fe20000000f00 */
[----:B------:R-:W-:-:S02]  /*1bc0*/  FMUL.FTZ R188, R7, R239 ;  /* 0x000000ef07bc7220 */ /* 0x000fc40000410000 */
[----:B------:R-:W3:Y:S01]  /*1bd0*/  LDL R239, [R1+0x11c] ;  /* 0x00011c0001ef7983 */ /* 0x000ee20000100800 */
[----:B--2---:R-:W-:-:S03]  /*1be0*/  FMUL.FTZ R246, R233, R209 ;  /* 0x000000d1e9f67220 */ /* 0x004fc60000410000 */
[----:B------:R-:W2:Y:S01]  /*1bf0*/  LDL R233, [R1+0xe0] ;  /* 0x0000e00001e97983 */ /* 0x000ea20000100800 */
[----:B----4-:R-:W-:-:S03]  /*1c00*/  FMUL.FTZ R205, R234, R205 ;  /* 0x000000cdeacd7220 */ /* 0x010fc60000410000 */
[----:B------:R-:W4:Y:S01]  /*1c10*/  LDL R234, [R1+0xc8] ;  /* 0x0000c80001ea7983 */ /* 0x000f220000100800 */
[----:B------:R-:W-:Y:S02]  /*1c20*/  SHF.L.U32 R212, R212, 0x10, RZ ;  /* 0x00000010d4d47819 */ /* 0x000fe400000006ff */
        /* <DEDUP_REMOVED lines=10> */
[----:B------:R-:W-:Y:S01]  /*1cd0*/  IMAD.U32 R212, R189, 0x10000, RZ ;  /* 0x00010000bdd47824 */ /* 0x000fe200078e00ff */
[C---:B------:R-:W-:Y:S01]  /*1ce0*/  PRMT R25, R202.reuse, 0x7632, R25 ;  /* 0x00007632ca197816 */ /* 0x040fe20000000019 */
[----:B------:R-:W-:-:S02]  /*1cf0*/  IMAD.U32 R180, R202, 0x10000, RZ ;  /* 0x00010000cab47824 */ /* 0x000fc400078e00ff */
[C---:B------:R-:W-:Y:S01]  /*1d00*/  FMUL.FTZ R10, R7.reuse, R245 ;  /* 0x000000f5070a7220 */ /* 0x040fe20000410000 */
[C---:B------:R-:W-:Y:S01]  /*1d10*/  FMUL.FTZ R189, R7.reuse, R238 ;  /* 0x000000ee07bd7220 */ /* 0x040fe20000410000 */
[C---:B------:R-:W-:Y:S01]  /*1d20*/  FMUL.FTZ R202, R7.reuse, R224 ;  /* 0x000000e007ca7220 */ /* 0x040fe20000410000 */
[C---:B------:R-:W-:Y:S01]  /*1d30*/  FMUL.FTZ R245, R7.reuse, R240 ;  /* 0x000000f007f57220 */ /* 0x040fe20000410000 */
[----:B------:R-:W4:Y:S01]  /*1d40*/  LDL R238, [R1+0x12c] ;  /* 0x00012c0001ee7983 */ /* 0x000f220000100800 */
[----:B------:R-:W-:Y:S02]  /*1d50*/  IMAD.U32 R224, R248, 0x10000, RZ ;  /* 0x00010000f8e07824 */ /* 0x000fe400078e00ff */
[----:B------:R-:W-:Y:S01]  /*1d60*/  FMUL.FTZ R247, R7, R247 ;  /* 0x000000f707f77220 */ /* 0x000fe20000410000 */
[----:B------:R-:W4:Y:S01]  /*1d70*/  LDL R240, [R1+0x124] ;  /* 0x0001240001f07983 */ /* 0x000f220000100800 */
[-C--:B------:R-:W-:Y:S01]  /*1d80*/  FFMA.FTZ R143, R245, R224.reuse, R143 ;  /* 0x000000e0f58f7223 */ /* 0x080fe2000001008f */
[----:B------:R-:W-:Y:S01]  /*1d90*/  FADD.FTZ R103, R103, R224 ;  /* 0x000000e067677221 */ /* 0x000fe20000010000 */
[----:B---3--:R-:W-:Y:S01]  /*1da0*/  FMUL.FTZ R244, R244, R224 ;  /* 0x000000e0f4f47220 */ /* 0x008fe20000410000 */
[----:B------:R-:W-:Y:S01]  /*1db0*/  SHF.L.U32 R224, R220, 0x10, RZ ;  /* 0x00000010dce07819 */ /* 0x000fe200000006ff */
[----:B------:R-:W-:Y:S01]  /*1dc0*/  FFMA.FTZ R142, R247, R209, R142 ;  /* 0x000000d1f78e7223 */ /* 0x000fe2000001008e */
[----:B------:R-:W-:Y:S01]  /*1dd0*/  FADD.FTZ R102, R102, R209 ;  /* 0x000000d166667221 */ /* 0x000fe20000010000 */
[----:B------:R-:W3:Y:S01]  /*1de0*/  LDL R220, [R1+0xd0] ;  /* 0x0000d00001dc7983 */ /* 0x000ee20000100800 */
[----:B------:R-:W-:-:S03]  /*1df0*/  SHF.L.U32 R209, R235, 0x10, RZ ;  /* 0x00000010ebd17819 */ /* 0x000fc600000006ff */
[----:B------:R-:W3:Y:S01]  /*1e00*/  LDL R235, [R1+0x108] ;  /* 0x0001080001eb7983 */ /* 0x000ee20000100800 */
[C---:B------:R-:W-:Y:S01]  /*1e10*/  PRMT R28, R199.reuse, 0x7632, R28 ;  /* 0x00007632c71c7816 */ /* 0x040fe2000000001c */
[----:B------:R-:W-:Y:S02]  /*1e20*/  IMAD.U32 R183, R199, 0x10000, RZ ;  /* 0x00010000c7b77824 */ /* 0x000fe400078e00ff */
[----:B------:R-:W-:Y:S01]  /*1e30*/  FMUL.FTZ R199, R7, R228 ;  /* 0x000000e407c77220 */ /* 0x000fe20000410000 */
[-C--:B------:R-:W-:Y:S01]  /*1e40*/  FFMA.FTZ R134, R11, R212.reuse, R134 ;  /* 0x000000d40b867223 */ /* 0x080fe20000010086 */
[----:B------:R-:W3:Y:S01]  /*1e50*/  LDL R228, [R1+0x100] ;  /* 0x0001000001e47983 */ /* 0x000ee20000100800 */
[----:B------:R-:W-:Y:S01]  /*1e60*/  FADD.FTZ R94, R94, R212 ;  /* 0x000000d45e5e7221 */ /* 0x000fe20000010000 */
[----:B------:R-:W-:Y:S01]  /*1e70*/  FMUL.FTZ R212, R231, R212 ;  /* 0x000000d4e7d47220 */ /* 0x000fe20000410000 */
[C---:B------:R-:W-:Y:S01]  /*1e80*/  PRMT R221, R190.reuse, 0x7632, R221 ;  /* 0x00007632bedd7816 */ /* 0x040fe200000000dd */
[----:B------:R-:W3:Y:S01]  /*1e90*/  LDL R231, [R1+0xb8] ;  /* 0x0000b80001e77983 */ /* 0x000ee20000100800 */
[----:B------:R-:W-:Y:S01]  /*1ea0*/  SHF.L.U32 R213, R190, 0x10, RZ ;  /* 0x00000010bed57819 */ /* 0x000fe200000006ff */
[C---:B------:R-:W-:Y:S01]  /*1eb0*/  FMUL.FTZ R190, R7.reuse, R237 ;  /* 0x000000ed07be7220 */ /* 0x040fe20000410000 */
[C---:B------:R-:W-:Y:S01]  /*1ec0*/  PRMT R27, R200.reuse, 0x7632, R27 ;  /* 0x00007632c81b7816 */ /* 0x040fe2000000001b */
[----:B------:R-:W3:Y:S01]  /*1ed0*/  LDL R237, [R1+0x120] ;  /* 0x0001200001ed7983 */ /* 0x000ee20000100800 */
[----:B------:R-:W-:Y:S01]  /*1ee0*/  SHF.L.U32 R182, R200, 0x10, RZ ;  /* 0x00000010c8b67819 */ /* 0x000fe200000006ff */
[----:B------:R-:W-:-:S02]  /*1ef0*/  FMUL.FTZ R200, R7, R227 ;  /* 0x000000e307c87220 */ /* 0x000fc40000410000 */
[----:B------:R-:W3:Y:S01]  /*1f00*/  LDL R227, [R1+0xf8] ;  /* 0x0000f80001e37983 */ /* 0x000ee20000100800 */
[C---:B------:R-:W-:Y:S01]  /*1f10*/  FMUL.FTZ R0, R7.reuse, R0 ;  /* 0x0000000007007220 */ /* 0x040fe20000410000 */
[C---:B------:R-:W-:Y:S01]  /*1f20*/  FMUL.FTZ R17, R7.reuse, R17 ;  /* 0x0000001107117220 */ /* 0x040fe20000410000 */
[----:B------:R-:W-:Y:S01]  /*1f30*/  FMUL.FTZ R18, R7, R18 ;  /* 0x0000001207127220 */ /* 0x000fe20000410000 */
[----:B------:R-:W-:Y:S01]  /*1f40*/  PRMT R30, R197, 0x7632, R30 ;  /* 0x00007632c51e7816 */ /* 0x000fe2000000001e */
[----:B------:R-:W-:Y:S01]  /*1f50*/  FMUL.FTZ R186, R7, R186 ;  /* 0x000000ba07ba7220 */ /* 0x000fe20000410000 */
[----:B------:R-:W-:Y:S01]  /*1f60*/  SHF.L.U32 R207, R197, 0x10, RZ ;  /* 0x00000010c5cf7819 */ /* 0x000fe200000006ff */
[----:B------:R-:W-:Y:S01]  /*1f70*/  FFMA.FTZ R140, R0, R204, R140 ;  /* 0x000000cc008c7223 */ /* 0x000fe2000001008c */
[----:B------:R-:W-:Y:S01]  /*1f80*/  PRMT R29, R198, 0x7632, R29 ;  /* 0x00007632c61d7816 */ /* 0x000fe2000000001d */
[----:B------:R-:W-:Y:S01]  /*1f90*/  FADD.FTZ R100, R100, R204 ;  /* 0x000000cc64647221 */ /* 0x000fe20000010000 */
[----:B------:R-:W-:Y:S01]  /*1fa0*/  SHF.L.U32 R206, R198, 0x10, RZ ;  /* 0x00000010c6ce7819 */ /* 0x000fe200000006ff */
[----:B------:R-:W-:Y:S01]  /*1fb0*/  FFMA.FTZ R122, R17, R218, R122 ;  /* 0x000000da117a7223 */ /* 0x000fe2000001007a */
[----:B------:R-:W-:Y:S01]  /*1fc0*/  FADD.FTZ R82, R82, R218 ;  /* 0x000000da52527221 */ /* 0x000fe20000010000 */
[C---:B------:R-:W-:Y:S01]  /*1fd0*/  FMUL.FTZ R197, R7.reuse, R230 ;  /* 0x000000e607c57220 */ /* 0x040fe20000410000 */
[----:B------:R-:W-:Y:S01]  /*1fe0*/  FMUL.FTZ R198, R7, R229 ;  /* 0x000000e507c67220 */ /* 0x000fe20000410000 */
[----:B------:R-:W-:Y:S01]  /*1ff0*/  FMUL.FTZ R204, R232, R204 ;  /* 0x000000cce8cc7220 */ /* 0x000fe20000410000 */
[----:B------:R-:W-:Y:S01]  /*2000*/  FFMA.FTZ R116, R18, R219, R116 ;  /* 0x000000db12747223 */ /* 0x000fe20000010074 */
[----:B------:R-:W-:Y:S01]  /*2010*/  FADD.FTZ R76, R76, R219 ;  /* 0x000000db4c4c7221 */ /* 0x000fe20000010000 */
[----:B------:R-:W3:Y:S01]  /*2020*/  LDL R229, [R1+0xe8] ;  /* 0x0000e80001e57983 */ /* 0x000ee20000100800 */
[----:B------:R-:W-:Y:S01]  /*2030*/  FFMA.FTZ R137, R186, R209, R137 ;  /* 0x000000d1ba897223 */ /* 0x000fe20000010089 */
[----:B------:R-:W-:-:S02]  /*2040*/  FADD.FTZ R97, R97, R209 ;  /* 0x000000d161617221 */ /* 0x000fc40000010000 */
[----:B------:R-:W3:Y:S01]  /*2050*/  LDL R230, [R1+0xf0] ;  /* 0x0000f00001e67983 */ /* 0x000ee20000100800 */
[----:B------:R-:W-:-:S03]  /*2060*/  FMUL.FTZ R209, R239, R209 ;  /* 0x000000d1efd17220 */ /* 0x000fc60000410000 */
[----:B------:R-:W3:Y:S01]  /*2070*/  LDL R232, [R1+0xd8] ;  /* 0x0000d80001e87983 */ /* 0x000ee20000100800 */
[----:B--2---:R-:W-:Y:S01]  /*2080*/  FMUL.FTZ R218, R233, R218 ;  /* 0x000000dae9da7220 */ /* 0x004fe20000410000 */
[----:B------:R-:W-:Y:S02]  /*2090*/  SHF.L.U32 R233, R31, 0x10, RZ ;  /* 0x000000101fe97819 */ /* 0x000fe400000006ff */
[----:B------:R0:W5:Y:S01]  /*20a0*/  LDL.LU R31, [R1+0x154] ;  /* 0x00015400011f7983 */ /* 0x0001620000300800 */
[----:B----4-:R-:W-:Y:S01]  /*20b0*/  FMUL.FTZ R219, R234, R219 ;  /* 0x000000dbeadb7220 */ /* 0x010fe20000410000 */
[----:B------:R-:W-:Y:S02]  /*20c0*/  IMAD.U32 R234, R30, 0x10000, RZ ;  /* 0x000100001eea7824 */ /* 0x000fe400078e00ff */
[----:B------:R0:W5:Y:S04]  /*20d0*/  LDL.LU R30, [R1+0x150] ;  /* 0x00015000011e7983 */ /* 0x0001680000300800 */
[----:B------:R-:W2:Y:S01]  /*20e0*/  LDL R239, [R1+0xc0] ;  /* 0x0000c00001ef7983 */ /* 0x000ea20000100800 */
[----:B------:R-:W-:-:S02]  /*20f0*/  PRMT R26, R201, 0x7632, R26 ;  /* 0x00007632c91a7816 */ /* 0x000fc4000000001a */
[----:B------:R-:W-:Y:S01]  /*2100*/  SHF.L.U32 R181, R201, 0x10, RZ ;  /* 0x00000010c9b57819 */ /* 0x000fe200000006ff */
[C---:B------:R-:W-:Y:S01]  /*2110*/  FMUL.FTZ R201, R7.reuse, R225 ;  /* 0x000000e107c97220 */ /* 0x040fe20000410000 */
[----:B------:R-:W-:Y:S01]  /*2120*/  SHF.L.U32 R225, R236, 0x10, RZ ;  /* 0x00000010ece17819 */ /* 0x000fe200000006ff */
[----:B------:R-:W-:Y:S01]  /*2130*/  FMUL.FTZ R187, R7, R187 ;  /* 0x000000bb07bb7220 */ /* 0x000fe20000410000 */
[-C--:B------:R-:W-:Y:S01]  /*2140*/  FFMA.FTZ R141, R249, R210.reuse, R141 ;  /* 0x000000d2f98d7223 */ /* 0x080fe2000001008d */
[----:B------:R-:W-:Y:S01]  /*2150*/  FADD.FTZ R101, R101, R210 ;  /* 0x000000d265657221 */ /* 0x000fe20000010000 */
[----:B------:R-:W4:Y:S01]  /*2160*/  LDL R236, [R1+0x10c] ;  /* 0x00010c0001ec7983 */ /* 0x000f220000100800 */
[----:B------:R-:W-:Y:S01]  /*2170*/  FFMA.FTZ R139, R187, R225, R139 ;  /* 0x000000e1bb8b7223 */ /* 0x000fe2000001008b */
[----:B------:R-:W-:Y:S01]  /*2180*/  FADD.FTZ R99, R99, R225 ;  /* 0x000000e163637221 */ /* 0x000fe20000010000 */
[----:B------:R-:W-:Y:S01]  /*2190*/  FMUL.FTZ R19, R7, R19 ;  /* 0x0000001307137220 */ /* 0x000fe20000410000 */
[----:B------:R-:W-:Y:S01]  /*21a0*/  FMUL.FTZ R248, R238, R210 ;  /* 0x000000d2eef87220 */ /* 0x000fe20000410000 */
[----:B------:R-:W-:Y:S01]  /*21b0*/  FMUL.FTZ R210, R240, R225 ;  /* 0x000000e1f0d27220 */ /* 0x000fe20000410000 */
[----:B------:R-:W-:Y:S01]  /*21c0*/  SHF.L.U32 R225, R221, 0x10, RZ ;  /* 0x00000010dde17819 */ /* 0x000fe200000006ff */
[----:B------:R-:W-:Y:S01]  /*21d0*/  FADD.FTZ R221, RZ, R204 ;  /* 0x000000ccffdd7221 */ /* 0x000fe20000010000 */
[----:B------:R-:W-:Y:S01]  /*21e0*/  FFMA.FTZ R118, R19, R207, R118 ;  /* 0x000000cf13767223 */ /* 0x000fe20000010076 */
[----:B------:R-:W-:Y:S01]  /*21f0*/  FADD.FTZ R78, R78, R207 ;  /* 0x000000cf4e4e7221 */ /* 0x000fe20000010000 */
[----:B------:R-:W-:Y:S01]  /*2200*/  FFMA.FTZ R132, R10, R211, R132 ;  /* 0x000000d30a847223 */ /* 0x000fe20000010084 */
[----:B------:R-:W-:Y:S01]  /*2210*/  FADD.FTZ R92, R92, R211 ;  /* 0x000000d35c5c7221 */ /* 0x000fe20000010000 */
[----:B---3--:R-:W-:Y:S01]  /*2220*/  FMUL.FTZ R220, R220, R207 ;  /* 0x000000cfdcdc7220 */ /* 0x008fe20000410000 */
[----:B------:R-:W-:Y:S01]  /*2230*/  FADD.FTZ R221, R221, R248 ;  /* 0x000000f8dddd7221 */ /* 0x000fe20000010000 */
[----:B------:R-:W-:Y:S01]  /*2240*/  SHF.L.U32 R207, R29, 0x10, RZ ;  /* 0x000000101dcf7819 */ /* 0x000fe200000006ff */
[----:B------:R-:W-:Y:S01]  /*2250*/  FMUL.FTZ R13, R7, R13 ;  /* 0x0000000d070d7220 */ /* 0x000fe20000410000 */
[----:B------:R-:W-:Y:S01]  /*2260*/  FMUL.FTZ R211, R235, R211 ;  /* 0x000000d3ebd37220 */ /* 0x000fe20000410000 */
[----:B------:R0:W5:Y:S01]  /*2270*/  LDL.LU R29, [R1+0x14c] ;  /* 0x00014c00011d7983 */ /* 0x0001620000300800 */
[----:B------:R-:W-:-:S03]  /*2280*/  FADD.FTZ R221, R221, R246 ;  /* 0x000000f6dddd7221 */ /* 0x000fc60000010000 */
[----:B------:R-:W3:Y:S01]  /*2290*/  LDL R235, [R1+0x114] ;  /* 0x0001140001eb7983 */ /* 0x000ee20000100800 */
[----:B------:R-:W-:Y:S01]  /*22a0*/  FMUL.FTZ R20, R7, R20 ;  /* 0x0000001407147220 */ /* 0x000fe20000410000 */
[-C--:B------:R-:W-:Y:S01]  /*22b0*/  FFMA.FTZ R130, R13, R214.reuse, R130 ;  /* 0x000000d60d827223 */ /* 0x080fe20000010082 */
[----:B------:R-:W-:Y:S01]  /*22c0*/  FADD.FTZ R90, R90, R214 ;  /* 0x000000d65a5a7221 */ /* 0x000fe20000010000 */
[C---:B------:R-:W-:Y:S01]  /*22d0*/  FMUL.FTZ R9, R7.reuse, R9 ;  /* 0x0000000907097220 */ /* 0x040fe20000410000 */
[----:B------:R-:W-:Y:S01]  /*22e0*/  FMUL.FTZ R214, R228, R214 ;  /* 0x000000d6e4d67220 */ /* 0x000fe20000410000 */
[----:B------:R-:W-:Y:S01]  /*22f0*/  SHF.L.U32 R228, R226, 0x10, RZ ;  /* 0x00000010e2e47819 */ /* 0x000fe200000006ff */
[----:B------:R-:W-:Y:S01]  /*2300*/  FMUL.FTZ R12, R7, R12 ;  /* 0x0000000c070c7220 */ /* 0x000fe20000410000 */
[----:B------:R-:W-:Y:S01]  /*2310*/  FADD.FTZ R226, R221, R244 ;  /* 0x000000f4dde27221 */ /* 0x000fe20000010000 */
[-C--:B------:R-:W-:Y:S01]  /*2320*/  FFMA.FTZ R112, R20, R206.reuse, R112 ;  /* 0x000000ce14707223 */ /* 0x080fe20000010070 */
[----:B------:R-:W-:Y:S01]  /*2330*/  FADD.FTZ R72, R72, R206 ;  /* 0x000000ce48487221 */ /* 0x000fe20000010000 */
[----:B------:R-:W-:Y:S01]  /*2340*/  FMUL.FTZ R221, R231, R206 ;  /* 0x000000cee7dd7220 */ /* 0x000fe20000410000 */
[-C--:B------:R-:W-:Y:S01]  /*2350*/  FFMA.FTZ R138, R9, R208.reuse, R138 ;  /* 0x000000d0098a7223 */ /* 0x080fe2000001008a */
[----:B------:R-:W-:Y:S01]  /*2360*/  FADD.FTZ R98, R98, R208 ;  /* 0x000000d062627221 */ /* 0x000fe20000010000 */
[----:B------:R-:W-:Y:S01]  /*2370*/  SHF.L.U32 R206, R28, 0x10, RZ ;  /* 0x000000101cce7819 */ /* 0x000fe200000006ff */
[----:B------:R-:W-:Y:S01]  /*2380*/  FMUL.FTZ R208, R237, R208 ;  /* 0x000000d0edd07220 */ /* 0x000fe20000410000 */
[----:B------:R0:W5:Y:S01]  /*2390*/  LDL.LU R28, [R1+0x148] ;  /* 0x00014800011c7983 */ /* 0x0001620000300800 */
[-C--:B------:R-:W-:Y:S01]  /*23a0*/  FFMA.FTZ R128, R12, R213.reuse, R128 ;  /* 0x000000d50c807223 */ /* 0x080fe20000010080 */
[----:B------:R-:W-:Y:S01]  /*23b0*/  FADD.FTZ R88, R88, R213 ;  /* 0x000000d558587221 */ /* 0x000fe20000010000 */
[----:B------:R-:W-:Y:S01]  /*23c0*/  FMUL.FTZ R213, R227, R213 ;  /* 0x000000d5e3d57220 */ /* 0x000fe20000410000 */
[----:B------:R-:W3:Y:S01]  /*23d0*/  LDL R237, [R1+0xa8] ;  /* 0x0000a80001ed7983 */ /* 0x000ee20000100800 */
[----:B------:R-:W-:-:S02]  /*23e0*/  IMAD.U32 R227, R222, 0x10000, RZ ;  /* 0x00010000dee37824 */ /* 0x000fc400078e00ff */
[----:B------:R-:W-:Y:S01]  /*23f0*/  FFMA.FTZ R222, R0, R204, RZ ;  /* 0x000000cc00de7223 */ /* 0x000fe200000100ff */
[----:B------:R-:W3:Y:S03]  /*2400*/  LDL R238, [R1+0xfc] ;  /* 0x0000fc0001ee7983 */ /* 0x000ee60000100800 */
[----:B------:R-:W-:-:S04]  /*2410*/  FFMA.FTZ R222, R249, R248, R222 ;  /* 0x000000f8f9de7223 */ /* 0x000fc800000100de */
[----:B------:R-:W-:-:S04]  /*2420*/  FFMA.FTZ R222, R247, R246, R222 ;  /* 0x000000f6f7de7223 */ /* 0x000fc800000100de */
[----:B------:R-:W-:Y:S01]  /*2430*/  FFMA.FTZ R222, R245, R244, R222 ;  /* 0x000000f4f5de7223 */ /* 0x000fe200000100de */
[----:B------:R-:W-:-:S03]  /*2440*/  FMUL.FTZ R21, R7, R21 ;  /* 0x0000001507157220 */ /* 0x000fc60000410000 */
[----:B------:R-:W-:Y:S01]  /*2450*/  FFMA.FTZ R222, R243, R205, R222 ;  /* 0x000000cdf3de7223 */ /* 0x000fe200000100de */
[----:B------:R-:W-:Y:S01]  /*2460*/  FFMA.FTZ R114, R21, R183, R114 ;  /* 0x000000b715727223 */ /* 0x000fe20000010072 */
[----:B------:R-:W-:Y:S02]  /*2470*/  FADD.FTZ R74, R74, R183 ;  /* 0x000000b74a4a7221 */ /* 0x000fe40000010000 */
[----:B------:R-:W-:Y:S01]  /*2480*/  FFMA.FTZ R231, R186, R209, R222 ;  /* 0x000000d1bae77223 */ /* 0x000fe200000100de */
[----:B--2---:R-:W-:Y:S01]  /*2490*/  FMUL.FTZ R222, R239, R183 ;  /* 0x000000b7efde7220 */ /* 0x004fe20000410000 */
[----:B------:R-:W-:Y:S02]  /*24a0*/  IMAD.U32 R183, R27, 0x10000, RZ ;  /* 0x000100001bb77824 */ /* 0x000fe400078e00ff */
[----:B------:R0:W5:Y:S04]  /*24b0*/  LDL.LU R27, [R1+0x144] ;  /* 0x00014400011b7983 */ /* 0x0001680000300800 */
[----:B------:R-:W2:Y:S01]  /*24c0*/  LDL R239, [R1+0x104] ;  /* 0x0001040001ef7983 */ /* 0x000ea20000100800 */
[----:B------:R-:W-:Y:S01]  /*24d0*/  FADD.FTZ R226, R226, R205 ;  /* 0x000000cde2e27221 */ /* 0x000fe20000010000 */
[----:B------:R-:W-:Y:S01]  /*24e0*/  FFMA.FTZ R231, R9, R208, R231 ;  /* 0x000000d009e77223 */ /* 0x000fe200000100e7 */
[----:B------:R-:W-:-:S02]  /*24f0*/  IMAD.U32 R223, R223, 0x10000, RZ ;  /* 0x00010000dfdf7824 */ /* 0x000fc400078e00ff */
[----:B------:R-:W-:Y:S01]  /*2500*/  FFMA.FTZ R135, R189, R224, R135 ;  /* 0x000000e0bd877223 */ /* 0x000fe20000010087 */
[----:B------:R-:W-:Y:S01]  /*2510*/  FADD.FTZ R226, R226, R209 ;  /* 0x000000d1e2e27221 */ /* 0x000fe20000010000 */
[----:B------:R-:W-:Y:S01]  /*2520*/  FADD.FTZ R95, R95, R224 ;  /* 0x000000e05f5f7221 */ /* 0x000fe20000010000 */
[----:B------:R-:W2:Y:S02]  /*2530*/  LDL R240, [R1+0xf4] ;  /* 0x0000f40001f07983 */ /* 0x000ea40000100800 */
[----:B------:R-:W-:Y:S01]  /*2540*/  FADD.FTZ R226, R226, R208 ;  /* 0x000000d0e2e27221 */ /* 0x000fe20000010000 */
[----:B------:R-:W-:-:S03]  /*2550*/  FFMA.FTZ R231, R187, R210, R231 ;  /* 0x000000d2bbe77223 */ /* 0x000fc600000100e7 */
[----:B------:R-:W-:Y:S01]  /*2560*/  FADD.FTZ R226, R226, R210 ;  /* 0x000000d2e2e27221 */ /* 0x000fe20000010000 */
[-C--:B------:R-:W-:Y:S01]  /*2570*/  FFMA.FTZ R133, R188, R223.reuse, R133 ;  /* 0x000000dfbc857223 */ /* 0x080fe20000010085 */
[----:B------:R-:W-:Y:S01]  /*2580*/  FADD.FTZ R93, R93, R223 ;  /* 0x000000df5d5d7221 */ /* 0x000fe20000010000 */
[----:B----4-:R-:W-:Y:S01]  /*2590*/  FMUL.FTZ R223, R236, R223 ;  /* 0x000000dfecdf7220 */ /* 0x010fe20000410000 */
[----:B------:R-:W-:Y:S01]  /*25a0*/  FADD.FTZ R226, R226, R211 ;  /* 0x000000d3e2e27221 */ /* 0x000fe20000010000 */
[----:B------:R-:W-:Y:S01]  /*25b0*/  FFMA.FTZ R231, R10, R211, R231 ;  /* 0x000000d30ae77223 */ /* 0x000fe200000100e7 */
[----:B------:R-:W4:Y:S02]  /*25c0*/  LDL R236, [R1+0xec] ;  /* 0x0000ec0001ec7983 */ /* 0x000f240000100800 */
[----:B------:R-:W-:Y:S01]  /*25d0*/  FADD.FTZ R226, R226, R223 ;  /* 0x000000dfe2e27221 */ /* 0x000fe20000010000 */
[----:B------:R-:W-:-:S03]  /*25e0*/  FFMA.FTZ R231, R188, R223, R231 ;  /* 0x000000dfbce77223 */ /* 0x000fc600000100e7 */
[----:B------:R-:W-:Y:S01]  /*25f0*/  FADD.FTZ R226, R226, R212 ;  /* 0x000000d4e2e27221 */ /* 0x000fe20000010000 */
[----:B---3--:R-:W-:Y:S01]  /*2600*/  FMUL.FTZ R224, R235, R224 ;  /* 0x000000e0ebe07220 */ /* 0x008fe20000410000 */
[----:B------:R-:W-:-:S03]  /*2610*/  FFMA.FTZ R235, R11, R212, R231 ;  /* 0x000000d40beb7223 */ /* 0x000fc600000100e7 */
[----:B------:R-:W-:Y:S01]  /*2620*/  FADD.FTZ R231, R226, R224 ;  /* 0x000000e0e2e77221 */ /* 0x000fe20000010000 */
[----:B------:R-:W-:-:S03]  /*2630*/  FFMA.FTZ R226, R189, R224, R235 ;  /* 0x000000e0bde27223 */ /* 0x000fc600000100eb */
[----:B------:R-:W-:Y:S01]  /*2640*/  FADD.FTZ R235, R231, R213 ;  /* 0x000000d5e7eb7221 */ /* 0x000fe20000010000 */
[----:B------:R-:W-:Y:S01]  /*2650*/  FFMA.FTZ R231, R12, R213, R226 ;  /* 0x000000d50ce77223 */ /* 0x000fe200000100e2 */
[----:B------:R-:W-:Y:S02]  /*2660*/  FMUL.FTZ R226, R237, R182 ;  /* 0x000000b6ede27220 */ /* 0x000fe40000410000 */
[----:B------:R-:W3:Y:S01]  /*2670*/  LDL R237, [R1+0xb0] ;  /* 0x0000b00001ed7983 */ /* 0x000ee20000100800 */
[----:B------:R-:W-:Y:S01]  /*2680*/  FMUL.FTZ R22, R7, R22 ;  /* 0x0000001607167220 */ /* 0x000fe20000410000 */
[-C--:B------:R-:W-:Y:S01]  /*2690*/  FFMA.FTZ R129, R190, R225.reuse, R129 ;  /* 0x000000e1be817223 */ /* 0x080fe20000010081 */
[----:B------:R-:W-:Y:S01]  /*26a0*/  FADD.FTZ R89, R89, R225 ;  /* 0x000000e159597221 */ /* 0x000fe20000010000 */
[----:B------:R-:W-:Y:S01]  /*26b0*/  FMUL.FTZ R225, R238, R225 ;  /* 0x000000e1eee17220 */ /* 0x000fe20000410000 */
[----:B------:R-:W-:Y:S01]  /*26c0*/  FFMA.FTZ R108, R22, R182, R108 ;  /* 0x000000b6166c7223 */ /* 0x000fe2000001006c */
[----:B------:R-:W3:Y:S01]  /*26d0*/  LDL R238, [R1+0xdc] ;  /* 0x0000dc0001ee7983 */ /* 0x000ee20000100800 */
[----:B------:R-:W-:Y:S01]  /*26e0*/  FADD.FTZ R68, R68, R182 ;  /* 0x000000b644447221 */ /* 0x000fe20000010000 */
[----:B------:R-:W-:Y:S01]  /*26f0*/  FADD.FTZ R182, R235, R225 ;  /* 0x000000e1ebb67221 */ /* 0x000fe20000010000 */
[----:B------:R-:W-:Y:S01]  /*2700*/  FFMA.FTZ R131, R191, R227, R131 ;  /* 0x000000e3bf837223 */ /* 0x000fe20000010083 */
[----:B------:R-:W-:-:S02]  /*2710*/  FADD.FTZ R91, R91, R227 ;  /* 0x000000e35b5b7221 */ /* 0x000fc40000010000 */
[----:B------:R-:W-:Y:S01]  /*2720*/  FADD.FTZ R235, R182, R214 ;  /* 0x000000d6b6eb7221 */ /* 0x000fe20000010000 */
[----:B------:R-:W-:Y:S02]  /*2730*/  SHF.L.U32 R182, R26, 0x10, RZ ;  /* 0x000000101ab67819 */ /* 0x000fe400000006ff */
[----:B------:R0:W5:Y:S01]  /*2740*/  LDL.LU R26, [R1+0x140] ;  /* 0x00014000011a7983 */ /* 0x0001620000300800 */
[----:B--2---:R-:W-:-:S03]  /*2750*/  FMUL.FTZ R227, R239, R227 ;  /* 0x000000e3efe37220 */ /* 0x004fc60000410000 */
[----:B------:R-:W2:Y:S01]  /*2760*/  LDL R239, [R1+0xe4] ;  /* 0x0000e40001ef7983 */ /* 0x000ea20000100800 */
[----:B------:R-:W-:Y:S01]  /*2770*/  FFMA.FTZ R231, R190, R225, R231 ;  /* 0x000000e1bee77223 */ /* 0x000fe200000100e7 */
[----:B------:R-:W-:Y:S01]  /*2780*/  FMUL.FTZ R14, R7, R14 ;  /* 0x0000000e070e7220 */ /* 0x000fe20000410000 */
[----:B------:R-:W-:Y:S02]  /*2790*/  FADD.FTZ R84, R84, R215 ;  /* 0x000000d754547221 */ /* 0x000fe40000010000 */
[----:B------:R-:W-:Y:S01]  /*27a0*/  FFMA.FTZ R231, R13, R214, R231 ;  /* 0x000000d60de77223 */ /* 0x000fe200000100e7 */
[-C--:B------:R-:W-:Y:S01]  /*27b0*/  FFMA.FTZ R124, R14, R215.reuse, R124 ;  /* 0x000000d70e7c7223 */ /* 0x080fe2000001007c */
[----:B------:R-:W-:Y:S01]  /*27c0*/  FMUL.FTZ R215, R229, R215 ;  /* 0x000000d7e5d77220 */ /* 0x000fe20000410000 */
[----:B------:R-:W-:Y:S01]  /*27d0*/  FADD.FTZ R235, R235, R227 ;  /* 0x000000e3ebeb7221 */ /* 0x000fe20000010000 */
[----:B------:R-:W-:Y:S01]  /*27e0*/  FFMA.FTZ R231, R191, R227, R231 ;  /* 0x000000e3bfe77223 */ /* 0x000fe200000100e7 */
[----:B------:R-:W-:Y:S01]  /*27f0*/  FMUL.FTZ R15, R7, R15 ;  /* 0x0000000f070f7220 */ /* 0x000fe20000410000 */
[-C--:B------:R-:W-:Y:S01]  /*2800*/  FFMA.FTZ R125, R192, R228.reuse, R125 ;  /* 0x000000e4c07d7223 */ /* 0x080fe2000001007d */
[----:B------:R-:W-:Y:S01]  /*2810*/  FADD.FTZ R85, R85, R228 ;  /* 0x000000e455557221 */ /* 0x000fe20000010000 */
[----:B------:R-:W-:Y:S01]  /*2820*/  FADD.FTZ R235, R235, R215 ;  /* 0x000000d7ebeb7221 */ /* 0x000fe20000010000 */
[----:B------:R-:W-:Y:S01]  /*2830*/  SHF.L.U32 R229, R250, 0x10, RZ ;  /* 0x00000010fae57819 */ /* 0x000fe200000006ff */
[----:B----4-:R-:W-:Y:S01]  /*2840*/  FMUL.FTZ R228, R236, R228 ;  /* 0x000000e4ece47220 */ /* 0x010fe20000410000 */
[----:B------:R-:W-:Y:S01]  /*2850*/  FFMA.FTZ R236, R14, R215, R231 ;  /* 0x000000d70eec7223 */ /* 0x000fe200000100e7 */
        /* <DEDUP_REMOVED lines=16> */
[----:B------:R-:W-:Y:S01]  /*2960*/  IMAD.U32 R230, R251, 0x10000, RZ ;  /* 0x00010000fbe67824 */ /* 0x000fe200078e00ff */
[----:B------:R-:W4:Y:S01]  /*2970*/  LDL R240, [R1+0xbc] ;  /* 0x0000bc0001f07983 */ /* 0x000f220000100800 */
[----:B------:R-:W-:Y:S01]  /*2980*/  FADD.FTZ R236, R235, R217 ;  /* 0x000000d9ebec7221 */ /* 0x000fe20000010000 */
[----:B------:R-:W-:Y:S01]  /*2990*/  FFMA.FTZ R235, R16, R217, R231 ;  /* 0x000000d910eb7223 */ /* 0x000fe200000100e7 */
[----:B---3--:R-:W-:-:S02]  /*29a0*/  FMUL.FTZ R231, R237, R181 ;  /* 0x000000b5ede77220 */ /* 0x008fc40000410000 */
[----:B------:R-:W3:Y:S01]  /*29b0*/  LDL R237, [R1+0xcc] ;  /* 0x0000cc0001ed7983 */ /* 0x000ee20000100800 */
[----:B------:R-:W-:-:S03]  /*29c0*/  SHF.L.U32 R232, R242, 0x10, RZ ;  /* 0x00000010f2e87819 */ /* 0x000fc600000006ff */
[----:B------:R-:W4:Y:S01]  /*29d0*/  LDL R242, [R1+0xd4] ;  /* 0x0000d40001f27983 */ /* 0x000f220000100800 */
[-C--:B------:R-:W-:Y:S01]  /*29e0*/  FFMA.FTZ R121, R194, R230.reuse, R121 ;  /* 0x000000e6c2797223 */ /* 0x080fe20000010079 */
[----:B------:R-:W-:Y:S01]  /*29f0*/  FADD.FTZ R81, R81, R230 ;  /* 0x000000e651517221 */ /* 0x000fe20000010000 */
[----:B------:R-:W-:Y:S02]  /*2a00*/  FMUL.FTZ R230, R238, R230 ;  /* 0x000000e6eee67220 */ /* 0x000fe40000410000 */
[----:B------:R-:W4:Y:S01]  /*2a10*/  LDL R238, [R1+0x98] ;  /* 0x0000980001ee7983 */ /* 0x000f220000100800 */
[-C--:B------:R-:W-:Y:S01]  /*2a20*/  FFMA.FTZ R123, R195, R232.reuse, R123 ;  /* 0x000000e8c37b7223 */ /* 0x080fe2000001007b */
[----:B------:R-:W-:Y:S01]  /*2a30*/  FADD.FTZ R83, R83, R232 ;  /* 0x000000e853537221 */ /* 0x000fe20000010000 */
[----:B--2---:R-:W-:Y:S02]  /*2a40*/  FMUL.FTZ R232, R239, R232 ;  /* 0x000000e8efe87220 */ /* 0x004fe40000410000 */
[----:B------:R-:W2:Y:S01]  /*2a50*/  LDL R239, [R1+0xc4] ;  /* 0x0000c40001ef7983 */ /* 0x000ea20000100800 */
[----:B------:R-:W-:Y:S01]  /*2a60*/  FMUL.FTZ R23, R7, R23 ;  /* 0x0000001707177220 */ /* 0x000fe20000410000 */
[----:B------:R-:W-:Y:S01]  /*2a70*/  FADD.FTZ R70, R70, R181 ;  /* 0x000000b546467221 */ /* 0x000fe20000010000 */
[----:B------:R-:W-:-:S02]  /*2a80*/  FFMA.FTZ R235, R194, R230, R235 ;  /* 0x000000e6c2eb7223 */ /* 0x000fc400000100eb */
[----:B------:R-:W-:Y:S01]  /*2a90*/  FFMA.FTZ R110, R23, R181, R110 ;  /* 0x000000b5176e7223 */ /* 0x000fe2000001006e */
[----:B------:R-:W-:Y:S01]  /*2aa0*/  FADD.FTZ R181, R236, R230 ;  /* 0x000000e6ecb57221 */ /* 0x000fe20000010000 */
[----:B------:R-:W-:-:S03]  /*2ab0*/  FFMA.FTZ R235, R17, R218, R235 ;  /* 0x000000da11eb7223 */ /* 0x000fc600000100eb */
[----:B------:R-:W-:Y:S01]  /*2ac0*/  FADD.FTZ R236, R181, R218 ;  /* 0x000000dab5ec7221 */ /* 0x000fe20000010000 */
[----:B------:R-:W-:-:S03]  /*2ad0*/  FFMA.FTZ R235, R195, R232, R235 ;  /* 0x000000e8c3eb7223 */ /* 0x000fc600000100eb */
[----:B------:R-:W-:Y:S01]  /*2ae0*/  FADD.FTZ R236, R236, R232 ;  /* 0x000000e8ecec7221 */ /* 0x000fe20000010000 */
[----:B------:R-:W-:Y:S01]  /*2af0*/  FFMA.FTZ R117, R196, R233, R117 ;  /* 0x000000e9c4757223 */ /* 0x000fe20000010075 */
[----:B------:R-:W-:Y:S02]  /*2b00*/  FADD.FTZ R77, R77, R233 ;  /* 0x000000e94d4d7221 */ /* 0x000fe40000010000 */
[----:B------:R-:W-:Y:S01]  /*2b10*/  FADD.FTZ R236, R236, R219 ;  /* 0x000000dbecec7221 */ /* 0x000fe20000010000 */
[----:B------:R-:W-:Y:S01]  /*2b20*/  FFMA.FTZ R119, R197, R234, R119 ;  /* 0x000000eac5777223 */ /* 0x000fe20000010077 */
[----:B------:R-:W-:Y:S01]  /*2b30*/  FADD.FTZ R79, R79, R234 ;  /* 0x000000ea4f4f7221 */ /* 0x000fe20000010000 */
[----:B------:R-:W-:Y:S01]  /*2b40*/  FFMA.FTZ R113, R198, R207, R113 ;  /* 0x000000cfc6717223 */ /* 0x000fe20000010071 */
[----:B------:R-:W-:Y:S01]  /*2b50*/  FADD.FTZ R73, R73, R207 ;  /* 0x000000cf49497221 */ /* 0x000fe20000010000 */
[----:B------:R-:W-:Y:S02]  /*2b60*/  SHF.L.U32 R181, R25, 0x10, RZ ;  /* 0x0000001019b57819 */ /* 0x000fe400000006ff */
[----:B------:R0:W5:Y:S01]  /*2b70*/  LDL.LU R25, [R1+0x13c] ;  /* 0x00013c0001197983 */ /* 0x0001620000300800 */
[----:B------:R-:W-:Y:S01]  /*2b80*/  FMUL.FTZ R184, R7, R184 ;  /* 0x000000b807b87220 */ /* 0x000fe20000410000 */
[----:B---3--:R-:W-:Y:S01]  /*2b90*/  FMUL.FTZ R233, R237, R233 ;  /* 0x000000e9ede97220 */ /* 0x008fe20000410000 */
[----:B------:R-:W-:-:S03]  /*2ba0*/  FFMA.FTZ R237, R18, R219, R235 ;  /* 0x000000db12ed7223 */ /* 0x000fc600000100eb */
[----:B------:R-:W-:Y:S01]  /*2bb0*/  FADD.FTZ R235, R236, R233 ;  /* 0x000000e9eceb7221 */ /* 0x000fe20000010000 */
[----:B------:R-:W-:Y:S01]  /*2bc0*/  FFMA.FTZ R236, R196, R233, R237 ;  /* 0x000000e9c4ec7223 */ /* 0x000fe200000100ed */
[----:B----4-:R-:W-:-:S03]  /*2bd0*/  FMUL.FTZ R234, R242, R234 ;  /* 0x000000eaf2ea7220 */ /* 0x010fc60000410000 */
[----:B------:R-:W-:Y:S01]  /*2be0*/  FFMA.FTZ R236, R19, R220, R236 ;  /* 0x000000dc13ec7223 */ /* 0x000fe200000100ec */
[----:B------:R-:W-:-:S03]  /*2bf0*/  FADD.FTZ R235, R235, R220 ;  /* 0x000000dcebeb7221 */ /* 0x000fc60000010000 */
[----:B------:R-:W-:Y:S01]  /*2c00*/  FFMA.FTZ R236, R197, R234, R236 ;  /* 0x000000eac5ec7223 */ /* 0x000fe200000100ec */
[----:B------:R-:W-:Y:S01]  /*2c10*/  FADD.FTZ R237, R235, R234 ;  /* 0x000000eaebed7221 */ /* 0x000fe20000010000 */
[----:B------:R-:W-:Y:S02]  /*2c20*/  FMUL.FTZ R235, R240, R207 ;  /* 0x000000cff0eb7220 */ /* 0x000fe40000410000 */
[----:B------:R-:W-:Y:S01]  /*2c30*/  FFMA.FTZ R207, R20, R221, R236 ;  /* 0x000000dd14cf7223 */ /* 0x000fe200000100ec */
[-C--:B------:R-:W-:Y:S02]  /*2c40*/  FMUL.FTZ R236, R238, R180.reuse ;  /* 0x000000b4eeec7220 */ /* 0x080fe40000410000 */
[----:B------:R-:W3:Y:S01]  /*2c50*/  LDL R238, [R1+0xac] ;  /* 0x0000ac0001ee7983 */ /* 0x000ee20000100800 */
[----:B------:R-:W-:Y:S01]  /*2c60*/  FADD.FTZ R237, R237, R221 ;  /* 0x000000ddeded7221 */ /* 0x000fe20000010000 */
[----:B------:R-:W-:Y:S01]  /*2c70*/  FFMA.FTZ R104, R184, R180, R104 ;  /* 0x000000b4b8687223 */ /* 0x000fe20000010068 */
[----:B------:R-:W-:-:S02]  /*2c80*/  FADD.FTZ R64, R64, R180 ;  /* 0x000000b440407221 */ /* 0x000fc40000010000 */
[----:B------:R-:W-:Y:S01]  /*2c90*/  FADD.FTZ R180, R237, R235 ;  /* 0x000000ebedb47221 */ /* 0x000fe20000010000 */
[-C--:B------:R-:W-:Y:S01]  /*2ca0*/  FFMA.FTZ R115, R199, R206.reuse, R115 ;  /* 0x000000cec7737223 */ /* 0x080fe20000010073 */
[----:B------:R-:W-:Y:S01]  /*2cb0*/  FADD.FTZ R75, R75, R206 ;  /* 0x000000ce4b4b7221 */ /* 0x000fe20000010000 */
[----:B--2---:R-:W-:Y:S02]  /*2cc0*/  FMUL.FTZ R237, R239, R206 ;  /* 0x000000ceefed7220 */ /* 0x004fe40000410000 */
[----:B------:R-:W2:Y:S01]  /*2cd0*/  LDL R239, [R1+0xb4] ;  /* 0x0000b40001ef7983 */ /* 0x000ea20000100800 */
[----:B------:R-:W-:Y:S01]  /*2ce0*/  FADD.FTZ R206, R180, R222 ;  /* 0x000000deb4ce7221 */ /* 0x000fe20000010000 */
[----:B------:R-:W-:Y:S02]  /*2cf0*/  IMAD.U32 R180, R24, 0x10000, RZ ;  /* 0x0001000018b47824 */ /* 0x000fe400078e00ff */
[----:B------:R0:W5:Y:S04]  /*2d00*/  LDL.LU R24, [R1+0x138] ;  /* 0x0001380001187983 */ /* 0x0001680000300800 */
[----:B------:R-:W4:Y:S04]  /*2d10*/  LDL R240, [R1+0x9c] ;  /* 0x00009c0001f07983 */ /* 0x000f280000100800 */
[----:B------:R-:W4:Y:S04]  /*2d20*/  LDL R250, [R1+0xa0] ;  /* 0x0000a00001fa7983 */ /* 0x000f280000100800 */
[----:B------:R-:W4:Y:S01]  /*2d30*/  LDL R242, [R1+0xa4] ;  /* 0x0000a40001f27983 */ /* 0x000f220000100800 */
[----:B------:R-:W-:Y:S01]  /*2d40*/  FFMA.FTZ R207, R198, R235, R207 ;  /* 0x000000ebc6cf7223 */ /* 0x000fe200000100cf */
[----:B------:R-:W-:-:S03]  /*2d50*/  FADD.FTZ R206, R206, R237 ;  /* 0x000000edcece7221 */ /* 0x000fc60000010000 */
[----:B------:R-:W-:Y:S01]  /*2d60*/  FFMA.FTZ R207, R21, R222, R207 ;  /* 0x000000de15cf7223 */ /* 0x000fe200000100cf */
[----:B------:R-:W-:Y:S01]  /*2d70*/  FFMA.FTZ R109, R200, R183, R109 ;  /* 0x000000b7c86d7223 */ /* 0x000fe2000001006d */
[----:B------:R-:W-:Y:S02]  /*2d80*/  FADD.FTZ R69, R69, R183 ;  /* 0x000000b745457221 */ /* 0x000fe40000010000 */
[----:B------:R-:W-:Y:S01]  /*2d90*/  FFMA.FTZ R207, R199, R237, R207 ;  /* 0x000000edc7cf7223 */ /* 0x000fe200000100cf */
[----:B------:R-:W-:Y:S01]  /*2da0*/  FFMA.FTZ R111, R201, R182, R111 ;  /* 0x000000b6c96f7223 */ /* 0x000fe2000001006f */
[----:B------:R-:W-:Y:S01]  /*2db0*/  FADD.FTZ R71, R71, R182 ;  /* 0x000000b647477221 */ /* 0x000fe20000010000 */
[----:B------:R-:W-:Y:S01]  /*2dc0*/  FMUL.FTZ R185, R7, R185 ;  /* 0x000000b907b97220 */ /* 0x000fe20000410000 */
[----:B------:R-:W-:Y:S01]  /*2dd0*/  FFMA.FTZ R105, R202, R181, R105 ;  /* 0x000000b5ca697223 */ /* 0x000fe20000010069 */
[----:B------:R-:W-:Y:S01]  /*2de0*/  FADD.FTZ R65, R65, R181 ;  /* 0x000000b541417221 */ /* 0x000fe20000010000 */
[----:B------:R-:W-:Y:S01]  /*2df0*/  FADD.FTZ R66, R66, R241 ;  /* 0x000000f142427221 */ /* 0x000fe20000010000 */
[----:B------:R-:W-:Y:S01]  /*2e00*/  FFMA.FTZ R106, R185, R241, R106 ;  /* 0x000000f1b96a7223 */ /* 0x000fe2000001006a */
[----:B------:R-:W-:Y:S01]  /*2e10*/  FFMA.FTZ R107, R203, R180, R107 ;  /* 0x000000b4cb6b7223 */ /* 0x000fe2000001006b */
[----:B------:R-:W-:Y:S01]  /*2e20*/  FADD.FTZ R67, R67, R180 ;  /* 0x000000b443437221 */ /* 0x000fe20000010000 */
[----:B---3--:R-:W-:Y:S01]  /*2e30*/  FMUL.FTZ R238, R238, R183 ;  /* 0x000000b7eeee7220 */ /* 0x008fe20000410000 */
[----:B------:R-:W-:Y:S01]  /*2e40*/  FADD.FTZ R183, R206, R226 ;  /* 0x000000e2ceb77221 */ /* 0x000fe20000010000 */
[----:B------:R-:W-:-:S03]  /*2e50*/  FFMA.FTZ R206, R22, R226, R207 ;  /* 0x000000e216ce7223 */ /* 0x000fc600000100cf */
[----:B------:R-:W-:Y:S01]  /*2e60*/  FADD.FTZ R183, R183, R238 ;  /* 0x000000eeb7b77221 */ /* 0x000fe20000010000 */
[----:B------:R-:W-:-:S03]  /*2e70*/  FFMA.FTZ R206, R200, R238, R206 ;  /* 0x000000eec8ce7223 */ /* 0x000fc600000100ce */
[----:B------:R-:W-:Y:S01]  /*2e80*/  FADD.FTZ R183, R183, R231 ;  /* 0x000000e7b7b77221 */ /* 0x000fe20000010000 */
[----:B--2---:R-:W-:Y:S01]  /*2e90*/  FMUL.FTZ R239, R239, R182 ;  /* 0x000000b6efef7220 */ /* 0x004fe20000410000 */
        /* <DEDUP_REMOVED lines=13> */
[----:B0-----:R-:W-:-:S07]  /*2f70*/  FFMA.FTZ R251, R203, R242, R182 ;  /* 0x000000f2cbfb7223 */ /* 0x001fce00000100b6 */
.L_x_4209:
[----:B------:R-:W-:Y:S05]  /*2f80*/  BSYNC B0 ;  /* 0x0000000000007941 */ /* 0x000fea0003800000 */
.L_x_4207:
        /* <DEDUP_REMOVED lines=23> */
[----:B------:R2:W3:Y:S01]  /*3100*/  SHFL.DOWN PT, R250, R207, 0x1, 0x1f ;  /* 0x08201f00cffa7f89 */ /* 0x0004e200000e0000 */
[----:B0-----:R-:W-:-:S05]  /*3110*/  FADD.FTZ R251, R251, R180 ;  /* 0x000000b4fbfb7221 */ /* 0x001fca0000010000 */
[----:B---3--:R2:W0:Y:S02]  /*3120*/  SHFL.DOWN PT, R181, R251, 0x1, 0x1f ;  /* 0x08201f00fbb57f89 */ /* 0x00842400000e0000 */
.L_x_4342:
[----:B0-----:R-:W-:Y:S01]  /*3130*/  FADD.FTZ R181, R251, R181 ;  /* 0x000000b5fbb57221 */ /* 0x001fe20000010000 */
[----:B------:R-:W0:Y:S01]  /*3140*/  S2R R183, SR_TID.X ;  /* 0x0000000000b77919 */ /* 0x000e220000002100 */
[----:B------:R-:W-:Y:S01]  /*3150*/  FADD.FTZ R180, R207, R250 ;  /* 0x000000facfb47221 */ /* 0x000fe20000010000 */
[----:B--2---:R-:W2:Y:S01]  /*3160*/  LDL.LU R251, [R1+0x10] ;  /* 0x0000100001fb7983 */ /* 0x004ea20000300800 */
[----:B------:R-:W3:Y:S01]  /*3170*/  S2R R206, SR_CgaCtaId ;  /* 0x0000000000ce7919 */ /* 0x000ee20000008800 */
[----:B------:R-:W-:Y:S01]  /*3180*/  MOV R207, 0x400 ;  /* 0x0000040000cf7802 */ /* 0x000fe20000000f00 */
[----:B------:R-:W4:Y:S01]  /*3190*/  LDC R250, c[0x0][0x218] ;  /* 0x00008600fffa7b82 */ /* 0x000f220000000800 */
[----:B------:R-:W1:Y:S01]  /*31a0*/  S2R R252, SR_TID.X ;  /* 0x0000000000fc7919 */ /* 0x000e620000002100 */
[----:B------:R-:W-:Y:S05]  /*31b0*/  WARPSYNC.ALL ;  /* 0x0000000000007948 */ /* 0x000fea0003800000 */
[----:B0-----:R-:W-:-:S04]  /*31c0*/  SHF.R.U32.HI R183, RZ, 0x5, R183 ;  /* 0x00000005ffb77819 */ /* 0x001fc800000116b7 */
[----:B------:R-:W-:Y:S02]  /*31d0*/  @!P0 LOP3.LUT R183, R183, 0x3, RZ, 0xc0, !PT ;  /* 0x00000003b7b78812 */ /* 0x000fe400078ec0ff */
[----:B---3--:R-:W-:Y:S02]  /*31e0*/  LEA R207, R206, R207, 0x18 ;  /* 0x000000cfcecf7211 */ /* 0x008fe400078ec0ff */
[----:B------:R-:W-:-:S05]  /*31f0*/  @!P0 IADD3 R183, R182, R183, RZ ;  /* 0x000000b7b6b78210 */ /* 0x000fca0007ffe0ff */
[----:B------:R-:W-:-:S05]  /*3200*/  @!P0 IMAD R183, R183, 0x8, R207 ;  /* 0x00000008b7b78824 */ /* 0x000fca00078e02cf */
[----:B------:R0:W-:Y:S01]  /*3210*/  @!P0 STS.64 [R183+0x5000], R180 ;  /* 0x005000b4b7008388 */ /* 0x0001e20000000a00 */
[----:B------:R-:W-:Y:S01]  /*3220*/  HFMA2.MMA R206, -RZ, RZ, 0, 0 ;  /* 0x00000000ffce7435 */ /* 0x000fe200000001ff */
[----:B-1----:R-:W-:Y:S01]  /*3230*/  LOP3.LUT R252, R252, 0x7f, RZ, 0xc0, !PT ;  /* 0x0000007ffcfc7812 */ /* 0x002fe200078ec0ff */
[----:B------:R-:W-:Y:S01]  /*3240*/  IMAD R207, R182, 0x8, R207 ;  /* 0x00000008b6cf7824 */ /* 0x000fe200078e02cf */
[----:B------:R-:W-:Y:S01]  /*3250*/  BSSY B0, `(.L_x_4211) ;  /* 0x0000028000007945 */ /* 0x000fe20003800000 */
[----:B------:R-:W-:Y:S01]  /*3260*/  BAR.SYNC.DEFER_BLOCKING 0x0 ;  /* 0x0000000000007b1d */ /* 0x000fe20000010000 */
[----:B--2---:R-:W-:-:S13]  /*3270*/  ISETP.GE.AND P4, PT, R251, 0x1, PT ;  /* 0x00000001fb00780c */ /* 0x004fda0003f86270 */
[----:B0-----:R-:W-:-:S05]  /*3280*/  @P4 IADD3 R180, R251, -0x1, RZ ;  /* 0xfffffffffbb44810 */ /* 0x001fca0007ffe0ff */
[----:B----4-:R-:W-:-:S05]  /*3290*/  @P4 IMAD R180, R180, R250, RZ ;  /* 0x000000fab4b44224 */ /* 0x010fca00078e02ff */
[----:B------:R-:W-:-:S04]  /*32a0*/  @P4 SHF.R.S32.HI R181, RZ, 0x1f, R180 ;  /* 0x0000001fffb54819 */ /* 0x000fc800000114b4 */
[----:B------:R-:W-:-:S04]  /*32b0*/  @P4 LEA.HI R181, R181, R180, RZ, 0x3 ;  /* 0x000000b4b5b54211 */ /* 0x000fc800078f18ff */
[----:B------:R-:W-:Y:S02]  /*32c0*/  @P4 LEA.HI.SX32 R206, R181, R252, 0x1d ;  /* 0x000000fcb5ce4211 */ /* 0x000fe400078feaff */
[----:B------:R-:W0:Y:S02]  /*32d0*/  LDS.128 R180, [R207+0x5000] ;  /* 0x00500000cfb47984 */ /* 0x000e240000000c00 */
[----:B0-----:R-:W-:Y:S01]  /*32e0*/  FADD.FTZ R180, RZ, R180 ;  /* 0x000000b4ffb47221 */ /* 0x001fe20000010000 */
[----:B------:R-:W-:-:S03]  /*32f0*/  FADD.FTZ R181, RZ, R181 ;  /* 0x000000b5ffb57221 */ /* 0x000fc60000010000 */
[----:B------:R-:W-:Y:S01]  /*3300*/  FADD.FTZ R251, R182, R180 ;  /* 0x000000b4b6fb7221 */ /* 0x000fe20000010000 */
[----:B------:R-:W-:Y:S02]  /*3310*/  FADD.FTZ R250, R183, R181 ;  /* 0x000000b5b7fa7221 */ /* 0x000fe40000010000 */
[----:B------:R-:W0:Y:S02]  /*3320*/  LDS.128 R180, [R207+0x5010] ;  /* 0x00501000cfb47984 */ /* 0x000e240000000c00 */
[----:B0-----:R-:W-:Y:S01]  /*3330*/  FADD.FTZ R251, R251, R180 ;  /* 0x000000b4fbfb7221 */ /* 0x001fe20000010000 */
[----:B------:R-:W-:Y:S02]  /*3340*/  FADD.FTZ R207, R250, R181 ;  /* 0x000000b5facf7221 */ /* 0x000fe40000010000 */
[----:B------:R-:W0:Y:S02]  /*3350*/  @P4 LDC.64 R180, c[0x0][0x220] ;  /* 0x00008800ffb44b82 */ /* 0x000e240000000a00 */
[----:B0-----:R-:W-:-:S05]  /*3360*/  @P4 IMAD.WIDE.U32 R180, R206, 0x10, R180 ;  /* 0x00000010ceb44825 */ /* 0x001fca00078e00b4 */
[----:B------:R0:W5:Y:S02]  /*3370*/  @P4 LDG.E.128 R168, desc[UR4][R180.64] ;  /* 0x00000004b4a84981 */ /* 0x000164000c1e1d00 */
[----:B0-----:R-:W-:Y:S01]  /*3380*/  FADD.FTZ R180, R182, R251 ;  /* 0x000000fbb6b47221 */ /* 0x001fe20000010000 */
[----:B------:R-:W-:-:S03]  /*3390*/  FADD.FTZ R181, R183, R207 ;  /* 0x000000cfb7b57221 */ /* 0x000fc60000010000 */
[----:B------:R-:W-:Y:S01]  /*33a0*/  FMUL.FTZ R180, R180, UR10 ;  /* 0x0000000ab4b47c20 */ /* 0x000fe20008410000 */
[----:B------:R-:W-:Y:S01]  /*33b0*/  FMUL.FTZ R181, R181, UR10 ;  /* 0x0000000ab5b57c20 */ /* 0x000fe20008410000 */
[----:B------:R-:W-:Y:S06]  /*33c0*/  @P2 BRA `(.L_x_4212) ;  /* 0x0000000000182947 */ /* 0x000fec0003800000 */
[----:B------:R-:W-:-:S04]  /*33d0*/  ISETP.NE.U32.AND P0, PT, R3, RZ, PT ;  /* 0x000000ff0300720c */ /* 0x000fc80003f05070 */
[----:B------:R-:W-:Y:S02]  /*33e0*/  ISETP.NE.AND.EX P0, PT, R2, RZ, PT, P0 ;  /* 0x000000ff0200720c */ /* 0x000fe40003f05300 */
[----:B------:R-:W-:-:S11]  /*33f0*/  MOV R2, RZ ;  /* 0x000000ff00027202 */ /* 0x000fd60000000f00 */
[----:B------:R-:W-:Y:S05]  /*3400*/  @!P0 BRA `(.L_x_4213) ;  /* 0x0000000000308947 */ /* 0x000fea0003800000 */
[----:B-----5:R-:W-:Y:S01]  /*3410*/  SHF.L.U32 R2, R148, 0x10, RZ ;  /* 0x0000001094027819 */ /* 0x020fe200000006ff */
[----:B------:R-:W-:Y:S06]  /*3420*/  BRA `(.L_x_4213) ;  /* 0x0000000000287947 */ /* 0x000fec0003800000 */
.L_x_4212:
[----:B------:R-:W0:Y:S01]  /*3430*/  LDC.U8 R182, c[0x0][0x2a0] ;  /* 0x0000a800ffb67b82 */ /* 0x000e220000000000 */
[----:B------:R-:W-:-:S04]  /*3440*/  ISETP.NE.U32.AND P0, PT, R3, RZ, PT ;  /* 0x000000ff0300720c */ /* 0x000fc80003f05070 */
[----:B------:R-:W-:-:S13]  /*3450*/  ISETP.NE.AND.EX P0, PT, R2, RZ, PT, P0 ;  /* 0x000000ff0200720c */ /* 0x000fda0003f05300 */
[----:B-----5:R-:W-:Y:S01]  /*3460*/  @P0 IMAD.U32 R3, R148, 0x10000, RZ ;  /* 0x0001000094030824 */ /* 0x020fe200078e00ff */
[----:B0-----:R-:W-:-:S04]  /*3470*/  ISETP.NE.AND P1, PT, R182, RZ, PT ;  /* 0x000000ffb600720c */ /* 0x001fc80003f25270 */
[----:B------:R-:W-:-:S05]  /*3480*/  FSEL R2, R180, RZ, !P1 ;  /* 0x000000ffb4027208 */ /* 0x000fca0004800000 */
[----:B------:R-:W-:-:S04]  /*3490*/  FFMA.FTZ R2, R0, R181, R2 ;  /* 0x000000b500027223 */ /* 0x000fc80000010002 */
[----:B------:R-:W-:-:S04]  /*34a0*/  FADD.FTZ R2, R204, -R2 ;  /* 0x80000002cc027221 */ /* 0x000fc80000010000 */
[----:B------:R-:W-:-:S04]  /*34b0*/  FMUL.FTZ R2, R7, R2 ;  /* 0x0000000207027220 */ /* 0x000fc80000410000 */
[----:B------:R-:W-:-:S07]  /*34c0*/  @P0 FADD.FTZ R2, R2, R3 ;  /* 0x0000000302020221 */ /* 0x000fce0000010000 */
.L_x_4213:
[----:B------:R-:W-:Y:S05]  /*34d0*/  BSYNC B0 ;  /* 0x0000000000007941 */ /* 0x000fea0003800000 */
.L_x_4211:
        /* <DEDUP_REMOVED lines=19> */
.L_x_4215:
        /* <DEDUP_REMOVED lines=9> */
.L_x_4216:
[----:B------:R-:W-:Y:S05]  /*36a0*/  BSYNC B0 ;  /* 0x0000000000007941 */ /* 0x000fea0003800000 */
.L_x_4214:
        /* <DEDUP_REMOVED lines=17> */
.L_x_4218:
        /* <DEDUP_REMOVED lines=8> */
.L_x_4219:
[----:B------:R-:W-:Y:S05]  /*3840*/  BSYNC B0 ;  /* 0x0000000000007941 */ /* 0x000fea0003800000 */
.L_x_4217:
        /* <DEDUP_REMOVED lines=17> */
.L_x_4221:
        /* <DEDUP_REMOVED lines=9> */
.L_x_4222:
[----:B------:R-:W-:Y:S05]  /*39f0*/  BSYNC B0 ;  /* 0x0000000000007941 */ /* 0x000fea0003800000 */
.L_x_4220:
        /* <DEDUP_REMOVED lines=17> */
.L_x_4224:
        /* <DEDUP_REMOVED lines=8> */
.L_x_4225:
[----:B------:R-:W-:Y:S05]  /*3b90*/  BSYNC B0 ;  /* 0x0000000000007941 */ /* 0x000fea0003800000 */
.L_x_4223:
        /* <DEDUP_REMOVED lines=17> */
.L_x_4227:
        /* <DEDUP_REMOVED lines=9> */
.L_x_4228:
[----:B------:R-:W-:Y:S05]  /*3d40*/  BSYNC B0 ;  /* 0x0000000000007941 */ /* 0x000fea0003800000 */
.L_x_4226:
        /* <DEDUP_REMOVED lines=17> */
.L_x_4230:
        /* <DEDUP_REMOVED lines=8> */
.L_x_4231:
[----:B------:R-:W-:Y:S05]  /*3ee0*/  BSYNC B0 ;  /* 0x0000000000007941 */ /* 0x000fea0003800000 */
.L_x_4229:
        /* <DEDUP_REMOVED lines=17> */
.L_x_4233:
        /* <DEDUP_REMOVED lines=9> */
.L_x_4234:
[----:B------:R-:W-:Y:S05]  /*4090*/  BSYNC B0 ;  /* 0x0000000000007941 */ /* 0x000fea0003800000 */
.L_x_4232:
        /* <DEDUP_REMOVED lines=8> */
[----:B--2---:R-:W-:Y:S01]  /*4120*/  @P4 FMUL.FTZ R2, R182, R3 ;  /* 0x00000003b6024220 */ /* 0x004fe20000410000 */
[----:B------:R-:W-:-:S04]  /*4130*/  VIADD R182, R206, 0x80 ;  /* 0x00000080ceb67836 */ /* 0x000fc80000000000 */
        /* <DEDUP_REMOVED lines=17> */
.L_x_4236:
[----:B0-----:R-:W0:Y:S02]  /*4250*/  LDC.U8 R3, c[0x0][0x2a0] ;  /* 0x0000a800ff037b82 */ /* 0x001e240000000000 */
[----:B0-----:R-:W-:Y:S01]  /*4260*/  ISETP.NE.AND P5, PT, R3, RZ, PT ;  /* 0x000000ff0300720c */ /* 0x001fe20003fa5270 */
[----:B------:R-:W-:-:S03]  /*4270*/  @P0 IMAD.U32 R3, R152, 0x10000, RZ ;  /* 0x0001000098030824 */ /* 0x000fc600078e00ff */
[----:B------:R-:W-:-:S05]  /*4280*/  FSEL R2, R180, RZ, !P5 ;  /* 0x000000ffb4027208 */ /* 0x000fca0006800000 */
[----:B------:R-:W-:-:S04]  /*4290*/  FFMA.FTZ R2, R10, R181, R2 ;  /* 0x000000b50a027223 */ /* 0x000fc80000010002 */
[----:B------:R-:W-:-:S04]  /*42a0*/  FADD.FTZ R2, R211, -R2 ;  /* 0x80000002d3027221 */ /* 0x000fc80000010000 */
[----:B------:R-:W-:-:S04]  /*42b0*/  FMUL.FTZ R2, R7, R2 ;  /* 0x0000000207027220 */ /* 0x000fc80000410000 */
[----:B------:R-:W-:-:S07]  /*42c0*/  @P0 FADD.FTZ R2, R2, R3 ;  /* 0x0000000302020221 */ /* 0x000fce0000010000 */
.L_x_4237:
[----:B------:R-:W-:Y:S05]  /*42d0*/  BSYNC B0 ;  /* 0x0000000000007941 */ /* 0x000fea0003800000 */
.L_x_4235:
[----:B------:R-:W2:Y:S01]  /*42e0*/  LDL R183, [R1+0x68] ;  /* 0x0000680001b77983 */ /* 0x000ea20000100800 */
[----:B------:R-:W-:Y:S01]  /*42f0*/  @P1 F2FP.BF16.F32.PACK_AB R3, RZ, R2 ;  /* 0x00000002ff03123e */ /* 0x000fe200000010ff */
[----:B------:R-:W-:Y:S03]  /*4300*/  BSSY B0, `(.L_x_4238) ;  /* 0x0000018000007945 */ /* 0x000fe60003800000 */
        /* <DEDUP_REMOVED lines=14> */
.L_x_4239:
        /* <DEDUP_REMOVED lines=9> */
.L_x_4240:
[----:B------:R-:W-:Y:S05]  /*4480*/  BSYNC B0 ;  /* 0x0000000000007941 */ /* 0x000fea0003800000 */
.L_x_4238:
        /* <DEDUP_REMOVED lines=17> */
.L_x_4242:
        /* <DEDUP_REMOVED lines=8> */
.L_x_4243:
[----:B------:R-:W-:Y:S05]  /*4620*/  BSYNC B0 ;  /* 0x0000000000007941 */ /* 0x000fea0003800000 */
.L_x_4241:
        /* <DEDUP_REMOVED lines=17> */
.L_x_4245:
        /* <DEDUP_REMOVED lines=9> */
.L_x_4246:
[----:B------:R-:W-:Y:S05]  /*47d0*/  BSYNC B0 ;  /* 0x0000000000007941 */ /* 0x000fea0003800000 */
.L_x_4244:
        /* <DEDUP_REMOVED lines=17> */
.L_x_4248:
        /* <DEDUP_REMOVED lines=8> */
.L_x_4249:
[----:B------:R-:W-:Y:S05]  /*4970*/  BSYNC B0 ;  /* 0x0000000000007941 */ /* 0x000fea0003800000 */
.L_x_4247:
        /* <DEDUP_REMOVED lines=17> */
.L_x_4251:
        /* <DEDUP_REMOVED lines=9> */
.L_x_4252:
[----:B------:R-:W-:Y:S05]  /*4b20*/  BSYNC B0 ;  /* 0x0000000000007941 */ /* 0x000fea0003800000 */
.L_x_4250:
        /* <DEDUP_REMOVED lines=17> */
.L_x_4254:
        /* <DEDUP_REMOVED lines=8> */
.L_x_4255:
[----:B------:R-:W-:Y:S05]  /*4cc0*/  BSYNC B0 ;  /* 0x0000000000007941 */ /* 0x000fea0003800000 */
.L_x_4253:
        /* <DEDUP_REMOVED lines=17> */
.L_x_4257:
        /* <DEDUP_REMOVED lines=9> */
.L_x_4258:
[----:B------:R-:W-:Y:S05]  /*4e70*/  BSYNC B0 ;  /* 0x0000000000007941 */ /* 0x000fea0003800000 */
.L_x_4256:
        /* <DEDUP_REMOVED lines=27> */
.L_x_4260:
        /* <DEDUP_REMOVED lines=8> */
.L_x_4261:
[----:B------:R-:W-:Y:S05]  /*50b0*/  BSYNC B0 ;  /* 0x0000000000007941 */ /* 0x000fea0003800000 */
.L_x_4259:
        /* <DEDUP_REMOVED lines=17> */
.L_x_4263:
        /* <DEDUP_REMOVED lines=9> */
.L_x_4264:
[----:B------:R-:W-:Y:S05]  /*5260*/  BSYNC B0 ;  /* 0x0000000000007941 */ /* 0x000fea0003800000 */
.L_x_4262:
        /* <DEDUP_REMOVED lines=17> */
.L_x_4266:
        /* <DEDUP_REMOVED lines=8> */
.L_x_4267:
[----:B------:R-:W-:Y:S05]  /*5400*/  BSYNC B0 ;  /* 0x0000000000007941 */ /* 0x000fea0003800000 */
.L_x_4265:
        /* <DEDUP_REMOVED lines=17> */
.L_x_4269:
        /* <DEDUP_REMOVED lines=9> */
.L_x_4270:
[----:B------:R-:W-:Y:S05]  /*55b0*/  BSYNC B0 ;  /* 0x0000000000007941 */ /* 0x000fea0003800000 */
.L_x_4268:
        /* <DEDUP_REMOVED lines=17> */
.L_x_4272:
        /* <DEDUP_REMOVED lines=8> */
.L_x_4273:
[----:B------:R-:W-:Y:S05]  /*5750*/  BSYNC B0 ;  /* 0x0000000000007941 */ /* 0x000fea0003800000 */
.L_x_4271:
        /* <DEDUP_REMOVED lines=17> */
.L_x_4275:
        /* <DEDUP_REMOVED lines=9> */
.L_x_4276:
[----:B------:R-:W-:Y:S05]  /*5900*/  BSYNC B0 ;  /* 0x0000000000007941 */ /* 0x000fea0003800000 */
.L_x_4274:
        /* <DEDUP_REMOVED lines=17> */
.L_x_4278:
        /* <DEDUP_REMOVED lines=8> */
.L_x_4279:
[----:B------:R-:W-:Y:S05]  /*5aa0*/  BSYNC B0 ;  /* 0x0000000000007941 */ /* 0x000fea0003800000 */
.L_x_4277:
        /* <DEDUP_REMOVED lines=17> */
.L_x_4281:
        /* <DEDUP_REMOVED lines=9> */
.L_x_4282:
[----:B------:R-:W-:Y:S05]  /*5c50*/  BSYNC B0 ;  /* 0x0000000000007941 */ /* 0x000fea0003800000 */
.L_x_4280:
        /* <DEDUP_REMOVED lines=27> */
.L_x_4284:
[----:B0-----:R-:W0:Y:S02]  /*5e10*/  LDC.U8 R3, c[0x0][0x2a0] ;  /* 0x0000a800ff037b82 */ /* 0x001e240000000000 */
[----:B0-----:R-:W-:Y:S02]  /*5e20*/  ISETP.NE.AND P5, PT, R3, RZ, PT ;  /* 0x000000ff0300720c */ /* 0x001fe40003fa5270 */
[----:B------:R-:W-:Y:S02]  /*5e30*/  @P0 SHF.L.U32 R3, R160, 0x10, RZ ;  /* 0x00000010a0030819 */ /* 0x000fe400000006ff */
[----:B------:R-:W-:-:S05]  /*5e40*/  FSEL R2, R180, RZ, !P5 ;  /* 0x000000ffb4027208 */ /* 0x000fca0006800000 */
[----:B------:R-:W-:-:S04]  /*5e50*/  FFMA.FTZ R2, R18, R181, R2 ;  /* 0x000000b512027223 */ /* 0x000fc80000010002 */
[----:B------:R-:W-:-:S04]  /*5e60*/  FADD.FTZ R2, R219, -R2 ;  /* 0x80000002db027221 */ /* 0x000fc80000010000 */
[----:B------:R-:W-:-:S04]  /*5e70*/  FMUL.FTZ R2, R7, R2 ;  /* 0x0000000207027220 */ /* 0x000fc80000410000 */
[----:B------:R-:W-:-:S07]  /*5e80*/  @P0 FADD.FTZ R2, R2, R3 ;  /* 0x0000000302020221 */ /* 0x000fce0000010000 */
.L_x_4285:
[----:B------:R-:W-:Y:S05]  /*5e90*/  BSYNC B0 ;  /* 0x0000000000007941 */ /* 0x000fea0003800000 */
.L_x_4283:
[----:B------:R-:W2:Y:S01]  /*5ea0*/  LDL R5, [R1+0x28] ;  /* 0x0000280001057983 */ /* 0x000ea20000100800 */
[----:B------:R-:W-:Y:S01]  /*5eb0*/  @P1 F2FP.BF16.F32.PACK_AB R3, RZ, R2 ;  /* 0x00000002ff03123e */ /* 0x000fe200000010ff */
[----:B------:R-:W-:Y:S03]  /*5ec0*/  BSSY B0, `(.L_x_4286) ;  /* 0x0000018000007945 */ /* 0x000fe60003800000 */
        /* <DEDUP_REMOVED lines=14> */
.L_x_4287:
        /* <DEDUP_REMOVED lines=9> */
.L_x_4288:
[----:B------:R-:W-:Y:S05]  /*6040*/  BSYNC B0 ;  /* 0x0000000000007941 */ /* 0x000fea0003800000 */
.L_x_4286:
        /* <DEDUP_REMOVED lines=17> */
.L_x_4290:
        /* <DEDUP_REMOVED lines=8> */
.L_x_4291:
[----:B------:R-:W-:Y:S05]  /*61e0*/  BSYNC B0 ;  /* 0x0000000000007941 */ /* 0x000fea0003800000 */
.L_x_4289:
        /* <DEDUP_REMOVED lines=17> */
.L_x_4293:
        /* <DEDUP_REMOVED lines=9> */
.L_x_4294:
[----:B------:R-:W-:Y:S05]  /*6390*/  BSYNC B0 ;  /* 0x0000000000007941 */ /* 0x000fea0003800000 */
.L_x_4292:
        /* <DEDUP_REMOVED lines=17> */
.L_x_4296:
        /* <DEDUP_REMOVED lines=8> */
.L_x_4297:
[----:B------:R-:W-:Y:S05]  /*6530*/  BSYNC B0 ;  /* 0x0000000000007941 */ /* 0x000fea0003800000 */
.L_x_4295:
        /* <DEDUP_REMOVED lines=17> */
.L_x_4299:
        /* <DEDUP_REMOVED lines=9> */
.L_x_4300:
[----:B------:R-:W-:Y:S05]  /*66e0*/  BSYNC B0 ;  /* 0x0000000000007941 */ /* 0x000fea0003800000 */
.L_x_4298:
        /* <DEDUP_REMOVED lines=17> */
.L_x_4302:
        /* <DEDUP_REMOVED lines=8> */
.L_x_4303:
[----:B------:R-:W-:Y:S05]  /*6880*/  BSYNC B0 ;  /* 0x0000000000007941 */ /* 0x000fea0003800000 */
.L_x_4301:
        /* <DEDUP_REMOVED lines=17> */
.L_x_4305:
        /* <DEDUP_REMOVED lines=9> */
.L_x_4306:
[----:B------:R-:W-:Y:S05]  /*6a30*/  BSYNC B0 ;  /* 0x0000000000007941 */ /* 0x000fea0003800000 */
.L_x_4304:
        /* <DEDUP_REMOVED lines=9> */
[----:B--2---:R-:W-:-:S05]  /*6ad0*/  @P4 FMUL.FTZ R2, R5, R3 ;  /* 0x0000000305024220 */ /* 0x004fca0000410000 */
[----:B------:R-:W-:-:S04]  /*6ae0*/  @P4 F2FP.BF16.F32.PACK_AB R2, RZ, R2 ;  /* 0x00000002ff02423e */ /* 0x000fc800000010ff */
[----:B------:R-:W-:Y:S02]  /*6af0*/  @P4 PRMT R179, R179, 0x5410, R2 ;  /* 0x00005410b3b34816 */ /* 0x000fe40000000002 */
[----:B------:R-:W-:-:S05]  /*6b00*/  @P1 IADD3 R2, R6, 0x180, RZ ;  /* 0x0000018006021810 */ /* 0x000fca0007ffe0ff */
[----:B0-----:R-:W-:-:S05]  /*6b10*/  @P1 IMAD.WIDE.U32 R2, R2, 0x10, R182 ;  /* 0x0000001002021825 */ /* 0x001fca00078e00b6 */
        /* <DEDUP_REMOVED lines=14> */
.L_x_4308:
        /* <DEDUP_REMOVED lines=8> */
.L_x_4309:
[----:B------:R-:W-:Y:S05]  /*6c80*/  BSYNC B0 ;  /* 0x0000000000007941 */ /* 0x000fea0003800000 */
.L_x_4307:
[----:B------:R-:W2:Y:S01]  /*6c90*/  LDL R5, [R1] ;  /* 0x0000000001057983 */ /* 0x000ea20000100800 */
        /* <DEDUP_REMOVED lines=16> */
.L_x_4311:
        /* <DEDUP_REMOVED lines=9> */
.L_x_4312:
[----:B------:R-:W-:Y:S05]  /*6e30*/  BSYNC B0 ;  /* 0x0000000000007941 */ /* 0x000fea0003800000 */
.L_x_4310:
        /* <DEDUP_REMOVED lines=17> */
.L_x_4314:
        /* <DEDUP_REMOVED lines=8> */
.L_x_4315:
[----:B------:R-:W-:Y:S05]  /*6fd0*/  BSYNC B0 ;  /* 0x0000000000007941 */ /* 0x000fea0003800000 */
.L_x_4313:
        /* <DEDUP_REMOVED lines=17> */
.L_x_4317:
        /* <DEDUP_REMOVED lines=9> */
.L_x_4318:
[----:B------:R-:W-:Y:S05]  /*7180*/  BSYNC B0 ;  /* 0x0000000000007941 */ /* 0x000fea0003800000 */
.L_x_4316:
        /* <DEDUP_REMOVED lines=17> */
.L_x_4320:
        /* <DEDUP_REMOVED lines=8> */
.L_x_4321:
[----:B------:R-:W-:Y:S05]  /*7320*/  BSYNC B0 ;  /* 0x0000000000007941 */ /* 0x000fea0003800000 */
.L_x_4319:
[----:B------:R-:W-:Y:S01]  /*7330*/  @P1 F2FP.BF16.F32.PACK_AB R2, RZ, R3 ;  /* 0x00000003ff02123e */ /* 0x000fe200000010ff */
[----:B------:R-:W-:Y:S03]  /*7340*/  BSSY B0, `(.L_x_4322) ;  /* 0x0000018000007945 */ /* 0x000fe60003800000 */
[----:B------:R-:W-:Y:S02]  /*7350*/  @P1 PRMT R174, R2, 0x7610, R174 ;  /* 0x0000761002ae1816 */ /* 0x000fe400000000ae */
[----:B------:R-:W0:Y:S02]  /*7360*/  @P4 LDC R2, c[0x0][0x29c] ;  /* 0x0000a700ff024b82 */ /* 0x000e240000000800 */
[----:B0-----:R-:W-:Y:S01]  /*7370*/  @P4 FMUL.FTZ R2, R3, R2 ;  /* 0x0000000203024220 */ /* 0x001fe20000410000 */
[----:B------:R-:W-:-:S05]  /*7380*/  @P4 SHF.L.U32 R3, R170, 0x10, RZ ;  /* 0x00000010aa034819 */ /* 0x000fca00000006ff */
[-C--:B------:R-:W-:Y:S01]  /*7390*/  @P4 FFMA.FTZ R60, R3, R2.reuse, R60 ;  /* 0x00000002033c4223 */ /* 0x080fe2000001003c */
        /* <DEDUP_REMOVED lines=9> */
.L_x_4323:
        /* <DEDUP_REMOVED lines=9> */
.L_x_4324:
[----:B------:R-:W-:Y:S05]  /*74c0*/  BSYNC B0 ;  /* 0x0000000000007941 */ /* 0x000fea0003800000 */
.L_x_4322:
        /* <DEDUP_REMOVED lines=16> */
.L_x_4326:
        /* <DEDUP_REMOVED lines=8> */
.L_x_4327:
[----:B------:R-:W-:Y:S05]  /*7650*/  BSYNC B0 ;  /* 0x0000000000007941 */ /* 0x000fea0003800000 */
.L_x_4325:
        /* <DEDUP_REMOVED lines=16> */
.L_x_4329:
        /* <DEDUP_REMOVED lines=9> */
.L_x_4330:
[----:B------:R-:W-:Y:S05]  /*77f0*/  BSYNC B0 ;  /* 0x0000000000007941 */ /* 0x000fea0003800000 */
.L_x_4328:
[----:B------:R-:W-:Y:S01]  /*7800*/  @P1 F2FP.BF16.F32.PACK_AB R3, RZ, R2 ;  /* 0x00000002ff03123e */ /* 0x000fe200000010ff */
[----:B------:R-:W0:Y:S01]  /*7810*/  @P1 LDC.64 R180, c[0x0][0x308] ;  /* 0x0000c200ffb41b82 */ /* 0x000e220000000a00 */
[----:B------:R-:W-:Y:S02]  /*7820*/  VIADD R8, R8, UR14 ;  /* 0x0000000e08087c36 */ /* 0x000fe40008000000 */
[----:B------:R-:W-:-:S03]  /*7830*/  @P1 PRMT R175, R175, 0x5410, R3 ;  /* 0x00005410afaf1816 */ /* 0x000fc60000000003 */
[----:B------:R-:W-:Y:S02]  /*7840*/  ISETP.GE.AND P0, PT, R8, UR15, PT ;  /* 0x0000000f08007c0c */ /* 0x000fe4000bf06270 */
[----:B------:R-:W1:Y:S02]  /*7850*/  @P4 LDC R3, c[0x0][0x29c] ;  /* 0x0000a700ff034b82 */ /* 0x000e640000000800 */
[----:B-1----:R-:W-:Y:S01]  /*7860*/  @P4 FMUL.FTZ R3, R2, R3 ;  /* 0x0000000302034220 */ /* 0x002fe20000410000 */
[----:B------:R-:W-:-:S04]  /*7870*/  @P4 PRMT R2, R171, 0x7632, R2 ;  /* 0x00007632ab024816 */ /* 0x000fc80000000002 */
[----:B------:R-:W-:-:S05]  /*7880*/  @P4 SHF.L.U32 R2, R2, 0x10, RZ ;  /* 0x0000001002024819 */ /* 0x000fca00000006ff */
[----:B------:R-:W-:Y:S01]  /*7890*/  @P4 FFMA.FTZ R63, R3, R2, R63 ;  /* 0x00000002033f4223 */ /* 0x000fe2000001003f */
        /* <DEDUP_REMOVED lines=9> */
[----:B0-----:R-:W-:-:S04]  /*7930*/  SEL R2, RZ, 0x1, P3 ;  /* 0x00000001ff027807 */ /* 0x001fc80001800000 */
[----:B------:R-:W-:Y:S01]  /*7940*/  PRMT R252, R2, 0x7610, R252 ;  /* 0x0000761002fc7816 */ /* 0x000fe200000000fc */
[----:B------:R-:W-:Y:S06]  /*7950*/  @!P0 BRA `(.L_x_4331) ;  /* 0xffffff9000cc8947 */ /* 0x000fec000383ffff */
.L_x_4206:
        /* <DEDUP_REMOVED lines=44> */
.L_x_4210:
[----:B------:R-:W-:Y:S01]  /*7c20*/  HFMA2.MMA R183, -RZ, RZ, 0, 9.5367431640625e-07 ;  /* 0x00000010ffb77435 */ /* 0x000fe200000001ff */
[----:B------:R-:W-:Y:S01]  /*7c30*/  MOV R206, R250 ;  /* 0x000000fa00ce7202 */ /* 0x000fe20000000f00 */
[----:B------:R-:W-:Y:S01]  /*7c40*/  IMAD.MOV.U32 R180, RZ, RZ, -0x1 ;  /* 0xffffffffffb47424 */ /* 0x000fe200078e00ff */
[----:B------:R-:W-:-:S08]  /*7c50*/  MOV R181, 0x1f ;  /* 0x0000001f00b57802 */ /* 0x000fd00000000f00 */
[----:B-1---5:R-:W-:Y:S05]  /*7c60*/  WARPSYNC.COLLECTIVE R180, `(.L_x_4332) ;  /* 0x00000000b4087348 */ /* 0x022fea0003c00000 */
[----:B------:R0:W2:Y:S02]  /*7c70*/  SHFL.DOWN P1, R252, R206, R183, R181 ;  /* 0x080000b7cefc7389 */ /* 0x0000a400000200b5 */
[----:B012--5:R-:W-:Y:S01]  /*7c80*/  ENDCOLLECTIVE ;  /* 0x000000000000791b */ /* 0x027fe20003800000 */
.L_x_4332:
[----:B------:R-:W-:Y:S02]  /*7c90*/  MOV R206, R251 ;  /* 0x000000fb00ce7202 */ /* 0x000fe40000000f00 */
[----:B------:R-:W-:-:S05]  /*7ca0*/  MOV R180, R252 ;  /* 0x000000fc00b47202 */ /* 0x000fca0000000f00 */
[----:B------:R-:W-:Y:S01]  /*7cb0*/  FADD.FTZ R207, R180, R250 ;  /* 0x000000fab4cf7221 */ /* 0x000fe20000010000 */
[----:B------:R-:W-:-:S07]  /*7cc0*/  MOV R180, 0xffffffff ;  /* 0xffffffff00b47802 */ /* 0x000fce0000000f00 */
[----:B------:R-:W-:Y:S05]  /*7cd0*/  WARPSYNC.COLLECTIVE R180, `(.L_x_4333) ;  /* 0x00000000b4087348 */ /* 0x000fea0003c00000 */
[----:B------:R0:W1:Y:S02]  /*7ce0*/  SHFL.DOWN P1, R252, R206, R183, R181 ;  /* 0x080000b7cefc7389 */ /* 0x00006400000200b5 */
[----:B01----:R-:W-:Y:S01]  /*7cf0*/  ENDCOLLECTIVE ;  /* 0x000000000000791b */ /* 0x003fe20003800000 */
.L_x_4333:
[----:B------:R-:W-:Y:S01]  /*7d00*/  HFMA2.MMA R183, -RZ, RZ, 0, 4.76837158203125e-07 ;  /* 0x00000008ffb77435 */ /* 0x000fe200000001ff */
[----:B------:R-:W-:Y:S01]  /*7d10*/  MOV R206, R207 ;  /* 0x000000cf00ce7202 */ /* 0x000fe20000000f00 */
[----:B------:R-:W-:-:S04]  /*7d20*/  IMAD.MOV.U32 R180, RZ, RZ, R252 ;  /* 0x000000ffffb47224 */ /* 0x000fc800078e00fc */
[----:B------:R-:W-:Y:S01]  /*7d30*/  FADD.FTZ R251, R180, R251 ;  /* 0x000000fbb4fb7221 */ /* 0x000fe20000010000 */
[----:B------:R-:W-:-:S07]  /*7d40*/  MOV R180, 0xffffffff ;  /* 0xffffffff00b47802 */ /* 0x000fce0000000f00 */
[----:B------:R-:W-:Y:S05]  /*7d50*/  WARPSYNC.COLLECTIVE R180, `(.L_x_4334) ;  /* 0x00000000b4087348 */ /* 0x000fea0003c00000 */
[----:B------:R0:W1:Y:S02]  /*7d60*/  SHFL.DOWN P1, R252, R206, R183, R181 ;  /* 0x080000b7cefc7389 */ /* 0x00006400000200b5 */
[----:B01----:R-:W-:Y:S01]  /*7d70*/  ENDCOLLECTIVE ;  /* 0x000000000000791b */ /* 0x003fe20003800000 */
.L_x_4334:
[----:B------:R-:W-:Y:S01]  /*7d80*/  MOV R206, R251 ;  /* 0x000000fb00ce7202 */ /* 0x000fe20000000f00 */
[----:B------:R-:W-:-:S04]  /*7d90*/  IMAD.MOV.U32 R180, RZ, RZ, R252 ;  /* 0x000000ffffb47224 */ /* 0x000fc800078e00fc */
[----:B------:R-:W-:Y:S01]  /*7da0*/  FADD.FTZ R207, R207, R180 ;  /* 0x000000b4cfcf7221 */ /* 0x000fe20000010000 */
[----:B------:R-:W-:-:S07]  /*7db0*/  MOV R180, 0xffffffff ;  /* 0xffffffff00b47802 */ /* 0x000fce0000000f00 */
[----:B------:R-:W-:Y:S05]  /*7dc0*/  WARPSYNC.COLLECTIVE R180, `(.L_x_4335) ;  /* 0x00000000b4087348 */ /* 0x000fea0003c00000 */
[----:B------:R0:W1:Y:S02]  /*7dd0*/  SHFL.DOWN P1, R252, R206, R183, R181 ;  /* 0x080000b7cefc7389 */ /* 0x00006400000200b5 */
[----:B01----:R-:W-:Y:S01]  /*7de0*/  ENDCOLLECTIVE ;  /* 0x000000000000791b */ /* 0x003fe20003800000 */
.L_x_4335:
[----:B------:R-:W-:Y:S01]  /*7df0*/  HFMA2.MMA R183, -RZ, RZ, 0, 2.384185791015625e-07 ;  /* 0x00000004ffb77435 */ /* 0x000fe200000001ff */
[----:B------:R-:W-:Y:S01]  /*7e00*/  IMAD.MOV.U32 R206, RZ, RZ, R207 ;  /* 0x000000ffffce7224 */ /* 0x000fe200078e00cf */
[----:B------:R-:W-:-:S05]  /*7e10*/  MOV R180, R252 ;  /* 0x000000fc00b47202 */ /* 0x000fca0000000f00 */
[----:B------:R-:W-:Y:S01]  /*7e20*/  FADD.FTZ R251, R251, R180 ;  /* 0x000000b4fbfb7221 */ /* 0x000fe20000010000 */
[----:B------:R-:W-:-:S07]  /*7e30*/  MOV R180, 0xffffffff ;  /* 0xffffffff00b47802 */ /* 0x000fce0000000f00 */
[----:B------:R-:W-:Y:S05]  /*7e40*/  WARPSYNC.COLLECTIVE R180, `(.L_x_4336) ;  /* 0x00000000b4087348 */ /* 0x000fea0003c00000 */
[----:B------:R0:W1:Y:S02]  /*7e50*/  SHFL.DOWN P1, R252, R206, R183, R181 ;  /* 0x080000b7cefc7389 */ /* 0x00006400000200b5 */
[----:B01----:R-:W-:Y:S01]  /*7e60*/  ENDCOLLECTIVE ;  /* 0x000000000000791b */ /* 0x003fe20003800000 */
.L_x_4336:
[----:B------:R-:W-:Y:S01]  /*7e70*/  IMAD.MOV.U32 R206, RZ, RZ, R251 ;  /* 0x000000ffffce7224 */ /* 0x000fe200078e00fb */
[----:B------:R-:W-:-:S05]  /*7e80*/  MOV R180, R252 ;  /* 0x000000fc00b47202 */ /* 0x000fca0000000f00 */
[----:B------:R-:W-:Y:S01]  /*7e90*/  FADD.FTZ R207, R207, R180 ;  /* 0x000000b4cfcf7221 */ /* 0x000fe20000010000 */
[----:B------:R-:W-:-:S07]  /*7ea0*/  MOV R180, 0xffffffff ;  /* 0xffffffff00b47802 */ /* 0x000fce0000000f00 */
[----:B------:R-:W-:Y:S05]  /*7eb0*/  WARPSYNC.COLLECTIVE R180, `(.L_x_4337) ;  /* 0x00000000b4087348 */ /* 0x000fea0003c00000 */
[----:B------:R0:W1:Y:S02]  /*7ec0*/  SHFL.DOWN P1, R252, R206, R183, R181 ;  /* 0x080000b7cefc7389 */ /* 0x00006400000200b5 */
[----:B01----:R-:W-:Y:S01]  /*7ed0*/  ENDCOLLECTIVE ;  /* 0x000000000000791b */ /* 0x003fe20003800000 */
.L_x_4337:
[----:B------:R-:W-:Y:S01]  /*7ee0*/  MOV R206, R207 ;  /* 0x000000cf00ce7202 */ /* 0x000fe20000000f00 */
[----:B------:R-:W-:Y:S01]  /*7ef0*/  IMAD.MOV.U32 R183, RZ, RZ, 0x2 ;  /* 0x00000002ffb77424 */ /* 0x000fe200078e00ff */
[----:B------:R-:W-:-:S05]  /*7f00*/  MOV R180, R252 ;  /* 0x000000fc00b47202 */ /* 0x000fca0000000f00 */
[----:B------:R-:W-:Y:S01]  /*7f10*/  FADD.FTZ R251, R251, R180 ;  /* 0x000000b4fbfb7221 */ /* 0x000fe20000010000 */
[----:B------:R-:W-:-:S07]  /*7f20*/  MOV R180, 0xffffffff ;  /* 0xffffffff00b47802 */ /* 0x000fce0000000f00 */
[----:B------:R-:W-:Y:S05]  /*7f30*/  WARPSYNC.COLLECTIVE R180, `(.L_x_4338) ;  /* 0x00000000b4087348 */ /* 0x000fea0003c00000 */
[----:B------:R0:W1:Y:S02]  /*7f40*/  SHFL.DOWN P1, R252, R206, R183, R181 ;  /* 0x080000b7cefc7389 */ /* 0x00006400000200b5 */
[----:B01----:R-:W-:Y:S01]  /*7f50*/  ENDCOLLECTIVE ;  /* 0x000000000000791b */ /* 0x003fe20003800000 */
.L_x_4338:
[----:B------:R-:W-:Y:S02]  /*7f60*/  MOV R206, R251 ;  /* 0x000000fb00ce7202 */ /* 0x000fe40000000f00 */
[----:B------:R-:W-:-:S05]  /*7f70*/  MOV R180, R252 ;  /* 0x000000fc00b47202 */ /* 0x000fca0000000f00 */
[----:B------:R-:W-:Y:S01]  /*7f80*/  FADD.FTZ R207, R207, R180 ;  /* 0x000000b4cfcf7221 */ /* 0x000fe20000010000 */
[----:B------:R-:W-:-:S07]  /*7f90*/  IMAD.MOV.U32 R180, RZ, RZ, -0x1 ;  /* 0xffffffffffb47424 */ /* 0x000fce00078e00ff */
[----:B------:R-:W-:Y:S05]  /*7fa0*/  WARPSYNC.COLLECTIVE R180, `(.L_x_4339) ;  /* 0x00000000b4087348 */ /* 0x000fea0003c00000 */
[----:B------:R0:W1:Y:S02]  /*7fb0*/  SHFL.DOWN P1, R252, R206, R183, R181 ;  /* 0x080000b7cefc7389 */ /* 0x00006400000200b5 */
[----:B01----:R-:W-:Y:S01]  /*7fc0*/  ENDCOLLECTIVE ;  /* 0x000000000000791b */ /* 0x003fe20003800000 */
.L_x_4339:
[----:B------:R-:W-:Y:S01]  /*7fd0*/  HFMA2.MMA R183, -RZ, RZ, 0, 5.9604644775390625e-08 ;  /* 0x00000001ffb77435 */ /* 0x000fe200000001ff */
[----:B------:R-:W-:Y:S02]  /*7fe0*/  MOV R206, R207 ;  /* 0x000000cf00ce7202 */ /* 0x000fe40000000f00 */
[----:B------:R-:W-:-:S05]  /*7ff0*/  MOV R180, R252 ;  /* 0x000000fc00b47202 */ /* 0x000fca0000000f00 */
[----:B------:R-:W-:Y:S01]  /*8000*/  FADD.FTZ R251, R251, R180 ;  /* 0x000000b4fbfb7221 */ /* 0x000fe20000010000 */
[----:B------:R-:W-:-:S07]  /*8010*/  IMAD.MOV.U32 R180, RZ, RZ, -0x1 ;  /* 0xffffffffffb47424 */ /* 0x000fce00078e00ff */
[----:B------:R-:W-:Y:S05]  /*8020*/  WARPSYNC.COLLECTIVE R180, `(.L_x_4340) ;  /* 0x00000000b4087348 */ /* 0x000fea0003c00000 */
[----:B------:R0:W1:Y:S02]  /*8030*/  SHFL.DOWN P1, R252, R206, R183, R181 ;  /* 0x080000b7cefc7389 */ /* 0x00006400000200b5 */
[----:B01----:R-:W-:Y:S01]  /*8040*/  ENDCOLLECTIVE ;  /* 0x000000000000791b */ /* 0x003fe20003800000 */
.L_x_4340:
[----:B------:R-:W-:Y:S02]  /*8050*/  MOV R206, R251 ;  /* 0x000000fb00ce7202 */ /* 0x000fe40000000f00 */
[----:B------:R-:W-:-:S07]  /*8060*/  MOV R250, R252 ;  /* 0x000000fc00fa7202 */ /* 0x000fce0000000f00 */
[----:B------:R-:W-:Y:S05]  /*8070*/  WARPSYNC.COLLECTIVE R180, `(.L_x_4341) ;  /* 0x00000000b4087348 */ /* 0x000fea0003c00000 */
[----:B------:R0:W1:Y:S02]  /*8080*/  SHFL.DOWN P1, R252, R206, R183, R181 ;  /* 0x080000b7cefc7389 */ /* 0x00006400000200b5 */
[----:B01----:R-:W-:Y:S01]  /*8090*/  ENDCOLLECTIVE ;  /* 0x000000000000791b */ /* 0x003fe20003800000 */
.L_x_4341:
[----:B------:R-:W-:Y:S01]  /*80a0*/  MOV R181, R252 ;  /* 0x000000fc00b57202 */ /* 0x000fe20000000f00 */
[----:B------:R-:W-:Y:S06]  /*80b0*/  BRA `(.L_x_4342) ;  /* 0xffffffb0001c7947 */ /* 0x000fec000383ffff */
.L_x_4343:
        /* <DEDUP_REMOVED lines=12> */
.L_x_16517:


//--------------------- .text._ZN10layer_norm13ln_bwd_kernelINS_13Kernel_traitsIf13__nv_bfloat16S2_S2_fjLj5120ELj1ELj1ELj4ELj16ENS_18Kernel_traits_baseILj5120EfS2_S2_S2_fjLj128EEEEELb1ELb0ELb0ELb0EEEvNS_9BwdParamsE --------------------------
	.section	.text._ZN10layer_norm13ln_bwd_kernelINS_13Kernel_traitsIf13__nv_bfloat16S2_S2_fjLj5120ELj1ELj1ELj4ELj16ENS_18Kernel_traits_baseILj5120EfS2_S2_S2_fjLj128EEEEELb1ELb0ELb0ELb0EEEvNS_9BwdParamsE,"ax",@progbits
	.align	128
        .global         _ZN10layer_norm13ln_bwd_kernelINS_13Kernel_traitsIf13__nv_bfloat16S2_S2_fjLj5120ELj1ELj1ELj4ELj16ENS_18Kernel_traits_baseILj5120EfS2_S2_S2_fjLj128EEEEELb1ELb0ELb0ELb0EEEvNS_9BwdParamsE
        .type           _ZN10layer_norm13ln_bwd_kernelINS_13Kernel_traitsIf13__nv_bfloat16S2_S2_fjLj5120ELj1ELj1ELj4ELj16ENS_18Kernel_traits_baseILj5120EfS2_S2_S2_fjLj128EEEEELb1ELb0ELb0ELb0EEEvNS_9BwdParamsE,@function
        .size           _ZN10layer_norm13ln_bwd_kernelINS_13Kernel_traitsIf13__nv_bfloat16S2_S2_fjLj5120ELj1ELj1ELj4ELj16ENS_18Kernel_traits_baseILj5120EfS2_S2_S2_fjLj128EEEEELb1ELb0ELb0ELb0EEEvNS_9BwdParamsE,(.L_x_16518 - _ZN10layer_norm13ln_bwd_kernelINS_13Kernel_traitsIf13__nv_bfloat16S2_S2_fjLj5120ELj1ELj1ELj4ELj16ENS_18Kernel_traits_baseILj5120EfS2_S2_S2_fjLj128EEEEELb1ELb0ELb0ELb0EEEvNS_9BwdParamsE)
        .other          _ZN10layer_norm13ln_bwd_kernelINS_13Kernel_traitsIf13__nv_bfloat16S2_S2_fjLj5120ELj1ELj1ELj4ELj16ENS_18Kernel_traits_baseILj5120EfS2_S2_S2_fjLj128EEEEELb1ELb0ELb0ELb0EEEvNS_9BwdParamsE,@"STO_CUDA_ENTRY STV_DEFAULT"
_ZN10layer_norm13ln_bwd_kernelINS_13Kernel_traitsIf13__nv_bfloat16S2_S2_fjLj5120ELj1ELj1ELj4ELj16ENS_18Kernel_traits_baseILj5120EfS2_S2_S2_fjLj128EEEEELb1ELb0ELb0ELb0EEEvNS_9BwdParamsE:
.text._ZN10layer_norm13ln_bwd_kernelINS_13Kernel_traitsIf13__nv_bfloat16S2_S2_fjLj5120ELj1ELj1ELj4ELj16ENS_18Kernel_traits_baseILj5120EfS2_S2_S2_fjLj128EEEEELb1ELb0ELb0ELb0EEEvNS_9BwdParamsE:
        /* <DEDUP_REMOVED lines=20> */
[----:B------:R-:W-:Y:S01]  /*0140*/  STL [R1], R6 ;  /* 0x0000000601007387 */ /* 0x000fe20000100800 */
[----:B------:R-:W-:Y:S02]  /*0150*/  MOV R15, R6 ;  /* 0x00000006000f7202 */ /* 0x000fe40000000f00 */
[----:B------:R-:W-:-:S04]  /*0160*/  LEA.HI.SX32 R0, R3, R0, 0x1d ;  /* 0x0000000003007211 */ /* 0x000fc800078feaff */
[C---:B------:R-:W-:Y:S02]  /*0170*/  LOP3.LUT P4, RZ, R0.reuse, 0xffffff80, RZ, 0xc0, !PT ;  /* 0xffffff8000ff7812 */ /* 0x040fe4000788c0ff */
[C---:B------:R-:W-:Y:S02]  /*0180*/  ISETP.GE.U32.AND P3, PT, R0.reuse, 0x100, PT ;  /* 0x000001000000780c */ /* 0x040fe40003f66070 */
[C---:B------:R-:W-:Y:S02]  /*0190*/  ISETP.GE.U32.AND P0, PT, R0.reuse, 0x180, PT ;  /* 0x000001800000780c */ /* 0x040fe40003f06070 */
[----:B------:R-:W-:Y:S02]  /*01a0*/  P2R R4, PR, RZ, 0x10 ;  /* 0x00000010ff047803 */ /* 0x000fe40000000000 */
[C---:B------:R-:W-:Y:S02]  /*01b0*/  ISETP.GE.U32.AND P1, PT, R0.reuse, 0x200, PT ;  /* 0x000002000000780c */ /* 0x040fe40003f26070 */
[----:B------:R-:W-:Y:S01]  /*01c0*/  P2R R7, PR, RZ, 0x8 ;  /* 0x00000008ff077803 */ /* 0x000fe20000000000 */
[----:B------:R1:W-:Y:S01]  /*01d0*/  STL [R1+0x4], R4 ;  /* 0x0000040401007387 */ /* 0x0003e20000100800 */
[----:B------:R-:W-:Y:S01]  /*01e0*/  ISETP.GE.U32.AND P2, PT, R0, 0x280, PT ;  /* 0x000002800000780c */ /* 0x000fe20003f46070 */
[----:B------:R-:W2:Y:S02]  /*01f0*/  @P4 LDC.64 R2, c[0x0][0x260] ;  /* 0x00009800ff024b82 */ /* 0x000ea40000000a00 */
[----:B------:R3:W-:Y:S01]  /*0200*/  STL [R1+0xc], R7 ;  /* 0x00000c0701007387 */ /* 0x0007e20000100800 */
[----:B------:R-:W-:-:S05]  /*0210*/  P2R R0, PR, RZ, 0x4 ;  /* 0x00000004ff007803 */ /* 0x000fca0000000000 */
[----:B-1----:R-:W3:Y:S01]  /*0220*/  @P3 LDC.64 R4, c[0x0][0x260] ;  /* 0x00009800ff043b82 */ /* 0x002ee20000000a00 */
[----:B------:R1:W-:Y:S07]  /*0230*/  STL [R1+0x8], R0 ;  /* 0x0000080001007387 */ /* 0x0003ee0000100800 */
[----:B------:R-:W4:Y:S08]  /*0240*/  @P0 LDC.64 R8, c[0x0][0x260] ;  /* 0x00009800ff080b82 */ /* 0x000f300000000a00 */
[----:B------:R-:W0:Y:S01]  /*0250*/  @P1 LDC.64 R10, c[0x0][0x260] ;  /* 0x00009800ff0a1b82 */ /* 0x000e220000000a00 */
[C---:B--2---:R-:W-:Y:S01]  /*0260*/  @P4 IMAD.WIDE.U32 R2, R15.reuse, 0x20, R2 ;  /* 0x000000200f024825 */ /* 0x044fe200078e0002 */
[----:B------:R-:W-:-:S04]  /*0270*/  @P4 LOP3.LUT R15, R15, 0x80, RZ, 0xfc, !PT ;  /* 0x000000800f0f4812 */ /* 0x000fc800078efcff */
[----:B------:R-:W5:Y:S01]  /*0280*/  @P4 LDG.E.128 R28, desc[UR4][R2.64] ;  /* 0x00000004021c4981 */ /* 0x000f62000c1e1d00 */
[C---:B---3--:R-:W-:Y:S01]  /*0290*/  @P3 IMAD.WIDE.U32 R6, R15.reuse, 0x20, R4 ;  /* 0x000000200f063825 */ /* 0x048fe200078e0004 */
[----:B------:R-:W-:Y:S01]  /*02a0*/  @P3 IADD3 R15, R15, 0x80, RZ ;  /* 0x000000800f0f3810 */ /* 0x000fe20007ffe0ff */
[----:B------:R-:W2:Y:S01]  /*02b0*/  @P2 LDC.64 R12, c[0x0][0x260] ;  /* 0x00009800ff0c2b82 */ /* 0x000ea20000000a00 */
[----:B------:R3:W5:Y:S04]  /*02c0*/  @P4 LDG.E.128 R32, desc[UR4][R2.64+0x10] ;  /* 0x0000100402204981 */ /* 0x000768000c1e1d00 */
[----:B------:R1:W5:Y:S01]  /*02d0*/  @P3 LDG.E.128 R36, desc[UR4][R6.64] ;  /* 0x0000000406243981 */ /* 0x000362000c1e1d00 */
[C---:B----4-:R-:W-:Y:S01]  /*02e0*/  @P0 IMAD.WIDE.U32 R8, R15.reuse, 0x20, R8 ;  /* 0x000000200f080825 */ /* 0x050fe200078e0008 */
[----:B------:R-:W-:-:S02]  /*02f0*/  @P0 IADD3 R15, R15, 0x80, RZ ;  /* 0x000000800f0f0810 */ /* 0x000fc40007ffe0ff */
[----:B------:R1:W5:Y:S04]  /*0300*/  @P3 LDG.E.128 R40, desc[UR4][R6.64+0x10] ;  /* 0x0000100406283981 */ /* 0x000368000c1e1d00 */
[----:B------:R1:W5:Y:S01]  /*0310*/  @P0 LDG.E.128 R44, desc[UR4][R8.64] ;  /* 0x00000004082c0981 */ /* 0x000362000c1e1d00 */
[C---:B0-----:R-:W-:Y:S01]  /*0320*/  @P1 IMAD.WIDE.U32 R10, R15.reuse, 0x20, R10 ;  /* 0x000000200f0a1825 */ /* 0x041fe200078e000a */
[----:B------:R-:W-:Y:S02]  /*0330*/  @P1 IADD3 R15, R15, 0x80, RZ ;  /* 0x000000800f0f1810 */ /* 0x000fe40007ffe0ff */
[----:B------:R1:W5:Y:S04]  /*0340*/  @P0 LDG.E.128 R48, desc[UR4][R8.64+0x10] ;  /* 0x0000100408300981 */ /* 0x000368000c1e1d00 */
[----:B------:R1:W5:Y:S04]  /*0350*/  @P1 LDG.E.128 R52, desc[UR4][R10.64] ;  /* 0x000000040a341981 */ /* 0x000368000c1e1d00 */
[----:B------:R1:W5:Y:S01]  /*0360*/  @P1 LDG.E.128 R56, desc[UR4][R10.64+0x10] ;  /* 0x000010040a381981 */ /* 0x000362000c1e1d00 */
[----:B--2---:R-:W-:Y:S01]  /*0370*/  @P2 IMAD.WIDE.U32 R4, R15, 0x20, R12 ;  /* 0x000000200f042825 */ /* 0x004fe200078e000c */
[----:B---3--:R-:W-:-:S04]  /*0380*/  LEA.HI R3, R14, UR6, RZ, 0x19 ;  /* 0x000000060e037c11 */ /* 0x008fc8000f8fc8ff */
        /* <DEDUP_REMOVED lines=43> */
[----:B-1----:R-:W-:Y:S06]  /*0640*/  @P2 BRA `(.L_x_4344) ;  /* 0x0000004800382947 */ /* 0x002fec0003800000 */
[----:B------:R-:W-:Y:S01]  /*0650*/  ULDC.64 UR6, c[0x0][0x270] ;  /* 0x00009c0000067ab9 */ /* 0x000fe20000000a00 */
[----:B------:R-:W-:Y:S01]  /*0660*/  HFMA2.MMA R251, -RZ, RZ, 0, 5.9604644775390625e-08 ;  /* 0x00000001fffb7435 */ /* 0x000fe200000001ff */
[----:B------:R-:W-:Y:S02]  /*0670*/  ISETP.NE.U32.AND P2, PT, RZ, UR6, PT ;  /* 0x00000006ff007c0c */ /* 0x000fe4000bf45070 */
[----:B------:R-:W-:Y:S02]  /*0680*/  MOV R69, RZ ;  /* 0x000000ff00457202 */ /* 0x000fe40000000f00 */
[----:B------:R-:W-:-:S13]  /*0690*/  ISETP.NE.AND.EX P2, PT, RZ, UR7, PT, P2 ;  /* 0x00000007ff007c0c */ /* 0x000fda000bf45320 */
.L_x_4366:
[----:B------:R-:W2:Y:S01]  /*06a0*/  LDL R2, [R1+0x4] ;  /* 0x0000040001027983 */ /* 0x000ea20000100800 */
[----:B0-----:R-:W0:Y:S08]  /*06b0*/  @P2 LDC.64 R4, c[0x0][0x270] ;  /* 0x00009c00ff042b82 */ /* 0x001e300000000a00 */
[----:B------:R-:W1:Y:S01]  /*06c0*/  LDC.64 R172, c[0x0][0x258] ;  /* 0x00009600ffac7b82 */ /* 0x000e620000000a00 */
[C---:B0-----:R-:W-:Y:S01]  /*06d0*/  @P2 LEA R4, P3, R3.reuse, R4, 0x1 ;  /* 0x0000000403042211 */ /* 0x041fe200078608ff */
[----:B-1----:R-:W-:Y:S01]  /*06e0*/  IMAD.WIDE R172, R3, 0x4, R172 ;  /* 0x0000000403ac7825 */ /* 0x002fe200078e02ac */
[----:B--2---:R-:W-:-:S02]  /*06f0*/  ISETP.NE.AND P4, PT, R2, RZ, PT ;  /* 0x000000ff0200720c */ /* 0x004fc40003f85270 */
[----:B------:R-:W-:-:S04]  /*0700*/  SHF.R.S32.HI R2, RZ, 0x1f, R3 ;  /* 0x0000001fff027819 */ /* 0x000fc80000011403 */
[----:B------:R-:W-:-:S05]  /*0710*/  @P2 LEA.HI.X R5, R3, R5, R2, 0x1, P3 ;  /* 0x0000000503052211 */ /* 0x000fca00018f0c02 */
[----:B------:R0:W2:Y:S02]  /*0720*/  @P2 LDG.E.U16 R2, desc[UR4][R4.64] ;  /* 0x0000000404022981 */ /* 0x0000a4000c1e1500 */
[----:B0-----:R-:W0:Y:S02]  /*0730*/  LDC.64 R4, c[0x0][0x250] ;  /* 0x00009400ff047b82 */ /* 0x001e240000000a00 */
[----:B0-----:R-:W-:-:S05]  /*0740*/  IMAD.WIDE R4, R3, 0x4, R4 ;  /* 0x0000000403047825 */ /* 0x001fca00078e0204 */
[----:B-----5:R0:W5:Y:S04]  /*0750*/  LDG.E R213, desc[UR4][R4.64] ;  /* 0x0000000404d57981 */ /* 0x020168000c1e1900 */
[----:B------:R1:W5:Y:S01]  /*0760*/  LDG.E R5, desc[UR4][R172.64] ;  /* 0x00000004ac057981 */ /* 0x000362000c1e1900 */
[----:B------:R-:W-:Y:S01]  /*0770*/  MOV R252, UR20 ;  /* 0x0000001400fc7c02 */ /* 0x000fe20008000f00 */
[----:B------:R-:W-:Y:S01]  /*0780*/  BSSY B0, `(.L_x_4345) ;  /* 0x0000070000007945 */ /* 0x000fe20003800000 */
[----:B0-----:R-:W-:Y:S01]  /*0790*/  MOV R4, 0x3f800000 ;  /* 0x3f80000000047802 */ /* 0x001fe20000000f00 */
[----:B------:R-:W0:Y:S01]  /*07a0*/  S2R R174, SR_TID.X ;  /* 0x0000000000ae7919 */ /* 0x000e220000002100 */
[----:B------:R-:W-:Y:S02]  /*07b0*/  MOV R216, RZ ;  /* 0x000000ff00d87202 */ /* 0x000fe40000000f00 */
[----:B------:R-:W-:-:S02]  /*07c0*/  MOV R215, RZ ;  /* 0x000000ff00d77202 */ /* 0x000fc40000000f00 */
[----:B0-----:R-:W-:-:S05]  /*07d0*/  LOP3.LUT R174, R174, 0x7f, RZ, 0xc0, !PT ;  /* 0x0000007faeae7812 */ /* 0x001fca00078ec0ff */
[----:B------:R1:W-:Y:S01]  /*07e0*/  STL [R1], R174 ;  /* 0x000000ae01007387 */ /* 0x0003e20000100800 */
[----:B--2---:R-:W-:Y:S01]  /*07f0*/  @P2 SHF.L.U32 R4, R2, 0x10, RZ ;  /* 0x0000001002042819 */ /* 0x004fe200000006ff */
[----:B------:R-:W-:-:S05]  /*0800*/  IMAD R2, R3, R252, RZ ;  /* 0x000000fc03027224 */ /* 0x000fca00078e02ff */
[----:B------:R-:W-:-:S04]  /*0810*/  SHF.R.S32.HI R175, RZ, 0x1f, R2 ;  /* 0x0000001fffaf7819 */ /* 0x000fc80000011402 */
[----:B------:R-:W-:-:S04]  /*0820*/  LEA.HI R2, R175, R2, RZ, 0x3 ;  /* 0x00000002af027211 */ /* 0x000fc800078f18ff */
[----:B------:R-:W-:-:S04]  /*0830*/  LEA.HI.SX32 R2, R2, R174, 0x1d ;  /* 0x000000ae02027211 */ /* 0x000fc800078feaff */
[----:B------:R-:W-:Y:S01]  /*0840*/  MOV R214, R2 ;  /* 0x0000000200d67202 */ /* 0x000fe20000000f00 */
[----:B-1----:R-:W-:Y:S06]  /*0850*/  @!P4 BRA `(.L_x_4346) ;  /* 0x000000040088c947 */ /* 0x002fec0003800000 */
        /* <DEDUP_REMOVED lines=11> */
[----:B------:R0:W5:Y:S02]  /*0910*/  @P3 LDG.E.128 R148, desc[UR4][R26.64] ;  /* 0x000000041a943981 */ /* 0x000164000c1e1d00 */
[----:B0-----:R-:W-:-:S04]  /*0920*/  LEA R26, P3, R2, UR12, 0x3 ;  /* 0x0000000c021a7c11 */ /* 0x001fc8000f8618ff */
[----:B------:R-:W-:-:S06]  /*0930*/  LEA.HI.X R27, R2, UR13, RZ, 0x3, P3 ;  /* 0x0000000d021b7c11 */ /* 0x000fcc00098f1cff */
[----:B------:R-:W5:Y:S01]  /*0940*/  LDG.E.64 R26, desc[UR4][R26.64] ;  /* 0x000000041a1a7981 */ /* 0x000f62000c1e1b00 */
[----:B-1----:R-:W-:-:S04]  /*0950*/  ISETP.NE.AND P3, PT, R243, RZ, PT ;  /* 0x000000fff300720c */ /* 0x002fc80003f65270 */
[----:B-----5:R-:W-:Y:S02]  /*0960*/  FSEL R192, R213, RZ, !P3 ;  /* 0x000000ffd5c07208 */ /* 0x020fe40005800000 */
[C---:B--2---:R-:W-:Y:S02]  /*0970*/  PRMT R194, R177.reuse, 0x7632, R194 ;  /* 0x00007632b1c27816 */ /* 0x044fe400000000c2 */
[C---:B------:R-:W-:Y:S02]  /*0980*/  PRMT R193, R176.reuse, 0x7632, R193 ;  /* 0x00007632b0c17816 */ /* 0x040fe400000000c1 */
[----:B------:R-:W-:Y:S02]  /*0990*/  SHF.L.U32 R195, R176, 0x10, RZ ;  /* 0x00000010b0c37819 */ /* 0x000fe400000006ff */
[----:B------:R-:W-:Y:S02]  /*09a0*/  SHF.L.U32 R177, R177, 0x10, RZ ;  /* 0x00000010b1b17819 */ /* 0x000fe400000006ff */
[----:B------:R-:W-:-:S02]  /*09b0*/  PRMT R176, R178, 0x7632, R176 ;  /* 0x00007632b2b07816 */ /* 0x000fc400000000b0 */
[----:B------:R-:W-:Y:S02]  /*09c0*/  SHF.L.U32 R197, R178, 0x10, RZ ;  /* 0x00000010b2c57819 */ /* 0x000fe400000006ff */
[C---:B------:R-:W-:Y:S02]  /*09d0*/  SHF.L.U32 R199, R179.reuse, 0x10, RZ ;  /* 0x00000010b3c77819 */ /* 0x040fe400000006ff */
[----:B------:R-:W-:Y:S01]  /*09e0*/  PRMT R178, R179, 0x7632, R178 ;  /* 0x00007632b3b27816 */ /* 0x000fe200000000b2 */
[C---:B------:R-:W-:Y:S01]  /*09f0*/  FADD.FTZ R0, -R192.reuse, R195 ;  /* 0x000000c3c0007221 */ /* 0x040fe20000010100 */
[----:B------:R-:W-:Y:S01]  /*0a00*/  SHF.L.U32 R193, R193, 0x10, RZ ;  /* 0x00000010c1c17819 */ /* 0x000fe200000006ff */
[----:B------:R-:W-:Y:S01]  /*0a10*/  FADD.FTZ R198, -R192, R177 ;  /* 0x000000b1c0c67221 */ /* 0x000fe20000010100 */
[----:B------:R-:W-:Y:S01]  /*0a20*/  SHF.L.U32 R177, R194, 0x10, RZ ;  /* 0x00000010c2b17819 */ /* 0x000fe200000006ff */
[----:B------:R-:W-:Y:S01]  /*0a30*/  FADD.FTZ R196, -R192, R199 ;  /* 0x000000c7c0c47221 */ /* 0x000fe20000010100 */
[----:B------:R-:W-:-:S02]  /*0a40*/  SHF.L.U32 R179, R176, 0x10, RZ ;  /* 0x00000010b0b37819 */ /* 0x000fc400000006ff */
[----:B------:R-:W-:Y:S01]  /*0a50*/  SHF.L.U32 R195, R178, 0x10, RZ ;  /* 0x00000010b2c37819 */ /* 0x000fe200000006ff */
[----:B------:R-:W-:Y:S01]  /*0a60*/  FADD.FTZ R178, -R192, R193 ;  /* 0x000000c1c0b27221 */ /* 0x000fe20000010100 */
[C---:B---3--:R-:W-:Y:S01]  /*0a70*/  PRMT R216, R172.reuse, 0x7632, R216 ;  /* 0x00007632acd87816 */ /* 0x048fe200000000d8 */
[C---:B------:R-:W-:Y:S01]  /*0a80*/  FMUL.FTZ R0, R5.reuse, R0 ;  /* 0x0000000005007220 */ /* 0x040fe20000410000 */
[----:B------:R-:W-:Y:S01]  /*0a90*/  SHF.L.U32 R199, R172, 0x10, RZ ;  /* 0x00000010acc77819 */ /* 0x000fe200000006ff */
[C---:B------:R-:W-:Y:S01]  /*0aa0*/  FADD.FTZ R244, -R192.reuse, R197 ;  /* 0x000000c5c0f47221 */ /* 0x040fe20000010100 */
[C---:B------:R-:W-:Y:S01]  /*0ab0*/  FADD.FTZ R194, -R192.reuse, R177 ;  /* 0x000000b1c0c27221 */ /* 0x040fe20000010100 */
[C---:B------:R-:W-:Y:S01]  /*0ac0*/  FADD.FTZ R176, -R192.reuse, R179 ;  /* 0x000000b3c0b07221 */ /* 0x040fe20000010100 */
[----:B------:R-:W-:Y:S01]  /*0ad0*/  FADD.FTZ R192, -R192, R195 ;  /* 0x000000c3c0c07221 */ /* 0x000fe20000010100 */
[----:B------:R-:W-:Y:S01]  /*0ae0*/  SHF.L.U32 R216, R216, 0x10, RZ ;  /* 0x00000010d8d87819 */ /* 0x000fe200000006ff */
[----:B------:R-:W-:Y:S01]  /*0af0*/  FADD.FTZ R108, R108, R199 ;  /* 0x000000c76c6c7221 */ /* 0x000fe20000010000 */
[-C--:B------:R-:W-:Y:S01]  /*0b00*/  FFMA.FTZ R68, R0, R199.reuse, R68 ;  /* 0x000000c700447223 */ /* 0x080fe20000010044 */
[----:B------:R-:W-:Y:S01]  /*0b10*/  FMUL.FTZ R195, R5, R178 ;  /* 0x000000b205c37220 */ /* 0x000fe20000410000 */
[----:B------:R-:W-:Y:S01]  /*0b20*/  FMUL.FTZ R199, R28, R199 ;  /* 0x000000c71cc77220 */ /* 0x000fe20000410000 */
[----:B------:R-:W-:Y:S01]  /*0b30*/  PRMT R172, R175, 0x7632, R172 ;  /* 0x00007632afac7816 */ /* 0x000fe200000000ac */
[----:B------:R-:W-:Y:S01]  /*0b40*/  FMUL.FTZ R196, R5, R196 ;  /* 0x000000c405c47220 */ /* 0x000fe20000410000 */
[----:B------:R-:W-:Y:S01]  /*0b50*/  PRMT R214, R173, 0x7632, R214 ;  /* 0x00007632add67816 */ /* 0x000fe200000000d6 */
[----:B------:R-:W-:Y:S01]  /*0b60*/  FADD.FTZ R109, R109, R216 ;  /* 0x000000d86d6d7221 */ /* 0x000fe20000010000 */
[----:B------:R-:W-:Y:S01]  /*0b70*/  SHF.L.U32 R179, R173, 0x10, RZ ;  /* 0x00000010adb37819 */ /* 0x000fe200000006ff */
[-C--:B------:R-:W-:Y:S01]  /*0b80*/  FFMA.FTZ R69, R195, R216.reuse, R69 ;  /* 0x000000d8c3457223 */ /* 0x080fe20000010045 */
[----:B------:R-:W-:Y:S01]  /*0b90*/  SHF.L.U32 R175, R175, 0x10, RZ ;  /* 0x00000010afaf7819 */ /* 0x000fe200000006ff */
[----:B------:R-:W-:Y:S01]  /*0ba0*/  FMUL.FTZ R249, R29, R216 ;  /* 0x000000d81df97220 */ /* 0x000fe20000410000 */
[----:B------:R-:W-:Y:S01]  /*0bb0*/  PRMT R173, R174, 0x7632, R173 ;  /* 0x00007632aead7816 */ /* 0x000fe200000000ad */
[----:B------:R-:W-:Y:S01]  /*0bc0*/  FADD.FTZ R178, RZ, R199 ;  /* 0x000000c7ffb27221 */ /* 0x000fe20000010000 */
[----:B------:R-:W-:Y:S01]  /*0bd0*/  FFMA.FTZ R216, R0, R199, RZ ;  /* 0x000000c700d87223 */ /* 0x000fe200000100ff */
[----:B------:R-:W-:Y:S01]  /*0be0*/  SHF.L.U32 R177, R174, 0x10, RZ ;  /* 0x00000010aeb17819 */ /* 0x000fe200000006ff */
[----:B------:R-:W-:Y:S01]  /*0bf0*/  FMUL.FTZ R197, R5, R244 ;  /* 0x000000f405c57220 */ /* 0x000fe20000410000 */
[----:B------:R-:W-:Y:S01]  /*0c00*/  SHF.L.U32 R214, R214, 0x10, RZ ;  /* 0x00000010d6d67819 */ /* 0x000fe200000006ff */
[----:B------:R-:W-:Y:S01]  /*0c10*/  FADD.FTZ R114, R114, R175 ;  /* 0x000000af72727221 */ /* 0x000fe20000010000 */
[----:B------:R-:W-:Y:S01]  /*0c20*/  SHF.L.U32 R174, R173, 0x10, RZ ;  /* 0x00000010adae7819 */ /* 0x000fe200000006ff */
[-C--:B------:R-:W-:Y:S01]  /*0c30*/  FFMA.FTZ R74, R196, R175.reuse, R74 ;  /* 0x000000afc44a7223 */ /* 0x080fe2000001004a */
[----:B------:R-:W-:Y:S01]  /*0c40*/  FMUL.FTZ R244, R34, R175 ;  /* 0x000000af22f47220 */ /* 0x000fe20000410000 */
[----:B------:R-:W-:Y:S01]  /*0c50*/  FMUL.FTZ R198, R5, R198 ;  /* 0x000000c605c67220 */ /* 0x000fe20000410000 */
        /* <DEDUP_REMOVED lines=34> */
.L_x_4346:
[----:B------:R-:W-:Y:S05]  /*0e80*/  BSYNC B0 ;  /* 0x0000000000007941 */ /* 0x000fea0003800000 */
.L_x_4345:
[----:B------:R-:W2:Y:S01]  /*0e90*/  LDL R172, [R1+0xc] ;  /* 0x00000c0001ac7983 */ /* 0x000ea20000100800 */
[----:B------:R-:W-:Y:S01]  /*0ea0*/  BSSY B0, `(.L_x_4347) ;  /* 0x0000065000007945 */ /* 0x000fe20003800000 */
[----:B--2---:R-:W-:-:S13]  /*0eb0*/  ISETP.NE.AND P3, PT, R172, RZ, PT ;  /* 0x000000ffac00720c */ /* 0x004fda0003f65270 */
        /* <DEDUP_REMOVED lines=18> */
[----:B------:R-:W-:Y:S02]  /*0fe0*/  IADD3 R214, R214, 0x80, RZ ;  /* 0x00000080d6d67810 */ /* 0x000fe40007ffe0ff */
[C---:B--2---:R-:W-:Y:S02]  /*0ff0*/  PRMT R188, R176.reuse, 0x7632, R188 ;  /* 0x00007632b0bc7816 */ /* 0x044fe400000000bc */
[----:B------:R-:W-:Y:S02]  /*1000*/  SHF.L.U32 R8, R176, 0x10, RZ ;  /* 0x00000010b0087819 */ /* 0x000fe400000006ff */
[----:B------:R-:W-:Y:S02]  /*1010*/  SHF.L.U32 R188, R188, 0x10, RZ ;  /* 0x00000010bcbc7819 */ /* 0x000fe400000006ff */
[----:B------:R-:W-:-:S02]  /*1020*/  PRMT R186, R177, 0x7632, R186 ;  /* 0x00007632b1ba7816 */ /* 0x000fc400000000ba */
[----:B------:R-:W-:Y:S01]  /*1030*/  SHF.L.U32 R190, R177, 0x10, RZ ;  /* 0x00000010b1be7819 */ /* 0x000fe200000006ff */
[C---:B------:R-:W-:Y:S01]  /*1040*/  FADD.FTZ R188, -R23.reuse, R188 ;  /* 0x000000bc17bc7221 */ /* 0x040fe20000010100 */
[C---:B------:R-:W-:Y:S01]  /*1050*/  FADD.FTZ R8, -R23.reuse, R8 ;  /* 0x0000000817087221 */ /* 0x040fe20000010100 */
[----:B------:R-:W-:Y:S02]  /*1060*/  SHF.L.U32 R236, R178, 0x10, RZ ;  /* 0x00000010b2ec7819 */ /* 0x000fe400000006ff */
[----:B------:R-:W-:Y:S01]  /*1070*/  SHF.L.U32 R186, R186, 0x10, RZ ;  /* 0x00000010baba7819 */ /* 0x000fe200000006ff */
[----:B------:R-:W-:Y:S01]  /*1080*/  FADD.FTZ R191, -R23, R190 ;  /* 0x000000be17bf7221 */ /* 0x000fe20000010100 */
[C---:B---3--:R-:W-:Y:S02]  /*1090*/  PRMT R241, R172.reuse, 0x7632, R241 ;  /* 0x00007632acf17816 */ /* 0x048fe400000000f1 */
[----:B------:R-:W-:Y:S01]  /*10a0*/  SHF.L.U32 R172, R172, 0x10, RZ ;  /* 0x00000010acac7819 */ /* 0x000fe200000006ff */
[----:B------:R-:W-:Y:S01]  /*10b0*/  FMUL.FTZ R188, R5, R188 ;  /* 0x000000bc05bc7220 */ /* 0x000fe20000410000 */
        /* <DEDUP_REMOVED lines=8> */
[----:B------:R-:W-:Y:S01]  /*1140*/  SHF.L.U32 R178, R179, 0x10, RZ ;  /* 0x00000010b3b27819 */ /* 0x000fe200000006ff */
[----:B------:R-:W-:Y:S01]  /*1150*/  FMUL.FTZ R191, R5, R191 ;  /* 0x000000bf05bf7220 */ /* 0x000fe20000410000 */
[----:B------:R-:W-:Y:S01]  /*1160*/  FADD.FTZ R117, R117, R241 ;  /* 0x000000f175757221 */ /* 0x000fe20000010000 */
[-C--:B------:R-:W-:Y:S01]  /*1170*/  FFMA.FTZ R77, R188, R241.reuse, R77 ;  /* 0x000000f1bc4d7223 */ /* 0x080fe2000001004d */
[----:B------:R-:W-:Y:S01]  /*1180*/  FADD.FTZ R216, R216, R242 ;  /* 0x000000f2d8d87221 */ /* 0x000fe20000010000 */
[----:B------:R-:W-:Y:S01]  /*1190*/  FMUL.FTZ R241, R37, R241 ;  /* 0x000000f125f17220 */ /* 0x000fe20000410000 */
[----:B------:R-:W-:Y:S01]  /*11a0*/  PRMT R237, R174, 0x7632, R237 ;  /* 0x00007632aeed7816 */ /* 0x000fe200000000ed */
[----:B------:R-:W-:Y:S01]  /*11b0*/  FFMA.FTZ R215, R8, R242, R215 ;  /* 0x000000f208d77223 */ /* 0x000fe200000100d7 */
[----:B------:R-:W-:Y:S01]  /*11c0*/  PRMT R177, R179, 0x7632, R177 ;  /* 0x00007632b3b17816 */ /* 0x000fe200000000b1 */
[----:B------:R-:W-:Y:S01]  /*11d0*/  FADD.FTZ R118, R118, R173 ;  /* 0x000000ad76767221 */ /* 0x000fe20000010000 */
[----:B------:R-:W-:Y:S01]  /*11e0*/  SHF.L.U32 R176, R176, 0x10, RZ ;  /* 0x00000010b0b07819 */ /* 0x000fe200000006ff */
[----:B------:R-:W-:Y:S01]  /*11f0*/  FMUL.FTZ R190, R5, R190 ;  /* 0x000000be05be7220 */ /* 0x000fe20000410000 */
[----:B------:R-:W-:Y:S01]  /*1200*/  SHF.L.U32 R174, R174, 0x10, RZ ;  /* 0x00000010aeae7819 */ /* 0x000fe200000006ff */
[-C--:B------:R-:W-:Y:S01]  /*1210*/  FFMA.FTZ R78, R191, R173.reuse, R78 ;  /* 0x000000adbf4e7223 */ /* 0x080fe2000001004e */
[----:B------:R-:W-:Y:S01]  /*1220*/  SHF.L.U32 R239, R239, 0x10, RZ ;  /* 0x00000010efef7819 */ /* 0x000fe200000006ff */
[----:B------:R-:W-:Y:S01]  /*1230*/  FMUL.FTZ R240, R38, R173 ;  /* 0x000000ad26f07220 */ /* 0x000fe20000410000 */
[----:B------:R-:W-:Y:S01]  /*1240*/  FMUL.FTZ R187, R5, R187 ;  /* 0x000000bb05bb7220 */ /* 0x000fe20000410000 */
[----:B------:R-:W-:Y:S01]  /*1250*/  FADD.FTZ R189, -R23, R178 ;  /* 0x000000b217bd7221 */ /* 0x000fe20000010100 */
[----:B------:R-:W-:Y:S01]  /*1260*/  FADD.FTZ R116, R116, R172 ;  /* 0x000000ac74747221 */ /* 0x000fe20000010000 */
[----:B------:R-:W-:Y:S01]  /*1270*/  FFMA.FTZ R76, R8, R172, R76 ;  /* 0x000000ac084c7223 */ /* 0x000fe2000001004c */
[----:B------:R-:W-:Y:S01]  /*1280*/  FADD.FTZ R173, R216, R241 ;  /* 0x000000f1d8ad7221 */ /* 0x000fe20000010000 */
[----:B------:R-:W-:Y:S01]  /*1290*/  FFMA.FTZ R172, R188, R241, R215 ;  /* 0x000000f1bcac7223 */ /* 0x000fe200000100d7 */
[----:B------:R-:W-:Y:S01]  /*12a0*/  SHF.L.U32 R236, R177, 0x10, RZ ;  /* 0x00000010b1ec7819 */ /* 0x000fe200000006ff */
[----:B------:R-:W-:Y:S01]  /*12b0*/  FADD.FTZ R186, -R23, R176 ;  /* 0x000000b017ba7221 */ /* 0x000fe20000010100 */
[C---:B------:R-:W-:Y:S01]  /*12c0*/  PRMT R235, R175.reuse, 0x7632, R235 ;  /* 0x00007632afeb7816 */ /* 0x040fe200000000eb */
[----:B------:R-:W-:Y:S01]  /*12d0*/  FADD.FTZ R120, R120, R174 ;  /* 0x000000ae78787221 */ /* 0x000fe20000010000 */
[----:B------:R-:W-:Y:S01]  /*12e0*/  SHF.L.U32 R175, R175, 0x10, RZ ;  /* 0x00000010afaf7819 */ /* 0x000fe200000006ff */
        /* <DEDUP_REMOVED lines=32> */
.L_x_4348:
[----:B------:R-:W-:Y:S05]  /*14f0*/  BSYNC B0 ;  /* 0x0000000000007941 */ /* 0x000fea0003800000 */
.L_x_4347:
        /* <DEDUP_REMOVED lines=17> */
[----:B-1----:R-:W-:Y:S02]  /*1610*/  ISETP.NE.AND P3, PT, R176, RZ, PT ;  /* 0x000000ffb000720c */ /* 0x002fe40003f65270 */
[----:B------:R-:W-:Y:S02]  /*1620*/  IADD3 R214, R214, 0x80, RZ ;  /* 0x00000080d6d67810 */ /* 0x000fe40007ffe0ff */
[C---:B--2---:R-:W-:Y:S02]  /*1630*/  PRMT R22, R172.reuse, 0x7632, R22 ;  /* 0x00007632ac167816 */ /* 0x044fe40000000016 */
[----:B------:R-:W-:Y:S02]  /*1640*/  SHF.L.U32 R179, R172, 0x10, RZ ;  /* 0x00000010acb37819 */ /* 0x000fe400000006ff */
[----:B-----5:R-:W-:Y:S02]  /*1650*/  FSEL R172, R213, RZ, !P3 ;  /* 0x000000ffd5ac7208 */ /* 0x020fe40005800000 */
[----:B0-----:R-:W-:-:S02]  /*1660*/  PRMT R20, R175, 0x7632, R20 ;  /* 0x00007632af147816 */ /* 0x001fc40000000014 */
[C---:B------:R-:W-:Y:S02]  /*1670*/  PRMT R177, R173.reuse, 0x7632, R177 ;  /* 0x00007632adb17816 */ /* 0x040fe400000000b1 */
[----:B------:R-:W-:Y:S02]  /*1680*/  SHF.L.U32 R227, R173, 0x10, RZ ;  /* 0x00000010ade37819 */ /* 0x000fe400000006ff */
[----:B------:R-:W-:Y:S02]  /*1690*/  SHF.L.U32 R175, R175, 0x10, RZ ;  /* 0x00000010afaf7819 */ /* 0x000fe400000006ff */
[----:B------:R-:W-:Y:S02]  /*16a0*/  PRMT R7, R174, 0x7632, R7 ;  /* 0x00007632ae077816 */ /* 0x000fe40000000007 */
[----:B------:R-:W-:Y:S01]  /*16b0*/  SHF.L.U32 R173, R22, 0x10, RZ ;  /* 0x0000001016ad7819 */ /* 0x000fe200000006ff */
[----:B------:R-:W-:Y:S01]  /*16c0*/  FADD.FTZ R176, -R172, R179 ;  /* 0x000000b3acb07221 */ /* 0x000fe20000010100 */
[----:B------:R-:W-:-:S02]  /*16d0*/  SHF.L.U32 R21, R174, 0x10, RZ ;  /* 0x00000010ae157819 */ /* 0x000fc400000006ff */
[----:B------:R-:W-:Y:S01]  /*16e0*/  SHF.L.U32 R179, R20, 0x10, RZ ;  /* 0x0000001014b37819 */ /* 0x000fe200000006ff */
[C---:B------:R-:W-:Y:S01]  /*16f0*/  FADD.FTZ R20, -R172.reuse, R175 ;  /* 0x000000afac147221 */ /* 0x040fe20000010100 */
[----:B------:R-:W-:Y:S01]  /*1700*/  SHF.L.U32 R7, R7, 0x10, RZ ;  /* 0x0000001007077819 */ /* 0x000fe200000006ff */
[----:B------:R-:W-:Y:S01]  /*1710*/  FADD.FTZ R175, -R172, R173 ;  /* 0x000000adacaf7221 */ /* 0x000fe20000010100 */
[C---:B---3--:R-:W-:Y:S02]  /*1720*/  PRMT R233, R16.reuse, 0x7632, R233 ;  /* 0x0000763210e97816 */ /* 0x048fe400000000e9 */
[----:B------:R-:W-:Y:S01]  /*1730*/  SHF.L.U32 R16, R16, 0x10, RZ ;  /* 0x0000001010107819 */ /* 0x000fe200000006ff */
[C---:B------:R-:W-:Y:S01]  /*1740*/  FADD.FTZ R22, -R172.reuse, R227 ;  /* 0x000000e3ac167221 */ /* 0x040fe20000010100 */
[----:B------:R-:W-:Y:S01]  /*1750*/  SHF.L.U32 R177, R177, 0x10, RZ ;  /* 0x00000010b1b17819 */ /* 0x000fe200000006ff */
[C---:B------:R-:W-:Y:S01]  /*1760*/  FADD.FTZ R21, -R172.reuse, R21 ;  /* 0x00000015ac157221 */ /* 0x040fe20000010100 */
[C---:B------:R-:W-:Y:S01]  /*1770*/  PRMT R227, R19.reuse, 0x7632, R227 ;  /* 0x0000763213e37816 */ /* 0x040fe200000000e3 */
[----:B------:R-:W-:Y:S01]  /*1780*/  FADD.FTZ R173, -R172, R7 ;  /* 0x00000007acad7221 */ /* 0x000fe20000010100 */
[----:B------:R-:W-:Y:S01]  /*1790*/  SHF.L.U32 R228, R19, 0x10, RZ ;  /* 0x0000001013e47819 */ /* 0x000fe200000006ff */
[----:B------:R-:W-:Y:S01]  /*17a0*/  FMUL.FTZ R19, R5, R175 ;  /* 0x000000af05137220 */ /* 0x000fe20000410000 */
[----:B------:R-:W-:Y:S01]  /*17b0*/  SHF.L.U32 R233, R233, 0x10, RZ ;  /* 0x00000010e9e97819 */ /* 0x000fe200000006ff */
[----:B------:R-:W-:Y:S01]  /*17c0*/  FMUL.FTZ R7, R5, R176 ;  /* 0x000000b005077220 */ /* 0x000fe20000410000 */
[----:B------:R-:W-:Y:S01]  /*17d0*/  PRMT R229, R18, 0x7632, R229 ;  /* 0x0000763212e57816 */ /* 0x000fe200000000e5 */
[----:B------:R-:W-:Y:S01]  /*17e0*/  FMUL.FTZ R234, R44, R16 ;  /* 0x000000102cea7220 */ /* 0x000fe20000410000 */
[----:B------:R-:W-:Y:S01]  /*17f0*/  PRMT R231, R17, 0x7632, R231 ;  /* 0x0000763211e77816 */ /* 0x000fe200000000e7 */
[----:B------:R-:W-:Y:S01]  /*1800*/  FMUL.FTZ R21, R5, R21 ;  /* 0x0000001505157220 */ /* 0x000fe20000410000 */
[----:B------:R-:W-:Y:S01]  /*1810*/  SHF.L.U32 R18, R18, 0x10, RZ ;  /* 0x0000001012127819 */ /* 0x000fe200000006ff */
[----:B------:R-:W-:Y:S01]  /*1820*/  FADD.FTZ R174, -R172, R177 ;  /* 0x000000b1acae7221 */ /* 0x000fe20000010100 */
[----:B------:R-:W-:Y:S01]  /*1830*/  SHF.L.U32 R17, R17, 0x10, RZ ;  /* 0x0000001011117819 */ /* 0x000fe200000006ff */
[----:B------:R-:W-:Y:S01]  /*1840*/  FMUL.FTZ R22, R5, R22 ;  /* 0x0000001605167220 */ /* 0x000fe20000410000 */
[----:B------:R-:W-:Y:S01]  /*1850*/  FADD.FTZ R125, R125, R233 ;  /* 0x000000e97d7d7221 */ /* 0x000fe20000010000 */
[-C--:B------:R-:W-:Y:S01]  /*1860*/  FFMA.FTZ R85, R19, R233.reuse, R85 ;  /* 0x000000e913557223 */ /* 0x080fe20000010055 */
[----:B------:R-:W-:Y:S01]  /*1870*/  FADD.FTZ R124, R124, R16 ;  /* 0x000000107c7c7221 */ /* 0x000fe20000010000 */
[----:B------:R-:W-:Y:S01]  /*1880*/  FFMA.FTZ R84, R7, R16, R84 ;  /* 0x0000001007547223 */ /* 0x000fe20000010054 */
        /* <DEDUP_REMOVED lines=19> */
[C---:B------:R-:W-:Y:S01]  /*19c0*/  FMUL.FTZ R17, R5.reuse, R173 ;  /* 0x000000ad05117220 */ /* 0x040fe20000410000 */
        /* <DEDUP_REMOVED lines=23> */
.L_x_4350:
[----:B------:R-:W-:Y:S05]  /*1b40*/  BSYNC B0 ;  /* 0x0000000000007941 */ /* 0x000fea0003800000 */
.L_x_4349:
        /* <DEDUP_REMOVED lines=19> */
[----:B------:R-:W-:Y:S02]  /*1c80*/  IADD3 R214, R214, 0x80, RZ ;  /* 0x00000080d6d67810 */ /* 0x000fe40007ffe0ff */
[C---:B--2---:R-:W-:Y:S02]  /*1c90*/  SHF.L.U32 R218, R173.reuse, 0x10, RZ ;  /* 0x00000010adda7819 */ /* 0x044fe400000006ff */
[C---:B------:R-:W-:Y:S02]  /*1ca0*/  PRMT R212, R172.reuse, 0x7632, R212 ;  /* 0x00007632acd47816 */ /* 0x040fe400000000d4 */
[----:B------:R-:W-:Y:S02]  /*1cb0*/  SHF.L.U32 R6, R172, 0x10, RZ ;  /* 0x00000010ac067819 */ /* 0x000fe400000006ff */
[----:B------:R-:W-:-:S02]  /*1cc0*/  PRMT R176, R173, 0x7632, R176 ;  /* 0x00007632adb07816 */ /* 0x000fc400000000b0 */
[C---:B------:R-:W-:Y:S02]  /*1cd0*/  PRMT R172, R174.reuse, 0x7632, R172 ;  /* 0x00007632aeac7816 */ /* 0x040fe400000000ac */
[C---:B0-----:R-:W-:Y:S02]  /*1ce0*/  PRMT R10, R175.reuse, 0x7632, R10 ;  /* 0x00007632af0a7816 */ /* 0x041fe4000000000a */
[----:B------:R-:W-:Y:S01]  /*1cf0*/  SHF.L.U32 R178, R175, 0x10, RZ ;  /* 0x00000010afb27819 */ /* 0x000fe200000006ff */
[C---:B------:R-:W-:Y:S01]  /*1d00*/  FADD.FTZ R175, -R9.reuse, R218 ;  /* 0x000000da09af7221 */ /* 0x040fe20000010100 */
[----:B------:R-:W-:Y:S01]  /*1d10*/  SHF.L.U32 R174, R174, 0x10, RZ ;  /* 0x00000010aeae7819 */ /* 0x000fe200000006ff */
[----:B------:R-:W-:Y:S01]  /*1d20*/  FADD.FTZ R6, -R9, R6 ;  /* 0x0000000609067221 */ /* 0x000fe20000010100 */
[----:B------:R-:W-:Y:S02]  /*1d30*/  SHF.L.U32 R212, R212, 0x10, RZ ;  /* 0x00000010d4d47819 */ /* 0x000fe400000006ff */
[----:B------:R-:W-:-:S02]  /*1d40*/  SHF.L.U32 R176, R176, 0x10, RZ ;  /* 0x00000010b0b07819 */ /* 0x000fc400000006ff */
[----:B------:R-:W-:Y:S02]  /*1d50*/  SHF.L.U32 R218, R172, 0x10, RZ ;  /* 0x00000010acda7819 */ /* 0x000fe400000006ff */
[----:B------:R-:W-:Y:S02]  /*1d60*/  SHF.L.U32 R220, R10, 0x10, RZ ;  /* 0x000000100adc7819 */ /* 0x000fe400000006ff */
[C---:B---3--:R-:W-:Y:S01]  /*1d70*/  PRMT R224, R12.reuse, 0x7632, R224 ;  /* 0x000076320ce07816 */ /* 0x048fe200000000e0 */
[C---:B------:R-:W-:Y:S01]  /*1d80*/  FADD.FTZ R174, -R9.reuse, R174 ;  /* 0x000000ae09ae7221 */ /* 0x040fe20000010100 */
[----:B------:R-:W-:Y:S01]  /*1d90*/  SHF.L.U32 R12, R12, 0x10, RZ ;  /* 0x000000100c0c7819 */ /* 0x000fe200000006ff */
[C---:B------:R-:W-:Y:S01]  /*1da0*/  FADD.FTZ R173, -R9.reuse, R178 ;  /* 0x000000b209ad7221 */ /* 0x040fe20000010100 */
[C---:B------:R-:W-:Y:S01]  /*1db0*/  FADD.FTZ R172, -R9.reuse, R212 ;  /* 0x000000d409ac7221 */ /* 0x040fe20000010100 */
[C---:B------:R-:W-:Y:S01]  /*1dc0*/  FADD.FTZ R11, -R9.reuse, R176 ;  /* 0x000000b0090b7221 */ /* 0x040fe20000010100 */
[----:B------:R-:W-:Y:S01]  /*1dd0*/  FADD.FTZ R10, -R9, R218 ;  /* 0x000000da090a7221 */ /* 0x000fe20000010100 */
[----:B------:R-:W-:Y:S01]  /*1de0*/  FMUL.FTZ R6, R5, R6 ;  /* 0x0000000605067220 */ /* 0x000fe20000410000 */
[--C-:B------:R-:W-:Y:S01]  /*1df0*/  FADD.FTZ R9, -R9, R220.reuse ;  /* 0x000000dc09097221 */ /* 0x100fe20000010100 */
[C---:B------:R-:W-:Y:S01]  /*1e00*/  PRMT R220, R13.reuse, 0x7632, R220 ;  /* 0x000076320ddc7816 */ /* 0x040fe200000000dc */
[----:B------:R-:W-:Y:S01]  /*1e10*/  FADD.FTZ R132, R132, R12 ;  /* 0x0000000c84847221 */ /* 0x000fe20000010000 */
[----:B------:R-:W-:Y:S01]  /*1e20*/  SHF.L.U32 R13, R13, 0x10, RZ ;  /* 0x000000100d0d7819 */ /* 0x000fe200000006ff */
[-C--:B------:R-:W-:Y:S01]  /*1e30*/  FFMA.FTZ R92, R6, R12.reuse, R92 ;  /* 0x0000000c065c7223 */ /* 0x080fe2000001005c */
[C---:B------:R-:W-:Y:S01]  /*1e40*/  PRMT R211, R15.reuse, 0x7632, R211 ;  /* 0x000076320fd37816 */ /* 0x040fe200000000d3 */
[----:B------:R-:W-:Y:S01]  /*1e50*/  FMUL.FTZ R226, R52, R12 ;  /* 0x0000000c34e27220 */ /* 0x000fe20000410000 */
[----:B------:R-:W-:Y:S01]  /*1e60*/  SHF.L.U32 R212, R15, 0x10, RZ ;  /* 0x000000100fd47819 */ /* 0x000fe200000006ff */
[C---:B------:R-:W-:Y:S01]  /*1e70*/  FMUL.FTZ R15, R5.reuse, R175 ;  /* 0x000000af050f7220 */ /* 0x040fe20000410000 */
        /* <DEDUP_REMOVED lines=13> */
[C---:B------:R-:W-:Y:S01]  /*1f50*/  PRMT R217, R14.reuse, 0x7632, R217 ;  /* 0x000076320ed97816 */ /* 0x040fe200000000d9 */
[----:B------:R-:W-:Y:S01]  /*1f60*/  FADD.FTZ R172, R173, R224 ;  /* 0x000000e0adac7221 */ /* 0x000fe20000010000 */
[----:B------:R-:W-:Y:S01]  /*1f70*/  SHF.L.U32 R218, R14, 0x10, RZ ;  /* 0x000000100eda7819 */ /* 0x000fe200000006ff */
        /* <DEDUP_REMOVED lines=33> */
.L_x_4352:
[----:B------:R-:W-:Y:S05]  /*2190*/  BSYNC B0 ;  /* 0x0000000000007941 */ /* 0x000fea0003800000 */
.L_x_4351:
[----:B------:R-:W2:Y:S01]  /*21a0*/  LDL R172, [R1+0x8] ;  /* 0x0000080001ac7983 */ /* 0x000ea20000100800 */
[----:B------:R-:W-:Y:S01]  /*21b0*/  BSSY B0, `(.L_x_4353) ;  /* 0x0000064000007945 */ /* 0x000fe20003800000 */
[----:B--2---:R-:W-:-:S13]  /*21c0*/  ISETP.NE.AND P3, PT, R172, RZ, PT ;  /* 0x000000ffac00720c */ /* 0x004fda0003f65270 */
        /* <DEDUP_REMOVED lines=18> */
[C---:B--2---:R-:W-:Y:S02]  /*22f0*/  SHF.L.U32 R250, R172.reuse, 0x10, RZ ;  /* 0x00000010acfa7819 */ /* 0x044fe400000006ff */
[----:B------:R-:W-:Y:S02]  /*2300*/  PRMT R200, R172, 0x7632, R200 ;  /* 0x00007632acc87816 */ /* 0x000fe400000000c8 */
[----:B------:R-:W-:Y:S01]  /*2310*/  PRMT R201, R173, 0x7632, R201 ;  /* 0x00007632adc97816 */ /* 0x000fe200000000c9 */
[----:B------:R-:W-:Y:S01]  /*2320*/  FADD.FTZ R250, -R213, R250 ;  /* 0x000000fad5fa7221 */ /* 0x000fe20000010100 */
[----:B------:R-:W-:Y:S02]  /*2330*/  SHF.L.U32 R206, R173, 0x10, RZ ;  /* 0x00000010adce7819 */ /* 0x000fe400000006ff */
[----:B------:R-:W-:Y:S01]  /*2340*/  PRMT R173, R174, 0x7632, R173 ;  /* 0x00007632aead7816 */ /* 0x000fe200000000ad */
[----:B------:R-:W-:Y:S01]  /*2350*/  FMUL.FTZ R250, R5, R250 ;  /* 0x000000fa05fa7220 */ /* 0x000fe20000410000 */
[----:B------:R-:W-:-:S02]  /*2360*/  SHF.L.U32 R200, R200, 0x10, RZ ;  /* 0x00000010c8c87819 */ /* 0x000fc400000006ff */
[----:B------:R-:W-:Y:S02]  /*2370*/  SHF.L.U32 R172, R201, 0x10, RZ ;  /* 0x00000010c9ac7819 */ /* 0x000fe400000006ff */
[C---:B---3--:R-:W-:Y:S02]  /*2380*/  SHF.L.U32 R225, R176.reuse, 0x10, RZ ;  /* 0x00000010b0e17819 */ /* 0x048fe400000006ff */
[----:B------:R-:W-:Y:S02]  /*2390*/  PRMT R201, R176, 0x7632, R201 ;  /* 0x00007632b0c97816 */ /* 0x000fe400000000c9 */
[----:B------:R-:W-:Y:S01]  /*23a0*/  SHF.L.U32 R204, R174, 0x10, RZ ;  /* 0x00000010aecc7819 */ /* 0x000fe200000006ff */
[----:B------:R-:W-:Y:S01]  /*23b0*/  IMAD.U32 R174, R173, 0x10000, RZ ;  /* 0x00010000adae7824 */ /* 0x000fe200078e00ff */
[C---:B------:R-:W-:Y:S02]  /*23c0*/  PRMT R202, R175.reuse, 0x7632, R202 ;  /* 0x00007632afca7816 */ /* 0x040fe400000000ca */
[----:B------:R-:W-:Y:S01]  /*23d0*/  SHF.L.U32 R208, R175, 0x10, RZ ;  /* 0x00000010afd07819 */ /* 0x000fe200000006ff */
[----:B------:R-:W-:Y:S01]  /*23e0*/  FADD.FTZ R222, -R213, R200 ;  /* 0x000000c8d5de7221 */ /* 0x000fe20000010100 */
[----:B------:R-:W-:Y:S01]  /*23f0*/  PRMT R173, R178, 0x7632, R173 ;  /* 0x00007632b2ad7816 */ /* 0x000fe200000000ad */
[----:B------:R-:W-:Y:S01]  /*2400*/  FADD.FTZ R140, R140, R225 ;  /* 0x000000e18c8c7221 */ /* 0x000fe20000010000 */
[----:B------:R-:W-:Y:S01]  /*2410*/  SHF.L.U32 R175, R178, 0x10, RZ ;  /* 0x00000010b2af7819 */ /* 0x000fe200000006ff */
[-C--:B------:R-:W-:Y:S01]  /*2420*/  FFMA.FTZ R100, R250, R225.reuse, R100 ;  /* 0x000000e1fa647223 */ /* 0x080fe20000010064 */
[----:B------:R-:W-:Y:S01]  /*2430*/  SHF.L.U32 R178, R201, 0x10, RZ ;  /* 0x00000010c9b27819 */ /* 0x000fe200000006ff */
[----:B------:R-:W-:Y:S01]  /*2440*/  FMUL.FTZ R225, R60, R225 ;  /* 0x000000e13ce17220 */ /* 0x000fe20000410000 */
[----:B------:R-:W-:Y:S01]  /*2450*/  SHF.L.U32 R210, R202, 0x10, RZ ;  /* 0x00000010cad27819 */ /* 0x000fe200000006ff */
[C---:B------:R-:W-:Y:S01]  /*2460*/  FADD.FTZ R202, -R213.reuse, R208 ;  /* 0x000000d0d5ca7221 */ /* 0x040fe20000010100 */
[----:B------:R-:W-:Y:S01]  /*2470*/  FADD.FTZ R204, -R213, R204 ;  /* 0x000000ccd5cc7221 */ /* 0x000fe20000010100 */
[----:B------:R-:W-:Y:S01]  /*2480*/  PRMT R208, R177, 0x7632, R208 ;  /* 0x00007632b1d07816 */ /* 0x000fe200000000d0 */
[----:B------:R-:W-:Y:S01]  /*2490*/  FADD.FTZ R200, -R213, R172 ;  /* 0x000000acd5c87221 */ /* 0x000fe20000010100 */
[----:B------:R-:W-:Y:S01]  /*24a0*/  SHF.L.U32 R177, R177, 0x10, RZ ;  /* 0x00000010b1b17819 */ /* 0x000fe200000006ff */
[----:B------:R-:W-:Y:S01]  /*24b0*/  FMUL.FTZ R222, R5, R222 ;  /* 0x000000de05de7220 */ /* 0x000fe20000410000 */
[----:B------:R-:W-:Y:S01]  /*24c0*/  FADD.FTZ R206, -R213, R206 ;  /* 0x000000ced5ce7221 */ /* 0x000fe20000010100 */
[----:B------:R-:W-:Y:S01]  /*24d0*/  FADD.FTZ R216, R216, R225 ;  /* 0x000000e1d8d87221 */ /* 0x000fe20000010000 */
[----:B------:R-:W-:Y:S01]  /*24e0*/  FMUL.FTZ R221, R61, R178 ;  /* 0x000000b23ddd7220 */ /* 0x000fe20000410000 */
[----:B------:R-:W-:Y:S01]  /*24f0*/  FFMA.FTZ R215, R250, R225, R215 ;  /* 0x000000e1fad77223 */ /* 0x000fe200000100d7 */
[----:B------:R-:W-:Y:S01]  /*2500*/  SHF.L.U32 R208, R208, 0x10, RZ ;  /* 0x00000010d0d07819 */ /* 0x000fe200000006ff */
[----:B------:R-:W-:Y:S01]  /*2510*/  FMUL.FTZ R207, R5, R204 ;  /* 0x000000cc05cf7220 */ /* 0x000fe20000410000 */
[----:B------:R-:W-:Y:S01]  /*2520*/  FADD.FTZ R172, -R213, R210 ;  /* 0x000000d2d5ac7221 */ /* 0x000fe20000010100 */
        /* <DEDUP_REMOVED lines=44> */
.L_x_4354:
[----:B------:R-:W-:Y:S05]  /*27f0*/  BSYNC B0 ;  /* 0x0000000000007941 */ /* 0x000fea0003800000 */
.L_x_4353:
        /* <DEDUP_REMOVED lines=26> */
.L_x_4385:
[----:B------:R-:W3:Y:S01]  /*29a0*/  LDL R172, [R1+0x4] ;  /* 0x0000040001ac7983 */ /* 0x000ee20000100800 */
[----:B------:R-:W-:Y:S01]  /*29b0*/  MOV R176, 0x400 ;  /* 0x0000040000b07802 */ /* 0x000fe20000000f00 */
[----:B--2---:R-:W-:Y:S01]  /*29c0*/  FADD.FTZ R173, R177, R173 ;  /* 0x000000adb1ad7221 */ /* 0x004fe20000010000 */
[----:B------:R-:W-:Y:S01]  /*29d0*/  @!P4 LOP3.LUT R179, R214, 0x3, RZ, 0xc0, !PT ;  /* 0x00000003d6b3c812 */ /* 0x000fe200078ec0ff */
[----:B------:R-:W2:Y:S01]  /*29e0*/  S2R R175, SR_CgaCtaId ;  /* 0x0000000000af7919 */ /* 0x000ea20000008800 */
[----:B------:R-:W-:Y:S05]  /*29f0*/  WARPSYNC.ALL ;  /* 0x0000000000007948 */ /* 0x000fea0003800000 */
[----:B------:R-:W4:Y:S01]  /*2a00*/  LDC.U8 R216, c[0x0][0x2a0] ;  /* 0x0000a800ffd87b82 */ /* 0x000f220000000000 */
[----:B------:R-:W-:Y:S01]  /*2a10*/  BSSY B0, `(.L_x_4356) ;  /* 0x0000086000007945 */ /* 0x000fe20003800000 */
[----:B--2---:R-:W-:-:S02]  /*2a20*/  LEA R175, R175, R176, 0x18 ;  /* 0x000000b0afaf7211 */ /* 0x004fc400078ec0ff */
[C---:B------:R-:W-:Y:S02]  /*2a30*/  @!P4 IADD3 R176, R174.reuse, R179, RZ ;  /* 0x000000b3aeb0c210 */ /* 0x040fe40007ffe0ff */
[-C--:B------:R-:W-:Y:S02]  /*2a40*/  LEA R215, R174, R175.reuse, 0x3 ;  /* 0x000000afaed77211 */ /* 0x080fe400078e18ff */
[----:B------:R-:W-:Y:S02]  /*2a50*/  @!P4 LEA R214, R176, R175, 0x3 ;  /* 0x000000afb0d6c211 */ /* 0x000fe400078e18ff */
[----:B---3--:R-:W-:Y:S01]  /*2a60*/  ISETP.NE.AND P5, PT, R172, RZ, PT ;  /* 0x000000ffac00720c */ /* 0x008fe20003fa5270 */
[----:B-1----:R-:W-:-:S05]  /*2a70*/  FADD.FTZ R172, R178, R213 ;  /* 0x000000d5b2ac7221 */ /* 0x002fca0000010000 */
[----:B------:R-:W-:Y:S01]  /*2a80*/  @!P4 STS.64 [R214+0x5000], R172 ;  /* 0x005000acd600c388 */ /* 0x000fe20000000a00 */
[----:B------:R-:W-:Y:S01]  /*2a90*/  BAR.SYNC.DEFER_BLOCKING 0x0 ;  /* 0x0000000000007b1d */ /* 0x000fe20000010000 */
[----:B----4-:R-:W-:-:S05]  /*2aa0*/  ISETP.NE.AND P4, PT, R216, RZ, PT ;  /* 0x000000ffd800720c */ /* 0x010fca0003f85270 */
        /* <DEDUP_REMOVED lines=60> */
[----:B------:R-:W-:Y:S01]  /*2e70*/  LOP3.LUT P6, RZ, R27, 0xff00, RZ, 0xc0, !PT ;  /* 0x0000ff001bff7812 */ /* 0x000fe200078cc0ff */
[----:B------:R-:W-:-:S03]  /*2e80*/  FFMA.FTZ R213, R192, R179, R178 ;  /* 0x000000b3c0d57223 */ /* 0x000fc600000100b2 */
[----:B------:R-:W-:Y:S01]  /*2e90*/  @P4 F2FP.BF16.F32.PACK_AB R175, RZ, R172 ;  /* 0x000000acffaf423e */ /* 0x000fe200000010ff */
[----:B------:R-:W-:Y:S01]  /*2ea0*/  FMUL.FTZ R172, R172, R4 ;  /* 0x00000004acac7220 */ /* 0x000fe20000410000 */
[----:B------:R-:W-:Y:S02]  /*2eb0*/  FADD.FTZ R213, R243, -R213 ;  /* 0x800000d5f3d57221 */ /* 0x000fe40000010000 */
[----:B------:R-:W-:Y:S01]  /*2ec0*/  @P4 PRMT R170, R170, 0x5410, R175 ;  /* 0x00005410aaaa4816 */ /* 0x000fe200000000af */
[----:B------:R-:W-:Y:S01]  /*2ed0*/  FADD.FTZ R175, R199, -R214 ;  /* 0x800000d6c7af7221 */ /* 0x000fe20000010000 */
[----:B------:R-:W-:Y:S01]  /*2ee0*/  FFMA.FTZ R214, R195, R179, R178 ;  /* 0x000000b3c3d67223 */ /* 0x000fe200000100b2 */
[----:B------:R-:W-:Y:S01]  /*2ef0*/  FMUL.FTZ R172, R172, UR15 ;  /* 0x0000000facac7c20 */ /* 0x000fe20008410000 */
[C---:B------:R-:W-:Y:S01]  /*2f00*/  FMUL.FTZ R213, R5.reuse, R213 ;  /* 0x000000d505d57220 */ /* 0x040fe20000410000 */
[----:B------:R-:W-:Y:S01]  /*2f10*/  FMUL.FTZ R176, R5, R175 ;  /* 0x000000af05b07220 */ /* 0x000fe20000410000 */
[----:B------:R-:W-:Y:S01]  /*2f20*/  @P5 SHF.L.U32 R175, R148, 0x10, RZ ;  /* 0x0000001094af5819 */ /* 0x000fe200000006ff */
[----:B------:R-:W-:Y:S01]  /*2f30*/  FADD.FTZ R177, R249, -R214 ;  /* 0x800000d6f9b17221 */ /* 0x000fe20000010000 */
[----:B------:R-:W-:-:S03]  /*2f40*/  FSEL R172, R172, RZ, P6 ;  /* 0x000000ffacac7208 */ /* 0x000fc60003000000 */
[--C-:B------:R-:W-:Y:S01]  /*2f50*/  @P5 FADD.FTZ R176, R176, R175.reuse ;  /* 0x000000afb0b05221 */ /* 0x100fe20000010000 */
[----:B------:R-:W-:Y:S01]  /*2f60*/  @P5 PRMT R175, R148, 0x7632, R175 ;  /* 0x0000763294af5816 */ /* 0x000fe200000000af */
[----:B------:R-:W-:Y:S01]  /*2f70*/  FMUL.FTZ R177, R5, R177 ;  /* 0x000000b105b17220 */ /* 0x000fe20000410000 */
        /* <DEDUP_REMOVED lines=47> */
.L_x_4357:
[----:B------:R-:W-:Y:S05]  /*3270*/  BSYNC B0 ;  /* 0x0000000000007941 */ /* 0x000fea0003800000 */
.L_x_4356:
[----:B0-----:R-:W2:Y:S01]  /*3280*/  LDL R172, [R1+0xc] ;  /* 0x00000c0001ac7983 */ /* 0x001ea20000100800 */
[----:B------:R-:W-:Y:S01]  /*3290*/  BSSY B0, `(.L_x_4358) ;  /* 0x0000071000007945 */ /* 0x000fe20003800000 */
[----:B--2---:R-:W-:-:S13]  /*32a0*/  ISETP.NE.AND P4, PT, R172, RZ, PT ;  /* 0x000000ffac00720c */ /* 0x004fda0003f85270 */
[----:B------:R-:W-:Y:S05]  /*32b0*/  @!P4 BRA `(.L_x_4359) ;  /* 0x0000000400b8c947 */ /* 0x000fea0003800000 */
        /* <DEDUP_REMOVED lines=51> */
[----:B------:R-:W-:Y:S01]  /*35f0*/  FMUL.FTZ R177, R5, R177 ;  /* 0x000000b105b17220 */ /* 0x000fe20000410000 */
        /* <DEDUP_REMOVED lines=58> */
.L_x_4359:
[----:B------:R-:W-:Y:S05]  /*39a0*/  BSYNC B0 ;  /* 0x0000000000007941 */ /* 0x000fea0003800000 */
.L_x_4358:
[----:B------:R-:W-:Y:S04]  /*39b0*/  BSSY B0, `(.L_x_4360) ;  /* 0x0000070000007945 */ /* 0x000fe80003800000 */
[----:B------:R-:W-:Y:S05]  /*39c0*/  @!P0 BRA `(.L_x_4361) ;  /* 0x0000000400b88947 */ /* 0x000fea0003800000 */
[----:B------:R-:W-:Y:S01]  /*39d0*/  ISETP.NE.U32.AND P5, PT, RZ, UR8, PT ;  /* 0x00000008ff007c0c */ /* 0x000fe2000bfa5070 */
[-CC-:B0-----:R-:W-:Y:S01]  /*39e0*/  FFMA.FTZ R173, R22, R179.reuse, R178.reuse ;  /* 0x000000b316ad7223 */ /* 0x181fe200000100b2 */
        /* <DEDUP_REMOVED lines=108> */
.L_x_4361:
[----:B------:R-:W-:Y:S05]  /*40b0*/  BSYNC B0 ;  /* 0x0000000000007941 */ /* 0x000fea0003800000 */
.L_x_4360:
[----:B------:R-:W-:Y:S04]  /*40c0*/  BSSY B0, `(.L_x_4362) ;  /* 0x0000070000007945 */ /* 0x000fe80003800000 */
[----:B------:R-:W-:Y:S05]  /*40d0*/  @!P1 BRA `(.L_x_4363) ;  /* 0x0000000400b89947 */ /* 0x000fea0003800000 */
[----:B------:R-:W-:Y:S01]  /*40e0*/  ISETP.NE.U32.AND P5, PT, RZ, UR8, PT ;  /* 0x00000008ff007c0c */ /* 0x000fe2000bfa5070 */
[-CC-:B01----:R-:W-:Y:S01]  /*40f0*/  FFMA.FTZ R172, R15, R179.reuse, R178.reuse ;  /* 0x000000b30fac7223 */ /* 0x183fe200000100b2 */
        /* <DEDUP_REMOVED lines=17> */
[----:B------:R-:W-:Y:S02]  /*4210*/  @P5 IMAD.U32 R172, R162, 0x10000, RZ ;  /* 0x00010000a2ac5824 */ /* 0x000fe400078e00ff */
[----:B------:R-:W-:Y:S02]  /*4220*/  FADD.FTZ R174, R220, -R173 ;  /* 0x800000addcae7221 */ /* 0x000fe40000010000 */
        /* <DEDUP_REMOVED lines=24> */
[-CC-:B------:R-:W-:Y:S01]  /*43b0*/  FFMA.FTZ R177, R12, R179.reuse, R178.reuse ;  /* 0x000000b30cb17223 */ /* 0x180fe200000100b2 */
[----:B------:R-:W-:Y:S01]  /*43c0*/  LOP3.LUT P6, RZ, R183, 0xff00, RZ, 0xc0, !PT ;  /* 0x0000ff00b7ff7812 */ /* 0x000fe200078cc0ff */
        /* <DEDUP_REMOVED lines=63> */
.L_x_4363:
[----:B------:R-:W-:Y:S05]  /*47c0*/  BSYNC B0 ;  /* 0x0000000000007941 */ /* 0x000fea0003800000 */
.L_x_4362:
[----:B012---:R-:W2:Y:S01]  /*47d0*/  LDL R172, [R1+0x8] ;  /* 0x0000080001ac7983 */ /* 0x007ea20000100800 */
[----:B------:R-:W-:Y:S01]  /*47e0*/  BSSY B0, `(.L_x_4364) ;  /* 0x0000070000007945 */ /* 0x000fe20003800000 */
[----:B--2---:R-:W-:-:S13]  /*47f0*/  ISETP.NE.AND P4, PT, R172, RZ, PT ;  /* 0x000000ffac00720c */ /* 0x004fda0003f85270 */
[----:B------:R-:W-:Y:S05]  /*4800*/  @!P4 BRA `(.L_x_4365) ;  /* 0x0000000400b4c947 */ /* 0x000fea0003800000 */
[----:B------:R-:W-:Y:S01]  /*4810*/  ISETP.NE.U32.AND P5, PT, RZ, UR8, PT ;  /* 0x00000008ff007c0c */ /* 0x000fe2000bfa5070 */
[-CC-:B------:R-:W-:Y:S01]  /*4820*/  FFMA.FTZ R175, R250, R179.reuse, R178.reuse ;  /* 0x000000b3faaf7223 */ /* 0x180fe200000100b2 */
        /* <DEDUP_REMOVED lines=75> */
[-C--:B------:R-:W-:Y:S01]  /*4ce0*/  FMUL.FTZ R178, R178, R4.reuse ;  /* 0x00000004b2b27220 */ /* 0x080fe20000410000 */
[----:B------:R-:W-:-:S02]  /*4cf0*/  FMUL.FTZ R4, R5, R4 ;  /* 0x0000000405047220 */ /* 0x000fc40000410000 */
[----:B------:R-:W-:Y:S01]  /*4d00*/  @P4 PRMT R171, R172, 0x7610, R171 ;  /* 0x00007610acab4816 */ /* 0x000fe200000000ab */
[----:B------:R-:W-:Y:S01]  /*4d10*/  FMUL.FTZ R178, R178, UR15 ;  /* 0x0000000fb2b27c20 */ /* 0x000fe20008410000 */
[----:B------:R-:W-:Y:S01]  /*4d20*/  @P4 F2FP.BF16.F32.PACK_AB R172, RZ, R5 ;  /* 0x00000005ffac423e */ /* 0x000fe200000010ff */
[----:B------:R-:W-:-:S03]  /*4d30*/  FMUL.FTZ R4, R4, UR15 ;  /* 0x0000000f04047c20 */ /* 0x000fc60008410000 */
        /* <DEDUP_REMOVED lines=9> */
[----:B------:R-:W-:Y:S02]  /*4dd0*/  FSEL R172, R179, RZ, P4 ;  /* 0x000000ffb3ac7208 */ /* 0x000fe40002000000 */
        /* <DEDUP_REMOVED lines=11> */
[----:B------:R-:W-:Y:S02]  /*4e90*/  F2FP.BF16.F32.PACK_AB R172, R176, R175 ;  /* 0x000000afb0ac723e */ /* 0x000fe400000010ff */
[----:B------:R-:W-:-:S04]  /*4ea0*/  FSEL R4, R4, RZ, P4 ;  /* 0x000000ff04047208 */ /* 0x000fc80002000000 */
[----:B------:R-:W-:Y:S01]  /*4eb0*/  F2FP.BF16.F32.PACK_AB R175, R4, R178 ;  /* 0x000000b204af723e */ /* 0x000fe200000010ff */
[----:B0-----:R-:W-:-:S05]  /*4ec0*/  IMAD.WIDE.U32 R4, R2, 0x10, R214 ;  /* 0x0000001002047825 */ /* 0x001fca00078e00d6 */
[----:B------:R0:W-:Y:S02]  /*4ed0*/  STG.E.128 desc[UR4][R4.64], R172 ;  /* 0x000000ac04007986 */ /* 0x0001e4000c101d04 */
.L_x_4365:
[----:B------:R-:W-:Y:S05]  /*4ee0*/  BSYNC B0 ;  /* 0x0000000000007941 */ /* 0x000fea0003800000 */
.L_x_4364:
[----:B------:R-:W-:Y:S02]  /*4ef0*/  IADD3 R3, R3, UR18, RZ ;  /* 0x0000001203037c10 */ /* 0x000fe4000fffe0ff */
[----:B------:R-:W-:Y:S02]  /*4f00*/  SEL R251, RZ, 0x1, P3 ;  /* 0x00000001fffb7807 */ /* 0x000fe40001800000 */
[----:B------:R-:W-:-:S13]  /*4f10*/  ISETP.GE.AND P3, PT, R3, UR19, PT ;  /* 0x0000001303007c0c */ /* 0x000fda000bf66270 */
[----:B------:R-:W-:Y:S05]  /*4f20*/  @!P3 BRA `(.L_x_4366) ;  /* 0xffffffb400dcb947 */ /* 0x000fea000383ffff */
.L_x_4344:
[----:B------:R-:W2:Y:S04]  /*4f30*/  LDL.LU R2, [R1] ;  /* 0x0000000001027983 */ /* 0x000ea80000300800 */
[----:B0-----:R-:W3:Y:S01]  /*4f40*/  LDL.LU R4, [R1+0x4] ;  /* 0x0000040001047983 */ /* 0x001ee20000300800 */
[----:B------:R-:W0:Y:S01]  /*4f50*/  S2UR UR6, SR_CTAID.X ;  /* 0x00000000000679c3 */ /* 0x000e220000002500 */
[----:B------:R-:W-:Y:S01]  /*4f60*/  BSSY B0, `(.L_x_4367) ;  /* 0x0000010000007945 */ /* 0x000fe20003800000 */
[----:B------:R-:W0:Y:S02]  /*4f70*/  S2R R0, SR_TID.X ;  /* 0x0000000000007919 */ /* 0x000e240000002100 */
[----:B0-----:R-:W-:-:S05]  /*4f80*/  LEA.HI R3, R0, UR6, RZ, 0x19 ;  /* 0x0000000600037c11 */ /* 0x001fca000f8fc8ff */
[----:B------:R-:W-:-:S05]  /*4f90*/  IMAD R252, R3, R252, RZ ;  /* 0x000000fc03fc7224 */ /* 0x000fca00078e02ff */
[----:B--2---:R-:W-:Y:S02]  /*4fa0*/  LEA.HI R7, R252, R2, RZ, 0x1d ;  /* 0x00000002fc077211 */ /* 0x004fe400078fe8ff */
[----:B---3--:R-:W-:-:S13]  /*4fb0*/  ISETP.NE.AND P3, PT, R4, RZ, PT ;  /* 0x000000ff0400720c */ /* 0x008fda0003f65270 */
[----:B------:R-:W-:Y:S05]  /*4fc0*/  @!P3 BRA `(.L_x_4368) ;  /* 0x000000000024b947 */ /* 0x000fea0003800000 */
        /* <DEDUP_REMOVED lines=9> */
.L_x_4368:
[----:B------:R-:W-:Y:S05]  /*5060*/  BSYNC B0 ;  /* 0x0000000000007941 */ /* 0x000fea0003800000 */
.L_x_4367:
[----:B------:R-:W2:Y:S01]  /*5070*/  LDL.LU R0, [R1+0xc] ;  /* 0x00000c0001007983 */ /* 0x000ea20000300800 */
[----:B------:R-:W-:Y:S01]  /*5080*/  BSSY B0, `(.L_x_4369) ;  /* 0x000000c000007945 */ /* 0x000fe20003800000 */
[----:B--2---:R-:W-:-:S13]  /*5090*/  ISETP.NE.AND P2, PT, R0, RZ, PT ;  /* 0x000000ff0000720c */ /* 0x004fda0003f45270 */
        /* <DEDUP_REMOVED lines=10> */
.L_x_4370:
[----:B------:R-:W-:Y:S05]  /*5140*/  BSYNC B0 ;  /* 0x0000000000007941 */ /* 0x000fea0003800000 */
.L_x_4369:
[----:B------:R-:W-:Y:S04]  /*5150*/  BSSY B0, `(.L_x_4371) ;  /* 0x000000b000007945 */ /* 0x000fe80003800000 */
[----:B------:R-:W-:Y:S05]  /*5160*/  @!P0 BRA `(.L_x_4372) ;  /* 0x0000000000248947 */ /* 0x000fea0003800000 */
[----:B0-2---:R-:W0:Y:S08]  /*5170*/  LDC.64 R2, c[0x0][0x2d0] ;  /* 0x0000b400ff027b82 */ /* 0x005e300000000a00 */
        /* <DEDUP_REMOVED lines=8> */
.L_x_4372:
[----:B------:R-:W-:Y:S05]  /*5200*/  BSYNC B0 ;  /* 0x0000000000007941 */ /* 0x000fea0003800000 */
.L_x_4371:
[----:B------:R-:W-:Y:S04]  /*5210*/  BSSY B0, `(.L_x_4373) ;  /* 0x000000b000007945 */ /* 0x000fe80003800000 */
[----:B------:R-:W-:Y:S05]  /*5220*/  @!P1 BRA `(.L_x_4374) ;  /* 0x0000000000249947 */ /* 0x000fea0003800000 */
[----:B0-23--:R-:W0:Y:S08]  /*5230*/  LDC.64 R2, c[0x0][0x2d0] ;  /* 0x0000b400ff027b82 */ /* 0x00de300000000a00 */
        /* <DEDUP_REMOVED lines=8> */
.L_x_4374:
[----:B------:R-:W-:Y:S05]  /*52c0*/  BSYNC B0 ;  /* 0x0000000000007941 */ /* 0x000fea0003800000 */
.L_x_4373:
[----:B------:R-:W2:Y:S02]  /*52d0*/  LDL.LU R0, [R1+0x8] ;  /* 0x0000080001007983 */ /* 0x000ea40000300800 */
[----:B--2---:R-:W-:-:S13]  /*52e0*/  ISETP.NE.AND P0, PT, R0, RZ, PT ;  /* 0x000000ff0000720c */ /* 0x004fda0003f05270 */
[----:B------:R-:W-:Y:S05]  /*52f0*/  @!P0 EXIT ;  /* 0x000000000000894d */ /* 0x000fea0003800000 */
[----:B0--34-:R-:W0:Y:S08]  /*5300*/  LDC.64 R2, c[0x0][0x2d0] ;  /* 0x0000b400ff027b82 */ /* 0x019e300000000a00 */
        /* <DEDUP_REMOVED lines=8> */
.L_x_4355:
[----:B------:R-:W-:Y:S01]  /*5390*/  HFMA2.MMA R172, -RZ, RZ, 0, 9.5367431640625e-07 ;  /* 0x00000010ffac7435 */ /* 0x000fe200000001ff */
[----:B------:R-:W-:Y:S02]  /*53a0*/  MOV R176, R216 ;  /* 0x000000d800b07202 */ /* 0x000fe40000000f00 */
[----:B------:R-:W-:Y:S02]  /*53b0*/  MOV R173, 0x1f ;  /* 0x0000001f00ad7802 */ /* 0x000fe40000000f00 */
[----:B------:R-:W-:-:S07]  /*53c0*/  MOV R175, 0xffffffff ;  /* 0xffffffff00af7802 */ /* 0x000fce0000000f00 */
[----:B-----5:R-:W-:Y:S05]  /*53d0*/  WARPSYNC.COLLECTIVE R175, `(.L_x_4375) ;  /* 0x00000000af087348 */ /* 0x020fea0003c00000 */
[----:B------:R0:W1:Y:S02]  /*53e0*/  SHFL.DOWN P5, R179, R176, R172, R173 ;  /* 0x080000acb0b37389 */ /* 0x00006400000a00ad */
[----:B01---5:R-:W-:Y:S01]  /*53f0*/  ENDCOLLECTIVE ;  /* 0x000000000000791b */ /* 0x023fe20003800000 */
.L_x_4375:
[----:B------:R-:W-:Y:S01]  /*5400*/  MOV R176, R215 ;  /* 0x000000d700b07202 */ /* 0x000fe20000000f00 */
[----:B------:R-:W-:-:S07]  /*5410*/  FADD.FTZ R216, R179, R216 ;  /* 0x000000d8b3d87221 */ /* 0x000fce0000010000 */
[----:B------:R-:W-:Y:S05]  /*5420*/  WARPSYNC.COLLECTIVE R175, `(.L_x_4376) ;  /* 0x00000000af087348 */ /* 0x000fea0003c00000 */
[----:B------:R0:W1:Y:S02]  /*5430*/  SHFL.DOWN P5, R179, R176, R172, R173 ;  /* 0x080000acb0b37389 */ /* 0x00006400000a00ad */
[----:B01----:R-:W-:Y:S01]  /*5440*/  ENDCOLLECTIVE ;  /* 0x000000000000791b */ /* 0x003fe20003800000 */
.L_x_4376:
[----:B------:R-:W-:Y:S01]  /*5450*/  HFMA2.MMA R172, -RZ, RZ, 0, 4.76837158203125e-07 ;  /* 0x00000008ffac7435 */ /* 0x000fe200000001ff */
[----:B------:R-:W-:Y:S02]  /*5460*/  MOV R176, R216 ;  /* 0x000000d800b07202 */ /* 0x000fe40000000f00 */
[----:B------:R-:W-:-:S08]  /*5470*/  MOV R178, R179 ;  /* 0x000000b300b27202 */ /* 0x000fd00000000f00 */
[----:B------:R-:W-:Y:S05]  /*5480*/  WARPSYNC.COLLECTIVE R175, `(.L_x_4377) ;  /* 0x00000000af087348 */ /* 0x000fea0003c00000 */
[----:B------:R0:W1:Y:S02]  /*5490*/  SHFL.DOWN P5, R179, R176, R172, R173 ;  /* 0x080000acb0b37389 */ /* 0x00006400000a00ad */
[----:B01----:R-:W-:Y:S01]  /*54a0*/  ENDCOLLECTIVE ;  /* 0x000000000000791b */ /* 0x003fe20003800000 */
.L_x_4377:
[----:B------:R-:W-:-:S05]  /*54b0*/  FADD.FTZ R215, R178, R215 ;  /* 0x000000d7b2d77221 */ /* 0x000fca0000010000 */
[----:B------:R-:W-:Y:S01]  /*54c0*/  MOV R176, R215 ;  /* 0x000000d700b07202 */ /* 0x000fe20000000f00 */
[----:B------:R-:W-:-:S07]  /*54d0*/  FADD.FTZ R216, R216, R179 ;  /* 0x000000b3d8d87221 */ /* 0x000fce0000010000 */
[----:B------:R-:W-:Y:S05]  /*54e0*/  WARPSYNC.COLLECTIVE R175, `(.L_x_4378) ;  /* 0x00000000af087348 */ /* 0x000fea0003c00000 */
[----:B------:R0:W1:Y:S02]  /*54f0*/  SHFL.DOWN P5, R179, R176, R172, R173 ;  /* 0x080000acb0b37389 */ /* 0x00006400000a00ad */
[----:B01----:R-:W-:Y:S01]  /*5500*/  ENDCOLLECTIVE ;  /* 0x000000000000791b */ /* 0x003fe20003800000 */
.L_x_4378:
[----:B------:R-:W-:Y:S01]  /*5510*/  HFMA2.MMA R172, -RZ, RZ, 0, 2.384185791015625e-07 ;  /* 0x00000004ffac7435 */ /* 0x000fe200000001ff */
[----:B------:R-:W-:Y:S02]  /*5520*/  MOV R176, R216 ;  /* 0x000000d800b07202 */ /* 0x000fe40000000f00 */
[----:B------:R-:W-:-:S08]  /*5530*/  MOV R178, R179 ;  /* 0x000000b300b27202 */ /* 0x000fd00000000f00 */
[----:B------:R-:W-:Y:S05]  /*5540*/  WARPSYNC.COLLECTIVE R175, `(.L_x_4379) ;  /* 0x00000000af087348 */ /* 0x000fea0003c00000 */
[----:B------:R0:W1:Y:S02]  /*5550*/  SHFL.DOWN P5, R179, R176, R172, R173 ;  /* 0x080000acb0b37389 */ /* 0x00006400000a00ad */
[----:B01----:R-:W-:Y:S01]  /*5560*/  ENDCOLLECTIVE ;  /* 0x000000000000791b */ /* 0x003fe20003800000 */
.L_x_4379:
[----:B------:R-:W-:-:S05]  /*5570*/  FADD.FTZ R215, R215, R178 ;  /* 0x000000b2d7d77221 */ /* 0x000fca0000010000 */
[----:B------:R-:W-:Y:S01]  /*5580*/  MOV R176, R215 ;  /* 0x000000d700b07202 */ /* 0x000fe20000000f00 */
[----:B------:R-:W-:-:S07]  /*5590*/  FADD.FTZ R178, R216, R179 ;  /* 0x000000b3d8b27221 */ /* 0x000fce0000010000 */
[----:B------:R-:W-:Y:S05]  /*55a0*/  WARPSYNC.COLLECTIVE R175, `(.L_x_4380) ;  /* 0x00000000af087348 */ /* 0x000fea0003c00000 */
[----:B------:R0:W1:Y:S02]  /*55b0*/  SHFL.DOWN P5, R179, R176, R172, R173 ;  /* 0x080000acb0b37389 */ /* 0x00006400000a00ad */
[----:B01----:R-:W-:Y:S01]  /*55c0*/  ENDCOLLECTIVE ;  /* 0x000000000000791b */ /* 0x003fe20003800000 */
.L_x_4380:
[----:B------:R-:W-:Y:S01]  /*55d0*/  HFMA2.MMA R172, -RZ, RZ, 0, 1.1920928955078125e-07 ;  /* 0x00000002ffac7435 */ /* 0x000fe200000001ff */
[----:B------:R-:W-:Y:S02]  /*55e0*/  MOV R176, R178 ;  /* 0x000000b200b07202 */ /* 0x000fe40000000f00 */
[----:B------:R-:W-:-:S08]  /*55f0*/  MOV R177, R179 ;  /* 0x000000b300b17202 */ /* 0x000fd00000000f00 */
[----:B------:R-:W-:Y:S05]  /*5600*/  WARPSYNC.COLLECTIVE R175, `(.L_x_4381) ;  /* 0x00000000af087348 */ /* 0x000fea0003c00000 */
[----:B------:R0:W1:Y:S02]  /*5610*/  SHFL.DOWN P5, R179, R176, R172, R173 ;  /* 0x080000acb0b37389 */ /* 0x00006400000a00ad */
[----:B01----:R-:W-:Y:S01]  /*5620*/  ENDCOLLECTIVE ;  /* 0x000000000000791b */ /* 0x003fe20003800000 */
.L_x_4381:
[----:B------:R-:W-:-:S05]  /*5630*/  FADD.FTZ R177, R215, R177 ;  /* 0x000000b1d7b17221 */ /* 0x000fca0000010000 */
[----:B------:R-:W-:Y:S01]  /*5640*/  MOV R176, R177 ;  /* 0x000000b100b07202 */ /* 0x000fe20000000f00 */
[----:B------:R-:W-:-:S07]  /*5650*/  FADD.FTZ R178, R178, R179 ;  /* 0x000000b3b2b27221 */ /* 0x000fce0000010000 */
[----:B------:R-:W-:Y:S05]  /*5660*/  WARPSYNC.COLLECTIVE R175, `(.L_x_4382) ;  /* 0x00000000af087348 */ /* 0x000fea0003c00000 */
[----:B------:R0:W1:Y:S02]  /*5670*/  SHFL.DOWN P5, R179, R176, R172, R173 ;  /* 0x080000acb0b37389 */ /* 0x00006400000a00ad */
[----:B01----:R-:W-:Y:S01]  /*5680*/  ENDCOLLECTIVE ;  /* 0x000000000000791b */ /* 0x003fe20003800000 */
.L_x_4382:
[----:B------:R-:W-:Y:S01]  /*5690*/  HFMA2.MMA R172, -RZ, RZ, 0, 5.9604644775390625e-08 ;  /* 0x00000001ffac7435 */ /* 0x000fe200000001ff */
[----:B------:R-:W-:Y:S02]  /*56a0*/  MOV R176, R178 ;  /* 0x000000b200b07202 */ /* 0x000fe40000000f00 */
[----:B------:R-:W-:-:S08]  /*56b0*/  MOV R213, R179 ;  /* 0x000000b300d57202 */ /* 0x000fd00000000f00 */
[----:B------:R-:W-:Y:S05]  /*56c0*/  WARPSYNC.COLLECTIVE R175, `(.L_x_4383) ;  /* 0x00000000af087348 */ /* 0x000fea0003c00000 */
[----:B------:R0:W1:Y:S02]  /*56d0*/  SHFL.DOWN P5, R179, R176, R172, R173 ;  /* 0x080000acb0b37389 */ /* 0x00006400000a00ad */
[----:B01----:R-:W-:Y:S01]  /*56e0*/  ENDCOLLECTIVE ;  /* 0x000000000000791b */ /* 0x003fe20003800000 */
.L_x_4383:
[----:B------:R-:W-:-:S05]  /*56f0*/  FADD.FTZ R177, R177, R213 ;  /* 0x000000d5b1b17221 */ /* 0x000fca0000010000 */
[----:B------:R-:W-:Y:S02]  /*5700*/  MOV R176, R177 ;  /* 0x000000b100b07202 */ /* 0x000fe40000000f00 */
[----:B------:R-:W-:-:S07]  /*5710*/  MOV R213, R179 ;  /* 0x000000b300d57202 */ /* 0x000fce0000000f00 */
[----:B------:R-:W-:Y:S05]  /*5720*/  WARPSYNC.COLLECTIVE R175, `(.L_x_4384) ;  /* 0x00000000af087348 */ /* 0x000fea0003c00000 */
[----:B------:R0:W1:Y:S02]  /*5730*/  SHFL.DOWN P5, R179, R176, R172, R173 ;  /* 0x080000acb0b37389 */ /* 0x00006400000a00ad */
[----:B01----:R-:W-:Y:S01]  /*5740*/  ENDCOLLECTIVE ;  /* 0x000000000000791b */ /* 0x003fe20003800000 */
.L_x_4384:
[----:B------:R-:W-:Y:S01]  /*5750*/  MOV R173, R179 ;  /* 0x000000b300ad7202 */ /* 0x000fe20000000f00 */
[----:B------:R-:W-:Y:S06]  /*5760*/  BRA `(.L_x_4385) ;  /* 0xffffffd0008c7947 */ /* 0x000fec000383ffff */
.L_x_4386:
        /* <DEDUP_REMOVED lines=9> */
.L_x_16518:


//--------------------- .text._ZN10layer_norm13ln_bwd_kernelINS_13Kernel_traitsIf13__nv_bfloat16S2_S2_fjLj5120ELj1ELj1ELj4ELj16ENS_18Kernel_traits_baseILj5120EfS2_S2_S2_fjLj128EEEEELb1ELb0ELb0ELb1EEEvNS_9BwdParamsE --------------------------
	.section	.text._ZN10layer_norm13ln_bwd_kernelINS_13Kernel_traitsIf13__nv_bfloat16S2_S2_fjLj5120ELj1ELj1ELj4ELj16ENS_18Kernel_traits_baseILj5120EfS2_S2_S2_fjLj128EEEEELb1ELb0ELb0ELb1EEEvNS_9BwdParamsE,"ax",@progbits
	.align	128
        .global         _ZN10layer_norm13ln_bwd_kernelINS_13Kernel_traitsIf13__nv_bfloat16S2_S2_fjLj5120ELj1ELj1ELj4ELj16ENS_18Kernel_traits_baseILj5120EfS2_S2_S2_fjLj128EEEEELb1ELb0ELb0ELb1EEEvNS_9BwdParamsE
        .type           _ZN10layer_norm13ln_bwd_kernelINS_13Kernel_traitsIf13__nv_bfloat16S2_S2_fjLj5120ELj1ELj1ELj4ELj16ENS_18Kernel_traits_baseILj5120EfS2_S2_S2_fjLj128EEEEELb1ELb0ELb0ELb1EEEvNS_9BwdParamsE,@function
        .size           _ZN10layer_norm13ln_bwd_kernelINS_13Kernel_traitsIf13__nv_bfloat16S2_S2_fjLj5120ELj1ELj1ELj4ELj16ENS_18Kernel_traits_baseILj5120EfS2_S2_S2_fjLj128EEEEELb1ELb0ELb0ELb1EEEvNS_9BwdParamsE,(.L_x_16519 - _ZN10layer_norm13ln_bwd_kernelINS_13Kernel_traitsIf13__nv_bfloat16S2_S2_fjLj5120ELj1ELj1ELj4ELj16ENS_18Kernel_traits_baseILj5120EfS2_S2_S2_fjLj128EEEEELb1ELb0ELb0ELb1EEEvNS_9BwdParamsE)
        .other          _ZN10layer_norm13ln_bwd_kernelINS_13Kernel_traitsIf13__nv_bfloat16S2_S2_fjLj5120ELj1ELj1ELj4ELj16ENS_18Kernel_traits_baseILj5120EfS2_S2_S2_fjLj128EEEEELb1ELb0ELb0ELb1EEEvNS_9BwdParamsE,@"STO_CUDA_ENTRY STV_DEFAULT"
_ZN10layer_norm13ln_bwd_kernelINS_13Kernel_traitsIf13__nv_bfloat16S2_S2_fjLj5120ELj1ELj1ELj4ELj16ENS_18Kernel_traits_baseILj5120EfS2_S2_S2_fjLj128EEEEELb1ELb0ELb0ELb1EEEvNS_9BwdParamsE:
.text._ZN10layer_norm13ln_bwd_kernelINS_13Kernel_traitsIf13__nv_bfloat16S2_S2_fjLj5120ELj1ELj1ELj4ELj16ENS_18Kernel_traits_baseILj5120EfS2_S2_S2_fjLj128EEEEELb1ELb0ELb0ELb1EEEvNS_9BwdParamsE:
        /* <DEDUP_REMOVED lines=56> */
.L_x_4387:
        /* <DEDUP_REMOVED lines=54> */
[----:B0-----:R-:W-:Y:S02]  /*06e0*/  CS2R R2, SRZ ;  /* 0x0000000000027805 */ /* 0x001fe4000001ff00 */
[----:B------:R-:W-:Y:S02]  /*06f0*/  CS2R R10, SRZ ;  /* 0x00000000000a7805 */ /* 0x000fe4000001ff00 */
[----:B------:R-:W-:Y:S02]  /*0700*/  CS2R R12, SRZ ;  /* 0x00000000000c7805 */ /* 0x000fe4000001ff00 */
[----:B------:R-:W-:-:S02]  /*0710*/  CS2R R14, SRZ ;  /* 0x00000000000e7805 */ /* 0x000fc4000001ff00 */
[----:B------:R-:W-:Y:S02]  /*0720*/  CS2R R34, SRZ ;  /* 0x0000000000227805 */ /* 0x000fe4000001ff00 */
[----:B------:R-:W-:-:S07]  /*0730*/  CS2R R16, SRZ ;  /* 0x0000000000107805 */ /* 0x000fce000001ff00 */
.L_x_4391:
[----:B0-----:R-:W0:Y:S01]  /*0740*/  LDC.64 R128, c[0x0][0x238] ;  /* 0x00008e00ff807b82 */ /* 0x001e220000000a00 */
[----:B------:R-:W-:Y:S01]  /*0750*/  IMAD R0, R174, UR9, RZ ;  /* 0x00000009ae007c24 */ /* 0x000fe2000f8e02ff */
[----:B------:R-:W-:-:S04]  /*0760*/  SHF.R.S32.HI R104, RZ, 0x1f, R174 ;  /* 0x0000001fff687819 */ /* 0x000fc800000114ae */
[----:B------:R-:W-:Y:S02]  /*0770*/  SHF.R.S32.HI R105, RZ, 0x1f, R0 ;  /* 0x0000001fff697819 */ /* 0x000fe40000011400 */
[----:B------:R-:W1:Y:S02]  /*0780*/  LDC.64 R140, c[0x0][0x2b8] ;  /* 0x0000ae00ff8c7b82 */ /* 0x000e640000000a00 */
[----:B------:R-:W-:Y:S02]  /*0790*/  LEA.HI R105, R105, R0, RZ, 0x3 ;  /* 0x0000000069697211 */ /* 0x000fe400078f18ff */
[----:B------:R-:W-:-:S04]  /*07a0*/  LOP3.LUT R0, R248, 0x7f, RZ, 0xc0, !PT ;  /* 0x0000007ff8007812 */ /* 0x000fc800078ec0ff */
[----:B------:R-:W-:Y:S01]  /*07b0*/  LEA.HI.SX32 R181, R105, R0, 0x1d ;  /* 0x0000000069b57211 */ /* 0x000fe200078feaff */
[----:B------:R-:W2:Y:S03]  /*07c0*/  @P0 LDC.64 R122, c[0x0][0x270] ;  /* 0x00009c00ff7a0b82 */ /* 0x000ea60000000a00 */
        /* <DEDUP_REMOVED lines=15> */
[----:B0-----:R-:W-:Y:S01]  /*08c0*/  IMAD.WIDE R132, R174, 0x4, R132 ;  /* 0x00000004ae847825 */ /* 0x001fe200078e0284 */
[----:B------:R-:W-:-:S03]  /*08d0*/  IADD3 R180, R181, 0x100, RZ ;  /* 0x00000100b5b47810 */ /* 0x000fc60007ffe0ff */
[--C-:B------:R-:W-:Y:S01]  /*08e0*/  IMAD.WIDE.U32 R124, R176, 0x10, R128.reuse ;  /* 0x00000010b07c7825 */ /* 0x100fe200078e0080 */
[----:B------:R-:W-:Y:S01]  /*08f0*/  IADD3 R177, R181, 0x200, RZ ;  /* 0x00000200b5b17810 */ /* 0x000fe20007ffe0ff */
[----:B------:R0:W2:Y:S02]  /*0900*/  LDG.E R205, desc[UR6][R132.64] ;  /* 0x0000000684cd7981 */ /* 0x0000a4000c1e1900 */
[C-C-:B------:R-:W-:Y:S02]  /*0910*/  IMAD.WIDE.U32 R120, R180.reuse, 0x10, R128.reuse ;  /* 0x00000010b4787825 */ /* 0x140fe400078e0080 */
[----:B------:R-:W2:Y:S02]  /*0920*/  LDG.E.128 R124, desc[UR6][R124.64] ;  /* 0x000000067c7c7981 */ /* 0x000ea4000c1e1d00 */
[----:B------:R-:W-:Y:S02]  /*0930*/  IMAD.WIDE.U32 R128, R177, 0x10, R128 ;  /* 0x00000010b1807825 */ /* 0x000fe400078e0080 */
[----:B------:R-:W2:Y:S02]  /*0940*/  LDG.E.128 R120, desc[UR6][R120.64] ;  /* 0x0000000678787981 */ /* 0x000ea4000c1e1d00 */
[----:B0-----:R-:W-:-:S02]  /*0950*/  IMAD.WIDE.U32 R132, R180, 0x10, R140 ;  /* 0x00000010b4847825 */ /* 0x001fc400078e008c */
[----:B------:R-:W2:Y:S02]  /*0960*/  LDG.E.128 R128, desc[UR6][R128.64] ;  /* 0x0000000680807981 */ /* 0x000ea4000c1e1d00 */
[--C-:B------:R-:W-:Y:S02]  /*0970*/  IMAD.WIDE.U32 R136, R176, 0x10, R140.reuse ;  /* 0x00000010b0887825 */ /* 0x100fe400078e008c */
[----:B------:R-:W2:Y:S02]  /*0980*/  LDG.E.128 R132, desc[UR6][R132.64] ;  /* 0x0000000684847981 */ /* 0x000ea4000c1e1d00 */
[----:B------:R-:W-:Y:S02]  /*0990*/  IMAD.WIDE.U32 R140, R177, 0x10, R140 ;  /* 0x00000010b18c7825 */ /* 0x000fe400078e008c */
[----:B------:R-:W2:Y:S02]  /*09a0*/  LDG.E.128 R136, desc[UR6][R136.64] ;  /* 0x0000000688887981 */ /* 0x000ea4000c1e1d00 */
[----:B-1----:R-:W-:-:S02]  /*09b0*/  IMAD.WIDE R178, R174, 0x4, R178 ;  /* 0x00000004aeb27825 */ /* 0x002fc400078e02b2 */
[----:B------:R-:W2:Y:S04]  /*09c0*/  LDG.E.128 R140, desc[UR6][R140.64] ;  /* 0x000000068c8c7981 */ /* 0x000ea8000c1e1d00 */
[----:B------:R0:W2:Y:S01]  /*09d0*/  LDG.E R179, desc[UR6][R178.64] ;  /* 0x00000006b2b37981 */ /* 0x0000a2000c1e1900 */
        /* <DEDUP_REMOVED lines=9> */
[----:B------:R-:W0:Y:S01]  /*0a70*/  @P1 LDC.64 R112, c[0x0][0x2c8] ;  /* 0x0000b200ff701b82 */ /* 0x000e220000000a00 */
[----:B------:R-:W-:Y:S02]  /*0a80*/  SHF.L.U32 R191, R108, 0x10, RZ ;  /* 0x000000106cbf7819 */ /* 0x000fe400000006ff */
[C---:B------:R-:W-:Y:S02]  /*0a90*/  PRMT R228, R109.reuse, 0x7632, R228 ;  /* 0x000076326de47816 */ /* 0x040fe400000000e4 */
[----:B------:R-:W-:Y:S02]  /*0aa0*/  SHF.L.U32 R192, R109, 0x10, RZ ;  /* 0x000000106dc07819 */ /* 0x000fe400000006ff */
[C---:B------:R-:W-:Y:S01]  /*0ab0*/  PRMT R229, R110.reuse, 0x7632, R229 ;  /* 0x000076326ee57816 */ /* 0x040fe200000000e5 */
[----:B------:R-:W1:Y:S01]  /*0ac0*/  @P1 LDC.64 R108, c[0x0][0x2c8] ;  /* 0x0000b200ff6c1b82 */ /* 0x000e620000000a00 */
[----:B------:R-:W-:-:S02]  /*0ad0*/  SHF.L.U32 R193, R110, 0x10, RZ ;  /* 0x000000106ec17819 */ /* 0x000fc400000006ff */
[C---:B------:R-:W-:Y:S02]  /*0ae0*/  PRMT R230, R111.reuse, 0x7632, R230 ;  /* 0x000076326fe67816 */ /* 0x040fe400000000e6 */
[----:B------:R-:W-:-:S03]  /*0af0*/  SHF.L.U32 R194, R111, 0x10, RZ ;  /* 0x000000106fc27819 */ /* 0x000fc600000006ff */
[----:B------:R-:W3:Y:S01]  /*0b00*/  @P1 LDC.64 R110, c[0x0][0x2c8] ;  /* 0x0000b200ff6e1b82 */ /* 0x000ee20000000a00 */
[C---:B--2---:R-:W-:Y:S02]  /*0b10*/  PRMT R231, R116.reuse, 0x7632, R231 ;  /* 0x0000763274e77816 */ /* 0x044fe400000000e7 */
[----:B------:R-:W-:Y:S02]  /*0b20*/  SHF.L.U32 R202, R116, 0x10, RZ ;  /* 0x0000001074ca7819 */ /* 0x000fe400000006ff */
[C---:B------:R-:W-:Y:S02]  /*0b30*/  PRMT R232, R117.reuse, 0x7632, R232 ;  /* 0x0000763275e87816 */ /* 0x040fe400000000e8 */
[----:B------:R-:W-:Y:S02]  /*0b40*/  SHF.L.U32 R204, R117, 0x10, RZ ;  /* 0x0000001075cc7819 */ /* 0x000fe400000006ff */
[----:B------:R-:W2:Y:S01]  /*0b50*/  LDC.64 R116, c[0x0][0x240] ;  /* 0x00009000ff747b82 */ /* 0x000ea20000000a00 */
[----:B0-----:R-:W-:Y:S01]  /*0b60*/  @P1 IMAD.WIDE.U32 R112, R177, 0x10, R112 ;  /* 0x00000010b1701825 */ /* 0x001fe200078e0070 */
[----:B------:R-:W-:-:S02]  /*0b70*/  PRMT R199, R114, 0x7632, R199 ;  /* 0x0000763272c77816 */ /* 0x000fc400000000c7 */
[----:B------:R-:W-:Y:S02]  /*0b80*/  SHF.L.U32 R201, R114, 0x10, RZ ;  /* 0x0000001072c97819 */ /* 0x000fe400000006ff */
[C---:B------:R-:W-:Y:S01]  /*0b90*/  PRMT R200, R115.reuse, 0x7632, R200 ;  /* 0x0000763273c87816 */ /* 0x040fe200000000c8 */
[----:B-1----:R-:W-:Y:S01]  /*0ba0*/  @P1 IMAD.WIDE.U32 R108, R180, 0x10, R108 ;  /* 0x00000010b46c1825 */ /* 0x002fe200078e006c */
[----:B------:R-:W-:Y:S01]  /*0bb0*/  SHF.L.U32 R203, R115, 0x10, RZ ;  /* 0x0000001073cb7819 */ /* 0x000fe200000006ff */
[----:B-----5:R-:W5:Y:S04]  /*0bc0*/  @P1 LDG.E.128 R40, desc[UR6][R112.64] ;  /* 0x0000000670281981 */ /* 0x020f68000c1e1d00 */
[----:B------:R2:W5:Y:S01]  /*0bd0*/  @P1 LDG.E.128 R48, desc[UR6][R108.64] ;  /* 0x000000066c301981 */ /* 0x000562000c1e1d00 */
[----:B---3--:R-:W-:-:S05]  /*0be0*/  @P1 IMAD.WIDE.U32 R110, R176, 0x10, R110 ;  /* 0x00000010b06e1825 */ /* 0x008fca00078e006e */
[----:B------:R0:W5:Y:S01]  /*0bf0*/  @P1 LDG.E.128 R44, desc[UR6][R110.64] ;  /* 0x000000066e2c1981 */ /* 0x000162000c1e1d00 */
        /* <DEDUP_REMOVED lines=10> */
[----:B------:R-:W-:Y:S02]  /*0ca0*/  @P0 SHF.L.U32 R178, R0, 0x10, RZ ;  /* 0x0000001000b20819 */ /* 0x000fe400000006ff */
[C---:B------:R-:W-:Y:S02]  /*0cb0*/  PRMT R186, R106.reuse, 0x7632, R186 ;  /* 0x000076326aba7816 */ /* 0x040fe400000000ba */
[----:B------:R-:W-:Y:S02]  /*0cc0*/  SHF.L.U32 R188, R106, 0x10, RZ ;  /* 0x000000106abc7819 */ /* 0x000fe400000006ff */
[----:B------:R-:W-:-:S02]  /*0cd0*/  PRMT R189, R107, 0x7632, R189 ;  /* 0x000076326bbd7816 */ /* 0x000fc400000000bd */
[----:B------:R-:W-:Y:S02]  /*0ce0*/  SHF.L.U32 R190, R107, 0x10, RZ ;  /* 0x000000106bbe7819 */ /* 0x000fe400000006ff */
[C---:B------:R-:W-:Y:S01]  /*0cf0*/  PRMT R0, R104.reuse, 0x7632, R0 ;  /* 0x0000763268007816 */ /* 0x040fe20000000000 */
[----:B------:R-:W0:Y:S01]  /*0d00*/  @P1 LDC.64 R106, c[0x0][0x2c8] ;  /* 0x0000b200ff6a1b82 */ /* 0x000e220000000a00 */
[----:B------:R-:W-:Y:S02]  /*0d10*/  SHF.L.U32 R184, R104, 0x10, RZ ;  /* 0x0000001068b87819 */ /* 0x000fe400000006ff */
[C---:B------:R-:W-:Y:S02]  /*0d20*/  PRMT R185, R105.reuse, 0x7632, R185 ;  /* 0x0000763269b97816 */ /* 0x040fe400000000b9 */
[----:B------:R-:W-:-:S03]  /*0d30*/  SHF.L.U32 R187, R105, 0x10, RZ ;  /* 0x0000001069bb7819 */ /* 0x000fc600000006ff */
[----:B------:R-:W1:Y:S01]  /*0d40*/  @P1 LDC.64 R104, c[0x0][0x2c8] ;  /* 0x0000b200ff681b82 */ /* 0x000e620000000a00 */
[C---:B------:R-:W-:Y:S02]  /*0d50*/  PRMT R210, R124.reuse, 0x7632, R210 ;  /* 0x000076327cd27816 */ /* 0x040fe400000000d2 */
[----:B------:R-:W-:Y:S02]  /*0d60*/  SHF.L.U32 R211, R124, 0x10, RZ ;  /* 0x000000107cd37819 */ /* 0x000fe400000006ff */
[C---:B------:R-:W-:Y:S02]  /*0d70*/  PRMT R124, R125.reuse, 0x7632, R124 ;  /* 0x000076327d7c7816 */ /* 0x040fe4000000007c */
[----:B------:R-:W-:Y:S02]  /*0d80*/  SHF.L.U32 R212, R125, 0x10, RZ ;  /* 0x000000107dd47819 */ /* 0x000fe400000006ff */
[----:B------:R-:W-:Y:S02]  /*0d90*/  PRMT R125, R126, 0x7632, R125 ;  /* 0x000076327e7d7816 */ /* 0x000fe4000000007d */
[----:B------:R-:W-:-:S02]  /*0da0*/  FSEL R205, R205, RZ, !P4 ;  /* 0x000000ffcdcd7208 */ /* 0x000fc40006000000 */
[----:B------:R-:W-:Y:S01]  /*0db0*/  SHF.L.U32 R0, R0, 0x10, RZ ;  /* 0x0000001000007819 */ /* 0x000fe200000006ff */
[----:B0-----:R-:W-:Y:S01]  /*0dc0*/  @P1 IMAD.WIDE.U32 R106, R182, 0x10, R106 ;  /* 0x00000010b66a1825 */ /* 0x001fe200078e006a */
[----:B------:R-:W-:Y:S02]  /*0dd0*/  SHF.L.U32 R216, R185, 0x10, RZ ;  /* 0x00000010b9d87819 */ /* 0x000fe400000006ff */
[----:B------:R-:W-:Y:S02]  /*0de0*/  SHF.L.U32 R226, R125, 0x10, RZ ;  /* 0x000000107de27819 */ /* 0x000fe400000006ff */
[----:B------:R0:W5:Y:S01]  /*0df0*/  @P1 LDG.E.128 R52, desc[UR6][R106.64] ;  /* 0x000000066a341981 */ /* 0x000162000c1e1d00 */
[----:B-1----:R-:W-:Y:S01]  /*0e00*/  @P1 IMAD.WIDE.U32 R104, R181, 0x10, R104 ;  /* 0x00000010b5681825 */ /* 0x002fe200078e0068 */
[----:B------:R-:W-:-:S03]  /*0e10*/  SHF.L.U32 R218, R186, 0x10, RZ ;  /* 0x00000010bada7819 */ /* 0x000fc600000006ff */
[----:B------:R-:W-:Y:S01]  /*0e20*/  FADD.FTZ R184, -R205, R184 ;  /* 0x000000b8cdb87221 */ /* 0x000fe20000010100 */
[----:B------:R-:W-:Y:S01]  /*0e30*/  SHF.L.U32 R220, R189, 0x10, RZ ;  /* 0x00000010bddc7819 */ /* 0x000fe200000006ff */
[----:B------:R1:W5:Y:S01]  /*0e40*/  @P1 LDG.E.128 R56, desc[UR6][R104.64] ;  /* 0x0000000668381981 */ /* 0x000362000c1e1d00 */
[----:B0-----:R-:W-:Y:S01]  /*0e50*/  FADD.FTZ R106, -R205, R0 ;  /* 0x00000000cd6a7221 */ /* 0x001fe20000010100 */
[----:B------:R-:W-:Y:S01]  /*0e60*/  SHF.L.U32 R0, R195, 0x10, RZ ;  /* 0x00000010c3007819 */ /* 0x000fe200000006ff */
[C---:B------:R-:W-:Y:S01]  /*0e70*/  FADD.FTZ R186, -R205.reuse, R216 ;  /* 0x000000d8cdba7221 */ /* 0x040fe20000010100 */
[----:B------:R-:W-:Y:S01]  /*0e80*/  FADD.FTZ R189, -R205, R226 ;  /* 0x000000e2cdbd7221 */ /* 0x000fe20000010100 */
[C---:B------:R-:W-:Y:S02]  /*0e90*/  PRMT R225, R143.reuse, 0x7632, R225 ;  /* 0x000076328fe17816 */ /* 0x040fe400000000e1 */
[----:B-1----:R-:W-:Y:S02]  /*0ea0*/  PRMT R104, R128, 0x7632, R104 ;  /* 0x0000763280687816 */ /* 0x002fe40000000068 */
[----:B------:R-:W-:Y:S01]  /*0eb0*/  SHF.L.U32 R226, R143, 0x10, RZ ;  /* 0x000000108fe27819 */ /* 0x000fe200000006ff */
[----:B------:R-:W-:Y:S01]  /*0ec0*/  FMUL.FTZ R143, R179, R106 ;  /* 0x0000006ab38f7220 */ /* 0x000fe20000410000 */
[----:B------:R-:W-:Y:S01]  /*0ed0*/  SHF.L.U32 R227, R227, 0x10, RZ ;  /* 0x00000010e3e37819 */ /* 0x000fe200000006ff */
[C---:B------:R-:W-:Y:S01]  /*0ee0*/  FADD.FTZ R185, -R205.reuse, R218 ;  /* 0x000000dacdb97221 */ /* 0x040fe20000010100 */
[----:B------:R-:W-:Y:S01]  /*0ef0*/  SHF.L.U32 R250, R104, 0x10, RZ ;  /* 0x0000001068fa7819 */ /* 0x000fe200000006ff */
[----:B------:R-:W-:Y:S01]  /*0f00*/  FADD.FTZ R104, -R205, R0 ;  /* 0x00000000cd687221 */ /* 0x000fe20000010100 */
[----:B------:R-:W-:Y:S01]  /*0f10*/  SHF.L.U32 R213, R126, 0x10, RZ ;  /* 0x000000107ed57819 */ /* 0x000fe200000006ff */
[C---:B------:R-:W-:Y:S01]  /*0f20*/  FMUL.FTZ R0, R179.reuse, R184 ;  /* 0x000000b8b3007220 */ /* 0x040fe20000410000 */
[----:B------:R-:W-:Y:S01]  /*0f30*/  SHF.L.U32 R228, R228, 0x10, RZ ;  /* 0x00000010e4e47819 */ /* 0x000fe200000006ff */
[----:B------:R-:W-:Y:S01]  /*0f40*/  FMUL.FTZ R186, R179, R186 ;  /* 0x000000bab3ba7220 */ /* 0x000fe20000410000 */
[----:B------:R-:W-:Y:S01]  /*0f50*/  PRMT R126, R127, 0x7632, R126 ;  /* 0x000076327f7e7816 */ /* 0x000fe2000000007e */
[----:B------:R-:W-:Y:S01]  /*0f60*/  FADD.FTZ R107, -R205, R220 ;  /* 0x000000dccd6b7221 */ /* 0x000fe20000010100 */
[----:B------:R-:W-:Y:S01]  /*0f70*/  PRMT R234, R119, 0x7632, R234 ;  /* 0x0000763277ea7816 */ /* 0x000fe200000000ea */
[----:B------:R-:W-:Y:S01]  /*0f80*/  FADD.FTZ R171, R227, R171 ;  /* 0x000000abe3ab7221 */ /* 0x000fe20000010000 */
[-C--:B------:R-:W-:Y:S01]  /*0f90*/  FFMA.FTZ R172, R143, R227.reuse, R172 ;  /* 0x000000e38fac7223 */ /* 0x080fe200000100ac */
[----:B------:R-:W-:Y:S01]  /*0fa0*/  FMUL.FTZ R184, R61, R227 ;  /* 0x000000e33db87220 */ /* 0x000fe20000410000 */
[----:B------:R-:W-:Y:S01]  /*0fb0*/  FMUL.FTZ R227, R179, R185 ;  /* 0x000000b9b3e37220 */ /* 0x000fe20000410000 */
[----:B------:R-:W-:Y:S01]  /*0fc0*/  PRMT R105, R129, 0x7632, R105 ;  /* 0x0000763281697816 */ /* 0x000fe20000000069 */
[----:B------:R-:W-:Y:S01]  /*0fd0*/  FADD.FTZ R187, -R205, R187 ;  /* 0x000000bbcdbb7221 */ /* 0x000fe20000010100 */
[----:B------:R-:W-:Y:S01]  /*0fe0*/  SHF.L.U32 R214, R129, 0x10, RZ ;  /* 0x0000001081d67819 */ /* 0x000fe200000006ff */
[----:B------:R-:W-:Y:S01]  /*0ff0*/  FADD.FTZ R173, R191, R173 ;  /* 0x000000adbfad7221 */ /* 0x000fe20000010000 */
[----:B------:R-:W-:Y:S01]  /*1000*/  SHF.L.U32 R236, R126, 0x10, RZ ;  /* 0x000000107eec7819 */ /* 0x000fe200000006ff */
[-C--:B------:R-:W-:Y:S01]  /*1010*/  FFMA.FTZ R175, R0, R191.reuse, R175 ;  /* 0x000000bf00af7223 */ /* 0x080fe200000100af */
[----:B------:R-:W-:Y:S01]  /*1020*/  PRMT R223, R141, 0x7632, R223 ;  /* 0x000076328ddf7816 */ /* 0x000fe200000000df */
[----:B------:R-:W-:Y:S01]  /*1030*/  FADD.FTZ R167, R228, R167 ;  /* 0x000000a7e4a77221 */ /* 0x000fe20000010000 */
[-C--:B------:R-:W-:Y:S01]  /*1040*/  FFMA.FTZ R168, R186, R228.reuse, R168 ;  /* 0x000000e4baa87223 */ /* 0x080fe200000100a8 */
[----:B------:R-:W-:Y:S01]  /*1050*/  FMUL.FTZ R185, R63, R228 ;  /* 0x000000e43fb97220 */ /* 0x000fe20000410000 */
[----:B------:R-:W-:Y:S01]  /*1060*/  PRMT R129, R130, 0x7632, R129 ;  /* 0x0000763282817816 */ /* 0x000fe20000000081 */
[----:B------:R-:W-:Y:S01]  /*1070*/  FMUL.FTZ R191, R60, R191 ;  /* 0x000000bf3cbf7220 */ /* 0x000fe20000410000 */
[----:B------:R-:W-:Y:S01]  /*1080*/  SHF.L.U32 R215, R130, 0x10, RZ ;  /* 0x0000001082d77819 */ /* 0x000fe200000006ff */
[----:B------:R-:W-:Y:S01]  /*1090*/  FMUL.FTZ R228, R179, R107 ;  /* 0x0000006bb3e47220 */ /* 0x000fe20000410000 */
[----:B------:R-:W-:-:S02]  /*10a0*/  PRMT R130, R131, 0x7632, R130 ;  /* 0x0000763283827816 */ /* 0x000fc40000000082 */
[----:B------:R-:W-:Y:S02]  /*10b0*/  SHF.L.U32 R224, R124, 0x10, RZ ;  /* 0x000000107ce07819 */ /* 0x000fe400000006ff */
[----:B------:R-:W-:Y:S01]  /*10c0*/  SHF.L.U32 R107, R232, 0x10, RZ ;  /* 0x00000010e86b7819 */ /* 0x000fe200000006ff */
[----:B------:R-:W-:Y:S02]  /*10d0*/  IMAD.U32 R232, R234, 0x10000, RZ ;  /* 0x00010000eae87824 */ /* 0x000fe400078e00ff */
[----:B------:R-:W-:Y:S01]  /*10e0*/  FMUL.FTZ R187, R179, R187 ;  /* 0x000000bbb3bb7220 */ /* 0x000fe20000410000 */
[----:B------:R-:W-:Y:S01]  /*10f0*/  SHF.L.U32 R234, R223, 0x10, RZ ;  /* 0x00000010dfea7819 */ /* 0x000fe200000006ff */
[C---:B------:R-:W-:Y:S01]  /*1100*/  FADD.FTZ R195, -R205.reuse, R236 ;  /* 0x000000eccdc37221 */ /* 0x040fe20000010100 */
[----:B------:R-:W-:Y:S01]  /*1110*/  FADD.FTZ R223, RZ, R191 ;  /* 0x000000bfffdf7221 */ /* 0x000fe20000010000 */
[----:B------:R-:W-:Y:S01]  /*1120*/  SHF.L.U32 R219, R130, 0x10, RZ ;  /* 0x0000001082db7819 */ /* 0x000fe200000006ff */
[----:B------:R-:W-:Y:S01]  /*1130*/  FFMA.FTZ R236, R0, R191, RZ ;  /* 0x000000bf00ec7223 */ /* 0x000fe200000100ff */
[C---:B------:R-:W-:Y:S01]  /*1140*/  FADD.FTZ R130, -R205.reuse, R224 ;  /* 0x000000e0cd827221 */ /* 0x040fe20000010100 */
[----:B------:R-:W-:Y:S01]  /*1150*/  FADD.FTZ R188, -R205, R188 ;  /* 0x000000bccdbc7221 */ /* 0x000fe20000010100 */
[----:B------:R-:W-:Y:S01]  /*1160*/  PRMT R224, R142, 0x7632, R224 ;  /* 0x000076328ee07816 */ /* 0x000fe200000000e0 */
[----:B------:R-:W-:Y:S01]  /*1170*/  FADD.FTZ R169, R192, R169 ;  /* 0x000000a9c0a97221 */ /* 0x000fe20000010000 */
[-C--:B------:R-:W-:Y:S01]  /*1180*/  FFMA.FTZ R170, R187, R192.reuse, R170 ;  /* 0x000000c0bbaa7223 */ /* 0x080fe200000100aa */
[----:B------:R-:W-:Y:S01]  /*1190*/  FMUL.FTZ R192, R62, R192 ;  /* 0x000000c03ec07220 */ /* 0x000fe20000410000 */
[----:B------:R-:W-:Y:S01]  /*11a0*/  FADD.FTZ R223, R223, R184 ;  /* 0x000000b8dfdf7221 */ /* 0x000fe20000010000 */
[----:B------:R-:W-:Y:S01]  /*11b0*/  FFMA.FTZ R236, R143, R184, R236 ;  /* 0x000000b88fec7223 */ /* 0x000fe200000100ec */
[----:B------:R-:W-:Y:S01]  /*11c0*/  FMUL.FTZ R188, R179, R188 ;  /* 0x000000bcb3bc7220 */ /* 0x000fe20000410000 */
[----:B------:R-:W-:Y:S01]  /*11d0*/  SHF.L.U32 R235, R224, 0x10, RZ ;  /* 0x00000010e0eb7819 */ /* 0x000fe200000006ff */
        /* <DEDUP_REMOVED lines=20> */
[----:B------:R-:W-:Y:S01]  /*1320*/  FADD.FTZ R197, -R205, R197 ;  /* 0x000000c5cdc57221 */ /* 0x000fe20000010100 */
[----:B------:R-:W-:Y:S01]  /*1330*/  PRMT R233, R118, 0x7632, R233 ;  /* 0x0000763276e97816 */ /* 0x000fe200000000e9 */
[----:B------:R-:W-:Y:S01]  /*1340*/  FADD.FTZ R161, R194, R161 ;  /* 0x000000a1c2a17221 */ /* 0x000fe20000010000 */
[-C--:B------:R-:W-:Y:S01]  /*1350*/  FFMA.FTZ R162, R190, R194.reuse, R162 ;  /* 0x000000c2bea27223 */ /* 0x080fe200000100a2 */
[----:B------:R-:W-:Y:S01]  /*1360*/  FMUL.FTZ R194, R66, R194 ;  /* 0x000000c242c27220 */ /* 0x000fe20000410000 */
[----:B------:R-:W-:Y:S01]  /*1370*/  SHF.L.U32 R236, R225, 0x10, RZ ;  /* 0x00000010e1ec7819 */ /* 0x000fe200000006ff */
[----:B------:R-:W-:Y:S01]  /*1380*/  FADD.FTZ R223, R224, R229 ;  /* 0x000000e5e0df7221 */ /* 0x000fe20000010000 */
[----:B------:R-:W-:Y:S01]  /*1390*/  FFMA.FTZ R225, R227, R229, R250 ;  /* 0x000000e5e3e17223 */ /* 0x000fe200000100fa */
[----:B------:R-:W-:Y:S01]  /*13a0*/  SHF.L.U32 R106, R231, 0x10, RZ ;  /* 0x00000010e76a7819 */ /* 0x000fe200000006ff */
[----:B------:R-:W-:Y:S01]  /*13b0*/  FADD.FTZ R159, R230, R159 ;  /* 0x0000009fe69f7221 */ /* 0x000fe20000010000 */
[-C--:B------:R-:W-:Y:S01]  /*13c0*/  FFMA.FTZ R160, R228, R230.reuse, R160 ;  /* 0x000000e6e4a07223 */ /* 0x080fe200000100a0 */
[----:B------:R-:W-:Y:S01]  /*13d0*/  FMUL.FTZ R197, R179, R197 ;  /* 0x000000c5b3c57220 */ /* 0x000fe20000410000 */
[----:B------:R-:W-:Y:S01]  /*13e0*/  SHF.L.U32 R231, R233, 0x10, RZ ;  /* 0x00000010e9e77819 */ /* 0x000fe200000006ff */
        /* <DEDUP_REMOVED lines=16> */
[----:B------:R-:W-:Y:S01]  /*14f0*/  FADD.FTZ R201, -R205, R201 ;  /* 0x000000c9cdc97221 */ /* 0x000fe20000010100 */
[----:B------:R-:W-:Y:S01]  /*1500*/  PRMT R120, R121, 0x7632, R120 ;  /* 0x0000763279787816 */ /* 0x000fe20000000078 */
[----:B------:R-:W-:Y:S01]  /*1510*/  FADD.FTZ R29, R204, R29 ;  /* 0x0000001dcc1d7221 */ /* 0x000fe20000010000 */
[----:B------:R-:W-:Y:S01]  /*1520*/  SHF.L.U32 R216, R199, 0x10, RZ ;  /* 0x00000010c7d87819 */ /* 0x000fe200000006ff */
[-C--:B------:R-:W-:Y:S01]  /*1530*/  FFMA.FTZ R17, R198, R204.reuse, R17 ;  /* 0x000000ccc6117223 */ /* 0x080fe20000010011 */
[----:B------:R-:W-:Y:S01]  /*1540*/  FMUL.FTZ R225, R179, R105 ;  /* 0x00000069b3e17220 */ /* 0x000fe20000410000 */
[----:B------:R-:W-:Y:S01]  /*1550*/  FMUL.FTZ R204, R70, R204 ;  /* 0x000000cc46cc7220 */ /* 0x000fe20000410000 */
[----:B------:R-:W-:Y:S01]  /*1560*/  FADD.FTZ R105, R233, R224 ;  /* 0x000000e0e9697221 */ /* 0x000fe20000010000 */
[----:B------:R-:W-:Y:S01]  /*1570*/  FFMA.FTZ R249, R223, R224, R104 ;  /* 0x000000e0dff97223 */ /* 0x000fe20000010068 */
[----:B------:R-:W-:Y:S01]  /*1580*/  SHF.L.U32 R118, R118, 0x10, RZ ;  /* 0x0000001076767819 */ /* 0x000fe200000006ff */
[----:B------:R-:W-:Y:S01]  /*1590*/  FMUL.FTZ R201, R179, R201 ;  /* 0x000000c9b3c97220 */ /* 0x000fe20000410000 */
[----:B------:R-:W-:Y:S01]  /*15a0*/  SHF.L.U32 R218, R120, 0x10, RZ ;  /* 0x0000001078da7819 */ /* 0x000fe200000006ff */
[----:B------:R-:W-:Y:S01]  /*15b0*/  FADD.FTZ R120, -R205, R216 ;  /* 0x000000d8cd787221 */ /* 0x000fe20000010100 */
[----:B------:R-:W-:Y:S01]  /*15c0*/  FADD.FTZ R149, R106, R149 ;  /* 0x000000956a957221 */ /* 0x000fe20000010000 */
[----:B------:R-:W-:Y:S01]  /*15d0*/  FFMA.FTZ R18, R223, R106, R18 ;  /* 0x0000006adf127223 */ /* 0x000fe20000010012 */
[----:B------:R-:W-:Y:S01]  /*15e0*/  FMUL.FTZ R233, R71, R107 ;  /* 0x0000006b47e97220 */ /* 0x000fe20000410000 */
[----:B------:R-:W-:Y:S01]  /*15f0*/  FADD.FTZ R104, R105, R204 ;  /* 0x000000cc69687221 */ /* 0x000fe20000010000 */
[----:B------:R-:W-:Y:S01]  /*1600*/  SHF.L.U32 R208, R121, 0x10, RZ ;  /* 0x0000001079d07819 */ /* 0x000fe200000006ff */
[----:B------:R-:W-:Y:S01]  /*1610*/  FFMA.FTZ R106, R198, R204, R249 ;  /* 0x000000ccc66a7223 */ /* 0x000fe200000100f9 */
[----:B------:R-:W-:Y:S01]  /*1620*/  PRMT R121, R122, 0x7632, R121 ;  /* 0x000076327a797816 */ /* 0x000fe20000000079 */
[----:B------:R-:W-:Y:S01]  /*1630*/  FADD.FTZ R203, -R205, R203 ;  /* 0x000000cbcdcb7221 */ /* 0x000fe20000010100 */
        /* <DEDUP_REMOVED lines=9> */
[----:B------:R-:W-:Y:S01]  /*16d0*/  SHF.L.U32 R209, R122, 0x10, RZ ;  /* 0x000000107ad17819 */ /* 0x000fe200000006ff */
[----:B------:R-:W-:Y:S01]  /*16e0*/  FADD.FTZ R151, R231, R151 ;  /* 0x00000097e7977221 */ /* 0x000fe20000010000 */
[----:B------:R-:W-:Y:S01]  /*16f0*/  SHF.L.U32 R220, R121, 0x10, RZ ;  /* 0x0000001079dc7819 */ /* 0x000fe200000006ff */
[----:B------:R-:W-:Y:S01]  /*1700*/  FADD.FTZ R121, -R205, R200 ;  /* 0x000000c8cd797221 */ /* 0x000fe20000010100 */
[----:B------:R-:W-:Y:S01]  /*1710*/  PRMT R122, R123, 0x7632, R122 ;  /* 0x000076327b7a7816 */ /* 0x000fe2000000007a */
[-C--:B------:R-:W-:Y:S01]  /*1720*/  FFMA.FTZ R15, R120, R231.reuse, R15 ;  /* 0x000000e7780f7223 */ /* 0x080fe2000001000f */
[----:B------:R-:W-:Y:S01]  /*1730*/  SHF.L.U32 R206, R206, 0x10, RZ ;  /* 0x00000010cece7819 */ /* 0x000fe200000006ff */
[----:B------:R-:W-:Y:S01]  /*1740*/  FMUL.FTZ R231, R73, R231 ;  /* 0x000000e749e77220 */ /* 0x000fe20000410000 */
[----:B------:R-:W-:Y:S01]  /*1750*/  FADD.FTZ R104, R105, R118 ;  /* 0x0000007669687221 */ /* 0x000fe20000010000 */
[----:B------:R-:W-:Y:S01]  /*1760*/  FFMA.FTZ R105, R201, R118, R106 ;  /* 0x00000076c9697223 */ /* 0x000fe2000001006a */
[----:B------:R-:W-:Y:S01]  /*1770*/  FADD.FTZ R207, -R205, R207 ;  /* 0x000000cfcdcf7221 */ /* 0x000fe20000010100 */
[----:B------:R-:W-:Y:S01]  /*1780*/  SHF.L.U32 R222, R122, 0x10, RZ ;  /* 0x000000107ade7819 */ /* 0x000fe200000006ff */
[----:B------:R-:W-:Y:S01]  /*1790*/  FADD.FTZ R27, R119, R27 ;  /* 0x0000001b771b7221 */ /* 0x000fe20000010000 */
[----:B------:R-:W-:Y:S01]  /*17a0*/  FFMA.FTZ R14, R203, R119, R14 ;  /* 0x00000077cb0e7223 */ /* 0x000fe2000001000e */
[----:B------:R-:W-:Y:S01]  /*17b0*/  FMUL.FTZ R121, R179, R121 ;  /* 0x00000079b3797220 */ /* 0x000fe20000410000 */
[--C-:B------:R-:W-:Y:S01]  /*17c0*/  FADD.FTZ R122, -R205, R206.reuse ;  /* 0x000000cecd7a7221 */ /* 0x100fe20000010100 */
[----:B------:R-:W-:Y:S01]  /*17d0*/  FMUL.FTZ R119, R74, R119 ;  /* 0x000000774a777220 */ /* 0x000fe20000410000 */
[----:B------:R-:W-:Y:S01]  /*17e0*/  FADD.FTZ R104, R104, R231 ;  /* 0x000000e768687221 */ /* 0x000fe20000010000 */
[----:B------:R-:W-:Y:S01]  /*17f0*/  PRMT R206, R132, 0x7632, R206 ;  /* 0x0000763284ce7816 */ /* 0x000fe200000000ce */
[----:B------:R-:W-:Y:S01]  /*1800*/  FFMA.FTZ R106, R120, R231, R105 ;  /* 0x000000e7786a7223 */ /* 0x000fe20000010069 */
[----:B------:R-:W-:Y:S01]  /*1810*/  SHF.L.U32 R132, R132, 0x10, RZ ;  /* 0x0000001084847819 */ /* 0x000fe200000006ff */
        /* <DEDUP_REMOVED lines=20> */
[----:B------:R-:W-:Y:S01]  /*1960*/  FMUL.FTZ R208, R179, R208 ;  /* 0x000000d0b3d07220 */ /* 0x000fe20000410000 */
[----:B------:R-:W-:Y:S01]  /*1970*/  FADD.FTZ R153, R206, R153 ;  /* 0x00000099ce997221 */ /* 0x000fe20000010000 */
[-C--:B------:R-:W-:Y:S01]  /*1980*/  FFMA.FTZ R12, R122, R206.reuse, R12 ;  /* 0x000000ce7a0c7223 */ /* 0x080fe2000001000c */
[----:B------:R-:W-:Y:S01]  /*1990*/  FADD.FTZ R150, R107, R150 ;  /* 0x000000966b967221 */ /* 0x000fe20000010000 */
[----:B------:R-:W-:Y:S01]  /*19a0*/  FFMA.FTZ R16, R225, R107, R16 ;  /* 0x0000006be1107223 */ /* 0x000fe20000010010 */
[----:B------:R-:W-:Y:S01]  /*19b0*/  FMUL.FTZ R206, R77, R206 ;  /* 0x000000ce4dce7220 */ /* 0x000fe20000410000 */
[----:B------:R-:W-:Y:S01]  /*19c0*/  FADD.FTZ R105, R105, R132 ;  /* 0x0000008469697221 */ /* 0x000fe20000010000 */
[----:B------:R-:W-:Y:S01]  /*19d0*/  FFMA.FTZ R107, R207, R132, R106 ;  /* 0x00000084cf6b7223 */ /* 0x000fe2000001006a */
[----:B------:R-:W-:Y:S01]  /*19e0*/  SHF.L.U32 R210, R210, 0x10, RZ ;  /* 0x00000010d2d27819 */ /* 0x000fe200000006ff */
[----:B------:R-:W-:Y:S01]  /*19f0*/  FADD.FTZ R209, -R205, R209 ;  /* 0x000000d1cdd17221 */ /* 0x000fe20000010100 */
[----:B------:R-:W-:Y:S01]  /*1a00*/  FADD.FTZ R24, R133, R24 ;  /* 0x0000001885187221 */ /* 0x000fe20000010000 */
[-C--:B------:R-:W-:Y:S01]  /*1a10*/  FFMA.FTZ R11, R208, R133.reuse, R11 ;  /* 0x00000085d00b7223 */ /* 0x080fe2000001000b */
[----:B------:R-:W-:Y:S01]  /*1a20*/  FMUL.FTZ R124, R179, R124 ;  /* 0x0000007cb37c7220 */ /* 0x000fe20000410000 */
        /* <DEDUP_REMOVED lines=18> */
[--C-:B------:R-:W-:Y:S01]  /*1b50*/  FADD.FTZ R200, -R205, R217.reuse ;  /* 0x000000d9cdc87221 */ /* 0x100fe20000010100 */
[----:B------:R-:W-:Y:S01]  /*1b60*/  FMUL.FTZ R134, R80, R134 ;  /* 0x0000008650867220 */ /* 0x000fe20000410000 */
[----:B------:R-:W-:Y:S01]  /*1b70*/  FADD.FTZ R105, R105, R210 ;  /* 0x000000d269697221 */ /* 0x000fe20000010000 */
[C---:B------:R-:W-:Y:S01]  /*1b80*/  PRMT R217, R135.reuse, 0x7632, R217 ;  /* 0x0000763287d97816 */ /* 0x040fe200000000d9 */
        /* <DEDUP_REMOVED lines=170> */
.L_x_4402:
        /* <DEDUP_REMOVED lines=13> */
.L_x_4390:
        /* <DEDUP_REMOVED lines=22> */
[----:B------:R-:W-:Y:S02]  /*2860*/  @P1 PRMT R107, R57, 0x7632, R107 ;  /* 0x00007632396b1816 */ /* 0x000fe4000000006b */
[----:B------:R-:W-:Y:S01]  /*2870*/  FMUL.FTZ R104, R106, UR12 ;  /* 0x0000000c6a687c20 */ /* 0x000fe20008410000 */
[----:B------:R-:W-:Y:S01]  /*2880*/  FMUL.FTZ R105, R105, UR12 ;  /* 0x0000000c69697c20 */ /* 0x000fe20008410000 */
[----:B------:R-:W-:Y:S02]  /*2890*/  @P1 PRMT R106, R56, 0x7632, R106 ;  /* 0x00007632386a1816 */ /* 0x000fe4000000006a */
[----:B------:R-:W-:Y:S02]  /*28a0*/  @P1 SHF.L.U32 R107, R107, 0x10, RZ ;  /* 0x000000106b6b1819 */ /* 0x000fe400000006ff */
[----:B------:R-:W-:-:S02]  /*28b0*/  FSEL R104, R104, RZ, !P4 ;  /* 0x000000ff68687208 */ /* 0x000fc40006000000 */
[----:B------:R-:W-:-:S03]  /*28c0*/  LOP3.LUT P4, RZ, R108, 0xff000000, RZ, 0xc0, !PT ;  /* 0xff0000006cff7812 */ /* 0x000fc6000788c0ff */
[-CC-:B------:R-:W-:Y:S01]  /*28d0*/  FFMA.FTZ R186, R186, R105.reuse, R104.reuse ;  /* 0x00000069baba7223 */ /* 0x180fe20000010068 */
[-CC-:B------:R-:W-:Y:S01]  /*28e0*/  FFMA.FTZ R0, R0, R105.reuse, R104.reuse ;  /* 0x0000006900007223 */ /* 0x180fe20000010068 */
[-CC-:B------:R-:W-:Y:S01]  /*28f0*/  FFMA.FTZ R143, R143, R105.reuse, R104.reuse ;  /* 0x000000698f8f7223 */ /* 0x180fe20000010068 */
[-C--:B------:R-:W-:Y:S01]  /*2900*/  FFMA.FTZ R187, R187, R105.reuse, R104 ;  /* 0x00000069bbbb7223 */ /* 0x080fe20000010068 */
[----:B------:R-:W-:Y:S01]  /*2910*/  FADD.FTZ R250, R185, -R186 ;  /* 0x800000bab9fa7221 */ /* 0x000fe20000010000 */
[----:B------:R-:W-:Y:S01]  /*2920*/  @P1 SHF.L.U32 R186, R106, 0x10, RZ ;  /* 0x000000106aba1819 */ /* 0x000fe200000006ff */
[----:B------:R-:W-:Y:S01]  /*2930*/  FADD.FTZ R0, R191, -R0 ;  /* 0x80000000bf007221 */ /* 0x000fe20000010000 */
[----:B------:R-:W-:Y:S01]  /*2940*/  FADD.FTZ R184, R184, -R143 ;  /* 0x8000008fb8b87221 */ /* 0x000fe20000010000 */
[----:B------:R-:W-:Y:S01]  /*2950*/  FMUL.FTZ R106, R179, R250 ;  /* 0x000000fab36a7220 */ /* 0x000fe20000410000 */
[----:B------:R-:W-:Y:S01]  /*2960*/  FADD.FTZ R192, R192, -R187 ;  /* 0x800000bbc0c07221 */ /* 0x000fe20000010000 */
[----:B------:R-:W-:Y:S01]  /*2970*/  @P1 SHF.L.U32 R143, R57, 0x10, RZ ;  /* 0x00000010398f1819 */ /* 0x000fe200000006ff */
[C---:B------:R-:W-:Y:S01]  /*2980*/  FMUL.FTZ R185, R179.reuse, R184 ;  /* 0x000000b8b3b97220 */ /* 0x040fe20000410000 */
[----:B------:R-:W-:Y:S01]  /*2990*/  @P1 FADD.FTZ R106, R106, R107 ;  /* 0x0000006b6a6a1221 */ /* 0x000fe20000010000 */
[----:B------:R-:W-:Y:S01]  /*29a0*/  MOV R107, R108 ;  /* 0x0000006c006b7202 */ /* 0x000fe20000000f00 */
[----:B------:R-:W-:Y:S01]  /*29b0*/  FMUL.FTZ R184, R179, R192 ;  /* 0x000000c0b3b87220 */ /* 0x000fe20000410000 */
[----:B------:R-:W-:Y:S01]  /*29c0*/  @P1 FADD.FTZ R185, R185, R186 ;  /* 0x000000bab9b91221 */ /* 0x000fe20000010000 */
[----:B------:R-:W-:Y:S01]  /*29d0*/  FMUL.FTZ R186, R106, R178 ;  /* 0x000000b26aba7220 */ /* 0x000fe20000410000 */
[----:B------:R-:W-:Y:S01]  /*29e0*/  LOP3.LUT P5, RZ, R107, 0xff, RZ, 0xc0, !PT ;  /* 0x000000ff6bff7812 */ /* 0x000fe200078ac0ff */
[----:B------:R-:W-:Y:S01]  /*29f0*/  FMUL.FTZ R107, R179, R0 ;  /* 0x00000000b36b7220 */ /* 0x000fe20000410000 */
[----:B------:R-:W-:Y:S01]  /*2a00*/  @P1 SHF.L.U32 R0, R56, 0x10, RZ ;  /* 0x0000001038001819 */ /* 0x000fe200000006ff */
[----:B------:R-:W-:Y:S01]  /*2a10*/  @P1 FADD.FTZ R184, R184, R143 ;  /* 0x0000008fb8b81221 */ /* 0x000fe20000010000 */
[-C--:B------:R-:W-:Y:S01]  /*2a20*/  FMUL.FTZ R108, R185, R178.reuse ;  /* 0x000000b2b96c7220 */ /* 0x080fe20000410000 */
[----:B------:R-:W-:Y:S01]  /*2a30*/  FMUL.FTZ R186, R186, UR13 ;  /* 0x0000000dbaba7c20 */ /* 0x000fe20008410000 */
[-C--:B------:R-:W-:Y:S01]  /*2a40*/  FFMA.FTZ R223, R223, R105.reuse, R104 ;  /* 0x00000069dfdf7223 */ /* 0x080fe20000010068 */
[----:B------:R-:W-:Y:S01]  /*2a50*/  @P1 FADD.FTZ R107, R107, R0 ;  /* 0x000000006b6b1221 */ /* 0x000fe20000010000 */
[-C--:B------:R-:W-:Y:S01]  /*2a60*/  FMUL.FTZ R183, R184, R178.reuse ;  /* 0x000000b2b8b77220 */ /* 0x080fe20000410000 */
[----:B------:R-:W-:Y:S01]  /*2a70*/  FMUL.FTZ R143, R108, UR13 ;  /* 0x0000000d6c8f7c20 */ /* 0x000fe20008410000 */
[-CC-:B------:R-:W-:Y:S01]  /*2a80*/  FFMA.FTZ R187, R228, R105.reuse, R104.reuse ;  /* 0x00000069e4bb7223 */ /* 0x180fe20000010068 */
[----:B------:R-:W-:Y:S01]  /*2a90*/  FMUL.FTZ R0, R107, R178 ;  /* 0x000000b26b007220 */ /* 0x000fe20000410000 */
[----:B------:R-:W-:Y:S01]  /*2aa0*/  FMUL.FTZ R183, R183, UR13 ;  /* 0x0000000db7b77c20 */ /* 0x000fe20008410000 */
[----:B------:R-:W-:Y:S01]  /*2ab0*/  FADD.FTZ R192, R224, -R223 ;  /* 0x800000dfe0c07221 */ /* 0x000fe20000010000 */
[--C-:B------:R-:W-:Y:S01]  /*2ac0*/  FADD.FTZ R230, R230, -R187.reuse ;  /* 0x800000bbe6e67221 */ /* 0x100fe20000010000 */
[----:B------:R-:W-:Y:S01]  /*2ad0*/  FMUL.FTZ R0, R0, UR13 ;  /* 0x0000000d00007c20 */ /* 0x000fe20008410000 */
[----:B------:R-:W-:Y:S01]  /*2ae0*/  @P1 PRMT R187, R59, 0x7632, R187 ;  /* 0x000076323bbb1816 */ /* 0x000fe200000000bb */
[----:B------:R-:W-:Y:S01]  /*2af0*/  FMUL.FTZ R192, R179, R192 ;  /* 0x000000c0b3c07220 */ /* 0x000fe20000410000 */
[----:B------:R-:W-:Y:S01]  /*2b00*/  FSEL R183, R183, RZ, P6 ;  /* 0x000000ffb7b77208 */ /* 0x000fe20003000000 */
[-CC-:B------:R-:W-:Y:S01]  /*2b10*/  FFMA.FTZ R197, R197, R105.reuse, R104.reuse ;  /* 0x00000069c5c57223 */ /* 0x180fe20000010068 */
[----:B------:R-:W-:Y:S01]  /*2b20*/  FSEL R108, R0, RZ, P5 ;  /* 0x000000ff006c7208 */ /* 0x000fe20002800000 */
[-CC-:B------:R-:W-:Y:S01]  /*2b30*/  FFMA.FTZ R120, R120, R105.reuse, R104.reuse ;  /* 0x0000006978787223 */ /* 0x180fe20000010068 */
[----:B------:R-:W-:Y:S01]  /*2b40*/  FSEL R0, R143, RZ, P2 ;  /* 0x000000ff8f007208 */ /* 0x000fe20001000000 */
[----:B------:R-:W-:Y:S01]  /*2b50*/  FADD.FTZ R202, R202, -R197 ;  /* 0x800000c5caca7221 */ /* 0x000fe20000010000 */
[----:B------:R-:W-:Y:S01]  /*2b60*/  FSEL R143, R186, RZ, P4 ;  /* 0x000000ffba8f7208 */ /* 0x000fe20002000000 */
[-CC-:B------:R-:W-:Y:S01]  /*2b70*/  FFMA.FTZ R186, R188, R105.reuse, R104.reuse ;  /* 0x00000069bcba7223 */ /* 0x180fe20000010068 */
[----:B------:R-:W-:Y:S01]  /*2b80*/  LOP3.LUT P5, RZ, R109, 0xff, RZ, 0xc0, !PT ;  /* 0x000000ff6dff7812 */ /* 0x000fe200078ac0ff */
[-C--:B------:R-:W-:Y:S01]  /*2b90*/  FFMA.FTZ R188, R227, R105.reuse, R104 ;  /* 0x00000069e3bc7223 */ /* 0x080fe20000010068 */
[----:B------:R-:W-:Y:S01]  /*2ba0*/  LOP3.LUT P2, RZ, R109, 0xff00, RZ, 0xc0, !PT ;  /* 0x0000ff006dff7812 */ /* 0x000fe2000784c0ff */
[----:B------:R-:W-:Y:S01]  /*2bb0*/  FADD.FTZ R186, R193, -R186 ;  /* 0x800000bac1ba7221 */ /* 0x000fe20000010000 */
[----:B------:R-:W-:Y:S01]  /*2bc0*/  LOP3.LUT P6, RZ, R109, 0xff0000, RZ, 0xc0, !PT ;  /* 0x00ff00006dff7812 */ /* 0x000fe200078cc0ff */
[----:B------:R-:W-:Y:S01]  /*2bd0*/  FADD.FTZ R188, R229, -R188 ;  /* 0x800000bce5bc7221 */ /* 0x000fe20000010000 */
[----:B------:R-:W-:Y:S01]  /*2be0*/  LOP3.LUT P4, RZ, R109, 0xff000000, RZ, 0xc0, !PT ;  /* 0xff0000006dff7812 */ /* 0x000fe2000788c0ff */
[-CC-:B------:R-:W-:Y:S01]  /*2bf0*/  FFMA.FTZ R109, R190, R105.reuse, R104.reuse ;  /* 0x00000069be6d7223 */ /* 0x180fe20000010068 */
[----:B------:R-:W-:Y:S01]  /*2c00*/  FMUL.FTZ R224, R179, R186 ;  /* 0x000000bab3e07220 */ /* 0x000fe20000410000 */
[----:B------:R-:W-:Y:S01]  /*2c10*/  @P1 SHF.L.U32 R187, R187, 0x10, RZ ;  /* 0x00000010bbbb1819 */ /* 0x000fe200000006ff */
[----:B------:R-:W-:Y:S01]  /*2c20*/  FMUL.FTZ R223, R179, R188 ;  /* 0x000000bcb3df7220 */ /* 0x000fe20000410000 */
[----:B------:R-:W-:Y:S01]  /*2c30*/  FADD.FTZ R194, R194, -R109 ;  /* 0x8000006dc2c27221 */ /* 0x000fe20000010000 */
[-CC-:B------:R-:W-:Y:S01]  /*2c40*/  FFMA.FTZ R109, R198, R105.reuse, R104.reuse ;  /* 0x00000069c66d7223 */ /* 0x180fe20000010068 */
[-C--:B------:R-:W-:Y:S01]  /*2c50*/  FFMA.FTZ R198, R225, R105.reuse, R104 ;  /* 0x00000069e1c67223 */ /* 0x080fe20000010068 */
[----:B------:R-:W-:Y:S01]  /*2c60*/  @P1 PRMT R186, R53, 0x7632, R186 ;  /* 0x0000763235ba1816 */ /* 0x000fe200000000ba */
[----:B------:R-:W-:Y:S01]  /*2c70*/  FMUL.FTZ R225, R179, R194 ;  /* 0x000000c2b3e17220 */ /* 0x000fe20000410000 */
[--C-:B------:R-:W-:Y:S01]  /*2c80*/  FADD.FTZ R190, R204, -R109.reuse ;  /* 0x8000006dccbe7221 */ /* 0x100fe20000010000 */
[C---:B------:R-:W-:Y:S01]  /*2c90*/  @P1 PRMT R109, R58.reuse, 0x7632, R109 ;  /* 0x000076323a6d1816 */ /* 0x040fe2000000006d */
[----:B------:R-:W-:Y:S01]  /*2ca0*/  FADD.FTZ R228, R233, -R198 ;  /* 0x800000c6e9e47221 */ /* 0x000fe20000010000 */
[C---:B------:R-:W-:Y:S01]  /*2cb0*/  FMUL.FTZ R204, R179.reuse, R230 ;  /* 0x000000e6b3cc7220 */ /* 0x040fe20000410000 */
        /* <DEDUP_REMOVED lines=8> */
[--C-:B------:R-:W-:Y:S01]  /*2d40*/  @P1 FADD.FTZ R224, R224, R109.reuse ;  /* 0x0000006de0e01221 */ /* 0x100fe20000010000 */
[----:B------:R-:W-:Y:S01]  /*2d50*/  @P1 PRMT R109, R52, 0x7632, R109 ;  /* 0x00007632346d1816 */ /* 0x000fe2000000006d */
[----:B------:R-:W-:Y:S01]  /*2d60*/  FMUL.FTZ R198, R179, R228 ;  /* 0x000000e4b3c67220 */ /* 0x000fe20000410000 */
[----:B------:R-:W-:Y:S01]  /*2d70*/  FADD.FTZ R230, R231, -R120 ;  /* 0x80000078e7e67221 */ /* 0x000fe20000010000 */
[----:B------:R-:W-:Y:S01]  /*2d80*/  @P1 FADD.FTZ R225, R225, R186 ;  /* 0x000000bae1e11221 */ /* 0x000fe20000010000 */
[----:B------:R-:W-:Y:S01]  /*2d90*/  @P1 SHF.L.U32 R109, R109, 0x10, RZ ;  /* 0x000000106d6d1819 */ /* 0x000fe200000006ff */
[----:B------:R-:W-:Y:S01]  /*2da0*/  @P1 FADD.FTZ R198, R198, R187 ;  /* 0x000000bbc6c61221 */ /* 0x000fe20000010000 */
[----:B------:R-:W-:Y:S01]  /*2db0*/  @P1 SHF.L.U32 R186, R53, 0x10, RZ ;  /* 0x0000001035ba1819 */ /* 0x000fe200000006ff */
[-C--:B------:R-:W-:Y:S01]  /*2dc0*/  FFMA.FTZ R201, R201, R105.reuse, R104 ;  /* 0x00000069c9c97223 */ /* 0x080fe20000010068 */
[----:B------:R-:W-:Y:S01]  /*2dd0*/  MOV R187, R110 ;  /* 0x0000006e00bb7202 */ /* 0x000fe20000000f00 */
[----:B------:R-:W-:Y:S01]  /*2de0*/  @P1 FADD.FTZ R192, R192, R109 ;  /* 0x0000006dc0c01221 */ /* 0x000fe20000010000 */
[-C--:B------:R-:W-:Y:S01]  /*2df0*/  FMUL.FTZ R109, R224, R178.reuse ;  /* 0x000000b2e06d7220 */ /* 0x080fe20000410000 */
[----:B------:R-:W-:Y:S01]  /*2e00*/  @P1 FADD.FTZ R197, R197, R186 ;  /* 0x000000bac5c51221 */ /* 0x000fe20000010000 */
[----:B------:R-:W-:Y:S01]  /*2e10*/  FMUL.FTZ R186, R225, R178 ;  /* 0x000000b2e1ba7220 */ /* 0x000fe20000410000 */
[-CC-:B------:R-:W-:Y:S01]  /*2e20*/  FFMA.FTZ R207, R207, R105.reuse, R104.reuse ;  /* 0x00000069cfcf7223 */ /* 0x180fe20000010068 */
[----:B------:R-:W-:Y:S01]  /*2e30*/  FMUL.FTZ R109, R109, UR13 ;  /* 0x0000000d6d6d7c20 */ /* 0x000fe20008410000 */
[----:B------:R-:W-:Y:S01]  /*2e40*/  FADD.FTZ R118, R118, -R201 ;  /* 0x800000c976767221 */ /* 0x000fe20000010000 */
[----:B------:R-:W-:Y:S01]  /*2e50*/  FMUL.FTZ R186, R186, UR13 ;  /* 0x0000000dbaba7c20 */ /* 0x000fe20008410000 */
[----:B------:R-:W-:Y:S01]  /*2e60*/  FADD.FTZ R120, R132, -R207 ;  /* 0x800000cf84787221 */ /* 0x000fe20000010000 */
[-CC-:B------:R-:W-:Y:S01]  /*2e70*/  FFMA.FTZ R228, R208, R105.reuse, R104.reuse ;  /* 0x00000069d0e47223 */ /* 0x180fe20000010068 */
[----:B------:R-:W-:Y:S01]  /*2e80*/  FSEL R191, R109, RZ, P5 ;  /* 0x000000ff6dbf7208 */ /* 0x000fe20002800000 */
[----:B------:R-:W-:Y:S01]  /*2e90*/  FMUL.FTZ R208, R179, R118 ;  /* 0x00000076b3d07220 */ /* 0x000fe20000410000 */
[----:B------:R-:W-:Y:S01]  /*2ea0*/  @P1 SHF.L.U32 R109, R52, 0x10, RZ ;  /* 0x00000010346d1819 */ /* 0x000fe200000006ff */
[-C--:B------:R-:W-:Y:S01]  /*2eb0*/  FFMA.FTZ R121, R121, R105.reuse, R104 ;  /* 0x0000006979797223 */ /* 0x080fe20000010068 */
[----:B------:R-:W-:Y:S01]  /*2ec0*/  LOP3.LUT P5, RZ, R187, 0xff, RZ, 0xc0, !PT ;  /* 0x000000ffbbff7812 */ /* 0x000fe200078ac0ff */
[-C--:B------:R-:W-:Y:S01]  /*2ed0*/  FMUL.FTZ R187, R204, R178.reuse ;  /* 0x000000b2ccbb7220 */ /* 0x080fe20000410000 */
[----:B------:R-:W-:Y:S01]  /*2ee0*/  FSEL R193, R186, RZ, P6 ;  /* 0x000000ffbac17208 */ /* 0x000fe20003000000 */
[----:B------:R-:W-:Y:S01]  /*2ef0*/  @P1 FADD.FTZ R202, R202, R109 ;  /* 0x0000006dcaca1221 */ /* 0x000fe20000010000 */
[-C--:B------:R-:W-:Y:S01]  /*2f00*/  FMUL.FTZ R109, R223, R178.reuse ;  /* 0x000000b2df6d7220 */ /* 0x080fe20000410000 */
[----:B------:R-:W-:Y:S01]  /*2f10*/  FMUL.FTZ R187, R187, UR13 ;  /* 0x0000000dbbbb7c20 */ /* 0x000fe20008410000 */
[-C--:B------:R-:W-:Y:S01]  /*2f20*/  FMUL.FTZ R186, R197, R178.reuse ;  /* 0x000000b2c5ba7220 */ /* 0x080fe20000410000 */
[----:B------:R-:W-:Y:S01]  /*2f30*/  LOP3.LUT P6, RZ, R110, 0xff0000, RZ, 0xc0, !PT ;  /* 0x00ff00006eff7812 */ /* 0x000fe200078cc0ff */
[----:B------:R-:W-:Y:S01]  /*2f40*/  FMUL.FTZ R109, R109, UR13 ;  /* 0x0000000d6d6d7c20 */ /* 0x000fe20008410000 */
[----:B------:R-:W-:Y:S01]  /*2f50*/  FADD.FTZ R232, R232, -R121 ;  /* 0x80000079e8e87221 */ /* 0x000fe20000010000 */
[----:B------:R-:W-:Y:S01]  /*2f60*/  FSEL R194, R187, RZ, P4 ;  /* 0x000000ffbbc27208 */ /* 0x000fe20002000000 */
[----:B------:R-:W-:Y:S01]  /*2f70*/  FMUL.FTZ R188, R186, UR13 ;  /* 0x0000000dbabc7c20 */ /* 0x000fe20008410000 */
[----:B------:R-:W-:Y:S01]  /*2f80*/  LOP3.LUT P4, RZ, R110, 0xff000000, RZ, 0xc0, !PT ;  /* 0xff0000006eff7812 */ /* 0x000fe2000788c0ff */
[-C--:B------:R-:W-:Y:S01]  /*2f90*/  FMUL.FTZ R186, R198, R178.reuse ;  /* 0x000000b2c6ba7220 */ /* 0x080fe20000410000 */
[----:B------:R-:W-:Y:S01]  /*2fa0*/  FSEL R190, R109, RZ, P2 ;  /* 0x000000ff6dbe7208 */ /* 0x000fe20001000000 */
[-C--:B------:R-:W-:Y:S01]  /*2fb0*/  FMUL.FTZ R109, R202, R178.reuse ;  /* 0x000000b2ca6d7220 */ /* 0x080fe20000410000 */
[----:B------:R-:W-:Y:S01]  /*2fc0*/  LOP3.LUT P2, RZ, R110, 0xff00, RZ, 0xc0, !PT ;  /* 0x0000ff006eff7812 */ /* 0x000fe2000784c0ff */
[----:B------:R-:W-:Y:S01]  /*2fd0*/  FMUL.FTZ R110, R192, R178 ;  /* 0x000000b2c06e7220 */ /* 0x000fe20000410000 */
[----:B------:R-:W-:Y:S01]  /*2fe0*/  FSEL R188, R188, RZ, P6 ;  /* 0x000000ffbcbc7208 */ /* 0x000fe20003000000 */
[----:B------:R-:W-:Y:S01]  /*2ff0*/  FMUL.FTZ R109, R109, UR13 ;  /* 0x0000000d6d6d7c20 */ /* 0x000fe20008410000 */
[----:B------:R-:W-:Y:S01]  /*3000*/  LOP3.LUT P6, RZ, R111, 0xff0000, RZ, 0xc0, !PT ;  /* 0x00ff00006fff7812 */ /* 0x000fe200078cc0ff */
[----:B------:R-:W-:Y:S01]  /*3010*/  FMUL.FTZ R110, R110, UR13 ;  /* 0x0000000d6e6e7c20 */ /* 0x000fe20008410000 */
[----:B------:R-:W-:Y:S01]  /*3020*/  FADD.FTZ R228, R133, -R228 ;  /* 0x800000e485e47221 */ /* 0x000fe20000010000 */
[----:B------:R-:W-:Y:S01]  /*3030*/  @P1 PRMT R118, R49, 0x7632, R118 ;  /* 0x0000763231761816 */ /* 0x000fe20000000076 */
[----:B------:R-:W-:Y:S01]  /*3040*/  FMUL.FTZ R133, R179, R120 ;  /* 0x00000078b3857220 */ /* 0x000fe20000410000 */
[----:B------:R-:W-:Y:S01]  /*3050*/  FSEL R187, R109, RZ, P5 ;  /* 0x000000ff6dbb7208 */ /* 0x000fe20002800000 */
[----:B------:R-:W-:Y:S01]  /*3060*/  FMUL.FTZ R109, R186, UR13 ;  /* 0x0000000dba6d7c20 */ /* 0x000fe20008410000 */
[----:B------:R-:W-:Y:S01]  /*3070*/  FSEL R186, R110, RZ, P2 ;  /* 0x000000ff6eba7208 */ /* 0x000fe20001000000 */
[-CC-:B------:R-:W-:Y:S01]  /*3080*/  FFMA.FTZ R110, R203, R105.reuse, R104.reuse ;  /* 0x00000069cb6e7223 */ /* 0x180fe20000010068 */
[----:B------:R-:W-:Y:S01]  /*3090*/  LOP3.LUT P5, RZ, R111, 0xff, RZ, 0xc0, !PT ;  /* 0x000000ff6fff7812 */ /* 0x000fe200078ac0ff */
[-C--:B------:R-:W-:Y:S01]  /*30a0*/  FFMA.FTZ R125, R125, R105.reuse, R104 ;  /* 0x000000697d7d7223 */ /* 0x080fe20000010068 */
[----:B------:R-:W-:Y:S01]  /*30b0*/  FSEL R109, R109, RZ, P4 ;  /* 0x000000ff6d6d7208 */ /* 0x000fe20002000000 */
[----:B------:R-:W-:Y:S01]  /*30c0*/  FADD.FTZ R110, R119, -R110 ;  /* 0x8000006e776e7221 */ /* 0x000fe20000010000 */
[C---:B------:R-:W-:Y:S01]  /*30d0*/  LOP3.LUT P2, RZ, R111.reuse, 0xff00, RZ, 0xc0, !PT ;  /* 0x0000ff006fff7812 */ /* 0x040fe2000784c0ff */
[-CC-:B------:R-:W-:Y:S01]  /*30e0*/  FFMA.FTZ R119, R124, R105.reuse, R104.reuse ;  /* 0x000000697c777223 */ /* 0x180fe20000010068 */
[----:B------:R-:W-:Y:S01]  /*30f0*/  LOP3.LUT P4, RZ, R111, 0xff000000, RZ, 0xc0, !PT ;  /* 0xff0000006fff7812 */ /* 0x000fe2000788c0ff */
[-C--:B------:R-:W-:Y:S01]  /*3100*/  FFMA.FTZ R111, R122, R105.reuse, R104 ;  /* 0x000000697a6f7223 */ /* 0x080fe20000010068 */
[----:B------:R-:W-:Y:S01]  /*3110*/  FMUL.FTZ R207, R179, R110 ;  /* 0x0000006eb3cf7220 */ /* 0x000fe20000410000 */
[----:B------:R-:W-:Y:S01]  /*3120*/  FADD.FTZ R132, R210, -R119 ;  /* 0x80000077d2847221 */ /* 0x000fe20000010000 */
[----:B------:R-:W-:Y:S01]  /*3130*/  @P1 SHF.L.U32 R110, R55, 0x10, RZ ;  /* 0x00000010376e1819 */ /* 0x000fe200000006ff */
[--C-:B------:R-:W-:Y:S01]  /*3140*/  FADD.FTZ R122, R206, -R111.reuse ;  /* 0x8000006fce7a7221 */ /* 0x100fe20000010000 */
[----:B------:R-:W-:Y:S01]  /*3150*/  @P1 PRMT R111, R54, 0x7632, R111 ;  /* 0x00007632366f1816 */ /* 0x000fe2000000006f */
[C---:B------:R-:W-:Y:S01]  /*3160*/  FMUL.FTZ R206, R179.reuse, R230 ;  /* 0x000000e6b3ce7220 */ /* 0x040fe20000410000 */
[C---:B------:R-:W-:Y:S01]  /*3170*/  FMUL.FTZ R210, R179.reuse, R232 ;  /* 0x000000e8b3d27220 */ /* 0x040fe20000410000 */
[----:B------:R-:W-:Y:S01]  /*3180*/  FMUL.FTZ R122, R179, R122 ;  /* 0x0000007ab37a7220 */ /* 0x000fe20000410000 */
[----:B------:R-:W-:Y:S01]  /*3190*/  @P1 SHF.L.U32 R111, R111, 0x10, RZ ;  /* 0x000000106f6f1819 */ /* 0x000fe200000006ff */
[----:B------:R-:W-:Y:S01]  /*31a0*/  @P1 FADD.FTZ R207, R207, R110 ;  /* 0x0000006ecfcf1221 */ /* 0x000fe20000010000 */
[C---:B------:R-:W-:Y:S01]  /*31b0*/  FMUL.FTZ R124, R179.reuse, R228 ;  /* 0x000000e4b37c7220 */ /* 0x040fe20000410000 */
[----:B------:R-:W-:Y:S01]  /*31c0*/  @P1 SHF.L.U32 R110, R48, 0x10, RZ ;  /* 0x00000010306e1819 */ /* 0x000fe200000006ff */
[----:B------:R-:W-:Y:S01]  /*31d0*/  FMUL.FTZ R132, R179, R132 ;  /* 0x00000084b3847220 */ /* 0x000fe20000410000 */
[--C-:B------:R-:W-:Y:S01]  /*31e0*/  @P1 FADD.FTZ R206, R206, R111.reuse ;  /* 0x0000006fcece1221 */ /* 0x100fe20000010000 */
[----:B------:R-:W-:Y:S01]  /*31f0*/  @P1 PRMT R111, R55, 0x7632, R111 ;  /* 0x00007632376f1816 */ /* 0x000fe2000000006f */
[-C--:B------:R-:W-:Y:S01]  /*3200*/  FFMA.FTZ R209, R209, R105.reuse, R104 ;  /* 0x00000069d1d17223 */ /* 0x080fe20000010068 */
[----:B------:R-:W-:Y:S01]  /*3210*/  @P1 FADD.FTZ R133, R133, R110 ;  /* 0x0000006e85851221 */ /* 0x000fe20000010000 */
[----:B------:R-:W-:Y:S01]  /*3220*/  FMUL.FTZ R110, R206, R178 ;  /* 0x000000b2ce6e7220 */ /* 0x000fe20000410000 */
[----:B------:R-:W-:Y:S01]  /*3230*/  @P1 SHF.L.U32 R119, R111, 0x10, RZ ;  /* 0x000000106f771819 */ /* 0x000fe200000006ff */
[-CC-:B------:R-:W-:Y:S01]  /*3240*/  FFMA.FTZ R126, R126, R105.reuse, R104.reuse ;  /* 0x000000697e7e7223 */ /* 0x180fe20000010068 */
[----:B------:R-:W-:Y:S01]  /*3250*/  @P1 SHF.L.U32 R111, R54, 0x10, RZ ;  /* 0x00000010366f1819 */ /* 0x000fe200000006ff */
[----:B------:R-:W-:Y:S01]  /*3260*/  FMUL.FTZ R110, R110, UR13 ;  /* 0x0000000d6e6e7c20 */ /* 0x000fe20008410000 */
[-C--:B------:R-:W-:Y:S01]  /*3270*/  FFMA.FTZ R211, R211, R105.reuse, R104 ;  /* 0x00000069d3d37223 */ /* 0x080fe20000010068 */
[----:B------:R-:W-:Y:S01]  /*3280*/  @P1 FADD.FTZ R210, R210, R119 ;  /* 0x00000077d2d21221 */ /* 0x000fe20000010000 */
[----:B------:R-:W-:Y:S01]  /*3290*/  @P1 SHF.L.U32 R119, R118, 0x10, RZ ;  /* 0x0000001076771819 */ /* 0x000fe200000006ff */
[--C-:B------:R-:W-:Y:S01]  /*32a0*/  @P1 FADD.FTZ R208, R208, R111.reuse ;  /* 0x0000006fd0d01221 */ /* 0x100fe20000010000 */
[----:B------:R-:W-:Y:S01]  /*32b0*/  @P1 PRMT R111, R48, 0x7632, R111 ;  /* 0x00007632306f1816 */ /* 0x000fe2000000006f */
[----:B------:R-:W-:Y:S01]  /*32c0*/  FADD.FTZ R216, R216, -R125 ;  /* 0x8000007dd8d87221 */ /* 0x000fe20000010000 */
[----:B------:R-:W-:Y:S01]  /*32d0*/  MOV R118, R112 ;  /* 0x0000007000767202 */ /* 0x000fe20000000f00 */
[----:B------:R-:W-:Y:S01]  /*32e0*/  @P1 FADD.FTZ R132, R132, R119 ;  /* 0x0000007784841221 */ /* 0x000fe20000010000 */
[----:B------:R-:W-:Y:S01]  /*32f0*/  @P1 SHF.L.U32 R111, R111, 0x10, RZ ;  /* 0x000000106f6f1819 */ /* 0x000fe200000006ff */
[----:B------:R-:W-:Y:S01]  /*3300*/  FADD.FTZ R134, R134, -R209 ;  /* 0x800000d186867221 */ /* 0x000fe20000010000 */
[----:B------:R-:W-:Y:S01]  /*3310*/  FSEL R110, R110, RZ, P2 ;  /* 0x000000ff6e6e7208 */ /* 0x000fe20001000000 */
        /* <DEDUP_REMOVED lines=8> */
[----:B------:R-:W-:Y:S01]  /*33a0*/  FADD.FTZ R136, R136, -R211 ;  /* 0x800000d388887221 */ /* 0x000fe20000010000 */
[-CC-:B------:R-:W-:Y:S01]  /*33b0*/  FFMA.FTZ R129, R129, R105.reuse, R104.reuse ;  /* 0x0000006981817223 */ /* 0x180fe20000010068 */
[C---:B------:R-:W-:Y:S01]  /*33c0*/  FMUL.FTZ R211, R179.reuse, R216 ;  /* 0x000000d8b3d37220 */ /* 0x040fe20000410000 */
[----:B------:R-:W-:Y:S01]  /*33d0*/  FMUL.FTZ R216, R179, R134 ;  /* 0x00000086b3d87220 */ /* 0x000fe20000410000 */
[----:B------:R-:W-:Y:S01]  /*33e0*/  FSEL R201, R111, RZ, P5 ;  /* 0x000000ff6fc97208 */ /* 0x000fe20002800000 */
[----:B------:R-:W-:Y:S01]  /*33f0*/  FADD.FTZ R230, R218, -R129 ;  /* 0x80000081dae67221 */ /* 0x000fe20000010000 */
[----:B------:R-:W-:Y:S01]  /*3400*/  @P1 SHF.L.U32 R111, R49, 0x10, RZ ;  /* 0x00000010316f1819 */ /* 0x000fe200000006ff */
[-C--:B------:R-:W-:Y:S01]  /*3410*/  FFMA.FTZ R130, R130, R105.reuse, R104 ;  /* 0x0000006982827223 */ /* 0x080fe20000010068 */
[----:B------:R-:W-:Y:S01]  /*3420*/  LOP3.LUT P5, RZ, R118, 0xff, RZ, 0xc0, !PT ;  /* 0x000000ff76ff7812 */ /* 0x000fe200078ac0ff */
[-C--:B------:R-:W-:Y:S01]  /*3430*/  FMUL.FTZ R118, R210, R178.reuse ;  /* 0x000000b2d2767220 */ /* 0x080fe20000410000 */
[----:B------:R-:W-:Y:S01]  /*3440*/  @P1 PRMT R125, R45, 0x7632, R125 ;  /* 0x000076322d7d1816 */ /* 0x000fe2000000007d */
[----:B------:R-:W-:Y:S01]  /*3450*/  @P1 FADD.FTZ R124, R124, R111 ;  /* 0x0000006f7c7c1221 */ /* 0x000fe20000010000 */
[-C--:B------:R-:W-:Y:S01]  /*3460*/  FMUL.FTZ R111, R207, R178.reuse ;  /* 0x000000b2cf6f7220 */ /* 0x080fe20000410000 */
[----:B------:R-:W-:Y:S01]  /*3470*/  FMUL.FTZ R118, R118, UR13 ;  /* 0x0000000d76767c20 */ /* 0x000fe20008410000 */
[----:B------:R-:W-:Y:S01]  /*3480*/  FADD.FTZ R130, R219, -R130 ;  /* 0x80000082db827221 */ /* 0x000fe20000010000 */
[----:B------:R-:W-:Y:S01]  /*3490*/  FMUL.FTZ R119, R124, R178 ;  /* 0x000000b27c777220 */ /* 0x000fe20000410000 */
[----:B------:R-:W-:Y:S01]  /*34a0*/  FMUL.FTZ R111, R111, UR13 ;  /* 0x0000000d6f6f7c20 */ /* 0x000fe20008410000 */
[----:B------:R-:W-:Y:S01]  /*34b0*/  FMUL.FTZ R134, R179, R230 ;  /* 0x000000e6b3867220 */ /* 0x000fe20000410000 */
[----:B------:R-:W-:Y:S01]  /*34c0*/  FADD.FTZ R126, R137, -R126 ;  /* 0x8000007e897e7221 */ /* 0x000fe20000010000 */
[----:B------:R-:W-:Y:S01]  /*34d0*/  FMUL.FTZ R121, R119, UR13 ;  /* 0x0000000d77797c20 */ /* 0x000fe20008410000 */
[----:B------:R-:W-:Y:S01]  /*34e0*/  FMUL.FTZ R209, R179, R228 ;  /* 0x000000e4b3d17220 */ /* 0x000fe20000410000 */
[----:B------:R-:W-:Y:S01]  /*34f0*/  FSEL R203, R111, RZ, P6 ;  /* 0x000000ff6fcb7208 */ /* 0x000fe20003000000 */
[----:B------:R-:W-:Y:S01]  /*3500*/  FMUL.FTZ R136, R179, R136 ;  /* 0x00000088b3887220 */ /* 0x000fe20000410000 */
[----:B------:R-:W-:Y:S01]  /*3510*/  FSEL R111, R118, RZ, P4 ;  /* 0x000000ff766f7208 */ /* 0x000fe20002000000 */
[-C--:B------:R-:W-:Y:S01]  /*3520*/  FMUL.FTZ R118, R122, R178.reuse ;  /* 0x000000b27a767220 */ /* 0x080fe20000410000 */
[C---:B------:R-:W-:Y:S01]  /*3530*/  LOP3.LUT P6, RZ, R112.reuse, 0xff0000, RZ, 0xc0, !PT ;  /* 0x00ff000070ff7812 */ /* 0x040fe200078cc0ff */
[-CC-:B------:R-:W-:Y:S01]  /*3540*/  FFMA.FTZ R213, R213, R105.reuse, R104.reuse ;  /* 0x00000069d5d57223 */ /* 0x180fe20000010068 */
[----:B------:R-:W-:Y:S01]  /*3550*/  LOP3.LUT P4, RZ, R112, 0xff000000, RZ, 0xc0, !PT ;  /* 0xff00000070ff7812 */ /* 0x000fe2000788c0ff */
[----:B------:R-:W-:Y:S01]  /*3560*/  FMUL.FTZ R112, R133, R178 ;  /* 0x000000b285707220 */ /* 0x000fe20000410000 */
[----:B------:R-:W-:Y:S01]  /*3570*/  FMUL.FTZ R118, R118, UR13 ;  /* 0x0000000d76767c20 */ /* 0x000fe20008410000 */
[----:B------:R-:W-:Y:S01]  /*3580*/  FSEL R121, R121, RZ, P6 ;  /* 0x000000ff79797208 */ /* 0x000fe20003000000 */
[----:B------:R-:W-:Y:S01]  /*3590*/  FADD.FTZ R138, R138, -R213 ;  /* 0x800000d58a8a7221 */ /* 0x000fe20000010000 */
[----:B------:R-:W-:Y:S01]  /*35a0*/  FMUL.FTZ R112, R112, UR13 ;  /* 0x0000000d70707c20 */ /* 0x000fe20008410000 */
[----:B------:R-:W-:Y:S01]  /*35b0*/  FSEL R120, R120, RZ, P4 ;  /* 0x000000ff78787208 */ /* 0x000fe20002000000 */
[-CC-:B------:R-:W-:Y:S01]  /*35c0*/  FFMA.FTZ R189, R189, R105.reuse, R104.reuse ;  /* 0x00000069bdbd7223 */ /* 0x180fe20000010068 */
[----:B------:R-:W-:Y:S01]  /*35d0*/  FSEL R118, R118, RZ, P2 ;  /* 0x000000ff76767208 */ /* 0x000fe20001000000 */
[-CC-:B------:R-:W-:Y:S01]  /*35e0*/  FFMA.FTZ R214, R214, R105.reuse, R104.reuse ;  /* 0x00000069d6d67223 */ /* 0x180fe20000010068 */
[----:B------:R-:W-:Y:S01]  /*35f0*/  FSEL R119, R112, RZ, P5 ;  /* 0x000000ff70777208 */ /* 0x000fe20002800000 */
[-CC-:B------:R-:W-:Y:S01]  /*3600*/  FFMA.FTZ R112, R123, R105.reuse, R104.reuse ;  /* 0x000000697b707223 */ /* 0x180fe20000010068 */
[----:B------:R-:W-:Y:S01]  /*3610*/  LOP3.LUT P5, RZ, R113, 0xff, RZ, 0xc0, !PT ;  /* 0x000000ff71ff7812 */ /* 0x000fe200078ac0ff */
[-C--:B------:R-:W-:Y:S01]  /*3620*/  FFMA.FTZ R199, R199, R105.reuse, R104 ;  /* 0x00000069c7c77223 */ /* 0x080fe20000010068 */
[----:B------:R-:W-:Y:S01]  /*3630*/  LOP3.LUT P2, RZ, R113, 0xff00, RZ, 0xc0, !PT ;  /* 0x0000ff0071ff7812 */ /* 0x000fe2000784c0ff */
[----:B------:R-:W-:Y:S01]  /*3640*/  FADD.FTZ R112, R135, -R112 ;  /* 0x8000007087707221 */ /* 0x000fe20000010000 */
[----:B------:R-:W-:Y:S01]  /*3650*/  LOP3.LUT P6, RZ, R113, 0xff0000, RZ, 0xc0, !PT ;  /* 0x00ff000071ff7812 */ /* 0x000fe200078cc0ff */
[----:B------:R-:W-:Y:S01]  /*3660*/  FMUL.FTZ R135, R179, R130 ;  /* 0x00000082b3877220 */ /* 0x000fe20000410000 */
[----:B------:R-:W-:Y:S01]  /*3670*/  LOP3.LUT P4, RZ, R113, 0xff000000, RZ, 0xc0, !PT ;  /* 0xff00000071ff7812 */ /* 0x000fe2000788c0ff */
[C---:B------:R-:W-:Y:S01]  /*3680*/  FMUL.FTZ R217, R179.reuse, R112 ;  /* 0x00000070b3d97220 */ /* 0x040fe20000410000 */
[C---:B------:R-:W-:Y:S01]  /*3690*/  @P1 PRMT R113, R50.reuse, 0x7632, R113 ;  /* 0x0000763232711816 */ /* 0x040fe20000000071 */
[----:B------:R-:W-:Y:S01]  /*36a0*/  FMUL.FTZ R130, R179, R126 ;  /* 0x0000007eb3827220 */ /* 0x000fe20000410000 */
[----:B------:R-:W-:Y:S01]  /*36b0*/  @P1 PRMT R123, R51, 0x7632, R123 ;  /* 0x00007632337b1816 */ /* 0x000fe2000000007b */
[-CC-:B------:R-:W-:Y:S01]  /*36c0*/  FFMA.FTZ R126, R195, R105.reuse, R104.reuse ;  /* 0x00000069c37e7223 */ /* 0x180fe20000010068 */
[----:B------:R-:W-:Y:S01]  /*36d0*/  @P1 SHF.L.U32 R212, R113, 0x10, RZ ;  /* 0x0000001071d41819 */ /* 0x000fe200000006ff */
[-CC-:B------:R-:W-:Y:S01]  /*36e0*/  FFMA.FTZ R215, R215, R105.reuse, R104.reuse ;  /* 0x00000069d7d77223 */ /* 0x180fe20000010068 */
[----:B------:R-:W-:Y:S01]  /*36f0*/  @P1 SHF.L.U32 R113, R50, 0x10, RZ ;  /* 0x0000001032711819 */ /* 0x000fe200000006ff */
[-C--:B------:R-:W-:Y:S01]  /*3700*/  FFMA.FTZ R200, R200, R105.reuse, R104 ;  /* 0x00000069c8c87223 */ /* 0x080fe20000010068 */
[----:B------:R-:W-:Y:S01]  /*3710*/  @P1 SHF.L.U32 R218, R123, 0x10, RZ ;  /* 0x000000107bda1819 */ /* 0x000fe200000006ff */
[----:B------:R-:W-:Y:S01]  /*3720*/  @P1 FADD.FTZ R211, R211, R212 ;  /* 0x000000d4d3d31221 */ /* 0x000fe20000010000 */
[----:B------:R-:W-:Y:S01]  /*3730*/  @P1 PRMT R123, R44, 0x7632, R123 ;  /* 0x000076322c7b1816 */ /* 0x000fe2000000007b */
[----:B------:R-:W-:Y:S01]  /*3740*/  @P1 FADD.FTZ R216, R216, R113 ;  /* 0x00000071d8d81221 */ /* 0x000fe20000010000 */
[----:B------:R-:W-:Y:S01]  /*3750*/  @P1 SHF.L.U32 R212, R125, 0x10, RZ ;  /* 0x000000107dd41819 */ /* 0x000fe200000006ff */
[----:B------:R-:W-:Y:S01]  /*3760*/  @P1 FADD.FTZ R209, R209, R218 ;  /* 0x000000dad1d11221 */ /* 0x000fe20000010000 */
[----:B------:R-:W-:Y:S01]  /*3770*/  @P1 SHF.L.U32 R123, R123, 0x10, RZ ;  /* 0x000000107b7b1819 */ /* 0x000fe200000006ff */
[----:B------:R-:W-:Y:S01]  /*3780*/  FMUL.FTZ R113, R216, R178 ;  /* 0x000000b2d8717220 */ /* 0x000fe20000410000 */
[----:B------:R-:W-:Y:S01]  /*3790*/  @P1 SHF.L.U32 R112, R51, 0x10, RZ ;  /* 0x0000001033701819 */ /* 0x000fe200000006ff */
[----:B------:R-:W-:Y:S01]  /*37a0*/  @P1 FADD.FTZ R135, R135, R212 ;  /* 0x000000d487871221 */ /* 0x000fe20000010000 */
[-C--:B------:R-:W-:Y:S01]  /*37b0*/  FFMA.FTZ R131, R131, R105.reuse, R104 ;  /* 0x0000006983837223 */ /* 0x080fe20000010068 */
[----:B------:R-:W-:Y:S01]  /*37c0*/  FMUL.FTZ R113, R113, UR13 ;  /* 0x0000000d71717c20 */ /* 0x000fe20008410000 */
[----:B------:R-:W-:Y:S01]  /*37d0*/  @P1 FADD.FTZ R134, R134, R123 ;  /* 0x0000007b86861221 */ /* 0x000fe20000010000 */
[----:B------:R-:W-:Y:S01]  /*37e0*/  MOV R123, R114 ;  /* 0x00000072007b7202 */ /* 0x000fe20000000f00 */
[----:B------:R-:W-:Y:S01]  /*37f0*/  @P1 FADD.FTZ R217, R217, R112 ;  /* 0x00000070d9d91221 */ /* 0x000fe20000010000 */
[-C--:B------:R-:W-:Y:S01]  /*3800*/  FMUL.FTZ R112, R211, R178.reuse ;  /* 0x000000b2d3707220 */ /* 0x080fe20000410000 */
[----:B------:R-:W-:Y:S01]  /*3810*/  FSEL R212, R113, RZ, P5 ;  /* 0x000000ff71d47208 */ /* 0x000fe20002800000 */
[-C--:B------:R-:W-:Y:S01]  /*3820*/  FFMA.FTZ R205, R205, R105.reuse, R104 ;  /* 0x00000069cdcd7223 */ /* 0x080fe20000010068 */
[----:B------:R-:W-:Y:S01]  /*3830*/  LOP3.LUT P5, RZ, R123, 0xff, RZ, 0xc0, !PT ;  /* 0x000000ff7bff7812 */ /* 0x000fe200078ac0ff */
[----:B------:R-:W-:Y:S01]  /*3840*/  FMUL.FTZ R112, R112, UR13 ;  /* 0x0000000d70707c20 */ /* 0x000fe20008410000 */
[----:B------:R-:W-:Y:S01]  /*3850*/  @P1 SHF.L.U32 R113, R44, 0x10, RZ ;  /* 0x000000102c711819 */ /* 0x000fe200000006ff */
[----:B------:R-:W-:Y:S01]  /*3860*/  FADD.FTZ R220, R220, -R189 ;  /* 0x800000bddcdc7221 */ /* 0x000fe20000010000 */
[----:B------:R-:W-:Y:S01]  /*3870*/  @P1 SHF.L.U32 R123, R45, 0x10, RZ ;  /* 0x000000102d7b1819 */ /* 0x000fe200000006ff */
[----:B------:R-:W-:Y:S01]  /*3880*/  FADD.FTZ R126, R221, -R126 ;  /* 0x8000007edd7e7221 */ /* 0x000fe20000010000 */
[----:B------:R-:W-:Y:S01]  /*3890*/  FSEL R137, R112, RZ, P2 ;  /* 0x000000ff70897208 */ /* 0x000fe20001000000 */
[----:B------:R-:W-:Y:S01]  /*38a0*/  @P1 FADD.FTZ R136, R136, R113 ;  /* 0x0000007188881221 */ /* 0x000fe20000010000 */
[-C--:B------:R-:W-:Y:S01]  /*38b0*/  FMUL.FTZ R113, R217, R178.reuse ;  /* 0x000000b2d9717220 */ /* 0x080fe20000410000 */
[----:B------:R-:W-:Y:S01]  /*38c0*/  @P1 FADD.FTZ R130, R130, R123 ;  /* 0x0000007b82821221 */ /* 0x000fe20000010000 */
[-C--:B------:R-:W-:Y:S01]  /*38d0*/  FMUL.FTZ R123, R209, R178.reuse ;  /* 0x000000b2d17b7220 */ /* 0x080fe20000410000 */
[-C--:B------:R-:W-:Y:S01]  /*38e0*/  FMUL.FTZ R112, R136, R178.reuse ;  /* 0x000000b288707220 */ /* 0x080fe20000410000 */
[----:B------:R-:W-:Y:S01]  /*38f0*/  FMUL.FTZ R113, R113, UR13 ;  /* 0x0000000d71717c20 */ /* 0x000fe20008410000 */
[----:B------:R-:W-:Y:S01]  /*3900*/  LOP3.LUT P2, RZ, R114, 0xff00, RZ, 0xc0, !PT ;  /* 0x0000ff0072ff7812 */ /* 0x000fe2000784c0ff */
[----:B------:R-:W-:Y:S01]  /*3910*/  FMUL.FTZ R123, R123, UR13 ;  /* 0x0000000d7b7b7c20 */ /* 0x000fe20008410000 */
[----:B------:R-:W-:Y:S01]  /*3920*/  FMUL.FTZ R112, R112, UR13 ;  /* 0x0000000d70707c20 */ /* 0x000fe20008410000 */
[----:B------:R-:W-:Y:S01]  /*3930*/  FADD.FTZ R236, R236, -R205 ;  /* 0x800000cdecec7221 */ /* 0x000fe20000010000 */
        /* <DEDUP_REMOVED lines=9> */
[----:B------:R-:W-:Y:S01]  /*39d0*/  FADD.FTZ R234, R234, -R199 ;  /* 0x800000c7eaea7221 */ /* 0x000fe20000010000 */
[----:B------:R-:W-:Y:S01]  /*39e0*/  FSEL R123, R113, RZ, P2 ;  /* 0x000000ff717b7208 */ /* 0x000fe20001000000 */
[----:B------:R-:W-:Y:S01]  /*39f0*/  FMUL.FTZ R125, R114, UR13 ;  /* 0x0000000d727d7c20 */ /* 0x000fe20008410000 */
[----:B------:R-:W-:Y:S01]  /*3a00*/  FSEL R114, R112, RZ, P5 ;  /* 0x000000ff70727208 */ /* 0x000fe20002800000 */
[-CC-:B------:R-:W-:Y:S01]  /*3a10*/  FFMA.FTZ R112, R127, R105.reuse, R104.reuse ;  /* 0x000000697f707223 */ /* 0x180fe20000010068 */
[----:B------:R-:W-:Y:S01]  /*3a20*/  FSEL R129, R129, RZ, P4 ;  /* 0x000000ff81817208 */ /* 0x000fe20002000000 */
[-CC-:B------:R-:W-:Y:S01]  /*3a30*/  FFMA.FTZ R113, R128, R105.reuse, R104.reuse ;  /* 0x0000006980717223 */ /* 0x180fe20000010068 */
[----:B------:R-:W-:Y:S01]  /*3a40*/  FSEL R125, R125, RZ, P6 ;  /* 0x000000ff7d7d7208 */ /* 0x000fe20003000000 */
[----:B------:R-:W-:Y:S01]  /*3a50*/  FFMA.FTZ R127, R196, R105, R104 ;  /* 0x00000069c47f7223 */ /* 0x000fe20000010068 */
[C---:B------:R-:W-:Y:S01]  /*3a60*/  LOP3.LUT P5, RZ, R115.reuse, 0xff, RZ, 0xc0, !PT ;  /* 0x000000ff73ff7812 */ /* 0x040fe200078ac0ff */
[----:B------:R-:W-:Y:S01]  /*3a70*/  FADD.FTZ R196, R142, -R215 ;  /* 0x800000d78ec47221 */ /* 0x000fe20000010000 */
[----:B------:R-:W-:Y:S01]  /*3a80*/  LOP3.LUT P2, RZ, R115, 0xff00, RZ, 0xc0, !PT ;  /* 0x0000ff0073ff7812 */ /* 0x000fe2000784c0ff */
[----:B------:R-:W-:Y:S01]  /*3a90*/  FMUL.FTZ R215, R179, R220 ;  /* 0x000000dcb3d77220 */ /* 0x000fe20000410000 */
[C---:B------:R-:W-:Y:S01]  /*3aa0*/  LOP3.LUT P6, RZ, R115.reuse, 0xff0000, RZ, 0xc0, !PT ;  /* 0x00ff000073ff7812 */ /* 0x040fe200078cc0ff */
[----:B------:R-:W-:Y:S01]  /*3ab0*/  FADD.FTZ R140, R140, -R113 ;  /* 0x800000718c8c7221 */ /* 0x000fe20000010000 */
[----:B------:R-:W-:Y:S01]  /*3ac0*/  LOP3.LUT P4, RZ, R115, 0xff000000, RZ, 0xc0, !PT ;  /* 0xff00000073ff7812 */ /* 0x000fe2000788c0ff */
[----:B------:R-:W-:Y:S01]  /*3ad0*/  FMUL.FTZ R115, R179, R138 ;  /* 0x0000008ab3737220 */ /* 0x000fe20000410000 */
[----:B------:R-:W-:Y:S01]  /*3ae0*/  @P1 SHF.L.U32 R104, R46, 0x10, RZ ;  /* 0x000000102e681819 */ /* 0x000fe200000006ff */
[----:B------:R-:W-:Y:S01]  /*3af0*/  FADD.FTZ R112, R139, -R112 ;  /* 0x800000708b707221 */ /* 0x000fe20000010000 */
[----:B------:R-:W-:Y:S01]  /*3b00*/  MOV R105, R116 ;  /* 0x0000007400697202 */ /* 0x000fe20000000f00 */
[----:B------:R-:W-:Y:S01]  /*3b10*/  FMUL.FTZ R139, R179, R140 ;  /* 0x0000008cb38b7220 */ /* 0x000fe20000410000 */
[----:B------:R-:W-:Y:S01]  /*3b20*/  FADD.FTZ R138, R141, -R214 ;  /* 0x800000d68d8a7221 */ /* 0x000fe20000010000 */
[----:B------:R-:W-:Y:S01]  /*3b30*/  @P1 FADD.FTZ R115, R115, R104 ;  /* 0x0000006873731221 */ /* 0x000fe20000010000 */
[C---:B------:R-:W-:Y:S01]  /*3b40*/  FMUL.FTZ R214, R179.reuse, R126 ;  /* 0x0000007eb3d67220 */ /* 0x040fe20000410000 */
[----:B------:R-:W-:Y:S01]  /*3b50*/  FMUL.FTZ R213, R179, R112 ;  /* 0x00000070b3d57220 */ /* 0x000fe20000410000 */
[----:B------:R-:W-:Y:S01]  /*3b60*/  @P1 SHF.L.U32 R112, R47, 0x10, RZ ;  /* 0x000000102f701819 */ /* 0x000fe200000006ff */
[----:B------:R-:W-:Y:S01]  /*3b70*/  FMUL.FTZ R104, R115, R178 ;  /* 0x000000b273687220 */ /* 0x000fe20000410000 */
[----:B------:R-:W-:Y:S01]  /*3b80*/  FADD.FTZ R222, R222, -R127 ;  /* 0x8000007fdede7221 */ /* 0x000fe20000010000 */
[----:B------:R-:W-:Y:S01]  /*3b90*/  @P1 PRMT R113, R43, 0x7632, R113 ;  /* 0x000076322b711816 */ /* 0x000fe20000000071 */
[C---:B------:R-:W-:Y:S01]  /*3ba0*/  FMUL.FTZ R141, R179.reuse, R138 ;  /* 0x0000008ab38d7220 */ /* 0x040fe20000410000 */
[----:B------:R-:W-:Y:S01]  /*3bb0*/  FMUL.FTZ R104, R104, UR13 ;  /* 0x0000000d68687c20 */ /* 0x000fe20008410000 */
[----:B------:R-:W-:Y:S01]  /*3bc0*/  FMUL.FTZ R140, R179, R222 ;  /* 0x000000deb38c7220 */ /* 0x000fe20000410000 */
[----:B------:R-:W-:Y:S01]  /*3bd0*/  @P1 FADD.FTZ R213, R213, R112 ;  /* 0x00000070d5d51221 */ /* 0x000fe20000010000 */
[----:B------:R-:W-:Y:S01]  /*3be0*/  @P1 SHF.L.U32 R126, R113, 0x10, RZ ;  /* 0x00000010717e1819 */ /* 0x000fe200000006ff */
[C---:B------:R-:W-:Y:S01]  /*3bf0*/  FMUL.FTZ R199, R179.reuse, R236 ;  /* 0x000000ecb3c77220 */ /* 0x040fe20000410000 */
[----:B------:R-:W-:Y:S01]  /*3c00*/  FSEL R128, R104, RZ, P5 ;  /* 0x000000ff68807208 */ /* 0x000fe20002800000 */
[----:B------:R-:W-:Y:S01]  /*3c10*/  FMUL.FTZ R142, R179, R234 ;  /* 0x000000eab38e7220 */ /* 0x000fe20000410000 */
[----:B------:R-:W-:Y:S01]  /*3c20*/  @P1 PRMT R104, R46, 0x7632, R104 ;  /* 0x000076322e681816 */ /* 0x000fe20000000068 */
[----:B------:R-:W-:Y:S01]  /*3c30*/  @P1 FADD.FTZ R199, R199, R126 ;  /* 0x0000007ec7c71221 */ /* 0x000fe20000010000 */
[----:B------:R-:W-:Y:S01]  /*3c40*/  LOP3.LUT P5, RZ, R105, 0xff, RZ, 0xc0, !PT ;  /* 0x000000ff69ff7812 */ /* 0x000fe200078ac0ff */
[----:B------:R-:W-:Y:S01]  /*3c50*/  FADD.FTZ R200, R235, -R200 ;  /* 0x800000c8ebc87221 */ /* 0x000fe20000010000 */
[----:B------:R-:W-:Y:S01]  /*3c60*/  @P1 SHF.L.U32 R104, R104, 0x10, RZ ;  /* 0x0000001068681819 */ /* 0x000fe200000006ff */
[----:B------:R-:W-:Y:S01]  /*3c70*/  FADD.FTZ R226, R226, -R131 ;  /* 0x80000083e2e27221 */ /* 0x000fe20000010000 */
[----:B------:R-:W-:Y:S01]  /*3c80*/  @P1 PRMT R105, R47, 0x7632, R105 ;  /* 0x000076322f691816 */ /* 0x000fe20000000069 */
[----:B------:R-:W-:Y:S01]  /*3c90*/  FMUL.FTZ R189, R179, R196 ;  /* 0x000000c4b3bd7220 */ /* 0x000fe20000410000 */
[----:B------:R-:W-:Y:S01]  /*3ca0*/  @P1 SHF.L.U32 R112, R41, 0x10, RZ ;  /* 0x0000001029701819 */ /* 0x000fe200000006ff */
[----:B------:R-:W-:Y:S01]  /*3cb0*/  @P1 FADD.FTZ R215, R215, R104 ;  /* 0x00000068d7d71221 */ /* 0x000fe20000010000 */
[----:B------:R-:W-:Y:S01]  /*3cc0*/  @P1 IMAD.U32 R104, R40, 0x10000, RZ ;  /* 0x0001000028681824 */ /* 0x000fe200078e00ff */
[----:B------:R-:W-:Y:S01]  /*3cd0*/  @P1 SHF.L.U32 R105, R105, 0x10, RZ ;  /* 0x0000001069691819 */ /* 0x000fe200000006ff */
[----:B------:R-:W-:Y:S01]  /*3ce0*/  FMUL.FTZ R195, R179, R200 ;  /* 0x000000c8b3c37220 */ /* 0x000fe20000410000 */
[----:B------:R-:W-:Y:S01]  /*3cf0*/  @P1 PRMT R113, R41, 0x7632, R113 ;  /* 0x0000763229711816 */ /* 0x000fe20000000071 */
[----:B------:R-:W-:Y:S01]  /*3d00*/  @P1 FADD.FTZ R139, R139, R104 ;  /* 0x000000688b8b1221 */ /* 0x000fe20000010000 */
[----:B------:R-:W-:Y:S01]  /*3d10*/  FMUL.FTZ R104, R215, R178 ;  /* 0x000000b2d7687220 */ /* 0x000fe20000410000 */
[--C-:B------:R-:W-:Y:S01]  /*3d20*/  @P1 FADD.FTZ R214, R214, R105.reuse ;  /* 0x00000069d6d61221 */ /* 0x100fe20000010000 */
[----:B------:R-:W-:Y:S01]  /*3d30*/  @P1 PRMT R105, R40, 0x7632, R105 ;  /* 0x0000763228691816 */ /* 0x000fe20000000069 */
[----:B------:R-:W-:Y:S01]  /*3d40*/  @P1 FADD.FTZ R141, R141, R112 ;  /* 0x000000708d8d1221 */ /* 0x000fe20000010000 */
[----:B------:R-:W-:Y:S01]  /*3d50*/  FMUL.FTZ R104, R104, UR13 ;  /* 0x0000000d68687c20 */ /* 0x000fe20008410000 */
[----:B------:R-:W-:Y:S01]  /*3d60*/  @P1 SHF.L.U32 R113, R113, 0x10, RZ ;  /* 0x0000001071711819 */ /* 0x000fe200000006ff */
[----:B------:R-:W-:Y:S01]  /*3d70*/  FMUL.FTZ R196, R179, R226 ;  /* 0x000000e2b3c47220 */ /* 0x000fe20000410000 */
[----:B------:R-:W-:-:S02]  /*3d80*/  @P1 SHF.L.U32 R105, R105, 0x10, RZ ;  /* 0x0000001069691819 */ /* 0x000fc400000006ff */
[----:B------:R-:W-:Y:S01]  /*3d90*/  FSEL R205, R104, RZ, P2 ;  /* 0x000000ff68cd7208 */ /* 0x000fe20001000000 */
[-C--:B------:R-:W-:Y:S01]  /*3da0*/  FMUL.FTZ R104, R213, R178.reuse ;  /* 0x000000b2d5687220 */ /* 0x080fe20000410000 */
[----:B------:R-:W-:Y:S01]  /*3db0*/  ISETP.NE.U32.AND P2, PT, RZ, UR14, PT ;  /* 0x0000000eff007c0c */ /* 0x000fe2000bf45070 */
[--C-:B------:R-:W-:Y:S01]  /*3dc0*/  @P1 FADD.FTZ R140, R140, R105.reuse ;  /* 0x000000698c8c1221 */ /* 0x100fe20000010000 */
[----:B------:R-:W-:Y:S01]  /*3dd0*/  @P1 PRMT R105, R42, 0x7632, R105 ;  /* 0x000076322a691816 */ /* 0x000fe20000000069 */
[----:B------:R-:W-:Y:S01]  /*3de0*/  FMUL.FTZ R104, R104, UR13 ;  /* 0x0000000d68687c20 */ /* 0x000fe20008410000 */
[----:B------:R-:W-:Y:S01]  /*3df0*/  ISETP.NE.AND.EX P2, PT, RZ, UR15, PT, P2 ;  /* 0x0000000fff007c0c */ /* 0x000fe2000bf45320 */
[----:B------:R-:W-:Y:S01]  /*3e00*/  @P1 FADD.FTZ R142, R142, R113 ;  /* 0x000000718e8e1221 */ /* 0x000fe20000010000 */
[----:B------:R-:W-:Y:S01]  /*3e10*/  @P1 SHF.L.U32 R112, R105, 0x10, RZ ;  /* 0x0000001069701819 */ /* 0x000fe200000006ff */
[----:B------:R-:W-:Y:S01]  /*3e20*/  FMUL.FTZ R105, R214, R178 ;  /* 0x000000b2d6697220 */ /* 0x000fe20000410000 */
[----:B------:R-:W-:-:S02]  /*3e30*/  @P1 SHF.L.U32 R126, R42, 0x10, RZ ;  /* 0x000000102a7e1819 */ /* 0x000fc400000006ff */
[----:B------:R-:W-:Y:S01]  /*3e40*/  FSEL R220, R104, RZ, P6 ;  /* 0x000000ff68dc7208 */ /* 0x000fe20003000000 */
[----:B------:R-:W-:Y:S01]  /*3e50*/  FMUL.FTZ R105, R105, UR13 ;  /* 0x0000000d69697c20 */ /* 0x000fe20008410000 */
[----:B------:R-:W-:Y:S01]  /*3e60*/  @P1 SHF.L.U32 R113, R43, 0x10, RZ ;  /* 0x000000102b711819 */ /* 0x000fe200000006ff */
[-C--:B------:R-:W-:Y:S01]  /*3e70*/  FMUL.FTZ R104, R139, R178.reuse ;  /* 0x000000b28b687220 */ /* 0x080fe20000410000 */
[----:B------:R-:W-:Y:S01]  /*3e80*/  @P1 FADD.FTZ R189, R189, R126 ;  /* 0x0000007ebdbd1221 */ /* 0x000fe20000010000 */
[----:B------:R-:W-:Y:S01]  /*3e90*/  @P1 FADD.FTZ R195, R195, R112 ;  /* 0x00000070c3c31221 */ /* 0x000fe20000010000 */
[----:B------:R-:W-:Y:S01]  /*3ea0*/  FSEL R221, R105, RZ, P4 ;  /* 0x000000ff69dd7208 */ /* 0x000fe20002000000 */
[----:B------:R-:W-:Y:S01]  /*3eb0*/  @P1 FADD.FTZ R196, R196, R113 ;  /* 0x00000071c4c41221 */ /* 0x000fe20000010000 */
[----:B------:R-:W-:Y:S01]  /*3ec0*/  FMUL.FTZ R131, R104, UR13 ;  /* 0x0000000d68837c20 */ /* 0x000fe20008410000 */
[-C--:B------:R-:W-:Y:S01]  /*3ed0*/  FMUL.FTZ R112, R141, R178.reuse ;  /* 0x000000b28d707220 */ /* 0x080fe20000410000 */
[----:B------:R-:W-:Y:S01]  /*3ee0*/  FMUL.FTZ R113, R189, R178 ;  /* 0x000000b2bd717220 */ /* 0x000fe20000410000 */
[----:B------:R-:W0:Y:S01]  /*3ef0*/  @P2 LDC.64 R104, c[0x0][0x308] ;  /* 0x0000c200ff682b82 */ /* 0x000e220000000a00 */
[----:B------:R-:W-:Y:S01]  /*3f00*/  @P2 F2FP.BF16.F32.PACK_AB R107, RZ, R107 ;  /* 0x0000006bff6b223e */ /* 0x000fe200000010ff */
[----:B------:R-:W-:Y:S01]  /*3f10*/  FMUL.FTZ R112, R112, UR13 ;  /* 0x0000000d70707c20 */ /* 0x000fe20008410000 */
[----:B------:R-:W-:Y:S01]  /*3f20*/  @P2 F2FP.BF16.F32.PACK_AB R185, RZ, R185 ;  /* 0x000000b9ffb9223e */ /* 0x000fe200000010ff */
[----:B------:R-:W-:Y:S01]  /*3f30*/  FMUL.FTZ R113, R113, UR13 ;  /* 0x0000000d71717c20 */ /* 0x000fe20008410000 */
[----:B------:R-:W-:Y:S01]  /*3f40*/  @P2 F2FP.BF16.F32.PACK_AB R184, RZ, R184 ;  /* 0x000000b8ffb8223e */ /* 0x000fe200000010ff */
[----:B------:R-:W-:Y:S01]  /*3f50*/  FMUL.FTZ R126, R196, R178 ;  /* 0x000000b2c47e7220 */ /* 0x000fe20000410000 */
[----:B------:R-:W-:-:S02]  /*3f60*/  @P2 PRMT R100, R107, 0x7610, R100 ;  /* 0x000076106b642816 */ /* 0x000fc40000000064 */
[----:B------:R-:W-:Y:S01]  /*3f70*/  LOP3.LUT P6, RZ, R116, 0xff0000, RZ, 0xc0, !PT ;  /* 0x00ff000074ff7812 */ /* 0x000fe200078cc0ff */
[----:B------:R-:W-:Y:S01]  /*3f80*/  FMUL.FTZ R126, R126, UR13 ;  /* 0x0000000d7e7e7c20 */ /* 0x000fe20008410000 */
[----:B------:R-:W-:Y:S02]  /*3f90*/  LOP3.LUT P4, RZ, R117, 0xff, RZ, 0xc0, !PT ;  /* 0x000000ff75ff7812 */ /* 0x000fe4000788c0ff */
[----:B------:R-:W-:Y:S02]  /*3fa0*/  @P2 PRMT R101, R184, 0x7610, R101 ;  /* 0x00007610b8652816 */ /* 0x000fe40000000065 */
[----:B------:R-:W-:Y:S02]  /*3fb0*/  @P2 PRMT R100, R100, 0x5410, R185 ;  /* 0x0000541064642816 */ /* 0x000fe400000000b9 */
[----:B------:R-:W-:Y:S01]  /*3fc0*/  FSEL R138, R112, RZ, P6 ;  /* 0x000000ff708a7208 */ /* 0x000fe20003000000 */
[----:B------:R-:W1:Y:S01]  /*3fd0*/  LDC.64 R184, c[0x0][0x2f8] ;  /* 0x0000be00ffb87b82 */ /* 0x000e620000000a00 */
[----:B------:R-:W-:-:S02]  /*3fe0*/  FSEL R179, R113, RZ, P4 ;  /* 0x000000ff71b37208 */ /* 0x000fc40002000000 */
[----:B------:R-:W-:Y:S02]  /*3ff0*/  @P2 F2FP.BF16.F32.PACK_AB R224, RZ, R224 ;  /* 0x000000e0ffe0223e */ /* 0x000fe400000010ff */
[----:B------:R-:W-:Y:S01]  /*4000*/  @P2 F2FP.BF16.F32.PACK_AB R225, RZ, R225 ;  /* 0x000000e1ffe1223e */ /* 0x000fe200000010ff */
[----:B0-----:R-:W-:Y:S01]  /*4010*/  @P2 IMAD.WIDE.U32 R104, R181, 0x10, R104 ;  /* 0x00000010b5682825 */ /* 0x001fe200078e0068 */
[----:B------:R-:W-:Y:S01]  /*4020*/  @P2 F2FP.BF16.F32.PACK_AB R106, RZ, R106 ;  /* 0x0000006aff6a223e */ /* 0x000fe200000010ff */
[----:B------:R-:W0:Y:S01]  /*4030*/  @P2 LDC.64 R112, c[0x0][0x308] ;  /* 0x0000c200ff702b82 */ /* 0x000e220000000a00 */
[----:B------:R-:W-:Y:S02]  /*4040*/  @P2 F2FP.BF16.F32.PACK_AB R223, RZ, R223 ;  /* 0x000000dfffdf223e */ /* 0x000fe400000010ff */
[----:B------:R-:W-:Y:S02]  /*4050*/  @P2 F2FP.BF16.F32.PACK_AB R204, RZ, R204 ;  /* 0x000000ccffcc223e */ /* 0x000fe400000010ff */
[----:B------:R-:W-:-:S02]  /*4060*/  @P2 PRMT R102, R224, 0x7610, R102 ;  /* 0x00007610e0662816 */ /* 0x000fc40000000066 */
[----:B------:R-:W-:Y:S02]  /*4070*/  @P2 PRMT R103, R225, 0x7610, R103 ;  /* 0x00007610e1672816 */ /* 0x000fe40000000067 */
[----:B------:R-:W-:Y:S02]  /*4080*/  FSEL R131, R131, RZ, P5 ;  /* 0x000000ff83837208 */ /* 0x000fe40002800000 */
[----:B------:R-:W-:Y:S02]  /*4090*/  @P2 PRMT R101, R101, 0x5410, R106 ;  /* 0x0000541065652816 */ /* 0x000fe4000000006a */
[----:B------:R-:W-:Y:S02]  /*40a0*/  @P2 PRMT R102, R102, 0x5410, R223 ;  /* 0x0000541066662816 */ /* 0x000fe400000000df */
[----:B------:R-:W-:Y:S02]  /*40b0*/  @P2 PRMT R103, R103, 0x5410, R204 ;  /* 0x0000541067672816 */ /* 0x000fe400000000cc */
[----:B------:R-:W-:-:S02]  /*40c0*/  LOP3.LUT P5, RZ, R117, 0xff0000, RZ, 0xc0, !PT ;  /* 0x00ff000075ff7812 */ /* 0x000fc400078ac0ff */
[----:B------:R-:W-:Y:S01]  /*40d0*/  @P2 F2FP.BF16.F32.PACK_AB R202, RZ, R202 ;  /* 0x000000caffca223e */ /* 0x000fe200000010ff */
[----:B------:R2:W-:Y:S01]  /*40e0*/  @P2 STG.E.128 desc[UR6][R104.64], R100 ;  /* 0x0000006468002986 */ /* 0x0005e2000c101d06 */
[----:B------:R-:W-:Y:S02]  /*40f0*/  @P2 F2FP.BF16.F32.PACK_AB R197, RZ, R197 ;  /* 0x000000c5ffc5223e */ /* 0x000fe400000010ff */
[----:B------:R-:W-:Y:S01]  /*4100*/  @P2 F2FP.BF16.F32.PACK_AB R208, RZ, R208 ;  /* 0x000000d0ffd0223e */ /* 0x000fe200000010ff */
[----:B0-----:R-:W-:Y:S01]  /*4110*/  @P2 IMAD.WIDE.U32 R112, R182, 0x10, R112 ;  /* 0x00000010b6702825 */ /* 0x001fe200078e0070 */
[----:B------:R-:W-:Y:S02]  /*4120*/  @P2 F2FP.BF16.F32.PACK_AB R207, RZ, R207 ;  /* 0x000000cfffcf223e */ /* 0x000fe400000010ff */
[----:B------:R-:W-:Y:S01]  /*4130*/  FSEL R200, R126, RZ, P5 ;  /* 0x000000ff7ec87208 */ /* 0x000fe20002800000 */
[----:B-1----:R-:W-:Y:S01]  /*4140*/  IMAD.WIDE.U32 R126, R181, 0x10, R184 ;  /* 0x00000010b57e7825 */ /* 0x002fe200078e00b8 */
[----:B------:R-:W-:-:S02]  /*4150*/  LOP3.LUT P1, RZ, R116, 0xff00, RZ, 0xc0, !PT ;  /* 0x0000ff0074ff7812 */ /* 0x000fc4000782c0ff */
[----:B------:R-:W-:Y:S02]  /*4160*/  LOP3.LUT P6, RZ, R116, 0xff000000, RZ, 0xc0, !PT ;  /* 0xff00000074ff7812 */ /* 0x000fe400078cc0ff */
[C---:B------:R-:W-:Y:S02]  /*4170*/  LOP3.LUT P4, RZ, R117.reuse, 0xff00, RZ, 0xc0, !PT ;  /* 0x0000ff0075ff7812 */ /* 0x040fe4000788c0ff */
[----:B------:R-:W-:Y:S02]  /*4180*/  LOP3.LUT P5, RZ, R117, 0xff000000, RZ, 0xc0, !PT ;  /* 0xff00000075ff7812 */ /* 0x000fe400078ac0ff */
[----:B------:R-:W-:Y:S01]  /*4190*/  @P2 F2FP.BF16.F32.PACK_AB R192, RZ, R192 ;  /* 0x000000c0ffc0223e */ /* 0x000fe200000010ff */
[----:B------:R-:W0:Y:S01]  /*41a0*/  @P2 LDC.64 R116, c[0x0][0x308] ;  /* 0x0000c200ff742b82 */ /* 0x000e220000000a00 */
[----:B------:R-:W-:Y:S02]  /*41b0*/  @P2 F2FP.BF16.F32.PACK_AB R198, RZ, R198 ;  /* 0x000000c6ffc6223e */ /* 0x000fe400000010ff */
[----:B------:R-:W-:-:S02]  /*41c0*/  @P2 F2FP.BF16.F32.PACK_AB R206, RZ, R206 ;  /* 0x000000ceffce223e */ /* 0x000fc400000010ff */
[----:B------:R-:W-:Y:S02]  /*41d0*/  @P2 F2FP.BF16.F32.PACK_AB R210, RZ, R210 ;  /* 0x000000d2ffd2223e */ /* 0x000fe400000010ff */
[----:B--2---:R-:W-:Y:S02]  /*41e0*/  @P2 PRMT R100, R202, 0x7610, R100 ;  /* 0x00007610ca642816 */ /* 0x004fe40000000064 */
[----:B------:R-:W-:Y:S02]  /*41f0*/  @P2 PRMT R101, R197, 0x7610, R101 ;  /* 0x00007610c5652816 */ /* 0x000fe40000000065 */
[----:B------:R-:W-:Y:S02]  /*4200*/  @P2 PRMT R102, R208, 0x7610, R102 ;  /* 0x00007610d0662816 */ /* 0x000fe40000000066 */
[----:B------:R-:W-:Y:S02]  /*4210*/  @P2 PRMT R103, R207, 0x7610, R103 ;  /* 0x00007610cf672816 */ /* 0x000fe40000000067 */
[----:B------:R-:W-:-:S02]  /*4220*/  F2FP.BF16.F32.PACK_AB R107, R194, R193 ;  /* 0x000000c1c26b723e */ /* 0x000fc400000010ff */
[----:B------:R-:W-:Y:S02]  /*4230*/  F2FP.BF16.F32.PACK_AB R106, R190, R191 ;  /* 0x000000bfbe6a723e */ /* 0x000fe400000010ff */
[----:B------:R-:W-:Y:S01]  /*4240*/  F2FP.BF16.F32.PACK_AB R105, R143, R183 ;  /* 0x000000b78f69723e */ /* 0x000fe200000010ff */
[----:B------:R-:W-:Y:S01]  /*4250*/  IMAD.WIDE.U32 R182, R182, 0x10, R184 ;  /* 0x00000010b6b67825 */ /* 0x000fe200078e00b8 */
[----:B------:R-:W-:Y:S02]  /*4260*/  F2FP.BF16.F32.PACK_AB R104, R0, R108 ;  /* 0x0000006c0068723e */ /* 0x000fe400000010ff */
[----:B------:R-:W-:Y:S01]  /*4270*/  @P2 PRMT R100, R100, 0x5410, R192 ;  /* 0x0000541064642816 */ /* 0x000fe200000000c0 */
[----:B0-----:R-:W-:Y:S01]  /*4280*/  @P2 IMAD.WIDE.U32 R116, R180, 0x10, R116 ;  /* 0x00000010b4742825 */ /* 0x001fe200078e0074 */
[----:B------:R-:W-:Y:S01]  /*4290*/  @P2 PRMT R101, R101, 0x5410, R198 ;  /* 0x0000541065652816 */ /* 0x000fe200000000c6 */
[----:B------:R-:W-:Y:S01]  /*42a0*/  STG.E.128 desc[UR6][R126.64], R104 ;  /* 0x000000687e007986 */ /* 0x000fe2000c101d06 */
[----:B------:R-:W-:Y:S01]  /*42b0*/  @P2 PRMT R102, R102, 0x5410, R206 ;  /* 0x0000541066662816 */ /* 0x000fe200000000ce */
[----:B------:R-:W-:Y:S01]  /*42c0*/  IMAD.WIDE.U32 R180, R180, 0x10, R184 ;  /* 0x00000010b4b47825 */ /* 0x000fe200078e00b8 */
[----:B------:R-:W-:-:S02]  /*42d0*/  @P2 PRMT R103, R103, 0x5410, R210 ;  /* 0x0000541067672816 */ /* 0x000fc400000000d2 */
[----:B------:R-:W-:Y:S02]  /*42e0*/  F2FP.BF16.F32.PACK_AB R111, R111, R203 ;  /* 0x000000cb6f6f723e */ /* 0x000fe400000010ff */
[----:B------:R-:W-:Y:S01]  /*42f0*/  F2FP.BF16.F32.PACK_AB R110, R110, R201 ;  /* 0x000000c96e6e723e */ /* 0x000fe200000010ff */
[----:B------:R0:W-:Y:S01]  /*4300*/  @P2 STG.E.128 desc[UR6][R112.64], R100 ;  /* 0x0000006470002986 */ /* 0x0001e2000c101d06 */
[----:B------:R-:W-:Y:S02]  /*4310*/  F2FP.BF16.F32.PACK_AB R109, R109, R188 ;  /* 0x000000bc6d6d723e */ /* 0x000fe400000010ff */
[----:B------:R-:W-:Y:S02]  /*4320*/  F2FP.BF16.F32.PACK_AB R108, R186, R187 ;  /* 0x000000bbba6c723e */ /* 0x000fe400000010ff */
[----:B------:R-:W-:Y:S02]  /*4330*/  @P2 F2FP.BF16.F32.PACK_AB R133, RZ, R133 ;  /* 0x00000085ff85223e */ /* 0x000fe400000010ff */
[----:B------:R-:W-:Y:S01]  /*4340*/  @P2 F2FP.BF16.F32.PACK_AB R124, RZ, R124 ;  /* 0x0000007cff7c223e */ /* 0x000fe200000010ff */
[----:B------:R1:W-:Y:S01]  /*4350*/  STG.E.128 desc[UR6][R182.64], R108 ;  /* 0x0000006cb6007986 */ /* 0x0003e2000c101d06 */
[----:B------:R-:W-:-:S02]  /*4360*/  @P2 F2FP.BF16.F32.PACK_AB R216, RZ, R216 ;  /* 0x000000d8ffd8223e */ /* 0x000fc400000010ff */
[----:B------:R-:W-:Y:S02]  /*4370*/  @P2 F2FP.BF16.F32.PACK_AB R217, RZ, R217 ;  /* 0x000000d9ffd9223e */ /* 0x000fe400000010ff */
[----:B------:R-:W-:Y:S02]  /*4380*/  @P2 F2FP.BF16.F32.PACK_AB R122, RZ, R122 ;  /* 0x0000007aff7a223e */ /* 0x000fe400000010ff */
[----:B------:R-:W-:Y:S02]  /*4390*/  @P2 F2FP.BF16.F32.PACK_AB R132, RZ, R132 ;  /* 0x00000084ff84223e */ /* 0x000fe400000010ff */
[----:B------:R-:W-:Y:S01]  /*43a0*/  @P2 F2FP.BF16.F32.PACK_AB R211, RZ, R211 ;  /* 0x000000d3ffd3223e */ /* 0x000fe200000010ff */
[----:B0-----:R-:W-:Y:S01]  /*43b0*/  IMAD.WIDE.U32 R112, R176, 0x10, R184 ;  /* 0x00000010b0707825 */ /* 0x001fe200078e00b8 */
[----:B------:R-:W-:Y:S02]  /*43c0*/  @P2 F2FP.BF16.F32.PACK_AB R209, RZ, R209 ;  /* 0x000000d1ffd1223e */ /* 0x000fe400000010ff */
[----:B------:R-:W-:-:S02]  /*43d0*/  @P2 PRMT R100, R133, 0x7610, R100 ;  /* 0x0000761085642816 */ /* 0x000fc40000000064 */
[----:B------:R-:W-:Y:S02]  /*43e0*/  @P2 PRMT R101, R124, 0x7610, R101 ;  /* 0x000076107c652816 */ /* 0x000fe40000000065 */
[----:B------:R-:W-:Y:S01]  /*43f0*/  @P2 PRMT R102, R216, 0x7610, R102 ;  /* 0x00007610d8662816 */ /* 0x000fe20000000066 */
[----:B-1----:R-:W0:Y:S01]  /*4400*/  @P2 LDC.64 R108, c[0x0][0x308] ;  /* 0x0000c200ff6c2b82 */ /* 0x002e220000000a00 */
[----:B------:R-:W-:Y:S02]  /*4410*/  @P2 PRMT R103, R217, 0x7610, R103 ;  /* 0x00007610d9672816 */ /* 0x000fe40000000067 */
[----:B------:R-:W-:Y:S02]  /*4420*/  @P2 PRMT R100, R100, 0x5410, R122 ;  /* 0x0000541064642816 */ /* 0x000fe4000000007a */
[----:B------:R-:W-:Y:S02]  /*4430*/  @P2 PRMT R101, R101, 0x5410, R132 ;  /* 0x0000541065652816 */ /* 0x000fe40000000084 */
[----:B------:R-:W-:Y:S01]  /*4440*/  @P2 PRMT R102, R102, 0x5410, R211 ;  /* 0x0000541066662816 */ /* 0x000fe200000000d3 */
[----:B------:R-:W1:Y:S01]  /*4450*/  @P2 LDC.64 R110, c[0x0][0x308] ;  /* 0x0000c200ff6e2b82 */ /* 0x000e620000000a00 */
[----:B------:R-:W-:-:S02]  /*4460*/  @P2 PRMT R103, R103, 0x5410, R209 ;  /* 0x0000541067672816 */ /* 0x000fc400000000d1 */
[----:B------:R-:W-:Y:S02]  /*4470*/  @P2 F2FP.BF16.F32.PACK_AB R136, RZ, R136 ;  /* 0x00000088ff88223e */ /* 0x000fe400000010ff */
[----:B------:R-:W-:Y:S01]  /*4480*/  @P2 F2FP.BF16.F32.PACK_AB R130, RZ, R130 ;  /* 0x00000082ff82223e */ /* 0x000fe200000010ff */
[----:B------:R2:W-:Y:S01]  /*4490*/  @P2 STG.E.128 desc[UR6][R116.64], R100 ;  /* 0x0000006474002986 */ /* 0x0005e2000c101d06 */
[----:B------:R-:W-:Y:S02]  /*44a0*/  @P2 F2FP.BF16.F32.PACK_AB R115, RZ, R115 ;  /* 0x00000073ff73223e */ /* 0x000fe400000010ff */
[----:B------:R-:W-:Y:S02]  /*44b0*/  @P2 F2FP.BF16.F32.PACK_AB R213, RZ, R213 ;  /* 0x000000d5ffd5223e */ /* 0x000fe400000010ff */
[----:B------:R-:W-:Y:S02]  /*44c0*/  F2FP.BF16.F32.PACK_AB R107, R218, R219 ;  /* 0x000000dbda6b723e */ /* 0x000fe400000010ff */
[----:B------:R-:W-:-:S02]  /*44d0*/  F2FP.BF16.F32.PACK_AB R106, R137, R212 ;  /* 0x000000d4896a723e */ /* 0x000fc400000010ff */
[----:B------:R-:W-:Y:S01]  /*44e0*/  F2FP.BF16.F32.PACK_AB R105, R120, R121 ;  /* 0x000000797869723e */ /* 0x000fe200000010ff */
[----:B0-----:R-:W-:Y:S01]  /*44f0*/  @P2 IMAD.WIDE.U32 R108, R176, 0x10, R108 ;  /* 0x00000010b06c2825 */ /* 0x001fe200078e006c */
[----:B------:R-:W-:Y:S02]  /*4500*/  F2FP.BF16.F32.PACK_AB R104, R118, R119 ;  /* 0x000000777668723e */ /* 0x000fe400000010ff */
[----:B------:R-:W-:Y:S02]  /*4510*/  @P2 F2FP.BF16.F32.PACK_AB R134, RZ, R134 ;  /* 0x00000086ff86223e */ /* 0x000fe400000010ff */
[----:B------:R-:W-:Y:S01]  /*4520*/  @P2 F2FP.BF16.F32.PACK_AB R135, RZ, R135 ;  /* 0x00000087ff87223e */ /* 0x000fe200000010ff */
[----:B------:R0:W-:Y:S01]  /*4530*/  STG.E.128 desc[UR6][R180.64], R104 ;  /* 0x00000068b4007986 */ /* 0x0001e2000c101d06 */
[----:B------:R-:W-:Y:S01]  /*4540*/  @P2 F2FP.BF16.F32.PACK_AB R215, RZ, R215 ;  /* 0x000000d7ffd7223e */ /* 0x000fe200000010ff */
[----:B-1----:R-:W-:Y:S01]  /*4550*/  @P2 IMAD.WIDE.U32 R110, R177, 0x10, R110 ;  /* 0x00000010b16e2825 */ /* 0x002fe200078e006e */
[----:B------:R-:W-:-:S02]  /*4560*/  @P2 F2FP.BF16.F32.PACK_AB R214, RZ, R214 ;  /* 0x000000d6ffd6223e */ /* 0x000fc400000010ff */
[----:B--2---:R-:W-:Y:S02]  /*4570*/  @P2 PRMT R100, R136, 0x7610, R100 ;  /* 0x0000761088642816 */ /* 0x004fe40000000064 */
[----:B------:R-:W-:Y:S02]  /*4580*/  @P2 PRMT R101, R130, 0x7610, R101 ;  /* 0x0000761082652816 */ /* 0x000fe40000000065 */
[----:B------:R-:W-:Y:S02]  /*4590*/  @P2 PRMT R102, R115, 0x7610, R102 ;  /* 0x0000761073662816 */ /* 0x000fe40000000066 */
[----:B------:R-:W-:Y:S02]  /*45a0*/  @P2 PRMT R103, R213, 0x7610, R103 ;  /* 0x00007610d5672816 */ /* 0x000fe40000000067 */
[----:B------:R-:W-:Y:S02]  /*45b0*/  @P2 PRMT R100, R100, 0x5410, R134 ;  /* 0x0000541064642816 */ /* 0x000fe40000000086 */
[----:B------:R-:W-:-:S02]  /*45c0*/  @P2 PRMT R101, R101, 0x5410, R135 ;  /* 0x0000541065652816 */ /* 0x000fc40000000087 */
[----:B------:R-:W-:Y:S02]  /*45d0*/  @P2 PRMT R102, R102, 0x5410, R215 ;  /* 0x0000541066662816 */ /* 0x000fe400000000d7 */
[----:B------:R-:W-:Y:S02]  /*45e0*/  @P2 PRMT R103, R103, 0x5410, R214 ;  /* 0x0000541067672816 */ /* 0x000fe400000000d6 */
[----:B0-----:R-:W-:Y:S02]  /*45f0*/  F2FP.BF16.F32.PACK_AB R107, R221, R220 ;  /* 0x000000dcdd6b723e */ /* 0x001fe400000010ff */
[----:B------:R-:W-:Y:S01]  /*4600*/  F2FP.BF16.F32.PACK_AB R106, R205, R128 ;  /* 0x00000080cd6a723e */ /* 0x000fe200000010ff */
[----:B------:R0:W-:Y:S01]  /*4610*/  @P2 STG.E.128 desc[UR6][R108.64], R100 ;  /* 0x000000646c002986 */ /* 0x0001e2000c101d06 */
[----:B------:R-:W-:Y:S02]  /*4620*/  F2FP.BF16.F32.PACK_AB R105, R129, R125 ;  /* 0x0000007d8169723e */ /* 0x000fe400000010ff */
[----:B------:R-:W-:Y:S01]  /*4630*/  F2FP.BF16.F32.PACK_AB R104, R123, R114 ;  /* 0x000000727b68723e */ /* 0x000fe200000010ff */
[----:B------:R-:W-:Y:S01]  /*4640*/  FMUL.FTZ R114, R199, R178 ;  /* 0x000000b2c7727220 */ /* 0x000fe20000410000 */
[----:B------:R-:W-:Y:S01]  /*4650*/  @P2 F2FP.BF16.F32.PACK_AB R0, RZ, R140 ;  /* 0x0000008cff00223e */ /* 0x000fe200000010ff */
[----:B------:R-:W-:Y:S01]  /*4660*/  FMUL.FTZ R140, R140, R178 ;  /* 0x000000b28c8c7220 */ /* 0x000fe20000410000 */
[----:B------:R-:W-:Y:S01]  /*4670*/  @P2 F2FP.BF16.F32.PACK_AB R139, RZ, R139 ;  /* 0x0000008bff8b223e */ /* 0x000fe200000010ff */
[----:B------:R1:W-:Y:S01]  /*4680*/  STG.E.128 desc[UR6][R112.64], R104 ;  /* 0x0000006870007986 */ /* 0x0003e2000c101d06 */
[----:B------:R-:W-:Y:S01]  /*4690*/  @P2 F2FP.BF16.F32.PACK_AB R141, RZ, R141 ;  /* 0x0000008dff8d223e */ /* 0x000fe200000010ff */
[----:B------:R-:W-:Y:S01]  /*46a0*/  FMUL.FTZ R114, R114, UR13 ;  /* 0x0000000d72727c20 */ /* 0x000fe20008410000 */
[----:B------:R-:W-:Y:S01]  /*46b0*/  @P2 F2FP.BF16.F32.PACK_AB R189, RZ, R189 ;  /* 0x000000bdffbd223e */ /* 0x000fe200000010ff */
[----:B------:R-:W-:Y:S01]  /*46c0*/  FMUL.FTZ R140, R140, UR13 ;  /* 0x0000000d8c8c7c20 */ /* 0x000fe20008410000 */
[----:B------:R-:W-:-:S02]  /*46d0*/  @P2 F2FP.BF16.F32.PACK_AB R196, RZ, R196 ;  /* 0x000000c4ffc4223e */ /* 0x000fc400000010ff */
[----:B------:R-:W-:Y:S02]  /*46e0*/  @P2 F2FP.BF16.F32.PACK_AB R199, RZ, R199 ;  /* 0x000000c7ffc7223e */ /* 0x000fe400000010ff */
[----:B------:R-:W-:Y:S01]  /*46f0*/  SEL R183, RZ, 0x1, P3 ;  /* 0x00000001ffb77807 */ /* 0x000fe20001800000 */
[----:B0-----:R-:W-:Y:S01]  /*4700*/  IMAD.WIDE.U32 R108, R177, 0x10, R184 ;  /* 0x00000010b16c7825 */ /* 0x001fe200078e00b8 */
[----:B------:R-:W-:Y:S02]  /*4710*/  @P2 PRMT R100, R139, 0x7610, R100 ;  /* 0x000076108b642816 */ /* 0x000fe40000000064 */
[----:B------:R-:W-:Y:S02]  /*4720*/  @P2 PRMT R101, R141, 0x7610, R101 ;  /* 0x000076108d652816 */ /* 0x000fe40000000065 */
[----:B------:R-:W-:Y:S02]  /*4730*/  @P2 PRMT R102, R189, 0x7610, R102 ;  /* 0x00007610bd662816 */ /* 0x000fe40000000066 */
[----:B------:R-:W-:-:S02]  /*4740*/  @P2 PRMT R103, R196, 0x7610, R103 ;  /* 0x00007610c4672816 */ /* 0x000fc40000000067 */
[----:B-1----:R-:W-:Y:S01]  /*4750*/  @P2 F2FP.BF16.F32.PACK_AB R113, RZ, R142 ;  /* 0x0000008eff71223e */ /* 0x002fe200000010ff */
[-C--:B------:R-:W-:Y:S01]  /*4760*/  FMUL.FTZ R142, R142, R178.reuse ;  /* 0x000000b28e8e7220 */ /* 0x080fe20000410000 */
[----:B------:R-:W-:Y:S01]  /*4770*/  FMUL.FTZ R178, R195, R178 ;  /* 0x000000b2c3b27220 */ /* 0x000fe20000410000 */
[----:B------:R-:W-:Y:S02]  /*4780*/  @P2 F2FP.BF16.F32.PACK_AB R195, RZ, R195 ;  /* 0x000000c3ffc3223e */ /* 0x000fe400000010ff */
[----:B------:R-:W-:Y:S01]  /*4790*/  FMUL.FTZ R142, R142, UR13 ;  /* 0x0000000d8e8e7c20 */ /* 0x000fe20008410000 */
[----:B------:R-:W-:Y:S01]  /*47a0*/  FMUL.FTZ R178, R178, UR13 ;  /* 0x0000000db2b27c20 */ /* 0x000fe20008410000 */
[----:B------:R-:W-:Y:S02]  /*47b0*/  FSEL R107, R114, RZ, P5 ;  /* 0x000000ff726b7208 */ /* 0x000fe40002800000 */
[----:B------:R-:W-:Y:S02]  /*47c0*/  FSEL R104, R140, RZ, P1 ;  /* 0x000000ff8c687208 */ /* 0x000fe40000800000 */
[----:B------:R-:W-:-:S02]  /*47d0*/  FSEL R106, R178, RZ, P4 ;  /* 0x000000ffb26a7208 */ /* 0x000fc40002000000 */
[----:B------:R-:W-:Y:S02]  /*47e0*/  FSEL R105, R142, RZ, P6 ;  /* 0x000000ff8e697208 */ /* 0x000fe40003000000 */
[----:B------:R-:W-:Y:S02]  /*47f0*/  @P2 PRMT R100, R100, 0x5410, R0 ;  /* 0x0000541064642816 */ /* 0x000fe40000000000 */
[----:B------:R-:W-:Y:S02]  /*4800*/  @P2 PRMT R101, R101, 0x5410, R113 ;  /* 0x0000541065652816 */ /* 0x000fe40000000071 */
[----:B------:R-:W-:Y:S02]  /*4810*/  @P2 PRMT R102, R102, 0x5410, R195 ;  /* 0x0000541066662816 */ /* 0x000fe400000000c3 */
[----:B------:R-:W-:Y:S02]  /*4820*/  @P2 PRMT R103, R103, 0x5410, R199 ;  /* 0x0000541067672816 */ /* 0x000fe400000000c7 */
[----:B------:R-:W-:-:S02]  /*4830*/  F2FP.BF16.F32.PACK_AB R107, R107, R200 ;  /* 0x000000c86b6b723e */ /* 0x000fc400000010ff */
        /* <DEDUP_REMOVED lines=84> */
.L_x_4388:
        /* <DEDUP_REMOVED lines=31> */
.L_x_4389:
[----:B------:R-:W-:Y:S01]  /*4f70*/  HFMA2.MMA R251, -RZ, RZ, 0, 9.5367431640625e-07 ;  /* 0x00000010fffb7435 */ /* 0x000fe200000001ff */
[----:B------:R-:W-:Y:S02]  /*4f80*/  MOV R250, 0x1f ;  /* 0x0000001f00fa7802 */ /* 0x000fe40000000f00 */
[----:B------:R-:W-:-:S08]  /*4f90*/  MOV R249, 0xffffffff ;  /* 0xffffffff00f97802 */ /* 0x000fd00000000f00 */
[----:B-----5:R-:W-:Y:S05]  /*4fa0*/  WARPSYNC.COLLECTIVE R249, `(.L_x_4392) ;  /* 0x00000000f9087348 */ /* 0x020fea0003c00000 */
[----:B------:R0:W1:Y:S02]  /*4fb0*/  SHFL.DOWN P3, R106, R252, R251, R250 ;  /* 0x080000fbfc6a7389 */ /* 0x00006400000600fa */
[----:B01---5:R-:W-:Y:S01]  /*4fc0*/  ENDCOLLECTIVE ;  /* 0x000000000000791b */ /* 0x023fe20003800000 */
.L_x_4392:
[----:B------:R-:W-:Y:S01]  /*4fd0*/  FADD.FTZ R105, R252, R106 ;  /* 0x0000006afc697221 */ /* 0x000fe20000010000 */
[----:B------:R-:W-:-:S07]  /*4fe0*/  MOV R252, R104 ;  /* 0x0000006800fc7202 */ /* 0x000fce0000000f00 */
[----:B------:R-:W-:Y:S05]  /*4ff0*/  WARPSYNC.COLLECTIVE R249, `(.L_x_4393) ;  /* 0x00000000f9087348 */ /* 0x000fea0003c00000 */
[----:B------:R0:W1:Y:S02]  /*5000*/  SHFL.DOWN P3, R106, R252, R251, R250 ;  /* 0x080000fbfc6a7389 */ /* 0x00006400000600fa */
[----:B01----:R-:W-:Y:S01]  /*5010*/  ENDCOLLECTIVE ;  /* 0x000000000000791b */ /* 0x003fe20003800000 */
.L_x_4393:
[----:B------:R-:W-:Y:S01]  /*5020*/  HFMA2.MMA R251, -RZ, RZ, 0, 4.76837158203125e-07 ;  /* 0x00000008fffb7435 */ /* 0x000fe200000001ff */
[----:B------:R-:W-:Y:S02]  /*5030*/  MOV R252, R105 ;  /* 0x0000006900fc7202 */ /* 0x000fe40000000f00 */
[----:B------:R-:W-:-:S08]  /*5040*/  MOV R107, R106 ;  /* 0x0000006a006b7202 */ /* 0x000fd00000000f00 */
[----:B------:R-:W-:Y:S05]  /*5050*/  WARPSYNC.COLLECTIVE R249, `(.L_x_4394) ;  /* 0x00000000f9087348 */ /* 0x000fea0003c00000 */
[----:B------:R0:W1:Y:S02]  /*5060*/  SHFL.DOWN P3, R106, R252, R251, R250 ;  /* 0x080000fbfc6a7389 */ /* 0x00006400000600fa */
[----:B01----:R-:W-:Y:S01]  /*5070*/  ENDCOLLECTIVE ;  /* 0x000000000000791b */ /* 0x003fe20003800000 */
.L_x_4394:
[----:B------:R-:W-:-:S05]  /*5080*/  FADD.FTZ R107, R104, R107 ;  /* 0x0000006b686b7221 */ /* 0x000fca0000010000 */
[----:B------:R-:W-:Y:S01]  /*5090*/  MOV R252, R107 ;  /* 0x0000006b00fc7202 */ /* 0x000fe20000000f00 */
[----:B------:R-:W-:-:S07]  /*50a0*/  FADD.FTZ R105, R105, R106 ;  /* 0x0000006a69697221 */ /* 0x000fce0000010000 */
[----:B------:R-:W-:Y:S05]  /*50b0*/  WARPSYNC.COLLECTIVE R249, `(.L_x_4395) ;  /* 0x00000000f9087348 */ /* 0x000fea0003c00000 */
[----:B------:R0:W1:Y:S02]  /*50c0*/  SHFL.DOWN P3, R106, R252, R251, R250 ;  /* 0x080000fbfc6a7389 */ /* 0x00006400000600fa */
[----:B01----:R-:W-:Y:S01]  /*50d0*/  ENDCOLLECTIVE ;  /* 0x000000000000791b */ /* 0x003fe20003800000 */
.L_x_4395:
[----:B------:R-:W-:Y:S01]  /*50e0*/  HFMA2.MMA R251, -RZ, RZ, 0, 2.384185791015625e-07 ;  /* 0x00000004fffb7435 */ /* 0x000fe200000001ff */
[----:B------:R-:W-:Y:S02]  /*50f0*/  MOV R252, R105 ;  /* 0x0000006900fc7202 */ /* 0x000fe40000000f00 */
[----:B------:R-:W-:-:S08]  /*5100*/  MOV R104, R106 ;  /* 0x0000006a00687202 */ /* 0x000fd00000000f00 */
[----:B------:R-:W-:Y:S05]  /*5110*/  WARPSYNC.COLLECTIVE R249, `(.L_x_4396) ;  /* 0x00000000f9087348 */ /* 0x000fea0003c00000 */
[----:B------:R0:W1:Y:S02]  /*5120*/  SHFL.DOWN P3, R106, R252, R251, R250 ;  /* 0x080000fbfc6a7389 */ /* 0x00006400000600fa */
[----:B01----:R-:W-:Y:S01]  /*5130*/  ENDCOLLECTIVE ;  /* 0x000000000000791b */ /* 0x003fe20003800000 */
.L_x_4396:
[----:B------:R-:W-:-:S05]  /*5140*/  FADD.FTZ R107, R107, R104 ;  /* 0x000000686b6b7221 */ /* 0x000fca0000010000 */
[----:B------:R-:W-:Y:S01]  /*5150*/  MOV R252, R107 ;  /* 0x0000006b00fc7202 */ /* 0x000fe20000000f00 */
[----:B------:R-:W-:-:S07]  /*5160*/  FADD.FTZ R104, R105, R106 ;  /* 0x0000006a69687221 */ /* 0x000fce0000010000 */
[----:B------:R-:W-:Y:S05]  /*5170*/  WARPSYNC.COLLECTIVE R249, `(.L_x_4397) ;  /* 0x00000000f9087348 */ /* 0x000fea0003c00000 */
[----:B------:R0:W1:Y:S02]  /*5180*/  SHFL.DOWN P3, R106, R252, R251, R250 ;  /* 0x080000fbfc6a7389 */ /* 0x00006400000600fa */
[----:B01----:R-:W-:Y:S01]  /*5190*/  ENDCOLLECTIVE ;  /* 0x000000000000791b */ /* 0x003fe20003800000 */
.L_x_4397:
        /* <DEDUP_REMOVED lines=8> */
.L_x_4398:
[----:B------:R-:W-:Y:S01]  /*5220*/  MOV R252, R105 ;  /* 0x0000006900fc7202 */ /* 0x000fe20000000f00 */
[----:B------:R-:W-:-:S07]  /*5230*/  FADD.FTZ R104, R104, R106 ;  /* 0x0000006a68687221 */ /* 0x000fce0000010000 */
[----:B------:R-:W-:Y:S05]  /*5240*/  WARPSYNC.COLLECTIVE R249, `(.L_x_4399) ;  /* 0x00000000f9087348 */ /* 0x000fea0003c00000 */
[----:B------:R0:W1:Y:S02]  /*5250*/  SHFL.DOWN P3, R106, R252, R251, R250 ;  /* 0x080000fbfc6a7389 */ /* 0x00006400000600fa */
[----:B01----:R-:W-:Y:S01]  /*5260*/  ENDCOLLECTIVE ;  /* 0x000000000000791b */ /* 0x003fe20003800000 */
.L_x_4399:
[----:B------:R-:W-:Y:S01]  /*5270*/  HFMA2.MMA R251, -RZ, RZ, 0, 5.9604644775390625e-08 ;  /* 0x00000001fffb7435 */ /* 0x000fe200000001ff */
[----:B------:R-:W-:Y:S02]  /*5280*/  MOV R252, R104 ;  /* 0x0000006800fc7202 */ /* 0x000fe40000000f00 */
[----:B------:R-:W-:-:S08]  /*5290*/  MOV R107, R106 ;  /* 0x0000006a006b7202 */ /* 0x000fd00000000f00 */
[----:B------:R-:W-:Y:S05]  /*52a0*/  WARPSYNC.COLLECTIVE R249, `(.L_x_4400) ;  /* 0x00000000f9087348 */ /* 0x000fea0003c00000 */
[----:B------:R0:W1:Y:S02]  /*52b0*/  SHFL.DOWN P3, R106, R252, R251, R250 ;  /* 0x080000fbfc6a7389 */ /* 0x00006400000600fa */
[----:B01----:R-:W-:Y:S01]  /*52c0*/  ENDCOLLECTIVE ;  /* 0x000000000000791b */ /* 0x003fe20003800000 */
.L_x_4400:
[----:B------:R-:W-:-:S05]  /*52d0*/  FADD.FTZ R105, R105, R107 ;  /* 0x0000006b69697221 */ /* 0x000fca0000010000 */
[----:B------:R-:W-:Y:S02]  /*52e0*/  MOV R252, R105 ;  /* 0x0000006900fc7202 */ /* 0x000fe40000000f00 */
[----:B------:R-:W-:-:S07]  /*52f0*/  MOV R107, R106 ;  /* 0x0000006a006b7202 */ /* 0x000fce0000000f00 */
[----:B------:R-:W-:Y:S05]  /*5300*/  WARPSYNC.COLLECTIVE R249, `(.L_x_4401) ;  /* 0x00000000f9087348 */ /* 0x000fea0003c00000 */
[----:B------:R0:W1:Y:S02]  /*5310*/  SHFL.DOWN P3, R106, R252, R251, R250 ;  /* 0x080000fbfc6a7389 */ /* 0x00006400000600fa */
[----:B01----:R-:W-:Y:S01]  /*5320*/  ENDCOLLECTIVE ;  /* 0x000000000000791b */ /* 0x003fe20003800000 */
.L_x_4401:
[----:B------:R-:W-:Y:S05]  /*5330*/  BRA `(.L_x_4402) ;  /* 0xffffffd000bc7947 */ /* 0x000fea000383ffff */
.L_x_4403:
        /* <DEDUP_REMOVED lines=12> */
.L_x_16519:


//--------------------- .text._ZN10layer_norm22ln_bwd_finalize_kernelINS_22Kernel_traits_finalizeILj5120Ef13__nv_bfloat16S2_S2_fjLb0ELj1024ELj4ENS_18Kernel_traits_baseILj5120EfS2_S2_S2_fjLj1024EEEEELb0ELb0EEEvNS_9BwdParamsE --------------------------
	.section	.text._ZN10layer_norm22ln_bwd_finalize_kernelINS_22Kernel_traits_finalizeILj5120Ef13__nv_bfloat16S2_S2_fjLb0ELj1024ELj4ENS_18Kernel_traits_baseILj5120EfS2_S2_S2_fjLj1024EEEEELb0ELb0EEEvNS_9BwdParamsE,"ax",@progbits
	.align	128
        .global         _ZN10layer_norm22ln_bwd_finalize_kernelINS_22Kernel_traits_finalizeILj5120Ef13__nv_bfloat16S2_S2_fjLb0ELj1024ELj4ENS_18Kernel_traits_baseILj5120EfS2_S2_S2_fjLj1024EEEEELb0ELb0EEEvNS_9BwdParamsE
        .type           _ZN10layer_norm22ln_bwd_finalize_kernelINS_22Kernel_traits_finalizeILj5120Ef13__nv_bfloat16S2_S2_fjLb0ELj1024ELj4ENS_18Kernel_traits_baseILj5120EfS2_S2_S2_fjLj1024EEEEELb0ELb0EEEvNS_9BwdParamsE,@function
        .size           _ZN10layer_norm22ln_bwd_finalize_kernelINS_22Kernel_traits_finalizeILj5120Ef13__nv_bfloat16S2_S2_fjLb0ELj1024ELj4ENS_18Kernel_traits_baseILj5120EfS2_S2_S2_fjLj1024EEEEELb0ELb0EEEvNS_9BwdParamsE,(.L_x_16520 - _ZN10layer_norm22ln_bwd_finalize_kernelINS_22Kernel_traits_finalizeILj5120Ef13__nv_bfloat16S2_S2_fjLb0ELj1024ELj4ENS_18Kernel_traits_baseILj5120EfS2_S2_S2_fjLj1024EEEEELb0ELb0EEEvNS_9BwdParamsE)
        .other          _ZN10layer_norm22ln_bwd_finalize_kernelINS_22Kernel_traits_finalizeILj5120Ef13__nv_bfloat16S2_S2_fjLb0ELj1024ELj4ENS_18Kernel_traits_baseILj5120EfS2_S2_S2_fjLj1024EEEEELb0ELb0EEEvNS_9BwdParamsE,@"STO_CUDA_ENTRY STV_DEFAULT"
_ZN10layer_norm22ln_bwd_finalize_kernelINS_22Kernel_traits_finalizeILj5120Ef13__nv_bfloat16S2_S2_fjLb0ELj1024ELj4ENS_18Kernel_traits_baseILj5120EfS2_S2_S2_fjLj1024EEEEELb0ELb0EEEvNS_9BwdParamsE:
.text._ZN10layer_norm22ln_bwd_finalize_kernelINS_22Kernel_traits_finalizeILj5120Ef13__nv_bfloat16S2_S2_fjLb0ELj1024ELj4ENS_18Kernel_traits_baseILj5120EfS2_S2_S2_fjLj1024EEEEELb0ELb0EEEvNS_9BwdParamsE:
        /* <DEDUP_REMOVED lines=25> */
.L_x_4416:
        /* <DEDUP_REMOVED lines=30> */
.L_x_4408:
        /* <DEDUP_REMOVED lines=36> */
.L_x_4407:
[----:B------:R-:W-:Y:S05]  /*05b0*/  BSYNC B1 ;  /* 0x0000000000017941 */ /* 0x000fea0003800000 */
.L_x_4406:
        /* <DEDUP_REMOVED lines=24> */
.L_x_4410:
[----:B------:R-:W-:Y:S05]  /*0740*/  BSYNC B1 ;  /* 0x0000000000017941 */ /* 0x000fea0003800000 */
.L_x_4409:
        /* <DEDUP_REMOVED lines=12> */
.L_x_4411:
[----:B------:R-:W-:Y:S05]  /*0810*/  BSYNC B1 ;  /* 0x0000000000017941 */ /* 0x000fea0003800000 */
.L_x_4405:
[----:B------:R-:W-:Y:S05]  /*0820*/  BSYNC B0 ;  /* 0x0000000000007941 */ /* 0x000fea0003800000 */
.L_x_4404:
        /* <DEDUP_REMOVED lines=29> */
.L_x_4427:
[----:B---3--:R-:W-:Y:S01]  /*0a00*/  FADD.FTZ R9, R18, R9 ;  /* 0x0000000912097221 */ /* 0x008fe20000010000 */
[----:B--2---:R-:W-:-:S04]  /*0a10*/  FADD.FTZ R11, R10, R11 ;  /* 0x0000000b0a0b7221 */ /* 0x004fc80000010000 */
[----:B------:R2:W-:Y:S04]  /*0a20*/  @!P1 STS [R6+0x2000], R9 ;  /* 0x0020000906009388 */ /* 0x0005e80000000800 */
[----:B------:R2:W-:Y:S02]  /*0a30*/  @!P1 STS [R6+0x2080], R11 ;  /* 0x0020800b06009388 */ /* 0x0005e40000000800 */
.L_x_4412:
        /* <DEDUP_REMOVED lines=9> */
[----:B0-----:R-:W0:Y:S01]  /*0ad0*/  LDS.64 R10, [R9+UR4+0x2000] ;  /* 0x00200004090a7984 */ /* 0x001e220008000a00 */
[----:B------:R-:W3:Y:S03]  /*0ae0*/  LDC.64 R14, c[0x0][0x310] ;  /* 0x0000c400ff0e7b82 */ /* 0x000ee60000000a00 */
[----:B------:R-:W4:Y:S01]  /*0af0*/  LDS.64 R16, [R9+UR4+0x2080] ;  /* 0x0020800409107984 */ /* 0x000f220008000a00 */
[----:B--2---:R-:W-:-:S04]  /*0b00*/  IMAD.WIDE.U32 R12, R4, 0x8, R12 ;  /* 0x00000008040c7825 */ /* 0x004fc800078e000c */
[----:B---3--:R-:W-:Y:S01]  /*0b10*/  IMAD.WIDE.U32 R14, R4, 0x8, R14 ;  /* 0x00000008040e7825 */ /* 0x008fe200078e000e */
[----:B0-----:R2:W-:Y:S04]  /*0b20*/  STG.E.64 desc[UR6][R12.64], R10 ;  /* 0x0000000a0c007986 */ /* 0x0015e8000c101b06 */
[----:B----4-:R2:W-:Y:S02]  /*0b30*/  STG.E.64 desc[UR6][R14.64], R16 ;  /* 0x000000100e007986 */ /* 0x0105e4000c101b06 */
.L_x_4415:
[----:B------:R-:W-:Y:S05]  /*0b40*/  BSYNC B0 ;  /* 0x0000000000007941 */ /* 0x000fea0003800000 */
.L_x_4414:
[C---:B------:R-:W-:Y:S01]  /*0b50*/  ISETP.GT.U32.AND P1, PT, R3.reuse, -0x1401, PT ;  /* 0xffffebff0300780c */ /* 0x040fe20003f24070 */
[----:B------:R-:W-:Y:S01]  /*0b60*/  VIADD R4, R4, 0xa00 ;  /* 0x00000a0004047836 */ /* 0x000fe20000000000 */
[----:B------:R-:W-:-:S11]  /*0b70*/  IADD3 R3, R3, 0x1400, RZ ;  /* 0x0000140003037810 */ /* 0x000fd60007ffe0ff */
[----:B------:R-:W-:Y:S05]  /*0b80*/  @P1 BRA `(.L_x_4416) ;  /* 0xfffffff400801947 */ /* 0x000fea000383ffff */
[----:B------:R-:W-:Y:S05]  /*0b90*/  EXIT ;  /* 0x000000000000794d */ /* 0x000fea0003800000 */
.L_x_4413:
[----:B------:R-:W-:Y:S01]  /*0ba0*/  HFMA2.MMA R21, -RZ, RZ, 0, 5.9604644775390625e-08 ;  /* 0x00000001ff157435 */ /* 0x000fe200000001ff */
[----:B0--3--:R-:W-:Y:S01]  /*0bb0*/  MOV R22, R10 ;  /* 0x0000000a00167202 */ /* 0x009fe20000000f00 */
[----:B------:R-:W-:Y:S01]  /*0bc0*/  IMAD.MOV.U32 R19, RZ, RZ, -0x1 ;  /* 0xffffffffff137424 */ /* 0x000fe200078e00ff */
[----:B------:R-:W-:-:S08]  /*0bd0*/  MOV R24, 0x1f ;  /* 0x0000001f00187802 */ /* 0x000fd00000000f00 */
[----:B-12---:R-:W-:Y:S05]  /*0be0*/  WARPSYNC.COLLECTIVE R19, `(.L_x_4417) ;  /* 0x0000000013087348 */ /* 0x006fea0003c00000 */
[----:B------:R0:W3:Y:S02]  /*0bf0*/  SHFL.BFLY P2, R20, R22, R21, R24 ;  /* 0x0c00001516147389 */ /* 0x0000e40000040018 */
[----:B0123--:R-:W-:Y:S01]  /*0c00*/  ENDCOLLECTIVE ;  /* 0x000000000000791b */ /* 0x00ffe20003800000 */
.L_x_4417:
[----:B------:R-:W-:Y:S01]  /*0c10*/  HFMA2.MMA R21, -RZ, RZ, 0, 1.1920928955078125e-07 ;  /* 0x00000002ff157435 */ /* 0x000fe200000001ff */
[----:B------:R-:W-:-:S05]  /*0c20*/  MOV R11, R20 ;  /* 0x00000014000b7202 */ /* 0x000fca0000000f00 */
[----:B------:R-:W-:-:S05]  /*0c30*/  FADD.FTZ R11, R10, R11 ;  /* 0x0000000b0a0b7221 */ /* 0x000fca0000010000 */
[----:B------:R-:W-:-:S07]  /*0c40*/  MOV R22, R11 ;  /* 0x0000000b00167202 */ /* 0x000fce0000000f00 */
[----:B------:R-:W-:Y:S05]  /*0c50*/  WARPSYNC.COLLECTIVE R19, `(.L_x_4418) ;  /* 0x0000000013087348 */ /* 0x000fea0003c00000 */
[----:B------:R0:W1:Y:S02]  /*0c60*/  SHFL.BFLY P2, R20, R22, R21, R24 ;  /* 0x0c00001516147389 */ /* 0x0000640000040018 */
[----:B01----:R-:W-:Y:S01]  /*0c70*/  ENDCOLLECTIVE ;  /* 0x000000000000791b */ /* 0x003fe20003800000 */
.L_x_4418:
[----:B------:R-:W-:Y:S01]  /*0c80*/  HFMA2.MMA R21, -RZ, RZ, 0, 2.384185791015625e-07 ;  /* 0x00000004ff157435 */ /* 0x000fe200000001ff */
[----:B------:R-:W-:-:S04]  /*0c90*/  IMAD.MOV.U32 R14, RZ, RZ, R20 ;  /* 0x000000ffff0e7224 */ /* 0x000fc800078e0014 */
[----:B------:R-:W-:-:S05]  /*0ca0*/  FADD.FTZ R14, R11, R14 ;  /* 0x0000000e0b0e7221 */ /* 0x000fca0000010000 */
[----:B------:R-:W-:-:S07]  /*0cb0*/  MOV R22, R14 ;  /* 0x0000000e00167202 */ /* 0x000fce0000000f00 */
[----:B------:R-:W-:Y:S05]  /*0cc0*/  WARPSYNC.COLLECTIVE R19, `(.L_x_4419) ;  /* 0x0000000013087348 */ /* 0x000fea0003c00000 */
[----:B------:R0:W1:Y:S02]  /*0cd0*/  SHFL.BFLY P2, R20, R22, R21, R24 ;  /* 0x0c00001516147389 */ /* 0x0000640000040018 */
[----:B01----:R-:W-:Y:S01]  /*0ce0*/  ENDCOLLECTIVE ;  /* 0x000000000000791b */ /* 0x003fe20003800000 */
.L_x_4419:
[----:B------:R-:W-:Y:S01]  /*0cf0*/  IMAD.MOV.U32 R21, RZ, RZ, 0x8 ;  /* 0x00000008ff157424 */ /* 0x000fe200078e00ff */
[----:B------:R-:W-:-:S05]  /*0d00*/  MOV R13, R20 ;  /* 0x00000014000d7202 */ /* 0x000fca0000000f00 */
[----:B------:R-:W-:-:S05]  /*0d10*/  FADD.FTZ R13, R14, R13 ;  /* 0x0000000d0e0d7221 */ /* 0x000fca0000010000 */
[----:B------:R-:W-:-:S07]  /*0d20*/  MOV R22, R13 ;  /* 0x0000000d00167202 */ /* 0x000fce0000000f00 */
[----:B------:R-:W-:Y:S05]  /*0d30*/  WARPSYNC.COLLECTIVE R19, `(.L_x_4420) ;  /* 0x0000000013087348 */ /* 0x000fea0003c00000 */
[----:B------:R0:W1:Y:S02]  /*0d40*/  SHFL.BFLY P2, R20, R22, R21, R24 ;  /* 0x0c00001516147389 */ /* 0x0000640000040018 */
[----:B01----:R-:W-:Y:S01]  /*0d50*/  ENDCOLLECTIVE ;  /* 0x000000000000791b */ /* 0x003fe20003800000 */
.L_x_4420:
[----:B------:R-:W-:Y:S01]  /*0d60*/  HFMA2.MMA R21, -RZ, RZ, 0, 9.5367431640625e-07 ;  /* 0x00000010ff157435 */ /* 0x000fe200000001ff */
[----:B------:R-:W-:-:S05]  /*0d70*/  MOV R10, R20 ;  /* 0x00000014000a7202 */ /* 0x000fca0000000f00 */
[----:B------:R-:W-:-:S05]  /*0d80*/  FADD.FTZ R10, R13, R10 ;  /* 0x0000000a0d0a7221 */ /* 0x000fca0000010000 */
[----:B------:R-:W-:-:S07]  /*0d90*/  MOV R22, R10 ;  /* 0x0000000a00167202 */ /* 0x000fce0000000f00 */
[----:B------:R-:W-:Y:S05]  /*0da0*/  WARPSYNC.COLLECTIVE R19, `(.L_x_4421) ;  /* 0x0000000013087348 */ /* 0x000fea0003c00000 */
[----:B------:R0:W1:Y:S02]  /*0db0*/  SHFL.BFLY P2, R20, R22, R21, R24 ;  /* 0x0c00001516147389 */ /* 0x0000640000040018 */
[----:B01----:R-:W-:Y:S01]  /*0dc0*/  ENDCOLLECTIVE ;  /* 0x000000000000791b */ /* 0x003fe20003800000 */
.L_x_4421:
[----:B------:R-:W-:Y:S01]  /*0dd0*/  HFMA2.MMA R21, -RZ, RZ, 0, 5.9604644775390625e-08 ;  /* 0x00000001ff157435 */ /* 0x000fe200000001ff */
[----:B------:R-:W-:Y:S01]  /*0de0*/  IMAD.MOV.U32 R22, RZ, RZ, R9 ;  /* 0x000000ffff167224 */ /* 0x000fe200078e0009 */
[----:B------:R-:W-:-:S09]  /*0df0*/  MOV R11, R20 ;  /* 0x00000014000b7202 */ /* 0x000fd20000000f00 */
[----:B------:R-:W-:Y:S05]  /*0e00*/  WARPSYNC.COLLECTIVE R19, `(.L_x_4422) ;  /* 0x0000000013087348 */ /* 0x000fea0003c00000 */
[----:B------:R0:W1:Y:S02]  /*0e10*/  SHFL.BFLY P2, R20, R22, R21, R24 ;  /* 0x0c00001516147389 */ /* 0x0000640000040018 */
[----:B01----:R-:W-:Y:S01]  /*0e20*/  ENDCOLLECTIVE ;  /* 0x000000000000791b */ /* 0x003fe20003800000 */
.L_x_4422:
[----:B------:R-:W-:Y:S01]  /*0e30*/  HFMA2.MMA R21, -RZ, RZ, 0, 1.1920928955078125e-07 ;  /* 0x00000002ff157435 */ /* 0x000fe200000001ff */
[----:B------:R-:W-:-:S05]  /*0e40*/  MOV R14, R20 ;  /* 0x00000014000e7202 */ /* 0x000fca0000000f00 */
[----:B------:R-:W-:-:S05]  /*0e50*/  FADD.FTZ R15, R9, R14 ;  /* 0x0000000e090f7221 */ /* 0x000fca0000010000 */
[----:B------:R-:W-:-:S07]  /*0e60*/  MOV R22, R15 ;  /* 0x0000000f00167202 */ /* 0x000fce0000000f00 */
[----:B------:R-:W-:Y:S05]  /*0e70*/  WARPSYNC.COLLECTIVE R19, `(.L_x_4423) ;  /* 0x0000000013087348 */ /* 0x000fea0003c00000 */
[----:B------:R0:W1:Y:S02]  /*0e80*/  SHFL.BFLY P2, R20, R22, R21, R24 ;  /* 0x0c00001516147389 */ /* 0x0000640000040018 */
[----:B01----:R-:W-:Y:S01]  /*0e90*/  ENDCOLLECTIVE ;  /* 0x000000000000791b */ /* 0x003fe20003800000 */
.L_x_4423:
[----:B------:R-:W-:Y:S01]  /*0ea0*/  HFMA2.MMA R21, -RZ, RZ, 0, 2.384185791015625e-07 ;  /* 0x00000004ff157435 */ /* 0x000fe200000001ff */
[----:B------:R-:W-:-:S04]  /*0eb0*/  IMAD.MOV.U32 R16, RZ, RZ, R20 ;  /* 0x000000ffff107224 */ /* 0x000fc800078e0014 */
[----:B------:R-:W-:-:S05]  /*0ec0*/  FADD.FTZ R16, R15, R16 ;  /* 0x000000100f107221 */ /* 0x000fca0000010000 */
[----:B------:R-:W-:-:S07]  /*0ed0*/  MOV R22, R16 ;  /* 0x0000001000167202 */ /* 0x000fce0000000f00 */
[----:B------:R-:W-:Y:S05]  /*0ee0*/  WARPSYNC.COLLECTIVE R19, `(.L_x_4424) ;  /* 0x0000000013087348 */ /* 0x000fea0003c00000 */
[----:B------:R0:W1:Y:S02]  /*0ef0*/  SHFL.BFLY P2, R20, R22, R21, R24 ;  /* 0x0c00001516147389 */ /* 0x0000640000040018 */
[----:B01----:R-:W-:Y:S01]  /*0f00*/  ENDCOLLECTIVE ;  /* 0x000000000000791b */ /* 0x003fe20003800000 */
.L_x_4424:
[----:B------:R-:W-:Y:S01]  /*0f10*/  IMAD.MOV.U32 R21, RZ, RZ, 0x8 ;  /* 0x00000008ff157424 */ /* 0x000fe200078e00ff */
[----:B------:R-:W-:-:S05]  /*0f20*/  MOV R17, R20 ;  /* 0x0000001400117202 */ /* 0x000fca0000000f00 */
[----:B------:R-:W-:-:S05]  /*0f30*/  FADD.FTZ R17, R16, R17 ;  /* 0x0000001110117221 */ /* 0x000fca0000010000 */
[----:B------:R-:W-:-:S07]  /*0f40*/  MOV R22, R17 ;  /* 0x0000001100167202 */ /* 0x000fce0000000f00 */
[----:B------:R-:W-:Y:S05]  /*0f50*/  WARPSYNC.COLLECTIVE R19, `(.L_x_4425) ;  /* 0x0000000013087348 */ /* 0x000fea0003c00000 */
[----:B------:R0:W1:Y:S02]  /*0f60*/  SHFL.BFLY P2, R20, R22, R21, R24 ;  /* 0x0c00001516147389 */ /* 0x0000640000040018 */
[----:B01----:R-:W-:Y:S01]  /*0f70*/  ENDCOLLECTIVE ;  /* 0x000000000000791b */ /* 0x003fe20003800000 */
.L_x_4425:
[----:B------:R-:W-:Y:S01]  /*0f80*/  HFMA2.MMA R21, -RZ, RZ, 0, 9.5367431640625e-07 ;  /* 0x00000010ff157435 */ /* 0x000fe200000001ff */
[----:B------:R-:W-:-:S05]  /*0f90*/  MOV R18, R20 ;  /* 0x0000001400127202 */ /* 0x000fca0000000f00 */
[----:B------:R-:W-:-:S05]  /*0fa0*/  FADD.FTZ R18, R17, R18 ;  /* 0x0000001211127221 */ /* 0x000fca0000010000 */
[----:B------:R-:W-:-:S07]  /*0fb0*/  MOV R22, R18 ;  /* 0x0000001200167202 */ /* 0x000fce0000000f00 */
[----:B------:R-:W-:Y:S05]  /*0fc0*/  WARPSYNC.COLLECTIVE R19, `(.L_x_4426) ;  /* 0x0000000013087348 */ /* 0x000fea0003c00000 */
[----:B------:R0:W1:Y:S02]  /*0fd0*/  SHFL.BFLY P2, R20, R22, R21, R24 ;  /* 0x0c00001516147389 */ /* 0x0000640000040018 */
[----:B01----:R-:W-:Y:S01]  /*0fe0*/  ENDCOLLECTIVE ;  /* 0x000000000000791b */ /* 0x003fe20003800000 */
.L_x_4426:
[----:B------:R-:W-:Y:S01]  /*0ff0*/  MOV R9, R20 ;  /* 0x0000001400097202 */ /* 0x000fe20000000f00 */
[----:B------:R-:W-:Y:S06]  /*1000*/  BRA `(.L_x_4427) ;  /* 0xfffffff8007c7947 */ /* 0x000fec000383ffff */
.L_x_4428:
        /* <DEDUP_REMOVED lines=15> */
.L_x_16520:


//--------------------- .text._ZN10layer_norm13ln_bwd_kernelINS_13Kernel_traitsIf13__nv_bfloat16S2_S2_fjLj5120ELj1ELj1ELj4ELj16ENS_18Kernel_traits_baseILj5120EfS2_S2_S2_fjLj128EEEEELb1ELb0ELb1ELb0EEEvNS_9BwdParamsE --------------------------
	.section	.text._ZN10layer_norm13ln_bwd_kernelINS_13Kernel_traitsIf13__nv_bfloat16S2_S2_fjLj5120ELj1ELj1ELj4ELj16ENS_18Kernel_traits_baseILj5120EfS2_S2_S2_fjLj128EEEEELb1ELb0ELb1ELb0EEEvNS_9BwdParamsE,"ax",@progbits
	.align	128
        .global         _ZN10layer_norm13ln_bwd_kernelINS_13Kernel_traitsIf13__nv_bfloat16S2_S2_fjLj5120ELj1ELj1ELj4ELj16ENS_18Kernel_traits_baseILj5120EfS2_S2_S2_fjLj128EEEEELb1ELb0ELb1ELb0EEEvNS_9BwdParamsE
        .type           _ZN10layer_norm13ln_bwd_kernelINS_13Kernel_traitsIf13__nv_bfloat16S2_S2_fjLj5120ELj1ELj1ELj4ELj16ENS_18Kernel_traits_baseILj5120EfS2_S2_S2_fjLj128EEEEELb1ELb0ELb1ELb0EEEvNS_9BwdParamsE,@function
        .size           _ZN10layer_norm13ln_bwd_kernelINS_13Kernel_traitsIf13__nv_bfloat16S2_S2_fjLj5120ELj1ELj1ELj4ELj16ENS_18Kernel_traits_baseILj5120EfS2_S2_S2_fjLj128EEEEELb1ELb0ELb1ELb0EEEvNS_9BwdParamsE,(.L_x_16521 - _ZN10layer_norm13ln_bwd_kernelINS_13Kernel_traitsIf13__nv_bfloat16S2_S2_fjLj5120ELj1ELj1ELj4ELj16ENS_18Kernel_traits_baseILj5120EfS2_S2_S2_fjLj128EEEEELb1ELb0ELb1ELb0EEEvNS_9BwdParamsE)
        .other          _ZN10layer_norm13ln_bwd_kernelINS_13Kernel_traitsIf13__nv_bfloat16S2_S2_fjLj5120ELj1ELj1ELj4ELj16ENS_18Kernel_traits_baseILj5120EfS2_S2_S2_fjLj128EEEEELb1ELb0ELb1ELb0EEEvNS_9BwdParamsE,@"STO_CUDA_ENTRY STV_DEFAULT"
_ZN10layer_norm13ln_bwd_kernelINS_13Kernel_traitsIf13__nv_bfloat16S2_S2_fjLj5120ELj1ELj1ELj4ELj16ENS_18Kernel_traits_baseILj5120EfS2_S2_S2_fjLj128EEEEELb1ELb0ELb1ELb0EEEvNS_9BwdParamsE:
.text._ZN10layer_norm13ln_bwd_kernelINS_13Kernel_traitsIf13__nv_bfloat16S2_S2_fjLj5120ELj1ELj1ELj4ELj16ENS_18Kernel_traits_baseILj5120EfS2_S2_S2_fjLj128EEEEELb1ELb0ELb1ELb0EEEvNS_9BwdParamsE:
        /* <DEDUP_REMOVED lines=11> */
[----:B------:R-:W-:Y:S01]  /*00b0*/  IMAD.U32 R2, RZ, RZ, UR4 ;  /* 0x00000004ff027e24 */ /* 0x000fe2000f8e00ff */
[----:B------:R-:W-:Y:S01]  /*00c0*/  ULDC.64 UR4, c[0x0][0x208] ;  /* 0x0000820000047ab9 */ /* 0x000fe20000000a00 */
[----:B------:R-:W-:Y:S01]  /*00d0*/  ULDC.64 UR8, c[0x0][0x2c8] ;  /* 0x0000b20000087ab9 */ /* 0x000fe20000000a00 */
[----:B------:R-:W-:-:S02]  /*00e0*/  ULDC.64 UR12, c[0x0][0x210] ;  /* 0x00008400000c7ab9 */ /* 0x000fc40000000a00 */
[----:B------:R-:W-:-:S04]  /*00f0*/  SHF.R.S32.HI R5, RZ, 0x1f, R2 ;  /* 0x0000001fff057819 */ /* 0x000fc80000011402 */
[----:B------:R-:W-:Y:S02]  /*0100*/  LEA.HI R5, R5, R2, RZ, 0x3 ;  /* 0x0000000205057211 */ /* 0x000fe400078f18ff */
        /* <DEDUP_REMOVED lines=12> */
[----:B------:R-:W3:Y:S01]  /*01d0*/  @P3 LDC.64 R8, c[0x0][0x260] ;  /* 0x00009800ff083b82 */ /* 0x000ee20000000a00 */
[----:B------:R-:W-:-:S04]  /*01e0*/  @P3 LOP3.LUT R6, R6, 0x1, RZ, 0xfc, !PT ;  /* 0x0000000106063812 */ /* 0x000fc800078efcff */
[----:B------:R-:W-:-:S03]  /*01f0*/  LOP3.LUT R6, R6, 0xfffffff7, RZ, 0xc0, !PT ;  /* 0xfffffff706067812 */ /* 0x000fc600078ec0ff */
[----:B------:R-:W4:Y:S01]  /*0200*/  @P0 LDC.64 R12, c[0x0][0x260] ;  /* 0x00009800ff0c0b82 */ /* 0x000f220000000a00 */
[----:B------:R-:W-:Y:S01]  /*0210*/  @P2 LOP3.LUT R6, R6, 0x8, RZ, 0xfc, !PT ;  /* 0x0000000806062812 */ /* 0x000fe200078efcff */
[----:B0-----:R-:W-:-:S06]  /*0220*/  @P4 IMAD.WIDE.U32 R4, R7, 0x20, R4 ;  /* 0x0000002007044825 */ /* 0x001fcc00078e0004 */
[----:B------:R-:W0:Y:S01]  /*0230*/  @P1 LDC.64 R14, c[0x0][0x260] ;  /* 0x00009800ff0e1b82 */ /* 0x000e220000000a00 */
[----:B------:R-:W-:Y:S01]  /*0240*/  @P4 LOP3.LUT R7, R7, 0x80, RZ, 0xfc, !PT ;  /* 0x0000008007074812 */ /* 0x000fe200078efcff */
[----:B------:R-:W5:Y:S04]  /*0250*/  @P4 LDG.E.128 R28, desc[UR4][R4.64+0x10] ;  /* 0x00001004041c4981 */ /* 0x000f68000c1e1d00 */
[C---:B---3--:R-:W-:Y:S02]  /*0260*/  @P3 IMAD.WIDE.U32 R10, R7.reuse, 0x20, R8 ;  /* 0x00000020070a3825 */ /* 0x048fe400078e0008 */
[----:B------:R-:W3:Y:S02]  /*0270*/  @P2 LDC.64 R16, c[0x0][0x260] ;  /* 0x00009800ff102b82 */ /* 0x000ee40000000a00 */
[----:B------:R-:W-:Y:S01]  /*0280*/  @P3 VIADD R7, R7, 0x80 ;  /* 0x0000008007073836 */ /* 0x000fe20000000000 */
[----:B------:R-:W5:Y:S03]  /*0290*/  @P3 LDG.E.128 R32, desc[UR4][R10.64] ;  /* 0x000000040a203981 */ /* 0x000f66000c1e1d00 */
[C---:B----4-:R-:W-:Y:S01]  /*02a0*/  @P0 IMAD.WIDE.U32 R12, R7.reuse, 0x20, R12 ;  /* 0x00000020070c0825 */ /* 0x050fe200078e000c */
[----:B------:R-:W-:Y:S01]  /*02b0*/  @P0 IADD3 R7, R7, 0x80, RZ ;  /* 0x0000008007070810 */ /* 0x000fe20007ffe0ff */
[----:B------:R-:W5:Y:S04]  /*02c0*/  @P3 LDG.E.128 R36, desc[UR4][R10.64+0x10] ;  /* 0x000010040a243981 */ /* 0x000f68000c1e1d00 */
[----:B------:R-:W5:Y:S01]  /*02d0*/  @P0 LDG.E.128 R40, desc[UR4][R12.64] ;  /* 0x000000040c280981 */ /* 0x000f62000c1e1d00 */
[----:B0-----:R-:W-:-:S03]  /*02e0*/  @P1 IMAD.WIDE.U32 R14, R7, 0x20, R14 ;  /* 0x00000020070e1825 */ /* 0x001fc600078e000e */
[----:B------:R-:W5:Y:S01]  /*02f0*/  @P0 LDG.E.128 R44, desc[UR4][R12.64+0x10] ;  /* 0x000010040c2c0981 */ /* 0x000f62000c1e1d00 */
[----:B------:R-:W-:-:S03]  /*0300*/  @P1 VIADD R7, R7, 0x80 ;  /* 0x0000008007071836 */ /* 0x000fc60000000000 */
[----:B------:R-:W5:Y:S04]  /*0310*/  @P1 LDG.E.128 R48, desc[UR4][R14.64] ;  /* 0x000000040e301981 */ /* 0x000f68000c1e1d00 */
[----:B------:R-:W5:Y:S04]  /*0320*/  @P1 LDG.E.128 R52, desc[UR4][R14.64+0x10] ;  /* 0x000010040e341981 */ /* 0x000f68000c1e1d00 */
[----:B--2---:R1:W2:Y:S01]  /*0330*/  @P4 LDG.E.128 R20, desc[UR4][R4.64] ;  /* 0x0000000404144981 */ /* 0x0042a2000c1e1d00 */
[----:B---3--:R-:W-:-:S05]  /*0340*/  @P2 IMAD.WIDE.U32 R8, R7, 0x20, R16 ;  /* 0x0000002007082825 */ /* 0x008fca00078e0010 */
[----:B------:R0:W5:Y:S01]  /*0350*/  @P2 LDG.E.128 R56, desc[UR4][R8.64] ;  /* 0x0000000408382981 */ /* 0x000162000c1e1d00 */
[----:B-1----:R-:W-:-:S03]  /*0360*/  LEA.HI R4, R18, UR6, RZ, 0x19 ;  /* 0x0000000612047c11 */ /* 0x002fc6000f8fc8ff */
        /* <DEDUP_REMOVED lines=43> */
[----:B--2---:R0:W-:Y:S04]  /*0620*/  @P4 STL.64 [R1+0x10], R20 ;  /* 0x0000101401004387 */ /* 0x0041e80000100a00 */
[----:B------:R0:W-:Y:S01]  /*0630*/  @P4 STL.64 [R1+0x18], R22 ;  /* 0x0000181601004387 */ /* 0x0001e20000100a00 */
[----:B------:R-:W-:Y:S05]  /*0640*/  @P2 BRA `(.L_x_4429) ;  /* 0x00000070000c2947 */ /* 0x000fea0003800000 */
[----:B------:R-:W-:Y:S01]  /*0650*/  HFMA2.MMA R0, -RZ, RZ, 0, 5.9604644775390625e-08 ;  /* 0x00000001ff007435 */ /* 0x000fe200000001ff */
[----:B------:R-:W-:-:S06]  /*0660*/  IMAD.MOV.U32 R65, RZ, RZ, RZ ;  /* 0x000000ffff417224 */ /* 0x000fcc00078e00ff */
[----:B------:R1:W-:Y:S04]  /*0670*/  STL.S16 [R1+0xc], R0 ;  /* 0x00000c0001007387 */ /* 0x0003e80000100600 */
.L_x_4580:
[----:B--2---:R-:W2:Y:S08]  /*0680*/  LDC.64 R2, c[0x0][0x288] ;  /* 0x0000a200ff027b82 */ /* 0x004eb00000000a00 */
[----:B---34-:R-:W3:Y:S08]  /*0690*/  LDC.64 R174, c[0x0][0x250] ;  /* 0x00009400ffae7b82 */ /* 0x018ef00000000a00 */
[----:B------:R-:W4:Y:S01]  /*06a0*/  LDC.64 R178, c[0x0][0x280] ;  /* 0x0000a000ffb27b82 */ /* 0x000f220000000a00 */
[----:B--2---:R-:W-:-:S07]  /*06b0*/  IMAD.WIDE R2, R4, 0x4, R2 ;  /* 0x0000000404027825 */ /* 0x004fce00078e0202 */
[----:B------:R-:W2:Y:S01]  /*06c0*/  LDC.64 R172, c[0x0][0x258] ;  /* 0x00009600ffac7b82 */ /* 0x000ea20000000a00 */
[----:B------:R4:W2:Y:S01]  /*06d0*/  LDG.E R176, desc[UR4][R2.64] ;  /* 0x0000000402b07981 */ /* 0x0008a2000c1e1900 */
[----:B---3--:R-:W-:-:S05]  /*06e0*/  IMAD.WIDE R174, R4, 0x4, R174 ;  /* 0x0000000404ae7825 */ /* 0x008fca00078e02ae */
[----:B-----5:R-:W5:Y:S01]  /*06f0*/  LDG.E R211, desc[UR4][R174.64] ;  /* 0x00000004aed37981 */ /* 0x020f62000c1e1900 */
[C---:B----4-:R-:W-:Y:S01]  /*0700*/  IMAD.WIDE R2, R4.reuse, 0x4, R178 ;  /* 0x0000000404027825 */ /* 0x050fe200078e02b2 */
[----:B------:R-:W3:Y:S04]  /*0710*/  S2R R177, SR_TID.X ;  /* 0x0000000000b17919 */ /* 0x000ee80000002100 */
[----:B------:R4:W5:Y:S01]  /*0720*/  LDG.E R24, desc[UR4][R2.64] ;  /* 0x0000000402187981 */ /* 0x000962000c1e1900 */
[----:B------:R-:W-:Y:S01]  /*0730*/  BSSY B0, `(.L_x_4430) ;  /* 0x0000268000007945 */ /* 0x000fe20003800000 */
[----:B--2---:R-:W-:-:S05]  /*0740*/  IMAD.WIDE R172, R4, 0x4, R172 ;  /* 0x0000000404ac7825 */ /* 0x004fca00078e02ac */
[----:B------:R2:W5:Y:S01]  /*0750*/  LDG.E R5, desc[UR4][R172.64] ;  /* 0x00000004ac057981 */ /* 0x000562000c1e1900 */
[----:B----4-:R-:W-:-:S05]  /*0760*/  MOV R2, UR14 ;  /* 0x0000000e00027c02 */ /* 0x010fca0008000f00 */
[----:B------:R-:W-:-:S05]  /*0770*/  IMAD R7, R4, R2, RZ ;  /* 0x0000000204077224 */ /* 0x000fca00078e02ff */
[----:B------:R-:W-:-:S04]  /*0780*/  SHF.R.S32.HI R178, RZ, 0x1f, R7 ;  /* 0x0000001fffb27819 */ /* 0x000fc80000011407 */
[----:B------:R-:W-:Y:S02]  /*0790*/  LEA.HI R178, R178, R7, RZ, 0x3 ;  /* 0x00000007b2b27211 */ /* 0x000fe400078f18ff */
[----:B---3--:R-:W-:-:S04]  /*07a0*/  LOP3.LUT R3, R177, 0x7f, RZ, 0xc0, !PT ;  /* 0x0000007fb1037812 */ /* 0x008fc800078ec0ff */
[----:B------:R-:W-:Y:S02]  /*07b0*/  LEA.HI.SX32 R7, R178, R3, 0x1d ;  /* 0x00000003b2077211 */ /* 0x000fe400078feaff */
[----:B------:R-:W2:Y:S03]  /*07c0*/  LDC.64 R178, c[0x0][0x2c8] ;  /* 0x0000b200ffb27b82 */ /* 0x000ea60000000a00 */
[----:B--2---:R-:W-:Y:S01]  /*07d0*/  IMAD.WIDE.U32 R172, R7, 0x10, R178 ;  /* 0x0000001007ac7825 */ /* 0x004fe200078e00b2 */
[----:B------:R-:W-:-:S13]  /*07e0*/  ISETP.GT.AND P2, PT, R176, RZ, PT ;  /* 0x000000ffb000720c */ /* 0x000fda0003f44270 */
        /* <DEDUP_REMOVED lines=12> */
[----:B------:R-:W-:-:S04]  /*08b0*/  ISETP.NE.U32.AND P4, PT, RZ, UR8, PT ;  /* 0x00000008ff007c0c */ /* 0x000fc8000bf85070 */
[----:B------:R-:W-:-:S13]  /*08c0*/  ISETP.NE.AND.EX P4, PT, RZ, UR9, PT, P4 ;  /* 0x00000009ff007c0c */ /* 0x000fda000bf85340 */
[----:B------:R2:W5:Y:S02]  /*08d0*/  @P4 LDG.E.128 R144, desc[UR4][R172.64] ;  /* 0x00000004ac904981 */ /* 0x000564000c1e1d00 */
[----:B--2---:R-:W2:Y:S02]  /*08e0*/  LDC.64 R172, c[0x0][0x240] ;  /* 0x00009000ffac7b82 */ /* 0x004ea40000000a00 */
[----:B--2---:R-:W-:-:S05]  /*08f0*/  IMAD.WIDE.U32 R172, R174, 0x8, R172 ;  /* 0x00000008aeac7825 */ /* 0x004fca00078e00ac */
[----:B------:R2:W5:Y:S01]  /*0900*/  LDG.E.64 R182, desc[UR4][R172.64] ;  /* 0x00000004acb67981 */ /* 0x000562000c1e1b00 */
[----:B------:R-:W-:Y:S01]  /*0910*/  IADD3 R174, R174, 0x80, RZ ;  /* 0x00000080aeae7810 */ /* 0x000fe20007ffe0ff */
[----:B------:R-:W-:-:S07]  /*0920*/  VIADD R175, R7, 0x80 ;  /* 0x0000008007af7836 */ /* 0x000fce0000000000 */
.L_x_4433:
[----:B------:R-:W-:Y:S05]  /*0930*/  BSYNC B1 ;  /* 0x0000000000017941 */ /* 0x000fea0003800000 */
.L_x_4432:
[----:B------:R-:W-:Y:S01]  /*0940*/  LOP3.LUT P4, RZ, R6, 0x1, RZ, 0xc0, !PT ;  /* 0x0000000106ff7812 */ /* 0x000fe2000788c0ff */
[----:B------:R-:W-:-:S12]  /*0950*/  BSSY B1, `(.L_x_4434) ;  /* 0x000000b000017945 */ /* 0x000fd80003800000 */
[----:B------:R-:W-:Y:S05]  /*0960*/  @!P4 BRA `(.L_x_4435) ;  /* 0x000000000024c947 */ /* 0x000fea0003800000 */
[----:B------:R-:W-:-:S04]  /*0970*/  ISETP.NE.U32.AND P4, PT, RZ, UR8, PT ;  /* 0x00000008ff007c0c */ /* 0x000fc8000bf85070 */
[----:B------:R-:W-:-:S13]  /*0980*/  ISETP.NE.AND.EX P4, PT, RZ, UR9, PT, P4 ;  /* 0x00000009ff007c0c */ /* 0x000fda000bf85340 */
[----:B--2---:R-:W-:-:S05]  /*0990*/  @P4 IMAD.WIDE.U32 R172, R175, 0x10, R178 ;  /* 0x00000010afac4825 */ /* 0x004fca00078e00b2 */
[----:B------:R2:W5:Y:S02]  /*09a0*/  @P4 LDG.E.128 R148, desc[UR4][R172.64] ;  /* 0x00000004ac944981 */ /* 0x000564000c1e1d00 */
[----:B--2---:R-:W2:Y:S02]  /*09b0*/  LDC.64 R172, c[0x0][0x240] ;  /* 0x00009000ffac7b82 */ /* 0x004ea40000000a00 */
[----:B--2---:R-:W-:-:S05]  /*09c0*/  IMAD.WIDE.U32 R172, R174, 0x8, R172 ;  /* 0x00000008aeac7825 */ /* 0x004fca00078e00ac */
[----:B------:R3:W5:Y:S01]  /*09d0*/  LDG.E.64 R184, desc[UR4][R172.64] ;  /* 0x00000004acb87981 */ /* 0x000762000c1e1b00 */
[----:B------:R-:W-:Y:S01]  /*09e0*/  IADD3 R174, R174, 0x80, RZ ;  /* 0x00000080aeae7810 */ /* 0x000fe20007ffe0ff */
[----:B------:R-:W-:-:S07]  /*09f0*/  VIADD R175, R175, 0x80 ;  /* 0x00000080afaf7836 */ /* 0x000fce0000000000 */
.L_x_4435:
[----:B------:R-:W-:Y:S05]  /*0a00*/  BSYNC B1 ;  /* 0x0000000000017941 */ /* 0x000fea0003800000 */
.L_x_4434:
[----:B------:R-:W-:Y:S04]  /*0a10*/  BSSY B1, `(.L_x_4436) ;  /* 0x000000b000017945 */ /* 0x000fe80003800000 */
[----:B------:R-:W-:Y:S05]  /*0a20*/  @!P0 BRA `(.L_x_4437) ;  /* 0x0000000000248947 */ /* 0x000fea0003800000 */
[----:B------:R-:W-:-:S04]  /*0a30*/  ISETP.NE.U32.AND P4, PT, RZ, UR8, PT ;  /* 0x00000008ff007c0c */ /* 0x000fc8000bf85070 */
[----:B------:R-:W-:-:S13]  /*0a40*/  ISETP.NE.AND.EX P4, PT, RZ, UR9, PT, P4 ;  /* 0x00000009ff007c0c */ /* 0x000fda000bf85340 */
[----:B--23--:R-:W-:-:S05]  /*0a50*/  @P4 IMAD.WIDE.U32 R172, R175, 0x10, R178 ;  /* 0x00000010afac4825 */ /* 0x00cfca00078e00b2 */
[----:B------:R2:W5:Y:S02]  /*0a60*/  @P4 LDG.E.128 R152, desc[UR4][R172.64] ;  /* 0x00000004ac984981 */ /* 0x000564000c1e1d00 */
[----:B--2---:R-:W2:Y:S02]  /*0a70*/  LDC.64 R172, c[0x0][0x240] ;  /* 0x00009000ffac7b82 */ /* 0x004ea40000000a00 */
[----:B--2---:R-:W-:-:S05]  /*0a80*/  IMAD.WIDE.U32 R172, R174, 0x8, R172 ;  /* 0x00000008aeac7825 */ /* 0x004fca00078e00ac */
[----:B------:R4:W5:Y:S01]  /*0a90*/  LDG.E.64 R180, desc[UR4][R172.64] ;  /* 0x00000004acb47981 */ /* 0x000962000c1e1b00 */
[----:B------:R-:W-:Y:S01]  /*0aa0*/  IADD3 R174, R174, 0x80, RZ ;  /* 0x00000080aeae7810 */ /* 0x000fe20007ffe0ff */
[----:B------:R-:W-:-:S07]  /*0ab0*/  VIADD R175, R175, 0x80 ;  /* 0x00000080afaf7836 */ /* 0x000fce0000000000 */
.L_x_4437:
[----:B------:R-:W-:Y:S05]  /*0ac0*/  BSYNC B1 ;  /* 0x0000000000017941 */ /* 0x000fea0003800000 */
.L_x_4436:
[----:B------:R-:W-:Y:S04]  /*0ad0*/  BSSY B1, `(.L_x_4438) ;  /* 0x000000b000017945 */ /* 0x000fe80003800000 */
[----:B------:R-:W-:Y:S05]  /*0ae0*/  @!P1 BRA `(.L_x_4439) ;  /* 0x0000000000249947 */ /* 0x000fea0003800000 */
[----:B------:R-:W-:-:S04]  /*0af0*/  ISETP.NE.U32.AND P4, PT, RZ, UR8, PT ;  /* 0x00000008ff007c0c */ /* 0x000fc8000bf85070 */
[----:B------:R-:W-:-:S13]  /*0b00*/  ISETP.NE.AND.EX P4, PT, RZ, UR9, PT, P4 ;  /* 0x00000009ff007c0c */ /* 0x000fda000bf85340 */
[----:B--234-:R-:W-:-:S05]  /*0b10*/  @P4 IMAD.WIDE.U32 R172, R175, 0x10, R178 ;  /* 0x00000010afac4825 */ /* 0x01cfca00078e00b2 */
[----:B------:R2:W5:Y:S02]  /*0b20*/  @P4 LDG.E.128 R156, desc[UR4][R172.64] ;  /* 0x00000004ac9c4981 */ /* 0x000564000c1e1d00 */
[----:B--2---:R-:W2:Y:S02]  /*0b30*/  LDC.64 R172, c[0x0][0x240] ;  /* 0x00009000ffac7b82 */ /* 0x004ea40000000a00 */
[----:B--2---:R-:W-:-:S05]  /*0b40*/  IMAD.WIDE.U32 R172, R174, 0x8, R172 ;  /* 0x00000008aeac7825 */ /* 0x004fca00078e00ac */
[----:B------:R2:W5:Y:S01]  /*0b50*/  LDG.E.64 R186, desc[UR4][R172.64] ;  /* 0x00000004acba7981 */ /* 0x000562000c1e1b00 */
[----:B------:R-:W-:Y:S01]  /*0b60*/  IADD3 R174, R174, 0x80, RZ ;  /* 0x00000080aeae7810 */ /* 0x000fe20007ffe0ff */
[----:B------:R-:W-:-:S07]  /*0b70*/  VIADD R175, R175, 0x80 ;  /* 0x00000080afaf7836 */ /* 0x000fce0000000000 */
.L_x_4439:
[----:B------:R-:W-:Y:S05]  /*0b80*/  BSYNC B1 ;  /* 0x0000000000017941 */ /* 0x000fea0003800000 */
.L_x_4438:
[----:B------:R-:W-:Y:S01]  /*0b90*/  LOP3.LUT P4, RZ, R6, 0x8, RZ, 0xc0, !PT ;  /* 0x0000000806ff7812 */ /* 0x000fe2000788c0ff */
[----:B------:R-:W-:Y:S01]  /*0ba0*/  HFMA2.MMA R213, -RZ, RZ, 0, 0 ;  /* 0x00000000ffd57435 */ /* 0x000fe200000001ff */
[----:B------:R-:W-:-:S11]  /*0bb0*/  IMAD.MOV.U32 R217, RZ, RZ, RZ ;  /* 0x000000ffffd97224 */ /* 0x000fd600078e00ff */
        /* <DEDUP_REMOVED lines=8> */
[----:B------:R-:W-:Y:S01]  /*0c40*/  MOV R217, RZ ;  /* 0x000000ff00d97202 */ /* 0x000fe20000000f00 */
[----:B------:R-:W-:Y:S06]  /*0c50*/  BRA `(.L_x_4440) ;  /* 0x0000002000547947 */ /* 0x000fec0003800000 */
.L_x_4431:
        /* <DEDUP_REMOVED lines=18> */
[----:B------:R-:W2:Y:S01]  /*0d80*/  LDC.U8 R177, c[0x0][0x2a0] ;  /* 0x0000a800ffb17b82 */ /* 0x000ea20000000000 */
[----:B------:R-:W3:Y:S04]  /*0d90*/  LDL R217, [R1+0x10] ;  /* 0x0000100001d97983 */ /* 0x000ee80000100800 */
[----:B------:R-:W4:Y:S03]  /*0da0*/  LDL R244, [R1+0x18] ;  /* 0x0000180001f47983 */ /* 0x000f260000100800 */
[----:B------:R-:W0:Y:S01]  /*0db0*/  LDC.64 R174, c[0x0][0x2b8] ;  /* 0x0000ae00ffae7b82 */ /* 0x000e220000000a00 */
[----:B------:R-:W4:Y:S07]  /*0dc0*/  LDL R221, [R1+0x1c] ;  /* 0x00001c0001dd7983 */ /* 0x000f2e0000100800 */
[----:B------:R-:W1:Y:S01]  /*0dd0*/  LDC.64 R182, c[0x0][0x240] ;  /* 0x00009000ffb67b82 */ /* 0x000e620000000a00 */
[----:B--2---:R-:W-:-:S04]  /*0de0*/  ISETP.NE.AND P4, PT, R177, RZ, PT ;  /* 0x000000ffb100720c */ /* 0x004fc80003f85270 */
[----:B------:R-:W-:Y:S02]  /*0df0*/  FSEL R243, R211, RZ, !P4 ;  /* 0x000000ffd3f37208 */ /* 0x000fe40006000000 */
[----:B------:R-:W-:-:S04]  /*0e00*/  ISETP.NE.U32.AND P4, PT, RZ, UR8, PT ;  /* 0x00000008ff007c0c */ /* 0x000fc8000bf85070 */
[----:B------:R-:W-:-:S13]  /*0e10*/  ISETP.NE.AND.EX P4, PT, RZ, UR9, PT, P4 ;  /* 0x00000009ff007c0c */ /* 0x000fda000bf85340 */
[----:B------:R2:W5:Y:S02]  /*0e20*/  @P4 LDG.E.128 R144, desc[UR4][R172.64] ;  /* 0x00000004ac904981 */ /* 0x000564000c1e1d00 */
[----:B--2---:R-:W2:Y:S02]  /*0e30*/  LDC.64 R172, c[0x0][0x238] ;  /* 0x00008e00ffac7b82 */ /* 0x004ea40000000a00 */
[----:B--2---:R-:W-:-:S05]  /*0e40*/  IMAD.WIDE.U32 R172, R7, 0x10, R172 ;  /* 0x0000001007ac7825 */ /* 0x004fca00078e00ac */
[----:B------:R0:W2:Y:S02]  /*0e50*/  LDG.E.128 R176, desc[UR4][R172.64] ;  /* 0x00000004acb07981 */ /* 0x0000a4000c1e1d00 */
[----:B0-----:R-:W-:-:S06]  /*0e60*/  IMAD.WIDE.U32 R172, R210, 0x10, R174 ;  /* 0x00000010d2ac7825 */ /* 0x001fcc00078e00ae */
[----:B------:R-:W3:Y:S01]  /*0e70*/  LDG.E.128 R172, desc[UR4][R172.64] ;  /* 0x00000004acac7981 */ /* 0x000ee2000c1e1d00 */
[----:B-1----:R-:W-:-:S06]  /*0e80*/  IMAD.WIDE.U32 R182, R209, 0x8, R182 ;  /* 0x00000008d1b67825 */ /* 0x002fcc00078e00b6 */
[----:B------:R-:W5:Y:S01]  /*0e90*/  LDG.E.64 R182, desc[UR4][R182.64] ;  /* 0x00000004b6b67981 */ /* 0x000f62000c1e1b00 */
[C---:B--2---:R-:W-:Y:S01]  /*0ea0*/  PRMT R213, R176.reuse, 0x7632, R213 ;  /* 0x00007632b0d57816 */ /* 0x044fe200000000d5 */
[----:B------:R-:W-:-:S04]  /*0eb0*/  IMAD.U32 R0, R176, 0x10000, RZ ;  /* 0x00010000b0007824 */ /* 0x000fc800078e00ff */
[----:B------:R-:W-:Y:S02]  /*0ec0*/  IMAD.U32 R176, R213, 0x10000, RZ ;  /* 0x00010000d5b07824 */ /* 0x000fe400078e00ff */
[----:B------:R-:W2:Y:S01]  /*0ed0*/  LDL R213, [R1+0x14] ;  /* 0x0000140001d57983 */ /* 0x000ea20000100800 */
[----:B------:R-:W-:Y:S02]  /*0ee0*/  PRMT R251, R177, 0x7632, R251 ;  /* 0x00007632b1fb7816 */ /* 0x000fe400000000fb */
[C---:B------:R-:W-:Y:S02]  /*0ef0*/  PRMT R247, R178.reuse, 0x7632, R247 ;  /* 0x00007632b2f77816 */ /* 0x040fe400000000f7 */
[----:B------:R-:W-:Y:S01]  /*0f00*/  PRMT R8, R179, 0x7632, R8 ;  /* 0x00007632b3087816 */ /* 0x000fe20000000008 */
[----:B------:R-:W-:Y:S01]  /*0f10*/  IMAD.U32 R249, R178, 0x10000, RZ ;  /* 0x00010000b2f97824 */ /* 0x000fe200078e00ff */
[----:B------:R-:W-:Y:S01]  /*0f20*/  SHF.L.U32 R177, R177, 0x10, RZ ;  /* 0x00000010b1b17819 */ /* 0x000fe200000006ff */
[----:B------:R-:W-:Y:S01]  /*0f30*/  IMAD.U32 R247, R247, 0x10000, RZ ;  /* 0x00010000f7f77824 */ /* 0x000fe200078e00ff */
[----:B------:R-:W-:-:S02]  /*0f40*/  SHF.L.U32 R245, R179, 0x10, RZ ;  /* 0x00000010b3f57819 */ /* 0x000fc400000006ff */
        /* <DEDUP_REMOVED lines=10> */
[----:B---3--:R-:W-:-:S02]  /*0ff0*/  IMAD.U32 R8, R172, 0x10000, RZ ;  /* 0x00010000ac087824 */ /* 0x008fc400078e00ff */
[----:B------:R-:W-:Y:S01]  /*1000*/  FMUL.FTZ R0, R5, R0 ;  /* 0x0000000005007220 */ /* 0x000fe20000410000 */
[----:B------:R-:W-:Y:S02]  /*1010*/  PRMT R178, R172, 0x7632, R178 ;  /* 0x00007632acb27816 */ /* 0x000fe400000000b2 */
[C---:B------:R-:W-:Y:S01]  /*1020*/  PRMT R250, R173.reuse, 0x7632, R250 ;  /* 0x00007632adfa7816 */ /* 0x040fe200000000fa */
[----:B------:R-:W-:Y:S01]  /*1030*/  FADD.FTZ R104, R104, R8 ;  /* 0x0000000868687221 */ /* 0x000fe20000010000 */
[-C--:B------:R-:W-:Y:S01]  /*1040*/  FFMA.FTZ R64, R0, R8.reuse, R64 ;  /* 0x0000000800407223 */ /* 0x080fe20000010040 */
[----:B------:R-:W-:Y:S01]  /*1050*/  SHF.L.U32 R173, R173, 0x10, RZ ;  /* 0x00000010adad7819 */ /* 0x000fe200000006ff */
[----:B------:R-:W-:Y:S01]  /*1060*/  FMUL.FTZ R8, R217, R8 ;  /* 0x00000008d9087220 */ /* 0x000fe20000410000 */
[----:B------:R-:W-:Y:S02]  /*1070*/  IMAD.U32 R172, R178, 0x10000, RZ ;  /* 0x00010000b2ac7824 */ /* 0x000fe400078e00ff */
[C---:B------:R-:W-:Y:S01]  /*1080*/  FMUL.FTZ R217, R5.reuse, R177 ;  /* 0x000000b105d97220 */ /* 0x040fe20000410000 */
[----:B------:R-:W-:Y:S01]  /*1090*/  FMUL.FTZ R179, R5, R176 ;  /* 0x000000b005b37220 */ /* 0x000fe20000410000 */
[----:B------:R-:W-:Y:S01]  /*10a0*/  FADD.FTZ R106, R106, R173 ;  /* 0x000000ad6a6a7221 */ /* 0x000fe20000010000 */
[-C--:B----4-:R-:W-:Y:S01]  /*10b0*/  FMUL.FTZ R252, R244, R173.reuse ;  /* 0x000000adf4fc7220 */ /* 0x090fe20000410000 */
[----:B------:R-:W-:Y:S01]  /*10c0*/  FFMA.FTZ R66, R217, R173, R66 ;  /* 0x000000add9427223 */ /* 0x000fe20000010042 */
[----:B------:R-:W-:Y:S01]  /*10d0*/  FADD.FTZ R105, R105, R172 ;  /* 0x000000ac69697221 */ /* 0x000fe20000010000 */
[----:B------:R-:W-:Y:S01]  /*10e0*/  FFMA.FTZ R65, R179, R172, R65 ;  /* 0x000000acb3417223 */ /* 0x000fe20000010041 */
[----:B------:R-:W-:Y:S01]  /*10f0*/  FADD.FTZ R173, RZ, R8 ;  /* 0x00000008ffad7221 */ /* 0x000fe20000010000 */
[----:B------:R-:W-:Y:S01]  /*1100*/  SHF.L.U32 R250, R250, 0x10, RZ ;  /* 0x00000010fafa7819 */ /* 0x000fe200000006ff */
[----:B------:R-:W-:Y:S01]  /*1110*/  FMUL.FTZ R251, R5, R251 ;  /* 0x000000fb05fb7220 */ /* 0x000fe20000410000 */
[C---:B------:R-:W-:Y:S01]  /*1120*/  PRMT R246, R174.reuse, 0x7632, R246 ;  /* 0x00007632aef67816 */ /* 0x040fe200000000f6 */
[----:B------:R0:W-:Y:S01]  /*1130*/  STL [R1], R217 ;  /* 0x000000d901007387 */ /* 0x0001e20000100800 */
[----:B------:R-:W-:-:S02]  /*1140*/  IMAD.U32 R174, R174, 0x10000, RZ ;  /* 0x00010000aeae7824 */ /* 0x000fc400078e00ff */
[----:B------:R-:W-:Y:S01]  /*1150*/  FADD.FTZ R107, R107, R250 ;  /* 0x000000fa6b6b7221 */ /* 0x000fe20000010000 */
[-C--:B------:R-:W-:Y:S01]  /*1160*/  FFMA.FTZ R67, R251, R250.reuse, R67 ;  /* 0x000000fafb437223 */ /* 0x080fe20000010043 */
[----:B------:R3:W-:Y:S01]  /*1170*/  STL [R1+0x8], R179 ;  /* 0x000008b301007387 */ /* 0x0007e20000100800 */
[----:B------:R-:W-:Y:S01]  /*1180*/  FMUL.FTZ R250, R221, R250 ;  /* 0x000000faddfa7220 */ /* 0x000fe20000410000 */
[----:B------:R-:W-:Y:S02]  /*1190*/  IMAD.U32 R246, R246, 0x10000, RZ ;  /* 0x00010000f6f67824 */ /* 0x000fe400078e00ff */
[C---:B------:R-:W-:Y:S01]  /*11a0*/  FMUL.FTZ R247, R5.reuse, R247 ;  /* 0x000000f705f77220 */ /* 0x040fe20000410000 */
[----:B------:R-:W-:Y:S01]  /*11b0*/  FMUL.FTZ R249, R5, R249 ;  /* 0x000000f905f97220 */ /* 0x000fe20000410000 */
[----:B------:R-:W-:Y:S01]  /*11c0*/  FMUL.FTZ R248, R28, R174 ;  /* 0x000000ae1cf87220 */ /* 0x000fe20000410000 */
[----:B------:R-:W-:Y:S01]  /*11d0*/  PRMT R242, R175, 0x7632, R242 ;  /* 0x00007632aff27816 */ /* 0x000fe200000000f2 */
[----:B------:R-:W-:Y:S01]  /*11e0*/  FADD.FTZ R109, R109, R246 ;  /* 0x000000f66d6d7221 */ /* 0x000fe20000010000 */
[----:B------:R-:W-:Y:S01]  /*11f0*/  SHF.L.U32 R175, R175, 0x10, RZ ;  /* 0x00000010afaf7819 */ /* 0x000fe200000006ff */
[-C--:B------:R-:W-:Y:S01]  /*1200*/  FFMA.FTZ R69, R247, R246.reuse, R69 ;  /* 0x000000f6f7457223 */ /* 0x080fe20000010045 */
[----:B------:R-:W-:Y:S01]  /*1210*/  FMUL.FTZ R246, R29, R246 ;  /* 0x000000f61df67220 */ /* 0x000fe20000410000 */
[----:B------:R-:W-:Y:S01]  /*1220*/  SHF.L.U32 R242, R242, 0x10, RZ ;  /* 0x00000010f2f27819 */ /* 0x000fe200000006ff */
[C---:B------:R-:W-:Y:S01]  /*1230*/  FMUL.FTZ R243, R5.reuse, R243 ;  /* 0x000000f305f37220 */ /* 0x040fe20000410000 */
[----:B------:R-:W-:Y:S01]  /*1240*/  FMUL.FTZ R245, R5, R245 ;  /* 0x000000f505f57220 */ /* 0x000fe20000410000 */
[----:B------:R-:W-:-:S02]  /*1250*/  FMUL.FTZ R244, R30, R175 ;  /* 0x000000af1ef47220 */ /* 0x000fc40000410000 */
[----:B------:R-:W-:Y:S01]  /*1260*/  FADD.FTZ R111, R111, R242 ;  /* 0x000000f26f6f7221 */ /* 0x000fe20000010000 */
[-C--:B------:R-:W-:Y:S01]  /*1270*/  FFMA.FTZ R71, R243, R242.reuse, R71 ;  /* 0x000000f2f3477223 */ /* 0x080fe20000010047 */
[----:B------:R-:W-:Y:S01]  /*1280*/  FMUL.FTZ R242, R31, R242 ;  /* 0x000000f21ff27220 */ /* 0x000fe20000410000 */
[----:B------:R-:W-:Y:S01]  /*1290*/  FADD.FTZ R108, R108, R174 ;  /* 0x000000ae6c6c7221 */ /* 0x000fe20000010000 */
[----:B------:R-:W-:Y:S01]  /*12a0*/  FFMA.FTZ R68, R249, R174, R68 ;  /* 0x000000aef9447223 */ /* 0x000fe20000010044 */
[----:B------:R-:W-:Y:S01]  /*12b0*/  FADD.FTZ R110, R110, R175 ;  /* 0x000000af6e6e7221 */ /* 0x000fe20000010000 */
[----:B------:R-:W-:Y:S01]  /*12c0*/  FFMA.FTZ R70, R245, R175, R70 ;  /* 0x000000aff5467223 */ /* 0x000fe20000010046 */
[----:B------:R-:W-:Y:S01]  /*12d0*/  VIADD R210, R210, 0x80 ;  /* 0x00000080d2d27836 */ /* 0x000fe20000000000 */
[----:B------:R-:W-:Y:S01]  /*12e0*/  IADD3 R209, R209, 0x80, RZ ;  /* 0x00000080d1d17810 */ /* 0x000fe20007ffe0ff */
[----:B------:R-:W-:Y:S02]  /*12f0*/  VIADD R221, R7, 0x80 ;  /* 0x0000008007dd7836 */ /* 0x000fe40000000000 */
[----:B--2---:R-:W-:Y:S01]  /*1300*/  FMUL.FTZ R177, R213, R172 ;  /* 0x000000acd5b17220 */ /* 0x004fe20000410000 */
[----:B------:R-:W-:-:S03]  /*1310*/  FFMA.FTZ R172, R0, R8, RZ ;  /* 0x0000000800ac7223 */ /* 0x000fc600000100ff */
        /* <DEDUP_REMOVED lines=14> */
[----:B0--3--:R-:W-:-:S07]  /*1400*/  FFMA.FTZ R217, R243, R242, R172 ;  /* 0x000000f2f3d97223 */ /* 0x009fce00000100ac */
.L_x_4442:
[----:B------:R-:W-:Y:S05]  /*1410*/  BSYNC B1 ;  /* 0x0000000000017941 */ /* 0x000fea0003800000 */
.L_x_4441:
[----:B------:R-:W-:Y:S01]  /*1420*/  LOP3.LUT P4, RZ, R6, 0x1, RZ, 0xc0, !PT ;  /* 0x0000000106ff7812 */ /* 0x000fe2000788c0ff */
[----:B------:R-:W-:-:S12]  /*1430*/  BSSY B1, `(.L_x_4443) ;  /* 0x0000066000017945 */ /* 0x000fd80003800000 */
[----:B------:R-:W-:Y:S05]  /*1440*/  @!P4 BRA `(.L_x_4444) ;  /* 0x000000040090c947 */ /* 0x000fea0003800000 */
[----:B------:R-:W2:Y:S01]  /*1450*/  LDC.64 R172, c[0x0][0x2c8] ;  /* 0x0000b200ffac7b82 */ /* 0x000ea20000000a00 */
[----:B------:R-:W-:-:S04]  /*1460*/  ISETP.NE.U32.AND P4, PT, RZ, UR8, PT ;  /* 0x00000008ff007c0c */ /* 0x000fc8000bf85070 */
[----:B------:R-:W-:-:S03]  /*1470*/  ISETP.NE.AND.EX P4, PT, RZ, UR9, PT, P4 ;  /* 0x00000009ff007c0c */ /* 0x000fc6000bf85340 */
[----:B------:R-:W3:Y:S08]  /*1480*/  LDC.U8 R174, c[0x0][0x2a0] ;  /* 0x0000a800ffae7b82 */ /* 0x000ef00000000000 */
[----:B------:R-:W4:Y:S02]  /*1490*/  LDC.64 R176, c[0x0][0x2b8] ;  /* 0x0000ae00ffb07b82 */ /* 0x000f240000000a00 */
[----:B--2---:R-:W-:-:S06]  /*14a0*/  @P4 IMAD.WIDE.U32 R172, R221, 0x10, R172 ;  /* 0x00000010ddac4825 */ /* 0x004fcc00078e00ac */
[----:B------:R-:W2:Y:S01]  /*14b0*/  LDC.64 R184, c[0x0][0x240] ;  /* 0x00009000ffb87b82 */ /* 0x000ea20000000a00 */
[----:B------:R0:W5:Y:S01]  /*14c0*/  @P4 LDG.E.128 R148, desc[UR4][R172.64] ;  /* 0x00000004ac944981 */ /* 0x000162000c1e1d00 */
[----:B---3--:R-:W-:-:S04]  /*14d0*/  ISETP.NE.AND P4, PT, R174, RZ, PT ;  /* 0x000000ffae00720c */ /* 0x008fc80003f85270 */
[----:B------:R-:W-:Y:S02]  /*14e0*/  FSEL R25, R211, RZ, !P4 ;  /* 0x000000ffd3197208 */ /* 0x000fe40006000000 */
[----:B0-----:R-:W0:Y:S01]  /*14f0*/  LDC.64 R172, c[0x0][0x238] ;  /* 0x00008e00ffac7b82 */ /* 0x001e220000000a00 */
[----:B----4-:R-:W-:-:S06]  /*1500*/  IMAD.WIDE.U32 R176, R210, 0x10, R176 ;  /* 0x00000010d2b07825 */ /* 0x010fcc00078e00b0 */
[----:B------:R-:W3:Y:S01]  /*1510*/  LDG.E.128 R176, desc[UR4][R176.64] ;  /* 0x00000004b0b07981 */ /* 0x000ee2000c1e1d00 */
[----:B0-----:R-:W-:-:S06]  /*1520*/  IMAD.WIDE.U32 R172, R221, 0x10, R172 ;  /* 0x00000010ddac7825 */ /* 0x001fcc00078e00ac */
[----:B------:R-:W4:Y:S01]  /*1530*/  LDG.E.128 R172, desc[UR4][R172.64] ;  /* 0x00000004acac7981 */ /* 0x000f22000c1e1d00 */
[----:B--2---:R-:W-:-:S06]  /*1540*/  IMAD.WIDE.U32 R184, R209, 0x8, R184 ;  /* 0x00000008d1b87825 */ /* 0x004fcc00078e00b8 */
[----:B------:R-:W5:Y:S01]  /*1550*/  LDG.E.64 R184, desc[UR4][R184.64] ;  /* 0x00000004b8b87981 */ /* 0x000f62000c1e1b00 */
[----:B------:R-:W-:Y:S01]  /*1560*/  IADD3 R210, R210, 0x80, RZ ;  /* 0x00000080d2d27810 */ /* 0x000fe20007ffe0ff */
[----:B------:R-:W-:Y:S01]  /*1570*/  VIADD R209, R209, 0x80 ;  /* 0x00000080d1d17836 */ /* 0x000fe20000000000 */
[----:B------:R-:W-:Y:S02]  /*1580*/  IADD3 R221, R221, 0x80, RZ ;  /* 0x00000080dddd7810 */ /* 0x000fe40007ffe0ff */
[C---:B---3--:R-:W-:Y:S02]  /*1590*/  PRMT R237, R176.reuse, 0x7632, R237 ;  /* 0x00007632b0ed7816 */ /* 0x048fe400000000ed */
[----:B------:R-:W-:-:S03]  /*15a0*/  SHF.L.U32 R176, R176, 0x10, RZ ;  /* 0x00000010b0b07819 */ /* 0x000fc600000006ff */
[----:B------:R-:W-:Y:S02]  /*15b0*/  IMAD.U32 R237, R237, 0x10000, RZ ;  /* 0x00010000eded7824 */ /* 0x000fe400078e00ff */
[----:B------:R-:W-:Y:S01]  /*15c0*/  FMUL.FTZ R239, R32, R176 ;  /* 0x000000b020ef7220 */ /* 0x000fe20000410000 */
[C---:B----4-:R-:W-:Y:S02]  /*15d0*/  PRMT R238, R172.reuse, 0x7632, R238 ;  /* 0x00007632acee7816 */ /* 0x050fe400000000ee */
[----:B------:R-:W-:Y:S02]  /*15e0*/  SHF.L.U32 R240, R172, 0x10, RZ ;  /* 0x00000010acf07819 */ /* 0x000fe400000006ff */
[----:B------:R-:W-:Y:S02]  /*15f0*/  SHF.L.U32 R238, R238, 0x10, RZ ;  /* 0x00000010eeee7819 */ /* 0x000fe400000006ff */
[----:B------:R-:W-:Y:S01]  /*1600*/  PRMT R234, R173, 0x7632, R234 ;  /* 0x00007632adea7816 */ /* 0x000fe200000000ea */
[----:B------:R-:W-:-:S02]  /*1610*/  FADD.FTZ R240, -R25, R240 ;  /* 0x000000f019f07221 */ /* 0x000fc40000010100 */
[----:B------:R-:W-:Y:S01]  /*1620*/  FADD.FTZ R238, -R25, R238 ;  /* 0x000000ee19ee7221 */ /* 0x000fe20000010100 */
[----:B------:R-:W-:Y:S02]  /*1630*/  IMAD.U32 R236, R173, 0x10000, RZ ;  /* 0x00010000adec7824 */ /* 0x000fe400078e00ff */
[C---:B------:R-:W-:Y:S01]  /*1640*/  FMUL.FTZ R240, R5.reuse, R240 ;  /* 0x000000f005f07220 */ /* 0x040fe20000410000 */
[----:B------:R-:W-:Y:S02]  /*1650*/  IMAD.U32 R234, R234, 0x10000, RZ ;  /* 0x00010000eaea7824 */ /* 0x000fe400078e00ff */
[----:B------:R-:W-:Y:S01]  /*1660*/  FMUL.FTZ R238, R5, R238 ;  /* 0x000000ee05ee7220 */ /* 0x000fe20000410000 */
[----:B------:R-:W-:Y:S01]  /*1670*/  PRMT R230, R174, 0x7632, R230 ;  /* 0x00007632aee67816 */ /* 0x000fe200000000e6 */
[----:B------:R-:W-:Y:S01]  /*1680*/  FADD.FTZ R113, R113, R237 ;  /* 0x000000ed71717221 */ /* 0x000fe20000010000 */
[----:B------:R-:W-:Y:S01]  /*1690*/  PRMT R233, R177, 0x7632, R233 ;  /* 0x00007632b1e97816 */ /* 0x000fe200000000e9 */
[C---:B------:R-:W-:Y:S01]  /*16a0*/  FADD.FTZ R234, -R25.reuse, R234 ;  /* 0x000000ea19ea7221 */ /* 0x040fe20000010100 */
[----:B------:R-:W-:Y:S01]  /*16b0*/  FFMA.FTZ R73, R238, R237, R73 ;  /* 0x000000edee497223 */ /* 0x000fe20000010049 */
[----:B------:R-:W-:Y:S01]  /*16c0*/  FADD.FTZ R236, -R25, R236 ;  /* 0x000000ec19ec7221 */ /* 0x000fe20000010100 */
[----:B------:R-:W-:-:S02]  /*16d0*/  IMAD.U32 R177, R177, 0x10000, RZ ;  /* 0x00010000b1b17824 */ /* 0x000fc400078e00ff */
[----:B------:R-:W-:Y:S01]  /*16e0*/  FADD.FTZ R213, R213, R239 ;  /* 0x000000efd5d57221 */ /* 0x000fe20000010000 */
[----:B------:R-:W-:Y:S01]  /*16f0*/  FMUL.FTZ R237, R33, R237 ;  /* 0x000000ed21ed7220 */ /* 0x000fe20000410000 */
[----:B------:R-:W-:Y:S01]  /*1700*/  FFMA.FTZ R217, R240, R239, R217 ;  /* 0x000000eff0d97223 */ /* 0x000fe200000100d9 */
[----:B------:R-:W-:Y:S01]  /*1710*/  SHF.L.U32 R230, R230, 0x10, RZ ;  /* 0x00000010e6e67819 */ /* 0x000fe200000006ff */
[----:B------:R-:W-:Y:S01]  /*1720*/  FMUL.FTZ R234, R5, R234 ;  /* 0x000000ea05ea7220 */ /* 0x000fe20000410000 */
[----:B------:R-:W-:Y:S01]  /*1730*/  SHF.L.U32 R233, R233, 0x10, RZ ;  /* 0x00000010e9e97819 */ /* 0x000fe200000006ff */
[----:B------:R-:W-:Y:S01]  /*1740*/  FMUL.FTZ R236, R5, R236 ;  /* 0x000000ec05ec7220 */ /* 0x000fe20000410000 */
[----:B------:R-:W-:Y:S01]  /*1750*/  SHF.L.U32 R232, R174, 0x10, RZ ;  /* 0x00000010aee87819 */ /* 0x000fe200000006ff */
[----:B------:R-:W-:Y:S01]  /*1760*/  FMUL.FTZ R235, R34, R177 ;  /* 0x000000b122eb7220 */ /* 0x000fe20000410000 */
[----:B------:R-:W-:Y:S01]  /*1770*/  PRMT R26, R175, 0x7632, R26 ;  /* 0x00007632af1a7816 */ /* 0x000fe2000000001a */
[----:B------:R-:W-:Y:S01]  /*1780*/  FADD.FTZ R213, R213, R237 ;  /* 0x000000edd5d57221 */ /* 0x000fe20000010000 */
[----:B------:R-:W-:Y:S01]  /*1790*/  FFMA.FTZ R217, R238, R237, R217 ;  /* 0x000000edeed97223 */ /* 0x000fe200000100d9 */
[C---:B------:R-:W-:Y:S01]  /*17a0*/  PRMT R229, R178.reuse, 0x7632, R229 ;  /* 0x00007632b2e57816 */ /* 0x040fe200000000e5 */
[----:B------:R-:W-:Y:S01]  /*17b0*/  FADD.FTZ R230, -R25, R230 ;  /* 0x000000e619e67221 */ /* 0x000fe20000010100 */
[----:B------:R-:W-:Y:S01]  /*17c0*/  SHF.L.U32 R178, R178, 0x10, RZ ;  /* 0x00000010b2b27819 */ /* 0x000fe200000006ff */
[----:B------:R-:W-:Y:S01]  /*17d0*/  FADD.FTZ R115, R115, R233 ;  /* 0x000000e973737221 */ /* 0x000fe20000010000 */
[----:B------:R-:W-:Y:S01]  /*17e0*/  FFMA.FTZ R75, R234, R233, R75 ;  /* 0x000000e9ea4b7223 */ /* 0x000fe2000001004b */
[----:B------:R-:W-:-:S02]  /*17f0*/  IMAD.U32 R228, R175, 0x10000, RZ ;  /* 0x00010000afe47824 */ /* 0x000fc400078e00ff */
[----:B------:R-:W-:Y:S01]  /*1800*/  FADD.FTZ R232, -R25, R232 ;  /* 0x000000e819e87221 */ /* 0x000fe20000010100 */
[----:B------:R-:W-:Y:S01]  /*1810*/  FMUL.FTZ R233, R35, R233 ;  /* 0x000000e923e97220 */ /* 0x000fe20000410000 */
[----:B------:R-:W-:Y:S01]  /*1820*/  FADD.FTZ R173, R213, R235 ;  /* 0x000000ebd5ad7221 */ /* 0x000fe20000010000 */
[----:B------:R-:W-:Y:S01]  /*1830*/  FFMA.FTZ R172, R236, R235, R217 ;  /* 0x000000ebecac7223 */ /* 0x000fe200000100d9 */
[----:B------:R-:W-:Y:S02]  /*1840*/  IMAD.U32 R26, R26, 0x10000, RZ ;  /* 0x000100001a1a7824 */ /* 0x000fe400078e00ff */
[----:B------:R-:W-:Y:S01]  /*1850*/  FMUL.FTZ R230, R5, R230 ;  /* 0x000000e605e67220 */ /* 0x000fe20000410000 */
[----:B------:R-:W-:Y:S02]  /*1860*/  IMAD.U32 R229, R229, 0x10000, RZ ;  /* 0x00010000e5e57824 */ /* 0x000fe400078e00ff */
[----:B------:R-:W-:Y:S01]  /*1870*/  FADD.FTZ R228, -R25, R228 ;  /* 0x000000e419e47221 */ /* 0x000fe20000010100 */
[----:B------:R-:W-:Y:S01]  /*1880*/  FMUL.FTZ R232, R5, R232 ;  /* 0x000000e805e87220 */ /* 0x000fe20000410000 */
[----:B------:R-:W-:Y:S01]  /*1890*/  FMUL.FTZ R231, R36, R178 ;  /* 0x000000b224e77220 */ /* 0x000fe20000410000 */
[----:B------:R-:W-:Y:S01]  /*18a0*/  FADD.FTZ R173, R173, R233 ;  /* 0x000000e9adad7221 */ /* 0x000fe20000010000 */
[----:B------:R-:W-:Y:S01]  /*18b0*/  FFMA.FTZ R172, R234, R233, R172 ;  /* 0x000000e9eaac7223 */ /* 0x000fe200000100ac */
[--C-:B------:R-:W-:Y:S01]  /*18c0*/  FADD.FTZ R25, -R25, R26.reuse ;  /* 0x0000001a19197221 */ /* 0x100fe20000010100 */
[----:B------:R-:W-:Y:S01]  /*18d0*/  PRMT R26, R179, 0x7632, R26 ;  /* 0x00007632b31a7816 */ /* 0x000fe2000000001a */
        /* <DEDUP_REMOVED lines=27> */
.L_x_4444:
[----:B------:R-:W-:Y:S05]  /*1a90*/  BSYNC B1 ;  /* 0x0000000000017941 */ /* 0x000fea0003800000 */
.L_x_4443:
[----:B------:R-:W-:Y:S04]  /*1aa0*/  BSSY B1, `(.L_x_4445) ;  /* 0x0000066000017945 */ /* 0x000fe80003800000 */
[----:B------:R-:W-:Y:S05]  /*1ab0*/  @!P0 BRA `(.L_x_4446) ;  /* 0x0000000400908947 */ /* 0x000fea0003800000 */
[----:B------:R-:W2:Y:S01]  /*1ac0*/  LDC.64 R174, c[0x0][0x2c8] ;  /* 0x0000b200ffae7b82 */ /* 0x000ea20000000a00 */
[----:B------:R-:W-:-:S04]  /*1ad0*/  ISETP.NE.U32.AND P4, PT, RZ, UR8, PT ;  /* 0x00000008ff007c0c */ /* 0x000fc8000bf85070 */
[----:B------:R-:W-:-:S03]  /*1ae0*/  ISETP.NE.AND.EX P4, PT, RZ, UR9, PT, P4 ;  /* 0x00000009ff007c0c */ /* 0x000fc6000bf85340 */
[----:B------:R-:W3:Y:S10]  /*1af0*/  LDC.U8 R172, c[0x0][0x2a0] ;  /* 0x0000a800ffac7b82 */ /* 0x000ef40000000000 */
[----:B--2---:R-:W-:-:S05]  /*1b00*/  @P4 IMAD.WIDE.U32 R10, R221, 0x10, R174 ;  /* 0x00000010dd0a4825 */ /* 0x004fca00078e00ae */
[----:B------:R2:W5:Y:S01]  /*1b10*/  @P4 LDG.E.128 R152, desc[UR4][R10.64] ;  /* 0x000000040a984981 */ /* 0x000562000c1e1d00 */
[----:B---3--:R-:W-:Y:S02]  /*1b20*/  ISETP.NE.AND P4, PT, R172, RZ, PT ;  /* 0x000000ffac00720c */ /* 0x008fe40003f85270 */
[----:B------:R-:W3:Y:S02]  /*1b30*/  LDC.64 R172, c[0x0][0x2b8] ;  /* 0x0000ae00ffac7b82 */ /* 0x000ee40000000a00 */
[----:B0-----:R-:W-:-:S06]  /*1b40*/  FSEL R9, R211, RZ, !P4 ;  /* 0x000000ffd3097208 */ /* 0x001fcc0006000000 */
[----:B--2---:R-:W0:Y:S02]  /*1b50*/  LDC.64 R10, c[0x0][0x238] ;  /* 0x00008e00ff0a7b82 */ /* 0x004e240000000a00 */
[----:B0-----:R-:W-:-:S05]  /*1b60*/  IMAD.WIDE.U32 R10, R221, 0x10, R10 ;  /* 0x00000010dd0a7825 */ /* 0x001fca00078e000a */
[----:B------:R3:W2:Y:S02]  /*1b70*/  LDG.E.128 R12, desc[UR4][R10.64] ;  /* 0x000000040a0c7981 */ /* 0x0006a4000c1e1d00 */
[----:B---3--:R-:W-:-:S05]  /*1b80*/  IMAD.WIDE.U32 R10, R210, 0x10, R172 ;  /* 0x00000010d20a7825 */ /* 0x008fca00078e00ac */
[----:B------:R0:W3:Y:S02]  /*1b90*/  LDG.E.128 R172, desc[UR4][R10.64] ;  /* 0x000000040aac7981 */ /* 0x0000e4000c1e1d00 */
[----:B0-----:R-:W0:Y:S02]  /*1ba0*/  LDC.64 R10, c[0x0][0x240] ;  /* 0x00009000ff0a7b82 */ /* 0x001e240000000a00 */
[----:B0-----:R-:W-:-:S05]  /*1bb0*/  IMAD.WIDE.U32 R10, R209, 0x8, R10 ;  /* 0x00000008d10a7825 */ /* 0x001fca00078e000a */
[----:B------:R2:W5:Y:S01]  /*1bc0*/  LDG.E.64 R180, desc[UR4][R10.64] ;  /* 0x000000040ab47981 */ /* 0x000562000c1e1b00 */
[----:B------:R-:W-:Y:S01]  /*1bd0*/  VIADD R210, R210, 0x80 ;  /* 0x00000080d2d27836 */ /* 0x000fe20000000000 */
[----:B------:R-:W-:Y:S01]  /*1be0*/  IADD3 R209, R209, 0x80, RZ ;  /* 0x00000080d1d17810 */ /* 0x000fe20007ffe0ff */
[----:B------:R-:W-:Y:S01]  /*1bf0*/  VIADD R221, R221, 0x80 ;  /* 0x00000080dddd7836 */ /* 0x000fe20000000000 */
[C---:B--2---:R-:W-:Y:S01]  /*1c00*/  PRMT R11, R12.reuse, 0x7632, R11 ;  /* 0x000076320c0b7816 */ /* 0x044fe2000000000b */
[----:B------:R-:W-:Y:S01]  /*1c10*/  IMAD.U32 R10, R12, 0x10000, RZ ;  /* 0x000100000c0a7824 */ /* 0x000fe200078e00ff */
[----:B------:R-:W-:Y:S01]  /*1c20*/  PRMT R12, R13, 0x7632, R12 ;  /* 0x000076320d0c7816 */ /* 0x000fe2000000000c */
[C---:B------:R-:W-:Y:S01]  /*1c30*/  IMAD.U32 R177, R14.reuse, 0x10000, RZ ;  /* 0x000100000eb17824 */ /* 0x040fe200078e00ff */
[----:B------:R-:W-:Y:S01]  /*1c40*/  PRMT R16, R14, 0x7632, R16 ;  /* 0x000076320e107816 */ /* 0x000fe20000000010 */
[----:B------:R-:W-:Y:S01]  /*1c50*/  FADD.FTZ R10, -R9, R10 ;  /* 0x0000000a090a7221 */ /* 0x000fe20000010100 */
[----:B------:R-:W-:-:S02]  /*1c60*/  PRMT R176, R15, 0x7632, R176 ;  /* 0x000076320fb07816 */ /* 0x000fc400000000b0 */
[----:B------:R-:W-:Y:S01]  /*1c70*/  SHF.L.U32 R178, R13, 0x10, RZ ;  /* 0x000000100db27819 */ /* 0x000fe200000006ff */
[----:B------:R-:W-:Y:S01]  /*1c80*/  IMAD.U32 R13, R11, 0x10000, RZ ;  /* 0x000100000b0d7824 */ /* 0x000fe200078e00ff */
[----:B------:R-:W-:Y:S01]  /*1c90*/  SHF.L.U32 R15, R15, 0x10, RZ ;  /* 0x000000100f0f7819 */ /* 0x000fe200000006ff */
[----:B------:R-:W-:Y:S01]  /*1ca0*/  IMAD.U32 R16, R16, 0x10000, RZ ;  /* 0x0001000010107824 */ /* 0x000fe200078e00ff */
[----:B------:R-:W-:Y:S01]  /*1cb0*/  SHF.L.U32 R14, R12, 0x10, RZ ;  /* 0x000000100c0e7819 */ /* 0x000fe200000006ff */
[C---:B------:R-:W-:Y:S01]  /*1cc0*/  FADD.FTZ R11, -R9.reuse, R178 ;  /* 0x000000b2090b7221 */ /* 0x040fe20000010100 */
        /* <DEDUP_REMOVED lines=8> */
[----:B------:R-:W-:-:S02]  /*1d50*/  IMAD.U32 R225, R172, 0x10000, RZ ;  /* 0x00010000ace17824 */ /* 0x000fc400078e00ff */
[C---:B------:R-:W-:Y:S01]  /*1d60*/  FMUL.FTZ R9, R5.reuse, R10 ;  /* 0x0000000a05097220 */ /* 0x040fe20000410000 */
[----:B------:R-:W-:Y:S01]  /*1d70*/  FMUL.FTZ R13, R5, R13 ;  /* 0x0000000d050d7220 */ /* 0x000fe20000410000 */
[----:B------:R-:W-:Y:S01]  /*1d80*/  SHF.L.U32 R224, R224, 0x10, RZ ;  /* 0x00000010e0e07819 */ /* 0x000fe200000006ff */
[----:B------:R-:W-:Y:S01]  /*1d90*/  FADD.FTZ R120, R120, R225 ;  /* 0x000000e178787221 */ /* 0x000fe20000010000 */
[-C--:B------:R-:W-:Y:S01]  /*1da0*/  FFMA.FTZ R80, R9, R225.reuse, R80 ;  /* 0x000000e109507223 */ /* 0x080fe20000010050 */
[----:B------:R-:W-:Y:S01]  /*1db0*/  FMUL.FTZ R225, R40, R225 ;  /* 0x000000e128e17220 */ /* 0x000fe20000410000 */
[----:B------:R-:W-:Y:S01]  /*1dc0*/  PRMT R218, R173, 0x7632, R218 ;  /* 0x00007632adda7816 */ /* 0x000fe200000000da */
[----:B------:R-:W-:Y:S01]  /*1dd0*/  FADD.FTZ R121, R121, R224 ;  /* 0x000000e079797221 */ /* 0x000fe20000010000 */
[----:B------:R-:W-:Y:S01]  /*1de0*/  SHF.L.U32 R173, R173, 0x10, RZ ;  /* 0x00000010adad7819 */ /* 0x000fe200000006ff */
[-C--:B------:R-:W-:Y:S01]  /*1df0*/  FFMA.FTZ R81, R13, R224.reuse, R81 ;  /* 0x000000e00d517223 */ /* 0x080fe20000010051 */
[----:B------:R-:W-:Y:S01]  /*1e00*/  FADD.FTZ R213, R213, R225 ;  /* 0x000000e1d5d57221 */ /* 0x000fe20000010000 */
[----:B------:R-:W-:Y:S01]  /*1e10*/  FMUL.FTZ R224, R41, R224 ;  /* 0x000000e029e07220 */ /* 0x000fe20000410000 */
[----:B------:R-:W-:Y:S01]  /*1e20*/  FFMA.FTZ R217, R9, R225, R217 ;  /* 0x000000e109d97223 */ /* 0x000fe200000100d9 */
[C---:B------:R-:W-:Y:S01]  /*1e30*/  PRMT R215, R174.reuse, 0x7632, R215 ;  /* 0x00007632aed77816 */ /* 0x040fe200000000d7 */
[----:B------:R-:W-:Y:S01]  /*1e40*/  FMUL.FTZ R10, R5, R11 ;  /* 0x0000000b050a7220 */ /* 0x000fe20000410000 */
[----:B------:R-:W-:-:S02]  /*1e50*/  IMAD.U32 R174, R174, 0x10000, RZ ;  /* 0x00010000aeae7824 */ /* 0x000fc400078e00ff */
[C---:B------:R-:W-:Y:S01]  /*1e60*/  FMUL.FTZ R11, R5.reuse, R12 ;  /* 0x0000000c050b7220 */ /* 0x040fe20000410000 */
[----:B------:R-:W-:Y:S02]  /*1e70*/  IMAD.U32 R218, R218, 0x10000, RZ ;  /* 0x00010000dada7824 */ /* 0x000fe400078e00ff */
        /* <DEDUP_REMOVED lines=40> */
.L_x_4446:
[----:B------:R-:W-:Y:S05]  /*2100*/  BSYNC B1 ;  /* 0x0000000000017941 */ /* 0x000fea0003800000 */
.L_x_4445:
        /* <DEDUP_REMOVED lines=10> */
[----:B------:R-:W-:-:S06]  /*21b0*/  FSEL R17, R211, RZ, !P4 ;  /* 0x000000ffd3117208 */ /* 0x000fcc0006000000 */
[----:B--2---:R-:W2:Y:S02]  /*21c0*/  LDC.64 R18, c[0x0][0x238] ;  /* 0x00008e00ff127b82 */ /* 0x004ea40000000a00 */
[----:B--2---:R-:W-:-:S05]  /*21d0*/  IMAD.WIDE.U32 R18, R221, 0x10, R18 ;  /* 0x00000010dd127825 */ /* 0x004fca00078e0012 */
[----:B0-----:R3:W2:Y:S02]  /*21e0*/  LDG.E.128 R20, desc[UR4][R18.64] ;  /* 0x0000000412147981 */ /* 0x0016a4000c1e1d00 */
[----:B---3--:R-:W-:-:S05]  /*21f0*/  IMAD.WIDE.U32 R18, R210, 0x10, R172 ;  /* 0x00000010d2127825 */ /* 0x008fca00078e00ac */
[----:B------:R0:W3:Y:S02]  /*2200*/  LDG.E.128 R172, desc[UR4][R18.64] ;  /* 0x0000000412ac7981 */ /* 0x0000e4000c1e1d00 */
[----:B0-----:R-:W0:Y:S02]  /*2210*/  LDC.64 R18, c[0x0][0x240] ;  /* 0x00009000ff127b82 */ /* 0x001e240000000a00 */
[----:B0-----:R-:W-:-:S05]  /*2220*/  IMAD.WIDE.U32 R18, R209, 0x8, R18 ;  /* 0x00000008d1127825 */ /* 0x001fca00078e0012 */
[----:B------:R2:W5:Y:S01]  /*2230*/  LDG.E.64 R186, desc[UR4][R18.64] ;  /* 0x0000000412ba7981 */ /* 0x000562000c1e1b00 */
[----:B------:R-:W-:Y:S01]  /*2240*/  IADD3 R210, R210, 0x80, RZ ;  /* 0x00000080d2d27810 */ /* 0x000fe20007ffe0ff */
[----:B------:R-:W-:Y:S01]  /*2250*/  VIADD R209, R209, 0x80 ;  /* 0x00000080d1d17836 */ /* 0x000fe20000000000 */
[----:B------:R-:W-:Y:S02]  /*2260*/  IADD3 R221, R221, 0x80, RZ ;  /* 0x00000080dddd7810 */ /* 0x000fe40007ffe0ff */
[----:B--2---:R-:W-:Y:S01]  /*2270*/  PRMT R19, R20, 0x7632, R19 ;  /* 0x0000763214137816 */ /* 0x004fe20000000013 */
[----:B------:R-:W-:Y:S01]  /*2280*/  IMAD.U32 R176, R23, 0x10000, RZ ;  /* 0x0001000017b07824 */ /* 0x000fe200078e00ff */
[C---:B------:R-:W-:Y:S01]  /*2290*/  PRMT R190, R21.reuse, 0x7632, R190 ;  /* 0x0000763215be7816 */ /* 0x040fe200000000be */
[----:B------:R-:W-:Y:S01]  /*22a0*/  IMAD.U32 R21, R21, 0x10000, RZ ;  /* 0x0001000015157824 */ /* 0x000fe200078e00ff */
[----:B------:R-:W-:Y:S01]  /*22b0*/  PRMT R192, R22, 0x7632, R192 ;  /* 0x0000763216c07816 */ /* 0x000fe200000000c0 */
[----:B------:R-:W-:Y:S01]  /*22c0*/  FADD.FTZ R176, -R17, R176 ;  /* 0x000000b011b07221 */ /* 0x000fe20000010100 */
[----:B------:R-:W-:Y:S01]  /*22d0*/  PRMT R194, R23, 0x7632, R194 ;  /* 0x0000763217c27816 */ /* 0x000fe200000000c2 */
[----:B------:R-:W-:Y:S01]  /*22e0*/  IMAD.U32 R190, R190, 0x10000, RZ ;  /* 0x00010000bebe7824 */ /* 0x000fe200078e00ff */
[----:B------:R-:W-:-:S02]  /*22f0*/  SHF.L.U32 R18, R20, 0x10, RZ ;  /* 0x0000001014127819 */ /* 0x000fc400000006ff */
        /* <DEDUP_REMOVED lines=15> */
[----:B------:R-:W-:Y:S01]  /*23f0*/  PRMT R191, R173, 0x7632, R191 ;  /* 0x00007632adbf7816 */ /* 0x000fe200000000bf */
[----:B------:R-:W-:-:S02]  /*2400*/  IMAD.U32 R208, R208, 0x10000, RZ ;  /* 0x00010000d0d07824 */ /* 0x000fc400078e00ff */
[----:B------:R-:W-:Y:S01]  /*2410*/  FMUL.FTZ R18, R5, R19 ;  /* 0x0000001305127220 */ /* 0x000fe20000410000 */
[----:B------:R-:W-:Y:S01]  /*2420*/  FADD.FTZ R128, R128, R220 ;  /* 0x000000dc80807221 */ /* 0x000fe20000010000 */
[-C--:B------:R-:W-:Y:S01]  /*2430*/  FFMA.FTZ R88, R17, R220.reuse, R88 ;  /* 0x000000dc11587223 */ /* 0x080fe20000010058 */
[----:B------:R-:W-:Y:S01]  /*2440*/  FMUL.FTZ R220, R48, R220 ;  /* 0x000000dc30dc7220 */ /* 0x000fe20000410000 */
[----:B------:R-:W-:Y:S02]  /*2450*/  IMAD.U32 R20, R173, 0x10000, RZ ;  /* 0x00010000ad147824 */ /* 0x000fe400078e00ff */
[----:B------:R-:W-:Y:S01]  /*2460*/  FADD.FTZ R129, R129, R208 ;  /* 0x000000d081817221 */ /* 0x000fe20000010000 */
[-C--:B------:R-:W-:Y:S01]  /*2470*/  FFMA.FTZ R89, R23, R208.reuse, R89 ;  /* 0x000000d017597223 */ /* 0x080fe20000010059 */
        /* <DEDUP_REMOVED lines=10> */
[C---:B------:R-:W-:Y:S01]  /*2520*/  PRMT R193, R174.reuse, 0x7632, R193 ;  /* 0x00007632aec17816 */ /* 0x040fe200000000c1 */
[----:B------:R-:W-:Y:S01]  /*2530*/  FMUL.FTZ R19, R5, R22 ;  /* 0x0000001605137220 */ /* 0x000fe20000410000 */
[----:B------:R-:W-:Y:S01]  /*2540*/  SHF.L.U32 R21, R174, 0x10, RZ ;  /* 0x00000010ae157819 */ /* 0x000fe200000006ff */
        /* <DEDUP_REMOVED lines=34> */
.L_x_4448:
[----:B------:R-:W-:Y:S05]  /*2770*/  BSYNC B1 ;  /* 0x0000000000017941 */ /* 0x000fea0003800000 */
.L_x_4447:
[----:B------:R-:W-:-:S13]  /*2780*/  LOP3.LUT P4, RZ, R6, 0x8, RZ, 0xc0, !PT ;  /* 0x0000000806ff7812 */ /* 0x000fda000788c0ff */
        /* <DEDUP_REMOVED lines=18> */
[C---:B---3--:R-:W-:Y:S01]  /*28b0*/  PRMT R222, R176.reuse, 0x7632, R222 ;  /* 0x00007632b0de7816 */ /* 0x048fe200000000de */
[----:B------:R-:W-:-:S03]  /*28c0*/  IMAD.U32 R176, R176, 0x10000, RZ ;  /* 0x00010000b0b07824 */ /* 0x000fc600078e00ff */
[----:B------:R-:W-:Y:S01]  /*28d0*/  SHF.L.U32 R222, R222, 0x10, RZ ;  /* 0x00000010dede7819 */ /* 0x000fe200000006ff */
[----:B------:R-:W-:Y:S01]  /*28e0*/  FMUL.FTZ R226, R56, R176 ;  /* 0x000000b038e27220 */ /* 0x000fe20000410000 */
[----:B------:R-:W-:Y:S02]  /*28f0*/  PRMT R203, R177, 0x7632, R203 ;  /* 0x00007632b1cb7816 */ /* 0x000fe400000000cb */
[C---:B----4-:R-:W-:Y:S01]  /*2900*/  PRMT R196, R172.reuse, 0x7632, R196 ;  /* 0x00007632acc47816 */ /* 0x050fe200000000c4 */
[----:B------:R-:W-:Y:S01]  /*2910*/  IMAD.U32 R241, R172, 0x10000, RZ ;  /* 0x00010000acf17824 */ /* 0x000fe200078e00ff */
[----:B------:R-:W-:-:S03]  /*2920*/  SHF.L.U32 R199, R173, 0x10, RZ ;  /* 0x00000010adc77819 */ /* 0x000fc600000006ff */
[----:B------:R-:W-:Y:S01]  /*2930*/  IMAD.U32 R223, R196, 0x10000, RZ ;  /* 0x00010000c4df7824 */ /* 0x000fe200078e00ff */
[----:B------:R-:W-:Y:S01]  /*2940*/  PRMT R197, R173, 0x7632, R197 ;  /* 0x00007632adc57816 */ /* 0x000fe200000000c5 */
[C---:B------:R-:W-:Y:S02]  /*2950*/  FADD.FTZ R241, -R206.reuse, R241 ;  /* 0x000000f1cef17221 */ /* 0x040fe40000010100 */
[C---:B------:R-:W-:Y:S01]  /*2960*/  FADD.FTZ R223, -R206.reuse, R223 ;  /* 0x000000dfcedf7221 */ /* 0x040fe20000010100 */
[----:B------:R-:W-:Y:S01]  /*2970*/  FADD.FTZ R196, -R206, R199 ;  /* 0x000000c7cec47221 */ /* 0x000fe20000010100 */
[C---:B------:R-:W-:Y:S01]  /*2980*/  PRMT R198, R174.reuse, 0x7632, R198 ;  /* 0x00007632aec67816 */ /* 0x040fe200000000c6 */
[----:B------:R-:W-:Y:S01]  /*2990*/  IMAD.U32 R173, R174, 0x10000, RZ ;  /* 0x00010000aead7824 */ /* 0x000fe200078e00ff */
[----:B------:R-:W-:Y:S01]  /*29a0*/  SHF.L.U32 R199, R197, 0x10, RZ ;  /* 0x00000010c5c77819 */ /* 0x000fe200000006ff */
[----:B------:R-:W-:Y:S01]  /*29b0*/  FMUL.FTZ R223, R5, R223 ;  /* 0x000000df05df7220 */ /* 0x000fe20000410000 */
[----:B------:R-:W-:Y:S01]  /*29c0*/  PRMT R172, R175, 0x7632, R172 ;  /* 0x00007632afac7816 */ /* 0x000fe200000000ac */
[----:B------:R-:W-:Y:S01]  /*29d0*/  FMUL.FTZ R241, R5, R241 ;  /* 0x000000f105f17220 */ /* 0x000fe20000410000 */
[----:B------:R-:W-:Y:S01]  /*29e0*/  FADD.FTZ R197, -R206, R173 ;  /* 0x000000adcec57221 */ /* 0x000fe20000010100 */
[----:B------:R-:W-:Y:S01]  /*29f0*/  IMAD.U32 R173, R198, 0x10000, RZ ;  /* 0x00010000c6ad7824 */ /* 0x000fe200078e00ff */
[----:B------:R-:W-:Y:S01]  /*2a00*/  SHF.L.U32 R201, R172, 0x10, RZ ;  /* 0x00000010acc97819 */ /* 0x000fe200000006ff */
[C---:B------:R-:W-:Y:S01]  /*2a10*/  FADD.FTZ R202, -R206.reuse, R199 ;  /* 0x000000c7ceca7221 */ /* 0x040fe20000010100 */
[----:B------:R-:W-:Y:S01]  /*2a20*/  SHF.L.U32 R177, R177, 0x10, RZ ;  /* 0x00000010b1b17819 */ /* 0x000fe200000006ff */
[----:B------:R-:W-:Y:S01]  /*2a30*/  FADD.FTZ R97, R97, R222 ;  /* 0x000000de61617221 */ /* 0x000fe20000010000 */
[-C--:B------:R-:W-:Y:S01]  /*2a40*/  FFMA.FTZ R137, R223, R222.reuse, R137 ;  /* 0x000000dedf897223 */ /* 0x080fe20000010089 */
[----:B------:R-:W-:Y:S01]  /*2a50*/  FADD.FTZ R213, R213, R226 ;  /* 0x000000e2d5d57221 */ /* 0x000fe20000010000 */
[----:B------:R-:W-:Y:S01]  /*2a60*/  FMUL.FTZ R222, R57, R222 ;  /* 0x000000de39de7220 */ /* 0x000fe20000410000 */
[----:B------:R-:W-:Y:S01]  /*2a70*/  FFMA.FTZ R172, R241, R226, R217 ;  /* 0x000000e2f1ac7223 */ /* 0x000fe200000100d9 */
[----:B------:R-:W-:Y:S01]  /*2a80*/  SHF.L.U32 R203, R203, 0x10, RZ ;  /* 0x00000010cbcb7819 */ /* 0x000fe200000006ff */
        /* <DEDUP_REMOVED lines=14> */
[----:B------:R-:W-:-:S02]  /*2b70*/  IMAD.U32 R205, R205, 0x10000, RZ ;  /* 0x00010000cdcd7824 */ /* 0x000fc400078e00ff */
[C---:B------:R-:W-:Y:S01]  /*2b80*/  FMUL.FTZ R204, R5.reuse, R204 ;  /* 0x000000cc05cc7220 */ /* 0x040fe20000410000 */
[----:B------:R-:W-:Y:S01]  /*2b90*/  FMUL.FTZ R197, R5, R197 ;  /* 0x000000c505c57220 */ /* 0x000fe20000410000 */
[----:B------:R-:W-:Y:S01]  /*2ba0*/  FMUL.FTZ R199, R60, R178 ;  /* 0x000000b23cc77220 */ /* 0x000fe20000410000 */
[----:B------:R-:W-:Y:S01]  /*2bb0*/  FADD.FTZ R172, R172, R203 ;  /* 0x000000cbacac7221 */ /* 0x000fe20000010000 */
[----:B------:R-:W-:Y:S01]  /*2bc0*/  FFMA.FTZ R174, R202, R203, R173 ;  /* 0x000000cbcaae7223 */ /* 0x000fe200000100ad */
[C---:B------:R-:W-:Y:S01]  /*2bd0*/  FADD.FTZ R200, -R206.reuse, R175 ;  /* 0x000000afcec87221 */ /* 0x040fe20000010100 */
        /* <DEDUP_REMOVED lines=29> */
.L_x_4440:
[----:B------:R-:W-:Y:S05]  /*2db0*/  BSYNC B0 ;  /* 0x0000000000007941 */ /* 0x000fea0003800000 */
.L_x_4430:
[----:B--234-:R-:W2:Y:S01]  /*2dc0*/  LDL.LU R173, [R1+0xc] ;  /* 0x00000c0001ad7983 */ /* 0x01cea20000300800 */
[----:B------:R-:W-:Y:S01]  /*2dd0*/  UMOV UR11, 0xffffffff ;  /* 0xffffffff000b7882 */ /* 0x000fe20000000000 */
[----:B------:R-:W-:Y:S01]  /*2de0*/  LOP3.LUT R6, R6, 0xfffffffb, RZ, 0xc0, !PT ;  /* 0xfffffffb06067812 */ /* 0x000fe200078ec0ff */
[----:B------:R-:W3:Y:S02]  /*2df0*/  S2R R172, SR_TID.X ;  /* 0x0000000000ac7919 */ /* 0x000ee40000002100 */
[----:B---3--:R-:W-:-:S04]  /*2e00*/  SHF.R.U32.HI R210, RZ, 0x5, R172 ;  /* 0x00000005ffd27819 */ /* 0x008fc800000116ac */
[----:B------:R-:W-:Y:S02]  /*2e10*/  LOP3.LUT R174, R210, 0x7fffffc, RZ, 0xc0, !PT ;  /* 0x07fffffcd2ae7812 */ /* 0x000fe400078ec0ff */
[----:B--2---:R-:W-:-:S13]  /*2e20*/  LOP3.LUT P4, RZ, R173, 0xff, RZ, 0xc0, !PT ;  /* 0x000000ffadff7812 */ /* 0x004fda000788c0ff */
[----:B------:R-:W-:Y:S02]  /*2e30*/  @P4 LOP3.LUT R6, R6, 0x4, RZ, 0xfc, !PT ;  /* 0x0000000406064812 */ /* 0x000fe400078efcff */
[----:B------:R-:W-:Y:S02]  /*2e40*/  @!P4 IADD3 R174, R174, 0x4, RZ ;  /* 0x00000004aeaec810 */ /* 0x000fe40007ffe0ff */
[----:B------:R-:W-:Y:S01]  /*2e50*/  LOP3.LUT P4, RZ, R172, 0x1f, RZ, 0xc0, !PT ;  /* 0x0000001facff7812 */ /* 0x000fe2000788c0ff */
[----:B------:R-:W-:-:S12]  /*2e60*/  BRA.DIV UR11, `(.L_x_4449) ;  /* 0x0000004e0b0c7947 */ /* 0x000fd8000b800000 */
[----:B------:R-:W2:Y:S04]  /*2e70*/  SHFL.DOWN PT, R177, R213, 0x10, 0x1f ;  /* 0x0a001f00d5b17f89 */ /* 0x000ea800000e0000 */
[----:B------:R-:W3:Y:S01]  /*2e80*/  SHFL.DOWN PT, R178, R217, 0x10, 0x1f ;  /* 0x0a001f00d9b27f89 */ /* 0x000ee200000e0000 */
[----:B--2---:R-:W-:Y:S01]  /*2e90*/  FADD.FTZ R177, R177, R213 ;  /* 0x000000d5b1b17221 */ /* 0x004fe20000010000 */
[----:B---3--:R-:W-:-:S04]  /*2ea0*/  FADD.FTZ R178, R178, R217 ;  /* 0x000000d9b2b27221 */ /* 0x008fc80000010000 */
[----:B------:R-:W2:Y:S02]  /*2eb0*/  SHFL.DOWN PT, R179, R177, 0x8, 0x1f ;  /* 0x09001f00b1b37f89 */ /* 0x000ea400000e0000 */
[----:B--2---:R-:W-:Y:S02]  /*2ec0*/  FADD.FTZ R177, R177, R179 ;  /* 0x000000b3b1b17221 */ /* 0x004fe40000010000 */
[----:B------:R-:W2:Y:S02]  /*2ed0*/  SHFL.DOWN PT, R179, R178, 0x8, 0x1f ;  /* 0x09001f00b2b37f89 */ /* 0x000ea400000e0000 */
[----:B--2---:R-:W-:Y:S02]  /*2ee0*/  FADD.FTZ R178, R178, R179 ;  /* 0x000000b3b2b27221 */ /* 0x004fe40000010000 */
        /* <DEDUP_REMOVED lines=8> */
[----:B------:R2:W3:Y:S04]  /*2f70*/  SHFL.DOWN PT, R209, R178, 0x1, 0x1f ;  /* 0x08201f00b2d17f89 */ /* 0x0004e800000e0000 */
[----:B------:R2:W4:Y:S02]  /*2f80*/  SHFL.DOWN PT, R173, R177, 0x1, 0x1f ;  /* 0x08201f00b1ad7f89 */ /* 0x00052400000e0000 */
.L_x_4599:
[----:B------:R-:W0:Y:S01]  /*2f90*/  S2R R176, SR_CgaCtaId ;  /* 0x0000000000b07919 */ /* 0x000e220000008800 */
[----:B------:R-:W-:Y:S01]  /*2fa0*/  @!P4 LOP3.LUT R210, R210, 0x3, RZ, 0xc0, !PT ;  /* 0x00000003d2d2c812 */ /* 0x000fe200078ec0ff */
[----:B----4-:R-:W-:Y:S01]  /*2fb0*/  FADD.FTZ R173, R177, R173 ;  /* 0x000000adb1ad7221 */ /* 0x010fe20000010000 */
[----:B--2---:R-:W-:Y:S01]  /*2fc0*/  MOV R177, 0x400 ;  /* 0x0000040000b17802 */ /* 0x004fe20000000f00 */
[----:B---3--:R-:W-:Y:S01]  /*2fd0*/  FADD.FTZ R172, R178, R209 ;  /* 0x000000d1b2ac7221 */ /* 0x008fe20000010000 */
[----:B------:R-:W-:Y:S05]  /*2fe0*/  WARPSYNC.ALL ;  /* 0x0000000000007948 */ /* 0x000fea0003800000 */
[----:B------:R-:W-:Y:S01]  /*2ff0*/  @!P4 IMAD.IADD R210, R174, 0x1, R210 ;  /* 0x00000001aed2c824 */ /* 0x000fe200078e02d2 */
[----:B------:R-:W-:Y:S01]  /*3000*/  LOP3.LUT P5, RZ, R6, 0x2, RZ, 0xc0, !PT ;  /* 0x0000000206ff7812 */ /* 0x000fe200078ac0ff */
[----:B------:R-:W-:Y:S01]  /*3010*/  @P3 VIADD R24, R24, 0xffffffff ;  /* 0xffffffff18183836 */ /* 0x000fe20000000000 */
[----:B------:R-:W-:Y:S03]  /*3020*/  BSSY B0, `(.L_x_4450) ;  /* 0x00000f3000007945 */ /* 0x000fe60003800000 */
[----:B------:R-:W-:Y:S01]  /*3030*/  @P3 IMAD R24, R24, R2, RZ ;  /* 0x0000000218183224 */ /* 0x000fe200078e02ff */
[----:B0-----:R-:W-:-:S04]  /*3040*/  LEA R177, R176, R177, 0x18 ;  /* 0x000000b1b0b17211 */ /* 0x001fc800078ec0ff */
        /* <DEDUP_REMOVED lines=28> */
[----:B-----5:R-:W-:Y:S01]  /*3210*/  IMAD.U32 R176, R144, 0x10000, RZ ;  /* 0x0001000090b07824 */ /* 0x020fe200078e00ff */
[----:B------:R-:W-:Y:S06]  /*3220*/  BRA `(.L_x_4454) ;  /* 0x00000000002c7947 */ /* 0x000fec0003800000 */
.L_x_4453:
        /* <DEDUP_REMOVED lines=11> */
.L_x_4454:
[----:B------:R-:W-:Y:S05]  /*32e0*/  BSYNC B1 ;  /* 0x0000000000017941 */ /* 0x000fea0003800000 */
.L_x_4452:
        /* <DEDUP_REMOVED lines=18> */
.L_x_4456:
[----:B------:R-:W2:Y:S01]  /*3410*/  LDL R177, [R1+0x8] ;  /* 0x0000080001b17983 */ /* 0x000ea20000100800 */
[----:B------:R-:W0:Y:S03]  /*3420*/  LDC.U8 R178, c[0x0][0x2a0] ;  /* 0x0000a800ffb27b82 */ /* 0x000e260000000000 */
[----:B------:R-:W3:Y:S01]  /*3430*/  LDL R174, [R1+0x4] ;  /* 0x0000040001ae7983 */ /* 0x000ee20000100800 */
[----:B------:R-:W-:-:S04]  /*3440*/  @P4 PRMT R175, R144, 0x7632, R175 ;  /* 0x0000763290af4816 */ /* 0x000fc800000000af */
[----:B------:R-:W-:Y:S02]  /*3450*/  @P4 SHF.L.U32 R175, R175, 0x10, RZ ;  /* 0x00000010afaf4819 */ /* 0x000fe400000006ff */
[----:B0-----:R-:W-:-:S04]  /*3460*/  ISETP.NE.AND P6, PT, R178, RZ, PT ;  /* 0x000000ffb200720c */ /* 0x001fc80003fc5270 */
[----:B------:R-:W-:-:S05]  /*3470*/  FSEL R176, R172, RZ, !P6 ;  /* 0x000000ffacb07208 */ /* 0x000fca0007000000 */
[----:B--2---:R-:W-:-:S04]  /*3480*/  FFMA.FTZ R176, R177, R173, R176 ;  /* 0x000000adb1b07223 */ /* 0x004fc800000100b0 */
[----:B---3--:R-:W-:-:S04]  /*3490*/  FADD.FTZ R176, R174, -R176 ;  /* 0x800000b0aeb07221 */ /* 0x008fc80000010000 */
[----:B------:R-:W-:-:S04]  /*34a0*/  FMUL.FTZ R176, R5, R176 ;  /* 0x000000b005b07220 */ /* 0x000fc80000410000 */
[----:B------:R-:W-:-:S07]  /*34b0*/  @P4 FADD.FTZ R176, R176, R175 ;  /* 0x000000afb0b04221 */ /* 0x000fce0000010000 */
.L_x_4457:
[----:B------:R-:W-:Y:S05]  /*34c0*/  BSYNC B1 ;  /* 0x0000000000017941 */ /* 0x000fea0003800000 */
.L_x_4455:
        /* <DEDUP_REMOVED lines=15> */
.L_x_4459:
[----:B------:R-:W2:Y:S01]  /*35c0*/  LDL R175, [R1] ;  /* 0x0000000001af7983 */ /* 0x000ea20000100800 */
[----:B------:R-:W0:Y:S02]  /*35d0*/  LDC.U8 R174, c[0x0][0x2a0] ;  /* 0x0000a800ffae7b82 */ /* 0x000e240000000000 */
[----:B0-----:R-:W-:-:S04]  /*35e0*/  ISETP.NE.AND P6, PT, R174, RZ, PT ;  /* 0x000000ffae00720c */ /* 0x001fc80003fc5270 */
[----:B------:R-:W-:-:S05]  /*35f0*/  FSEL R174, R172, RZ, !P6 ;  /* 0x000000ffacae7208 */ /* 0x000fca0007000000 */
[----:B--2---:R-:W-:-:S04]  /*3600*/  FFMA.FTZ R175, R175, R173, R174 ;  /* 0x000000adafaf7223 */ /* 0x004fc800000100ae */
[----:B------:R-:W-:Y:S01]  /*3610*/  FADD.FTZ R176, R252, -R175 ;  /* 0x800000affcb07221 */ /* 0x000fe20000010000 */
[----:B------:R-:W-:-:S03]  /*3620*/  @P4 SHF.L.U32 R175, R145, 0x10, RZ ;  /* 0x0000001091af4819 */ /* 0x000fc600000006ff */
[----:B------:R-:W-:-:S04]  /*3630*/  FMUL.FTZ R176, R5, R176 ;  /* 0x000000b005b07220 */ /* 0x000fc80000410000 */
[----:B------:R-:W-:-:S07]  /*3640*/  @P4 FADD.FTZ R176, R176, R175 ;  /* 0x000000afb0b04221 */ /* 0x000fce0000010000 */
.L_x_4460:
[----:B------:R-:W-:Y:S05]  /*3650*/  BSYNC B1 ;  /* 0x0000000000017941 */ /* 0x000fea0003800000 */
.L_x_4458:
        /* <DEDUP_REMOVED lines=16> */
.L_x_4462:
        /* <DEDUP_REMOVED lines=9> */
.L_x_4463:
[----:B------:R-:W-:Y:S05]  /*37f0*/  BSYNC B1 ;  /* 0x0000000000017941 */ /* 0x000fea0003800000 */
.L_x_4461:
        /* <DEDUP_REMOVED lines=15> */
.L_x_4465:
[----:B------:R-:W0:Y:S02]  /*38f0*/  LDC.U8 R174, c[0x0][0x2a0] ;  /* 0x0000a800ffae7b82 */ /* 0x000e240000000000 */
[----:B0-----:R-:W-:-:S04]  /*3900*/  ISETP.NE.AND P6, PT, R174, RZ, PT ;  /* 0x000000ffae00720c */ /* 0x001fc80003fc5270 */
[----:B------:R-:W-:-:S05]  /*3910*/  FSEL R174, R172, RZ, !P6 ;  /* 0x000000ffacae7208 */ /* 0x000fca0007000000 */
[----:B------:R-:W-:-:S04]  /*3920*/  FFMA.FTZ R175, R249, R173, R174 ;  /* 0x000000adf9af7223 */ /* 0x000fc800000100ae */
[----:B------:R-:W-:Y:S01]  /*3930*/  FADD.FTZ R176, R248, -R175 ;  /* 0x800000aff8b07221 */ /* 0x000fe20000010000 */
[----:B------:R-:W-:-:S03]  /*3940*/  @P4 SHF.L.U32 R175, R146, 0x10, RZ ;  /* 0x0000001092af4819 */ /* 0x000fc600000006ff */
[----:B------:R-:W-:-:S04]  /*3950*/  FMUL.FTZ R176, R5, R176 ;  /* 0x000000b005b07220 */ /* 0x000fc80000410000 */
[----:B------:R-:W-:-:S07]  /*3960*/  @P4 FADD.FTZ R176, R176, R175 ;  /* 0x000000afb0b04221 */ /* 0x000fce0000010000 */
.L_x_4466:
[----:B------:R-:W-:Y:S05]  /*3970*/  BSYNC B1 ;  /* 0x0000000000017941 */ /* 0x000fea0003800000 */
.L_x_4464:
        /* <DEDUP_REMOVED lines=16> */
.L_x_4468:
        /* <DEDUP_REMOVED lines=9> */
.L_x_4469:
[----:B------:R-:W-:Y:S05]  /*3b10*/  BSYNC B1 ;  /* 0x0000000000017941 */ /* 0x000fea0003800000 */
.L_x_4467:
        /* <DEDUP_REMOVED lines=15> */
.L_x_4471:
        /* <DEDUP_REMOVED lines=8> */
.L_x_4472:
[----:B------:R-:W-:Y:S05]  /*3c90*/  BSYNC B1 ;  /* 0x0000000000017941 */ /* 0x000fea0003800000 */
.L_x_4470:
        /* <DEDUP_REMOVED lines=16> */
.L_x_4474:
        /* <DEDUP_REMOVED lines=9> */
.L_x_4475:
[----:B------:R-:W-:Y:S05]  /*3e30*/  BSYNC B1 ;  /* 0x0000000000017941 */ /* 0x000fea0003800000 */
.L_x_4473:
        /* <DEDUP_REMOVED lines=17> */
.L_x_4451:
[----:B------:R-:W-:Y:S05]  /*3f50*/  BSYNC B0 ;  /* 0x0000000000007941 */ /* 0x000fea0003800000 */
.L_x_4450:
        /* <DEDUP_REMOVED lines=10> */
[----:B-----5:R-:W-:Y:S01]  /*4000*/  SHF.L.U32 R176, R148, 0x10, RZ ;  /* 0x0000001094b07819 */ /* 0x020fe200000006ff */
[----:B------:R-:W-:Y:S06]  /*4010*/  BRA `(.L_x_4480) ;  /* 0x00000000002c7947 */ /* 0x000fec0003800000 */
.L_x_4479:
        /* <DEDUP_REMOVED lines=11> */
.L_x_4480:
[----:B------:R-:W-:Y:S05]  /*40d0*/  BSYNC B1 ;  /* 0x0000000000017941 */ /* 0x000fea0003800000 */
.L_x_4478:
[----:B------:R-:W-:Y:S01]  /*40e0*/  ISETP.NE.U32.AND P5, PT, RZ, UR6, PT ;  /* 0x00000006ff007c0c */ /* 0x000fe2000bfa5070 */
[----:B------:R-:W-:Y:S01]  /*40f0*/  BSSY B1, `(.L_x_4481) ;  /* 0x000001a000017945 */ /* 0x000fe20003800000 */
[----:B-----5:R-:W-:Y:S02]  /*4100*/  @P3 LOP3.LUT P6, RZ, R184, 0xff, RZ, 0xc0, !PT ;  /* 0x000000ffb8ff3812 */ /* 0x020fe400078cc0ff */
[----:B------:R-:W-:-:S13]  /*4110*/  ISETP.NE.AND.EX P5, PT, RZ, UR7, PT, P5 ;  /* 0x00000007ff007c0c */ /* 0x000fda000bfa5350 */
[----:B0-----:R-:W-:-:S04]  /*4120*/  @P5 F2FP.BF16.F32.PACK_AB R174, RZ, R176 ;  /* 0x000000b0ffae523e */ /* 0x001fc800000010ff */
        /* <DEDUP_REMOVED lines=13> */
.L_x_4482:
[----:B------:R-:W0:Y:S02]  /*4200*/  LDC.U8 R174, c[0x0][0x2a0] ;  /* 0x0000a800ffae7b82 */ /* 0x000e240000000000 */
[----:B0-----:R-:W-:-:S04]  /*4210*/  ISETP.NE.AND P6, PT, R174, RZ, PT ;  /* 0x000000ffae00720c */ /* 0x001fc80003fc5270 */
[----:B------:R-:W-:-:S05]  /*4220*/  FSEL R175, R172, RZ, !P6 ;  /* 0x000000ffacaf7208 */ /* 0x000fca0007000000 */
[--C-:B------:R-:W-:Y:S01]  /*4230*/  FFMA.FTZ R174, R238, R173, R175.reuse ;  /* 0x000000adeeae7223 */ /* 0x100fe200000100af */
[----:B------:R-:W-:-:S03]  /*4240*/  @P4 PRMT R175, R148, 0x7632, R175 ;  /* 0x0000763294af4816 */ /* 0x000fc600000000af */
[----:B------:R-:W-:Y:S02]  /*4250*/  FADD.FTZ R174, R237, -R174 ;  /* 0x800000aeedae7221 */ /* 0x000fe40000010000 */
[----:B------:R-:W-:Y:S02]  /*4260*/  @P4 IMAD.U32 R175, R175, 0x10000, RZ ;  /* 0x00010000afaf4824 */ /* 0x000fe400078e00ff */
[----:B------:R-:W-:-:S04]  /*4270*/  FMUL.FTZ R176, R5, R174 ;  /* 0x000000ae05b07220 */ /* 0x000fc80000410000 */
[----:B------:R-:W-:-:S07]  /*4280*/  @P4 FADD.FTZ R176, R176, R175 ;  /* 0x000000afb0b04221 */ /* 0x000fce0000010000 */
.L_x_4483:
[----:B------:R-:W-:Y:S05]  /*4290*/  BSYNC B1 ;  /* 0x0000000000017941 */ /* 0x000fea0003800000 */
.L_x_4481:
        /* <DEDUP_REMOVED lines=15> */
.L_x_4485:
[----:B------:R-:W0:Y:S02]  /*4390*/  LDC.U8 R174, c[0x0][0x2a0] ;  /* 0x0000a800ffae7b82 */ /* 0x000e240000000000 */
[----:B0-----:R-:W-:-:S04]  /*43a0*/  ISETP.NE.AND P6, PT, R174, RZ, PT ;  /* 0x000000ffae00720c */ /* 0x001fc80003fc5270 */
[----:B------:R-:W-:-:S05]  /*43b0*/  FSEL R175, R172, RZ, !P6 ;  /* 0x000000ffacaf7208 */ /* 0x000fca0007000000 */
[----:B------:R-:W-:Y:S01]  /*43c0*/  FFMA.FTZ R174, R236, R173, R175 ;  /* 0x000000adecae7223 */ /* 0x000fe200000100af */
[----:B------:R-:W-:-:S03]  /*43d0*/  @P4 IMAD.U32 R175, R149, 0x10000, RZ ;  /* 0x0001000095af4824 */ /* 0x000fc600078e00ff */
[----:B------:R-:W-:-:S04]  /*43e0*/  FADD.FTZ R174, R235, -R174 ;  /* 0x800000aeebae7221 */ /* 0x000fc80000010000 */
[----:B------:R-:W-:-:S04]  /*43f0*/  FMUL.FTZ R176, R5, R174 ;  /* 0x000000ae05b07220 */ /* 0x000fc80000410000 */
[----:B------:R-:W-:-:S07]  /*4400*/  @P4 FADD.FTZ R176, R176, R175 ;  /* 0x000000afb0b04221 */ /* 0x000fce0000010000 */
.L_x_4486:
[----:B------:R-:W-:Y:S05]  /*4410*/  BSYNC B1 ;  /* 0x0000000000017941 */ /* 0x000fea0003800000 */
.L_x_4484:
        /* <DEDUP_REMOVED lines=16> */
.L_x_4488:
        /* <DEDUP_REMOVED lines=9> */
.L_x_4489:
[----:B------:R-:W-:Y:S05]  /*45b0*/  BSYNC B1 ;  /* 0x0000000000017941 */ /* 0x000fea0003800000 */
.L_x_4487:
        /* <DEDUP_REMOVED lines=15> */
.L_x_4491:
        /* <DEDUP_REMOVED lines=8> */
.L_x_4492:
[----:B------:R-:W-:Y:S05]  /*4730*/  BSYNC B1 ;  /* 0x0000000000017941 */ /* 0x000fea0003800000 */
.L_x_4490:
        /* <DEDUP_REMOVED lines=16> */
.L_x_4494:
        /* <DEDUP_REMOVED lines=9> */
.L_x_4495:
[----:B------:R-:W-:Y:S05]  /*48d0*/  BSYNC B1 ;  /* 0x0000000000017941 */ /* 0x000fea0003800000 */
.L_x_4493:
        /* <DEDUP_REMOVED lines=15> */
.L_x_4497:
        /* <DEDUP_REMOVED lines=8> */
.L_x_4498:
[----:B------:R-:W-:Y:S05]  /*4a50*/  BSYNC B1 ;  /* 0x0000000000017941 */ /* 0x000fea0003800000 */
.L_x_4496:
        /* <DEDUP_REMOVED lines=16> */
.L_x_4500:
        /* <DEDUP_REMOVED lines=9> */
.L_x_4501:
[----:B------:R-:W-:Y:S05]  /*4bf0*/  BSYNC B1 ;  /* 0x0000000000017941 */ /* 0x000fea0003800000 */
.L_x_4499:
        /* <DEDUP_REMOVED lines=17> */
.L_x_4477:
[----:B------:R-:W-:Y:S05]  /*4d10*/  BSYNC B0 ;  /* 0x0000000000007941 */ /* 0x000fea0003800000 */
.L_x_4476:
        /* <DEDUP_REMOVED lines=11> */
.L_x_4505:
        /* <DEDUP_REMOVED lines=11> */
.L_x_4506:
[----:B------:R-:W-:Y:S05]  /*4e80*/  BSYNC B1 ;  /* 0x0000000000017941 */ /* 0x000fea0003800000 */
.L_x_4504:
[----:B------:R-:W-:Y:S01]  /*4e90*/  ISETP.NE.U32.AND P5, PT, RZ, UR6, PT ;  /* 0x00000006ff007c0c */ /* 0x000fe2000bfa5070 */
[----:B------:R-:W-:Y:S01]  /*4ea0*/  BSSY B1, `(.L_x_4507) ;  /* 0x000001a000017945 */ /* 0x000fe20003800000 */
[----:B-----5:R-:W-:Y:S02]  /*4eb0*/  @P3 LOP3.LUT P6, RZ, R180, 0xff, RZ, 0xc0, !PT ;  /* 0x000000ffb4ff3812 */ /* 0x020fe400078cc0ff */
[----:B------:R-:W-:-:S13]  /*4ec0*/  ISETP.NE.AND.EX P5, PT, RZ, UR7, PT, P5 ;  /* 0x00000007ff007c0c */ /* 0x000fda000bfa5350 */
[----:B0-2---:R-:W-:-:S04]  /*4ed0*/  @P5 F2FP.BF16.F32.PACK_AB R174, RZ, R176 ;  /* 0x000000b0ffae523e */ /* 0x005fc800000010ff */
        /* <DEDUP_REMOVED lines=13> */
.L_x_4508:
[----:B------:R-:W0:Y:S02]  /*4fb0*/  LDC.U8 R174, c[0x0][0x2a0] ;  /* 0x0000a800ffae7b82 */ /* 0x000e240000000000 */
[----:B0-----:R-:W-:-:S04]  /*4fc0*/  ISETP.NE.AND P6, PT, R174, RZ, PT ;  /* 0x000000ffae00720c */ /* 0x001fc80003fc5270 */
[----:B------:R-:W-:-:S05]  /*4fd0*/  FSEL R174, R172, RZ, !P6 ;  /* 0x000000ffacae7208 */ /* 0x000fca0007000000 */
[--C-:B------:R-:W-:Y:S01]  /*4fe0*/  FFMA.FTZ R175, R13, R173, R174.reuse ;  /* 0x000000ad0daf7223 */ /* 0x100fe200000100ae */
[----:B------:R-:W-:-:S03]  /*4ff0*/  @P4 PRMT R174, R152, 0x7632, R174 ;  /* 0x0000763298ae4816 */ /* 0x000fc600000000ae */
[----:B------:R-:W-:Y:S01]  /*5000*/  FADD.FTZ R176, R224, -R175 ;  /* 0x800000afe0b07221 */ /* 0x000fe20000010000 */
[----:B------:R-:W-:-:S03]  /*5010*/  @P4 SHF.L.U32 R175, R174, 0x10, RZ ;  /* 0x00000010aeaf4819 */ /* 0x000fc600000006ff */
[----:B------:R-:W-:-:S04]  /*5020*/  FMUL.FTZ R176, R5, R176 ;  /* 0x000000b005b07220 */ /* 0x000fc80000410000 */
[----:B------:R-:W-:-:S07]  /*5030*/  @P4 FADD.FTZ R176, R176, R175 ;  /* 0x000000afb0b04221 */ /* 0x000fce0000010000 */
.L_x_4509:
[----:B------:R-:W-:Y:S05]  /*5040*/  BSYNC B1 ;  /* 0x0000000000017941 */ /* 0x000fea0003800000 */
.L_x_4507:
        /* <DEDUP_REMOVED lines=15> */
.L_x_4511:
[----:B------:R-:W0:Y:S02]  /*5140*/  LDC.U8 R174, c[0x0][0x2a0] ;  /* 0x0000a800ffae7b82 */ /* 0x000e240000000000 */
[----:B0-----:R-:W-:-:S04]  /*5150*/  ISETP.NE.AND P6, PT, R174, RZ, PT ;  /* 0x000000ffae00720c */ /* 0x001fc80003fc5270 */
[----:B------:R-:W-:-:S05]  /*5160*/  FSEL R175, R172, RZ, !P6 ;  /* 0x000000ffacaf7208 */ /* 0x000fca0007000000 */
[----:B------:R-:W-:Y:S01]  /*5170*/  FFMA.FTZ R174, R10, R173, R175 ;  /* 0x000000ad0aae7223 */ /* 0x000fe200000100af */
[----:B------:R-:W-:-:S03]  /*5180*/  @P4 SHF.L.U32 R175, R153, 0x10, RZ ;  /* 0x0000001099af4819 */ /* 0x000fc600000006ff */
[----:B------:R-:W-:-:S04]  /*5190*/  FADD.FTZ R174, R219, -R174 ;  /* 0x800000aedbae7221 */ /* 0x000fc80000010000 */
[----:B------:R-:W-:-:S04]  /*51a0*/  FMUL.FTZ R176, R5, R174 ;  /* 0x000000ae05b07220 */ /* 0x000fc80000410000 */
[----:B------:R-:W-:-:S07]  /*51b0*/  @P4 FADD.FTZ R176, R176, R175 ;  /* 0x000000afb0b04221 */ /* 0x000fce0000010000 */
.L_x_4512:
[----:B------:R-:W-:Y:S05]  /*51c0*/  BSYNC B1 ;  /* 0x0000000000017941 */ /* 0x000fea0003800000 */
.L_x_4510:
        /* <DEDUP_REMOVED lines=16> */
.L_x_4514:
[----:B------:R-:W0:Y:S01]  /*52d0*/  LDC.U8 R175, c[0x0][0x2a0] ;  /* 0x0000a800ffaf7b82 */ /* 0x000e220000000000 */
[----:B------:R-:W-:Y:S02]  /*52e0*/  @P4 PRMT R174, R153, 0x7632, R174 ;  /* 0x0000763299ae4816 */ /* 0x000fe400000000ae */
[----:B0-----:R-:W-:-:S04]  /*52f0*/  ISETP.NE.AND P6, PT, R175, RZ, PT ;  /* 0x000000ffaf00720c */ /* 0x001fc80003fc5270 */
[----:B------:R-:W-:-:S05]  /*5300*/  FSEL R175, R172, RZ, !P6 ;  /* 0x000000ffacaf7208 */ /* 0x000fca0007000000 */
[----:B------:R-:W-:-:S04]  /*5310*/  FFMA.FTZ R175, R14, R173, R175 ;  /* 0x000000ad0eaf7223 */ /* 0x000fc800000100af */
[----:B------:R-:W-:Y:S01]  /*5320*/  FADD.FTZ R176, R218, -R175 ;  /* 0x800000afdab07221 */ /* 0x000fe20000010000 */
[----:B------:R-:W-:-:S03]  /*5330*/  @P4 SHF.L.U32 R175, R174, 0x10, RZ ;  /* 0x00000010aeaf4819 */ /* 0x000fc600000006ff */
[----:B------:R-:W-:-:S04]  /*5340*/  FMUL.FTZ R176, R5, R176 ;  /* 0x000000b005b07220 */ /* 0x000fc80000410000 */
[----:B------:R-:W-:-:S07]  /*5350*/  @P4 FADD.FTZ R176, R176, R175 ;  /* 0x000000afb0b04221 */ /* 0x000fce0000010000 */
.L_x_4515:
[----:B------:R-:W-:Y:S05]  /*5360*/  BSYNC B1 ;  /* 0x0000000000017941 */ /* 0x000fea0003800000 */
.L_x_4513:
        /* <DEDUP_REMOVED lines=15> */
.L_x_4517:
        /* <DEDUP_REMOVED lines=8> */
.L_x_4518:
[----:B------:R-:W-:Y:S05]  /*54e0*/  BSYNC B1 ;  /* 0x0000000000017941 */ /* 0x000fea0003800000 */
.L_x_4516:
        /* <DEDUP_REMOVED lines=16> */
.L_x_4520:
        /* <DEDUP_REMOVED lines=9> */
.L_x_4521:
[----:B------:R-:W-:Y:S05]  /*5680*/  BSYNC B1 ;  /* 0x0000000000017941 */ /* 0x000fea0003800000 */
.L_x_4519:
        /* <DEDUP_REMOVED lines=15> */
.L_x_4523:
        /* <DEDUP_REMOVED lines=8> */
.L_x_4524:
[----:B------:R-:W-:Y:S05]  /*5800*/  BSYNC B1 ;  /* 0x0000000000017941 */ /* 0x000fea0003800000 */
.L_x_4522:
        /* <DEDUP_REMOVED lines=16> */
.L_x_4526:
        /* <DEDUP_REMOVED lines=9> */
.L_x_4527:
[----:B------:R-:W-:Y:S05]  /*59a0*/  BSYNC B1 ;  /* 0x0000000000017941 */ /* 0x000fea0003800000 */
.L_x_4525:
        /* <DEDUP_REMOVED lines=17> */
.L_x_4503:
[----:B------:R-:W-:Y:S05]  /*5ac0*/  BSYNC B0 ;  /* 0x0000000000007941 */ /* 0x000fea0003800000 */
.L_x_4502:
        /* <DEDUP_REMOVED lines=11> */
.L_x_4531:
        /* <DEDUP_REMOVED lines=11> */
.L_x_4532:
[----:B------:R-:W-:Y:S05]  /*5c30*/  BSYNC B1 ;  /* 0x0000000000017941 */ /* 0x000fea0003800000 */
.L_x_4530:
[----:B------:R-:W-:Y:S01]  /*5c40*/  ISETP.NE.U32.AND P5, PT, RZ, UR6, PT ;  /* 0x00000006ff007c0c */ /* 0x000fe2000bfa5070 */
[----:B------:R-:W-:Y:S01]  /*5c50*/  BSSY B1, `(.L_x_4533) ;  /* 0x000001a000017945 */ /* 0x000fe20003800000 */
[----:B-----5:R-:W-:Y:S02]  /*5c60*/  @P3 LOP3.LUT P6, RZ, R186, 0xff, RZ, 0xc0, !PT ;  /* 0x000000ffbaff3812 */ /* 0x020fe400078cc0ff */
[----:B------:R-:W-:-:S13]  /*5c70*/  ISETP.NE.AND.EX P5, PT, RZ, UR7, PT, P5 ;  /* 0x00000007ff007c0c */ /* 0x000fda000bfa5350 */
[----:B0-23--:R-:W-:-:S04]  /*5c80*/  @P5 F2FP.BF16.F32.PACK_AB R174, RZ, R176 ;  /* 0x000000b0ffae523e */ /* 0x00dfc800000010ff */
        /* <DEDUP_REMOVED lines=13> */
.L_x_4534:
        /* <DEDUP_REMOVED lines=9> */
.L_x_4535:
[----:B------:R-:W-:Y:S05]  /*5df0*/  BSYNC B1 ;  /* 0x0000000000017941 */ /* 0x000fea0003800000 */
.L_x_4533:
        /* <DEDUP_REMOVED lines=15> */
.L_x_4537:
        /* <DEDUP_REMOVED lines=8> */
.L_x_4538:
[----:B------:R-:W-:Y:S05]  /*5f70*/  BSYNC B1 ;  /* 0x0000000000017941 */ /* 0x000fea0003800000 */
.L_x_4536:
        /* <DEDUP_REMOVED lines=16> */
.L_x_4540:
        /* <DEDUP_REMOVED lines=9> */
.L_x_4541:
[----:B------:R-:W-:Y:S05]  /*6110*/  BSYNC B1 ;  /* 0x0000000000017941 */ /* 0x000fea0003800000 */
.L_x_4539:
        /* <DEDUP_REMOVED lines=15> */
.L_x_4543:
[----:B------:R-:W0:Y:S01]  /*6210*/  LDC.U8 R174, c[0x0][0x2a0] ;  /* 0x0000a800ffae7b82 */ /* 0x000e220000000000 */
[----:B------:R-:W-:Y:S02]  /*6220*/  @P4 SHF.L.U32 R175, R158, 0x10, RZ ;  /* 0x000000109eaf4819 */ /* 0x000fe400000006ff */
[----:B0-----:R-:W-:-:S04]  /*6230*/  ISETP.NE.AND P6, PT, R174, RZ, PT ;  /* 0x000000ffae00720c */ /* 0x001fc80003fc5270 */
[----:B------:R-:W-:-:S05]  /*6240*/  FSEL R174, R172, RZ, !P6 ;  /* 0x000000ffacae7208 */ /* 0x000fca0007000000 */
[----:B------:R-:W-:-:S04]  /*6250*/  FFMA.FTZ R174, R19, R173, R174 ;  /* 0x000000ad13ae7223 */ /* 0x000fc800000100ae */
[----:B------:R-:W-:-:S04]  /*6260*/  FADD.FTZ R174, R21, -R174 ;  /* 0x800000ae15ae7221 */ /* 0x000fc80000010000 */
[----:B------:R-:W-:-:S04]  /*6270*/  FMUL.FTZ R176, R5, R174 ;  /* 0x000000ae05b07220 */ /* 0x000fc80000410000 */
[----:B------:R-:W-:-:S07]  /*6280*/  @P4 FADD.FTZ R176, R176, R175 ;  /* 0x000000afb0b04221 */ /* 0x000fce0000010000 */
.L_x_4544:
[----:B------:R-:W-:Y:S05]  /*6290*/  BSYNC B1 ;  /* 0x0000000000017941 */ /* 0x000fea0003800000 */
.L_x_4542:
        /* <DEDUP_REMOVED lines=16> */
.L_x_4546:
        /* <DEDUP_REMOVED lines=9> */
.L_x_4547:
[----:B------:R-:W-:Y:S05]  /*6430*/  BSYNC B1 ;  /* 0x0000000000017941 */ /* 0x000fea0003800000 */
.L_x_4545:
        /* <DEDUP_REMOVED lines=15> */
.L_x_4549:
        /* <DEDUP_REMOVED lines=8> */
.L_x_4550:
[----:B------:R-:W-:Y:S05]  /*65b0*/  BSYNC B1 ;  /* 0x0000000000017941 */ /* 0x000fea0003800000 */
.L_x_4548:
        /* <DEDUP_REMOVED lines=16> */
.L_x_4552:
        /* <DEDUP_REMOVED lines=9> */
.L_x_4553:
[----:B------:R-:W-:Y:S05]  /*6750*/  BSYNC B1 ;  /* 0x0000000000017941 */ /* 0x000fea0003800000 */
.L_x_4551:
        /* <DEDUP_REMOVED lines=17> */
.L_x_4529:
[----:B------:R-:W-:Y:S05]  /*6870*/  BSYNC B0 ;  /* 0x0000000000007941 */ /* 0x000fea0003800000 */
.L_x_4528:
        /* <DEDUP_REMOVED lines=12> */
.L_x_4557:
        /* <DEDUP_REMOVED lines=11> */
.L_x_4558:
[----:B------:R-:W-:Y:S05]  /*69f0*/  BSYNC B1 ;  /* 0x0000000000017941 */ /* 0x000fea0003800000 */
.L_x_4556:
[----:B------:R-:W-:Y:S01]  /*6a00*/  ISETP.NE.U32.AND P5, PT, RZ, UR6, PT ;  /* 0x00000006ff007c0c */ /* 0x000fe2000bfa5070 */
[----:B------:R-:W-:Y:S01]  /*6a10*/  BSSY B1, `(.L_x_4559) ;  /* 0x000001a000017945 */ /* 0x000fe20003800000 */
[----:B-----5:R-:W-:Y:S02]  /*6a20*/  @P3 LOP3.LUT P6, RZ, R188, 0xff, RZ, 0xc0, !PT ;  /* 0x000000ffbcff3812 */ /* 0x020fe400078cc0ff */
[----:B------:R-:W-:-:S13]  /*6a30*/  ISETP.NE.AND.EX P5, PT, RZ, UR7, PT, P5 ;  /* 0x00000007ff007c0c */ /* 0x000fda000bfa5350 */
[----:B0-234-:R-:W-:-:S04]  /*6a40*/  @P5 F2FP.BF16.F32.PACK_AB R174, RZ, R176 ;  /* 0x000000b0ffae523e */ /* 0x01dfc800000010ff */
        /* <DEDUP_REMOVED lines=13> */
.L_x_4560:
        /* <DEDUP_REMOVED lines=9> */
.L_x_4561:
[----:B------:R-:W-:Y:S05]  /*6bb0*/  BSYNC B1 ;  /* 0x0000000000017941 */ /* 0x000fea0003800000 */
.L_x_4559:
        /* <DEDUP_REMOVED lines=15> */
.L_x_4563:
[----:B------:R-:W0:Y:S02]  /*6cb0*/  LDC.U8 R174, c[0x0][0x2a0] ;  /* 0x0000a800ffae7b82 */ /* 0x000e240000000000 */
[----:B0-----:R-:W-:-:S04]  /*6cc0*/  ISETP.NE.AND P6, PT, R174, RZ, PT ;  /* 0x000000ffae00720c */ /* 0x001fc80003fc5270 */
[----:B------:R-:W-:-:S05]  /*6cd0*/  FSEL R175, R172, RZ, !P6 ;  /* 0x000000ffacaf7208 */ /* 0x000fca0007000000 */
[----:B------:R-:W-:-:S04]  /*6ce0*/  FFMA.FTZ R175, R196, R173, R175 ;  /* 0x000000adc4af7223 */ /* 0x000fc800000100af */
[----:B------:R-:W-:Y:S01]  /*6cf0*/  FADD.FTZ R176, R198, -R175 ;  /* 0x800000afc6b07221 */ /* 0x000fe20000010000 */
[----:B------:R-:W-:-:S03]  /*6d00*/  @P4 IMAD.U32 R175, R161, 0x10000, RZ ;  /* 0x00010000a1af4824 */ /* 0x000fc600078e00ff */
[----:B------:R-:W-:-:S04]  /*6d10*/  FMUL.FTZ R176, R5, R176 ;  /* 0x000000b005b07220 */ /* 0x000fc80000410000 */
[----:B------:R-:W-:-:S07]  /*6d20*/  @P4 FADD.FTZ R176, R176, R175 ;  /* 0x000000afb0b04221 */ /* 0x000fce0000010000 */
.L_x_4564:
[----:B------:R-:W-:Y:S05]  /*6d30*/  BSYNC B1 ;  /* 0x0000000000017941 */ /* 0x000fea0003800000 */
.L_x_4562:
        /* <DEDUP_REMOVED lines=16> */
.L_x_4566:
        /* <DEDUP_REMOVED lines=9> */
.L_x_4567:
[----:B------:R-:W-:Y:S05]  /*6ed0*/  BSYNC B1 ;  /* 0x0000000000017941 */ /* 0x000fea0003800000 */
.L_x_4565:
        /* <DEDUP_REMOVED lines=15> */
.L_x_4569:
[----:B------:R-:W0:Y:S01]  /*6fd0*/  LDC.U8 R174, c[0x0][0x2a0] ;  /* 0x0000a800ffae7b82 */ /* 0x000e220000000000 */
[----:B------:R-:W-:Y:S01]  /*6fe0*/  @P4 IMAD.U32 R175, R162, 0x10000, RZ ;  /* 0x00010000a2af4824 */ /* 0x000fe200078e00ff */
[----:B0-----:R-:W-:-:S04]  /*6ff0*/  ISETP.NE.AND P6, PT, R174, RZ, PT ;  /* 0x000000ffae00720c */ /* 0x001fc80003fc5270 */
[----:B------:R-:W-:-:S05]  /*7000*/  FSEL R174, R172, RZ, !P6 ;  /* 0x000000ffacae7208 */ /* 0x000fca0007000000 */
[----:B------:R-:W-:-:S04]  /*7010*/  FFMA.FTZ R174, R197, R173, R174 ;  /* 0x000000adc5ae7223 */ /* 0x000fc800000100ae */
[----:B------:R-:W-:-:S04]  /*7020*/  FADD.FTZ R174, R199, -R174 ;  /* 0x800000aec7ae7221 */ /* 0x000fc80000010000 */
[----:B------:R-:W-:-:S04]  /*7030*/  FMUL.FTZ R176, R5, R174 ;  /* 0x000000ae05b07220 */ /* 0x000fc80000410000 */
[----:B------:R-:W-:-:S07]  /*7040*/  @P4 FADD.FTZ R176, R176, R175 ;  /* 0x000000afb0b04221 */ /* 0x000fce0000010000 */
.L_x_4570:
[----:B------:R-:W-:Y:S05]  /*7050*/  BSYNC B1 ;  /* 0x0000000000017941 */ /* 0x000fea0003800000 */
.L_x_4568:
        /* <DEDUP_REMOVED lines=16> */
.L_x_4572:
        /* <DEDUP_REMOVED lines=9> */
.L_x_4573:
[----:B------:R-:W-:Y:S05]  /*71f0*/  BSYNC B1 ;  /* 0x0000000000017941 */ /* 0x000fea0003800000 */
.L_x_4571:
        /* <DEDUP_REMOVED lines=15> */
.L_x_4575:
        /* <DEDUP_REMOVED lines=8> */
.L_x_4576:
[----:B------:R-:W-:Y:S05]  /*7370*/  BSYNC B1 ;  /* 0x0000000000017941 */ /* 0x000fea0003800000 */
.L_x_4574:
        /* <DEDUP_REMOVED lines=16> */
.L_x_4578:
[----:B------:R-:W0:Y:S02]  /*7480*/  LDC.U8 R174, c[0x0][0x2a0] ;  /* 0x0000a800ffae7b82 */ /* 0x000e240000000000 */
[----:B0-----:R-:W-:-:S04]  /*7490*/  ISETP.NE.AND P2, PT, R174, RZ, PT ;  /* 0x000000ffae00720c */ /* 0x001fc80003f45270 */
[----:B------:R-:W-:-:S05]  /*74a0*/  FSEL R175, R172, RZ, !P2 ;  /* 0x000000ffacaf7208 */ /* 0x000fca0005000000 */
[----:B------:R-:W-:-:S04]  /*74b0*/  FFMA.FTZ R172, R206, R173, R175 ;  /* 0x000000adceac7223 */ /* 0x000fc800000100af */
[----:B------:R-:W-:-:S04]  /*74c0*/  FADD.FTZ R172, R207, -R172 ;  /* 0x800000accfac7221 */ /* 0x000fc80000010000 */
[----:B------:R-:W-:Y:S01]  /*74d0*/  FMUL.FTZ R5, R5, R172 ;  /* 0x000000ac05057220 */ /* 0x000fe20000410000 */
[----:B------:R-:W-:-:S05]  /*74e0*/  @P4 PRMT R172, R163, 0x7632, R172 ;  /* 0x00007632a3ac4816 */ /* 0x000fca00000000ac */
[----:B------:R-:W-:-:S04]  /*74f0*/  @P4 IMAD.U32 R172, R172, 0x10000, RZ ;  /* 0x00010000acac4824 */ /* 0x000fc800078e00ff */
[----:B------:R-:W-:-:S07]  /*7500*/  @P4 FADD.FTZ R5, R5, R172 ;  /* 0x000000ac05054221 */ /* 0x000fce0000010000 */
.L_x_4579:
[----:B------:R-:W-:Y:S05]  /*7510*/  BSYNC B1 ;  /* 0x0000000000017941 */ /* 0x000fea0003800000 */
.L_x_4577:
        /* <DEDUP_REMOVED lines=15> */
.L_x_4555:
[----:B------:R-:W-:Y:S05]  /*7610*/  BSYNC B0 ;  /* 0x0000000000007941 */ /* 0x000fea0003800000 */
.L_x_4554:
[----:B------:R-:W-:Y:S02]  /*7620*/  LOP3.LUT P3, RZ, R6, 0x4, RZ, 0xc0, !PT ;  /* 0x0000000406ff7812 */ /* 0x000fe4000786c0ff */
[----:B------:R-:W-:Y:S02]  /*7630*/  IADD3 R4, R4, UR12, RZ ;  /* 0x0000000c04047c10 */ /* 0x000fe4000fffe0ff */
[----:B------:R-:W-:Y:S02]  /*7640*/  SEL R5, RZ, 0x1, P3 ;  /* 0x00000001ff057807 */ /* 0x000fe40001800000 */
[----:B------:R-:W-:-:S03]  /*7650*/  ISETP.GE.AND P2, PT, R4, UR13, PT ;  /* 0x0000000d04007c0c */ /* 0x000fc6000bf46270 */
[----:B------:R0:W-:Y:S10]  /*7660*/  STL.S16 [R1+0xc], R5 ;  /* 0x00000c0501007387 */ /* 0x0001f40000100600 */
[----:B0-----:R-:W-:Y:S05]  /*7670*/  @!P2 BRA `(.L_x_4580) ;  /* 0xffffff900000a947 */ /* 0x001fea000383ffff */
.L_x_4429:
[----:B-1----:R-:W1:Y:S01]  /*7680*/  S2R R0, SR_TID.X ;  /* 0x0000000000007919 */ /* 0x002e620000002100 */
[----:B------:R-:W1:Y:S01]  /*7690*/  S2UR UR11, SR_CTAID.X ;  /* 0x00000000000b79c3 */ /* 0x000e620000002500 */
[----:B------:R-:W-:Y:S01]  /*76a0*/  LOP3.LUT P2, RZ, R6, 0x2, RZ, 0xc0, !PT ;  /* 0x0000000206ff7812 */ /* 0x000fe2000784c0ff */
[----:B------:R-:W-:Y:S01]  /*76b0*/  BSSY B0, `(.L_x_4581) ;  /* 0x000000e000007945 */ /* 0x000fe20003800000 */
[----:B-1----:R-:W-:-:S05]  /*76c0*/  LEA.HI R5, R0, UR11, RZ, 0x19 ;  /* 0x0000000b00057c11 */ /* 0x002fca000f8fc8ff */
[----:B------:R-:W-:-:S05]  /*76d0*/  IMAD R2, R5, R2, RZ ;  /* 0x0000000205027224 */ /* 0x000fca00078e02ff */
[----:B------:R-:W-:Y:S01]  /*76e0*/  LEA.HI R7, R2, R3, RZ, 0x1d ;  /* 0x0000000302077211 */ /* 0x000fe200078fe8ff */
[----:B------:R-:W-:Y:S06]  /*76f0*/  @!P2 BRA `(.L_x_4582) ;  /* 0x000000000024a947 */ /* 0x000fec0003800000 */
[----:B------:R-:W1:Y:S08]  /*7700*/  LDC.64 R2, c[0x0][0x2d0] ;  /* 0x0000b400ff027b82 */ /* 0x000e700000000a00 */
[----:B------:R-:W0:Y:S01]  /*7710*/  LDC.64 R4, c[0x0][0x2d8] ;  /* 0x0000b600ff047b82 */ /* 0x000e220000000a00 */
[----:B-1----:R-:W-:-:S05]  /*7720*/  IMAD.WIDE.U32 R2, R7, 0x20, R2 ;  /* 0x0000002007027825 */ /* 0x002fca00078e0002 */
[----:B------:R1:W-:Y:S01]  /*7730*/  STG.E.128 desc[UR4][R2.64], R104 ;  /* 0x0000006802007986 */ /* 0x0003e2000c101d04 */
[----:B0-----:R-:W-:-:S03]  /*7740*/  IMAD.WIDE.U32 R4, R7, 0x20, R4 ;  /* 0x0000002007047825 */ /* 0x001fc600078e0004 */
[----:B------:R1:W-:Y:S01]  /*7750*/  STG.E.128 desc[UR4][R2.64+0x10], R108 ;  /* 0x0000106c02007986 */ /* 0x0003e2000c101d04 */
[----:B------:R-:W-:-:S03]  /*7760*/  IADD3 R7, R7, 0x80, RZ ;  /* 0x0000008007077810 */ /* 0x000fc60007ffe0ff */
[----:B------:R1:W-:Y:S04]  /*7770*/  STG.E.128 desc[UR4][R4.64], R64 ;  /* 0x0000004004007986 */ /* 0x0003e8000c101d04 */
[----:B------:R1:W-:Y:S02]  /*7780*/  STG.E.128 desc[UR4][R4.64+0x10], R68 ;  /* 0x0000104404007986 */ /* 0x0003e4000c101d04 */
.L_x_4582:
[----:B------:R-:W-:Y:S05]  /*7790*/  BSYNC B0 ;  /* 0x0000000000007941 */ /* 0x000fea0003800000 */
.L_x_4581:
[----:B------:R-:W-:Y:S01]  /*77a0*/  LOP3.LUT P2, RZ, R6, 0x1, RZ, 0xc0, !PT ;  /* 0x0000000106ff7812 */ /* 0x000fe2000784c0ff */
[----:B------:R-:W-:-:S12]  /*77b0*/  BSSY B0, `(.L_x_4583) ;  /* 0x000000b000007945 */ /* 0x000fd80003800000 */
[----:B------:R-:W-:Y:S05]  /*77c0*/  @!P2 BRA `(.L_x_4584) ;  /* 0x000000000024a947 */ /* 0x000fea0003800000 */
[----:B-1----:R-:W1:Y:S08]  /*77d0*/  LDC.64 R2, c[0x0][0x2d0] ;  /* 0x0000b400ff027b82 */ /* 0x002e700000000a00 */
[----:B------:R-:W0:Y:S01]  /*77e0*/  LDC.64 R4, c[0x0][0x2d8] ;  /* 0x0000b600ff047b82 */ /* 0x000e220000000a00 */
[----:B-1----:R-:W-:-:S05]  /*77f0*/  IMAD.WIDE.U32 R2, R7, 0x20, R2 ;  /* 0x0000002007027825 */ /* 0x002fca00078e0002 */
[----:B------:R1:W-:Y:S01]  /*7800*/  STG.E.128 desc[UR4][R2.64], R112 ;  /* 0x0000007002007986 */ /* 0x0003e2000c101d04 */
[----:B0-----:R-:W-:-:S03]  /*7810*/  IMAD.WIDE.U32 R4, R7, 0x20, R4 ;  /* 0x0000002007047825 */ /* 0x001fc600078e0004 */
[----:B------:R1:W-:Y:S01]  /*7820*/  STG.E.128 desc[UR4][R2.64+0x10], R116 ;  /* 0x0000107402007986 */ /* 0x0003e2000c101d04 */
[----:B------:R-:W-:-:S03]  /*7830*/  VIADD R7, R7, 0x80 ;  /* 0x0000008007077836 */ /* 0x000fc60000000000 */
[----:B------:R1:W-:Y:S04]  /*7840*/  STG.E.128 desc[UR4][R4.64], R72 ;  /* 0x0000004804007986 */ /* 0x0003e8000c101d04 */
[----:B------:R1:W-:Y:S02]  /*7850*/  STG.E.128 desc[UR4][R4.64+0x10], R76 ;  /* 0x0000104c04007986 */ /* 0x0003e4000c101d04 */
.L_x_4584:
[----:B------:R-:W-:Y:S05]  /*7860*/  BSYNC B0 ;  /* 0x0000000000007941 */ /* 0x000fea0003800000 */
.L_x_4583:
[----:B------:R-:W-:Y:S04]  /*7870*/  BSSY B0, `(.L_x_4585) ;  /* 0x000000b000007945 */ /* 0x000fe80003800000 */
[----:B------:R-:W-:Y:S05]  /*7880*/  @!P0 BRA `(.L_x_4586) ;  /* 0x0000000000248947 */ /* 0x000fea0003800000 */
[----:B-1----:R-:W1:Y:S08]  /*7890*/  LDC.64 R2, c[0x0][0x2d0] ;  /* 0x0000b400ff027b82 */ /* 0x002e700000000a00 */
        /* <DEDUP_REMOVED lines=8> */
.L_x_4586:
[----:B------:R-:W-:Y:S05]  /*7920*/  BSYNC B0 ;  /* 0x0000000000007941 */ /* 0x000fea0003800000 */
.L_x_4585:
        /* <DEDUP_REMOVED lines=11> */
.L_x_4588:
[----:B------:R-:W-:Y:S05]  /*79e0*/  BSYNC B0 ;  /* 0x0000000000007941 */ /* 0x000fea0003800000 */
.L_x_4587:
[----:B------:R-:W-:-:S13]  /*79f0*/  LOP3.LUT P0, RZ, R6, 0x8, RZ, 0xc0, !PT ;  /* 0x0000000806ff7812 */ /* 0x000fda000780c0ff */
[----:B------:R-:W-:Y:S05]  /*7a00*/  @!P0 EXIT ;  /* 0x000000000000894d */ /* 0x000fea0003800000 */
[----:B-1----:R-:W1:Y:S08]  /*7a10*/  LDC.64 R2, c[0x0][0x2d0] ;  /* 0x0000b400ff027b82 */ /* 0x002e700000000a00 */
[----:B------:R-:W0:Y:S01]  /*7a20*/  LDC.64 R4, c[0x0][0x2d8] ;  /* 0x0000b600ff047b82 */ /* 0x000e220000000a00 */
[----:B-1----:R-:W-:-:S05]  /*7a30*/  IMAD.WIDE.U32 R2, R7, 0x20, R2 ;  /* 0x0000002007027825 */ /* 0x002fca00078e0002 */
[----:B------:R-:W-:Y:S01]  /*7a40*/  STG.E.128 desc[UR4][R2.64], R96 ;  /* 0x0000006002007986 */ /* 0x000fe2000c101d04 */
[----:B0-----:R-:W-:-:S03]  /*7a50*/  IMAD.WIDE.U32 R4, R7, 0x20, R4 ;  /* 0x0000002007047825 */ /* 0x001fc600078e0004 */
[----:B------:R-:W-:Y:S04]  /*7a60*/  STG.E.128 desc[UR4][R2.64+0x10], R100 ;  /* 0x0000106402007986 */ /* 0x000fe8000c101d04 */
[----:B------:R-:W-:Y:S04]  /*7a70*/  STG.E.128 desc[UR4][R4.64], R136 ;  /* 0x0000008804007986 */ /* 0x000fe8000c101d04 */
[----:B------:R-:W-:Y:S01]  /*7a80*/  STG.E.128 desc[UR4][R4.64+0x10], R140 ;  /* 0x0000108c04007986 */ /* 0x000fe2000c101d04 */
[----:B------:R-:W-:Y:S05]  /*7a90*/  EXIT ;  /* 0x000000000000794d */ /* 0x000fea0003800000 */
.L_x_4449:
[----:B------:R-:W-:Y:S01]  /*7aa0*/  HFMA2.MMA R173, -RZ, RZ, 0, 1.847743988037109375e-06 ;  /* 0x0000001fffad7435 */ /* 0x000fe200000001ff */
[----:B------:R-:W-:Y:S01]  /*7ab0*/  IMAD.MOV.U32 R176, RZ, RZ, R213 ;  /* 0x000000ffffb07224 */ /* 0x000fe200078e00d5 */
[----:B------:R-:W-:Y:S01]  /*7ac0*/  MOV R172, 0x10 ;  /* 0x0000001000ac7802 */ /* 0x000fe20000000f00 */
[----:B------:R-:W-:-:S08]  /*7ad0*/  IMAD.MOV.U32 R175, RZ, RZ, -0x1 ;  /* 0xffffffffffaf7424 */ /* 0x000fd000078e00ff */
[----:B01---5:R-:W-:Y:S05]  /*7ae0*/  WARPSYNC.COLLECTIVE R175, `(.L_x_4589) ;  /* 0x00000000af087348 */ /* 0x023fea0003c00000 */
[----:B------:R2:W3:Y:S02]  /*7af0*/  SHFL.DOWN P5, R179, R176, R172, R173 ;  /* 0x080000acb0b37389 */ /* 0x0004e400000a00ad */
[----:B0123-5:R-:W-:Y:S01]  /*7b00*/  ENDCOLLECTIVE ;  /* 0x000000000000791b */ /* 0x02ffe20003800000 */
.L_x_4589:
[----:B------:R-:W-:Y:S02]  /*7b10*/  MOV R176, R217 ;  /* 0x000000d900b07202 */ /* 0x000fe40000000f00 */
[----:B------:R-:W-:-:S07]  /*7b20*/  MOV R177, R179 ;  /* 0x000000b300b17202 */ /* 0x000fce0000000f00 */
[----:B------:R-:W-:Y:S05]  /*7b30*/  WARPSYNC.COLLECTIVE R175, `(.L_x_4590) ;  /* 0x00000000af087348 */ /* 0x000fea0003c00000 */
[----:B------:R0:W1:Y:S02]  /*7b40*/  SHFL.DOWN P5, R179, R176, R172, R173 ;  /* 0x080000acb0b37389 */ /* 0x00006400000a00ad */
[----:B01----:R-:W-:Y:S01]  /*7b50*/  ENDCOLLECTIVE ;  /* 0x000000000000791b */ /* 0x003fe20003800000 */
.L_x_4590:
[----:B------:R-:W-:Y:S01]  /*7b60*/  FADD.FTZ R177, R177, R213 ;  /* 0x000000d5b1b17221 */ /* 0x000fe20000010000 */
[----:B------:R-:W-:-:S04]  /*7b70*/  HFMA2.MMA R172, -RZ, RZ, 0, 4.76837158203125e-07 ;  /* 0x00000008ffac7435 */ /* 0x000fc800000001ff */
[----:B------:R-:W-:Y:S01]  /*7b80*/  MOV R176, R177 ;  /* 0x000000b100b07202 */ /* 0x000fe20000000f00 */
[----:B------:R-:W-:-:S07]  /*7b90*/  IMAD.MOV.U32 R178, RZ, RZ, R179 ;  /* 0x000000ffffb27224 */ /* 0x000fce00078e00b3 */
[----:B------:R-:W-:Y:S05]  /*7ba0*/  WARPSYNC.COLLECTIVE R175, `(.L_x_4591) ;  /* 0x00000000af087348 */ /* 0x000fea0003c00000 */
[----:B------:R0:W1:Y:S02]  /*7bb0*/  SHFL.DOWN P5, R179, R176, R172, R173 ;  /* 0x080000acb0b37389 */ /* 0x00006400000a00ad */
[----:B01----:R-:W-:Y:S01]  /*7bc0*/  ENDCOLLECTIVE ;  /* 0x000000000000791b */ /* 0x003fe20003800000 */
.L_x_4591:
[----:B------:R-:W-:-:S04]  /*7bd0*/  FADD.FTZ R178, R178, R217 ;  /* 0x000000d9b2b27221 */ /* 0x000fc80000010000 */
[----:B------:R-:W-:Y:S02]  /*7be0*/  IMAD.MOV.U32 R176, RZ, RZ, R178 ;  /* 0x000000ffffb07224 */ /* 0x000fe400078e00b2 */
[----:B------:R-:W-:-:S07]  /*7bf0*/  FADD.FTZ R177, R177, R179 ;  /* 0x000000b3b1b17221 */ /* 0x000fce0000010000 */
[----:B------:R-:W-:Y:S05]  /*7c00*/  WARPSYNC.COLLECTIVE R175, `(.L_x_4592) ;  /* 0x00000000af087348 */ /* 0x000fea0003c00000 */
[----:B------:R0:W1:Y:S02]  /*7c10*/  SHFL.DOWN P5, R179, R176, R172, R173 ;  /* 0x080000acb0b37389 */ /* 0x00006400000a00ad */
[----:B01----:R-:W-:Y:S01]  /*7c20*/  ENDCOLLECTIVE ;  /* 0x000000000000791b */ /* 0x003fe20003800000 */
.L_x_4592:
[----:B------:R-:W-:Y:S01]  /*7c30*/  HFMA2.MMA R172, -RZ, RZ, 0, 2.384185791015625e-07 ;  /* 0x00000004ffac7435 */ /* 0x000fe200000001ff */
[----:B------:R-:W-:Y:S01]  /*7c40*/  MOV R176, R177 ;  /* 0x000000b100b07202 */ /* 0x000fe20000000f00 */
[----:B------:R-:W-:-:S09]  /*7c50*/  FADD.FTZ R178, R178, R179 ;  /* 0x000000b3b2b27221 */ /* 0x000fd20000010000 */
[----:B------:R-:W-:Y:S05]  /*7c60*/  WARPSYNC.COLLECTIVE R175, `(.L_x_4593) ;  /* 0x00000000af087348 */ /* 0x000fea0003c00000 */
[----:B------:R0:W1:Y:S02]  /*7c70*/  SHFL.DOWN P5, R179, R176, R172, R173 ;  /* 0x080000acb0b37389 */ /* 0x00006400000a00ad */
[----:B01----:R-:W-:Y:S01]  /*7c80*/  ENDCOLLECTIVE ;  /* 0x000000000000791b */ /* 0x003fe20003800000 */
.L_x_4593:
[----:B------:R-:W-:Y:S02]  /*7c90*/  IMAD.MOV.U32 R176, RZ, RZ, R178 ;  /* 0x000000ffffb07224 */ /* 0x000fe400078e00b2 */
[----:B------:R-:W-:-:S07]  /*7ca0*/  FADD.FTZ R177, R177, R179 ;  /* 0x000000b3b1b17221 */ /* 0x000fce0000010000 */
[----:B------:R-:W-:Y:S05]  /*7cb0*/  WARPSYNC.COLLECTIVE R175, `(.L_x_4594) ;  /* 0x00000000af087348 */ /* 0x000fea0003c00000 */
[----:B------:R0:W1:Y:S02]  /*7cc0*/  SHFL.DOWN P5, R179, R176, R172, R173 ;  /* 0x080000acb0b37389 */ /* 0x00006400000a00ad */
[----:B01----:R-:W-:Y:S01]  /*7cd0*/  ENDCOLLECTIVE ;  /* 0x000000000000791b */ /* 0x003fe20003800000 */
.L_x_4594:
[----:B------:R-:W-:Y:S01]  /*7ce0*/  MOV R176, R177 ;  /* 0x000000b100b07202 */ /* 0x000fe20000000f00 */
[----:B------:R-:W-:Y:S01]  /*7cf0*/  IMAD.MOV.U32 R172, RZ, RZ, 0x2 ;  /* 0x00000002ffac7424 */ /* 0x000fe200078e00ff */
[----:B------:R-:W-:-:S07]  /*7d00*/  MOV R209, R179 ;  /* 0x000000b300d17202 */ /* 0x000fce0000000f00 */
[----:B------:R-:W-:Y:S05]  /*7d10*/  WARPSYNC.COLLECTIVE R175, `(.L_x_4595) ;  /* 0x00000000af087348 */ /* 0x000fea0003c00000 */
[----:B------:R0:W1:Y:S02]  /*7d20*/  SHFL.DOWN P5, R179, R176, R172, R173 ;  /* 0x080000acb0b37389 */ /* 0x00006400000a00ad */
[----:B01----:R-:W-:Y:S01]  /*7d30*/  ENDCOLLECTIVE ;  /* 0x000000000000791b */ /* 0x003fe20003800000 */
.L_x_4595:
[----:B------:R-:W-:-:S05]  /*7d40*/  FADD.FTZ R209, R178, R209 ;  /* 0x000000d1b2d17221 */ /* 0x000fca0000010000 */
[----:B------:R-:W-:Y:S02]  /*7d50*/  MOV R176, R209 ;  /* 0x000000d100b07202 */ /* 0x000fe40000000f00 */
[----:B------:R-:W-:-:S07]  /*7d60*/  MOV R178, R179 ;  /* 0x000000b300b27202 */ /* 0x000fce0000000f00 */
[----:B------:R-:W-:Y:S05]  /*7d70*/  WARPSYNC.COLLECTIVE R175, `(.L_x_4596) ;  /* 0x00000000af087348 */ /* 0x000fea0003c00000 */
[----:B------:R0:W1:Y:S02]  /*7d80*/  SHFL.DOWN P5, R179, R176, R172, R173 ;  /* 0x080000acb0b37389 */ /* 0x00006400000a00ad */
[----:B01----:R-:W-:Y:S01]  /*7d90*/  ENDCOLLECTIVE ;  /* 0x000000000000791b */ /* 0x003fe20003800000 */
.L_x_4596:
[----:B------:R-:W-:Y:S01]  /*7da0*/  FADD.FTZ R178, R177, R178 ;  /* 0x000000b2b1b27221 */ /* 0x000fe20000010000 */
[----:B------:R-:W-:-:S04]  /*7db0*/  HFMA2.MMA R172, -RZ, RZ, 0, 5.9604644775390625e-08 ;  /* 0x00000001ffac7435 */ /* 0x000fc800000001ff */
[----:B------:R-:W-:Y:S01]  /*7dc0*/  MOV R176, R178 ;  /* 0x000000b200b07202 */ /* 0x000fe20000000f00 */
[----:B------:R-:W-:-:S07]  /*7dd0*/  IMAD.MOV.U32 R177, RZ, RZ, R179 ;  /* 0x000000ffffb17224 */ /* 0x000fce00078e00b3 */
[----:B------:R-:W-:Y:S05]  /*7de0*/  WARPSYNC.COLLECTIVE R175, `(.L_x_4597) ;  /* 0x00000000af087348 */ /* 0x000fea0003c00000 */
[----:B------:R0:W1:Y:S02]  /*7df0*/  SHFL.DOWN P5, R179, R176, R172, R173 ;  /* 0x080000acb0b37389 */ /* 0x00006400000a00ad */
[----:B01----:R-:W-:Y:S01]  /*7e00*/  ENDCOLLECTIVE ;  /* 0x000000000000791b */ /* 0x003fe20003800000 */
.L_x_4597:
[----:B------:R-:W-:-:S05]  /*7e10*/  FADD.FTZ R177, R209, R177 ;  /* 0x000000b1d1b17221 */ /* 0x000fca0000010000 */
[----:B------:R-:W-:Y:S01]  /*7e20*/  MOV R176, R177 ;  /* 0x000000b100b07202 */ /* 0x000fe20000000f00 */
[----:B------:R-:W-:-:S07]  /*7e30*/  IMAD.MOV.U32 R209, RZ, RZ, R179 ;  /* 0x000000ffffd17224 */ /* 0x000fce00078e00b3 */
[----:B------:R-:W-:Y:S05]  /*7e40*/  WARPSYNC.COLLECTIVE R175, `(.L_x_4598) ;  /* 0x00000000af087348 */ /* 0x000fea0003c00000 */
[----:B------:R0:W1:Y:S02]  /*7e50*/  SHFL.DOWN P5, R179, R176, R172, R173 ;  /* 0x080000acb0b37389 */ /* 0x00006400000a00ad */
[----:B01----:R-:W-:Y:S01]  /*7e60*/  ENDCOLLECTIVE ;  /* 0x000000000000791b */ /* 0x003fe20003800000 */
.L_x_4598:
[----:B------:R-:W-:Y:S01]  /*7e70*/  MOV R173, R179 ;  /* 0x000000b300ad7202 */ /* 0x000fe20000000f00 */
[----:B------:R-:W-:Y:S06]  /*7e80*/  BRA `(.L_x_4599) ;  /* 0xffffffb000407947 */ /* 0x000fec000383ffff */
.L_x_4600:
        /* <DEDUP_REMOVED lines=15> */
.L_x_16521:


//--------------------- .text._ZN10layer_norm22ln_bwd_finalize_kernelINS_22Kernel_traits_finalizeILj5120Ef13__nv_bfloat16S2_S2_fjLb0ELj1024ELj4ENS_18Kernel_traits_baseILj5120EfS2_S2_S2_fjLj1024EEEEELb0ELb1EEEvNS_9BwdParamsE --------------------------
	.section	.text._ZN10layer_norm22ln_bwd_finalize_kernelINS_22Kernel_traits_finalizeILj5120Ef13__nv_bfloat16S2_S2_fjLb0ELj1024ELj4ENS_18Kernel_traits_baseILj5120EfS2_S2_S2_fjLj1024EEEEELb0ELb1EEEvNS_9BwdParamsE,"ax",@progbits
	.align	128
        .global         _ZN10layer_norm22ln_bwd_finalize_kernelINS_22Kernel_traits_finalizeILj5120Ef13__nv_bfloat16S2_S2_fjLb0ELj1024ELj4ENS_18Kernel_traits_baseILj5120EfS2_S2_S2_fjLj1024EEEEELb0ELb1EEEvNS_9BwdParamsE
        .type           _ZN10layer_norm22ln_bwd_finalize_kernelINS_22Kernel_traits_finalizeILj5120Ef13__nv_bfloat16S2_S2_fjLb0ELj1024ELj4ENS_18Kernel_traits_baseILj5120EfS2_S2_S2_fjLj1024EEEEELb0ELb1EEEvNS_9BwdParamsE,@function
        .size           _ZN10layer_norm22ln_bwd_finalize_kernelINS_22Kernel_traits_finalizeILj5120Ef13__nv_bfloat16S2_S2_fjLb0ELj1024ELj4ENS_18Kernel_traits_baseILj5120EfS2_S2_S2_fjLj1024EEEEELb0ELb1EEEvNS_9BwdParamsE,(.L_x_16522 - _ZN10layer_norm22ln_bwd_finalize_kernelINS_22Kernel_traits_finalizeILj5120Ef13__nv_bfloat16S2_S2_fjLb0ELj1024ELj4ENS_18Kernel_traits_baseILj5120EfS2_S2_S2_fjLj1024EEEEELb0ELb1EEEvNS_9BwdParamsE)
        .other          _ZN10layer_norm22ln_bwd_finalize_kernelINS_22Kernel_traits_finalizeILj5120Ef13__nv_bfloat16S2_S2_fjLb0ELj1024ELj4ENS_18Kernel_traits_baseILj5120EfS2_S2_S2_fjLj1024EEEEELb0ELb1EEEvNS_9BwdParamsE,@"STO_CUDA_ENTRY STV_DEFAULT"
_ZN10layer_norm22ln_bwd_finalize_kernelINS_22Kernel_traits_finalizeILj5120Ef13__nv_bfloat16S2_S2_fjLb0ELj1024ELj4ENS_18Kernel_traits_baseILj5120EfS2_S2_S2_fjLj1024EEEEELb0ELb1EEEvNS_9BwdParamsE:
.text._ZN10layer_norm22ln_bwd_finalize_kernelINS_22Kernel_traits_finalizeILj5120Ef13__nv_bfloat16S2_S2_fjLb0ELj1024ELj4ENS_18Kernel_traits_baseILj5120EfS2_S2_S2_fjLj1024EEEEELb0ELb1EEEvNS_9BwdParamsE:
        /* <DEDUP_REMOVED lines=26> */
.L_x_4610:
[----:B0-2---:R-:W0:Y:S01]  /*01a0*/  LDC R10, c[0x0][0x210] ;  /* 0x00008400ff0a7b82 */ /* 0x005e220000000800 */
[----:B------:R-:W-:Y:S01]  /*01b0*/  BSSY B0, `(.L_x_4601) ;  /* 0x0000067000007945 */ /* 0x000fe20003800000 */
[----:B------:R-:W-:Y:S01]  /*01c0*/  HFMA2.MMA R26, -RZ, RZ, 0, 0 ;  /* 0x00000000ff1a7435 */ /* 0x000fe200000001ff */
[----:B------:R-:W-:Y:S02]  /*01d0*/  MOV R20, RZ ;  /* 0x000000ff00147202 */ /* 0x000fe40000000f00 */
[----:B0-----:R-:W-:-:S13]  /*01e0*/  ISETP.GE.U32.AND P1, PT, R5, R10, PT ;  /* 0x0000000a0500720c */ /* 0x001fda0003f26070 */
[----:B-1----:R-:W-:Y:S05]  /*01f0*/  @P1 BRA `(.L_x_4602) ;  /* 0x0000000400881947 */ /* 0x002fea0003800000 */
        /* <DEDUP_REMOVED lines=25> */
.L_x_4605:
        /* <DEDUP_REMOVED lines=34> */
.L_x_4604:
[----:B------:R-:W-:Y:S05]  /*05b0*/  BSYNC B1 ;  /* 0x0000000000017941 */ /* 0x000fea0003800000 */
.L_x_4603:
        /* <DEDUP_REMOVED lines=25> */
.L_x_4607:
[----:B------:R-:W-:Y:S05]  /*0750*/  BSYNC B1 ;  /* 0x0000000000017941 */ /* 0x000fea0003800000 */
.L_x_4606:
        /* <DEDUP_REMOVED lines=12> */
.L_x_4602:
[----:B------:R-:W-:Y:S05]  /*0820*/  BSYNC B0 ;  /* 0x0000000000007941 */ /* 0x000fea0003800000 */
.L_x_4601:
        /* <DEDUP_REMOVED lines=29> */
.L_x_4621:
[----:B------:R-:W-:Y:S01]  /*0a00*/  @!P1 SHF.R.U32.HI R12, RZ, 0x3, R0 ;  /* 0x00000003ff0c9819 */ /* 0x000fe20000011600 */
[----:B----4-:R-:W-:Y:S01]  /*0a10*/  FADD.FTZ R14, R9, R14 ;  /* 0x0000000e090e7221 */ /* 0x010fe20000010000 */
[----:B---3--:R-:W-:Y:S02]  /*0a20*/  FADD.FTZ R11, R10, R11 ;  /* 0x0000000b0a0b7221 */ /* 0x008fe40000010000 */
[----:B------:R-:W-:-:S05]  /*0a30*/  @!P1 LOP3.LUT R12, R12, 0x1ffffffc, RZ, 0xc0, !PT ;  /* 0x1ffffffc0c0c9812 */ /* 0x000fca00078ec0ff */
[----:B------:R3:W-:Y:S04]  /*0a40*/  @!P1 STS [R12+UR4+0x2000], R14 ;  /* 0x0020000e0c009988 */ /* 0x0007e80008000804 */
[----:B------:R3:W-:Y:S02]  /*0a50*/  @!P1 STS [R12+UR4+0x2080], R11 ;  /* 0x0020800b0c009988 */ /* 0x0007e40008000804 */
.L_x_4608:
[----:B------:R-:W-:Y:S05]  /*0a60*/  WARPSYNC.ALL ;  /* 0x0000000000007948 */ /* 0x000fea0003800000 */
[----:B------:R-:W-:Y:S01]  /*0a70*/  BAR.SYNC.DEFER_BLOCKING 0x0 ;  /* 0x0000000000007b1d */ /* 0x000fe20000010000 */
[C---:B------:R-:W-:Y:S02]  /*0a80*/  ISETP.GT.U32.AND P1, PT, R3.reuse, -0x1401, PT ;  /* 0xffffebff0300780c */ /* 0x040fe40003f24070 */
[----:B------:R-:W-:-:S05]  /*0a90*/  IADD3 R3, R3, 0x1400, RZ ;  /* 0x0000140003037810 */ /* 0x000fca0007ffe0ff */
[----:B--23--:R-:W2:Y:S08]  /*0aa0*/  @P0 LDC.64 R10, c[0x0][0x318] ;  /* 0x0000c600ff0a0b82 */ /* 0x00ceb00000000a00 */
[----:B------:R-:W3:Y:S01]  /*0ab0*/  @P0 LDC.64 R12, c[0x0][0x310] ;  /* 0x0000c400ff0c0b82 */ /* 0x000ee20000000a00 */
[----:B------:R-:W4:Y:S04]  /*0ac0*/  @P0 LDS.64 R14, [R6+0x2000] ;  /* 0x00200000060e0984 */ /* 0x000f280000000a00 */
[----:B------:R-:W5:Y:S01]  /*0ad0*/  @P0 LDS.64 R16, [R6+0x2080] ;  /* 0x0020800006100984 */ /* 0x000f620000000a00 */
[----:B--2---:R-:W-:-:S04]  /*0ae0*/  @P0 IMAD.WIDE.U32 R10, R4, 0x8, R10 ;  /* 0x00000008040a0825 */ /* 0x004fc800078e000a */
[C---:B---3--:R-:W-:Y:S01]  /*0af0*/  @P0 IMAD.WIDE.U32 R12, R4.reuse, 0x8, R12 ;  /* 0x00000008040c0825 */ /* 0x048fe200078e000c */
[----:B------:R-:W-:Y:S01]  /*0b00*/  IADD3 R4, R4, 0xa00, RZ ;  /* 0x00000a0004047810 */ /* 0x000fe20007ffe0ff */
[----:B----4-:R2:W-:Y:S04]  /*0b10*/  @P0 STG.E.64 desc[UR6][R10.64], R14 ;  /* 0x0000000e0a000986 */ /* 0x0105e8000c101b06 */
[----:B-----5:R2:W-:Y:S01]  /*0b20*/  @P0 STG.E.64 desc[UR6][R12.64], R16 ;  /* 0x000000100c000986 */ /* 0x0205e2000c101b06 */
[----:B------:R-:W-:Y:S05]  /*0b30*/  @P1 BRA `(.L_x_4610) ;  /* 0xfffffff400981947 */ /* 0x000fea000383ffff */
[----:B------:R-:W-:Y:S05]  /*0b40*/  EXIT ;  /* 0x000000000000794d */ /* 0x000fea0003800000 */
.L_x_4609:
[----:B------:R-:W-:Y:S01]  /*0b50*/  HFMA2.MMA R19, -RZ, RZ, 0, 5.9604644775390625e-08 ;  /* 0x00000001ff137435 */ /* 0x000fe200000001ff */
[----:B0--3--:R-:W-:Y:S01]  /*0b60*/  MOV R20, R10 ;  /* 0x0000000a00147202 */ /* 0x009fe20000000f00 */
[----:B------:R-:W-:Y:S01]  /*0b70*/  IMAD.MOV.U32 R22, RZ, RZ, 0x1f ;  /* 0x0000001fff167424 */ /* 0x000fe200078e00ff */
[----:B------:R-:W-:-:S08]  /*0b80*/  MOV R17, 0xffffffff ;  /* 0xffffffff00117802 */ /* 0x000fd00000000f00 */
[----:B-12---:R-:W-:Y:S05]  /*0b90*/  WARPSYNC.COLLECTIVE R17, `(.L_x_4611) ;  /* 0x0000000011087348 */ /* 0x006fea0003c00000 */
[----:B------:R0:W3:Y:S02]  /*0ba0*/  SHFL.BFLY P2, R18, R20, R19, R22 ;  /* 0x0c00001314127389 */ /* 0x0000e40000040016 */
[----:B0123--:R-:W-:Y:S01]  /*0bb0*/  ENDCOLLECTIVE ;  /* 0x000000000000791b */ /* 0x00ffe20003800000 */
.L_x_4611:
[----:B------:R-:W-:Y:S01]  /*0bc0*/  HFMA2.MMA R19, -RZ, RZ, 0, 1.1920928955078125e-07 ;  /* 0x00000002ff137435 */ /* 0x000fe200000001ff */
[----:B------:R-:W-:-:S05]  /*0bd0*/  MOV R11, R18 ;  /* 0x00000012000b7202 */ /* 0x000fca0000000f00 */
[----:B------:R-:W-:-:S05]  /*0be0*/  FADD.FTZ R11, R10, R11 ;  /* 0x0000000b0a0b7221 */ /* 0x000fca0000010000 */
[----:B------:R-:W-:-:S07]  /*0bf0*/  MOV R20, R11 ;  /* 0x0000000b00147202 */ /* 0x000fce0000000f00 */
[----:B------:R-:W-:Y:S05]  /*0c00*/  WARPSYNC.COLLECTIVE R17, `(.L_x_4612) ;  /* 0x0000000011087348 */ /* 0x000fea0003c00000 */
[----:B------:R0:W1:Y:S02]  /*0c10*/  SHFL.BFLY P2, R18, R20, R19, R22 ;  /* 0x0c00001314127389 */ /* 0x0000640000040016 */
[----:B01----:R-:W-:Y:S01]  /*0c20*/  ENDCOLLECTIVE ;  /* 0x000000000000791b */ /* 0x003fe20003800000 */
.L_x_4612:
[----:B------:R-:W-:Y:S01]  /*0c30*/  HFMA2.MMA R19, -RZ, RZ, 0, 2.384185791015625e-07 ;  /* 0x00000004ff137435 */ /* 0x000fe200000001ff */
[----:B------:R-:W-:-:S04]  /*0c40*/  IMAD.MOV.U32 R12, RZ, RZ, R18 ;  /* 0x000000ffff0c7224 */ /* 0x000fc800078e0012 */
[----:B------:R-:W-:-:S05]  /*0c50*/  FADD.FTZ R12, R11, R12 ;  /* 0x0000000c0b0c7221 */ /* 0x000fca0000010000 */
[----:B------:R-:W-:-:S07]  /*0c60*/  MOV R20, R12 ;  /* 0x0000000c00147202 */ /* 0x000fce0000000f00 */
[----:B------:R-:W-:Y:S05]  /*0c70*/  WARPSYNC.COLLECTIVE R17, `(.L_x_4613) ;  /* 0x0000000011087348 */ /* 0x000fea0003c00000 */
[----:B------:R0:W1:Y:S02]  /*0c80*/  SHFL.BFLY P2, R18, R20, R19, R22 ;  /* 0x0c00001314127389 */ /* 0x0000640000040016 */
[----:B01----:R-:W-:Y:S01]  /*0c90*/  ENDCOLLECTIVE ;  /* 0x000000000000791b */ /* 0x003fe20003800000 */
.L_x_4613:
[----:B------:R-:W-:Y:S01]  /*0ca0*/  IMAD.MOV.U32 R19, RZ, RZ, 0x8 ;  /* 0x00000008ff137424 */ /* 0x000fe200078e00ff */
[----:B------:R-:W-:-:S05]  /*0cb0*/  MOV R13, R18 ;  /* 0x00000012000d7202 */ /* 0x000fca0000000f00 */
[----:B------:R-:W-:-:S05]  /*0cc0*/  FADD.FTZ R13, R12, R13 ;  /* 0x0000000d0c0d7221 */ /* 0x000fca0000010000 */
[----:B------:R-:W-:-:S07]  /*0cd0*/  MOV R20, R13 ;  /* 0x0000000d00147202 */ /* 0x000fce0000000f00 */
[----:B------:R-:W-:Y:S05]  /*0ce0*/  WARPSYNC.COLLECTIVE R17, `(.L_x_4614) ;  /* 0x0000000011087348 */ /* 0x000fea0003c00000 */
[----:B------:R0:W1:Y:S02]  /*0cf0*/  SHFL.BFLY P2, R18, R20, R19, R22 ;  /* 0x0c00001314127389 */ /* 0x0000640000040016 */
[----:B01----:R-:W-:Y:S01]  /*0d00*/  ENDCOLLECTIVE ;  /* 0x000000000000791b */ /* 0x003fe20003800000 */
.L_x_4614:
[----:B------:R-:W-:Y:S01]  /*0d10*/  HFMA2.MMA R19, -RZ, RZ, 0, 9.5367431640625e-07 ;  /* 0x00000010ff137435 */ /* 0x000fe200000001ff */
[----:B------:R-:W-:-:S05]  /*0d20*/  MOV R10, R18 ;  /* 0x00000012000a7202 */ /* 0x000fca0000000f00 */
[----:B------:R-:W-:-:S05]  /*0d30*/  FADD.FTZ R10, R13, R10 ;  /* 0x0000000a0d0a7221 */ /* 0x000fca0000010000 */
[----:B------:R-:W-:-:S07]  /*0d40*/  MOV R20, R10 ;  /* 0x0000000a00147202 */ /* 0x000fce0000000f00 */
[----:B------:R-:W-:Y:S05]  /*0d50*/  WARPSYNC.COLLECTIVE R17, `(.L_x_4615) ;  /* 0x0000000011087348 */ /* 0x000fea0003c00000 */
[----:B------:R0:W1:Y:S02]  /*0d60*/  SHFL.BFLY P2, R18, R20, R19, R22 ;  /* 0x0c00001314127389 */ /* 0x0000640000040016 */
[----:B01----:R-:W-:Y:S01]  /*0d70*/  ENDCOLLECTIVE ;  /* 0x000000000000791b */ /* 0x003fe20003800000 */
.L_x_4615:
[----:B------:R-:W-:Y:S01]  /*0d80*/  HFMA2.MMA R19, -RZ, RZ, 0, 5.9604644775390625e-08 ;  /* 0x00000001ff137435 */ /* 0x000fe200000001ff */
[----:B------:R-:W-:Y:S01]  /*0d90*/  IMAD.MOV.U32 R20, RZ, RZ, R9 ;  /* 0x000000ffff147224 */ /* 0x000fe200078e0009 */
[----:B------:R-:W-:-:S09]  /*0da0*/  MOV R11, R18 ;  /* 0x00000012000b7202 */ /* 0x000fd20000000f00 */
[----:B------:R-:W-:Y:S05]  /*0db0*/  WARPSYNC.COLLECTIVE R17, `(.L_x_4616) ;  /* 0x0000000011087348 */ /* 0x000fea0003c00000 */
[----:B------:R0:W1:Y:S02]  /*0dc0*/  SHFL.BFLY P2, R18, R20, R19, R22 ;  /* 0x0c00001314127389 */ /* 0x0000640000040016 */
[----:B01----:R-:W-:Y:S01]  /*0dd0*/  ENDCOLLECTIVE ;  /* 0x000000000000791b */ /* 0x003fe20003800000 */
.L_x_4616:
[----:B------:R-:W-:Y:S01]  /*0de0*/  HFMA2.MMA R19, -RZ, RZ, 0, 1.1920928955078125e-07 ;  /* 0x00000002ff137435 */ /* 0x000fe200000001ff */
[----:B------:R-:W-:-:S05]  /*0df0*/  MOV R12, R18 ;  /* 0x00000012000c7202 */ /* 0x000fca0000000f00 */
[----:B------:R-:W-:-:S05]  /*0e00*/  FADD.FTZ R14, R9, R12 ;  /* 0x0000000c090e7221 */ /* 0x000fca0000010000 */
[----:B------:R-:W-:-:S07]  /*0e10*/  MOV R20, R14 ;  /* 0x0000000e00147202 */ /* 0x000fce0000000f00 */
[----:B------:R-:W-:Y:S05]  /*0e20*/  WARPSYNC.COLLECTIVE R17, `(.L_x_4617) ;  /* 0x0000000011087348 */ /* 0x000fea0003c00000 */
[----:B------:R0:W1:Y:S02]  /*0e30*/  SHFL.BFLY P2, R18, R20, R19, R22 ;  /* 0x0c00001314127389 */ /* 0x0000640000040016 */
[----:B01----:R-:W-:Y:S01]  /*0e40*/  ENDCOLLECTIVE ;  /* 0x000000000000791b */ /* 0x003fe20003800000 */
.L_x_4617:
[----:B------:R-:W-:Y:S01]  /*0e50*/  HFMA2.MMA R19, -RZ, RZ, 0, 2.384185791015625e-07 ;  /* 0x00000004ff137435 */ /* 0x000fe200000001ff */
[----:B------:R-:W-:-:S04]  /*0e60*/  IMAD.MOV.U32 R13, RZ, RZ, R18 ;  /* 0x000000ffff0d7224 */ /* 0x000fc800078e0012 */
[----:B------:R-:W-:-:S05]  /*0e70*/  FADD.FTZ R15, R14, R13 ;  /* 0x0000000d0e0f7221 */ /* 0x000fca0000010000 */
[----:B------:R-:W-:-:S07]  /*0e80*/  MOV R20, R15 ;  /* 0x0000000f00147202 */ /* 0x000fce0000000f00 */
[----:B------:R-:W-:Y:S05]  /*0e90*/  WARPSYNC.COLLECTIVE R17, `(.L_x_4618) ;  /* 0x0000000011087348 */ /* 0x000fea0003c00000 */
[----:B------:R0:W1:Y:S02]  /*0ea0*/  SHFL.BFLY P2, R18, R20, R19, R22 ;  /* 0x0c00001314127389 */ /* 0x0000640000040016 */
[----:B01----:R-:W-:Y:S01]  /*0eb0*/  ENDCOLLECTIVE ;  /* 0x000000000000791b */ /* 0x003fe20003800000 */
.L_x_4618:
[----:B------:R-:W-:Y:S01]  /*0ec0*/  IMAD.MOV.U32 R19, RZ, RZ, 0x8 ;  /* 0x00000008ff137424 */ /* 0x000fe200078e00ff */
[----:B------:R-:W-:-:S05]  /*0ed0*/  MOV R16, R18 ;  /* 0x0000001200107202 */ /* 0x000fca0000000f00 */
[----:B------:R-:W-:-:S05]  /*0ee0*/  FADD.FTZ R16, R15, R16 ;  /* 0x000000100f107221 */ /* 0x000fca0000010000 */
[----:B------:R-:W-:-:S07]  /*0ef0*/  MOV R20, R16 ;  /* 0x0000001000147202 */ /* 0x000fce0000000f00 */
[----:B------:R-:W-:Y:S05]  /*0f00*/  WARPSYNC.COLLECTIVE R17, `(.L_x_4619) ;  /* 0x0000000011087348 */ /* 0x000fea0003c00000 */
[----:B------:R0:W1:Y:S02]  /*0f10*/  SHFL.BFLY P2, R18, R20, R19, R22 ;  /* 0x0c00001314127389 */ /* 0x0000640000040016 */
[----:B01----:R-:W-:Y:S01]  /*0f20*/  ENDCOLLECTIVE ;  /* 0x000000000000791b */ /* 0x003fe20003800000 */
.L_x_4619:
[----:B------:R-:W-:Y:S01]  /*0f30*/  HFMA2.MMA R19, -RZ, RZ, 0, 9.5367431640625e-07 ;  /* 0x00000010ff137435 */ /* 0x000fe200000001ff */
[----:B------:R-:W-:-:S05]  /*0f40*/  MOV R9, R18 ;  /* 0x0000001200097202 */ /* 0x000fca0000000f00 */
[----:B------:R-:W-:-:S05]  /*0f50*/  FADD.FTZ R9, R16, R9 ;  /* 0x0000000910097221 */ /* 0x000fca0000010000 */
[----:B------:R-:W-:-:S07]  /*0f60*/  MOV R20, R9 ;  /* 0x0000000900147202 */ /* 0x000fce0000000f00 */
[----:B------:R-:W-:Y:S05]  /*0f70*/  WARPSYNC.COLLECTIVE R17, `(.L_x_4620) ;  /* 0x0000000011087348 */ /* 0x000fea0003c00000 */
[----:B------:R0:W1:Y:S02]  /*0f80*/  SHFL.BFLY P2, R18, R20, R19, R22 ;  /* 0x0c00001314127389 */ /* 0x0000640000040016 */
[----:B01----:R-:W-:Y:S01]  /*0f90*/  ENDCOLLECTIVE ;  /* 0x000000000000791b */ /* 0x003fe20003800000 */
.L_x_4620:
[----:B------:R-:W-:Y:S01]  /*0fa0*/  MOV R14, R18 ;  /* 0x00000012000e7202 */ /* 0x000fe20000000f00 */
[----:B------:R-:W-:Y:S06]  /*0fb0*/  BRA `(.L_x_4621) ;  /* 0xfffffff800907947 */ /* 0x000fec000383ffff */
.L_x_4622:
        /* <DEDUP_REMOVED lines=12> */
.L_x_16522:


//--------------------- .text._ZN10layer_norm13ln_bwd_kernelINS_13Kernel_traitsIf13__nv_bfloat16S2_S2_fjLj5120ELj1ELj1ELj4ELj16ENS_18Kernel_traits_baseILj5120EfS2_S2_S2_fjLj128EEEEELb1ELb0ELb1ELb1EEEvNS_9BwdParamsE --------------------------
	.section	.text._ZN10layer_norm13ln_bwd_kernelINS_13Kernel_traitsIf13__nv_bfloat16S2_S2_fjLj5120ELj1ELj1ELj4ELj16ENS_18Kernel_traits_baseILj5120EfS2_S2_S2_fjLj128EEEEELb1ELb0ELb1ELb1EEEvNS_9BwdParamsE,"ax",@progbits
	.align	128
        .global         _ZN10layer_norm13ln_bwd_kernelINS_13Kernel_traitsIf13__nv_bfloat16S2_S2_fjLj5120ELj1ELj1ELj4ELj16ENS_18Kernel_traits_baseILj5120EfS2_S2_S2_fjLj128EEEEELb1ELb0ELb1ELb1EEEvNS_9BwdParamsE
        .type           _ZN10layer_norm13ln_bwd_kernelINS_13Kernel_traitsIf13__nv_bfloat16S2_S2_fjLj5120ELj1ELj1ELj4ELj16ENS_18Kernel_traits_baseILj5120EfS2_S2_S2_fjLj128EEEEELb1ELb0ELb1ELb1EEEvNS_9BwdParamsE,@function
        .size           _ZN10layer_norm13ln_bwd_kernelINS_13Kernel_traitsIf13__nv_bfloat16S2_S2_fjLj5120ELj1ELj1ELj4ELj16ENS_18Kernel_traits_baseILj5120EfS2_S2_S2_fjLj128EEEEELb1ELb0ELb1ELb1EEEvNS_9BwdParamsE,(.L_x_16523 - _ZN10layer_norm13ln_bwd_kernelINS_13Kernel_traitsIf13__nv_bfloat16S2_S2_fjLj5120ELj1ELj1ELj4ELj16ENS_18Kernel_traits_baseILj5120EfS2_S2_S2_fjLj128EEEEELb1ELb0ELb1ELb1EEEvNS_9BwdParamsE)
        .other          _ZN10layer_norm13ln_bwd_kernelINS_13Kernel_traitsIf13__nv_bfloat16S2_S2_fjLj5120ELj1ELj1ELj4ELj16ENS_18Kernel_traits_baseILj5120EfS2_S2_S2_fjLj128EEEEELb1ELb0ELb1ELb1EEEvNS_9BwdParamsE,@"STO_CUDA_ENTRY STV_DEFAULT"
_ZN10layer_norm13ln_bwd_kernelINS_13Kernel_traitsIf13__nv_bfloat16S2_S2_fjLj5120ELj1ELj1ELj4ELj16ENS_18Kernel_traits_baseILj5120EfS2_S2_S2_fjLj128EEEEELb1ELb0ELb1ELb1EEEvNS_9BwdParamsE:
.text._ZN10layer_norm13ln_bwd_kernelINS_13Kernel_traitsIf13__nv_bfloat16S2_S2_fjLj5120ELj1ELj1ELj4ELj16ENS_18Kernel_traits_baseILj5120EfS2_S2_S2_fjLj128EEEEELb1ELb0ELb1ELb1EEEvNS_9BwdParamsE:
        /* <DEDUP_REMOVED lines=54> */
.L_x_4623:
[----:B------:R-:W-:Y:S01]  /*0360*/  IMAD.SHL.U32 R0, R0, 0x20, RZ ;  /* 0x0000002000007824 */ /* 0x000fe200078e00ff */
[----:B------:R-:W-:-:S04]  /*0370*/  ULDC.64 UR6, c[0x0][0x260] ;  /* 0x0000980000067ab9 */ /* 0x000fc80000000a00 */
[----:B------:R-:W-:-:S04]  /*0380*/  LOP3.LUT R0, R0, 0xfe0, RZ, 0xc0, !PT ;  /* 0x00000fe000007812 */ /* 0x000fc800078ec0ff */
[----:B------:R-:W-:-:S04]  /*0390*/  IADD3 R4, P0, R0, UR6, RZ ;  /* 0x0000000600047c10 */ /* 0x000fc8000ff1e0ff */
[----:B------:R-:W-:-:S05]  /*03a0*/  IADD3.X R5, RZ, UR7, RZ, P0, !PT ;  /* 0x00000007ff057c10 */ /* 0x000fca00087fe4ff */
[----:B------:R-:W2:Y:S04]  /*03b0*/  LDG.E.128 R8, desc[UR4][R4.64] ;  /* 0x0000000404087981 */ /* 0x000ea8000c1e1d00 */
        /* <DEDUP_REMOVED lines=50> */
[----:B--2---:R0:W-:Y:S04]  /*06e0*/  STL.64 [R1], R8 ;  /* 0x0000000801007387 */ /* 0x0041e80000100a00 */
[----:B------:R0:W-:Y:S02]  /*06f0*/  STL.64 [R1+0x8], R10 ;  /* 0x0000080a01007387 */ /* 0x0001e40000100a00 */
.L_x_4749:
[----:B01----:R-:W0:Y:S08]  /*0700*/  LDC.64 R4, c[0x0][0x288] ;  /* 0x0000a200ff047b82 */ /* 0x003e300000000a00 */
[----:B------:R-:W1:Y:S08]  /*0710*/  LDC.64 R174, c[0x0][0x280] ;  /* 0x0000a000ffae7b82 */ /* 0x000e700000000a00 */
[----:B------:R-:W2:Y:S01]  /*0720*/  LDC R203, c[0x0][0x218] ;  /* 0x00008600ffcb7b82 */ /* 0x000ea20000000800 */
[----:B0-----:R-:W-:-:S07]  /*0730*/  IMAD.WIDE R4, R2, 0x4, R4 ;  /* 0x0000000402047825 */ /* 0x001fce00078e0204 */
[----:B------:R-:W0:Y:S01]  /*0740*/  LDC.64 R172, c[0x0][0x258] ;  /* 0x00009600ffac7b82 */ /* 0x000e220000000a00 */
[----:B------:R1:W3:Y:S01]  /*0750*/  LDG.E R201, desc[UR4][R4.64] ;  /* 0x0000000404c97981 */ /* 0x0002e2000c1e1900 */
[----:B------:R-:W4:Y:S06]  /*0760*/  S2R R194, SR_TID.X ;  /* 0x0000000000c27919 */ /* 0x000f2c0000002100 */
[----:B------:R-:W4:Y:S01]  /*0770*/  LDC.64 R198, c[0x0][0x250] ;  /* 0x00009400ffc67b82 */ /* 0x000f220000000a00 */
[----:B-1----:R-:W-:-:S07]  /*0780*/  IMAD.WIDE R4, R2, 0x4, R174 ;  /* 0x0000000402047825 */ /* 0x002fce00078e02ae */
[----:B------:R-:W1:Y:S01]  /*0790*/  LDC.64 R248, c[0x0][0x2c8] ;  /* 0x0000b200fff87b82 */ /* 0x000e620000000a00 */
[C---:B--2---:R-:W-:Y:S01]  /*07a0*/  IMAD R174, R2.reuse, R203, RZ ;  /* 0x000000cb02ae7224 */ /* 0x044fe200078e02ff */
[----:B-----5:R2:W5:Y:S04]  /*07b0*/  LDG.E R205, desc[UR4][R4.64] ;  /* 0x0000000404cd7981 */ /* 0x020568000c1e1900 */
[----:B------:R-:W-:Y:S01]  /*07c0*/  SHF.R.S32.HI R175, RZ, 0x1f, R174 ;  /* 0x0000001fffaf7819 */ /* 0x000fe200000114ae */
[----:B0-----:R-:W-:-:S03]  /*07d0*/  IMAD.WIDE R172, R2, 0x4, R172 ;  /* 0x0000000402ac7825 */ /* 0x001fc600078e02ac */
[----:B------:R-:W-:Y:S01]  /*07e0*/  LEA.HI R175, R175, R174, RZ, 0x3 ;  /* 0x000000aeafaf7211 */ /* 0x000fe200078f18ff */
[----:B------:R-:W-:Y:S01]  /*07f0*/  BSSY B0, `(.L_x_4625) ;  /* 0x000021b000007945 */ /* 0x000fe20003800000 */
[----:B------:R0:W5:Y:S01]  /*0800*/  LDG.E R3, desc[UR4][R172.64] ;  /* 0x00000004ac037981 */ /* 0x000162000c1e1900 */
[----:B----4-:R-:W-:-:S04]  /*0810*/  LOP3.LUT R202, R194, 0x7f, RZ, 0xc0, !PT ;  /* 0x0000007fc2ca7812 */ /* 0x010fc800078ec0ff */
[----:B--2---:R-:W-:Y:S01]  /*0820*/  LEA.HI.SX32 R4, R175, R202, 0x1d ;  /* 0x000000caaf047211 */ /* 0x004fe200078feaff */
[C---:B------:R-:W-:Y:S01]  /*0830*/  IMAD.WIDE R198, R2.reuse, 0x4, R198 ;  /* 0x0000000402c67825 */ /* 0x040fe200078e02c6 */
[----:B------:R-:W-:Y:S02]  /*0840*/  IADD3 R2, R2, UR8, RZ ;  /* 0x0000000802027c10 */ /* 0x000fe4000fffe0ff */
[C---:B------:R-:W-:Y:S01]  /*0850*/  IADD3 R5, R4.reuse, 0x100, RZ ;  /* 0x0000010004057810 */ /* 0x040fe20007ffe0ff */
[C---:B------:R-:W-:Y:S02]  /*0860*/  VIADD R206, R4.reuse, 0x80 ;  /* 0x0000008004ce7836 */ /* 0x040fe40000000000 */
[----:B------:R-:W-:Y:S01]  /*0870*/  VIADD R200, R4, 0x180 ;  /* 0x0000018004c87836 */ /* 0x000fe20000000000 */
[----:B------:R-:W-:Y:S01]  /*0880*/  ISETP.GE.AND P2, PT, R2, UR9, PT ;  /* 0x0000000902007c0c */ /* 0x000fe2000bf46270 */
[----:B-1----:R-:W-:-:S04]  /*0890*/  IMAD.WIDE.U32 R196, R4, 0x10, R248 ;  /* 0x0000001004c47825 */ /* 0x002fc800078e00f8 */
[----:B------:R-:W-:-:S04]  /*08a0*/  IMAD.WIDE.U32 R194, R206, 0x10, R248 ;  /* 0x00000010cec27825 */ /* 0x000fc800078e00f8 */
[----:B------:R-:W-:-:S04]  /*08b0*/  IMAD.WIDE.U32 R174, R5, 0x10, R248 ;  /* 0x0000001005ae7825 */ /* 0x000fc800078e00f8 */
[----:B0-----:R-:W-:Y:S01]  /*08c0*/  IMAD.WIDE.U32 R172, R200, 0x10, R248 ;  /* 0x00000010c8ac7825 */ /* 0x001fe200078e00f8 */
[----:B---3--:R-:W-:-:S13]  /*08d0*/  ISETP.GT.AND P3, PT, R201, RZ, PT ;  /* 0x000000ffc900720c */ /* 0x008fda0003f64270 */
[----:B------:R-:W-:Y:S05]  /*08e0*/  @P3 BRA `(.L_x_4626) ;  /* 0x0000000000903947 */ /* 0x000fea0003800000 */
[----:B------:R-:W-:Y:S01]  /*08f0*/  MOV R232, UR14 ;  /* 0x0000000e00e87c02 */ /* 0x000fe20008000f00 */
[----:B------:R-:W-:Y:S01]  /*0900*/  IMAD.U32 R231, RZ, RZ, UR15 ;  /* 0x0000000fffe77e24 */ /* 0x000fe2000f8e00ff */
[----:B-----5:R-:W-:Y:S02]  /*0910*/  ISETP.GE.AND P4, PT, R205, 0x1, PT ;  /* 0x00000001cd00780c */ /* 0x020fe40003f86270 */
[----:B------:R-:W-:-:S04]  /*0920*/  ISETP.NE.U32.AND P0, PT, R232, RZ, PT ;  /* 0x000000ffe800720c */ /* 0x000fc80003f05070 */
[----:B------:R-:W-:-:S07]  /*0930*/  ISETP.NE.AND.EX P0, PT, R231, RZ, PT, P0 ;  /* 0x000000ffe700720c */ /* 0x000fce0003f05300 */
[----:B------:R-:W-:-:S05]  /*0940*/  @P4 IADD3 R198, R205, -0x1, RZ ;  /* 0xffffffffcdc64810 */ /* 0x000fca0007ffe0ff */
[----:B------:R-:W-:Y:S01]  /*0950*/  @P4 IMAD R198, R198, R203, RZ ;  /* 0x000000cbc6c64224 */ /* 0x000fe200078e02ff */
[----:B------:R0:W5:Y:S01]  /*0960*/  @P0 LDG.E.128 R148, desc[UR4][R194.64] ;  /* 0x00000004c2940981 */ /* 0x000162000c1e1d00 */
[----:B------:R-:W-:-:S03]  /*0970*/  @P0 VIADD R199, R4, 0x200 ;  /* 0x0000020004c70836 */ /* 0x000fc60000000000 */
[----:B------:R1:W5:Y:S04]  /*0980*/  @P0 LDG.E.128 R152, desc[UR4][R174.64] ;  /* 0x00000004ae980981 */ /* 0x000368000c1e1d00 */
[----:B------:R2:W5:Y:S01]  /*0990*/  @P0 LDG.E.128 R144, desc[UR4][R196.64] ;  /* 0x00000004c4900981 */ /* 0x000562000c1e1d00 */
[----:B0-----:R-:W0:Y:S03]  /*09a0*/  LDC.64 R194, c[0x0][0x240] ;  /* 0x00009000ffc27b82 */ /* 0x001e260000000a00 */
[----:B------:R0:W5:Y:S01]  /*09b0*/  @P0 LDG.E.128 R156, desc[UR4][R172.64] ;  /* 0x00000004ac9c0981 */ /* 0x000162000c1e1d00 */
[----:B-1----:R-:W-:Y:S01]  /*09c0*/  @P0 IMAD.WIDE.U32 R174, R199, 0x10, R248 ;  /* 0x00000010c7ae0825 */ /* 0x002fe200078e00f8 */
[----:B------:R-:W-:-:S04]  /*09d0*/  @P4 SHF.R.S32.HI R199, RZ, 0x1f, R198 ;  /* 0x0000001fffc74819 */ /* 0x000fc800000114c6 */
[----:B------:R-:W-:Y:S01]  /*09e0*/  @P4 LEA.HI R198, R199, R198, RZ, 0x3 ;  /* 0x000000c6c7c64211 */ /* 0x000fe200078f18ff */
[----:B------:R-:W-:Y:S01]  /*09f0*/  HFMA2.MMA R199, -RZ, RZ, 0, 0 ;  /* 0x00000000ffc77435 */ /* 0x000fe200000001ff */
[----:B------:R-:W5:Y:S05]  /*0a00*/  @P0 LDG.E.128 R160, desc[UR4][R174.64] ;  /* 0x00000004aea00981 */ /* 0x000f6a000c1e1d00 */
[----:B------:R-:W-:-:S04]  /*0a10*/  @P4 LEA.HI.SX32 R199, R198, R202, 0x1d ;  /* 0x000000cac6c74211 */ /* 0x000fc800078feaff */
[C---:B------:R-:W-:Y:S01]  /*0a20*/  IADD3 R249, R199.reuse, 0x100, RZ ;  /* 0x00000100c7f97810 */ /* 0x040fe20007ffe0ff */
[C---:B------:R-:W-:Y:S01]  /*0a30*/  VIADD R201, R199.reuse, 0x80 ;  /* 0x00000080c7c97836 */ /* 0x040fe20000000000 */
[C---:B------:R-:W-:Y:S01]  /*0a40*/  IADD3 R203, R199.reuse, 0x200, RZ ;  /* 0x00000200c7cb7810 */ /* 0x040fe20007ffe0ff */
[C---:B--2---:R-:W-:Y:S02]  /*0a50*/  VIADD R197, R199.reuse, 0x180 ;  /* 0x00000180c7c57836 */ /* 0x044fe40000000000 */
[----:B0-----:R-:W-:-:S04]  /*0a60*/  IMAD.WIDE.U32 R172, R199, 0x8, R194 ;  /* 0x00000008c7ac7825 */ /* 0x001fc800078e00c2 */
[----:B------:R-:W-:-:S04]  /*0a70*/  IMAD.WIDE.U32 R200, R201, 0x8, R194 ;  /* 0x00000008c9c87825 */ /* 0x000fc800078e00c2 */
[--C-:B------:R-:W-:Y:S02]  /*0a80*/  IMAD.WIDE.U32 R198, R249, 0x8, R194.reuse ;  /* 0x00000008f9c67825 */ /* 0x100fe400078e00c2 */
[----:B------:R-:W5:Y:S02]  /*0a90*/  LDG.E.64 R200, desc[UR4][R200.64] ;  /* 0x00000004c8c87981 */ /* 0x000f64000c1e1b00 */
[--C-:B------:R-:W-:Y:S02]  /*0aa0*/  IMAD.WIDE.U32 R196, R197, 0x8, R194.reuse ;  /* 0x00000008c5c47825 */ /* 0x100fe400078e00c2 */
[----:B------:R-:W5:Y:S02]  /*0ab0*/  LDG.E.64 R198, desc[UR4][R198.64] ;  /* 0x00000004c6c67981 */ /* 0x000f64000c1e1b00 */
[----:B------:R-:W-:Y:S02]  /*0ac0*/  IMAD.WIDE.U32 R194, R203, 0x8, R194 ;  /* 0x00000008cbc27825 */ /* 0x000fe400078e00c2 */
[----:B------:R-:W5:Y:S04]  /*0ad0*/  LDG.E.64 R196, desc[UR4][R196.64] ;  /* 0x00000004c4c47981 */ /* 0x000f68000c1e1b00 */
[----:B------:R-:W5:Y:S01]  /*0ae0*/  LDG.E.64 R194, desc[UR4][R194.64] ;  /* 0x00000004c2c27981 */ /* 0x000f62000c1e1b00 */
[----:B------:R-:W-:-:S03]  /*0af0*/  IMAD.MOV.U32 R249, RZ, RZ, RZ ;  /* 0x000000fffff97224 */ /* 0x000fc600078e00ff */
[----:B------:R0:W5:Y:S02]  /*0b00*/  LDG.E.64 R202, desc[UR4][R172.64] ;  /* 0x00000004acca7981 */ /* 0x000164000c1e1b00 */
[----:B0-----:R-:W-:Y:S01]  /*0b10*/  MOV R173, RZ ;  /* 0x000000ff00ad7202 */ /* 0x001fe20000000f00 */
[----:B------:R-:W-:Y:S06]  /*0b20*/  BRA `(.L_x_4627) ;  /* 0x0000001c009c7947 */ /* 0x000fec0003800000 */
.L_x_4626:
[----:B------:R-:W0:Y:S01]  /*0b30*/  LDC R219, c[0x0][0x218] ;  /* 0x00008600ffdb7b82 */ /* 0x000e220000000800 */
[----:B------:R-:W1:Y:S01]  /*0b40*/  S2R R193, SR_TID.X ;  /* 0x0000000000c17919 */ /* 0x000e620000002100 */
[----:B------:R-:W-:-:S06]  /*0b50*/  VIADD R201, R201, 0xffffffff ;  /* 0xffffffffc9c97836 */ /* 0x000fcc0000000000 */
[----:B------:R-:W2:Y:S08]  /*0b60*/  LDC.64 R176, c[0x0][0x238] ;  /* 0x00008e00ffb07b82 */ /* 0x000eb00000000a00 */
[----:B------:R-:W3:Y:S01]  /*0b70*/  LDC.64 R6, c[0x0][0x2b8] ;  /* 0x0000ae00ff067b82 */ /* 0x000ee20000000a00 */
[----:B0-----:R-:W-:-:S05]  /*0b80*/  IMAD R201, R201, R219, RZ ;  /* 0x000000dbc9c97224 */ /* 0x001fca00078e02ff */
[----:B------:R-:W-:Y:S01]  /*0b90*/  SHF.R.S32.HI R0, RZ, 0x1f, R201 ;  /* 0x0000001fff007819 */ /* 0x000fe200000114c9 */
[--C-:B--2---:R-:W-:Y:S01]  /*0ba0*/  IMAD.WIDE.U32 R188, R4, 0x10, R176.reuse ;  /* 0x0000001004bc7825 */ /* 0x104fe200078e00b0 */
[----:B-1----:R-:W-:Y:S02]  /*0bb0*/  LOP3.LUT R215, R193, 0x7f, RZ, 0xc0, !PT ;  /* 0x0000007fc1d77812 */ /* 0x002fe400078ec0ff */
[----:B------:R-:W-:Y:S01]  /*0bc0*/  LEA.HI R0, R0, R201, RZ, 0x3 ;  /* 0x000000c900007211 */ /* 0x000fe200078f18ff */
[--C-:B------:R-:W-:Y:S01]  /*0bd0*/  IMAD.WIDE.U32 R20, R5, 0x10, R176.reuse ;  /* 0x0000001005147825 */ /* 0x100fe200078e00b0 */
[----:B------:R0:W2:Y:S02]  /*0be0*/  LDG.E R193, desc[UR4][R198.64] ;  /* 0x00000004c6c17981 */ /* 0x0000a4000c1e1900 */
[----:B------:R-:W-:Y:S01]  /*0bf0*/  LEA.HI.SX32 R13, R0, R215, 0x1d ;  /* 0x000000d7000d7211 */ /* 0x000fe200078feaff */
[----:B------:R-:W-:Y:S01]  /*0c00*/  IMAD.WIDE.U32 R180, R206, 0x10, R176 ;  /* 0x00000010ceb47825 */ /* 0x000fe200078e00b0 */
[----:B------:R-:W4:Y:S03]  /*0c10*/  LDG.E.128 R188, desc[UR4][R188.64] ;  /* 0x00000004bcbc7981 */ /* 0x000f26000c1e1d00 */
[C---:B---3--:R-:W-:Y:S01]  /*0c20*/  IMAD.WIDE.U32 R184, R13.reuse, 0x10, R6 ;  /* 0x000000100db87825 */ /* 0x048fe200078e0006 */
[----:B------:R-:W-:Y:S01]  /*0c30*/  IADD3 R225, R13, 0x80, RZ ;  /* 0x000000800de17810 */ /* 0x000fe20007ffe0ff */
[----:B------:R-:W3:Y:S02]  /*0c40*/  LDG.E.128 R20, desc[UR4][R20.64] ;  /* 0x0000000414147981 */ /* 0x000ee4000c1e1d00 */
[----:B------:R-:W-:-:S02]  /*0c50*/  IMAD.WIDE.U32 R24, R200, 0x10, R176 ;  /* 0x00000010c8187825 */ /* 0x000fc400078e00b0 */
[----:B------:R-:W2:Y:S02]  /*0c60*/  LDG.E.128 R184, desc[UR4][R184.64] ;  /* 0x00000004b8b87981 */ /* 0x000ea4000c1e1d00 */
[----:B------:R-:W-:Y:S02]  /*0c70*/  VIADD R209, R4, 0x200 ;  /* 0x0000020004d17836 */ /* 0x000fe40000000000 */
[----:B------:R-:W2:Y:S01]  /*0c80*/  LDG.E.128 R180, desc[UR4][R180.64] ;  /* 0x00000004b4b47981 */ /* 0x000ea2000c1e1d00 */
[----:B------:R-:W-:-:S03]  /*0c90*/  IMAD.WIDE.U32 R224, R225, 0x10, R6 ;  /* 0x00000010e1e07825 */ /* 0x000fc600078e0006 */
[----:B------:R-:W2:Y:S01]  /*0ca0*/  LDG.E.128 R24, desc[UR4][R24.64] ;  /* 0x0000000418187981 */ /* 0x000ea2000c1e1d00 */
[----:B------:R-:W-:-:S03]  /*0cb0*/  IMAD.WIDE.U32 R176, R209, 0x10, R176 ;  /* 0x00000010d1b07825 */ /* 0x000fc600078e00b0 */
[----:B------:R-:W2:Y:S01]  /*0cc0*/  LDG.E.128 R224, desc[UR4][R224.64] ;  /* 0x00000004e0e07981 */ /* 0x000ea2000c1e1d00 */
[C---:B------:R-:W-:Y:S01]  /*0cd0*/  IADD3 R17, R13.reuse, 0x100, RZ ;  /* 0x000001000d117810 */ /* 0x040fe20007ffe0ff */
[C---:B------:R-:W-:Y:S02]  /*0ce0*/  VIADD R9, R13.reuse, 0x180 ;  /* 0x000001800d097836 */ /* 0x040fe40000000000 */
[----:B------:R-:W2:Y:S01]  /*0cf0*/  LDG.E.128 R176, desc[UR4][R176.64] ;  /* 0x00000004b0b07981 */ /* 0x000ea2000c1e1d00 */
[----:B------:R-:W-:Y:S01]  /*0d00*/  IADD3 R13, R13, 0x200, RZ ;  /* 0x000002000d0d7810 */ /* 0x000fe20007ffe0ff */
[----:B------:R-:W-:-:S04]  /*0d10*/  IMAD.WIDE.U32 R16, R17, 0x10, R6 ;  /* 0x0000001011107825 */ /* 0x000fc800078e0006 */
[--C-:B------:R-:W-:Y:S02]  /*0d20*/  IMAD.WIDE.U32 R12, R13, 0x10, R6.reuse ;  /* 0x000000100d0c7825 */ /* 0x100fe400078e0006 */
[----:B------:R-:W2:Y:S04]  /*0d30*/  LDG.E.128 R16, desc[UR4][R16.64] ;  /* 0x0000000410107981 */ /* 0x000ea8000c1e1d00 */
[----:B------:R-:W2:Y:S01]  /*0d40*/  LDG.E.128 R12, desc[UR4][R12.64] ;  /* 0x000000040c0c7981 */ /* 0x000ea2000c1e1d00 */
[----:B-----5:R-:W-:Y:S01]  /*0d50*/  ISETP.GE.AND P4, PT, R205, 0x1, PT ;  /* 0x00000001cd00780c */ /* 0x020fe20003f86270 */
[----:B------:R-:W-:Y:S01]  /*0d60*/  IMAD.WIDE.U32 R8, R9, 0x10, R6 ;  /* 0x0000001009087825 */ /* 0x000fe200078e0006 */
[----:B------:R-:W-:-:S03]  /*0d70*/  HFMA2.MMA R202, -RZ, RZ, 0, 0 ;  /* 0x00000000ffca7435 */ /* 0x000fc600000001ff */
[----:B------:R-:W-:Y:S01]  /*0d80*/  IMAD.U32 R232, RZ, RZ, UR14 ;  /* 0x0000000effe87e24 */ /* 0x000fe2000f8e00ff */
[----:B------:R-:W-:Y:S01]  /*0d90*/  MOV R231, UR15 ;  /* 0x0000000f00e77c02 */ /* 0x000fe20008000f00 */
[----:B------:R-:W2:Y:S06]  /*0da0*/  LDG.E.128 R8, desc[UR4][R8.64] ;  /* 0x0000000408087981 */ /* 0x000eac000c1e1d00 */
[----:B------:R-:W-:-:S04]  /*0db0*/  @P4 VIADD R0, R205, 0xffffffff ;  /* 0xffffffffcd004836 */ /* 0x000fc80000000000 */
[----:B------:R-:W-:-:S05]  /*0dc0*/  @P4 IMAD R0, R0, R219, RZ ;  /* 0x000000db00004224 */ /* 0x000fca00078e02ff */
[----:B------:R-:W-:-:S04]  /*0dd0*/  @P4 SHF.R.S32.HI R7, RZ, 0x1f, R0 ;  /* 0x0000001fff074819 */ /* 0x000fc80000011400 */
[----:B------:R-:W-:-:S04]  /*0de0*/  @P4 LEA.HI R7, R7, R0, RZ, 0x3 ;  /* 0x0000000007074211 */ /* 0x000fc800078f18ff */
[----:B------:R-:W-:Y:S02]  /*0df0*/  @P4 LEA.HI.SX32 R202, R7, R215, 0x1d ;  /* 0x000000d707ca4211 */ /* 0x000fe400078feaff */
[----:B------:R-:W1:Y:S08]  /*0e00*/  LDC.64 R6, c[0x0][0x240] ;  /* 0x00009000ff067b82 */ /* 0x000e700000000a00 */
[----:B------:R-:W1:Y:S01]  /*0e10*/  LDC.U8 R215, c[0x0][0x2a0] ;  /* 0x0000a800ffd77b82 */ /* 0x000e620000000000 */
[----:B------:R-:W-:-:S04]  /*0e20*/  ISETP.NE.U32.AND P0, PT, R232, RZ, PT ;  /* 0x000000ffe800720c */ /* 0x000fc80003f05070 */
[----:B------:R-:W-:Y:S01]  /*0e30*/  ISETP.NE.AND.EX P0, PT, R231, RZ, PT, P0 ;  /* 0x000000ffe700720c */ /* 0x000fe20003f05300 */
[C---:B------:R-:W-:Y:S01]  /*0e40*/  VIADD R201, R202.reuse, 0x80 ;  /* 0x00000080cac97836 */ /* 0x040fe20000000000 */
[----:B0-----:R-:W-:-:S03]  /*0e50*/  IADD3 R199, R202, 0x100, RZ ;  /* 0x00000100cac77810 */ /* 0x001fc60007ffe0ff */
[----:B-1----:R-:W-:-:S08]  /*0e60*/  IMAD.WIDE.U32 R200, R201, 0x8, R6 ;  /* 0x00000008c9c87825 */ /* 0x002fd000078e0006 */
[----:B------:R0:W5:Y:S01]  /*0e70*/  @P0 LDG.E.128 R148, desc[UR4][R194.64] ;  /* 0x00000004c2940981 */ /* 0x000162000c1e1d00 */
[----:B------:R-:W-:-:S03]  /*0e80*/  IMAD.WIDE.U32 R198, R199, 0x8, R6 ;  /* 0x00000008c7c67825 */ /* 0x000fc600078e0006 */
[----:B------:R1:W5:Y:S01]  /*0e90*/  @P0 LDG.E.128 R144, desc[UR4][R196.64] ;  /* 0x00000004c4900981 */ /* 0x000362000c1e1d00 */
[----:B------:R-:W-:Y:S01]  /*0ea0*/  ISETP.NE.AND P1, PT, R215, RZ, PT ;  /* 0x000000ffd700720c */ /* 0x000fe20003f25270 */
[----:B------:R-:W-:Y:S02]  /*0eb0*/  @P0 IMAD.WIDE.U32 R208, R209, 0x10, R248 ;  /* 0x00000010d1d00825 */ /* 0x000fe400078e00f8 */
[----:B------:R1:W5:Y:S04]  /*0ec0*/  @P0 LDG.E.128 R156, desc[UR4][R172.64] ;  /* 0x00000004ac9c0981 */ /* 0x000368000c1e1d00 */
[----:B------:R1:W5:Y:S04]  /*0ed0*/  @P0 LDG.E.128 R152, desc[UR4][R174.64] ;  /* 0x00000004ae980981 */ /* 0x000368000c1e1d00 */
[----:B------:R1:W5:Y:S04]  /*0ee0*/  @P0 LDG.E.128 R160, desc[UR4][R208.64] ;  /* 0x00000004d0a00981 */ /* 0x000368000c1e1d00 */
[----:B------:R-:W5:Y:S04]  /*0ef0*/  LDG.E.64 R200, desc[UR4][R200.64] ;  /* 0x00000004c8c87981 */ /* 0x000f68000c1e1b00 */
[----:B------:R-:W5:Y:S01]  /*0f00*/  LDG.E.64 R198, desc[UR4][R198.64] ;  /* 0x00000004c6c67981 */ /* 0x000f62000c1e1b00 */
[C---:B----4-:R-:W-:Y:S01]  /*0f10*/  PRMT R192, R188.reuse, 0x7632, R192 ;  /* 0x00007632bcc07816 */ /* 0x050fe200000000c0 */
[----:B------:R-:W-:Y:S01]  /*0f20*/  IMAD.U32 R0, R188, 0x10000, RZ ;  /* 0x00010000bc007824 */ /* 0x000fe200078e00ff */
[C---:B------:R-:W-:Y:S01]  /*0f30*/  PRMT R188, R189.reuse, 0x7632, R188 ;  /* 0x00007632bdbc7816 */ /* 0x040fe200000000bc */
[----:B------:R-:W-:Y:S01]  /*0f40*/  IMAD.U32 R240, R190, 0x10000, RZ ;  /* 0x00010000bef07824 */ /* 0x000fe200078e00ff */
[----:B------:R-:W-:Y:S01]  /*0f50*/  SHF.L.U32 R244, R189, 0x10, RZ ;  /* 0x00000010bdf47819 */ /* 0x000fe200000006ff */
[----:B---3--:R-:W-:Y:S01]  /*0f60*/  IMAD.U32 R219, R22, 0x10000, RZ ;  /* 0x0001000016db7824 */ /* 0x008fe200078e00ff */
[----:B------:R-:W-:-:S02]  /*0f70*/  PRMT R189, R190, 0x7632, R189 ;  /* 0x00007632bebd7816 */ /* 0x000fc400000000bd */
[C---:B------:R-:W-:Y:S01]  /*0f80*/  PRMT R190, R191.reuse, 0x7632, R190 ;  /* 0x00007632bfbe7816 */ /* 0x040fe200000000be */
[C---:B--2---:R-:W-:Y:S01]  /*0f90*/  IMAD.U32 R239, R186.reuse, 0x10000, RZ ;  /* 0x00010000baef7824 */ /* 0x044fe200078e00ff */
[----:B------:R-:W-:Y:S02]  /*0fa0*/  SHF.L.U32 R236, R191, 0x10, RZ ;  /* 0x00000010bfec7819 */ /* 0x000fe400000006ff */
[----:B------:R-:W-:Y:S01]  /*0fb0*/  PRMT R237, R186, 0x7632, R237 ;  /* 0x00007632baed7816 */ /* 0x000fe200000000ed */
[----:B------:R-:W-:Y:S01]  /*0fc0*/  IMAD.U32 R230, R180, 0x10000, RZ ;  /* 0x00010000b4e67824 */ /* 0x000fe200078e00ff */
[----:B------:R-:W-:Y:S02]  /*0fd0*/  PRMT R204, R22, 0x7632, R204 ;  /* 0x0000763216cc7816 */ /* 0x000fe400000000cc */
[C---:B------:R-:W-:Y:S02]  /*0fe0*/  PRMT R233, R187.reuse, 0x7632, R233 ;  /* 0x00007632bbe97816 */ /* 0x040fe400000000e9 */
[----:B------:R-:W-:-:S02]  /*0ff0*/  SHF.L.U32 R235, R187, 0x10, RZ ;  /* 0x00000010bbeb7819 */ /* 0x000fc400000006ff */
[----:B------:R-:W-:Y:S02]  /*1000*/  PRMT R186, R180, 0x7632, R186 ;  /* 0x00007632b4ba7816 */ /* 0x000fe400000000ba */
[C---:B------:R-:W-:Y:S02]  /*1010*/  PRMT R191, R21.reuse, 0x7632, R191 ;  /* 0x0000763215bf7816 */ /* 0x040fe400000000bf */
[----:B------:R-:W-:Y:S01]  /*1020*/  SHF.L.U32 R210, R21, 0x10, RZ ;  /* 0x0000001015d27819 */ /* 0x000fe200000006ff */
[----:B------:R-:W-:Y:S01]  /*1030*/  VIADD R21, R202, 0x180 ;  /* 0x00000180ca157836 */ /* 0x000fe20000000000 */
[C---:B------:R-:W-:Y:S02]  /*1040*/  PRMT R22, R23.reuse, 0x7632, R22 ;  /* 0x0000763217167816 */ /* 0x040fe40000000016 */
[----:B------:R-:W-:Y:S01]  /*1050*/  SHF.L.U32 R217, R23, 0x10, RZ ;  /* 0x0000001017d97819 */ /* 0x000fe200000006ff */
[----:B------:R-:W-:Y:S01]  /*1060*/  IMAD.U32 R222, R182, 0x10000, RZ ;  /* 0x00010000b6de7824 */ /* 0x000fe200078e00ff */
[----:B------:R-:W-:-:S02]  /*1070*/  PRMT R180, R181, 0x7632, R180 ;  /* 0x00007632b5b47816 */ /* 0x000fc400000000b4 */
[----:B------:R-:W-:Y:S02]  /*1080*/  SHF.L.U32 R187, R181, 0x10, RZ ;  /* 0x00000010b5bb7819 */ /* 0x000fe400000006ff */
[----:B------:R-:W-:Y:S02]  /*1090*/  IADD3 R23, R202, 0x200, RZ ;  /* 0x00000200ca177810 */ /* 0x000fe40007ffe0ff */
[----:B------:R-:W-:Y:S01]  /*10a0*/  PRMT R181, R182, 0x7632, R181 ;  /* 0x00007632b6b57816 */ /* 0x000fe200000000b5 */
[----:B------:R-:W-:Y:S01]  /*10b0*/  IMAD.U32 R214, R20, 0x10000, RZ ;  /* 0x0001000014d67824 */ /* 0x000fe200078e00ff */
[C---:B------:R-:W-:Y:S02]  /*10c0*/  PRMT R182, R183.reuse, 0x7632, R182 ;  /* 0x00007632b7b67816 */ /* 0x040fe400000000b6 */
[----:B------:R-:W-:Y:S01]  /*10d0*/  SHF.L.U32 R218, R183, 0x10, RZ ;  /* 0x00000010b7da7819 */ /* 0x000fe200000006ff */
[----:B------:R-:W-:Y:S01]  /*10e0*/  IMAD.WIDE.U32 R202, R202, 0x8, R6 ;  /* 0x00000008caca7825 */ /* 0x000fe200078e0006 */
[----:B------:R-:W-:-:S03]  /*10f0*/  PRMT R183, R20, 0x7632, R183 ;  /* 0x0000763214b77816 */ /* 0x000fc600000000b7 */
[--C-:B------:R-:W-:Y:S01]  /*1100*/  IMAD.WIDE.U32 R20, R21, 0x8, R6.reuse ;  /* 0x0000000815147825 */ /* 0x100fe200078e0006 */
[C---:B------:R-:W-:Y:S01]  /*1110*/  SHF.L.U32 R215, R24.reuse, 0x10, RZ ;  /* 0x0000001018d77819 */ /* 0x040fe200000006ff */
[----:B------:R-:W5:Y:S02]  /*1120*/  LDG.E.64 R202, desc[UR4][R202.64] ;  /* 0x00000004caca7981 */ /* 0x000f64000c1e1b00 */
[----:B------:R-:W-:Y:S01]  /*1130*/  IMAD.WIDE.U32 R6, R23, 0x8, R6 ;  /* 0x0000000817067825 */ /* 0x000fe200078e0006 */
[----:B------:R-:W-:Y:S02]  /*1140*/  PRMT R23, R24, 0x7632, R23 ;  /* 0x0000763218177816 */ /* 0x000fe40000000017 */
[----:B------:R-:W-:Y:S01]  /*1150*/  PRMT R207, R226, 0x7632, R207 ;  /* 0x00007632e2cf7816 */ /* 0x000fe200000000cf */
[C---:B0-----:R-:W-:Y:S01]  /*1160*/  IMAD.U32 R195, R25.reuse, 0x10000, RZ ;  /* 0x0001000019c37824 */ /* 0x041fe200078e00ff */
[----:B------:R-:W-:Y:S02]  /*1170*/  PRMT R24, R25, 0x7632, R24 ;  /* 0x0000763219187816 */ /* 0x000fe40000000018 */
[----:B------:R-:W-:-:S02]  /*1180*/  PRMT R194, R26, 0x7632, R194 ;  /* 0x000076321ac27816 */ /* 0x000fc400000000c2 */
[----:B-1----:R-:W-:Y:S02]  /*1190*/  SHF.L.U32 R196, R26, 0x10, RZ ;  /* 0x000000101ac47819 */ /* 0x002fe400000006ff */
[----:B------:R-:W-:Y:S02]  /*11a0*/  FSEL R25, R193, RZ, !P1 ;  /* 0x000000ffc1197208 */ /* 0x000fe40004800000 */
[C---:B------:R-:W-:Y:S01]  /*11b0*/  PRMT R26, R27.reuse, 0x7632, R26 ;  /* 0x000076321b1a7816 */ /* 0x040fe2000000001a */
[----:B------:R-:W-:Y:S01]  /*11c0*/  IMAD.U32 R27, R27, 0x10000, RZ ;  /* 0x000100001b1b7824 */ /* 0x000fe200078e00ff */
[----:B------:R-:W-:Y:S01]  /*11d0*/  PRMT R172, R176, 0x7632, R172 ;  /* 0x00007632b0ac7816 */ /* 0x000fe200000000ac */
[----:B------:R-:W-:Y:S01]  /*11e0*/  IMAD.U32 R197, R22, 0x10000, RZ ;  /* 0x0001000016c57824 */ /* 0x000fe200078e00ff */
[----:B------:R-:W-:Y:S02]  /*11f0*/  PRMT R173, R177, 0x7632, R173 ;  /* 0x00007632b1ad7816 */ /* 0x000fe400000000ad */
[----:B------:R-:W-:-:S02]  /*1200*/  PRMT R212, R227, 0x7632, R212 ;  /* 0x00007632e3d47816 */ /* 0x000fc400000000d4 */
[----:B------:R-:W-:Y:S01]  /*1210*/  SHF.L.U32 R213, R227, 0x10, RZ ;  /* 0x00000010e3d57819 */ /* 0x000fe200000006ff */
[----:B------:R-:W-:Y:S01]  /*1220*/  IMAD.MOV.U32 R227, RZ, RZ, R207 ;  /* 0x000000ffffe37224 */ /* 0x000fe200078e00cf */
[----:B------:R-:W-:Y:S02]  /*1230*/  SHF.L.U32 R176, R176, 0x10, RZ ;  /* 0x00000010b0b07819 */ /* 0x000fe400000006ff */
[----:B------:R-:W-:Y:S01]  /*1240*/  PRMT R174, R178, 0x7632, R174 ;  /* 0x00007632b2ae7816 */ /* 0x000fe200000000ae */
[----:B------:R-:W-:Y:S01]  /*1250*/  IMAD.U32 R208, R191, 0x10000, RZ ;  /* 0x00010000bfd07824 */ /* 0x000fe200078e00ff */
[----:B------:R-:W-:Y:S02]  /*1260*/  PRMT R175, R179, 0x7632, R175 ;  /* 0x00007632b3af7816 */ /* 0x000fe400000000af */
[----:B------:R-:W-:Y:S01]  /*1270*/  SHF.L.U32 R193, R204, 0x10, RZ ;  /* 0x00000010ccc17819 */ /* 0x000fe200000006ff */
[----:B------:R-:W-:Y:S01]  /*1280*/  FADD.FTZ R204, -R25, R195 ;  /* 0x000000c319cc7221 */ /* 0x000fe20000010100 */
[----:B------:R-:W-:Y:S01]  /*1290*/  SHF.L.U32 R207, R23, 0x10, RZ ;  /* 0x0000001017cf7819 */ /* 0x000fe200000006ff */
[----:B------:R-:W-:Y:S01]  /*12a0*/  IMAD.U32 R195, R24, 0x10000, RZ ;  /* 0x0001000018c37824 */ /* 0x000fe200078e00ff */
[----:B------:R-:W-:Y:S01]  /*12b0*/  SHF.L.U32 R22, R194, 0x10, RZ ;  /* 0x00000010c2167819 */ /* 0x000fe200000006ff */
[----:B------:R-:W-:Y:S01]  /*12c0*/  FADD.FTZ R191, -R25, R27 ;  /* 0x0000001b19bf7221 */ /* 0x000fe20000010100 */
        /* <DEDUP_REMOVED lines=16> */
[C---:B------:R-:W-:Y:S01]  /*13d0*/  FADD.FTZ R192, -R25.reuse, R196 ;  /* 0x000000c419c07221 */ /* 0x040fe20000010100 */
[C---:B------:R-:W-:Y:S01]  /*13e0*/  FADD.FTZ R190, -R25.reuse, R176 ;  /* 0x000000b019be7221 */ /* 0x040fe20000010100 */
[----:B------:R-:W-:Y:S01]  /*13f0*/  FADD.FTZ R174, -R25, R197 ;  /* 0x000000c519ae7221 */ /* 0x000fe20000010100 */
[----:B------:R-:W-:Y:S01]  /*1400*/  IMAD.U32 R176, R175, 0x10000, RZ ;  /* 0x00010000afb07824 */ /* 0x000fe200078e00ff */
[----:B------:R0:W5:Y:S01]  /*1410*/  LDG.E.64 R196, desc[UR4][R20.64] ;  /* 0x0000000414c47981 */ /* 0x000162000c1e1b00 */
[----:B------:R-:W-:Y:S01]  /*1420*/  IMAD.U32 R221, R226, 0x10000, RZ ;  /* 0x00010000e2dd7824 */ /* 0x000fe200078e00ff */
[C---:B------:R-:W-:Y:S01]  /*1430*/  PRMT R223, R224.reuse, 0x7632, R223 ;  /* 0x00007632e0df7816 */ /* 0x040fe200000000df */
[----:B------:R-:W-:-:S02]  /*1440*/  IMAD.U32 R229, R224, 0x10000, RZ ;  /* 0x00010000e0e57824 */ /* 0x000fc400078e00ff */
[C---:B------:R-:W-:Y:S01]  /*1450*/  FADD.FTZ R226, -R25.reuse, R187 ;  /* 0x000000bb19e27221 */ /* 0x040fe20000010100 */
[----:B------:R-:W-:Y:S01]  /*1460*/  MOV R209, R212 ;  /* 0x000000d400d17202 */ /* 0x000fe20000000f00 */
[C---:B------:R-:W-:Y:S01]  /*1470*/  FADD.FTZ R186, -R25.reuse, R179 ;  /* 0x000000b319ba7221 */ /* 0x040fe20000010100 */
[C---:B------:R-:W-:Y:S01]  /*1480*/  FADD.FTZ R0, -R25.reuse, R0 ;  /* 0x0000000019007221 */ /* 0x040fe20000010100 */
[C---:B------:R-:W-:Y:S01]  /*1490*/  FADD.FTZ R244, -R25.reuse, R244 ;  /* 0x000000f419f47221 */ /* 0x040fe20000010100 */
[C---:B0-----:R-:W-:Y:S01]  /*14a0*/  FADD.FTZ R21, -R25.reuse, R23 ;  /* 0x0000001719157221 */ /* 0x041fe20000010100 */
        /* <DEDUP_REMOVED lines=34> */
[----:B------:R-:W-:Y:S01]  /*16d0*/  FMUL.FTZ R15, R3, R186 ;  /* 0x000000ba030f7220 */ /* 0x000fe20000410000 */
[C---:B------:R-:W-:Y:S01]  /*16e0*/  PRMT R252, R12.reuse, 0x7632, R252 ;  /* 0x000076320cfc7816 */ /* 0x040fe200000000fc */
[----:B------:R-:W2:Y:S01]  /*16f0*/  LDL R186, [R1] ;  /* 0x0000000001ba7983 */ /* 0x000ea20000100800 */
[----:B------:R-:W-:Y:S01]  /*1700*/  SHF.L.U32 R181, R12, 0x10, RZ ;  /* 0x000000100cb57819 */ /* 0x000fe200000006ff */
[C---:B------:R-:W-:Y:S01]  /*1710*/  IMAD.U32 R183, R13.reuse, 0x10000, RZ ;  /* 0x000100000db77824 */ /* 0x040fe200078e00ff */
[----:B------:R-:W-:Y:S01]  /*1720*/  PRMT R12, R13, 0x7632, R12 ;  /* 0x000076320d0c7816 */ /* 0x000fe2000000000c */
[C---:B------:R-:W-:Y:S01]  /*1730*/  FMUL.FTZ R13, R3.reuse, R189 ;  /* 0x000000bd030d7220 */ /* 0x040fe20000410000 */
[C---:B------:R-:W-:Y:S01]  /*1740*/  PRMT R182, R18.reuse, 0x7632, R182 ;  /* 0x0000763212b67816 */ /* 0x040fe200000000b6 */
[----:B------:R-:W3:Y:S01]  /*1750*/  LDL R189, [R1+0x4] ;  /* 0x0000040001bd7983 */ /* 0x000ee20000100800 */
[----:B------:R-:W-:Y:S02]  /*1760*/  SHF.L.U32 R27, R18, 0x10, RZ ;  /* 0x00000010121b7819 */ /* 0x000fe400000006ff */
[C---:B------:R-:W-:Y:S01]  /*1770*/  PRMT R18, R14.reuse, 0x7632, R18 ;  /* 0x000076320e127816 */ /* 0x040fe20000000012 */
[----:B------:R0:W5:Y:S01]  /*1780*/  LDG.E.64 R194, desc[UR4][R6.64] ;  /* 0x0000000406c27981 */ /* 0x000162000c1e1b00 */
[----:B------:R-:W-:Y:S01]  /*1790*/  SHF.L.U32 R188, R14, 0x10, RZ ;  /* 0x000000100ebc7819 */ /* 0x000fe200000006ff */
[----:B------:R-:W-:-:S02]  /*17a0*/  FMUL.FTZ R14, R3, R187 ;  /* 0x000000bb030e7220 */ /* 0x000fc40000410000 */
[----:B------:R-:W4:Y:S01]  /*17b0*/  LDL R187, [R1+0x8] ;  /* 0x0000080001bb7983 */ /* 0x000f220000100800 */
[----:B0-----:R-:W-:Y:S01]  /*17c0*/  FMUL.FTZ R6, R3, R219 ;  /* 0x000000db03067220 */ /* 0x001fe20000410000 */
[----:B------:R-:W-:Y:S02]  /*17d0*/  MOV R219, R227 ;  /* 0x000000e300db7202 */ /* 0x000fe40000000f00 */
[----:B------:R-:W4:Y:S01]  /*17e0*/  LDL R227, [R1+0xc] ;  /* 0x00000c0001e37983 */ /* 0x000f220000100800 */
[----:B------:R-:W-:Y:S01]  /*17f0*/  PRMT R245, R225, 0x7632, R245 ;  /* 0x00007632e1f57816 */ /* 0x000fe200000000f5 */
[C---:B------:R-:W-:Y:S01]  /*1800*/  IMAD.U32 R180, R11.reuse, 0x10000, RZ ;  /* 0x000100000bb47824 */ /* 0x040fe200078e00ff */
[----:B------:R-:W-:Y:S01]  /*1810*/  PRMT R251, R11, 0x7632, R251 ;  /* 0x000076320bfb7816 */ /* 0x000fe200000000fb */
[----:B------:R-:W-:Y:S01]  /*1820*/  FMUL.FTZ R11, R3, R191 ;  /* 0x000000bf030b7220 */ /* 0x000fe20000410000 */
[C---:B------:R-:W-:Y:S01]  /*1830*/  PRMT R243, R184.reuse, 0x7632, R243 ;  /* 0x00007632b8f37816 */ /* 0x040fe200000000f3 */
[----:B------:R-:W-:Y:S01]  /*1840*/  IMAD.U32 R184, R184, 0x10000, RZ ;  /* 0x00010000b8b87824 */ /* 0x000fe200078e00ff */
[----:B------:R-:W-:Y:S01]  /*1850*/  MOV R191, R12 ;  /* 0x0000000c00bf7202 */ /* 0x000fe20000000f00 */
[C---:B------:R-:W-:Y:S01]  /*1860*/  IMAD.U32 R178, R9.reuse, 0x10000, RZ ;  /* 0x0001000009b27824 */ /* 0x040fe200078e00ff */
[----:B------:R-:W-:Y:S01]  /*1870*/  PRMT R249, R9, 0x7632, R249 ;  /* 0x0000763209f97816 */ /* 0x000fe200000000f9 */
[C---:B------:R-:W-:Y:S01]  /*1880*/  FMUL.FTZ R12, R3.reuse, R190 ;  /* 0x000000be030c7220 */ /* 0x040fe20000410000 */
[----:B------:R-:W-:Y:S01]  /*1890*/  FMUL.FTZ R9, R3, R204 ;  /* 0x000000cc03097220 */ /* 0x000fe20000410000 */
[----:B------:R-:W-:Y:S01]  /*18a0*/  IMAD.MOV.U32 R190, RZ, RZ, R245 ;  /* 0x000000ffffbe7224 */ /* 0x000fe200078e00f5 */
[----:B------:R-:W-:Y:S01]  /*18b0*/  SHF.L.U32 R245, R243, 0x10, RZ ;  /* 0x00000010f3f57819 */ /* 0x000fe200000006ff */
[----:B------:R-:W-:-:S02]  /*18c0*/  IMAD.MOV.U32 R204, RZ, RZ, R19 ;  /* 0x000000ffffcc7224 */ /* 0x000fc400078e0013 */
[C---:B------:R-:W-:Y:S01]  /*18d0*/  FMUL.FTZ R0, R3.reuse, R0 ;  /* 0x0000000003007220 */ /* 0x040fe20000410000 */
[C---:B------:R-:W-:Y:S01]  /*18e0*/  FMUL.FTZ R246, R3.reuse, R246 ;  /* 0x000000f603f67220 */ /* 0x040fe20000410000 */
[C---:B------:R-:W-:Y:S01]  /*18f0*/  FMUL.FTZ R19, R3.reuse, R26 ;  /* 0x0000001a03137220 */ /* 0x040fe20000410000 */
[C---:B------:R-:W-:Y:S02]  /*1900*/  PRMT R250, R10.reuse, 0x7632, R250 ;  /* 0x000076320afa7816 */ /* 0x040fe400000000fa */
[----:B------:R-:W-:Y:S01]  /*1910*/  SHF.L.U32 R179, R10, 0x10, RZ ;  /* 0x000000100ab37819 */ /* 0x000fe200000006ff */
[----:B------:R-:W-:Y:S01]  /*1920*/  FMUL.FTZ R10, R3, R192 ;  /* 0x000000c0030a7220 */ /* 0x000fe20000410000 */
[----:B------:R-:W-:Y:S01]  /*1930*/  PRMT R241, R185, 0x7632, R241 ;  /* 0x00007632b9f17816 */ /* 0x000fe200000000f1 */
[----:B------:R-:W-:Y:S01]  /*1940*/  FFMA.FTZ R104, R0, R184, R104 ;  /* 0x000000b800687223 */ /* 0x000fe20000010068 */
[----:B------:R-:W-:Y:S01]  /*1950*/  MOV R192, R18 ;  /* 0x0000001200c07202 */ /* 0x000fe20000000f00 */
[----:B------:R-:W-:Y:S01]  /*1960*/  FMUL.FTZ R18, R3, R173 ;  /* 0x000000ad03127220 */ /* 0x000fe20000410000 */
[----:B------:R-:W-:Y:S01]  /*1970*/  SHF.L.U32 R185, R185, 0x10, RZ ;  /* 0x00000010b9b97819 */ /* 0x000fe200000006ff */
[----:B------:R-:W-:Y:S01]  /*1980*/  FADD.FTZ R28, R28, R184 ;  /* 0x000000b81c1c7221 */ /* 0x000fe20000010000 */
[----:B------:R-:W-:Y:S01]  /*1990*/  FFMA.FTZ R105, R246, R245, R105 ;  /* 0x000000f5f6697223 */ /* 0x000fe20000010069 */
[----:B------:R-:W-:Y:S01]  /*19a0*/  FADD.FTZ R29, R29, R245 ;  /* 0x000000f51d1d7221 */ /* 0x000fe20000010000 */
[----:B------:R-:W-:Y:S01]  /*19b0*/  SHF.L.U32 R241, R241, 0x10, RZ ;  /* 0x00000010f1f17819 */ /* 0x000fe200000006ff */
[C---:B------:R-:W-:Y:S01]  /*19c0*/  FMUL.FTZ R242, R3.reuse, R242 ;  /* 0x000000f203f27220 */ /* 0x040fe20000410000 */
[C---:B------:R-:W-:Y:S01]  /*19d0*/  FMUL.FTZ R244, R3.reuse, R244 ;  /* 0x000000f403f47220 */ /* 0x040fe20000410000 */
[----:B------:R-:W-:-:S02]  /*19e0*/  FMUL.FTZ R240, R3, R240 ;  /* 0x000000f003f07220 */ /* 0x000fc40000410000 */
[----:B------:R-:W-:Y:S01]  /*19f0*/  FFMA.FTZ R107, R242, R241, R107 ;  /* 0x000000f1f26b7223 */ /* 0x000fe2000001006b */
[----:B------:R-:W-:Y:S01]  /*1a00*/  FADD.FTZ R31, R31, R241 ;  /* 0x000000f11f1f7221 */ /* 0x000fe20000010000 */
[----:B------:R-:W-:Y:S01]  /*1a10*/  FMUL.FTZ R238, R3, R238 ;  /* 0x000000ee03ee7220 */ /* 0x000fe20000410000 */
[----:B------:R-:W-:Y:S02]  /*1a20*/  IMAD.U32 R237, R237, 0x10000, RZ ;  /* 0x00010000eded7824 */ /* 0x000fe400078e00ff */
[-C--:B------:R-:W-:Y:S01]  /*1a30*/  FFMA.FTZ R100, R240, R239.reuse, R100 ;  /* 0x000000eff0647223 */ /* 0x080fe20000010064 */
[----:B------:R-:W-:Y:S01]  /*1a40*/  FADD.FTZ R32, R32, R239 ;  /* 0x000000ef20207221 */ /* 0x000fe20000010000 */
[----:B------:R-:W-:Y:S01]  /*1a50*/  FMUL.FTZ R239, R108, R239 ;  /* 0x000000ef6cef7220 */ /* 0x000fe20000410000 */
[----:B------:R-:W-:Y:S01]  /*1a60*/  FMUL.FTZ R236, R3, R236 ;  /* 0x000000ec03ec7220 */ /* 0x000fe20000410000 */
[-C--:B------:R-:W-:Y:S01]  /*1a70*/  FFMA.FTZ R101, R238, R237.reuse, R101 ;  /* 0x000000edee657223 */ /* 0x080fe20000010065 */
[----:B------:R-:W-:Y:S01]  /*1a80*/  FADD.FTZ R33, R33, R237 ;  /* 0x000000ed21217221 */ /* 0x000fe20000010000 */
[----:B------:R-:W-:Y:S01]  /*1a90*/  FMUL.FTZ R237, R109, R237 ;  /* 0x000000ed6ded7220 */ /* 0x000fe20000410000 */
[----:B------:R-:W-:Y:S01]  /*1aa0*/  SHF.L.U32 R233, R233, 0x10, RZ ;  /* 0x00000010e9e97819 */ /* 0x000fe200000006ff */
[----:B------:R-:W-:Y:S01]  /*1ab0*/  FMUL.FTZ R234, R3, R234 ;  /* 0x000000ea03ea7220 */ /* 0x000fe20000410000 */
[-C--:B------:R-:W-:Y:S01]  /*1ac0*/  FFMA.FTZ R102, R236, R235.reuse, R102 ;  /* 0x000000ebec667223 */ /* 0x080fe20000010066 */
[----:B------:R-:W-:Y:S01]  /*1ad0*/  FADD.FTZ R34, R34, R235 ;  /* 0x000000eb22227221 */ /* 0x000fe20000010000 */
[----:B------:R-:W-:Y:S01]  /*1ae0*/  FMUL.FTZ R235, R110, R235 ;  /* 0x000000eb6eeb7220 */ /* 0x000fe20000410000 */
[----:B------:R-:W-:-:S02]  /*1af0*/  IMAD.MOV.U32 R177, RZ, RZ, R213 ;  /* 0x000000ffffb17224 */ /* 0x000fc400078e00d5 */
[----:B------:R-:W-:Y:S01]  /*1b00*/  FMUL.FTZ R230, R3, R230 ;  /* 0x000000e603e67220 */ /* 0x000fe20000410000 */
[-C--:B------:R-:W-:Y:S01]  /*1b10*/  FFMA.FTZ R103, R234, R233.reuse, R103 ;  /* 0x000000e9ea677223 */ /* 0x080fe20000010067 */
[----:B------:R-:W-:Y:S01]  /*1b20*/  FADD.FTZ R35, R35, R233 ;  /* 0x000000e923237221 */ /* 0x000fe20000010000 */
[C---:B------:R-:W-:Y:S01]  /*1b30*/  PRMT R211, R16.reuse, 0x7632, R211 ;  /* 0x0000763210d37816 */ /* 0x040fe200000000d3 */
[----:B------:R-:W-:Y:S01]  /*1b40*/  FMUL.FTZ R233, R111, R233 ;  /* 0x000000e96fe97220 */ /* 0x000fe20000410000 */
[----:B------:R-:W-:Y:S01]  /*1b50*/  SHF.L.U32 R213, R16, 0x10, RZ ;  /* 0x0000001010d57819 */ /* 0x000fe200000006ff */
[----:B------:R-:W-:Y:S01]  /*1b60*/  IMAD.MOV.U32 R16, RZ, RZ, R209 ;  /* 0x000000ffff107224 */ /* 0x000fe200078e00d1 */
[----:B------:R-:W-:Y:S01]  /*1b70*/  PRMT R207, R17, 0x7632, R207 ;  /* 0x0000763211cf7816 */ /* 0x000fe200000000cf */
[----:B------:R-:W-:Y:S01]  /*1b80*/  FMUL.FTZ R228, R3, R228 ;  /* 0x000000e403e47220 */ /* 0x000fe20000410000 */
[----:B------:R-:W-:Y:S01]  /*1b90*/  SHF.L.U32 R209, R17, 0x10, RZ ;  /* 0x0000001011d17819 */ /* 0x000fe200000006ff */
[----:B------:R-:W-:-:S02]  /*1ba0*/  IMAD.MOV.U32 R17, RZ, RZ, R177 ;  /* 0x000000ffff117224 */ /* 0x000fc400078e00b1 */
[-C--:B------:R-:W-:Y:S01]  /*1bb0*/  FFMA.FTZ R96, R230, R229.reuse, R96 ;  /* 0x000000e5e6607223 */ /* 0x080fe20000010060 */
[----:B------:R-:W-:Y:S01]  /*1bc0*/  FADD.FTZ R36, R36, R229 ;  /* 0x000000e524247221 */ /* 0x000fe20000010000 */
[----:B------:R-:W-:Y:S01]  /*1bd0*/  FMUL.FTZ R229, R112, R229 ;  /* 0x000000e570e57220 */ /* 0x000fe20000410000 */
[----:B------:R-:W-:Y:S01]  /*1be0*/  FMUL.FTZ R7, R3, R217 ;  /* 0x000000d903077220 */ /* 0x000fe20000410000 */
[----:B------:R-:W-:Y:S01]  /*1bf0*/  SHF.L.U32 R225, R225, 0x10, RZ ;  /* 0x00000010e1e17819 */ /* 0x000fe200000006ff */
[----:B------:R-:W-:Y:S02]  /*1c00*/  IMAD.MOV.U32 R217, RZ, RZ, R17 ;  /* 0x000000ffffd97224 */ /* 0x000fe400078e0011 */
[C---:B------:R-:W-:Y:S01]  /*1c10*/  FMUL.FTZ R226, R3.reuse, R226 ;  /* 0x000000e203e27220 */ /* 0x040fe20000410000 */
[C---:B------:R-:W-:Y:S01]  /*1c20*/  FMUL.FTZ R17, R3.reuse, R174 ;  /* 0x000000ae03117220 */ /* 0x040fe20000410000 */
[C---:B------:R-:W-:Y:S01]  /*1c30*/  FMUL.FTZ R224, R3.reuse, R224 ;  /* 0x000000e003e07220 */ /* 0x040fe20000410000 */
[----:B------:R-:W-:Y:S01]  /*1c40*/  FADD.FTZ R38, R38, R225 ;  /* 0x000000e126267221 */ /* 0x000fe20000010000 */
[-C--:B------:R-:W-:Y:S01]  /*1c50*/  FFMA.FTZ R98, R226, R225.reuse, R98 ;  /* 0x000000e1e2627223 */ /* 0x080fe20000010062 */
[----:B------:R-:W-:Y:S01]  /*1c60*/  FMUL.FTZ R225, R114, R225 ;  /* 0x000000e172e17220 */ /* 0x000fe20000410000 */
[----:B------:R-:W-:Y:S01]  /*1c70*/  FMUL.FTZ R222, R3, R222 ;  /* 0x000000de03de7220 */ /* 0x000fe20000410000 */
[----:B------:R-:W-:Y:S01]  /*1c80*/  SHF.L.U32 R219, R219, 0x10, RZ ;  /* 0x00000010dbdb7819 */ /* 0x000fe200000006ff */
[C---:B------:R-:W-:Y:S01]  /*1c90*/  FMUL.FTZ R220, R3.reuse, R220 ;  /* 0x000000dc03dc7220 */ /* 0x040fe20000410000 */
[----:B------:R-:W-:Y:S01]  /*1ca0*/  FADD.FTZ R40, R40, R221 ;  /* 0x000000dd28287221 */ /* 0x000fe20000010000 */
[-C--:B------:R-:W-:Y:S01]  /*1cb0*/  FFMA.FTZ R92, R222, R221.reuse, R92 ;  /* 0x000000ddde5c7223 */ /* 0x080fe2000001005c */
[----:B------:R-:W-:Y:S01]  /*1cc0*/  PRMT R248, R8, 0x7632, R248 ;  /* 0x0000763208f87816 */ /* 0x000fe200000000f8 */
[----:B------:R-:W-:Y:S01]  /*1cd0*/  FMUL.FTZ R221, R116, R221 ;  /* 0x000000dd74dd7220 */ /* 0x000fe20000410000 */
[----:B------:R-:W-:Y:S01]  /*1ce0*/  SHF.L.U32 R177, R8, 0x10, RZ ;  /* 0x0000001008b17819 */ /* 0x000fe200000006ff */
[C---:B------:R-:W-:Y:S01]  /*1cf0*/  FMUL.FTZ R8, R3.reuse, R215 ;  /* 0x000000d703087220 */ /* 0x040fe20000410000 */
[----:B------:R-:W-:Y:S01]  /*1d00*/  MOV R215, R16 ;  /* 0x0000001000d77202 */ /* 0x000fe20000000f00 */
[----:B------:R-:W-:Y:S01]  /*1d10*/  FMUL.FTZ R218, R3, R218 ;  /* 0x000000da03da7220 */ /* 0x000fe20000410000 */
[-C--:B------:R-:W-:Y:S01]  /*1d20*/  FFMA.FTZ R93, R220, R219.reuse, R93 ;  /* 0x000000dbdc5d7223 */ /* 0x080fe2000001005d */
[----:B------:R-:W-:Y:S01]  /*1d30*/  FADD.FTZ R41, R41, R219 ;  /* 0x000000db29297221 */ /* 0x000fe20000010000 */
[----:B------:R-:W-:Y:S01]  /*1d40*/  FMUL.FTZ R219, R117, R219 ;  /* 0x000000db75db7220 */ /* 0x000fe20000410000 */
[----:B------:R-:W-:Y:S01]  /*1d50*/  SHF.L.U32 R215, R215, 0x10, RZ ;  /* 0x00000010d7d77819 */ /* 0x000fe200000006ff */
[C---:B------:R-:W-:Y:S01]  /*1d60*/  FMUL.FTZ R216, R3.reuse, R216 ;  /* 0x000000d803d87220 */ /* 0x040fe20000410000 */
[-C--:B------:R-:W-:Y:S01]  /*1d70*/  FFMA.FTZ R94, R218, R217.reuse, R94 ;  /* 0x000000d9da5e7223 */ /* 0x080fe2000001005e */
[----:B------:R-:W-:Y:S01]  /*1d80*/  FADD.FTZ R42, R42, R217 ;  /* 0x000000d92a2a7221 */ /* 0x000fe20000010000 */
[----:B------:R-:W-:Y:S01]  /*1d90*/  FMUL.FTZ R217, R118, R217 ;  /* 0x000000d976d97220 */ /* 0x000fe20000410000 */
[----:B------:R-:W-:Y:S01]  /*1da0*/  FMUL.FTZ R214, R3, R214 ;  /* 0x000000d603d67220 */ /* 0x000fe20000410000 */
[-C--:B------:R-:W-:Y:S01]  /*1db0*/  FFMA.FTZ R95, R216, R215.reuse, R95 ;  /* 0x000000d7d85f7223 */ /* 0x080fe2000001005f */
[----:B------:R-:W-:Y:S01]  /*1dc0*/  FADD.FTZ R43, R43, R215 ;  /* 0x000000d72b2b7221 */ /* 0x000fe20000010000 */
[----:B------:R-:W-:Y:S01]  /*1dd0*/  FMUL.FTZ R215, R119, R215 ;  /* 0x000000d777d77220 */ /* 0x000fe20000410000 */
[----:B------:R-:W-:Y:S01]  /*1de0*/  FMUL.FTZ R212, R3, R212 ;  /* 0x000000d403d47220 */ /* 0x000fe20000410000 */
[----:B------:R-:W-:-:S02]  /*1df0*/  IMAD.U32 R211, R211, 0x10000, RZ ;  /* 0x00010000d3d37824 */ /* 0x000fc400078e00ff */
        /* <DEDUP_REMOVED lines=47> */
[----:B------:R-:W-:-:S03]  /*20f0*/  IMAD.U32 R184, R172, 0x10000, RZ ;  /* 0x00010000acb87824 */ /* 0x000fc600078e00ff */
[----:B------:R-:W-:Y:S01]  /*2100*/  FADD.FTZ R173, RZ, R26 ;  /* 0x0000001affad7221 */ /* 0x000fe20000010000 */
[----:B------:R-:W-:Y:S01]  /*2110*/  FFMA.FTZ R172, R0, R26, RZ ;  /* 0x0000001a00ac7223 */ /* 0x000fe200000100ff */
[----:B---3--:R-:W-:-:S04]  /*2120*/  FMUL.FTZ R245, R189, R245 ;  /* 0x000000f5bdf57220 */ /* 0x008fc80000410000 */
[----:B------:R-:W-:Y:S01]  /*2130*/  FADD.FTZ R173, R173, R245 ;  /* 0x000000f5adad7221 */ /* 0x000fe20000010000 */
[----:B------:R-:W-:Y:S01]  /*2140*/  FFMA.FTZ R172, R246, R245, R172 ;  /* 0x000000f5f6ac7223 */ /* 0x000fe200000100ac */
[----:B----4-:R-:W-:-:S04]  /*2150*/  FMUL.FTZ R243, R187, R185 ;  /* 0x000000b9bbf37220 */ /* 0x010fc80000410000 */
[----:B------:R-:W-:Y:S01]  /*2160*/  FADD.FTZ R173, R173, R243 ;  /* 0x000000f3adad7221 */ /* 0x000fe20000010000 */
[----:B------:R-:W-:Y:S01]  /*2170*/  FFMA.FTZ R172, R244, R243, R172 ;  /* 0x000000f3f4ac7223 */ /* 0x000fe200000100ac */
[----:B------:R-:W-:-:S04]  /*2180*/  FMUL.FTZ R241, R227, R241 ;  /* 0x000000f1e3f17220 */ /* 0x000fc80000410000 */
[----:B------:R-:W-:Y:S01]  /*2190*/  FADD.FTZ R173, R173, R241 ;  /* 0x000000f1adad7221 */ /* 0x000fe20000010000 */
[----:B------:R-:W-:-:S03]  /*21a0*/  FFMA.FTZ R172, R242, R241, R172 ;  /* 0x000000f1f2ac7223 */ /* 0x000fc600000100ac */
[----:B------:R-:W-:Y:S01]  /*21b0*/  FADD.FTZ R173, R173, R239 ;  /* 0x000000efadad7221 */ /* 0x000fe20000010000 */
[----:B------:R-:W-:-:S03]  /*21c0*/  FFMA.FTZ R172, R240, R239, R172 ;  /* 0x000000eff0ac7223 */ /* 0x000fc600000100ac */
[----:B------:R-:W-:Y:S01]  /*21d0*/  FADD.FTZ R173, R173, R237 ;  /* 0x000000edadad7221 */ /* 0x000fe20000010000 */
[----:B------:R-:W-:Y:S01]  /*21e0*/  FFMA.FTZ R172, R238, R237, R172 ;  /* 0x000000edeeac7223 */ /* 0x000fe200000100ac */
[----:B------:R-:W-:Y:S02]  /*21f0*/  SHF.L.U32 R227, R223, 0x10, RZ ;  /* 0x00000010dfe37819 */ /* 0x000fe400000006ff */
[----:B------:R-:W-:Y:S01]  /*2200*/  FADD.FTZ R173, R173, R235 ;  /* 0x000000ebadad7221 */ /* 0x000fe20000010000 */
[----:B------:R-:W-:-:S03]  /*2210*/  FFMA.FTZ R172, R236, R235, R172 ;  /* 0x000000ebecac7223 */ /* 0x000fc600000100ac */
[----:B------:R-:W-:Y:S01]  /*2220*/  FADD.FTZ R173, R173, R233 ;  /* 0x000000e9adad7221 */ /* 0x000fe20000010000 */
[----:B------:R-:W-:Y:S01]  /*2230*/  FFMA.FTZ R172, R234, R233, R172 ;  /* 0x000000e9eaac7223 */ /* 0x000fe200000100ac */
[-C--:B------:R-:W-:Y:S01]  /*2240*/  FFMA.FTZ R97, R228, R227.reuse, R97 ;  /* 0x000000e3e4617223 */ /* 0x080fe20000010061 */
[----:B------:R-:W-:Y:S01]  /*2250*/  FADD.FTZ R37, R37, R227 ;  /* 0x000000e325257221 */ /* 0x000fe20000010000 */
[----:B------:R-:W-:Y:S01]  /*2260*/  FMUL.FTZ R227, R113, R227 ;  /* 0x000000e371e37220 */ /* 0x000fe20000410000 */
[----:B------:R-:W-:Y:S01]  /*2270*/  FADD.FTZ R173, R173, R229 ;  /* 0x000000e5adad7221 */ /* 0x000fe20000010000 */
[----:B------:R-:W-:Y:S01]  /*2280*/  FFMA.FTZ R174, R230, R229, R172 ;  /* 0x000000e5e6ae7223 */ /* 0x000fe200000100ac */
[----:B------:R-:W-:Y:S02]  /*2290*/  IMAD.U32 R223, R190, 0x10000, RZ ;  /* 0x00010000bedf7824 */ /* 0x000fe400078e00ff */
        /* <DEDUP_REMOVED lines=34> */
[----:B------:R-:W-:Y:S02]  /*24c0*/  SHF.L.U32 R185, R248, 0x10, RZ ;  /* 0x00000010f8b97819 */ /* 0x000fe400000006ff */
[----:B------:R-:W-:Y:S01]  /*24d0*/  FADD.FTZ R172, R172, R184 ;  /* 0x000000b8acac7221 */ /* 0x000fe20000010000 */
[----:B------:R-:W-:-:S02]  /*24e0*/  FFMA.FTZ R173, R17, R184, R173 ;  /* 0x000000b811ad7223 */ /* 0x000fc400000100ad */
[-C--:B------:R-:W-:Y:S01]  /*24f0*/  FFMA.FTZ R81, R18, R185.reuse, R81 ;  /* 0x000000b912517223 */ /* 0x080fe20000010051 */
[----:B------:R-:W-:Y:S01]  /*2500*/  FADD.FTZ R53, R53, R185 ;  /* 0x000000b935357221 */ /* 0x000fe20000010000 */
[----:B------:R-:W-:Y:S01]  /*2510*/  FMUL.FTZ R185, R129, R185 ;  /* 0x000000b981b97220 */ /* 0x000fe20000410000 */
[----:B------:R-:W-:Y:S01]  /*2520*/  FADD.FTZ R172, R172, R177 ;  /* 0x000000b1acac7221 */ /* 0x000fe20000010000 */
[----:B------:R-:W-:Y:S01]  /*2530*/  FFMA.FTZ R173, R8, R177, R173 ;  /* 0x000000b108ad7223 */ /* 0x000fe200000100ad */
[----:B------:R-:W-:Y:S02]  /*2540*/  SHF.L.U32 R186, R249, 0x10, RZ ;  /* 0x00000010f9ba7819 */ /* 0x000fe400000006ff */
[----:B------:R-:W-:Y:S01]  /*2550*/  FADD.FTZ R172, R172, R185 ;  /* 0x000000b9acac7221 */ /* 0x000fe20000010000 */
[----:B------:R-:W-:Y:S02]  /*2560*/  FFMA.FTZ R173, R18, R185, R173 ;  /* 0x000000b912ad7223 */ /* 0x000fe400000100ad */
[-C--:B------:R-:W-:Y:S01]  /*2570*/  FFMA.FTZ R83, R19, R186.reuse, R83 ;  /* 0x000000ba13537223 */ /* 0x080fe20000010053 */
[----:B------:R-:W-:Y:S01]  /*2580*/  FADD.FTZ R55, R55, R186 ;  /* 0x000000ba37377221 */ /* 0x000fe20000010000 */
[----:B------:R-:W-:Y:S01]  /*2590*/  FMUL.FTZ R186, R131, R186 ;  /* 0x000000ba83ba7220 */ /* 0x000fe20000410000 */
[----:B------:R-:W-:Y:S01]  /*25a0*/  FADD.FTZ R172, R172, R178 ;  /* 0x000000b2acac7221 */ /* 0x000fe20000010000 */
[----:B------:R-:W-:Y:S01]  /*25b0*/  FFMA.FTZ R173, R9, R178, R173 ;  /* 0x000000b209ad7223 */ /* 0x000fe200000100ad */
[----:B------:R-:W-:-:S02]  /*25c0*/  IMAD.U32 R187, R250, 0x10000, RZ ;  /* 0x00010000fabb7824 */ /* 0x000fc400078e00ff */
        /* <DEDUP_REMOVED lines=23> */
[----:B------:R-:W-:Y:S01]  /*2740*/  FMUL.FTZ R23, R3, R23 ;  /* 0x0000001703177220 */ /* 0x000fe20000410000 */
[----:B------:R-:W-:-:S02]  /*2750*/  IMAD.U32 R191, R191, 0x10000, RZ ;  /* 0x00010000bfbf7824 */ /* 0x000fc400078e00ff */
        /* <DEDUP_REMOVED lines=36> */
.L_x_4627:
[----:B------:R-:W-:Y:S05]  /*29a0*/  BSYNC B0 ;  /* 0x0000000000007941 */ /* 0x000fea0003800000 */
.L_x_4625:
[----:B-----5:R-:W-:Y:S01]  /*29b0*/  IMAD.MOV.U32 R175, RZ, RZ, R202 ;  /* 0x000000ffffaf7224 */ /* 0x020fe200078e00ca */
[----:B------:R-:W0:Y:S01]  /*29c0*/  S2R R248, SR_TID.X ;  /* 0x0000000000f87919 */ /* 0x000e220000002100 */
[----:B------:R-:W-:Y:S01]  /*29d0*/  MOV R174, R200 ;  /* 0x000000c800ae7202 */ /* 0x000fe20000000f00 */
[----:B------:R-:W-:Y:S01]  /*29e0*/  UMOV UR6, 0xffffffff ;  /* 0xffffffff00067882 */ /* 0x000fe20000000000 */
[----:B------:R-:W-:Y:S02]  /*29f0*/  MOV R172, R198 ;  /* 0x000000c600ac7202 */ /* 0x000fe40000000f00 */
[----:B------:R-:W-:Y:S02]  /*2a00*/  PRMT R252, R175, 0x7610, R252 ;  /* 0x00007610affc7816 */ /* 0x000fe400000000fc */
[----:B------:R-:W-:Y:S02]  /*2a10*/  PRMT R250, R174, 0x7610, R250 ;  /* 0x00007610aefa7816 */ /* 0x000fe400000000fa */
[----:B------:R-:W-:Y:S01]  /*2a20*/  PRMT R175, R172, 0x7610, R175 ;  /* 0x00007610acaf7816 */ /* 0x000fe200000000af */
[----:B------:R-:W-:Y:S01]  /*2a30*/  IMAD.MOV.U32 R172, RZ, RZ, R196 ;  /* 0x000000ffffac7224 */ /* 0x000fe200078e00c4 */
[----:B------:R-:W-:Y:S01]  /*2a40*/  LOP3.LUT P5, RZ, R247, 0xff, RZ, 0xc0, !PT ;  /* 0x000000fff7ff7812 */ /* 0x000fe200078ac0ff */
[----:B------:R-:W-:Y:S03]  /*2a50*/  STL.S16 [R1+0x10], R250 ;  /* 0x000010fa01007387 */ /* 0x000fe60000100600 */
[----:B------:R-:W-:Y:S01]  /*2a60*/  PRMT R247, R172, 0x7610, R247 ;  /* 0x00007610acf77816 */ /* 0x000fe200000000f7 */
[----:B------:R1:W-:Y:S04]  /*2a70*/  STL.S16 [R1+0x14], R175 ;  /* 0x000014af01007387 */ /* 0x0003e80000100600 */
[----:B------:R2:W-:Y:S01]  /*2a80*/  STL.S16 [R1+0x18], R247 ;  /* 0x000018f701007387 */ /* 0x0005e20000100600 */
[----:B-1----:R-:W-:-:S04]  /*2a90*/  MOV R175, R194 ;  /* 0x000000c200af7202 */ /* 0x002fc80000000f00 */
[----:B------:R-:W-:Y:S02]  /*2aa0*/  PRMT R172, R175, 0x7610, R172 ;  /* 0x00007610afac7816 */ /* 0x000fe400000000ac */
[----:B0-----:R-:W-:Y:S02]  /*2ab0*/  SHF.R.U32.HI R174, RZ, 0x5, R248 ;  /* 0x00000005ffae7819 */ /* 0x001fe400000116f8 */
[----:B------:R-:W-:Y:S01]  /*2ac0*/  LOP3.LUT P0, RZ, R248, 0x1f, RZ, 0xc0, !PT ;  /* 0x0000001ff8ff7812 */ /* 0x000fe2000780c0ff */
[----:B------:R2:W-:Y:S01]  /*2ad0*/  STL.S16 [R1+0x1c], R172 ;  /* 0x00001cac01007387 */ /* 0x0005e20000100600 */
        /* <DEDUP_REMOVED lines=21> */
.L_x_4760:
[----:B--2---:R-:W2:Y:S01]  /*2c30*/  S2R R172, SR_TID.X ;  /* 0x0000000000ac7919 */ /* 0x004ea20000002100 */
[----:B01----:R-:W-:Y:S01]  /*2c40*/  FADD.FTZ R173, R173, R175 ;  /* 0x000000afadad7221 */ /* 0x003fe20000010000 */
[----:B------:R-:W-:Y:S05]  /*2c50*/  WARPSYNC.ALL ;  /* 0x0000000000007948 */ /* 0x000fea0003800000 */
[----:B------:R-:W0:Y:S01]  /*2c60*/  S2R R248, SR_CgaCtaId ;  /* 0x0000000000f87919 */ /* 0x000e220000008800 */
[----:B------:R-:W-:Y:S01]  /*2c70*/  BSSY B0, `(.L_x_4629) ;  /* 0x0000031000007945 */ /* 0x000fe20003800000 */
[----:B------:R-:W1:Y:S01]  /*2c80*/  S2R R250, SR_TID.X ;  /* 0x0000000000fa7919 */ /* 0x000e620000002100 */
[----:B--2---:R-:W-:Y:S01]  /*2c90*/  SHF.R.U32.HI R247, RZ, 0x5, R172 ;  /* 0x00000005fff77819 */ /* 0x004fe200000116ac */
[----:B------:R-:W-:-:S02]  /*2ca0*/  FADD.FTZ R172, R249, R251 ;  /* 0x000000fbf9ac7221 */ /* 0x000fc40000010000 */
[----:B------:R-:W2:Y:S01]  /*2cb0*/  LDC R251, c[0x0][0x218] ;  /* 0x00008600fffb7b82 */ /* 0x000ea20000000800 */
[----:B------:R-:W-:Y:S02]  /*2cc0*/  @!P0 LOP3.LUT R175, R247, 0x3, RZ, 0xc0, !PT ;  /* 0x00000003f7af8812 */ /* 0x000fe400078ec0ff */
[----:B------:R-:W-:-:S03]  /*2cd0*/  MOV R247, 0x400 ;  /* 0x0000040000f77802 */ /* 0x000fc60000000f00 */
[----:B------:R-:W-:Y:S01]  /*2ce0*/  @!P0 IMAD.IADD R175, R174, 0x1, R175 ;  /* 0x00000001aeaf8824 */ /* 0x000fe200078e02af */
[----:B0-----:R-:W-:Y:S02]  /*2cf0*/  LEA R247, R248, R247, 0x18 ;  /* 0x000000f7f8f77211 */ /* 0x001fe400078ec0ff */
[----:B-1----:R-:W-:Y:S02]  /*2d00*/  LOP3.LUT R250, R250, 0x7f, RZ, 0xc0, !PT ;  /* 0x0000007ffafa7812 */ /* 0x002fe400078ec0ff */
[-C--:B------:R-:W-:Y:S02]  /*2d10*/  @!P0 LEA R175, R175, R247.reuse, 0x3 ;  /* 0x000000f7afaf8211 */ /* 0x080fe400078e18ff */
[----:B------:R-:W-:-:S03]  /*2d20*/  LEA R247, R174, R247, 0x3 ;  /* 0x000000f7aef77211 */ /* 0x000fc600078e18ff */
[----:B------:R0:W-:Y:S02]  /*2d30*/  @!P0 STS.64 [R175+0x5000], R172 ;  /* 0x005000acaf008388 */ /* 0x0001e40000000a00 */
[----:B0-----:R-:W-:Y:S01]  /*2d40*/  @P4 IADD3 R172, R205, -0x1, RZ ;  /* 0xffffffffcdac4810 */ /* 0x001fe20007ffe0ff */
[----:B------:R-:W-:-:S04]  /*2d50*/  IMAD.MOV.U32 R205, RZ, RZ, RZ ;  /* 0x000000ffffcd7224 */ /* 0x000fc800078e00ff */
[----:B--2---:R-:W-:-:S05]  /*2d60*/  @P4 IMAD R172, R172, R251, RZ ;  /* 0x000000fbacac4224 */ /* 0x004fca00078e02ff */
        /* <DEDUP_REMOVED lines=17> */
[----:B------:R-:W-:-:S04]  /*2e80*/  ISETP.NE.U32.AND P0, PT, R232, RZ, PT ;  /* 0x000000ffe800720c */ /* 0x000fc80003f05070 */
[----:B------:R-:W-:Y:S01]  /*2e90*/  ISETP.NE.AND.EX P0, PT, R231, RZ, PT, P0 ;  /* 0x000000ffe700720c */ /* 0x000fe20003f05300 */
[----:B------:R-:W-:-:S12]  /*2ea0*/  HFMA2.MMA R231, -RZ, RZ, 0, 0 ;  /* 0x00000000ffe77435 */ /* 0x000fd800000001ff */
[----:B------:R-:W-:Y:S05]  /*2eb0*/  @!P0 BRA `(.L_x_4631) ;  /* 0x0000000000308947 */ /* 0x000fea0003800000 */
[----:B------:R-:W-:Y:S01]  /*2ec0*/  IMAD.U32 R231, R144, 0x10000, RZ ;  /* 0x0001000090e77824 */ /* 0x000fe200078e00ff */
[----:B------:R-:W-:Y:S06]  /*2ed0*/  BRA `(.L_x_4631) ;  /* 0x0000000000287947 */ /* 0x000fec0003800000 */
.L_x_4630:
[----:B------:R-:W0:Y:S01]  /*2ee0*/  LDC.U8 R172, c[0x0][0x2a0] ;  /* 0x0000a800ffac7b82 */ /* 0x000e220000000000 */
[----:B------:R-:W-:-:S04]  /*2ef0*/  ISETP.NE.U32.AND P0, PT, R232, RZ, PT ;  /* 0x000000ffe800720c */ /* 0x000fc80003f05070 */
[----:B------:R-:W-:Y:S02]  /*2f00*/  ISETP.NE.AND.EX P0, PT, R231, RZ, PT, P0 ;  /* 0x000000ffe700720c */ /* 0x000fe40003f05300 */
[----:B0-----:R-:W-:-:S04]  /*2f10*/  ISETP.NE.AND P1, PT, R172, RZ, PT ;  /* 0x000000ffac00720c */ /* 0x001fc80003f25270 */
[----:B------:R-:W-:-:S05]  /*2f20*/  FSEL R172, R174, RZ, !P1 ;  /* 0x000000ffaeac7208 */ /* 0x000fca0004800000 */
[----:B------:R-:W-:-:S04]  /*2f30*/  FFMA.FTZ R172, R0, R175, R172 ;  /* 0x000000af00ac7223 */ /* 0x000fc800000100ac */
[----:B------:R-:W-:-:S04]  /*2f40*/  FADD.FTZ R172, R26, -R172 ;  /* 0x800000ac1aac7221 */ /* 0x000fc80000010000 */
[----:B------:R-:W-:Y:S01]  /*2f50*/  FMUL.FTZ R231, R3, R172 ;  /* 0x000000ac03e77220 */ /* 0x000fe20000410000 */
[----:B------:R-:W-:-:S05]  /*2f60*/  @P0 SHF.L.U32 R172, R144, 0x10, RZ ;  /* 0x0000001090ac0819 */ /* 0x000fca00000006ff */
[----:B------:R-:W-:-:S07]  /*2f70*/  @P0 FADD.FTZ R231, R231, R172 ;  /* 0x000000ace7e70221 */ /* 0x000fce0000010000 */
.L_x_4631:
[----:B------:R-:W-:Y:S05]  /*2f80*/  BSYNC B0 ;  /* 0x0000000000007941 */ /* 0x000fea0003800000 */
.L_x_4629:
        /* <DEDUP_REMOVED lines=18> */
.L_x_4633:
        /* <DEDUP_REMOVED lines=9> */
.L_x_4634:
[----:B------:R-:W-:Y:S05]  /*3140*/  BSYNC B0 ;  /* 0x0000000000007941 */ /* 0x000fea0003800000 */
.L_x_4632:
        /* <DEDUP_REMOVED lines=15> */
.L_x_4636:
        /* <DEDUP_REMOVED lines=8> */
.L_x_4637:
[----:B------:R-:W-:Y:S05]  /*32c0*/  BSYNC B0 ;  /* 0x0000000000007941 */ /* 0x000fea0003800000 */
.L_x_4635:
        /* <DEDUP_REMOVED lines=16> */
.L_x_4639:
        /* <DEDUP_REMOVED lines=9> */
.L_x_4640:
[----:B------:R-:W-:Y:S05]  /*3460*/  BSYNC B0 ;  /* 0x0000000000007941 */ /* 0x000fea0003800000 */
.L_x_4638:
        /* <DEDUP_REMOVED lines=15> */
.L_x_4642:
        /* <DEDUP_REMOVED lines=8> */
.L_x_4643:
[----:B------:R-:W-:Y:S05]  /*35e0*/  BSYNC B0 ;  /* 0x0000000000007941 */ /* 0x000fea0003800000 */
.L_x_4641:
        /* <DEDUP_REMOVED lines=16> */
.L_x_4645:
        /* <DEDUP_REMOVED lines=9> */
.L_x_4646:
[----:B------:R-:W-:Y:S05]  /*3780*/  BSYNC B0 ;  /* 0x0000000000007941 */ /* 0x000fea0003800000 */
.L_x_4644:
        /* <DEDUP_REMOVED lines=15> */
.L_x_4648:
        /* <DEDUP_REMOVED lines=8> */
.L_x_4649:
[----:B------:R-:W-:Y:S05]  /*3900*/  BSYNC B0 ;  /* 0x0000000000007941 */ /* 0x000fea0003800000 */
.L_x_4647:
        /* <DEDUP_REMOVED lines=16> */
.L_x_4651:
        /* <DEDUP_REMOVED lines=9> */
.L_x_4652:
[----:B------:R-:W-:Y:S05]  /*3aa0*/  BSYNC B0 ;  /* 0x0000000000007941 */ /* 0x000fea0003800000 */
.L_x_4650:
        /* <DEDUP_REMOVED lines=19> */
[----:B------:R-:W-:Y:S01]  /*3be0*/  IMAD.U32 R202, R148, 0x10000, RZ ;  /* 0x0001000094ca7824 */ /* 0x000fe200078e00ff */
[----:B------:R-:W-:Y:S06]  /*3bf0*/  BRA `(.L_x_4655) ;  /* 0x0000000000207947 */ /* 0x000fec0003800000 */
.L_x_4654:
[----:B0-----:R-:W0:Y:S02]  /*3c00*/  LDC.U8 R172, c[0x0][0x2a0] ;  /* 0x0000a800ffac7b82 */ /* 0x001e240000000000 */
[----:B0-----:R-:W-:-:S04]  /*3c10*/  ISETP.NE.AND P6, PT, R172, RZ, PT ;  /* 0x000000ffac00720c */ /* 0x001fc80003fc5270 */
[----:B------:R-:W-:-:S05]  /*3c20*/  FSEL R173, R174, RZ, !P6 ;  /* 0x000000ffaead7208 */ /* 0x000fca0007000000 */
[----:B------:R-:W-:Y:S01]  /*3c30*/  FFMA.FTZ R172, R230, R175, R173 ;  /* 0x000000afe6ac7223 */ /* 0x000fe200000100ad */
[----:B------:R-:W-:-:S03]  /*3c40*/  @P0 SHF.L.U32 R173, R148, 0x10, RZ ;  /* 0x0000001094ad0819 */ /* 0x000fc600000006ff */
[----:B------:R-:W-:-:S04]  /*3c50*/  FADD.FTZ R172, R229, -R172 ;  /* 0x800000ace5ac7221 */ /* 0x000fc80000010000 */
[----:B------:R-:W-:-:S04]  /*3c60*/  FMUL.FTZ R202, R3, R172 ;  /* 0x000000ac03ca7220 */ /* 0x000fc80000410000 */
[----:B------:R-:W-:-:S07]  /*3c70*/  @P0 FADD.FTZ R202, R202, R173 ;  /* 0x000000adcaca0221 */ /* 0x000fce0000010000 */
.L_x_4655:
[----:B------:R-:W-:Y:S05]  /*3c80*/  BSYNC B0 ;  /* 0x0000000000007941 */ /* 0x000fea0003800000 */
.L_x_4653:
[----:B0-----:R-:W2:Y:S01]  /*3c90*/  LDL.LU R173, [R1+0x10] ;  /* 0x0000100001ad7983 */ /* 0x001ea20000300800 */
[----:B------:R-:W-:Y:S01]  /*3ca0*/  @P1 F2FP.BF16.F32.PACK_AB R172, RZ, R202 ;  /* 0x000000caffac123e */ /* 0x000fe200000010ff */
[----:B------:R-:W-:Y:S03]  /*3cb0*/  BSSY B0, `(.L_x_4656) ;  /* 0x0000018000007945 */ /* 0x000fe60003800000 */
[----:B------:R-:W-:Y:S02]  /*3cc0*/  @P1 PRMT R164, R172, 0x7610, R164 ;  /* 0x00007610aca41816 */ /* 0x000fe400000000a4 */
[----:B--2---:R-:W-:Y:S02]  /*3cd0*/  @P4 LOP3.LUT P6, RZ, R173, 0xff, RZ, 0xc0, !PT ;  /* 0x000000ffadff4812 */ /* 0x004fe400078cc0ff */
        /* <DEDUP_REMOVED lines=12> */
.L_x_4657:
        /* <DEDUP_REMOVED lines=9> */
.L_x_4658:
[----:B------:R-:W-:Y:S05]  /*3e30*/  BSYNC B0 ;  /* 0x0000000000007941 */ /* 0x000fea0003800000 */
.L_x_4656:
        /* <DEDUP_REMOVED lines=15> */
.L_x_4660:
        /* <DEDUP_REMOVED lines=8> */
.L_x_4661:
[----:B------:R-:W-:Y:S05]  /*3fb0*/  BSYNC B0 ;  /* 0x0000000000007941 */ /* 0x000fea0003800000 */
.L_x_4659:
        /* <DEDUP_REMOVED lines=16> */
.L_x_4663:
        /* <DEDUP_REMOVED lines=9> */
.L_x_4664:
[----:B------:R-:W-:Y:S05]  /*4150*/  BSYNC B0 ;  /* 0x0000000000007941 */ /* 0x000fea0003800000 */
.L_x_4662:
        /* <DEDUP_REMOVED lines=15> */
.L_x_4666:
        /* <DEDUP_REMOVED lines=8> */
.L_x_4667:
[----:B------:R-:W-:Y:S05]  /*42d0*/  BSYNC B0 ;  /* 0x0000000000007941 */ /* 0x000fea0003800000 */
.L_x_4665:
        /* <DEDUP_REMOVED lines=16> */
.L_x_4669:
        /* <DEDUP_REMOVED lines=9> */
.L_x_4670:
[----:B------:R-:W-:Y:S05]  /*4470*/  BSYNC B0 ;  /* 0x0000000000007941 */ /* 0x000fea0003800000 */
.L_x_4668:
        /* <DEDUP_REMOVED lines=15> */
.L_x_4672:
        /* <DEDUP_REMOVED lines=8> */
.L_x_4673:
[----:B------:R-:W-:Y:S05]  /*45f0*/  BSYNC B0 ;  /* 0x0000000000007941 */ /* 0x000fea0003800000 */
.L_x_4671:
        /* <DEDUP_REMOVED lines=16> */
.L_x_4675:
        /* <DEDUP_REMOVED lines=9> */
.L_x_4676:
[----:B------:R-:W-:Y:S05]  /*4790*/  BSYNC B0 ;  /* 0x0000000000007941 */ /* 0x000fea0003800000 */
.L_x_4674:
        /* <DEDUP_REMOVED lines=22> */
.L_x_4678:
        /* <DEDUP_REMOVED lines=8> */
.L_x_4679:
[----:B------:R-:W-:Y:S05]  /*4980*/  BSYNC B0 ;  /* 0x0000000000007941 */ /* 0x000fea0003800000 */
.L_x_4677:
[----:B------:R-:W2:Y:S01]  /*4990*/  LDL.LU R201, [R1+0x14] ;  /* 0x0000140001c97983 */ /* 0x000ea20000300800 */
[----:B0-----:R-:W0:Y:S01]  /*49a0*/  @P4 LDC.64 R172, c[0x0][0x298] ;  /* 0x0000a600ffac4b82 */ /* 0x001e220000000a00 */
[----:B------:R-:W-:Y:S01]  /*49b0*/  BSSY B0, `(.L_x_4680) ;  /* 0x0000018000007945 */ /* 0x000fe20003800000 */
[----:B0-----:R-:W-:Y:S01]  /*49c0*/  @P4 FMUL.FTZ R173, R200, R173 ;  /* 0x000000adc8ad4220 */ /* 0x001fe20000410000 */
[----:B------:R-:W-:-:S03]  /*49d0*/  @P1 F2FP.BF16.F32.PACK_AB R200, RZ, R200 ;  /* 0x000000c8ffc8123e */ /* 0x000fc600000010ff */
[----:B------:R-:W-:Y:S01]  /*49e0*/  @P4 FMUL.FTZ R172, R173, R172 ;  /* 0x000000acadac4220 */ /* 0x000fe20000410000 */
[----:B------:R-:W-:Y:S02]  /*49f0*/  @P1 PRMT R164, R200, 0x7610, R164 ;  /* 0x00007610c8a41816 */ /* 0x000fe400000000a4 */
[----:B--2---:R-:W-:-:S04]  /*4a00*/  @P4 LOP3.LUT P6, RZ, R201, 0xff, RZ, 0xc0, !PT ;  /* 0x000000ffc9ff4812 */ /* 0x004fc800078cc0ff */
        /* <DEDUP_REMOVED lines=9> */
.L_x_4681:
        /* <DEDUP_REMOVED lines=9> */
.L_x_4682:
[----:B------:R-:W-:Y:S05]  /*4b30*/  BSYNC B0 ;  /* 0x0000000000007941 */ /* 0x000fea0003800000 */
.L_x_4680:
        /* <DEDUP_REMOVED lines=15> */
.L_x_4684:
        /* <DEDUP_REMOVED lines=8> */
.L_x_4685:
[----:B------:R-:W-:Y:S05]  /*4cb0*/  BSYNC B0 ;  /* 0x0000000000007941 */ /* 0x000fea0003800000 */
.L_x_4683:
        /* <DEDUP_REMOVED lines=16> */
.L_x_4687:
        /* <DEDUP_REMOVED lines=9> */
.L_x_4688:
[----:B------:R-:W-:Y:S05]  /*4e50*/  BSYNC B0 ;  /* 0x0000000000007941 */ /* 0x000fea0003800000 */
.L_x_4686:
        /* <DEDUP_REMOVED lines=15> */
.L_x_4690:
        /* <DEDUP_REMOVED lines=8> */
.L_x_4691:
[----:B------:R-:W-:Y:S05]  /*4fd0*/  BSYNC B0 ;  /* 0x0000000000007941 */ /* 0x000fea0003800000 */
.L_x_4689:
        /* <DEDUP_REMOVED lines=16> */
.L_x_4693:
        /* <DEDUP_REMOVED lines=9> */
.L_x_4694:
[----:B------:R-:W-:Y:S05]  /*5170*/  BSYNC B0 ;  /* 0x0000000000007941 */ /* 0x000fea0003800000 */
.L_x_4692:
        /* <DEDUP_REMOVED lines=15> */
.L_x_4696:
        /* <DEDUP_REMOVED lines=8> */
.L_x_4697:
[----:B------:R-:W-:Y:S05]  /*52f0*/  BSYNC B0 ;  /* 0x0000000000007941 */ /* 0x000fea0003800000 */
.L_x_4695:
        /* <DEDUP_REMOVED lines=16> */
.L_x_4699:
        /* <DEDUP_REMOVED lines=9> */
.L_x_4700:
[----:B------:R-:W-:Y:S05]  /*5490*/  BSYNC B0 ;  /* 0x0000000000007941 */ /* 0x000fea0003800000 */
.L_x_4698:
        /* <DEDUP_REMOVED lines=18> */
[----:B-1----:R-:W-:Y:S01]  /*55c0*/  HFMA2.MMA R198, -RZ, RZ, 0, 0 ;  /* 0x00000000ffc67435 */ /* 0x002fe200000001ff */
[----:B------:R-:W-:Y:S10]  /*55d0*/  @!P0 BRA `(.L_x_4703) ;  /* 0x0000000000288947 */ /* 0x000ff40003800000 */
[----:B------:R-:W-:Y:S01]  /*55e0*/  SHF.L.U32 R198, R156, 0x10, RZ ;  /* 0x000000109cc67819 */ /* 0x000fe200000006ff */
[----:B------:R-:W-:Y:S06]  /*55f0*/  BRA `(.L_x_4703) ;  /* 0x0000000000207947 */ /* 0x000fec0003800000 */
.L_x_4702:
[----:B------:R-:W0:Y:S02]  /*5600*/  LDC.U8 R5, c[0x0][0x2a0] ;  /* 0x0000a800ff057b82 */ /* 0x000e240000000000 */
[----:B0-----:R-:W-:-:S04]  /*5610*/  ISETP.NE.AND P6, PT, R5, RZ, PT ;  /* 0x000000ff0500720c */ /* 0x001fc80003fc5270 */
[----:B------:R-:W-:-:S05]  /*5620*/  FSEL R5, R174, RZ, !P6 ;  /* 0x000000ffae057208 */ /* 0x000fca0007000000 */
[----:B-1----:R-:W-:Y:S01]  /*5630*/  FFMA.FTZ R172, R8, R175, R5 ;  /* 0x000000af08ac7223 */ /* 0x002fe20000010005 */
[----:B------:R-:W-:-:S03]  /*5640*/  @P0 IMAD.U32 R5, R156, 0x10000, RZ ;  /* 0x000100009c050824 */ /* 0x000fc600078e00ff */
[----:B------:R-:W-:-:S04]  /*5650*/  FADD.FTZ R172, R177, -R172 ;  /* 0x800000acb1ac7221 */ /* 0x000fc80000010000 */
[----:B------:R-:W-:-:S04]  /*5660*/  FMUL.FTZ R198, R3, R172 ;  /* 0x000000ac03c67220 */ /* 0x000fc80000410000 */
[----:B------:R-:W-:-:S07]  /*5670*/  @P0 FADD.FTZ R198, R198, R5 ;  /* 0x00000005c6c60221 */ /* 0x000fce0000010000 */
.L_x_4703:
[----:B------:R-:W-:Y:S05]  /*5680*/  BSYNC B0 ;  /* 0x0000000000007941 */ /* 0x000fea0003800000 */
.L_x_4701:
[----:B------:R-:W2:Y:S01]  /*5690*/  LDL.LU R5, [R1+0x18] ;  /* 0x0000180001057983 */ /* 0x000ea20000300800 */
[----:B------:R-:W0:Y:S01]  /*56a0*/  @P4 LDC.64 R172, c[0x0][0x298] ;  /* 0x0000a600ffac4b82 */ /* 0x000e220000000a00 */
        /* <DEDUP_REMOVED lines=15> */
.L_x_4705:
        /* <DEDUP_REMOVED lines=9> */
.L_x_4706:
[----:B------:R-:W-:Y:S05]  /*5830*/  BSYNC B0 ;  /* 0x0000000000007941 */ /* 0x000fea0003800000 */
.L_x_4704:
        /* <DEDUP_REMOVED lines=15> */
.L_x_4708:
        /* <DEDUP_REMOVED lines=8> */
.L_x_4709:
[----:B------:R-:W-:Y:S05]  /*59b0*/  BSYNC B0 ;  /* 0x0000000000007941 */ /* 0x000fea0003800000 */
.L_x_4707:
        /* <DEDUP_REMOVED lines=16> */
.L_x_4711:
        /* <DEDUP_REMOVED lines=9> */
.L_x_4712:
[----:B------:R-:W-:Y:S05]  /*5b50*/  BSYNC B0 ;  /* 0x0000000000007941 */ /* 0x000fea0003800000 */
.L_x_4710:
        /* <DEDUP_REMOVED lines=15> */
.L_x_4714:
        /* <DEDUP_REMOVED lines=8> */
.L_x_4715:
[----:B------:R-:W-:Y:S05]  /*5cd0*/  BSYNC B0 ;  /* 0x0000000000007941 */ /* 0x000fea0003800000 */
.L_x_4713:
        /* <DEDUP_REMOVED lines=16> */
.L_x_4717:
        /* <DEDUP_REMOVED lines=9> */
.L_x_4718:
[----:B------:R-:W-:Y:S05]  /*5e70*/  BSYNC B0 ;  /* 0x0000000000007941 */ /* 0x000fea0003800000 */
.L_x_4716:
        /* <DEDUP_REMOVED lines=15> */
.L_x_4720:
        /* <DEDUP_REMOVED lines=8> */
.L_x_4721:
[----:B------:R-:W-:Y:S05]  /*5ff0*/  BSYNC B0 ;  /* 0x0000000000007941 */ /* 0x000fea0003800000 */
.L_x_4719:
        /* <DEDUP_REMOVED lines=16> */
.L_x_4723:
        /* <DEDUP_REMOVED lines=9> */
.L_x_4724:
[----:B------:R-:W-:Y:S05]  /*6190*/  BSYNC B0 ;  /* 0x0000000000007941 */ /* 0x000fea0003800000 */
.L_x_4722:
[----:B------:R-:W0:Y:S01]  /*61a0*/  @P4 LDC.64 R172, c[0x0][0x298] ;  /* 0x0000a600ffac4b82 */ /* 0x000e220000000a00 */
[----:B------:R-:W-:Y:S01]  /*61b0*/  @P4 LOP3.LUT P6, RZ, R197, 0xff000000, RZ, 0xc0, !PT ;  /* 0xff000000c5ff4812 */ /* 0x000fe200078cc0ff */
[----:B------:R-:W-:Y:S01]  /*61c0*/  BSSY B0, `(.L_x_4725) ;  /* 0x000001d000007945 */ /* 0x000fe20003800000 */
[----:B------:R-:W-:-:S05]  /*61d0*/  IADD3 R201, R4, 0x180, RZ ;  /* 0x0000018004c97810 */ /* 0x000fca0007ffe0ff */
[----:B------:R-:W1:Y:S01]  /*61e0*/  @P4 LDC.64 R196, c[0x0][0x2f8] ;  /* 0x0000be00ffc44b82 */ /* 0x000e620000000a00 */
[----:B0-----:R-:W-:-:S04]  /*61f0*/  @P4 FMUL.FTZ R173, R198, R173 ;  /* 0x000000adc6ad4220 */ /* 0x001fc80000410000 */
[----:B------:R-:W-:-:S03]  /*6200*/  @P4 FMUL.FTZ R5, R173, R172 ;  /* 0x000000acad054220 */ /* 0x000fc60000410000 */
[----:B------:R-:W0:Y:S02]  /*6210*/  @P1 LDC.64 R172, c[0x0][0x308] ;  /* 0x0000c200ffac1b82 */ /* 0x000e240000000a00 */
[----:B------:R-:W-:Y:S02]  /*6220*/  @P4 FSEL R199, R5, RZ, P6 ;  /* 0x000000ff05c74208 */ /* 0x000fe40003000000 */
[----:B------:R-:W-:Y:S02]  /*6230*/  @P1 F2FP.BF16.F32.PACK_AB R5, RZ, R198 ;  /* 0x000000c6ff05123e */ /* 0x000fe400000010ff */
[----:B------:R-:W-:Y:S02]  /*6240*/  @P4 F2FP.BF16.F32.PACK_AB R199, RZ, R199 ;  /* 0x000000c7ffc7423e */ /* 0x000fe400000010ff */
[----:B------:R-:W-:Y:S02]  /*6250*/  @P1 PRMT R167, R167, 0x5410, R5 ;  /* 0x00005410a7a71816 */ /* 0x000fe40000000005 */
        /* <DEDUP_REMOVED lines=11> */
.L_x_4726:
[----:B------:R-:W1:Y:S02]  /*6310*/  LDC.U8 R5, c[0x0][0x2a0] ;  /* 0x0000a800ff057b82 */ /* 0x000e640000000000 */
[----:B-1----:R-:W-:-:S04]  /*6320*/  ISETP.NE.AND P6, PT, R5, RZ, PT ;  /* 0x000000ff0500720c */ /* 0x002fc80003fc5270 */
[----:B------:R-:W-:-:S05]  /*6330*/  FSEL R5, R174, RZ, !P6 ;  /* 0x000000ffae057208 */ /* 0x000fca0007000000 */
[----:B0-----:R-:W-:Y:S01]  /*6340*/  FFMA.FTZ R172, R12, R175, R5 ;  /* 0x000000af0cac7223 */ /* 0x001fe20000010005 */
[----:B------:R-:W-:-:S03]  /*6350*/  @P0 SHF.L.U32 R5, R160, 0x10, RZ ;  /* 0x00000010a0050819 */ /* 0x000fc600000006ff */
[----:B------:R-:W-:-:S04]  /*6360*/  FADD.FTZ R172, R181, -R172 ;  /* 0x800000acb5ac7221 */ /* 0x000fc80000010000 */
[----:B------:R-:W-:-:S04]  /*6370*/  FMUL.FTZ R196, R3, R172 ;  /* 0x000000ac03c47220 */ /* 0x000fc80000410000 */
[----:B------:R-:W-:-:S07]  /*6380*/  @P0 FADD.FTZ R196, R196, R5 ;  /* 0x00000005c4c40221 */ /* 0x000fce0000010000 */
.L_x_4727:
[----:B------:R-:W-:Y:S05]  /*6390*/  BSYNC B0 ;  /* 0x0000000000007941 */ /* 0x000fea0003800000 */
.L_x_4725:
        /* <DEDUP_REMOVED lines=17> */
.L_x_4729:
        /* <DEDUP_REMOVED lines=9> */
.L_x_4730:
[----:B------:R-:W-:Y:S05]  /*6540*/  BSYNC B0 ;  /* 0x0000000000007941 */ /* 0x000fea0003800000 */
.L_x_4728:
        /* <DEDUP_REMOVED lines=15> */
.L_x_4732:
        /* <DEDUP_REMOVED lines=8> */
.L_x_4733:
[----:B------:R-:W-:Y:S05]  /*66c0*/  BSYNC B0 ;  /* 0x0000000000007941 */ /* 0x000fea0003800000 */
.L_x_4731:
        /* <DEDUP_REMOVED lines=16> */
.L_x_4735:
        /* <DEDUP_REMOVED lines=9> */
.L_x_4736:
[----:B------:R-:W-:Y:S05]  /*6860*/  BSYNC B0 ;  /* 0x0000000000007941 */ /* 0x000fea0003800000 */
.L_x_4734:
        /* <DEDUP_REMOVED lines=15> */
.L_x_4738:
        /* <DEDUP_REMOVED lines=8> */
.L_x_4739:
[----:B------:R-:W-:Y:S05]  /*69e0*/  BSYNC B0 ;  /* 0x0000000000007941 */ /* 0x000fea0003800000 */
.L_x_4737:
        /* <DEDUP_REMOVED lines=16> */
.L_x_4741:
        /* <DEDUP_REMOVED lines=9> */
.L_x_4742:
[----:B------:R-:W-:Y:S05]  /*6b80*/  BSYNC B0 ;  /* 0x0000000000007941 */ /* 0x000fea0003800000 */
.L_x_4740:
        /* <DEDUP_REMOVED lines=15> */
.L_x_4744:
        /* <DEDUP_REMOVED lines=8> */
.L_x_4745:
[----:B------:R-:W-:Y:S05]  /*6d00*/  BSYNC B0 ;  /* 0x0000000000007941 */ /* 0x000fea0003800000 */
.L_x_4743:
        /* <DEDUP_REMOVED lines=16> */
.L_x_4747:
        /* <DEDUP_REMOVED lines=9> */
.L_x_4748:
[----:B------:R-:W-:Y:S05]  /*6ea0*/  BSYNC B0 ;  /* 0x0000000000007941 */ /* 0x000fea0003800000 */
.L_x_4746:
[----:B------:R-:W0:Y:S01]  /*6eb0*/  @P4 LDC.64 R172, c[0x0][0x298] ;  /* 0x0000a600ffac4b82 */ /* 0x000e220000000a00 */
[----:B------:R-:W-:Y:S02]  /*6ec0*/  @P4 LOP3.LUT P0, RZ, R195, 0xff000000, RZ, 0xc0, !PT ;  /* 0xff000000c3ff4812 */ /* 0x000fe4000780c0ff */
[----:B------:R-:W-:Y:S02]  /*6ed0*/  @P4 IADD3 R5, R205, 0x200, RZ ;  /* 0x00000200cd054810 */ /* 0x000fe40007ffe0ff */
[----:B------:R-:W-:-:S03]  /*6ee0*/  SEL R247, RZ, 0x1, P5 ;  /* 0x00000001fff77807 */ /* 0x000fc60002800000 */
        /* <DEDUP_REMOVED lines=12> */
[----:B------:R-:W-:-:S05]  /*6fb0*/  @P4 PRMT R171, R171, 0x5410, R3 ;  /* 0x00005410abab4816 */ /* 0x000fca0000000003 */
[----:B------:R1:W-:Y:S01]  /*6fc0*/  @P4 STG.E.128 desc[UR4][R4.64], R168 ;  /* 0x000000a804004986 */ /* 0x0003e2000c101d04 */
[----:B------:R-:W-:Y:S05]  /*6fd0*/  @!P2 BRA `(.L_x_4749) ;  /* 0xffffff9400c8a947 */ /* 0x000fea000383ffff */
.L_x_4624:
[----:B-1----:R-:W0:Y:S01]  /*6fe0*/  S2R R172, SR_TID.X ;  /* 0x0000000000ac7919 */ /* 0x002e220000002100 */
        /* <DEDUP_REMOVED lines=31> */
.L_x_4628:
[----:B------:R-:W-:Y:S01]  /*71e0*/  HFMA2.MMA R175, -RZ, RZ, 0, 1.847743988037109375e-06 ;  /* 0x0000001fffaf7435 */ /* 0x000fe200000001ff */
[----:B------:R-:W-:Y:S01]  /*71f0*/  MOV R248, R249 ;  /* 0x000000f900f87202 */ /* 0x000fe20000000f00 */
[----:B--2---:R-:W-:Y:S01]  /*7200*/  IMAD.MOV.U32 R247, RZ, RZ, 0x10 ;  /* 0x00000010fff77424 */ /* 0x004fe200078e00ff */
[----:B------:R-:W-:-:S08]  /*7210*/  MOV R172, 0xffffffff ;  /* 0xffffffff00ac7802 */ /* 0x000fd00000000f00 */
[----:B------:R-:W-:Y:S05]  /*7220*/  WARPSYNC.COLLECTIVE R172, `(.L_x_4750) ;  /* 0x00000000ac087348 */ /* 0x000fea0003c00000 */
[----:B------:R0:W1:Y:S02]  /*7230*/  SHFL.DOWN P1, R250, R248, R247, R175 ;  /* 0x080000f7f8fa7389 */ /* 0x00006400000200af */
[----:B01----:R-:W-:Y:S01]  /*7240*/  ENDCOLLECTIVE ;  /* 0x000000000000791b */ /* 0x003fe20003800000 */
.L_x_4750:
[----:B------:R-:W-:Y:S02]  /*7250*/  IMAD.MOV.U32 R248, RZ, RZ, R173 ;  /* 0x000000fffff87224 */ /* 0x000fe400078e00ad */
[----:B------:R-:W-:-:S07]  /*7260*/  FADD.FTZ R249, R250, R249 ;  /* 0x000000f9faf97221 */ /* 0x000fce0000010000 */
[----:B------:R-:W-:Y:S05]  /*7270*/  WARPSYNC.COLLECTIVE R172, `(.L_x_4751) ;  /* 0x00000000ac087348 */ /* 0x000fea0003c00000 */
[----:B------:R0:W1:Y:S02]  /*7280*/  SHFL.DOWN P1, R250, R248, R247, R175 ;  /* 0x080000f7f8fa7389 */ /* 0x00006400000200af */
[----:B01----:R-:W-:Y:S01]  /*7290*/  ENDCOLLECTIVE ;  /* 0x000000000000791b */ /* 0x003fe20003800000 */
.L_x_4751:
[----:B------:R-:W-:Y:S01]  /*72a0*/  HFMA2.MMA R247, -RZ, RZ, 0, 4.76837158203125e-07 ;  /* 0x00000008fff77435 */ /* 0x000fe200000001ff */
[----:B------:R-:W-:Y:S01]  /*72b0*/  MOV R248, R249 ;  /* 0x000000f900f87202 */ /* 0x000fe20000000f00 */
[----:B------:R-:W-:-:S09]  /*72c0*/  FADD.FTZ R173, R250, R173 ;  /* 0x000000adfaad7221 */ /* 0x000fd20000010000 */
[----:B------:R-:W-:Y:S05]  /*72d0*/  WARPSYNC.COLLECTIVE R172, `(.L_x_4752) ;  /* 0x00000000ac087348 */ /* 0x000fea0003c00000 */
[----:B------:R0:W1:Y:S02]  /*72e0*/  SHFL.DOWN P1, R250, R248, R247, R175 ;  /* 0x080000f7f8fa7389 */ /* 0x00006400000200af */
[----:B01----:R-:W-:Y:S01]  /*72f0*/  ENDCOLLECTIVE ;  /* 0x000000000000791b */ /* 0x003fe20003800000 */
.L_x_4752:
[----:B------:R-:W-:Y:S02]  /*7300*/  IMAD.MOV.U32 R248, RZ, RZ, R173 ;  /* 0x000000fffff87224 */ /* 0x000fe400078e00ad */
[----:B------:R-:W-:-:S07]  /*7310*/  FADD.FTZ R249, R249, R250 ;  /* 0x000000faf9f97221 */ /* 0x000fce0000010000 */
[----:B------:R-:W-:Y:S05]  /*7320*/  WARPSYNC.COLLECTIVE R172, `(.L_x_4753) ;  /* 0x00000000ac087348 */ /* 0x000fea0003c00000 */
[----:B------:R0:W1:Y:S02]  /*7330*/  SHFL.DOWN P1, R250, R248, R247, R175 ;  /* 0x080000f7f8fa7389 */ /* 0x00006400000200af */
[----:B01----:R-:W-:Y:S01]  /*7340*/  ENDCOLLECTIVE ;  /* 0x000000000000791b */ /* 0x003fe20003800000 */
.L_x_4753:
[----:B------:R-:W-:Y:S01]  /*7350*/  HFMA2.MMA R247, -RZ, RZ, 0, 2.384185791015625e-07 ;  /* 0x00000004fff77435 */ /* 0x000fe200000001ff */
[----:B------:R-:W-:Y:S01]  /*7360*/  MOV R248, R249 ;  /* 0x000000f900f87202 */ /* 0x000fe20000000f00 */
[----:B------:R-:W-:-:S09]  /*7370*/  FADD.FTZ R173, R173, R250 ;  /* 0x000000faadad7221 */ /* 0x000fd20000010000 */
[----:B------:R-:W-:Y:S05]  /*7380*/  WARPSYNC.COLLECTIVE R172, `(.L_x_4754) ;  /* 0x00000000ac087348 */ /* 0x000fea0003c00000 */
[----:B------:R0:W1:Y:S02]  /*7390*/  SHFL.DOWN P1, R250, R248, R247, R175 ;  /* 0x080000f7f8fa7389 */ /* 0x00006400000200af */
[----:B01----:R-:W-:Y:S01]  /*73a0*/  ENDCOLLECTIVE ;  /* 0x000000000000791b */ /* 0x003fe20003800000 */
.L_x_4754:
[----:B------:R-:W-:Y:S02]  /*73b0*/  IMAD.MOV.U32 R248, RZ, RZ, R173 ;  /* 0x000000fffff87224 */ /* 0x000fe400078e00ad */
[----:B------:R-:W-:-:S07]  /*73c0*/  FADD.FTZ R249, R249, R250 ;  /* 0x000000faf9f97221 */ /* 0x000fce0000010000 */
[----:B------:R-:W-:Y:S05]  /*73d0*/  WARPSYNC.COLLECTIVE R172, `(.L_x_4755) ;  /* 0x00000000ac087348 */ /* 0x000fea0003c00000 */
[----:B------:R0:W1:Y:S02]  /*73e0*/  SHFL.DOWN P1, R250, R248, R247, R175 ;  /* 0x080000f7f8fa7389 */ /* 0x00006400000200af */
[----:B01----:R-:W-:Y:S01]  /*73f0*/  ENDCOLLECTIVE ;  /* 0x000000000000791b */ /* 0x003fe20003800000 */
.L_x_4755:
[----:B------:R-:W-:Y:S01]  /*7400*/  HFMA2.MMA R247, -RZ, RZ, 0, 1.1920928955078125e-07 ;  /* 0x00000002fff77435 */ /* 0x000fe200000001ff */
[----:B------:R-:W-:Y:S01]  /*7410*/  MOV R248, R249 ;  /* 0x000000f900f87202 */ /* 0x000fe20000000f00 */
[----:B------:R-:W-:-:S09]  /*7420*/  FADD.FTZ R173, R173, R250 ;  /* 0x000000faadad7221 */ /* 0x000fd20000010000 */
[----:B------:R-:W-:Y:S05]  /*7430*/  WARPSYNC.COLLECTIVE R172, `(.L_x_4756) ;  /* 0x00000000ac087348 */ /* 0x000fea0003c00000 */
[----:B------:R0:W1:Y:S02]  /*7440*/  SHFL.DOWN P1, R250, R248, R247, R175 ;  /* 0x080000f7f8fa7389 */ /* 0x00006400000200af */
[----:B01----:R-:W-:Y:S01]  /*7450*/  ENDCOLLECTIVE ;  /* 0x000000000000791b */ /* 0x003fe20003800000 */
.L_x_4756:
[----:B------:R-:W-:Y:S02]  /*7460*/  IMAD.MOV.U32 R248, RZ, RZ, R173 ;  /* 0x000000fffff87224 */ /* 0x000fe400078e00ad */
[----:B------:R-:W-:-:S07]  /*7470*/  FADD.FTZ R249, R249, R250 ;  /* 0x000000faf9f97221 */ /* 0x000fce0000010000 */
[----:B------:R-:W-:Y:S05]  /*7480*/  WARPSYNC.COLLECTIVE R172, `(.L_x_4757) ;  /* 0x00000000ac087348 */ /* 0x000fea0003c00000 */
[----:B------:R0:W1:Y:S02]  /*7490*/  SHFL.DOWN P1, R250, R248, R247, R175 ;  /* 0x080000f7f8fa7389 */ /* 0x00006400000200af */
[----:B01----:R-:W-:Y:S01]  /*74a0*/  ENDCOLLECTIVE ;  /* 0x000000000000791b */ /* 0x003fe20003800000 */
.L_x_4757:
[----:B------:R-:W-:Y:S01]  /*74b0*/  HFMA2.MMA R247, -RZ, RZ, 0, 5.9604644775390625e-08 ;  /* 0x00000001fff77435 */ /* 0x000fe200000001ff */
[----:B------:R-:W-:Y:S01]  /*74c0*/  MOV R248, R249 ;  /* 0x000000f900f87202 */ /* 0x000fe20000000f00 */
[----:B------:R-:W-:-:S09]  /*74d0*/  FADD.FTZ R173, R173, R250 ;  /* 0x000000faadad7221 */ /* 0x000fd20000010000 */
[----:B------:R-:W-:Y:S05]  /*74e0*/  WARPSYNC.COLLECTIVE R172, `(.L_x_4758) ;  /* 0x00000000ac087348 */ /* 0x000fea0003c00000 */
[----:B------:R0:W1:Y:S02]  /*74f0*/  SHFL.DOWN P1, R250, R248, R247, R175 ;  /* 0x080000f7f8fa7389 */ /* 0x00006400000200af */
[----:B01----:R-:W-:Y:S01]  /*7500*/  ENDCOLLECTIVE ;  /* 0x000000000000791b */ /* 0x003fe20003800000 */
.L_x_4758:
[----:B------:R-:W-:Y:S01]  /*7510*/  MOV R248, R173 ;  /* 0x000000ad00f87202 */ /* 0x000fe20000000f00 */
[----:B------:R-:W-:-:S07]  /*7520*/  IMAD.MOV.U32 R251, RZ, RZ, R250 ;  /* 0x000000fffffb7224 */ /* 0x000fce00078e00fa */
[----:B------:R-:W-:Y:S05]  /*7530*/  WARPSYNC.COLLECTIVE R172, `(.L_x_4759) ;  /* 0x00000000ac087348 */ /* 0x000fea0003c00000 */
[----:B------:R0:W1:Y:S02]  /*7540*/  SHFL.DOWN P1, R250, R248, R247, R175 ;  /* 0x080000f7f8fa7389 */ /* 0x00006400000200af */
[----:B01----:R-:W-:Y:S01]  /*7550*/  ENDCOLLECTIVE ;  /* 0x000000000000791b */ /* 0x003fe20003800000 */
.L_x_4759:
[----:B------:R-:W-:Y:S01]  /*7560*/  MOV R175, R250 ;  /* 0x000000fa00af7202 */ /* 0x000fe20000000f00 */
[----:B------:R-:W-:Y:S06]  /*7570*/  BRA `(.L_x_4760) ;  /* 0xffffffb400ac7947 */ /* 0x000fec000383ffff */
.L_x_4761:
        /* <DEDUP_REMOVED lines=16> */
.L_x_16523:


//--------------------- .text._ZN10layer_norm13ln_bwd_kernelINS_13Kernel_traitsIf13__nv_bfloat16S2_S2_fjLj5120ELj1ELj1ELj4ELj16ENS_18Kernel_traits_baseILj5120EfS2_S2_S2_fjLj128EEEEELb1ELb1ELb0ELb0EEEvNS_9BwdParamsE --------------------------
	.section	.text._ZN10layer_norm13ln_bwd_kernelINS_13Kernel_traitsIf13__nv_bfloat16S2_S2_fjLj5120ELj1ELj1ELj4ELj16ENS_18Kernel_traits_baseILj5120EfS2_S2_S2_fjLj128EEEEELb1ELb1ELb0ELb0EEEvNS_9BwdParamsE,"ax",@progbits
	.align	128
        .global         _ZN10layer_norm13ln_bwd_kernelINS_13Kernel_traitsIf13__nv_bfloat16S2_S2_fjLj5120ELj1ELj1ELj4ELj16ENS_18Kernel_traits_baseILj5120EfS2_S2_S2_fjLj128EEEEELb1ELb1ELb0ELb0EEEvNS_9BwdParamsE
        .type           _ZN10layer_norm13ln_bwd_kernelINS_13Kernel_traitsIf13__nv_bfloat16S2_S2_fjLj5120ELj1ELj1ELj4ELj16ENS_18Kernel_traits_baseILj5120EfS2_S2_S2_fjLj128EEEEELb1ELb1ELb0ELb0EEEvNS_9BwdParamsE,@function
        .size           _ZN10layer_norm13ln_bwd_kernelINS_13Kernel_traitsIf13__nv_bfloat16S2_S2_fjLj5120ELj1ELj1ELj4ELj16ENS_18Kernel_traits_baseILj5120EfS2_S2_S2_fjLj128EEEEELb1ELb1ELb0ELb0EEEvNS_9BwdParamsE,(.L_x_16524 - _ZN10layer_norm13ln_bwd_kernelINS_13Kernel_traitsIf13__nv_bfloat16S2_S2_fjLj5120ELj1ELj1ELj4ELj16ENS_18Kernel_traits_baseILj5120EfS2_S2_S2_fjLj128EEEEELb1ELb1ELb0ELb0EEEvNS_9BwdParamsE)
        .other          _ZN10layer_norm13ln_bwd_kernelINS_13Kernel_traitsIf13__nv_bfloat16S2_S2_fjLj5120ELj1ELj1ELj4ELj16ENS_18Kernel_traits_baseILj5120EfS2_S2_S2_fjLj128EEEEELb1ELb1ELb0ELb0EEEvNS_9BwdParamsE,@"STO_CUDA_ENTRY STV_DEFAULT"
_ZN10layer_norm13ln_bwd_kernelINS_13Kernel_traitsIf13__nv_bfloat16S2_S2_fjLj5120ELj1ELj1ELj4ELj16ENS_18Kernel_traits_baseILj5120EfS2_S2_S2_fjLj128EEEEELb1ELb1ELb0ELb0EEEvNS_9BwdParamsE:
.text._ZN10layer_norm13ln_bwd_kernelINS_13Kernel_traitsIf13__nv_bfloat16S2_S2_fjLj5120ELj1ELj1ELj4ELj16ENS_18Kernel_traits_baseILj5120EfS2_S2_S2_fjLj128EEEEELb1ELb1ELb0ELb0EEEvNS_9BwdParamsE:
        /* <DEDUP_REMOVED lines=8> */
[----:B------:R-:W-:Y:S01]  /*0080*/  ULDC UR22, c[0x0][0x218] ;  /* 0x0000860000167ab9 */ /* 0x000fe20000000800 */
        /* <DEDUP_REMOVED lines=28> */
[----:B------:R-:W5:Y:S04]  /*0250*/  LDL.64 R36, [R1+0x18] ;  /* 0x0000180001247983 */ /* 0x000f680000100a00 */
[----:B------:R-:W5:Y:S01]  /*0260*/  LDL.64 R38, [R1+0x20] ;  /* 0x0000200001267983 */ /* 0x000f620000100a00 */
[----:B-1----:R-:W1:Y:S03]  /*0270*/  @P0 LDC.64 R6, c[0x0][0x260] ;  /* 0x00009800ff060b82 */ /* 0x002e660000000a00 */
[----:B------:R-:W5:Y:S04]  /*0280*/  LDL.64 R100, [R1+0x138] ;  /* 0x0001380001647983 */ /* 0x000f680000100a00 */
[----:B------:R-:W5:Y:S01]  /*0290*/  LDL.64 R102, [R1+0x140] ;  /* 0x0001400001667983 */ /* 0x000f620000100a00 */
[----:B------:R-:W0:Y:S03]  /*02a0*/  @P0 LDC.64 R8, c[0x0][0x278] ;  /* 0x00009e00ff080b82 */ /* 0x000e260000000a00 */
        /* <DEDUP_REMOVED lines=17> */
[----:B------:R-:W-:Y:S01]  /*03c0*/  ULDC.64 UR4, c[0x0][0x208] ;  /* 0x0000820000047ab9 */ /* 0x000fe20000000a00 */
[----:B------:R-:W0:Y:S02]  /*03d0*/  @P3 LDC.64 R24, c[0x0][0x278] ;  /* 0x00009e00ff183b82 */ /* 0x000e240000000a00 */
[----:B------:R-:W5:Y:S04]  /*03e0*/  LDL.64 R76, [R1+0xf8] ;  /* 0x0000f800014c7983 */ /* 0x000f680000100a00 */
        /* <DEDUP_REMOVED lines=20> */
[----:B------:R-:W5:Y:S01]  /*0530*/  LDL.64 R30, [R1+0x40] ;  /* 0x00004000011e7983 */ /* 0x000f620000100a00 */
        /* <DEDUP_REMOVED lines=12> */
[----:B------:R-:W-:-:S04]  /*0600*/  @P3 IMAD.WIDE.U32 R6, R27, 0x20, R22 ;  /* 0x000000201b063825 */ /* 0x000fc800078e0016 */
[----:B------:R-:W-:Y:S01]  /*0610*/  @P3 IMAD.WIDE.U32 R8, R27, 0x20, R24 ;  /* 0x000000201b083825 */ /* 0x000fe200078e0018 */
[----:B---3--:R-:W2:Y:S04]  /*0620*/  @P4 LDG.E.128 R104, desc[UR4][R2.64] ;  /* 0x0000000402684981 */ /* 0x008ea8000c1e1d00 */
[----:B-----5:R-:W3:Y:S04]  /*0630*/  @P3 LDG.E.128 R36, desc[UR4][R6.64+0x10] ;  /* 0x0000100406243981 */ /* 0x020ee8000c1e1d00 */
[----:B------:R0:W4:Y:S04]  /*0640*/  @P4 LDG.E.128 R100, desc[UR4][R2.64+0x10] ;  /* 0x0000100402644981 */ /* 0x000128000c1e1d00 */
[----:B------:R-:W5:Y:S04]  /*0650*/  @P4 LDG.E.128 R96, desc[UR4][R4.64] ;  /* 0x0000000404604981 */ /* 0x000f68000c1e1d00 */
        /* <DEDUP_REMOVED lines=15> */
[----:B------:R-:W5:Y:S01]  /*0750*/  @P3 LDG.E.128 R28, desc[UR4][R8.64+0x10] ;  /* 0x00001004081c3981 */ /* 0x000f62000c1e1d00 */
[----:B0-----:R-:W-:-:S02]  /*0760*/  LEA.HI R2, R26, UR6, RZ, 0x19 ;  /* 0x000000061a027c11 */ /* 0x001fc4000f8fc8ff */
        /* <DEDUP_REMOVED lines=26> */
[----:B---3--:R0:W-:Y:S04]  /*0910*/  @P3 STL.64 [R1+0x18], R36 ;  /* 0x0000182401003387 */ /* 0x0081e80000100a00 */
[----:B--2---:R-:W-:Y:S04]  /*0920*/  @P4 STL.64 [R1+0x148], R104 ;  /* 0x0001486801004387 */ /* 0x004fe80000100a00 */
[----:B------:R-:W-:Y:S04]  /*0930*/  @P4 STL.64 [R1+0x150], R106 ;  /* 0x0001506a01004387 */ /* 0x000fe80000100a00 */
[----:B------:R1:W-:Y:S04]  /*0940*/  @P3 STL.64 [R1+0x20], R38 ;  /* 0x0000202601003387 */ /* 0x0003e80000100a00 */
[----:B----4-:R-:W-:Y:S04]  /*0950*/  @P4 STL.64 [R1+0x138], R100 ;  /* 0x0001386401004387 */ /* 0x010fe80000100a00 */
[----:B------:R-:W-:Y:S04]  /*0960*/  @P4 STL.64 [R1+0x140], R102 ;  /* 0x0001406601004387 */ /* 0x000fe80000100a00 */
[----:B-----5:R-:W-:Y:S04]  /*0970*/  @P4 STL.64 [R1+0x128], R96 ;  /* 0x0001286001004387 */ /* 0x020fe80000100a00 */
        /* <DEDUP_REMOVED lines=29> */
[----:B------:R0:W-:Y:S04]  /*0b50*/  @P3 STL.64 [R1+0x48], R32 ;  /* 0x0000482001003387 */ /* 0x0001e80000100a00 */
[----:B------:R1:W-:Y:S04]  /*0b60*/  @P3 STL.64 [R1+0x50], R34 ;  /* 0x0000502201003387 */ /* 0x0003e80000100a00 */
[----:B------:R3:W-:Y:S04]  /*0b70*/  @P3 STL.64 [R1+0x38], R28 ;  /* 0x0000381c01003387 */ /* 0x0007e80000100a00 */
[----:B------:R5:W-:Y:S01]  /*0b80*/  @P3 STL.64 [R1+0x40], R30 ;  /* 0x0000401e01003387 */ /* 0x000be20000100a00 */
[----:B------:R-:W-:-:S02]  /*0b90*/  ISETP.GE.AND P3, PT, R2, UR7, PT ;  /* 0x0000000702007c0c */ /* 0x000fc4000bf66270 */
[----:B0-----:R-:W-:Y:S02]  /*0ba0*/  CS2R R36, SRZ ;  /* 0x0000000000247805 */ /* 0x001fe4000001ff00 */
[----:B-1----:R-:W-:Y:S02]  /*0bb0*/  CS2R R38, SRZ ;  /* 0x0000000000267805 */ /* 0x002fe4000001ff00 */
[----:B--2---:R-:W-:Y:S02]  /*0bc0*/  CS2R R40, SRZ ;  /* 0x0000000000287805 */ /* 0x004fe4000001ff00 */
[----:B---3--:R-:W-:Y:S02]  /*0bd0*/  CS2R R42, SRZ ;  /* 0x00000000002a7805 */ /* 0x008fe4000001ff00 */
[----:B----4-:R-:W-:Y:S02]  /*0be0*/  CS2R R44, SRZ ;  /* 0x00000000002c7805 */ /* 0x010fe4000001ff00 */
[----:B-----5:R-:W-:-:S02]  /*0bf0*/  CS2R R46, SRZ ;  /* 0x00000000002e7805 */ /* 0x020fc4000001ff00 */
        /* <DEDUP_REMOVED lines=34> */
.L_x_4784:
[----:B0-----:R-:W0:Y:S01]  /*0e20*/  @P3 LDC.64 R10, c[0x0][0x270] ;  /* 0x00009c00ff0a3b82 */ /* 0x001e220000000a00 */
[----:B------:R-:W-:Y:S01]  /*0e30*/  SHF.R.S32.HI R9, RZ, 0x1f, R2 ;  /* 0x0000001fff097819 */ /* 0x000fe20000011402 */
[----:B------:R-:W2:Y:S01]  /*0e40*/  LDL R248, [R1+0x14] ;  /* 0x0000140001f87983 */ /* 0x000ea20000100800 */
[----:B------:R-:W1:Y:S05]  /*0e50*/  S2R R249, SR_TID.X ;  /* 0x0000000000f97919 */ /* 0x000e6a0000002100 */
[----:B------:R-:W3:Y:S01]  /*0e60*/  LDC.64 R176, c[0x0][0x258] ;  /* 0x00009600ffb07b82 */ /* 0x000ee20000000a00 */
[----:B------:R-:W-:-:S07]  /*0e70*/  MOV R178, UR22 ;  /* 0x0000001600b27c02 */ /* 0x000fce0008000f00 */
[----:B------:R-:W4:Y:S01]  /*0e80*/  LDC.U8 R250, c[0x0][0x2a0] ;  /* 0x0000a800fffa7b82 */ /* 0x000f220000000000 */
[----:B0-----:R-:W-:-:S04]  /*0e90*/  @P3 LEA R10, P4, R2, R10, 0x1 ;  /* 0x0000000a020a3211 */ /* 0x001fc800078808ff */
[----:B------:R-:W-:-:S05]  /*0ea0*/  @P3 LEA.HI.X R11, R2, R11, R9, 0x1, P4 ;  /* 0x0000000b020b3211 */ /* 0x000fca00020f0c09 */
[----:B------:R0:W4:Y:S02]  /*0eb0*/  @P3 LDG.E.U16 R9, desc[UR4][R10.64] ;  /* 0x000000040a093981 */ /* 0x000124000c1e1500 */
[----:B0-----:R-:W0:Y:S01]  /*0ec0*/  LDC.64 R10, c[0x0][0x250] ;  /* 0x00009400ff0a7b82 */ /* 0x001e220000000a00 */
[C---:B---3--:R-:W-:Y:S01]  /*0ed0*/  IMAD.WIDE R176, R2.reuse, 0x4, R176 ;  /* 0x0000000402b07825 */ /* 0x048fe200078e02b0 */
[----:B------:R3:W-:Y:S03]  /*0ee0*/  STL [R1+0xc], R178 ;  /* 0x00000cb201007387 */ /* 0x0007e60000100800 */
[----:B0-----:R-:W-:-:S05]  /*0ef0*/  IMAD.WIDE R10, R2, 0x4, R10 ;  /* 0x00000004020a7825 */ /* 0x001fca00078e020a */
[----:B------:R0:W5:Y:S04]  /*0f00*/  LDG.E R214, desc[UR4][R10.64] ;  /* 0x000000040ad67981 */ /* 0x000168000c1e1900 */
[----:B------:R1:W5:Y:S01]  /*0f10*/  LDG.E R11, desc[UR4][R176.64] ;  /* 0x00000004b00b7981 */ /* 0x000362000c1e1900 */
[----:B0-----:R-:W-:Y:S02]  /*0f20*/  MOV R10, 0x3f800000 ;  /* 0x3f800000000a7802 */ /* 0x001fe40000000f00 */
[----:B-1----:R-:W-:-:S05]  /*0f30*/  LOP3.LUT R177, R249, 0x7f, RZ, 0xc0, !PT ;  /* 0x0000007ff9b17812 */ /* 0x002fca00078ec0ff */
[----:B------:R3:W-:Y:S01]  /*0f40*/  STL [R1+0x10], R177 ;  /* 0x000010b101007387 */ /* 0x0007e20000100800 */
[----:B------:R-:W-:Y:S01]  /*0f50*/  BSSY B0, `(.L_x_4763) ;  /* 0x0000075000007945 */ /* 0x000fe20003800000 */
[----:B------:R-:W-:Y:S02]  /*0f60*/  CS2R R216, SRZ ;  /* 0x0000000000d87805 */ /* 0x000fe4000001ff00 */
[----:B--2---:R-:W-:Y:S02]  /*0f70*/  ISETP.NE.AND P5, PT, R248, RZ, PT ;  /* 0x000000fff800720c */ /* 0x004fe40003fa5270 */
[----:B----4-:R-:W-:Y:S01]  /*0f80*/  @P3 SHF.L.U32 R10, R9, 0x10, RZ ;  /* 0x00000010090a3819 */ /* 0x010fe200000006ff */
[----:B------:R-:W-:-:S05]  /*0f90*/  IMAD R9, R2, R178, RZ ;  /* 0x000000b202097224 */ /* 0x000fca00078e02ff */
[----:B------:R-:W-:-:S04]  /*0fa0*/  SHF.R.S32.HI R176, RZ, 0x1f, R9 ;  /* 0x0000001fffb07819 */ /* 0x000fc80000011409 */
[----:B------:R-:W-:-:S04]  /*0fb0*/  LEA.HI R9, R176, R9, RZ, 0x3 ;  /* 0x00000009b0097211 */ /* 0x000fc800078f18ff */
[----:B------:R-:W-:-:S04]  /*0fc0*/  LEA.HI.SX32 R9, R9, R177, 0x1d ;  /* 0x000000b109097211 */ /* 0x000fc800078feaff */
[----:B------:R-:W-:Y:S01]  /*0fd0*/  MOV R215, R9 ;  /* 0x0000000900d77202 */ /* 0x000fe20000000f00 */
[----:B---3--:R-:W-:Y:S06]  /*0fe0*/  @!P5 BRA `(.L_x_4764) ;  /* 0x0000000400acd947 */ /* 0x008fec0003800000 */
[----:B------:R-:W0:Y:S01]  /*0ff0*/  LDC.64 R6, c[0x0][0x2b8] ;  /* 0x0000ae00ff067b82 */ /* 0x000e220000000a00 */
[C---:B------:R-:W-:Y:S01]  /*1000*/  LEA R4, P4, R9.reuse, UR10, 0x4 ;  /* 0x0000000a09047c11 */ /* 0x040fe2000f8820ff */
[----:B------:R-:W2:Y:S03]  /*1010*/  LDL R245, [R1+0x148] ;  /* 0x0001480001f57983 */ /* 0x000ea60000100800 */
[C---:B------:R-:W-:Y:S01]  /*1020*/  LEA.HI.X R5, R9.reuse, UR11, RZ, 0x4, P4 ;  /* 0x0000000b09057c11 */ /* 0x040fe2000a0f24ff */
[----:B------:R-:W3:Y:S04]  /*1030*/  LDL R243, [R1+0x138] ;  /* 0x0001380001f37983 */ /* 0x000ee80000100800 */
[----:B------:R0:W4:Y:S04]  /*1040*/  LDG.E.128 R176, desc[UR4][R4.64] ;  /* 0x0000000404b07981 */ /* 0x000128000c1e1d00 */
[----:B------:R-:W3:Y:S04]  /*1050*/  LDL R244, [R1+0x150] ;  /* 0x0001500001f47983 */ /* 0x000ee80000100800 */
[----:B------:R-:W3:Y:S04]  /*1060*/  LDL R252, [R1+0x154] ;  /* 0x0001540001fc7983 */ /* 0x000ee80000100800 */
[----:B------:R-:W3:Y:S01]  /*1070*/  LDL R241, [R1+0x13c] ;  /* 0x00013c0001f17983 */ /* 0x000ee20000100800 */
[----:B0-----:R-:W-:-:S03]  /*1080*/  IMAD.WIDE.U32 R4, R9, 0x10, R6 ;  /* 0x0000001009047825 */ /* 0x001fc600078e0006 */
[----:B------:R-:W3:Y:S04]  /*1090*/  LDL R242, [R1+0x140] ;  /* 0x0001400001f27983 */ /* 0x000ee80000100800 */
[----:B------:R-:W2:Y:S01]  /*10a0*/  LDG.E.128 R4, desc[UR4][R4.64] ;  /* 0x0000000404047981 */ /* 0x000ea2000c1e1d00 */
[----:B------:R-:W-:-:S03]  /*10b0*/  ISETP.NE.U32.AND P4, PT, RZ, UR8, PT ;  /* 0x00000008ff007c0c */ /* 0x000fc6000bf85070 */
[----:B------:R-:W3:Y:S01]  /*10c0*/  LDL R251, [R1+0x144] ;  /* 0x0001440001fb7983 */ /* 0x000ee20000100800 */
        /* <DEDUP_REMOVED lines=9> */
[C---:B----4-:R-:W-:Y:S02]  /*1160*/  PRMT R180, R176.reuse, 0x7632, R180 ;  /* 0x00007632b0b47816 */ /* 0x050fe400000000b4 */
[----:B------:R-:W-:Y:S02]  /*1170*/  SHF.L.U32 R0, R176, 0x10, RZ ;  /* 0x00000010b0007819 */ /* 0x000fe400000006ff */
[C---:B------:R-:W-:Y:S02]  /*1180*/  PRMT R176, R177.reuse, 0x7632, R176 ;  /* 0x00007632b1b07816 */ /* 0x040fe400000000b0 */
[----:B------:R-:W-:Y:S02]  /*1190*/  SHF.L.U32 R183, R177, 0x10, RZ ;  /* 0x00000010b1b77819 */ /* 0x000fe400000006ff */
[----:B------:R-:W-:-:S02]  /*11a0*/  PRMT R8, R178, 0x7632, R8 ;  /* 0x00007632b2087816 */ /* 0x000fc40000000008 */
[C---:B------:R-:W-:Y:S02]  /*11b0*/  PRMT R177, R179.reuse, 0x7632, R177 ;  /* 0x00007632b3b17816 */ /* 0x040fe400000000b1 */
[----:B------:R-:W-:Y:S02]  /*11c0*/  SHF.L.U32 R182, R178, 0x10, RZ ;  /* 0x00000010b2b67819 */ /* 0x000fe400000006ff */
        /* <DEDUP_REMOVED lines=13> */
[C---:B--2---:R-:W-:Y:S01]  /*12a0*/  PRMT R3, R4.reuse, 0x7632, R3 ;  /* 0x0000763204037816 */ /* 0x044fe20000000003 */
[----:B------:R-:W-:Y:S01]  /*12b0*/  FMUL.FTZ R0, R11, R0 ;  /* 0x000000000b007220 */ /* 0x000fe20000410000 */
[----:B------:R-:W-:-:S02]  /*12c0*/  SHF.L.U32 R4, R4, 0x10, RZ ;  /* 0x0000001004047819 */ /* 0x000fc400000006ff */
[C---:B------:R-:W-:Y:S02]  /*12d0*/  PRMT R182, R6.reuse, 0x7632, R182 ;  /* 0x0000763206b67816 */ /* 0x040fe400000000b6 */
[----:B------:R-:W-:Y:S01]  /*12e0*/  SHF.L.U32 R183, R6, 0x10, RZ ;  /* 0x0000001006b77819 */ /* 0x000fe200000006ff */
[----:B------:R-:W-:Y:S01]  /*12f0*/  FADD.FTZ R80, R80, R4 ;  /* 0x0000000450507221 */ /* 0x000fe20000010000 */
[----:B------:R-:W-:Y:S01]  /*1300*/  SHF.L.U32 R6, R3, 0x10, RZ ;  /* 0x0000001003067819 */ /* 0x000fe200000006ff */
[-C--:B------:R-:W-:Y:S01]  /*1310*/  FFMA.FTZ R36, R0, R4.reuse, R36 ;  /* 0x0000000400247223 */ /* 0x080fe20000010024 */
[----:B------:R-:W-:Y:S01]  /*1320*/  FMUL.FTZ R3, R245, R4 ;  /* 0x00000004f5037220 */ /* 0x000fe20000410000 */
[----:B------:R-:W-:Y:S02]  /*1330*/  FMUL.FTZ R4, R11, R216 ;  /* 0x000000d80b047220 */ /* 0x000fe40000410000 */
[----:B------:R-:W2:Y:S01]  /*1340*/  LDL R216, [R1+0x14c] ;  /* 0x00014c0001d87983 */ /* 0x000ea20000100800 */
[----:B------:R-:W-:-:S02]  /*1350*/  PRMT R217, R5, 0x7632, R217 ;  /* 0x0000763205d97816 */ /* 0x000fc400000000d9 */
[----:B------:R-:W-:Y:S02]  /*1360*/  SHF.L.U32 R215, R5, 0x10, RZ ;  /* 0x0000001005d77819 */ /* 0x000fe400000006ff */
[----:B------:R-:W-:Y:S01]  /*1370*/  PRMT R5, R7, 0x7632, R5 ;  /* 0x0000763207057816 */ /* 0x000fe20000000005 */
[----:B---3--:R-:W-:Y:S01]  /*1380*/  FMUL.FTZ R245, R243, R183 ;  /* 0x000000b7f3f57220 */ /* 0x008fe20000410000 */
[----:B------:R-:W-:Y:S02]  /*1390*/  FMUL.FTZ R243, R11, R177 ;  /* 0x000000b10bf37220 */ /* 0x000fe40000410000 */
[----:B------:R-:W-:Y:S01]  /*13a0*/  SHF.L.U32 R177, R5, 0x10, RZ ;  /* 0x0000001005b17819 */ /* 0x000fe200000006ff */
[C---:B------:R-:W-:Y:S01]  /*13b0*/  FMUL.FTZ R5, R11.reuse, R180 ;  /* 0x000000b40b057220 */ /* 0x040fe20000410000 */
[----:B------:R-:W-:Y:S01]  /*13c0*/  FMUL.FTZ R246, R11, R179 ;  /* 0x000000b30bf67220 */ /* 0x000fe20000410000 */
[----:B------:R-:W-:Y:S01]  /*13d0*/  SHF.L.U32 R179, R182, 0x10, RZ ;  /* 0x00000010b6b37819 */ /* 0x000fe200000006ff */
[----:B------:R-:W-:Y:S01]  /*13e0*/  FADD.FTZ R81, R81, R6 ;  /* 0x0000000651517221 */ /* 0x000fe20000010000 */
[----:B------:R-:W-:Y:S01]  /*13f0*/  FFMA.FTZ R37, R5, R6, R37 ;  /* 0x0000000605257223 */ /* 0x000fe20000010025 */
[----:B------:R-:W-:Y:S01]  /*1400*/  FFMA.FTZ R180, R0, R3, RZ ;  /* 0x0000000300b47223 */ /* 0x000fe200000100ff */
[----:B------:R-:W-:Y:S01]  /*1410*/  SHF.L.U32 R181, R7, 0x10, RZ ;  /* 0x0000001007b57819 */ /* 0x000fe200000006ff */
[----:B------:R-:W-:Y:S01]  /*1420*/  FMUL.FTZ R244, R244, R215 ;  /* 0x000000d7f4f47220 */ /* 0x000fe20000410000 */
[----:B------:R-:W-:-:S04]  /*1430*/  SHF.L.U32 R7, R217, 0x10, RZ ;  /* 0x00000010d9077819 */ /* 0x000fc800000006ff */
[----:B------:R0:W-:Y:S01]  /*1440*/  STL [R1], R244 ;  /* 0x000000f401007387 */ /* 0x0001e20000100800 */
[----:B------:R-:W-:Y:S01]  /*1450*/  FMUL.FTZ R252, R252, R7 ;  /* 0x00000007fcfc7220 */ /* 0x000fe20000410000 */
[----:B------:R-:W-:Y:S01]  /*1460*/  FADD.FTZ R83, R83, R7 ;  /* 0x0000000753537221 */ /* 0x000fe20000010000 */
        /* <DEDUP_REMOVED lines=9> */
[----:B------:R-:W-:Y:S01]  /*1500*/  FADD.FTZ R87, R87, R177 ;  /* 0x000000b157577221 */ /* 0x000fe20000010000 */
[----:B------:R-:W-:Y:S01]  /*1510*/  FFMA.FTZ R43, R8, R177, R43 ;  /* 0x000000b1082b7223 */ /* 0x000fe2000001002b */
[----:B------:R-:W-:Y:S01]  /*1520*/  IADD3 R215, R9, 0x80, RZ ;  /* 0x0000008009d77810 */ /* 0x000fe20007ffe0ff */
[----:B--2---:R-:W-:Y:S01]  /*1530*/  FMUL.FTZ R182, R216, R6 ;  /* 0x00000006d8b67220 */ /* 0x004fe20000410000 */
[----:B------:R-:W-:Y:S01]  /*1540*/  FMUL.FTZ R6, R11, R178 ;  /* 0x000000b20b067220 */ /* 0x000fe20000410000 */
[----:B------:R-:W-:-:S02]  /*1550*/  FADD.FTZ R178, RZ, R3 ;  /* 0x00000003ffb27221 */ /* 0x000fc40000010000 */
[----:B------:R-:W-:Y:S02]  /*1560*/  FFMA.FTZ R180, R5, R182, R180 ;  /* 0x000000b605b47223 */ /* 0x000fe400000100b4 */
[----:B------:R-:W-:Y:S01]  /*1570*/  FADD.FTZ R178, R178, R182 ;  /* 0x000000b6b2b27221 */ /* 0x000fe20000010000 */
[----:B------:R1:W-:Y:S01]  /*1580*/  STL [R1+0x4], R182 ;  /* 0x000004b601007387 */ /* 0x0003e20000100800 */
[----:B------:R-:W-:Y:S02]  /*1590*/  FFMA.FTZ R180, R4, R244, R180 ;  /* 0x000000f404b47223 */ /* 0x000fe400000100b4 */
[----:B------:R-:W-:Y:S01]  /*15a0*/  FADD.FTZ R178, R178, R244 ;  /* 0x000000f4b2b27221 */ /* 0x000fe20000010000 */
[C---:B------:R-:W-:Y:S01]  /*15b0*/  FFMA.FTZ R39, R6.reuse, R7, R39 ;  /* 0x0000000706277223 */ /* 0x040fe20000010027 */
[----:B------:R-:W-:Y:S01]  /*15c0*/  FMUL.FTZ R7, R11, R176 ;  /* 0x000000b00b077220 */ /* 0x000fe20000410000 */
[----:B------:R-:W-:Y:S01]  /*15d0*/  FFMA.FTZ R176, R6, R252, R180 ;  /* 0x000000fc06b07223 */ /* 0x000fe200000100b4 */
[----:B------:R-:W-:Y:S01]  /*15e0*/  FADD.FTZ R178, R178, R252 ;  /* 0x000000fcb2b27221 */ /* 0x000fe20000010000 */
[----:B0-----:R-:W-:-:S02]  /*15f0*/  FMUL.FTZ R244, R241, R179 ;  /* 0x000000b3f1f47220 */ /* 0x001fc40000410000 */
[----:B------:R-:W-:Y:S01]  /*1600*/  FFMA.FTZ R176, R246, R245, R176 ;  /* 0x000000f5f6b07223 */ /* 0x000fe200000100b0 */
[----:B------:R-:W-:-:S03]  /*1610*/  FADD.FTZ R178, R178, R245 ;  /* 0x000000f5b2b27221 */ /* 0x000fc60000010000 */
[----:B------:R-:W-:Y:S01]  /*1620*/  FFMA.FTZ R176, R7, R244, R176 ;  /* 0x000000f407b07223 */ /* 0x000fe200000100b0 */
[----:B------:R-:W-:Y:S01]  /*1630*/  FADD.FTZ R178, R178, R244 ;  /* 0x000000f4b2b27221 */ /* 0x000fe20000010000 */
[----:B------:R-:W-:Y:S02]  /*1640*/  FMUL.FTZ R241, R251, R177 ;  /* 0x000000b1fbf17220 */ /* 0x000fe40000410000 */
[----:B------:R-:W-:Y:S01]  /*1650*/  FFMA.FTZ R176, R243, R242, R176 ;  /* 0x000000f2f3b07223 */ /* 0x000fe200000100b0 */
[----:B------:R-:W-:Y:S01]  /*1660*/  FADD.FTZ R178, R178, R242 ;  /* 0x000000f2b2b27221 */ /* 0x000fe20000010000 */
[----:B------:R-:W-:Y:S02]  /*1670*/  FFMA.FTZ R41, R7, R179, R41 ;  /* 0x000000b307297223 */ /* 0x000fe40000010029 */
[----:B------:R-:W-:Y:S01]  /*1680*/  FFMA.FTZ R217, R8, R241, R176 ;  /* 0x000000f108d97223 */ /* 0x000fe200000100b0 */
[----:B-1----:R-:W-:-:S07]  /*1690*/  FADD.FTZ R216, R178, R241 ;  /* 0x000000f1b2d87221 */ /* 0x002fce0000010000 */
.L_x_4764:
[----:B------:R-:W-:Y:S05]  /*16a0*/  BSYNC B0 ;  /* 0x0000000000007941 */ /* 0x000fea0003800000 */
.L_x_4763:
        /* <DEDUP_REMOVED lines=9> */
[----:B------:R-:W4:Y:S04]  /*1740*/  LDL R237, [R1+0xf4] ;  /* 0x0000f40001ed7983 */ /* 0x000f280000100800 */
[----:B------:R-:W4:Y:S01]  /*1750*/  LDL R235, [R1+0xd8] ;  /* 0x0000d80001eb7983 */ /* 0x000f220000100800 */
[----:B0-----:R-:W-:-:S03]  /*1760*/  IMAD.WIDE.U32 R176, R215, 0x10, R176 ;  /* 0x00000010d7b07825 */ /* 0x001fc600078e00b0 */
[----:B------:R-:W4:Y:S04]  /*1770*/  LDL R251, [R1+0xe4] ;  /* 0x0000e40001fb7983 */ /* 0x000f280000100800 */
        /* <DEDUP_REMOVED lines=11> */
[----:B--2---:R-:W-:Y:S02]  /*1830*/  SHF.L.U32 R181, R12, 0x10, RZ ;  /* 0x000000100cb57819 */ /* 0x004fe400000006ff */
[----:B------:R-:W-:Y:S02]  /*1840*/  PRMT R180, R14, 0x7632, R180 ;  /* 0x000076320eb47816 */ /* 0x000fe400000000b4 */
[----:B------:R-:W-:Y:S01]  /*1850*/  SHF.L.U32 R191, R15, 0x10, RZ ;  /* 0x000000100fbf7819 */ /* 0x000fe200000006ff */
[----:B------:R-:W-:Y:S01]  /*1860*/  FADD.FTZ R181, -R16, R181 ;  /* 0x000000b510b57221 */ /* 0x000fe20000010100 */
[----:B------:R-:W-:Y:S02]  /*1870*/  PRMT R231, R12, 0x7632, R231 ;  /* 0x000076320ce77816 */ /* 0x000fe400000000e7 */
[----:B------:R-:W-:-:S02]  /*1880*/  PRMT R182, R13, 0x7632, R182 ;  /* 0x000076320db67816 */ /* 0x000fc400000000b6 */
[----:B------:R-:W-:Y:S02]  /*1890*/  SHF.L.U32 R232, R14, 0x10, RZ ;  /* 0x000000100ee87819 */ /* 0x000fe400000006ff */
[----:B------:R-:W-:Y:S02]  /*18a0*/  PRMT R183, R15, 0x7632, R183 ;  /* 0x000076320fb77816 */ /* 0x000fe400000000b7 */
[----:B------:R-:W-:Y:S01]  /*18b0*/  SHF.L.U32 R15, R180, 0x10, RZ ;  /* 0x00000010b40f7819 */ /* 0x000fe200000006ff */
[----:B------:R-:W-:Y:S01]  /*18c0*/  FADD.FTZ R180, -R16, R191 ;  /* 0x000000bf10b47221 */ /* 0x000fe20000010100 */
[----:B------:R-:W-:Y:S01]  /*18d0*/  SHF.L.U32 R12, R13, 0x10, RZ ;  /* 0x000000100d0c7819 */ /* 0x000fe200000006ff */
[----:B------:R-:W-:Y:S01]  /*18e0*/  FMUL.FTZ R191, R11, R181 ;  /* 0x000000b50bbf7220 */ /* 0x000fe20000410000 */
[----:B---3--:R-:W-:Y:S02]  /*18f0*/  SHF.L.U32 R234, R176, 0x10, RZ ;  /* 0x00000010b0ea7819 */ /* 0x008fe400000006ff */
[----:B------:R-:W-:-:S02]  /*1900*/  SHF.L.U32 R13, R231, 0x10, RZ ;  /* 0x00000010e70d7819 */ /* 0x000fc400000006ff */
[----:B------:R-:W-:Y:S01]  /*1910*/  SHF.L.U32 R14, R182, 0x10, RZ ;  /* 0x00000010b60e7819 */ /* 0x000fe200000006ff */
[--C-:B------:R-:W-:Y:S01]  /*1920*/  FADD.FTZ R182, -R16, R232.reuse ;  /* 0x000000e810b67221 */ /* 0x100fe20000010100 */
[----:B------:R-:W-:Y:S01]  /*1930*/  IMAD.U32 R183, R183, 0x10000, RZ ;  /* 0x00010000b7b77824 */ /* 0x000fe200078e00ff */
[----:B------:R-:W-:Y:S01]  /*1940*/  PRMT R232, R177, 0x7632, R232 ;  /* 0x00007632b1e87816 */ /* 0x000fe200000000e8 */
[----:B------:R-:W-:Y:S01]  /*1950*/  FADD.FTZ R88, R88, R234 ;  /* 0x000000ea58587221 */ /* 0x000fe20000010000 */
[-C--:B------:R-:W-:Y:S01]  /*1960*/  FFMA.FTZ R44, R191, R234.reuse, R44 ;  /* 0x000000eabf2c7223 */ /* 0x080fe2000001002c */
[----:B------:R-:W-:Y:S01]  /*1970*/  FMUL.FTZ R240, R236, R234 ;  /* 0x000000eaecf07220 */ /* 0x000fe20000410000 */
[C---:B------:R-:W-:Y:S01]  /*1980*/  FADD.FTZ R12, -R16.reuse, R12 ;  /* 0x0000000c100c7221 */ /* 0x040fe20000010100 */
[C---:B------:R-:W-:Y:S01]  /*1990*/  FADD.FTZ R13, -R16.reuse, R13 ;  /* 0x0000000d100d7221 */ /* 0x040fe20000010100 */
[C---:B------:R-:W-:Y:S01]  /*19a0*/  FADD.FTZ R14, -R16.reuse, R14 ;  /* 0x0000000e100e7221 */ /* 0x040fe20000010100 */
[C---:B------:R-:W-:Y:S01]  /*19b0*/  FADD.FTZ R15, -R16.reuse, R15 ;  /* 0x0000000f100f7221 */ /* 0x040fe20000010100 */
[----:B------:R-:W2:Y:S01]  /*19c0*/  LDL R234, [R1+0xdc] ;  /* 0x0000dc0001ea7983 */ /* 0x000ea20000100800 */
[----:B------:R-:W-:Y:S01]  /*19d0*/  FADD.FTZ R16, -R16, R183 ;  /* 0x000000b710107221 */ /* 0x000fe20000010100 */
[----:B------:R-:W-:-:S02]  /*19e0*/  SHF.L.U32 R231, R177, 0x10, RZ ;  /* 0x00000010b1e77819 */ /* 0x000fc400000006ff */
[C---:B------:R-:W-:Y:S02]  /*19f0*/  PRMT R177, R178.reuse, 0x7632, R177 ;  /* 0x00007632b2b17816 */ /* 0x040fe400000000b1 */
[----:B------:R-:W-:Y:S02]  /*1a00*/  SHF.L.U32 R183, R178, 0x10, RZ ;  /* 0x00000010b2b77819 */ /* 0x000fe400000006ff */
[----:B------:R-:W-:Y:S02]  /*1a10*/  SHF.L.U32 R178, R232, 0x10, RZ ;  /* 0x00000010e8b27819 */ /* 0x000fe400000006ff */
[----:B------:R-:W3:Y:S01]  /*1a20*/  LDL R232, [R1+0xe0] ;  /* 0x0000e00001e87983 */ /* 0x000ee20000100800 */
[----:B------:R-:W-:Y:S02]  /*1a30*/  PRMT R233, R176, 0x7632, R233 ;  /* 0x00007632b0e97816 */ /* 0x000fe400000000e9 */
[C---:B------:R-:W-:Y:S02]  /*1a40*/  PRMT R176, R179.reuse, 0x7632, R176 ;  /* 0x00007632b3b07816 */ /* 0x040fe400000000b0 */
[----:B------:R-:W-:Y:S01]  /*1a50*/  SHF.L.U32 R181, R179, 0x10, RZ ;  /* 0x00000010b3b57819 */ /* 0x000fe200000006ff */
[----:B------:R-:W-:Y:S01]  /*1a60*/  FMUL.FTZ R13, R11, R13 ;  /* 0x0000000d0b0d7220 */ /* 0x000fe20000410000 */
[----:B------:R-:W-:Y:S01]  /*1a70*/  SHF.L.U32 R179, R233, 0x10, RZ ;  /* 0x00000010e9b37819 */ /* 0x000fe200000006ff */
[----:B------:R-:W-:Y:S01]  /*1a80*/  FMUL.FTZ R233, R11, R180 ;  /* 0x000000b40be97220 */ /* 0x000fe20000410000 */
[----:B------:R-:W-:-:S03]  /*1a90*/  FADD.FTZ R180, R216, R240 ;  /* 0x000000f0d8b47221 */ /* 0x000fc60000010000 */
[----:B------:R-:W-:Y:S01]  /*1aa0*/  FADD.FTZ R89, R89, R179 ;  /* 0x000000b359597221 */ /* 0x000fe20000010000 */
[-C--:B------:R-:W-:Y:S01]  /*1ab0*/  FFMA.FTZ R45, R13, R179.reuse, R45 ;  /* 0x000000b30d2d7223 */ /* 0x080fe2000001002d */
[----:B------:R-:W-:Y:S01]  /*1ac0*/  FMUL.FTZ R239, R239, R179 ;  /* 0x000000b3efef7220 */ /* 0x000fe20000410000 */
[----:B------:R-:W-:Y:S01]  /*1ad0*/  FFMA.FTZ R179, R191, R240, R217 ;  /* 0x000000f0bfb37223 */ /* 0x000fe200000100d9 */
[C---:B------:R-:W-:Y:S01]  /*1ae0*/  FMUL.FTZ R14, R11.reuse, R14 ;  /* 0x0000000e0b0e7220 */ /* 0x040fe20000410000 */
[----:B------:R-:W-:Y:S01]  /*1af0*/  FMUL.FTZ R12, R11, R12 ;  /* 0x0000000c0b0c7220 */ /* 0x000fe20000410000 */
[----:B----4-:R-:W-:Y:S01]  /*1b00*/  FMUL.FTZ R238, R238, R231 ;  /* 0x000000e7eeee7220 */ /* 0x010fe20000410000 */
        /* <DEDUP_REMOVED lines=18> */
[----:B------:R-:W-:Y:S02]  /*1c30*/  FMUL.FTZ R16, R11, R16 ;  /* 0x000000100b107220 */ /* 0x000fe40000410000 */
[-C--:B------:R-:W-:Y:S01]  /*1c40*/  FMUL.FTZ R231, R251, R176.reuse ;  /* 0x000000b0fbe77220 */ /* 0x080fe20000410000 */
        /* <DEDUP_REMOVED lines=14> */
[----:B------:R-:W-:-:S03]  /*1d30*/  FFMA.FTZ R179, R233, R232, R179 ;  /* 0x000000e8e9b37223 */ /* 0x000fc600000100b3 */
[----:B------:R-:W-:Y:S01]  /*1d40*/  FADD.FTZ R216, R178, R231 ;  /* 0x000000e7b2d87221 */ /* 0x000fe20000010000 */
[----:B------:R-:W-:-:S07]  /*1d50*/  FFMA.FTZ R217, R16, R231, R179 ;  /* 0x000000e710d97223 */ /* 0x000fce00000100b3 */
.L_x_4766:
[----:B------:R-:W-:Y:S05]  /*1d60*/  BSYNC B0 ;  /* 0x0000000000007941 */ /* 0x000fea0003800000 */
.L_x_4765:
[----:B------:R-:W-:Y:S04]  /*1d70*/  BSSY B0, `(.L_x_4767) ;  /* 0x000006b000007945 */ /* 0x000fe80003800000 */
[----:B------:R-:W-:Y:S05]  /*1d80*/  @!P1 BRA `(.L_x_4768) ;  /* 0x0000000400a49947 */ /* 0x000fea0003800000 */
        /* <DEDUP_REMOVED lines=20> */
[----:B------:R-:W-:-:S03]  /*1ed0*/  ISETP.NE.AND P4, PT, R250, RZ, PT ;  /* 0x000000fffa00720c */ /* 0x000fc60003f85270 */
[----:B------:R0:W5:Y:S02]  /*1ee0*/  LDG.E.64 R22, desc[UR4][R18.64] ;  /* 0x0000000412167981 */ /* 0x000164000c1e1b00 */
[----:B-----5:R-:W-:Y:S02]  /*1ef0*/  FSEL R21, R214, RZ, !P4 ;  /* 0x000000ffd6157208 */ /* 0x020fe40006000000 */
[----:B----4-:R-:W-:-:S05]  /*1f00*/  SHF.L.U32 R190, R176, 0x10, RZ ;  /* 0x00000010b0be7819 */ /* 0x010fca00000006ff */
[----:B------:R-:W-:-:S04]  /*1f10*/  FADD.FTZ R190, -R21, R190 ;  /* 0x000000be15be7221 */ /* 0x000fc80000010100 */
[----:B------:R-:W-:Y:S01]  /*1f20*/  FMUL.FTZ R190, R11, R190 ;  /* 0x000000be0bbe7220 */ /* 0x000fe20000410000 */
[----:B--2---:R-:W-:-:S05]  /*1f30*/  SHF.L.U32 R210, R180, 0x10, RZ ;  /* 0x00000010b4d27819 */ /* 0x004fca00000006ff */
[----:B------:R-:W-:Y:S01]  /*1f40*/  FADD.FTZ R96, R96, R210 ;  /* 0x000000d260607221 */ /* 0x000fe20000010000 */
[-C--:B------:R-:W-:Y:S01]  /*1f50*/  FFMA.FTZ R52, R190, R210.reuse, R52 ;  /* 0x000000d2be347223 */ /* 0x080fe20000010034 */
[----:B------:R-:W-:Y:S02]  /*1f60*/  FMUL.FTZ R230, R228, R210 ;  /* 0x000000d2e4e67220 */ /* 0x000fe40000410000 */
[----:B------:R-:W2:Y:S01]  /*1f70*/  LDL R210, [R1+0xa0] ;  /* 0x0000a00001d27983 */ /* 0x000ea20000100800 */
[C---:B0-----:R-:W-:Y:S02]  /*1f80*/  PRMT R19, R177.reuse, 0x7632, R19 ;  /* 0x00007632b1137816 */ /* 0x041fe40000000013 */
[----:B------:R-:W-:Y:S02]  /*1f90*/  SHF.L.U32 R17, R177, 0x10, RZ ;  /* 0x00000010b1117819 */ /* 0x000fe400000006ff */
[----:B------:R-:W-:Y:S02]  /*1fa0*/  PRMT R18, R176, 0x7632, R18 ;  /* 0x00007632b0127816 */ /* 0x000fe40000000012 */
[----:B------:R-:W-:-:S02]  /*1fb0*/  PRMT R20, R178, 0x7632, R20 ;  /* 0x00007632b2147816 */ /* 0x000fc40000000014 */
[----:B------:R-:W-:Y:S02]  /*1fc0*/  SHF.L.U32 R177, R178, 0x10, RZ ;  /* 0x00000010b2b17819 */ /* 0x000fe400000006ff */
[C---:B------:R-:W-:Y:S02]  /*1fd0*/  PRMT R178, R179.reuse, 0x7632, R178 ;  /* 0x00007632b3b27816 */ /* 0x040fe400000000b2 */
        /* <DEDUP_REMOVED lines=11> */
[--C-:B------:R-:W-:Y:S01]  /*2090*/  FADD.FTZ R21, -R21, R178.reuse ;  /* 0x000000b215157221 */ /* 0x100fe20000010100 */
[----:B------:R-:W-:Y:S02]  /*20a0*/  PRMT R179, R180, 0x7632, R179 ;  /* 0x00007632b4b37816 */ /* 0x000fe400000000b3 */
[----:B------:R-:W-:-:S02]  /*20b0*/  PRMT R178, R181, 0x7632, R178 ;  /* 0x00007632b5b27816 */ /* 0x000fc400000000b2 */
[----:B------:R-:W-:Y:S02]  /*20c0*/  SHF.L.U32 R209, R181, 0x10, RZ ;  /* 0x00000010b5d17819 */ /* 0x000fe400000006ff */
[C---:B------:R-:W-:Y:S02]  /*20d0*/  PRMT R181, R182.reuse, 0x7632, R181 ;  /* 0x00007632b6b57816 */ /* 0x040fe400000000b5 */
[----:B------:R-:W-:Y:S01]  /*20e0*/  SHF.L.U32 R182, R182, 0x10, RZ ;  /* 0x00000010b6b67819 */ /* 0x000fe200000006ff */
[----:B------:R-:W-:Y:S01]  /*20f0*/  FMUL.FTZ R18, R11, R18 ;  /* 0x000000120b127220 */ /* 0x000fe20000410000 */
[----:B------:R-:W-:Y:S01]  /*2100*/  SHF.L.U32 R179, R179, 0x10, RZ ;  /* 0x00000010b3b37819 */ /* 0x000fe200000006ff */
[----:B---3--:R-:W-:Y:S01]  /*2110*/  FMUL.FTZ R228, R213, R209 ;  /* 0x000000d1d5e47220 */ /* 0x008fe20000410000 */
[----:B------:R-:W-:Y:S01]  /*2120*/  PRMT R180, R183, 0x7632, R180 ;  /* 0x00007632b7b47816 */ /* 0x000fe200000000b4 */
[----:B------:R-:W-:Y:S01]  /*2130*/  FMUL.FTZ R213, R211, R182 ;  /* 0x000000b6d3d57220 */ /* 0x000fe20000410000 */
[----:B------:R-:W-:Y:S01]  /*2140*/  FMUL.FTZ R211, R11, R176 ;  /* 0x000000b00bd37220 */ /* 0x000fe20000410000 */
        /* <DEDUP_REMOVED lines=44> */
[----:B------:R-:W-:-:S07]  /*2410*/  FFMA.FTZ R217, R21, R209, R179 ;  /* 0x000000d115d97223 */ /* 0x000fce00000100b3 */
.L_x_4768:
[----:B------:R-:W-:Y:S05]  /*2420*/  BSYNC B0 ;  /* 0x0000000000007941 */ /* 0x000fea0003800000 */
.L_x_4767:
        /* <DEDUP_REMOVED lines=22> */
[----:B------:R-:W5:Y:S01]  /*2590*/  LDG.E.64 R28, desc[UR4][R28.64] ;  /* 0x000000041c1c7981 */ /* 0x000f62000c1e1b00 */
[C---:B--2---:R-:W-:Y:S02]  /*25a0*/  PRMT R185, R176.reuse, 0x7632, R185 ;  /* 0x00007632b0b97816 */ /* 0x044fe400000000b9 */
[----:B------:R-:W-:Y:S02]  /*25b0*/  SHF.L.U32 R186, R176, 0x10, RZ ;  /* 0x00000010b0ba7819 */ /* 0x000fe400000006ff */
[----:B------:R-:W-:Y:S02]  /*25c0*/  PRMT R187, R177, 0x7632, R187 ;  /* 0x00007632b1bb7816 */ /* 0x000fe400000000bb */
[----:B-----5:R-:W-:Y:S02]  /*25d0*/  FSEL R176, R214, RZ, !P4 ;  /* 0x000000ffd6b07208 */ /* 0x020fe40006000000 */
[C---:B---3--:R-:W-:Y:S02]  /*25e0*/  PRMT R205, R181.reuse, 0x7632, R205 ;  /* 0x00007632b5cd7816 */ /* 0x048fe400000000cd */
[----:B------:R-:W-:-:S02]  /*25f0*/  SHF.L.U32 R204, R181, 0x10, RZ ;  /* 0x00000010b5cc7819 */ /* 0x000fc400000006ff */
[----:B------:R-:W-:Y:S02]  /*2600*/  SHF.L.U32 R181, R205, 0x10, RZ ;  /* 0x00000010cdb57819 */ /* 0x000fe400000006ff */
[----:B------:R-:W2:Y:S01]  /*2610*/  LDL R205, [R1+0x60] ;  /* 0x0000600001cd7983 */ /* 0x000ea20000100800 */
[----:B------:R-:W-:Y:S02]  /*2620*/  SHF.L.U32 R184, R177, 0x10, RZ ;  /* 0x00000010b1b87819 */ /* 0x000fe400000006ff */
[C---:B------:R-:W-:Y:S02]  /*2630*/  SHF.L.U32 R188, R178.reuse, 0x10, RZ ;  /* 0x00000010b2bc7819 */ /* 0x040fe400000006ff */
[----:B------:R-:W-:Y:S02]  /*2640*/  PRMT R177, R178, 0x7632, R177 ;  /* 0x00007632b2b17816 */ /* 0x000fe400000000b1 */
[C---:B------:R-:W-:Y:S02]  /*2650*/  PRMT R178, R179.reuse, 0x7632, R178 ;  /* 0x00007632b3b27816 */ /* 0x040fe400000000b2 */
[----:B------:R-:W-:Y:S01]  /*2660*/  SHF.L.U32 R189, R179, 0x10, RZ ;  /* 0x00000010b3bd7819 */ /* 0x000fe200000006ff */
[----:B------:R-:W-:Y:S01]  /*2670*/  FADD.FTZ R186, -R176, R186 ;  /* 0x000000bab0ba7221 */ /* 0x000fe20000010100 */
[----:B------:R-:W-:-:S02]  /*2680*/  IMAD.U32 R179, R187, 0x10000, RZ ;  /* 0x00010000bbb37824 */ /* 0x000fc400078e00ff */
[----:B------:R-:W-:Y:S01]  /*2690*/  FADD.FTZ R187, -R176, R188 ;  /* 0x000000bcb0bb7221 */ /* 0x000fe20000010100 */
[----:B------:R-:W-:Y:S01]  /*26a0*/  SHF.L.U32 R188, R178, 0x10, RZ ;  /* 0x00000010b2bc7819 */ /* 0x000fe200000006ff */
[----:B------:R-:W-:Y:S01]  /*26b0*/  FADD.FTZ R178, -R176, R189 ;  /* 0x000000bdb0b27221 */ /* 0x000fe20000010100 */
[----:B------:R-:W-:Y:S01]  /*26c0*/  SHF.L.U32 R207, R180, 0x10, RZ ;  /* 0x00000010b4cf7819 */ /* 0x000fe200000006ff */
[----:B------:R-:W-:-:S04]  /*26d0*/  FMUL.FTZ R189, R11, R186 ;  /* 0x000000ba0bbd7220 */ /* 0x000fc80000410000 */
[----:B------:R-:W-:Y:S01]  /*26e0*/  FADD.FTZ R104, R104, R207 ;  /* 0x000000cf68687221 */ /* 0x000fe20000010000 */
[-C--:B------:R-:W-:Y:S01]  /*26f0*/  FFMA.FTZ R60, R189, R207.reuse, R60 ;  /* 0x000000cfbd3c7223 */ /* 0x080fe2000001003c */
[----:B------:R-:W-:Y:S02]  /*2700*/  FMUL.FTZ R225, R218, R207 ;  /* 0x000000cfdae17220 */ /* 0x000fe40000410000 */
[----:B------:R-:W3:Y:S01]  /*2710*/  LDL R207, [R1+0x5c] ;  /* 0x00005c0001cf7983 */ /* 0x000ee20000100800 */
[----:B------:R-:W-:Y:S02]  /*2720*/  SHF.L.U32 R185, R185, 0x10, RZ ;  /* 0x00000010b9b97819 */ /* 0x000fe400000006ff */
[----:B------:R-:W-:Y:S01]  /*2730*/  SHF.L.U32 R177, R177, 0x10, RZ ;  /* 0x00000010b1b17819 */ /* 0x000fe200000006ff */
[----:B------:R-:W-:Y:S01]  /*2740*/  FADD.FTZ R184, -R176, R184 ;  /* 0x000000b8b0b87221 */ /* 0x000fe20000010100 */
[----:B------:R-:W-:Y:S01]  /*2750*/  PRMT R206, R180, 0x7632, R206 ;  /* 0x00007632b4ce7816 */ /* 0x000fe200000000ce */
[C---:B------:R-:W-:Y:S01]  /*2760*/  FADD.FTZ R185, -R176.reuse, R185 ;  /* 0x000000b9b0b97221 */ /* 0x040fe20000010100 */
[C---:B------:R-:W-:Y:S01]  /*2770*/  FADD.FTZ R179, -R176.reuse, R179 ;  /* 0x000000b3b0b37221 */ /* 0x040fe20000010100 */
[C---:B------:R-:W-:Y:S01]  /*2780*/  FADD.FTZ R177, -R176.reuse, R177 ;  /* 0x000000b1b0b17221 */ /* 0x040fe20000010100 */
[----:B------:R-:W-:Y:S01]  /*2790*/  FADD.FTZ R176, -R176, R188 ;  /* 0x000000bcb0b07221 */ /* 0x000fe20000010100 */
[----:B------:R-:W-:-:S02]  /*27a0*/  PRMT R180, R182, 0x7632, R180 ;  /* 0x00007632b6b47816 */ /* 0x000fc400000000b4 */
[----:B------:R-:W-:Y:S02]  /*27b0*/  SHF.L.U32 R188, R182, 0x10, RZ ;  /* 0x00000010b6bc7819 */ /* 0x000fe400000006ff */
[----:B------:R-:W-:Y:S01]  /*27c0*/  PRMT R186, R183, 0x7632, R186 ;  /* 0x00007632b7ba7816 */ /* 0x000fe200000000ba */
[----:B------:R-:W-:Y:S01]  /*27d0*/  FMUL.FTZ R185, R11, R185 ;  /* 0x000000b90bb97220 */ /* 0x000fe20000410000 */
[----:B------:R-:W-:Y:S02]  /*27e0*/  SHF.L.U32 R183, R183, 0x10, RZ ;  /* 0x00000010b7b77819 */ /* 0x000fe400000006ff */
[----:B------:R-:W-:Y:S01]  /*27f0*/  SHF.L.U32 R182, R206, 0x10, RZ ;  /* 0x00000010ceb67819 */ /* 0x000fe200000006ff */
[----:B------:R-:W-:Y:S02]  /*2800*/  FMUL.FTZ R206, R11, R178 ;  /* 0x000000b20bce7220 */ /* 0x000fe40000410000 */
[----:B------:R-:W-:Y:S02]  /*2810*/  FADD.FTZ R110, R110, R183 ;  /* 0x000000b76e6e7221 */ /* 0x000fe40000010000 */
[----:B------:R-:W-:Y:S01]  /*2820*/  FFMA.FTZ R66, R206, R183, R66 ;  /* 0x000000b7ce427223 */ /* 0x000fe20000010042 */
[----:B------:R-:W-:Y:S01]  /*2830*/  FADD.FTZ R105, R105, R182 ;  /* 0x000000b669697221 */ /* 0x000fe20000010000 */
[-C--:B------:R-:W-:Y:S01]  /*2840*/  FFMA.FTZ R61, R185, R182.reuse, R61 ;  /* 0x000000b6b93d7223 */ /* 0x080fe2000001003d */
[----:B------:R-:W-:Y:S01]  /*2850*/  FMUL.FTZ R224, R224, R182 ;  /* 0x000000b6e0e07220 */ /* 0x000fe20000410000 */
[----:B------:R-:W-:Y:S01]  /*2860*/  FFMA.FTZ R182, R189, R225, R217 ;  /* 0x000000e1bdb67223 */ /* 0x000fe200000100d9 */
[----:B------:R-:W-:Y:S01]  /*2870*/  SHF.L.U32 R178, R186, 0x10, RZ ;  /* 0x00000010bab27819 */ /* 0x000fe200000006ff */
[C---:B------:R-:W-:Y:S01]  /*2880*/  FMUL.FTZ R186, R11.reuse, R179 ;  /* 0x000000b30bba7220 */ /* 0x040fe20000410000 */
[----:B------:R-:W-:Y:S01]  /*2890*/  FMUL.FTZ R184, R11, R184 ;  /* 0x000000b80bb87220 */ /* 0x000fe20000410000 */
[----:B----4-:R-:W-:Y:S01]  /*28a0*/  FMUL.FTZ R221, R221, R204 ;  /* 0x000000ccdddd7220 */ /* 0x010fe20000410000 */
[----:B------:R-:W-:Y:S01]  /*28b0*/  FFMA.FTZ R182, R185, R224, R182 ;  /* 0x000000e0b9b67223 */ /* 0x000fe200000100b6 */
[----:B------:R-:W-:Y:S01]  /*28c0*/  FMUL.FTZ R219, R219, R181 ;  /* 0x000000b5dbdb7220 */ /* 0x000fe20000410000 */
[----:B------:R-:W-:-:S02]  /*28d0*/  FMUL.FTZ R218, R11, R187 ;  /* 0x000000bb0bda7220 */ /* 0x000fc40000410000 */
[----:B------:R-:W-:Y:S01]  /*28e0*/  FFMA.FTZ R182, R184, R221, R182 ;  /* 0x000000ddb8b67223 */ /* 0x000fe200000100b6 */
[----:B------:R-:W-:Y:S01]  /*28f0*/  SHF.L.U32 R180, R180, 0x10, RZ ;  /* 0x00000010b4b47819 */ /* 0x000fe200000006ff */
[----:B------:R-:W-:Y:S01]  /*2900*/  FMUL.FTZ R187, R11, R177 ;  /* 0x000000b10bbb7220 */ /* 0x000fe20000410000 */
[----:B------:R-:W-:Y:S01]  /*2910*/  FMUL.FTZ R208, R208, R188 ;  /* 0x000000bcd0d07220 */ /* 0x000fe20000410000 */
[----:B------:R-:W-:-:S04]  /*2920*/  FFMA.FTZ R177, R186, R219, R182 ;  /* 0x000000dbbab17223 */ /* 0x000fc800000100b6 */
[----:B------:R-:W-:Y:S01]  /*2930*/  FFMA.FTZ R177, R218, R208, R177 ;  /* 0x000000d0dab17223 */ /* 0x000fe200000100b1 */
        /* <DEDUP_REMOVED lines=14> */
[----:B------:R-:W-:-:S04]  /*2a20*/  FADD.FTZ R183, R216, R225 ;  /* 0x000000e1d8b77221 */ /* 0x000fc80000010000 */
[----:B------:R-:W-:-:S04]  /*2a30*/  FADD.FTZ R179, R183, R224 ;  /* 0x000000e0b7b37221 */ /* 0x000fc80000010000 */
[----:B------:R-:W-:-:S04]  /*2a40*/  FADD.FTZ R179, R179, R221 ;  /* 0x000000ddb3b37221 */ /* 0x000fc80000010000 */
[----:B------:R-:W-:-:S04]  /*2a50*/  FADD.FTZ R179, R179, R219 ;  /* 0x000000dbb3b37221 */ /* 0x000fc80000010000 */
[----:B------:R-:W-:Y:S01]  /*2a60*/  FADD.FTZ R179, R179, R208 ;  /* 0x000000d0b3b37221 */ /* 0x000fe20000010000 */
[----:B---3--:R-:W-:-:S04]  /*2a70*/  FMUL.FTZ R207, R207, R180 ;  /* 0x000000b4cfcf7220 */ /* 0x008fc80000410000 */
[----:B------:R-:W-:Y:S01]  /*2a80*/  FADD.FTZ R179, R179, R207 ;  /* 0x000000cfb3b37221 */ /* 0x000fe20000010000 */
[----:B------:R-:W-:-:S03]  /*2a90*/  FFMA.FTZ R177, R187, R207, R177 ;  /* 0x000000cfbbb17223 */ /* 0x000fc600000100b1 */
[----:B------:R-:W-:Y:S01]  /*2aa0*/  FADD.FTZ R179, R179, R205 ;  /* 0x000000cdb3b37221 */ /* 0x000fe20000010000 */
[----:B------:R-:W-:-:S03]  /*2ab0*/  FFMA.FTZ R177, R206, R205, R177 ;  /* 0x000000cdceb17223 */ /* 0x000fc600000100b1 */
[----:B------:R-:W-:Y:S01]  /*2ac0*/  FADD.FTZ R216, R179, R204 ;  /* 0x000000ccb3d87221 */ /* 0x000fe20000010000 */
[----:B------:R-:W-:-:S07]  /*2ad0*/  FFMA.FTZ R217, R188, R204, R177 ;  /* 0x000000ccbcd97223 */ /* 0x000fce00000100b1 */
.L_x_4770:
[----:B------:R-:W-:Y:S05]  /*2ae0*/  BSYNC B0 ;  /* 0x0000000000007941 */ /* 0x000fea0003800000 */
.L_x_4769:
        /* <DEDUP_REMOVED lines=17> */
[C---:B0-----:R-:W-:Y:S02]  /*2c00*/  IMAD.WIDE.U32 R180, R215.reuse, 0x10, R180 ;  /* 0x00000010d7b47825 */ /* 0x041fe400078e00b4 */
[----:B------:R-:W4:Y:S04]  /*2c10*/  LDL R251, [R1+0x1c] ;  /* 0x00001c0001fb7983 */ /* 0x000f280000100800 */
[----:B------:R-:W3:Y:S04]  /*2c20*/  LDG.E.128 R180, desc[UR4][R180.64] ;  /* 0x00000004b4b47981 */ /* 0x000ee8000c1e1d00 */
[----:B------:R-:W4:Y:S02]  /*2c30*/  LDL R250, [R1+0x24] ;  /* 0x0000240001fa7983 */ /* 0x000f240000100800 */
[----:B------:R-:W-:-:S04]  /*2c40*/  @P4 LEA R30, P5, R215, UR8, 0x4 ;  /* 0x00000008d71e4c11 */ /* 0x000fc8000f8a20ff */
[----:B------:R-:W-:-:S05]  /*2c50*/  @P4 LEA.HI.X R31, R215, UR9, RZ, 0x4, P5 ;  /* 0x00000009d71f4c11 */ /* 0x000fca000a8f24ff */
[----:B------:R0:W5:Y:S02]  /*2c60*/  @P4 LDG.E.128 R32, desc[UR4][R30.64] ;  /* 0x000000041e204981 */ /* 0x000164000c1e1d00 */
[----:B0-----:R-:W-:-:S04]  /*2c70*/  LEA R30, P4, R215, UR12, 0x3 ;  /* 0x0000000cd71e7c11 */ /* 0x001fc8000f8818ff */
[----:B------:R-:W-:-:S06]  /*2c80*/  LEA.HI.X R31, R215, UR13, RZ, 0x3, P4 ;  /* 0x0000000dd71f7c11 */ /* 0x000fcc000a0f1cff */
[----:B------:R-:W5:Y:S01]  /*2c90*/  LDG.E.64 R30, desc[UR4][R30.64] ;  /* 0x000000041e1e7981 */ /* 0x000f62000c1e1b00 */
[----:B--2---:R-:W-:-:S05]  /*2ca0*/  SHF.L.U32 R197, R176, 0x10, RZ ;  /* 0x00000010b0c57819 */ /* 0x004fca00000006ff */
[----:B------:R-:W-:-:S04]  /*2cb0*/  FADD.FTZ R201, -R192, R197 ;  /* 0x000000c5c0c97221 */ /* 0x000fc80000010100 */
[----:B------:R-:W-:Y:S02]  /*2cc0*/  FMUL.FTZ R215, R11, R201 ;  /* 0x000000c90bd77220 */ /* 0x000fe40000410000 */
[----:B------:R-:W2:Y:S01]  /*2cd0*/  LDL R201, [R1+0x20] ;  /* 0x0000200001c97983 */ /* 0x000ea20000100800 */
[C---:B------:R-:W-:Y:S02]  /*2ce0*/  PRMT R194, R177.reuse, 0x7632, R194 ;  /* 0x00007632b1c27816 */ /* 0x040fe400000000c2 */
[----:B------:R-:W-:Y:S02]  /*2cf0*/  SHF.L.U32 R195, R178, 0x10, RZ ;  /* 0x00000010b2c37819 */ /* 0x000fe400000006ff */
[----:B------:R-:W-:Y:S02]  /*2d00*/  PRMT R193, R176, 0x7632, R193 ;  /* 0x00007632b0c17816 */ /* 0x000fe400000000c1 */
[----:B------:R-:W-:Y:S02]  /*2d10*/  SHF.L.U32 R196, R177, 0x10, RZ ;  /* 0x00000010b1c47819 */ /* 0x000fe400000006ff */
[----:B------:R-:W-:-:S02]  /*2d20*/  PRMT R177, R178, 0x7632, R177 ;  /* 0x00007632b2b17816 */ /* 0x000fc400000000b1 */
[C---:B------:R-:W-:Y:S02]  /*2d30*/  PRMT R176, R179.reuse, 0x7632, R176 ;  /* 0x00007632b3b07816 */ /* 0x040fe400000000b0 */
[----:B------:R-:W-:Y:S01]  /*2d40*/  SHF.L.U32 R178, R194, 0x10, RZ ;  /* 0x00000010c2b27819 */ /* 0x000fe200000006ff */
[----:B------:R-:W-:Y:S01]  /*2d50*/  FADD.FTZ R194, -R192, R195 ;  /* 0x000000c3c0c27221 */ /* 0x000fe20000010100 */
[----:B---3--:R-:W-:Y:S02]  /*2d60*/  PRMT R199, R180, 0x7632, R199 ;  /* 0x00007632b4c77816 */ /* 0x008fe400000000c7 */
[----:B------:R-:W-:Y:S02]  /*2d70*/  SHF.L.U32 R179, R179, 0x10, RZ ;  /* 0x00000010b3b37819 */ /* 0x000fe400000006ff */
[----:B------:R-:W-:Y:S02]  /*2d80*/  SHF.L.U32 R193, R193, 0x10, RZ ;  /* 0x00000010c1c17819 */ /* 0x000fe400000006ff */
[----:B------:R-:W-:-:S02]  /*2d90*/  SHF.L.U32 R177, R177, 0x10, RZ ;  /* 0x00000010b1b17819 */ /* 0x000fc400000006ff */
[----:B------:R-:W-:Y:S02]  /*2da0*/  SHF.L.U32 R176, R176, 0x10, RZ ;  /* 0x00000010b0b07819 */ /* 0x000fe400000006ff */
[----:B------:R-:W-:Y:S02]  /*2db0*/  SHF.L.U32 R200, R180, 0x10, RZ ;  /* 0x00000010b4c87819 */ /* 0x000fe400000006ff */
[C---:B------:R-:W-:Y:S02]  /*2dc0*/  PRMT R180, R182.reuse, 0x7632, R180 ;  /* 0x00007632b6b47816 */ /* 0x040fe400000000b4 */
[----:B------:R-:W-:Y:S02]  /*2dd0*/  SHF.L.U32 R195, R182, 0x10, RZ ;  /* 0x00000010b6c37819 */ /* 0x000fe400000006ff */
[----:B------:R-:W-:Y:S02]  /*2de0*/  PRMT R198, R181, 0x7632, R198 ;  /* 0x00007632b5c67816 */ /* 0x000fe400000000c6 */
        /* <DEDUP_REMOVED lines=16> */
[----:B------:R-:W-:Y:S01]  /*2ef0*/  FMUL.FTZ R222, R11, R193 ;  /* 0x000000c10bde7220 */ /* 0x000fe20000410000 */
[----:B------:R-:W-:Y:S01]  /*2f00*/  FMUL.FTZ R223, R203, R200 ;  /* 0x000000c8cbdf7220 */ /* 0x000fe20000410000 */
[----:B------:R-:W-:Y:S01]  /*2f10*/  FADD.FTZ R69, R69, R182 ;  /* 0x000000b645457221 */ /* 0x000fe20000010000 */
[----:B------:R-:W-:Y:S01]  /*2f20*/  FADD.FTZ R78, R78, R183 ;  /* 0x000000b74e4e7221 */ /* 0x000fe20000010000 */
[----:B------:R-:W-:Y:S01]  /*2f30*/  FFMA.FTZ R118, R195, R183, R118 ;  /* 0x000000b7c3767223 */ /* 0x000fe20000010076 */
[-C--:B------:R-:W-:Y:S01]  /*2f40*/  FFMA.FTZ R113, R222, R182.reuse, R113 ;  /* 0x000000b6de717223 */ /* 0x080fe20000010071 */
[----:B----4-:R-:W-:Y:S01]  /*2f50*/  FMUL.FTZ R220, R220, R182 ;  /* 0x000000b6dcdc7220 */ /* 0x010fe20000410000 */
[----:B------:R-:W-:Y:S01]  /*2f60*/  FFMA.FTZ R182, R215, R223, R217 ;  /* 0x000000dfd7b67223 */ /* 0x000fe200000100d9 */
[----:B------:R-:W-:Y:S01]  /*2f70*/  FMUL.FTZ R203, R11, R196 ;  /* 0x000000c40bcb7220 */ /* 0x000fe20000410000 */
[----:B------:R-:W-:-:S02]  /*2f80*/  FMUL.FTZ R202, R202, R197 ;  /* 0x000000c5caca7220 */ /* 0x000fc40000410000 */
[----:B------:R-:W-:Y:S01]  /*2f90*/  FFMA.FTZ R182, R222, R220, R182 ;  /* 0x000000dcdeb67223 */ /* 0x000fe200000100b6 */
[----:B------:R-:W-:Y:S01]  /*2fa0*/  FADD.FTZ R68, R68, R200 ;  /* 0x000000c844447221 */ /* 0x000fe20000010000 */
[----:B------:R-:W-:Y:S01]  /*2fb0*/  FFMA.FTZ R112, R215, R200, R112 ;  /* 0x000000c8d7707223 */ /* 0x000fe20000010070 */
[----:B------:R0:W-:Y:S01]  /*2fc0*/  STL [R1+0x8], R215 ;  /* 0x000008d701007387 */ /* 0x0001e20000100800 */
[----:B------:R-:W-:Y:S01]  /*2fd0*/  FMUL.FTZ R200, R214, R181 ;  /* 0x000000b5d6c87220 */ /* 0x000fe20000410000 */
[C---:B------:R-:W-:Y:S01]  /*2fe0*/  FFMA.FTZ R182, R203.reuse, R202, R182 ;  /* 0x000000cacbb67223 */ /* 0x040fe200000100b6 */
[----:B------:R-:W-:Y:S01]  /*2ff0*/  FADD.FTZ R70, R70, R197 ;  /* 0x000000c546467221 */ /* 0x000fe20000010000 */
[----:B------:R-:W-:Y:S01]  /*3000*/  FFMA.FTZ R114, R203, R197, R114 ;  /* 0x000000c5cb727223 */ /* 0x000fe20000010072 */
[----:B------:R-:W-:Y:S01]  /*3010*/  SHF.L.U32 R180, R180, 0x10, RZ ;  /* 0x00000010b4b47819 */ /* 0x000fe200000006ff */
[----:B------:R-:W-:Y:S01]  /*3020*/  FMUL.FTZ R197, R11, R177 ;  /* 0x000000b10bc57220 */ /* 0x000fe20000410000 */
[----:B------:R-:W-:-:S03]  /*3030*/  SHF.L.U32 R179, R192, 0x10, RZ ;  /* 0x00000010c0b37819 */ /* 0x000fc600000006ff */
[----:B------:R-:W-:Y:S01]  /*3040*/  FMUL.FTZ R196, R251, R180 ;  /* 0x000000b4fbc47220 */ /* 0x000fe20000410000 */
[----:B------:R-:W-:Y:S01]  /*3050*/  FMUL.FTZ R193, R11, R176 ;  /* 0x000000b00bc17220 */ /* 0x000fe20000410000 */
[-C--:B------:R-:W-:Y:S01]  /*3060*/  FMUL.FTZ R192, R250, R179.reuse ;  /* 0x000000b3fac07220 */ /* 0x080fe20000410000 */
[----:B------:R-:W-:Y:S01]  /*3070*/  FADD.FTZ R71, R71, R181 ;  /* 0x000000b547477221 */ /* 0x000fe20000010000 */
[----:B------:R-:W-:Y:S01]  /*3080*/  FADD.FTZ R77, R77, R180 ;  /* 0x000000b44d4d7221 */ /* 0x000fe20000010000 */
[----:B------:R-:W-:Y:S01]  /*3090*/  FFMA.FTZ R117, R197, R180, R117 ;  /* 0x000000b4c5757223 */ /* 0x000fe20000010075 */
[----:B------:R-:W-:Y:S01]  /*30a0*/  FADD.FTZ R79, R79, R179 ;  /* 0x000000b34f4f7221 */ /* 0x000fe20000010000 */
[----:B------:R-:W-:Y:S01]  /*30b0*/  FFMA.FTZ R119, R193, R179, R119 ;  /* 0x000000b3c1777223 */ /* 0x000fe20000010077 */
[----:B--2---:R-:W-:Y:S01]  /*30c0*/  FMUL.FTZ R194, R201, R183 ;  /* 0x000000b7c9c27220 */ /* 0x004fe20000410000 */
[----:B------:R-:W-:Y:S01]  /*30d0*/  FADD.FTZ R183, R216, R223 ;  /* 0x000000dfd8b77221 */ /* 0x000fe20000010000 */
[----:B------:R-:W-:-:S03]  /*30e0*/  FMUL.FTZ R201, R11, R178 ;  /* 0x000000b20bc97220 */ /* 0x000fc60000410000 */
        /* <DEDUP_REMOVED lines=11> */
[----:B------:R-:W-:Y:S02]  /*31a0*/  FFMA.FTZ R217, R193, R192, R177 ;  /* 0x000000c0c1d97223 */ /* 0x000fe400000100b1 */
[----:B0-----:R-:W-:-:S07]  /*31b0*/  FADD.FTZ R216, R178, R192 ;  /* 0x000000c0b2d87221 */ /* 0x001fce0000010000 */
.L_x_4772:
[----:B------:R-:W-:Y:S05]  /*31c0*/  BSYNC B0 ;  /* 0x0000000000007941 */ /* 0x000fea0003800000 */
.L_x_4771:
[----:B------:R-:W-:Y:S01]  /*31d0*/  LOP3.LUT P4, RZ, R247, 0xff, RZ, 0xc0, !PT ;  /* 0x000000fff7ff7812 */ /* 0x000fe2000788c0ff */
[----:B------:R-:W-:Y:S01]  /*31e0*/  UMOV UR6, 0xffffffff ;  /* 0xffffffff00067882 */ /* 0x000fe20000000000 */
[----:B------:R-:W-:Y:S02]  /*31f0*/  SHF.R.U32.HI R215, RZ, 0x5, R249 ;  /* 0x00000005ffd77819 */ /* 0x000fe400000116f9 */
        /* <DEDUP_REMOVED lines=15> */
[----:B0----5:R-:W-:-:S02]  /*32f0*/  FADD.FTZ R214, R182, R176 ;  /* 0x000000b0b6d67221 */ /* 0x021fc40000010000 */
[----:B------:R-:W0:Y:S02]  /*3300*/  SHFL.DOWN PT, R176, R181, 0x2, 0x1f ;  /* 0x08401f00b5b07f89 */ /* 0x000e2400000e0000 */
[----:B0-----:R-:W-:Y:S02]  /*3310*/  FADD.FTZ R182, R181, R176 ;  /* 0x000000b0b5b67221 */ /* 0x001fe40000010000 */
[----:B------:R-:W0:Y:S02]  /*3320*/  SHFL.DOWN PT, R176, R214, 0x2, 0x1f ;  /* 0x08401f00d6b07f89 */ /* 0x000e2400000e0000 */
[----:B0-----:R-:W-:Y:S02]  /*3330*/  FADD.FTZ R181, R214, R176 ;  /* 0x000000b0d6b57221 */ /* 0x001fe40000010000 */
[----:B------:R0:W1:Y:S04]  /*3340*/  SHFL.DOWN PT, R214, R182, 0x1, 0x1f ;  /* 0x08201f00b6d67f89 */ /* 0x00006800000e0000 */
[----:B------:R0:W2:Y:S02]  /*3350*/  SHFL.DOWN PT, R177, R181, 0x1, 0x1f ;  /* 0x08201f00b5b17f89 */ /* 0x0000a400000e0000 */
.L_x_4803:
[----:B--2---:R-:W-:Y:S01]  /*3360*/  FADD.FTZ R177, R181, R177 ;  /* 0x000000b1b5b17221 */ /* 0x004fe20000010000 */
[----:B------:R-:W-:Y:S01]  /*3370*/  @!P5 LOP3.LUT R180, R215, 0x3, RZ, 0xc0, !PT ;  /* 0x00000003d7b4d812 */ /* 0x000fe200078ec0ff */
[----:B0-----:R-:W0:Y:S01]  /*3380*/  S2R R181, SR_CgaCtaId ;  /* 0x0000000000b57919 */ /* 0x001e220000008800 */
[----:B------:R-:W-:Y:S01]  /*3390*/  MOV R179, 0x400 ;  /* 0x0000040000b37802 */ /* 0x000fe20000000f00 */
[----:B-1----:R-:W-:Y:S01]  /*33a0*/  FADD.FTZ R176, R182, R214 ;  /* 0x000000d6b6b07221 */ /* 0x002fe20000010000 */
[----:B------:R-:W-:Y:S01]  /*33b0*/  @!P5 IADD3 R180, R178, R180, RZ ;  /* 0x000000b4b2b4d210 */ /* 0x000fe20007ffe0ff */
[----:B------:R-:W-:Y:S05]  /*33c0*/  WARPSYNC.ALL ;  /* 0x0000000000007948 */ /* 0x000fea0003800000 */
[----:B------:R-:W-:Y:S01]  /*33d0*/  ISETP.NE.AND P6, PT, R248, RZ, PT ;  /* 0x000000fff800720c */ /* 0x000fe20003fc5270 */
[----:B------:R-:W-:Y:S01]  /*33e0*/  BSSY B0, `(.L_x_4774) ;  /* 0x00000bb000007945 */ /* 0x000fe20003800000 */
        /* <DEDUP_REMOVED lines=18> */
[----:B------:R-:W2:Y:S01]  /*3510*/  LDL R216, [R1+0x4] ;  /* 0x0000040001d87983 */ /* 0x000ea20000100800 */
[----:B------:R-:W0:Y:S03]  /*3520*/  LDC.U8 R183, c[0x0][0x2a0] ;  /* 0x0000a800ffb77b82 */ /* 0x000e260000000000 */
[----:B------:R-:W3:Y:S01]  /*3530*/  LDL R251, [R1+0x134] ;  /* 0x0001340001fb7983 */ /* 0x000ee20000100800 */
[----:B0-----:R-:W-:-:S03]  /*3540*/  ISETP.NE.AND P5, PT, R183, RZ, PT ;  /* 0x000000ffb700720c */ /* 0x001fc60003fa5270 */
[----:B------:R-:W4:Y:S01]  /*3550*/  LDL R183, [R1] ;  /* 0x0000000001b77983 */ /* 0x000f220000100800 */
[----:B------:R-:W-:Y:S02]  /*3560*/  FSEL R176, R180, RZ, !P5 ;  /* 0x000000ffb4b07208 */ /* 0x000fe40006800000 */
[----:B------:R-:W-:-:S04]  /*3570*/  ISETP.NE.U32.AND P5, PT, RZ, UR8, PT ;  /* 0x00000008ff007c0c */ /* 0x000fc8000bfa5070 */
[----:B------:R-:W-:Y:S01]  /*3580*/  ISETP.NE.AND.EX P5, PT, RZ, UR9, PT, P5 ;  /* 0x00000009ff007c0c */ /* 0x000fe2000bfa5350 */
[----:B------:R-:W-:-:S12]  /*3590*/  FFMA.FTZ R178, R5, R181, R176 ;  /* 0x000000b505b27223 */ /* 0x000fd800000100b0 */
[----:B------:R-:W-:-:S05]  /*35a0*/  @P5 PRMT R177, R160, 0x7632, R177 ;  /* 0x00007632a0b15816 */ /* 0x000fca00000000b1 */
[----:B------:R-:W-:Y:S02]  /*35b0*/  @P5 IMAD.U32 R177, R177, 0x10000, RZ ;  /* 0x00010000b1b15824 */ /* 0x000fe400078e00ff */
[----:B------:R-:W-:-:S04]  /*35c0*/  FFMA.FTZ R179, R7, R181, R176 ;  /* 0x000000b507b37223 */ /* 0x000fc800000100b0 */
[----:B------:R-:W-:-:S04]  /*35d0*/  FADD.FTZ R179, R244, -R179 ;  /* 0x800000b3f4b37221 */ /* 0x000fc80000010000 */
[----:B------:R-:W-:Y:S01]  /*35e0*/  FMUL.FTZ R215, R11, R179 ;  /* 0x000000b30bd77220 */ /* 0x000fe20000410000 */
[----:B------:R-:W-:-:S04]  /*35f0*/  FFMA.FTZ R179, R8, R181, R176 ;  /* 0x000000b508b37223 */ /* 0x000fc800000100b0 */
[----:B------:R-:W-:-:S04]  /*3600*/  FADD.FTZ R179, R241, -R179 ;  /* 0x800000b3f1b37221 */ /* 0x000fc80000010000 */
[----:B------:R-:W-:Y:S01]  /*3610*/  FMUL.FTZ R214, R11, R179 ;  /* 0x000000b30bd67220 */ /* 0x000fe20000410000 */
[----:B--2---:R-:W-:-:S04]  /*3620*/  FADD.FTZ R178, R216, -R178 ;  /* 0x800000b2d8b27221 */ /* 0x004fc80000010000 */
[----:B------:R-:W-:-:S04]  /*3630*/  FMUL.FTZ R248, R11, R178 ;  /* 0x000000b20bf87220 */ /* 0x000fc80000410000 */
[----:B------:R-:W-:Y:S01]  /*3640*/  @P5 FADD.FTZ R248, R248, R177 ;  /* 0x000000b1f8f85221 */ /* 0x000fe20000010000 */
[----:B------:R-:W-:-:S04]  /*3650*/  FFMA.FTZ R177, R6, R181, R176 ;  /* 0x000000b506b17223 */ /* 0x000fc800000100b0 */
[--C-:B------:R-:W-:Y:S01]  /*3660*/  FADD.FTZ R182, R252, -R177.reuse ;  /* 0x800000b1fcb67221 */ /* 0x100fe20000010000 */
[----:B------:R-:W-:-:S03]  /*3670*/  @P5 PRMT R177, R161, 0x7632, R177 ;  /* 0x00007632a1b15816 */ /* 0x000fc600000000b1 */
[----:B------:R-:W-:Y:S01]  /*3680*/  FMUL.FTZ R217, R11, R182 ;  /* 0x000000b60bd97220 */ /* 0x000fe20000410000 */
[----:B------:R-:W-:Y:S02]  /*3690*/  @P5 SHF.L.U32 R177, R177, 0x10, RZ ;  /* 0x00000010b1b15819 */ /* 0x000fe400000006ff */
[----:B------:R-:W-:-:S03]  /*36a0*/  @P5 PRMT R178, R162, 0x7632, R178 ;  /* 0x00007632a2b25816 */ /* 0x000fc600000000b2 */
[----:B------:R-:W-:Y:S01]  /*36b0*/  @P5 FADD.FTZ R217, R217, R177 ;  /* 0x000000b1d9d95221 */ /* 0x000fe20000010000 */
[----:B------:R-:W-:Y:S01]  /*36c0*/  FFMA.FTZ R177, R0, R181, R176 ;  /* 0x000000b500b17223 */ /* 0x000fe200000100b0 */
[----:B------:R-:W-:-:S03]  /*36d0*/  @P5 SHF.L.U32 R178, R178, 0x10, RZ ;  /* 0x00000010b2b25819 */ /* 0x000fc600000006ff */
[----:B------:R-:W-:Y:S02]  /*36e0*/  FADD.FTZ R177, R3, -R177 ;  /* 0x800000b103b17221 */ /* 0x000fe40000010000 */
[--C-:B------:R-:W-:Y:S02]  /*36f0*/  @P5 FADD.FTZ R215, R215, R178.reuse ;  /* 0x000000b2d7d75221 */ /* 0x100fe40000010000 */
[----:B------:R-:W-:Y:S01]  /*3700*/  FMUL.FTZ R182, R11, R177 ;  /* 0x000000b10bb67220 */ /* 0x000fe20000410000 */
[----:B------:R-:W-:Y:S02]  /*3710*/  @P5 SHF.L.U32 R177, R160, 0x10, RZ ;  /* 0x00000010a0b15819 */ /* 0x000fe400000006ff */
[----:B------:R-:W-:-:S03]  /*3720*/  @P5 PRMT R178, R163, 0x7632, R178 ;  /* 0x00007632a3b25816 */ /* 0x000fc600000000b2 */
[----:B------:R-:W-:Y:S01]  /*3730*/  @P5 FADD.FTZ R182, R182, R177 ;  /* 0x000000b1b6b65221 */ /* 0x000fe20000010000 */
[----:B------:R-:W-:Y:S01]  /*3740*/  @P5 SHF.L.U32 R178, R178, 0x10, RZ ;  /* 0x00000010b2b25819 */ /* 0x000fe200000006ff */
[----:B------:R-:W-:-:S04]  /*3750*/  FFMA.FTZ R177, R4, R181, R176 ;  /* 0x000000b504b17223 */ /* 0x000fc800000100b0 */
[----:B------:R-:W-:Y:S01]  /*3760*/  @P5 FADD.FTZ R214, R214, R178 ;  /* 0x000000b2d6d65221 */ /* 0x000fe20000010000 */
[----:B----4-:R-:W-:Y:S01]  /*3770*/  FADD.FTZ R177, R183, -R177 ;  /* 0x800000b1b7b17221 */ /* 0x010fe20000010000 */
[-CC-:B------:R-:W-:Y:S01]  /*3780*/  FFMA.FTZ R178, R246, R181.reuse, R176.reuse ;  /* 0x000000b5f6b27223 */ /* 0x180fe200000100b0 */
[----:B------:R-:W-:Y:S02]  /*3790*/  FFMA.FTZ R176, R243, R181, R176 ;  /* 0x000000b5f3b07223 */ /* 0x000fe400000100b0 */
[----:B------:R-:W-:Y:S01]  /*37a0*/  FMUL.FTZ R249, R11, R177 ;  /* 0x000000b10bf97220 */ /* 0x000fe20000410000 */
[----:B------:R-:W-:Y:S01]  /*37b0*/  @P5 SHF.L.U32 R177, R161, 0x10, RZ ;  /* 0x00000010a1b15819 */ /* 0x000fe200000006ff */
[----:B------:R-:W-:Y:S01]  /*37c0*/  FADD.FTZ R176, R242, -R176 ;  /* 0x800000b0f2b07221 */ /* 0x000fe20000010000 */
[----:B------:R-:W-:-:S03]  /*37d0*/  FADD.FTZ R178, R245, -R178 ;  /* 0x800000b2f5b27221 */ /* 0x000fc60000010000 */
[----:B------:R-:W-:Y:S01]  /*37e0*/  @P5 FADD.FTZ R249, R249, R177 ;  /* 0x000000b1f9f95221 */ /* 0x000fe20000010000 */
[C---:B------:R-:W-:Y:S01]  /*37f0*/  FMUL.FTZ R216, R11.reuse, R176 ;  /* 0x000000b00bd87220 */ /* 0x040fe20000410000 */
[----:B------:R-:W-:Y:S01]  /*3800*/  @P5 SHF.L.U32 R176, R162, 0x10, RZ ;  /* 0x00000010a2b05819 */ /* 0x000fe200000006ff */
[----:B------:R-:W-:Y:S01]  /*3810*/  FMUL.FTZ R247, R11, R178 ;  /* 0x000000b20bf77220 */ /* 0x000fe20000410000 */
[----:B------:R-:W-:Y:S01]  /*3820*/  @P5 SHF.L.U32 R177, R163, 0x10, RZ ;  /* 0x00000010a3b15819 */ /* 0x000fe200000006ff */
[----:B------:R-:W0:Y:S02]  /*3830*/  LDC.64 R178, c[0x0][0x220] ;  /* 0x00008800ffb27b82 */ /* 0x000e240000000a00 */
[----:B------:R-:W-:Y:S02]  /*3840*/  @P5 FADD.FTZ R247, R247, R176 ;  /* 0x000000b0f7f75221 */ /* 0x000fe40000010000 */
[----:B------:R-:W-:Y:S01]  /*3850*/  @P5 FADD.FTZ R216, R216, R177 ;  /* 0x000000b1d8d85221 */ /* 0x000fe20000010000 */
[----:B------:R-:W-:-:S04]  /*3860*/  ISETP.NE.U32.AND P5, PT, RZ, UR16, PT ;  /* 0x00000010ff007c0c */ /* 0x000fc8000bfa5070 */
[----:B------:R-:W-:-:S13]  /*3870*/  ISETP.NE.AND.EX P5, PT, RZ, UR17, PT, P5 ;  /* 0x00000011ff007c0c */ /* 0x000fda000bfa5350 */
[----:B------:R-:W-:-:S04]  /*3880*/  @P5 F2FP.BF16.F32.PACK_AB R176, RZ, R182 ;  /* 0x000000b6ffb0523e */ /* 0x000fc800000010ff */
[----:B------:R-:W-:Y:S01]  /*3890*/  @P5 PRMT R72, R176, 0x7610, R72 ;  /* 0x00007610b0485816 */ /* 0x000fe20000000048 */
[----:B0-----:R-:W-:Y:S01]  /*38a0*/  IMAD.WIDE.U32 R176, R9, 0x10, R178 ;  /* 0x0000001009b07825 */ /* 0x001fe200078e00b2 */
[----:B------:R-:W-:-:S04]  /*38b0*/  MOV R178, R26 ;  /* 0x0000001a00b27202 */ /* 0x000fc80000000f00 */
[----:B------:R-:W-:Y:S02]  /*38c0*/  LOP3.LUT P6, RZ, R178, 0xff, RZ, 0xc0, !PT ;  /* 0x000000ffb2ff7812 */ /* 0x000fe400078cc0ff */
[----:B------:R-:W2:Y:S01]  /*38d0*/  LDG.E.128 R176, desc[UR4][R176.64] ;  /* 0x00000004b0b07981 */ /* 0x000ea2000c1e1d00 */
[----:B------:R-:W-:-:S04]  /*38e0*/  FMUL.FTZ R182, R182, R10 ;  /* 0x0000000ab6b67220 */ /* 0x000fc80000410000 */
[----:B------:R-:W-:Y:S01]  /*38f0*/  FMUL.FTZ R250, R182, UR15 ;  /* 0x0000000fb6fa7c20 */ /* 0x000fe20008410000 */
[----:B------:R-:W-:-:S05]  /*3900*/  HFMA2.MMA R182, -RZ, RZ, 0, 0 ;  /* 0x00000000ffb67435 */ /* 0x000fca00000001ff */
[----:B--2---:R-:W-:-:S05]  /*3910*/  @P6 SHF.L.U32 R183, R176, 0x10, RZ ;  /* 0x00000010b0b76819 */ /* 0x004fca00000006ff */
[----:B------:R-:W-:-:S04]  /*3920*/  @P6 FMUL.FTZ R182, R250, R183 ;  /* 0x000000b7fab66220 */ /* 0x000fc80000410000 */
[----:B------:R-:W-:Y:S01]  /*3930*/  FADD.FTZ R120, R120, R182 ;  /* 0x000000b678787221 */ /* 0x000fe20000010000 */
[----:B------:R-:W-:-:S04]  /*3940*/  @P5 F2FP.BF16.F32.PACK_AB R182, RZ, R248 ;  /* 0x000000f8ffb6523e */ /* 0x000fc800000010ff */
[----:B------:R-:W-:Y:S02]  /*3950*/  @P5 PRMT R72, R72, 0x5410, R182 ;  /* 0x0000541048485816 */ /* 0x000fe400000000b6 */
        /* <DEDUP_REMOVED lines=12> */
[----:B------:R-:W0:Y:S02]  /*3a20*/  @P5 LDC.64 R182, c[0x0][0x308] ;  /* 0x0000c200ffb65b82 */ /* 0x000e240000000a00 */
[----:B0-----:R-:W-:-:S05]  /*3a30*/  @P5 IMAD.WIDE.U32 R182, R9, 0x10, R182 ;  /* 0x0000001009b65825 */ /* 0x001fca00078e00b6 */
[----:B------:R0:W-:Y:S04]  /*3a40*/  @P5 STG.E.128 desc[UR4][R182.64], R72 ;  /* 0x00000048b6005986 */ /* 0x0001e8000c101d04 */
[----:B0-----:R-:W2:Y:S01]  /*3a50*/  LDL R183, [R1+0x128] ;  /* 0x0001280001b77983 */ /* 0x001ea20000100800 */
[----:B------:R-:W-:Y:S01]  /*3a60*/  LOP3.LUT P5, RZ, R26, 0xff00, RZ, 0xc0, !PT ;  /* 0x0000ff001aff7812 */ /* 0x000fe200078ac0ff */
[----:B--2---:R-:W-:Y:S02]  /*3a70*/  FMUL.FTZ R182, R183, R250 ;  /* 0x000000fab7b67220 */ /* 0x004fe40000410000 */
[----:B------:R-:W2:Y:S10]  /*3a80*/  LDL R250, [R1+0x12c] ;  /* 0x00012c0001fa7983 */ /* 0x000eb40000100800 */
[----:B------:R-:W-:Y:S01]  /*3a90*/  @P5 PRMT R176, R176, 0x7632, R176 ;  /* 0x00007632b0b05816 */ /* 0x000fe200000000b0 */
[----:B------:R-:W-:-:S03]  /*3aa0*/  FMUL.FTZ R183, R248, R10 ;  /* 0x0000000af8b77220 */ /* 0x000fc60000410000 */
[----:B------:R-:W-:Y:S01]  /*3ab0*/  @P5 SHF.L.U32 R176, R176, 0x10, RZ ;  /* 0x00000010b0b05819 */ /* 0x000fe200000006ff */
[----:B------:R-:W-:Y:S01]  /*3ac0*/  FMUL.FTZ R248, R183, UR15 ;  /* 0x0000000fb7f87c20 */ /* 0x000fe20008410000 */
[----:B------:R-:W-:-:S03]  /*3ad0*/  MOV R183, RZ ;  /* 0x000000ff00b77202 */ /* 0x000fc60000000f00 */
[----:B------:R-:W-:Y:S01]  /*3ae0*/  @P5 FMUL.FTZ R183, R248, R176 ;  /* 0x000000b0f8b75220 */ /* 0x000fe20000410000 */
[----:B--2---:R-:W-:-:S05]  /*3af0*/  FMUL.FTZ R176, R250, R248 ;  /* 0x000000f8fab07220 */ /* 0x004fca0000410000 */
[----:B------:R-:W-:Y:S01]  /*3b00*/  FSEL R250, R176, RZ, P5 ;  /* 0x000000ffb0fa7208 */ /* 0x000fe20002800000 */
[----:B------:R-:W-:Y:S02]  /*3b10*/  FMUL.FTZ R176, R249, R10 ;  /* 0x0000000af9b07220 */ /* 0x000fe40000410000 */
[----:B------:R-:W2:Y:S01]  /*3b20*/  LDL R249, [R1+0x130] ;  /* 0x0001300001f97983 */ /* 0x000ea20000100800 */
[----:B------:R-:W-:Y:S01]  /*3b30*/  LOP3.LUT P5, RZ, R26, 0xff0000, RZ, 0xc0, !PT ;  /* 0x00ff00001aff7812 */ /* 0x000fe200078ac0ff */
[----:B------:R-:W-:Y:S01]  /*3b40*/  FADD.FTZ R121, R121, R183 ;  /* 0x000000b779797221 */ /* 0x000fe20000010000 */
[----:B------:R-:W-:Y:S01]  /*3b50*/  FMUL.FTZ R183, R176, UR15 ;  /* 0x0000000fb0b77c20 */ /* 0x000fe20008410000 */
[----:B------:R-:W-:-:S10]  /*3b60*/  HFMA2.MMA R248, -RZ, RZ, 0, 0 ;  /* 0x00000000fff87435 */ /* 0x000fd400000001ff */
[----:B------:R-:W-:-:S05]  /*3b70*/  @P5 SHF.L.U32 R176, R177, 0x10, RZ ;  /* 0x00000010b1b05819 */ /* 0x000fca00000006ff */
[----:B------:R-:W-:Y:S01]  /*3b80*/  @P5 FMUL.FTZ R248, R183, R176 ;  /* 0x000000b0b7f85220 */ /* 0x000fe20000410000 */
[----:B------:R-:W-:Y:S01]  /*3b90*/  FSEL R182, R182, RZ, P6 ;  /* 0x000000ffb6b67208 */ /* 0x000fe20003000000 */
[----:B--2---:R-:W-:Y:S02]  /*3ba0*/  FMUL.FTZ R176, R249, R183 ;  /* 0x000000b7f9b07220 */ /* 0x004fe40000410000 */
[----:B------:R-:W2:Y:S03]  /*3bb0*/  LDL R183, [R1+0x118] ;  /* 0x0001180001b77983 */ /* 0x000ea60000100800 */
[----:B------:R-:W-:Y:S02]  /*3bc0*/  FSEL R249, R176, RZ, P5 ;  /* 0x000000ffb0f97208 */ /* 0x000fe40002800000 */
[----:B------:R-:W-:Y:S01]  /*3bd0*/  LOP3.LUT P5, RZ, R26, 0xff000000, RZ, 0xc0, !PT ;  /* 0xff0000001aff7812 */ /* 0x000fe200078ac0ff */
[----:B------:R-:W-:Y:S01]  /*3be0*/  FMUL.FTZ R176, R217, R10 ;  /* 0x0000000ad9b07220 */ /* 0x000fe20000410000 */
[----:B------:R-:W-:-:S03]  /*3bf0*/  MOV R217, RZ ;  /* 0x000000ff00d97202 */ /* 0x000fc60000000f00 */
[----:B------:R-:W-:-:S08]  /*3c00*/  FMUL.FTZ R176, R176, UR15 ;  /* 0x0000000fb0b07c20 */ /* 0x000fd00008410000 */
[----:B------:R-:W-:-:S04]  /*3c10*/  @P5 PRMT R177, R177, 0x7632, R177 ;  /* 0x00007632b1b15816 */ /* 0x000fc800000000b1 */
[----:B------:R-:W-:-:S05]  /*3c20*/  @P5 SHF.L.U32 R177, R177, 0x10, RZ ;  /* 0x00000010b1b15819 */ /* 0x000fca00000006ff */
[----:B------:R-:W-:Y:S01]  /*3c30*/  @P5 FMUL.FTZ R217, R176, R177 ;  /* 0x000000b1b0d95220 */ /* 0x000fe20000410000 */
[----:B---3--:R-:W-:-:S05]  /*3c40*/  FMUL.FTZ R176, R251, R176 ;  /* 0x000000b0fbb07220 */ /* 0x008fca0000410000 */
[----:B------:R-:W-:Y:S02]  /*3c50*/  FSEL R251, R176, RZ, P5 ;  /* 0x000000ffb0fb7208 */ /* 0x000fe40002800000 */
[----:B------:R-:W-:Y:S02]  /*3c60*/  F2FP.BF16.F32.PACK_AB R176, R250, R182 ;  /* 0x000000b6fab0723e */ /* 0x000fe400000010ff */
[----:B------:R-:W3:Y:S01]  /*3c70*/  LDL R250, [R1+0x11c] ;  /* 0x00011c0001fa7983 */ /* 0x000ee20000100800 */
[----:B------:R-:W-:Y:S01]  /*3c80*/  LOP3.LUT P5, RZ, R27, 0xff, RZ, 0xc0, !PT ;  /* 0x000000ff1bff7812 */ /* 0x000fe200078ac0ff */
[----:B------:R-:W-:Y:S01]  /*3c90*/  FMUL.FTZ R177, R247, R10 ;  /* 0x0000000af7b17220 */ /* 0x000fe20000410000 */
[----:B------:R-:W-:-:S03]  /*3ca0*/  HFMA2.MMA R247, -RZ, RZ, 0, 0 ;  /* 0x00000000fff77435 */ /* 0x000fc600000001ff */
[----:B------:R-:W-:-:S08]  /*3cb0*/  FMUL.FTZ R182, R177, UR15 ;  /* 0x0000000fb1b67c20 */ /* 0x000fd00008410000 */
[----:B------:R-:W-:-:S05]  /*3cc0*/  @P5 SHF.L.U32 R177, R178, 0x10, RZ ;  /* 0x00000010b2b15819 */ /* 0x000fca00000006ff */
[----:B------:R-:W-:Y:S01]  /*3cd0*/  @P5 FMUL.FTZ R247, R182, R177 ;  /* 0x000000b1b6f75220 */ /* 0x000fe20000410000 */
[----:B--2---:R-:W-:-:S05]  /*3ce0*/  FMUL.FTZ R177, R183, R182 ;  /* 0x000000b6b7b17220 */ /* 0x004fca0000410000 */
        /* <DEDUP_REMOVED lines=11> */
[----:B------:R-:W2:Y:S04]  /*3da0*/  LDL R249, [R1+0x120] ;  /* 0x0001200001f97983 */ /* 0x000ea80000100800 */
[----:B------:R-:W3:Y:S01]  /*3db0*/  LDL R251, [R1+0x124] ;  /* 0x0001240001fb7983 */ /* 0x000ee20000100800 */
[----:B------:R-:W-:Y:S01]  /*3dc0*/  LOP3.LUT P5, RZ, R27, 0xff0000, RZ, 0xc0, !PT ;  /* 0x00ff00001bff7812 */ /* 0x000fe200078ac0ff */
[----:B------:R-:W-:Y:S01]  /*3dd0*/  FMUL.FTZ R178, R216, R10 ;  /* 0x0000000ad8b27220 */ /* 0x000fe20000410000 */
[----:B------:R-:W-:-:S03]  /*3de0*/  HFMA2.MMA R216, -RZ, RZ, 0, 0 ;  /* 0x00000000ffd87435 */ /* 0x000fc600000001ff */
[----:B------:R-:W-:-:S08]  /*3df0*/  FMUL.FTZ R182, R178, UR15 ;  /* 0x0000000fb2b67c20 */ /* 0x000fd00008410000 */
[----:B------:R-:W-:-:S05]  /*3e00*/  @P5 SHF.L.U32 R178, R179, 0x10, RZ ;  /* 0x00000010b3b25819 */ /* 0x000fca00000006ff */
[----:B------:R-:W-:Y:S01]  /*3e10*/  @P5 FMUL.FTZ R216, R182, R178 ;  /* 0x000000b2b6d85220 */ /* 0x000fe20000410000 */
[----:B------:R-:W-:Y:S01]  /*3e20*/  FADD.FTZ R122, R122, R248 ;  /* 0x000000f87a7a7221 */ /* 0x000fe20000010000 */
[----:B------:R-:W-:Y:S01]  /*3e30*/  FADD.FTZ R123, R123, R217 ;  /* 0x000000d97b7b7221 */ /* 0x000fe20000010000 */
[----:B------:R-:W-:Y:S01]  /*3e40*/  FADD.FTZ R124, R124, R247 ;  /* 0x000000f77c7c7221 */ /* 0x000fe20000010000 */
[----:B------:R-:W-:Y:S01]  /*3e50*/  FADD.FTZ R125, R125, R215 ;  /* 0x000000d77d7d7221 */ /* 0x000fe20000010000 */
[----:B------:R-:W-:Y:S01]  /*3e60*/  FADD.FTZ R126, R126, R216 ;  /* 0x000000d87e7e7221 */ /* 0x000fe20000010000 */
        /* <DEDUP_REMOVED lines=9> */
[----:B---3--:R-:W-:Y:S01]  /*3f00*/  FMUL.FTZ R179, R251, R178 ;  /* 0x000000b2fbb37220 */ /* 0x008fe20000410000 */
[----:B------:R-:W-:-:S04]  /*3f10*/  F2FP.BF16.F32.PACK_AB R178, R250, R183 ;  /* 0x000000b7fab2723e */ /* 0x000fc800000010ff */
[----:B------:R-:W-:-:S04]  /*3f20*/  FSEL R179, R179, RZ, P5 ;  /* 0x000000ffb3b37208 */ /* 0x000fc80002800000 */
[----:B------:R-:W-:Y:S02]  /*3f30*/  F2FP.BF16.F32.PACK_AB R179, R179, R182 ;  /* 0x000000b6b3b3723e */ /* 0x000fe400000010ff */
[----:B------:R-:W0:Y:S02]  /*3f40*/  LDC.64 R182, c[0x0][0x2f8] ;  /* 0x0000be00ffb67b82 */ /* 0x000e240000000a00 */
[----:B0-----:R-:W-:-:S05]  /*3f50*/  IMAD.WIDE.U32 R182, R9, 0x10, R182 ;  /* 0x0000001009b67825 */ /* 0x001fca00078e00b6 */
[----:B------:R0:W-:Y:S01]  /*3f60*/  STG.E.128 desc[UR4][R182.64], R176 ;  /* 0x000000b0b6007986 */ /* 0x0001e2000c101d04 */
[----:B------:R-:W-:Y:S01]  /*3f70*/  FADD.FTZ R127, R127, R214 ;  /* 0x000000d67f7f7221 */ /* 0x000fe20000010000 */
[----:B------:R-:W-:-:S07]  /*3f80*/  IADD3 R9, R9, 0x80, RZ ;  /* 0x0000008009097810 */ /* 0x000fce0007ffe0ff */
.L_x_4775:
[----:B------:R-:W-:Y:S05]  /*3f90*/  BSYNC B0 ;  /* 0x0000000000007941 */ /* 0x000fea0003800000 */
.L_x_4774:
[----:B------:R-:W-:Y:S04]  /*3fa0*/  BSSY B0, `(.L_x_4776) ;  /* 0x00000ac000007945 */ /* 0x000fe80003800000 */
[----:B------:R-:W-:Y:S05]  /*3fb0*/  @!P0 BRA `(.L_x_4777) ;  /* 0x0000000800a88947 */ /* 0x000fea0003800000 */
[----:B0-----:R-:W0:Y:S01]  /*3fc0*/  LDC.U8 R176, c[0x0][0x2a0] ;  /* 0x0000a800ffb07b82 */ /* 0x001e220000000000 */
[----:B------:R1:W-:Y:S04]  /*3fd0*/  STL [R1+0x160], R2 ;  /* 0x0001600201007387 */ /* 0x0003e80000100800 */
[----:B------:R2:W-:Y:S04]  /*3fe0*/  STL [R1+0x15c], R0 ;  /* 0x00015c0001007387 */ /* 0x0005e80000100800 */
[----:B-1----:R-:W3:Y:S04]  /*3ff0*/  LDL R2, [R1+0x110] ;  /* 0x0001100001027983 */ /* 0x002ee80000100800 */
[----:B--2---:R-:W2:Y:S01]  /*4000*/  LDL R0, [R1+0x114] ;  /* 0x0001140001007983 */ /* 0x004ea20000100800 */
[----:B0-----:R-:W-:-:S04]  /*4010*/  ISETP.NE.AND P5, PT, R176, RZ, PT ;  /* 0x000000ffb000720c */ /* 0x001fc80003fa5270 */
[----:B------:R-:W-:Y:S02]  /*4020*/  FSEL R176, R180, RZ, !P5 ;  /* 0x000000ffb4b07208 */ /* 0x000fe40006800000 */
[----:B------:R-:W-:-:S04]  /*4030*/  ISETP.NE.U32.AND P5, PT, RZ, UR8, PT ;  /* 0x00000008ff007c0c */ /* 0x000fc8000bfa5070 */
[----:B------:R-:W-:Y:S01]  /*4040*/  ISETP.NE.AND.EX P5, PT, RZ, UR9, PT, P5 ;  /* 0x00000009ff007c0c */ /* 0x000fe2000bfa5350 */
[----:B------:R-:W-:-:S04]  /*4050*/  FFMA.FTZ R178, R13, R181, R176 ;  /* 0x000000b50db27223 */ /* 0x000fc800000100b0 */
[----:B------:R-:W-:-:S08]  /*4060*/  FADD.FTZ R178, R239, -R178 ;  /* 0x800000b2efb27221 */ /* 0x000fd00000010000 */
[----:B------:R-:W-:Y:S01]  /*4070*/  @P5 PRMT R177, R164, 0x7632, R177 ;  /* 0x00007632a4b15816 */ /* 0x000fe200000000b1 */
[----:B------:R-:W-:-:S03]  /*4080*/  FMUL.FTZ R247, R11, R178 ;  /* 0x000000b20bf77220 */ /* 0x000fc60000410000 */
[----:B------:R-:W-:-:S05]  /*4090*/  @P5 SHF.L.U32 R177, R177, 0x10, RZ ;  /* 0x00000010b1b15819 */ /* 0x000fca00000006ff */
[----:B------:R-:W-:Y:S01]  /*40a0*/  @P5 FADD.FTZ R247, R247, R177 ;  /* 0x000000b1f7f75221 */ /* 0x000fe20000010000 */
[----:B------:R-:W-:-:S04]  /*40b0*/  FFMA.FTZ R177, R14, R181, R176 ;  /* 0x000000b50eb17223 */ /* 0x000fc800000100b0 */
[--C-:B------:R-:W-:Y:S01]  /*40c0*/  FADD.FTZ R182, R237, -R177.reuse ;  /* 0x800000b1edb67221 */ /* 0x100fe20000010000 */
[----:B------:R-:W-:Y:S01]  /*40d0*/  @P5 PRMT R177, R165, 0x7632, R177 ;  /* 0x00007632a5b15816 */ /* 0x000fe200000000b1 */
[----:B------:R-:W-:Y:S02]  /*40e0*/  FFMA.FTZ R179, R15, R181, R176 ;  /* 0x000000b50fb37223 */ /* 0x000fe400000100b0 */
[----:B------:R-:W-:Y:S01]  /*40f0*/  FMUL.FTZ R249, R11, R182 ;  /* 0x000000b60bf97220 */ /* 0x000fe20000410000 */
[----:B------:R-:W-:Y:S01]  /*4100*/  @P5 SHF.L.U32 R177, R177, 0x10, RZ ;  /* 0x00000010b1b15819 */ /* 0x000fe200000006ff */
[----:B------:R-:W-:Y:S01]  /*4110*/  FADD.FTZ R179, R234, -R179 ;  /* 0x800000b3eab37221 */ /* 0x000fe20000010000 */
[----:B------:R-:W-:-:S03]  /*4120*/  @P5 PRMT R178, R166, 0x7632, R178 ;  /* 0x00007632a6b25816 */ /* 0x000fc600000000b2 */
[----:B------:R-:W-:Y:S01]  /*4130*/  @P5 FADD.FTZ R249, R249, R177 ;  /* 0x000000b1f9f95221 */ /* 0x000fe20000010000 */
[--C-:B------:R-:W-:Y:S01]  /*4140*/  FFMA.FTZ R177, R191, R181, R176.reuse ;  /* 0x000000b5bfb17223 */ /* 0x100fe200000100b0 */
[----:B------:R-:W-:Y:S01]  /*4150*/  @P5 SHF.L.U32 R178, R178, 0x10, RZ ;  /* 0x00000010b2b25819 */ /* 0x000fe200000006ff */
[----:B------:R-:W-:Y:S02]  /*4160*/  FMUL.FTZ R215, R11, R179 ;  /* 0x000000b30bd77220 */ /* 0x000fe40000410000 */
[----:B------:R-:W-:Y:S01]  /*4170*/  FADD.FTZ R177, R240, -R177 ;  /* 0x800000b1f0b17221 */ /* 0x000fe20000010000 */
[----:B------:R-:W-:Y:S01]  /*4180*/  FFMA.FTZ R179, R16, R181, R176 ;  /* 0x000000b510b37223 */ /* 0x000fe200000100b0 */
[--C-:B------:R-:W-:Y:S01]  /*4190*/  @P5 FADD.FTZ R215, R215, R178.reuse ;  /* 0x000000b2d7d75221 */ /* 0x100fe20000010000 */
[----:B------:R-:W-:Y:S01]  /*41a0*/  @P5 PRMT R178, R167, 0x7632, R178 ;  /* 0x00007632a7b25816 */ /* 0x000fe200000000b2 */
[----:B------:R-:W-:Y:S01]  /*41b0*/  FMUL.FTZ R217, R11, R177 ;  /* 0x000000b10bd97220 */ /* 0x000fe20000410000 */
[----:B------:R-:W-:Y:S01]  /*41c0*/  @P5 SHF.L.U32 R177, R164, 0x10, RZ ;  /* 0x00000010a4b15819 */ /* 0x000fe200000006ff */
[----:B------:R-:W-:Y:S01]  /*41d0*/  FADD.FTZ R179, R231, -R179 ;  /* 0x800000b3e7b37221 */ /* 0x000fe20000010000 */
[----:B------:R-:W-:-:S03]  /*41e0*/  @P5 SHF.L.U32 R178, R178, 0x10, RZ ;  /* 0x00000010b2b25819 */ /* 0x000fc600000006ff */
[----:B------:R-:W-:Y:S01]  /*41f0*/  FMUL.FTZ R214, R11, R179 ;  /* 0x000000b30bd67220 */ /* 0x000fe20000410000 */
[----:B------:R-:W-:Y:S01]  /*4200*/  @P5 FADD.FTZ R217, R217, R177 ;  /* 0x000000b1d9d95221 */ /* 0x000fe20000010000 */
[-C--:B------:R-:W-:Y:S02]  /*4210*/  FFMA.FTZ R177, R12, R181.reuse, R176 ;  /* 0x000000b50cb17223 */ /* 0x080fe400000100b0 */
[----:B------:R-:W-:Y:S01]  /*4220*/  @P5 FADD.FTZ R214, R214, R178 ;  /* 0x000000b2d6d65221 */ /* 0x000fe20000010000 */
[-CC-:B------:R-:W-:Y:S01]  /*4230*/  FFMA.FTZ R178, R236, R181.reuse, R176.reuse ;  /* 0x000000b5ecb27223 */ /* 0x180fe200000100b0 */
[----:B------:R-:W-:Y:S01]  /*4240*/  FADD.FTZ R177, R238, -R177 ;  /* 0x800000b1eeb17221 */ /* 0x000fe20000010000 */
[----:B------:R-:W-:-:S03]  /*4250*/  FFMA.FTZ R176, R233, R181, R176 ;  /* 0x000000b5e9b07223 */ /* 0x000fc600000100b0 */
[----:B------:R-:W-:Y:S01]  /*4260*/  FMUL.FTZ R248, R11, R177 ;  /* 0x000000b10bf87220 */ /* 0x000fe20000410000 */
[----:B------:R-:W-:Y:S01]  /*4270*/  @P5 SHF.L.U32 R177, R165, 0x10, RZ ;  /* 0x00000010a5b15819 */ /* 0x000fe200000006ff */
[----:B------:R-:W-:Y:S01]  /*4280*/  FADD.FTZ R176, R232, -R176 ;  /* 0x800000b0e8b07221 */ /* 0x000fe20000010000 */
[----:B------:R-:W-:-:S03]  /*4290*/  FADD.FTZ R178, R235, -R178 ;  /* 0x800000b2ebb27221 */ /* 0x000fc60000010000 */
[C---:B------:R-:W-:Y:S01]  /*42a0*/  FMUL.FTZ R216, R11.reuse, R176 ;  /* 0x000000b00bd87220 */ /* 0x040fe20000410000 */
[----:B------:R-:W-:Y:S01]  /*42b0*/  @P5 FADD.FTZ R248, R248, R177 ;  /* 0x000000b1f8f85221 */ /* 0x000fe20000010000 */
[----:B------:R-:W-:Y:S01]  /*42c0*/  @P5 SHF.L.U32 R176, R166, 0x10, RZ ;  /* 0x00000010a6b05819 */ /* 0x000fe200000006ff */
[----:B------:R-:W-:Y:S01]  /*42d0*/  FMUL.FTZ R250, R11, R178 ;  /* 0x000000b20bfa7220 */ /* 0x000fe20000410000 */
[----:B------:R-:W-:-:S03]  /*42e0*/  @P5 IMAD.U32 R177, R167, 0x10000, RZ ;  /* 0x00010000a7b15824 */ /* 0x000fc600078e00ff */
[----:B------:R-:W-:Y:S01]  /*42f0*/  @P5 FADD.FTZ R250, R250, R176 ;  /* 0x000000b0fafa5221 */ /* 0x000fe20000010000 */
[----:B------:R-:W-:Y:S01]  /*4300*/  @P5 FADD.FTZ R216, R216, R177 ;  /* 0x000000b1d8d85221 */ /* 0x000fe20000010000 */
[----:B------:R-:W-:-:S04]  /*4310*/  ISETP.NE.U32.AND P5, PT, RZ, UR16, PT ;  /* 0x00000010ff007c0c */ /* 0x000fc8000bfa5070 */
[----:B------:R-:W-:-:S13]  /*4320*/  ISETP.NE.AND.EX P5, PT, RZ, UR17, PT, P5 ;  /* 0x00000011ff007c0c */ /* 0x000fda000bfa5350 */
[----:B------:R-:W-:Y:S02]  /*4330*/  @P5 F2FP.BF16.F32.PACK_AB R176, RZ, R217 ;  /* 0x000000d9ffb0523e */ /* 0x000fe400000010ff */
[----:B------:R-:W-:Y:S02]  /*4340*/  @P5 F2FP.BF16.F32.PACK_AB R177, RZ, R248 ;  /* 0x000000f8ffb1523e */ /* 0x000fe400000010ff */
[----:B------:R-:W-:Y:S02]  /*4350*/  @P5 PRMT R72, R176, 0x7610, R72 ;  /* 0x00007610b0485816 */ /* 0x000fe40000000048 */
[----:B------:R-:W-:Y:S02]  /*4360*/  @P5 PRMT R73, R177, 0x7610, R73 ;  /* 0x00007610b1495816 */ /* 0x000fe40000000049 */
[----:B------:R-:W0:Y:S01]  /*4370*/  LDC.64 R176, c[0x0][0x220] ;  /* 0x00008800ffb07b82 */ /* 0x000e220000000a00 */
[----:B------:R-:W-:Y:S02]  /*4380*/  @P5 F2FP.BF16.F32.PACK_AB R178, RZ, R250 ;  /* 0x000000faffb2523e */ /* 0x000fe400000010ff */
[----:B------:R-:W-:-:S02]  /*4390*/  @P5 F2FP.BF16.F32.PACK_AB R179, RZ, R216 ;  /* 0x000000d8ffb3523e */ /* 0x000fc400000010ff */
[----:B------:R-:W-:Y:S02]  /*43a0*/  @P5 PRMT R74, R178, 0x7610, R74 ;  /* 0x00007610b24a5816 */ /* 0x000fe4000000004a */
[----:B------:R-:W-:Y:S02]  /*43b0*/  @P5 PRMT R75, R179, 0x7610, R75 ;  /* 0x00007610b34b5816 */ /* 0x000fe4000000004b */
[----:B------:R-:W-:Y:S02]  /*43c0*/  @P5 F2FP.BF16.F32.PACK_AB R178, RZ, R249 ;  /* 0x000000f9ffb2523e */ /* 0x000fe400000010ff */
[----:B------:R-:W-:Y:S02]  /*43d0*/  @P5 F2FP.BF16.F32.PACK_AB R179, RZ, R215 ;  /* 0x000000d7ffb3523e */ /* 0x000fe400000010ff */
[----:B------:R-:W-:Y:S02]  /*43e0*/  @P5 PRMT R73, R73, 0x5410, R178 ;  /* 0x0000541049495816 */ /* 0x000fe400000000b2 */
[----:B------:R-:W-:Y:S01]  /*43f0*/  @P5 PRMT R74, R74, 0x5410, R179 ;  /* 0x000054104a4a5816 */ /* 0x000fe200000000b3 */
[----:B0-----:R-:W-:-:S06]  /*4400*/  IMAD.WIDE.U32 R176, R9, 0x10, R176 ;  /* 0x0000001009b07825 */ /* 0x001fcc00078e00b0 */
[----:B------:R-:W4:Y:S01]  /*4410*/  LDG.E.128 R176, desc[UR4][R176.64] ;  /* 0x00000004b0b07981 */ /* 0x000f22000c1e1d00 */
[----:B------:R-:W-:Y:S02]  /*4420*/  @P5 F2FP.BF16.F32.PACK_AB R251, RZ, R247 ;  /* 0x000000f7fffb523e */ /* 0x000fe400000010ff */
[C---:B------:R-:W-:Y:S02]  /*4430*/  @P5 LEA R182, P6, R9.reuse, UR16, 0x4 ;  /* 0x0000001009b65c11 */ /* 0x040fe4000f8c20ff */
[----:B------:R-:W-:Y:S02]  /*4440*/  @P5 PRMT R72, R72, 0x5410, R251 ;  /* 0x0000541048485816 */ /* 0x000fe400000000fb */
[----:B------:R-:W-:Y:S02]  /*4450*/  @P5 F2FP.BF16.F32.PACK_AB R251, RZ, R214 ;  /* 0x000000d6fffb523e */ /* 0x000fe400000010ff */
[----:B------:R-:W-:Y:S02]  /*4460*/  @P5 LEA.HI.X R183, R9, UR17, RZ, 0x4, P6 ;  /* 0x0000001109b75c11 */ /* 0x000fe4000b0f24ff */
[----:B------:R-:W-:-:S02]  /*4470*/  @P5 PRMT R75, R75, 0x5410, R251 ;  /* 0x000054104b4b5816 */ /* 0x000fc400000000fb */
[----:B------:R-:W3:Y:S04]  /*4480*/  LDL R251, [R1+0x10c] ;  /* 0x00010c0001fb7983 */ /* 0x000ee80000100800 */
[----:B------:R0:W-:Y:S02]  /*4490*/  @P5 STG.E.128 desc[UR4][R182.64], R72 ;  /* 0x00000048b6005986 */ /* 0x0001e4000c101d04 */
[----:B0-----:R-:W-:-:S04]  /*44a0*/  MOV R182, R24 ;  /* 0x0000001800b67202 */ /* 0x001fc80000000f00 */
[----:B------:R-:W-:Y:S01]  /*44b0*/  LOP3.LUT P5, RZ, R182, 0xff, RZ, 0xc0, !PT ;  /* 0x000000ffb6ff7812 */ /* 0x000fe200078ac0ff */
[----:B------:R-:W-:Y:S01]  /*44c0*/  FMUL.FTZ R183, R217, R10 ;  /* 0x0000000ad9b77220 */ /* 0x000fe20000410000 */
[----:B------:R-:W-:-:S03]  /*44d0*/  HFMA2.MMA R217, -RZ, RZ, 0, 0 ;  /* 0x00000000ffd97435 */ /* 0x000fc600000001ff */
[----:B------:R-:W-:-:S08]  /*44e0*/  FMUL.FTZ R183, R183, UR15 ;  /* 0x0000000fb7b77c20 */ /* 0x000fd00008410000 */
[----:B----4-:R-:W-:-:S05]  /*44f0*/  @P5 SHF.L.U32 R182, R176, 0x10, RZ ;  /* 0x00000010b0b65819 */ /* 0x010fca00000006ff */
[----:B------:R-:W-:Y:S02]  /*4500*/  @P5 FMUL.FTZ R217, R183, R182 ;  /* 0x000000b6b7d95220 */ /* 0x000fe40000410000 */
[----:B------:R-:W4:Y:S02]  /*4510*/  LDL R182, [R1+0x108] ;  /* 0x0001080001b67983 */ /* 0x000f240000100800 */
[----:B----4-:R-:W-:-:S05]  /*4520*/  FMUL.FTZ R182, R182, R183 ;  /* 0x000000b7b6b67220 */ /* 0x010fca0000410000 */
        /* <DEDUP_REMOVED lines=10> */
[----:B------:R-:W-:Y:S01]  /*45d0*/  LOP3.LUT P5, RZ, R24, 0xff0000, RZ, 0xc0, !PT ;  /* 0x00ff000018ff7812 */ /* 0x000fe200078ac0ff */
[----:B------:R-:W-:Y:S01]  /*45e0*/  FMUL.FTZ R176, R248, R10 ;  /* 0x0000000af8b07220 */ /* 0x000fe20000410000 */
[----:B------:R-:W-:-:S03]  /*45f0*/  HFMA2.MMA R248, -RZ, RZ, 0, 0 ;  /* 0x00000000fff87435 */ /* 0x000fc600000001ff */
[----:B------:R-:W-:-:S08]  /*4600*/  FMUL.FTZ R183, R176, UR15 ;  /* 0x0000000fb0b77c20 */ /* 0x000fd00008410000 */
[----:B------:R-:W-:-:S05]  /*4610*/  @P5 SHF.L.U32 R176, R177, 0x10, RZ ;  /* 0x00000010b1b05819 */ /* 0x000fca00000006ff */
[----:B------:R-:W-:Y:S01]  /*4620*/  @P5 FMUL.FTZ R248, R183, R176 ;  /* 0x000000b0b7f85220 */ /* 0x000fe20000410000 */
[----:B------:R-:W-:-:S05]  /*4630*/  FMUL.FTZ R176, R2, R183 ;  /* 0x000000b702b07220 */ /* 0x000fca0000410000 */
[----:B------:R-:W-:Y:S02]  /*4640*/  FSEL R183, R176, RZ, P5 ;  /* 0x000000ffb0b77208 */ /* 0x000fe40002800000 */
[----:B------:R-:W-:-:S13]  /*4650*/  LOP3.LUT P5, RZ, R24, 0xff000000, RZ, 0xc0, !PT ;  /* 0xff00000018ff7812 */ /* 0x000fda00078ac0ff */
[----:B------:R-:W-:Y:S01]  /*4660*/  @P5 PRMT R176, R177, 0x7632, R176 ;  /* 0x00007632b1b05816 */ /* 0x000fe200000000b0 */
[----:B------:R-:W-:-:S03]  /*4670*/  FMUL.FTZ R177, R249, R10 ;  /* 0x0000000af9b17220 */ /* 0x000fc60000410000 */
[----:B------:R-:W-:Y:S01]  /*4680*/  @P5 SHF.L.U32 R176, R176, 0x10, RZ ;  /* 0x00000010b0b05819 */ /* 0x000fe200000006ff */
[----:B------:R-:W-:Y:S01]  /*4690*/  FMUL.FTZ R177, R177, UR15 ;  /* 0x0000000fb1b17c20 */ /* 0x000fe20008410000 */
[----:B------:R-:W-:-:S03]  /*46a0*/  MOV R249, RZ ;  /* 0x000000ff00f97202 */ /* 0x000fc60000000f00 */
[----:B------:R-:W-:Y:S01]  /*46b0*/  @P5 FMUL.FTZ R249, R177, R176 ;  /* 0x000000b0b1f95220 */ /* 0x000fe20000410000 */
[----:B--2---:R-:W-:Y:S02]  /*46c0*/  FMUL.FTZ R176, R0, R177 ;  /* 0x000000b100b07220 */ /* 0x004fe40000410000 */
[----:B------:R-:W2:Y:S03]  /*46d0*/  LDL R0, [R1+0xfc] ;  /* 0x0000fc0001007983 */ /* 0x000ea60000100800 */
[----:B------:R-:W-:Y:S02]  /*46e0*/  FSEL R2, R176, RZ, P5 ;  /* 0x000000ffb0027208 */ /* 0x000fe40002800000 */
[----:B------:R-:W-:Y:S01]  /*46f0*/  LOP3.LUT P5, RZ, R25, 0xff, RZ, 0xc0, !PT ;  /* 0x000000ff19ff7812 */ /* 0x000fe200078ac0ff */
[----:B------:R-:W-:Y:S01]  /*4700*/  FMUL.FTZ R177, R250, R10 ;  /* 0x0000000afab17220 */ /* 0x000fe20000410000 */
[----:B------:R-:W-:Y:S01]  /*4710*/  F2FP.BF16.F32.PACK_AB R176, R251, R182 ;  /* 0x000000b6fbb0723e */ /* 0x000fe200000010ff */
[----:B------:R-:W-:Y:S01]  /*4720*/  HFMA2.MMA R250, -RZ, RZ, 0, 0 ;  /* 0x00000000fffa7435 */ /* 0x000fe200000001ff */
[----:B------:R-:W3:Y:S01]  /*4730*/  LDL R251, [R1+0x100] ;  /* 0x0001000001fb7983 */ /* 0x000ee20000100800 */
[----:B------:R-:W-:-:S08]  /*4740*/  FMUL.FTZ R182, R177, UR15 ;  /* 0x0000000fb1b67c20 */ /* 0x000fd00008410000 */
[----:B------:R-:W-:-:S05]  /*4750*/  @P5 SHF.L.U32 R177, R178, 0x10, RZ ;  /* 0x00000010b2b15819 */ /* 0x000fca00000006ff */
[----:B------:R-:W-:Y:S02]  /*4760*/  @P5 FMUL.FTZ R250, R182, R177 ;  /* 0x000000b1b6fa5220 */ /* 0x000fe40000410000 */
[----:B------:R-:W4:Y:S02]  /*4770*/  LDL R177, [R1+0xf8] ;  /* 0x0000f80001b17983 */ /* 0x000f240000100800 */
[----:B----4-:R-:W-:-:S05]  /*4780*/  FMUL.FTZ R177, R177, R182 ;  /* 0x000000b6b1b17220 */ /* 0x010fca0000410000 */
        /* <DEDUP_REMOVED lines=8> */
[----:B--2---:R-:W-:-:S05]  /*4810*/  FMUL.FTZ R177, R0, R178 ;  /* 0x000000b200b17220 */ /* 0x004fca0000410000 */
[----:B------:R-:W-:Y:S02]  /*4820*/  FSEL R0, R177, RZ, P5 ;  /* 0x000000ffb1007208 */ /* 0x000fe40002800000 */
[----:B------:R-:W-:Y:S01]  /*4830*/  LOP3.LUT P5, RZ, R25, 0xff0000, RZ, 0xc0, !PT ;  /* 0x00ff000019ff7812 */ /* 0x000fe200078ac0ff */
[----:B------:R-:W-:Y:S01]  /*4840*/  FMUL.FTZ R178, R216, R10 ;  /* 0x0000000ad8b27220 */ /* 0x000fe20000410000 */
[----:B------:R-:W-:Y:S01]  /*4850*/  F2FP.BF16.F32.PACK_AB R177, R2, R183 ;  /* 0x000000b702b1723e */ /* 0x000fe200000010ff */
[----:B------:R-:W-:Y:S01]  /*4860*/  HFMA2.MMA R216, -RZ, RZ, 0, 0 ;  /* 0x00000000ffd87435 */ /* 0x000fe200000001ff */
[----:B------:R1:W5:Y:S01]  /*4870*/  LDL.LU R2, [R1+0x160] ;  /* 0x0001600001027983 */ /* 0x0003620000300800 */
[----:B------:R-:W-:-:S08]  /*4880*/  FMUL.FTZ R183, R178, UR15 ;  /* 0x0000000fb2b77c20 */ /* 0x000fd00008410000 */
[----:B------:R-:W-:-:S05]  /*4890*/  @P5 SHF.L.U32 R178, R179, 0x10, RZ ;  /* 0x00000010b3b25819 */ /* 0x000fca00000006ff */
[----:B------:R-:W-:Y:S01]  /*48a0*/  @P5 FMUL.FTZ R216, R183, R178 ;  /* 0x000000b2b7d85220 */ /* 0x000fe20000410000 */
[----:B---3--:R-:W-:Y:S02]  /*48b0*/  FMUL.FTZ R178, R251, R183 ;  /* 0x000000b7fbb27220 */ /* 0x008fe40000410000 */
[----:B------:R-:W2:Y:S03]  /*48c0*/  LDL R183, [R1+0x104] ;  /* 0x0001040001b77983 */ /* 0x000ea60000100800 */
        /* <DEDUP_REMOVED lines=10> */
[----:B------:R-:W-:Y:S02]  /*4970*/  F2FP.BF16.F32.PACK_AB R178, R0, R182 ;  /* 0x000000b600b2723e */ /* 0x000fe400000010ff */
[----:B------:R1:W5:Y:S01]  /*4980*/  LDL.LU R0, [R1+0x15c] ;  /* 0x00015c0001007983 */ /* 0x0003620000300800 */
[----:B------:R-:W-:Y:S02]  /*4990*/  LEA R182, P5, R9, UR18, 0x4 ;  /* 0x0000001209b67c11 */ /* 0x000fe4000f8a20ff */
[----:B------:R-:W-:Y:S02]  /*49a0*/  F2FP.BF16.F32.PACK_AB R179, R179, R251 ;  /* 0x000000fbb3b3723e */ /* 0x000fe400000010ff */
[----:B------:R-:W-:-:S05]  /*49b0*/  LEA.HI.X R183, R9, UR19, RZ, 0x4, P5 ;  /* 0x0000001309b77c11 */ /* 0x000fca000a8f24ff */
[----:B------:R1:W-:Y:S01]  /*49c0*/  STG.E.128 desc[UR4][R182.64], R176 ;  /* 0x000000b0b6007986 */ /* 0x0003e2000c101d04 */
        /* <DEDUP_REMOVED lines=8> */
[----:B------:R-:W-:-:S07]  /*4a50*/  IADD3 R9, R9, 0x80, RZ ;  /* 0x0000008009097810 */ /* 0x000fce0007ffe0ff */
.L_x_4777:
[----:B------:R-:W-:Y:S05]  /*4a60*/  BSYNC B0 ;  /* 0x0000000000007941 */ /* 0x000fea0003800000 */
.L_x_4776:
[----:B------:R-:W-:Y:S04]  /*4a70*/  BSSY B0, `(.L_x_4778) ;  /* 0x00000ac000007945 */ /* 0x000fe80003800000 */
[----:B------:R-:W-:Y:S05]  /*4a80*/  @!P1 BRA `(.L_x_4779) ;  /* 0x0000000800a89947 */ /* 0x000fea0003800000 */
[----:B01----:R-:W0:Y:S01]  /*4a90*/  LDC.U8 R176, c[0x0][0x2a0] ;  /* 0x0000a800ffb07b82 */ /* 0x003e220000000000 */
[----:B-----5:R1:W-:Y:S04]  /*4aa0*/  STL [R1+0x160], R2 ;  /* 0x0001600201007387 */ /* 0x0203e80000100800 */
        /* <DEDUP_REMOVED lines=27> */
[--C-:B------:R-:W-:Y:S02]  /*4c60*/  @P5 FADD.FTZ R215, R215, R178.reuse ;  /* 0x000000b2d7d75221 */ /* 0x100fe40000010000 */
[----:B------:R-:W-:Y:S01]  /*4c70*/  FMUL.FTZ R217, R11, R177 ;  /* 0x000000b10bd97220 */ /* 0x000fe20000410000 */
[----:B------:R-:W-:Y:S01]  /*4c80*/  @P5 SHF.L.U32 R177, R168, 0x10, RZ ;  /* 0x00000010a8b15819 */ /* 0x000fe200000006ff */
[----:B------:R-:W-:Y:S01]  /*4c90*/  FADD.FTZ R179, R209, -R179 ;  /* 0x800000b3d1b37221 */ /* 0x000fe20000010000 */
[----:B------:R-:W-:-:S03]  /*4ca0*/  @P5 PRMT R178, R171, 0x7632, R178 ;  /* 0x00007632abb25816 */ /* 0x000fc600000000b2 */
[----:B------:R-:W-:Y:S01]  /*4cb0*/  @P5 FADD.FTZ R217, R217, R177 ;  /* 0x000000b1d9d95221 */ /* 0x000fe20000010000 */
[----:B------:R-:W-:Y:S01]  /*4cc0*/  @P5 SHF.L.U32 R178, R178, 0x10, RZ ;  /* 0x00000010b2b25819 */ /* 0x000fe200000006ff */
[----:B------:R-:W-:Y:S01]  /*4cd0*/  FMUL.FTZ R214, R11, R179 ;  /* 0x000000b30bd67220 */ /* 0x000fe20000410000 */
[----:B------:R-:W-:-:S03]  /*4ce0*/  FFMA.FTZ R177, R17, R181, R176 ;  /* 0x000000b511b17223 */ /* 0x000fc600000100b0 */
[----:B------:R-:W-:Y:S01]  /*4cf0*/  @P5 FADD.FTZ R214, R214, R178 ;  /* 0x000000b2d6d65221 */ /* 0x000fe20000010000 */
[----:B------:R-:W-:Y:S01]  /*4d00*/  FADD.FTZ R177, R228, -R177 ;  /* 0x800000b1e4b17221 */ /* 0x000fe20000010000 */
        /* <DEDUP_REMOVED lines=10> */
[----:B------:R-:W-:-:S03]  /*4db0*/  @P5 SHF.L.U32 R177, R171, 0x10, RZ ;  /* 0x00000010abb15819 */ /* 0x000fc600000006ff */
[----:B------:R-:W-:Y:S02]  /*4dc0*/  @P5 FADD.FTZ R250, R250, R176 ;  /* 0x000000b0fafa5221 */ /* 0x000fe40000010000 */
        /* <DEDUP_REMOVED lines=49> */
[----:B------:R-:W-:-:S04]  /*50e0*/  @P5 IMAD.U32 R176, R177, 0x10000, RZ ;  /* 0x00010000b1b05824 */ /* 0x000fc800078e00ff */
        /* <DEDUP_REMOVED lines=42> */
[----:B------:R-:W3:Y:S03]  /*5390*/  LDL R183, [R1+0xc4] ;  /* 0x0000c40001b77983 */ /* 0x000ee60000100800 */
        /* <DEDUP_REMOVED lines=8> */
[----:B---3--:R-:W-:-:S05]  /*5420*/  FMUL.FTZ R178, R183, R179 ;  /* 0x000000b3b7b27220 */ /* 0x008fca0000410000 */
        /* <DEDUP_REMOVED lines=16> */
.L_x_4779:
[----:B------:R-:W-:Y:S05]  /*5530*/  BSYNC B0 ;  /* 0x0000000000007941 */ /* 0x000fea0003800000 */
.L_x_4778:
[----:B------:R-:W-:Y:S04]  /*5540*/  BSSY B0, `(.L_x_4780) ;  /* 0x00000ac000007945 */ /* 0x000fe80003800000 */
[----:B------:R-:W-:Y:S05]  /*5550*/  @!P2 BRA `(.L_x_4781) ;  /* 0x0000000800a8a947 */ /* 0x000fea0003800000 */
[----:B012---:R-:W0:Y:S01]  /*5560*/  LDC.U8 R176, c[0x0][0x2a0] ;  /* 0x0000a800ffb07b82 */ /* 0x007e220000000000 */
        /* <DEDUP_REMOVED lines=137> */
[----:B------:R-:W-:Y:S01]  /*5e00*/  IMAD.MOV.U32 R216, RZ, RZ, RZ ;  /* 0x000000ffffd87224 */ /* 0x000fe200078e00ff */
        /* <DEDUP_REMOVED lines=9> */
[----:B------:R-:W-:Y:S01]  /*5ea0*/  FMUL.FTZ R179, R214, R10 ;  /* 0x0000000ad6b37220 */ /* 0x000fe20000410000 */
[----:B------:R-:W-:Y:S02]  /*5eb0*/  HFMA2.MMA R214, -RZ, RZ, 0, 0 ;  /* 0x00000000ffd67435 */ /* 0x000fe400000001ff */
[----:B------:R-:W-:Y:S01]  /*5ec0*/  @P5 SHF.L.U32 R178, R178, 0x10, RZ ;  /* 0x00000010b2b25819 */ /* 0x000fe200000006ff */
[----:B------:R-:W-:-:S04]  /*5ed0*/  FMUL.FTZ R179, R179, UR15 ;  /* 0x0000000fb3b37c20 */ /* 0x000fc80008410000 */
        /* <DEDUP_REMOVED lines=18> */
.L_x_4781:
[----:B------:R-:W-:Y:S05]  /*6000*/  BSYNC B0 ;  /* 0x0000000000007941 */ /* 0x000fea0003800000 */
.L_x_4780:
[----:B012-4-:R-:W2:Y:S01]  /*6010*/  LDL R176, [R1+0x158] ;  /* 0x0001580001b07983 */ /* 0x017ea20000100800 */
[----:B------:R-:W-:Y:S01]  /*6020*/  BSSY B0, `(.L_x_4782) ;  /* 0x00000a9000007945 */ /* 0x000fe20003800000 */
[----:B--2---:R-:W-:-:S13]  /*6030*/  ISETP.NE.AND P5, PT, R176, RZ, PT ;  /* 0x000000ffb000720c */ /* 0x004fda0003fa5270 */
[----:B------:R-:W-:Y:S05]  /*6040*/  @!P5 BRA `(.L_x_4783) ;  /* 0x000000080098d947 */ /* 0x000fea0003800000 */
[----:B------:R-:W2:Y:S01]  /*6050*/  LDL R176, [R1+0x8] ;  /* 0x0000080001b07983 */ /* 0x000ea20000100800 */
[----:B------:R-:W0:Y:S03]  /*6060*/  LDC.U8 R177, c[0x0][0x2a0] ;  /* 0x0000a800ffb17b82 */ /* 0x000e260000000000 */
[----:B------:R-:W3:Y:S04]  /*6070*/  LDL R251, [R1+0x4c] ;  /* 0x00004c0001fb7983 */ /* 0x000ee80000100800 */
[----:B------:R-:W4:Y:S04]  /*6080*/  LDL R249, [R1+0x50] ;  /* 0x0000500001f97983 */ /* 0x000f280000100800 */
[----:B------:R-:W4:Y:S01]  /*6090*/  LDL R250, [R1+0x54] ;  /* 0x0000540001fa7983 */ /* 0x000f220000100800 */
[----:B0-----:R-:W-:-:S04]  /*60a0*/  ISETP.NE.AND P5, PT, R177, RZ, PT ;  /* 0x000000ffb100720c */ /* 0x001fc80003fa5270 */
[----:B------:R-:W-:Y:S02]  /*60b0*/  FSEL R177, R180, RZ, !P5 ;  /* 0x000000ffb4b17208 */ /* 0x000fe40006800000 */
[----:B------:R-:W-:-:S04]  /*60c0*/  ISETP.NE.U32.AND P5, PT, RZ, UR8, PT ;  /* 0x00000008ff007c0c */ /* 0x000fc8000bfa5070 */
        /* <DEDUP_REMOVED lines=12> */
[C---:B------:R-:W-:Y:S01]  /*6190*/  FMUL.FTZ R217, R11.reuse, R179 ;  /* 0x000000b30bd97220 */ /* 0x040fe20000410000 */
[----:B------:R-:W-:Y:S01]  /*61a0*/  FMUL.FTZ R182, R11, R178 ;  /* 0x000000b20bb67220 */ /* 0x000fe20000410000 */
[----:B------:R-:W-:-:S04]  /*61b0*/  @P5 PRMT R178, R34, 0x7632, R178 ;  /* 0x0000763222b25816 */ /* 0x000fc800000000b2 */
[----:B------:R-:W-:-:S05]  /*61c0*/  @P5 SHF.L.U32 R178, R178, 0x10, RZ ;  /* 0x00000010b2b25819 */ /* 0x000fca00000006ff */
[----:B------:R-:W-:Y:S01]  /*61d0*/  @P5 FADD.FTZ R217, R217, R178 ;  /* 0x000000b2d9d95221 */ /* 0x000fe20000010000 */
[-CC-:B--2---:R-:W-:Y:S01]  /*61e0*/  FFMA.FTZ R215, R176, R181.reuse, R177.reuse ;  /* 0x000000b5b0d77223 */ /* 0x184fe200000100b1 */
[-CC-:B------:R-:W-:Y:S01]  /*61f0*/  FFMA.FTZ R176, R199, R181.reuse, R177.reuse ;  /* 0x000000b5c7b07223 */ /* 0x180fe200000100b1 */
[----:B------:R-:W-:Y:S01]  /*6200*/  FFMA.FTZ R177, R193, R181, R177 ;  /* 0x000000b5c1b17223 */ /* 0x000fe200000100b1 */
[----:B------:R-:W-:Y:S02]  /*6210*/  FADD.FTZ R181, R202, -R183 ;  /* 0x800000b7cab57221 */ /* 0x000fe40000010000 */
[--C-:B------:R-:W-:Y:S01]  /*6220*/  FADD.FTZ R183, R198, -R176.reuse ;  /* 0x800000b0c6b77221 */ /* 0x100fe20000010000 */
[----:B------:R-:W-:Y:S01]  /*6230*/  @P5 PRMT R176, R32, 0x7632, R176 ;  /* 0x0000763220b05816 */ /* 0x000fe200000000b0 */
[----:B------:R-:W-:Y:S01]  /*6240*/  FADD.FTZ R215, R223, -R215 ;  /* 0x800000d7dfd77221 */ /* 0x000fe20000010000 */
[----:B------:R-:W-:Y:S02]  /*6250*/  FADD.FTZ R177, R192, -R177 ;  /* 0x800000b1c0b17221 */ /* 0x000fe40000010000 */
[----:B------:R-:W-:Y:S01]  /*6260*/  @P5 SHF.L.U32 R176, R176, 0x10, RZ ;  /* 0x00000010b0b05819 */ /* 0x000fe200000006ff */
[C---:B------:R-:W-:Y:S01]  /*6270*/  FMUL.FTZ R215, R11.reuse, R215 ;  /* 0x000000d70bd77220 */ /* 0x040fe20000410000 */
[C---:B------:R-:W-:Y:S01]  /*6280*/  FMUL.FTZ R214, R11.reuse, R181 ;  /* 0x000000b50bd67220 */ /* 0x040fe20000410000 */
[C---:B------:R-:W-:Y:S01]  /*6290*/  FMUL.FTZ R183, R11.reuse, R183 ;  /* 0x000000b70bb77220 */ /* 0x040fe20000410000 */
[----:B------:R-:W-:Y:S01]  /*62a0*/  FMUL.FTZ R11, R11, R177 ;  /* 0x000000b10b0b7220 */ /* 0x000fe20000410000 */
[--C-:B------:R-:W-:Y:S01]  /*62b0*/  @P5 FADD.FTZ R247, R247, R176.reuse ;  /* 0x000000b0f7f75221 */ /* 0x100fe20000010000 */
[----:B------:R-:W-:-:S02]  /*62c0*/  @P5 PRMT R176, R33, 0x7632, R176 ;  /* 0x0000763221b05816 */ /* 0x000fc400000000b0 */
[----:B------:R-:W-:Y:S02]  /*62d0*/  @P5 PRMT R177, R35, 0x7632, R177 ;  /* 0x0000763223b15816 */ /* 0x000fe400000000b1 */
[----:B------:R-:W-:Y:S02]  /*62e0*/  @P5 SHF.L.U32 R176, R176, 0x10, RZ ;  /* 0x00000010b0b05819 */ /* 0x000fe400000006ff */
[----:B------:R-:W-:-:S03]  /*62f0*/  @P5 SHF.L.U32 R177, R177, 0x10, RZ ;  /* 0x00000010b1b15819 */ /* 0x000fc600000006ff */
[----:B------:R-:W-:Y:S01]  /*6300*/  @P5 FADD.FTZ R216, R216, R176 ;  /* 0x000000b0d8d85221 */ /* 0x000fe20000010000 */
[----:B------:R-:W-:Y:S01]  /*6310*/  @P5 SHF.L.U32 R176, R32, 0x10, RZ ;  /* 0x0000001020b05819 */ /* 0x000fe200000006ff */
[----:B------:R-:W-:Y:S01]  /*6320*/  @P5 FADD.FTZ R11, R11, R177 ;  /* 0x000000b10b0b5221 */ /* 0x000fe20000010000 */
[----:B------:R-:W-:-:S03]  /*6330*/  @P5 SHF.L.U32 R177, R33, 0x10, RZ ;  /* 0x0000001021b15819 */ /* 0x000fc600000006ff */
        /* <DEDUP_REMOVED lines=15> */
[----:B------:R-:W-:Y:S02]  /*6430*/  @P5 F2FP.BF16.F32.PACK_AB R248, RZ, R247 ;  /* 0x000000f7fff8523e */ /* 0x000fe400000010ff */
[----:B------:R-:W-:Y:S02]  /*6440*/  @P5 PRMT R74, R178, 0x7610, R74 ;  /* 0x00007610b24a5816 */ /* 0x000fe4000000004a */
[----:B------:R-:W-:Y:S02]  /*6450*/  @P5 PRMT R75, R179, 0x7610, R75 ;  /* 0x00007610b34b5816 */ /* 0x000fe4000000004b */
[----:B------:R-:W-:Y:S02]  /*6460*/  @P5 PRMT R72, R72, 0x5410, R248 ;  /* 0x0000541048485816 */ /* 0x000fe400000000f8 */
[----:B------:R-:W-:Y:S02]  /*6470*/  @P5 F2FP.BF16.F32.PACK_AB R178, RZ, R216 ;  /* 0x000000d8ffb2523e */ /* 0x000fe400000010ff */
[----:B------:R-:W-:-:S02]  /*6480*/  @P5 F2FP.BF16.F32.PACK_AB R179, RZ, R217 ;  /* 0x000000d9ffb3523e */ /* 0x000fc400000010ff */
[C---:B------:R-:W-:Y:S02]  /*6490*/  @P5 LEA R180, P6, R9.reuse, UR16, 0x4 ;  /* 0x0000001009b45c11 */ /* 0x040fe4000f8c20ff */
[----:B------:R-:W-:Y:S01]  /*64a0*/  @P5 F2FP.BF16.F32.PACK_AB R248, RZ, R11 ;  /* 0x0000000bfff8523e */ /* 0x000fe200000010ff */
[C---:B0-----:R-:W-:Y:S01]  /*64b0*/  IMAD.WIDE.U32 R176, R9.reuse, 0x10, R176 ;  /* 0x0000001009b07825 */ /* 0x041fe200078e00b0 */
[----:B------:R-:W-:Y:S02]  /*64c0*/  @P5 LEA.HI.X R181, R9, UR17, RZ, 0x4, P6 ;  /* 0x0000001109b55c11 */ /* 0x000fe4000b0f24ff */
[----:B------:R-:W-:Y:S02]  /*64d0*/  @P5 PRMT R73, R73, 0x5410, R178 ;  /* 0x0000541049495816 */ /* 0x000fe400000000b2 */
[----:B------:R-:W-:Y:S02]  /*64e0*/  @P5 PRMT R74, R74, 0x5410, R179 ;  /* 0x000054104a4a5816 */ /* 0x000fe400000000b3 */
[----:B------:R-:W-:Y:S01]  /*64f0*/  @P5 PRMT R75, R75, 0x5410, R248 ;  /* 0x000054104b4b5816 */ /* 0x000fe200000000f8 */
[----:B------:R-:W2:Y:S04]  /*6500*/  LDG.E.128 R176, desc[UR4][R176.64] ;  /* 0x00000004b0b07981 */ /* 0x000ea8000c1e1d00 */
[----:B------:R0:W-:Y:S02]  /*6510*/  @P5 STG.E.128 desc[UR4][R180.64], R72 ;  /* 0x00000048b4005986 */ /* 0x0001e4000c101d04 */
[----:B0-----:R-:W-:-:S02]  /*6520*/  FMUL.FTZ R181, R215, R10 ;  /* 0x0000000ad7b57220 */ /* 0x001fc40000410000 */
[----:B------:R-:W3:Y:S01]  /*6530*/  LDL R215, [R1+0x48] ;  /* 0x0000480001d77983 */ /* 0x000ee20000100800 */
[----:B------:R-:W-:-:S04]  /*6540*/  MOV R180, R30 ;  /* 0x0000001e00b47202 */ /* 0x000fc80000000f00 */
[----:B------:R-:W-:Y:S01]  /*6550*/  LOP3.LUT P5, RZ, R180, 0xff, RZ, 0xc0, !PT ;  /* 0x000000ffb4ff7812 */ /* 0x000fe200078ac0ff */
[----:B------:R-:W-:Y:S01]  /*6560*/  HFMA2.MMA R248, -RZ, RZ, 0, 0 ;  /* 0x00000000fff87435 */ /* 0x000fe200000001ff */
[----:B------:R-:W-:Y:S01]  /*6570*/  FMUL.FTZ R181, R181, UR15 ;  /* 0x0000000fb5b57c20 */ /* 0x000fe20008410000 */
[----:B------:R-:W-:-:S10]  /*6580*/  FMUL.FTZ R183, R183, R10 ;  /* 0x0000000ab7b77220 */ /* 0x000fd40000410000 */
[----:B--2---:R-:W-:-:S05]  /*6590*/  @P5 SHF.L.U32 R180, R176, 0x10, RZ ;  /* 0x00000010b0b45819 */ /* 0x004fca00000006ff */
[----:B------:R-:W-:Y:S01]  /*65a0*/  @P5 FMUL.FTZ R248, R181, R180 ;  /* 0x000000b4b5f85220 */ /* 0x000fe20000410000 */
[----:B---3--:R-:W-:-:S05]  /*65b0*/  FMUL.FTZ R181, R215, R181 ;  /* 0x000000b5d7b57220 */ /* 0x008fca0000410000 */
[----:B------:R-:W-:Y:S02]  /*65c0*/  FSEL R215, R181, RZ, P5 ;  /* 0x000000ffb5d77208 */ /* 0x000fe40002800000 */
[----:B------:R-:W-:Y:S01]  /*65d0*/  LOP3.LUT P5, RZ, R30, 0xff00, RZ, 0xc0, !PT ;  /* 0x0000ff001eff7812 */ /* 0x000fe200078ac0ff */
[----:B------:R-:W-:-:S04]  /*65e0*/  FMUL.FTZ R180, R247, R10 ;  /* 0x0000000af7b47220 */ /* 0x000fc80000410000 */
[----:B------:R-:W-:-:S08]  /*65f0*/  FMUL.FTZ R181, R180, UR15 ;  /* 0x0000000fb4b57c20 */ /* 0x000fd00008410000 */
[----:B------:R-:W-:-:S04]  /*6600*/  @P5 PRMT R176, R176, 0x7632, R176 ;  /* 0x00007632b0b05816 */ /* 0x000fc800000000b0 */
[----:B------:R-:W-:Y:S02]  /*6610*/  @P5 SHF.L.U32 R176, R176, 0x10, RZ ;  /* 0x00000010b0b05819 */ /* 0x000fe400000006ff */
[----:B------:R-:W-:-:S03]  /*6620*/  MOV R180, RZ ;  /* 0x000000ff00b47202 */ /* 0x000fc60000000f00 */
[----:B------:R-:W-:Y:S01]  /*6630*/  @P5 FMUL.FTZ R180, R181, R176 ;  /* 0x000000b0b5b45220 */ /* 0x000fe20000410000 */
[----:B------:R-:W-:Y:S01]  /*6640*/  FMUL.FTZ R176, R251, R181 ;  /* 0x000000b5fbb07220 */ /* 0x000fe20000410000 */
[----:B------:R-:W-:Y:S01]  /*6650*/  FADD.FTZ R152, R152, R248 ;  /* 0x000000f898987221 */ /* 0x000fe20000010000 */
[----:B------:R-:W-:Y:S01]  /*6660*/  FMUL.FTZ R181, R214, R10 ;  /* 0x0000000ad6b57220 */ /* 0x000fe20000410000 */
[----:B------:R-:W2:Y:S02]  /*6670*/  LDL R248, [R1+0x3c] ;  /* 0x00003c0001f87983 */ /* 0x000ea40000100800 */
[----:B------:R-:W-:Y:S02]  /*6680*/  FSEL R176, R176, RZ, P5 ;  /* 0x000000ffb0b07208 */ /* 0x000fe40002800000 */
[----:B------:R-:W-:Y:S01]  /*6690*/  LOP3.LUT P5, RZ, R30, 0xff0000, RZ, 0xc0, !PT ;  /* 0x00ff00001eff7812 */ /* 0x000fe200078ac0ff */
[----:B------:R-:W-:Y:S01]  /*66a0*/  FMUL.FTZ R214, R181, UR15 ;  /* 0x0000000fb5d67c20 */ /* 0x000fe20008410000 */
[----:B------:R-:W-:Y:S01]  /*66b0*/  HFMA2.MMA R181, -RZ, RZ, 0, 0 ;  /* 0x00000000ffb57435 */ /* 0x000fe200000001ff */
[----:B------:R-:W3:Y:S10]  /*66c0*/  LDL R251, [R1+0x40] ;  /* 0x0000400001fb7983 */ /* 0x000ef40000100800 */
[----:B------:R-:W-:-:S05]  /*66d0*/  @P5 SHF.L.U32 R247, R177, 0x10, RZ ;  /* 0x00000010b1f75819 */ /* 0x000fca00000006ff */
[----:B------:R-:W-:Y:S01]  /*66e0*/  @P5 FMUL.FTZ R181, R214, R247 ;  /* 0x000000f7d6b55220 */ /* 0x000fe20000410000 */
[----:B----4-:R-:W-:-:S05]  /*66f0*/  FMUL.FTZ R214, R249, R214 ;  /* 0x000000d6f9d67220 */ /* 0x010fca0000410000 */
        /* <DEDUP_REMOVED lines=8> */
[----:B------:R-:W-:Y:S02]  /*6780*/  FMUL.FTZ R177, R250, R216 ;  /* 0x000000d8fab17220 */ /* 0x000fe40000410000 */
[----:B------:R-:W4:Y:S03]  /*6790*/  LDL R250, [R1+0x44] ;  /* 0x0000440001fa7983 */ /* 0x000f260000100800 */
[----:B------:R-:W-:Y:S02]  /*67a0*/  FSEL R177, R177, RZ, P5 ;  /* 0x000000ffb1b17208 */ /* 0x000fe40002800000 */
[----:B------:R-:W-:Y:S01]  /*67b0*/  LOP3.LUT P5, RZ, R31, 0xff, RZ, 0xc0, !PT ;  /* 0x000000ff1fff7812 */ /* 0x000fe200078ac0ff */
[----:B------:R-:W-:Y:S01]  /*67c0*/  FMUL.FTZ R216, R183, UR15 ;  /* 0x0000000fb7d87c20 */ /* 0x000fe20008410000 */
[----:B------:R-:W-:-:S11]  /*67d0*/  HFMA2.MMA R183, -RZ, RZ, 0, 0 ;  /* 0x00000000ffb77435 */ /* 0x000fd600000001ff */
[----:B------:R-:W-:-:S05]  /*67e0*/  @P5 SHF.L.U32 R247, R178, 0x10, RZ ;  /* 0x00000010b2f75819 */ /* 0x000fca00000006ff */
[----:B------:R-:W-:Y:S02]  /*67f0*/  @P5 FMUL.FTZ R183, R216, R247 ;  /* 0x000000f7d8b75220 */ /* 0x000fe40000410000 */
[----:B------:R-:W2:Y:S01]  /*6800*/  LDL R247, [R1+0x38] ;  /* 0x0000380001f77983 */ /* 0x000ea20000100800 */
[----:B------:R-:W-:-:S04]  /*6810*/  FMUL.FTZ R217, R217, R10 ;  /* 0x0000000ad9d97220 */ /* 0x000fc80000410000 */
[----:B------:R-:W-:Y:S01]  /*6820*/  FMUL.FTZ R217, R217, UR15 ;  /* 0x0000000fd9d97c20 */ /* 0x000fe20008410000 */
[-C--:B------:R-:W-:Y:S01]  /*6830*/  FMUL.FTZ R182, R182, R10.reuse ;  /* 0x0000000ab6b67220 */ /* 0x080fe20000410000 */
[----:B------:R-:W-:-:S03]  /*6840*/  FMUL.FTZ R10, R11, R10 ;  /* 0x0000000a0b0a7220 */ /* 0x000fc60000410000 */
[----:B------:R-:W-:Y:S01]  /*6850*/  FMUL.FTZ R11, R182, UR15 ;  /* 0x0000000fb60b7c20 */ /* 0x000fe20008410000 */
[----:B------:R-:W-:Y:S01]  /*6860*/  HFMA2.MMA R182, -RZ, RZ, 0, 0 ;  /* 0x00000000ffb67435 */ /* 0x000fe200000001ff */
[----:B------:R-:W-:Y:S01]  /*6870*/  FMUL.FTZ R10, R10, UR15 ;  /* 0x0000000f0a0a7c20 */ /* 0x000fe20008410000 */
[----:B------:R-:W-:Y:S02]  /*6880*/  F2FP.BF16.F32.PACK_AB R176, R176, R215 ;  /* 0x000000d7b0b0723e */ /* 0x000fe400000010ff */
[----:B------:R-:W-:Y:S01]  /*6890*/  F2FP.BF16.F32.PACK_AB R177, R177, R249 ;  /* 0x000000f9b1b1723e */ /* 0x000fe200000010ff */
[----:B------:R-:W-:Y:S01]  /*68a0*/  FADD.FTZ R153, R153, R180 ;  /* 0x000000b499997221 */ /* 0x000fe20000010000 */
[----:B------:R-:W-:Y:S01]  /*68b0*/  FADD.FTZ R154, R154, R181 ;  /* 0x000000b59a9a7221 */ /* 0x000fe20000010000 */
[----:B------:R-:W-:Y:S01]  /*68c0*/  FADD.FTZ R155, R155, R214 ;  /* 0x000000d69b9b7221 */ /* 0x000fe20000010000 */
[----:B------:R-:W-:Y:S01]  /*68d0*/  FADD.FTZ R156, R156, R183 ;  /* 0x000000b79c9c7221 */ /* 0x000fe20000010000 */
[----:B--2---:R-:W-:-:S05]  /*68e0*/  FMUL.FTZ R216, R247, R216 ;  /* 0x000000d8f7d87220 */ /* 0x004fca0000410000 */
[----:B------:R-:W-:Y:S02]  /*68f0*/  FSEL R247, R216, RZ, P5 ;  /* 0x000000ffd8f77208 */ /* 0x000fe40002800000 */
[----:B------:R-:W-:Y:S02]  /*6900*/  LOP3.LUT P5, RZ, R31, 0xff00, RZ, 0xc0, !PT ;  /* 0x0000ff001fff7812 */ /* 0x000fe400078ac0ff */
[----:B------:R-:W-:-:S11]  /*6910*/  MOV R216, RZ ;  /* 0x000000ff00d87202 */ /* 0x000fd60000000f00 */
[----:B------:R-:W-:-:S04]  /*6920*/  @P5 PRMT R178, R178, 0x7632, R178 ;  /* 0x00007632b2b25816 */ /* 0x000fc800000000b2 */
[----:B------:R-:W-:-:S05]  /*6930*/  @P5 SHF.L.U32 R178, R178, 0x10, RZ ;  /* 0x00000010b2b25819 */ /* 0x000fca00000006ff */
[----:B------:R-:W-:Y:S01]  /*6940*/  @P5 FMUL.FTZ R216, R217, R178 ;  /* 0x000000b2d9d85220 */ /* 0x000fe20000410000 */
[----:B------:R-:W-:-:S05]  /*6950*/  FMUL.FTZ R178, R248, R217 ;  /* 0x000000d9f8b27220 */ /* 0x000fca0000410000 */
[----:B------:R-:W-:Y:S02]  /*6960*/  FSEL R178, R178, RZ, P5 ;  /* 0x000000ffb2b27208 */ /* 0x000fe40002800000 */
[----:B------:R-:W-:-:S13]  /*6970*/  LOP3.LUT P5, RZ, R31, 0xff0000, RZ, 0xc0, !PT ;  /* 0x00ff00001fff7812 */ /* 0x000fda00078ac0ff */
[----:B------:R-:W-:-:S05]  /*6980*/  @P5 SHF.L.U32 R217, R179, 0x10, RZ ;  /* 0x00000010b3d95819 */ /* 0x000fca00000006ff */
[----:B------:R-:W-:Y:S01]  /*6990*/  @P5 FMUL.FTZ R182, R11, R217 ;  /* 0x000000d90bb65220 */ /* 0x000fe20000410000 */
[----:B---3--:R-:W-:-:S05]  /*69a0*/  FMUL.FTZ R11, R251, R11 ;  /* 0x0000000bfb0b7220 */ /* 0x008fca0000410000 */
[----:B------:R-:W-:Y:S02]  /*69b0*/  FSEL R217, R11, RZ, P5 ;  /* 0x000000ff0bd97208 */ /* 0x000fe40002800000 */
[----:B------:R-:W-:Y:S02]  /*69c0*/  LOP3.LUT P5, RZ, R31, 0xff000000, RZ, 0xc0, !PT ;  /* 0xff0000001fff7812 */ /* 0x000fe400078ac0ff */
[----:B------:R-:W-:-:S11]  /*69d0*/  MOV R248, RZ ;  /* 0x000000ff00f87202 */ /* 0x000fd60000000f00 */
[----:B------:R-:W-:-:S04]  /*69e0*/  @P5 PRMT R11, R179, 0x7632, R11 ;  /* 0x00007632b30b5816 */ /* 0x000fc8000000000b */
[----:B------:R-:W-:-:S05]  /*69f0*/  @P5 SHF.L.U32 R11, R11, 0x10, RZ ;  /* 0x000000100b0b5819 */ /* 0x000fca00000006ff */
[----:B------:R-:W-:Y:S01]  /*6a00*/  @P5 FMUL.FTZ R248, R10, R11 ;  /* 0x0000000b0af85220 */ /* 0x000fe20000410000 */
[----:B----4-:R-:W-:-:S05]  /*6a10*/  FMUL.FTZ R10, R250, R10 ;  /* 0x0000000afa0a7220 */ /* 0x010fca0000410000 */
[----:B------:R-:W-:Y:S02]  /*6a20*/  FSEL R179, R10, RZ, P5 ;  /* 0x000000ff0ab37208 */ /* 0x000fe40002800000 */
[C---:B------:R-:W-:Y:S02]  /*6a30*/  LEA R10, P5, R9.reuse, UR18, 0x4 ;  /* 0x00000012090a7c11 */ /* 0x040fe4000f8a20ff */
[----:B------:R-:W-:Y:S02]  /*6a40*/  F2FP.BF16.F32.PACK_AB R178, R178, R247 ;  /* 0x000000f7b2b2723e */ /* 0x000fe400000010ff */
[----:B------:R-:W-:Y:S02]  /*6a50*/  LEA.HI.X R11, R9, UR19, RZ, 0x4, P5 ;  /* 0x00000013090b7c11 */ /* 0x000fe4000a8f24ff */
[----:B------:R-:W-:-:S05]  /*6a60*/  F2FP.BF16.F32.PACK_AB R179, R179, R217 ;  /* 0x000000d9b3b3723e */ /* 0x000fca00000010ff */
[----:B------:R0:W-:Y:S01]  /*6a70*/  STG.E.128 desc[UR4][R10.64], R176 ;  /* 0x000000b00a007986 */ /* 0x0001e2000c101d04 */
[----:B------:R-:W-:Y:S01]  /*6a80*/  FADD.FTZ R157, R157, R216 ;  /* 0x000000d89d9d7221 */ /* 0x000fe20000010000 */
[----:B------:R-:W-:Y:S01]  /*6a90*/  FADD.FTZ R158, R158, R182 ;  /* 0x000000b69e9e7221 */ /* 0x000fe20000010000 */
[----:B------:R-:W-:-:S07]  /*6aa0*/  FADD.FTZ R159, R159, R248 ;  /* 0x000000f89f9f7221 */ /* 0x000fce0000010000 */
.L_x_4783:
[----:B------:R-:W-:Y:S05]  /*6ab0*/  BSYNC B0 ;  /* 0x0000000000007941 */ /* 0x000fea0003800000 */
.L_x_4782:
[----:B-----5:R-:W-:Y:S02]  /*6ac0*/  IADD3 R2, R2, UR20, RZ ;  /* 0x0000001402027c10 */ /* 0x020fe4000fffe0ff */
[----:B------:R-:W-:Y:S02]  /*6ad0*/  SEL R9, RZ, 0x1, P4 ;  /* 0x00000001ff097807 */ /* 0x000fe40002000000 */
[----:B------:R-:W-:Y:S02]  /*6ae0*/  ISETP.GE.AND P4, PT, R2, UR21, PT ;  /* 0x0000001502007c0c */ /* 0x000fe4000bf86270 */
[----:B------:R-:W-:-:S11]  /*6af0*/  PRMT R247, R9, 0x7610, R247 ;  /* 0x0000761009f77816 */ /* 0x000fd600000000f7 */
[----:B------:R-:W-:Y:S05]  /*6b00*/  @!P4 BRA `(.L_x_4784) ;  /* 0xffffffa000c4c947 */ /* 0x000fea000383ffff */
.L_x_4762:
[----:B0-----:R-:W2:Y:S04]  /*6b10*/  LDL.LU R11, [R1+0x14] ;  /* 0x00001400010b7983 */ /* 0x001ea80000300800 */
        /* <DEDUP_REMOVED lines=23> */
.L_x_4786:
[----:B------:R-:W-:Y:S05]  /*6c90*/  BSYNC B0 ;  /* 0x0000000000007941 */ /* 0x000fea0003800000 */
.L_x_4785:
        /* <DEDUP_REMOVED lines=15> */
.L_x_4788:
[----:B------:R-:W-:Y:S05]  /*6d90*/  BSYNC B0 ;  /* 0x0000000000007941 */ /* 0x000fea0003800000 */
.L_x_4787:
        /* <DEDUP_REMOVED lines=15> */
.L_x_4790:
[----:B------:R-:W-:Y:S05]  /*6e90*/  BSYNC B0 ;  /* 0x0000000000007941 */ /* 0x000fea0003800000 */
.L_x_4789:
        /* <DEDUP_REMOVED lines=15> */
.L_x_4792:
[----:B------:R-:W-:Y:S05]  /*6f90*/  BSYNC B0 ;  /* 0x0000000000007941 */ /* 0x000fea0003800000 */
.L_x_4791:
        /* <DEDUP_REMOVED lines=16> */
.L_x_4773:
[----:B------:R-:W-:Y:S01]  /*70a0*/  HFMA2.MMA R176, -RZ, RZ, 0, 9.5367431640625e-07 ;  /* 0x00000010ffb07435 */ /* 0x000fe200000001ff */
[----:B------:R-:W-:Y:S02]  /*70b0*/  MOV R180, R216 ;  /* 0x000000d800b47202 */ /* 0x000fe40000000f00 */
[----:B------:R-:W-:Y:S02]  /*70c0*/  MOV R177, 0x1f ;  /* 0x0000001f00b17802 */ /* 0x000fe40000000f00 */
[----:B------:R-:W-:-:S07]  /*70d0*/  MOV R179, 0xffffffff ;  /* 0xffffffff00b37802 */ /* 0x000fce0000000f00 */
[----:B-----5:R-:W-:Y:S05]  /*70e0*/  WARPSYNC.COLLECTIVE R179, `(.L_x_4793) ;  /* 0x00000000b3087348 */ /* 0x020fea0003c00000 */
[----:B------:R0:W1:Y:S02]  /*70f0*/  SHFL.DOWN P6, R183, R180, R176, R177 ;  /* 0x080000b0b4b77389 */ /* 0x00006400000c00b1 */
[----:B01---5:R-:W-:Y:S01]  /*7100*/  ENDCOLLECTIVE ;  /* 0x000000000000791b */ /* 0x023fe20003800000 */
.L_x_4793:
[----:B------:R-:W-:Y:S02]  /*7110*/  MOV R180, R217 ;  /* 0x000000d900b47202 */ /* 0x000fe40000000f00 */
[----:B------:R-:W-:-:S05]  /*7120*/  MOV R176, R183 ;  /* 0x000000b700b07202 */ /* 0x000fca0000000f00 */
[----:B------:R-:W-:Y:S01]  /*7130*/  FADD.FTZ R181, R176, R216 ;  /* 0x000000d8b0b57221 */ /* 0x000fe20000010000 */
[----:B------:R-:W-:-:S11]  /*7140*/  HFMA2.MMA R176, -RZ, RZ, 0, 9.5367431640625e-07 ;  /* 0x00000010ffb07435 */ /* 0x000fd600000001ff */
[----:B------:R-:W-:Y:S05]  /*7150*/  WARPSYNC.COLLECTIVE R179, `(.L_x_4794) ;  /* 0x00000000b3087348 */ /* 0x000fea0003c00000 */
[----:B------:R0:W1:Y:S02]  /*7160*/  SHFL.DOWN P6, R183, R180, R176, R177 ;  /* 0x080000b0b4b77389 */ /* 0x00006400000c00b1 */
[----:B01----:R-:W-:Y:S01]  /*7170*/  ENDCOLLECTIVE ;  /* 0x000000000000791b */ /* 0x003fe20003800000 */
.L_x_4794:
[----:B------:R-:W-:Y:S02]  /*7180*/  MOV R180, R181 ;  /* 0x000000b500b47202 */ /* 0x000fe40000000f00 */
[----:B------:R-:W-:-:S05]  /*7190*/  MOV R176, R183 ;  /* 0x000000b700b07202 */ /* 0x000fca0000000f00 */
[----:B------:R-:W-:Y:S01]  /*71a0*/  FADD.FTZ R182, R176, R217 ;  /* 0x000000d9b0b67221 */ /* 0x000fe20000010000 */
[----:B------:R-:W-:-:S11]  /*71b0*/  HFMA2.MMA R176, -RZ, RZ, 0, 4.76837158203125e-07 ;  /* 0x00000008ffb07435 */ /* 0x000fd600000001ff */
[----:B------:R-:W-:Y:S05]  /*71c0*/  WARPSYNC.COLLECTIVE R179, `(.L_x_4795) ;  /* 0x00000000b3087348 */ /* 0x000fea0003c00000 */
[----:B------:R0:W1:Y:S02]  /*71d0*/  SHFL.DOWN P6, R183, R180, R176, R177 ;  /* 0x080000b0b4b77389 */ /* 0x00006400000c00b1 */
[----:B01----:R-:W-:Y:S01]  /*71e0*/  ENDCOLLECTIVE ;  /* 0x000000000000791b */ /* 0x003fe20003800000 */
.L_x_4795:
[----:B------:R-:W-:Y:S02]  /*71f0*/  MOV R180, R182 ;  /* 0x000000b600b47202 */ /* 0x000fe40000000f00 */
[----:B------:R-:W-:-:S05]  /*7200*/  MOV R176, R183 ;  /* 0x000000b700b07202 */ /* 0x000fca0000000f00 */
[----:B------:R-:W-:Y:S01]  /*7210*/  FADD.FTZ R181, R181, R176 ;  /* 0x000000b0b5b57221 */ /* 0x000fe20000010000 */
[----:B------:R-:W-:-:S11]  /*7220*/  HFMA2.MMA R176, -RZ, RZ, 0, 4.76837158203125e-07 ;  /* 0x00000008ffb07435 */ /* 0x000fd600000001ff */
[----:B------:R-:W-:Y:S05]  /*7230*/  WARPSYNC.COLLECTIVE R179, `(.L_x_4796) ;  /* 0x00000000b3087348 */ /* 0x000fea0003c00000 */
[----:B------:R0:W1:Y:S02]  /*7240*/  SHFL.DOWN P6, R183, R180, R176, R177 ;  /* 0x080000b0b4b77389 */ /* 0x00006400000c00b1 */
[----:B01----:R-:W-:Y:S01]  /*7250*/  ENDCOLLECTIVE ;  /* 0x000000000000791b */ /* 0x003fe20003800000 */
.L_x_4796:
[----:B------:R-:W-:Y:S02]  /*7260*/  MOV R180, R181 ;  /* 0x000000b500b47202 */ /* 0x000fe40000000f00 */
[----:B------:R-:W-:-:S05]  /*7270*/  MOV R176, R183 ;  /* 0x000000b700b07202 */ /* 0x000fca0000000f00 */
[----:B------:R-:W-:Y:S01]  /*7280*/  FADD.FTZ R182, R182, R176 ;  /* 0x000000b0b6b67221 */ /* 0x000fe20000010000 */
[----:B------:R-:W-:-:S11]  /*7290*/  HFMA2.MMA R176, -RZ, RZ, 0, 2.384185791015625e-07 ;  /* 0x00000004ffb07435 */ /* 0x000fd600000001ff */
[----:B------:R-:W-:Y:S05]  /*72a0*/  WARPSYNC.COLLECTIVE R179, `(.L_x_4797) ;  /* 0x00000000b3087348 */ /* 0x000fea0003c00000 */
[----:B------:R0:W1:Y:S02]  /*72b0*/  SHFL.DOWN P6, R183, R180, R176, R177 ;  /* 0x080000b0b4b77389 */ /* 0x00006400000c00b1 */
[----:B01----:R-:W-:Y:S01]  /*72c0*/  ENDCOLLECTIVE ;  /* 0x000000000000791b */ /* 0x003fe20003800000 */
.L_x_4797:
[----:B------:R-:W-:Y:S02]  /*72d0*/  MOV R180, R182 ;  /* 0x000000b600b47202 */ /* 0x000fe40000000f00 */
[----:B------:R-:W-:-:S05]  /*72e0*/  MOV R176, R183 ;  /* 0x000000b700b07202 */ /* 0x000fca0000000f00 */
[----:B------:R-:W-:Y:S01]  /*72f0*/  FADD.FTZ R181, R181, R176 ;  /* 0x000000b0b5b57221 */ /* 0x000fe20000010000 */
[----:B------:R-:W-:-:S11]  /*7300*/  HFMA2.MMA R176, -RZ, RZ, 0, 2.384185791015625e-07 ;  /* 0x00000004ffb07435 */ /* 0x000fd600000001ff */
[----:B------:R-:W-:Y:S05]  /*7310*/  WARPSYNC.COLLECTIVE R179, `(.L_x_4798) ;  /* 0x00000000b3087348 */ /* 0x000fea0003c00000 */
[----:B------:R0:W1:Y:S02]  /*7320*/  SHFL.DOWN P6, R183, R180, R176, R177 ;  /* 0x080000b0b4b77389 */ /* 0x00006400000c00b1 */
[----:B01----:R-:W-:Y:S01]  /*7330*/  ENDCOLLECTIVE ;  /* 0x000000000000791b */ /* 0x003fe20003800000 */
.L_x_4798:
[----:B------:R-:W-:Y:S02]  /*7340*/  MOV R180, R181 ;  /* 0x000000b500b47202 */ /* 0x000fe40000000f00 */
[----:B------:R-:W-:-:S05]  /*7350*/  MOV R176, R183 ;  /* 0x000000b700b07202 */ /* 0x000fca0000000f00 */
[----:B------:R-:W-:Y:S01]  /*7360*/  FADD.FTZ R214, R182, R176 ;  /* 0x000000b0b6d67221 */ /* 0x000fe20000010000 */
[----:B------:R-:W-:-:S11]  /*7370*/  HFMA2.MMA R176, -RZ, RZ, 0, 1.1920928955078125e-07 ;  /* 0x00000002ffb07435 */ /* 0x000fd600000001ff */
[----:B------:R-:W-:Y:S05]  /*7380*/  WARPSYNC.COLLECTIVE R179, `(.L_x_4799) ;  /* 0x00000000b3087348 */ /* 0x000fea0003c00000 */
[----:B------:R0:W1:Y:S02]  /*7390*/  SHFL.DOWN P6, R183, R180, R176, R177 ;  /* 0x080000b0b4b77389 */ /* 0x00006400000c00b1 */
[----:B01----:R-:W-:Y:S01]  /*73a0*/  ENDCOLLECTIVE ;  /* 0x000000000000791b */ /* 0x003fe20003800000 */
.L_x_4799:
[----:B------:R-:W-:Y:S02]  /*73b0*/  MOV R180, R214 ;  /* 0x000000d600b47202 */ /* 0x000fe40000000f00 */
[----:B------:R-:W-:-:S05]  /*73c0*/  MOV R176, R183 ;  /* 0x000000b700b07202 */ /* 0x000fca0000000f00 */
[----:B------:R-:W-:Y:S01]  /*73d0*/  FADD.FTZ R182, R181, R176 ;  /* 0x000000b0b5b67221 */ /* 0x000fe20000010000 */
[----:B------:R-:W-:-:S11]  /*73e0*/  HFMA2.MMA R176, -RZ, RZ, 0, 1.1920928955078125e-07 ;  /* 0x00000002ffb07435 */ /* 0x000fd600000001ff */
[----:B------:R-:W-:Y:S05]  /*73f0*/  WARPSYNC.COLLECTIVE R179, `(.L_x_4800) ;  /* 0x00000000b3087348 */ /* 0x000fea0003c00000 */
[----:B------:R0:W1:Y:S02]  /*7400*/  SHFL.DOWN P6, R183, R180, R176, R177 ;  /* 0x080000b0b4b77389 */ /* 0x00006400000c00b1 */
[----:B01----:R-:W-:Y:S01]  /*7410*/  ENDCOLLECTIVE ;  /* 0x000000000000791b */ /* 0x003fe20003800000 */
.L_x_4800:
[----:B------:R-:W-:Y:S02]  /*7420*/  MOV R180, R182 ;  /* 0x000000b600b47202 */ /* 0x000fe40000000f00 */
[----:B------:R-:W-:-:S05]  /*7430*/  MOV R176, R183 ;  /* 0x000000b700b07202 */ /* 0x000fca0000000f00 */
[----:B------:R-:W-:Y:S01]  /*7440*/  FADD.FTZ R181, R214, R176 ;  /* 0x000000b0d6b57221 */ /* 0x000fe20000010000 */
[----:B------:R-:W-:-:S11]  /*7450*/  HFMA2.MMA R176, -RZ, RZ, 0, 5.9604644775390625e-08 ;  /* 0x00000001ffb07435 */ /* 0x000fd600000001ff */
[----:B------:R-:W-:Y:S05]  /*7460*/  WARPSYNC.COLLECTIVE R179, `(.L_x_4801) ;  /* 0x00000000b3087348 */ /* 0x000fea0003c00000 */
[----:B------:R0:W1:Y:S02]  /*7470*/  SHFL.DOWN P6, R183, R180, R176, R177 ;  /* 0x080000b0b4b77389 */ /* 0x00006400000c00b1 */
[----:B01----:R-:W-:Y:S01]  /*7480*/  ENDCOLLECTIVE ;  /* 0x000000000000791b */ /* 0x003fe20003800000 */
.L_x_4801:
[----:B------:R-:W-:Y:S02]  /*7490*/  MOV R180, R181 ;  /* 0x000000b500b47202 */ /* 0x000fe40000000f00 */
[----:B------:R-:W-:-:S07]  /*74a0*/  MOV R214, R183 ;  /* 0x000000b700d67202 */ /* 0x000fce0000000f00 */
[----:B------:R-:W-:Y:S05]  /*74b0*/  WARPSYNC.COLLECTIVE R179, `(.L_x_4802) ;  /* 0x00000000b3087348 */ /* 0x000fea0003c00000 */
[----:B------:R0:W1:Y:S02]  /*74c0*/  SHFL.DOWN P6, R183, R180, R176, R177 ;  /* 0x080000b0b4b77389 */ /* 0x00006400000c00b1 */
[----:B01----:R-:W-:Y:S01]  /*74d0*/  ENDCOLLECTIVE ;  /* 0x000000000000791b */ /* 0x003fe20003800000 */
.L_x_4802:
[----:B------:R-:W-:Y:S01]  /*74e0*/  MOV R177, R183 ;  /* 0x000000b700b17202 */ /* 0x000fe20000000f00 */
[----:B------:R-:W-:Y:S06]  /*74f0*/  BRA `(.L_x_4803) ;  /* 0xffffffbc00987947 */ /* 0x000fec000383ffff */
.L_x_4804:
        /* <DEDUP_REMOVED lines=16> */
.L_x_16524:


//--------------------- .text._ZN10layer_norm13ln_bwd_kernelINS_13Kernel_traitsIf13__nv_bfloat16S2_S2_fjLj5120ELj1ELj1ELj4ELj16ENS_18Kernel_traits_baseILj5120EfS2_S2_S2_fjLj128EEEEELb1ELb1ELb0ELb1EEEvNS_9BwdParamsE --------------------------
	.section	.text._ZN10layer_norm13ln_bwd_kernelINS_13Kernel_traitsIf13__nv_bfloat16S2_S2_fjLj5120ELj1ELj1ELj4ELj16ENS_18Kernel_traits_baseILj5120EfS2_S2_S2_fjLj128EEEEELb1ELb1ELb0ELb1EEEvNS_9BwdParamsE,"ax",@progbits
	.align	128
        .global         _ZN10layer_norm13ln_bwd_kernelINS_13Kernel_traitsIf13__nv_bfloat16S2_S2_fjLj5120ELj1ELj1ELj4ELj16ENS_18Kernel_traits_baseILj5120EfS2_S2_S2_fjLj128EEEEELb1ELb1ELb0ELb1EEEvNS_9BwdParamsE
        .type           _ZN10layer_norm13ln_bwd_kernelINS_13Kernel_traitsIf13__nv_bfloat16S2_S2_fjLj5120ELj1ELj1ELj4ELj16ENS_18Kernel_traits_baseILj5120EfS2_S2_S2_fjLj128EEEEELb1ELb1ELb0ELb1EEEvNS_9BwdParamsE,@function
        .size           _ZN10layer_norm13ln_bwd_kernelINS_13Kernel_traitsIf13__nv_bfloat16S2_S2_fjLj5120ELj1ELj1ELj4ELj16ENS_18Kernel_traits_baseILj5120EfS2_S2_S2_fjLj128EEEEELb1ELb1ELb0ELb1EEEvNS_9BwdParamsE,(.L_x_16525 - _ZN10layer_norm13ln_bwd_kernelINS_13Kernel_traitsIf13__nv_bfloat16S2_S2_fjLj5120ELj1ELj1ELj4ELj16ENS_18Kernel_traits_baseILj5120EfS2_S2_S2_fjLj128EEEEELb1ELb1ELb0ELb1EEEvNS_9BwdParamsE)
        .other          _ZN10layer_norm13ln_bwd_kernelINS_13Kernel_traitsIf13__nv_bfloat16S2_S2_fjLj5120ELj1ELj1ELj4ELj16ENS_18Kernel_traits_baseILj5120EfS2_S2_S2_fjLj128EEEEELb1ELb1ELb0ELb1EEEvNS_9BwdParamsE,@"STO_CUDA_ENTRY STV_DEFAULT"
_ZN10layer_norm13ln_bwd_kernelINS_13Kernel_traitsIf13__nv_bfloat16S2_S2_fjLj5120ELj1ELj1ELj4ELj16ENS_18Kernel_traits_baseILj5120EfS2_S2_S2_fjLj128EEEEELb1ELb1ELb0ELb1EEEvNS_9BwdParamsE:
.text._ZN10layer_norm13ln_bwd_kernelINS_13Kernel_traitsIf13__nv_bfloat16S2_S2_fjLj5120ELj1ELj1ELj4ELj16ENS_18Kernel_traits_baseILj5120EfS2_S2_S2_fjLj128EEEEELb1ELb1ELb0ELb1EEEvNS_9BwdParamsE:
[----:B------:R-:W0:Y:S01]  /*0000*/  LDC R1, c[0x0][0x28] ;  /* 0x00000a00ff017b82 */ /* 0x000e220000000800 */
[----:B------:R-:W1:Y:S07]  /*0010*/  S2R R0, SR_TID.X ;  /* 0x0000000000007919 */ /* 0x000e6e0000002100 */
[----:B------:R-:W1:Y:S01]  /*0020*/  S2UR UR4, SR_CTAID.X ;  /* 0x00000000000479c3 */ /* 0x000e620000002500 */
        /* <DEDUP_REMOVED lines=75> */
.L_x_4805:
[----:B------:R-:W-:Y:S01]  /*04e0*/  SHF.L.U32 R0, R0, 0x5, RZ ;  /* 0x0000000500007819 */ /* 0x000fe200000006ff */
[----:B------:R-:W-:Y:S01]  /*04f0*/  ULDC.64 UR4, c[0x0][0x260] ;  /* 0x0000980000047ab9 */ /* 0x000fe20000000a00 */
[----:B------:R-:W-:Y:S02]  /*0500*/  ULDC.64 UR8, c[0x0][0x278] ;  /* 0x00009e0000087ab9 */ /* 0x000fe40000000a00 */
[----:B------:R-:W-:-:S04]  /*0510*/  LOP3.LUT R0, R0, 0xfe0, RZ, 0xc0, !PT ;  /* 0x00000fe000007812 */ /* 0x000fc800078ec0ff */
[C---:B------:R-:W-:Y:S01]  /*0520*/  IADD3 R2, P0, R0.reuse, UR4, RZ ;  /* 0x0000000400027c10 */ /* 0x040fe2000ff1e0ff */
[----:B------:R0:W-:Y:S01]  /*0530*/  STL [R1+0x13c], RZ ;  /* 0x00013cff01007387 */ /* 0x0001e20000100800 */
[----:B------:R-:W-:Y:S02]  /*0540*/  IADD3 R4, P1, R0, UR8, RZ ;  /* 0x0000000800047c10 */ /* 0x000fe4000ff3e0ff */
[----:B------:R-:W-:Y:S01]  /*0550*/  IADD3.X R3, RZ, UR5, RZ, P0, !PT ;  /* 0x00000005ff037c10 */ /* 0x000fe200087fe4ff */
[----:B------:R0:W-:Y:S01]  /*0560*/  STL [R1+0x138], RZ ;  /* 0x000138ff01007387 */ /* 0x0001e20000100800 */
[----:B------:R-:W-:Y:S01]  /*0570*/  IADD3.X R5, RZ, UR9, RZ, P1, !PT ;  /* 0x00000009ff057c10 */ /* 0x000fe20008ffe4ff */
[----:B------:R-:W-:Y:S02]  /*0580*/  ULDC.64 UR4, c[0x0][0x270] ;  /* 0x00009c0000047ab9 */ /* 0x000fe40000000a00 */
[----:B------:R-:W5:Y:S04]  /*0590*/  LDG.E.128 R104, desc[UR6][R2.64] ;  /* 0x0000000602687981 */ /* 0x000f68000c1e1d00 */
        /* <DEDUP_REMOVED lines=91> */
[----:B------:R-:W-:Y:S02]  /*0b50*/  ISETP.NE.AND.EX P0, PT, RZ, UR5, PT, P0 ;  /* 0x00000005ff007c0c */ /* 0x000fe4000bf05300 */
[----:B------:R-:W-:Y:S02]  /*0b60*/  CS2R R172, SRZ ;  /* 0x0000000000ac7805 */ /* 0x000fe4000001ff00 */
[----:B------:R-:W-:Y:S01]  /*0b70*/  CS2R R26, SRZ ;  /* 0x00000000001a7805 */ /* 0x000fe2000001ff00 */
[----:B------:R-:W5:Y:S01]  /*0b80*/  LDG.E.128 R60, desc[UR6][R4.64+0x10] ;  /* 0x00001006043c7981 */ /* 0x000f62000c1e1d00 */
[----:B------:R-:W-:Y:S02]  /*0b90*/  CS2R R24, SRZ ;  /* 0x0000000000187805 */ /* 0x000fe4000001ff00 */
[----:B------:R-:W-:-:S02]  /*0ba0*/  CS2R R22, SRZ ;  /* 0x0000000000167805 */ /* 0x000fc4000001ff00 */
[----:B------:R-:W-:Y:S01]  /*0bb0*/  CS2R R20, SRZ ;  /* 0x0000000000147805 */ /* 0x000fe2000001ff00 */
[----:B------:R-:W5:Y:S01]  /*0bc0*/  LDG.E.128 R56, desc[UR6][R4.64+0x1000] ;  /* 0x0010000604387981 */ /* 0x000f62000c1e1d00 */
[----:B------:R-:W-:Y:S02]  /*0bd0*/  CS2R R18, SRZ ;  /* 0x0000000000127805 */ /* 0x000fe4000001ff00 */
[----:B------:R-:W-:Y:S02]  /*0be0*/  CS2R R16, SRZ ;  /* 0x0000000000107805 */ /* 0x000fe4000001ff00 */
[----:B------:R-:W-:Y:S01]  /*0bf0*/  CS2R R14, SRZ ;  /* 0x00000000000e7805 */ /* 0x000fe2000001ff00 */
[----:B------:R-:W5:Y:S01]  /*0c00*/  LDG.E.128 R52, desc[UR6][R4.64+0x1010] ;  /* 0x0010100604347981 */ /* 0x000f62000c1e1d00 */
[----:B------:R-:W-:Y:S02]  /*0c10*/  MOV R252, RZ ;  /* 0x000000ff00fc7202 */ /* 0x000fe40000000f00 */
[----:B------:R-:W-:-:S02]  /*0c20*/  CS2R R250, SRZ ;  /* 0x0000000000fa7805 */ /* 0x000fc4000001ff00 */
[----:B------:R-:W-:Y:S01]  /*0c30*/  CS2R R248, SRZ ;  /* 0x0000000000f87805 */ /* 0x000fe2000001ff00 */
[----:B------:R-:W5:Y:S01]  /*0c40*/  LDG.E.128 R48, desc[UR6][R4.64+0x2000] ;  /* 0x0020000604307981 */ /* 0x000f62000c1e1d00 */
[----:B------:R-:W-:Y:S02]  /*0c50*/  CS2R R246, SRZ ;  /* 0x0000000000f67805 */ /* 0x000fe4000001ff00 */
        /* <DEDUP_REMOVED lines=8> */
[----:B------:R-:W-:Y:S01]  /*0ce0*/  CS2R R6, SRZ ;  /* 0x0000000000067805 */ /* 0x000fe2000001ff00 */
[----:B------:R-:W5:Y:S04]  /*0cf0*/  LDG.E.128 R36, desc[UR6][R4.64+0x3010] ;  /* 0x0030100604247981 */ /* 0x000f68000c1e1d00 */
[----:B------:R-:W5:Y:S04]  /*0d00*/  LDG.E.128 R32, desc[UR6][R4.64+0x4000] ;  /* 0x0040000604207981 */ /* 0x000f68000c1e1d00 */
[----:B------:R1:W5:Y:S02]  /*0d10*/  LDG.E.128 R28, desc[UR6][R4.64+0x4010] ;  /* 0x00401006041c7981 */ /* 0x000364000c1e1d00 */
[----:B01----:R-:W-:-:S07]  /*0d20*/  CS2R R4, SRZ ;  /* 0x0000000000047805 */ /* 0x003fce000001ff00 */
.L_x_4809:
[----:B------:R-:W0:Y:S01]  /*0d30*/  S2R R132, SR_TID.X ;  /* 0x0000000000847919 */ /* 0x000e220000002100 */
[----:B------:R-:W1:Y:S01]  /*0d40*/  @P0 LDC.64 R2, c[0x0][0x270] ;  /* 0x00009c00ff020b82 */ /* 0x000e620000000a00 */
[----:B------:R-:W-:Y:S01]  /*0d50*/  IMAD R0, R174, UR11, RZ ;  /* 0x0000000bae007c24 */ /* 0x000fe2000f8e02ff */
[----:B------:R-:W2:Y:S04]  /*0d60*/  LDL.LU R241, [R1+0x20] ;  /* 0x0000200001f17983 */ /* 0x000ea80000300800 */
[----:B------:R-:W-:Y:S02]  /*0d70*/  SHF.R.S32.HI R133, RZ, 0x1f, R0 ;  /* 0x0000001fff857819 */ /* 0x000fe40000011400 */
[----:B------:R-:W3:Y:S02]  /*0d80*/  LDC.64 R152, c[0x0][0x238] ;  /* 0x00008e00ff987b82 */ /* 0x000ee40000000a00 */
[----:B------:R-:W-:-:S02]  /*0d90*/  LEA.HI R133, R133, R0, RZ, 0x3 ;  /* 0x0000000085857211 */ /* 0x000fc400078f18ff */
[----:B------:R-:W-:-:S04]  /*0da0*/  SHF.R.S32.HI R0, RZ, 0x1f, R174 ;  /* 0x0000001fff007819 */ /* 0x000fc800000114ae */
[----:B------:R-:W4:Y:S01]  /*0db0*/  LDC.64 R168, c[0x0][0x2b8] ;  /* 0x0000ae00ffa87b82 */ /* 0x000f220000000a00 */
[----:B-1----:R-:W-:-:S07]  /*0dc0*/  @P0 LEA R2, P1, R174, R2, 0x1 ;  /* 0x00000002ae020211 */ /* 0x002fce00078208ff */
[----:B------:R-:W1:Y:S01]  /*0dd0*/  LDC.64 R200, c[0x0][0x250] ;  /* 0x00009400ffc87b82 */ /* 0x000e620000000a00 */
[----:B------:R-:W-:Y:S02]  /*0de0*/  @P0 LEA.HI.X R3, R174, R3, R0, 0x1, P1 ;  /* 0x00000003ae030211 */ /* 0x000fe400008f0c00 */
[----:B0-----:R-:W-:-:S03]  /*0df0*/  LOP3.LUT R178, R132, 0x7f, RZ, 0xc0, !PT ;  /* 0x0000007f84b27812 */ /* 0x001fc600078ec0ff */
[----:B------:R0:W2:Y:S02]  /*0e00*/  @P0 LDG.E.U16 R182, desc[UR6][R2.64] ;  /* 0x0000000602b60981 */ /* 0x0000a4000c1e1500 */
[----:B------:R-:W1:Y:S01]  /*0e10*/  LDC.64 R180, c[0x0][0x258] ;  /* 0x00009600ffb47b82 */ /* 0x000e620000000a00 */
[----:B------:R-:W-:-:S04]  /*0e20*/  LEA.HI.SX32 R178, R133, R178, 0x1d ;  /* 0x000000b285b27211 */ /* 0x000fc800078feaff */
[C---:B------:R-:W-:Y:S01]  /*0e30*/  IADD3 R177, R178.reuse, 0x80, RZ ;  /* 0x00000080b2b17810 */ /* 0x040fe20007ffe0ff */
[C---:B----4-:R-:W-:Y:S01]  /*0e40*/  IMAD.WIDE.U32 R136, R178.reuse, 0x10, R168 ;  /* 0x00000010b2887825 */ /* 0x050fe200078e00a8 */
[----:B------:R-:W-:Y:S01]  /*0e50*/  LOP3.LUT P3, RZ, R179, 0xff, RZ, 0xc0, !PT ;  /* 0x000000ffb3ff7812 */ /* 0x000fe2000786c0ff */
[----:B------:R-:W4:Y:S02]  /*0e60*/  LDC.64 R214, c[0x0][0x240] ;  /* 0x00009000ffd67b82 */ /* 0x000f240000000a00 */
[--C-:B---3--:R-:W-:Y:S02]  /*0e70*/  IMAD.WIDE.U32 R140, R177, 0x10, R152.reuse ;  /* 0x00000010b18c7825 */ /* 0x108fe400078e0098 */
[----:B------:R-:W3:Y:S01]  /*0e80*/  LDG.E.128 R136, desc[UR6][R136.64] ;  /* 0x0000000688887981 */ /* 0x000ee2000c1e1d00 */
[C---:B------:R-:W-:Y:S01]  /*0e90*/  IADD3 R176, R178.reuse, 0x100, RZ ;  /* 0x00000100b2b07810 */ /* 0x040fe20007ffe0ff */
[C---:B------:R-:W-:Y:S02]  /*0ea0*/  IMAD.WIDE.U32 R132, R178.reuse, 0x10, R152 ;  /* 0x00000010b2847825 */ /* 0x040fe400078e0098 */
[----:B------:R-:W4:Y:S01]  /*0eb0*/  LDG.E.128 R140, desc[UR6][R140.64] ;  /* 0x000000068c8c7981 */ /* 0x000f22000c1e1d00 */
[----:B------:R-:W-:-:S02]  /*0ec0*/  IADD3 R175, R178, 0x180, RZ ;  /* 0x00000180b2af7810 */ /* 0x000fc40007ffe0ff */
[----:B0-----:R-:W-:Y:S01]  /*0ed0*/  IADD3 R3, R178, 0x200, RZ ;  /* 0x00000200b2037810 */ /* 0x001fe20007ffe0ff */
[--C-:B------:R-:W-:Y:S01]  /*0ee0*/  IMAD.WIDE.U32 R144, R176, 0x10, R152.reuse ;  /* 0x00000010b0907825 */ /* 0x100fe200078e0098 */
[----:B------:R-:W4:Y:S03]  /*0ef0*/  LDG.E.128 R132, desc[UR6][R132.64] ;  /* 0x0000000684847981 */ /* 0x000f26000c1e1d00 */
[--C-:B------:R-:W-:Y:S02]  /*0f00*/  IMAD.WIDE.U32 R148, R175, 0x10, R152.reuse ;  /* 0x00000010af947825 */ /* 0x100fe400078e0098 */
[----:B------:R-:W4:Y:S02]  /*0f10*/  LDG.E.128 R144, desc[UR6][R144.64] ;  /* 0x0000000690907981 */ /* 0x000f24000c1e1d00 */
[----:B------:R-:W-:Y:S02]  /*0f20*/  IMAD.WIDE.U32 R152, R3, 0x10, R152 ;  /* 0x0000001003987825 */ /* 0x000fe400078e0098 */
[----:B------:R-:W4:Y:S02]  /*0f30*/  LDG.E.128 R148, desc[UR6][R148.64] ;  /* 0x0000000694947981 */ /* 0x000f24000c1e1d00 */
[----:B-1----:R-:W-:-:S02]  /*0f40*/  IMAD.WIDE R200, R174, 0x4, R200 ;  /* 0x00000004aec87825 */ /* 0x002fc400078e02c8 */
[----:B------:R-:W4:Y:S04]  /*0f50*/  LDG.E.128 R152, desc[UR6][R152.64] ;  /* 0x0000000698987981 */ /* 0x000f28000c1e1d00 */
[----:B------:R-:W4:Y:S01]  /*0f60*/  LDG.E R200, desc[UR6][R200.64] ;  /* 0x00000006c8c87981 */ /* 0x000f22000c1e1900 */
[----:B------:R-:W-:-:S04]  /*0f70*/  IMAD.WIDE.U32 R160, R176, 0x10, R168 ;  /* 0x00000010b0a07825 */ /* 0x000fc800078e00a8 */
[----:B------:R-:W-:Y:S02]  /*0f80*/  IMAD.WIDE.U32 R164, R175, 0x10, R168 ;  /* 0x00000010afa47825 */ /* 0x000fe400078e00a8 */
[----:B------:R-:W4:Y:S04]  /*0f90*/  LDG.E.128 R160, desc[UR6][R160.64] ;  /* 0x00000006a0a07981 */ /* 0x000f28000c1e1d00 */
[----:B------:R-:W4:Y:S01]  /*0fa0*/  LDG.E.128 R164, desc[UR6][R164.64] ;  /* 0x00000006a4a47981 */ /* 0x000f22000c1e1d00 */
[----:B------:R-:W-:-:S04]  /*0fb0*/  ISETP.NE.U32.AND P1, PT, RZ, UR12, PT ;  /* 0x0000000cff007c0c */ /* 0x000fc8000bf25070 */
[----:B------:R-:W-:Y:S02]  /*0fc0*/  ISETP.NE.AND.EX P1, PT, RZ, UR13, PT, P1 ;  /* 0x0000000dff007c0c */ /* 0x000fe4000bf25310 */
[----:B------:R-:W-:Y:S01]  /*0fd0*/  MOV R0, 0x3f800000 ;  /* 0x3f80000000007802 */ /* 0x000fe20000000f00 */
[----:B------:R-:W-:Y:S01]  /*0fe0*/  IMAD.WIDE R180, R174, 0x4, R180 ;  /* 0x00000004aeb47825 */ /* 0x000fe200078e02b4 */
[----:B------:R-:W-:-:S04]  /*0ff0*/  ISETP.NE.AND P4, PT, RZ, UR10, PT ;  /* 0x0000000aff007c0c */ /* 0x000fc8000bf85270 */
[----:B------:R0:W4:Y:S01]  /*1000*/  LDG.E R2, desc[UR6][R180.64] ;  /* 0x00000006b4027981 */ /* 0x000122000c1e1900 */
[----:B------:R-:W-:-:S04]  /*1010*/  IMAD.WIDE.U32 R156, R177, 0x10, R168 ;  /* 0x00000010b19c7825 */ /* 0x000fc800078e00a8 */
[----:B------:R-:W-:Y:S02]  /*1020*/  IMAD.WIDE.U32 R168, R3, 0x10, R168 ;  /* 0x0000001003a87825 */ /* 0x000fe400078e00a8 */
[----:B------:R-:W4:Y:S04]  /*1030*/  LDG.E.128 R156, desc[UR6][R156.64] ;  /* 0x000000069c9c7981 */ /* 0x000f28000c1e1d00 */
[----:B------:R-:W4:Y:S01]  /*1040*/  LDG.E.128 R168, desc[UR6][R168.64] ;  /* 0x00000006a8a87981 */ /* 0x000f22000c1e1d00 */
[----:B--2---:R-:W-:Y:S02]  /*1050*/  @P0 SHF.L.U32 R0, R182, 0x10, RZ ;  /* 0x00000010b6000819 */ /* 0x004fe400000006ff */
[C---:B---3--:R-:W-:Y:S02]  /*1060*/  PRMT R202, R136.reuse, 0x7632, R202 ;  /* 0x0000763288ca7816 */ /* 0x048fe400000000ca */
[----:B------:R-:W-:-:S02]  /*1070*/  SHF.L.U32 R192, R136, 0x10, RZ ;  /* 0x0000001088c07819 */ /* 0x000fc400000006ff */
[C---:B----4-:R-:W-:Y:S02]  /*1080*/  PRMT R182, R140.reuse, 0x7632, R182 ;  /* 0x000076328cb67816 */ /* 0x050fe400000000b6 */
[----:B------:R-:W-:Y:S02]  /*1090*/  SHF.L.U32 R212, R140, 0x10, RZ ;  /* 0x000000108cd47819 */ /* 0x000fe400000006ff */
[C---:B------:R-:W-:Y:S02]  /*10a0*/  PRMT R179, R141.reuse, 0x7632, R179 ;  /* 0x000076328db37816 */ /* 0x040fe400000000b3 */
[----:B------:R-:W-:Y:S02]  /*10b0*/  SHF.L.U32 R213, R141, 0x10, RZ ;  /* 0x000000108dd57819 */ /* 0x000fe400000006ff */
[----:B------:R-:W1:Y:S01]  /*10c0*/  @P1 LDC.64 R140, c[0x0][0x2c8] ;  /* 0x0000b200ff8c1b82 */ /* 0x000e620000000a00 */
[C---:B------:R-:W-:Y:S02]  /*10d0*/  PRMT R243, R137.reuse, 0x7632, R243 ;  /* 0x0000763289f37816 */ /* 0x040fe400000000f3 */
[----:B------:R-:W-:-:S05]  /*10e0*/  SHF.L.U32 R237, R137, 0x10, RZ ;  /* 0x0000001089ed7819 */ /* 0x000fca00000006ff */
[----:B------:R-:W2:Y:S01]  /*10f0*/  @P1 LDC.64 R136, c[0x0][0x2c8] ;  /* 0x0000b200ff881b82 */ /* 0x000ea20000000a00 */
[C---:B0-----:R-:W-:Y:S02]  /*1100*/  PRMT R181, R133.reuse, 0x7632, R181 ;  /* 0x0000763285b57816 */ /* 0x041fe400000000b5 */
        /* <DEDUP_REMOVED lines=8> */
[C---:B------:R-:W-:Y:S02]  /*1190*/  PRMT R180, R134.reuse, 0x7632, R180 ;  /* 0x0000763286b47816 */ /* 0x040fe400000000b4 */
[----:B------:R-:W-:Y:S02]  /*11a0*/  SHF.L.U32 R194, R134, 0x10, RZ ;  /* 0x0000001086c27819 */ /* 0x000fe400000006ff */
[----:B------:R-:W-:-:S02]  /*11b0*/  PRMT R135, R143, 0x7632, R135 ;  /* 0x000076328f877816 */ /* 0x000fc40000000087 */
[----:B------:R-:W-:Y:S02]  /*11c0*/  SHF.L.U32 R217, R143, 0x10, RZ ;  /* 0x000000108fd97819 */ /* 0x000fe400000006ff */
        /* <DEDUP_REMOVED lines=8> */
[C---:B------:R-:W-:Y:S01]  /*1250*/  PRMT R147, R148.reuse, 0x7632, R147 ;  /* 0x0000763294937816 */ /* 0x040fe20000000093 */
[----:B------:R-:W0:Y:S01]  /*1260*/  @P1 LDC.64 R144, c[0x0][0x2c8] ;  /* 0x0000b200ff901b82 */ /* 0x000e220000000a00 */
[----:B------:R-:W-:Y:S02]  /*1270*/  SHF.L.U32 R189, R148, 0x10, RZ ;  /* 0x0000001094bd7819 */ /* 0x000fe400000006ff */
[----:B------:R-:W-:-:S02]  /*1280*/  PRMT R132, R149, 0x7632, R132 ;  /* 0x0000763295847816 */ /* 0x000fc40000000084 */
[----:B------:R-:W-:Y:S02]  /*1290*/  SHF.L.U32 R190, R149, 0x10, RZ ;  /* 0x0000001095be7819 */ /* 0x000fe400000006ff */
[C---:B------:R-:W-:Y:S01]  /*12a0*/  PRMT R142, R151.reuse, 0x7632, R142 ;  /* 0x00007632978e7816 */ /* 0x040fe2000000008e */
[----:B------:R-:W3:Y:S01]  /*12b0*/  @P1 LDC.64 R148, c[0x0][0x2c8] ;  /* 0x0000b200ff941b82 */ /* 0x000ee20000000a00 */
[----:B------:R-:W-:Y:S02]  /*12c0*/  SHF.L.U32 R196, R151, 0x10, RZ ;  /* 0x0000001097c47819 */ /* 0x000fe400000006ff */
[----:B------:R-:W-:Y:S02]  /*12d0*/  FSEL R151, R200, RZ, !P4 ;  /* 0x000000ffc8977208 */ /* 0x000fe40006000000 */
[----:B------:R-:W-:Y:S02]  /*12e0*/  SHF.L.U32 R152, R152, 0x10, RZ ;  /* 0x0000001098987819 */ /* 0x000fe400000006ff */
[----:B------:R-:W-:Y:S01]  /*12f0*/  SHF.L.U32 R180, R180, 0x10, RZ ;  /* 0x00000010b4b47819 */ /* 0x000fe200000006ff */
[----:B-1----:R-:W-:Y:S01]  /*1300*/  @P1 IMAD.WIDE.U32 R140, R177, 0x10, R140 ;  /* 0x00000010b18c1825 */ /* 0x002fe200078e008c */
[----:B------:R-:W-:-:S03]  /*1310*/  PRMT R185, R150, 0x7632, R185 ;  /* 0x0000763296b97816 */ /* 0x000fc600000000b9 */
[----:B------:R-:W-:Y:S01]  /*1320*/  FADD.FTZ R205, -R151, R152 ;  /* 0x0000009897cd7221 */ /* 0x000fe20000010100 */
[----:B------:R-:W-:Y:S01]  /*1330*/  SHF.L.U32 R150, R150, 0x10, RZ ;  /* 0x0000001096967819 */ /* 0x000fe200000006ff */
[----:B--2---:R-:W-:-:S04]  /*1340*/  @P1 IMAD.WIDE.U32 R136, R178, 0x10, R136 ;  /* 0x00000010b2881825 */ /* 0x004fc800078e0088 */
[----:B------:R-:W-:Y:S01]  /*1350*/  FADD.FTZ R242, -R151, R180 ;  /* 0x000000b497f27221 */ /* 0x000fe20000010100 */
[----:B------:R-:W-:Y:S01]  /*1360*/  SHF.L.U32 R180, R133, 0x10, RZ ;  /* 0x0000001085b47819 */ /* 0x000fe200000006ff */
[----:B-----5:R1:W5:Y:S01]  /*1370*/  @P1 LDG.E.128 R112, desc[UR6][R140.64] ;  /* 0x000000068c701981 */ /* 0x020362000c1e1d00 */
[C---:B------:R-:W-:Y:S01]  /*1380*/  FADD.FTZ R133, -R151.reuse, R150 ;  /* 0x0000009697857221 */ /* 0x040fe20000010100 */
[--C-:B------:R-:W-:Y:S01]  /*1390*/  FADD.FTZ R150, -R151, R197.reuse ;  /* 0x000000c597967221 */ /* 0x100fe20000010100 */
[----:B------:R-:W-:Y:S01]  /*13a0*/  PRMT R197, R162, 0x7632, R197 ;  /* 0x00007632a2c57816 */ /* 0x000fe200000000c5 */
[----:B------:R2:W5:Y:S01]  /*13b0*/  @P1 LDG.E.128 R108, desc[UR6][R136.64] ;  /* 0x00000006886c1981 */ /* 0x000562000c1e1d00 */
[C---:B------:R-:W-:Y:S02]  /*13c0*/  PRMT R184, R146.reuse, 0x7632, R184 ;  /* 0x0000763292b87816 */ /* 0x040fe400000000b8 */
[----:B-1----:R-:W-:Y:S02]  /*13d0*/  MOV R141, R205 ;  /* 0x000000cd008d7202 */ /* 0x002fe40000000f00 */
[----:B------:R-:W-:-:S02]  /*13e0*/  SHF.L.U32 R204, R146, 0x10, RZ ;  /* 0x0000001092cc7819 */ /* 0x000fc400000006ff */
[----:B------:R-:W-:Y:S02]  /*13f0*/  SHF.L.U32 R187, R187, 0x10, RZ ;  /* 0x00000010bbbb7819 */ /* 0x000fe400000006ff */
[----:B------:R-:W-:Y:S02]  /*1400*/  SHF.L.U32 R181, R181, 0x10, RZ ;  /* 0x00000010b5b57819 */ /* 0x000fe400000006ff */
[----:B------:R-:W-:Y:S02]  /*1410*/  SHF.L.U32 R198, R153, 0x10, RZ ;  /* 0x0000001099c67819 */ /* 0x000fe400000006ff */
[----:B------:R-:W-:Y:S02]  /*1420*/  SHF.L.U32 R179, R179, 0x10, RZ ;  /* 0x00000010b3b37819 */ /* 0x000fe400000006ff */
[----:B------:R-:W-:Y:S01]  /*1430*/  SHF.L.U32 R210, R143, 0x10, RZ ;  /* 0x000000108fd27819 */ /* 0x000fe200000006ff */
[----:B---3--:R-:W-:Y:S01]  /*1440*/  @P1 IMAD.WIDE.U32 R148, R176, 0x10, R148 ;  /* 0x00000010b0941825 */ /* 0x008fe200078e0094 */
[----:B------:R-:W-:Y:S01]  /*1450*/  SHF.L.U32 R205, R162, 0x10, RZ ;  /* 0x00000010a2cd7819 */ /* 0x000fe200000006ff */
[----:B------:R-:W3:Y:S01]  /*1460*/  LDL.LU R140, [R1+0x34] ;  /* 0x00003400018c7983 */ /* 0x000ee20000300800 */
[----:B--2---:R-:W-:-:S02]  /*1470*/  PRMT R136, R164, 0x7632, R136 ;  /* 0x00007632a4887816 */ /* 0x004fc40000000088 */
[----:B------:R-:W-:Y:S02]  /*1480*/  SHF.L.U32 R162, R164, 0x10, RZ ;  /* 0x00000010a4a27819 */ /* 0x000fe400000006ff */
[C---:B------:R-:W-:Y:S01]  /*1490*/  PRMT R146, R154.reuse, 0x7632, R146 ;  /* 0x000076329a927816 */ /* 0x040fe20000000092 */
[----:B------:R-:W1:Y:S01]  /*14a0*/  S2R R164, SR_TID.X ;  /* 0x0000000000a47919 */ /* 0x000e620000002100 */
[----:B------:R-:W-:Y:S01]  /*14b0*/  SHF.L.U32 R154, R154, 0x10, RZ ;  /* 0x000000109a9a7819 */ /* 0x000fe200000006ff */
[----:B------:R-:W-:Y:S01]  /*14c0*/  FADD.FTZ R239, -R151, R187 ;  /* 0x000000bb97ef7221 */ /* 0x000fe20000010100 */
[----:B------:R-:W-:Y:S01]  /*14d0*/  PRMT R153, R155, 0x7632, R153 ;  /* 0x000076329b997816 */ /* 0x000fe20000000099 */
[C---:B------:R-:W-:Y:S01]  /*14e0*/  FADD.FTZ R240, -R151.reuse, R181 ;  /* 0x000000b597f07221 */ /* 0x040fe20000010100 */
[----:B------:R-:W-:Y:S01]  /*14f0*/  SHF.L.U32 R187, R132, 0x10, RZ ;  /* 0x0000001084bb7819 */ /* 0x000fe200000006ff */
[----:B------:R-:W-:Y:S01]  /*1500*/  FADD.FTZ R143, -R151, R154 ;  /* 0x0000009a978f7221 */ /* 0x000fe20000010100 */
[----:B------:R-:W-:Y:S01]  /*1510*/  SHF.L.U32 R155, R155, 0x10, RZ ;  /* 0x000000109b9b7819 */ /* 0x000fe200000006ff */
[----:B0-----:R-:W-:Y:S01]  /*1520*/  @P1 IMAD.WIDE.U32 R144, R175, 0x10, R144 ;  /* 0x00000010af901825 */ /* 0x001fe200078e0090 */
[----:B------:R-:W-:-:S02]  /*1530*/  SHF.L.U32 R182, R182, 0x10, RZ ;  /* 0x00000010b6b67819 */ /* 0x000fc400000006ff */
[----:B------:R-:W-:Y:S02]  /*1540*/  SHF.L.U32 R183, R183, 0x10, RZ ;  /* 0x00000010b7b77819 */ /* 0x000fe400000006ff */
[----:B------:R-:W-:Y:S02]  /*1550*/  SHF.L.U32 R184, R184, 0x10, RZ ;  /* 0x00000010b8b87819 */ /* 0x000fe400000006ff */
[----:B------:R-:W-:Y:S01]  /*1560*/  SHF.L.U32 R185, R185, 0x10, RZ ;  /* 0x00000010b9b97819 */ /* 0x000fe200000006ff */
[----:B------:R-:W-:Y:S01]  /*1570*/  FADD.FTZ R226, -R151, R179 ;  /* 0x000000b397e27221 */ /* 0x000fe20000010100 */
[----:B------:R-:W-:Y:S01]  /*1580*/  SHF.L.U32 R181, R147, 0x10, RZ ;  /* 0x0000001093b57819 */ /* 0x000fe200000006ff */
[----:B------:R0:W5:Y:S01]  /*1590*/  @P1 LDG.E.128 R116, desc[UR6][R148.64] ;  /* 0x0000000694741981 */ /* 0x000162000c1e1d00 */
[----:B------:R-:W-:Y:S02]  /*15a0*/  SHF.L.U32 R154, R146, 0x10, RZ ;  /* 0x00000010929a7819 */ /* 0x000fe400000006ff */
[----:B------:R-:W-:Y:S01]  /*15b0*/  SHF.L.U32 R221, R135, 0x10, RZ ;  /* 0x0000001087dd7819 */ /* 0x000fe200000006ff */
[C---:B------:R-:W-:Y:S01]  /*15c0*/  FADD.FTZ R135, -R151.reuse, R189 ;  /* 0x000000bd97877221 */ /* 0x040fe20000010100 */
        /* <DEDUP_REMOVED lines=12> */
[----:B------:R2:W5:Y:S01]  /*1690*/  @P1 LDG.E.128 R120, desc[UR6][R144.64] ;  /* 0x0000000690781981 */ /* 0x000562000c1e1d00 */
[----:B------:R-:W-:Y:S01]  /*16a0*/  IMAD.WIDE.U32 R184, R178, 0x8, R214 ;  /* 0x00000008b2b87825 */ /* 0x000fe200078e00d6 */
[----:B------:R-:W-:-:S02]  /*16b0*/  PRMT R200, R163, 0x7632, R200 ;  /* 0x00007632a3c87816 */ /* 0x000fc400000000c8 */
[----:B------:R-:W-:Y:S01]  /*16c0*/  SHF.L.U32 R198, R163, 0x10, RZ ;  /* 0x00000010a3c67819 */ /* 0x000fe200000006ff */
[----:B------:R-:W-:Y:S01]  /*16d0*/  IMAD.WIDE.U32 R182, R177, 0x8, R214 ;  /* 0x00000008b1b67825 */ /* 0x000fe200078e00d6 */
[----:B------:R-:W-:-:S03]  /*16e0*/  PRMT R137, R165, 0x7632, R137 ;  /* 0x00007632a5897816 */ /* 0x000fc60000000089 */
[--C-:B0-----:R-:W-:Y:S01]  /*16f0*/  IMAD.WIDE.U32 R148, R3, 0x8, R214.reuse ;  /* 0x0000000803947825 */ /* 0x101fe200078e00d6 */
[----:B------:R-:W4:Y:S01]  /*1700*/  LDL.LU R145, [R1+0x2c] ;  /* 0x00002c0001917983 */ /* 0x000f220000300800 */
[----:B------:R-:W-:Y:S02]  /*1710*/  SHF.L.U32 R163, R165, 0x10, RZ ;  /* 0x00000010a5a37819 */ /* 0x000fe400000006ff */
[----:B------:R-:W-:-:S04]  /*1720*/  IMAD.WIDE.U32 R180, R176, 0x8, R214 ;  /* 0x00000008b0b47825 */ /* 0x000fc800078e00d6 */
[----:B------:R-:W-:Y:S01]  /*1730*/  IMAD.WIDE.U32 R154, R175, 0x8, R214 ;  /* 0x00000008af9a7825 */ /* 0x000fe200078e00d6 */
[----:B-1----:R-:W-:Y:S01]  /*1740*/  LOP3.LUT P2, RZ, R164, 0x1f, RZ, 0xc0, !PT ;  /* 0x0000001fa4ff7812 */ /* 0x002fe2000784c0ff */
[----:B------:R-:W4:Y:S04]  /*1750*/  LDL.LU R215, [R1+0x3c] ;  /* 0x00003c0001d77983 */ /* 0x000f280000300800 */
[----:B------:R-:W4:Y:S04]  /*1760*/  LDL.LU R165, [R1+0x24] ;  /* 0x0000240001a57983 */ /* 0x000f280000300800 */
[----:B------:R-:W4:Y:S01]  /*1770*/  LDL.LU R164, [R1+0x28] ;  /* 0x0000280001a47983 */ /* 0x000f220000300800 */
[----:B------:R-:W-:-:S02]  /*1780*/  PRMT R244, R138, 0x7632, R244 ;  /* 0x000076328af47816 */ /* 0x000fc400000000f4 */
[----:B------:R-:W-:Y:S02]  /*1790*/  SHF.L.U32 R238, R138, 0x10, RZ ;  /* 0x000000108aee7819 */ /* 0x000fe400000006ff */
[C---:B------:R-:W-:Y:S02]  /*17a0*/  PRMT R235, R139.reuse, 0x7632, R235 ;  /* 0x000076328beb7816 */ /* 0x040fe400000000eb */
[----:B------:R-:W-:Y:S02]  /*17b0*/  SHF.L.U32 R195, R139, 0x10, RZ ;  /* 0x000000108bc37819 */ /* 0x000fe400000006ff */
[----:B------:R-:W-:Y:S01]  /*17c0*/  SHF.L.U32 R202, R202, 0x10, RZ ;  /* 0x00000010caca7819 */ /* 0x000fe200000006ff */
[----:B------:R-:W0:Y:S01]  /*17d0*/  @P1 LDC.64 R138, c[0x0][0x2c8] ;  /* 0x0000b200ff8a1b82 */ /* 0x000e220000000a00 */
[----:B------:R-:W-:Y:S02]  /*17e0*/  SHF.L.U32 R243, R243, 0x10, RZ ;  /* 0x00000010f3f37819 */ /* 0x000fe400000006ff */
[----:B------:R-:W-:Y:S01]  /*17f0*/  SHF.L.U32 R153, R153, 0x10, RZ ;  /* 0x0000001099997819 */ /* 0x000fe200000006ff */
[----:B------:R-:W-:Y:S01]  /*1800*/  FADD.FTZ R241, R202, R241 ;  /* 0x000000f1caf17221 */ /* 0x000fe20000010000 */
[----:B------:R-:W-:-:S02]  /*1810*/  PRMT R225, R156, 0x7632, R225 ;  /* 0x000076329ce17816 */ /* 0x000fc400000000e1 */
[----:B------:R-:W-:Y:S01]  /*1820*/  PRMT R220, R158, 0x7632, R220 ;  /* 0x000076329edc7816 */ /* 0x000fe200000000dc */
[----:B------:R-:W-:Y:S01]  /*1830*/  FADD.FTZ R211, -R151, R153 ;  /* 0x0000009997d37221 */ /* 0x000fe20000010100 */
[----:B------:R-:W-:Y:S02]  /*1840*/  SHF.L.U32 R214, R156, 0x10, RZ ;  /* 0x000000109cd67819 */ /* 0x000fe400000006ff */
[----:B------:R-:W-:Y:S02]  /*1850*/  SHF.L.U32 R223, R158, 0x10, RZ ;  /* 0x000000109edf7819 */ /* 0x000fe400000006ff */
[----:B------:R-:W-:Y:S02]  /*1860*/  PRMT R227, R157, 0x7632, R227 ;  /* 0x000076329de37816 */ /* 0x000fe400000000e3 */
[----:B------:R-:W-:Y:S01]  /*1870*/  PRMT R222, R159, 0x7632, R222 ;  /* 0x000076329fde7816 */ /* 0x000fe200000000de */
[----:B------:R-:W-:Y:S01]  /*1880*/  FADD.FTZ R213, -R151, R213 ;  /* 0x000000d597d57221 */ /* 0x000fe20000010100 */
[----:B------:R-:W-:-:S02]  /*1890*/  PRMT R153, R170, 0x7632, R153 ;  /* 0x00007632aa997816 */ /* 0x000fc40000000099 */
[----:B------:R-:W-:Y:S02]  /*18a0*/  PRMT R206, R160, 0x7632, R206 ;  /* 0x00007632a0ce7816 */ /* 0x000fe400000000ce */
[----:B------:R-:W-:Y:S01]  /*18b0*/  PRMT R208, R161, 0x7632, R208 ;  /* 0x00007632a1d07816 */ /* 0x000fe200000000d0 */
[----:B------:R-:W-:Y:S01]  /*18c0*/  FADD.FTZ R203, -R151, R203 ;  /* 0x000000cb97cb7221 */ /* 0x000fe20000010100 */
[----:B--2---:R-:W-:Y:S01]  /*18d0*/  SHF.L.U32 R144, R168, 0x10, RZ ;  /* 0x00000010a8907819 */ /* 0x004fe200000006ff */
[----:B0-----:R-:W-:Y:S01]  /*18e0*/  @P1 IMAD.WIDE.U32 R138, R3, 0x10, R138 ;  /* 0x00000010038a1825 */ /* 0x001fe200078e008a */
[----:B------:R-:W-:Y:S02]  /*18f0*/  SHF.L.U32 R156, R170, 0x10, RZ ;  /* 0x00000010aa9c7819 */ /* 0x000fe400000006ff */
[----:B------:R-:W-:Y:S02]  /*1900*/  SHF.L.U32 R188, R188, 0x10, RZ ;  /* 0x00000010bcbc7819 */ /* 0x000fe400000006ff */
[----:B------:R-:W-:Y:S01]  /*1910*/  SHF.L.U32 R209, R134, 0x10, RZ ;  /* 0x0000001086d17819 */ /* 0x000fe200000006ff */
[----:B------:R0:W5:Y:S01]  /*1920*/  @P1 LDG.E.128 R124, desc[UR6][R138.64] ;  /* 0x000000068a7c1981 */ /* 0x000162000c1e1d00 */
        /* <DEDUP_REMOVED lines=8> */
[----:B0-----:R-:W-:Y:S01]  /*19b0*/  PRMT R139, R169, 0x7632, R139 ;  /* 0x00007632a98b7816 */ /* 0x001fe2000000008b */
[C---:B------:R-:W-:Y:S01]  /*19c0*/  FADD.FTZ R217, -R151.reuse, R217 ;  /* 0x000000d997d97221 */ /* 0x040fe20000010100 */
[----:B------:R-:W-:Y:S01]  /*19d0*/  PRMT R138, R168, 0x7632, R138 ;  /* 0x00007632a88a7816 */ /* 0x000fe2000000008a */
        /* <DEDUP_REMOVED lines=8> */
[----:B------:R-:W-:Y:S01]  /*1a60*/  SHF.L.U32 R197, R197, 0x10, RZ ;  /* 0x00000010c5c57819 */ /* 0x000fe200000006ff */
[----:B------:R-:W5:Y:S01]  /*1a70*/  LDG.E.64 R184, desc[UR6][R184.64] ;  /* 0x00000006b8b87981 */ /* 0x000f62000c1e1b00 */
[----:B------:R-:W-:-:S03]  /*1a80*/  SHF.L.U32 R200, R200, 0x10, RZ ;  /* 0x00000010c8c87819 */ /* 0x000fc600000006ff */
[----:B------:R-:W5:Y:S04]  /*1a90*/  LDG.E.64 R182, desc[UR6][R182.64] ;  /* 0x00000006b6b67981 */ /* 0x000f68000c1e1b00 */
[----:B------:R-:W5:Y:S04]  /*1aa0*/  LDG.E.64 R180, desc[UR6][R180.64] ;  /* 0x00000006b4b47981 */ /* 0x000f68000c1e1b00 */
[----:B------:R-:W5:Y:S04]  /*1ab0*/  LDG.E.64 R154, desc[UR6][R154.64] ;  /* 0x000000069a9a7981 */ /* 0x000f68000c1e1b00 */
[----:B------:R-:W5:Y:S01]  /*1ac0*/  LDG.E.64 R148, desc[UR6][R148.64] ;  /* 0x0000000694947981 */ /* 0x000f62000c1e1b00 */
[----:B---3--:R-:W-:Y:S01]  /*1ad0*/  FADD.FTZ R140, R238, R140 ;  /* 0x0000008cee8c7221 */ /* 0x008fe20000010000 */
[----:B----4-:R-:W-:Y:S01]  /*1ae0*/  FADD.FTZ R145, R237, R145 ;  /* 0x00000091ed917221 */ /* 0x010fe20000010000 */
[----:B------:R-:W-:-:S05]  /*1af0*/  FADD.FTZ R165, R192, R165 ;  /* 0x000000a5c0a57221 */ /* 0x000fca0000010000 */
[----:B------:R-:W-:Y:S04]  /*1b00*/  STL [R1+0x24], R165 ;  /* 0x000024a501007387 */ /* 0x000fe80000100800 */
[----:B------:R0:W-:Y:S01]  /*1b10*/  STL [R1+0x2c], R145 ;  /* 0x00002c9101007387 */ /* 0x0001e20000100800 */
[----:B------:R-:W-:Y:S01]  /*1b20*/  FADD.FTZ R215, R195, R215 ;  /* 0x000000d7c3d77221 */ /* 0x000fe20000010000 */
[----:B------:R-:W-:Y:S02]  /*1b30*/  FADD.FTZ R164, R243, R164 ;  /* 0x000000a4f3a47221 */ /* 0x000fe40000010000 */
[----:B0-----:R-:W2:Y:S04]  /*1b40*/  LDL.LU R145, [R1+0x30] ;  /* 0x0000300001917983 */ /* 0x001ea80000300800 */
[----:B------:R0:W-:Y:S04]  /*1b50*/  STL [R1+0x34], R140 ;  /* 0x0000348c01007387 */ /* 0x0001e80000100800 */
[----:B0-----:R-:W3:Y:S04]  /*1b60*/  LDL.LU R140, [R1+0x38] ;  /* 0x00003800018c7983 */ /* 0x001ee80000300800 */
[----:B------:R-:W-:Y:S04]  /*1b70*/  STL [R1+0x3c], R215 ;  /* 0x00003cd701007387 */ /* 0x000fe80000100800 */
[----:B------:R-:W-:Y:S04]  /*1b80*/  STL [R1+0x20], R241 ;  /* 0x000020f101007387 */ /* 0x000fe80000100800 */
[----:B------:R-:W4:Y:S04]  /*1b90*/  LDL.LU R170, [R1+0x44] ;  /* 0x0000440001aa7983 */ /* 0x000f280000300800 */
[----:B------:R-:W4:Y:S04]  /*1ba0*/  LDL.LU R169, [R1+0x4c] ;  /* 0x00004c0001a97983 */ /* 0x000f280000300800 */
[----:B------:R0:W-:Y:S04]  /*1bb0*/  STL [R1+0x28], R164 ;  /* 0x000028a401007387 */ /* 0x0001e80000100800 */
[----:B------:R-:W4:Y:S04]  /*1bc0*/  LDL.LU R168, [R1+0x54] ;  /* 0x0000540001a87983 */ /* 0x000f280000300800 */
[----:B0-----:R-:W4:Y:S01]  /*1bd0*/  LDL.LU R164, [R1+0x5c] ;  /* 0x00005c0001a47983 */ /* 0x001f220000300800 */
[----:B------:R-:W-:-:S02]  /*1be0*/  SHF.L.U32 R244, R244, 0x10, RZ ;  /* 0x00000010f4f47819 */ /* 0x000fc400000006ff */
[----:B------:R-:W-:Y:S02]  /*1bf0*/  SHF.L.U32 R235, R235, 0x10, RZ ;  /* 0x00000010ebeb7819 */ /* 0x000fe400000006ff */
[----:B------:R-:W-:Y:S02]  /*1c00*/  SHF.L.U32 R157, R157, 0x10, RZ ;  /* 0x000000109d9d7819 */ /* 0x000fe400000006ff */
[----:B------:R-:W-:Y:S01]  /*1c10*/  SHF.L.U32 R159, R159, 0x10, RZ ;  /* 0x000000109f9f7819 */ /* 0x000fe200000006ff */
[----:B------:R-:W-:Y:S02]  /*1c20*/  FMUL.FTZ R213, R2, R213 ;  /* 0x000000d502d57220 */ /* 0x000fe40000410000 */
[-C--:B------:R-:W-:Y:S02]  /*1c30*/  FMUL.FTZ R215, R98, R157.reuse ;  /* 0x0000009d62d77220 */ /* 0x080fe40000410000 */
[----:B------:R-:W-:Y:S01]  /*1c40*/  FFMA.FTZ R229, R213, R157, R229 ;  /* 0x0000009dd5e57223 */ /* 0x000fe200000100e5 */
[----:B--2---:R-:W-:-:S05]  /*1c50*/  FADD.FTZ R145, R244, R145 ;  /* 0x00000091f4917221 */ /* 0x004fca0000010000 */
[----:B------:R0:W-:Y:S04]  /*1c60*/  STL [R1+0x30], R145 ;  /* 0x0000309101007387 */ /* 0x0001e80000100800 */
[----:B------:R-:W2:Y:S01]  /*1c70*/  LDL.LU R165, [R1+0x64] ;  /* 0x0000640001a57983 */ /* 0x000ea20000300800 */
[----:B---3--:R-:W-:-:S05]  /*1c80*/  FADD.FTZ R140, R235, R140 ;  /* 0x0000008ceb8c7221 */ /* 0x008fca0000010000 */
[----:B------:R-:W-:Y:S04]  /*1c90*/  STL [R1+0x38], R140 ;  /* 0x0000388c01007387 */ /* 0x000fe80000100800 */
[----:B0-----:R-:W3:Y:S01]  /*1ca0*/  LDL.LU R145, [R1+0x6c] ;  /* 0x00006c0001917983 */ /* 0x001ee20000300800 */
[----:B----4-:R-:W-:Y:S01]  /*1cb0*/  FADD.FTZ R170, R214, R170 ;  /* 0x000000aad6aa7221 */ /* 0x010fe20000010000 */
[----:B------:R-:W-:-:S04]  /*1cc0*/  FADD.FTZ R169, R157, R169 ;  /* 0x000000a99da97221 */ /* 0x000fc80000010000 */
[----:B------:R-:W-:Y:S01]  /*1cd0*/  STL [R1+0x44], R170 ;  /* 0x000044aa01007387 */ /* 0x000fe20000100800 */
[----:B------:R-:W-:-:S03]  /*1ce0*/  FADD.FTZ R168, R223, R168 ;  /* 0x000000a8dfa87221 */ /* 0x000fc60000010000 */
[----:B------:R-:W-:Y:S01]  /*1cf0*/  STL [R1+0x4c], R169 ;  /* 0x00004ca901007387 */ /* 0x000fe20000100800 */
[----:B------:R-:W-:-:S03]  /*1d00*/  FADD.FTZ R164, R159, R164 ;  /* 0x000000a49fa47221 */ /* 0x000fc60000010000 */
[----:B------:R-:W-:Y:S04]  /*1d10*/  STL [R1+0x54], R168 ;  /* 0x000054a801007387 */ /* 0x000fe80000100800 */
[----:B------:R0:W-:Y:S04]  /*1d20*/  STL [R1+0x5c], R164 ;  /* 0x00005ca401007387 */ /* 0x0001e80000100800 */
[----:B0-----:R-:W4:Y:S04]  /*1d30*/  LDL.LU R164, [R1+0x74] ;  /* 0x0000740001a47983 */ /* 0x001f280000300800 */
[----:B------:R-:W4:Y:S01]  /*1d40*/  LDL.LU R157, [R1+0x7c] ;  /* 0x00007c00019d7983 */ /* 0x000f220000300800 */
[----:B------:R-:W-:-:S02]  /*1d50*/  SHF.L.U32 R160, R160, 0x10, RZ ;  /* 0x00000010a0a07819 */ /* 0x000fc400000006ff */
[----:B------:R-:W-:Y:S01]  /*1d60*/  SHF.L.U32 R161, R161, 0x10, RZ ;  /* 0x00000010a1a17819 */ /* 0x000fe200000006ff */
[----:B------:R-:W-:-:S04]  /*1d70*/  FMUL.FTZ R203, R2, R203 ;  /* 0x000000cb02cb7220 */ /* 0x000fc80000410000 */
[----:B------:R-:W-:Y:S01]  /*1d80*/  FFMA.FTZ R248, R203, R161, R248 ;  /* 0x000000a1cbf87223 */ /* 0x000fe200000100f8 */
[C---:B------:R-:W-:Y:S01]  /*1d90*/  FADD.FTZ R134, -R151.reuse, R190 ;  /* 0x000000be97867221 */ /* 0x040fe20000010100 */
[C---:B------:R-:W-:Y:S01]  /*1da0*/  FADD.FTZ R234, -R151.reuse, R188 ;  /* 0x000000bc97ea7221 */ /* 0x040fe20000010100 */
[C---:B------:R-:W-:Y:S01]  /*1db0*/  FADD.FTZ R209, -R151.reuse, R209 ;  /* 0x000000d197d17221 */ /* 0x040fe20000010100 */
[----:B------:R-:W-:Y:S01]  /*1dc0*/  FADD.FTZ R190, -R151, R186 ;  /* 0x000000ba97be7221 */ /* 0x000fe20000010100 */
[----:B------:R-:W-:Y:S01]  /*1dd0*/  PRMT R151, R171, 0x7632, R151 ;  /* 0x00007632ab977816 */ /* 0x000fe20000000097 */
[----:B------:R-:W-:Y:S01]  /*1de0*/  FMUL.FTZ R217, R2, R217 ;  /* 0x000000d902d97220 */ /* 0x000fe20000410000 */
[----:B------:R-:W-:Y:S01]  /*1df0*/  MOV R140, R218 ;  /* 0x000000da008c7202 */ /* 0x000fe20000000f00 */
[-C--:B------:R-:W-:Y:S02]  /*1e00*/  FMUL.FTZ R218, R94, R159.reuse ;  /* 0x0000009f5eda7220 */ /* 0x080fe40000410000 */
[----:B------:R-:W-:Y:S01]  /*1e10*/  FFMA.FTZ R233, R217, R159, R233 ;  /* 0x0000009fd9e97223 */ /* 0x000fe200000100e9 */
[----:B--2---:R-:W-:-:S05]  /*1e20*/  FADD.FTZ R165, R160, R165 ;  /* 0x000000a5a0a57221 */ /* 0x004fca0000010000 */
[----:B------:R-:W-:Y:S01]  /*1e30*/  STL [R1+0x64], R165 ;  /* 0x000064a501007387 */ /* 0x000fe20000100800 */
[----:B---3--:R-:W-:-:S05]  /*1e40*/  FADD.FTZ R145, R161, R145 ;  /* 0x00000091a1917221 */ /* 0x008fca0000010000 */
[----:B------:R0:W-:Y:S02]  /*1e50*/  STL [R1+0x6c], R145 ;  /* 0x00006c9101007387 */ /* 0x0001e40000100800 */
[----:B0-----:R-:W-:Y:S02]  /*1e60*/  MOV R145, R141 ;  /* 0x0000008d00917202 */ /* 0x001fe40000000f00 */
[----:B------:R-:W-:Y:S01]  /*1e70*/  MOV R141, R211 ;  /* 0x000000d3008d7202 */ /* 0x000fe20000000f00 */
[----:B------:R-:W-:Y:S02]  /*1e80*/  FMUL.FTZ R211, R90, R161 ;  /* 0x000000a15ad37220 */ /* 0x000fe40000410000 */
[----:B------:R-:W2:Y:S04]  /*1e90*/  LDL.LU R161, [R1+0x84] ;  /* 0x0000840001a17983 */ /* 0x000ea80000300800 */
[----:B------:R-:W3:Y:S04]  /*1ea0*/  LDL.LU R171, [R1+0x4] ;  /* 0x0000040001ab7983 */ /* 0x000ee80000300800 */
[----:B------:R-:W3:Y:S01]  /*1eb0*/  LDL.LU R170, [R1+0x8c] ;  /* 0x00008c0001aa7983 */ /* 0x000ee20000300800 */
[----:B----4-:R-:W-:-:S05]  /*1ec0*/  FADD.FTZ R164, R205, R164 ;  /* 0x000000a4cda47221 */ /* 0x010fca0000010000 */
[----:B------:R0:W-:Y:S01]  /*1ed0*/  STL [R1+0x74], R164 ;  /* 0x000074a401007387 */ /* 0x0001e20000100800 */
[----:B------:R-:W-:-:S03]  /*1ee0*/  FADD.FTZ R157, R198, R157 ;  /* 0x0000009dc69d7221 */ /* 0x000fc60000010000 */
[----:B0-----:R-:W4:Y:S04]  /*1ef0*/  LDL.LU R164, [R1+0xc] ;  /* 0x00000c0001a47983 */ /* 0x001f280000300800 */
[----:B------:R-:W4:Y:S04]  /*1f00*/  LDL.LU R165, [R1+0x94] ;  /* 0x0000940001a57983 */ /* 0x000f280000300800 */
[----:B------:R-:W4:Y:S04]  /*1f10*/  LDL.LU R168, [R1+0x14] ;  /* 0x0000140001a87983 */ /* 0x000f280000300800 */
[----:B------:R-:W4:Y:S04]  /*1f20*/  LDL.LU R159, [R1+0x9c] ;  /* 0x00009c00019f7983 */ /* 0x000f280000300800 */
[----:B------:R0:W-:Y:S04]  /*1f30*/  STL [R1+0x7c], R157 ;  /* 0x00007c9d01007387 */ /* 0x0001e80000100800 */
[----:B0-----:R-:W4:Y:S01]  /*1f40*/  LDL.LU R157, [R1+0x1c] ;  /* 0x00001c00019d7983 */ /* 0x001f220000300800 */
[----:B------:R-:W-:Y:S01]  /*1f50*/  FMUL.FTZ R207, R2, R207 ;  /* 0x000000cf02cf7220 */ /* 0x000fe20000410000 */
[-C--:B------:R-:W-:Y:S01]  /*1f60*/  FFMA.FTZ R4, R239, R202.reuse, R4 ;  /* 0x000000caef047223 */ /* 0x080fe20000010004 */
[----:B------:R-:W-:Y:S01]  /*1f70*/  FMUL.FTZ R241, R105, R202 ;  /* 0x000000ca69f17220 */ /* 0x000fe20000410000 */
[-C--:B------:R-:W-:Y:S01]  /*1f80*/  FMUL.FTZ R202, R88, R160.reuse ;  /* 0x000000a058ca7220 */ /* 0x080fe20000410000 */
[----:B------:R-:W-:Y:S01]  /*1f90*/  FFMA.FTZ R246, R207, R160, R246 ;  /* 0x000000a0cff67223 */ /* 0x000fe200000100f6 */
[----:B------:R-:W-:Y:S01]  /*1fa0*/  FMUL.FTZ R160, R2, R135 ;  /* 0x0000008702a07220 */ /* 0x000fe20000410000 */
[----:B------:R-:W-:-:S02]  /*1fb0*/  PRMT R186, R166, 0x7632, R186 ;  /* 0x00007632a6ba7816 */ /* 0x000fc400000000ba */
[----:B------:R-:W-:Y:S02]  /*1fc0*/  SHF.L.U32 R166, R166, 0x10, RZ ;  /* 0x00000010a6a67819 */ /* 0x000fe400000006ff */
[C---:B------:R-:W-:Y:S02]  /*1fd0*/  PRMT R188, R167.reuse, 0x7632, R188 ;  /* 0x00007632a7bc7816 */ /* 0x040fe400000000bc */
[----:B------:R-:W-:Y:S01]  /*1fe0*/  SHF.L.U32 R167, R167, 0x10, RZ ;  /* 0x00000010a7a77819 */ /* 0x000fe200000006ff */
[----:B--2---:R-:W-:-:S05]  /*1ff0*/  FADD.FTZ R161, R162, R161 ;  /* 0x000000a1a2a17221 */ /* 0x004fca0000010000 */
[----:B------:R0:W-:Y:S01]  /*2000*/  STL [R1+0x84], R161 ;  /* 0x000084a101007387 */ /* 0x0001e20000100800 */
[----:B---3--:R-:W-:Y:S01]  /*2010*/  FFMA.FTZ R171, R160, R162, R171 ;  /* 0x000000a2a0ab7223 */ /* 0x008fe200000100ab */
[----:B------:R-:W-:Y:S01]  /*2020*/  FADD.FTZ R170, R163, R170 ;  /* 0x000000aaa3aa7221 */ /* 0x000fe20000010000 */
[----:B0-----:R-:W-:-:S03]  /*2030*/  FMUL.FTZ R161, R2, R134 ;  /* 0x0000008602a17220 */ /* 0x001fc60000410000 */
[----:B------:R-:W-:Y:S01]  /*2040*/  STL [R1+0x4], R171 ;  /* 0x000004ab01007387 */ /* 0x000fe20000100800 */
[----:B----4-:R-:W-:Y:S01]  /*2050*/  FFMA.FTZ R164, R161, R163, R164 ;  /* 0x000000a3a1a47223 */ /* 0x010fe200000100a4 */
[----:B------:R-:W-:-:S04]  /*2060*/  FADD.FTZ R165, R166, R165 ;  /* 0x000000a5a6a57221 */ /* 0x000fc80000010000 */
[----:B------:R0:W-:Y:S04]  /*2070*/  STL [R1+0xc], R164 ;  /* 0x00000ca401007387 */ /* 0x0001e80000100800 */
[----:B------:R-:W-:Y:S04]  /*2080*/  STL [R1+0x8c], R170 ;  /* 0x00008caa01007387 */ /* 0x000fe80000100800 */
[----:B------:R1:W-:Y:S01]  /*2090*/  STL [R1+0x94], R165 ;  /* 0x000094a501007387 */ /* 0x0003e20000100800 */
[----:B0-----:R-:W-:Y:S01]  /*20a0*/  FMUL.FTZ R164, R2, R133 ;  /* 0x0000008502a47220 */ /* 0x001fe20000410000 */
[----:B------:R-:W-:-:S03]  /*20b0*/  FADD.FTZ R159, R167, R159 ;  /* 0x0000009fa79f7221 */ /* 0x000fc60000010000 */
[----:B------:R-:W-:Y:S01]  /*20c0*/  FFMA.FTZ R168, R164, R166, R168 ;  /* 0x000000a6a4a87223 */ /* 0x000fe200000100a8 */
[----:B-1----:R-:W-:-:S04]  /*20d0*/  FMUL.FTZ R165, R2, R132 ;  /* 0x0000008402a57220 */ /* 0x002fc80000410000 */
[----:B------:R-:W-:Y:S01]  /*20e0*/  STL [R1+0x14], R168 ;  /* 0x000014a801007387 */ /* 0x000fe20000100800 */
[----:B------:R-:W-:-:S03]  /*20f0*/  FFMA.FTZ R157, R165, R167, R157 ;  /* 0x000000a7a59d7223 */ /* 0x000fc6000001009d */
[----:B------:R-:W-:Y:S04]  /*2100*/  STL [R1+0x9c], R159 ;  /* 0x00009c9f01007387 */ /* 0x000fe80000100800 */
[----:B------:R-:W-:Y:S04]  /*2110*/  STL [R1+0x1c], R157 ;  /* 0x00001c9d01007387 */ /* 0x000fe80000100800 */
[----:B------:R-:W2:Y:S01]  /*2120*/  LDL.LU R134, [R1+0x40] ;  /* 0x0000400001867983 */ /* 0x000ea20000300800 */
[----:B------:R-:W-:Y:S02]  /*2130*/  SHF.L.U32 R169, R136, 0x10, RZ ;  /* 0x0000001088a97819 */ /* 0x000fe400000006ff */
[----:B------:R-:W-:Y:S01]  /*2140*/  SHF.L.U32 R225, R225, 0x10, RZ ;  /* 0x00000010e1e17819 */ /* 0x000fe200000006ff */
[----:B------:R-:W3:Y:S04]  /*2150*/  LDL.LU R136, [R1+0x48] ;  /* 0x0000480001887983 */ /* 0x000ee80000300800 */
[----:B------:R-:W4:Y:S01]  /*2160*/  LDL.LU R135, [R1+0x50] ;  /* 0x0000500001877983 */ /* 0x000f220000300800 */
[----:B------:R-:W-:Y:S01]  /*2170*/  SHF.L.U32 R227, R227, 0x10, RZ ;  /* 0x00000010e3e37819 */ /* 0x000fe200000006ff */
[----:B--2---:R-:W-:-:S05]  /*2180*/  FADD.FTZ R134, R225, R134 ;  /* 0x00000086e1867221 */ /* 0x004fca0000010000 */
[----:B------:R0:W-:Y:S04]  /*2190*/  STL [R1+0x40], R134 ;  /* 0x0000408601007387 */ /* 0x0001e80000100800 */
[----:B0-----:R-:W2:Y:S01]  /*21a0*/  LDL.LU R134, [R1+0x58] ;  /* 0x0000580001867983 */ /* 0x001ea20000300800 */
[----:B------:R-:W-:Y:S01]  /*21b0*/  SHF.L.U32 R220, R220, 0x10, RZ ;  /* 0x00000010dcdc7819 */ /* 0x000fe200000006ff */
[----:B---3--:R-:W-:Y:S01]  /*21c0*/  FADD.FTZ R136, R227, R136 ;  /* 0x00000088e3887221 */ /* 0x008fe20000010000 */
[----:B------:R-:W-:-:S03]  /*21d0*/  SHF.L.U32 R171, R137, 0x10, RZ ;  /* 0x0000001089ab7819 */ /* 0x000fc600000006ff */
[----:B----4-:R-:W-:Y:S01]  /*21e0*/  FADD.FTZ R135, R220, R135 ;  /* 0x00000087dc877221 */ /* 0x010fe20000010000 */
[----:B------:R0:W-:Y:S01]  /*21f0*/  STL [R1+0x48], R136 ;  /* 0x0000488801007387 */ /* 0x0001e20000100800 */
[----:B------:R-:W-:-:S03]  /*2200*/  SHF.L.U32 R222, R222, 0x10, RZ ;  /* 0x00000010dede7819 */ /* 0x000fc600000006ff */
[----:B------:R-:W3:Y:S04]  /*2210*/  LDL.LU R137, [R1+0x60] ;  /* 0x0000600001897983 */ /* 0x000ee80000300800 */
[----:B0-----:R-:W4:Y:S04]  /*2220*/  LDL.LU R136, [R1+0x68] ;  /* 0x0000680001887983 */ /* 0x001f280000300800 */
[----:B------:R0:W-:Y:S04]  /*2230*/  STL [R1+0x50], R135 ;  /* 0x0000508701007387 */ /* 0x0001e80000100800 */
[----:B0-----:R-:W4:Y:S01]  /*2240*/  LDL.LU R135, [R1+0x70] ;  /* 0x0000700001877983 */ /* 0x001f220000300800 */
[----:B--2---:R-:W-:-:S05]  /*2250*/  FADD.FTZ R134, R222, R134 ;  /* 0x00000086de867221 */ /* 0x004fca0000010000 */
[----:B------:R0:W-:Y:S04]  /*2260*/  STL [R1+0x58], R134 ;  /* 0x0000588601007387 */ /* 0x0001e80000100800 */
[----:B0-----:R-:W2:Y:S01]  /*2270*/  LDL.LU R134, [R1+0x78] ;  /* 0x0000780001867983 */ /* 0x001ea20000300800 */
[----:B------:R-:W-:Y:S02]  /*2280*/  SHF.L.U32 R206, R206, 0x10, RZ ;  /* 0x00000010cece7819 */ /* 0x000fe400000006ff */
[----:B------:R-:W-:-:S03]  /*2290*/  SHF.L.U32 R208, R208, 0x10, RZ ;  /* 0x00000010d0d07819 */ /* 0x000fc600000006ff */
[----:B---3--:R-:W-:Y:S02]  /*22a0*/  FADD.FTZ R137, R206, R137 ;  /* 0x00000089ce897221 */ /* 0x008fe40000010000 */
[----:B----4-:R-:W-:-:S03]  /*22b0*/  FADD.FTZ R136, R208, R136 ;  /* 0x00000088d0887221 */ /* 0x010fc60000010000 */
[----:B------:R0:W-:Y:S01]  /*22c0*/  STL [R1+0x60], R137 ;  /* 0x0000608901007387 */ /* 0x0001e20000100800 */
[----:B------:R-:W-:-:S03]  /*22d0*/  FADD.FTZ R135, R197, R135 ;  /* 0x00000087c5877221 */ /* 0x000fc60000010000 */
[----:B------:R-:W-:Y:S04]  /*22e0*/  STL [R1+0x68], R136 ;  /* 0x0000688801007387 */ /* 0x000fe80000100800 */
[----:B0-----:R-:W3:Y:S04]  /*22f0*/  LDL.LU R137, [R1+0x80] ;  /* 0x0000800001897983 */ /* 0x001ee80000300800 */
[----:B------:R0:W-:Y:S04]  /*2300*/  STL [R1+0x70], R135 ;  /* 0x0000708701007387 */ /* 0x0001e80000100800 */
[----:B0-----:R-:W4:Y:S01]  /*2310*/  LDL.LU R135, [R1] ;  /* 0x0000000001877983 */ /* 0x001f220000300800 */
[----:B--2---:R-:W-:-:S05]  /*2320*/  FADD.FTZ R134, R200, R134 ;  /* 0x00000086c8867221 */ /* 0x004fca0000010000 */
[----:B------:R0:W-:Y:S04]  /*2330*/  STL [R1+0x78], R134 ;  /* 0x0000788601007387 */ /* 0x0001e80000100800 */
[----:B0-----:R-:W2:Y:S01]  /*2340*/  LDL.LU R134, [R1+0x88] ;  /* 0x0000880001867983 */ /* 0x001ea20000300800 */
[----:B------:R-:W-:-:S04]  /*2350*/  MOV R168, R145 ;  /* 0x0000009100a87202 */ /* 0x000fc80000000f00 */
[----:B------:R-:W-:Y:S01]  /*2360*/  MOV R136, R168 ;  /* 0x000000a800887202 */ /* 0x000fe20000000f00 */
[----:B------:R-:W-:Y:S01]  /*2370*/  FMUL.FTZ R168, R2, R146 ;  /* 0x0000009202a87220 */ /* 0x000fe20000410000 */
[----:B------:R-:W-:Y:S01]  /*2380*/  SHF.L.U32 R157, R139, 0x10, RZ ;  /* 0x000000108b9d7819 */ /* 0x000fe200000006ff */
[----:B---3--:R-:W-:Y:S01]  /*2390*/  FADD.FTZ R137, R169, R137 ;  /* 0x00000089a9897221 */ /* 0x008fe20000010000 */
[----:B------:R-:W3:Y:S01]  /*23a0*/  LDL.LU R139, [R1+0x8] ;  /* 0x00000800018b7983 */ /* 0x000ee20000300800 */
[----:B------:R-:W-:-:S03]  /*23b0*/  SHF.L.U32 R159, R138, 0x10, RZ ;  /* 0x000000108a9f7819 */ /* 0x000fc600000006ff */
[----:B------:R-:W-:Y:S01]  /*23c0*/  STL [R1+0x80], R137 ;  /* 0x0000808901007387 */ /* 0x000fe20000100800 */
[----:B----4-:R-:W-:-:S05]  /*23d0*/  FFMA.FTZ R135, R168, R169, R135 ;  /* 0x000000a9a8877223 */ /* 0x010fca0000010087 */
[----:B------:R0:W-:Y:S04]  /*23e0*/  STL [R1], R135 ;  /* 0x0000008701007387 */ /* 0x0001e80000100800 */
[----:B0-----:R-:W4:Y:S04]  /*23f0*/  LDL.LU R135, [R1+0x90] ;  /* 0x0000900001877983 */ /* 0x001f280000300800 */
[----:B------:R-:W4:Y:S04]  /*2400*/  LDL.LU R138, [R1+0x10] ;  /* 0x00001000018a7983 */ /* 0x000f280000300800 */
[----:B------:R-:W4:Y:S01]  /*2410*/  LDL.LU R137, [R1+0x98] ;  /* 0x0000980001897983 */ /* 0x000f220000300800 */
[----:B------:R-:W-:-:S04]  /*2420*/  FMUL.FTZ R191, R2, R191 ;  /* 0x000000bf02bf7220 */ /* 0x000fc80000410000 */
[-C--:B------:R-:W-:Y:S01]  /*2430*/  FFMA.FTZ R5, R191, R192.reuse, R5 ;  /* 0x000000c0bf057223 */ /* 0x080fe20000010005 */
[----:B------:R-:W-:Y:S01]  /*2440*/  FMUL.FTZ R192, R104, R192 ;  /* 0x000000c068c07220 */ /* 0x000fe20000410000 */
[----:B------:R-:W-:-:S03]  /*2450*/  FMUL.FTZ R193, R2, R193 ;  /* 0x000000c102c17220 */ /* 0x000fc60000410000 */
[----:B------:R-:W-:Y:S01]  /*2460*/  FADD.FTZ R133, RZ, R192 ;  /* 0x000000c0ff857221 */ /* 0x000fe20000010000 */
[----:B------:R-:W-:Y:S01]  /*2470*/  FFMA.FTZ R132, R191, R192, RZ ;  /* 0x000000c0bf847223 */ /* 0x000fe200000100ff */
        /* <DEDUP_REMOVED lines=20> */
[-C--:B------:R-:W-:Y:S01]  /*25c0*/  FFMA.FTZ R11, R236, R195.reuse, R11 ;  /* 0x000000c3ec0b7223 */ /* 0x080fe2000001000b */
[----:B------:R-:W-:Y:S01]  /*25d0*/  FMUL.FTZ R234, R2, R234 ;  /* 0x000000ea02ea7220 */ /* 0x000fe20000410000 */
        /* <DEDUP_REMOVED lines=8> */
[----:B------:R-:W-:Y:S01]  /*2660*/  FFMA.FTZ R13, R212, R214, R13 ;  /* 0x000000d6d40d7223 */ /* 0x000fe2000001000d */
[----:B------:R-:W-:Y:S01]  /*2670*/  FMUL.FTZ R224, R2, R224 ;  /* 0x000000e002e07220 */ /* 0x000fe20000410000 */
[----:B--2---:R-:W-:-:S05]  /*2680*/  FADD.FTZ R134, R171, R134 ;  /* 0x00000086ab867221 */ /* 0x004fca0000010000 */
[----:B------:R0:W-:Y:S04]  /*2690*/  STL [R1+0x88], R134 ;  /* 0x0000888601007387 */ /* 0x0001e80000100800 */
[----:B0-----:R-:W2:Y:S01]  /*26a0*/  LDL.LU R134, [R1+0x18] ;  /* 0x0000180001867983 */ /* 0x001ea20000300800 */
        /* <DEDUP_REMOVED lines=74> */
[----:B------:R-:W-:Y:S01]  /*2b50*/  FFMA.FTZ R132, R168, R169, R132 ;  /* 0x000000a9a8847223 */ /* 0x000fe20000010084 */
[-C--:B---3--:R-:W-:Y:S01]  /*2b60*/  FFMA.FTZ R139, R170, R171.reuse, R139 ;  /* 0x000000abaa8b7223 */ /* 0x088fe2000001008b */
        /* <DEDUP_REMOVED lines=8> */
[----:B----4-:R-:W-:Y:S01]  /*2bf0*/  FADD.FTZ R135, R186, R135 ;  /* 0x00000087ba877221 */ /* 0x010fe20000010000 */
        /* <DEDUP_REMOVED lines=9> */
[----:B------:R-:W-:Y:S01]  /*2c90*/  MOV R145, R140 ;  /* 0x0000008c00917202 */ /* 0x000fe20000000f00 */
[----:B------:R-:W-:Y:S01]  /*2ca0*/  FMUL.FTZ R150, R2, R150 ;  /* 0x0000009602967220 */ /* 0x000fe20000410000 */
[----:B------:R-:W-:Y:S01]  /*2cb0*/  FADD.FTZ R137, R188, R137 ;  /* 0x00000089bc897221 */ /* 0x000fe20000010000 */
[----:B------:R-:W-:Y:S01]  /*2cc0*/  STL [R1+0x8], R139 ;  /* 0x0000088b01007387 */ /* 0x000fe20000100800 */
[----:B------:R-:W-:Y:S01]  /*2cd0*/  FADD.FTZ R133, R133, R167 ;  /* 0x000000a785857221 */ /* 0x000fe20000010000 */
[----:B------:R-:W-:-:S02]  /*2ce0*/  FFMA.FTZ R132, R165, R167, R132 ;  /* 0x000000a7a5847223 */ /* 0x000fc40000010084 */
[----:B------:R0:W-:Y:S01]  /*2cf0*/  STL [R1+0x90], R135 ;  /* 0x0000908701007387 */ /* 0x0001e20000100800 */
[----:B------:R-:W-:Y:S01]  /*2d00*/  FADD.FTZ R23, R144, R23 ;  /* 0x0000001790177221 */ /* 0x000fe20000010000 */
[-C--:B------:R-:W-:Y:S01]  /*2d10*/  FFMA.FTZ R15, R150, R144.reuse, R15 ;  /* 0x00000090960f7223 */ /* 0x080fe2000001000f */
[----:B------:R-:W-:Y:S01]  /*2d20*/  FMUL.FTZ R144, R72, R144 ;  /* 0x0000009048907220 */ /* 0x000fe20000410000 */
[C---:B------:R-:W-:Y:S01]  /*2d30*/  FMUL.FTZ R147, R2.reuse, R147 ;  /* 0x0000009302937220 */ /* 0x040fe20000410000 */
[----:B------:R-:W-:Y:S01]  /*2d40*/  FADD.FTZ R22, R159, R22 ;  /* 0x000000169f167221 */ /* 0x000fe20000010000 */
[----:B0-----:R-:W-:Y:S01]  /*2d50*/  MOV R135, R145 ;  /* 0x0000009100877202 */ /* 0x001fe20000000f00 */
[C---:B------:R-:W-:Y:S01]  /*2d60*/  FMUL.FTZ R145, R2.reuse, R190 ;  /* 0x000000be02917220 */ /* 0x040fe20000410000 */
[----:B------:R-:W-:-:S03]  /*2d70*/  FMUL.FTZ R140, R2, R142 ;  /* 0x0000008e028c7220 */ /* 0x000fc60000410000 */
[-C--:B------:R-:W-:Y:S01]  /*2d80*/  FFMA.FTZ R14, R145, R159.reuse, R14 ;  /* 0x0000009f910e7223 */ /* 0x080fe2000001000e */
[----:B------:R-:W-:Y:S01]  /*2d90*/  FMUL.FTZ R159, R73, R159 ;  /* 0x0000009f499f7220 */ /* 0x000fe20000410000 */
[----:B------:R-:W-:Y:S01]  /*2da0*/  FADD.FTZ R25, R158, R25 ;  /* 0x000000199e197221 */ /* 0x000fe20000010000 */
[----:B------:R-:W-:Y:S01]  /*2db0*/  FFMA.FTZ R17, R147, R158, R17 ;  /* 0x0000009e93117223 */ /* 0x000fe20000010011 */
[----:B------:R-:W-:Y:S01]  /*2dc0*/  FMUL.FTZ R142, R2, R136 ;  /* 0x00000088028e7220 */ /* 0x000fe20000410000 */
[----:B------:R-:W-:Y:S01]  /*2dd0*/  FMUL.FTZ R158, R74, R158 ;  /* 0x0000009e4a9e7220 */ /* 0x000fe20000410000 */
[----:B------:R-:W-:Y:S01]  /*2de0*/  FMUL.FTZ R143, R2, R143 ;  /* 0x0000008f028f7220 */ /* 0x000fe20000410000 */
[----:B------:R-:W-:Y:S01]  /*2df0*/  FADD.FTZ R24, R157, R24 ;  /* 0x000000189d187221 */ /* 0x000fe20000010000 */
[-C--:B------:R-:W-:Y:S01]  /*2e00*/  FFMA.FTZ R16, R142, R157.reuse, R16 ;  /* 0x0000009d8e107223 */ /* 0x080fe20000010010 */
[----:B------:R-:W-:Y:S01]  /*2e10*/  FMUL.FTZ R157, R75, R157 ;  /* 0x0000009d4b9d7220 */ /* 0x000fe20000410000 */
[----:B------:R-:W-:Y:S01]  /*2e20*/  SHF.L.U32 R153, R153, 0x10, RZ ;  /* 0x0000001099997819 */ /* 0x000fe200000006ff */
[----:B------:R-:W-:Y:S01]  /*2e30*/  FADD.FTZ R27, R156, R27 ;  /* 0x0000001b9c1b7221 */ /* 0x000fe20000010000 */
[-C--:B------:R-:W-:Y:S01]  /*2e40*/  FFMA.FTZ R19, R143, R156.reuse, R19 ;  /* 0x0000009c8f137223 */ /* 0x080fe20000010013 */
[----:B------:R-:W-:Y:S01]  /*2e50*/  FMUL.FTZ R146, R2, R135 ;  /* 0x0000008702927220 */ /* 0x000fe20000410000 */
[----:B------:R-:W-:Y:S01]  /*2e60*/  FMUL.FTZ R156, R68, R156 ;  /* 0x0000009c449c7220 */ /* 0x000fe20000410000 */
[----:B------:R-:W-:-:S02]  /*2e70*/  FADD.FTZ R26, R153, R26 ;  /* 0x0000001a991a7221 */ /* 0x000fc40000010000 */
[-C--:B------:R-:W-:Y:S01]  /*2e80*/  FFMA.FTZ R18, R146, R153.reuse, R18 ;  /* 0x0000009992127223 */ /* 0x080fe20000010012 */
[----:B------:R-:W-:Y:S01]  /*2e90*/  FMUL.FTZ R153, R69, R153 ;  /* 0x0000009945997220 */ /* 0x000fe20000410000 */
[----:B------:R-:W-:Y:S01]  /*2ea0*/  SHF.L.U32 R151, R151, 0x10, RZ ;  /* 0x0000001097977819 */ /* 0x000fe200000006ff */
[----:B------:R-:W-:Y:S01]  /*2eb0*/  FADD.FTZ R173, R152, R173 ;  /* 0x000000ad98ad7221 */ /* 0x000fe20000010000 */
[-C--:B------:R-:W-:Y:S01]  /*2ec0*/  FFMA.FTZ R21, R140, R152.reuse, R21 ;  /* 0x000000988c157223 */ /* 0x080fe20000010015 */
[----:B------:R-:W-:Y:S01]  /*2ed0*/  FMUL.FTZ R141, R2, R141 ;  /* 0x0000008d028d7220 */ /* 0x000fe20000410000 */
[----:B------:R-:W-:Y:S01]  /*2ee0*/  FMUL.FTZ R152, R70, R152 ;  /* 0x0000009846987220 */ /* 0x000fe20000410000 */
[----:B------:R-:W-:Y:S01]  /*2ef0*/  STL [R1+0x10], R138 ;  /* 0x0000108a01007387 */ /* 0x000fe20000100800 */
[----:B------:R-:W-:Y:S01]  /*2f00*/  FADD.FTZ R172, R151, R172 ;  /* 0x000000ac97ac7221 */ /* 0x000fe20000010000 */
[-C--:B------:R-:W-:Y:S01]  /*2f10*/  FFMA.FTZ R20, R141, R151.reuse, R20 ;  /* 0x000000978d147223 */ /* 0x080fe20000010014 */
[----:B------:R-:W-:Y:S01]  /*2f20*/  FMUL.FTZ R151, R71, R151 ;  /* 0x0000009747977220 */ /* 0x000fe20000410000 */
[----:B------:R-:W-:Y:S01]  /*2f30*/  STL [R1+0x98], R137 ;  /* 0x0000988901007387 */ /* 0x000fe20000100800 */
[----:B------:R-:W-:Y:S01]  /*2f40*/  UMOV UR4, 0xffffffff ;  /* 0xffffffff00047882 */ /* 0x000fe20000000000 */
[-C--:B--2---:R-:W-:Y:S01]  /*2f50*/  FFMA.FTZ R134, R187, R188.reuse, R134 ;  /* 0x000000bcbb867223 */ /* 0x084fe20000010086 */
[----:B------:R-:W-:-:S04]  /*2f60*/  FMUL.FTZ R188, R79, R188 ;  /* 0x000000bc4fbc7220 */ /* 0x000fc80000410000 */
        /* <DEDUP_REMOVED lines=16> */
[----:B0-----:R-:W-:-:S03]  /*3070*/  FFMA.FTZ R134, R140, R152, R132 ;  /* 0x000000988c867223 */ /* 0x001fc60000010084 */
        /* <DEDUP_REMOVED lines=21> */
.L_x_4820:
        /* <DEDUP_REMOVED lines=13> */
.L_x_4808:
[----:B------:R-:W-:Y:S05]  /*32a0*/  WARPSYNC.ALL ;  /* 0x0000000000007948 */ /* 0x000fea0003800000 */
[----:B------:R-:W1:Y:S08]  /*32b0*/  S2UR UR5, SR_CgaCtaId ;  /* 0x00000000000579c3 */ /* 0x000e700000008800 */
[----:B------:R-:W-:Y:S01]  /*32c0*/  BAR.SYNC.DEFER_BLOCKING 0x0 ;  /* 0x0000000000007b1d */ /* 0x000fe20000010000 */
[----:B--2---:R-:W-:-:S04]  /*32d0*/  SHF.R.U32.HI R136, RZ, 0x5, R136 ;  /* 0x00000005ff887819 */ /* 0x004fc80000011688 */
        /* <DEDUP_REMOVED lines=10> */
[----:B------:R-:W-:Y:S02]  /*3380*/  FADD.FTZ R133, R135, R133 ;  /* 0x0000008587857221 */ /* 0x000fe40000010000 */
[----:B------:R-:W0:Y:S01]  /*3390*/  LDC.64 R134, c[0x0][0x220] ;  /* 0x00008800ff867b82 */ /* 0x000e220000000a00 */
[----:B-1----:R-:W-:Y:S01]  /*33a0*/  FADD.FTZ R132, R132, R136 ;  /* 0x0000008884847221 */ /* 0x002fe20000010000 */
[----:B------:R-:W-:-:S03]  /*33b0*/  FADD.FTZ R133, R133, R137 ;  /* 0x0000008985857221 */ /* 0x000fc60000010000 */
[----:B------:R-:W-:Y:S01]  /*33c0*/  FADD.FTZ R138, R138, R132 ;  /* 0x000000848a8a7221 */ /* 0x000fe20000010000 */
[----:B------:R-:W-:Y:S01]  /*33d0*/  FADD.FTZ R139, R139, R133 ;  /* 0x000000858b8b7221 */ /* 0x000fe20000010000 */
[----:B0-----:R-:W-:-:S06]  /*33e0*/  IMAD.WIDE.U32 R132, R178, 0x10, R134 ;  /* 0x00000010b2847825 */ /* 0x001fcc00078e0086 */
[----:B------:R-:W2:Y:S01]  /*33f0*/  LDG.E.128 R132, desc[UR6][R132.64] ;  /* 0x0000000684847981 */ /* 0x000ea2000c1e1d00 */
[----:B------:R-:W-:Y:S01]  /*3400*/  FMUL.FTZ R138, R138, UR14 ;  /* 0x0000000e8a8a7c20 */ /* 0x000fe20008410000 */
[----:B------:R-:W-:Y:S01]  /*3410*/  FMUL.FTZ R190, R139, UR14 ;  /* 0x0000000e8bbe7c20 */ /* 0x000fe20008410000 */
[----:B-----5:R-:W-:Y:S02]  /*3420*/  MOV R137, R184 ;  /* 0x000000b800897202 */ /* 0x020fe40000000f00 */
[----:B------:R-:W-:Y:S02]  /*3430*/  LOP3.LUT P6, RZ, R184, 0xff0000, RZ, 0xc0, !PT ;  /* 0x00ff0000b8ff7812 */ /* 0x000fe400078cc0ff */
[----:B------:R-:W-:Y:S02]  /*3440*/  FSEL R189, R138, RZ, !P4 ;  /* 0x000000ff8abd7208 */ /* 0x000fe40006000000 */
[----:B------:R-:W-:Y:S02]  /*3450*/  LOP3.LUT P2, RZ, R137, 0xff, RZ, 0xc0, !PT ;  /* 0x000000ff89ff7812 */ /* 0x000fe4000784c0ff */
[----:B------:R-:W-:Y:S01]  /*3460*/  LOP3.LUT P4, RZ, R184, 0xff00, RZ, 0xc0, !PT ;  /* 0x0000ff00b8ff7812 */ /* 0x000fe2000788c0ff */
[-CC-:B------:R-:W-:Y:S01]  /*3470*/  FFMA.FTZ R139, R191, R190.reuse, R189.reuse ;  /* 0x000000bebf8b7223 */ /* 0x180fe200000100bd */
[-CC-:B------:R-:W-:Y:S01]  /*3480*/  FFMA.FTZ R239, R239, R190.reuse, R189.reuse ;  /* 0x000000beefef7223 */ /* 0x180fe200000100bd */
[-CC-:B------:R-:W-:Y:S01]  /*3490*/  FFMA.FTZ R136, R193, R190.reuse, R189.reuse ;  /* 0x000000bec1887223 */ /* 0x180fe200000100bd */
[-C--:B------:R-:W-:Y:S01]  /*34a0*/  FFMA.FTZ R240, R240, R190.reuse, R189 ;  /* 0x000000bef0f07223 */ /* 0x080fe200000100bd */
[----:B------:R-:W-:Y:S01]  /*34b0*/  FADD.FTZ R139, R192, -R139 ;  /* 0x8000008bc08b7221 */ /* 0x000fe20000010000 */
[C---:B------:R-:W-:Y:S01]  /*34c0*/  @P1 PRMT R138, R108.reuse, 0x7632, R138 ;  /* 0x000076326c8a1816 */ /* 0x040fe2000000008a */
[----:B------:R-:W-:Y:S01]  /*34d0*/  FADD.FTZ R241, R241, -R239 ;  /* 0x800000eff1f17221 */ /* 0x000fe20000010000 */
[----:B------:R-:W-:Y:S01]  /*34e0*/  @P1 SHF.L.U32 R191, R108, 0x10, RZ ;  /* 0x000000106cbf1819 */ /* 0x000fe200000006ff */
        /* <DEDUP_REMOVED lines=9> */
[----:B------:R-:W-:Y:S01]  /*3580*/  @P1 SHF.L.U32 R137, R137, 0x10, RZ ;  /* 0x0000001089891819 */ /* 0x000fe200000006ff */
[----:B------:R-:W-:Y:S01]  /*3590*/  FMUL.FTZ R238, R2, R243 ;  /* 0x000000f302ee7220 */ /* 0x000fe20000410000 */
[----:B------:R-:W-:Y:S01]  /*35a0*/  @P1 FADD.FTZ R237, R237, R138 ;  /* 0x0000008aeded1221 */ /* 0x000fe20000010000 */
[-C--:B------:R-:W-:Y:S01]  /*35b0*/  FMUL.FTZ R138, R139, R0.reuse ;  /* 0x000000008b8a7220 */ /* 0x080fe20000410000 */
[----:B------:R-:W-:Y:S01]  /*35c0*/  HFMA2.MMA R191, -RZ, RZ, 0, 0 ;  /* 0x00000000ffbf7435 */ /* 0x000fe200000001ff */
[----:B------:R-:W-:Y:S01]  /*35d0*/  @P1 FADD.FTZ R238, R238, R137 ;  /* 0x00000089eeee1221 */ /* 0x000fe20000010000 */
[----:B------:R-:W-:Y:S01]  /*35e0*/  @P1 SHF.L.U32 R137, R109, 0x10, RZ ;  /* 0x000000106d891819 */ /* 0x000fe200000006ff */
[----:B------:R-:W-:Y:S01]  /*35f0*/  FMUL.FTZ R240, R237, R0 ;  /* 0x00000000edf07220 */ /* 0x000fe20000410000 */
[----:B------:R-:W-:Y:S01]  /*3600*/  FMUL.FTZ R136, R2, R136 ;  /* 0x0000008802887220 */ /* 0x000fe20000410000 */
[----:B------:R-:W-:Y:S01]  /*3610*/  FMUL.FTZ R138, R138, UR15 ;  /* 0x0000000f8a8a7c20 */ /* 0x000fe20008410000 */
[----:B------:R-:W-:Y:S01]  /*3620*/  LOP3.LUT P5, RZ, R184, 0xff000000, RZ, 0xc0, !PT ;  /* 0xff000000b8ff7812 */ /* 0x000fe200078ac0ff */
[----:B------:R-:W-:Y:S01]  /*3630*/  FMUL.FTZ R240, R240, UR15 ;  /* 0x0000000ff0f07c20 */ /* 0x000fe20008410000 */
[----:B------:R-:W-:Y:S01]  /*3640*/  @P1 FADD.FTZ R136, R136, R137 ;  /* 0x0000008988881221 */ /* 0x000fe20000010000 */
[----:B------:R-:W-:Y:S01]  /*3650*/  MOV R194, RZ ;  /* 0x000000ff00c27202 */ /* 0x000fe20000000f00 */
[----:B------:R-:W-:Y:S01]  /*3660*/  FMUL.FTZ R239, R2, R239 ;  /* 0x000000ef02ef7220 */ /* 0x000fe20000410000 */
[----:B------:R-:W-:Y:S01]  /*3670*/  FMUL.FTZ R184, R65, R240 ;  /* 0x000000f041b87220 */ /* 0x000fe20000410000 */
[-CC-:B------:R-:W-:Y:S01]  /*3680*/  FFMA.FTZ R236, R236, R190.reuse, R189.reuse ;  /* 0x000000beecec7223 */ /* 0x180fe200000100bd */
[----:B------:R-:W-:-:S03]  /*3690*/  FFMA.FTZ R242, R242, R190, R189 ;  /* 0x000000bef2f27223 */ /* 0x000fc600000100bd */
[----:B------:R-:W-:Y:S01]  /*36a0*/  FSEL R184, R184, RZ, P4 ;  /* 0x000000ffb8b87208 */ /* 0x000fe20002000000 */
[----:B------:R-:W-:Y:S01]  /*36b0*/  FADD.FTZ R236, R195, -R236 ;  /* 0x800000ecc3ec7221 */ /* 0x000fe20000010000 */
[----:B------:R-:W-:Y:S01]  /*36c0*/  HFMA2.MMA R195, -RZ, RZ, 0, 0 ;  /* 0x00000000ffc37435 */ /* 0x000fe200000001ff */
[----:B------:R-:W-:Y:S02]  /*36d0*/  FADD.FTZ R244, R244, -R242 ;  /* 0x800000f2f4f47221 */ /* 0x000fe40000010000 */
[----:B------:R-:W0:Y:S02]  /*36e0*/  LDC.64 R242, c[0x0][0x2f8] ;  /* 0x0000be00fff27b82 */ /* 0x000e240000000a00 */
[----:B------:R-:W-:Y:S01]  /*36f0*/  FMUL.FTZ R244, R2, R244 ;  /* 0x000000f402f47220 */ /* 0x000fe20000410000 */
[C---:B--2---:R-:W-:Y:S02]  /*3700*/  @P2 SHF.L.U32 R192, R132.reuse, 0x10, RZ ;  /* 0x0000001084c02819 */ /* 0x044fe400000006ff */
[----:B------:R-:W-:-:S02]  /*3710*/  @P4 PRMT R132, R132, 0x7632, R132 ;  /* 0x0000763284844816 */ /* 0x000fc40000000084 */
[C---:B------:R-:W-:Y:S01]  /*3720*/  @P6 SHF.L.U32 R137, R133.reuse, 0x10, RZ ;  /* 0x0000001085896819 */ /* 0x040fe200000006ff */
[----:B------:R-:W-:Y:S01]  /*3730*/  @P2 FMUL.FTZ R191, R138, R192 ;  /* 0x000000c08abf2220 */ /* 0x000fe20000410000 */
[----:B------:R-:W-:Y:S02]  /*3740*/  @P4 SHF.L.U32 R132, R132, 0x10, RZ ;  /* 0x0000001084844819 */ /* 0x000fe400000006ff */
[----:B------:R-:W-:Y:S02]  /*3750*/  CS2R R192, SRZ ;  /* 0x0000000000c07805 */ /* 0x000fe4000001ff00 */
[----:B------:R-:W-:Y:S01]  /*3760*/  @P5 PRMT R133, R133, 0x7632, R133 ;  /* 0x0000763285855816 */ /* 0x000fe20000000085 */
[----:B------:R-:W-:Y:S01]  /*3770*/  @P4 FMUL.FTZ R192, R240, R132 ;  /* 0x00000084f0c04220 */ /* 0x000fe20000410000 */
[----:B------:R-:W-:Y:S02]  /*3780*/  FMUL.FTZ R132, R136, R0 ;  /* 0x0000000088847220 */ /* 0x000fe40000410000 */
[----:B------:R-:W-:-:S02]  /*3790*/  @P5 SHF.L.U32 R133, R133, 0x10, RZ ;  /* 0x0000001085855819 */ /* 0x000fc400000006ff */
[----:B------:R-:W-:Y:S01]  /*37a0*/  LOP3.LUT P4, RZ, R185, 0xff00, RZ, 0xc0, !PT ;  /* 0x0000ff00b9ff7812 */ /* 0x000fe2000788c0ff */
[----:B------:R-:W-:-:S04]  /*37b0*/  FMUL.FTZ R132, R132, UR15 ;  /* 0x0000000f84847c20 */ /* 0x000fc80008410000 */
[----:B------:R-:W-:Y:S01]  /*37c0*/  @P6 FMUL.FTZ R193, R132, R137 ;  /* 0x0000008984c16220 */ /* 0x000fe20000410000 */
[----:B------:R-:W-:Y:S01]  /*37d0*/  FMUL.FTZ R137, R238, R0 ;  /* 0x00000000ee897220 */ /* 0x000fe20000410000 */
[----:B------:R-:W-:-:S03]  /*37e0*/  FMUL.FTZ R132, R66, R132 ;  /* 0x0000008442847220 */ /* 0x000fc60000410000 */
[----:B------:R-:W-:Y:S02]  /*37f0*/  FMUL.FTZ R137, R137, UR15 ;  /* 0x0000000f89897c20 */ /* 0x000fe40008410000 */
[----:B------:R-:W-:Y:S02]  /*3800*/  FSEL R132, R132, RZ, P6 ;  /* 0x000000ff84847208 */ /* 0x000fe40003000000 */
[----:B------:R-:W-:Y:S01]  /*3810*/  @P5 FMUL.FTZ R194, R137, R133 ;  /* 0x0000008589c25220 */ /* 0x000fe20000410000 */
[----:B------:R-:W-:Y:S01]  /*3820*/  FMUL.FTZ R133, R64, R138 ;  /* 0x0000008a40857220 */ /* 0x000fe20000410000 */
[----:B------:R-:W-:Y:S01]  /*3830*/  @P1 SHF.L.U32 R138, R110, 0x10, RZ ;  /* 0x000000106e8a1819 */ /* 0x000fe200000006ff */
[----:B------:R-:W-:Y:S01]  /*3840*/  FMUL.FTZ R137, R67, R137 ;  /* 0x0000008943897220 */ /* 0x000fe20000410000 */
[----:B------:R-:W-:Y:S02]  /*3850*/  LOP3.LUT P6, RZ, R185, 0xff0000, RZ, 0xc0, !PT ;  /* 0x00ff0000b9ff7812 */ /* 0x000fe400078cc0ff */
[----:B------:R-:W-:Y:S01]  /*3860*/  FSEL R133, R133, RZ, P2 ;  /* 0x000000ff85857208 */ /* 0x000fe20001000000 */
[----:B------:R-:W-:Y:S01]  /*3870*/  @P1 FADD.FTZ R239, R239, R138 ;  /* 0x0000008aefef1221 */ /* 0x000fe20000010000 */
[----:B------:R-:W-:-:S02]  /*3880*/  LOP3.LUT P2, RZ, R185, 0xff, RZ, 0xc0, !PT ;  /* 0x000000ffb9ff7812 */ /* 0x000fc4000784c0ff */
[----:B------:R-:W-:Y:S01]  /*3890*/  FSEL R137, R137, RZ, P5 ;  /* 0x000000ff89897208 */ /* 0x000fe20002800000 */
[----:B------:R-:W-:Y:S01]  /*38a0*/  FMUL.FTZ R138, R239, R0 ;  /* 0x00000000ef8a7220 */ /* 0x000fe20000410000 */
[----:B------:R-:W-:Y:S02]  /*38b0*/  LOP3.LUT P5, RZ, R185, 0xff000000, RZ, 0xc0, !PT ;  /* 0xff000000b9ff7812 */ /* 0x000fe400078ac0ff */
[----:B------:R-:W-:Y:S01]  /*38c0*/  F2FP.BF16.F32.PACK_AB R137, R137, R132 ;  /* 0x000000848989723e */ /* 0x000fe200000010ff */
[----:B------:R-:W-:-:S06]  /*38d0*/  FMUL.FTZ R138, R138, UR15 ;  /* 0x0000000f8a8a7c20 */ /* 0x000fcc0008410000 */
[----:B------:R-:W-:-:S05]  /*38e0*/  @P2 SHF.L.U32 R185, R134, 0x10, RZ ;  /* 0x0000001086b92819 */ /* 0x000fca00000006ff */
[----:B------:R-:W-:Y:S01]  /*38f0*/  @P2 FMUL.FTZ R195, R138, R185 ;  /* 0x000000b98ac32220 */ /* 0x000fe20000410000 */
[----:B------:R-:W-:Y:S01]  /*3900*/  FFMA.FTZ R185, R234, R190, R189 ;  /* 0x000000beeab97223 */ /* 0x000fe200000100bd */
[----:B------:R-:W-:Y:S01]  /*3910*/  FMUL.FTZ R138, R60, R138 ;  /* 0x0000008a3c8a7220 */ /* 0x000fe20000410000 */
[----:B------:R-:W-:Y:S02]  /*3920*/  @P1 PRMT R234, R110, 0x7632, R234 ;  /* 0x000076326eea1816 */ /* 0x000fe400000000ea */
[----:B------:R-:W-:Y:S01]  /*3930*/  FADD.FTZ R185, R235, -R185 ;  /* 0x800000b9ebb97221 */ /* 0x000fe20000010000 */
[----:B------:R-:W-:Y:S02]  /*3940*/  @P1 PRMT R235, R111, 0x7632, R235 ;  /* 0x000076326feb1816 */ /* 0x000fe400000000eb */
[----:B------:R-:W-:Y:S01]  /*3950*/  FSEL R138, R138, RZ, P2 ;  /* 0x000000ff8a8a7208 */ /* 0x000fe20001000000 */
[----:B------:R-:W-:Y:S01]  /*3960*/  FMUL.FTZ R185, R2, R185 ;  /* 0x000000b902b97220 */ /* 0x000fe20000410000 */
[----:B------:R-:W-:-:S02]  /*3970*/  ISETP.NE.U32.AND P2, PT, RZ, UR16, PT ;  /* 0x00000010ff007c0c */ /* 0x000fc4000bf45070 */
[----:B------:R-:W-:Y:S02]  /*3980*/  @P1 SHF.L.U32 R235, R235, 0x10, RZ ;  /* 0x00000010ebeb1819 */ /* 0x000fe400000006ff */
[----:B------:R-:W-:Y:S02]  /*3990*/  @P1 SHF.L.U32 R234, R234, 0x10, RZ ;  /* 0x00000010eaea1819 */ /* 0x000fe400000006ff */
[----:B------:R-:W-:Y:S01]  /*39a0*/  ISETP.NE.AND.EX P2, PT, RZ, UR17, PT, P2 ;  /* 0x00000011ff007c0c */ /* 0x000fe2000bf45320 */
[----:B------:R-:W-:Y:S01]  /*39b0*/  @P1 FADD.FTZ R185, R185, R235 ;  /* 0x000000ebb9b91221 */ /* 0x000fe20000010000 */
[----:B------:R-:W-:Y:S01]  /*39c0*/  @P1 SHF.L.U32 R235, R111, 0x10, RZ ;  /* 0x000000106feb1819 */ /* 0x000fe200000006ff */
[----:B------:R-:W-:Y:S01]  /*39d0*/  @P1 FADD.FTZ R244, R244, R234 ;  /* 0x000000eaf4f41221 */ /* 0x000fe20000010000 */
[----:B------:R-:W-:-:S03]  /*39e0*/  FMUL.FTZ R234, R2, R236 ;  /* 0x000000ec02ea7220 */ /* 0x000fc60000410000 */
[----:B------:R-:W-:Y:S01]  /*39f0*/  FMUL.FTZ R236, R244, R0 ;  /* 0x00000000f4ec7220 */ /* 0x000fe20000410000 */
[----:B------:R-:W-:-:S03]  /*3a00*/  @P1 FADD.FTZ R234, R234, R235 ;  /* 0x000000ebeaea1221 */ /* 0x000fc60000010000 */
[----:B------:R-:W-:Y:S02]  /*3a10*/  FMUL.FTZ R236, R236, UR15 ;  /* 0x0000000fecec7c20 */ /* 0x000fe40008410000 */
[----:B------:R-:W-:Y:S02]  /*3a20*/  @P2 F2FP.BF16.F32.PACK_AB R235, RZ, R234 ;  /* 0x000000eaffeb223e */ /* 0x000fe400000010ff */
[----:B------:R-:W-:Y:S02]  /*3a30*/  @P2 F2FP.BF16.F32.PACK_AB R136, RZ, R136 ;  /* 0x00000088ff88223e */ /* 0x000fe400000010ff */
[----:B------:R-:W-:Y:S01]  /*3a40*/  @P2 PRMT R131, R235, 0x7610, R131 ;  /* 0x00007610eb832816 */ /* 0x000fe20000000083 */
[-C--:B------:R-:W-:Y:S01]  /*3a50*/  FMUL.FTZ R235, R234, R0.reuse ;  /* 0x00000000eaeb7220 */ /* 0x080fe20000410000 */
[----:B------:R-:W-:Y:S01]  /*3a60*/  FMUL.FTZ R234, R185, R0 ;  /* 0x00000000b9ea7220 */ /* 0x000fe20000410000 */
[----:B------:R-:W-:Y:S02]  /*3a70*/  @P2 F2FP.BF16.F32.PACK_AB R139, RZ, R139 ;  /* 0x0000008bff8b223e */ /* 0x000fe400000010ff */
[----:B------:R-:W-:Y:S01]  /*3a80*/  FMUL.FTZ R235, R235, UR15 ;  /* 0x0000000febeb7c20 */ /* 0x000fe20008410000 */
[----:B------:R-:W-:Y:S01]  /*3a90*/  FMUL.FTZ R234, R234, UR15 ;  /* 0x0000000feaea7c20 */ /* 0x000fe20008410000 */
[----:B------:R-:W-:-:S02]  /*3aa0*/  @P2 PRMT R129, R136, 0x7610, R129 ;  /* 0x0000761088812816 */ /* 0x000fc40000000081 */
[----:B------:R-:W-:Y:S01]  /*3ab0*/  @P2 PRMT R128, R139, 0x7610, R128 ;  /* 0x000076108b802816 */ /* 0x000fe20000000080 */
[----:B------:R-:W-:Y:S01]  /*3ac0*/  FMUL.FTZ R139, R62, R235 ;  /* 0x000000eb3e8b7220 */ /* 0x000fe20000410000 */
[----:B------:R-:W-:Y:S01]  /*3ad0*/  F2FP.BF16.F32.PACK_AB R136, R184, R133 ;  /* 0x00000085b888723e */ /* 0x000fe200000010ff */
[----:B------:R-:W-:Y:S01]  /*3ae0*/  FMUL.FTZ R184, R63, R234 ;  /* 0x000000ea3fb87220 */ /* 0x000fe20000410000 */
[----:B------:R-:W-:Y:S01]  /*3af0*/  @P2 F2FP.BF16.F32.PACK_AB R240, RZ, R185 ;  /* 0x000000b9fff0223e */ /* 0x000fe200000010ff */
[----:B------:R-:W-:Y:S01]  /*3b00*/  FMUL.FTZ R185, R61, R236 ;  /* 0x000000ec3db97220 */ /* 0x000fe20000410000 */
[----:B------:R-:W1:Y:S01]  /*3b10*/  @P2 LDC.64 R132, c[0x0][0x308] ;  /* 0x0000c200ff842b82 */ /* 0x000e620000000a00 */
[----:B------:R-:W-:Y:S02]  /*3b20*/  FSEL R139, R139, RZ, P6 ;  /* 0x000000ff8b8b7208 */ /* 0x000fe40003000000 */
[----:B------:R-:W-:Y:S02]  /*3b30*/  FSEL R184, R184, RZ, P5 ;  /* 0x000000ffb8b87208 */ /* 0x000fe40002800000 */
[----:B------:R-:W-:-:S02]  /*3b40*/  FSEL R185, R185, RZ, P4 ;  /* 0x000000ffb9b97208 */ /* 0x000fc40002000000 */
[----:B------:R-:W-:Y:S02]  /*3b50*/  F2FP.BF16.F32.PACK_AB R139, R184, R139 ;  /* 0x0000008bb88b723e */ /* 0x000fe400000010ff */
[----:B------:R-:W-:Y:S01]  /*3b60*/  F2FP.BF16.F32.PACK_AB R138, R185, R138 ;  /* 0x0000008ab98a723e */ /* 0x000fe200000010ff */
[----:B0-----:R-:W-:Y:S01]  /*3b70*/  IMAD.WIDE.U32 R184, R178, 0x10, R242 ;  /* 0x00000010b2b87825 */ /* 0x001fe200078e00f2 */
[----:B------:R-:W-:Y:S01]  /*3b80*/  @P2 F2FP.BF16.F32.PACK_AB R239, RZ, R239 ;  /* 0x000000efffef223e */ /* 0x000fe200000010ff */
[----:B------:R-:W0:Y:S01]  /*3b90*/  LDC.64 R242, c[0x0][0x220] ;  /* 0x00008800fff27b82 */ /* 0x000e220000000a00 */
[----:B------:R-:W-:Y:S02]  /*3ba0*/  @P2 F2FP.BF16.F32.PACK_AB R237, RZ, R237 ;  /* 0x000000edffed223e */ /* 0x000fe400000010ff */
[----:B------:R-:W-:Y:S02]  /*3bb0*/  @P2 PRMT R130, R239, 0x7610, R130 ;  /* 0x00007610ef822816 */ /* 0x000fe40000000082 */
[----:B------:R-:W-:-:S02]  /*3bc0*/  @P2 F2FP.BF16.F32.PACK_AB R238, RZ, R238 ;  /* 0x000000eeffee223e */ /* 0x000fc400000010ff */
[----:B------:R-:W-:Y:S02]  /*3bd0*/  @P2 F2FP.BF16.F32.PACK_AB R239, RZ, R244 ;  /* 0x000000f4ffef223e */ /* 0x000fe400000010ff */
[----:B------:R-:W-:Y:S02]  /*3be0*/  @P2 PRMT R128, R128, 0x5410, R237 ;  /* 0x0000541080802816 */ /* 0x000fe400000000ed */
[----:B------:R-:W-:Y:S01]  /*3bf0*/  @P2 PRMT R129, R129, 0x5410, R238 ;  /* 0x0000541081812816 */ /* 0x000fe200000000ee */
[----:B-1----:R-:W-:Y:S01]  /*3c00*/  @P2 IMAD.WIDE.U32 R132, R178, 0x10, R132 ;  /* 0x00000010b2842825 */ /* 0x002fe200078e0084 */
[----:B------:R-:W-:Y:S02]  /*3c10*/  @P2 PRMT R130, R130, 0x5410, R239 ;  /* 0x0000541082822816 */ /* 0x000fe400000000ef */
[----:B------:R-:W-:-:S05]  /*3c20*/  @P2 PRMT R131, R131, 0x5410, R240 ;  /* 0x0000541083832816 */ /* 0x000fca00000000f0 */
[----:B------:R-:W-:Y:S04]  /*3c30*/  @P2 STG.E.128 desc[UR6][R132.64], R128 ;  /* 0x0000008084002986 */ /* 0x000fe8000c101d06 */
[----:B------:R0:W-:Y:S02]  /*3c40*/  STG.E.128 desc[UR6][R184.64], R136 ;  /* 0x00000088b8007986 */ /* 0x0001e4000c101d06 */
[----:B0-----:R-:W-:-:S06]  /*3c50*/  IMAD.WIDE.U32 R136, R177, 0x10, R242 ;  /* 0x00000010b1887825 */ /* 0x001fcc00078e00f2 */
[----:B------:R-:W2:Y:S01]  /*3c60*/  LDG.E.128 R136, desc[UR6][R136.64] ;  /* 0x0000000688887981 */ /* 0x000ea2000c1e1d00 */
[----:B------:R-:W-:Y:S02]  /*3c70*/  @P4 PRMT R132, R134, 0x7632, R132 ;  /* 0x0000763286844816 */ /* 0x000fe40000000084 */
[----:B------:R-:W-:Y:S02]  /*3c80*/  CS2R R184, SRZ ;  /* 0x0000000000b87805 */ /* 0x000fe4000001ff00 */
[----:B------:R-:W-:Y:S01]  /*3c90*/  MOV R178, RZ ;  /* 0x000000ff00b27202 */ /* 0x000fe20000000f00 */
[-CC-:B------:R-:W-:Y:S01]  /*3ca0*/  FFMA.FTZ R212, R212, R190.reuse, R189.reuse ;  /* 0x000000bed4d47223 */ /* 0x180fe200000100bd */
[----:B------:R-:W-:Y:S01]  /*3cb0*/  @P4 SHF.L.U32 R132, R132, 0x10, RZ ;  /* 0x0000001084844819 */ /* 0x000fe200000006ff */
[--C-:B------:R-:W-:Y:S01]  /*3cc0*/  FFMA.FTZ R224, R224, R190, R189.reuse ;  /* 0x000000bee0e07223 */ /* 0x100fe200000100bd */
[----:B------:R-:W-:Y:S01]  /*3cd0*/  MOV R133, R182 ;  /* 0x000000b600857202 */ /* 0x000fe20000000f00 */
[----:B------:R-:W-:Y:S01]  /*3ce0*/  FADD.FTZ R214, R214, -R212 ;  /* 0x800000d4d6d67221 */ /* 0x000fe20000010000 */
[----:B------:R-:W-:Y:S01]  /*3cf0*/  FFMA.FTZ R213, R213, R190, R189 ;  /* 0x000000bed5d57223 */ /* 0x000fe200000100bd */
[----:B------:R-:W-:Y:S01]  /*3d00*/  @P4 FMUL.FTZ R184, R236, R132 ;  /* 0x00000084ecb84220 */ /* 0x000fe20000410000 */
[----:B------:R-:W-:Y:S01]  /*3d10*/  @P6 SHF.L.U32 R132, R135, 0x10, RZ ;  /* 0x0000001087846819 */ /* 0x000fe200000006ff */
[----:B------:R-:W-:Y:S01]  /*3d20*/  FADD.FTZ R225, R225, -R224 ;  /* 0x800000e0e1e17221 */ /* 0x000fe20000010000 */
[----:B------:R-:W-:Y:S01]  /*3d30*/  LOP3.LUT P4, RZ, R133, 0xff, RZ, 0xc0, !PT ;  /* 0x000000ff85ff7812 */ /* 0x000fe2000788c0ff */
[----:B------:R-:W-:Y:S01]  /*3d40*/  FADD.FTZ R215, R215, -R213 ;  /* 0x800000d5d7d77221 */ /* 0x000fe20000010000 */
[----:B------:R-:W-:Y:S01]  /*3d50*/  CS2R R212, SRZ ;  /* 0x0000000000d47805 */ /* 0x000fe2000001ff00 */
[----:B------:R-:W-:Y:S01]  /*3d60*/  @P6 FMUL.FTZ R178, R235, R132 ;  /* 0x00000084ebb26220 */ /* 0x000fe20000410000 */
[----:B------:R-:W-:Y:S01]  /*3d70*/  @P5 PRMT R132, R135, 0x7632, R132 ;  /* 0x0000763287845816 */ /* 0x000fe20000000084 */
[----:B------:R-:W-:Y:S01]  /*3d80*/  FFMA.FTZ R135, R226, R190, R189 ;  /* 0x000000bee2877223 */ /* 0x000fe200000100bd */
[C---:B------:R-:W-:Y:S01]  /*3d90*/  FMUL.FTZ R226, R2.reuse, R214 ;  /* 0x000000d602e27220 */ /* 0x040fe20000410000 */
[----:B------:R-:W-:Y:S01]  /*3da0*/  FMUL.FTZ R225, R2, R225 ;  /* 0x000000e102e17220 */ /* 0x000fe20000410000 */
[----:B------:R-:W-:Y:S01]  /*3db0*/  @P5 SHF.L.U32 R132, R132, 0x10, RZ ;  /* 0x0000001084845819 */ /* 0x000fe200000006ff */
[----:B------:R-:W-:Y:S01]  /*3dc0*/  FADD.FTZ R135, R227, -R135 ;  /* 0x80000087e3877221 */ /* 0x000fe20000010000 */
[----:B------:R-:W-:Y:S01]  /*3dd0*/  LOP3.LUT P6, RZ, R182, 0xff00, RZ, 0xc0, !PT ;  /* 0x0000ff00b6ff7812 */ /* 0x000fe200078cc0ff */
[----:B------:R-:W-:Y:S01]  /*3de0*/  FFMA.FTZ R216, R216, R190, R189 ;  /* 0x000000bed8d87223 */ /* 0x000fe200000100bd */
[----:B------:R-:W-:Y:S01]  /*3df0*/  @P1 PRMT R133, R113, 0x7632, R133 ;  /* 0x0000763271851816 */ /* 0x000fe20000000085 */
[----:B------:R-:W-:Y:S01]  /*3e00*/  @P5 FMUL.FTZ R185, R234, R132 ;  /* 0x00000084eab95220 */ /* 0x000fe20000410000 */
[----:B------:R-:W-:Y:S01]  /*3e10*/  @P1 SHF.L.U32 R132, R112, 0x10, RZ ;  /* 0x0000001070841819 */ /* 0x000fe200000006ff */
[----:B------:R-:W-:Y:S01]  /*3e20*/  FMUL.FTZ R135, R2, R135 ;  /* 0x0000008702877220 */ /* 0x000fe20000410000 */
[----:B------:R-:W-:Y:S01]  /*3e30*/  @P1 SHF.L.U32 R133, R133, 0x10, RZ ;  /* 0x0000001085851819 */ /* 0x000fe200000006ff */
[----:B------:R-:W-:Y:S01]  /*3e40*/  FADD.FTZ R223, R223, -R216 ;  /* 0x800000d8dfdf7221 */ /* 0x000fe20000010000 */
[----:B------:R-:W-:Y:S01]  /*3e50*/  LOP3.LUT P5, RZ, R182, 0xff0000, RZ, 0xc0, !PT ;  /* 0x00ff0000b6ff7812 */ /* 0x000fe200078ac0ff */
[--C-:B------:R-:W-:Y:S01]  /*3e60*/  @P1 FADD.FTZ R226, R226, R132.reuse ;  /* 0x00000084e2e21221 */ /* 0x100fe20000010000 */
[----:B------:R-:W-:Y:S01]  /*3e70*/  @P1 PRMT R132, R112, 0x7632, R132 ;  /* 0x0000763270841816 */ /* 0x000fe20000000084 */
[----:B------:R-:W-:Y:S01]  /*3e80*/  @P1 FADD.FTZ R135, R135, R133 ;  /* 0x0000008587871221 */ /* 0x000fe20000010000 */
[----:B------:R-:W-:Y:S01]  /*3e90*/  @P1 SHF.L.U32 R133, R113, 0x10, RZ ;  /* 0x0000001071851819 */ /* 0x000fe200000006ff */
[----:B------:R-:W-:Y:S01]  /*3ea0*/  FMUL.FTZ R234, R2, R223 ;  /* 0x000000df02ea7220 */ /* 0x000fe20000410000 */
[----:B------:R-:W-:Y:S01]  /*3eb0*/  @P1 SHF.L.U32 R132, R132, 0x10, RZ ;  /* 0x0000001084841819 */ /* 0x000fe200000006ff */
[----:B------:R-:W-:Y:S01]  /*3ec0*/  FMUL.FTZ R227, R2, R215 ;  /* 0x000000d702e37220 */ /* 0x000fe20000410000 */
[----:B------:R-:W-:Y:S01]  /*3ed0*/  FMUL.FTZ R224, R135, R0 ;  /* 0x0000000087e07220 */ /* 0x000fe20000410000 */
[----:B------:R-:W-:Y:S01]  /*3ee0*/  CS2R R214, SRZ ;  /* 0x0000000000d67805 */ /* 0x000fe2000001ff00 */
[----:B------:R-:W-:Y:S01]  /*3ef0*/  FFMA.FTZ R217, R217, R190, R189 ;  /* 0x000000bed9d97223 */ /* 0x000fe200000100bd */
[----:B------:R-:W-:Y:S01]  /*3f00*/  @P1 FADD.FTZ R225, R225, R132 ;  /* 0x00000084e1e11221 */ /* 0x000fe20000010000 */
[-C--:B------:R-:W-:Y:S01]  /*3f10*/  FMUL.FTZ R132, R226, R0.reuse ;  /* 0x00000000e2847220 */ /* 0x080fe20000410000 */
[----:B------:R-:W-:Y:S01]  /*3f20*/  @P1 FADD.FTZ R227, R227, R133 ;  /* 0x00000085e3e31221 */ /* 0x000fe20000010000 */
[----:B------:R-:W-:Y:S01]  /*3f30*/  FMUL.FTZ R224, R224, UR15 ;  /* 0x0000000fe0e07c20 */ /* 0x000fe20008410000 */
[----:B------:R-:W-:Y:S01]  /*3f40*/  HFMA2.MMA R216, -RZ, RZ, 0, 0 ;  /* 0x00000000ffd87435 */ /* 0x000fe200000001ff */
[----:B------:R-:W-:Y:S01]  /*3f50*/  FMUL.FTZ R132, R132, UR15 ;  /* 0x0000000f84847c20 */ /* 0x000fe20008410000 */
[----:B------:R-:W-:Y:S01]  /*3f60*/  FMUL.FTZ R133, R227, R0 ;  /* 0x00000000e3857220 */ /* 0x000fe20000410000 */
[----:B------:R-:W-:Y:S01]  /*3f70*/  FADD.FTZ R217, R218, -R217 ;  /* 0x800000d9dad97221 */ /* 0x000fe20000010000 */
[----:B------:R-:W-:Y:S01]  /*3f80*/  @P1 PRMT R218, R114, 0x7632, R218 ;  /* 0x0000763272da1816 */ /* 0x000fe200000000da */
[----:B------:R-:W-:Y:S01]  /*3f90*/  FFMA.FTZ R221, R221, R190, R189 ;  /* 0x000000bedddd7223 */ /* 0x000fe200000100bd */
[----:B------:R-:W-:Y:S01]  /*3fa0*/  FMUL.FTZ R133, R133, UR15 ;  /* 0x0000000f85857c20 */ /* 0x000fe20008410000 */
[----:B------:R-:W-:Y:S01]  /*3fb0*/  FMUL.FTZ R217, R2, R217 ;  /* 0x000000d902d97220 */ /* 0x000fe20000410000 */
[----:B------:R-:W-:Y:S01]  /*3fc0*/  @P1 SHF.L.U32 R218, R218, 0x10, RZ ;  /* 0x00000010dada1819 */ /* 0x000fe200000006ff */
[----:B------:R-:W-:Y:S01]  /*3fd0*/  FADD.FTZ R221, R222, -R221 ;  /* 0x800000dddedd7221 */ /* 0x000fe20000010000 */
[----:B------:R-:W-:-:S02]  /*3fe0*/  @P2 F2FP.BF16.F32.PACK_AB R226, RZ, R226 ;  /* 0x000000e2ffe2223e */ /* 0x000fc400000010ff */
[----:B------:R-:W-:Y:S02]  /*3ff0*/  @P2 F2FP.BF16.F32.PACK_AB R227, RZ, R227 ;  /* 0x000000e3ffe3223e */ /* 0x000fe400000010ff */
[----:B------:R-:W-:Y:S02]  /*4000*/  @P2 PRMT R128, R226, 0x7610, R128 ;  /* 0x00007610e2802816 */ /* 0x000fe40000000080 */
[----:B------:R-:W-:Y:S02]  /*4010*/  @P2 PRMT R129, R227, 0x7610, R129 ;  /* 0x00007610e3812816 */ /* 0x000fe40000000081 */
[C---:B--2---:R-:W-:Y:S02]  /*4020*/  @P4 SHF.L.U32 R134, R136.reuse, 0x10, RZ ;  /* 0x0000001088864819 */ /* 0x044fe400000006ff */
[----:B------:R-:W-:-:S03]  /*4030*/  @P6 PRMT R136, R136, 0x7632, R136 ;  /* 0x0000763288886816 */ /* 0x000fc60000000088 */
[----:B------:R-:W-:Y:S01]  /*4040*/  @P4 FMUL.FTZ R212, R132, R134 ;  /* 0x0000008684d44220 */ /* 0x000fe20000410000 */
[----:B------:R-:W-:Y:S01]  /*4050*/  FMUL.FTZ R132, R56, R132 ;  /* 0x0000008438847220 */ /* 0x000fe20000410000 */
[----:B------:R-:W-:Y:S01]  /*4060*/  FMUL.FTZ R134, R225, R0 ;  /* 0x00000000e1867220 */ /* 0x000fe20000410000 */
[----:B------:R-:W-:-:S03]  /*4070*/  @P6 SHF.L.U32 R136, R136, 0x10, RZ ;  /* 0x0000001088886819 */ /* 0x000fc600000006ff */
[----:B------:R-:W-:Y:S01]  /*4080*/  FMUL.FTZ R134, R134, UR15 ;  /* 0x0000000f86867c20 */ /* 0x000fe20008410000 */
[----:B------:R-:W-:Y:S02]  /*4090*/  FSEL R132, R132, RZ, P4 ;  /* 0x000000ff84847208 */ /* 0x000fe40002000000 */
[----:B------:R-:W-:Y:S01]  /*40a0*/  LOP3.LUT P4, RZ, R182, 0xff000000, RZ, 0xc0, !PT ;  /* 0xff000000b6ff7812 */ /* 0x000fe2000788c0ff */
[----:B------:R-:W-:Y:S01]  /*40b0*/  FMUL.FTZ R223, R57, R134 ;  /* 0x0000008639df7220 */ /* 0x000fe20000410000 */
[----:B------:R-:W-:Y:S01]  /*40c0*/  @P6 FMUL.FTZ R213, R134, R136 ;  /* 0x0000008886d56220 */ /* 0x000fe20000410000 */
[----:B------:R-:W-:Y:S02]  /*40d0*/  @P1 SHF.L.U32 R136, R114, 0x10, RZ ;  /* 0x0000001072881819 */ /* 0x000fe400000006ff */
[----:B------:R-:W-:Y:S02]  /*40e0*/  @P5 SHF.L.U32 R182, R137, 0x10, RZ ;  /* 0x0000001089b65819 */ /* 0x000fe400000006ff */
[----:B------:R-:W-:Y:S01]  /*40f0*/  FSEL R223, R223, RZ, P6 ;  /* 0x000000ffdfdf7208 */ /* 0x000fe20003000000 */
[----:B------:R-:W-:Y:S01]  /*4100*/  @P1 FADD.FTZ R234, R234, R136 ;  /* 0x00000088eaea1221 */ /* 0x000fe20000010000 */
[----:B------:R-:W-:Y:S01]  /*4110*/  LOP3.LUT P6, RZ, R183, 0xff, RZ, 0xc0, !PT ;  /* 0x000000ffb7ff7812 */ /* 0x000fe200078cc0ff */
[----:B------:R-:W-:Y:S01]  /*4120*/  @P5 FMUL.FTZ R214, R133, R182 ;  /* 0x000000b685d65220 */ /* 0x000fe20000410000 */
[----:B------:R-:W-:Y:S01]  /*4130*/  FFMA.FTZ R182, R219, R190, R189 ;  /* 0x000000bedbb67223 */ /* 0x000fe200000100bd */
[----:B------:R-:W-:Y:S01]  /*4140*/  FMUL.FTZ R134, R234, R0 ;  /* 0x00000000ea867220 */ /* 0x000fe20000410000 */
[----:B------:R-:W-:Y:S01]  /*4150*/  @P4 PRMT R137, R137, 0x7632, R137 ;  /* 0x0000763289894816 */ /* 0x000fe20000000089 */
[----:B------:R-:W-:Y:S01]  /*4160*/  FMUL.FTZ R133, R58, R133 ;  /* 0x000000853a857220 */ /* 0x000fe20000410000 */
[----:B------:R-:W-:Y:S01]  /*4170*/  FADD.FTZ R182, R220, -R182 ;  /* 0x800000b6dcb67221 */ /* 0x000fe20000010000 */
[----:B------:R-:W-:Y:S01]  /*4180*/  FMUL.FTZ R134, R134, UR15 ;  /* 0x0000000f86867c20 */ /* 0x000fe20008410000 */
[----:B------:R-:W-:-:S02]  /*4190*/  @P4 SHF.L.U32 R137, R137, 0x10, RZ ;  /* 0x0000001089894819 */ /* 0x000fc400000006ff */
[----:B------:R-:W-:Y:S01]  /*41a0*/  FMUL.FTZ R182, R2, R182 ;  /* 0x000000b602b67220 */ /* 0x000fe20000410000 */
[----:B------:R-:W-:Y:S02]  /*41b0*/  @P1 PRMT R219, R115, 0x7632, R219 ;  /* 0x0000763273db1816 */ /* 0x000fe400000000db */
[----:B------:R-:W-:Y:S01]  /*41c0*/  @P4 FMUL.FTZ R215, R224, R137 ;  /* 0x00000089e0d74220 */ /* 0x000fe20000410000 */
[----:B------:R-:W-:Y:S01]  /*41d0*/  @P6 SHF.L.U32 R136, R138, 0x10, RZ ;  /* 0x000000108a886819 */ /* 0x000fe200000006ff */
[----:B------:R-:W-:Y:S01]  /*41e0*/  FMUL.FTZ R224, R59, R224 ;  /* 0x000000e03be07220 */ /* 0x000fe20000410000 */
[----:B------:R-:W-:Y:S01]  /*41f0*/  @P1 FADD.FTZ R182, R182, R218 ;  /* 0x000000dab6b61221 */ /* 0x000fe20000010000 */
[----:B------:R-:W-:Y:S02]  /*4200*/  FSEL R133, R133, RZ, P5 ;  /* 0x000000ff85857208 */ /* 0x000fe40002800000 */
[----:B------:R-:W-:Y:S01]  /*4210*/  @P6 FMUL.FTZ R216, R134, R136 ;  /* 0x0000008886d86220 */ /* 0x000fe20000410000 */
[----:B------:R-:W-:Y:S01]  /*4220*/  FMUL.FTZ R134, R52, R134 ;  /* 0x0000008634867220 */ /* 0x000fe20000410000 */
[----:B------:R-:W-:-:S02]  /*4230*/  FSEL R224, R224, RZ, P4 ;  /* 0x000000ffe0e07208 */ /* 0x000fc40002000000 */
[C---:B------:R-:W-:Y:S02]  /*4240*/  LEA R136, P4, R177.reuse, UR18, 0x4 ;  /* 0x00000012b1887c11 */ /* 0x040fe4000f8820ff */
[----:B------:R-:W-:Y:S02]  /*4250*/  FSEL R134, R134, RZ, P6 ;  /* 0x000000ff86867208 */ /* 0x000fe40003000000 */
[----:B------:R-:W-:Y:S02]  /*4260*/  LEA.HI.X R137, R177, UR19, RZ, 0x4, P4 ;  /* 0x00000013b1897c11 */ /* 0x000fe4000a0f24ff */
[----:B------:R-:W-:Y:S02]  /*4270*/  @P1 SHF.L.U32 R218, R115, 0x10, RZ ;  /* 0x0000001073da1819 */ /* 0x000fe400000006ff */
[C---:B------:R-:W-:Y:S02]  /*4280*/  LOP3.LUT P5, RZ, R183.reuse, 0xff00, RZ, 0xc0, !PT ;  /* 0x0000ff00b7ff7812 */ /* 0x040fe400078ac0ff */
[----:B------:R-:W-:Y:S01]  /*4290*/  LOP3.LUT P6, RZ, R183, 0xff0000, RZ, 0xc0, !PT ;  /* 0x00ff0000b7ff7812 */ /* 0x000fe200078cc0ff */
[----:B------:R-:W-:Y:S01]  /*42a0*/  @P1 FADD.FTZ R217, R217, R218 ;  /* 0x000000dad9d91221 */ /* 0x000fe20000010000 */
[----:B------:R-:W-:Y:S01]  /*42b0*/  LOP3.LUT P4, RZ, R183, 0xff000000, RZ, 0xc0, !PT ;  /* 0xff000000b7ff7812 */ /* 0x000fe2000788c0ff */
[----:B------:R-:W-:Y:S01]  /*42c0*/  FMUL.FTZ R183, R2, R221 ;  /* 0x000000dd02b77220 */ /* 0x000fe20000410000 */
[----:B------:R-:W-:Y:S01]  /*42d0*/  @P1 SHF.L.U32 R219, R219, 0x10, RZ ;  /* 0x00000010dbdb1819 */ /* 0x000fe200000006ff */
[----:B------:R-:W-:Y:S01]  /*42e0*/  FMUL.FTZ R218, R217, R0 ;  /* 0x00000000d9da7220 */ /* 0x000fe20000410000 */
[----:B------:R-:W-:-:S02]  /*42f0*/  @P2 F2FP.BF16.F32.PACK_AB R220, RZ, R225 ;  /* 0x000000e1ffdc223e */ /* 0x000fc400000010ff */
[----:B------:R-:W-:Y:S01]  /*4300*/  @P2 F2FP.BF16.F32.PACK_AB R235, RZ, R217 ;  /* 0x000000d9ffeb223e */ /* 0x000fe200000010ff */
[----:B------:R-:W-:Y:S01]  /*4310*/  @P1 FADD.FTZ R183, R183, R219 ;  /* 0x000000dbb7b71221 */ /* 0x000fe20000010000 */
[----:B------:R-:W-:Y:S01]  /*4320*/  @P2 F2FP.BF16.F32.PACK_AB R222, RZ, R182 ;  /* 0x000000b6ffde223e */ /* 0x000fe200000010ff */
[-C--:B------:R-:W-:Y:S01]  /*4330*/  FMUL.FTZ R219, R182, R0.reuse ;  /* 0x00000000b6db7220 */ /* 0x080fe20000410000 */
[----:B------:R-:W-:Y:S01]  /*4340*/  FMUL.FTZ R218, R218, UR15 ;  /* 0x0000000fdada7c20 */ /* 0x000fe20008410000 */
[----:B------:R-:W-:Y:S01]  /*4350*/  FMUL.FTZ R217, R183, R0 ;  /* 0x00000000b7d97220 */ /* 0x000fe20000410000 */
[----:B------:R-:W-:Y:S01]  /*4360*/  @P2 F2FP.BF16.F32.PACK_AB R225, RZ, R183 ;  /* 0x000000b7ffe1223e */ /* 0x000fe200000010ff */
[----:B------:R-:W-:Y:S01]  /*4370*/  FMUL.FTZ R219, R219, UR15 ;  /* 0x0000000fdbdb7c20 */ /* 0x000fe20008410000 */
[----:B------:R-:W0:Y:S01]  /*4380*/  @P2 LDC.64 R182, c[0x0][0x308] ;  /* 0x0000c200ffb62b82 */ /* 0x000e220000000a00 */
[----:B------:R-:W-:Y:S01]  /*4390*/  FMUL.FTZ R217, R217, UR15 ;  /* 0x0000000fd9d97c20 */ /* 0x000fe20008410000 */
[----:B------:R-:W-:Y:S01]  /*43a0*/  @P2 F2FP.BF16.F32.PACK_AB R221, RZ, R135 ;  /* 0x00000087ffdd223e */ /* 0x000fe200000010ff */
[----:B------:R-:W-:Y:S01]  /*43b0*/  FMUL.FTZ R135, R54, R218 ;  /* 0x000000da36877220 */ /* 0x000fe20000410000 */
[----:B------:R-:W-:Y:S01]  /*43c0*/  @P2 F2FP.BF16.F32.PACK_AB R234, RZ, R234 ;  /* 0x000000eaffea223e */ /* 0x000fe200000010ff */
[----:B------:R-:W-:Y:S01]  /*43d0*/  FMUL.FTZ R237, R55, R217 ;  /* 0x000000d937ed7220 */ /* 0x000fe20000410000 */
[----:B------:R-:W-:Y:S01]  /*43e0*/  FMUL.FTZ R236, R53, R219 ;  /* 0x000000db35ec7220 */ /* 0x000fe20000410000 */
[----:B------:R-:W-:-:S02]  /*43f0*/  @P2 PRMT R131, R235, 0x7610, R131 ;  /* 0x00007610eb832816 */ /* 0x000fc40000000083 */
[----:B------:R-:W-:Y:S02]  /*4400*/  @P2 PRMT R130, R234, 0x7610, R130 ;  /* 0x00007610ea822816 */ /* 0x000fe40000000082 */
[----:B------:R-:W-:Y:S02]  /*4410*/  FSEL R135, R135, RZ, P6 ;  /* 0x000000ff87877208 */ /* 0x000fe40003000000 */
[----:B------:R-:W-:Y:S02]  /*4420*/  FSEL R237, R237, RZ, P4 ;  /* 0x000000ffeded7208 */ /* 0x000fe40002000000 */
[----:B------:R-:W-:Y:S02]  /*4430*/  FSEL R236, R236, RZ, P5 ;  /* 0x000000ffecec7208 */ /* 0x000fe40002800000 */
[----:B------:R-:W-:Y:S02]  /*4440*/  @P2 PRMT R128, R128, 0x5410, R220 ;  /* 0x0000541080802816 */ /* 0x000fe400000000dc */
[----:B------:R-:W-:-:S02]  /*4450*/  @P2 PRMT R129, R129, 0x5410, R221 ;  /* 0x0000541081812816 */ /* 0x000fc400000000dd */
[----:B------:R-:W-:Y:S02]  /*4460*/  @P2 PRMT R130, R130, 0x5410, R222 ;  /* 0x0000541082822816 */ /* 0x000fe400000000de */
[----:B------:R-:W-:Y:S01]  /*4470*/  @P2 PRMT R131, R131, 0x5410, R225 ;  /* 0x0000541083832816 */ /* 0x000fe200000000e1 */
[----:B0-----:R-:W-:Y:S01]  /*4480*/  @P2 IMAD.WIDE.U32 R182, R177, 0x10, R182 ;  /* 0x00000010b1b62825 */ /* 0x001fe200078e00b6 */
[----:B------:R-:W-:Y:S02]  /*4490*/  F2FP.BF16.F32.PACK_AB R135, R237, R135 ;  /* 0x00000087ed87723e */ /* 0x000fe400000010ff */
[----:B------:R-:W-:Y:S02]  /*44a0*/  F2FP.BF16.F32.PACK_AB R134, R236, R134 ;  /* 0x00000086ec86723e */ /* 0x000fe400000010ff */
[----:B------:R-:W-:Y:S01]  /*44b0*/  F2FP.BF16.F32.PACK_AB R133, R224, R133 ;  /* 0x00000085e085723e */ /* 0x000fe200000010ff */
[----:B------:R-:W-:Y:S01]  /*44c0*/  @P2 STG.E.128 desc[UR6][R182.64], R128 ;  /* 0x00000080b6002986 */ /* 0x000fe2000c101d06 */
[----:B------:R-:W-:-:S05]  /*44d0*/  F2FP.BF16.F32.PACK_AB R132, R223, R132 ;  /* 0x00000084df84723e */ /* 0x000fca00000010ff */
[----:B------:R0:W-:Y:S02]  /*44e0*/  STG.E.128 desc[UR6][R136.64], R132 ;  /* 0x0000008488007986 */ /* 0x0001e4000c101d06 */
[----:B0-----:R-:W-:-:S06]  /*44f0*/  IMAD.WIDE.U32 R132, R176, 0x10, R242 ;  /* 0x00000010b0847825 */ /* 0x001fcc00078e00f2 */
[----:B------:R-:W2:Y:S01]  /*4500*/  LDG.E.128 R132, desc[UR6][R132.64] ;  /* 0x0000000684847981 */ /* 0x000ea2000c1e1d00 */
[----:B------:R-:W-:Y:S02]  /*4510*/  @P5 PRMT R136, R138, 0x7632, R136 ;  /* 0x000076328a885816 */ /* 0x000fe40000000088 */
[----:B------:R-:W-:Y:S01]  /*4520*/  CS2R R182, SRZ ;  /* 0x0000000000b67805 */ /* 0x000fe2000001ff00 */
[-CC-:B------:R-:W-:Y:S01]  /*4530*/  FFMA.FTZ R207, R207, R190.reuse, R189.reuse ;  /* 0x000000becfcf7223 */ /* 0x180fe200000100bd */
[----:B------:R-:W-:Y:S01]  /*4540*/  @P1 SHF.L.U32 R177, R116, 0x10, RZ ;  /* 0x0000001074b11819 */ /* 0x000fe200000006ff */
[-C--:B------:R-:W-:Y:S01]  /*4550*/  FFMA.FTZ R137, R210, R190.reuse, R189 ;  /* 0x000000bed2897223 */ /* 0x080fe200000100bd */
[----:B------:R-:W-:Y:S01]  /*4560*/  @P5 SHF.L.U32 R136, R136, 0x10, RZ ;  /* 0x0000001088885819 */ /* 0x000fe200000006ff */
[----:B------:R-:W-:Y:S01]  /*4570*/  FADD.FTZ R207, R202, -R207 ;  /* 0x800000cfcacf7221 */ /* 0x000fe20000010000 */
[----:B------:R-:W-:Y:S01]  /*4580*/  FFMA.FTZ R204, R204, R190, R189 ;  /* 0x000000becccc7223 */ /* 0x000fe200000100bd */
[----:B------:R-:W-:Y:S01]  /*4590*/  @P6 SHF.L.U32 R202, R139, 0x10, RZ ;  /* 0x000000108bca6819 */ /* 0x000fe200000006ff */
[----:B------:R-:W-:Y:S01]  /*45a0*/  FADD.FTZ R137, R206, -R137 ;  /* 0x80000089ce897221 */ /* 0x000fe20000010000 */
[----:B------:R-:W-:Y:S01]  /*45b0*/  @P5 FMUL.FTZ R182, R219, R136 ;  /* 0x00000088dbb65220 */ /* 0x000fe20000410000 */
[----:B------:R-:W-:Y:S01]  /*45c0*/  MOV R136, R180 ;  /* 0x000000b400887202 */ /* 0x000fe20000000f00 */
[----:B------:R-:W-:Y:S01]  /*45d0*/  FADD.FTZ R205, R205, -R204 ;  /* 0x800000cccdcd7221 */ /* 0x000fe20000010000 */
[----:B------:R-:W-:Y:S01]  /*45e0*/  @P4 PRMT R139, R139, 0x7632, R139 ;  /* 0x000076328b8b4816 */ /* 0x000fe2000000008b */
[----:B------:R-:W-:Y:S01]  /*45f0*/  @P6 FMUL.FTZ R183, R218, R202 ;  /* 0x000000cadab76220 */ /* 0x000fe20000410000 */
[----:B------:R-:W-:Y:S01]  /*4600*/  LOP3.LUT P5, RZ, R136, 0xff, RZ, 0xc0, !PT ;  /* 0x000000ff88ff7812 */ /* 0x000fe200078ac0ff */
[----:B------:R-:W-:Y:S01]  /*4610*/  FMUL.FTZ R136, R2, R207 ;  /* 0x000000cf02887220 */ /* 0x000fe20000410000 */
[----:B------:R-:W-:Y:S01]  /*4620*/  LOP3.LUT P6, RZ, R180, 0xff00, RZ, 0xc0, !PT ;  /* 0x0000ff00b4ff7812 */ /* 0x000fe200078cc0ff */
[-C--:B------:R-:W-:Y:S01]  /*4630*/  FFMA.FTZ R203, R203, R190.reuse, R189 ;  /* 0x000000becbcb7223 */ /* 0x080fe200000100bd */
[----:B------:R-:W-:Y:S01]  /*4640*/  FMUL.FTZ R137, R2, R137 ;  /* 0x0000008902897220 */ /* 0x000fe20000410000 */
[--C-:B------:R-:W-:Y:S01]  /*4650*/  @P1 FADD.FTZ R136, R136, R177.reuse ;  /* 0x000000b188881221 */ /* 0x100fe20000010000 */
[----:B------:R-:W-:Y:S01]  /*4660*/  @P1 PRMT R177, R116, 0x7632, R177 ;  /* 0x0000763274b11816 */ /* 0x000fe200000000b1 */
[----:B------:R-:W-:Y:S01]  /*4670*/  FFMA.FTZ R138, R209, R190, R189 ;  /* 0x000000bed18a7223 */ /* 0x000fe200000100bd */
[----:B------:R-:W-:Y:S01]  /*4680*/  @P4 SHF.L.U32 R206, R139, 0x10, RZ ;  /* 0x000000108bce4819 */ /* 0x000fe200000006ff */
[----:B------:R-:W-:Y:S01]  /*4690*/  FMUL.FTZ R204, R136, R0 ;  /* 0x0000000088cc7220 */ /* 0x000fe20000410000 */
[----:B------:R-:W-:Y:S01]  /*46a0*/  @P1 SHF.L.U32 R177, R177, 0x10, RZ ;  /* 0x00000010b1b11819 */ /* 0x000fe200000006ff */
[----:B------:R-:W-:Y:S01]  /*46b0*/  FADD.FTZ R211, R211, -R203 ;  /* 0x800000cbd3d37221 */ /* 0x000fe20000010000 */
[----:B------:R-:W-:Y:S01]  /*46c0*/  FADD.FTZ R138, R208, -R138 ;  /* 0x8000008ad08a7221 */ /* 0x000fe20000010000 */
[----:B------:R-:W-:Y:S01]  /*46d0*/  FMUL.FTZ R204, R204, UR15 ;  /* 0x0000000fcccc7c20 */ /* 0x000fe20008410000 */
[----:B------:R-:W-:Y:S01]  /*46e0*/  CS2R R202, SRZ ;  /* 0x0000000000ca7805 */ /* 0x000fe2000001ff00 */
[----:B------:R-:W-:Y:S01]  /*46f0*/  @P1 FADD.FTZ R137, R137, R177 ;  /* 0x000000b189891221 */ /* 0x000fe20000010000 */
[----:B------:R-:W-:Y:S01]  /*4700*/  @P1 SHF.L.U32 R177, R117, 0x10, RZ ;  /* 0x0000001075b11819 */ /* 0x000fe200000006ff */
[----:B------:R-:W-:Y:S01]  /*4710*/  FMUL.FTZ R208, R48, R204 ;  /* 0x000000cc30d07220 */ /* 0x000fe20000410000 */
[----:B------:R-:W-:Y:S01]  /*4720*/  @P4 FMUL.FTZ R203, R217, R206 ;  /* 0x000000ced9cb4220 */ /* 0x000fe20000410000 */
[----:B------:R-:W-:Y:S01]  /*4730*/  @P1 PRMT R206, R117, 0x7632, R206 ;  /* 0x0000763275ce1816 */ /* 0x000fe200000000ce */
[----:B------:R-:W-:Y:S01]  /*4740*/  FMUL.FTZ R217, R2, R205 ;  /* 0x000000cd02d97220 */ /* 0x000fe20000410000 */
[----:B------:R-:W-:Y:S01]  /*4750*/  LOP3.LUT P4, RZ, R180, 0xff0000, RZ, 0xc0, !PT ;  /* 0x00ff0000b4ff7812 */ /* 0x000fe2000788c0ff */
[-CC-:B------:R-:W-:Y:S01]  /*4760*/  FFMA.FTZ R201, R201, R190.reuse, R189.reuse ;  /* 0x000000bec9c97223 */ /* 0x180fe200000100bd */
[----:B------:R-:W-:Y:S01]  /*4770*/  FSEL R208, R208, RZ, P5 ;  /* 0x000000ffd0d07208 */ /* 0x000fe20002800000 */
[-C--:B------:R-:W-:Y:S01]  /*4780*/  FFMA.FTZ R199, R199, R190.reuse, R189 ;  /* 0x000000bec7c77223 */ /* 0x080fe200000100bd */
[----:B------:R-:W-:Y:S01]  /*4790*/  @P1 SHF.L.U32 R206, R206, 0x10, RZ ;  /* 0x00000010cece1819 */ /* 0x000fe200000006ff */
[----:B------:R-:W-:Y:S01]  /*47a0*/  FADD.FTZ R201, R197, -R201 ;  /* 0x800000c9c5c97221 */ /* 0x000fe20000010000 */
[----:B------:R-:W-:Y:S01]  /*47b0*/  FFMA.FTZ R197, R196, R190, R189 ;  /* 0x000000bec4c57223 */ /* 0x000fe200000100bd */
[----:B------:R-:W-:Y:S01]  /*47c0*/  FADD.FTZ R199, R198, -R199 ;  /* 0x800000c7c6c77221 */ /* 0x000fe20000010000 */
[----:B------:R-:W-:-:S02]  /*47d0*/  @P1 SHF.L.U32 R198, R119, 0x10, RZ ;  /* 0x0000001077c61819 */ /* 0x000fc400000006ff */
[----:B------:R-:W-:Y:S01]  /*47e0*/  FADD.FTZ R197, R200, -R197 ;  /* 0x800000c5c8c57221 */ /* 0x000fe20000010000 */
[C---:B------:R-:W-:Y:S01]  /*47f0*/  FMUL.FTZ R196, R2.reuse, R199 ;  /* 0x000000c702c47220 */ /* 0x040fe20000410000 */
[----:B------:R-:W-:Y:S02]  /*4800*/  @P2 F2FP.BF16.F32.PACK_AB R200, RZ, R137 ;  /* 0x00000089ffc8223e */ /* 0x000fe400000010ff */
[----:B------:R-:W-:Y:S01]  /*4810*/  FMUL.FTZ R197, R2, R197 ;  /* 0x000000c502c57220 */ /* 0x000fe20000410000 */
[----:B------:R-:W-:-:S05]  /*4820*/  @P1 FADD.FTZ R196, R196, R198 ;  /* 0x000000c6c4c41221 */ /* 0x000fca0000010000 */
[----:B------:R-:W-:Y:S01]  /*4830*/  @P2 F2FP.BF16.F32.PACK_AB R219, RZ, R196 ;  /* 0x000000c4ffdb223e */ /* 0x000fe200000010ff */
[----:B------:R-:W-:-:S03]  /*4840*/  FMUL.FTZ R196, R196, R0 ;  /* 0x00000000c4c47220 */ /* 0x000fc60000410000 */
[----:B------:R-:W-:Y:S01]  /*4850*/  @P2 PRMT R131, R219, 0x7610, R131 ;  /* 0x00007610db832816 */ /* 0x000fe20000000083 */
[----:B------:R-:W-:Y:S01]  /*4860*/  FMUL.FTZ R196, R196, UR15 ;  /* 0x0000000fc4c47c20 */ /* 0x000fe20008410000 */
[C---:B--2---:R-:W-:Y:S02]  /*4870*/  @P5 SHF.L.U32 R139, R132.reuse, 0x10, RZ ;  /* 0x00000010848b5819 */ /* 0x044fe400000006ff */
[----:B------:R-:W-:-:S03]  /*4880*/  @P6 PRMT R132, R132, 0x7632, R132 ;  /* 0x0000763284846816 */ /* 0x000fc60000000084 */
[----:B------:R-:W-:Y:S01]  /*4890*/  @P5 FMUL.FTZ R202, R204, R139 ;  /* 0x0000008bccca5220 */ /* 0x000fe20000410000 */
[----:B------:R-:W-:Y:S01]  /*48a0*/  FMUL.FTZ R204, R137, R0 ;  /* 0x0000000089cc7220 */ /* 0x000fe20000410000 */
[C---:B------:R-:W-:Y:S01]  /*48b0*/  FMUL.FTZ R139, R2.reuse, R211 ;  /* 0x000000d3028b7220 */ /* 0x040fe20000410000 */
[----:B------:R-:W-:Y:S01]  /*48c0*/  FMUL.FTZ R211, R2, R138 ;  /* 0x0000008a02d37220 */ /* 0x000fe20000410000 */
[----:B------:R-:W-:Y:S01]  /*48d0*/  LOP3.LUT P5, RZ, R180, 0xff000000, RZ, 0xc0, !PT ;  /* 0xff000000b4ff7812 */ /* 0x000fe200078ac0ff */
[----:B------:R-:W-:Y:S01]  /*48e0*/  FMUL.FTZ R138, R204, UR15 ;  /* 0x0000000fcc8a7c20 */ /* 0x000fe20008410000 */
[----:B------:R-:W-:Y:S01]  /*48f0*/  @P1 SHF.L.U32 R180, R118, 0x10, RZ ;  /* 0x0000001076b41819 */ /* 0x000fe200000006ff */
[----:B------:R-:W-:Y:S01]  /*4900*/  @P1 FADD.FTZ R139, R139, R177 ;  /* 0x000000b18b8b1221 */ /* 0x000fe20000010000 */
[----:B------:R-:W-:Y:S01]  /*4910*/  @P6 SHF.L.U32 R132, R132, 0x10, RZ ;  /* 0x0000001084846819 */ /* 0x000fe200000006ff */
[----:B------:R-:W-:Y:S01]  /*4920*/  FMUL.FTZ R177, R49, R138 ;  /* 0x0000008a31b17220 */ /* 0x000fe20000410000 */
[----:B------:R-:W-:Y:S01]  /*4930*/  CS2R R204, SRZ ;  /* 0x0000000000cc7805 */ /* 0x000fe2000001ff00 */
[----:B------:R-:W-:Y:S01]  /*4940*/  @P1 FADD.FTZ R217, R217, R180 ;  /* 0x000000b4d9d91221 */ /* 0x000fe20000010000 */
[----:B------:R-:W-:Y:S01]  /*4950*/  @P1 FADD.FTZ R211, R211, R206 ;  /* 0x000000ced3d31221 */ /* 0x000fe20000010000 */
[----:B------:R-:W-:Y:S01]  /*4960*/  @P6 FMUL.FTZ R204, R138, R132 ;  /* 0x000000848acc6220 */ /* 0x000fe20000410000 */
[----:B------:R-:W-:Y:S01]  /*4970*/  FSEL R180, R177, RZ, P6 ;  /* 0x000000ffb1b47208 */ /* 0x000fe20003000000 */
[-C--:B------:R-:W-:Y:S01]  /*4980*/  FMUL.FTZ R210, R139, R0.reuse ;  /* 0x000000008bd27220 */ /* 0x080fe20000410000 */
[----:B------:R-:W-:Y:S01]  /*4990*/  LOP3.LUT P6, RZ, R181, 0xff, RZ, 0xc0, !PT ;  /* 0x000000ffb5ff7812 */ /* 0x000fe200078cc0ff */
[----:B------:R-:W-:Y:S01]  /*49a0*/  FMUL.FTZ R209, R211, R0 ;  /* 0x00000000d3d17220 */ /* 0x000fe20000410000 */
[----:B------:R-:W-:-:S02]  /*49b0*/  @P5 PRMT R132, R133, 0x7632, R132 ;  /* 0x0000763285845816 */ /* 0x000fc40000000084 */
[----:B------:R-:W-:Y:S01]  /*49c0*/  CS2R R206, SRZ ;  /* 0x0000000000ce7805 */ /* 0x000fe2000001ff00 */
[----:B------:R-:W-:Y:S01]  /*49d0*/  FMUL.FTZ R138, R217, R0 ;  /* 0x00000000d98a7220 */ /* 0x000fe20000410000 */
[----:B------:R-:W-:Y:S01]  /*49e0*/  FMUL.FTZ R209, R209, UR15 ;  /* 0x0000000fd1d17c20 */ /* 0x000fe20008410000 */
[----:B------:R-:W-:Y:S01]  /*49f0*/  @P5 SHF.L.U32 R132, R132, 0x10, RZ ;  /* 0x0000001084845819 */ /* 0x000fe200000006ff */
[----:B------:R-:W-:Y:S01]  /*4a00*/  FMUL.FTZ R210, R210, UR15 ;  /* 0x0000000fd2d27c20 */ /* 0x000fe20008410000 */
[----:B------:R-:W-:Y:S01]  /*4a10*/  @P4 SHF.L.U32 R133, R133, 0x10, RZ ;  /* 0x0000001085854819 */ /* 0x000fe200000006ff */
[----:B------:R-:W-:Y:S01]  /*4a20*/  FMUL.FTZ R138, R138, UR15 ;  /* 0x0000000f8a8a7c20 */ /* 0x000fe20008410000 */
[----:B------:R-:W-:Y:S01]  /*4a30*/  FMUL.FTZ R177, R2, R201 ;  /* 0x000000c902b17220 */ /* 0x000fe20000410000 */
[----:B------:R-:W-:Y:S01]  /*4a40*/  @P5 FMUL.FTZ R206, R209, R132 ;  /* 0x00000084d1ce5220 */ /* 0x000fe20000410000 */
[----:B------:R-:W-:Y:S01]  /*4a50*/  FMUL.FTZ R209, R51, R209 ;  /* 0x000000d133d17220 */ /* 0x000fe20000410000 */
[----:B------:R-:W-:Y:S01]  /*4a60*/  @P6 SHF.L.U32 R132, R134, 0x10, RZ ;  /* 0x0000001086846819 */ /* 0x000fe200000006ff */
[----:B------:R-:W-:Y:S01]  /*4a70*/  @P4 FMUL.FTZ R205, R210, R133 ;  /* 0x00000085d2cd4220 */ /* 0x000fe20000410000 */
[----:B------:R-:W-:Y:S01]  /*4a80*/  FMUL.FTZ R210, R50, R210 ;  /* 0x000000d232d27220 */ /* 0x000fe20000410000 */
[----:B------:R-:W-:-:S02]  /*4a90*/  @P1 PRMT R134, R118, 0x7632, R134 ;  /* 0x0000763276861816 */ /* 0x000fc40000000086 */
[----:B------:R-:W-:Y:S01]  /*4aa0*/  @P6 FMUL.FTZ R207, R138, R132 ;  /* 0x000000848acf6220 */ /* 0x000fe20000410000 */
[----:B------:R-:W-:Y:S01]  /*4ab0*/  FMUL.FTZ R138, R44, R138 ;  /* 0x0000008a2c8a7220 */ /* 0x000fe20000410000 */
[----:B------:R-:W-:Y:S02]  /*4ac0*/  FSEL R209, R209, RZ, P5 ;  /* 0x000000ffd1d17208 */ /* 0x000fe40002800000 */
[----:B------:R-:W-:Y:S02]  /*4ad0*/  LEA R132, P5, R176, UR18, 0x4 ;  /* 0x00000012b0847c11 */ /* 0x000fe4000f8a20ff */
[----:B------:R-:W-:Y:S02]  /*4ae0*/  FSEL R210, R210, RZ, P4 ;  /* 0x000000ffd2d27208 */ /* 0x000fe40002000000 */
[----:B------:R-:W-:Y:S02]  /*4af0*/  FSEL R138, R138, RZ, P6 ;  /* 0x000000ff8a8a7208 */ /* 0x000fe40003000000 */
[----:B------:R-:W-:-:S02]  /*4b00*/  LEA.HI.X R133, R176, UR19, RZ, 0x4, P5 ;  /* 0x00000013b0857c11 */ /* 0x000fc4000a8f24ff */
[C---:B------:R-:W-:Y:S02]  /*4b10*/  LOP3.LUT P4, RZ, R181.reuse, 0xff00, RZ, 0xc0, !PT ;  /* 0x0000ff00b5ff7812 */ /* 0x040fe4000788c0ff */
[C---:B------:R-:W-:Y:S02]  /*4b20*/  LOP3.LUT P6, RZ, R181.reuse, 0xff0000, RZ, 0xc0, !PT ;  /* 0x00ff0000b5ff7812 */ /* 0x040fe400078cc0ff */
[----:B------:R-:W-:Y:S02]  /*4b30*/  LOP3.LUT P5, RZ, R181, 0xff000000, RZ, 0xc0, !PT ;  /* 0xff000000b5ff7812 */ /* 0x000fe400078ac0ff */
[----:B------:R-:W-:Y:S02]  /*4b40*/  @P1 SHF.L.U32 R181, R134, 0x10, RZ ;  /* 0x0000001086b51819 */ /* 0x000fe400000006ff */
[----:B------:R-:W-:Y:S02]  /*4b50*/  @P1 PRMT R134, R119, 0x7632, R134 ;  /* 0x0000763277861816 */ /* 0x000fe40000000086 */
[----:B------:R-:W-:Y:S01]  /*4b60*/  @P2 F2FP.BF16.F32.PACK_AB R201, RZ, R139 ;  /* 0x0000008bffc9223e */ /* 0x000fe200000010ff */
[----:B------:R-:W-:Y:S01]  /*4b70*/  @P1 FADD.FTZ R177, R177, R181 ;  /* 0x000000b5b1b11221 */ /* 0x000fe20000010000 */
[----:B------:R-:W-:Y:S01]  /*4b80*/  @P1 SHF.L.U32 R181, R134, 0x10, RZ ;  /* 0x0000001086b51819 */ /* 0x000fe200000006ff */
[----:B------:R-:W-:Y:S01]  /*4b90*/  FMUL.FTZ R139, R46, R196 ;  /* 0x000000c42e8b7220 */ /* 0x000fe20000410000 */
[----:B------:R-:W-:Y:S01]  /*4ba0*/  @P2 F2FP.BF16.F32.PACK_AB R217, RZ, R217 ;  /* 0x000000d9ffd9223e */ /* 0x000fe200000010ff */
[----:B------:R-:W-:Y:S01]  /*4bb0*/  FMUL.FTZ R198, R177, R0 ;  /* 0x00000000b1c67220 */ /* 0x000fe20000410000 */
[----:B------:R-:W-:Y:S01]  /*4bc0*/  @P2 F2FP.BF16.F32.PACK_AB R218, RZ, R177 ;  /* 0x000000b1ffda223e */ /* 0x000fe200000010ff */
[----:B------:R-:W-:Y:S01]  /*4bd0*/  @P1 FADD.FTZ R197, R197, R181 ;  /* 0x000000b5c5c51221 */ /* 0x000fe20000010000 */
[----:B------:R-:W-:Y:S01]  /*4be0*/  @P2 F2FP.BF16.F32.PACK_AB R181, RZ, R136 ;  /* 0x00000088ffb5223e */ /* 0x000fe200000010ff */
[----:B------:R-:W-:Y:S01]  /*4bf0*/  FMUL.FTZ R198, R198, UR15 ;  /* 0x0000000fc6c67c20 */ /* 0x000fe20008410000 */
[----:B------:R-:W0:Y:S01]  /*4c00*/  @P2 LDC.64 R136, c[0x0][0x308] ;  /* 0x0000c200ff882b82 */ /* 0x000e220000000a00 */
[----:B------:R-:W-:-:S02]  /*4c10*/  @P2 F2FP.BF16.F32.PACK_AB R211, RZ, R211 ;  /* 0x000000d3ffd3223e */ /* 0x000fc400000010ff */
[----:B------:R-:W-:Y:S01]  /*4c20*/  @P2 F2FP.BF16.F32.PACK_AB R199, RZ, R197 ;  /* 0x000000c5ffc7223e */ /* 0x000fe200000010ff */
[----:B------:R-:W-:Y:S01]  /*4c30*/  FMUL.FTZ R197, R197, R0 ;  /* 0x00000000c5c57220 */ /* 0x000fe20000410000 */
[----:B------:R-:W-:Y:S01]  /*4c40*/  FMUL.FTZ R177, R45, R198 ;  /* 0x000000c62db17220 */ /* 0x000fe20000410000 */
[----:B------:R-:W-:Y:S02]  /*4c50*/  @P2 PRMT R128, R181, 0x7610, R128 ;  /* 0x00007610b5802816 */ /* 0x000fe40000000080 */
[----:B------:R-:W-:Y:S01]  /*4c60*/  FMUL.FTZ R197, R197, UR15 ;  /* 0x0000000fc5c57c20 */ /* 0x000fe20008410000 */
[----:B------:R-:W-:Y:S02]  /*4c70*/  @P2 PRMT R129, R201, 0x7610, R129 ;  /* 0x00007610c9812816 */ /* 0x000fe40000000081 */
[----:B------:R-:W-:Y:S01]  /*4c80*/  FSEL R177, R177, RZ, P4 ;  /* 0x000000ffb1b17208 */ /* 0x000fe20002000000 */
[----:B------:R-:W-:Y:S01]  /*4c90*/  FMUL.FTZ R220, R47, R197 ;  /* 0x000000c52fdc7220 */ /* 0x000fe20000410000 */
[----:B------:R-:W-:-:S02]  /*4ca0*/  @P2 PRMT R130, R217, 0x7610, R130 ;  /* 0x00007610d9822816 */ /* 0x000fc40000000082 */
[----:B------:R-:W-:Y:S02]  /*4cb0*/  FSEL R139, R139, RZ, P6 ;  /* 0x000000ff8b8b7208 */ /* 0x000fe40003000000 */
[----:B------:R-:W-:Y:S02]  /*4cc0*/  FSEL R220, R220, RZ, P5 ;  /* 0x000000ffdcdc7208 */ /* 0x000fe40002800000 */
[----:B------:R-:W-:Y:S02]  /*4cd0*/  F2FP.BF16.F32.PACK_AB R138, R177, R138 ;  /* 0x0000008ab18a723e */ /* 0x000fe400000010ff */
[----:B------:R-:W-:Y:S02]  /*4ce0*/  @P2 PRMT R128, R128, 0x5410, R200 ;  /* 0x0000541080802816 */ /* 0x000fe400000000c8 */
[----:B------:R-:W-:Y:S01]  /*4cf0*/  @P2 PRMT R129, R129, 0x5410, R211 ;  /* 0x0000541081812816 */ /* 0x000fe200000000d3 */
[----:B0-----:R-:W-:Y:S01]  /*4d00*/  @P2 IMAD.WIDE.U32 R176, R176, 0x10, R136 ;  /* 0x00000010b0b02825 */ /* 0x001fe200078e0088 */
[----:B------:R-:W-:-:S02]  /*4d10*/  @P2 PRMT R130, R130, 0x5410, R218 ;  /* 0x0000541082822816 */ /* 0x000fc400000000da */
[----:B------:R-:W-:Y:S02]  /*4d20*/  @P2 PRMT R131, R131, 0x5410, R199 ;  /* 0x0000541083832816 */ /* 0x000fe400000000c7 */
[----:B------:R-:W-:Y:S02]  /*4d30*/  F2FP.BF16.F32.PACK_AB R139, R220, R139 ;  /* 0x0000008bdc8b723e */ /* 0x000fe400000010ff */
[----:B------:R-:W-:Y:S01]  /*4d40*/  F2FP.BF16.F32.PACK_AB R137, R209, R210 ;  /* 0x000000d2d189723e */ /* 0x000fe200000010ff */
[----:B------:R-:W-:Y:S01]  /*4d50*/  @P2 STG.E.128 desc[UR6][R176.64], R128 ;  /* 0x00000080b0002986 */ /* 0x000fe2000c101d06 */
[----:B------:R-:W-:Y:S01]  /*4d60*/  F2FP.BF16.F32.PACK_AB R136, R180, R208 ;  /* 0x000000d0b488723e */ /* 0x000fe200000010ff */
[----:B------:R-:W-:-:S04]  /*4d70*/  IMAD.WIDE.U32 R180, R175, 0x10, R242 ;  /* 0x00000010afb47825 */ /* 0x000fc800078e00f2 */
[----:B------:R0:W-:Y:S04]  /*4d80*/  STG.E.128 desc[UR6][R132.64], R136 ;  /* 0x0000008884007986 */ /* 0x0001e8000c101d06 */
[----:B0-----:R0:W2:Y:S01]  /*4d90*/  LDG.E.128 R136, desc[UR6][R180.64] ;  /* 0x00000006b4887981 */ /* 0x0010a2000c1e1d00 */
[----:B------:R-:W-:Y:S01]  /*4da0*/  @P4 PRMT R132, R134, 0x7632, R132 ;  /* 0x0000763286844816 */ /* 0x000fe20000000084 */
[----:B------:R-:W-:Y:S01]  /*4db0*/  HFMA2.MMA R176, -RZ, RZ, 0, 0 ;  /* 0x00000000ffb07435 */ /* 0x000fe200000001ff */
[--C-:B------:R-:W-:Y:S01]  /*4dc0*/  FFMA.FTZ R160, R160, R190, R189.reuse ;  /* 0x000000bea0a07223 */ /* 0x100fe200000100bd */
[----:B------:R-:W-:Y:S01]  /*4dd0*/  MOV R133, R154 ;  /* 0x0000009a00857202 */ /* 0x000fe20000000f00 */
[-CC-:B------:R-:W-:Y:S01]  /*4de0*/  FFMA.FTZ R168, R168, R190.reuse, R189.reuse ;  /* 0x000000bea8a87223 */ /* 0x180fe200000100bd */
[----:B------:R-:W-:Y:S01]  /*4df0*/  @P4 SHF.L.U32 R132, R132, 0x10, RZ ;  /* 0x0000001084844819 */ /* 0x000fe200000006ff */
[----:B------:R-:W-:Y:S01]  /*4e00*/  FADD.FTZ R160, R162, -R160 ;  /* 0x800000a0a2a07221 */ /* 0x000fe20000010000 */
[----:B------:R-:W-:Y:S01]  /*4e10*/  HFMA2.MMA R162, -RZ, RZ, 0, 0 ;  /* 0x00000000ffa27435 */ /* 0x000fe200000001ff */
[-CC-:B------:R-:W-:Y:S01]  /*4e20*/  FFMA.FTZ R134, R161, R190.reuse, R189.reuse ;  /* 0x000000bea1867223 */ /* 0x180fe200000100bd */
[--C-:B------:R-:W-:Y:S01]  /*4e30*/  FFMA.FTZ R177, R164, R190, R189.reuse ;  /* 0x000000bea4b17223 */ /* 0x100fe200000100bd */
[----:B------:R-:W-:Y:S01]  /*4e40*/  @P4 FMUL.FTZ R176, R198, R132 ;  /* 0x00000084c6b04220 */ /* 0x000fe20000410000 */
[----:B------:R-:W-:Y:S01]  /*4e50*/  LOP3.LUT P4, RZ, R133, 0xff, RZ, 0xc0, !PT ;  /* 0x000000ff85ff7812 */ /* 0x000fe2000788c0ff */
[----:B------:R-:W-:Y:S01]  /*4e60*/  FMUL.FTZ R161, R2, R160 ;  /* 0x000000a002a17220 */ /* 0x000fe20000410000 */
[----:B------:R-:W-:Y:S01]  /*4e70*/  @P6 SHF.L.U32 R133, R135, 0x10, RZ ;  /* 0x0000001087856819 */ /* 0x000fe200000006ff */
[----:B------:R-:W-:Y:S01]  /*4e80*/  FADD.FTZ R168, R169, -R168 ;  /* 0x800000a8a9a87221 */ /* 0x000fe20000010000 */
[----:B------:R-:W-:Y:S01]  /*4e90*/  @P1 PRMT R164, R120, 0x7632, R164 ;  /* 0x0000763278a41816 */ /* 0x000fe200000000a4 */
[----:B------:R-:W-:Y:S01]  /*4ea0*/  FADD.FTZ R134, R163, -R134 ;  /* 0x80000086a3867221 */ /* 0x000fe20000010000 */
[----:B------:R-:W-:Y:S01]  /*4eb0*/  FFMA.FTZ R132, R170, R190, R189 ;  /* 0x000000beaa847223 */ /* 0x000fe200000100bd */
[----:B------:R-:W-:Y:S01]  /*4ec0*/  @P6 FMUL.FTZ R162, R196, R133 ;  /* 0x00000085c4a26220 */ /* 0x000fe20000410000 */
[----:B------:R-:W-:Y:S01]  /*4ed0*/  @P1 SHF.L.U32 R133, R120, 0x10, RZ ;  /* 0x0000001078851819 */ /* 0x000fe200000006ff */
[----:B------:R-:W-:Y:S01]  /*4ee0*/  FMUL.FTZ R160, R2, R168 ;  /* 0x000000a802a07220 */ /* 0x000fe20000410000 */
[----:B------:R-:W-:Y:S01]  /*4ef0*/  LOP3.LUT P6, RZ, R154, 0xff00, RZ, 0xc0, !PT ;  /* 0x0000ff009aff7812 */ /* 0x000fe200078cc0ff */
[----:B------:R-:W-:Y:S01]  /*4f00*/  FMUL.FTZ R134, R2, R134 ;  /* 0x0000008602867220 */ /* 0x000fe20000410000 */
[----:B------:R-:W-:Y:S01]  /*4f10*/  @P1 SHF.L.U32 R164, R164, 0x10, RZ ;  /* 0x00000010a4a41819 */ /* 0x000fe200000006ff */
[--C-:B------:R-:W-:Y:S01]  /*4f20*/  @P1 FADD.FTZ R161, R161, R133.reuse ;  /* 0x00000085a1a11221 */ /* 0x100fe20000010000 */
[----:B------:R-:W-:Y:S01]  /*4f30*/  @P5 PRMT R133, R135, 0x7632, R133 ;  /* 0x0000763287855816 */ /* 0x000fe20000000085 */
[----:B------:R-:W-:Y:S01]  /*4f40*/  FADD.FTZ R132, R171, -R132 ;  /* 0x80000084ab847221 */ /* 0x000fe20000010000 */
[----:B------:R-:W-:Y:S01]  /*4f50*/  @P1 SHF.L.U32 R163, R121, 0x10, RZ ;  /* 0x0000001079a31819 */ /* 0x000fe200000006ff */
[----:B------:R-:W-:Y:S01]  /*4f60*/  @P1 FADD.FTZ R160, R160, R164 ;  /* 0x000000a4a0a01221 */ /* 0x000fe20000010000 */
[----:B------:R-:W-:Y:S01]  /*4f70*/  @P5 SHF.L.U32 R133, R133, 0x10, RZ ;  /* 0x0000001085855819 */ /* 0x000fe200000006ff */
[----:B------:R-:W-:Y:S01]  /*4f80*/  FFMA.FTZ R171, R165, R190, R189 ;  /* 0x000000bea5ab7223 */ /* 0x000fe200000100bd */
[----:B------:R-:W-:Y:S01]  /*4f90*/  FADD.FTZ R177, R166, -R177 ;  /* 0x800000b1a6b17221 */ /* 0x000fe20000010000 */
[----:B------:R-:W-:Y:S01]  /*4fa0*/  @P1 FADD.FTZ R134, R134, R163 ;  /* 0x000000a386861221 */ /* 0x000fe20000010000 */
[----:B------:R-:W-:Y:S01]  /*4fb0*/  MOV R163, RZ ;  /* 0x000000ff00a37202 */ /* 0x000fe20000000f00 */
[-C--:B------:R-:W-:Y:S01]  /*4fc0*/  FMUL.FTZ R135, R160, R0.reuse ;  /* 0x00000000a0877220 */ /* 0x080fe20000410000 */
[----:B------:R-:W-:Y:S01]  /*4fd0*/  @P5 FMUL.FTZ R163, R197, R133 ;  /* 0x00000085c5a35220 */ /* 0x000fe20000410000 */
[----:B------:R-:W-:Y:S01]  /*4fe0*/  FMUL.FTZ R166, R161, R0 ;  /* 0x00000000a1a67220 */ /* 0x000fe20000410000 */
[----:B------:R-:W-:Y:S01]  /*4ff0*/  LOP3.LUT P5, RZ, R154, 0xff0000, RZ, 0xc0, !PT ;  /* 0x00ff00009aff7812 */ /* 0x000fe200078ac0ff */
[----:B------:R-:W-:Y:S01]  /*5000*/  FADD.FTZ R171, R167, -R171 ;  /* 0x800000aba7ab7221 */ /* 0x000fe20000010000 */
[----:B------:R-:W-:Y:S01]  /*5010*/  FMUL.FTZ R135, R135, UR15 ;  /* 0x0000000f87877c20 */ /* 0x000fe20008410000 */
[----:B------:R-:W-:Y:S01]  /*5020*/  FMUL.FTZ R166, R166, UR15 ;  /* 0x0000000fa6a67c20 */ /* 0x000fe20008410000 */
[----:B------:R-:W-:-:S02]  /*5030*/  CS2R R164, SRZ ;  /* 0x0000000000a47805 */ /* 0x000fc4000001ff00 */
[----:B------:R-:W-:Y:S01]  /*5040*/  @P1 PRMT R133, R121, 0x7632, R133 ;  /* 0x0000763279851816 */ /* 0x000fe20000000085 */
[----:B------:R-:W-:Y:S01]  /*5050*/  FMUL.FTZ R170, R41, R135 ;  /* 0x0000008729aa7220 */ /* 0x000fe20000410000 */
[----:B------:R-:W-:Y:S01]  /*5060*/  FMUL.FTZ R169, R40, R166 ;  /* 0x000000a628a97220 */ /* 0x000fe20000410000 */
[----:B0-----:R-:W-:Y:S01]  /*5070*/  FMUL.FTZ R180, R134, R0 ;  /* 0x0000000086b47220 */ /* 0x001fe20000410000 */
[----:B------:R-:W-:Y:S01]  /*5080*/  @P1 SHF.L.U32 R133, R133, 0x10, RZ ;  /* 0x0000001085851819 */ /* 0x000fe200000006ff */
[----:B------:R-:W-:Y:S01]  /*5090*/  FMUL.FTZ R177, R2, R177 ;  /* 0x000000b102b17220 */ /* 0x000fe20000410000 */
[----:B------:R-:W-:Y:S01]  /*50a0*/  FSEL R170, R170, RZ, P6 ;  /* 0x000000ffaaaa7208 */ /* 0x000fe20003000000 */
[----:B------:R-:W-:Y:S01]  /*50b0*/  FMUL.FTZ R180, R180, UR15 ;  /* 0x0000000fb4b47c20 */ /* 0x000fe20008410000 */
[----:B------:R-:W-:Y:S01]  /*50c0*/  FSEL R169, R169, RZ, P4 ;  /* 0x000000ffa9a97208 */ /* 0x000fe20002000000 */
[----:B------:R-:W-:Y:S01]  /*50d0*/  HFMA2.MMA R168, -RZ, RZ, 0, 0 ;  /* 0x00000000ffa87435 */ /* 0x000fe200000001ff */
[----:B------:R-:W-:Y:S01]  /*50e0*/  @P2 F2FP.BF16.F32.PACK_AB R161, RZ, R161 ;  /* 0x000000a1ffa1223e */ /* 0x000fe200000010ff */
[-CC-:B------:R-:W-:Y:S01]  /*50f0*/  FFMA.FTZ R196, R187, R190.reuse, R189.reuse ;  /* 0x000000bebbc47223 */ /* 0x180fe200000100bd */
[----:B------:R-:W-:Y:S01]  /*5100*/  FFMA.FTZ R179, R179, R190, R189 ;  /* 0x000000beb3b37223 */ /* 0x000fe200000100bd */
[----:B------:R-:W-:-:S02]  /*5110*/  @P2 F2FP.BF16.F32.PACK_AB R160, RZ, R160 ;  /* 0x000000a0ffa0223e */ /* 0x000fc400000010ff */
[----:B------:R-:W-:Y:S01]  /*5120*/  @P2 PRMT R128, R161, 0x7610, R128 ;  /* 0x00007610a1802816 */ /* 0x000fe20000000080 */
[----:B------:R-:W-:Y:S01]  /*5130*/  FADD.FTZ R196, R188, -R196 ;  /* 0x800000c4bcc47221 */ /* 0x000fe20000010000 */
[----:B------:R-:W-:Y:S01]  /*5140*/  @P1 PRMT R198, R123, 0x7632, R198 ;  /* 0x000076327bc61816 */ /* 0x000fe200000000c6 */
[----:B------:R-:W-:Y:S01]  /*5150*/  FADD.FTZ R186, R186, -R179 ;  /* 0x800000b3baba7221 */ /* 0x000fe20000010000 */
[----:B------:R-:W-:Y:S01]  /*5160*/  @P1 PRMT R197, R122, 0x7632, R197 ;  /* 0x000076327ac51816 */ /* 0x000fe200000000c5 */
[----:B------:R-:W-:Y:S01]  /*5170*/  FMUL.FTZ R188, R2, R171 ;  /* 0x000000ab02bc7220 */ /* 0x000fe20000410000 */
[----:B------:R-:W-:Y:S01]  /*5180*/  @P2 PRMT R128, R128, 0x5410, R160 ;  /* 0x0000541080802816 */ /* 0x000fe200000000a0 */
[----:B------:R-:W-:Y:S01]  /*5190*/  IMAD.WIDE.U32 R160, R3, 0x10, R242 ;  /* 0x0000001003a07825 */ /* 0x000fe200078e00f2 */
[----:B------:R-:W-:Y:S01]  /*51a0*/  @P1 SHF.L.U32 R198, R198, 0x10, RZ ;  /* 0x00000010c6c61819 */ /* 0x000fe200000006ff */
[----:B------:R-:W3:Y:S01]  /*51b0*/  LDL.LU R243, [R1+0xa8] ;  /* 0x0000a80001f37983 */ /* 0x000ee20000300800 */
[----:B------:R-:W-:Y:S01]  /*51c0*/  @P1 SHF.L.U32 R197, R197, 0x10, RZ ;  /* 0x00000010c5c51819 */ /* 0x000fe200000006ff */
[C---:B------:R-:W-:Y:S01]  /*51d0*/  FMUL.FTZ R196, R2.reuse, R196 ;  /* 0x000000c402c47220 */ /* 0x040fe20000410000 */
[----:B------:R-:W-:Y:S01]  /*51e0*/  FMUL.FTZ R187, R2, R186 ;  /* 0x000000ba02bb7220 */ /* 0x000fe20000410000 */
[----:B------:R-:W4:Y:S02]  /*51f0*/  LDL.LU R242, [R1+0xb4] ;  /* 0x0000b40001f27983 */ /* 0x000f240000300800 */
[----:B------:R-:W-:Y:S01]  /*5200*/  @P1 FADD.FTZ R196, R196, R198 ;  /* 0x000000c6c4c41221 */ /* 0x000fe20000010000 */
[----:B------:R-:W-:Y:S01]  /*5210*/  @P1 FADD.FTZ R187, R187, R197 ;  /* 0x000000c5bbbb1221 */ /* 0x000fe20000010000 */
[----:B------:R-:W4:Y:S01]  /*5220*/  LDL.LU R241, [R1+0xb0] ;  /* 0x0000b00001f17983 */ /* 0x000f220000300800 */
[----:B------:R-:W-:-:S02]  /*5230*/  @P2 F2FP.BF16.F32.PACK_AB R197, RZ, R134 ;  /* 0x00000086ffc5223e */ /* 0x000fc400000010ff */
[----:B------:R-:W-:Y:S01]  /*5240*/  FMUL.FTZ R186, R187, R0 ;  /* 0x00000000bbba7220 */ /* 0x000fe20000410000 */
[----:B------:R-:W4:Y:S01]  /*5250*/  LDL.LU R240, [R1+0xbc] ;  /* 0x0000bc0001f07983 */ /* 0x000f220000300800 */
[----:B------:R-:W-:Y:S02]  /*5260*/  @P2 F2FP.BF16.F32.PACK_AB R187, RZ, R187 ;  /* 0x000000bbffbb223e */ /* 0x000fe400000010ff */
[----:B------:R-:W-:Y:S01]  /*5270*/  FMUL.FTZ R186, R186, UR15 ;  /* 0x0000000fbaba7c20 */ /* 0x000fe20008410000 */
[----:B------:R-:W4:Y:S01]  /*5280*/  LDL.LU R239, [R1+0xb8] ;  /* 0x0000b80001ef7983 */ /* 0x000f220000300800 */
[----:B------:R-:W-:Y:S02]  /*5290*/  @P2 PRMT R129, R197, 0x7610, R129 ;  /* 0x00007610c5812816 */ /* 0x000fe40000000081 */
[----:B------:R-:W-:Y:S01]  /*52a0*/  FMUL.FTZ R134, R37, R186 ;  /* 0x000000ba25867220 */ /* 0x000fe20000410000 */
[----:B------:R-:W4:Y:S04]  /*52b0*/  LDL.LU R238, [R1+0xc4] ;  /* 0x0000c40001ee7983 */ /* 0x000f280000300800 */
        /* <DEDUP_REMOVED lines=21> */
[----:B------:R-:W4:Y:S01]  /*5410*/  LDL.LU R199, [R1+0x11c] ;  /* 0x00011c0001c77983 */ /* 0x000f220000300800 */
[----:B--2---:R-:W-:-:S02]  /*5420*/  @P6 PRMT R167, R136, 0x7632, R167 ;  /* 0x0000763288a76816 */ /* 0x004fc400000000a7 */
[----:B------:R-:W-:Y:S02]  /*5430*/  @P4 SHF.L.U32 R136, R136, 0x10, RZ ;  /* 0x0000001088884819 */ /* 0x000fe400000006ff */
[----:B------:R-:W-:-:S03]  /*5440*/  @P6 SHF.L.U32 R167, R167, 0x10, RZ ;  /* 0x00000010a7a76819 */ /* 0x000fc600000006ff */
[----:B------:R-:W-:Y:S01]  /*5450*/  @P4 FMUL.FTZ R164, R166, R136 ;  /* 0x00000088a6a44220 */ /* 0x000fe20000410000 */
[----:B------:R-:W-:Y:S01]  /*5460*/  @P1 SHF.L.U32 R136, R122, 0x10, RZ ;  /* 0x000000107a881819 */ /* 0x000fe200000006ff */
[----:B------:R-:W-:Y:S01]  /*5470*/  @P6 FMUL.FTZ R165, R135, R167 ;  /* 0x000000a787a56220 */ /* 0x000fe20000410000 */
[----:B------:R-:W-:Y:S01]  /*5480*/  LOP3.LUT P6, RZ, R155, 0xff, RZ, 0xc0, !PT ;  /* 0x000000ff9bff7812 */ /* 0x000fe200078cc0ff */
[----:B------:R-:W-:Y:S01]  /*5490*/  FMUL.FTZ R135, R2, R132 ;  /* 0x0000008402877220 */ /* 0x000fe20000410000 */
[----:B------:R-:W-:Y:S02]  /*54a0*/  @P5 SHF.L.U32 R132, R137, 0x10, RZ ;  /* 0x0000001089845819 */ /* 0x000fe400000006ff */
[----:B------:R-:W-:Y:S02]  /*54b0*/  CS2R R166, SRZ ;  /* 0x0000000000a67805 */ /* 0x000fe4000001ff00 */
[----:B------:R-:W-:Y:S01]  /*54c0*/  LOP3.LUT P4, RZ, R154, 0xff000000, RZ, 0xc0, !PT ;  /* 0xff0000009aff7812 */ /* 0x000fe2000788c0ff */
[----:B------:R-:W-:Y:S01]  /*54d0*/  @P1 FADD.FTZ R135, R135, R133 ;  /* 0x0000008587871221 */ /* 0x000fe20000010000 */
[----:B------:R-:W-:Y:S01]  /*54e0*/  @P1 FADD.FTZ R177, R177, R136 ;  /* 0x00000088b1b11221 */ /* 0x000fe20000010000 */
[----:B------:R-:W-:Y:S01]  /*54f0*/  @P5 FMUL.FTZ R166, R180, R132 ;  /* 0x00000084b4a65220 */ /* 0x000fe20000410000 */
[----:B------:R-:W-:Y:S01]  /*5500*/  FMUL.FTZ R180, R42, R180 ;  /* 0x000000b42ab47220 */ /* 0x000fe20000410000 */
[----:B------:R-:W0:Y:S01]  /*5510*/  @P2 LDC.64 R132, c[0x0][0x308] ;  /* 0x0000c200ff842b82 */ /* 0x000e220000000a00 */
[-C--:B------:R-:W-:Y:S01]  /*5520*/  FMUL.FTZ R181, R177, R0.reuse ;  /* 0x00000000b1b57220 */ /* 0x080fe20000410000 */
[----:B------:R-:W-:Y:S01]  /*5530*/  FMUL.FTZ R136, R135, R0 ;  /* 0x0000000087887220 */ /* 0x000fe20000410000 */
[----:B------:R-:W-:-:S02]  /*5540*/  @P2 F2FP.BF16.F32.PACK_AB R198, RZ, R135 ;  /* 0x00000087ffc6223e */ /* 0x000fc400000010ff */
[----:B------:R-:W-:Y:S01]  /*5550*/  @P6 SHF.L.U32 R154, R138, 0x10, RZ ;  /* 0x000000108a9a6819 */ /* 0x000fe200000006ff */
[----:B------:R-:W-:Y:S01]  /*5560*/  FMUL.FTZ R181, R181, UR15 ;  /* 0x0000000fb5b57c20 */ /* 0x000fe20008410000 */
[----:B------:R-:W-:Y:S01]  /*5570*/  FMUL.FTZ R136, R136, UR15 ;  /* 0x0000000f88887c20 */ /* 0x000fe20008410000 */
[----:B------:R-:W-:Y:S02]  /*5580*/  @P4 PRMT R137, R137, 0x7632, R137 ;  /* 0x0000763289894816 */ /* 0x000fe40000000089 */
[----:B------:R-:W-:Y:S01]  /*5590*/  @P6 FMUL.FTZ R168, R181, R154 ;  /* 0x0000009ab5a86220 */ /* 0x000fe20000410000 */
[----:B------:R-:W-:Y:S01]  /*55a0*/  FMUL.FTZ R181, R36, R181 ;  /* 0x000000b524b57220 */ /* 0x000fe20000410000 */
[----:B------:R-:W-:Y:S01]  /*55b0*/  @P4 SHF.L.U32 R137, R137, 0x10, RZ ;  /* 0x0000001089894819 */ /* 0x000fe200000006ff */
[----:B------:R-:W-:Y:S01]  /*55c0*/  FMUL.FTZ R179, R43, R136 ;  /* 0x000000882bb37220 */ /* 0x000fe20000410000 */
[----:B------:R-:W-:Y:S02]  /*55d0*/  @P1 SHF.L.U32 R154, R123, 0x10, RZ ;  /* 0x000000107b9a1819 */ /* 0x000fe400000006ff */
[----:B------:R-:W-:Y:S01]  /*55e0*/  FSEL R181, R181, RZ, P6 ;  /* 0x000000ffb5b57208 */ /* 0x000fe20003000000 */
[----:B------:R-:W-:Y:S01]  /*55f0*/  @P4 FMUL.FTZ R167, R136, R137 ;  /* 0x0000008988a74220 */ /* 0x000fe20000410000 */
[----:B------:R-:W-:Y:S01]  /*5600*/  LEA R136, P6, R175, UR18, 0x4 ;  /* 0x00000012af887c11 */ /* 0x000fe2000f8c20ff */
[----:B------:R-:W-:Y:S01]  /*5610*/  @P1 FADD.FTZ R188, R188, R154 ;  /* 0x0000009abcbc1221 */ /* 0x000fe20000010000 */
[----:B------:R-:W-:-:S02]  /*5620*/  FSEL R180, R180, RZ, P5 ;  /* 0x000000ffb4b47208 */ /* 0x000fc40002800000 */
[----:B------:R-:W-:Y:S01]  /*5630*/  FSEL R179, R179, RZ, P4 ;  /* 0x000000ffb3b37208 */ /* 0x000fe20002000000 */
[----:B------:R-:W-:Y:S01]  /*5640*/  FMUL.FTZ R171, R188, R0 ;  /* 0x00000000bcab7220 */ /* 0x000fe20000410000 */
[----:B------:R-:W-:Y:S02]  /*5650*/  LEA.HI.X R137, R175, UR19, RZ, 0x4, P6 ;  /* 0x00000013af897c11 */ /* 0x000fe4000b0f24ff */
[----:B------:R-:W-:Y:S01]  /*5660*/  LOP3.LUT P5, RZ, R155, 0xff00, RZ, 0xc0, !PT ;  /* 0x0000ff009bff7812 */ /* 0x000fe200078ac0ff */
[----:B------:R-:W-:Y:S01]  /*5670*/  FMUL.FTZ R171, R171, UR15 ;  /* 0x0000000fabab7c20 */ /* 0x000fe20008410000 */
[C---:B------:R-:W-:Y:S02]  /*5680*/  LOP3.LUT P4, RZ, R155.reuse, 0xff0000, RZ, 0xc0, !PT ;  /* 0x00ff00009bff7812 */ /* 0x040fe4000788c0ff */
[----:B------:R-:W-:Y:S01]  /*5690*/  LOP3.LUT P6, RZ, R155, 0xff000000, RZ, 0xc0, !PT ;  /* 0xff0000009bff7812 */ /* 0x000fe200078cc0ff */
[----:B0-----:R-:W-:-:S04]  /*56a0*/  @P2 IMAD.WIDE.U32 R154, R175, 0x10, R132 ;  /* 0x00000010af9a2825 */ /* 0x001fc800078e0084 */
[----:B------:R-:W-:Y:S01]  /*56b0*/  FMUL.FTZ R175, R196, R0 ;  /* 0x00000000c4af7220 */ /* 0x000fe20000410000 */
[----:B------:R-:W-:Y:S01]  /*56c0*/  FMUL.FTZ R135, R38, R171 ;  /* 0x000000ab26877220 */ /* 0x000fe20000410000 */
[----:B------:R-:W-:Y:S02]  /*56d0*/  @P2 F2FP.BF16.F32.PACK_AB R177, RZ, R177 ;  /* 0x000000b1ffb1223e */ /* 0x000fe400000010ff */
[----:B------:R-:W-:Y:S01]  /*56e0*/  FMUL.FTZ R175, R175, UR15 ;  /* 0x0000000fafaf7c20 */ /* 0x000fe20008410000 */
[----:B------:R-:W-:Y:S02]  /*56f0*/  @P2 F2FP.BF16.F32.PACK_AB R188, RZ, R188 ;  /* 0x000000bcffbc223e */ /* 0x000fe400000010ff */
[----:B------:R-:W-:Y:S01]  /*5700*/  FSEL R135, R135, RZ, P4 ;  /* 0x000000ff87877208 */ /* 0x000fe20002000000 */
[----:B------:R-:W-:Y:S01]  /*5710*/  FMUL.FTZ R132, R39, R175 ;  /* 0x000000af27847220 */ /* 0x000fe20000410000 */
[----:B------:R-:W-:Y:S02]  /*5720*/  @P2 F2FP.BF16.F32.PACK_AB R196, RZ, R196 ;  /* 0x000000c4ffc4223e */ /* 0x000fe400000010ff */
[----:B------:R-:W-:-:S02]  /*5730*/  @P2 PRMT R130, R177, 0x7610, R130 ;  /* 0x00007610b1822816 */ /* 0x000fc40000000082 */
[----:B------:R-:W-:Y:S02]  /*5740*/  FSEL R132, R132, RZ, P6 ;  /* 0x000000ff84847208 */ /* 0x000fe40003000000 */
[----:B------:R-:W-:Y:S02]  /*5750*/  @P2 PRMT R131, R188, 0x7610, R131 ;  /* 0x00007610bc832816 */ /* 0x000fe40000000083 */
[----:B------:R-:W-:Y:S02]  /*5760*/  FSEL R134, R134, RZ, P5 ;  /* 0x000000ff86867208 */ /* 0x000fe40002800000 */
[----:B------:R-:W-:Y:S02]  /*5770*/  F2FP.BF16.F32.PACK_AB R135, R132, R135 ;  /* 0x000000878487723e */ /* 0x000fe400000010ff */
[----:B------:R-:W-:Y:S02]  /*5780*/  @P2 PRMT R129, R129, 0x5410, R198 ;  /* 0x0000541081812816 */ /* 0x000fe400000000c6 */
[----:B------:R-:W-:Y:S01]  /*5790*/  @P2 PRMT R130, R130, 0x5410, R187 ;  /* 0x0000541082822816 */ /* 0x000fe200000000bb */
[----:B------:R-:W2:Y:S01]  /*57a0*/  LDL.LU R198, [R1+0x118] ;  /* 0x0001180001c67983 */ /* 0x000ea20000300800 */
[----:B------:R-:W-:-:S02]  /*57b0*/  @P2 PRMT R131, R131, 0x5410, R196 ;  /* 0x0000541083832816 */ /* 0x000fc400000000c4 */
[----:B------:R-:W-:Y:S01]  /*57c0*/  F2FP.BF16.F32.PACK_AB R134, R134, R181 ;  /* 0x000000b58686723e */ /* 0x000fe200000010ff */
[----:B------:R-:W2:Y:S01]  /*57d0*/  LDL.LU R197, [R1+0x124] ;  /* 0x0001240001c57983 */ /* 0x000ea20000300800 */
[----:B------:R-:W-:Y:S02]  /*57e0*/  F2FP.BF16.F32.PACK_AB R133, R179, R180 ;  /* 0x000000b4b385723e */ /* 0x000fe400000010ff */
[----:B------:R-:W-:Y:S01]  /*57f0*/  F2FP.BF16.F32.PACK_AB R132, R170, R169 ;  /* 0x000000a9aa84723e */ /* 0x000fe200000010ff */
[----:B------:R-:W2:Y:S04]  /*5800*/  LDL.LU R188, [R1+0x120] ;  /* 0x0001200001bc7983 */ /* 0x000ea80000300800 */
[----:B------:R-:W2:Y:S04]  /*5810*/  LDL.LU R187, [R1+0x12c] ;  /* 0x00012c0001bb7983 */ /* 0x000ea80000300800 */
[----:B------:R-:W-:Y:S04]  /*5820*/  @P2 STG.E.128 desc[UR6][R154.64], R128 ;  /* 0x000000809a002986 */ /* 0x000fe8000c101d06 */
[----:B------:R-:W2:Y:S04]  /*5830*/  LDL.LU R181, [R1+0x128] ;  /* 0x0001280001b57983 */ /* 0x000ea80000300800 */
[----:B------:R0:W-:Y:S04]  /*5840*/  STG.E.128 desc[UR6][R136.64], R132 ;  /* 0x0000008488007986 */ /* 0x0001e8000c101d06 */
[----:B------:R-:W2:Y:S04]  /*5850*/  LDL.LU R180, [R1+0x134] ;  /* 0x0001340001b47983 */ /* 0x000ea80000300800 */
[----:B------:R-:W2:Y:S04]  /*5860*/  LDL.LU R177, [R1+0x130] ;  /* 0x0001300001b17983 */ /* 0x000ea80000300800 */
[----:B------:R-:W2:Y:S04]  /*5870*/  LDL.LU R170, [R1+0x13c] ;  /* 0x00013c0001aa7983 */ /* 0x000ea80000300800 */
[----:B------:R-:W2:Y:S04]  /*5880*/  LDL.LU R169, [R1+0x138] ;  /* 0x0001380001a97983 */ /* 0x000ea80000300800 */
[----:B0-----:R-:W2:Y:S04]  /*5890*/  LDG.E.128 R132, desc[UR6][R160.64] ;  /* 0x00000006a0847981 */ /* 0x001ea8000c1e1d00 */
[----:B------:R-:W2:Y:S04]  /*58a0*/  LDL.LU R196, [R1+0xac] ;  /* 0x0000ac0001c47983 */ /* 0x000ea80000300800 */
[----:B------:R-:W2:Y:S04]  /*58b0*/  LDL.LU R160, [R1+0xa4] ;  /* 0x0000a40001a07983 */ /* 0x000ea80000300800 */
[----:B------:R-:W2:Y:S01]  /*58c0*/  LDL.LU R161, [R1+0xa0] ;  /* 0x0000a00001a17983 */ /* 0x000ea20000300800 */
[----:B------:R-:W-:Y:S01]  /*58d0*/  @P4 SHF.L.U32 R136, R139, 0x10, RZ ;  /* 0x000000108b884819 */ /* 0x000fe200000006ff */
[-CC-:B------:R-:W-:Y:S01]  /*58e0*/  FFMA.FTZ R145, R145, R190.reuse, R189.reuse ;  /* 0x000000be91917223 */ /* 0x180fe200000100bd */
[----:B------:R-:W-:Y:S01]  /*58f0*/  MOV R154, RZ ;  /* 0x000000ff009a7202 */ /* 0x000fe20000000f00 */
[-CC-:B------:R-:W-:Y:S01]  /*5900*/  FFMA.FTZ R150, R150, R190.reuse, R189.reuse ;  /* 0x000000be96967223 */ /* 0x180fe200000100bd */
[--C-:B------:R-:W-:Y:S01]  /*5910*/  FFMA.FTZ R141, R141, R190, R189.reuse ;  /* 0x000000be8d8d7223 */ /* 0x100fe200000100bd */
[----:B------:R-:W-:Y:S01]  /*5920*/  @P4 FMUL.FTZ R154, R171, R136 ;  /* 0x00000088ab9a4220 */ /* 0x000fe20000410000 */
[----:B------:R-:W-:Y:S01]  /*5930*/  @P1 PRMT R136, R124, 0x7632, R136 ;  /* 0x000076327c881816 */ /* 0x000fe20000000088 */
[----:B------:R-:W-:Y:S01]  /*5940*/  FFMA.FTZ R147, R147, R190, R189 ;  /* 0x000000be93937223 */ /* 0x000fe200000100bd */
[----:B------:R-:W-:Y:S01]  /*5950*/  FADD.FTZ R145, R159, -R145 ;  /* 0x800000919f917221 */ /* 0x000fe20000010000 */
[----:B------:R-:W-:Y:S01]  /*5960*/  MOV R137, R148 ;  /* 0x0000009400897202 */ /* 0x000fe20000000f00 */
[----:B------:R-:W-:Y:S01]  /*5970*/  FADD.FTZ R150, R144, -R150 ;  /* 0x8000009690967221 */ /* 0x000fe20000010000 */
[----:B------:R-:W-:Y:S01]  /*5980*/  FADD.FTZ R144, R151, -R141 ;  /* 0x8000008d97907221 */ /* 0x000fe20000010000 */
[----:B------:R-:W-:Y:S01]  /*5990*/  @P1 SHF.L.U32 R136, R136, 0x10, RZ ;  /* 0x0000001088881819 */ /* 0x000fe200000006ff */
[----:B------:R-:W-:Y:S01]  /*59a0*/  FADD.FTZ R158, R158, -R147 ;  /* 0x800000939e9e7221 */ /* 0x000fe20000010000 */
[----:B------:R-:W-:Y:S01]  /*59b0*/  FMUL.FTZ R141, R2, R145 ;  /* 0x00000091028d7220 */ /* 0x000fe20000410000 */
[-CC-:B------:R-:W-:Y:S01]  /*59c0*/  FFMA.FTZ R143, R143, R190.reuse, R189.reuse ;  /* 0x000000be8f8f7223 */ /* 0x180fe200000100bd */
[----:B------:R-:W-:Y:S01]  /*59d0*/  LOP3.LUT P4, RZ, R137, 0xff, RZ, 0xc0, !PT ;  /* 0x000000ff89ff7812 */ /* 0x000fe2000788c0ff */
[-CC-:B------:R-:W-:Y:S01]  /*59e0*/  FFMA.FTZ R142, R142, R190.reuse, R189.reuse ;  /* 0x000000be8e8e7223 */ /* 0x180fe200000100bd */
[-CC-:B------:R-:W-:Y:S01]  /*59f0*/  FFMA.FTZ R140, R140, R190.reuse, R189.reuse ;  /* 0x000000be8c8c7223 */ /* 0x180fe200000100bd */
[----:B------:R-:W-:Y:S01]  /*5a00*/  FFMA.FTZ R146, R146, R190, R189 ;  /* 0x000000be92927223 */ /* 0x000fe200000100bd */
[----:B------:R-:W-:Y:S01]  /*5a10*/  @P1 SHF.L.U32 R137, R125, 0x10, RZ ;  /* 0x000000107d891819 */ /* 0x000fe200000006ff */
[----:B------:R-:W-:Y:S01]  /*5a20*/  FMUL.FTZ R151, R2, R158 ;  /* 0x0000009e02977220 */ /* 0x000fe20000410000 */
[--C-:B------:R-:W-:Y:S01]  /*5a30*/  @P1 FADD.FTZ R141, R141, R136.reuse ;  /* 0x000000888d8d1221 */ /* 0x100fe20000010000 */
[----:B------:R-:W-:Y:S01]  /*5a40*/  FADD.FTZ R143, R156, -R143 ;  /* 0x8000008f9c8f7221 */ /* 0x000fe20000010000 */
[----:B------:R-:W-:Y:S01]  /*5a50*/  @P1 PRMT R136, R127, 0x7632, R136 ;  /* 0x000076327f881816 */ /* 0x000fe20000000088 */
[----:B------:R-:W-:Y:S01]  /*5a60*/  FADD.FTZ R142, R157, -R142 ;  /* 0x8000008e9d8e7221 */ /* 0x000fe20000010000 */
[----:B------:R-:W-:Y:S01]  /*5a70*/  FADD.FTZ R152, R152, -R140 ;  /* 0x8000008c98987221 */ /* 0x000fe20000010000 */
[----:B------:R-:W-:Y:S01]  /*5a80*/  FADD.FTZ R146, R153, -R146 ;  /* 0x8000009299927221 */ /* 0x000fe20000010000 */
[C---:B------:R-:W-:Y:S01]  /*5a90*/  FMUL.FTZ R147, R2.reuse, R150 ;  /* 0x0000009602937220 */ /* 0x040fe20000410000 */
[----:B------:R-:W-:Y:S01]  /*5aa0*/  @P1 FADD.FTZ R151, R151, R137 ;  /* 0x0000008997971221 */ /* 0x000fe20000010000 */
[C---:B------:R-:W-:Y:S01]  /*5ab0*/  FMUL.FTZ R150, R2.reuse, R143 ;  /* 0x0000008f02967220 */ /* 0x040fe20000410000 */
[----:B------:R-:W-:Y:S01]  /*5ac0*/  @P1 SHF.L.U32 R137, R127, 0x10, RZ ;  /* 0x000000107f891819 */ /* 0x000fe200000006ff */
[----:B------:R-:W-:Y:S01]  /*5ad0*/  FMUL.FTZ R140, R2, R142 ;  /* 0x0000008e028c7220 */ /* 0x000fe20000410000 */
[----:B------:R-:W-:Y:S01]  /*5ae0*/  @P1 SHF.L.U32 R136, R136, 0x10, RZ ;  /* 0x0000001088881819 */ /* 0x000fe200000006ff */
[C---:B------:R-:W-:Y:S01]  /*5af0*/  FMUL.FTZ R143, R2.reuse, R152 ;  /* 0x00000098028f7220 */ /* 0x040fe20000410000 */
[C---:B------:R-:W-:Y:S01]  /*5b00*/  FMUL.FTZ R144, R2.reuse, R144 ;  /* 0x0000009002907220 */ /* 0x040fe20000410000 */
[----:B------:R-:W-:Y:S01]  /*5b10*/  FMUL.FTZ R142, R2, R146 ;  /* 0x00000092028e7220 */ /* 0x000fe20000410000 */
[----:B------:R-:W-:Y:S01]  /*5b20*/  @P1 SHF.L.U32 R2, R124, 0x10, RZ ;  /* 0x000000107c021819 */ /* 0x000fe200000006ff */
[----:B------:R-:W-:Y:S01]  /*5b30*/  @P1 FADD.FTZ R143, R143, R137 ;  /* 0x000000898f8f1221 */ /* 0x000fe20000010000 */
[----:B------:R-:W-:Y:S01]  /*5b40*/  @P1 PRMT R145, R125, 0x7632, R145 ;  /* 0x000076327d911816 */ /* 0x000fe20000000091 */
[----:B------:R-:W-:Y:S01]  /*5b50*/  @P1 FADD.FTZ R144, R144, R136 ;  /* 0x0000008890901221 */ /* 0x000fe20000010000 */
[C---:B------:R-:W-:Y:S01]  /*5b60*/  @P1 SHF.L.U32 R146, R126.reuse, 0x10, RZ ;  /* 0x000000107e921819 */ /* 0x040fe200000006ff */
[----:B------:R-:W0:Y:S01]  /*5b70*/  @P2 LDC.64 R136, c[0x0][0x308] ;  /* 0x0000c200ff882b82 */ /* 0x000e220000000a00 */
[----:B------:R-:W-:Y:S01]  /*5b80*/  @P1 SHF.L.U32 R145, R145, 0x10, RZ ;  /* 0x0000001091911819 */ /* 0x000fe200000006ff */
[--C-:B------:R-:W-:Y:S01]  /*5b90*/  @P1 FADD.FTZ R147, R147, R2.reuse ;  /* 0x0000000293931221 */ /* 0x100fe20000010000 */
[----:B------:R-:W-:Y:S01]  /*5ba0*/  @P1 PRMT R2, R126, 0x7632, R2 ;  /* 0x000076327e021816 */ /* 0x000fe20000000002 */
[--C-:B------:R-:W-:Y:S01]  /*5bb0*/  @P1 FADD.FTZ R150, R150, R146.reuse ;  /* 0x0000009296961221 */ /* 0x100fe20000010000 */
[----:B------:R-:W-:Y:S01]  /*5bc0*/  @P5 PRMT R146, R138, 0x7632, R146 ;  /* 0x000076328a925816 */ /* 0x000fe20000000092 */
[----:B------:R-:W-:Y:S01]  /*5bd0*/  @P1 FADD.FTZ R140, R140, R145 ;  /* 0x000000918c8c1221 */ /* 0x000fe20000010000 */
[----:B------:R-:W-:-:S02]  /*5be0*/  @P1 SHF.L.U32 R2, R2, 0x10, RZ ;  /* 0x0000001002021819 */ /* 0x000fc400000006ff */
[----:B------:R-:W-:Y:S02]  /*5bf0*/  @P6 PRMT R145, R139, 0x7632, R145 ;  /* 0x000076328b916816 */ /* 0x000fe40000000091 */
[----:B------:R-:W-:Y:S01]  /*5c00*/  @P5 SHF.L.U32 R146, R146, 0x10, RZ ;  /* 0x0000001092925819 */ /* 0x000fe200000006ff */
[----:B------:R-:W-:Y:S01]  /*5c10*/  @P1 FADD.FTZ R142, R142, R2 ;  /* 0x000000028e8e1221 */ /* 0x000fe20000010000 */
[----:B------:R-:W-:Y:S02]  /*5c20*/  @P6 SHF.L.U32 R145, R145, 0x10, RZ ;  /* 0x0000001091916819 */ /* 0x000fe400000006ff */
[----:B------:R-:W-:Y:S02]  /*5c30*/  CS2R R138, SRZ ;  /* 0x00000000008a7805 */ /* 0x000fe4000001ff00 */
[----:B------:R-:W-:Y:S01]  /*5c40*/  @P2 F2FP.BF16.F32.PACK_AB R153, RZ, R150 ;  /* 0x00000096ff99223e */ /* 0x000fe200000010ff */
[----:B------:R-:W-:Y:S01]  /*5c50*/  @P5 FMUL.FTZ R139, R186, R146 ;  /* 0x00000092ba8b5220 */ /* 0x000fe20000410000 */
[----:B------:R-:W-:Y:S01]  /*5c60*/  @P2 F2FP.BF16.F32.PACK_AB R2, RZ, R147 ;  /* 0x00000093ff02223e */ /* 0x000fe200000010ff */
[----:B------:R-:W-:Y:S01]  /*5c70*/  @P6 FMUL.FTZ R138, R175, R145 ;  /* 0x00000091af8a6220 */ /* 0x000fe20000410000 */
[----:B------:R-:W-:-:S02]  /*5c80*/  @P2 F2FP.BF16.F32.PACK_AB R146, RZ, R151 ;  /* 0x00000097ff92223e */ /* 0x000fc400000010ff */
[----:B------:R-:W-:Y:S02]  /*5c90*/  @P2 F2FP.BF16.F32.PACK_AB R156, RZ, R143 ;  /* 0x0000008fff9c223e */ /* 0x000fe400000010ff */
[----:B------:R-:W-:Y:S02]  /*5ca0*/  @P2 F2FP.BF16.F32.PACK_AB R155, RZ, R142 ;  /* 0x0000008eff9b223e */ /* 0x000fe400000010ff */
[----:B------:R-:W-:Y:S02]  /*5cb0*/  @P2 PRMT R130, R153, 0x7610, R130 ;  /* 0x0000761099822816 */ /* 0x000fe40000000082 */
[----:B------:R-:W-:Y:S02]  /*5cc0*/  LOP3.LUT P5, RZ, R148, 0xff0000, RZ, 0xc0, !PT ;  /* 0x00ff000094ff7812 */ /* 0x000fe400078ac0ff */
[----:B------:R-:W-:Y:S01]  /*5cd0*/  LOP3.LUT P1, RZ, R149, 0xff, RZ, 0xc0, !PT ;  /* 0x000000ff95ff7812 */ /* 0x000fe2000782c0ff */
[----:B------:R-:W-:Y:S01]  /*5ce0*/  FMUL.FTZ R151, R151, R0 ;  /* 0x0000000097977220 */ /* 0x000fe20000410000 */
[----:B------:R-:W-:-:S02]  /*5cf0*/  @P2 F2FP.BF16.F32.PACK_AB R145, RZ, R141 ;  /* 0x0000008dff91223e */ /* 0x000fc400000010ff */
[----:B------:R-:W-:Y:S01]  /*5d00*/  @P2 PRMT R128, R2, 0x7610, R128 ;  /* 0x0000761002802816 */ /* 0x000fe20000000080 */
[----:B------:R-:W-:Y:S01]  /*5d10*/  FMUL.FTZ R2, R147, R0 ;  /* 0x0000000093027220 */ /* 0x000fe20000410000 */
[----:B------:R-:W-:Y:S02]  /*5d20*/  @P2 F2FP.BF16.F32.PACK_AB R152, RZ, R140 ;  /* 0x0000008cff98223e */ /* 0x000fe400000010ff */
[----:B------:R-:W-:Y:S02]  /*5d30*/  @P2 F2FP.BF16.F32.PACK_AB R157, RZ, R144 ;  /* 0x00000090ff9d223e */ /* 0x000fe400000010ff */
[----:B------:R-:W-:Y:S02]  /*5d40*/  @P2 PRMT R129, R146, 0x7610, R129 ;  /* 0x0000761092812816 */ /* 0x000fe40000000081 */
[----:B------:R-:W-:Y:S02]  /*5d50*/  @P2 PRMT R131, R156, 0x7610, R131 ;  /* 0x000076109c832816 */ /* 0x000fe40000000083 */
[----:B------:R-:W-:Y:S01]  /*5d60*/  @P2 PRMT R130, R130, 0x5410, R155 ;  /* 0x0000541082822816 */ /* 0x000fe2000000009b */
[----:B------:R-:W-:Y:S01]  /*5d70*/  FMUL.FTZ R155, R150, R0 ;  /* 0x00000000969b7220 */ /* 0x000fe20000410000 */
[----:B------:R-:W-:Y:S01]  /*5d80*/  @P2 PRMT R128, R128, 0x5410, R145 ;  /* 0x0000541080802816 */ /* 0x000fe20000000091 */
[----:B------:R-:W-:Y:S01]  /*5d90*/  HFMA2.MMA R145, -RZ, RZ, 0, 0 ;  /* 0x00000000ff917435 */ /* 0x000fe200000001ff */
[----:B------:R-:W-:Y:S01]  /*5da0*/  FMUL.FTZ R150, R151, UR15 ;  /* 0x0000000f97967c20 */ /* 0x000fe20008410000 */
[----:B------:R-:W-:Y:S01]  /*5db0*/  @P2 PRMT R129, R129, 0x5410, R152 ;  /* 0x0000541081812816 */ /* 0x000fe20000000098 */
[----:B0-----:R-:W-:Y:S01]  /*5dc0*/  @P2 IMAD.WIDE.U32 R136, R3, 0x10, R136 ;  /* 0x0000001003882825 */ /* 0x001fe200078e0088 */
[----:B------:R-:W-:-:S03]  /*5dd0*/  @P2 PRMT R131, R131, 0x5410, R157 ;  /* 0x0000541083832816 */ /* 0x000fc6000000009d */
[----:B------:R-:W-:Y:S01]  /*5de0*/  FMUL.FTZ R2, R2, UR15 ;  /* 0x0000000f02027c20 */ /* 0x000fe20008410000 */
[----:B------:R-:W-:Y:S01]  /*5df0*/  FMUL.FTZ R155, R155, UR15 ;  /* 0x0000000f9b9b7c20 */ /* 0x000fe20008410000 */
[----:B------:R0:W-:Y:S01]  /*5e00*/  @P2 STG.E.128 desc[UR6][R136.64], R128 ;  /* 0x0000008088002986 */ /* 0x0001e2000c101d06 */
[----:B---3--:R-:W-:Y:S01]  /*5e10*/  FADD.FTZ R243, R194, R243 ;  /* 0x000000f3c2f37221 */ /* 0x008fe20000010000 */
[----:B------:R-:W-:Y:S01]  /*5e20*/  CS2R R146, SRZ ;  /* 0x0000000000927805 */ /* 0x000fe2000001ff00 */
[-C--:B------:R-:W-:Y:S01]  /*5e30*/  FMUL.FTZ R142, R142, R0.reuse ;  /* 0x000000008e8e7220 */ /* 0x080fe20000410000 */
[----:B----4-:R-:W-:Y:S01]  /*5e40*/  FADD.FTZ R242, R195, R242 ;  /* 0x000000f2c3f27221 */ /* 0x010fe20000010000 */
[-C--:B------:R-:W-:Y:S01]  /*5e50*/  FMUL.FTZ R141, R141, R0.reuse ;  /* 0x000000008d8d7220 */ /* 0x080fe20000410000 */
[----:B------:R-:W-:Y:S01]  /*5e60*/  FADD.FTZ R241, R184, R241 ;  /* 0x000000f1b8f17221 */ /* 0x000fe20000010000 */
[----:B------:R-:W-:Y:S01]  /*5e70*/  FADD.FTZ R240, R178, R240 ;  /* 0x000000f0b2f07221 */ /* 0x000fe20000010000 */
[-C--:B------:R-:W-:Y:S01]  /*5e80*/  FMUL.FTZ R140, R140, R0.reuse ;  /* 0x000000008c8c7220 */ /* 0x080fe20000410000 */
[-C--:B------:R-:W-:Y:S01]  /*5e90*/  FMUL.FTZ R143, R143, R0.reuse ;  /* 0x000000008f8f7220 */ /* 0x080fe20000410000 */
[----:B------:R-:W-:Y:S01]  /*5ea0*/  FADD.FTZ R239, R185, R239 ;  /* 0x000000efb9ef7221 */ /* 0x000fe20000010000 */
[----:B------:R-:W-:Y:S01]  /*5eb0*/  FMUL.FTZ R0, R144, R0 ;  /* 0x0000000090007220 */ /* 0x000fe20000410000 */
[----:B0-----:R-:W-:Y:S01]  /*5ec0*/  FMUL.FTZ R137, R34, R150 ;  /* 0x0000009622897220 */ /* 0x001fe20000410000 */
[----:B------:R-:W-:Y:S01]  /*5ed0*/  FADD.FTZ R238, R212, R238 ;  /* 0x000000eed4ee7221 */ /* 0x000fe20000010000 */
[----:B------:R-:W-:-:S03]  /*5ee0*/  FMUL.FTZ R142, R142, UR15 ;  /* 0x0000000f8e8e7c20 */ /* 0x000fc60008410000 */
[----:B------:R-:W-:Y:S01]  /*5ef0*/  FSEL R137, R137, RZ, P5 ;  /* 0x000000ff89897208 */ /* 0x000fe20002800000 */
[----:B------:R-:W-:Y:S01]  /*5f00*/  FADD.FTZ R236, R214, R236 ;  /* 0x000000ecd6ec7221 */ /* 0x000fe20000010000 */
[----:B------:R-:W-:Y:S01]  /*5f10*/  FMUL.FTZ R144, R141, UR15 ;  /* 0x0000000f8d907c20 */ /* 0x000fe20008410000 */
[----:B------:R-:W-:Y:S01]  /*5f20*/  LOP3.LUT P2, RZ, R148, 0xff00, RZ, 0xc0, !PT ;  /* 0x0000ff0094ff7812 */ /* 0x000fe2000784c0ff */
[----:B------:R-:W-:Y:S01]  /*5f30*/  FADD.FTZ R234, R216, R234 ;  /* 0x000000ead8ea7221 */ /* 0x000fe20000010000 */
[----:B------:R-:W-:Y:S01]  /*5f40*/  LOP3.LUT P6, RZ, R149, 0xff0000, RZ, 0xc0, !PT ;  /* 0x00ff000095ff7812 */ /* 0x000fe200078cc0ff */
[----:B------:R-:W-:Y:S01]  /*5f50*/  FADD.FTZ R237, R213, R237 ;  /* 0x000000edd5ed7221 */ /* 0x000fe20000010000 */
[----:B------:R-:W-:Y:S01]  /*5f60*/  FADD.FTZ R226, R183, R226 ;  /* 0x000000e2b7e27221 */ /* 0x000fe20000010000 */
[----:B------:R-:W-:Y:S01]  /*5f70*/  FMUL.FTZ R143, R143, UR15 ;  /* 0x0000000f8f8f7c20 */ /* 0x000fe20008410000 */
[----:B------:R-:W-:Y:S01]  /*5f80*/  FMUL.FTZ R141, R29, R142 ;  /* 0x0000008e1d8d7220 */ /* 0x000fe20000410000 */
[----:B------:R-:W-:Y:S01]  /*5f90*/  FADD.FTZ R235, R215, R235 ;  /* 0x000000ebd7eb7221 */ /* 0x000fe20000010000 */
[----:B------:R-:W-:Y:S01]  /*5fa0*/  FMUL.FTZ R140, R140, UR15 ;  /* 0x0000000f8c8c7c20 */ /* 0x000fe20008410000 */
[----:B------:R-:W-:Y:S01]  /*5fb0*/  FADD.FTZ R227, R182, R227 ;  /* 0x000000e3b6e37221 */ /* 0x000fe20000010000 */
[----:B------:R-:W-:Y:S01]  /*5fc0*/  FMUL.FTZ R0, R0, UR15 ;  /* 0x0000000f00007c20 */ /* 0x000fe20008410000 */
[----:B------:R-:W-:Y:S01]  /*5fd0*/  FADD.FTZ R225, R203, R225 ;  /* 0x000000e1cbe17221 */ /* 0x000fe20000010000 */
[----:B------:R-:W-:Y:S01]  /*5fe0*/  FADD.FTZ R224, R202, R224 ;  /* 0x000000e0cae07221 */ /* 0x000fe20000010000 */
[----:B------:R-:W-:Y:S01]  /*5ff0*/  FADD.FTZ R200, R139, R200 ;  /* 0x000000c88bc87221 */ /* 0x000fe20000010000 */
[----:B------:R-:W-:Y:S01]  /*6000*/  FADD.FTZ R222, R205, R222 ;  /* 0x000000decdde7221 */ /* 0x000fe20000010000 */
[----:B------:R-:W-:Y:S01]  /*6010*/  FMUL.FTZ R139, R35, R140 ;  /* 0x0000008c238b7220 */ /* 0x000fe20000410000 */
        /* <DEDUP_REMOVED lines=12> */
[----:B------:R-:W-:-:S02]  /*60e0*/  IADD3 R174, R174, UR20, RZ ;  /* 0x00000014aeae7c10 */ /* 0x000fc4000fffe0ff */
[----:B------:R-:W-:Y:S01]  /*60f0*/  SEL R179, RZ, 0x1, P3 ;  /* 0x00000001ffb37807 */ /* 0x000fe20001800000 */
[----:B--2---:R-:W-:Y:S01]  /*6100*/  FADD.FTZ R198, R138, R198 ;  /* 0x000000c68ac67221 */ /* 0x004fe20000010000 */
[----:B------:R-:W-:Y:S01]  /*6110*/  FMUL.FTZ R138, R33, R144 ;  /* 0x00000090218a7220 */ /* 0x000fe20000410000 */
[----:B------:R-:W-:Y:S02]  /*6120*/  @P4 SHF.L.U32 R151, R132, 0x10, RZ ;  /* 0x0000001084974819 */ /* 0x000fe400000006ff */
[----:B------:R-:W-:Y:S02]  /*6130*/  @P5 SHF.L.U32 R152, R133, 0x10, RZ ;  /* 0x0000001085985819 */ /* 0x000fe400000006ff */
[----:B------:R-:W-:Y:S01]  /*6140*/  @P1 SHF.L.U32 R153, R134, 0x10, RZ ;  /* 0x0000001086991819 */ /* 0x000fe200000006ff */
[----:B------:R-:W-:Y:S01]  /*6150*/  @P4 FMUL.FTZ R145, R2, R151 ;  /* 0x0000009702914220 */ /* 0x000fe20000410000 */
[----:B------:R-:W-:Y:S01]  /*6160*/  FMUL.FTZ R2, R32, R2 ;  /* 0x0000000220027220 */ /* 0x000fe20000410000 */
[----:B------:R-:W-:Y:S01]  /*6170*/  FADD.FTZ R196, R193, R196 ;  /* 0x000000c4c1c47221 */ /* 0x000fe20000010000 */
[----:B------:R-:W-:Y:S01]  /*6180*/  FADD.FTZ R160, R191, R160 ;  /* 0x000000a0bfa07221 */ /* 0x000fe20000010000 */
[----:B------:R-:W-:-:S04]  /*6190*/  FADD.FTZ R161, R192, R161 ;  /* 0x000000a1c0a17221 */ /* 0x000fc80000010000 */
[----:B------:R0:W-:Y:S01]  /*61a0*/  STL [R1+0xa4], R160 ;  /* 0x0000a4a001007387 */ /* 0x0001e20000100800 */
[----:B------:R-:W-:Y:S01]  /*61b0*/  @P5 FMUL.FTZ R146, R150, R152 ;  /* 0x0000009896925220 */ /* 0x000fe20000410000 */
[----:B------:R-:W-:Y:S01]  /*61c0*/  @P1 FMUL.FTZ R147, R155, R153 ;  /* 0x000000999b931220 */ /* 0x000fe20000410000 */
[----:B------:R-:W-:Y:S01]  /*61d0*/  FSEL R136, R2, RZ, P4 ;  /* 0x000000ff02887208 */ /* 0x000fe20002000000 */
[----:B------:R0:W-:Y:S01]  /*61e0*/  STL [R1+0xa0], R161 ;  /* 0x0000a0a101007387 */ /* 0x0001e20000100800 */
[----:B------:R-:W-:Y:S01]  /*61f0*/  FMUL.FTZ R155, R28, R155 ;  /* 0x0000009b1c9b7220 */ /* 0x000fe20000410000 */
[----:B------:R-:W-:Y:S02]  /*6200*/  LEA R2, P5, R3, UR18, 0x4 ;  /* 0x0000001203027c11 */ /* 0x000fe4000f8a20ff */
[----:B------:R0:W-:Y:S01]  /*6210*/  STL [R1+0xac], R196 ;  /* 0x0000acc401007387 */ /* 0x0001e20000100800 */
[----:B------:R-:W-:-:S03]  /*6220*/  LOP3.LUT P4, RZ, R148, 0xff000000, RZ, 0xc0, !PT ;  /* 0xff00000094ff7812 */ /* 0x000fc6000788c0ff */
[----:B------:R0:W-:Y:S01]  /*6230*/  STL [R1+0xa8], R243 ;  /* 0x0000a8f301007387 */ /* 0x0001e20000100800 */
[----:B------:R-:W-:-:S03]  /*6240*/  LEA.HI.X R3, R3, UR19, RZ, 0x4, P5 ;  /* 0x0000001303037c11 */ /* 0x000fc6000a8f24ff */
[----:B------:R0:W-:Y:S01]  /*6250*/  STL [R1+0xb4], R242 ;  /* 0x0000b4f201007387 */ /* 0x0001e20000100800 */
[----:B------:R-:W-:-:S03]  /*6260*/  FSEL R155, R155, RZ, P1 ;  /* 0x000000ff9b9b7208 */ /* 0x000fc60000800000 */
[----:B------:R0:W-:Y:S01]  /*6270*/  STL [R1+0xb0], R241 ;  /* 0x0000b0f101007387 */ /* 0x0001e20000100800 */
[----:B------:R-:W-:-:S03]  /*6280*/  LOP3.LUT P5, RZ, R149, 0xff000000, RZ, 0xc0, !PT ;  /* 0xff00000095ff7812 */ /* 0x000fc600078ac0ff */
[----:B------:R0:W-:Y:S01]  /*6290*/  STL [R1+0xbc], R240 ;  /* 0x0000bcf001007387 */ /* 0x0001e20000100800 */
[----:B------:R-:W-:-:S03]  /*62a0*/  LOP3.LUT P1, RZ, R149, 0xff00, RZ, 0xc0, !PT ;  /* 0x0000ff0095ff7812 */ /* 0x000fc6000782c0ff */
[----:B------:R0:W-:Y:S01]  /*62b0*/  STL [R1+0xb8], R239 ;  /* 0x0000b8ef01007387 */ /* 0x0001e20000100800 */
[----:B------:R-:W-:-:S03]  /*62c0*/  FMUL.FTZ R148, R30, R143 ;  /* 0x0000008f1e947220 */ /* 0x000fc60000410000 */
[----:B------:R0:W-:Y:S01]  /*62d0*/  STL [R1+0xc4], R238 ;  /* 0x0000c4ee01007387 */ /* 0x0001e20000100800 */
[----:B------:R-:W-:-:S03]  /*62e0*/  FSEL R150, R141, RZ, P1 ;  /* 0x000000ff8d967208 */ /* 0x000fc60000800000 */
[----:B------:R0:W-:Y:S01]  /*62f0*/  STL [R1+0xcc], R236 ;  /* 0x0000ccec01007387 */ /* 0x0001e20000100800 */
[----:B------:R-:W-:-:S03]  /*6300*/  FMUL.FTZ R149, R31, R0 ;  /* 0x000000001f957220 */ /* 0x000fc60000410000 */
[----:B------:R0:W-:Y:S01]  /*6310*/  STL [R1+0xd4], R234 ;  /* 0x0000d4ea01007387 */ /* 0x0001e20000100800 */
[----:B------:R-:W-:-:S03]  /*6320*/  FSEL R141, R138, RZ, P2 ;  /* 0x000000ff8a8d7208 */ /* 0x000fc60001000000 */
[----:B------:R0:W-:Y:S04]  /*6330*/  STL [R1+0xc0], R237 ;  /* 0x0000c0ed01007387 */ /* 0x0001e80000100800 */
[----:B------:R0:W-:Y:S01]  /*6340*/  STL [R1+0xdc], R226 ;  /* 0x0000dce201007387 */ /* 0x0001e20000100800 */
[----:B------:R-:W-:-:S03]  /*6350*/  FSEL R151, R148, RZ, P6 ;  /* 0x000000ff94977208 */ /* 0x000fc60003000000 */
[----:B------:R0:W-:Y:S01]  /*6360*/  STL [R1+0xc8], R235 ;  /* 0x0000c8eb01007387 */ /* 0x0001e20000100800 */
[----:B------:R-:W-:-:S03]  /*6370*/  FSEL R148, R139, RZ, P4 ;  /* 0x000000ff8b947208 */ /* 0x000fc60002000000 */
[----:B------:R0:W-:Y:S01]  /*6380*/  STL [R1+0xd0], R227 ;  /* 0x0000d0e301007387 */ /* 0x0001e20000100800 */
[----:B------:R-:W-:-:S03]  /*6390*/  F2FP.BF16.F32.PACK_AB R136, R141, R136 ;  /* 0x000000888d88723e */ /* 0x000fc600000010ff */
[----:B------:R0:W-:Y:S01]  /*63a0*/  STL [R1+0xd8], R225 ;  /* 0x0000d8e101007387 */ /* 0x0001e20000100800 */
[----:B------:R-:W-:-:S03]  /*63b0*/  FSEL R152, R149, RZ, P5 ;  /* 0x000000ff95987208 */ /* 0x000fc60002800000 */
[----:B------:R0:W-:Y:S01]  /*63c0*/  STL [R1+0xe4], R224 ;  /* 0x0000e4e001007387 */ /* 0x0001e20000100800 */
[----:B------:R-:W-:-:S03]  /*63d0*/  @P2 PRMT R141, R132, 0x7632, R141 ;  /* 0x00007632848d2816 */ /* 0x000fc6000000008d */
[----:B------:R0:W-:Y:S01]  /*63e0*/  STL [R1+0xec], R222 ;  /* 0x0000ecde01007387 */ /* 0x0001e20000100800 */
[----:B------:R-:W-:Y:S02]  /*63f0*/  @P4 PRMT R149, R133, 0x7632, R149 ;  /* 0x0000763285954816 */ /* 0x000fe40000000095 */
[C---:B------:R-:W-:Y:S01]  /*6400*/  @P6 SHF.L.U32 R132, R135.reuse, 0x10, RZ ;  /* 0x0000001087846819 */ /* 0x040fe200000006ff */
[----:B------:R0:W-:Y:S01]  /*6410*/  STL [R1+0xf4], R220 ;  /* 0x0000f4dc01007387 */ /* 0x0001e20000100800 */
[----:B------:R-:W-:-:S03]  /*6420*/  @P5 PRMT R135, R135, 0x7632, R135 ;  /* 0x0000763287875816 */ /* 0x000fc60000000087 */
[----:B------:R0:W-:Y:S01]  /*6430*/  STL [R1+0xe0], R223 ;  /* 0x0000e0df01007387 */ /* 0x0001e20000100800 */
[----:B------:R-:W-:Y:S01]  /*6440*/  F2FP.BF16.F32.PACK_AB R137, R148, R137 ;  /* 0x000000899489723e */ /* 0x000fe200000010ff */
[----:B------:R-:W-:Y:S01]  /*6450*/  HFMA2.MMA R148, -RZ, RZ, 0, 0 ;  /* 0x00000000ff947435 */ /* 0x000fe200000001ff */
[----:B------:R-:W-:Y:S01]  /*6460*/  @P1 PRMT R134, R134, 0x7632, R134 ;  /* 0x0000763286861816 */ /* 0x000fe20000000086 */
[----:B------:R0:W-:Y:S01]  /*6470*/  STL [R1+0xfc], R218 ;  /* 0x0000fcda01007387 */ /* 0x0001e20000100800 */
[----:B------:R-:W-:-:S03]  /*6480*/  @P2 SHF.L.U32 R141, R141, 0x10, RZ ;  /* 0x000000108d8d2819 */ /* 0x000fc600000006ff */
[----:B------:R0:W-:Y:S01]  /*6490*/  STL [R1+0xe8], R221 ;  /* 0x0000e8dd01007387 */ /* 0x0001e20000100800 */
[----:B------:R-:W-:Y:S02]  /*64a0*/  F2FP.BF16.F32.PACK_AB R139, R152, R151 ;  /* 0x00000097988b723e */ /* 0x000fe400000010ff */
[----:B------:R-:W-:Y:S02]  /*64b0*/  CS2R R152, SRZ ;  /* 0x0000000000987805 */ /* 0x000fe4000001ff00 */
[----:B------:R-:W-:Y:S01]  /*64c0*/  @P4 SHF.L.U32 R149, R149, 0x10, RZ ;  /* 0x0000001095954819 */ /* 0x000fe200000006ff */
[----:B------:R0:W-:Y:S01]  /*64d0*/  STL [R1+0xf0], R219 ;  /* 0x0000f0db01007387 */ /* 0x0001e20000100800 */
[----:B------:R-:W-:-:S03]  /*64e0*/  @P5 SHF.L.U32 R135, R135, 0x10, RZ ;  /* 0x0000001087875819 */ /* 0x000fc600000006ff */
[----:B------:R0:W-:Y:S01]  /*64f0*/  STL [R1+0xf8], R217 ;  /* 0x0000f8d901007387 */ /* 0x0001e20000100800 */
[----:B------:R-:W-:Y:S01]  /*6500*/  @P1 SHF.L.U32 R151, R134, 0x10, RZ ;  /* 0x0000001086971819 */ /* 0x000fe200000006ff */
[----:B------:R-:W-:Y:S02]  /*6510*/  @P6 FMUL.FTZ R152, R143, R132 ;  /* 0x000000848f986220 */ /* 0x000fe40000410000 */
[----:B------:R0:W-:Y:S01]  /*6520*/  STL [R1+0x104], R211 ;  /* 0x000104d301007387 */ /* 0x0001e20000100800 */
[----:B------:R-:W-:Y:S01]  /*6530*/  MOV R133, RZ ;  /* 0x000000ff00857202 */ /* 0x000fe20000000f00 */
[----:B------:R-:W-:Y:S02]  /*6540*/  @P2 FMUL.FTZ R133, R144, R141 ;  /* 0x0000008d90852220 */ /* 0x000fe40000410000 */
[----:B------:R0:W-:Y:S01]  /*6550*/  STL [R1+0x10c], R209 ;  /* 0x00010cd101007387 */ /* 0x0001e20000100800 */
[----:B------:R-:W-:Y:S01]  /*6560*/  FADD.FTZ R197, R145, R197 ;  /* 0x000000c591c57221 */ /* 0x000fe20000010000 */
[----:B------:R-:W-:-:S02]  /*6570*/  F2FP.BF16.F32.PACK_AB R138, R150, R155 ;  /* 0x0000009b968a723e */ /* 0x000fc400000010ff */
[----:B------:R0:W-:Y:S01]  /*6580*/  STL [R1+0x114], R201 ;  /* 0x000114c901007387 */ /* 0x0001e20000100800 */
[----:B------:R-:W-:Y:S01]  /*6590*/  @P4 FMUL.FTZ R148, R140, R149 ;  /* 0x000000958c944220 */ /* 0x000fe20000410000 */
[----:B------:R-:W-:Y:S02]  /*65a0*/  FADD.FTZ R187, R146, R187 ;  /* 0x000000bb92bb7221 */ /* 0x000fe40000010000 */
[----:B------:R0:W-:Y:S01]  /*65b0*/  STL [R1+0x100], R210 ;  /* 0x000100d201007387 */ /* 0x0001e20000100800 */
[----:B------:R-:W-:Y:S01]  /*65c0*/  MOV R150, RZ ;  /* 0x000000ff00967202 */ /* 0x000fe20000000f00 */
[----:B------:R-:W-:Y:S01]  /*65d0*/  @P5 FMUL.FTZ R153, R0, R135 ;  /* 0x0000008700995220 */ /* 0x000fe20000410000 */
[----:B------:R-:W-:Y:S01]  /*65e0*/  FADD.FTZ R180, R147, R180 ;  /* 0x000000b493b47221 */ /* 0x000fe20000010000 */
[----:B------:R0:W-:Y:S01]  /*65f0*/  STL [R1+0x11c], R199 ;  /* 0x00011cc701007387 */ /* 0x0001e20000100800 */
[----:B------:R-:W-:Y:S01]  /*6600*/  @P1 FMUL.FTZ R150, R142, R151 ;  /* 0x000000978e961220 */ /* 0x000fe20000410000 */
[----:B------:R-:W-:-:S02]  /*6610*/  FADD.FTZ R170, R152, R170 ;  /* 0x000000aa98aa7221 */ /* 0x000fc40000010000 */
[----:B------:R0:W-:Y:S01]  /*6620*/  STL [R1+0x108], R208 ;  /* 0x000108d001007387 */ /* 0x0001e20000100800 */
[----:B------:R-:W-:Y:S01]  /*6630*/  FADD.FTZ R188, R133, R188 ;  /* 0x000000bc85bc7221 */ /* 0x000fe20000010000 */
[----:B------:R-:W-:Y:S02]  /*6640*/  FADD.FTZ R181, R148, R181 ;  /* 0x000000b594b57221 */ /* 0x000fe40000010000 */
[----:B------:R0:W-:Y:S01]  /*6650*/  STL [R1+0x110], R200 ;  /* 0x000110c801007387 */ /* 0x0001e20000100800 */
[----:B------:R-:W-:-:S03]  /*6660*/  FADD.FTZ R169, R153, R169 ;  /* 0x000000a999a97221 */ /* 0x000fc60000010000 */
        /* <DEDUP_REMOVED lines=40> */
[----:B------:R0:W5:Y:S04]  /*68f0*/  LDL.LU R61, [R1] ;  /* 0x00000000013d7983 */ /* 0x0001680000300800 */
        /* <DEDUP_REMOVED lines=87> */
[----:B0-----:R-:W-:-:S07]  /*6e70*/  MOV R119, R169 ;  /* 0x000000a900777202 */ /* 0x001fce0000000f00 */
.L_x_4806:
        /* <DEDUP_REMOVED lines=12> */
[----:B-----5:R-:W-:Y:S03]  /*6f40*/  STG.E.128 desc[UR6][R2.64], R32 ;  /* 0x0000002002007986 */ /* 0x020fe6000c101d06 */
        /* <DEDUP_REMOVED lines=31> */
.L_x_4807:
[----:B------:R-:W-:Y:S01]  /*7140*/  HFMA2.MMA R137, -RZ, RZ, 0, 9.5367431640625e-07 ;  /* 0x00000010ff897435 */ /* 0x000fe200000001ff */
[----:B------:R-:W-:Y:S02]  /*7150*/  MOV R138, R132 ;  /* 0x00000084008a7202 */ /* 0x000fe40000000f00 */
[----:B------:R-:W-:Y:S02]  /*7160*/  MOV R136, 0x1f ;  /* 0x0000001f00887802 */ /* 0x000fe40000000f00 */
[----:B------:R-:W-:-:S07]  /*7170*/  MOV R134, 0xffffffff ;  /* 0xffffffff00867802 */ /* 0x000fce0000000f00 */
[----:B-----5:R-:W-:Y:S05]  /*7180*/  WARPSYNC.COLLECTIVE R134, `(.L_x_4810) ;  /* 0x0000000086087348 */ /* 0x020fea0003c00000 */
[----:B------:R0:W1:Y:S02]  /*7190*/  SHFL.DOWN P5, R139, R138, R137, R136 ;  /* 0x080000898a8b7389 */ /* 0x00006400000a0088 */
[----:B01---5:R-:W-:Y:S01]  /*71a0*/  ENDCOLLECTIVE ;  /* 0x000000000000791b */ /* 0x023fe20003800000 */
.L_x_4810:
[----:B------:R-:W-:Y:S01]  /*71b0*/  MOV R138, R133 ;  /* 0x00000085008a7202 */ /* 0x000fe20000000f00 */
[----:B------:R-:W-:-:S07]  /*71c0*/  FADD.FTZ R132, R132, R139 ;  /* 0x0000008b84847221 */ /* 0x000fce0000010000 */
[----:B------:R-:W-:Y:S05]  /*71d0*/  WARPSYNC.COLLECTIVE R134, `(.L_x_4811) ;  /* 0x0000000086087348 */ /* 0x000fea0003c00000 */
[----:B------:R0:W1:Y:S02]  /*71e0*/  SHFL.DOWN P5, R139, R138, R137, R136 ;  /* 0x080000898a8b7389 */ /* 0x00006400000a0088 */
[----:B01----:R-:W-:Y:S01]  /*71f0*/  ENDCOLLECTIVE ;  /* 0x000000000000791b */ /* 0x003fe20003800000 */
.L_x_4811:
[----:B------:R-:W-:Y:S01]  /*7200*/  HFMA2.MMA R137, -RZ, RZ, 0, 4.76837158203125e-07 ;  /* 0x00000008ff897435 */ /* 0x000fe200000001ff */
[----:B------:R-:W-:Y:S01]  /*7210*/  MOV R138, R132 ;  /* 0x00000084008a7202 */ /* 0x000fe20000000f00 */
[----:B------:R-:W-:-:S09]  /*7220*/  FADD.FTZ R133, R133, R139 ;  /* 0x0000008b85857221 */ /* 0x000fd20000010000 */
[----:B------:R-:W-:Y:S05]  /*7230*/  WARPSYNC.COLLECTIVE R134, `(.L_x_4812) ;  /* 0x0000000086087348 */ /* 0x000fea0003c00000 */
[----:B------:R0:W1:Y:S02]  /*7240*/  SHFL.DOWN P5, R139, R138, R137, R136 ;  /* 0x080000898a8b7389 */ /* 0x00006400000a0088 */
[----:B01----:R-:W-:Y:S01]  /*7250*/  ENDCOLLECTIVE ;  /* 0x000000000000791b */ /* 0x003fe20003800000 */
.L_x_4812:
[----:B------:R-:W-:Y:S01]  /*7260*/  MOV R138, R133 ;  /* 0x00000085008a7202 */ /* 0x000fe20000000f00 */
[----:B------:R-:W-:-:S07]  /*7270*/  FADD.FTZ R132, R132, R139 ;  /* 0x0000008b84847221 */ /* 0x000fce0000010000 */
[----:B------:R-:W-:Y:S05]  /*7280*/  WARPSYNC.COLLECTIVE R134, `(.L_x_4813) ;  /* 0x0000000086087348 */ /* 0x000fea0003c00000 */
[----:B------:R0:W1:Y:S02]  /*7290*/  SHFL.DOWN P5, R139, R138, R137, R136 ;  /* 0x080000898a8b7389 */ /* 0x00006400000a0088 */
[----:B01----:R-:W-:Y:S01]  /*72a0*/  ENDCOLLECTIVE ;  /* 0x000000000000791b */ /* 0x003fe20003800000 */
.L_x_4813:
[----:B------:R-:W-:Y:S01]  /*72b0*/  HFMA2.MMA R137, -RZ, RZ, 0, 2.384185791015625e-07 ;  /* 0x00000004ff897435 */ /* 0x000fe200000001ff */
[----:B------:R-:W-:Y:S01]  /*72c0*/  MOV R138, R132 ;  /* 0x00000084008a7202 */ /* 0x000fe20000000f00 */
[----:B------:R-:W-:-:S09]  /*72d0*/  FADD.FTZ R133, R133, R139 ;  /* 0x0000008b85857221 */ /* 0x000fd20000010000 */
[----:B------:R-:W-:Y:S05]  /*72e0*/  WARPSYNC.COLLECTIVE R134, `(.L_x_4814) ;  /* 0x0000000086087348 */ /* 0x000fea0003c00000 */
[----:B------:R0:W1:Y:S02]  /*72f0*/  SHFL.DOWN P5, R139, R138, R137, R136 ;  /* 0x080000898a8b7389 */ /* 0x00006400000a0088 */
[----:B01----:R-:W-:Y:S01]  /*7300*/  ENDCOLLECTIVE ;  /* 0x000000000000791b */ /* 0x003fe20003800000 */
.L_x_4814:
[----:B------:R-:W-:Y:S01]  /*7310*/  MOV R138, R133 ;  /* 0x00000085008a7202 */ /* 0x000fe20000000f00 */
[----:B------:R-:W-:-:S07]  /*7320*/  FADD.FTZ R132, R132, R139 ;  /* 0x0000008b84847221 */ /* 0x000fce0000010000 */
[----:B------:R-:W-:Y:S05]  /*7330*/  WARPSYNC.COLLECTIVE R134, `(.L_x_4815) ;  /* 0x0000000086087348 */ /* 0x000fea0003c00000 */
[----:B------:R0:W1:Y:S02]  /*7340*/  SHFL.DOWN P5, R139, R138, R137, R136 ;  /* 0x080000898a8b7389 */ /* 0x00006400000a0088 */
[----:B01----:R-:W-:Y:S01]  /*7350*/  ENDCOLLECTIVE ;  /* 0x000000000000791b */ /* 0x003fe20003800000 */
.L_x_4815:
[----:B------:R-:W-:Y:S01]  /*7360*/  HFMA2.MMA R137, -RZ, RZ, 0, 1.1920928955078125e-07 ;  /* 0x00000002ff897435 */ /* 0x000fe200000001ff */
[----:B------:R-:W-:Y:S01]  /*7370*/  MOV R138, R132 ;  /* 0x00000084008a7202 */ /* 0x000fe20000000f00 */
[----:B------:R-:W-:-:S09]  /*7380*/  FADD.FTZ R133, R133, R139 ;  /* 0x0000008b85857221 */ /* 0x000fd20000010000 */
[----:B------:R-:W-:Y:S05]  /*7390*/  WARPSYNC.COLLECTIVE R134, `(.L_x_4816) ;  /* 0x0000000086087348 */ /* 0x000fea0003c00000 */
[----:B------:R0:W1:Y:S02]  /*73a0*/  SHFL.DOWN P5, R139, R138, R137, R136 ;  /* 0x080000898a8b7389 */ /* 0x00006400000a0088 */
[----:B01----:R-:W-:Y:S01]  /*73b0*/  ENDCOLLECTIVE ;  /* 0x000000000000791b */ /* 0x003fe20003800000 */
.L_x_4816:
[----:B------:R-:W-:Y:S01]  /*73c0*/  MOV R138, R133 ;  /* 0x00000085008a7202 */ /* 0x000fe20000000f00 */
[----:B------:R-:W-:-:S07]  /*73d0*/  FADD.FTZ R132, R132, R139 ;  /* 0x0000008b84847221 */ /* 0x000fce0000010000 */
[----:B------:R-:W-:Y:S05]  /*73e0*/  WARPSYNC.COLLECTIVE R134, `(.L_x_4817) ;  /* 0x0000000086087348 */ /* 0x000fea0003c00000 */
[----:B------:R0:W1:Y:S02]  /*73f0*/  SHFL.DOWN P5, R139, R138, R137, R136 ;  /* 0x080000898a8b7389 */ /* 0x00006400000a0088 */
[----:B01----:R-:W-:Y:S01]  /*7400*/  ENDCOLLECTIVE ;  /* 0x000000000000791b */ /* 0x003fe20003800000 */
.L_x_4817:
[----:B------:R-:W-:Y:S01]  /*7410*/  HFMA2.MMA R137, -RZ, RZ, 0, 5.9604644775390625e-08 ;  /* 0x00000001ff897435 */ /* 0x000fe200000001ff */
[----:B------:R-:W-:Y:S01]  /*7420*/  MOV R138, R132 ;  /* 0x00000084008a7202 */ /* 0x000fe20000000f00 */
[----:B------:R-:W-:-:S09]  /*7430*/  FADD.FTZ R133, R133, R139 ;  /* 0x0000008b85857221 */ /* 0x000fd20000010000 */
[----:B------:R-:W-:Y:S05]  /*7440*/  WARPSYNC.COLLECTIVE R134, `(.L_x_4818) ;  /* 0x0000000086087348 */ /* 0x000fea0003c00000 */
[----:B------:R0:W1:Y:S02]  /*7450*/  SHFL.DOWN P5, R139, R138, R137, R136 ;  /* 0x080000898a8b7389 */ /* 0x00006400000a0088 */
[----:B01----:R-:W-:Y:S01]  /*7460*/  ENDCOLLECTIVE ;  /* 0x000000000000791b */ /* 0x003fe20003800000 */
.L_x_4818:
[----:B------:R-:W-:Y:S02]  /*7470*/  MOV R138, R133 ;  /* 0x00000085008a7202 */ /* 0x000fe40000000f00 */
[----:B------:R-:W-:-:S07]  /*7480*/  MOV R135, R139 ;  /* 0x0000008b00877202 */ /* 0x000fce0000000f00 */
[----:B------:R-:W-:Y:S05]  /*7490*/  WARPSYNC.COLLECTIVE R134, `(.L_x_4819) ;  /* 0x0000000086087348 */ /* 0x000fea0003c00000 */
[----:B------:R0:W1:Y:S02]  /*74a0*/  SHFL.DOWN P5, R139, R138, R137, R136 ;  /* 0x080000898a8b7389 */ /* 0x00006400000a0088 */
[----:B01----:R-:W-:Y:S01]  /*74b0*/  ENDCOLLECTIVE ;  /* 0x000000000000791b */ /* 0x003fe20003800000 */
.L_x_4819:
[----:B------:R-:W-:Y:S01]  /*74c0*/  MOV R134, R139 ;  /* 0x0000008b00867202 */ /* 0x000fe20000000f00 */
[----:B------:R-:W-:Y:S06]  /*74d0*/  BRA `(.L_x_4820) ;  /* 0xffffffbc003c7947 */ /* 0x000fec000383ffff */
.L_x_4821:
        /* <DEDUP_REMOVED lines=10> */
.L_x_16525:


//--------------------- .text._ZN10layer_norm22ln_bwd_finalize_kernelINS_22Kernel_traits_finalizeILj5120Ef13__nv_bfloat16S2_S2_fjLb1ELj1024ELj4ENS_18Kernel_traits_baseILj5120EfS2_S2_S2_fjLj1024EEEEELb1ELb0EEEvNS_9BwdParamsE --------------------------
	.section	.text._ZN10layer_norm22ln_bwd_finalize_kernelINS_22Kernel_traits_finalizeILj5120Ef13__nv_bfloat16S2_S2_fjLb1ELj1024ELj4ENS_18Kernel_traits_baseILj5120EfS2_S2_S2_fjLj1024EEEEELb1ELb0EEEvNS_9BwdParamsE,"ax",@progbits
	.align	128
        .global         _ZN10layer_norm22ln_bwd_finalize_kernelINS_22Kernel_traits_finalizeILj5120Ef13__nv_bfloat16S2_S2_fjLb1ELj1024ELj4ENS_18Kernel_traits_baseILj5120EfS2_S2_S2_fjLj1024EEEEELb1ELb0EEEvNS_9BwdParamsE
        .type           _ZN10layer_norm22ln_bwd_finalize_kernelINS_22Kernel_traits_finalizeILj5120Ef13__nv_bfloat16S2_S2_fjLb1ELj1024ELj4ENS_18Kernel_traits_baseILj5120EfS2_S2_S2_fjLj1024EEEEELb1ELb0EEEvNS_9BwdParamsE,@function
        .size           _ZN10layer_norm22ln_bwd_finalize_kernelINS_22Kernel_traits_finalizeILj5120Ef13__nv_bfloat16S2_S2_fjLb1ELj1024ELj4ENS_18Kernel_traits_baseILj5120EfS2_S2_S2_fjLj1024EEEEELb1ELb0EEEvNS_9BwdParamsE,(.L_x_16526 - _ZN10layer_norm22ln_bwd_finalize_kernelINS_22Kernel_traits_finalizeILj5120Ef13__nv_bfloat16S2_S2_fjLb1ELj1024ELj4ENS_18Kernel_traits_baseILj5120EfS2_S2_S2_fjLj1024EEEEELb1ELb0EEEvNS_9BwdParamsE)
        .other          _ZN10layer_norm22ln_bwd_finalize_kernelINS_22Kernel_traits_finalizeILj5120Ef13__nv_bfloat16S2_S2_fjLb1ELj1024ELj4ENS_18Kernel_traits_baseILj5120EfS2_S2_S2_fjLj1024EEEEELb1ELb0EEEvNS_9BwdParamsE,@"STO_CUDA_ENTRY STV_DEFAULT"
_ZN10layer_norm22ln_bwd_finalize_kernelINS_22Kernel_traits_finalizeILj5120Ef13__nv_bfloat16S2_S2_fjLb1ELj1024ELj4ENS_18Kernel_traits_baseILj5120EfS2_S2_S2_fjLj1024EEEEELb1ELb0EEEvNS_9BwdParamsE:
.text._ZN10layer_norm22ln_bwd_finalize_kernelINS_22Kernel_traits_finalizeILj5120Ef13__nv_bfloat16S2_S2_fjLb1ELj1024ELj4ENS_18Kernel_traits_baseILj5120EfS2_S2_S2_fjLj1024EEEEELb1ELb0EEEvNS_9BwdParamsE:
        /* <DEDUP_REMOVED lines=24> */
.L_x_4834:
[----:B0--3--:R-:W0:Y:S01]  /*0180*/  LDC R8, c[0x0][0x210] ;  /* 0x00008400ff087b82 */ /* 0x009e220000000800 */
[----:B------:R-:W-:Y:S01]  /*0190*/  BSSY B0, `(.L_x_4822) ;  /* 0x0000086000007945 */ /* 0x000fe20003800000 */
[----:B------:R-:W-:Y:S01]  /*01a0*/  HFMA2.MMA R11, -RZ, RZ, 0, 0 ;  /* 0x00000000ff0b7435 */ /* 0x000fe200000001ff */
[----:B------:R-:W-:Y:S01]  /*01b0*/  MOV R22, RZ ;  /* 0x000000ff00167202 */ /* 0x000fe20000000f00 */
[----:B------:R-:W-:-:S04]  /*01c0*/  HFMA2.MMA R24, -RZ, RZ, 0, 0 ;  /* 0x00000000ff187435 */ /* 0x000fc800000001ff */
[----:B-1----:R-:W1:Y:S01]  /*01d0*/  LDC R9, c[0x0][0x218] ;  /* 0x00008600ff097b82 */ /* 0x002e620000000800 */
[----:B0-----:R-:W-:-:S04]  /*01e0*/  ISETP.GE.U32.AND P1, PT, R3, R8, PT ;  /* 0x000000080300720c */ /* 0x001fc80003f26070 */
[----:B-1----:R-:W-:-:S13]  /*01f0*/  ISETP.GE.U32.OR P1, PT, R4, R9, P1 ;  /* 0x000000090400720c */ /* 0x002fda0000f26470 */
[----:B--2---:R-:W-:Y:S05]  /*0200*/  @P1 BRA `(.L_x_4823) ;  /* 0x0000000400f81947 */ /* 0x004fea0003800000 */
[----:B------:R-:W-:Y:S01]  /*0210*/  ISETP.GE.U32.AND P2, PT, R3, R8, PT ;  /* 0x000000080300720c */ /* 0x000fe20003f46070 */
[----:B------:R-:W-:-:S12]  /*0220*/  IMAD.MOV.U32 R23, RZ, RZ, R3 ;  /* 0x000000ffff177224 */ /* 0x000fd800078e0003 */
        /* <DEDUP_REMOVED lines=13> */
[----:B------:R-:W-:Y:S02]  /*0300*/  ISETP.LE.U32.OR P1, PT, R10, 0x60, P1 ;  /* 0x000000600a00780c */ /* 0x000fe40000f23470 */
[----:B------:R-:W-:Y:S02]  /*0310*/  MOV R24, RZ ;  /* 0x000000ff00187202 */ /* 0x000fe40000000f00 */
[----:B------:R-:W-:Y:S02]  /*0320*/  MOV R22, RZ ;  /* 0x000000ff00167202 */ /* 0x000fe40000000f00 */
[----:B------:R-:W-:Y:S01]  /*0330*/  MOV R11, RZ ;  /* 0x000000ff000b7202 */ /* 0x000fe20000000f00 */
[----:B------:R-:W-:Y:S01]  /*0340*/  BSSY B1, `(.L_x_4824) ;  /* 0x0000039000017945 */ /* 0x000fe20003800000 */
[----:B---3--:R-:W-:Y:S01]  /*0350*/  @P2 FADD.FTZ R24, R24, R13 ;  /* 0x0000000d18182221 */ /* 0x008fe20000010000 */
[----:B----4-:R-:W-:Y:S02]  /*0360*/  @P2 FADD.FTZ R22, R22, R15 ;  /* 0x0000000f16162221 */ /* 0x010fe40000010000 */
[----:B--2---:R-:W-:Y:S01]  /*0370*/  @P2 FADD.FTZ R11, R11, R16 ;  /* 0x000000100b0b2221 */ /* 0x004fe20000010000 */
[----:B------:R-:W-:Y:S01]  /*0380*/  PLOP3.LUT P2, PT, P2, PT, PT, 0x8, 0x0 ;  /* 0x000000000000781c */ /* 0x000fe2000174e170 */
[----:B------:R-:W-:-:S12]  /*0390*/  @P1 BRA `(.L_x_4825) ;  /* 0x0000000000cc1947 */ /* 0x000fd80003800000 */
[----:B------:R-:W-:Y:S02]  /*03a0*/  PLOP3.LUT P2, PT, PT, PT, PT, 0x8, 0x0 ;  /* 0x000000000000781c */ /* 0x000fe40003f4e170 */
[----:B------:R-:W-:-:S11]  /*03b0*/  IADD3 R12, R8, -0x60, RZ ;  /* 0xffffffa0080c7810 */ /* 0x000fd60007ffe0ff */
.L_x_4826:
[----:B------:R-:W0:Y:S01]  /*03c0*/  LDC.64 R14, c[0x0][0x2d0] ;  /* 0x0000b400ff0e7b82 */ /* 0x000e220000000a00 */
[C---:B------:R-:W-:Y:S01]  /*03d0*/  IADD3 R27, R23.reuse, 0x20, RZ ;  /* 0x00000020171b7810 */ /* 0x040fe20007ffe0ff */
[----:B------:R-:W-:-:S04]  /*03e0*/  IMAD R25, R23, R9, R4 ;  /* 0x0000000917197224 */ /* 0x000fc800078e0204 */
[----:B------:R-:W-:Y:S02]  /*03f0*/  IMAD R27, R27, R9, R4 ;  /* 0x000000091b1b7224 */ /* 0x000fe400078e0204 */
[----:B0-----:R-:W-:-:S04]  /*0400*/  IMAD.WIDE.U32 R20, R25, 0x4, R14 ;  /* 0x0000000419147825 */ /* 0x001fc800078e000e */
[----:B------:R-:W-:Y:S01]  /*0410*/  IMAD.WIDE.U32 R16, R27, 0x4, R14 ;  /* 0x000000041b107825 */ /* 0x000fe200078e000e */
[----:B------:R0:W2:Y:S04]  /*0420*/  LDG.E R26, desc[UR6][R20.64] ;  /* 0x00000006141a7981 */ /* 0x0000a8000c1e1900 */
[----:B------:R1:W3:Y:S01]  /*0430*/  LDG.E R10, desc[UR6][R16.64] ;  /* 0x00000006100a7981 */ /* 0x0002e2000c1e1900 */
[C---:B------:R-:W-:Y:S01]  /*0440*/  VIADD R19, R23.reuse, 0x40 ;  /* 0x0000004017137836 */ /* 0x040fe20000000000 */
[----:B------:R-:W-:-:S03]  /*0450*/  IADD3 R29, R23, 0x60, RZ ;  /* 0x00000060171d7810 */ /* 0x000fc60007ffe0ff */
[-CC-:B------:R-:W-:Y:S02]  /*0460*/  IMAD R19, R19, R9.reuse, R4.reuse ;  /* 0x0000000913137224 */ /* 0x180fe400078e0204 */
[----:B------:R-:W-:Y:S02]  /*0470*/  IMAD R29, R29, R9, R4 ;  /* 0x000000091d1d7224 */ /* 0x000fe400078e0204 */
[--C-:B0-----:R-:W-:Y:S01]  /*0480*/  IMAD.WIDE.U32 R20, R19, 0x4, R14.reuse ;  /* 0x0000000413147825 */ /* 0x101fe200078e000e */
[----:B-1----:R-:W0:Y:S03]  /*0490*/  LDC.64 R16, c[0x0][0x2d8] ;  /* 0x0000b600ff107b82 */ /* 0x002e260000000a00 */
        /* <DEDUP_REMOVED lines=23> */
[----:B------:R-:W-:-:S04]  /*0610*/  IADD3 R23, R23, 0x80, RZ ;  /* 0x0000008017177810 */ /* 0x000fc80007ffe0ff */
        /* <DEDUP_REMOVED lines=11> */
.L_x_4825:
[----:B------:R-:W-:Y:S05]  /*06d0*/  BSYNC B1 ;  /* 0x0000000000017941 */ /* 0x000fea0003800000 */
.L_x_4824:
        /* <DEDUP_REMOVED lines=31> */
.L_x_4828:
[----:B------:R-:W-:Y:S05]  /*08d0*/  BSYNC B1 ;  /* 0x0000000000017941 */ /* 0x000fea0003800000 */
.L_x_4827:
        /* <DEDUP_REMOVED lines=16> */
.L_x_4829:
[----:B------:R-:W-:Y:S05]  /*09e0*/  BSYNC B1 ;  /* 0x0000000000017941 */ /* 0x000fea0003800000 */
.L_x_4823:
[----:B------:R-:W-:Y:S05]  /*09f0*/  BSYNC B0 ;  /* 0x0000000000007941 */ /* 0x000fea0003800000 */
.L_x_4822:
        /* <DEDUP_REMOVED lines=40> */
.L_x_4850:
        /* <DEDUP_REMOVED lines=8> */
.L_x_4830:
[----:B------:R-:W-:Y:S01]  /*0d00*/  SHF.L.U32 R8, R5, 0x1, RZ ;  /* 0x0000000105087819 */ /* 0x000fe200000006ff */
[----:B------:R-:W-:Y:S05]  /*0d10*/  WARPSYNC.ALL ;  /* 0x0000000000007948 */ /* 0x000fea0003800000 */
[----:B------:R-:W-:Y:S01]  /*0d20*/  BAR.SYNC.DEFER_BLOCKING 0x0 ;  /* 0x0000000000007b1d */ /* 0x000fe20000010000 */
[----:B------:R-:W-:-:S05]  /*0d30*/  ISETP.GE.U32.OR P1, PT, R8, R9, P0 ;  /* 0x000000090800720c */ /* 0x000fca0000726470 */
[----:B------:R-:W-:Y:S08]  /*0d40*/  BSSY B0, `(.L_x_4832) ;  /* 0x0000010000007945 */ /* 0x000ff00003800000 */
[----:B------:R-:W-:Y:S05]  /*0d50*/  @P1 BRA `(.L_x_4833) ;  /* 0x0000000000381947 */ /* 0x000fea0003800000 */
[----:B------:R-:W-:Y:S01]  /*0d60*/  SHF.L.U32 R8, R0, 0x3, RZ ;  /* 0x0000000300087819 */ /* 0x000fe200000006ff */
[----:B------:R-:W3:Y:S03]  /*0d70*/  LDC.64 R16, c[0x0][0x318] ;  /* 0x0000c600ff107b82 */ /* 0x000ee60000000a00 */
[----:B------:R-:W-:-:S05]  /*0d80*/  LOP3.LUT R20, R8, 0xf8, RZ, 0xc0, !PT ;  /* 0x000000f808147812 */ /* 0x000fca00078ec0ff */
[----:B0-2---:R-:W0:Y:S01]  /*0d90*/  LDS.64 R12, [R20+UR4+0x3000] ;  /* 0x00300004140c7984 */ /* 0x005e220008000a00 */
[----:B------:R-:W2:Y:S03]  /*0da0*/  LDC.64 R18, c[0x0][0x310] ;  /* 0x0000c400ff127b82 */ /* 0x000ea60000000a00 */
[----:B------:R-:W4:Y:S04]  /*0db0*/  LDS.64 R10, [R20+UR4+0x3080] ;  /* 0x00308004140a7984 */ /* 0x000f280008000a00 */
[----:B------:R-:W5:Y:S01]  /*0dc0*/  LDS.64 R8, [R20+UR4+0x3100] ;  /* 0x0031000414087984 */ /* 0x000f620008000a00 */
[----:B------:R-:W1:Y:S01]  /*0dd0*/  LDC.64 R14, c[0x0][0x330] ;  /* 0x0000cc00ff0e7b82 */ /* 0x000e620000000a00 */
[----:B---3--:R-:W-:-:S04]  /*0de0*/  IMAD.WIDE.U32 R16, R5, 0x8, R16 ;  /* 0x0000000805107825 */ /* 0x008fc800078e0010 */
[----:B--2---:R-:W-:-:S04]  /*0df0*/  IMAD.WIDE.U32 R18, R5, 0x8, R18 ;  /* 0x0000000805127825 */ /* 0x004fc800078e0012 */
[----:B-1----:R-:W-:Y:S01]  /*0e00*/  IMAD.WIDE.U32 R14, R5, 0x8, R14 ;  /* 0x00000008050e7825 */ /* 0x002fe200078e000e */
[----:B0-----:R3:W-:Y:S04]  /*0e10*/  STG.E.64 desc[UR6][R16.64], R12 ;  /* 0x0000000c10007986 */ /* 0x0017e8000c101b06 */
[----:B----4-:R3:W-:Y:S04]  /*0e20*/  STG.E.64 desc[UR6][R18.64], R10 ;  /* 0x0000000a12007986 */ /* 0x0107e8000c101b06 */
[----:B-----5:R3:W-:Y:S02]  /*0e30*/  STG.E.64 desc[UR6][R14.64], R8 ;  /* 0x000000080e007986 */ /* 0x0207e4000c101b06 */
.L_x_4833:
[----:B------:R-:W-:Y:S05]  /*0e40*/  BSYNC B0 ;  /* 0x0000000000007941 */ /* 0x000fea0003800000 */
.L_x_4832:
[C---:B------:R-:W-:Y:S01]  /*0e50*/  ISETP.GT.U32.AND P1, PT, R4.reuse, -0x1401, PT ;  /* 0xffffebff0400780c */ /* 0x040fe20003f24070 */
[----:B------:R-:W-:Y:S01]  /*0e60*/  VIADD R4, R4, 0x1400 ;  /* 0x0000140004047836 */ /* 0x000fe20000000000 */
[----:B------:R-:W-:-:S11]  /*0e70*/  IADD3 R5, R5, 0xa00, RZ ;  /* 0x00000a0005057810 */ /* 0x000fd60007ffe0ff */
[----:B------:R-:W-:Y:S05]  /*0e80*/  @P1 BRA `(.L_x_4834) ;  /* 0xfffffff000bc1947 */ /* 0x000fea000383ffff */
[----:B------:R-:W-:Y:S05]  /*0e90*/  EXIT ;  /* 0x000000000000794d */ /* 0x000fea0003800000 */
.L_x_4831:
[----:B0-----:R-:W-:Y:S01]  /*0ea0*/  HFMA2.MMA R24, -RZ, RZ, 0, 5.9604644775390625e-08 ;  /* 0x00000001ff187435 */ /* 0x001fe200000001ff */
[----:B----4-:R-:W-:Y:S02]  /*0eb0*/  MOV R23, R10 ;  /* 0x0000000a00177202 */ /* 0x010fe40000000f00 */
[----:B------:R-:W-:Y:S02]  /*0ec0*/  MOV R25, 0x1f ;  /* 0x0000001f00197802 */ /* 0x000fe40000000f00 */
[----:B------:R-:W-:-:S07]  /*0ed0*/  MOV R20, 0xffffffff ;  /* 0xffffffff00147802 */ /* 0x000fce0000000f00 */
[----:B-123--:R-:W-:Y:S05]  /*0ee0*/  WARPSYNC.COLLECTIVE R20, `(.L_x_4835) ;  /* 0x0000000014087348 */ /* 0x00efea0003c00000 */
[----:B------:R0:W4:Y:S02]  /*0ef0*/  SHFL.BFLY P2, R22, R23, R24, R25 ;  /* 0x0c00001817167389 */ /* 0x0001240000040019 */
[----:B01234-:R-:W-:Y:S01]  /*0f00*/  ENDCOLLECTIVE ;  /* 0x000000000000791b */ /* 0x01ffe20003800000 */
.L_x_4835:
[----:B------:R-:W-:Y:S01]  /*0f10*/  IMAD.MOV.U32 R24, RZ, RZ, 0x2 ;  /* 0x00000002ff187424 */ /* 0x000fe200078e00ff */
[----:B------:R-:W-:-:S05]  /*0f20*/  MOV R11, R22 ;  /* 0x00000016000b7202 */ /* 0x000fca0000000f00 */
[----:B------:R-:W-:-:S05]  /*0f30*/  FADD.FTZ R11, R10, R11 ;  /* 0x0000000b0a0b7221 */ /* 0x000fca0000010000 */
[----:B------:R-:W-:-:S07]  /*0f40*/  MOV R23, R11 ;  /* 0x0000000b00177202 */ /* 0x000fce0000000f00 */
[----:B------:R-:W-:Y:S05]  /*0f50*/  WARPSYNC.COLLECTIVE R20, `(.L_x_4836) ;  /* 0x0000000014087348 */ /* 0x000fea0003c00000 */
[----:B------:R0:W1:Y:S02]  /*0f60*/  SHFL.BFLY P2, R22, R23, R24, R25 ;  /* 0x0c00001817167389 */ /* 0x0000640000040019 */
[----:B01----:R-:W-:Y:S01]  /*0f70*/  ENDCOLLECTIVE ;  /* 0x000000000000791b */ /* 0x003fe20003800000 */
.L_x_4836:
[----:B------:R-:W-:Y:S01]  /*0f80*/  HFMA2.MMA R24, -RZ, RZ, 0, 2.384185791015625e-07 ;  /* 0x00000004ff187435 */ /* 0x000fe200000001ff */
[----:B------:R-:W-:-:S05]  /*0f90*/  MOV R14, R22 ;  /* 0x00000016000e7202 */ /* 0x000fca0000000f00 */
[----:B------:R-:W-:-:S05]  /*0fa0*/  FADD.FTZ R14, R11, R14 ;  /* 0x0000000e0b0e7221 */ /* 0x000fca0000010000 */
[----:B------:R-:W-:-:S07]  /*0fb0*/  MOV R23, R14 ;  /* 0x0000000e00177202 */ /* 0x000fce0000000f00 */
[----:B------:R-:W-:Y:S05]  /*0fc0*/  WARPSYNC.COLLECTIVE R20, `(.L_x_4837) ;  /* 0x0000000014087348 */ /* 0x000fea0003c00000 */
[----:B------:R0:W1:Y:S02]  /*0fd0*/  SHFL.BFLY P2, R22, R23, R24, R25 ;  /* 0x0c00001817167389 */ /* 0x0000640000040019 */
[----:B01----:R-:W-:Y:S01]  /*0fe0*/  ENDCOLLECTIVE ;  /* 0x000000000000791b */ /* 0x003fe20003800000 */
.L_x_4837:
[----:B------:R-:W-:Y:S01]  /*0ff0*/  HFMA2.MMA R24, -RZ, RZ, 0, 4.76837158203125e-07 ;  /* 0x00000008ff187435 */ /* 0x000fe200000001ff */
[----:B------:R-:W-:-:S05]  /*1000*/  MOV R13, R22 ;  /* 0x00000016000d7202 */ /* 0x000fca0000000f00 */
[----:B------:R-:W-:-:S05]  /*1010*/  FADD.FTZ R13, R14, R13 ;  /* 0x0000000d0e0d7221 */ /* 0x000fca0000010000 */
[----:B------:R-:W-:-:S07]  /*1020*/  MOV R23, R13 ;  /* 0x0000000d00177202 */ /* 0x000fce0000000f00 */
[----:B------:R-:W-:Y:S05]  /*1030*/  WARPSYNC.COLLECTIVE R20, `(.L_x_4838) ;  /* 0x0000000014087348 */ /* 0x000fea0003c00000 */
[----:B------:R0:W1:Y:S02]  /*1040*/  SHFL.BFLY P2, R22, R23, R24, R25 ;  /* 0x0c00001817167389 */ /* 0x0000640000040019 */
[----:B01----:R-:W-:Y:S01]  /*1050*/  ENDCOLLECTIVE ;  /* 0x000000000000791b */ /* 0x003fe20003800000 */
.L_x_4838:
[----:B------:R-:W-:Y:S01]  /*1060*/  HFMA2.MMA R24, -RZ, RZ, 0, 9.5367431640625e-07 ;  /* 0x00000010ff187435 */ /* 0x000fe200000001ff */
[----:B------:R-:W-:-:S05]  /*1070*/  MOV R10, R22 ;  /* 0x00000016000a7202 */ /* 0x000fca0000000f00 */
[----:B------:R-:W-:-:S04]  /*1080*/  FADD.FTZ R11, R13, R10 ;  /* 0x0000000a0d0b7221 */ /* 0x000fc80000010000 */
[----:B------:R-:W-:-:S07]  /*1090*/  IMAD.MOV.U32 R23, RZ, RZ, R11 ;  /* 0x000000ffff177224 */ /* 0x000fce00078e000b */
[----:B------:R-:W-:Y:S05]  /*10a0*/  WARPSYNC.COLLECTIVE R20, `(.L_x_4839) ;  /* 0x0000000014087348 */ /* 0x000fea0003c00000 */
[----:B------:R0:W1:Y:S02]  /*10b0*/  SHFL.BFLY P2, R22, R23, R24, R25 ;  /* 0x0c00001817167389 */ /* 0x0000640000040019 */
[----:B01----:R-:W-:Y:S01]  /*10c0*/  ENDCOLLECTIVE ;  /* 0x000000000000791b */ /* 0x003fe20003800000 */
.L_x_4839:
[----:B------:R-:W-:Y:S01]  /*10d0*/  HFMA2.MMA R24, -RZ, RZ, 0, 5.9604644775390625e-08 ;  /* 0x00000001ff187435 */ /* 0x000fe200000001ff */
[----:B------:R-:W-:Y:S02]  /*10e0*/  MOV R23, R12 ;  /* 0x0000000c00177202 */ /* 0x000fe40000000f00 */
[----:B------:R-:W-:-:S08]  /*10f0*/  MOV R10, R22 ;  /* 0x00000016000a7202 */ /* 0x000fd00000000f00 */
[----:B------:R-:W-:Y:S05]  /*1100*/  WARPSYNC.COLLECTIVE R20, `(.L_x_4840) ;  /* 0x0000000014087348 */ /* 0x000fea0003c00000 */
[----:B------:R0:W1:Y:S02]  /*1110*/  SHFL.BFLY P2, R22, R23, R24, R25 ;  /* 0x0c00001817167389 */ /* 0x0000640000040019 */
[----:B01----:R-:W-:Y:S01]  /*1120*/  ENDCOLLECTIVE ;  /* 0x000000000000791b */ /* 0x003fe20003800000 */
.L_x_4840:
[----:B------:R-:W-:Y:S01]  /*1130*/  HFMA2.MMA R24, -RZ, RZ, 0, 1.1920928955078125e-07 ;  /* 0x00000002ff187435 */ /* 0x000fe200000001ff */
[----:B------:R-:W-:-:S05]  /*1140*/  MOV R13, R22 ;  /* 0x00000016000d7202 */ /* 0x000fca0000000f00 */
[----:B------:R-:W-:-:S05]  /*1150*/  FADD.FTZ R15, R12, R13 ;  /* 0x0000000d0c0f7221 */ /* 0x000fca0000010000 */
[----:B------:R-:W-:-:S07]  /*1160*/  MOV R23, R15 ;  /* 0x0000000f00177202 */ /* 0x000fce0000000f00 */
[----:B------:R-:W-:Y:S05]  /*1170*/  WARPSYNC.COLLECTIVE R20, `(.L_x_4841) ;  /* 0x0000000014087348 */ /* 0x000fea0003c00000 */
[----:B------:R0:W1:Y:S02]  /*1180*/  SHFL.BFLY P2, R22, R23, R24, R25 ;  /* 0x0c00001817167389 */ /* 0x0000640000040019 */
[----:B01----:R-:W-:Y:S01]  /*1190*/  ENDCOLLECTIVE ;  /* 0x000000000000791b */ /* 0x003fe20003800000 */
.L_x_4841:
[----:B------:R-:W-:Y:S01]  /*11a0*/  HFMA2.MMA R24, -RZ, RZ, 0, 2.384185791015625e-07 ;  /* 0x00000004ff187435 */ /* 0x000fe200000001ff */
[----:B------:R-:W-:-:S04]  /*11b0*/  IMAD.MOV.U32 R16, RZ, RZ, R22 ;  /* 0x000000ffff107224 */ /* 0x000fc800078e0016 */
[----:B------:R-:W-:-:S05]  /*11c0*/  FADD.FTZ R16, R15, R16 ;  /* 0x000000100f107221 */ /* 0x000fca0000010000 */
[----:B------:R-:W-:-:S07]  /*11d0*/  MOV R23, R16 ;  /* 0x0000001000177202 */ /* 0x000fce0000000f00 */
[----:B------:R-:W-:Y:S05]  /*11e0*/  WARPSYNC.COLLECTIVE R20, `(.L_x_4842) ;  /* 0x0000000014087348 */ /* 0x000fea0003c00000 */
[----:B------:R0:W1:Y:S02]  /*11f0*/  SHFL.BFLY P2, R22, R23, R24, R25 ;  /* 0x0c00001817167389 */ /* 0x0000640000040019 */
[----:B01----:R-:W-:Y:S01]  /*1200*/  ENDCOLLECTIVE ;  /* 0x000000000000791b */ /* 0x003fe20003800000 */
.L_x_4842:
[----:B------:R-:W-:Y:S01]  /*1210*/  HFMA2.MMA R24, -RZ, RZ, 0, 4.76837158203125e-07 ;  /* 0x00000008ff187435 */ /* 0x000fe200000001ff */
[----:B------:R-:W-:-:S05]  /*1220*/  MOV R17, R22 ;  /* 0x0000001600117202 */ /* 0x000fca0000000f00 */
[----:B------:R-:W-:-:S05]  /*1230*/  FADD.FTZ R17, R16, R17 ;  /* 0x0000001110117221 */ /* 0x000fca0000010000 */
[----:B------:R-:W-:-:S07]  /*1240*/  MOV R23, R17 ;  /* 0x0000001100177202 */ /* 0x000fce0000000f00 */
[----:B------:R-:W-:Y:S05]  /*1250*/  WARPSYNC.COLLECTIVE R20, `(.L_x_4843) ;  /* 0x0000000014087348 */ /* 0x000fea0003c00000 */
[----:B------:R0:W1:Y:S02]  /*1260*/  SHFL.BFLY P2, R22, R23, R24, R25 ;  /* 0x0c00001817167389 */ /* 0x0000640000040019 */
[----:B01----:R-:W-:Y:S01]  /*1270*/  ENDCOLLECTIVE ;  /* 0x000000000000791b */ /* 0x003fe20003800000 */
.L_x_4843:
[----:B------:R-:W-:Y:S01]  /*1280*/  IMAD.MOV.U32 R24, RZ, RZ, 0x10 ;  /* 0x00000010ff187424 */ /* 0x000fe200078e00ff */
[----:B------:R-:W-:-:S05]  /*1290*/  MOV R12, R22 ;  /* 0x00000016000c7202 */ /* 0x000fca0000000f00 */
[----:B------:R-:W-:-:S05]  /*12a0*/  FADD.FTZ R12, R17, R12 ;  /* 0x0000000c110c7221 */ /* 0x000fca0000010000 */
[----:B------:R-:W-:-:S07]  /*12b0*/  MOV R23, R12 ;  /* 0x0000000c00177202 */ /* 0x000fce0000000f00 */
[----:B------:R-:W-:Y:S05]  /*12c0*/  WARPSYNC.COLLECTIVE R20, `(.L_x_4844) ;  /* 0x0000000014087348 */ /* 0x000fea0003c00000 */
[----:B------:R0:W1:Y:S02]  /*12d0*/  SHFL.BFLY P2, R22, R23, R24, R25 ;  /* 0x0c00001817167389 */ /* 0x0000640000040019 */
[----:B01----:R-:W-:Y:S01]  /*12e0*/  ENDCOLLECTIVE ;  /* 0x000000000000791b */ /* 0x003fe20003800000 */
.L_x_4844:
[----:B------:R-:W-:Y:S01]  /*12f0*/  HFMA2.MMA R24, -RZ, RZ, 0, 5.9604644775390625e-08 ;  /* 0x00000001ff187435 */ /* 0x000fe200000001ff */
[----:B------:R-:W-:Y:S02]  /*1300*/  MOV R23, R8 ;  /* 0x0000000800177202 */ /* 0x000fe40000000f00 */
[----:B------:R-:W-:-:S08]  /*1310*/  MOV R15, R22 ;  /* 0x00000016000f7202 */ /* 0x000fd00000000f00 */
[----:B------:R-:W-:Y:S05]  /*1320*/  WARPSYNC.COLLECTIVE R20, `(.L_x_4845) ;  /* 0x0000000014087348 */ /* 0x000fea0003c00000 */
[----:B------:R0:W1:Y:S02]  /*1330*/  SHFL.BFLY P2, R22, R23, R24, R25 ;  /* 0x0c00001817167389 */ /* 0x0000640000040019 */
[----:B01----:R-:W-:Y:S01]  /*1340*/  ENDCOLLECTIVE ;  /* 0x000000000000791b */ /* 0x003fe20003800000 */
.L_x_4845:
[----:B------:R-:W-:Y:S01]  /*1350*/  HFMA2.MMA R24, -RZ, RZ, 0, 1.1920928955078125e-07 ;  /* 0x00000002ff187435 */ /* 0x000fe200000001ff */
[----:B------:R-:W-:-:S05]  /*1360*/  MOV R17, R22 ;  /* 0x0000001600117202 */ /* 0x000fca0000000f00 */
[----:B------:R-:W-:-:S05]  /*1370*/  FADD.FTZ R18, R8, R17 ;  /* 0x0000001108127221 */ /* 0x000fca0000010000 */
[----:B------:R-:W-:-:S07]  /*1380*/  MOV R23, R18 ;  /* 0x0000001200177202 */ /* 0x000fce0000000f00 */
[----:B------:R-:W-:Y:S05]  /*1390*/  WARPSYNC.COLLECTIVE R20, `(.L_x_4846) ;  /* 0x0000000014087348 */ /* 0x000fea0003c00000 */
[----:B------:R0:W1:Y:S02]  /*13a0*/  SHFL.BFLY P2, R22, R23, R24, R25 ;  /* 0x0c00001817167389 */ /* 0x0000640000040019 */
[----:B01----:R-:W-:Y:S01]  /*13b0*/  ENDCOLLECTIVE ;  /* 0x000000000000791b */ /* 0x003fe20003800000 */
.L_x_4846:
[----:B------:R-:W-:Y:S01]  /*13c0*/  HFMA2.MMA R24, -RZ, RZ, 0, 2.384185791015625e-07 ;  /* 0x00000004ff187435 */ /* 0x000fe200000001ff */
[----:B------:R-:W-:-:S05]  /*13d0*/  MOV R13, R22 ;  /* 0x00000016000d7202 */ /* 0x000fca0000000f00 */
[----:B------:R-:W-:-:S04]  /*13e0*/  FADD.FTZ R19, R18, R13 ;  /* 0x0000000d12137221 */ /* 0x000fc80000010000 */
[----:B------:R-:W-:-:S07]  /*13f0*/  IMAD.MOV.U32 R23, RZ, RZ, R19 ;  /* 0x000000ffff177224 */ /* 0x000fce00078e0013 */
[----:B------:R-:W-:Y:S05]  /*1400*/  WARPSYNC.COLLECTIVE R20, `(.L_x_4847) ;  /* 0x0000000014087348 */ /* 0x000fea0003c00000 */
[----:B------:R0:W1:Y:S02]  /*1410*/  SHFL.BFLY P2, R22, R23, R24, R25 ;  /* 0x0c00001817167389 */ /* 0x0000640000040019 */
[----:B01----:R-:W-:Y:S01]  /*1420*/  ENDCOLLECTIVE ;  /* 0x000000000000791b */ /* 0x003fe20003800000 */
.L_x_4847:
[----:B------:R-:W-:Y:S01]  /*1430*/  HFMA2.MMA R24, -RZ, RZ, 0, 4.76837158203125e-07 ;  /* 0x00000008ff187435 */ /* 0x000fe200000001ff */
[----:B------:R-:W-:-:S05]  /*1440*/  MOV R8, R22 ;  /* 0x0000001600087202 */ /* 0x000fca0000000f00 */
[----:B------:R-:W-:-:S05]  /*1450*/  FADD.FTZ R8, R19, R8 ;  /* 0x0000000813087221 */ /* 0x000fca0000010000 */
[----:B------:R-:W-:-:S07]  /*1460*/  MOV R23, R8 ;  /* 0x0000000800177202 */ /* 0x000fce0000000f00 */
[----:B------:R-:W-:Y:S05]  /*1470*/  WARPSYNC.COLLECTIVE R20, `(.L_x_4848) ;  /* 0x0000000014087348 */ /* 0x000fea0003c00000 */
[----:B------:R0:W1:Y:S02]  /*1480*/  SHFL.BFLY P2, R22, R23, R24, R25 ;  /* 0x0c00001817167389 */ /* 0x0000640000040019 */
[----:B01----:R-:W-:Y:S01]  /*1490*/  ENDCOLLECTIVE ;  /* 0x000000000000791b */ /* 0x003fe20003800000 */
.L_x_4848:
[----:B------:R-:W-:Y:S01]  /*14a0*/  HFMA2.MMA R24, -RZ, RZ, 0, 9.5367431640625e-07 ;  /* 0x00000010ff187435 */ /* 0x000fe200000001ff */
[----:B------:R-:W-:-:S05]  /*14b0*/  MOV R21, R22 ;  /* 0x0000001600157202 */ /* 0x000fca0000000f00 */
[----:B------:R-:W-:-:S05]  /*14c0*/  FADD.FTZ R21, R8, R21 ;  /* 0x0000001508157221 */ /* 0x000fca0000010000 */
[----:B------:R-:W-:-:S07]  /*14d0*/  MOV R23, R21 ;  /* 0x0000001500177202 */ /* 0x000fce0000000f00 */
[----:B------:R-:W-:Y:S05]  /*14e0*/  WARPSYNC.COLLECTIVE R20, `(.L_x_4849) ;  /* 0x0000000014087348 */ /* 0x000fea0003c00000 */
[----:B------:R0:W1:Y:S02]  /*14f0*/  SHFL.BFLY P2, R22, R23, R24, R25 ;  /* 0x0c00001817167389 */ /* 0x0000640000040019 */
[----:B01----:R-:W-:Y:S01]  /*1500*/  ENDCOLLECTIVE ;  /* 0x000000000000791b */ /* 0x003fe20003800000 */
.L_x_4849:
[----:B------:R-:W-:Y:S01]  /*1510*/  MOV R14, R22 ;  /* 0x00000016000e7202 */ /* 0x000fe20000000f00 */
[----:B------:R-:W-:Y:S06]  /*1520*/  BRA `(.L_x_4850) ;  /* 0xfffffff400d47947 */ /* 0x000fec000383ffff */
.L_x_4851:
        /* <DEDUP_REMOVED lines=13> */
.L_x_16526:


//--------------------- .text._ZN10layer_norm13ln_bwd_kernelINS_13Kernel_traitsIf13__nv_bfloat16S2_S2_fjLj5120ELj1ELj1ELj4ELj16ENS_18Kernel_traits_baseILj5120EfS2_S2_S2_fjLj128EEEEELb1ELb1ELb1ELb0EEEvNS_9BwdParamsE --------------------------
	.section	.text._ZN10layer_norm13ln_bwd_kernelINS_13Kernel_traitsIf13__nv_bfloat16S2_S2_fjLj5120ELj1ELj1ELj4ELj16ENS_18Kernel_traits_baseILj5120EfS2_S2_S2_fjLj128EEEEELb1ELb1ELb1ELb0EEEvNS_9BwdParamsE,"ax",@progbits
	.align	128
        .global         _ZN10layer_norm13ln_bwd_kernelINS_13Kernel_traitsIf13__nv_bfloat16S2_S2_fjLj5120ELj1ELj1ELj4ELj16ENS_18Kernel_traits_baseILj5120EfS2_S2_S2_fjLj128EEEEELb1ELb1ELb1ELb0EEEvNS_9BwdParamsE
        .type           _ZN10layer_norm13ln_bwd_kernelINS_13Kernel_traitsIf13__nv_bfloat16S2_S2_fjLj5120ELj1ELj1ELj4ELj16ENS_18Kernel_traits_baseILj5120EfS2_S2_S2_fjLj128EEEEELb1ELb1ELb1ELb0EEEvNS_9BwdParamsE,@function
        .size           _ZN10layer_norm13ln_bwd_kernelINS_13Kernel_traitsIf13__nv_bfloat16S2_S2_fjLj5120ELj1ELj1ELj4ELj16ENS_18Kernel_traits_baseILj5120EfS2_S2_S2_fjLj128EEEEELb1ELb1ELb1ELb0EEEvNS_9BwdParamsE,(.L_x_16527 - _ZN10layer_norm13ln_bwd_kernelINS_13Kernel_traitsIf13__nv_bfloat16S2_S2_fjLj5120ELj1ELj1ELj4ELj16ENS_18Kernel_traits_baseILj5120EfS2_S2_S2_fjLj128EEEEELb1ELb1ELb1ELb0EEEvNS_9BwdParamsE)
        .other          _ZN10layer_norm13ln_bwd_kernelINS_13Kernel_traitsIf13__nv_bfloat16S2_S2_fjLj5120ELj1ELj1ELj4ELj16ENS_18Kernel_traits_baseILj5120EfS2_S2_S2_fjLj128EEEEELb1ELb1ELb1ELb0EEEvNS_9BwdParamsE,@"STO_CUDA_ENTRY STV_DEFAULT"
_ZN10layer_norm13ln_bwd_kernelINS_13Kernel_traitsIf13__nv_bfloat16S2_S2_fjLj5120ELj1ELj1ELj4ELj16ENS_18Kernel_traits_baseILj5120EfS2_S2_S2_fjLj128EEEEELb1ELb1ELb1ELb0EEEvNS_9BwdParamsE:
.text._ZN10layer_norm13ln_bwd_kernelINS_13Kernel_traitsIf13__nv_bfloat16S2_S2_fjLj5120ELj1ELj1ELj4ELj16ENS_18Kernel_traits_baseILj5120EfS2_S2_S2_fjLj128EEEEELb1ELb1ELb1ELb0EEEvNS_9BwdParamsE:
        /* <DEDUP_REMOVED lines=68> */
[----:B------:R-:W2:Y:S01]  /*0440*/  @P0 LDC.64 R20, c[0x0][0x278] ;  /* 0x00009e00ff140b82 */ /* 0x000ea20000000a00 */
        /* <DEDUP_REMOVED lines=11> */
[----:B------:R-:W5:Y:S03]  /*0500*/  @P2 LDC.64 R26, c[0x0][0x260] ;  /* 0x00009800ff1a2b82 */ /* 0x000f660000000a00 */
[----:B------:R-:W-:-:S04]  /*0510*/  @P0 IMAD.WIDE.U32 R18, R3, 0x20, R18 ;  /* 0x0000002003120825 */ /* 0x000fc800078e0012 */
[C---:B--2---:R-:W-:Y:S01]  /*0520*/  @P0 IMAD.WIDE.U32 R20, R3.reuse, 0x20, R20 ;  /* 0x0000002003140825 */ /* 0x044fe200078e0014 */
[----:B------:R-:W-:-:S05]  /*0530*/  @P0 IADD3 R3, R3, 0x80, RZ ;  /* 0x0000008003030810 */ /* 0x000fca0007ffe0ff */
[----:B------:R-:W-:-:S04]  /*0540*/  @P1 IMAD.WIDE.U32 R22, R3, 0x20, R22 ;  /* 0x0000002003161825 */ /* 0x000fc800078e0016 */
[----:B0-----:R-:W-:-:S04]  /*0550*/  @P1 IMAD.WIDE.U32 R24, R3, 0x20, R24 ;  /* 0x0000002003181825 */ /* 0x001fc800078e0018 */
[----:B------:R-:W-:-:S04]  /*0560*/  @P1 VIADD R3, R3, 0x80 ;  /* 0x0000008003031836 */ /* 0x000fc80000000000 */
[C---:B-1----:R-:W-:Y:S01]  /*0570*/  @P2 IMAD.WIDE.U32 R12, R3.reuse, 0x20, R28 ;  /* 0x00000020030c2825 */ /* 0x042fe200078e001c */
[----:B------:R-:W2:Y:S04]  /*0580*/  @P4 LDG.E.128 R108, desc[UR4][R4.64] ;  /* 0x00000004046c4981 */ /* 0x000ea8000c1e1d00 */
[----:B---3--:R0:W3:Y:S04]  /*0590*/  @P4 LDG.E.128 R104, desc[UR4][R4.64+0x10] ;  /* 0x0000100404684981 */ /* 0x0080e8000c1e1d00 */
[----:B----4-:R-:W4:Y:S04]  /*05a0*/  @P4 LDG.E.128 R100, desc[UR4][R8.64+0x10] ;  /* 0x0000100408644981 */ /* 0x010f28000c1e1d00 */
[----:B-----5:R-:W5:Y:S04]  /*05b0*/  @P2 LDG.E.128 R32, desc[UR4][R12.64] ;  /* 0x000000040c202981 */ /* 0x020f68000c1e1d00 */
        /* <DEDUP_REMOVED lines=8> */
[----:B------:R-:W-:-:S03]  /*0640*/  @P2 IMAD.WIDE.U32 R10, R3, 0x20, R26 ;  /* 0x00000020030a2825 */ /* 0x000fc600078e001a */
[----:B------:R-:W5:Y:S04]  /*0650*/  @P0 LDG.E.128 R68, desc[UR4][R20.64+0x10] ;  /* 0x0000100414440981 */ /* 0x000f68000c1e1d00 */
[----:B------:R-:W5:Y:S04]  /*0660*/  @P0 LDG.E.128 R64, desc[UR4][R20.64] ;  /* 0x0000000414400981 */ /* 0x000f68000c1e1d00 */
[----:B------:R-:W5:Y:S04]  /*0670*/  @P1 LDG.E.128 R60, desc[UR4][R22.64] ;  /* 0x00000004163c1981 */ /* 0x000f68000c1e1d00 */
[----:B------:R-:W5:Y:S04]  /*0680*/  @P1 LDG.E.128 R56, desc[UR4][R22.64+0x10] ;  /* 0x0000100416381981 */ /* 0x000f68000c1e1d00 */
[----:B------:R-:W5:Y:S04]  /*0690*/  @P1 LDG.E.128 R52, desc[UR4][R24.64+0x10] ;  /* 0x0000100418341981 */ /* 0x000f68000c1e1d00 */
[----:B------:R-:W5:Y:S04]  /*06a0*/  @P2 LDG.E.128 R40, desc[UR4][R10.64+0x10] ;  /* 0x000010040a282981 */ /* 0x000f68000c1e1d00 */
[----:B------:R1:W5:Y:S04]  /*06b0*/  @P1 LDG.E.128 R48, desc[UR4][R24.64] ;  /* 0x0000000418301981 */ /* 0x000368000c1e1d00 */
[----:B------:R-:W5:Y:S01]  /*06c0*/  @P2 LDG.E.128 R44, desc[UR4][R10.64] ;  /* 0x000000040a2c2981 */ /* 0x000f62000c1e1d00 */
[----:B------:R-:W-:-:S04]  /*06d0*/  @P4 LOP3.LUT R2, R2, 0x2, RZ, 0xfc, !PT ;  /* 0x0000000202024812 */ /* 0x000fc800078efcff */
[----:B------:R-:W-:-:S04]  /*06e0*/  LOP3.LUT R2, R2, 0xfffffffe, RZ, 0xc0, !PT ;  /* 0xfffffffe02027812 */ /* 0x000fc800078ec0ff */
[----:B------:R-:W-:Y:S02]  /*06f0*/  @P3 LOP3.LUT R2, R2, 0x1, RZ, 0xfc, !PT ;  /* 0x0000000102023812 */ /* 0x000fe400078efcff */
[----:B0-----:R-:W-:Y:S02]  /*0700*/  LEA.HI R5, R134, UR6, RZ, 0x19 ;  /* 0x0000000686057c11 */ /* 0x001fe4000f8fc8ff */
[----:B------:R-:W-:-:S04]  /*0710*/  LOP3.LUT R2, R2, 0xfffffffb, RZ, 0xc0, !PT ;  /* 0xfffffffb02027812 */ /* 0x000fc800078ec0ff */
[----:B------:R-:W-:Y:S02]  /*0720*/  @P2 LOP3.LUT R2, R2, 0x4, RZ, 0xfc, !PT ;  /* 0x0000000402022812 */ /* 0x000fe400078efcff */
        /* <DEDUP_REMOVED lines=26> */
[----:B-----5:R0:W-:Y:S04]  /*08d0*/  @P2 STL.64 [R1+0x50], R32 ;  /* 0x0000502001002387 */ /* 0x0201e80000100a00 */
        /* <DEDUP_REMOVED lines=31> */
[----:B------:R5:W-:Y:S04]  /*0ad0*/  @P2 STL.64 [R1+0x40], R44 ;  /* 0x0000402c01002387 */ /* 0x000be80000100a00 */
[----:B------:R5:W-:Y:S01]  /*0ae0*/  @P2 STL.64 [R1+0x48], R46 ;  /* 0x0000482e01002387 */ /* 0x000be20000100a00 */
[----:B------:R-:W-:Y:S01]  /*0af0*/  ISETP.GE.AND P2, PT, R5, UR7, PT ;  /* 0x0000000705007c0c */ /* 0x000fe2000bf46270 */
[----:B------:R-:W-:Y:S01]  /*0b00*/  ULDC.64 UR6, c[0x0][0x308] ;  /* 0x0000c20000067ab9 */ /* 0x000fe20000000a00 */
[----:B0-----:R-:W-:-:S02]  /*0b10*/  CS2R R32, SRZ ;  /* 0x0000000000207805 */ /* 0x001fc4000001ff00 */
[----:B-1----:R-:W-:Y:S02]  /*0b20*/  CS2R R34, SRZ ;  /* 0x0000000000227805 */ /* 0x002fe4000001ff00 */
[----:B--2---:R-:W-:Y:S02]  /*0b30*/  CS2R R36, SRZ ;  /* 0x0000000000247805 */ /* 0x004fe4000001ff00 */
[----:B---3--:R-:W-:Y:S02]  /*0b40*/  CS2R R38, SRZ ;  /* 0x0000000000267805 */ /* 0x008fe4000001ff00 */
[----:B----4-:R-:W-:Y:S02]  /*0b50*/  CS2R R40, SRZ ;  /* 0x0000000000287805 */ /* 0x010fe4000001ff00 */
        /* <DEDUP_REMOVED lines=36> */
[----:B------:R-:W-:Y:S01]  /*0da0*/  HFMA2.MMA R0, -RZ, RZ, 0, 5.9604644775390625e-08 ;  /* 0x00000001ff007435 */ /* 0x000fe200000001ff */
[----:B------:R-:W-:-:S06]  /*0db0*/  MOV R25, RZ ;  /* 0x000000ff00197202 */ /* 0x000fcc0000000f00 */
[----:B------:R0:W-:Y:S04]  /*0dc0*/  STL.S16 [R1+0x2c], R0 ;  /* 0x00002c0001007387 */ /* 0x0001e80000100600 */
.L_x_5093:
[----:B-1----:R-:W1:Y:S08]  /*0dd0*/  LDC.64 R6, c[0x0][0x288] ;  /* 0x0000a200ff067b82 */ /* 0x002e700000000a00 */
[----:B--2---:R-:W2:Y:S08]  /*0de0*/  LDC.64 R180, c[0x0][0x280] ;  /* 0x0000a000ffb47b82 */ /* 0x004eb00000000a00 */
[----:B---34-:R-:W3:Y:S01]  /*0df0*/  LDC.64 R8, c[0x0][0x258] ;  /* 0x00009600ff087b82 */ /* 0x018ee20000000a00 */
[----:B-1----:R-:W-:-:S07]  /*0e00*/  IMAD.WIDE R6, R5, 0x4, R6 ;  /* 0x0000000405067825 */ /* 0x002fce00078e0206 */
[----:B------:R-:W1:Y:S01]  /*0e10*/  LDC.64 R176, c[0x0][0x250] ;  /* 0x00009400ffb07b82 */ /* 0x000e620000000a00 */
[----:B------:R2:W4:Y:S01]  /*0e20*/  LDG.E R178, desc[UR4][R6.64] ;  /* 0x0000000406b27981 */ /* 0x000522000c1e1900 */
[----:B------:R-:W0:Y:S06]  /*0e30*/  S2R R179, SR_TID.X ;  /* 0x0000000000b37919 */ /* 0x000e2c0000002100 */
[----:B------:R-:W0:Y:S01]  /*0e40*/  LDC.64 R182, c[0x0][0x2c8] ;  /* 0x0000b200ffb67b82 */ /* 0x000e220000000a00 */
[----:B--2---:R-:W-:-:S04]  /*0e50*/  IMAD.WIDE R6, R5, 0x4, R180 ;  /* 0x0000000405067825 */ /* 0x004fc800078e02b4 */
[C---:B---3--:R-:W-:Y:S01]  /*0e60*/  IMAD.WIDE R8, R5.reuse, 0x4, R8 ;  /* 0x0000000405087825 */ /* 0x048fe200078e0208 */
[----:B-----5:R2:W5:Y:S04]  /*0e70*/  LDG.E R3, desc[UR4][R6.64] ;  /* 0x0000000406037981 */ /* 0x020568000c1e1900 */
[----:B------:R3:W5:Y:S01]  /*0e80*/  LDG.E R4, desc[UR4][R8.64] ;  /* 0x0000000408047981 */ /* 0x000762000c1e1900 */
[----:B-1----:R-:W-:-:S04]  /*0e90*/  IMAD.WIDE R176, R5, 0x4, R176 ;  /* 0x0000000405b07825 */ /* 0x002fc800078e02b0 */
[----:B--2---:R-:W-:Y:S01]  /*0ea0*/  IMAD.U32 R7, RZ, RZ, UR16 ;  /* 0x00000010ff077e24 */ /* 0x004fe2000f8e00ff */
[----:B------:R-:W-:Y:S01]  /*0eb0*/  BSSY B0, `(.L_x_4853) ;  /* 0x000029a000007945 */ /* 0x000fe20003800000 */
[----:B------:R1:W5:Y:S02]  /*0ec0*/  LDG.E R213, desc[UR4][R176.64] ;  /* 0x00000004b0d57981 */ /* 0x000364000c1e1900 */
[----:B------:R-:W-:-:S05]  /*0ed0*/  IMAD R6, R5, R7, RZ ;  /* 0x0000000705067224 */ /* 0x000fca00078e02ff */
[----:B---3--:R-:W-:-:S04]  /*0ee0*/  SHF.R.S32.HI R8, RZ, 0x1f, R6 ;  /* 0x0000001fff087819 */ /* 0x008fc80000011406 */
[----:B------:R-:W-:Y:S02]  /*0ef0*/  LEA.HI R8, R8, R6, RZ, 0x3 ;  /* 0x0000000608087211 */ /* 0x000fe400078f18ff */
[----:B0-----:R-:W-:-:S04]  /*0f00*/  LOP3.LUT R6, R179, 0x7f, RZ, 0xc0, !PT ;  /* 0x0000007fb3067812 */ /* 0x001fc800078ec0ff */
[----:B------:R-:W-:-:S05]  /*0f10*/  LEA.HI.SX32 R8, R8, R6, 0x1d ;  /* 0x0000000608087211 */ /* 0x000fca00078feaff */
[----:B-1----:R-:W-:Y:S01]  /*0f20*/  IMAD.WIDE.U32 R176, R8, 0x10, R182 ;  /* 0x0000001008b07825 */ /* 0x002fe200078e00b6 */
        /* <DEDUP_REMOVED lines=10> */
[----:B------:R-:W-:Y:S01]  /*0fd0*/  @P3 LEA.HI.SX32 R9, R178, R6, 0x1d ;  /* 0x00000006b2093211 */ /* 0x000fe200078feaff */
[----:B------:R-:W-:Y:S01]  /*0fe0*/  IMAD.MOV.U32 R178, RZ, RZ, R8 ;  /* 0x000000ffffb27224 */ /* 0x000fe200078e0008 */
[----:B------:R-:W-:Y:S06]  /*0ff0*/  @!P4 BRA `(.L_x_4856) ;  /* 0x000000000020c947 */ /* 0x000fec0003800000 */
[----:B------:R-:W-:-:S04]  /*1000*/  ISETP.NE.U32.AND P4, PT, RZ, UR8, PT ;  /* 0x00000008ff007c0c */ /* 0x000fc8000bf85070 */
[----:B------:R-:W-:-:S13]  /*1010*/  ISETP.NE.AND.EX P4, PT, RZ, UR9, PT, P4 ;  /* 0x00000009ff007c0c */ /* 0x000fda000bf85340 */
[----:B------:R0:W5:Y:S02]  /*1020*/  @P4 LDG.E.128 R144, desc[UR4][R176.64] ;  /* 0x00000004b0904981 */ /* 0x000164000c1e1d00 */
[----:B0-----:R-:W0:Y:S02]  /*1030*/  LDC.64 R176, c[0x0][0x240] ;  /* 0x00009000ffb07b82 */ /* 0x001e240000000a00 */
[----:B0-----:R-:W-:-:S05]  /*1040*/  IMAD.WIDE.U32 R176, R9, 0x8, R176 ;  /* 0x0000000809b07825 */ /* 0x001fca00078e00b0 */
[----:B------:R0:W5:Y:S01]  /*1050*/  LDG.E.64 R192, desc[UR4][R176.64] ;  /* 0x00000004b0c07981 */ /* 0x000162000c1e1b00 */
[----:B------:R-:W-:Y:S02]  /*1060*/  IADD3 R9, R9, 0x80, RZ ;  /* 0x0000008009097810 */ /* 0x000fe40007ffe0ff */
[----:B------:R-:W-:-:S07]  /*1070*/  IADD3 R178, R8, 0x80, RZ ;  /* 0x0000008008b27810 */ /* 0x000fce0007ffe0ff */
.L_x_4856:
[----:B------:R-:W-:Y:S05]  /*1080*/  BSYNC B1 ;  /* 0x0000000000017941 */ /* 0x000fea0003800000 */
.L_x_4855:
[----:B------:R-:W-:Y:S01]  /*1090*/  LOP3.LUT P4, RZ, R2, 0x1, RZ, 0xc0, !PT ;  /* 0x0000000102ff7812 */ /* 0x000fe2000788c0ff */
[----:B------:R-:W-:-:S12]  /*10a0*/  BSSY B1, `(.L_x_4857) ;  /* 0x000000b000017945 */ /* 0x000fd80003800000 */
[----:B------:R-:W-:Y:S05]  /*10b0*/  @!P4 BRA `(.L_x_4858) ;  /* 0x000000000024c947 */ /* 0x000fea0003800000 */
[----:B------:R-:W-:-:S04]  /*10c0*/  ISETP.NE.U32.AND P4, PT, RZ, UR8, PT ;  /* 0x00000008ff007c0c */ /* 0x000fc8000bf85070 */
[----:B------:R-:W-:-:S13]  /*10d0*/  ISETP.NE.AND.EX P4, PT, RZ, UR9, PT, P4 ;  /* 0x00000009ff007c0c */ /* 0x000fda000bf85340 */
[----:B0-----:R-:W-:-:S05]  /*10e0*/  @P4 IMAD.WIDE.U32 R176, R178, 0x10, R182 ;  /* 0x00000010b2b04825 */ /* 0x001fca00078e00b6 */
[----:B------:R0:W5:Y:S02]  /*10f0*/  @P4 LDG.E.128 R148, desc[UR4][R176.64] ;  /* 0x00000004b0944981 */ /* 0x000164000c1e1d00 */
[----:B0-----:R-:W0:Y:S02]  /*1100*/  LDC.64 R176, c[0x0][0x240] ;  /* 0x00009000ffb07b82 */ /* 0x001e240000000a00 */
[----:B0-----:R-:W-:-:S05]  /*1110*/  IMAD.WIDE.U32 R176, R9, 0x8, R176 ;  /* 0x0000000809b07825 */ /* 0x001fca00078e00b0 */
[----:B------:R1:W5:Y:S01]  /*1120*/  LDG.E.64 R190, desc[UR4][R176.64] ;  /* 0x00000004b0be7981 */ /* 0x000362000c1e1b00 */
[----:B------:R-:W-:Y:S01]  /*1130*/  VIADD R9, R9, 0x80 ;  /* 0x0000008009097836 */ /* 0x000fe20000000000 */
[----:B------:R-:W-:-:S07]  /*1140*/  IADD3 R178, R178, 0x80, RZ ;  /* 0x00000080b2b27810 */ /* 0x000fce0007ffe0ff */
.L_x_4858:
[----:B------:R-:W-:Y:S05]  /*1150*/  BSYNC B1 ;  /* 0x0000000000017941 */ /* 0x000fea0003800000 */
.L_x_4857:
[----:B------:R-:W-:Y:S04]  /*1160*/  BSSY B1, `(.L_x_4859) ;  /* 0x000000b000017945 */ /* 0x000fe80003800000 */
[----:B------:R-:W-:Y:S05]  /*1170*/  @!P0 BRA `(.L_x_4860) ;  /* 0x0000000000248947 */ /* 0x000fea0003800000 */
[----:B------:R-:W-:-:S04]  /*1180*/  ISETP.NE.U32.AND P4, PT, RZ, UR8, PT ;  /* 0x00000008ff007c0c */ /* 0x000fc8000bf85070 */
[----:B------:R-:W-:-:S13]  /*1190*/  ISETP.NE.AND.EX P4, PT, RZ, UR9, PT, P4 ;  /* 0x00000009ff007c0c */ /* 0x000fda000bf85340 */
[----:B01----:R-:W-:-:S05]  /*11a0*/  @P4 IMAD.WIDE.U32 R176, R178, 0x10, R182 ;  /* 0x00000010b2b04825 */ /* 0x003fca00078e00b6 */
[----:B------:R0:W5:Y:S02]  /*11b0*/  @P4 LDG.E.128 R152, desc[UR4][R176.64] ;  /* 0x00000004b0984981 */ /* 0x000164000c1e1d00 */
[----:B0-----:R-:W0:Y:S02]  /*11c0*/  LDC.64 R176, c[0x0][0x240] ;  /* 0x00009000ffb07b82 */ /* 0x001e240000000a00 */
[----:B0-----:R-:W-:-:S05]  /*11d0*/  IMAD.WIDE.U32 R176, R9, 0x8, R176 ;  /* 0x0000000809b07825 */ /* 0x001fca00078e00b0 */
[----:B------:R2:W5:Y:S01]  /*11e0*/  LDG.E.64 R188, desc[UR4][R176.64] ;  /* 0x00000004b0bc7981 */ /* 0x000562000c1e1b00 */
[----:B------:R-:W-:Y:S01]  /*11f0*/  IADD3 R9, R9, 0x80, RZ ;  /* 0x0000008009097810 */ /* 0x000fe20007ffe0ff */
[----:B------:R-:W-:-:S07]  /*1200*/  VIADD R178, R178, 0x80 ;  /* 0x00000080b2b27836 */ /* 0x000fce0000000000 */
.L_x_4860:
[----:B------:R-:W-:Y:S05]  /*1210*/  BSYNC B1 ;  /* 0x0000000000017941 */ /* 0x000fea0003800000 */
.L_x_4859:
[----:B------:R-:W-:Y:S04]  /*1220*/  BSSY B1, `(.L_x_4861) ;  /* 0x000000b000017945 */ /* 0x000fe80003800000 */
[----:B------:R-:W-:Y:S05]  /*1230*/  @!P1 BRA `(.L_x_4862) ;  /* 0x0000000000249947 */ /* 0x000fea0003800000 */
[----:B------:R-:W-:-:S04]  /*1240*/  ISETP.NE.U32.AND P4, PT, RZ, UR8, PT ;  /* 0x00000008ff007c0c */ /* 0x000fc8000bf85070 */
[----:B------:R-:W-:-:S13]  /*1250*/  ISETP.NE.AND.EX P4, PT, RZ, UR9, PT, P4 ;  /* 0x00000009ff007c0c */ /* 0x000fda000bf85340 */
[----:B012---:R-:W-:-:S05]  /*1260*/  @P4 IMAD.WIDE.U32 R176, R178, 0x10, R182 ;  /* 0x00000010b2b04825 */ /* 0x007fca00078e00b6 */
[----:B------:R0:W5:Y:S02]  /*1270*/  @P4 LDG.E.128 R156, desc[UR4][R176.64] ;  /* 0x00000004b09c4981 */ /* 0x000164000c1e1d00 */
[----:B0-----:R-:W0:Y:S02]  /*1280*/  LDC.64 R176, c[0x0][0x240] ;  /* 0x00009000ffb07b82 */ /* 0x001e240000000a00 */
[----:B0-----:R-:W-:-:S05]  /*1290*/  IMAD.WIDE.U32 R176, R9, 0x8, R176 ;  /* 0x0000000809b07825 */ /* 0x001fca00078e00b0 */
[----:B------:R3:W5:Y:S01]  /*12a0*/  LDG.E.64 R186, desc[UR4][R176.64] ;  /* 0x00000004b0ba7981 */ /* 0x000762000c1e1b00 */
[----:B------:R-:W-:Y:S02]  /*12b0*/  IADD3 R9, R9, 0x80, RZ ;  /* 0x0000008009097810 */ /* 0x000fe40007ffe0ff */
[----:B------:R-:W-:-:S07]  /*12c0*/  IADD3 R178, R178, 0x80, RZ ;  /* 0x00000080b2b27810 */ /* 0x000fce0007ffe0ff */
.L_x_4862:
[----:B------:R-:W-:Y:S05]  /*12d0*/  BSYNC B1 ;  /* 0x0000000000017941 */ /* 0x000fea0003800000 */
.L_x_4861:
[----:B------:R-:W-:Y:S02]  /*12e0*/  LOP3.LUT P4, RZ, R2, 0x4, RZ, 0xc0, !PT ;  /* 0x0000000402ff7812 */ /* 0x000fe4000788c0ff */
[----:B------:R-:W-:-:S11]  /*12f0*/  CS2R R216, SRZ ;  /* 0x0000000000d87805 */ /* 0x000fd6000001ff00 */
[----:B------:R-:W-:Y:S05]  /*1300*/  @!P4 BRA `(.L_x_4863) ;  /* 0x000000240050c947 */ /* 0x000fea0003800000 */
[----:B------:R-:W-:-:S04]  /*1310*/  ISETP.NE.U32.AND P4, PT, RZ, UR8, PT ;  /* 0x00000008ff007c0c */ /* 0x000fc8000bf85070 */
[----:B------:R-:W-:-:S13]  /*1320*/  ISETP.NE.AND.EX P4, PT, RZ, UR9, PT, P4 ;  /* 0x00000009ff007c0c */ /* 0x000fda000bf85340 */
[----:B0123--:R-:W-:-:S05]  /*1330*/  @P4 IMAD.WIDE.U32 R176, R178, 0x10, R182 ;  /* 0x00000010b2b04825 */ /* 0x00ffca00078e00b6 */
[----:B------:R0:W5:Y:S02]  /*1340*/  @P4 LDG.E.128 R160, desc[UR4][R176.64] ;  /* 0x00000004b0a04981 */ /* 0x000164000c1e1d00 */
[----:B0-----:R-:W0:Y:S02]  /*1350*/  LDC.64 R176, c[0x0][0x240] ;  /* 0x00009000ffb07b82 */ /* 0x001e240000000a00 */
[----:B0-----:R-:W-:-:S05]  /*1360*/  IMAD.WIDE.U32 R176, R9, 0x8, R176 ;  /* 0x0000000809b07825 */ /* 0x001fca00078e00b0 */
[----:B------:R4:W5:Y:S01]  /*1370*/  LDG.E.64 R184, desc[UR4][R176.64] ;  /* 0x00000004b0b87981 */ /* 0x000962000c1e1b00 */
[----:B------:R-:W-:Y:S01]  /*1380*/  IMAD.MOV.U32 R217, RZ, RZ, RZ ;  /* 0x000000ffffd97224 */ /* 0x000fe200078e00ff */
[----:B------:R-:W-:Y:S06]  /*1390*/  BRA `(.L_x_4863) ;  /* 0x00000024002c7947 */ /* 0x000fec0003800000 */
.L_x_4854:
        /* <DEDUP_REMOVED lines=13> */
[----:B------:R-:W-:Y:S01]  /*1470*/  @P3 LEA.HI R178, R9, R178, RZ, 0x3 ;  /* 0x000000b209b23211 */ /* 0x000fe200078f18ff */
[----:B------:R-:W-:-:S03]  /*1480*/  IMAD.MOV.U32 R9, RZ, RZ, RZ ;  /* 0x000000ffff097224 */ /* 0x000fc600078e00ff */
[----:B------:R-:W-:Y:S01]  /*1490*/  @P3 LEA.HI.SX32 R9, R178, R6, 0x1d ;  /* 0x00000006b2093211 */ /* 0x000fe200078feaff */
[----:B------:R-:W-:Y:S06]  /*14a0*/  @!P4 BRA `(.L_x_4865) ;  /* 0x0000000400f0c947 */ /* 0x000fec0003800000 */
[----:B------:R-:W-:Y:S01]  /*14b0*/  ISETP.NE.U32.AND P4, PT, RZ, UR8, PT ;  /* 0x00000008ff007c0c */ /* 0x000fe2000bf85070 */
[----:B------:R-:W0:Y:S01]  /*14c0*/  LDC.U8 R180, c[0x0][0x2a0] ;  /* 0x0000a800ffb47b82 */ /* 0x000e220000000000 */
[----:B------:R-:W-:Y:S02]  /*14d0*/  STL [R1+0x17c], R6 ;  /* 0x00017c0601007387 */ /* 0x000fe40000100800 */
[----:B------:R-:W-:Y:S02]  /*14e0*/  ISETP.NE.AND.EX P4, PT, RZ, UR9, PT, P4 ;  /* 0x00000009ff007c0c */ /* 0x000fe4000bf85340 */
[----:B------:R-:W-:Y:S03]  /*14f0*/  STL [R1+0x178], R5 ;  /* 0x0001780501007387 */ /* 0x000fe60000100800 */
[----:B------:R-:W1:Y:S01]  /*1500*/  LDC.64 R178, c[0x0][0x2b8] ;  /* 0x0000ae00ffb27b82 */ /* 0x000e620000000a00 */
[----:B------:R2:W-:Y:S04]  /*1510*/  STL [R1+0x174], R3 ;  /* 0x0001740301007387 */ /* 0x0005e80000100800 */
[----:B------:R3:W-:Y:S03]  /*1520*/  STL [R1+0x170], R2 ;  /* 0x0001700201007387 */ /* 0x0007e60000100800 */
[----:B------:R-:W4:Y:S01]  /*1530*/  LDC.64 R192, c[0x0][0x240] ;  /* 0x00009000ffc07b82 */ /* 0x000f220000000a00 */
[----:B------:R3:W5:Y:S04]  /*1540*/  @P4 LDG.E.128 R144, desc[UR4][R176.64] ;  /* 0x00000004b0904981 */ /* 0x000768000c1e1d00 */
[----:B--2---:R-:W2:Y:S01]  /*1550*/  LDL R3, [R1+0x148] ;  /* 0x0001480001037983 */ /* 0x004ea20000100800 */
[----:B0-----:R-:W-:-:S03]  /*1560*/  ISETP.NE.AND P4, PT, R180, RZ, PT ;  /* 0x000000ffb400720c */ /* 0x001fc60003f85270 */
[----:B---3--:R-:W3:Y:S01]  /*1570*/  LDL R2, [R1+0x140] ;  /* 0x0001400001027983 */ /* 0x008ee20000100800 */
[----:B------:R-:W0:Y:S02]  /*1580*/  LDC.64 R176, c[0x0][0x238] ;  /* 0x00008e00ffb07b82 */ /* 0x000e240000000a00 */
[----:B0-----:R-:W-:-:S05]  /*1590*/  IMAD.WIDE.U32 R176, R8, 0x10, R176 ;  /* 0x0000001008b07825 */ /* 0x001fca00078e00b0 */
[----:B------:R1:W4:Y:S02]  /*15a0*/  LDG.E.128 R180, desc[UR4][R176.64] ;  /* 0x00000004b0b47981 */ /* 0x000324000c1e1d00 */
[----:B-1----:R-:W-:-:S06]  /*15b0*/  IMAD.WIDE.U32 R176, R212, 0x10, R178 ;  /* 0x00000010d4b07825 */ /* 0x002fcc00078e00b2 */
[----:B------:R-:W2:Y:S01]  /*15c0*/  LDG.E.128 R176, desc[UR4][R176.64] ;  /* 0x00000004b0b07981 */ /* 0x000ea2000c1e1d00 */
[----:B------:R-:W-:Y:S02]  /*15d0*/  FSEL R0, R213, RZ, !P4 ;  /* 0x000000ffd5007208 */ /* 0x000fe40006000000 */
[----:B----4-:R-:W-:Y:S02]  /*15e0*/  PRMT R217, R180, 0x7632, R217 ;  /* 0x00007632b4d97816 */ /* 0x010fe400000000d9 */
[C---:B------:R-:W-:Y:S02]  /*15f0*/  PRMT R216, R182.reuse, 0x7632, R216 ;  /* 0x00007632b6d87816 */ /* 0x040fe400000000d8 */
[----:B------:R-:W-:Y:S02]  /*1600*/  SHF.L.U32 R182, R182, 0x10, RZ ;  /* 0x00000010b6b67819 */ /* 0x000fe400000006ff */
[----:B------:R-:W-:Y:S01]  /*1610*/  SHF.L.U32 R211, R180, 0x10, RZ ;  /* 0x00000010b4d37819 */ /* 0x000fe200000006ff */
[C---:B------:R-:W-:Y:S01]  /*1620*/  IMAD.U32 R249, R181.reuse, 0x10000, RZ ;  /* 0x00010000b5f97824 */ /* 0x040fe200078e00ff */
[----:B------:R-:W-:-:S02]  /*1630*/  PRMT R180, R181, 0x7632, R180 ;  /* 0x00007632b5b47816 */ /* 0x000fc400000000b4 */
[----:B------:R-:W-:Y:S01]  /*1640*/  PRMT R223, R183, 0x7632, R223 ;  /* 0x00007632b7df7816 */ /* 0x000fe200000000df */
[----:B------:R-:W-:Y:S02]  /*1650*/  IMAD.U32 R181, R217, 0x10000, RZ ;  /* 0x00010000d9b57824 */ /* 0x000fe400078e00ff */
[----:B------:R-:W-:Y:S01]  /*1660*/  FADD.FTZ R217, -R0, R182 ;  /* 0x000000b600d97221 */ /* 0x000fe20000010100 */
[----:B------:R-:W-:Y:S02]  /*1670*/  SHF.L.U32 R183, R183, 0x10, RZ ;  /* 0x00000010b7b77819 */ /* 0x000fe400000006ff */
[----:B------:R-:W-:Y:S02]  /*1680*/  SHF.L.U32 R180, R180, 0x10, RZ ;  /* 0x00000010b4b47819 */ /* 0x000fe400000006ff */
[----:B------:R-:W-:Y:S01]  /*1690*/  SHF.L.U32 R182, R216, 0x10, RZ ;  /* 0x00000010d8b67819 */ /* 0x000fe200000006ff */
[----:B------:R-:W-:Y:S01]  /*16a0*/  IMAD.U32 R216, R223, 0x10000, RZ ;  /* 0x00010000dfd87824 */ /* 0x000fe200078e00ff */
[----:B--2---:R-:W-:Y:S01]  /*16b0*/  PRMT R251, R176, 0x7632, R251 ;  /* 0x00007632b0fb7816 */ /* 0x004fe200000000fb */
[----:B------:R-:W-:Y:S01]  /*16c0*/  FADD.FTZ R211, -R0, R211 ;  /* 0x000000d300d37221 */ /* 0x000fe20000010100 */
[----:B------:R-:W-:Y:S01]  /*16d0*/  SHF.L.U32 R176, R176, 0x10, RZ ;  /* 0x00000010b0b07819 */ /* 0x000fe200000006ff */
[C---:B------:R-:W-:Y:S01]  /*16e0*/  FADD.FTZ R249, -R0.reuse, R249 ;  /* 0x000000f900f97221 */ /* 0x040fe20000010100 */
[C---:B------:R-:W-:Y:S01]  /*16f0*/  FADD.FTZ R183, -R0.reuse, R183 ;  /* 0x000000b700b77221 */ /* 0x040fe20000010100 */
[C---:B------:R-:W-:Y:S01]  /*1700*/  FADD.FTZ R181, -R0.reuse, R181 ;  /* 0x000000b500b57221 */ /* 0x040fe20000010100 */
[C---:B------:R-:W-:Y:S01]  /*1710*/  FADD.FTZ R180, -R0.reuse, R180 ;  /* 0x000000b400b47221 */ /* 0x040fe20000010100 */
[C---:B------:R-:W-:Y:S01]  /*1720*/  FADD.FTZ R182, -R0.reuse, R182 ;  /* 0x000000b600b67221 */ /* 0x040fe20000010100 */
[----:B------:R-:W-:Y:S01]  /*1730*/  FADD.FTZ R216, -R0, R216 ;  /* 0x000000d800d87221 */ /* 0x000fe20000010100 */
[----:B------:R-:W-:Y:S01]  /*1740*/  FMUL.FTZ R0, R4, R211 ;  /* 0x000000d304007220 */ /* 0x000fe20000410000 */
[----:B---3--:R-:W-:Y:S01]  /*1750*/  FMUL.FTZ R211, R2, R176 ;  /* 0x000000b002d37220 */ /* 0x008fe20000410000 */
[----:B------:R-:W-:-:S02]  /*1760*/  FMUL.FTZ R2, R4, R249 ;  /* 0x000000f904027220 */ /* 0x000fc40000410000 */
[----:B------:R-:W2:Y:S01]  /*1770*/  LDL R249, [R1+0x130] ;  /* 0x0001300001f97983 */ /* 0x000ea20000100800 */
[C---:B------:R-:W-:Y:S02]  /*1780*/  PRMT R6, R178.reuse, 0x7632, R6 ;  /* 0x00007632b2067816 */ /* 0x040fe40000000006 */
[C---:B------:R-:W-:Y:S02]  /*1790*/  PRMT R252, R177.reuse, 0x7632, R252 ;  /* 0x00007632b1fc7816 */ /* 0x040fe400000000fc */
[----:B------:R-:W-:Y:S01]  /*17a0*/  SHF.L.U32 R223, R177, 0x10, RZ ;  /* 0x00000010b1df7819 */ /* 0x000fe200000006ff */
[----:B------:R-:W-:Y:S01]  /*17b0*/  IMAD.U32 R250, R178, 0x10000, RZ ;  /* 0x00010000b2fa7824 */ /* 0x000fe200078e00ff */
[----:B------:R-:W-:Y:S02]  /*17c0*/  SHF.L.U32 R177, R251, 0x10, RZ ;  /* 0x00000010fbb17819 */ /* 0x000fe400000006ff */
[----:B------:R-:W3:Y:S01]  /*17d0*/  LDL R251, [R1+0x138] ;  /* 0x0001380001fb7983 */ /* 0x000ee20000100800 */
[----:B------:R-:W-:-:S03]  /*17e0*/  SHF.L.U32 R178, R6, 0x10, RZ ;  /* 0x0000001006b27819 */ /* 0x000fc600000006ff */
[----:B------:R-:W-:Y:S04]  /*17f0*/  STL [R1+0x1c], R2 ;  /* 0x00001c0201007387 */ /* 0x000fe80000100800 */
[----:B------:R-:W4:Y:S01]  /*1800*/  LDL R6, [R1+0x144] ;  /* 0x0001440001067983 */ /* 0x000f220000100800 */
[----:B------:R-:W-:Y:S01]  /*1810*/  FMUL.FTZ R217, R4, R217 ;  /* 0x000000d904d97220 */ /* 0x000fe20000410000 */
[-C--:B------:R-:W-:Y:S01]  /*1820*/  FMUL.FTZ R3, R3, R223.reuse ;  /* 0x000000df03037220 */ /* 0x080fe20000410000 */
[----:B------:R-:W-:Y:S01]  /*1830*/  FADD.FTZ R66, R66, R223 ;  /* 0x000000df42427221 */ /* 0x000fe20000010000 */
[----:B------:R-:W-:Y:S01]  /*1840*/  FFMA.FTZ R26, R2, R223, R26 ;  /* 0x000000df021a7223 */ /* 0x000fe2000001001a */
[----:B------:R-:W-:Y:S01]  /*1850*/  PRMT R5, R179, 0x7632, R5 ;  /* 0x00007632b3057816 */ /* 0x000fe20000000005 */
[----:B------:R-:W-:Y:S01]  /*1860*/  FADD.FTZ R64, R64, R176 ;  /* 0x000000b040407221 */ /* 0x000fe20000010000 */
[----:B------:R-:W-:Y:S01]  /*1870*/  FFMA.FTZ R24, R0, R176, R24 ;  /* 0x000000b000187223 */ /* 0x000fe20000010018 */
[----:B------:R-:W-:Y:S01]  /*1880*/  STL [R1+0xc], R217 ;  /* 0x00000cd901007387 */ /* 0x000fe20000100800 */
[----:B------:R-:W-:-:S02]  /*1890*/  IMAD.U32 R176, R252, 0x10000, RZ ;  /* 0x00010000fcb07824 */ /* 0x000fc400078e00ff */
[----:B------:R-:W-:Y:S01]  /*18a0*/  FADD.FTZ R68, R68, R250 ;  /* 0x000000fa44447221 */ /* 0x000fe20000010000 */
[----:B------:R-:W-:Y:S01]  /*18b0*/  FFMA.FTZ R28, R217, R250, R28 ;  /* 0x000000fad91c7223 */ /* 0x000fe2000001001c */
[----:B------:R-:W-:Y:S01]  /*18c0*/  STL [R1+0x18], R3 ;  /* 0x0000180301007387 */ /* 0x000fe20000100800 */
[C---:B------:R-:W-:Y:S01]  /*18d0*/  FMUL.FTZ R252, R4.reuse, R183 ;  /* 0x000000b704fc7220 */ /* 0x040fe20000410000 */
[----:B------:R-:W-:Y:S01]  /*18e0*/  SHF.L.U32 R183, R5, 0x10, RZ ;  /* 0x0000001005b77819 */ /* 0x000fe200000006ff */
[----:B------:R-:W-:Y:S01]  /*18f0*/  FMUL.FTZ R5, R4, R181 ;  /* 0x000000b504057220 */ /* 0x000fe20000410000 */
[----:B------:R-:W-:Y:S01]  /*1900*/  SHF.L.U32 R179, R179, 0x10, RZ ;  /* 0x00000010b3b37819 */ /* 0x000fe200000006ff */
[----:B------:R-:W-:Y:S02]  /*1910*/  FADD.FTZ R65, R65, R177 ;  /* 0x000000b141417221 */ /* 0x000fe40000010000 */
[----:B------:R-:W-:Y:S02]  /*1920*/  FFMA.FTZ R25, R5, R177, R25 ;  /* 0x000000b105197223 */ /* 0x000fe40000010019 */
[----:B------:R-:W-:Y:S01]  /*1930*/  FADD.FTZ R70, R70, R179 ;  /* 0x000000b346467221 */ /* 0x000fe20000010000 */
[----:B------:R-:W-:Y:S01]  /*1940*/  FFMA.FTZ R30, R252, R179, R30 ;  /* 0x000000b3fc1e7223 */ /* 0x000fe2000001001e */
[----:B------:R-:W-:-:S06]  /*1950*/  IMAD.WIDE.U32 R192, R9, 0x8, R192 ;  /* 0x0000000809c07825 */ /* 0x000fcc00078e00c0 */
[----:B------:R-:W5:Y:S01]  /*1960*/  LDG.E.64 R192, desc[UR4][R192.64] ;  /* 0x00000004c0c07981 */ /* 0x000f62000c1e1b00 */
[----:B--2---:R-:W-:-:S03]  /*1970*/  FMUL.FTZ R223, R249, R250 ;  /* 0x000000faf9df7220 */ /* 0x004fc60000410000 */
[----:B------:R-:W2:Y:S04]  /*1980*/  LDL R250, [R1+0x14c] ;  /* 0x00014c0001fa7983 */ /* 0x000ea80000100800 */
[----:B------:R-:W-:Y:S04]  /*1990*/  STL [R1+0x8], R223 ;  /* 0x000008df01007387 */ /* 0x000fe80000100800 */
[----:B------:R-:W2:Y:S01]  /*19a0*/  LDL R181, [R1+0x134] ;  /* 0x0001340001b57983 */ /* 0x000ea20000100800 */
[----:B---3--:R-:W-:Y:S01]  /*19b0*/  FMUL.FTZ R251, R251, R179 ;  /* 0x000000b3fbfb7220 */ /* 0x008fe20000410000 */
[----:B------:R-:W-:Y:S01]  /*19c0*/  FMUL.FTZ R249, R4, R180 ;  /* 0x000000b404f97220 */ /* 0x000fe20000410000 */
[----:B------:R-:W-:Y:S01]  /*19d0*/  FADD.FTZ R179, RZ, R211 ;  /* 0x000000d3ffb37221 */ /* 0x000fe20000010000 */
[----:B----4-:R-:W-:Y:S01]  /*19e0*/  FMUL.FTZ R6, R6, R177 ;  /* 0x000000b106067220 */ /* 0x010fe20000410000 */
[----:B------:R-:W-:Y:S01]  /*19f0*/  FFMA.FTZ R177, R0, R211, RZ ;  /* 0x000000d300b17223 */ /* 0x000fe200000100ff */
[----:B------:R-:W-:Y:S02]  /*1a00*/  STL [R1+0x24], R5 ;  /* 0x0000240501007387 */ /* 0x000fe40000100800 */
[----:B------:R-:W-:Y:S01]  /*1a10*/  FADD.FTZ R179, R179, R6 ;  /* 0x00000006b3b37221 */ /* 0x000fe20000010000 */
[----:B------:R-:W-:Y:S01]  /*1a20*/  FFMA.FTZ R177, R5, R6, R177 ;  /* 0x0000000605b17223 */ /* 0x000fe200000100b1 */
[----:B------:R0:W-:Y:S04]  /*1a30*/  STL [R1+0x20], R6 ;  /* 0x0000200601007387 */ /* 0x0001e80000100800 */
[----:B------:R-:W-:Y:S04]  /*1a40*/  STL [R1+0x14], R249 ;  /* 0x000014f901007387 */ /* 0x000fe80000100800 */
[----:B0-----:R0:W5:Y:S04]  /*1a50*/  LDL.LU R6, [R1+0x17c] ;  /* 0x00017c0001067983 */ /* 0x0011680000300800 */
[----:B------:R0:W5:Y:S04]  /*1a60*/  LDL.LU R5, [R1+0x178] ;  /* 0x0001780001057983 */ /* 0x0001680000300800 */
[----:B------:R-:W3:Y:S01]  /*1a70*/  LDL R180, [R1+0x13c] ;  /* 0x00013c0001b47983 */ /* 0x000ee20000100800 */
[----:B------:R-:W-:Y:S01]  /*1a80*/  FADD.FTZ R67, R67, R176 ;  /* 0x000000b043437221 */ /* 0x000fe20000010000 */
[-C--:B------:R-:W-:Y:S01]  /*1a90*/  FFMA.FTZ R27, R249, R176.reuse, R27 ;  /* 0x000000b0f91b7223 */ /* 0x080fe2000001001b */
[----:B------:R-:W-:Y:S01]  /*1aa0*/  FFMA.FTZ R177, R2, R3, R177 ;  /* 0x0000000302b17223 */ /* 0x000fe200000100b1 */
[----:B------:R-:W-:Y:S01]  /*1ab0*/  FADD.FTZ R69, R69, R178 ;  /* 0x000000b245457221 */ /* 0x000fe20000010000 */
[----:B------:R-:W-:Y:S01]  /*1ac0*/  FADD.FTZ R71, R71, R183 ;  /* 0x000000b747477221 */ /* 0x000fe20000010000 */
[----:B------:R-:W-:Y:S01]  /*1ad0*/  VIADD R212, R212, 0x80 ;  /* 0x00000080d4d47836 */ /* 0x000fe20000000000 */
[----:B------:R-:W-:Y:S01]  /*1ae0*/  IADD3 R9, R9, 0x80, RZ ;  /* 0x0000008009097810 */ /* 0x000fe20007ffe0ff */
[----:B--2---:R-:W-:Y:S01]  /*1af0*/  FMUL.FTZ R250, R250, R176 ;  /* 0x000000b0fafa7220 */ /* 0x004fe20000410000 */
[----:B------:R-:W-:Y:S01]  /*1b00*/  FADD.FTZ R176, R179, R3 ;  /* 0x00000003b3b07221 */ /* 0x000fe20000010000 */
[----:B------:R-:W-:Y:S01]  /*1b10*/  FMUL.FTZ R179, R4, R182 ;  /* 0x000000b604b37220 */ /* 0x000fe20000410000 */
[----:B------:R0:W5:Y:S04]  /*1b20*/  LDL.LU R3, [R1+0x174] ;  /* 0x0001740001037983 */ /* 0x0001680000300800 */
[----:B------:R0:W5:Y:S01]  /*1b30*/  LDL.LU R2, [R1+0x170] ;  /* 0x0001700001027983 */ /* 0x0001620000300800 */
[----:B------:R-:W-:-:S03]  /*1b40*/  FMUL.FTZ R181, R181, R178 ;  /* 0x000000b2b5b57220 */ /* 0x000fc60000410000 */
[----:B------:R1:W-:Y:S04]  /*1b50*/  STL [R1+0x10], R250 ;  /* 0x000010fa01007387 */ /* 0x0003e80000100800 */
[----:B------:R0:W-:Y:S04]  /*1b60*/  STL [R1+0x4], R179 ;  /* 0x000004b301007387 */ /* 0x0001e80000100800 */
[----:B------:R0:W-:Y:S01]  /*1b70*/  STL [R1], R181 ;  /* 0x000000b501007387 */ /* 0x0001e20000100800 */
[----:B------:R-:W-:Y:S01]  /*1b80*/  FADD.FTZ R176, R176, R250 ;  /* 0x000000fab0b07221 */ /* 0x000fe20000010000 */
[----:B------:R-:W-:-:S03]  /*1b90*/  FFMA.FTZ R177, R249, R250, R177 ;  /* 0x000000faf9b17223 */ /* 0x000fc600000100b1 */
[----:B------:R-:W-:Y:S01]  /*1ba0*/  FADD.FTZ R176, R176, R223 ;  /* 0x000000dfb0b07221 */ /* 0x000fe20000010000 */
[----:B------:R-:W-:-:S03]  /*1bb0*/  FFMA.FTZ R177, R217, R223, R177 ;  /* 0x000000dfd9b17223 */ /* 0x000fc600000100b1 */
[----:B------:R-:W-:Y:S01]  /*1bc0*/  FADD.FTZ R176, R176, R181 ;  /* 0x000000b5b0b07221 */ /* 0x000fe20000010000 */
[C---:B------:R-:W-:Y:S01]  /*1bd0*/  FFMA.FTZ R177, R179.reuse, R181, R177 ;  /* 0x000000b5b3b17223 */ /* 0x040fe200000100b1 */
[----:B-1----:R-:W-:Y:S02]  /*1be0*/  FMUL.FTZ R250, R4, R216 ;  /* 0x000000d804fa7220 */ /* 0x002fe40000410000 */
[----:B------:R-:W-:Y:S01]  /*1bf0*/  FADD.FTZ R176, R176, R251 ;  /* 0x000000fbb0b07221 */ /* 0x000fe20000010000 */
[----:B------:R-:W-:Y:S01]  /*1c00*/  FFMA.FTZ R177, R252, R251, R177 ;  /* 0x000000fbfcb17223 */ /* 0x000fe200000100b1 */
[----:B------:R-:W-:Y:S01]  /*1c10*/  FFMA.FTZ R29, R179, R178, R29 ;  /* 0x000000b2b31d7223 */ /* 0x000fe2000001001d */
[-C--:B------:R-:W-:Y:S01]  /*1c20*/  FFMA.FTZ R31, R250, R183.reuse, R31 ;  /* 0x000000b7fa1f7223 */ /* 0x080fe2000001001f */
[----:B---3--:R-:W-:Y:S01]  /*1c30*/  FMUL.FTZ R249, R180, R183 ;  /* 0x000000b7b4f97220 */ /* 0x008fe20000410000 */
[----:B------:R-:W-:-:S03]  /*1c40*/  IADD3 R223, R8, 0x80, RZ ;  /* 0x0000008008df7810 */ /* 0x000fc60007ffe0ff */
[----:B------:R-:W-:Y:S01]  /*1c50*/  FADD.FTZ R216, R176, R249 ;  /* 0x000000f9b0d87221 */ /* 0x000fe20000010000 */
[----:B0-----:R-:W-:-:S07]  /*1c60*/  FFMA.FTZ R217, R250, R249, R177 ;  /* 0x000000f9fad97223 */ /* 0x001fce00000100b1 */
.L_x_4865:
[----:B------:R-:W-:Y:S05]  /*1c70*/  BSYNC B1 ;  /* 0x0000000000017941 */ /* 0x000fea0003800000 */
.L_x_4864:
        /* <DEDUP_REMOVED lines=8> */
[----:B------:R-:W1:Y:S08]  /*1d00*/  LDC.U8 R178, c[0x0][0x2a0] ;  /* 0x0000a800ffb27b82 */ /* 0x000e700000000000 */
[----:B------:R-:W4:Y:S02]  /*1d10*/  LDC.64 R180, c[0x0][0x2b8] ;  /* 0x0000ae00ffb47b82 */ /* 0x000f240000000a00 */
[----:B0-----:R-:W-:-:S06]  /*1d20*/  @P4 IMAD.WIDE.U32 R176, R223, 0x10, R176 ;  /* 0x00000010dfb04825 */ /* 0x001fcc00078e00b0 */
[----:B------:R-:W0:Y:S01]  /*1d30*/  LDC.64 R190, c[0x0][0x240] ;  /* 0x00009000ffbe7b82 */ /* 0x000e220000000a00 */
[----:B------:R4:W5:Y:S01]  /*1d40*/  @P4 LDG.E.128 R148, desc[UR4][R176.64] ;  /* 0x00000004b0944981 */ /* 0x000962000c1e1d00 */
[----:B-1----:R-:W-:-:S06]  /*1d50*/  ISETP.NE.AND P4, PT, R178, RZ, PT ;  /* 0x000000ffb200720c */ /* 0x002fcc0003f85270 */
[----:B----4-:R-:W1:Y:S02]  /*1d60*/  LDC.64 R176, c[0x0][0x238] ;  /* 0x00008e00ffb07b82 */ /* 0x010e640000000a00 */
[----:B-1----:R-:W-:-:S06]  /*1d70*/  IMAD.WIDE.U32 R176, R223, 0x10, R176 ;  /* 0x00000010dfb07825 */ /* 0x002fcc00078e00b0 */
[----:B------:R-:W4:Y:S01]  /*1d80*/  LDG.E.128 R176, desc[UR4][R176.64] ;  /* 0x00000004b0b07981 */ /* 0x000f22000c1e1d00 */
[----:B------:R-:W-:-:S06]  /*1d90*/  IMAD.WIDE.U32 R180, R212, 0x10, R180 ;  /* 0x00000010d4b47825 */ /* 0x000fcc00078e00b4 */
[----:B------:R-:W2:Y:S01]  /*1da0*/  LDG.E.128 R180, desc[UR4][R180.64] ;  /* 0x00000004b4b47981 */ /* 0x000ea2000c1e1d00 */
[----:B------:R-:W-:Y:S01]  /*1db0*/  FSEL R233, R213, RZ, !P4 ;  /* 0x000000ffd5e97208 */ /* 0x000fe20006000000 */
[----:B----4-:R-:W-:-:S04]  /*1dc0*/  IMAD.U32 R236, R176, 0x10000, RZ ;  /* 0x00010000b0ec7824 */ /* 0x010fc800078e00ff */
[----:B------:R-:W-:-:S04]  /*1dd0*/  FADD.FTZ R236, -R233, R236 ;  /* 0x000000ece9ec7221 */ /* 0x000fc80000010100 */
[----:B------:R-:W-:Y:S02]  /*1de0*/  FMUL.FTZ R248, R4, R236 ;  /* 0x000000ec04f87220 */ /* 0x000fe40000410000 */
[----:B------:R-:W4:Y:S01]  /*1df0*/  LDL R236, [R1+0xf0] ;  /* 0x0000f00001ec7983 */ /* 0x000f220000100800 */
[----:B------:R-:W-:Y:S02]  /*1e00*/  PRMT R234, R176, 0x7632, R234 ;  /* 0x00007632b0ea7816 */ /* 0x000fe400000000ea */
[C---:B------:R-:W-:Y:S02]  /*1e10*/  PRMT R176, R177.reuse, 0x7632, R176 ;  /* 0x00007632b1b07816 */ /* 0x040fe400000000b0 */
[----:B------:R-:W-:Y:S02]  /*1e20*/  SHF.L.U32 R235, R177, 0x10, RZ ;  /* 0x00000010b1eb7819 */ /* 0x000fe400000006ff */
[C---:B------:R-:W-:Y:S02]  /*1e30*/  SHF.L.U32 R177, R178.reuse, 0x10, RZ ;  /* 0x00000010b2b17819 */ /* 0x040fe400000006ff */
[----:B------:R-:W-:-:S02]  /*1e40*/  PRMT R241, R178, 0x7632, R241 ;  /* 0x00007632b2f17816 */ /* 0x000fc400000000f1 */
[C---:B------:R-:W-:Y:S01]  /*1e50*/  PRMT R240, R179.reuse, 0x7632, R240 ;  /* 0x00007632b3f07816 */ /* 0x040fe200000000f0 */
[----:B------:R-:W-:Y:S01]  /*1e60*/  IMAD.U32 R238, R179, 0x10000, RZ ;  /* 0x00010000b3ee7824 */ /* 0x000fe200078e00ff */
        /* <DEDUP_REMOVED lines=9> */
[C---:B------:R-:W-:Y:S01]  /*1f00*/  FADD.FTZ R242, -R233.reuse, R177 ;  /* 0x000000b1e9f27221 */ /* 0x040fe20000010100 */
[----:B------:R-:W-:Y:S01]  /*1f10*/  FADD.FTZ R245, -R233, R176 ;  /* 0x000000b0e9f57221 */ /* 0x000fe20000010100 */
[----:B--2---:R-:W-:-:S02]  /*1f20*/  PRMT R233, R180, 0x7632, R233 ;  /* 0x00007632b4e97816 */ /* 0x004fc400000000e9 */
[----:B------:R-:W-:Y:S02]  /*1f30*/  SHF.L.U32 R234, R180, 0x10, RZ ;  /* 0x00000010b4ea7819 */ /* 0x000fe400000006ff */
[----:B------:R-:W-:Y:S02]  /*1f40*/  SHF.L.U32 R180, R233, 0x10, RZ ;  /* 0x00000010e9b47819 */ /* 0x000fe400000006ff */
[----:B------:R-:W-:Y:S01]  /*1f50*/  MOV R233, R245 ;  /* 0x000000f500e97202 */ /* 0x000fe20000000f00 */
[----:B------:R-:W-:Y:S01]  /*1f60*/  FADD.FTZ R72, R72, R234 ;  /* 0x000000ea48487221 */ /* 0x000fe20000010000 */
[-C--:B------:R-:W-:Y:S01]  /*1f70*/  FFMA.FTZ R32, R248, R234.reuse, R32 ;  /* 0x000000eaf8207223 */ /* 0x080fe20000010020 */
[----:B------:R-:W-:Y:S01]  /*1f80*/  FMUL.FTZ R247, R244, R234 ;  /* 0x000000eaf4f77220 */ /* 0x000fe20000410000 */
[----:B------:R-:W-:Y:S01]  /*1f90*/  IMAD.MOV.U32 R234, RZ, RZ, R242 ;  /* 0x000000ffffea7224 */ /* 0x000fe200078e00f2 */
[----:B------:R-:W2:Y:S04]  /*1fa0*/  LDL R245, [R1+0xf8] ;  /* 0x0000f80001f57983 */ /* 0x000ea80000100800 */
[----:B------:R-:W2:Y:S01]  /*1fb0*/  LDL R242, [R1+0x104] ;  /* 0x0001040001f27983 */ /* 0x000ea20000100800 */
[----:B------:R-:W-:Y:S01]  /*1fc0*/  FMUL.FTZ R244, R4, R237 ;  /* 0x000000ed04f47220 */ /* 0x000fe20000410000 */
[----:B------:R-:W-:-:S02]  /*1fd0*/  PRMT R177, R182, 0x7632, R177 ;  /* 0x00007632b6b17816 */ /* 0x000fc400000000b1 */
[----:B------:R-:W2:Y:S01]  /*1fe0*/  LDL R237, [R1+0x10c] ;  /* 0x00010c0001ed7983 */ /* 0x000ea20000100800 */
[----:B------:R-:W-:Y:S01]  /*1ff0*/  SHF.L.U32 R182, R182, 0x10, RZ ;  /* 0x00000010b6b67819 */ /* 0x000fe200000006ff */
[----:B------:R-:W-:-:S04]  /*2000*/  FMUL.FTZ R240, R4, R239 ;  /* 0x000000ef04f07220 */ /* 0x000fc80000410000 */
[----:B------:R-:W-:Y:S01]  /*2010*/  FADD.FTZ R76, R76, R182 ;  /* 0x000000b64c4c7221 */ /* 0x000fe20000010000 */
[----:B------:R-:W-:Y:S01]  /*2020*/  FFMA.FTZ R36, R240, R182, R36 ;  /* 0x000000b6f0247223 */ /* 0x000fe20000010024 */
[C---:B------:R-:W-:Y:S02]  /*2030*/  PRMT R176, R183.reuse, 0x7632, R176 ;  /* 0x00007632b7b07816 */ /* 0x040fe400000000b0 */
[----:B------:R-:W-:Y:S02]  /*2040*/  SHF.L.U32 R179, R183, 0x10, RZ ;  /* 0x00000010b7b37819 */ /* 0x000fe400000006ff */
[----:B------:R-:W2:Y:S01]  /*2050*/  LDL R183, [R1+0xfc] ;  /* 0x0000fc0001b77983 */ /* 0x000ea20000100800 */
[----:B0-----:R-:W-:-:S06]  /*2060*/  IMAD.WIDE.U32 R190, R9, 0x8, R190 ;  /* 0x0000000809be7825 */ /* 0x001fcc00078e00be */
[----:B------:R-:W5:Y:S01]  /*2070*/  LDG.E.64 R190, desc[UR4][R190.64] ;  /* 0x00000004bebe7981 */ /* 0x000f62000c1e1b00 */
[----:B----4-:R-:W-:-:S03]  /*2080*/  FMUL.FTZ R239, R236, R182 ;  /* 0x000000b6ecef7220 */ /* 0x010fc60000410000 */
[----:B------:R-:W4:Y:S01]  /*2090*/  LDL R182, [R1+0xf4] ;  /* 0x0000f40001b67983 */ /* 0x000f220000100800 */
[C---:B------:R-:W-:Y:S01]  /*20a0*/  FMUL.FTZ R236, R4.reuse, R241 ;  /* 0x000000f104ec7220 */ /* 0x040fe20000410000 */
[----:B------:R-:W-:Y:S01]  /*20b0*/  FMUL.FTZ R246, R4, R235 ;  /* 0x000000eb04f67220 */ /* 0x000fe20000410000 */
[C---:B------:R-:W-:Y:S01]  /*20c0*/  PRMT R178, R181.reuse, 0x7632, R178 ;  /* 0x00007632b5b27816 */ /* 0x040fe200000000b2 */
[----:B------:R-:W-:Y:S02]  /*20d0*/  IMAD.U32 R181, R181, 0x10000, RZ ;  /* 0x00010000b5b57824 */ /* 0x000fe400078e00ff */
[----:B------:R-:W-:Y:S01]  /*20e0*/  FADD.FTZ R78, R78, R179 ;  /* 0x000000b34e4e7221 */ /* 0x000fe20000010000 */
[----:B------:R-:W-:Y:S01]  /*20f0*/  FFMA.FTZ R38, R236, R179, R38 ;  /* 0x000000b3ec267223 */ /* 0x000fe20000010026 */
[----:B------:R-:W-:Y:S01]  /*2100*/  FADD.FTZ R73, R73, R180 ;  /* 0x000000b449497221 */ /* 0x000fe20000010000 */
[----:B------:R-:W-:Y:S01]  /*2110*/  FFMA.FTZ R33, R246, R180, R33 ;  /* 0x000000b4f6217223 */ /* 0x000fe20000010021 */
[----:B------:R-:W-:Y:S01]  /*2120*/  SHF.L.U32 R178, R178, 0x10, RZ ;  /* 0x00000010b2b27819 */ /* 0x000fe200000006ff */
[----:B------:R-:W-:Y:S01]  /*2130*/  FADD.FTZ R74, R74, R181 ;  /* 0x000000b54a4a7221 */ /* 0x000fe20000010000 */
[-C--:B------:R-:W-:Y:S01]  /*2140*/  FFMA.FTZ R34, R244, R181.reuse, R34 ;  /* 0x000000b5f4227223 */ /* 0x080fe20000010022 */
[----:B---3--:R-:W-:-:S02]  /*2150*/  FMUL.FTZ R243, R243, R181 ;  /* 0x000000b5f3f37220 */ /* 0x008fc40000410000 */
[----:B------:R-:W-:Y:S01]  /*2160*/  FADD.FTZ R75, R75, R178 ;  /* 0x000000b24b4b7221 */ /* 0x000fe20000010000 */
[----:B------:R-:W-:Y:S01]  /*2170*/  SHF.L.U32 R177, R177, 0x10, RZ ;  /* 0x00000010b1b17819 */ /* 0x000fe200000006ff */
[----:B--2---:R-:W-:Y:S01]  /*2180*/  FMUL.FTZ R235, R245, R179 ;  /* 0x000000b3f5eb7220 */ /* 0x004fe20000410000 */
[----:B------:R-:W-:Y:S01]  /*2190*/  FADD.FTZ R179, R216, R247 ;  /* 0x000000f7d8b37221 */ /* 0x000fe20000010000 */
[----:B------:R-:W-:Y:S01]  /*21a0*/  FMUL.FTZ R245, R242, R180 ;  /* 0x000000b4f2f57220 */ /* 0x000fe20000410000 */
        /* <DEDUP_REMOVED lines=12> */
[----:B------:R-:W-:Y:S01]  /*2270*/  FFMA.FTZ R37, R238, R177, R37 ;  /* 0x000000b1ee257223 */ /* 0x000fe20000010025 */
[----:B------:R-:W-:Y:S01]  /*2280*/  FADD.FTZ R179, R179, R239 ;  /* 0x000000efb3b37221 */ /* 0x000fe20000010000 */
[----:B------:R-:W-:Y:S02]  /*2290*/  IMAD.U32 R176, R176, 0x10000, RZ ;  /* 0x00010000b0b07824 */ /* 0x000fe400078e00ff */
[----:B------:R-:W-:Y:S02]  /*22a0*/  FMUL.FTZ R234, R4, R233 ;  /* 0x000000e904ea7220 */ /* 0x000fe40000410000 */
[----:B------:R-:W-:Y:S02]  /*22b0*/  FADD.FTZ R79, R79, R176 ;  /* 0x000000b04f4f7221 */ /* 0x000fe40000010000 */
[-C--:B------:R-:W-:Y:S01]  /*22c0*/  FFMA.FTZ R39, R234, R176.reuse, R39 ;  /* 0x000000b0ea277223 */ /* 0x080fe20000010027 */
[----:B------:R-:W-:Y:S01]  /*22d0*/  FMUL.FTZ R233, R183, R176 ;  /* 0x000000b0b7e97220 */ /* 0x000fe20000410000 */
[----:B------:R-:W-:Y:S01]  /*22e0*/  VIADD R212, R212, 0x80 ;  /* 0x00000080d4d47836 */ /* 0x000fe20000000000 */
[----:B------:R-:W-:-:S02]  /*22f0*/  IADD3 R9, R9, 0x80, RZ ;  /* 0x0000008009097810 */ /* 0x000fc40007ffe0ff */
[----:B------:R-:W-:Y:S01]  /*2300*/  IADD3 R223, R223, 0x80, RZ ;  /* 0x00000080dfdf7810 */ /* 0x000fe20007ffe0ff */
[----:B----4-:R-:W-:Y:S01]  /*2310*/  FMUL.FTZ R237, R182, R177 ;  /* 0x000000b1b6ed7220 */ /* 0x010fe20000410000 */
[----:B------:R-:W-:-:S03]  /*2320*/  FFMA.FTZ R177, R240, R239, R178 ;  /* 0x000000eff0b17223 */ /* 0x000fc600000100b2 */
[----:B------:R-:W-:Y:S01]  /*2330*/  FADD.FTZ R179, R179, R237 ;  /* 0x000000edb3b37221 */ /* 0x000fe20000010000 */
[----:B------:R-:W-:-:S03]  /*2340*/  FFMA.FTZ R177, R238, R237, R177 ;  /* 0x000000edeeb17223 */ /* 0x000fc600000100b1 */
[----:B------:R-:W-:Y:S01]  /*2350*/  FADD.FTZ R176, R179, R235 ;  /* 0x000000ebb3b07221 */ /* 0x000fe20000010000 */
[----:B------:R-:W-:-:S03]  /*2360*/  FFMA.FTZ R177, R236, R235, R177 ;  /* 0x000000ebecb17223 */ /* 0x000fc600000100b1 */
[----:B------:R-:W-:Y:S01]  /*2370*/  FADD.FTZ R216, R176, R233 ;  /* 0x000000e9b0d87221 */ /* 0x000fe20000010000 */
[----:B------:R-:W-:-:S07]  /*2380*/  FFMA.FTZ R217, R234, R233, R177 ;  /* 0x000000e9ead97223 */ /* 0x000fce00000100b1 */
.L_x_4867:
[----:B------:R-:W-:Y:S05]  /*2390*/  BSYNC B1 ;  /* 0x0000000000017941 */ /* 0x000fea0003800000 */
.L_x_4866:
        /* <DEDUP_REMOVED lines=9> */
[----:B------:R-:W4:Y:S04]  /*2430*/  LDL R218, [R1+0xb8] ;  /* 0x0000b80001da7983 */ /* 0x000f280000100800 */
[----:B0-----:R-:W-:-:S05]  /*2440*/  @P4 IMAD.WIDE.U32 R10, R223, 0x10, R178 ;  /* 0x00000010df0a4825 */ /* 0x001fca00078e00b2 */
[----:B------:R0:W5:Y:S01]  /*2450*/  @P4 LDG.E.128 R152, desc[UR4][R10.64] ;  /* 0x000000040a984981 */ /* 0x000162000c1e1d00 */
[----:B-1----:R-:W-:Y:S02]  /*2460*/  ISETP.NE.AND P4, PT, R176, RZ, PT ;  /* 0x000000ffb000720c */ /* 0x002fe40003f85270 */
[----:B------:R-:W1:Y:S08]  /*2470*/  LDC.64 R176, c[0x0][0x2b8] ;  /* 0x0000ae00ffb07b82 */ /* 0x000e700000000a00 */
[----:B0-----:R-:W0:Y:S02]  /*2480*/  LDC.64 R10, c[0x0][0x238] ;  /* 0x00008e00ff0a7b82 */ /* 0x001e240000000a00 */
[----:B0-----:R-:W-:-:S05]  /*2490*/  IMAD.WIDE.U32 R10, R223, 0x10, R10 ;  /* 0x00000010df0a7825 */ /* 0x001fca00078e000a */
[----:B------:R1:W2:Y:S02]  /*24a0*/  LDG.E.128 R12, desc[UR4][R10.64] ;  /* 0x000000040a0c7981 */ /* 0x0002a4000c1e1d00 */
[----:B-1----:R-:W-:-:S05]  /*24b0*/  IMAD.WIDE.U32 R10, R212, 0x10, R176 ;  /* 0x00000010d40a7825 */ /* 0x002fca00078e00b0 */
[----:B------:R0:W3:Y:S02]  /*24c0*/  LDG.E.128 R176, desc[UR4][R10.64] ;  /* 0x000000040ab07981 */ /* 0x0000e4000c1e1d00 */
[----:B0-----:R-:W0:Y:S01]  /*24d0*/  LDC.64 R10, c[0x0][0x240] ;  /* 0x00009000ff0a7b82 */ /* 0x001e220000000a00 */
[----:B------:R-:W-:Y:S01]  /*24e0*/  FSEL R16, R213, RZ, !P4 ;  /* 0x000000ffd5107208 */ /* 0x000fe20006000000 */
[----:B0-----:R-:W-:-:S05]  /*24f0*/  IMAD.WIDE.U32 R10, R9, 0x8, R10 ;  /* 0x00000008090a7825 */ /* 0x001fca00078e000a */
[----:B------:R2:W5:Y:S02]  /*2500*/  LDG.E.64 R188, desc[UR4][R10.64] ;  /* 0x000000040abc7981 */ /* 0x000564000c1e1b00 */
[C---:B--2---:R-:W-:Y:S01]  /*2510*/  PRMT R11, R13.reuse, 0x7632, R11 ;  /* 0x000076320d0b7816 */ /* 0x044fe2000000000b */
[C---:B------:R-:W-:Y:S01]  /*2520*/  IMAD.U32 R10, R12.reuse, 0x10000, RZ ;  /* 0x000100000c0a7824 */ /* 0x040fe200078e00ff */
[----:B------:R-:W-:Y:S02]  /*2530*/  SHF.L.U32 R13, R13, 0x10, RZ ;  /* 0x000000100d0d7819 */ /* 0x000fe400000006ff */
[----:B------:R-:W-:Y:S02]  /*2540*/  PRMT R17, R12, 0x7632, R17 ;  /* 0x000076320c117816 */ /* 0x000fe40000000011 */
[C---:B------:R-:W-:Y:S02]  /*2550*/  SHF.L.U32 R12, R14.reuse, 0x10, RZ ;  /* 0x000000100e0c7819 */ /* 0x040fe400000006ff */
[----:B------:R-:W-:-:S02]  /*2560*/  PRMT R182, R14, 0x7632, R182 ;  /* 0x000076320eb67816 */ /* 0x000fc400000000b6 */
[----:B------:R-:W-:Y:S01]  /*2570*/  PRMT R180, R15, 0x7632, R180 ;  /* 0x000076320fb47816 */ /* 0x000fe200000000b4 */
[C---:B------:R-:W-:Y:S01]  /*2580*/  FADD.FTZ R181, -R16.reuse, R13 ;  /* 0x0000000d10b57221 */ /* 0x040fe20000010100 */
[----:B------:R-:W-:Y:S01]  /*2590*/  SHF.L.U32 R13, R11, 0x10, RZ ;  /* 0x000000100b0d7819 */ /* 0x000fe200000006ff */
[----:B------:R-:W-:Y:S01]  /*25a0*/  FADD.FTZ R183, -R16, R12 ;  /* 0x0000000c10b77221 */ /* 0x000fe20000010100 */
        /* <DEDUP_REMOVED lines=8> */
[C-C-:B------:R-:W-:Y:S01]  /*2630*/  FADD.FTZ R219, -R16.reuse, R12.reuse ;  /* 0x0000000c10db7221 */ /* 0x140fe20000010100 */
[----:B------:R-:W-:Y:S01]  /*2640*/  FADD.FTZ R221, -R16, R11 ;  /* 0x0000000b10dd7221 */ /* 0x000fe20000010100 */
[----:B---3--:R-:W-:Y:S01]  /*2650*/  SHF.L.U32 R16, R176, 0x10, RZ ;  /* 0x00000010b0107819 */ /* 0x008fe200000006ff */
[----:B------:R-:W-:Y:S01]  /*2660*/  FMUL.FTZ R10, R4, R10 ;  /* 0x0000000a040a7220 */ /* 0x000fe20000410000 */
[----:B------:R-:W-:-:S03]  /*2670*/  PRMT R12, R177, 0x7632, R12 ;  /* 0x00007632b10c7816 */ /* 0x000fc6000000000c */
[-C--:B------:R-:W-:Y:S02]  /*2680*/  FMUL.FTZ R232, R231, R16.reuse ;  /* 0x00000010e7e87220 */ /* 0x080fe40000410000 */
[----:B------:R-:W2:Y:S01]  /*2690*/  LDL R231, [R1+0xc4] ;  /* 0x0000c40001e77983 */ /* 0x000ea20000100800 */
[----:B------:R-:W-:Y:S01]  /*26a0*/  FADD.FTZ R80, R80, R16 ;  /* 0x0000001050507221 */ /* 0x000fe20000010000 */
[----:B------:R-:W-:Y:S01]  /*26b0*/  FFMA.FTZ R40, R10, R16, R40 ;  /* 0x000000100a287223 */ /* 0x000fe20000010028 */
[----:B------:R-:W-:Y:S01]  /*26c0*/  SHF.L.U32 R16, R12, 0x10, RZ ;  /* 0x000000100c107819 */ /* 0x000fe200000006ff */
[----:B------:R-:W-:Y:S01]  /*26d0*/  FMUL.FTZ R12, R4, R183 ;  /* 0x000000b7040c7220 */ /* 0x000fe20000410000 */
[----:B------:R-:W-:Y:S02]  /*26e0*/  IMAD.MOV.U32 R183, RZ, RZ, R221 ;  /* 0x000000ffffb77224 */ /* 0x000fe400078e00dd */
[----:B------:R-:W3:Y:S01]  /*26f0*/  LDL R221, [R1+0xcc] ;  /* 0x0000cc0001dd7983 */ /* 0x000ee20000100800 */
[----:B------:R-:W-:-:S02]  /*2700*/  PRMT R14, R179, 0x7632, R14 ;  /* 0x00007632b30e7816 */ /* 0x000fc4000000000e */
[----:B------:R-:W-:Y:S02]  /*2710*/  PRMT R11, R176, 0x7632, R11 ;  /* 0x00007632b00b7816 */ /* 0x000fe4000000000b */
[----:B------:R-:W-:Y:S01]  /*2720*/  SHF.L.U32 R176, R14, 0x10, RZ ;  /* 0x000000100eb07819 */ /* 0x000fe200000006ff */
[C---:B------:R-:W-:Y:S02]  /*2730*/  FMUL.FTZ R14, R4.reuse, R180 ;  /* 0x000000b4040e7220 */ /* 0x040fe40000410000 */
[----:B------:R-:W3:Y:S01]  /*2740*/  LDL R180, [R1+0xb4] ;  /* 0x0000b40001b47983 */ /* 0x000ee20000100800 */
[----:B------:R-:W-:Y:S01]  /*2750*/  SHF.L.U32 R15, R11, 0x10, RZ ;  /* 0x000000100b0f7819 */ /* 0x000fe200000006ff */
[----:B------:R-:W-:Y:S02]  /*2760*/  FMUL.FTZ R11, R4, R181 ;  /* 0x000000b5040b7220 */ /* 0x000fe40000410000 */
[----:B------:R-:W3:Y:S01]  /*2770*/  LDL R181, [R1+0xbc] ;  /* 0x0000bc0001b57983 */ /* 0x000ee20000100800 */
[----:B------:R-:W-:Y:S01]  /*2780*/  IMAD.U32 R17, R177, 0x10000, RZ ;  /* 0x00010000b1117824 */ /* 0x000fe200078e00ff */
[----:B------:R-:W-:-:S02]  /*2790*/  PRMT R13, R178, 0x7632, R13 ;  /* 0x00007632b20d7816 */ /* 0x000fc4000000000d */
[----:B------:R-:W-:Y:S01]  /*27a0*/  SHF.L.U32 R178, R178, 0x10, RZ ;  /* 0x00000010b2b27819 */ /* 0x000fe200000006ff */
[----:B------:R-:W-:Y:S01]  /*27b0*/  FADD.FTZ R82, R82, R17 ;  /* 0x0000001152527221 */ /* 0x000fe20000010000 */
[-C--:B------:R-:W-:Y:S01]  /*27c0*/  FFMA.FTZ R42, R11, R17.reuse, R42 ;  /* 0x000000110b2a7223 */ /* 0x080fe2000001002a */
[----:B------:R-:W-:Y:S01]  /*27d0*/  FMUL.FTZ R222, R222, R17 ;  /* 0x00000011dede7220 */ /* 0x000fe20000410000 */
[----:B------:R-:W-:Y:S02]  /*27e0*/  SHF.L.U32 R179, R179, 0x10, RZ ;  /* 0x00000010b3b37819 */ /* 0x000fe400000006ff */
[----:B------:R-:W-:Y:S01]  /*27f0*/  SHF.L.U32 R17, R13, 0x10, RZ ;  /* 0x000000100d117819 */ /* 0x000fe200000006ff */
[----:B------:R-:W-:Y:S01]  /*2800*/  FMUL.FTZ R13, R4, R215 ;  /* 0x000000d7040d7220 */ /* 0x000fe20000410000 */
[----:B------:R-:W-:Y:S01]  /*2810*/  FADD.FTZ R84, R84, R178 ;  /* 0x000000b254547221 */ /* 0x000fe20000010000 */
[-C--:B------:R-:W-:Y:S01]  /*2820*/  FFMA.FTZ R44, R12, R178.reuse, R44 ;  /* 0x000000b20c2c7223 */ /* 0x080fe2000001002c */
        /* <DEDUP_REMOVED lines=9> */
[----:B------:R-:W-:Y:S01]  /*28c0*/  FADD.FTZ R85, R85, R17 ;  /* 0x0000001155557221 */ /* 0x000fe20000010000 */
[----:B------:R-:W-:Y:S01]  /*28d0*/  FADD.FTZ R87, R87, R176 ;  /* 0x000000b057577221 */ /* 0x000fe20000010000 */
[----:B------:R-:W-:Y:S01]  /*28e0*/  VIADD R212, R212, 0x80 ;  /* 0x00000080d4d47836 */ /* 0x000fe20000000000 */
[----:B------:R-:W-:Y:S01]  /*28f0*/  IADD3 R223, R223, 0x80, RZ ;  /* 0x00000080dfdf7810 */ /* 0x000fe20007ffe0ff */
[----:B------:R-:W-:-:S02]  /*2900*/  VIADD R9, R9, 0x80 ;  /* 0x0000008009097836 */ /* 0x000fc40000000000 */
[----:B--2---:R-:W-:-:S04]  /*2910*/  FMUL.FTZ R231, R231, R15 ;  /* 0x0000000fe7e77220 */ /* 0x004fc80000410000 */
[----:B------:R-:W-:Y:S01]  /*2920*/  FADD.FTZ R179, R177, R231 ;  /* 0x000000e7b1b37221 */ /* 0x000fe20000010000 */
[----:B------:R-:W-:Y:S01]  /*2930*/  FFMA.FTZ R177, R14, R231, R178 ;  /* 0x000000e70eb17223 */ /* 0x000fe200000100b2 */
[----:B------:R-:W-:Y:S01]  /*2940*/  FMUL.FTZ R15, R4, R182 ;  /* 0x000000b6040f7220 */ /* 0x000fe20000410000 */
[----:B---3--:R-:W-:Y:S01]  /*2950*/  FMUL.FTZ R221, R221, R16 ;  /* 0x00000010dddd7220 */ /* 0x008fe20000410000 */
[----:B------:R-:W-:Y:S01]  /*2960*/  FADD.FTZ R178, R179, R222 ;  /* 0x000000deb3b27221 */ /* 0x000fe20000010000 */
[----:B------:R-:W-:Y:S01]  /*2970*/  FFMA.FTZ R177, R11, R222, R177 ;  /* 0x000000de0bb17223 */ /* 0x000fe200000100b1 */
[C---:B------:R-:W-:Y:S02]  /*2980*/  FFMA.FTZ R43, R15.reuse, R16, R43 ;  /* 0x000000100f2b7223 */ /* 0x040fe4000001002b */
[----:B------:R-:W-:Y:S01]  /*2990*/  FADD.FTZ R178, R178, R221 ;  /* 0x000000ddb2b27221 */ /* 0x000fe20000010000 */
[----:B------:R-:W-:Y:S01]  /*29a0*/  FFMA.FTZ R177, R15, R221, R177 ;  /* 0x000000dd0fb17223 */ /* 0x000fe200000100b1 */
[----:B------:R-:W-:Y:S01]  /*29b0*/  FMUL.FTZ R16, R4, R219 ;  /* 0x000000db04107220 */ /* 0x000fe20000410000 */
[-C--:B------:R-:W-:Y:S01]  /*29c0*/  FMUL.FTZ R219, R180, R17.reuse ;  /* 0x00000011b4db7220 */ /* 0x080fe20000410000 */
[----:B------:R-:W-:Y:S01]  /*29d0*/  FADD.FTZ R178, R178, R220 ;  /* 0x000000dcb2b27221 */ /* 0x000fe20000010000 */
[----:B------:R-:W-:Y:S01]  /*29e0*/  FFMA.FTZ R177, R12, R220, R177 ;  /* 0x000000dc0cb17223 */ /* 0x000fe200000100b1 */
[----:B------:R-:W-:Y:S01]  /*29f0*/  FFMA.FTZ R45, R16, R17, R45 ;  /* 0x00000011102d7223 */ /* 0x000fe2000001002d */
[----:B------:R-:W-:Y:S01]  /*2a00*/  FMUL.FTZ R17, R4, R183 ;  /* 0x000000b704117220 */ /* 0x000fe20000410000 */
[----:B------:R-:W-:Y:S01]  /*2a10*/  FADD.FTZ R178, R178, R219 ;  /* 0x000000dbb2b27221 */ /* 0x000fe20000010000 */
[----:B------:R-:W-:Y:S01]  /*2a20*/  FFMA.FTZ R177, R16, R219, R177 ;  /* 0x000000db10b17223 */ /* 0x000fe200000100b1 */
[-C--:B------:R-:W-:Y:S01]  /*2a30*/  FMUL.FTZ R215, R181, R176.reuse ;  /* 0x000000b0b5d77220 */ /* 0x080fe20000410000 */
[----:B------:R-:W-:Y:S01]  /*2a40*/  FFMA.FTZ R47, R17, R176, R47 ;  /* 0x000000b0112f7223 */ /* 0x000fe2000001002f */
[----:B------:R-:W-:Y:S01]  /*2a50*/  FADD.FTZ R176, R178, R218 ;  /* 0x000000dab2b07221 */ /* 0x000fe20000010000 */
[----:B------:R-:W-:-:S03]  /*2a60*/  FFMA.FTZ R177, R13, R218, R177 ;  /* 0x000000da0db17223 */ /* 0x000fc600000100b1 */
[----:B------:R-:W-:Y:S01]  /*2a70*/  FADD.FTZ R216, R176, R215 ;  /* 0x000000d7b0d87221 */ /* 0x000fe20000010000 */
[----:B------:R-:W-:-:S07]  /*2a80*/  FFMA.FTZ R217, R17, R215, R177 ;  /* 0x000000d711d97223 */ /* 0x000fce00000100b1 */
.L_x_4869:
[----:B------:R-:W-:Y:S05]  /*2a90*/  BSYNC B1 ;  /* 0x0000000000017941 */ /* 0x000fea0003800000 */
.L_x_4868:
        /* <DEDUP_REMOVED lines=10> */
[----:B------:R-:W4:Y:S04]  /*2b40*/  LDL R196, [R1+0x8c] ;  /* 0x00008c0001c47983 */ /* 0x000f280000100800 */
[----:B------:R-:W4:Y:S01]  /*2b50*/  LDL R200, [R1+0x7c] ;  /* 0x00007c0001c87983 */ /* 0x000f220000100800 */
        /* <DEDUP_REMOVED lines=14> */
[----:B------:R-:W-:Y:S01]  /*2c40*/  IMAD.U32 R21, R21, 0x10000, RZ ;  /* 0x0001000015157824 */ /* 0x000fe200078e00ff */
[----:B------:R-:W-:Y:S02]  /*2c50*/  PRMT R183, R23, 0x7632, R183 ;  /* 0x0000763217b77816 */ /* 0x000fe400000000b7 */
[----:B------:R-:W-:Y:S01]  /*2c60*/  SHF.L.U32 R18, R20, 0x10, RZ ;  /* 0x0000001014127819 */ /* 0x000fe200000006ff */
[C---:B------:R-:W-:Y:S01]  /*2c70*/  FADD.FTZ R182, -R180.reuse, R21 ;  /* 0x00000015b4b67221 */ /* 0x040fe20000010100 */
[----:B------:R-:W-:Y:S01]  /*2c80*/  SHF.L.U32 R21, R19, 0x10, RZ ;  /* 0x0000001013157819 */ /* 0x000fe200000006ff */
[----:B------:R-:W-:Y:S02]  /*2c90*/  IMAD.U32 R19, R183, 0x10000, RZ ;  /* 0x00010000b7137824 */ /* 0x000fe400078e00ff */
[----:B------:R-:W-:-:S02]  /*2ca0*/  FADD.FTZ R18, -R180, R18 ;  /* 0x00000012b4127221 */ /* 0x000fc40000010100 */
[--C-:B------:R-:W-:Y:S02]  /*2cb0*/  FADD.FTZ R199, -R180, R19.reuse ;  /* 0x00000013b4c77221 */ /* 0x100fe40000010100 */
[----:B------:R-:W-:Y:S01]  /*2cc0*/  FMUL.FTZ R18, R4, R18 ;  /* 0x0000001204127220 */ /* 0x000fe20000410000 */
[C---:B---3--:R-:W-:Y:S02]  /*2cd0*/  PRMT R19, R176.reuse, 0x7632, R19 ;  /* 0x00007632b0137816 */ /* 0x048fe40000000013 */
[----:B------:R-:W-:-:S05]  /*2ce0*/  SHF.L.U32 R176, R176, 0x10, RZ ;  /* 0x00000010b0b07819 */ /* 0x000fca00000006ff */
[----:B------:R-:W-:Y:S01]  /*2cf0*/  FADD.FTZ R88, R88, R176 ;  /* 0x000000b058587221 */ /* 0x000fe20000010000 */
[-C--:B------:R-:W-:Y:S01]  /*2d00*/  FFMA.FTZ R48, R18, R176.reuse, R48 ;  /* 0x000000b012307223 */ /* 0x080fe20000010030 */
[----:B------:R-:W-:Y:S02]  /*2d10*/  FMUL.FTZ R229, R229, R176 ;  /* 0x000000b0e5e57220 */ /* 0x000fe40000410000 */
[----:B------:R-:W2:Y:S01]  /*2d20*/  LDL R176, [R1+0x70] ;  /* 0x0000700001b07983 */ /* 0x000ea20000100800 */
[----:B------:R-:W-:Y:S02]  /*2d30*/  PRMT R181, R20, 0x7632, R181 ;  /* 0x0000763214b57816 */ /* 0x000fe400000000b5 */
[C---:B------:R-:W-:Y:S02]  /*2d40*/  SHF.L.U32 R20, R22.reuse, 0x10, RZ ;  /* 0x0000001016147819 */ /* 0x040fe400000006ff */
[----:B------:R-:W-:Y:S01]  /*2d50*/  PRMT R195, R22, 0x7632, R195 ;  /* 0x0000763216c37816 */ /* 0x000fe200000000c3 */
[----:B------:R-:W-:Y:S01]  /*2d60*/  IMAD.U32 R22, R181, 0x10000, RZ ;  /* 0x00010000b5167824 */ /* 0x000fe200078e00ff */
[----:B------:R-:W-:Y:S01]  /*2d70*/  SHF.L.U32 R23, R23, 0x10, RZ ;  /* 0x0000001017177819 */ /* 0x000fe200000006ff */
[C---:B------:R-:W-:Y:S01]  /*2d80*/  FADD.FTZ R194, -R180.reuse, R20 ;  /* 0x00000014b4c27221 */ /* 0x040fe20000010100 */
[----:B------:R-:W-:Y:S01]  /*2d90*/  SHF.L.U32 R20, R195, 0x10, RZ ;  /* 0x00000010c3147819 */ /* 0x000fe200000006ff */
[C---:B------:R-:W-:Y:S01]  /*2da0*/  FADD.FTZ R181, -R180.reuse, R22 ;  /* 0x00000016b4b57221 */ /* 0x040fe20000010100 */
[C---:B------:R-:W-:Y:S01]  /*2db0*/  FADD.FTZ R183, -R180.reuse, R21 ;  /* 0x00000015b4b77221 */ /* 0x040fe20000010100 */
[----:B------:R-:W-:-:S02]  /*2dc0*/  FADD.FTZ R195, -R180, R23 ;  /* 0x00000017b4c37221 */ /* 0x000fc40000010100 */
[--C-:B------:R-:W-:Y:S01]  /*2dd0*/  FADD.FTZ R197, -R180, R20.reuse ;  /* 0x00000014b4c57221 */ /* 0x100fe20000010100 */
[----:B------:R-:W-:Y:S02]  /*2de0*/  IMAD.U32 R180, R19, 0x10000, RZ ;  /* 0x0001000013b47824 */ /* 0x000fe400078e00ff */
[----:B------:R-:W-:Y:S02]  /*2df0*/  FMUL.FTZ R19, R4, R182 ;  /* 0x000000b604137220 */ /* 0x000fe40000410000 */
[----:B------:R-:W3:Y:S01]  /*2e00*/  LDL R182, [R1+0x74] ;  /* 0x0000740001b67983 */ /* 0x000ee20000100800 */
[C---:B------:R-:W-:Y:S01]  /*2e10*/  PRMT R20, R177.reuse, 0x7632, R20 ;  /* 0x00007632b1147816 */ /* 0x040fe20000000014 */
[C---:B------:R-:W-:Y:S01]  /*2e20*/  IMAD.U32 R22, R178.reuse, 0x10000, RZ ;  /* 0x00010000b2167824 */ /* 0x040fe200078e00ff */
[----:B------:R-:W-:Y:S02]  /*2e30*/  SHF.L.U32 R177, R177, 0x10, RZ ;  /* 0x00000010b1b17819 */ /* 0x000fe400000006ff */
[----:B------:R-:W-:-:S02]  /*2e40*/  PRMT R21, R178, 0x7632, R21 ;  /* 0x00007632b2157816 */ /* 0x000fc40000000015 */
[----:B------:R-:W-:Y:S01]  /*2e50*/  SHF.L.U32 R178, R20, 0x10, RZ ;  /* 0x0000001014b27819 */ /* 0x000fe200000006ff */
[----:B------:R-:W-:Y:S01]  /*2e60*/  FMUL.FTZ R20, R4, R194 ;  /* 0x000000c204147220 */ /* 0x000fe20000410000 */
[----:B------:R-:W-:Y:S01]  /*2e70*/  PRMT R23, R179, 0x7632, R23 ;  /* 0x00007632b3177816 */ /* 0x000fe20000000017 */
[----:B------:R-:W-:Y:S01]  /*2e80*/  FADD.FTZ R90, R90, R177 ;  /* 0x000000b15a5a7221 */ /* 0x000fe20000010000 */
[-C--:B------:R-:W-:Y:S01]  /*2e90*/  FFMA.FTZ R50, R19, R177.reuse, R50 ;  /* 0x000000b113327223 */ /* 0x080fe20000010032 */
[----:B------:R-:W-:Y:S01]  /*2ea0*/  FMUL.FTZ R214, R214, R177 ;  /* 0x000000b1d6d67220 */ /* 0x000fe20000410000 */
[----:B------:R-:W-:Y:S01]  /*2eb0*/  SHF.L.U32 R177, R21, 0x10, RZ ;  /* 0x0000001015b17819 */ /* 0x000fe200000006ff */
[----:B------:R-:W-:Y:S01]  /*2ec0*/  FADD.FTZ R92, R92, R22 ;  /* 0x000000165c5c7221 */ /* 0x000fe20000010000 */
[----:B------:R-:W-:Y:S01]  /*2ed0*/  SHF.L.U32 R179, R179, 0x10, RZ ;  /* 0x00000010b3b37819 */ /* 0x000fe200000006ff */
[----:B------:R-:W-:Y:S01]  /*2ee0*/  FFMA.FTZ R52, R20, R22, R52 ;  /* 0x0000001614347223 */ /* 0x000fe20000010034 */
[----:B------:R-:W-:-:S03]  /*2ef0*/  FADD.FTZ R89, R89, R180 ;  /* 0x000000b459597221 */ /* 0x000fc60000010000 */
[----:B------:R-:W-:Y:S01]  /*2f00*/  FADD.FTZ R94, R94, R179 ;  /* 0x000000b35e5e7221 */ /* 0x000fe20000010000 */
[----:B----4-:R-:W-:Y:S01]  /*2f10*/  FMUL.FTZ R194, R228, R179 ;  /* 0x000000b3e4c27220 */ /* 0x010fe20000410000 */
[----:B------:R-:W-:Y:S01]  /*2f20*/  FMUL.FTZ R228, R198, R180 ;  /* 0x000000b4c6e47220 */ /* 0x000fe20000410000 */
[----:B------:R-:W-:Y:S01]  /*2f30*/  FADD.FTZ R91, R91, R178 ;  /* 0x000000b25b5b7221 */ /* 0x000fe20000010000 */
[----:B------:R-:W-:Y:S01]  /*2f40*/  FMUL.FTZ R196, R196, R178 ;  /* 0x000000b2c4c47220 */ /* 0x000fe20000410000 */
[----:B------:R-:W-:Y:S01]  /*2f50*/  FMUL.FTZ R197, R4, R197 ;  /* 0x000000c504c57220 */ /* 0x000fe20000410000 */
[----:B------:R-:W-:-:S03]  /*2f60*/  FADD.FTZ R93, R93, R177 ;  /* 0x000000b15d5d7221 */ /* 0x000fc60000010000 */
[----:B------:R-:W-:Y:S01]  /*2f70*/  FFMA.FTZ R53, R197, R177, R53 ;  /* 0x000000b1c5357223 */ /* 0x000fe20000010035 */
[----:B------:R-:W-:Y:S01]  /*2f80*/  FMUL.FTZ R199, R4, R199 ;  /* 0x000000c704c77220 */ /* 0x000fe20000410000 */
[----:B------:R-:W-:Y:S02]  /*2f90*/  IADD3 R212, R212, 0x80, RZ ;  /* 0x00000080d4d47810 */ /* 0x000fe40007ffe0ff */
[----:B------:R-:W-:Y:S02]  /*2fa0*/  IADD3 R9, R9, 0x80, RZ ;  /* 0x0000008009097810 */ /* 0x000fe40007ffe0ff */
[----:B------:R-:W-:Y:S01]  /*2fb0*/  IADD3 R223, R223, 0x80, RZ ;  /* 0x00000080dfdf7810 */ /* 0x000fe20007ffe0ff */
[----:B--2---:R-:W-:Y:S01]  /*2fc0*/  FMUL.FTZ R21, R176, R22 ;  /* 0x00000016b0157220 */ /* 0x004fe20000410000 */
[C---:B------:R-:W-:Y:S01]  /*2fd0*/  FMUL.FTZ R22, R4.reuse, R195 ;  /* 0x000000c304167220 */ /* 0x040fe20000410000 */
[----:B------:R-:W-:Y:S02]  /*2fe0*/  IMAD.U32 R176, R23, 0x10000, RZ ;  /* 0x0001000017b07824 */ /* 0x000fe400078e00ff */
[----:B------:R-:W-:Y:S01]  /*2ff0*/  FMUL.FTZ R23, R4, R181 ;  /* 0x000000b504177220 */ /* 0x000fe20000410000 */
[----:B------:R-:W-:Y:S01]  /*3000*/  FFMA.FTZ R54, R22, R179, R54 ;  /* 0x000000b316367223 */ /* 0x000fe20000010036 */
[----:B------:R-:W-:-:S02]  /*3010*/  FADD.FTZ R179, R216, R229 ;  /* 0x000000e5d8b37221 */ /* 0x000fc40000010000 */
[----:B------:R-:W-:Y:S01]  /*3020*/  FFMA.FTZ R49, R23, R180, R49 ;  /* 0x000000b417317223 */ /* 0x000fe20000010031 */
[----:B------:R-:W-:Y:S01]  /*3030*/  FFMA.FTZ R180, R18, R229, R217 ;  /* 0x000000e512b47223 */ /* 0x000fe200000100d9 */
[----:B------:R-:W-:Y:S01]  /*3040*/  FMUL.FTZ R195, R4, R183 ;  /* 0x000000b704c37220 */ /* 0x000fe20000410000 */
[----:B------:R-:W-:Y:S02]  /*3050*/  FADD.FTZ R181, R179, R228 ;  /* 0x000000e4b3b57221 */ /* 0x000fe40000010000 */
[----:B------:R-:W-:Y:S01]  /*3060*/  FFMA.FTZ R179, R23, R228, R180 ;  /* 0x000000e417b37223 */ /* 0x000fe200000100b4 */
[----:B------:R-:W-:Y:S01]  /*3070*/  FFMA.FTZ R51, R195, R178, R51 ;  /* 0x000000b2c3337223 */ /* 0x000fe20000010033 */
[----:B------:R-:W-:Y:S02]  /*3080*/  FADD.FTZ R180, R181, R214 ;  /* 0x000000d6b5b47221 */ /* 0x000fe40000010000 */
[----:B------:R-:W-:Y:S02]  /*3090*/  FFMA.FTZ R178, R19, R214, R179 ;  /* 0x000000d613b27223 */ /* 0x000fe400000100b3 */
[----:B------:R-:W-:-:S02]  /*30a0*/  FADD.FTZ R179, R180, R196 ;  /* 0x000000c4b4b37221 */ /* 0x000fc40000010000 */
[----:B------:R-:W-:Y:S01]  /*30b0*/  FFMA.FTZ R178, R195, R196, R178 ;  /* 0x000000c4c3b27223 */ /* 0x000fe200000100b2 */
[----:B---3--:R-:W-:Y:S01]  /*30c0*/  FMUL.FTZ R198, R182, R177 ;  /* 0x000000b1b6c67220 */ /* 0x008fe20000410000 */
[----:B------:R-:W-:Y:S02]  /*30d0*/  FADD.FTZ R179, R179, R21 ;  /* 0x00000015b3b37221 */ /* 0x000fe40000010000 */
[----:B------:R-:W-:Y:S02]  /*30e0*/  FFMA.FTZ R177, R20, R21, R178 ;  /* 0x0000001514b17223 */ /* 0x000fe400000100b2 */
[----:B------:R-:W-:Y:S02]  /*30f0*/  FADD.FTZ R179, R179, R198 ;  /* 0x000000c6b3b37221 */ /* 0x000fe40000010000 */
        /* <DEDUP_REMOVED lines=8> */
.L_x_4871:
[----:B------:R-:W-:Y:S05]  /*3180*/  BSYNC B1 ;  /* 0x0000000000017941 */ /* 0x000fea0003800000 */
.L_x_4870:
        /* <DEDUP_REMOVED lines=11> */
[----:B------:R-:W4:Y:S04]  /*3240*/  LDL R207, [R1+0x4c] ;  /* 0x00004c0001cf7983 */ /* 0x000f280000100800 */
[----:B------:R-:W4:Y:S01]  /*3250*/  LDL R208, [R1+0x34] ;  /* 0x0000340001d07983 */ /* 0x000f220000100800 */
[----:B0-----:R-:W-:Y:S01]  /*3260*/  @P4 IMAD.WIDE.U32 R176, R223, 0x10, R176 ;  /* 0x00000010dfb04825 */ /* 0x001fe200078e00b0 */
[----:B------:R-:W0:Y:S02]  /*3270*/  LDC.64 R184, c[0x0][0x240] ;  /* 0x00009000ffb87b82 */ /* 0x000e240000000a00 */
[----:B------:R-:W4:Y:S04]  /*3280*/  LDL R210, [R1+0x3c] ;  /* 0x00003c0001d27983 */ /* 0x000f280000100800 */
[----:B------:R1:W5:Y:S02]  /*3290*/  @P4 LDG.E.128 R160, desc[UR4][R176.64] ;  /* 0x00000004b0a04981 */ /* 0x000364000c1e1d00 */
[----:B-1----:R-:W-:Y:S01]  /*32a0*/  ISETP.NE.AND P4, PT, R178, RZ, PT ;  /* 0x000000ffb200720c */ /* 0x002fe20003f85270 */
[----:B------:R-:W1:Y:S01]  /*32b0*/  LDC.64 R176, c[0x0][0x238] ;  /* 0x00008e00ffb07b82 */ /* 0x000e620000000a00 */
[----:B------:R-:W-:-:S06]  /*32c0*/  IMAD.WIDE.U32 R180, R212, 0x10, R180 ;  /* 0x00000010d4b47825 */ /* 0x000fcc00078e00b4 */
[----:B------:R-:W2:Y:S01]  /*32d0*/  LDG.E.128 R180, desc[UR4][R180.64] ;  /* 0x00000004b4b47981 */ /* 0x000ea2000c1e1d00 */
[----:B-1----:R-:W-:-:S03]  /*32e0*/  IMAD.WIDE.U32 R176, R223, 0x10, R176 ;  /* 0x00000010dfb07825 */ /* 0x002fc600078e00b0 */
[----:B------:R-:W4:Y:S04]  /*32f0*/  LDL R223, [R1+0x38] ;  /* 0x0000380001df7983 */ /* 0x000f280000100800 */
[----:B------:R-:W3:Y:S01]  /*3300*/  LDG.E.128 R176, desc[UR4][R176.64] ;  /* 0x00000004b0b07981 */ /* 0x000ee2000c1e1d00 */
[----:B0-----:R-:W-:-:S06]  /*3310*/  IMAD.WIDE.U32 R184, R9, 0x8, R184 ;  /* 0x0000000809b87825 */ /* 0x001fcc00078e00b8 */
[----:B------:R-:W5:Y:S01]  /*3320*/  LDG.E.64 R184, desc[UR4][R184.64] ;  /* 0x00000004b8b87981 */ /* 0x000f62000c1e1b00 */
[----:B------:R-:W-:Y:S02]  /*3330*/  FSEL R201, R213, RZ, !P4 ;  /* 0x000000ffd5c97208 */ /* 0x000fe40006000000 */
[C---:B--2---:R-:W-:Y:S02]  /*3340*/  PRMT R206, R182.reuse, 0x7632, R206 ;  /* 0x00007632b6ce7816 */ /* 0x044fe400000000ce */
[----:B------:R-:W-:Y:S02]  /*3350*/  SHF.L.U32 R182, R182, 0x10, RZ ;  /* 0x00000010b6b67819 */ /* 0x000fe400000006ff */
[C---:B---3--:R-:W-:Y:S01]  /*3360*/  PRMT R202, R176.reuse, 0x7632, R202 ;  /* 0x00007632b0ca7816 */ /* 0x048fe200000000ca */
[----:B------:R-:W-:Y:S01]  /*3370*/  IMAD.U32 R204, R176, 0x10000, RZ ;  /* 0x00010000b0cc7824 */ /* 0x000fe200078e00ff */
[C---:B------:R-:W-:Y:S02]  /*3380*/  PRMT R9, R177.reuse, 0x7632, R9 ;  /* 0x00007632b1097816 */ /* 0x040fe40000000009 */
[----:B------:R-:W-:-:S02]  /*3390*/  SHF.L.U32 R203, R177, 0x10, RZ ;  /* 0x00000010b1cb7819 */ /* 0x000fc400000006ff */
[----:B------:R-:W-:Y:S02]  /*33a0*/  PRMT R177, R178, 0x7632, R177 ;  /* 0x00007632b2b17816 */ /* 0x000fe400000000b1 */
[C---:B------:R-:W-:Y:S01]  /*33b0*/  PRMT R176, R179.reuse, 0x7632, R176 ;  /* 0x00007632b3b07816 */ /* 0x040fe200000000b0 */
[----:B------:R-:W-:Y:S01]  /*33c0*/  IMAD.U32 R205, R179, 0x10000, RZ ;  /* 0x00010000b3cd7824 */ /* 0x000fe200078e00ff */
[----:B------:R-:W-:Y:S01]  /*33d0*/  SHF.L.U32 R179, R202, 0x10, RZ ;  /* 0x00000010cab37819 */ /* 0x000fe200000006ff */
[----:B------:R-:W-:Y:S01]  /*33e0*/  IMAD.U32 R177, R177, 0x10000, RZ ;  /* 0x00010000b1b17824 */ /* 0x000fe200078e00ff */
        /* <DEDUP_REMOVED lines=11> */
[----:B------:R-:W-:-:S02]  /*34a0*/  PRMT R201, R180, 0x7632, R201 ;  /* 0x00007632b4c97816 */ /* 0x000fc400000000c9 */
[----:B------:R-:W-:Y:S01]  /*34b0*/  SHF.L.U32 R180, R180, 0x10, RZ ;  /* 0x00000010b4b47819 */ /* 0x000fe200000006ff */
[----:B------:R-:W-:-:S04]  /*34c0*/  IMAD.U32 R202, R181, 0x10000, RZ ;  /* 0x00010000b5ca7824 */ /* 0x000fc800078e00ff */
[----:B------:R-:W-:Y:S01]  /*34d0*/  FMUL.FTZ R230, R225, R180 ;  /* 0x000000b4e1e67220 */ /* 0x000fe20000410000 */
[----:B------:R-:W-:Y:S01]  /*34e0*/  FMUL.FTZ R225, R4, R203 ;  /* 0x000000cb04e17220 */ /* 0x000fe20000410000 */
[----:B------:R-:W-:Y:S01]  /*34f0*/  FADD.FTZ R58, R58, R202 ;  /* 0x000000ca3a3a7221 */ /* 0x000fe20000010000 */
[-C--:B------:R-:W-:Y:S01]  /*3500*/  FMUL.FTZ R224, R224, R202.reuse ;  /* 0x000000cae0e07220 */ /* 0x080fe20000410000 */
[----:B------:R-:W-:Y:S01]  /*3510*/  PRMT R205, R181, 0x7632, R205 ;  /* 0x00007632b5cd7816 */ /* 0x000fe200000000cd */
[----:B------:R-:W-:Y:S01]  /*3520*/  FFMA.FTZ R98, R225, R202, R98 ;  /* 0x000000cae1627223 */ /* 0x000fe20000010062 */
[----:B----4-:R-:W-:Y:S01]  /*3530*/  FMUL.FTZ R202, R227, R182 ;  /* 0x000000b6e3ca7220 */ /* 0x010fe20000410000 */
[----:B------:R-:W-:Y:S02]  /*3540*/  IMAD.U32 R181, R201, 0x10000, RZ ;  /* 0x00010000c9b57824 */ /* 0x000fe400078e00ff */
[C---:B------:R-:W-:Y:S01]  /*3550*/  FMUL.FTZ R227, R4.reuse, R179 ;  /* 0x000000b304e37220 */ /* 0x040fe20000410000 */
[----:B------:R-:W-:Y:S01]  /*3560*/  FMUL.FTZ R213, R4, R204 ;  /* 0x000000cc04d57220 */ /* 0x000fe20000410000 */
[----:B------:R-:W-:Y:S01]  /*3570*/  FADD.FTZ R179, R216, R230 ;  /* 0x000000e6d8b37221 */ /* 0x000fe20000010000 */
[----:B------:R-:W-:Y:S01]  /*3580*/  FADD.FTZ R57, R57, R181 ;  /* 0x000000b539397221 */ /* 0x000fe20000010000 */
[-C--:B------:R-:W-:Y:S01]  /*3590*/  FFMA.FTZ R97, R227, R181.reuse, R97 ;  /* 0x000000b5e3617223 */ /* 0x080fe20000010061 */
[----:B------:R-:W-:Y:S01]  /*35a0*/  FMUL.FTZ R226, R226, R181 ;  /* 0x000000b5e2e27220 */ /* 0x000fe20000410000 */
[----:B------:R-:W-:Y:S01]  /*35b0*/  FADD.FTZ R56, R56, R180 ;  /* 0x000000b438387221 */ /* 0x000fe20000010000 */
[C---:B------:R-:W-:Y:S01]  /*35c0*/  FFMA.FTZ R96, R213.reuse, R180, R96 ;  /* 0x000000b4d5607223 */ /* 0x040fe20000010060 */
[----:B------:R-:W-:Y:S01]  /*35d0*/  FFMA.FTZ R181, R213, R230, R217 ;  /* 0x000000e6d5b57223 */ /* 0x000fe200000100d9 */
[----:B------:R-:W-:Y:S01]  /*35e0*/  SHF.L.U32 R180, R205, 0x10, RZ ;  /* 0x00000010cdb47819 */ /* 0x000fe200000006ff */
[C---:B------:R-:W-:Y:S01]  /*35f0*/  FMUL.FTZ R205, R4.reuse, R9 ;  /* 0x0000000904cd7220 */ /* 0x040fe20000410000 */
[----:B------:R-:W-:Y:S01]  /*3600*/  FADD.FTZ R9, R179, R226 ;  /* 0x000000e2b3097221 */ /* 0x000fe20000010000 */
[----:B------:R-:W-:Y:S01]  /*3610*/  FFMA.FTZ R179, R227, R226, R181 ;  /* 0x000000e2e3b37223 */ /* 0x000fe200000100b5 */
[----:B------:R-:W-:Y:S01]  /*3620*/  FMUL.FTZ R201, R4, R178 ;  /* 0x000000b204c97220 */ /* 0x000fe20000410000 */
[----:B------:R-:W-:Y:S01]  /*3630*/  SHF.L.U32 R178, R206, 0x10, RZ ;  /* 0x00000010ceb27819 */ /* 0x000fe200000006ff */
[----:B------:R0:W-:Y:S01]  /*3640*/  STL [R1+0x28], R213 ;  /* 0x000028d501007387 */ /* 0x0001e20000100800 */
[----:B------:R-:W-:Y:S01]  /*3650*/  FMUL.FTZ R206, R207, R180 ;  /* 0x000000b4cfce7220 */ /* 0x000fe20000410000 */
[----:B------:R-:W-:Y:S01]  /*3660*/  FADD.FTZ R9, R9, R224 ;  /* 0x000000e009097221 */ /* 0x000fe20000010000 */
[----:B------:R-:W-:Y:S01]  /*3670*/  FFMA.FTZ R179, R225, R224, R179 ;  /* 0x000000e0e1b37223 */ /* 0x000fe200000100b3 */
[----:B------:R-:W-:-:S02]  /*3680*/  PRMT R204, R183, 0x7632, R204 ;  /* 0x00007632b7cc7816 */ /* 0x000fc400000000cc */
[----:B------:R-:W-:Y:S01]  /*3690*/  FADD.FTZ R9, R9, R206 ;  /* 0x000000ce09097221 */ /* 0x000fe20000010000 */
[----:B------:R-:W-:Y:S01]  /*36a0*/  FFMA.FTZ R179, R205, R206, R179 ;  /* 0x000000cecdb37223 */ /* 0x000fe200000100b3 */
[----:B------:R-:W-:Y:S01]  /*36b0*/  SHF.L.U32 R183, R183, 0x10, RZ ;  /* 0x00000010b7b77819 */ /* 0x000fe200000006ff */
[----:B------:R-:W-:Y:S01]  /*36c0*/  FMUL.FTZ R207, R4, R177 ;  /* 0x000000b104cf7220 */ /* 0x000fe20000410000 */
[----:B------:R-:W-:Y:S01]  /*36d0*/  FMUL.FTZ R208, R208, R178 ;  /* 0x000000b2d0d07220 */ /* 0x000fe20000410000 */
[----:B------:R-:W-:Y:S01]  /*36e0*/  FADD.FTZ R9, R9, R202 ;  /* 0x000000ca09097221 */ /* 0x000fe20000010000 */
[----:B------:R-:W-:Y:S01]  /*36f0*/  FFMA.FTZ R179, R201, R202, R179 ;  /* 0x000000cac9b37223 */ /* 0x000fe200000100b3 */
[----:B------:R-:W-:Y:S01]  /*3700*/  FMUL.FTZ R203, R4, R176 ;  /* 0x000000b004cb7220 */ /* 0x000fe20000410000 */
[----:B------:R-:W-:Y:S02]  /*3710*/  IMAD.U32 R176, R204, 0x10000, RZ ;  /* 0x00010000ccb07824 */ /* 0x000fe400078e00ff */
        /* <DEDUP_REMOVED lines=18> */
[----:B0-----:R-:W-:-:S07]  /*3840*/  FFMA.FTZ R217, R209, R210, R179 ;  /* 0x000000d2d1d97223 */ /* 0x001fce00000100b3 */
.L_x_4863:
[----:B------:R-:W-:Y:S05]  /*3850*/  BSYNC B0 ;  /* 0x0000000000007941 */ /* 0x000fea0003800000 */
.L_x_4853:
[----:B------:R-:W2:Y:S01]  /*3860*/  LDL.LU R9, [R1+0x2c] ;  /* 0x00002c0001097983 */ /* 0x000ea20000300800 */
[----:B------:R-:W-:Y:S01]  /*3870*/  LOP3.LUT R2, R2, 0xfffffff7, RZ, 0xc0, !PT ;  /* 0xfffffff702027812 */ /* 0x000fe200078ec0ff */
[----:B------:R-:W-:Y:S01]  /*3880*/  UMOV UR11, 0xffffffff ;  /* 0xffffffff000b7882 */ /* 0x000fe20000000000 */
[----:B01234-:R-:W0:Y:S02]  /*3890*/  S2R R176, SR_TID.X ;  /* 0x0000000000b07919 */ /* 0x01fe240000002100 */
[----:B0-----:R-:W-:Y:S02]  /*38a0*/  SHF.R.U32.HI R212, RZ, 0x5, R176 ;  /* 0x00000005ffd47819 */ /* 0x001fe400000116b0 */
[----:B------:R-:W-:Y:S02]  /*38b0*/  LOP3.LUT P4, RZ, R9, 0xff, RZ, 0xc0, !PT ;  /* 0x000000ff09ff7812 */ /* 0x000fe4000788c0ff */
        /* <DEDUP_REMOVED lines=23> */
.L_x_5112:
[----:B------:R-:W-:Y:S01]  /*3a30*/  FADD.FTZ R176, R180, R183 ;  /* 0x000000b7b4b07221 */ /* 0x000fe20000010000 */
[----:B------:R-:W-:Y:S01]  /*3a40*/  @!P4 LOP3.LUT R178, R212, 0x3, RZ, 0xc0, !PT ;  /* 0x00000003d4b2c812 */ /* 0x000fe200078ec0ff */
[----:B-1----:R-:W1:Y:S01]  /*3a50*/  S2R R180, SR_CgaCtaId ;  /* 0x0000000000b47919 */ /* 0x002e620000008800 */
        /* <DEDUP_REMOVED lines=8> */
[----:B-1----:R-:W-:-:S04]  /*3ae0*/  LEA R179, R180, R179, 0x18 ;  /* 0x000000b3b4b37211 */ /* 0x002fc800078ec0ff */
[----:B------:R-:W-:Y:S01]  /*3af0*/  LEA R9, R9, R179, 0x3 ;  /* 0x000000b309097211 */ /* 0x000fe200078e18ff */
[----:B------:R-:W-:-:S05]  /*3b00*/  @!P4 IMAD R178, R178, 0x8, R179 ;  /* 0x00000008b2b2c824 */ /* 0x000fca00078e02b3 */
        /* <DEDUP_REMOVED lines=9> */
[----:B------:R-:W-:Y:S01]  /*3ba0*/  FADD.FTZ R177, R180, R177 ;  /* 0x000000b1b4b17221 */ /* 0x000fe20000010000 */
[----:B------:R-:W-:Y:S02]  /*3bb0*/  @P3 SHF.R.S32.HI R176, RZ, 0x1f, R3 ;  /* 0x0000001fffb03819 */ /* 0x000fe40000011403 */
[----:B------:R-:W-:Y:S01]  /*3bc0*/  FADD.FTZ R9, R178, R9 ;  /* 0x00000009b2097221 */ /* 0x000fe20000010000 */
[----:B------:R-:W-:Y:S01]  /*3bd0*/  FADD.FTZ R177, R179, R177 ;  /* 0x000000b1b3b17221 */ /* 0x000fe20000010000 */
[----:B------:R-:W-:Y:S01]  /*3be0*/  @P3 LEA.HI R176, R176, R3, RZ, 0x3 ;  /* 0x00000003b0b03211 */ /* 0x000fe200078f18ff */
[----:B------:R-:W-:-:S02]  /*3bf0*/  IMAD.MOV.U32 R3, RZ, RZ, RZ ;  /* 0x000000ffff037224 */ /* 0x000fc400078e00ff */
[----:B------:R-:W-:Y:S01]  /*3c00*/  FMUL.FTZ R9, R9, UR10 ;  /* 0x0000000a09097c20 */ /* 0x000fe20008410000 */
        /* <DEDUP_REMOVED lines=8> */
.L_x_4876:
[----:B------:R-:W-:Y:S05]  /*3c90*/  BSYNC B1 ;  /* 0x0000000000017941 */ /* 0x000fea0003800000 */
.L_x_4875:
        /* <DEDUP_REMOVED lines=9> */
.L_x_4878:
        /* <DEDUP_REMOVED lines=11> */
.L_x_4879:
[----:B------:R-:W-:Y:S05]  /*3de0*/  BSYNC B1 ;  /* 0x0000000000017941 */ /* 0x000fea0003800000 */
.L_x_4877:
        /* <DEDUP_REMOVED lines=9> */
[----:B------:R-:W-:-:S03]  /*3e80*/  MOV R176, RZ ;  /* 0x000000ff00b07202 */ /* 0x000fc60000000f00 */
[----:B------:R-:W-:-:S08]  /*3e90*/  FMUL.FTZ R179, R179, UR12 ;  /* 0x0000000cb3b37c20 */ /* 0x000fd00008410000 */
[----:B------:R-:W-:-:S05]  /*3ea0*/  @P6 SHF.L.U32 R177, R168, 0x10, RZ ;  /* 0x00000010a8b16819 */ /* 0x000fca00000006ff */
[----:B------:R-:W-:-:S04]  /*3eb0*/  @P6 FMUL.FTZ R176, R179, R177 ;  /* 0x000000b1b3b06220 */ /* 0x000fc80000410000 */
[----:B------:R-:W-:Y:S01]  /*3ec0*/  FADD.FTZ R104, R104, R176 ;  /* 0x000000b068687221 */ /* 0x000fe20000010000 */
[----:B--2---:R-:W-:-:S05]  /*3ed0*/  FMUL.FTZ R179, R180, R179 ;  /* 0x000000b3b4b37220 */ /* 0x004fca0000410000 */
[----:B------:R-:W-:-:S04]  /*3ee0*/  FSEL R176, R179, RZ, P6 ;  /* 0x000000ffb3b07208 */ /* 0x000fc80003000000 */
[----:B------:R-:W-:-:S04]  /*3ef0*/  F2FP.BF16.F32.PACK_AB R176, RZ, R176 ;  /* 0x000000b0ffb0723e */ /* 0x000fc800000010ff */
[----:B------:R-:W-:-:S07]  /*3f00*/  PRMT R172, R176, 0x7610, R172 ;  /* 0x00007610b0ac7816 */ /* 0x000fce00000000ac */
.L_x_4881:
[----:B------:R-:W-:Y:S05]  /*3f10*/  BSYNC B1 ;  /* 0x0000000000017941 */ /* 0x000fea0003800000 */
.L_x_4880:
[----:B------:R-:W-:Y:S04]  /*3f20*/  BSSY B1, `(.L_x_4882) ;  /* 0x0000013000017945 */ /* 0x000fe80003800000 */
[----:B------:R-:W-:Y:S05]  /*3f30*/  @P2 BRA `(.L_x_4883) ;  /* 0x0000000000142947 */ /* 0x000fea0003800000 */
[----:B------:R-:W-:Y:S01]  /*3f40*/  IMAD.MOV.U32 R177, RZ, RZ, RZ ;  /* 0x000000ffffb17224 */ /* 0x000fe200078e00ff */
[----:B------:R-:W-:Y:S06]  /*3f50*/  @!P4 BRA `(.L_x_4884) ;  /* 0x00000000003cc947 */ /* 0x000fec0003800000 */
[----:B-----5:R-:W-:-:S04]  /*3f60*/  PRMT R177, R144, 0x7632, R177 ;  /* 0x0000763290b17816 */ /* 0x020fc800000000b1 */
[----:B------:R-:W-:Y:S01]  /*3f70*/  SHF.L.U32 R177, R177, 0x10, RZ ;  /* 0x00000010b1b17819 */ /* 0x000fe200000006ff */
[----:B------:R-:W-:Y:S06]  /*3f80*/  BRA `(.L_x_4884) ;  /* 0x0000000000307947 */ /* 0x000fec0003800000 */
.L_x_4883:
        /* <DEDUP_REMOVED lines=12> */
.L_x_4884:
[----:B------:R-:W-:Y:S05]  /*4050*/  BSYNC B1 ;  /* 0x0000000000017941 */ /* 0x000fea0003800000 */
.L_x_4882:
        /* <DEDUP_REMOVED lines=11> */
[----:B------:R-:W-:-:S04]  /*4110*/  @P6 FMUL.FTZ R177, R179, R176 ;  /* 0x000000b0b3b16220 */ /* 0x000fc80000410000 */
[----:B------:R-:W-:Y:S01]  /*4120*/  FADD.FTZ R105, R105, R177 ;  /* 0x000000b169697221 */ /* 0x000fe20000010000 */
[----:B--2---:R-:W-:-:S05]  /*4130*/  FMUL.FTZ R179, R180, R179 ;  /* 0x000000b3b4b37220 */ /* 0x004fca0000410000 */
[----:B------:R-:W-:-:S04]  /*4140*/  FSEL R176, R179, RZ, P6 ;  /* 0x000000ffb3b07208 */ /* 0x000fc80003000000 */
[----:B------:R-:W-:-:S04]  /*4150*/  F2FP.BF16.F32.PACK_AB R176, RZ, R176 ;  /* 0x000000b0ffb0723e */ /* 0x000fc800000010ff */
[----:B------:R-:W-:-:S07]  /*4160*/  PRMT R172, R172, 0x5410, R176 ;  /* 0x00005410acac7816 */ /* 0x000fce00000000b0 */
.L_x_4886:
[----:B------:R-:W-:Y:S05]  /*4170*/  BSYNC B1 ;  /* 0x0000000000017941 */ /* 0x000fea0003800000 */
.L_x_4885:
[----:B------:R-:W-:Y:S04]  /*4180*/  BSSY B1, `(.L_x_4887) ;  /* 0x0000010000017945 */ /* 0x000fe80003800000 */
[----:B------:R-:W-:Y:S05]  /*4190*/  @P2 BRA `(.L_x_4888) ;  /* 0x0000000000102947 */ /* 0x000fea0003800000 */
[----:B------:R-:W-:Y:S01]  /*41a0*/  IMAD.MOV.U32 R177, RZ, RZ, RZ ;  /* 0x000000ffffb17224 */ /* 0x000fe200078e00ff */
[----:B------:R-:W-:Y:S06]  /*41b0*/  @!P4 BRA `(.L_x_4889) ;  /* 0x000000000030c947 */ /* 0x000fec0003800000 */
[----:B-----5:R-:W-:Y:S01]  /*41c0*/  SHF.L.U32 R177, R145, 0x10, RZ ;  /* 0x0000001091b17819 */ /* 0x020fe200000006ff */
[----:B------:R-:W-:Y:S06]  /*41d0*/  BRA `(.L_x_4889) ;  /* 0x0000000000287947 */ /* 0x000fec0003800000 */
.L_x_4888:
        /* <DEDUP_REMOVED lines=8> */
[----:B-----5:R-:W-:-:S05]  /*4260*/  @P4 SHF.L.U32 R176, R145, 0x10, RZ ;  /* 0x0000001091b04819 */ /* 0x020fca00000006ff */
[----:B------:R-:W-:-:S07]  /*4270*/  @P4 FADD.FTZ R177, R177, R176 ;  /* 0x000000b0b1b14221 */ /* 0x000fce0000010000 */
.L_x_4889:
[----:B------:R-:W-:Y:S05]  /*4280*/  BSYNC B1 ;  /* 0x0000000000017941 */ /* 0x000fea0003800000 */
.L_x_4887:
        /* <DEDUP_REMOVED lines=16> */
.L_x_4891:
[----:B------:R-:W-:Y:S05]  /*4390*/  BSYNC B1 ;  /* 0x0000000000017941 */ /* 0x000fea0003800000 */
.L_x_4890:
[----:B------:R-:W-:Y:S04]  /*43a0*/  BSSY B1, `(.L_x_4892) ;  /* 0x0000012000017945 */ /* 0x000fe80003800000 */
[----:B------:R-:W-:Y:S05]  /*43b0*/  @P2 BRA `(.L_x_4893) ;  /* 0x0000000000142947 */ /* 0x000fea0003800000 */
[----:B------:R-:W-:Y:S01]  /*43c0*/  MOV R177, RZ ;  /* 0x000000ff00b17202 */ /* 0x000fe20000000f00 */
[----:B------:R-:W-:Y:S06]  /*43d0*/  @!P4 BRA `(.L_x_4894) ;  /* 0x000000000038c947 */ /* 0x000fec0003800000 */
[----:B-----5:R-:W-:-:S05]  /*43e0*/  PRMT R177, R145, 0x7632, R177 ;  /* 0x0000763291b17816 */ /* 0x020fca00000000b1 */
[----:B------:R-:W-:Y:S01]  /*43f0*/  IMAD.U32 R177, R177, 0x10000, RZ ;  /* 0x00010000b1b17824 */ /* 0x000fe200078e00ff */
[----:B------:R-:W-:Y:S06]  /*4400*/  BRA `(.L_x_4894) ;  /* 0x00000000002c7947 */ /* 0x000fec0003800000 */
.L_x_4893:
        /* <DEDUP_REMOVED lines=8> */
[----:B------:R-:W-:Y:S01]  /*4490*/  FMUL.FTZ R177, R4, R177 ;  /* 0x000000b104b17220 */ /* 0x000fe20000410000 */
[----:B------:R-:W-:-:S05]  /*44a0*/  @P4 SHF.L.U32 R176, R176, 0x10, RZ ;  /* 0x00000010b0b04819 */ /* 0x000fca00000006ff */
[----:B------:R-:W-:-:S07]  /*44b0*/  @P4 FADD.FTZ R177, R177, R176 ;  /* 0x000000b0b1b14221 */ /* 0x000fce0000010000 */
.L_x_4894:
[----:B------:R-:W-:Y:S05]  /*44c0*/  BSYNC B1 ;  /* 0x0000000000017941 */ /* 0x000fea0003800000 */
.L_x_4892:
        /* <DEDUP_REMOVED lines=8> */
[----:B------:R-:W-:-:S07]  /*4550*/  IMAD.MOV.U32 R177, RZ, RZ, RZ ;  /* 0x000000ffffb17224 */ /* 0x000fce00078e00ff */
        /* <DEDUP_REMOVED lines=8> */
.L_x_4896:
[----:B------:R-:W-:Y:S05]  /*45e0*/  BSYNC B1 ;  /* 0x0000000000017941 */ /* 0x000fea0003800000 */
.L_x_4895:
[----:B------:R-:W-:Y:S04]  /*45f0*/  BSSY B1, `(.L_x_4897) ;  /* 0x0000010000017945 */ /* 0x000fe80003800000 */
[----:B------:R-:W-:Y:S05]  /*4600*/  @P2 BRA `(.L_x_4898) ;  /* 0x0000000000102947 */ /* 0x000fea0003800000 */
[----:B------:R-:W-:Y:S01]  /*4610*/  HFMA2.MMA R177, -RZ, RZ, 0, 0 ;  /* 0x00000000ffb17435 */ /* 0x000fe200000001ff */
[----:B------:R-:W-:Y:S10]  /*4620*/  @!P4 BRA `(.L_x_4899) ;  /* 0x000000000030c947 */ /* 0x000ff40003800000 */
[----:B-----5:R-:W-:Y:S01]  /*4630*/  SHF.L.U32 R177, R146, 0x10, RZ ;  /* 0x0000001092b17819 */ /* 0x020fe200000006ff */
[----:B------:R-:W-:Y:S06]  /*4640*/  BRA `(.L_x_4899) ;  /* 0x0000000000287947 */ /* 0x000fec0003800000 */
.L_x_4898:
        /* <DEDUP_REMOVED lines=10> */
.L_x_4899:
[----:B------:R-:W-:Y:S05]  /*46f0*/  BSYNC B1 ;  /* 0x0000000000017941 */ /* 0x000fea0003800000 */
.L_x_4897:
        /* <DEDUP_REMOVED lines=16> */
.L_x_4901:
[----:B------:R-:W-:Y:S05]  /*4800*/  BSYNC B1 ;  /* 0x0000000000017941 */ /* 0x000fea0003800000 */
.L_x_4900:
[----:B------:R-:W-:Y:S04]  /*4810*/  BSSY B1, `(.L_x_4902) ;  /* 0x0000012000017945 */ /* 0x000fe80003800000 */
[----:B------:R-:W-:Y:S05]  /*4820*/  @P2 BRA `(.L_x_4903) ;  /* 0x0000000000142947 */ /* 0x000fea0003800000 */
[----:B------:R-:W-:Y:S01]  /*4830*/  IMAD.MOV.U32 R177, RZ, RZ, RZ ;  /* 0x000000ffffb17224 */ /* 0x000fe200078e00ff */
[----:B------:R-:W-:Y:S06]  /*4840*/  @!P4 BRA `(.L_x_4904) ;  /* 0x000000000038c947 */ /* 0x000fec0003800000 */
[----:B-----5:R-:W-:-:S04]  /*4850*/  PRMT R177, R146, 0x7632, R177 ;  /* 0x0000763292b17816 */ /* 0x020fc800000000b1 */
[----:B------:R-:W-:Y:S01]  /*4860*/  SHF.L.U32 R177, R177, 0x10, RZ ;  /* 0x00000010b1b17819 */ /* 0x000fe200000006ff */
[----:B------:R-:W-:Y:S06]  /*4870*/  BRA `(.L_x_4904) ;  /* 0x00000000002c7947 */ /* 0x000fec0003800000 */
.L_x_4903:
        /* <DEDUP_REMOVED lines=11> */
.L_x_4904:
[----:B------:R-:W-:Y:S05]  /*4930*/  BSYNC B1 ;  /* 0x0000000000017941 */ /* 0x000fea0003800000 */
.L_x_4902:
        /* <DEDUP_REMOVED lines=9> */
[----:B------:R-:W-:-:S05]  /*49d0*/  @P6 PRMT R176, R170, 0x7632, R176 ;  /* 0x00007632aab06816 */ /* 0x000fca00000000b0 */
[----:B------:R-:W-:-:S04]  /*49e0*/  @P6 IMAD.U32 R176, R176, 0x10000, RZ ;  /* 0x00010000b0b06824 */ /* 0x000fc800078e00ff */
[----:B------:R-:W-:-:S04]  /*49f0*/  @P6 FMUL.FTZ R177, R179, R176 ;  /* 0x000000b0b3b16220 */ /* 0x000fc80000410000 */
[----:B------:R-:W-:Y:S01]  /*4a00*/  FADD.FTZ R109, R109, R177 ;  /* 0x000000b16d6d7221 */ /* 0x000fe20000010000 */
[----:B--2---:R-:W-:-:S05]  /*4a10*/  FMUL.FTZ R179, R180, R179 ;  /* 0x000000b3b4b37220 */ /* 0x004fca0000410000 */
[----:B------:R-:W-:-:S04]  /*4a20*/  FSEL R176, R179, RZ, P6 ;  /* 0x000000ffb3b07208 */ /* 0x000fc80003000000 */
[----:B------:R-:W-:-:S04]  /*4a30*/  F2FP.BF16.F32.PACK_AB R176, RZ, R176 ;  /* 0x000000b0ffb0723e */ /* 0x000fc800000010ff */
[----:B------:R-:W-:-:S07]  /*4a40*/  PRMT R174, R174, 0x5410, R176 ;  /* 0x00005410aeae7816 */ /* 0x000fce00000000b0 */
.L_x_4906:
[----:B------:R-:W-:Y:S05]  /*4a50*/  BSYNC B1 ;  /* 0x0000000000017941 */ /* 0x000fea0003800000 */
.L_x_4905:
[----:B------:R-:W-:Y:S04]  /*4a60*/  BSSY B1, `(.L_x_4907) ;  /* 0x000000e000017945 */ /* 0x000fe80003800000 */
[----:B------:R-:W-:Y:S05]  /*4a70*/  @P2 BRA `(.L_x_4908) ;  /* 0x0000000000102947 */ /* 0x000fea0003800000 */
[----:B------:R-:W-:Y:S01]  /*4a80*/  MOV R177, RZ ;  /* 0x000000ff00b17202 */ /* 0x000fe20000000f00 */
[----:B------:R-:W-:Y:S06]  /*4a90*/  @!P4 BRA `(.L_x_4909) ;  /* 0x000000000028c947 */ /* 0x000fec0003800000 */
[----:B-----5:R-:W-:Y:S01]  /*4aa0*/  IMAD.U32 R177, R147, 0x10000, RZ ;  /* 0x0001000093b17824 */ /* 0x020fe200078e00ff */
[----:B------:R-:W-:Y:S06]  /*4ab0*/  BRA `(.L_x_4909) ;  /* 0x0000000000207947 */ /* 0x000fec0003800000 */
.L_x_4908:
        /* <DEDUP_REMOVED lines=8> */
.L_x_4909:
[----:B------:R-:W-:Y:S05]  /*4b40*/  BSYNC B1 ;  /* 0x0000000000017941 */ /* 0x000fea0003800000 */
.L_x_4907:
        /* <DEDUP_REMOVED lines=12> */
[----:B--2---:R-:W-:-:S05]  /*4c10*/  FMUL.FTZ R179, R180, R179 ;  /* 0x000000b3b4b37220 */ /* 0x004fca0000410000 */
[----:B------:R-:W-:-:S04]  /*4c20*/  FSEL R176, R179, RZ, P6 ;  /* 0x000000ffb3b07208 */ /* 0x000fc80003000000 */
[----:B------:R-:W-:-:S04]  /*4c30*/  F2FP.BF16.F32.PACK_AB R176, RZ, R176 ;  /* 0x000000b0ffb0723e */ /* 0x000fc800000010ff */
[----:B------:R-:W-:-:S07]  /*4c40*/  PRMT R175, R176, 0x7610, R175 ;  /* 0x00007610b0af7816 */ /* 0x000fce00000000af */
.L_x_4911:
[----:B------:R-:W-:Y:S05]  /*4c50*/  BSYNC B1 ;  /* 0x0000000000017941 */ /* 0x000fea0003800000 */
.L_x_4910:
[----:B------:R-:W-:Y:S04]  /*4c60*/  BSSY B1, `(.L_x_4912) ;  /* 0x0000010000017945 */ /* 0x000fe80003800000 */
[----:B------:R-:W-:Y:S05]  /*4c70*/  @P2 BRA `(.L_x_4913) ;  /* 0x0000000000142947 */ /* 0x000fea0003800000 */
[----:B------:R-:W-:Y:S01]  /*4c80*/  MOV R179, RZ ;  /* 0x000000ff00b37202 */ /* 0x000fe20000000f00 */
[----:B------:R-:W-:Y:S06]  /*4c90*/  @!P4 BRA `(.L_x_4914) ;  /* 0x000000000030c947 */ /* 0x000fec0003800000 */
[----:B-----5:R-:W-:-:S04]  /*4ca0*/  PRMT R179, R147, 0x7632, R179 ;  /* 0x0000763293b37816 */ /* 0x020fc800000000b3 */
[----:B------:R-:W-:Y:S01]  /*4cb0*/  SHF.L.U32 R179, R179, 0x10, RZ ;  /* 0x00000010b3b37819 */ /* 0x000fe200000006ff */
[----:B------:R-:W-:Y:S06]  /*4cc0*/  BRA `(.L_x_4914) ;  /* 0x0000000000247947 */ /* 0x000fec0003800000 */
.L_x_4913:
        /* <DEDUP_REMOVED lines=9> */
.L_x_4914:
[----:B------:R-:W-:Y:S05]  /*4d60*/  BSYNC B1 ;  /* 0x0000000000017941 */ /* 0x000fea0003800000 */
.L_x_4912:
        /* <DEDUP_REMOVED lines=20> */
.L_x_4916:
[----:B------:R-:W-:Y:S05]  /*4eb0*/  BSYNC B1 ;  /* 0x0000000000017941 */ /* 0x000fea0003800000 */
.L_x_4915:
[----:B0-----:R-:W0:Y:S01]  /*4ec0*/  @P3 LDC.64 R176, c[0x0][0x2f8] ;  /* 0x0000be00ffb03b82 */ /* 0x001e220000000a00 */
[----:B------:R-:W-:Y:S02]  /*4ed0*/  VIADD R8, R8, 0x80 ;  /* 0x0000008008087836 */ /* 0x000fe40000000000 */
[C---:B0-----:R-:W-:Y:S01]  /*4ee0*/  @P3 IMAD.WIDE.U32 R176, R3.reuse, 0x10, R176 ;  /* 0x0000001003b03825 */ /* 0x041fe200078e00b0 */
[----:B------:R-:W-:-:S04]  /*4ef0*/  IADD3 R3, R3, 0x80, RZ ;  /* 0x0000008003037810 */ /* 0x000fc80007ffe0ff */
[----:B------:R0:W-:Y:S03]  /*4f00*/  @P3 STG.E.128 desc[UR4][R176.64], R172 ;  /* 0x000000acb0003986 */ /* 0x0001e6000c101d04 */
.L_x_4874:
[----:B------:R-:W-:Y:S05]  /*4f10*/  BSYNC B0 ;  /* 0x0000000000007941 */ /* 0x000fea0003800000 */
.L_x_4873:
[----:B------:R-:W-:Y:S01]  /*4f20*/  LOP3.LUT P4, RZ, R2, 0x1, RZ, 0xc0, !PT ;  /* 0x0000000102ff7812 */ /* 0x000fe2000788c0ff */
[----:B------:R-:W-:-:S12]  /*4f30*/  BSSY B0, `(.L_x_4917) ;  /* 0x0000124000007945 */ /* 0x000fd80003800000 */
[----:B------:R-:W-:Y:S05]  /*4f40*/  @!P4 BRA `(.L_x_4918) ;  /* 0x000000100088c947 */ /* 0x000fea0003800000 */
[----:B------:R-:W-:Y:S04]  /*4f50*/  BSSY B1, `(.L_x_4919) ;  /* 0x0000005000017945 */ /* 0x000fe80003800000 */
[----:B------:R-:W-:Y:S05]  /*4f60*/  @!P3 BRA `(.L_x_4920) ;  /* 0x00000000000cb947 */ /* 0x000fea0003800000 */
[----:B-----5:R-:W1:Y:S02]  /*4f70*/  LDC.64 R168, c[0x0][0x220] ;  /* 0x00008800ffa87b82 */ /* 0x020e640000000a00 */
[----:B-1----:R-:W-:-:S06]  /*4f80*/  IMAD.WIDE.U32 R168, R3, 0x10, R168 ;  /* 0x0000001003a87825 */ /* 0x002fcc00078e00a8 */
[----:B------:R-:W5:Y:S02]  /*4f90*/  LDG.E.128 R168, desc[UR4][R168.64] ;  /* 0x00000004a8a87981 */ /* 0x000f64000c1e1d00 */
.L_x_4920:
[----:B------:R-:W-:Y:S05]  /*4fa0*/  BSYNC B1 ;  /* 0x0000000000017941 */ /* 0x000fea0003800000 */
.L_x_4919:
[----:B------:R-:W-:Y:S04]  /*4fb0*/  BSSY B1, `(.L_x_4921) ;  /* 0x0000014000017945 */ /* 0x000fe80003800000 */
[----:B------:R-:W-:Y:S05]  /*4fc0*/  @P2 BRA `(.L_x_4922) ;  /* 0x00000000001c2947 */ /* 0x000fea0003800000 */
[----:B------:R-:W-:Y:S01]  /*4fd0*/  UISETP.NE.U32.AND UP0, UPT, UR8, URZ, UPT ;  /* 0x0000003f0800728c */ /* 0x000fe2000bf05070 */
[----:B0-----:R-:W-:-:S03]  /*4fe0*/  MOV R177, RZ ;  /* 0x000000ff00b17202 */ /* 0x001fc60000000f00 */
[----:B------:R-:W-:-:S06]  /*4ff0*/  UISETP.NE.AND.EX UP0, UPT, UR9, URZ, UPT, UP0 ;  /* 0x0000003f0900728c */ /* 0x000fcc000bf05300 */
[----:B------:R-:W-:-:S13]  /*5000*/  PLOP3.LUT P4, PT, PT, PT, UP0, 0x80, 0x0 ;  /* 0x000000000000781c */ /* 0x000fda0003f8f008 */
[----:B------:R-:W-:Y:S05]  /*5010*/  @!P4 BRA `(.L_x_4923) ;  /* 0x000000000034c947 */ /* 0x000fea0003800000 */
[----:B-----5:R-:W-:Y:S01]  /*5020*/  IMAD.U32 R177, R148, 0x10000, RZ ;  /* 0x0001000094b17824 */ /* 0x020fe200078e00ff */
[----:B------:R-:W-:Y:S06]  /*5030*/  BRA `(.L_x_4923) ;  /* 0x00000000002c7947 */ /* 0x000fec0003800000 */
.L_x_4922:
        /* <DEDUP_REMOVED lines=11> */
.L_x_4923:
[----:B------:R-:W-:Y:S05]  /*50f0*/  BSYNC B1 ;  /* 0x0000000000017941 */ /* 0x000fea0003800000 */
.L_x_4921:
        /* <DEDUP_REMOVED lines=18> */
.L_x_4925:
[----:B------:R-:W-:Y:S05]  /*5220*/  BSYNC B1 ;  /* 0x0000000000017941 */ /* 0x000fea0003800000 */
.L_x_4924:
[----:B------:R-:W-:Y:S04]  /*5230*/  BSSY B1, `(.L_x_4926) ;  /* 0x0000010000017945 */ /* 0x000fe80003800000 */
[----:B------:R-:W-:Y:S05]  /*5240*/  @P2 BRA `(.L_x_4927) ;  /* 0x0000000000142947 */ /* 0x000fea0003800000 */
[----:B------:R-:W-:Y:S01]  /*5250*/  MOV R177, RZ ;  /* 0x000000ff00b17202 */ /* 0x000fe20000000f00 */
[----:B------:R-:W-:Y:S06]  /*5260*/  @!P4 BRA `(.L_x_4928) ;  /* 0x000000000030c947 */ /* 0x000fec0003800000 */
[----:B-----5:R-:W-:-:S04]  /*5270*/  PRMT R177, R148, 0x7632, R177 ;  /* 0x0000763294b17816 */ /* 0x020fc800000000b1 */
[----:B------:R-:W-:Y:S01]  /*5280*/  SHF.L.U32 R177, R177, 0x10, RZ ;  /* 0x00000010b1b17819 */ /* 0x000fe200000006ff */
[----:B------:R-:W-:Y:S06]  /*5290*/  BRA `(.L_x_4928) ;  /* 0x0000000000247947 */ /* 0x000fec0003800000 */
.L_x_4927:
        /* <DEDUP_REMOVED lines=9> */
.L_x_4928:
[----:B------:R-:W-:Y:S05]  /*5330*/  BSYNC B1 ;  /* 0x0000000000017941 */ /* 0x000fea0003800000 */
.L_x_4926:
        /* <DEDUP_REMOVED lines=17> */
.L_x_4930:
[----:B------:R-:W-:Y:S05]  /*5450*/  BSYNC B1 ;  /* 0x0000000000017941 */ /* 0x000fea0003800000 */
.L_x_4929:
[----:B------:R-:W-:Y:S04]  /*5460*/  BSSY B1, `(.L_x_4931) ;  /* 0x000000e000017945 */ /* 0x000fe80003800000 */
[----:B------:R-:W-:Y:S05]  /*5470*/  @P2 BRA `(.L_x_4932) ;  /* 0x0000000000102947 */ /* 0x000fea0003800000 */
[----:B------:R-:W-:Y:S01]  /*5480*/  IMAD.MOV.U32 R177, RZ, RZ, RZ ;  /* 0x000000ffffb17224 */ /* 0x000fe200078e00ff */
[----:B------:R-:W-:Y:S06]  /*5490*/  @!P4 BRA `(.L_x_4933) ;  /* 0x000000000028c947 */ /* 0x000fec0003800000 */
[----:B-----5:R-:W-:Y:S01]  /*54a0*/  SHF.L.U32 R177, R149, 0x10, RZ ;  /* 0x0000001095b17819 */ /* 0x020fe200000006ff */
[----:B------:R-:W-:Y:S06]  /*54b0*/  BRA `(.L_x_4933) ;  /* 0x0000000000207947 */ /* 0x000fec0003800000 */
.L_x_4932:
        /* <DEDUP_REMOVED lines=8> */
.L_x_4933:
[----:B------:R-:W-:Y:S05]  /*5540*/  BSYNC B1 ;  /* 0x0000000000017941 */ /* 0x000fea0003800000 */
.L_x_4931:
        /* <DEDUP_REMOVED lines=16> */
.L_x_4935:
[----:B------:R-:W-:Y:S05]  /*5650*/  BSYNC B1 ;  /* 0x0000000000017941 */ /* 0x000fea0003800000 */
.L_x_4934:
[----:B------:R-:W-:Y:S04]  /*5660*/  BSSY B1, `(.L_x_4936) ;  /* 0x0000010000017945 */ /* 0x000fe80003800000 */
[----:B------:R-:W-:Y:S05]  /*5670*/  @P2 BRA `(.L_x_4937) ;  /* 0x0000000000142947 */ /* 0x000fea0003800000 */
[----:B------:R-:W-:Y:S01]  /*5680*/  MOV R177, RZ ;  /* 0x000000ff00b17202 */ /* 0x000fe20000000f00 */
[----:B------:R-:W-:Y:S06]  /*5690*/  @!P4 BRA `(.L_x_4938) ;  /* 0x000000000030c947 */ /* 0x000fec0003800000 */
[----:B-----5:R-:W-:-:S05]  /*56a0*/  PRMT R177, R149, 0x7632, R177 ;  /* 0x0000763295b17816 */ /* 0x020fca00000000b1 */
[----:B------:R-:W-:Y:S01]  /*56b0*/  IMAD.U32 R177, R177, 0x10000, RZ ;  /* 0x00010000b1b17824 */ /* 0x000fe200078e00ff */
[----:B------:R-:W-:Y:S06]  /*56c0*/  BRA `(.L_x_4938) ;  /* 0x0000000000247947 */ /* 0x000fec0003800000 */
.L_x_4937:
        /* <DEDUP_REMOVED lines=9> */
.L_x_4938:
[----:B------:R-:W-:Y:S05]  /*5760*/  BSYNC B1 ;  /* 0x0000000000017941 */ /* 0x000fea0003800000 */
.L_x_4936:
        /* <DEDUP_REMOVED lines=17> */
.L_x_4940:
[----:B------:R-:W-:Y:S05]  /*5880*/  BSYNC B1 ;  /* 0x0000000000017941 */ /* 0x000fea0003800000 */
.L_x_4939:
[----:B------:R-:W-:Y:S04]  /*5890*/  BSSY B1, `(.L_x_4941) ;  /* 0x000000e000017945 */ /* 0x000fe80003800000 */
[----:B------:R-:W-:Y:S05]  /*58a0*/  @P2 BRA `(.L_x_4942) ;  /* 0x0000000000102947 */ /* 0x000fea0003800000 */
[----:B------:R-:W-:Y:S01]  /*58b0*/  HFMA2.MMA R177, -RZ, RZ, 0, 0 ;  /* 0x00000000ffb17435 */ /* 0x000fe200000001ff */
[----:B------:R-:W-:Y:S10]  /*58c0*/  @!P4 BRA `(.L_x_4943) ;  /* 0x000000000028c947 */ /* 0x000ff40003800000 */
[----:B-----5:R-:W-:Y:S01]  /*58d0*/  SHF.L.U32 R177, R150, 0x10, RZ ;  /* 0x0000001096b17819 */ /* 0x020fe200000006ff */
[----:B------:R-:W-:Y:S06]  /*58e0*/  BRA `(.L_x_4943) ;  /* 0x0000000000207947 */ /* 0x000fec0003800000 */
.L_x_4942:
        /* <DEDUP_REMOVED lines=8> */
.L_x_4943:
[----:B------:R-:W-:Y:S05]  /*5970*/  BSYNC B1 ;  /* 0x0000000000017941 */ /* 0x000fea0003800000 */
.L_x_4941:
        /* <DEDUP_REMOVED lines=16> */
.L_x_4945:
[----:B------:R-:W-:Y:S05]  /*5a80*/  BSYNC B1 ;  /* 0x0000000000017941 */ /* 0x000fea0003800000 */
.L_x_4944:
[----:B------:R-:W-:Y:S04]  /*5a90*/  BSSY B1, `(.L_x_4946) ;  /* 0x0000010000017945 */ /* 0x000fe80003800000 */
[----:B------:R-:W-:Y:S05]  /*5aa0*/  @P2 BRA `(.L_x_4947) ;  /* 0x0000000000142947 */ /* 0x000fea0003800000 */
[----:B------:R-:W-:Y:S01]  /*5ab0*/  IMAD.MOV.U32 R177, RZ, RZ, RZ ;  /* 0x000000ffffb17224 */ /* 0x000fe200078e00ff */
[----:B------:R-:W-:Y:S06]  /*5ac0*/  @!P4 BRA `(.L_x_4948) ;  /* 0x000000000030c947 */ /* 0x000fec0003800000 */
[----:B-----5:R-:W-:-:S04]  /*5ad0*/  PRMT R177, R150, 0x7632, R177 ;  /* 0x0000763296b17816 */ /* 0x020fc800000000b1 */
[----:B------:R-:W-:Y:S01]  /*5ae0*/  SHF.L.U32 R177, R177, 0x10, RZ ;  /* 0x00000010b1b17819 */ /* 0x000fe200000006ff */
[----:B------:R-:W-:Y:S06]  /*5af0*/  BRA `(.L_x_4948) ;  /* 0x0000000000247947 */ /* 0x000fec0003800000 */
.L_x_4947:
        /* <DEDUP_REMOVED lines=9> */
.L_x_4948:
[----:B------:R-:W-:Y:S05]  /*5b90*/  BSYNC B1 ;  /* 0x0000000000017941 */ /* 0x000fea0003800000 */
.L_x_4946:
        /* <DEDUP_REMOVED lines=17> */
.L_x_4950:
[----:B------:R-:W-:Y:S05]  /*5cb0*/  BSYNC B1 ;  /* 0x0000000000017941 */ /* 0x000fea0003800000 */
.L_x_4949:
[----:B------:R-:W-:Y:S04]  /*5cc0*/  BSSY B1, `(.L_x_4951) ;  /* 0x000000e000017945 */ /* 0x000fe80003800000 */
[----:B------:R-:W-:Y:S05]  /*5cd0*/  @P2 BRA `(.L_x_4952) ;  /* 0x0000000000102947 */ /* 0x000fea0003800000 */
[----:B------:R-:W-:Y:S01]  /*5ce0*/  MOV R177, RZ ;  /* 0x000000ff00b17202 */ /* 0x000fe20000000f00 */
[----:B------:R-:W-:Y:S06]  /*5cf0*/  @!P4 BRA `(.L_x_4953) ;  /* 0x000000000028c947 */ /* 0x000fec0003800000 */
[----:B-----5:R-:W-:Y:S01]  /*5d00*/  IMAD.U32 R177, R151, 0x10000, RZ ;  /* 0x0001000097b17824 */ /* 0x020fe200078e00ff */
[----:B------:R-:W-:Y:S06]  /*5d10*/  BRA `(.L_x_4953) ;  /* 0x0000000000207947 */ /* 0x000fec0003800000 */
.L_x_4952:
        /* <DEDUP_REMOVED lines=8> */
.L_x_4953:
[----:B------:R-:W-:Y:S05]  /*5da0*/  BSYNC B1 ;  /* 0x0000000000017941 */ /* 0x000fea0003800000 */
.L_x_4951:
        /* <DEDUP_REMOVED lines=16> */
.L_x_4955:
[----:B------:R-:W-:Y:S05]  /*5eb0*/  BSYNC B1 ;  /* 0x0000000000017941 */ /* 0x000fea0003800000 */
.L_x_4954:
[----:B------:R-:W-:Y:S04]  /*5ec0*/  BSSY B1, `(.L_x_4956) ;  /* 0x0000010000017945 */ /* 0x000fe80003800000 */
[----:B------:R-:W-:Y:S05]  /*5ed0*/  @P2 BRA `(.L_x_4957) ;  /* 0x0000000000142947 */ /* 0x000fea0003800000 */
[----:B------:R-:W-:Y:S01]  /*5ee0*/  MOV R177, RZ ;  /* 0x000000ff00b17202 */ /* 0x000fe20000000f00 */
[----:B------:R-:W-:Y:S06]  /*5ef0*/  @!P4 BRA `(.L_x_4958) ;  /* 0x000000000030c947 */ /* 0x000fec0003800000 */
[----:B-----5:R-:W-:-:S04]  /*5f00*/  PRMT R177, R151, 0x7632, R177 ;  /* 0x0000763297b17816 */ /* 0x020fc800000000b1 */
[----:B------:R-:W-:Y:S01]  /*5f10*/  SHF.L.U32 R177, R177, 0x10, RZ ;  /* 0x00000010b1b17819 */ /* 0x000fe200000006ff */
[----:B------:R-:W-:Y:S06]  /*5f20*/  BRA `(.L_x_4958) ;  /* 0x0000000000247947 */ /* 0x000fec0003800000 */
.L_x_4957:
        /* <DEDUP_REMOVED lines=9> */
.L_x_4958:
[----:B------:R-:W-:Y:S05]  /*5fc0*/  BSYNC B1 ;  /* 0x0000000000017941 */ /* 0x000fea0003800000 */
.L_x_4956:
        /* <DEDUP_REMOVED lines=17> */
.L_x_4960:
[----:B------:R-:W-:Y:S05]  /*60e0*/  BSYNC B1 ;  /* 0x0000000000017941 */ /* 0x000fea0003800000 */
.L_x_4959:
        /* <DEDUP_REMOVED lines=8> */
.L_x_4918:
[----:B------:R-:W-:Y:S05]  /*6170*/  BSYNC B0 ;  /* 0x0000000000007941 */ /* 0x000fea0003800000 */
.L_x_4917:
[----:B------:R-:W-:Y:S04]  /*6180*/  BSSY B0, `(.L_x_4961) ;  /* 0x0000124000007945 */ /* 0x000fe80003800000 */
[----:B------:R-:W-:Y:S05]  /*6190*/  @!P0 BRA `(.L_x_4962) ;  /* 0x0000001000888947 */ /* 0x000fea0003800000 */
[----:B------:R-:W-:Y:S04]  /*61a0*/  BSSY B1, `(.L_x_4963) ;  /* 0x0000005000017945 */ /* 0x000fe80003800000 */
[----:B------:R-:W-:Y:S05]  /*61b0*/  @!P3 BRA `(.L_x_4964) ;  /* 0x00000000000cb947 */ /* 0x000fea0003800000 */
[----:B-----5:R-:W2:Y:S02]  /*61c0*/  LDC.64 R168, c[0x0][0x220] ;  /* 0x00008800ffa87b82 */ /* 0x020ea40000000a00 */
[----:B--2---:R-:W-:-:S06]  /*61d0*/  IMAD.WIDE.U32 R168, R3, 0x10, R168 ;  /* 0x0000001003a87825 */ /* 0x004fcc00078e00a8 */
[----:B------:R-:W5:Y:S02]  /*61e0*/  LDG.E.128 R168, desc[UR4][R168.64] ;  /* 0x00000004a8a87981 */ /* 0x000f64000c1e1d00 */
.L_x_4964:
[----:B------:R-:W-:Y:S05]  /*61f0*/  BSYNC B1 ;  /* 0x0000000000017941 */ /* 0x000fea0003800000 */
.L_x_4963:
[----:B------:R-:W-:Y:S04]  /*6200*/  BSSY B1, `(.L_x_4965) ;  /* 0x0000014000017945 */ /* 0x000fe80003800000 */
[----:B------:R-:W-:Y:S05]  /*6210*/  @P2 BRA `(.L_x_4966) ;  /* 0x00000000001c2947 */ /* 0x000fea0003800000 */
[----:B------:R-:W-:Y:S01]  /*6220*/  UISETP.NE.U32.AND UP0, UPT, UR8, URZ, UPT ;  /* 0x0000003f0800728c */ /* 0x000fe2000bf05070 */
[----:B01----:R-:W-:-:S03]  /*6230*/  MOV R177, RZ ;  /* 0x000000ff00b17202 */ /* 0x003fc60000000f00 */
[----:B------:R-:W-:-:S06]  /*6240*/  UISETP.NE.AND.EX UP0, UPT, UR9, URZ, UPT, UP0 ;  /* 0x0000003f0900728c */ /* 0x000fcc000bf05300 */
[----:B------:R-:W-:-:S13]  /*6250*/  PLOP3.LUT P4, PT, PT, PT, UP0, 0x80, 0x0 ;  /* 0x000000000000781c */ /* 0x000fda0003f8f008 */
[----:B------:R-:W-:Y:S05]  /*6260*/  @!P4 BRA `(.L_x_4967) ;  /* 0x000000000034c947 */ /* 0x000fea0003800000 */
[----:B-----5:R-:W-:Y:S01]  /*6270*/  IMAD.U32 R177, R152, 0x10000, RZ ;  /* 0x0001000098b17824 */ /* 0x020fe200078e00ff */
[----:B------:R-:W-:Y:S06]  /*6280*/  BRA `(.L_x_4967) ;  /* 0x00000000002c7947 */ /* 0x000fec0003800000 */
.L_x_4966:
        /* <DEDUP_REMOVED lines=11> */
.L_x_4967:
[----:B------:R-:W-:Y:S05]  /*6340*/  BSYNC B1 ;  /* 0x0000000000017941 */ /* 0x000fea0003800000 */
.L_x_4965:
        /* <DEDUP_REMOVED lines=18> */
.L_x_4969:
[----:B------:R-:W-:Y:S05]  /*6470*/  BSYNC B1 ;  /* 0x0000000000017941 */ /* 0x000fea0003800000 */
.L_x_4968:
[----:B------:R-:W-:Y:S04]  /*6480*/  BSSY B1, `(.L_x_4970) ;  /* 0x0000010000017945 */ /* 0x000fe80003800000 */
[----:B------:R-:W-:Y:S05]  /*6490*/  @P2 BRA `(.L_x_4971) ;  /* 0x0000000000142947 */ /* 0x000fea0003800000 */
[----:B------:R-:W-:Y:S01]  /*64a0*/  MOV R177, RZ ;  /* 0x000000ff00b17202 */ /* 0x000fe20000000f00 */
[----:B------:R-:W-:Y:S06]  /*64b0*/  @!P4 BRA `(.L_x_4972) ;  /* 0x000000000030c947 */ /* 0x000fec0003800000 */
[----:B-----5:R-:W-:-:S04]  /*64c0*/  PRMT R177, R152, 0x7632, R177 ;  /* 0x0000763298b17816 */ /* 0x020fc800000000b1 */
[----:B------:R-:W-:Y:S01]  /*64d0*/  SHF.L.U32 R177, R177, 0x10, RZ ;  /* 0x00000010b1b17819 */ /* 0x000fe200000006ff */
[----:B------:R-:W-:Y:S06]  /*64e0*/  BRA `(.L_x_4972) ;  /* 0x0000000000247947 */ /* 0x000fec0003800000 */
.L_x_4971:
        /* <DEDUP_REMOVED lines=9> */
.L_x_4972:
[----:B------:R-:W-:Y:S05]  /*6580*/  BSYNC B1 ;  /* 0x0000000000017941 */ /* 0x000fea0003800000 */
.L_x_4970:
        /* <DEDUP_REMOVED lines=17> */
.L_x_4974:
[----:B------:R-:W-:Y:S05]  /*66a0*/  BSYNC B1 ;  /* 0x0000000000017941 */ /* 0x000fea0003800000 */
.L_x_4973:
[----:B------:R-:W-:Y:S04]  /*66b0*/  BSSY B1, `(.L_x_4975) ;  /* 0x000000e000017945 */ /* 0x000fe80003800000 */
[----:B------:R-:W-:Y:S05]  /*66c0*/  @P2 BRA `(.L_x_4976) ;  /* 0x0000000000102947 */ /* 0x000fea0003800000 */
[----:B------:R-:W-:Y:S01]  /*66d0*/  MOV R177, RZ ;  /* 0x000000ff00b17202 */ /* 0x000fe20000000f00 */
[----:B------:R-:W-:Y:S06]  /*66e0*/  @!P4 BRA `(.L_x_4977) ;  /* 0x000000000028c947 */ /* 0x000fec0003800000 */
[----:B-----5:R-:W-:Y:S01]  /*66f0*/  SHF.L.U32 R177, R153, 0x10, RZ ;  /* 0x0000001099b17819 */ /* 0x020fe200000006ff */
[----:B------:R-:W-:Y:S06]  /*6700*/  BRA `(.L_x_4977) ;  /* 0x0000000000207947 */ /* 0x000fec0003800000 */
.L_x_4976:
        /* <DEDUP_REMOVED lines=8> */
.L_x_4977:
[----:B------:R-:W-:Y:S05]  /*6790*/  BSYNC B1 ;  /* 0x0000000000017941 */ /* 0x000fea0003800000 */
.L_x_4975:
        /* <DEDUP_REMOVED lines=16> */
.L_x_4979:
[----:B------:R-:W-:Y:S05]  /*68a0*/  BSYNC B1 ;  /* 0x0000000000017941 */ /* 0x000fea0003800000 */
.L_x_4978:
[----:B------:R-:W-:Y:S04]  /*68b0*/  BSSY B1, `(.L_x_4980) ;  /* 0x0000010000017945 */ /* 0x000fe80003800000 */
[----:B------:R-:W-:Y:S05]  /*68c0*/  @P2 BRA `(.L_x_4981) ;  /* 0x0000000000142947 */ /* 0x000fea0003800000 */
[----:B------:R-:W-:Y:S01]  /*68d0*/  MOV R177, RZ ;  /* 0x000000ff00b17202 */ /* 0x000fe20000000f00 */
[----:B------:R-:W-:Y:S06]  /*68e0*/  @!P4 BRA `(.L_x_4982) ;  /* 0x000000000030c947 */ /* 0x000fec0003800000 */
[----:B-----5:R-:W-:-:S05]  /*68f0*/  PRMT R177, R153, 0x7632, R177 ;  /* 0x0000763299b17816 */ /* 0x020fca00000000b1 */
[----:B------:R-:W-:Y:S01]  /*6900*/  IMAD.U32 R177, R177, 0x10000, RZ ;  /* 0x00010000b1b17824 */ /* 0x000fe200078e00ff */
[----:B------:R-:W-:Y:S06]  /*6910*/  BRA `(.L_x_4982) ;  /* 0x0000000000247947 */ /* 0x000fec0003800000 */
.L_x_4981:
        /* <DEDUP_REMOVED lines=9> */
.L_x_4982:
[----:B------:R-:W-:Y:S05]  /*69b0*/  BSYNC B1 ;  /* 0x0000000000017941 */ /* 0x000fea0003800000 */
.L_x_4980:
        /* <DEDUP_REMOVED lines=17> */
.L_x_4984:
[----:B------:R-:W-:Y:S05]  /*6ad0*/  BSYNC B1 ;  /* 0x0000000000017941 */ /* 0x000fea0003800000 */
.L_x_4983:
[----:B------:R-:W-:Y:S04]  /*6ae0*/  BSSY B1, `(.L_x_4985) ;  /* 0x000000e000017945 */ /* 0x000fe80003800000 */
[----:B------:R-:W-:Y:S05]  /*6af0*/  @P2 BRA `(.L_x_4986) ;  /* 0x0000000000102947 */ /* 0x000fea0003800000 */
[----:B------:R-:W-:Y:S01]  /*6b00*/  IMAD.MOV.U32 R177, RZ, RZ, RZ ;  /* 0x000000ffffb17224 */ /* 0x000fe200078e00ff */
[----:B------:R-:W-:Y:S06]  /*6b10*/  @!P4 BRA `(.L_x_4987) ;  /* 0x000000000028c947 */ /* 0x000fec0003800000 */
[----:B-----5:R-:W-:Y:S01]  /*6b20*/  SHF.L.U32 R177, R154, 0x10, RZ ;  /* 0x000000109ab17819 */ /* 0x020fe200000006ff */
[----:B------:R-:W-:Y:S06]  /*6b30*/  BRA `(.L_x_4987) ;  /* 0x0000000000207947 */ /* 0x000fec0003800000 */
.L_x_4986:
        /* <DEDUP_REMOVED lines=8> */
.L_x_4987:
[----:B------:R-:W-:Y:S05]  /*6bc0*/  BSYNC B1 ;  /* 0x0000000000017941 */ /* 0x000fea0003800000 */
.L_x_4985:
        /* <DEDUP_REMOVED lines=16> */
.L_x_4989:
[----:B------:R-:W-:Y:S05]  /*6cd0*/  BSYNC B1 ;  /* 0x0000000000017941 */ /* 0x000fea0003800000 */
.L_x_4988:
[----:B------:R-:W-:Y:S04]  /*6ce0*/  BSSY B1, `(.L_x_4990) ;  /* 0x0000010000017945 */ /* 0x000fe80003800000 */
[----:B------:R-:W-:Y:S05]  /*6cf0*/  @P2 BRA `(.L_x_4991) ;  /* 0x0000000000142947 */ /* 0x000fea0003800000 */
[----:B------:R-:W-:Y:S01]  /*6d00*/  HFMA2.MMA R177, -RZ, RZ, 0, 0 ;  /* 0x00000000ffb17435 */ /* 0x000fe200000001ff */
[----:B------:R-:W-:Y:S10]  /*6d10*/  @!P4 BRA `(.L_x_4992) ;  /* 0x000000000030c947 */ /* 0x000ff40003800000 */
[----:B-----5:R-:W-:-:S04]  /*6d20*/  PRMT R177, R154, 0x7632, R177 ;  /* 0x000076329ab17816 */ /* 0x020fc800000000b1 */
[----:B------:R-:W-:Y:S01]  /*6d30*/  SHF.L.U32 R177, R177, 0x10, RZ ;  /* 0x00000010b1b17819 */ /* 0x000fe200000006ff */
[----:B------:R-:W-:Y:S06]  /*6d40*/  BRA `(.L_x_4992) ;  /* 0x0000000000247947 */ /* 0x000fec0003800000 */
.L_x_4991:
        /* <DEDUP_REMOVED lines=9> */
.L_x_4992:
[----:B------:R-:W-:Y:S05]  /*6de0*/  BSYNC B1 ;  /* 0x0000000000017941 */ /* 0x000fea0003800000 */
.L_x_4990:
        /* <DEDUP_REMOVED lines=17> */
.L_x_4994:
[----:B------:R-:W-:Y:S05]  /*6f00*/  BSYNC B1 ;  /* 0x0000000000017941 */ /* 0x000fea0003800000 */
.L_x_4993:
[----:B------:R-:W-:Y:S04]  /*6f10*/  BSSY B1, `(.L_x_4995) ;  /* 0x000000e000017945 */ /* 0x000fe80003800000 */
[----:B------:R-:W-:Y:S05]  /*6f20*/  @P2 BRA `(.L_x_4996) ;  /* 0x0000000000102947 */ /* 0x000fea0003800000 */
[----:B------:R-:W-:Y:S01]  /*6f30*/  HFMA2.MMA R177, -RZ, RZ, 0, 0 ;  /* 0x00000000ffb17435 */ /* 0x000fe200000001ff */
[----:B------:R-:W-:Y:S10]  /*6f40*/  @!P4 BRA `(.L_x_4997) ;  /* 0x000000000028c947 */ /* 0x000ff40003800000 */
[----:B-----5:R-:W-:Y:S01]  /*6f50*/  SHF.L.U32 R177, R155, 0x10, RZ ;  /* 0x000000109bb17819 */ /* 0x020fe200000006ff */
[----:B------:R-:W-:Y:S06]  /*6f60*/  BRA `(.L_x_4997) ;  /* 0x0000000000207947 */ /* 0x000fec0003800000 */
.L_x_4996:
        /* <DEDUP_REMOVED lines=8> */
.L_x_4997:
[----:B------:R-:W-:Y:S05]  /*6ff0*/  BSYNC B1 ;  /* 0x0000000000017941 */ /* 0x000fea0003800000 */
.L_x_4995:
        /* <DEDUP_REMOVED lines=16> */
.L_x_4999:
[----:B------:R-:W-:Y:S05]  /*7100*/  BSYNC B1 ;  /* 0x0000000000017941 */ /* 0x000fea0003800000 */
.L_x_4998:
[----:B------:R-:W-:Y:S04]  /*7110*/  BSSY B1, `(.L_x_5000) ;  /* 0x0000010000017945 */ /* 0x000fe80003800000 */
[----:B------:R-:W-:Y:S05]  /*7120*/  @P2 BRA `(.L_x_5001) ;  /* 0x0000000000142947 */ /* 0x000fea0003800000 */
[----:B------:R-:W-:Y:S01]  /*7130*/  HFMA2.MMA R177, -RZ, RZ, 0, 0 ;  /* 0x00000000ffb17435 */ /* 0x000fe200000001ff */
[----:B------:R-:W-:Y:S10]  /*7140*/  @!P4 BRA `(.L_x_5002) ;  /* 0x000000000030c947 */ /* 0x000ff40003800000 */
[----:B-----5:R-:W-:-:S05]  /*7150*/  PRMT R177, R155, 0x7632, R177 ;  /* 0x000076329bb17816 */ /* 0x020fca00000000b1 */
[----:B------:R-:W-:Y:S01]  /*7160*/  IMAD.U32 R177, R177, 0x10000, RZ ;  /* 0x00010000b1b17824 */ /* 0x000fe200078e00ff */
[----:B------:R-:W-:Y:S06]  /*7170*/  BRA `(.L_x_5002) ;  /* 0x0000000000247947 */ /* 0x000fec0003800000 */
.L_x_5001:
        /* <DEDUP_REMOVED lines=9> */
.L_x_5002:
[----:B------:R-:W-:Y:S05]  /*7210*/  BSYNC B1 ;  /* 0x0000000000017941 */ /* 0x000fea0003800000 */
.L_x_5000:
        /* <DEDUP_REMOVED lines=17> */
.L_x_5004:
[----:B------:R-:W-:Y:S05]  /*7330*/  BSYNC B1 ;  /* 0x0000000000017941 */ /* 0x000fea0003800000 */
.L_x_5003:
        /* <DEDUP_REMOVED lines=8> */
.L_x_4962:
[----:B------:R-:W-:Y:S05]  /*73c0*/  BSYNC B0 ;  /* 0x0000000000007941 */ /* 0x000fea0003800000 */
.L_x_4961:
[----:B------:R-:W-:Y:S04]  /*73d0*/  BSSY B0, `(.L_x_5005) ;  /* 0x0000124000007945 */ /* 0x000fe80003800000 */
[----:B------:R-:W-:Y:S05]  /*73e0*/  @!P1 BRA `(.L_x_5006) ;  /* 0x0000001000889947 */ /* 0x000fea0003800000 */
[----:B------:R-:W-:Y:S04]  /*73f0*/  BSSY B1, `(.L_x_5007) ;  /* 0x0000005000017945 */ /* 0x000fe80003800000 */
[----:B------:R-:W-:Y:S05]  /*7400*/  @!P3 BRA `(.L_x_5008) ;  /* 0x00000000000cb947 */ /* 0x000fea0003800000 */
[----:B-----5:R-:W3:Y:S02]  /*7410*/  LDC.64 R168, c[0x0][0x220] ;  /* 0x00008800ffa87b82 */ /* 0x020ee40000000a00 */
[----:B---3--:R-:W-:-:S06]  /*7420*/  IMAD.WIDE.U32 R168, R3, 0x10, R168 ;  /* 0x0000001003a87825 */ /* 0x008fcc00078e00a8 */
[----:B------:R-:W5:Y:S02]  /*7430*/  LDG.E.128 R168, desc[UR4][R168.64] ;  /* 0x00000004a8a87981 */ /* 0x000f64000c1e1d00 */
.L_x_5008:
[----:B------:R-:W-:Y:S05]  /*7440*/  BSYNC B1 ;  /* 0x0000000000017941 */ /* 0x000fea0003800000 */
.L_x_5007:
[----:B------:R-:W-:Y:S04]  /*7450*/  BSSY B1, `(.L_x_5009) ;  /* 0x0000014000017945 */ /* 0x000fe80003800000 */
[----:B------:R-:W-:Y:S05]  /*7460*/  @P2 BRA `(.L_x_5010) ;  /* 0x00000000001c2947 */ /* 0x000fea0003800000 */
[----:B------:R-:W-:Y:S01]  /*7470*/  UISETP.NE.U32.AND UP0, UPT, UR8, URZ, UPT ;  /* 0x0000003f0800728c */ /* 0x000fe2000bf05070 */
[----:B012---:R-:W-:-:S03]  /*7480*/  HFMA2.MMA R177, -RZ, RZ, 0, 0 ;  /* 0x00000000ffb17435 */ /* 0x007fc600000001ff */
[----:B------:R-:W-:-:S06]  /*7490*/  UISETP.NE.AND.EX UP0, UPT, UR9, URZ, UPT, UP0 ;  /* 0x0000003f0900728c */ /* 0x000fcc000bf05300 */
[----:B------:R-:W-:-:S13]  /*74a0*/  PLOP3.LUT P4, PT, PT, PT, UP0, 0x80, 0x0 ;  /* 0x000000000000781c */ /* 0x000fda0003f8f008 */
[----:B------:R-:W-:Y:S05]  /*74b0*/  @!P4 BRA `(.L_x_5011) ;  /* 0x000000000034c947 */ /* 0x000fea0003800000 */
[----:B-----5:R-:W-:Y:S01]  /*74c0*/  SHF.L.U32 R177, R156, 0x10, RZ ;  /* 0x000000109cb17819 */ /* 0x020fe200000006ff */
[----:B------:R-:W-:Y:S06]  /*74d0*/  BRA `(.L_x_5011) ;  /* 0x00000000002c7947 */ /* 0x000fec0003800000 */
.L_x_5010:
        /* <DEDUP_REMOVED lines=11> */
.L_x_5011:
[----:B------:R-:W-:Y:S05]  /*7590*/  BSYNC B1 ;  /* 0x0000000000017941 */ /* 0x000fea0003800000 */
.L_x_5009:
        /* <DEDUP_REMOVED lines=18> */
.L_x_5013:
[----:B------:R-:W-:Y:S05]  /*76c0*/  BSYNC B1 ;  /* 0x0000000000017941 */ /* 0x000fea0003800000 */
.L_x_5012:
[----:B------:R-:W-:Y:S04]  /*76d0*/  BSSY B1, `(.L_x_5014) ;  /* 0x0000010000017945 */ /* 0x000fe80003800000 */
[----:B------:R-:W-:Y:S05]  /*76e0*/  @P2 BRA `(.L_x_5015) ;  /* 0x0000000000142947 */ /* 0x000fea0003800000 */
[----:B------:R-:W-:Y:S01]  /*76f0*/  HFMA2.MMA R177, -RZ, RZ, 0, 0 ;  /* 0x00000000ffb17435 */ /* 0x000fe200000001ff */
[----:B------:R-:W-:Y:S10]  /*7700*/  @!P4 BRA `(.L_x_5016) ;  /* 0x000000000030c947 */ /* 0x000ff40003800000 */
[----:B-----5:R-:W-:-:S05]  /*7710*/  PRMT R177, R156, 0x7632, R177 ;  /* 0x000076329cb17816 */ /* 0x020fca00000000b1 */
[----:B------:R-:W-:Y:S01]  /*7720*/  IMAD.U32 R177, R177, 0x10000, RZ ;  /* 0x00010000b1b17824 */ /* 0x000fe200078e00ff */
[----:B------:R-:W-:Y:S06]  /*7730*/  BRA `(.L_x_5016) ;  /* 0x0000000000247947 */ /* 0x000fec0003800000 */
.L_x_5015:
        /* <DEDUP_REMOVED lines=9> */
.L_x_5016:
[----:B------:R-:W-:Y:S05]  /*77d0*/  BSYNC B1 ;  /* 0x0000000000017941 */ /* 0x000fea0003800000 */
.L_x_5014:
        /* <DEDUP_REMOVED lines=17> */
.L_x_5018:
[----:B------:R-:W-:Y:S05]  /*78f0*/  BSYNC B1 ;  /* 0x0000000000017941 */ /* 0x000fea0003800000 */
.L_x_5017:
[----:B------:R-:W-:Y:S04]  /*7900*/  BSSY B1, `(.L_x_5019) ;  /* 0x000000e000017945 */ /* 0x000fe80003800000 */
[----:B------:R-:W-:Y:S05]  /*7910*/  @P2 BRA `(.L_x_5020) ;  /* 0x0000000000102947 */ /* 0x000fea0003800000 */
[----:B------:R-:W-:Y:S01]  /*7920*/  IMAD.MOV.U32 R177, RZ, RZ, RZ ;  /* 0x000000ffffb17224 */ /* 0x000fe200078e00ff */
[----:B------:R-:W-:Y:S06]  /*7930*/  @!P4 BRA `(.L_x_5021) ;  /* 0x000000000028c947 */ /* 0x000fec0003800000 */
[----:B-----5:R-:W-:Y:S01]  /*7940*/  SHF.L.U32 R177, R157, 0x10, RZ ;  /* 0x000000109db17819 */ /* 0x020fe200000006ff */
[----:B------:R-:W-:Y:S06]  /*7950*/  BRA `(.L_x_5021) ;  /* 0x0000000000207947 */ /* 0x000fec0003800000 */
.L_x_5020:
        /* <DEDUP_REMOVED lines=8> */
.L_x_5021:
[----:B------:R-:W-:Y:S05]  /*79e0*/  BSYNC B1 ;  /* 0x0000000000017941 */ /* 0x000fea0003800000 */
.L_x_5019:
        /* <DEDUP_REMOVED lines=16> */
.L_x_5023:
[----:B------:R-:W-:Y:S05]  /*7af0*/  BSYNC B1 ;  /* 0x0000000000017941 */ /* 0x000fea0003800000 */
.L_x_5022:
[----:B------:R-:W-:Y:S04]  /*7b00*/  BSSY B1, `(.L_x_5024) ;  /* 0x0000010000017945 */ /* 0x000fe80003800000 */
[----:B------:R-:W-:Y:S05]  /*7b10*/  @P2 BRA `(.L_x_5025) ;  /* 0x0000000000142947 */ /* 0x000fea0003800000 */
[----:B------:R-:W-:Y:S01]  /*7b20*/  MOV R177, RZ ;  /* 0x000000ff00b17202 */ /* 0x000fe20000000f00 */
[----:B------:R-:W-:Y:S06]  /*7b30*/  @!P4 BRA `(.L_x_5026) ;  /* 0x000000000030c947 */ /* 0x000fec0003800000 */
[----:B-----5:R-:W-:-:S04]  /*7b40*/  PRMT R177, R157, 0x7632, R177 ;  /* 0x000076329db17816 */ /* 0x020fc800000000b1 */
[----:B------:R-:W-:Y:S01]  /*7b50*/  SHF.L.U32 R177, R177, 0x10, RZ ;  /* 0x00000010b1b17819 */ /* 0x000fe200000006ff */
[----:B------:R-:W-:Y:S06]  /*7b60*/  BRA `(.L_x_5026) ;  /* 0x0000000000247947 */ /* 0x000fec0003800000 */
.L_x_5025:
        /* <DEDUP_REMOVED lines=9> */
.L_x_5026:
[----:B------:R-:W-:Y:S05]  /*7c00*/  BSYNC B1 ;  /* 0x0000000000017941 */ /* 0x000fea0003800000 */
.L_x_5024:
        /* <DEDUP_REMOVED lines=17> */
.L_x_5028:
[----:B------:R-:W-:Y:S05]  /*7d20*/  BSYNC B1 ;  /* 0x0000000000017941 */ /* 0x000fea0003800000 */
.L_x_5027:
[----:B------:R-:W-:Y:S04]  /*7d30*/  BSSY B1, `(.L_x_5029) ;  /* 0x000000e000017945 */ /* 0x000fe80003800000 */
[----:B------:R-:W-:Y:S05]  /*7d40*/  @P2 BRA `(.L_x_5030) ;  /* 0x0000000000102947 */ /* 0x000fea0003800000 */
[----:B------:R-:W-:Y:S01]  /*7d50*/  MOV R177, RZ ;  /* 0x000000ff00b17202 */ /* 0x000fe20000000f00 */
[----:B------:R-:W-:Y:S06]  /*7d60*/  @!P4 BRA `(.L_x_5031) ;  /* 0x000000000028c947 */ /* 0x000fec0003800000 */
[----:B-----5:R-:W-:Y:S01]  /*7d70*/  SHF.L.U32 R177, R158, 0x10, RZ ;  /* 0x000000109eb17819 */ /* 0x020fe200000006ff */
[----:B------:R-:W-:Y:S06]  /*7d80*/  BRA `(.L_x_5031) ;  /* 0x0000000000207947 */ /* 0x000fec0003800000 */
.L_x_5030:
        /* <DEDUP_REMOVED lines=8> */
.L_x_5031:
[----:B------:R-:W-:Y:S05]  /*7e10*/  BSYNC B1 ;  /* 0x0000000000017941 */ /* 0x000fea0003800000 */
.L_x_5029:
        /* <DEDUP_REMOVED lines=16> */
.L_x_5033:
[----:B------:R-:W-:Y:S05]  /*7f20*/  BSYNC B1 ;  /* 0x0000000000017941 */ /* 0x000fea0003800000 */
.L_x_5032:
[----:B------:R-:W-:Y:S04]  /*7f30*/  BSSY B1, `(.L_x_5034) ;  /* 0x0000010000017945 */ /* 0x000fe80003800000 */
[----:B------:R-:W-:Y:S05]  /*7f40*/  @P2 BRA `(.L_x_5035) ;  /* 0x0000000000142947 */ /* 0x000fea0003800000 */
[----:B------:R-:W-:Y:S01]  /*7f50*/  MOV R177, RZ ;  /* 0x000000ff00b17202 */ /* 0x000fe20000000f00 */
[----:B------:R-:W-:Y:S06]  /*7f60*/  @!P4 BRA `(.L_x_5036) ;  /* 0x000000000030c947 */ /* 0x000fec0003800000 */
[----:B-----5:R-:W-:-:S05]  /*7f70*/  PRMT R177, R158, 0x7632, R177 ;  /* 0x000076329eb17816 */ /* 0x020fca00000000b1 */
[----:B------:R-:W-:Y:S01]  /*7f80*/  IMAD.U32 R177, R177, 0x10000, RZ ;  /* 0x00010000b1b17824 */ /* 0x000fe200078e00ff */
[----:B------:R-:W-:Y:S06]  /*7f90*/  BRA `(.L_x_5036) ;  /* 0x0000000000247947 */ /* 0x000fec0003800000 */
.L_x_5035:
        /* <DEDUP_REMOVED lines=9> */
.L_x_5036:
[----:B------:R-:W-:Y:S05]  /*8030*/  BSYNC B1 ;  /* 0x0000000000017941 */ /* 0x000fea0003800000 */
.L_x_5034:
        /* <DEDUP_REMOVED lines=17> */
.L_x_5038:
[----:B------:R-:W-:Y:S05]  /*8150*/  BSYNC B1 ;  /* 0x0000000000017941 */ /* 0x000fea0003800000 */
.L_x_5037:
[----:B------:R-:W-:Y:S04]  /*8160*/  BSSY B1, `(.L_x_5039) ;  /* 0x000000e000017945 */ /* 0x000fe80003800000 */
[----:B------:R-:W-:Y:S05]  /*8170*/  @P2 BRA `(.L_x_5040) ;  /* 0x0000000000102947 */ /* 0x000fea0003800000 */
[----:B------:R-:W-:Y:S01]  /*8180*/  IMAD.MOV.U32 R177, RZ, RZ, RZ ;  /* 0x000000ffffb17224 */ /* 0x000fe200078e00ff */
[----:B------:R-:W-:Y:S06]  /*8190*/  @!P4 BRA `(.L_x_5041) ;  /* 0x000000000028c947 */ /* 0x000fec0003800000 */
[----:B-----5:R-:W-:Y:S01]  /*81a0*/  SHF.L.U32 R177, R159, 0x10, RZ ;  /* 0x000000109fb17819 */ /* 0x020fe200000006ff */
[----:B------:R-:W-:Y:S06]  /*81b0*/  BRA `(.L_x_5041) ;  /* 0x0000000000207947 */ /* 0x000fec0003800000 */
.L_x_5040:
        /* <DEDUP_REMOVED lines=8> */
.L_x_5041:
[----:B------:R-:W-:Y:S05]  /*8240*/  BSYNC B1 ;  /* 0x0000000000017941 */ /* 0x000fea0003800000 */
.L_x_5039:
        /* <DEDUP_REMOVED lines=16> */
.L_x_5043:
[----:B------:R-:W-:Y:S05]  /*8350*/  BSYNC B1 ;  /* 0x0000000000017941 */ /* 0x000fea0003800000 */
.L_x_5042:
[----:B------:R-:W-:Y:S04]  /*8360*/  BSSY B1, `(.L_x_5044) ;  /* 0x0000010000017945 */ /* 0x000fe80003800000 */
[----:B------:R-:W-:Y:S05]  /*8370*/  @P2 BRA `(.L_x_5045) ;  /* 0x0000000000142947 */ /* 0x000fea0003800000 */
[----:B------:R-:W-:Y:S01]  /*8380*/  HFMA2.MMA R177, -RZ, RZ, 0, 0 ;  /* 0x00000000ffb17435 */ /* 0x000fe200000001ff */
[----:B------:R-:W-:Y:S10]  /*8390*/  @!P4 BRA `(.L_x_5046) ;  /* 0x000000000030c947 */ /* 0x000ff40003800000 */
[----:B-----5:R-:W-:-:S04]  /*83a0*/  PRMT R177, R159, 0x7632, R177 ;  /* 0x000076329fb17816 */ /* 0x020fc800000000b1 */
[----:B------:R-:W-:Y:S01]  /*83b0*/  SHF.L.U32 R177, R177, 0x10, RZ ;  /* 0x00000010b1b17819 */ /* 0x000fe200000006ff */
[----:B------:R-:W-:Y:S06]  /*83c0*/  BRA `(.L_x_5046) ;  /* 0x0000000000247947 */ /* 0x000fec0003800000 */
.L_x_5045:
        /* <DEDUP_REMOVED lines=9> */
.L_x_5046:
[----:B------:R-:W-:Y:S05]  /*8460*/  BSYNC B1 ;  /* 0x0000000000017941 */ /* 0x000fea0003800000 */
.L_x_5044:
        /* <DEDUP_REMOVED lines=17> */
.L_x_5048:
[----:B------:R-:W-:Y:S05]  /*8580*/  BSYNC B1 ;  /* 0x0000000000017941 */ /* 0x000fea0003800000 */
.L_x_5047:
        /* <DEDUP_REMOVED lines=8> */
.L_x_5006:
[----:B------:R-:W-:Y:S05]  /*8610*/  BSYNC B0 ;  /* 0x0000000000007941 */ /* 0x000fea0003800000 */
.L_x_5005:
[----:B------:R-:W-:Y:S01]  /*8620*/  LOP3.LUT P4, RZ, R2, 0x4, RZ, 0xc0, !PT ;  /* 0x0000000402ff7812 */ /* 0x000fe2000788c0ff */
[----:B------:R-:W-:-:S12]  /*8630*/  BSSY B0, `(.L_x_5049) ;  /* 0x0000123000007945 */ /* 0x000fd80003800000 */
[----:B------:R-:W-:Y:S05]  /*8640*/  @!P4 BRA `(.L_x_5050) ;  /* 0x000000100084c947 */ /* 0x000fea0003800000 */
[----:B------:R-:W-:Y:S04]  /*8650*/  BSSY B1, `(.L_x_5051) ;  /* 0x0000005000017945 */ /* 0x000fe80003800000 */
[----:B------:R-:W-:Y:S05]  /*8660*/  @!P3 BRA `(.L_x_5052) ;  /* 0x00000000000cb947 */ /* 0x000fea0003800000 */
[----:B-----5:R-:W4:Y:S02]  /*8670*/  LDC.64 R168, c[0x0][0x220] ;  /* 0x00008800ffa87b82 */ /* 0x020f240000000a00 */
[----:B----4-:R-:W-:-:S06]  /*8680*/  IMAD.WIDE.U32 R168, R3, 0x10, R168 ;  /* 0x0000001003a87825 */ /* 0x010fcc00078e00a8 */
[----:B------:R-:W5:Y:S02]  /*8690*/  LDG.E.128 R168, desc[UR4][R168.64] ;  /* 0x00000004a8a87981 */ /* 0x000f64000c1e1d00 */
.L_x_5052:
[----:B------:R-:W-:Y:S05]  /*86a0*/  BSYNC B1 ;  /* 0x0000000000017941 */ /* 0x000fea0003800000 */
.L_x_5051:
[----:B------:R-:W-:Y:S04]  /*86b0*/  BSSY B1, `(.L_x_5053) ;  /* 0x0000015000017945 */ /* 0x000fe80003800000 */
[----:B------:R-:W-:Y:S05]  /*86c0*/  @P2 BRA `(.L_x_5054) ;  /* 0x00000000001c2947 */ /* 0x000fea0003800000 */
[----:B------:R-:W-:Y:S01]  /*86d0*/  UISETP.NE.U32.AND UP0, UPT, UR8, URZ, UPT ;  /* 0x0000003f0800728c */ /* 0x000fe2000bf05070 */
[----:B0123--:R-:W-:-:S03]  /*86e0*/  IMAD.MOV.U32 R177, RZ, RZ, RZ ;  /* 0x000000ffffb17224 */ /* 0x00ffc600078e00ff */
[----:B------:R-:W-:-:S06]  /*86f0*/  UISETP.NE.AND.EX UP0, UPT, UR9, URZ, UPT, UP0 ;  /* 0x0000003f0900728c */ /* 0x000fcc000bf05300 */
[----:B------:R-:W-:-:S13]  /*8700*/  PLOP3.LUT P4, PT, PT, PT, UP0, 0x80, 0x0 ;  /* 0x000000000000781c */ /* 0x000fda0003f8f008 */
[----:B------:R-:W-:Y:S05]  /*8710*/  @!P4 BRA `(.L_x_5055) ;  /* 0x000000000038c947 */ /* 0x000fea0003800000 */
[----:B-----5:R-:W-:Y:S01]  /*8720*/  SHF.L.U32 R177, R160, 0x10, RZ ;  /* 0x00000010a0b17819 */ /* 0x020fe200000006ff */
[----:B------:R-:W-:Y:S06]  /*8730*/  BRA `(.L_x_5055) ;  /* 0x0000000000307947 */ /* 0x000fec0003800000 */
.L_x_5054:
[----:B------:R-:W4:Y:S01]  /*8740*/  LDL R179, [R1+0x28] ;  /* 0x0000280001b37983 */ /* 0x000f220000100800 */
[----:B0123--:R-:W0:Y:S01]  /*8750*/  LDC.U8 R176, c[0x0][0x2a0] ;  /* 0x0000a800ffb07b82 */ /* 0x00fe220000000000 */
[----:B------:R-:W-:-:S04]  /*8760*/  UISETP.NE.U32.AND UP0, UPT, UR8, URZ, UPT ;  /* 0x0000003f0800728c */ /* 0x000fc8000bf05070 */
[----:B------:R-:W-:Y:S01]  /*8770*/  UISETP.NE.AND.EX UP0, UPT, UR9, URZ, UPT, UP0 ;  /* 0x0000003f0900728c */ /* 0x000fe2000bf05300 */
[----:B0-----:R-:W-:-:S04]  /*8780*/  ISETP.NE.AND P4, PT, R176, RZ, PT ;  /* 0x000000ffb000720c */ /* 0x001fc80003f85270 */
[----:B------:R-:W-:Y:S02]  /*8790*/  FSEL R176, R9, RZ, !P4 ;  /* 0x000000ff09b07208 */ /* 0x000fe40006000000 */
[----:B------:R-:W-:-:S03]  /*87a0*/  PLOP3.LUT P4, PT, PT, PT, UP0, 0x80, 0x0 ;  /* 0x000000000000781c */ /* 0x000fc60003f8f008 */
[----:B----4-:R-:W-:-:S04]  /*87b0*/  FFMA.FTZ R176, R179, R178, R176 ;  /* 0x000000b2b3b07223 */ /* 0x010fc800000100b0 */
[----:B------:R-:W-:-:S04]  /*87c0*/  FADD.FTZ R176, R230, -R176 ;  /* 0x800000b0e6b07221 */ /* 0x000fc80000010000 */
[----:B------:R-:W-:Y:S02]  /*87d0*/  FMUL.FTZ R177, R4, R176 ;  /* 0x000000b004b17220 */ /* 0x000fe40000410000 */
[----:B-----5:R-:W-:-:S05]  /*87e0*/  @P4 SHF.L.U32 R176, R160, 0x10, RZ ;  /* 0x00000010a0b04819 */ /* 0x020fca00000006ff */
[----:B------:R-:W-:-:S07]  /*87f0*/  @P4 FADD.FTZ R177, R177, R176 ;  /* 0x000000b0b1b14221 */ /* 0x000fce0000010000 */
.L_x_5055:
[----:B------:R-:W-:Y:S05]  /*8800*/  BSYNC B1 ;  /* 0x0000000000017941 */ /* 0x000fea0003800000 */
.L_x_5053:
        /* <DEDUP_REMOVED lines=18> */
.L_x_5057:
[----:B------:R-:W-:Y:S05]  /*8930*/  BSYNC B1 ;  /* 0x0000000000017941 */ /* 0x000fea0003800000 */
.L_x_5056:
[----:B------:R-:W-:Y:S04]  /*8940*/  BSSY B1, `(.L_x_5058) ;  /* 0x0000010000017945 */ /* 0x000fe80003800000 */
[----:B------:R-:W-:Y:S05]  /*8950*/  @P2 BRA `(.L_x_5059) ;  /* 0x0000000000142947 */ /* 0x000fea0003800000 */
[----:B------:R-:W-:Y:S01]  /*8960*/  MOV R177, RZ ;  /* 0x000000ff00b17202 */ /* 0x000fe20000000f00 */
[----:B------:R-:W-:Y:S06]  /*8970*/  @!P4 BRA `(.L_x_5060) ;  /* 0x000000000030c947 */ /* 0x000fec0003800000 */
[----:B-----5:R-:W-:-:S04]  /*8980*/  PRMT R177, R160, 0x7632, R177 ;  /* 0x00007632a0b17816 */ /* 0x020fc800000000b1 */
[----:B------:R-:W-:Y:S01]  /*8990*/  SHF.L.U32 R177, R177, 0x10, RZ ;  /* 0x00000010b1b17819 */ /* 0x000fe200000006ff */
[----:B------:R-:W-:Y:S06]  /*89a0*/  BRA `(.L_x_5060) ;  /* 0x0000000000247947 */ /* 0x000fec0003800000 */
.L_x_5059:
        /* <DEDUP_REMOVED lines=9> */
.L_x_5060:
[----:B------:R-:W-:Y:S05]  /*8a40*/  BSYNC B1 ;  /* 0x0000000000017941 */ /* 0x000fea0003800000 */
.L_x_5058:
        /* <DEDUP_REMOVED lines=17> */
.L_x_5062:
[----:B------:R-:W-:Y:S05]  /*8b60*/  BSYNC B1 ;  /* 0x0000000000017941 */ /* 0x000fea0003800000 */
.L_x_5061:
[----:B------:R-:W-:Y:S04]  /*8b70*/  BSSY B1, `(.L_x_5063) ;  /* 0x000000e000017945 */ /* 0x000fe80003800000 */
[----:B------:R-:W-:Y:S05]  /*8b80*/  @P2 BRA `(.L_x_5064) ;  /* 0x0000000000102947 */ /* 0x000fea0003800000 */
[----:B------:R-:W-:Y:S01]  /*8b90*/  MOV R177, RZ ;  /* 0x000000ff00b17202 */ /* 0x000fe20000000f00 */
[----:B------:R-:W-:Y:S06]  /*8ba0*/  @!P4 BRA `(.L_x_5065) ;  /* 0x000000000028c947 */ /* 0x000fec0003800000 */
[----:B-----5:R-:W-:Y:S01]  /*8bb0*/  SHF.L.U32 R177, R161, 0x10, RZ ;  /* 0x00000010a1b17819 */ /* 0x020fe200000006ff */
[----:B------:R-:W-:Y:S06]  /*8bc0*/  BRA `(.L_x_5065) ;  /* 0x0000000000207947 */ /* 0x000fec0003800000 */
.L_x_5064:
        /* <DEDUP_REMOVED lines=8> */
.L_x_5065:
[----:B------:R-:W-:Y:S05]  /*8c50*/  BSYNC B1 ;  /* 0x0000000000017941 */ /* 0x000fea0003800000 */
.L_x_5063:
        /* <DEDUP_REMOVED lines=16> */
.L_x_5067:
[----:B------:R-:W-:Y:S05]  /*8d60*/  BSYNC B1 ;  /* 0x0000000000017941 */ /* 0x000fea0003800000 */
.L_x_5066:
[----:B------:R-:W-:Y:S04]  /*8d70*/  BSSY B1, `(.L_x_5068) ;  /* 0x0000010000017945 */ /* 0x000fe80003800000 */
[----:B------:R-:W-:Y:S05]  /*8d80*/  @P2 BRA `(.L_x_5069) ;  /* 0x0000000000142947 */ /* 0x000fea0003800000 */
[----:B------:R-:W-:Y:S01]  /*8d90*/  MOV R177, RZ ;  /* 0x000000ff00b17202 */ /* 0x000fe20000000f00 */
[----:B------:R-:W-:Y:S06]  /*8da0*/  @!P4 BRA `(.L_x_5070) ;  /* 0x000000000030c947 */ /* 0x000fec0003800000 */
[----:B-----5:R-:W-:-:S05]  /*8db0*/  PRMT R177, R161, 0x7632, R177 ;  /* 0x00007632a1b17816 */ /* 0x020fca00000000b1 */
[----:B------:R-:W-:Y:S01]  /*8dc0*/  IMAD.U32 R177, R177, 0x10000, RZ ;  /* 0x00010000b1b17824 */ /* 0x000fe200078e00ff */
[----:B------:R-:W-:Y:S06]  /*8dd0*/  BRA `(.L_x_5070) ;  /* 0x0000000000247947 */ /* 0x000fec0003800000 */
.L_x_5069:
        /* <DEDUP_REMOVED lines=9> */
.L_x_5070:
[----:B------:R-:W-:Y:S05]  /*8e70*/  BSYNC B1 ;  /* 0x0000000000017941 */ /* 0x000fea0003800000 */
.L_x_5068:
        /* <DEDUP_REMOVED lines=17> */
.L_x_5072:
[----:B------:R-:W-:Y:S05]  /*8f90*/  BSYNC B1 ;  /* 0x0000000000017941 */ /* 0x000fea0003800000 */
.L_x_5071:
[----:B------:R-:W-:Y:S04]  /*8fa0*/  BSSY B1, `(.L_x_5073) ;  /* 0x000000e000017945 */ /* 0x000fe80003800000 */
[----:B------:R-:W-:Y:S05]  /*8fb0*/  @P2 BRA `(.L_x_5074) ;  /* 0x0000000000102947 */ /* 0x000fea0003800000 */
[----:B------:R-:W-:Y:S01]  /*8fc0*/  IMAD.MOV.U32 R177, RZ, RZ, RZ ;  /* 0x000000ffffb17224 */ /* 0x000fe200078e00ff */
[----:B------:R-:W-:Y:S06]  /*8fd0*/  @!P4 BRA `(.L_x_5075) ;  /* 0x000000000028c947 */ /* 0x000fec0003800000 */
[----:B-----5:R-:W-:Y:S01]  /*8fe0*/  SHF.L.U32 R177, R162, 0x10, RZ ;  /* 0x00000010a2b17819 */ /* 0x020fe200000006ff */
[----:B------:R-:W-:Y:S06]  /*8ff0*/  BRA `(.L_x_5075) ;  /* 0x0000000000207947 */ /* 0x000fec0003800000 */
.L_x_5074:
        /* <DEDUP_REMOVED lines=8> */
.L_x_5075:
[----:B------:R-:W-:Y:S05]  /*9080*/  BSYNC B1 ;  /* 0x0000000000017941 */ /* 0x000fea0003800000 */
.L_x_5073:
        /* <DEDUP_REMOVED lines=16> */
.L_x_5077:
[----:B------:R-:W-:Y:S05]  /*9190*/  BSYNC B1 ;  /* 0x0000000000017941 */ /* 0x000fea0003800000 */
.L_x_5076:
[----:B------:R-:W-:Y:S04]  /*91a0*/  BSSY B1, `(.L_x_5078) ;  /* 0x0000010000017945 */ /* 0x000fe80003800000 */
[----:B------:R-:W-:Y:S05]  /*91b0*/  @P2 BRA `(.L_x_5079) ;  /* 0x0000000000142947 */ /* 0x000fea0003800000 */
[----:B------:R-:W-:Y:S01]  /*91c0*/  HFMA2.MMA R177, -RZ, RZ, 0, 0 ;  /* 0x00000000ffb17435 */ /* 0x000fe200000001ff */
[----:B------:R-:W-:Y:S10]  /*91d0*/  @!P4 BRA `(.L_x_5080) ;  /* 0x000000000030c947 */ /* 0x000ff40003800000 */
[----:B-----5:R-:W-:-:S04]  /*91e0*/  PRMT R177, R162, 0x7632, R177 ;  /* 0x00007632a2b17816 */ /* 0x020fc800000000b1 */
[----:B------:R-:W-:Y:S01]  /*91f0*/  SHF.L.U32 R177, R177, 0x10, RZ ;  /* 0x00000010b1b17819 */ /* 0x000fe200000006ff */
[----:B------:R-:W-:Y:S06]  /*9200*/  BRA `(.L_x_5080) ;  /* 0x0000000000247947 */ /* 0x000fec0003800000 */
.L_x_5079:
        /* <DEDUP_REMOVED lines=9> */
.L_x_5080:
[----:B------:R-:W-:Y:S05]  /*92a0*/  BSYNC B1 ;  /* 0x0000000000017941 */ /* 0x000fea0003800000 */
.L_x_5078:
        /* <DEDUP_REMOVED lines=17> */
.L_x_5082:
[----:B------:R-:W-:Y:S05]  /*93c0*/  BSYNC B1 ;  /* 0x0000000000017941 */ /* 0x000fea0003800000 */
.L_x_5081:
[----:B------:R-:W-:Y:S04]  /*93d0*/  BSSY B1, `(.L_x_5083) ;  /* 0x000000e000017945 */ /* 0x000fe80003800000 */
[----:B------:R-:W-:Y:S05]  /*93e0*/  @P2 BRA `(.L_x_5084) ;  /* 0x0000000000102947 */ /* 0x000fea0003800000 */
[----:B------:R-:W-:Y:S01]  /*93f0*/  HFMA2.MMA R177, -RZ, RZ, 0, 0 ;  /* 0x00000000ffb17435 */ /* 0x000fe200000001ff */
[----:B------:R-:W-:Y:S10]  /*9400*/  @!P4 BRA `(.L_x_5085) ;  /* 0x000000000028c947 */ /* 0x000ff40003800000 */
[----:B-----5:R-:W-:Y:S01]  /*9410*/  SHF.L.U32 R177, R163, 0x10, RZ ;  /* 0x00000010a3b17819 */ /* 0x020fe200000006ff */
[----:B------:R-:W-:Y:S06]  /*9420*/  BRA `(.L_x_5085) ;  /* 0x0000000000207947 */ /* 0x000fec0003800000 */
.L_x_5084:
        /* <DEDUP_REMOVED lines=8> */
.L_x_5085:
[----:B------:R-:W-:Y:S05]  /*94b0*/  BSYNC B1 ;  /* 0x0000000000017941 */ /* 0x000fea0003800000 */
.L_x_5083:
        /* <DEDUP_REMOVED lines=16> */
.L_x_5087:
[----:B------:R-:W-:Y:S05]  /*95c0*/  BSYNC B1 ;  /* 0x0000000000017941 */ /* 0x000fea0003800000 */
.L_x_5086:
[----:B------:R-:W-:Y:S04]  /*95d0*/  BSSY B1, `(.L_x_5088) ;  /* 0x0000010000017945 */ /* 0x000fe80003800000 */
[----:B------:R-:W-:Y:S05]  /*95e0*/  @P2 BRA `(.L_x_5089) ;  /* 0x0000000000142947 */ /* 0x000fea0003800000 */
[----:B------:R-:W-:Y:S01]  /*95f0*/  HFMA2.MMA R4, -RZ, RZ, 0, 0 ;  /* 0x00000000ff047435 */ /* 0x000fe200000001ff */
[----:B------:R-:W-:Y:S10]  /*9600*/  @!P4 BRA `(.L_x_5090) ;  /* 0x000000000030c947 */ /* 0x000ff40003800000 */
[----:B-----5:R-:W-:-:S05]  /*9610*/  PRMT R4, R163, 0x7632, R4 ;  /* 0x00007632a3047816 */ /* 0x020fca0000000004 */
[----:B------:R-:W-:Y:S01]  /*9620*/  IMAD.U32 R4, R4, 0x10000, RZ ;  /* 0x0001000004047824 */ /* 0x000fe200078e00ff */
[----:B------:R-:W-:Y:S06]  /*9630*/  BRA `(.L_x_5090) ;  /* 0x0000000000247947 */ /* 0x000fec0003800000 */
.L_x_5089:
        /* <DEDUP_REMOVED lines=9> */
.L_x_5090:
[----:B------:R-:W-:Y:S05]  /*96d0*/  BSYNC B1 ;  /* 0x0000000000017941 */ /* 0x000fea0003800000 */
.L_x_5088:
        /* <DEDUP_REMOVED lines=20> */
.L_x_5092:
[----:B------:R-:W-:Y:S05]  /*9820*/  BSYNC B1 ;  /* 0x0000000000017941 */ /* 0x000fea0003800000 */
.L_x_5091:
[----:B0-----:R-:W0:Y:S02]  /*9830*/  @P3 LDC.64 R8, c[0x0][0x2f8] ;  /* 0x0000be00ff083b82 */ /* 0x001e240000000a00 */
[----:B0-----:R-:W-:-:S05]  /*9840*/  @P3 IMAD.WIDE.U32 R8, R3, 0x10, R8 ;  /* 0x0000001003083825 */ /* 0x001fca00078e0008 */
[----:B------:R4:W-:Y:S02]  /*9850*/  @P3 STG.E.128 desc[UR4][R8.64], R172 ;  /* 0x000000ac08003986 */ /* 0x0009e4000c101d04 */
.L_x_5050:
[----:B------:R-:W-:Y:S05]  /*9860*/  BSYNC B0 ;  /* 0x0000000000007941 */ /* 0x000fea0003800000 */
.L_x_5049:
[----:B------:R-:W-:Y:S01]  /*9870*/  LOP3.LUT P3, RZ, R2, 0x8, RZ, 0xc0, !PT ;  /* 0x0000000802ff7812 */ /* 0x000fe2000786c0ff */
[----:B------:R-:W-:-:S03]  /*9880*/  VIADD R5, R5, UR14 ;  /* 0x0000000e05057c36 */ /* 0x000fc60008000000 */
[----:B------:R-:W-:Y:S02]  /*9890*/  SEL R3, RZ, 0x1, P3 ;  /* 0x00000001ff037807 */ /* 0x000fe40001800000 */
[----:B------:R-:W-:-:S03]  /*98a0*/  ISETP.GE.AND P2, PT, R5, UR15, PT ;  /* 0x0000000f05007c0c */ /* 0x000fc6000bf46270 */
[----:B------:R0:W-:Y:S10]  /*98b0*/  STL.S16 [R1+0x2c], R3 ;  /* 0x00002c0301007387 */ /* 0x0001f40000100600 */
[----:B0-----:R-:W-:Y:S05]  /*98c0*/  @!P2 BRA `(.L_x_5093) ;  /* 0xffffff740040a947 */ /* 0x001fea000383ffff */
.L_x_4852:
        /* <DEDUP_REMOVED lines=9> */
[----:B------:R-:W1:Y:S08]  /*9960*/  LDC.64 R6, c[0x0][0x2d8] ;  /* 0x0000b600ff067b82 */ /* 0x000e700000000a00 */
[----:B----4-:R-:W4:Y:S01]  /*9970*/  LDC.64 R8, c[0x0][0x2f0] ;  /* 0x0000bc00ff087b82 */ /* 0x010f220000000a00 */
[----:B0-----:R-:W-:-:S05]  /*9980*/  IMAD.WIDE.U32 R4, R11, 0x20, R4 ;  /* 0x000000200b047825 */ /* 0x001fca00078e0004 */
[----:B------:R0:W-:Y:S01]  /*9990*/  STG.E.128 desc[UR4][R4.64], R64 ;  /* 0x0000004004007986 */ /* 0x0001e2000c101d04 */
[----:B-1----:R-:W-:-:S03]  /*99a0*/  IMAD.WIDE.U32 R6, R11, 0x20, R6 ;  /* 0x000000200b067825 */ /* 0x002fc600078e0006 */
[----:B------:R0:W-:Y:S04]  /*99b0*/  STG.E.128 desc[UR4][R4.64+0x10], R68 ;  /* 0x0000104404007986 */ /* 0x0001e8000c101d04 */
[----:B------:R0:W-:Y:S01]  /*99c0*/  STG.E.128 desc[UR4][R6.64], R24 ;  /* 0x0000001806007986 */ /* 0x0001e2000c101d04 */
[----:B----4-:R-:W-:-:S03]  /*99d0*/  IMAD.WIDE.U32 R8, R11, 0x20, R8 ;  /* 0x000000200b087825 */ /* 0x010fc600078e0008 */
[----:B------:R0:W-:Y:S01]  /*99e0*/  STG.E.128 desc[UR4][R6.64+0x10], R28 ;  /* 0x0000101c06007986 */ /* 0x0001e2000c101d04 */
[----:B------:R-:W-:-:S03]  /*99f0*/  IADD3 R11, R11, 0x80, RZ ;  /* 0x000000800b0b7810 */ /* 0x000fc60007ffe0ff */
[----:B------:R0:W-:Y:S04]  /*9a00*/  STG.E.128 desc[UR4][R8.64], R104 ;  /* 0x0000006808007986 */ /* 0x0001e8000c101d04 */
[----:B------:R0:W-:Y:S02]  /*9a10*/  STG.E.128 desc[UR4][R8.64+0x10], R108 ;  /* 0x0000106c08007986 */ /* 0x0001e4000c101d04 */
.L_x_5095:
[----:B------:R-:W-:Y:S05]  /*9a20*/  BSYNC B0 ;  /* 0x0000000000007941 */ /* 0x000fea0003800000 */
.L_x_5094:
[----:B------:R-:W-:Y:S01]  /*9a30*/  LOP3.LUT P2, RZ, R2, 0x1, RZ, 0xc0, !PT ;  /* 0x0000000102ff7812 */ /* 0x000fe2000784c0ff */
[----:B------:R-:W-:-:S12]  /*9a40*/  BSSY B0, `(.L_x_5096) ;  /* 0x000000f000007945 */ /* 0x000fd80003800000 */
[----:B------:R-:W-:Y:S05]  /*9a50*/  @!P2 BRA `(.L_x_5097) ;  /* 0x000000000034a947 */ /* 0x000fea0003800000 */
[----:B0-----:R-:W0:Y:S08]  /*9a60*/  LDC.64 R4, c[0x0][0x2d0] ;  /* 0x0000b400ff047b82 */ /* 0x001e300000000a00 */
        /* <DEDUP_REMOVED lines=12> */
.L_x_5097:
[----:B------:R-:W-:Y:S05]  /*9b30*/  BSYNC B0 ;  /* 0x0000000000007941 */ /* 0x000fea0003800000 */
.L_x_5096:
[----:B------:R-:W-:Y:S04]  /*9b40*/  BSSY B0, `(.L_x_5098) ;  /* 0x000000f000007945 */ /* 0x000fe80003800000 */
        /* <DEDUP_REMOVED lines=14> */
.L_x_5099:
[----:B------:R-:W-:Y:S05]  /*9c30*/  BSYNC B0 ;  /* 0x0000000000007941 */ /* 0x000fea0003800000 */
.L_x_5098:
        /* <DEDUP_REMOVED lines=12> */
[----:B------:R-:W-:-:S03]  /*9d00*/  VIADD R11, R11, 0x80 ;  /* 0x000000800b0b7836 */ /* 0x000fc60000000000 */
[----:B------:R0:W-:Y:S04]  /*9d10*/  STG.E.128 desc[UR4][R8.64], R128 ;  /* 0x0000008008007986 */ /* 0x0001e8000c101d04 */
[----:B------:R0:W-:Y:S02]  /*9d20*/  STG.E.128 desc[UR4][R8.64+0x10], R132 ;  /* 0x0000108408007986 */ /* 0x0001e4000c101d04 */
.L_x_5101:
[----:B------:R-:W-:Y:S05]  /*9d30*/  BSYNC B0 ;  /* 0x0000000000007941 */ /* 0x000fea0003800000 */
.L_x_5100:
[----:B------:R-:W-:-:S13]  /*9d40*/  LOP3.LUT P0, RZ, R2, 0x4, RZ, 0xc0, !PT ;  /* 0x0000000402ff7812 */ /* 0x000fda000780c0ff */
[----:B------:R-:W-:Y:S05]  /*9d50*/  @!P0 EXIT ;  /* 0x000000000000894d */ /* 0x000fea0003800000 */
[----:B------:R-:W1:Y:S08]  /*9d60*/  LDC.64 R2, c[0x0][0x2d0] ;  /* 0x0000b400ff027b82 */ /* 0x000e700000000a00 */
[----:B0-----:R-:W0:Y:S08]  /*9d70*/  LDC.64 R4, c[0x0][0x2d8] ;  /* 0x0000b600ff047b82 */ /* 0x001e300000000a00 */
        /* <DEDUP_REMOVED lines=11> */
.L_x_4872:
[----:B------:R-:W-:Y:S01]  /*9e30*/  HFMA2.MMA R176, -RZ, RZ, 0, 9.5367431640625e-07 ;  /* 0x00000010ffb07435 */ /* 0x000fe200000001ff */
[----:B------:R-:W-:Y:S01]  /*9e40*/  MOV R179, R216 ;  /* 0x000000d800b37202 */ /* 0x000fe20000000f00 */
[----:B------:R-:W-:Y:S01]  /*9e50*/  IMAD.MOV.U32 R178, RZ, RZ, -0x1 ;  /* 0xffffffffffb27424 */ /* 0x000fe200078e00ff */
[----:B------:R-:W-:-:S08]  /*9e60*/  MOV R177, 0x1f ;  /* 0x0000001f00b17802 */ /* 0x000fd00000000f00 */
[----:B-----5:R-:W-:Y:S05]  /*9e70*/  WARPSYNC.COLLECTIVE R178, `(.L_x_5102) ;  /* 0x00000000b2087348 */ /* 0x020fea0003c00000 */
[----:B------:R0:W1:Y:S02]  /*9e80*/  SHFL.DOWN P5, R182, R179, R176, R177 ;  /* 0x080000b0b3b67389 */ /* 0x00006400000a00b1 */
[----:B01---5:R-:W-:Y:S01]  /*9e90*/  ENDCOLLECTIVE ;  /* 0x000000000000791b */ /* 0x023fe20003800000 */
.L_x_5102:
[----:B------:R-:W-:Y:S02]  /*9ea0*/  MOV R179, R217 ;  /* 0x000000d900b37202 */ /* 0x000fe40000000f00 */
[----:B------:R-:W-:-:S05]  /*9eb0*/  MOV R176, R182 ;  /* 0x000000b600b07202 */ /* 0x000fca0000000f00 */
[----:B------:R-:W-:Y:S01]  /*9ec0*/  FADD.FTZ R180, R176, R216 ;  /* 0x000000d8b0b47221 */ /* 0x000fe20000010000 */
[----:B------:R-:W-:-:S11]  /*9ed0*/  HFMA2.MMA R176, -RZ, RZ, 0, 9.5367431640625e-07 ;  /* 0x00000010ffb07435 */ /* 0x000fd600000001ff */
[----:B------:R-:W-:Y:S05]  /*9ee0*/  WARPSYNC.COLLECTIVE R178, `(.L_x_5103) ;  /* 0x00000000b2087348 */ /* 0x000fea0003c00000 */
[----:B------:R0:W1:Y:S02]  /*9ef0*/  SHFL.DOWN P5, R182, R179, R176, R177 ;  /* 0x080000b0b3b67389 */ /* 0x00006400000a00b1 */
[----:B01----:R-:W-:Y:S01]  /*9f00*/  ENDCOLLECTIVE ;  /* 0x000000000000791b */ /* 0x003fe20003800000 */
.L_x_5103:
[----:B------:R-:W-:Y:S01]  /*9f10*/  MOV R179, R180 ;  /* 0x000000b400b37202 */ /* 0x000fe20000000f00 */
[----:B------:R-:W-:-:S04]  /*9f20*/  IMAD.MOV.U32 R176, RZ, RZ, R182 ;  /* 0x000000ffffb07224 */ /* 0x000fc800078e00b6 */
[----:B------:R-:W-:Y:S01]  /*9f30*/  FADD.FTZ R181, R176, R217 ;  /* 0x000000d9b0b57221 */ /* 0x000fe20000010000 */
[----:B------:R-:W-:-:S11]  /*9f40*/  HFMA2.MMA R176, -RZ, RZ, 0, 4.76837158203125e-07 ;  /* 0x00000008ffb07435 */ /* 0x000fd600000001ff */
[----:B------:R-:W-:Y:S05]  /*9f50*/  WARPSYNC.COLLECTIVE R178, `(.L_x_5104) ;  /* 0x00000000b2087348 */ /* 0x000fea0003c00000 */
[----:B------:R0:W1:Y:S02]  /*9f60*/  SHFL.DOWN P5, R182, R179, R176, R177 ;  /* 0x080000b0b3b67389 */ /* 0x00006400000a00b1 */
[----:B01----:R-:W-:Y:S01]  /*9f70*/  ENDCOLLECTIVE ;  /* 0x000000000000791b */ /* 0x003fe20003800000 */
.L_x_5104:
[----:B------:R-:W-:Y:S01]  /*9f80*/  IMAD.MOV.U32 R179, RZ, RZ, R181 ;  /* 0x000000ffffb37224 */ /* 0x000fe200078e00b5 */
[----:B------:R-:W-:-:S05]  /*9f90*/  MOV R176, R182 ;  /* 0x000000b600b07202 */ /* 0x000fca0000000f00 */
[----:B------:R-:W-:Y:S01]  /*9fa0*/  FADD.FTZ R180, R180, R176 ;  /* 0x000000b0b4b47221 */ /* 0x000fe20000010000 */
[----:B------:R-:W-:-:S11]  /*9fb0*/  HFMA2.MMA R176, -RZ, RZ, 0, 4.76837158203125e-07 ;  /* 0x00000008ffb07435 */ /* 0x000fd600000001ff */
[----:B------:R-:W-:Y:S05]  /*9fc0*/  WARPSYNC.COLLECTIVE R178, `(.L_x_5105) ;  /* 0x00000000b2087348 */ /* 0x000fea0003c00000 */
[----:B------:R0:W1:Y:S02]  /*9fd0*/  SHFL.DOWN P5, R182, R179, R176, R177 ;  /* 0x080000b0b3b67389 */ /* 0x00006400000a00b1 */
[----:B01----:R-:W-:Y:S01]  /*9fe0*/  ENDCOLLECTIVE ;  /* 0x000000000000791b */ /* 0x003fe20003800000 */
.L_x_5105:
[----:B------:R-:W-:Y:S02]  /*9ff0*/  MOV R179, R180 ;  /* 0x000000b400b37202 */ /* 0x000fe40000000f00 */
[----:B------:R-:W-:-:S05]  /*a000*/  MOV R176, R182 ;  /* 0x000000b600b07202 */ /* 0x000fca0000000f00 */
[----:B------:R-:W-:Y:S01]  /*a010*/  FADD.FTZ R181, R181, R176 ;  /* 0x000000b0b5b57221 */ /* 0x000fe20000010000 */
[----:B------:R-:W-:-:S07]  /*a020*/  IMAD.MOV.U32 R176, RZ, RZ, 0x4 ;  /* 0x00000004ffb07424 */ /* 0x000fce00078e00ff */
[----:B------:R-:W-:Y:S05]  /*a030*/  WARPSYNC.COLLECTIVE R178, `(.L_x_5106) ;  /* 0x00000000b2087348 */ /* 0x000fea0003c00000 */
[----:B------:R0:W1:Y:S02]  /*a040*/  SHFL.DOWN P5, R182, R179, R176, R177 ;  /* 0x080000b0b3b67389 */ /* 0x00006400000a00b1 */
[----:B01----:R-:W-:Y:S01]  /*a050*/  ENDCOLLECTIVE ;  /* 0x000000000000791b */ /* 0x003fe20003800000 */
.L_x_5106:
[----:B------:R-:W-:Y:S02]  /*a060*/  MOV R179, R181 ;  /* 0x000000b500b37202 */ /* 0x000fe40000000f00 */
[----:B------:R-:W-:-:S05]  /*a070*/  MOV R176, R182 ;  /* 0x000000b600b07202 */ /* 0x000fca0000000f00 */
[----:B------:R-:W-:Y:S01]  /*a080*/  FADD.FTZ R180, R180, R176 ;  /* 0x000000b0b4b47221 */ /* 0x000fe20000010000 */
[----:B------:R-:W-:-:S11]  /*a090*/  HFMA2.MMA R176, -RZ, RZ, 0, 2.384185791015625e-07 ;  /* 0x00000004ffb07435 */ /* 0x000fd600000001ff */
[----:B------:R-:W-:Y:S05]  /*a0a0*/  WARPSYNC.COLLECTIVE R178, `(.L_x_5107) ;  /* 0x00000000b2087348 */ /* 0x000fea0003c00000 */
[----:B------:R0:W1:Y:S02]  /*a0b0*/  SHFL.DOWN P5, R182, R179, R176, R177 ;  /* 0x080000b0b3b67389 */ /* 0x00006400000a00b1 */
[----:B01----:R-:W-:Y:S01]  /*a0c0*/  ENDCOLLECTIVE ;  /* 0x000000000000791b */ /* 0x003fe20003800000 */
.L_x_5107:
[----:B------:R-:W-:Y:S01]  /*a0d0*/  MOV R179, R180 ;  /* 0x000000b400b37202 */ /* 0x000fe20000000f00 */
[----:B------:R-:W-:-:S04]  /*a0e0*/  IMAD.MOV.U32 R176, RZ, RZ, R182 ;  /* 0x000000ffffb07224 */ /* 0x000fc800078e00b6 */
[----:B------:R-:W-:Y:S01]  /*a0f0*/  FADD.FTZ R181, R181, R176 ;  /* 0x000000b0b5b57221 */ /* 0x000fe20000010000 */
[----:B------:R-:W-:-:S11]  /*a100*/  HFMA2.MMA R176, -RZ, RZ, 0, 1.1920928955078125e-07 ;  /* 0x00000002ffb07435 */ /* 0x000fd600000001ff */
[----:B------:R-:W-:Y:S05]  /*a110*/  WARPSYNC.COLLECTIVE R178, `(.L_x_5108) ;  /* 0x00000000b2087348 */ /* 0x000fea0003c00000 */
[----:B------:R0:W1:Y:S02]  /*a120*/  SHFL.DOWN P5, R182, R179, R176, R177 ;  /* 0x080000b0b3b67389 */ /* 0x00006400000a00b1 */
[----:B01----:R-:W-:Y:S01]  /*a130*/  ENDCOLLECTIVE ;  /* 0x000000000000791b */ /* 0x003fe20003800000 */
.L_x_5108:
[----:B------:R-:W-:Y:S01]  /*a140*/  IMAD.MOV.U32 R179, RZ, RZ, R181 ;  /* 0x000000ffffb37224 */ /* 0x000fe200078e00b5 */
[----:B------:R-:W-:-:S05]  /*a150*/  MOV R176, R182 ;  /* 0x000000b600b07202 */ /* 0x000fca0000000f00 */
[----:B------:R-:W-:Y:S01]  /*a160*/  FADD.FTZ R180, R180, R176 ;  /* 0x000000b0b4b47221 */ /* 0x000fe20000010000 */
[----:B------:R-:W-:-:S11]  /*a170*/  HFMA2.MMA R176, -RZ, RZ, 0, 1.1920928955078125e-07 ;  /* 0x00000002ffb07435 */ /* 0x000fd600000001ff */
[----:B------:R-:W-:Y:S05]  /*a180*/  WARPSYNC.COLLECTIVE R178, `(.L_x_5109) ;  /* 0x00000000b2087348 */ /* 0x000fea0003c00000 */
[----:B------:R0:W1:Y:S02]  /*a190*/  SHFL.DOWN P5, R182, R179, R176, R177 ;  /* 0x080000b0b3b67389 */ /* 0x00006400000a00b1 */
[----:B01----:R-:W-:Y:S01]  /*a1a0*/  ENDCOLLECTIVE ;  /* 0x000000000000791b */ /* 0x003fe20003800000 */
.L_x_5109:
[----:B------:R-:W-:Y:S02]  /*a1b0*/  MOV R179, R180 ;  /* 0x000000b400b37202 */ /* 0x000fe40000000f00 */
[----:B------:R-:W-:-:S05]  /*a1c0*/  MOV R176, R182 ;  /* 0x000000b600b07202 */ /* 0x000fca0000000f00 */
[----:B------:R-:W-:Y:S01]  /*a1d0*/  FADD.FTZ R181, R181, R176 ;  /* 0x000000b0b5b57221 */ /* 0x000fe20000010000 */
[----:B------:R-:W-:-:S07]  /*a1e0*/  IMAD.MOV.U32 R176, RZ, RZ, 0x1 ;  /* 0x00000001ffb07424 */ /* 0x000fce00078e00ff */
[----:B------:R-:W-:Y:S05]  /*a1f0*/  WARPSYNC.COLLECTIVE R178, `(.L_x_5110) ;  /* 0x00000000b2087348 */ /* 0x000fea0003c00000 */
[----:B------:R0:W1:Y:S02]  /*a200*/  SHFL.DOWN P5, R182, R179, R176, R177 ;  /* 0x080000b0b3b67389 */ /* 0x00006400000a00b1 */
[----:B01----:R-:W-:Y:S01]  /*a210*/  ENDCOLLECTIVE ;  /* 0x000000000000791b */ /* 0x003fe20003800000 */
.L_x_5110:
[----:B------:R-:W-:Y:S02]  /*a220*/  MOV R179, R181 ;  /* 0x000000b500b37202 */ /* 0x000fe40000000f00 */
[----:B------:R-:W-:-:S07]  /*a230*/  MOV R183, R182 ;  /* 0x000000b600b77202 */ /* 0x000fce0000000f00 */
[----:B------:R-:W-:Y:S05]  /*a240*/  WARPSYNC.COLLECTIVE R178, `(.L_x_5111) ;  /* 0x00000000b2087348 */ /* 0x000fea0003c00000 */
[----:B------:R0:W1:Y:S02]  /*a250*/  SHFL.DOWN P5, R182, R179, R176, R177 ;  /* 0x080000b0b3b67389 */ /* 0x00006400000a00b1 */
[----:B01----:R-:W-:Y:S01]  /*a260*/  ENDCOLLECTIVE ;  /* 0x000000000000791b */ /* 0x003fe20003800000 */
.L_x_5111:
[----:B------:R-:W-:Y:S01]  /*a270*/  MOV R177, R182 ;  /* 0x000000b600b17202 */ /* 0x000fe20000000f00 */
[----:B------:R-:W-:Y:S06]  /*a280*/  BRA `(.L_x_5112) ;  /* 0xffffff9400e87947 */ /* 0x000fec000383ffff */
.L_x_5113:
        /* <DEDUP_REMOVED lines=15> */
.L_x_16527:


//--------------------- .text._ZN10layer_norm22ln_bwd_finalize_kernelINS_22Kernel_traits_finalizeILj5120Ef13__nv_bfloat16S2_S2_fjLb1ELj1024ELj4ENS_18Kernel_traits_baseILj5120EfS2_S2_S2_fjLj1024EEEEELb1ELb1EEEvNS_9BwdParamsE --------------------------
	.section	.text._ZN10layer_norm22ln_bwd_finalize_kernelINS_22Kernel_traits_finalizeILj5120Ef13__nv_bfloat16S2_S2_fjLb1ELj1024ELj4ENS_18Kernel_traits_baseILj5120EfS2_S2_S2_fjLj1024EEEEELb1ELb1EEEvNS_9BwdParamsE,"ax",@progbits
	.align	128
        .global         _ZN10layer_norm22ln_bwd_finalize_kernelINS_22Kernel_traits_finalizeILj5120Ef13__nv_bfloat16S2_S2_fjLb1ELj1024ELj4ENS_18Kernel_traits_baseILj5120EfS2_S2_S2_fjLj1024EEEEELb1ELb1EEEvNS_9BwdParamsE
        .type           _ZN10layer_norm22ln_bwd_finalize_kernelINS_22Kernel_traits_finalizeILj5120Ef13__nv_bfloat16S2_S2_fjLb1ELj1024ELj4ENS_18Kernel_traits_baseILj5120EfS2_S2_S2_fjLj1024EEEEELb1ELb1EEEvNS_9BwdParamsE,@function
        .size           _ZN10layer_norm22ln_bwd_finalize_kernelINS_22Kernel_traits_finalizeILj5120Ef13__nv_bfloat16S2_S2_fjLb1ELj1024ELj4ENS_18Kernel_traits_baseILj5120EfS2_S2_S2_fjLj1024EEEEELb1ELb1EEEvNS_9BwdParamsE,(.L_x_16528 - _ZN10layer_norm22ln_bwd_finalize_kernelINS_22Kernel_traits_finalizeILj5120Ef13__nv_bfloat16S2_S2_fjLb1ELj1024ELj4ENS_18Kernel_traits_baseILj5120EfS2_S2_S2_fjLj1024EEEEELb1ELb1EEEvNS_9BwdParamsE)
        .other          _ZN10layer_norm22ln_bwd_finalize_kernelINS_22Kernel_traits_finalizeILj5120Ef13__nv_bfloat16S2_S2_fjLb1ELj1024ELj4ENS_18Kernel_traits_baseILj5120EfS2_S2_S2_fjLj1024EEEEELb1ELb1EEEvNS_9BwdParamsE,@"STO_CUDA_ENTRY STV_DEFAULT"
_ZN10layer_norm22ln_bwd_finalize_kernelINS_22Kernel_traits_finalizeILj5120Ef13__nv_bfloat16S2_S2_fjLb1ELj1024ELj4ENS_18Kernel_traits_baseILj5120EfS2_S2_S2_fjLj1024EEEEELb1ELb1EEEvNS_9BwdParamsE:
.text._ZN10layer_norm22ln_bwd_finalize_kernelINS_22Kernel_traits_finalizeILj5120Ef13__nv_bfloat16S2_S2_fjLb1ELj1024ELj4ENS_18Kernel_traits_baseILj5120EfS2_S2_S2_fjLj1024EEEEELb1ELb1EEEvNS_9BwdParamsE:
        /* <DEDUP_REMOVED lines=25> */
.L_x_5125:
        /* <DEDUP_REMOVED lines=20> */
[CC--:B------:R-:W-:Y:S02]  /*02d0*/  ISETP.GE.U32.AND P1, PT, R21.reuse, R8.reuse, PT ;  /* 0x000000081500720c */ /* 0x0c0fe40003f26070 */
[----:B------:R-:W-:-:S04]  /*02e0*/  IADD3 R9, -R21, R8, RZ ;  /* 0x0000000815097210 */ /* 0x000fc80007ffe1ff */
        /* <DEDUP_REMOVED lines=9> */
[----:B------:R-:W-:Y:S01]  /*0380*/  PLOP3.LUT P2, PT, PT, PT, PT, 0x8, 0x0 ;  /* 0x000000000000781c */ /* 0x000fe20003f4e170 */
[----:B------:R-:W-:-:S12]  /*0390*/  VIADD R9, R8, 0xffffffa0 ;  /* 0xffffffa008097836 */ /* 0x000fd80000000000 */
.L_x_5118:
        /* <DEDUP_REMOVED lines=49> */
.L_x_5117:
[----:B------:R-:W-:Y:S05]  /*06b0*/  BSYNC B1 ;  /* 0x0000000000017941 */ /* 0x000fea0003800000 */
.L_x_5116:
        /* <DEDUP_REMOVED lines=32> */
.L_x_5120:
[----:B------:R-:W-:Y:S05]  /*08c0*/  BSYNC B1 ;  /* 0x0000000000017941 */ /* 0x000fea0003800000 */
.L_x_5119:
        /* <DEDUP_REMOVED lines=16> */
.L_x_5115:
[----:B------:R-:W-:Y:S05]  /*09d0*/  BSYNC B0 ;  /* 0x0000000000007941 */ /* 0x000fea0003800000 */
.L_x_5114:
        /* <DEDUP_REMOVED lines=40> */
.L_x_5141:
        /* <DEDUP_REMOVED lines=8> */
.L_x_5121:
        /* <DEDUP_REMOVED lines=8> */
[----:B------:R-:W4:Y:S03]  /*0d60*/  LDC.64 R18, c[0x0][0x310] ;  /* 0x0000c400ff127b82 */ /* 0x000f260000000a00 */
[----:B01----:R-:W0:Y:S04]  /*0d70*/  LDS.64 R10, [R20+UR4+0x3080] ;  /* 0x00308004140a7984 */ /* 0x003e280008000a00 */
[----:B------:R-:W1:Y:S01]  /*0d80*/  LDS.64 R8, [R20+UR4+0x3100] ;  /* 0x0031000414087984 */ /* 0x000e620008000a00 */
[----:B------:R-:W5:Y:S01]  /*0d90*/  LDC.64 R14, c[0x0][0x330] ;  /* 0x0000cc00ff0e7b82 */ /* 0x000f620000000a00 */
[----:B--2---:R-:W-:-:S04]  /*0da0*/  IMAD.WIDE.U32 R16, R5, 0x8, R16 ;  /* 0x0000000805107825 */ /* 0x004fc800078e0010 */
[----:B----4-:R-:W-:-:S04]  /*0db0*/  IMAD.WIDE.U32 R18, R5, 0x8, R18 ;  /* 0x0000000805127825 */ /* 0x010fc800078e0012 */
[----:B-----5:R-:W-:Y:S01]  /*0dc0*/  IMAD.WIDE.U32 R14, R5, 0x8, R14 ;  /* 0x00000008050e7825 */ /* 0x020fe200078e000e */
[----:B---3--:R3:W-:Y:S04]  /*0dd0*/  STG.E.64 desc[UR6][R16.64], R12 ;  /* 0x0000000c10007986 */ /* 0x0087e8000c101b06 */
[----:B0-----:R3:W-:Y:S04]  /*0de0*/  STG.E.64 desc[UR6][R18.64], R10 ;  /* 0x0000000a12007986 */ /* 0x0017e8000c101b06 */
[----:B-1----:R3:W-:Y:S02]  /*0df0*/  STG.E.64 desc[UR6][R14.64], R8 ;  /* 0x000000080e007986 */ /* 0x0027e4000c101b06 */
.L_x_5124:
[----:B------:R-:W-:Y:S05]  /*0e00*/  BSYNC B0 ;  /* 0x0000000000007941 */ /* 0x000fea0003800000 */
.L_x_5123:
[C---:B------:R-:W-:Y:S01]  /*0e10*/  ISETP.GT.U32.AND P1, PT, R4.reuse, -0x1401, PT ;  /* 0xffffebff0400780c */ /* 0x040fe20003f24070 */
[----:B------:R-:W-:Y:S01]  /*0e20*/  VIADD R4, R4, 0x1400 ;  /* 0x0000140004047836 */ /* 0x000fe20000000000 */
[----:B------:R-:W-:-:S11]  /*0e30*/  IADD3 R5, R5, 0xa00, RZ ;  /* 0x00000a0005057810 */ /* 0x000fd60007ffe0ff */
[----:B------:R-:W-:Y:S05]  /*0e40*/  @P1 BRA `(.L_x_5125) ;  /* 0xfffffff000d01947 */ /* 0x000fea000383ffff */
[----:B------:R-:W-:Y:S05]  /*0e50*/  EXIT ;  /* 0x000000000000794d */ /* 0x000fea0003800000 */
.L_x_5122:
[----:B------:R-:W-:Y:S01]  /*0e60*/  HFMA2.MMA R22, -RZ, RZ, 0, 5.9604644775390625e-08 ;  /* 0x00000001ff167435 */ /* 0x000fe200000001ff */
[----:B---3--:R-:W-:Y:S02]  /*0e70*/  MOV R23, R8 ;  /* 0x0000000800177202 */ /* 0x008fe40000000f00 */
[----:B------:R-:W-:Y:S02]  /*0e80*/  MOV R25, 0x1f ;  /* 0x0000001f00197802 */ /* 0x000fe40000000f00 */
[----:B------:R-:W-:-:S07]  /*0e90*/  MOV R20, 0xffffffff ;  /* 0xffffffff00147802 */ /* 0x000fce0000000f00 */
[----:B012---:R-:W-:Y:S05]  /*0ea0*/  WARPSYNC.COLLECTIVE R20, `(.L_x_5126) ;  /* 0x0000000014087348 */ /* 0x007fea0003c00000 */
[----:B------:R3:W4:Y:S02]  /*0eb0*/  SHFL.BFLY P2, R21, R23, R22, R25 ;  /* 0x0c00001617157389 */ /* 0x0007240000040019 */
[----:B01234-:R-:W-:Y:S01]  /*0ec0*/  ENDCOLLECTIVE ;  /* 0x000000000000791b */ /* 0x01ffe20003800000 */
.L_x_5126:
[----:B------:R-:W-:Y:S01]  /*0ed0*/  HFMA2.MMA R22, -RZ, RZ, 0, 1.1920928955078125e-07 ;  /* 0x00000002ff167435 */ /* 0x000fe200000001ff */
[----:B------:R-:W-:-:S05]  /*0ee0*/  MOV R9, R21 ;  /* 0x0000001500097202 */ /* 0x000fca0000000f00 */
[----:B------:R-:W-:-:S05]  /*0ef0*/  FADD.FTZ R9, R8, R9 ;  /* 0x0000000908097221 */ /* 0x000fca0000010000 */
[----:B------:R-:W-:-:S07]  /*0f00*/  MOV R23, R9 ;  /* 0x0000000900177202 */ /* 0x000fce0000000f00 */
[----:B------:R-:W-:Y:S05]  /*0f10*/  WARPSYNC.COLLECTIVE R20, `(.L_x_5127) ;  /* 0x0000000014087348 */ /* 0x000fea0003c00000 */
[----:B------:R0:W1:Y:S02]  /*0f20*/  SHFL.BFLY P2, R21, R23, R22, R25 ;  /* 0x0c00001617157389 */ /* 0x0000640000040019 */
[----:B01----:R-:W-:Y:S01]  /*0f30*/  ENDCOLLECTIVE ;  /* 0x000000000000791b */ /* 0x003fe20003800000 */
.L_x_5127:
[----:B------:R-:W-:Y:S01]  /*0f40*/  HFMA2.MMA R22, -RZ, RZ, 0, 2.384185791015625e-07 ;  /* 0x00000004ff167435 */ /* 0x000fe200000001ff */
[----:B------:R-:W-:-:S04]  /*0f50*/  IMAD.MOV.U32 R12, RZ, RZ, R21 ;  /* 0x000000ffff0c7224 */ /* 0x000fc800078e0015 */
[----:B------:R-:W-:-:S05]  /*0f60*/  FADD.FTZ R12, R9, R12 ;  /* 0x0000000c090c7221 */ /* 0x000fca0000010000 */
[----:B------:R-:W-:-:S07]  /*0f70*/  MOV R23, R12 ;  /* 0x0000000c00177202 */ /* 0x000fce0000000f00 */
[----:B------:R-:W-:Y:S05]  /*0f80*/  WARPSYNC.COLLECTIVE R20, `(.L_x_5128) ;  /* 0x0000000014087348 */ /* 0x000fea0003c00000 */
[----:B------:R0:W1:Y:S02]  /*0f90*/  SHFL.BFLY P2, R21, R23, R22, R25 ;  /* 0x0c00001617157389 */ /* 0x0000640000040019 */
[----:B01----:R-:W-:Y:S01]  /*0fa0*/  ENDCOLLECTIVE ;  /* 0x000000000000791b */ /* 0x003fe20003800000 */
.L_x_5128:
[----:B------:R-:W-:Y:S01]  /*0fb0*/  HFMA2.MMA R22, -RZ, RZ, 0, 4.76837158203125e-07 ;  /* 0x00000008ff167435 */ /* 0x000fe200000001ff */
[----:B------:R-:W-:-:S05]  /*0fc0*/  MOV R13, R21 ;  /* 0x00000015000d7202 */ /* 0x000fca0000000f00 */
[----:B------:R-:W-:-:S05]  /*0fd0*/  FADD.FTZ R13, R12, R13 ;  /* 0x0000000d0c0d7221 */ /* 0x000fca0000010000 */
[----:B------:R-:W-:-:S07]  /*0fe0*/  MOV R23, R13 ;  /* 0x0000000d00177202 */ /* 0x000fce0000000f00 */
[----:B------:R-:W-:Y:S05]  /*0ff0*/  WARPSYNC.COLLECTIVE R20, `(.L_x_5129) ;  /* 0x0000000014087348 */ /* 0x000fea0003c00000 */
[----:B------:R0:W1:Y:S02]  /*1000*/  SHFL.BFLY P2, R21, R23, R22, R25 ;  /* 0x0c00001617157389 */ /* 0x0000640000040019 */
[----:B01----:R-:W-:Y:S01]  /*1010*/  ENDCOLLECTIVE ;  /* 0x000000000000791b */ /* 0x003fe20003800000 */
.L_x_5129:
[----:B------:R-:W-:Y:S01]  /*1020*/  HFMA2.MMA R22, -RZ, RZ, 0, 9.5367431640625e-07 ;  /* 0x00000010ff167435 */ /* 0x000fe200000001ff */
[----:B------:R-:W-:-:S05]  /*1030*/  MOV R8, R21 ;  /* 0x0000001500087202 */ /* 0x000fca0000000f00 */
[----:B------:R-:W-:-:S05]  /*1040*/  FADD.FTZ R9, R13, R8 ;  /* 0x000000080d097221 */ /* 0x000fca0000010000 */
[----:B------:R-:W-:-:S07]  /*1050*/  MOV R23, R9 ;  /* 0x0000000900177202 */ /* 0x000fce0000000f00 */
[----:B------:R-:W-:Y:S05]  /*1060*/  WARPSYNC.COLLECTIVE R20, `(.L_x_5130) ;  /* 0x0000000014087348 */ /* 0x000fea0003c00000 */
[----:B------:R0:W1:Y:S02]  /*1070*/  SHFL.BFLY P2, R21, R23, R22, R25 ;  /* 0x0c00001617157389 */ /* 0x0000640000040019 */
[----:B01----:R-:W-:Y:S01]  /*1080*/  ENDCOLLECTIVE ;  /* 0x000000000000791b */ /* 0x003fe20003800000 */
.L_x_5130:
[----:B------:R-:W-:Y:S01]  /*1090*/  HFMA2.MMA R22, -RZ, RZ, 0, 5.9604644775390625e-08 ;  /* 0x00000001ff167435 */ /* 0x000fe200000001ff */
[----:B------:R-:W-:Y:S01]  /*10a0*/  IMAD.MOV.U32 R23, RZ, RZ, R11 ;  /* 0x000000ffff177224 */ /* 0x000fe200078e000b */
[----:B------:R-:W-:-:S09]  /*10b0*/  MOV R8, R21 ;  /* 0x0000001500087202 */ /* 0x000fd20000000f00 */
[----:B------:R-:W-:Y:S05]  /*10c0*/  WARPSYNC.COLLECTIVE R20, `(.L_x_5131) ;  /* 0x0000000014087348 */ /* 0x000fea0003c00000 */
[----:B------:R0:W1:Y:S02]  /*10d0*/  SHFL.BFLY P2, R21, R23, R22, R25 ;  /* 0x0c00001617157389 */ /* 0x0000640000040019 */
[----:B01----:R-:W-:Y:S01]  /*10e0*/  ENDCOLLECTIVE ;  /* 0x000000000000791b */ /* 0x003fe20003800000 */
.L_x_5131:
[----:B------:R-:W-:Y:S01]  /*10f0*/  HFMA2.MMA R22, -RZ, RZ, 0, 1.1920928955078125e-07 ;  /* 0x00000002ff167435 */ /* 0x000fe200000001ff */
[----:B------:R-:W-:-:S05]  /*1100*/  MOV R12, R21 ;  /* 0x00000015000c7202 */ /* 0x000fca0000000f00 */
[----:B------:R-:W-:-:S05]  /*1110*/  FADD.FTZ R14, R11, R12 ;  /* 0x0000000c0b0e7221 */ /* 0x000fca0000010000 */
[----:B------:R-:W-:-:S07]  /*1120*/  MOV R23, R14 ;  /* 0x0000000e00177202 */ /* 0x000fce0000000f00 */
[----:B------:R-:W-:Y:S05]  /*1130*/  WARPSYNC.COLLECTIVE R20, `(.L_x_5132) ;  /* 0x0000000014087348 */ /* 0x000fea0003c00000 */
[----:B------:R0:W1:Y:S02]  /*1140*/  SHFL.BFLY P2, R21, R23, R22, R25 ;  /* 0x0c00001617157389 */ /* 0x0000640000040019 */
[----:B01----:R-:W-:Y:S01]  /*1150*/  ENDCOLLECTIVE ;  /* 0x000000000000791b */ /* 0x003fe20003800000 */
.L_x_5132:
[----:B------:R-:W-:Y:S01]  /*1160*/  HFMA2.MMA R22, -RZ, RZ, 0, 2.384185791015625e-07 ;  /* 0x00000004ff167435 */ /* 0x000fe200000001ff */
[----:B------:R-:W-:-:S05]  /*1170*/  MOV R13, R21 ;  /* 0x00000015000d7202 */ /* 0x000fca0000000f00 */
[----:B------:R-:W-:-:S05]  /*1180*/  FADD.FTZ R15, R14, R13 ;  /* 0x0000000d0e0f7221 */ /* 0x000fca0000010000 */
[----:B------:R-:W-:-:S07]  /*1190*/  MOV R23, R15 ;  /* 0x0000000f00177202 */ /* 0x000fce0000000f00 */
[----:B------:R-:W-:Y:S05]  /*11a0*/  WARPSYNC.COLLECTIVE R20, `(.L_x_5133) ;  /* 0x0000000014087348 */ /* 0x000fea0003c00000 */
[----:B------:R0:W1:Y:S02]  /*11b0*/  SHFL.BFLY P2, R21, R23, R22, R25 ;  /* 0x0c00001617157389 */ /* 0x0000640000040019 */
[----:B01----:R-:W-:Y:S01]  /*11c0*/  ENDCOLLECTIVE ;  /* 0x000000000000791b */ /* 0x003fe20003800000 */
.L_x_5133:
[----:B------:R-:W-:Y:S01]  /*11d0*/  IMAD.MOV.U32 R22, RZ, RZ, 0x8 ;  /* 0x00000008ff167424 */ /* 0x000fe200078e00ff */
[----:B------:R-:W-:-:S05]  /*11e0*/  MOV R16, R21 ;  /* 0x0000001500107202 */ /* 0x000fca0000000f00 */
[----:B------:R-:W-:-:S05]  /*11f0*/  FADD.FTZ R16, R15, R16 ;  /* 0x000000100f107221 */ /* 0x000fca0000010000 */
[----:B------:R-:W-:-:S07]  /*1200*/  MOV R23, R16 ;  /* 0x0000001000177202 */ /* 0x000fce0000000f00 */
[----:B------:R-:W-:Y:S05]  /*1210*/  WARPSYNC.COLLECTIVE R20, `(.L_x_5134) ;  /* 0x0000000014087348 */ /* 0x000fea0003c00000 */
[----:B------:R0:W1:Y:S02]  /*1220*/  SHFL.BFLY P2, R21, R23, R22, R25 ;  /* 0x0c00001617157389 */ /* 0x0000640000040019 */
[----:B01----:R-:W-:Y:S01]  /*1230*/  ENDCOLLECTIVE ;  /* 0x000000000000791b */ /* 0x003fe20003800000 */
.L_x_5134:
[----:B------:R-:W-:Y:S01]  /*1240*/  HFMA2.MMA R22, -RZ, RZ, 0, 9.5367431640625e-07 ;  /* 0x00000010ff167435 */ /* 0x000fe200000001ff */
[----:B------:R-:W-:-:S05]  /*1250*/  MOV R11, R21 ;  /* 0x00000015000b7202 */ /* 0x000fca0000000f00 */
[----:B------:R-:W-:-:S05]  /*1260*/  FADD.FTZ R11, R16, R11 ;  /* 0x0000000b100b7221 */ /* 0x000fca0000010000 */
[----:B------:R-:W-:-:S07]  /*1270*/  MOV R23, R11 ;  /* 0x0000000b00177202 */ /* 0x000fce0000000f00 */
[----:B------:R-:W-:Y:S05]  /*1280*/  WARPSYNC.COLLECTIVE R20, `(.L_x_5135) ;  /* 0x0000000014087348 */ /* 0x000fea0003c00000 */
[----:B------:R0:W1:Y:S02]  /*1290*/  SHFL.BFLY P2, R21, R23, R22, R25 ;  /* 0x0c00001617157389 */ /* 0x0000640000040019 */
[----:B01----:R-:W-:Y:S01]  /*12a0*/  ENDCOLLECTIVE ;  /* 0x000000000000791b */ /* 0x003fe20003800000 */
.L_x_5135:
[----:B------:R-:W-:Y:S01]  /*12b0*/  HFMA2.MMA R22, -RZ, RZ, 0, 5.9604644775390625e-08 ;  /* 0x00000001ff167435 */ /* 0x000fe200000001ff */
[----:B------:R-:W-:Y:S02]  /*12c0*/  MOV R23, R10 ;  /* 0x0000000a00177202 */ /* 0x000fe40000000f00 */
[----:B------:R-:W-:-:S08]  /*12d0*/  MOV R12, R21 ;  /* 0x00000015000c7202 */ /* 0x000fd00000000f00 */
[----:B------:R-:W-:Y:S05]  /*12e0*/  WARPSYNC.COLLECTIVE R20, `(.L_x_5136) ;  /* 0x0000000014087348 */ /* 0x000fea0003c00000 */
[----:B------:R0:W1:Y:S02]  /*12f0*/  SHFL.BFLY P2, R21, R23, R22, R25 ;  /* 0x0c00001617157389 */ /* 0x0000640000040019 */
[----:B01----:R-:W-:Y:S01]  /*1300*/  ENDCOLLECTIVE ;  /* 0x000000000000791b */ /* 0x003fe20003800000 */
.L_x_5136:
[----:B------:R-:W-:Y:S01]  /*1310*/  HFMA2.MMA R22, -RZ, RZ, 0, 1.1920928955078125e-07 ;  /* 0x00000002ff167435 */ /* 0x000fe200000001ff */
[----:B------:R-:W-:-:S05]  /*1320*/  MOV R13, R21 ;  /* 0x00000015000d7202 */ /* 0x000fca0000000f00 */
[----:B------:R-:W-:-:S05]  /*1330*/  FADD.FTZ R17, R10, R13 ;  /* 0x0000000d0a117221 */ /* 0x000fca0000010000 */
[----:B------:R-:W-:-:S07]  /*1340*/  MOV R23, R17 ;  /* 0x0000001100177202 */ /* 0x000fce0000000f00 */
[----:B------:R-:W-:Y:S05]  /*1350*/  WARPSYNC.COLLECTIVE R20, `(.L_x_5137) ;  /* 0x0000000014087348 */ /* 0x000fea0003c00000 */
[----:B------:R0:W1:Y:S02]  /*1360*/  SHFL.BFLY P2, R21, R23, R22, R25 ;  /* 0x0c00001617157389 */ /* 0x0000640000040019 */
[----:B01----:R-:W-:Y:S01]  /*1370*/  ENDCOLLECTIVE ;  /* 0x000000000000791b */ /* 0x003fe20003800000 */
.L_x_5137:
[----:B------:R-:W-:Y:S01]  /*1380*/  HFMA2.MMA R22, -RZ, RZ, 0, 2.384185791015625e-07 ;  /* 0x00000004ff167435 */ /* 0x000fe200000001ff */
[----:B------:R-:W-:-:S04]  /*1390*/  IMAD.MOV.U32 R16, RZ, RZ, R21 ;  /* 0x000000ffff107224 */ /* 0x000fc800078e0015 */
[----:B------:R-:W-:-:S05]  /*13a0*/  FADD.FTZ R18, R17, R16 ;  /* 0x0000001011127221 */ /* 0x000fca0000010000 */
[----:B------:R-:W-:-:S07]  /*13b0*/  MOV R23, R18 ;  /* 0x0000001200177202 */ /* 0x000fce0000000f00 */
[----:B------:R-:W-:Y:S05]  /*13c0*/  WARPSYNC.COLLECTIVE R20, `(.L_x_5138) ;  /* 0x0000000014087348 */ /* 0x000fea0003c00000 */
[----:B------:R0:W1:Y:S02]  /*13d0*/  SHFL.BFLY P2, R21, R23, R22, R25 ;  /* 0x0c00001617157389 */ /* 0x0000640000040019 */
[----:B01----:R-:W-:Y:S01]  /*13e0*/  ENDCOLLECTIVE ;  /* 0x000000000000791b */ /* 0x003fe20003800000 */
.L_x_5138:
[----:B------:R-:W-:Y:S01]  /*13f0*/  HFMA2.MMA R22, -RZ, RZ, 0, 4.76837158203125e-07 ;  /* 0x00000008ff167435 */ /* 0x000fe200000001ff */
[----:B------:R-:W-:-:S05]  /*1400*/  MOV R19, R21 ;  /* 0x0000001500137202 */ /* 0x000fca0000000f00 */
[----:B------:R-:W-:-:S05]  /*1410*/  FADD.FTZ R19, R18, R19 ;  /* 0x0000001312137221 */ /* 0x000fca0000010000 */
[----:B------:R-:W-:-:S07]  /*1420*/  MOV R23, R19 ;  /* 0x0000001300177202 */ /* 0x000fce0000000f00 */
[----:B------:R-:W-:Y:S05]  /*1430*/  WARPSYNC.COLLECTIVE R20, `(.L_x_5139) ;  /* 0x0000000014087348 */ /* 0x000fea0003c00000 */
[----:B------:R0:W1:Y:S02]  /*1440*/  SHFL.BFLY P2, R21, R23, R22, R25 ;  /* 0x0c00001617157389 */ /* 0x0000640000040019 */
[----:B01----:R-:W-:Y:S01]  /*1450*/  ENDCOLLECTIVE ;  /* 0x000000000000791b */ /* 0x003fe20003800000 */
.L_x_5139:
[----:B------:R-:W-:Y:S01]  /*1460*/  HFMA2.MMA R22, -RZ, RZ, 0, 9.5367431640625e-07 ;  /* 0x00000010ff167435 */ /* 0x000fe200000001ff */
[----:B------:R-:W-:-:S05]  /*1470*/  MOV R10, R21 ;  /* 0x00000015000a7202 */ /* 0x000fca0000000f00 */
[----:B------:R-:W-:-:S05]  /*1480*/  FADD.FTZ R10, R19, R10 ;  /* 0x0000000a130a7221 */ /* 0x000fca0000010000 */
[----:B------:R-:W-:-:S07]  /*1490*/  MOV R23, R10 ;  /* 0x0000000a00177202 */ /* 0x000fce0000000f00 */
[----:B------:R-:W-:Y:S05]  /*14a0*/  WARPSYNC.COLLECTIVE R20, `(.L_x_5140) ;  /* 0x0000000014087348 */ /* 0x000fea0003c00000 */
[----:B------:R0:W1:Y:S02]  /*14b0*/  SHFL.BFLY P2, R21, R23, R22, R25 ;  /* 0x0c00001617157389 */ /* 0x0000640000040019 */
[----:B01----:R-:W-:Y:S01]  /*14c0*/  ENDCOLLECTIVE ;  /* 0x000000000000791b */ /* 0x003fe20003800000 */
.L_x_5140:
[----:B------:R-:W-:Y:S01]  /*14d0*/  MOV R15, R21 ;  /* 0x00000015000f7202 */ /* 0x000fe20000000f00 */
[----:B------:R-:W-:Y:S06]  /*14e0*/  BRA `(.L_x_5141) ;  /* 0xfffffff400dc7947 */ /* 0x000fec000383ffff */
.L_x_5142:
        /* <DEDUP_REMOVED lines=9> */
.L_x_16528:


//--------------------- .text._ZN10layer_norm13ln_bwd_kernelINS_13Kernel_traitsIf13__nv_bfloat16S2_S2_fjLj5120ELj1ELj1ELj4ELj16ENS_18Kernel_traits_baseILj5120EfS2_S2_S2_fjLj128EEEEELb1ELb1ELb1ELb1EEEvNS_9BwdParamsE --------------------------
	.section	.text._ZN10layer_norm13ln_bwd_kernelINS_13Kernel_traitsIf13__nv_bfloat16S2_S2_fjLj5120ELj1ELj1ELj4ELj16ENS_18Kernel_traits_baseILj5120EfS2_S2_S2_fjLj128EEEEELb1ELb1ELb1ELb1EEEvNS_9BwdParamsE,"ax",@progbits
	.align	128
        .global         _ZN10layer_norm13ln_bwd_kernelINS_13Kernel_traitsIf13__nv_bfloat16S2_S2_fjLj5120ELj1ELj1ELj4ELj16ENS_18Kernel_traits_baseILj5120EfS2_S2_S2_fjLj128EEEEELb1ELb1ELb1ELb1EEEvNS_9BwdParamsE
        .type           _ZN10layer_norm13ln_bwd_kernelINS_13Kernel_traitsIf13__nv_bfloat16S2_S2_fjLj5120ELj1ELj1ELj4ELj16ENS_18Kernel_traits_baseILj5120EfS2_S2_S2_fjLj128EEEEELb1ELb1ELb1ELb1EEEvNS_9BwdParamsE,@function
        .size           _ZN10layer_norm13ln_bwd_kernelINS_13Kernel_traitsIf13__nv_bfloat16S2_S2_fjLj5120ELj1ELj1ELj4ELj16ENS_18Kernel_traits_baseILj5120EfS2_S2_S2_fjLj128EEEEELb1ELb1ELb1ELb1EEEvNS_9BwdParamsE,(.L_x_16529 - _ZN10layer_norm13ln_bwd_kernelINS_13Kernel_traitsIf13__nv_bfloat16S2_S2_fjLj5120ELj1ELj1ELj4ELj16ENS_18Kernel_traits_baseILj5120EfS2_S2_S2_fjLj128EEEEELb1ELb1ELb1ELb1EEEvNS_9BwdParamsE)
        .other          _ZN10layer_norm13ln_bwd_kernelINS_13Kernel_traitsIf13__nv_bfloat16S2_S2_fjLj5120ELj1ELj1ELj4ELj16ENS_18Kernel_traits_baseILj5120EfS2_S2_S2_fjLj128EEEEELb1ELb1ELb1ELb1EEEvNS_9BwdParamsE,@"STO_CUDA_ENTRY STV_DEFAULT"
_ZN10layer_norm13ln_bwd_kernelINS_13Kernel_traitsIf13__nv_bfloat16S2_S2_fjLj5120ELj1ELj1ELj4ELj16ENS_18Kernel_traits_baseILj5120EfS2_S2_S2_fjLj128EEEEELb1ELb1ELb1ELb1EEEvNS_9BwdParamsE:
.text._ZN10layer_norm13ln_bwd_kernelINS_13Kernel_traitsIf13__nv_bfloat16S2_S2_fjLj5120ELj1ELj1ELj4ELj16ENS_18Kernel_traits_baseILj5120EfS2_S2_S2_fjLj128EEEEELb1ELb1ELb1ELb1EEEvNS_9BwdParamsE:
[----:B------:R-:W0:Y:S01]  /*0000*/  LDC R1, c[0x0][0x28] ;  /* 0x00000a00ff017b82 */ /* 0x000e220000000800 */
[----:B------:R-:W1:Y:S07]  /*0010*/  S2R R0, SR_TID.X ;  /* 0x0000000000007919 */ /* 0x000e6e0000002100 */
[----:B------:R-:W1:Y:S01]  /*0020*/  S2UR UR4, SR_CTAID.X ;  /* 0x00000000000479c3 */ /* 0x000e620000002500 */
        /* <DEDUP_REMOVED lines=72> */
.L_x_5143:
        /* <DEDUP_REMOVED lines=27> */
[----:B------:R-:W5:Y:S01]  /*0660*/  LDG.E.128 R4, desc[UR4][R4.64+0x4010] ;  /* 0x0040100404047981 */ /* 0x000f62000c1e1d00 */
        /* <DEDUP_REMOVED lines=31> */
[----:B--2---:R0:W-:Y:S04]  /*0860*/  STL.64 [R1+0x160], R92 ;  /* 0x0001605c01007387 */ /* 0x0041e80000100a00 */
[----:B------:R1:W-:Y:S04]  /*0870*/  STL.64 [R1+0x168], R94 ;  /* 0x0001685e01007387 */ /* 0x0003e80000100a00 */
[----:B---3--:R2:W-:Y:S04]  /*0880*/  STL.64 [R1+0x150], R88 ;  /* 0x0001505801007387 */ /* 0x0085e80000100a00 */
[----:B------:R3:W-:Y:S01]  /*0890*/  STL.64 [R1+0x158], R90 ;  /* 0x0001585a01007387 */ /* 0x0007e20000100a00 */
[----:B0-----:R-:W-:-:S03]  /*08a0*/  CS2R R92, SRZ ;  /* 0x00000000005c7805 */ /* 0x001fc6000001ff00 */
[----:B----4-:R0:W-:Y:S01]  /*08b0*/  STL.64 [R1+0x140], R36 ;  /* 0x0001402401007387 */ /* 0x0101e20000100a00 */
[----:B-1----:R-:W-:-:S03]  /*08c0*/  CS2R R94, SRZ ;  /* 0x00000000005e7805 */ /* 0x002fc6000001ff00 */
[----:B------:R1:W-:Y:S01]  /*08d0*/  STL.64 [R1+0x148], R38 ;  /* 0x0001482601007387 */ /* 0x0003e20000100a00 */
[----:B--2---:R-:W-:-:S03]  /*08e0*/  CS2R R88, SRZ ;  /* 0x0000000000587805 */ /* 0x004fc6000001ff00 */
[----:B-----5:R2:W-:Y:S01]  /*08f0*/  STL.64 [R1+0x130], R84 ;  /* 0x0001305401007387 */ /* 0x0205e20000100a00 */
        /* <DEDUP_REMOVED lines=53> */
[----:B------:R2:W-:Y:S04]  /*0c50*/  STL.64 [R1+0x68], R18 ;  /* 0x0000681201007387 */ /* 0x0005e80000100a00 */
[----:B------:R2:W-:Y:S04]  /*0c60*/  STL.64 [R1+0x50], R12 ;  /* 0x0000500c01007387 */ /* 0x0005e80000100a00 */
[----:B------:R2:W-:Y:S04]  /*0c70*/  STL.64 [R1+0x58], R14 ;  /* 0x0000580e01007387 */ /* 0x0005e80000100a00 */
[----:B------:R2:W-:Y:S04]  /*0c80*/  STL.64 [R1+0x40], R8 ;  /* 0x0000400801007387 */ /* 0x0005e80000100a00 */
[----:B------:R2:W-:Y:S04]  /*0c90*/  STL.64 [R1+0x48], R10 ;  /* 0x0000480a01007387 */ /* 0x0005e80000100a00 */
[----:B------:R2:W-:Y:S04]  /*0ca0*/  STL.64 [R1+0x30], R4 ;  /* 0x0000300401007387 */ /* 0x0005e80000100a00 */
[----:B------:R2:W-:Y:S02]  /*0cb0*/  STL.64 [R1+0x38], R6 ;  /* 0x0000380601007387 */ /* 0x0005e40000100a00 */
.L_x_5357:
[----:B------:R-:W0:Y:S08]  /*0cc0*/  LDC.64 R176, c[0x0][0x288] ;  /* 0x0000a200ffb07b82 */ /* 0x000e300000000a00 */
[----:B------:R-:W1:Y:S08]  /*0cd0*/  LDC.64 R178, c[0x0][0x258] ;  /* 0x00009600ffb27b82 */ /* 0x000e700000000a00 */
[----:B------:R-:W3:Y:S01]  /*0ce0*/  LDC.64 R190, c[0x0][0x280] ;  /* 0x0000a000ffbe7b82 */ /* 0x000ee20000000a00 */
[----:B0-----:R-:W-:-:S07]  /*0cf0*/  IMAD.WIDE R176, R197, 0x4, R176 ;  /* 0x00000004c5b07825 */ /* 0x001fce00078e02b0 */
[----:B------:R-:W0:Y:S01]  /*0d00*/  LDC R206, c[0x0][0x218] ;  /* 0x00008600ffce7b82 */ /* 0x000e220000000800 */
[----:B------:R1:W4:Y:S01]  /*0d10*/  LDG.E R202, desc[UR4][R176.64] ;  /* 0x00000004b0ca7981 */ /* 0x000322000c1e1900 */
[----:B------:R-:W2:Y:S06]  /*0d20*/  S2R R192, SR_TID.X ;  /* 0x0000000000c07919 */ /* 0x000eac0000002100 */
[----:B------:R-:W2:Y:S01]  /*0d30*/  LDC.64 R204, c[0x0][0x2c8] ;  /* 0x0000b200ffcc7b82 */ /* 0x000ea20000000a00 */
[----:B-1----:R-:W-:-:S04]  /*0d40*/  IMAD.WIDE R176, R197, 0x4, R178 ;  /* 0x00000004c5b07825 */ /* 0x002fc800078e02b2 */
[C---:B---3--:R-:W-:Y:S01]  /*0d50*/  IMAD.WIDE R178, R197.reuse, 0x4, R190 ;  /* 0x00000004c5b27825 */ /* 0x048fe200078e02be */
[----:B-----5:R0:W5:Y:S02]  /*0d60*/  LDG.E R196, desc[UR4][R176.64] ;  /* 0x00000004b0c47981 */ /* 0x020164000c1e1900 */
[----:B------:R-:W1:Y:S01]  /*0d70*/  LDC.64 R190, c[0x0][0x250] ;  /* 0x00009400ffbe7b82 */ /* 0x000e620000000a00 */
[----:B------:R-:W-:Y:S01]  /*0d80*/  BSSY B0, `(.L_x_5145) ;  /* 0x0000279000007945 */ /* 0x000fe20003800000 */
[----:B------:R3:W5:Y:S01]  /*0d90*/  LDG.E R246, desc[UR4][R178.64] ;  /* 0x00000004b2f67981 */ /* 0x000762000c1e1900 */
[----:B0-----:R-:W-:-:S05]  /*0da0*/  IMAD R176, R197, R206, RZ ;  /* 0x000000cec5b07224 */ /* 0x001fca00078e02ff */
[----:B------:R-:W-:-:S04]  /*0db0*/  SHF.R.S32.HI R177, RZ, 0x1f, R176 ;  /* 0x0000001fffb17819 */ /* 0x000fc800000114b0 */
[----:B------:R-:W-:Y:S02]  /*0dc0*/  LEA.HI R176, R177, R176, RZ, 0x3 ;  /* 0x000000b0b1b07211 */ /* 0x000fe400078f18ff */
[----:B--2---:R-:W-:-:S04]  /*0dd0*/  LOP3.LUT R203, R192, 0x7f, RZ, 0xc0, !PT ;  /* 0x0000007fc0cb7812 */ /* 0x004fc800078ec0ff */
[----:B------:R-:W-:Y:S01]  /*0de0*/  LEA.HI.SX32 R195, R176, R203, 0x1d ;  /* 0x000000cbb0c37211 */ /* 0x000fe200078feaff */
[C---:B-1----:R-:W-:Y:S01]  /*0df0*/  IMAD.WIDE R190, R197.reuse, 0x4, R190 ;  /* 0x00000004c5be7825 */ /* 0x042fe200078e02be */
[----:B------:R-:W-:Y:S02]  /*0e00*/  IADD3 R197, R197, UR10, RZ ;  /* 0x0000000ac5c57c10 */ /* 0x000fe4000fffe0ff */
[C---:B------:R-:W-:Y:S01]  /*0e10*/  IADD3 R194, R195.reuse, 0x80, RZ ;  /* 0x00000080c3c27810 */ /* 0x040fe20007ffe0ff */
[C---:B------:R-:W-:Y:S01]  /*0e20*/  VIADD R193, R195.reuse, 0x100 ;  /* 0x00000100c3c17836 */ /* 0x040fe20000000000 */
[C---:B------:R-:W-:Y:S01]  /*0e30*/  IADD3 R192, R195.reuse, 0x180, RZ ;  /* 0x00000180c3c07810 */ /* 0x040fe20007ffe0ff */
[----:B------:R-:W-:Y:S01]  /*0e40*/  IMAD.WIDE.U32 R200, R195, 0x10, R204 ;  /* 0x00000010c3c87825 */ /* 0x000fe200078e00cc */
[----:B------:R-:W-:-:S03]  /*0e50*/  ISETP.GE.AND P2, PT, R197, UR11, PT ;  /* 0x0000000bc5007c0c */ /* 0x000fc6000bf46270 */
[----:B------:R-:W-:-:S04]  /*0e60*/  IMAD.WIDE.U32 R198, R194, 0x10, R204 ;  /* 0x00000010c2c67825 */ /* 0x000fc800078e00cc */
[----:B---3--:R-:W-:-:S04]  /*0e70*/  IMAD.WIDE.U32 R178, R193, 0x10, R204 ;  /* 0x00000010c1b27825 */ /* 0x008fc800078e00cc */
[----:B------:R-:W-:Y:S01]  /*0e80*/  IMAD.WIDE.U32 R176, R192, 0x10, R204 ;  /* 0x00000010c0b07825 */ /* 0x000fe200078e00cc */
[----:B----4-:R-:W-:-:S13]  /*0e90*/  ISETP.GT.AND P3, PT, R202, RZ, PT ;  /* 0x000000ffca00720c */ /* 0x010fda0003f64270 */
[----:B------:R-:W-:Y:S05]  /*0ea0*/  @P3 BRA `(.L_x_5146) ;  /* 0x0000000000903947 */ /* 0x000fea0003800000 */
[----:B------:R-:W-:Y:S01]  /*0eb0*/  MOV R191, UR18 ;  /* 0x0000001200bf7c02 */ /* 0x000fe20008000f00 */
[----:B------:R-:W-:Y:S01]  /*0ec0*/  IMAD.U32 R190, RZ, RZ, UR19 ;  /* 0x00000013ffbe7e24 */ /* 0x000fe2000f8e00ff */
[----:B-----5:R-:W-:Y:S02]  /*0ed0*/  ISETP.GE.AND P4, PT, R246, 0x1, PT ;  /* 0x00000001f600780c */ /* 0x020fe40003f86270 */
[----:B------:R-:W-:-:S04]  /*0ee0*/  ISETP.NE.U32.AND P0, PT, R191, RZ, PT ;  /* 0x000000ffbf00720c */ /* 0x000fc80003f05070 */
[----:B------:R-:W-:-:S13]  /*0ef0*/  ISETP.NE.AND.EX P0, PT, R190, RZ, PT, P0 ;  /* 0x000000ffbe00720c */ /* 0x000fda0003f05300 */
[----:B------:R0:W5:Y:S04]  /*0f00*/  @P0 LDG.E.128 R152, desc[UR4][R178.64] ;  /* 0x00000004b2980981 */ /* 0x000168000c1e1d00 */
[----:B------:R1:W5:Y:S04]  /*0f10*/  @P0 LDG.E.128 R148, desc[UR4][R198.64] ;  /* 0x00000004c6940981 */ /* 0x000368000c1e1d00 */
[----:B------:R2:W5:Y:S01]  /*0f20*/  @P0 LDG.E.128 R144, desc[UR4][R200.64] ;  /* 0x00000004c8900981 */ /* 0x000562000c1e1d00 */
[----:B0-----:R-:W-:-:S03]  /*0f30*/  @P4 IADD3 R178, R246, -0x1, RZ ;  /* 0xfffffffff6b24810 */ /* 0x001fc60007ffe0ff */
[----:B------:R-:W5:Y:S02]  /*0f40*/  @P0 LDG.E.128 R156, desc[UR4][R176.64] ;  /* 0x00000004b09c0981 */ /* 0x000f64000c1e1d00 */
[----:B-1----:R-:W-:Y:S02]  /*0f50*/  @P4 IMAD R198, R178, R206, RZ ;  /* 0x000000ceb2c64224 */ /* 0x002fe400078e02ff */
[----:B------:R-:W0:Y:S01]  /*0f60*/  LDC.64 R206, c[0x0][0x240] ;  /* 0x00009000ffce7b82 */ /* 0x000e220000000a00 */
[----:B------:R-:W-:Y:S02]  /*0f70*/  @P0 IADD3 R178, R195, 0x200, RZ ;  /* 0x00000200c3b20810 */ /* 0x000fe40007ffe0ff */
[----:B------:R-:W-:Y:S01]  /*0f80*/  @P4 SHF.R.S32.HI R199, RZ, 0x1f, R198 ;  /* 0x0000001fffc74819 */ /* 0x000fe200000114c6 */
[----:B--2---:R-:W-:-:S03]  /*0f90*/  IMAD.MOV.U32 R200, RZ, RZ, RZ ;  /* 0x000000ffffc87224 */ /* 0x004fc600078e00ff */
[----:B------:R-:W-:Y:S01]  /*0fa0*/  @P4 LEA.HI R199, R199, R198, RZ, 0x3 ;  /* 0x000000c6c7c74211 */ /* 0x000fe200078f18ff */
[----:B------:R-:W-:-:S03]  /*0fb0*/  @P0 IMAD.WIDE.U32 R178, R178, 0x10, R204 ;  /* 0x00000010b2b20825 */ /* 0x000fc600078e00cc */
[----:B------:R-:W-:Y:S02]  /*0fc0*/  @P4 LEA.HI.SX32 R200, R199, R203, 0x1d ;  /* 0x000000cbc7c84211 */ /* 0x000fe400078feaff */
[----:B------:R1:W5:Y:S02]  /*0fd0*/  @P0 LDG.E.128 R160, desc[UR4][R178.64] ;  /* 0x00000004b2a00981 */ /* 0x000364000c1e1d00 */
[C---:B------:R-:W-:Y:S01]  /*0fe0*/  IADD3 R202, R200.reuse, 0x100, RZ ;  /* 0x00000100c8ca7810 */ /* 0x040fe20007ffe0ff */
[C---:B------:R-:W-:Y:S01]  /*0ff0*/  VIADD R199, R200.reuse, 0x180 ;  /* 0x00000180c8c77836 */ /* 0x040fe20000000000 */
[C---:B------:R-:W-:Y:S02]  /*1000*/  IADD3 R198, R200.reuse, 0x200, RZ ;  /* 0x00000200c8c67810 */ /* 0x040fe40007ffe0ff */
[C---:B-1----:R-:W-:Y:S01]  /*1010*/  IADD3 R178, R200.reuse, 0x80, RZ ;  /* 0x00000080c8b27810 */ /* 0x042fe20007ffe0ff */
[----:B0-----:R-:W-:-:S04]  /*1020*/  IMAD.WIDE.U32 R176, R200, 0x8, R206 ;  /* 0x00000008c8b07825 */ /* 0x001fc800078e00ce */
[----:B------:R-:W-:-:S04]  /*1030*/  IMAD.WIDE.U32 R178, R178, 0x8, R206 ;  /* 0x00000008b2b27825 */ /* 0x000fc800078e00ce */
[--C-:B------:R-:W-:Y:S01]  /*1040*/  IMAD.WIDE.U32 R202, R202, 0x8, R206.reuse ;  /* 0x00000008caca7825 */ /* 0x100fe200078e00ce */
[----:B------:R-:W5:Y:S03]  /*1050*/  LDG.E.64 R200, desc[UR4][R178.64] ;  /* 0x00000004b2c87981 */ /* 0x000f66000c1e1b00 */
[--C-:B------:R-:W-:Y:S02]  /*1060*/  IMAD.WIDE.U32 R204, R199, 0x8, R206.reuse ;  /* 0x00000008c7cc7825 */ /* 0x100fe400078e00ce */
[----:B------:R-:W5:Y:S02]  /*1070*/  LDG.E.64 R202, desc[UR4][R202.64] ;  /* 0x00000004caca7981 */ /* 0x000f64000c1e1b00 */
[----:B------:R-:W-:Y:S02]  /*1080*/  IMAD.WIDE.U32 R206, R198, 0x8, R206 ;  /* 0x00000008c6ce7825 */ /* 0x000fe400078e00ce */
[----:B------:R-:W5:Y:S04]  /*1090*/  LDG.E.64 R204, desc[UR4][R204.64] ;  /* 0x00000004cccc7981 */ /* 0x000f68000c1e1b00 */
[----:B------:R-:W5:Y:S01]  /*10a0*/  LDG.E.64 R206, desc[UR4][R206.64] ;  /* 0x00000004cece7981 */ /* 0x000f62000c1e1b00 */
[----:B------:R-:W-:-:S03]  /*10b0*/  HFMA2.MMA R252, -RZ, RZ, 0, 0 ;  /* 0x00000000fffc7435 */ /* 0x000fc600000001ff */
[----:B------:R0:W5:Y:S02]  /*10c0*/  LDG.E.64 R198, desc[UR4][R176.64] ;  /* 0x00000004b0c67981 */ /* 0x000164000c1e1b00 */
[----:B0-----:R-:W-:Y:S01]  /*10d0*/  IMAD.MOV.U32 R176, RZ, RZ, RZ ;  /* 0x000000ffffb07224 */ /* 0x001fe200078e00ff */
[----:B------:R-:W-:Y:S06]  /*10e0*/  BRA `(.L_x_5147) ;  /* 0x0000002400087947 */ /* 0x000fec0003800000 */
.L_x_5146:
[----:B------:R-:W0:Y:S01]  /*10f0*/  LDC R237, c[0x0][0x218] ;  /* 0x00008600ffed7b82 */ /* 0x000e220000000800 */
[----:B------:R-:W1:Y:S01]  /*1100*/  S2R R238, SR_TID.X ;  /* 0x0000000000ee7919 */ /* 0x000e620000002100 */
[----:B------:R-:W-:Y:S01]  /*1110*/  IADD3 R2, R202, -0x1, RZ ;  /* 0xffffffffca027810 */ /* 0x000fe20007ffe0ff */
[----:B------:R2:W3:Y:S05]  /*1120*/  LDG.E R3, desc[UR4][R190.64] ;  /* 0x00000004be037981 */ /* 0x0004ea000c1e1900 */
[----:B------:R-:W4:Y:S01]  /*1130*/  LDC.64 R6, c[0x0][0x238] ;  /* 0x00008e00ff067b82 */ /* 0x000f220000000a00 */
[----:B------:R-:W-:Y:S07]  /*1140*/  STL [R1+0x1ac], R39 ;  /* 0x0001ac2701007387 */ /* 0x000fee0000100800 */
[----:B------:R-:W2:Y:S01]  /*1150*/  LDC.64 R188, c[0x0][0x2b8] ;  /* 0x0000ae00ffbc7b82 */ /* 0x000ea20000000a00 */
[----:B0-----:R-:W-:Y:S01]  /*1160*/  IMAD R2, R2, R237, RZ ;  /* 0x000000ed02027224 */ /* 0x001fe200078e02ff */
[----:B-----5:R-:W-:-:S06]  /*1170*/  ISETP.GE.AND P4, PT, R246, 0x1, PT ;  /* 0x00000001f600780c */ /* 0x020fcc0003f86270 */
[----:B------:R-:W0:Y:S01]  /*1180*/  LDC.U8 R235, c[0x0][0x2a0] ;  /* 0x0000a800ffeb7b82 */ /* 0x000e220000000000 */
[----:B-1----:R-:W-:Y:S01]  /*1190*/  LOP3.LUT R238, R238, 0x7f, RZ, 0xc0, !PT ;  /* 0x0000007feeee7812 */ /* 0x002fe200078ec0ff */
[----:B----4-:R-:W-:Y:S01]  /*11a0*/  IMAD.WIDE.U32 R4, R195, 0x10, R6 ;  /* 0x00000010c3047825 */ /* 0x010fe200078e0006 */
[----:B------:R-:W-:-:S05]  /*11b0*/  SHF.R.S32.HI R0, RZ, 0x1f, R2 ;  /* 0x0000001fff007819 */ /* 0x000fca0000011402 */
[----:B------:R-:W1:Y:S01]  /*11c0*/  LDC.64 R222, c[0x0][0x240] ;  /* 0x00009000ffde7b82 */ /* 0x000e620000000a00 */
[----:B--2---:R-:W-:Y:S01]  /*11d0*/  MOV R191, UR18 ;  /* 0x0000001200bf7c02 */ /* 0x004fe20008000f00 */
[----:B------:R-:W-:Y:S01]  /*11e0*/  STL [R1+0x1a8], R38 ;  /* 0x0001a82601007387 */ /* 0x000fe20000100800 */
[----:B------:R-:W-:-:S03]  /*11f0*/  LEA.HI R2, R0, R2, RZ, 0x3 ;  /* 0x0000000200027211 */ /* 0x000fc600078f18ff */
[----:B------:R2:W4:Y:S01]  /*1200*/  LDG.E.128 R20, desc[UR4][R4.64] ;  /* 0x0000000404147981 */ /* 0x000522000c1e1d00 */
[----:B------:R-:W-:Y:S02]  /*1210*/  LEA.HI.SX32 R2, R2, R238, 0x1d ;  /* 0x000000ee02027211 */ /* 0x000fe400078feaff */
[----:B------:R-:W-:Y:S01]  /*1220*/  MOV R190, UR19 ;  /* 0x0000001300be7c02 */ /* 0x000fe20008000f00 */
[----:B------:R-:W-:Y:S01]  /*1230*/  STL [R1+0x1a4], R37 ;  /* 0x0001a42501007387 */ /* 0x000fe20000100800 */
[----:B------:R-:W-:Y:S02]  /*1240*/  IADD3 R0, R195, 0x200, RZ ;  /* 0x00000200c3007810 */ /* 0x000fe40007ffe0ff */
[----:B------:R-:W-:Y:S01]  /*1250*/  ISETP.NE.U32.AND P0, PT, R191, RZ, PT ;  /* 0x000000ffbf00720c */ /* 0x000fe20003f05070 */
[----:B------:R-:W-:Y:S01]  /*1260*/  STL [R1+0x1a0], R36 ;  /* 0x0001a02401007387 */ /* 0x000fe20000100800 */
[----:B--2---:R-:W-:Y:S02]  /*1270*/  IMAD.WIDE.U32 R4, R2, 0x10, R188 ;  /* 0x0000001002047825 */ /* 0x004fe400078e00bc */
[----:B------:R-:W-:Y:S01]  /*1280*/  ISETP.NE.AND.EX P0, PT, R190, RZ, PT, P0 ;  /* 0x000000ffbe00720c */ /* 0x000fe20003f05300 */
[----:B------:R-:W-:Y:S04]  /*1290*/  STL [R1+0x19c], R35 ;  /* 0x00019c2301007387 */ /* 0x000fe80000100800 */
[----:B------:R2:W4:Y:S01]  /*12a0*/  LDG.E.128 R208, desc[UR4][R4.64] ;  /* 0x0000000404d07981 */ /* 0x000522000c1e1d00 */
[----:B------:R-:W-:-:S03]  /*12b0*/  MOV R202, RZ ;  /* 0x000000ff00ca7202 */ /* 0x000fc60000000f00 */
[----:B------:R-:W-:Y:S04]  /*12c0*/  STL [R1+0x198], R34 ;  /* 0x0001982201007387 */ /* 0x000fe80000100800 */
[----:B------:R-:W-:Y:S01]  /*12d0*/  STL [R1+0x194], R33 ;  /* 0x0001942101007387 */ /* 0x000fe20000100800 */
[----:B--2---:R-:W-:-:S03]  /*12e0*/  IMAD.WIDE.U32 R4, R194, 0x10, R6 ;  /* 0x00000010c2047825 */ /* 0x004fc600078e0006 */
[----:B------:R-:W-:Y:S04]  /*12f0*/  STL [R1+0x190], R32 ;  /* 0x0001902001007387 */ /* 0x000fe80000100800 */
[----:B------:R2:W4:Y:S04]  /*1300*/  LDG.E.128 R180, desc[UR4][R4.64] ;  /* 0x0000000404b47981 */ /* 0x000528000c1e1d00 */
[----:B------:R-:W-:Y:S04]  /*1310*/  STL [R1+0x18c], R31 ;  /* 0x00018c1f01007387 */ /* 0x000fe80000100800 */
[----:B------:R-:W-:Y:S01]  /*1320*/  STL [R1+0x188], R30 ;  /* 0x0001881e01007387 */ /* 0x000fe20000100800 */
[----:B--2---:R-:W-:-:S03]  /*1330*/  IMAD.WIDE.U32 R4, R193, 0x10, R6 ;  /* 0x00000010c1047825 */ /* 0x004fc600078e0006 */
[----:B------:R-:W-:Y:S04]  /*1340*/  STL [R1+0x184], R29 ;  /* 0x0001841d01007387 */ /* 0x000fe80000100800 */
[----:B------:R2:W4:Y:S04]  /*1350*/  LDG.E.128 R184, desc[UR4][R4.64] ;  /* 0x0000000404b87981 */ /* 0x000528000c1e1d00 */
[----:B------:R-:W-:Y:S01]  /*1360*/  STL [R1+0x180], R28 ;  /* 0x0001801c01007387 */ /* 0x000fe20000100800 */
[----:B0-----:R-:W-:-:S03]  /*1370*/  ISETP.NE.AND P1, PT, R235, RZ, PT ;  /* 0x000000ffeb00720c */ /* 0x001fc60003f25270 */
[----:B------:R-:W-:Y:S01]  /*1380*/  STL [R1+0x17c], R27 ;  /* 0x00017c1b01007387 */ /* 0x000fe20000100800 */
[----:B--2---:R-:W-:-:S03]  /*1390*/  IMAD.WIDE.U32 R4, R192, 0x10, R6 ;  /* 0x00000010c0047825 */ /* 0x004fc600078e0006 */
[----:B------:R-:W-:Y:S04]  /*13a0*/  STL [R1+0x178], R26 ;  /* 0x0001781a01007387 */ /* 0x000fe80000100800 */
[----:B------:R0:W2:Y:S04]  /*13b0*/  LDG.E.128 R204, desc[UR4][R4.64] ;  /* 0x0000000404cc7981 */ /* 0x0000a8000c1e1d00 */
[----:B------:R-:W-:Y:S04]  /*13c0*/  STL [R1+0x174], R25 ;  /* 0x0001741901007387 */ /* 0x000fe80000100800 */
[----:B------:R1:W-:Y:S01]  /*13d0*/  STL [R1+0x170], R24 ;  /* 0x0001701801007387 */ /* 0x0003e20000100800 */
[----:B0-----:R-:W-:-:S03]  /*13e0*/  IMAD.WIDE.U32 R4, R0, 0x10, R6 ;  /* 0x0000001000047825 */ /* 0x001fc600078e0006 */
[----:B------:R-:W5:Y:S04]  /*13f0*/  @P0 LDG.E.128 R148, desc[UR4][R198.64] ;  /* 0x00000004c6940981 */ /* 0x000f68000c1e1d00 */
[----:B------:R0:W2:Y:S04]  /*1400*/  LDG.E.128 R212, desc[UR4][R4.64] ;  /* 0x0000000404d47981 */ /* 0x0000a8000c1e1d00 */
[----:B------:R-:W5:Y:S04]  /*1410*/  @P0 LDG.E.128 R144, desc[UR4][R200.64] ;  /* 0x00000004c8900981 */ /* 0x000f68000c1e1d00 */
[----:B------:R-:W5:Y:S01]  /*1420*/  @P0 LDG.E.128 R152, desc[UR4][R178.64] ;  /* 0x00000004b2980981 */ /* 0x000f62000c1e1d00 */
[----:B0-----:R-:W-:-:S03]  /*1430*/  VIADD R4, R2, 0x80 ;  /* 0x0000008002047836 */ /* 0x001fc60000000000 */
[----:B------:R-:W5:Y:S01]  /*1440*/  @P0 LDG.E.128 R156, desc[UR4][R176.64] ;  /* 0x00000004b09c0981 */ /* 0x000f62000c1e1d00 */
[----:B------:R-:W-:-:S05]  /*1450*/  IMAD.WIDE.U32 R4, R4, 0x10, R188 ;  /* 0x0000001004047825 */ /* 0x000fca00078e00bc */
[----:B------:R0:W2:Y:S02]  /*1460*/  LDG.E.128 R16, desc[UR4][R4.64] ;  /* 0x0000000404107981 */ /* 0x0000a4000c1e1d00 */
[----:B0-----:R-:W-:-:S05]  /*1470*/  IADD3 R4, R2, 0x100, RZ ;  /* 0x0000010002047810 */ /* 0x001fca0007ffe0ff */
[----:B------:R-:W-:-:S05]  /*1480*/  IMAD.WIDE.U32 R4, R4, 0x10, R188 ;  /* 0x0000001004047825 */ /* 0x000fca00078e00bc */
[----:B------:R0:W2:Y:S01]  /*1490*/  LDG.E.128 R12, desc[UR4][R4.64] ;  /* 0x00000004040c7981 */ /* 0x0000a2000c1e1d00 */
[----:B------:R-:W-:-:S05]  /*14a0*/  IADD3 R6, R2, 0x180, RZ ;  /* 0x0000018002067810 */ /* 0x000fca0007ffe0ff */
[----:B0-----:R-:W-:-:S05]  /*14b0*/  IMAD.WIDE.U32 R4, R6, 0x10, R188 ;  /* 0x0000001006047825 */ /* 0x001fca00078e00bc */
[----:B------:R0:W2:Y:S01]  /*14c0*/  LDG.E.128 R8, desc[UR4][R4.64] ;  /* 0x0000000404087981 */ /* 0x0000a2000c1e1d00 */
[----:B------:R-:W-:-:S04]  /*14d0*/  VIADD R2, R2, 0x200 ;  /* 0x0000020002027836 */ /* 0x000fc80000000000 */
[----:B0-----:R-:W-:-:S04]  /*14e0*/  IMAD.WIDE.U32 R4, R2, 0x10, R188 ;  /* 0x0000001002047825 */ /* 0x001fc800078e00bc */
[----:B------:R-:W-:Y:S02]  /*14f0*/  @P4 VIADD R2, R246, 0xffffffff ;  /* 0xfffffffff6024836 */ /* 0x000fe40000000000 */
[----:B------:R-:W2:Y:S02]  /*1500*/  LDG.E.128 R4, desc[UR4][R4.64] ;  /* 0x0000000404047981 */ /* 0x000ea4000c1e1d00 */
[----:B------:R-:W-:Y:S02]  /*1510*/  @P4 IMAD R2, R2, R237, RZ ;  /* 0x000000ed02024224 */ /* 0x000fe400078e02ff */
[----:B------:R-:W0:Y:S03]  /*1520*/  LDC.64 R236, c[0x0][0x2c8] ;  /* 0x0000b200ffec7b82 */ /* 0x000e260000000a00 */
[----:B------:R-:W-:-:S04]  /*1530*/  @P4 SHF.R.S32.HI R188, RZ, 0x1f, R2 ;  /* 0x0000001fffbc4819 */ /* 0x000fc80000011402 */
[----:B------:R-:W-:-:S04]  /*1540*/  @P4 LEA.HI R2, R188, R2, RZ, 0x3 ;  /* 0x00000002bc024211 */ /* 0x000fc800078f18ff */
[----:B------:R-:W-:Y:S01]  /*1550*/  @P4 LEA.HI.SX32 R202, R2, R238, 0x1d ;  /* 0x000000ee02ca4211 */ /* 0x000fe200078feaff */
[----:B0-----:R-:W-:-:S05]  /*1560*/  @P0 IMAD.WIDE.U32 R188, R0, 0x10, R236 ;  /* 0x0000001000bc0825 */ /* 0x001fca00078e00ec */
[----:B------:R-:W5:Y:S01]  /*1570*/  @P0 LDG.E.128 R160, desc[UR4][R188.64] ;  /* 0x00000004bca00981 */ /* 0x000f62000c1e1d00 */
[----:B---3--:R-:W-:Y:S02]  /*1580*/  FSEL R3, R3, RZ, !P1 ;  /* 0x000000ff03037208 */ /* 0x008fe40004800000 */
[----:B----4-:R-:W-:Y:S01]  /*1590*/  PRMT R218, R23, 0x7632, R218 ;  /* 0x0000763217da7816 */ /* 0x010fe200000000da */
[----:B------:R-:W-:Y:S01]  /*15a0*/  IMAD.U32 R221, R21, 0x10000, RZ ;  /* 0x0001000015dd7824 */ /* 0x000fe200078e00ff */
[----:B------:R-:W-:Y:S02]  /*15b0*/  SHF.L.U32 R220, R23, 0x10, RZ ;  /* 0x0000001017dc7819 */ /* 0x000fe400000006ff */
[C---:B------:R-:W-:Y:S02]  /*15c0*/  PRMT R2, R20.reuse, 0x7632, R2 ;  /* 0x0000763214027816 */ /* 0x040fe40000000002 */
[----:B------:R-:W-:Y:S02]  /*15d0*/  SHF.L.U32 R0, R20, 0x10, RZ ;  /* 0x0000001014007819 */ /* 0x000fe400000006ff */
[----:B------:R-:W-:Y:S01]  /*15e0*/  PRMT R216, R21, 0x7632, R216 ;  /* 0x0000763215d87816 */ /* 0x000fe200000000d8 */
[----:B------:R-:W-:Y:S01]  /*15f0*/  VIADD R21, R202, 0x100 ;  /* 0x00000100ca157836 */ /* 0x000fe20000000000 */
[----:B------:R-:W-:-:S02]  /*1600*/  PRMT R217, R22, 0x7632, R217 ;  /* 0x0000763216d97816 */ /* 0x000fc400000000d9 */
[----:B------:R-:W-:Y:S02]  /*1610*/  SHF.L.U32 R219, R22, 0x10, RZ ;  /* 0x0000001016db7819 */ /* 0x000fe400000006ff */
[C---:B------:R-:W-:Y:S02]  /*1620*/  IADD3 R23, R202.reuse, 0x80, RZ ;  /* 0x00000080ca177810 */ /* 0x040fe40007ffe0ff */
[C---:B------:R-:W-:Y:S02]  /*1630*/  IADD3 R22, R202.reuse, 0x180, RZ ;  /* 0x00000180ca167810 */ /* 0x040fe40007ffe0ff */
[----:B------:R-:W-:Y:S01]  /*1640*/  IADD3 R20, R202, 0x200, RZ ;  /* 0x00000200ca147810 */ /* 0x000fe20007ffe0ff */
[C---:B-1----:R-:W-:Y:S01]  /*1650*/  IMAD.U32 R24, R208.reuse, 0x10000, RZ ;  /* 0x00010000d0187824 */ /* 0x042fe200078e00ff */
[----:B------:R-:W-:Y:S01]  /*1660*/  PRMT R27, R208, 0x7632, R27 ;  /* 0x00007632d01b7816 */ /* 0x000fe2000000001b */
[----:B------:R-:W-:Y:S01]  /*1670*/  IMAD.U32 R29, R211, 0x10000, RZ ;  /* 0x00010000d31d7824 */ /* 0x000fe200078e00ff */
[----:B------:R-:W-:-:S02]  /*1680*/  PRMT R234, R209, 0x7632, R234 ;  /* 0x00007632d1ea7816 */ /* 0x000fc400000000ea */
[----:B------:R-:W-:Y:S02]  /*1690*/  SHF.L.U32 R233, R209, 0x10, RZ ;  /* 0x00000010d1e97819 */ /* 0x000fe400000006ff */
[C---:B------:R-:W-:Y:S02]  /*16a0*/  PRMT R232, R210.reuse, 0x7632, R232 ;  /* 0x00007632d2e87816 */ /* 0x040fe400000000e8 */
[----:B------:R-:W-:Y:S02]  /*16b0*/  SHF.L.U32 R250, R210, 0x10, RZ ;  /* 0x00000010d2fa7819 */ /* 0x000fe400000006ff */
[----:B------:R-:W-:Y:S02]  /*16c0*/  PRMT R33, R211, 0x7632, R33 ;  /* 0x00007632d3217816 */ /* 0x000fe40000000021 */
[----:B------:R-:W-:Y:S01]  /*16d0*/  PRMT R208, R180, 0x7632, R208 ;  /* 0x00007632b4d07816 */ /* 0x000fe200000000d0 */
[----:B------:R-:W-:Y:S01]  /*16e0*/  IMAD.U32 R227, R182, 0x10000, RZ ;  /* 0x00010000b6e37824 */ /* 0x000fe200078e00ff */
[----:B------:R-:W-:-:S02]  /*16f0*/  SHF.L.U32 R225, R180, 0x10, RZ ;  /* 0x00000010b4e17819 */ /* 0x000fc400000006ff */
[C---:B------:R-:W-:Y:S02]  /*1700*/  PRMT R209, R181.reuse, 0x7632, R209 ;  /* 0x00007632b5d17816 */ /* 0x040fe400000000d1 */
[----:B------:R-:W-:Y:S01]  /*1710*/  SHF.L.U32 R226, R181, 0x10, RZ ;  /* 0x00000010b5e27819 */ /* 0x000fe200000006ff */
[----:B------:R-:W-:Y:S01]  /*1720*/  IMAD.WIDE.U32 R180, R21, 0x8, R222 ;  /* 0x0000000815b47825 */ /* 0x000fe200078e00de */
[----:B------:R-:W-:Y:S02]  /*1730*/  PRMT R210, R182, 0x7632, R210 ;  /* 0x00007632b6d27816 */ /* 0x000fe400000000d2 */
[C---:B------:R-:W-:Y:S02]  /*1740*/  PRMT R211, R183.reuse, 0x7632, R211 ;  /* 0x00007632b7d37816 */ /* 0x040fe400000000d3 */
[----:B------:R-:W-:Y:S01]  /*1750*/  SHF.L.U32 R228, R183, 0x10, RZ ;  /* 0x00000010b7e47819 */ /* 0x000fe200000006ff */
[----:B------:R-:W-:-:S04]  /*1760*/  IMAD.WIDE.U32 R182, R23, 0x8, R222 ;  /* 0x0000000817b67825 */ /* 0x000fc800078e00de */
[----:B------:R-:W-:-:S04]  /*1770*/  IMAD.WIDE.U32 R202, R202, 0x8, R222 ;  /* 0x00000008caca7825 */ /* 0x000fc800078e00de */
[----:B------:R-:W-:-:S04]  /*1780*/  IMAD.WIDE.U32 R22, R22, 0x8, R222 ;  /* 0x0000000816167825 */ /* 0x000fc800078e00de */
[----:B------:R-:W-:Y:S01]  /*1790*/  IMAD.WIDE.U32 R20, R20, 0x8, R222 ;  /* 0x0000000814147825 */ /* 0x000fe200078e00de */
[----:B------:R-:W-:-:S03]  /*17a0*/  PRMT R222, R184, 0x7632, R222 ;  /* 0x00007632b8de7816 */ /* 0x000fc600000000de */
[----:B------:R-:W-:Y:S01]  /*17b0*/  IMAD.U32 R229, R184, 0x10000, RZ ;  /* 0x00010000b8e57824 */ /* 0x000fe200078e00ff */
[----:B------:R-:W-:Y:S02]  /*17c0*/  PRMT R184, R185, 0x7632, R184 ;  /* 0x00007632b9b87816 */ /* 0x000fe400000000b8 */
[----:B--2---:R-:W-:Y:S02]  /*17d0*/  PRMT R199, R205, 0x7632, R199 ;  /* 0x00007632cdc77816 */ /* 0x004fe400000000c7 */
[----:B------:R-:W-:Y:S01]  /*17e0*/  PRMT R198, R204, 0x7632, R198 ;  /* 0x00007632ccc67816 */ /* 0x000fe200000000c6 */
[----:B------:R-:W-:Y:S01]  /*17f0*/  IMAD.U32 R231, R187, 0x10000, RZ ;  /* 0x00010000bbe77824 */ /* 0x000fe200078e00ff */
[----:B------:R-:W-:Y:S01]  /*1800*/  SHF.L.U32 R230, R186, 0x10, RZ ;  /* 0x00000010bae67819 */ /* 0x000fe200000006ff */
[C---:B------:R-:W-:Y:S01]  /*1810*/  FADD.FTZ R248, -R3.reuse, R221 ;  /* 0x000000dd03f87221 */ /* 0x040fe20000010100 */
[----:B------:R-:W-:Y:S01]  /*1820*/  PRMT R200, R206, 0x7632, R200 ;  /* 0x00007632cec87816 */ /* 0x000fe200000000c8 */
[----:B------:R-:W-:Y:S01]  /*1830*/  FADD.FTZ R244, -R3, R220 ;  /* 0x000000dc03f47221 */ /* 0x000fe20000010100 */
[----:B------:R-:W-:Y:S01]  /*1840*/  PRMT R201, R207, 0x7632, R201 ;  /* 0x00007632cfc97816 */ /* 0x000fe200000000c9 */
[----:B------:R-:W-:Y:S01]  /*1850*/  FADD.FTZ R249, -R3, R219 ;  /* 0x000000db03f97221 */ /* 0x000fe20000010100 */
[----:B------:R-:W-:Y:S01]  /*1860*/  SHF.L.U32 R218, R218, 0x10, RZ ;  /* 0x00000010dada7819 */ /* 0x000fe200000006ff */
[----:B------:R-:W-:Y:S01]  /*1870*/  IMAD.U32 R217, R217, 0x10000, RZ ;  /* 0x00010000d9d97824 */ /* 0x000fe200078e00ff */
[----:B------:R-:W-:Y:S01]  /*1880*/  PRMT R224, R187, 0x7632, R224 ;  /* 0x00007632bbe07816 */ /* 0x000fe200000000e0 */
[----:B------:R-:W-:Y:S01]  /*1890*/  FADD.FTZ R240, -R3, R225 ;  /* 0x000000e103f07221 */ /* 0x000fe20000010100 */
[----:B------:R-:W-:-:S02]  /*18a0*/  MOV R221, R234 ;  /* 0x000000ea00dd7202 */ /* 0x000fc40000000f00 */
[----:B------:R-:W-:Y:S02]  /*18b0*/  PRMT R176, R212, 0x7632, R176 ;  /* 0x00007632d4b07816 */ /* 0x000fe400000000b0 */
[----:B------:R-:W-:Y:S02]  /*18c0*/  PRMT R178, R214, 0x7632, R178 ;  /* 0x00007632d6b27816 */ /* 0x000fe400000000b2 */
[----:B------:R-:W-:Y:S02]  /*18d0*/  SHF.L.U32 R212, R212, 0x10, RZ ;  /* 0x00000010d4d47819 */ /* 0x000fe400000006ff */
[----:B------:R-:W-:Y:S01]  /*18e0*/  SHF.L.U32 R214, R214, 0x10, RZ ;  /* 0x00000010d6d67819 */ /* 0x000fe200000006ff */
[----:B------:R-:W-:Y:S01]  /*18f0*/  IMAD.U32 R199, R199, 0x10000, RZ ;  /* 0x00010000c7c77824 */ /* 0x000fe200078e00ff */
[----:B------:R-:W-:Y:S01]  /*1900*/  SHF.L.U32 R220, R184, 0x10, RZ ;  /* 0x00000010b8dc7819 */ /* 0x000fe200000006ff */
[----:B------:R-:W-:Y:S01]  /*1910*/  IMAD.U32 R208, R208, 0x10000, RZ ;  /* 0x00010000d0d07824 */ /* 0x000fe200078e00ff */
[----:B------:R-:W-:-:S02]  /*1920*/  SHF.L.U32 R216, R216, 0x10, RZ ;  /* 0x00000010d8d87819 */ /* 0x000fc400000006ff */
[----:B------:R-:W-:Y:S02]  /*1930*/  MOV R225, R233 ;  /* 0x000000e900e17202 */ /* 0x000fe40000000f00 */
[----:B------:R-:W-:Y:S02]  /*1940*/  SHF.L.U32 R219, R222, 0x10, RZ ;  /* 0x00000010dedb7819 */ /* 0x000fe400000006ff */
[----:B------:R-:W-:Y:S01]  /*1950*/  SHF.L.U32 R198, R198, 0x10, RZ ;  /* 0x00000010c6c67819 */ /* 0x000fe200000006ff */
[----:B------:R-:W-:Y:S01]  /*1960*/  IMAD.U32 R206, R206, 0x10000, RZ ;  /* 0x00010000cece7824 */ /* 0x000fe200078e00ff */
[----:B------:R-:W-:Y:S01]  /*1970*/  SHF.L.U32 R200, R200, 0x10, RZ ;  /* 0x00000010c8c87819 */ /* 0x000fe200000006ff */
[----:B------:R-:W-:Y:S01]  /*1980*/  FADD.FTZ R184, -R3, R230 ;  /* 0x000000e603b87221 */ /* 0x000fe20000010100 */
[----:B------:R-:W-:Y:S01]  /*1990*/  SHF.L.U32 R201, R201, 0x10, RZ ;  /* 0x00000010c9c97819 */ /* 0x000fe200000006ff */
[----:B------:R-:W-:Y:S01]  /*19a0*/  FADD.FTZ R243, -R3, R231 ;  /* 0x000000e703f37221 */ /* 0x000fe20000010100 */
[----:B------:R-:W-:Y:S01]  /*19b0*/  SHF.L.U32 R205, R205, 0x10, RZ ;  /* 0x00000010cdcd7819 */ /* 0x000fe200000006ff */
[----:B------:R-:W-:Y:S01]  /*19c0*/  FADD.FTZ R237, -R3, R212 ;  /* 0x000000d403ed7221 */ /* 0x000fe20000010100 */
[----:B------:R-:W-:Y:S01]  /*19d0*/  SHF.L.U32 R207, R207, 0x10, RZ ;  /* 0x00000010cfcf7819 */ /* 0x000fe200000006ff */
[C---:B------:R-:W-:Y:S01]  /*19e0*/  FADD.FTZ R235, -R3.reuse, R214 ;  /* 0x000000d603eb7221 */ /* 0x040fe20000010100 */
[----:B------:R-:W-:Y:S01]  /*19f0*/  PRMT R223, R186, 0x7632, R223 ;  /* 0x00007632badf7816 */ /* 0x000fe200000000df */
[C---:B------:R-:W-:Y:S01]  /*1a00*/  FADD.FTZ R231, -R3.reuse, R217 ;  /* 0x000000d903e77221 */ /* 0x040fe20000010100 */
[----:B------:R-:W-:Y:S01]  /*1a10*/  SHF.L.U32 R222, R224, 0x10, RZ ;  /* 0x00000010e0de7819 */ /* 0x000fe200000006ff */
[C---:B------:R-:W-:Y:S01]  /*1a20*/  FADD.FTZ R230, -R3.reuse, R218 ;  /* 0x000000da03e67221 */ /* 0x040fe20000010100 */
[----:B------:R-:W-:Y:S01]  /*1a30*/  SHF.L.U32 R210, R210, 0x10, RZ ;  /* 0x00000010d2d27819 */ /* 0x000fe200000006ff */
[C---:B------:R-:W-:Y:S01]  /*1a40*/  FADD.FTZ R186, -R3.reuse, R229 ;  /* 0x000000e503ba7221 */ /* 0x040fe20000010100 */
[----:B------:R-:W-:Y:S01]  /*1a50*/  MOV R214, R232 ;  /* 0x000000e800d67202 */ /* 0x000fe20000000f00 */
[----:B------:R-:W-:Y:S01]  /*1a60*/  IMAD.MOV.U32 R218, RZ, RZ, R221 ;  /* 0x000000ffffda7224 */ /* 0x000fe200078e00dd */
[----:B------:R-:W-:Y:S01]  /*1a70*/  MOV R217, R225 ;  /* 0x000000e100d97202 */ /* 0x000fe20000000f00 */
[C---:B------:R-:W-:Y:S01]  /*1a80*/  FADD.FTZ R224, -R3.reuse, R220 ;  /* 0x000000dc03e07221 */ /* 0x040fe20000010100 */
[----:B------:R-:W-:Y:S01]  /*1a90*/  PRMT R212, R16, 0x7632, R212 ;  /* 0x0000763210d47816 */ /* 0x000fe200000000d4 */
[C---:B------:R-:W-:Y:S01]  /*1aa0*/  FADD.FTZ R232, -R3.reuse, R216 ;  /* 0x000000d803e87221 */ /* 0x040fe20000010100 */
[C---:B------:R-:W-:Y:S01]  /*1ab0*/  FADD.FTZ R229, -R3.reuse, R208 ;  /* 0x000000d003e57221 */ /* 0x040fe20000010100 */
[C---:B------:R-:W-:Y:S01]  /*1ac0*/  FADD.FTZ R225, -R3.reuse, R219 ;  /* 0x000000db03e17221 */ /* 0x040fe20000010100 */
[C---:B------:R-:W-:Y:S01]  /*1ad0*/  FADD.FTZ R221, -R3.reuse, R198 ;  /* 0x000000c603dd7221 */ /* 0x040fe20000010100 */
[C---:B------:R-:W-:Y:S01]  /*1ae0*/  FADD.FTZ R220, -R3.reuse, R199 ;  /* 0x000000c703dc7221 */ /* 0x040fe20000010100 */
[----:B------:R-:W-:Y:S01]  /*1af0*/  SHF.L.U32 R204, R204, 0x10, RZ ;  /* 0x00000010cccc7819 */ /* 0x000fe200000006ff */
[----:B------:R-:W-:Y:S01]  /*1b00*/  FADD.FTZ R245, -R3, R227 ;  /* 0x000000e303f57221 */ /* 0x000fe20000010100 */
[----:B------:R-:W-:Y:S01]  /*1b10*/  PRMT R179, R215, 0x7632, R179 ;  /* 0x00007632d7b37816 */ /* 0x000fe200000000b3 */
[C---:B------:R-:W-:Y:S01]  /*1b20*/  FADD.FTZ R219, -R3.reuse, R200 ;  /* 0x000000c803db7221 */ /* 0x040fe20000010100 */
[----:B------:R-:W-:Y:S01]  /*1b30*/  FADD.FTZ R216, -R3, R201 ;  /* 0x000000c903d87221 */ /* 0x000fe20000010100 */
[----:B------:R-:W5:Y:S01]  /*1b40*/  LDG.E.64 R198, desc[UR4][R202.64] ;  /* 0x00000004cac67981 */ /* 0x000f62000c1e1b00 */
[----:B------:R-:W-:Y:S01]  /*1b50*/  PRMT R252, R17, 0x7632, R252 ;  /* 0x0000763211fc7816 */ /* 0x000fe200000000fc */
[----:B------:R-:W-:Y:S01]  /*1b60*/  FADD.FTZ R241, -R3, R205 ;  /* 0x000000cd03f17221 */ /* 0x000fe20000010100 */
[----:B------:R-:W-:Y:S01]  /*1b70*/  SHF.L.U32 R208, R17, 0x10, RZ ;  /* 0x0000001011d07819 */ /* 0x000fe200000006ff */
[----:B------:R-:W-:Y:S01]  /*1b80*/  FADD.FTZ R239, -R3, R206 ;  /* 0x000000ce03ef7221 */ /* 0x000fe20000010100 */
[----:B------:R-:W-:Y:S01]  /*1b90*/  SHF.L.U32 R215, R215, 0x10, RZ ;  /* 0x00000010d7d77819 */ /* 0x000fe200000006ff */
[----:B------:R-:W-:Y:S01]  /*1ba0*/  FADD.FTZ R238, -R3, R207 ;  /* 0x000000cf03ee7221 */ /* 0x000fe20000010100 */
[----:B------:R0:W5:Y:S01]  /*1bb0*/  LDG.E.64 R200, desc[UR4][R182.64] ;  /* 0x00000004b6c87981 */ /* 0x000162000c1e1b00 */
[----:B------:R-:W-:Y:S01]  /*1bc0*/  PRMT R17, R19, 0x7632, R17 ;  /* 0x0000763213117816 */ /* 0x000fe20000000011 */
[----:B------:R-:W-:-:S02]  /*1bd0*/  IMAD.U32 R2, R2, 0x10000, RZ ;  /* 0x0001000002027824 */ /* 0x000fc400078e00ff */
[----:B------:R1:W5:Y:S01]  /*1be0*/  LDG.E.64 R202, desc[UR4][R180.64] ;  /* 0x00000004b4ca7981 */ /* 0x000362000c1e1b00 */
[----:B------:R-:W-:Y:S01]  /*1bf0*/  FADD.FTZ R227, -R3, R210 ;  /* 0x000000d203e37221 */ /* 0x000fe20000010100 */
[----:B------:R-:W-:Y:S02]  /*1c00*/  SHF.L.U32 R210, R19, 0x10, RZ ;  /* 0x0000001013d27819 */ /* 0x000fe400000006ff */
[----:B------:R2:W5:Y:S01]  /*1c10*/  LDG.E.64 R206, desc[UR4][R20.64] ;  /* 0x0000000414ce7981 */ /* 0x000562000c1e1b00 */
[----:B0-----:R-:W-:Y:S01]  /*1c20*/  IMAD.MOV.U32 R183, RZ, RZ, R24 ;  /* 0x000000ffffb77224 */ /* 0x001fe200078e0018 */
[----:B------:R-:W-:Y:S01]  /*1c30*/  MOV R182, R29 ;  /* 0x0000001d00b67202 */ /* 0x000fe20000000f00 */
[----:B------:R-:W-:Y:S01]  /*1c40*/  FMUL.FTZ R188, R196, R245 ;  /* 0x000000f5c4bc7220 */ /* 0x000fe20000410000 */
[----:B-1----:R-:W-:Y:S01]  /*1c50*/  PRMT R180, R18, 0x7632, R180 ;  /* 0x0000763212b47816 */ /* 0x002fe200000000b4 */
[----:B------:R-:W-:Y:S01]  /*1c60*/  FADD.FTZ R242, -R3, R204 ;  /* 0x000000cc03f27221 */ /* 0x000fe20000010100 */
[----:B------:R-:W-:Y:S01]  /*1c70*/  PRMT R177, R213, 0x7632, R177 ;  /* 0x00007632d5b17816 */ /* 0x000fe200000000b1 */
[----:B--2---:R-:W-:Y:S01]  /*1c80*/  IMAD.MOV.U32 R20, RZ, RZ, R212 ;  /* 0x000000ffff147224 */ /* 0x004fe200078e00d4 */
[----:B------:R-:W-:Y:S01]  /*1c90*/  MOV R19, R214 ;  /* 0x000000d600137202 */ /* 0x000fe20000000f00 */
[----:B------:R-:W-:-:S02]  /*1ca0*/  IMAD.MOV.U32 R21, RZ, RZ, R33 ;  /* 0x000000ffff157224 */ /* 0x000fc400078e0021 */
[C---:B------:R-:W-:Y:S01]  /*1cb0*/  FMUL.FTZ R33, R196.reuse, R248 ;  /* 0x000000f8c4217220 */ /* 0x040fe20000410000 */
[----:B------:R-:W-:Y:S01]  /*1cc0*/  MOV R245, R17 ;  /* 0x0000001100f57202 */ /* 0x000fe20000000f00 */
[C---:B------:R-:W-:Y:S01]  /*1cd0*/  FMUL.FTZ R181, R196.reuse, R241 ;  /* 0x000000f1c4b57220 */ /* 0x040fe20000410000 */
[----:B------:R-:W-:Y:S02]  /*1ce0*/  IMAD.U32 R213, R213, 0x10000, RZ ;  /* 0x00010000d5d57824 */ /* 0x000fe400078e00ff */
[C---:B------:R-:W-:Y:S01]  /*1cf0*/  FADD.FTZ R234, -R3.reuse, R215 ;  /* 0x000000d703ea7221 */ /* 0x040fe20000010100 */
[C---:B------:R-:W-:Y:S01]  /*1d00*/  FADD.FTZ R233, -R3.reuse, R2 ;  /* 0x0000000203e97221 */ /* 0x040fe20000010100 */
[----:B------:R-:W-:Y:S01]  /*1d10*/  IMAD.MOV.U32 R17, RZ, RZ, R183 ;  /* 0x000000ffff117224 */ /* 0x000fe200078e00b7 */
[----:B------:R-:W-:Y:S01]  /*1d20*/  MOV R241, R180 ;  /* 0x000000b400f17202 */ /* 0x000fe20000000f00 */
[C---:B------:R-:W-:Y:S01]  /*1d30*/  FMUL.FTZ R183, R196.reuse, R243 ;  /* 0x000000f3c4b77220 */ /* 0x040fe20000410000 */
[C---:B------:R-:W-:Y:S01]  /*1d40*/  FMUL.FTZ R180, R196.reuse, R239 ;  /* 0x000000efc4b47220 */ /* 0x040fe20000410000 */
[----:B------:R-:W-:Y:S01]  /*1d50*/  MOV R243, R182 ;  /* 0x000000b600f37202 */ /* 0x000fe20000000f00 */
[----:B------:R0:W5:Y:S01]  /*1d60*/  LDG.E.64 R204, desc[UR4][R22.64] ;  /* 0x0000000416cc7981 */ /* 0x000162000c1e1b00 */
[----:B------:R-:W-:Y:S01]  /*1d70*/  MOV R239, R20 ;  /* 0x0000001400ef7202 */ /* 0x000fe20000000f00 */
[C---:B------:R-:W-:Y:S01]  /*1d80*/  FMUL.FTZ R182, R196.reuse, R242 ;  /* 0x000000f2c4b67220 */ /* 0x040fe20000410000 */
[----:B------:R-:W-:Y:S01]  /*1d90*/  FMUL.FTZ R20, R196, R235 ;  /* 0x000000ebc4147220 */ /* 0x000fe20000410000 */
[----:B------:R-:W-:Y:S01]  /*1da0*/  FADD.FTZ R236, -R3, R213 ;  /* 0x000000d503ec7221 */ /* 0x000fe20000010100 */
[C---:B------:R-:W-:Y:S01]  /*1db0*/  PRMT R38, R13.reuse, 0x7632, R38 ;  /* 0x000076320d267816 */ /* 0x040fe20000000026 */
[----:B------:R-:W-:Y:S01]  /*1dc0*/  STL [R1+0x8], R33 ;  /* 0x0000082101007387 */ /* 0x000fe20000100800 */
[----:B------:R-:W-:Y:S01]  /*1dd0*/  SHF.L.U32 R212, R13, 0x10, RZ ;  /* 0x000000100dd47819 */ /* 0x000fe200000006ff */
[----:B------:R-:W-:-:S02]  /*1de0*/  IMAD.MOV.U32 R235, RZ, RZ, R19 ;  /* 0x000000ffffeb7224 */ /* 0x000fc400078e0013 */
[C---:B------:R-:W-:Y:S01]  /*1df0*/  FMUL.FTZ R233, R196.reuse, R233 ;  /* 0x000000e9c4e97220 */ /* 0x040fe20000410000 */
[C---:B0-----:R-:W-:Y:S01]  /*1e00*/  FMUL.FTZ R23, R196.reuse, R238 ;  /* 0x000000eec4177220 */ /* 0x041fe20000410000 */
[C---:B------:R-:W-:Y:S01]  /*1e10*/  FMUL.FTZ R242, R196.reuse, R230 ;  /* 0x000000e6c4f27220 */ /* 0x040fe20000410000 */
[----:B------:R-:W-:Y:S01]  /*1e20*/  MOV R13, R252 ;  /* 0x000000fc000d7202 */ /* 0x000fe20000000f00 */
[C---:B------:R-:W-:Y:S01]  /*1e30*/  FMUL.FTZ R19, R196.reuse, R234 ;  /* 0x000000eac4137220 */ /* 0x040fe20000410000 */
[C---:B------:R-:W-:Y:S01]  /*1e40*/  FMUL.FTZ R238, R196.reuse, R232 ;  /* 0x000000e8c4ee7220 */ /* 0x040fe20000410000 */
[----:B------:R-:W2:Y:S01]  /*1e50*/  LDL R230, [R1+0x160] ;  /* 0x0001600001e67983 */ /* 0x000ea20000100800 */
[C---:B------:R-:W-:Y:S01]  /*1e60*/  FMUL.FTZ R22, R196.reuse, R237 ;  /* 0x000000edc4167220 */ /* 0x040fe20000410000 */
[----:B------:R-:W-:Y:S02]  /*1e70*/  IMAD.MOV.U32 R237, RZ, RZ, R21 ;  /* 0x000000ffffed7224 */ /* 0x000fe400078e0015 */
[----:B------:R-:W3:Y:S01]  /*1e80*/  LDL R234, [R1+0x168] ;  /* 0x0001680001ea7983 */ /* 0x000ee20000100800 */
[----:B------:R-:W-:Y:S01]  /*1e90*/  FMUL.FTZ R21, R196, R236 ;  /* 0x000000ecc4157220 */ /* 0x000fe20000410000 */
[----:B------:R-:W-:-:S02]  /*1ea0*/  MOV R236, R13 ;  /* 0x0000000d00ec7202 */ /* 0x000fc40000000f00 */
[----:B------:R-:W4:Y:S01]  /*1eb0*/  LDL R248, [R1+0x150] ;  /* 0x0001500001f87983 */ /* 0x000f220000100800 */
[----:B------:R-:W-:-:S03]  /*1ec0*/  FMUL.FTZ R13, R196, R224 ;  /* 0x000000e0c40d7220 */ /* 0x000fc60000410000 */
[----:B------:R-:W-:Y:S04]  /*1ed0*/  STL [R1+0x10], R233 ;  /* 0x000010e901007387 */ /* 0x000fe80000100800 */
[----:B------:R-:W-:Y:S04]  /*1ee0*/  STL [R1], R238 ;  /* 0x000000ee01007387 */ /* 0x000fe80000100800 */
[----:B------:R-:W4:Y:S01]  /*1ef0*/  LDL R224, [R1+0x158] ;  /* 0x0001580001e07983 */ /* 0x000f220000100800 */
        /* <DEDUP_REMOVED lines=21> */
[C---:B------:R-:W-:Y:S01]  /*2050*/  PRMT R39, R12.reuse, 0x7632, R39 ;  /* 0x000076320c277816 */ /* 0x040fe20000000027 */
[----:B------:R-:W-:Y:S01]  /*2060*/  IMAD.U32 R211, R12, 0x10000, RZ ;  /* 0x000100000cd37824 */ /* 0x000fe200078e00ff */
[----:B------:R-:W-:Y:S01]  /*2070*/  MOV R18, R218 ;  /* 0x000000da00127202 */ /* 0x000fe20000000f00 */
[----:B------:R-:W-:Y:S01]  /*2080*/  IMAD.U32 R218, R11, 0x10000, RZ ;  /* 0x000100000bda7824 */ /* 0x000fe200078e00ff */
[----:B------:R-:W-:-:S02]  /*2090*/  MOV R12, R217 ;  /* 0x000000d9000c7202 */ /* 0x000fc40000000f00 */
[----:B------:R-:W-:Y:S01]  /*20a0*/  PRMT R31, R11, 0x7632, R31 ;  /* 0x000076320b1f7816 */ /* 0x000fe2000000001f */
[C---:B------:R-:W-:Y:S01]  /*20b0*/  FMUL.FTZ R11, R196.reuse, R222 ;  /* 0x000000dec40b7220 */ /* 0x040fe20000410000 */
[----:B------:R-:W-:Y:S01]  /*20c0*/  MOV R232, R12 ;  /* 0x0000000c00e87202 */ /* 0x000fe20000000f00 */
[----:B------:R-:W4:Y:S01]  /*20d0*/  LDL R222, [R1+0x164] ;  /* 0x0001640001de7983 */ /* 0x000f220000100800 */
[----:B------:R-:W-:-:S03]  /*20e0*/  FMUL.FTZ R12, R196, R223 ;  /* 0x000000dfc40c7220 */ /* 0x000fc60000410000 */
[----:B------:R-:W4:Y:S01]  /*20f0*/  LDL R223, [R1+0x16c] ;  /* 0x00016c0001df7983 */ /* 0x000f220000100800 */
[C---:B------:R-:W-:Y:S01]  /*2100*/  FMUL.FTZ R189, R196.reuse, R247 ;  /* 0x000000f7c4bd7220 */ /* 0x040fe20000410000 */
[C---:B------:R-:W-:Y:S01]  /*2110*/  FMUL.FTZ R247, R196.reuse, R231 ;  /* 0x000000e7c4f77220 */ /* 0x040fe20000410000 */
[----:B------:R-:W-:Y:S01]  /*2120*/  MOV R231, R18 ;  /* 0x0000001200e77202 */ /* 0x000fe20000000f00 */
[----:B------:R-:W-:Y:S01]  /*2130*/  FMUL.FTZ R18, R196, R229 ;  /* 0x000000e5c4127220 */ /* 0x000fe20000410000 */
[----:B------:R-:W-:Y:S01]  /*2140*/  SHF.L.U32 R209, R16, 0x10, RZ ;  /* 0x0000001010d17819 */ /* 0x000fe200000006ff */
[----:B------:R-:W-:Y:S01]  /*2150*/  IMAD.MOV.U32 R229, RZ, RZ, R17 ;  /* 0x000000ffffe57224 */ /* 0x000fe200078e0011 */
[----:B------:R-:W-:Y:S01]  /*2160*/  MOV R16, R27 ;  /* 0x0000001b00107202 */ /* 0x000fe20000000f00 */
[----:B------:R-:W-:Y:S01]  /*2170*/  FMUL.FTZ R0, R196, R0 ;  /* 0x00000000c4007220 */ /* 0x000fe20000410000 */
[----:B------:R-:W-:Y:S01]  /*2180*/  PRMT R30, R4, 0x7632, R30 ;  /* 0x00007632041e7816 */ /* 0x000fe2000000001e */
[----:B------:R-:W-:Y:S01]  /*2190*/  FMUL.FTZ R17, R196, R228 ;  /* 0x000000e4c4117220 */ /* 0x000fe20000410000 */
[----:B------:R-:W-:Y:S01]  /*21a0*/  SHF.L.U32 R252, R4, 0x10, RZ ;  /* 0x0000001004fc7819 */ /* 0x000fe200000006ff */
[C---:B------:R-:W-:Y:S01]  /*21b0*/  FMUL.FTZ R4, R196.reuse, R2 ;  /* 0x00000002c4047220 */ /* 0x040fe20000410000 */
[----:B------:R-:W-:Y:S01]  /*21c0*/  MOV R228, R16 ;  /* 0x0000001000e47202 */ /* 0x000fe20000000f00 */
[----:B------:R-:W-:Y:S01]  /*21d0*/  FMUL.FTZ R16, R196, R227 ;  /* 0x000000e3c4107220 */ /* 0x000fe20000410000 */
[----:B------:R-:W-:Y:S01]  /*21e0*/  FFMA.FTZ R140, R0, R229, R140 ;  /* 0x000000e5008c7223 */ /* 0x000fe2000001008c */
[----:B------:R-:W-:Y:S01]  /*21f0*/  FADD.FTZ R100, R100, R229 ;  /* 0x000000e564647221 */ /* 0x000fe20000010000 */
[----:B------:R-:W-:Y:S01]  /*2200*/  FMUL.FTZ R244, R196, R244 ;  /* 0x000000f4c4f47220 */ /* 0x000fe20000410000 */
[----:B------:R-:W-:-:S02]  /*2210*/  PRMT R25, R5, 0x7632, R25 ;  /* 0x0000763205197816 */ /* 0x000fc40000000019 */
[----:B------:R-:W-:Y:S01]  /*2220*/  SHF.L.U32 R29, R5, 0x10, RZ ;  /* 0x00000010051d7819 */ /* 0x000fe200000006ff */
[C---:B------:R-:W-:Y:S01]  /*2230*/  FMUL.FTZ R5, R196.reuse, R213 ;  /* 0x000000d5c4057220 */ /* 0x040fe20000410000 */
[C---:B------:R-:W-:Y:S02]  /*2240*/  PRMT R34, R9.reuse, 0x7632, R34 ;  /* 0x0000763209227816 */ /* 0x040fe40000000022 */
[----:B------:R-:W-:Y:S01]  /*2250*/  SHF.L.U32 R176, R9, 0x10, RZ ;  /* 0x0000001009b07819 */ /* 0x000fe200000006ff */
[----:B------:R-:W-:Y:S01]  /*2260*/  FMUL.FTZ R9, R196, R220 ;  /* 0x000000dcc4097220 */ /* 0x000fe20000410000 */
[----:B------:R-:W-:Y:S01]  /*2270*/  SHF.L.U32 R213, R228, 0x10, RZ ;  /* 0x00000010e4d57819 */ /* 0x000fe200000006ff */
[----:B------:R-:W4:Y:S01]  /*2280*/  LDL R220, [R1+0x140] ;  /* 0x0001400001dc7983 */ /* 0x000f220000100800 */
[----:B------:R-:W-:Y:S01]  /*2290*/  FFMA.FTZ R138, R244, R243, R138 ;  /* 0x000000f3f48a7223 */ /* 0x000fe2000001008a */
[----:B------:R-:W-:Y:S01]  /*22a0*/  FADD.FTZ R98, R98, R243 ;  /* 0x000000f362627221 */ /* 0x000fe20000010000 */
[C---:B------:R-:W-:Y:S01]  /*22b0*/  PRMT R37, R14.reuse, 0x7632, R37 ;  /* 0x000076320e257816 */ /* 0x040fe20000000025 */
[----:B------:R-:W4:Y:S01]  /*22c0*/  LDL R228, [R1+0x15c] ;  /* 0x00015c0001e47983 */ /* 0x000f220000100800 */
[----:B------:R-:W-:Y:S01]  /*22d0*/  SHF.L.U32 R178, R14, 0x10, RZ ;  /* 0x000000100eb27819 */ /* 0x000fe200000006ff */
[----:B------:R-:W-:Y:S01]  /*22e0*/  FMUL.FTZ R14, R196, R225 ;  /* 0x000000e1c40e7220 */ /* 0x000fe20000410000 */
[----:B------:R-:W-:-:S02]  /*22f0*/  PRMT R36, R15, 0x7632, R36 ;  /* 0x000076320f247816 */ /* 0x000fc40000000024 */
[----:B------:R-:W-:Y:S01]  /*2300*/  SHF.L.U32 R214, R15, 0x10, RZ ;  /* 0x000000100fd67819 */ /* 0x000fe200000006ff */
[----:B------:R-:W-:Y:S01]  /*2310*/  FMUL.FTZ R15, R196, R226 ;  /* 0x000000e2c40f7220 */ /* 0x000fe20000410000 */
[C---:B------:R-:W-:Y:S01]  /*2320*/  PRMT R28, R6.reuse, 0x7632, R28 ;  /* 0x00007632061c7816 */ /* 0x040fe2000000001c */
[----:B------:R-:W-:Y:S02]  /*2330*/  IMAD.U32 R27, R6, 0x10000, RZ ;  /* 0x00010000061b7824 */ /* 0x000fe400078e00ff */
[C---:B------:R-:W-:Y:S01]  /*2340*/  FMUL.FTZ R249, R196.reuse, R249 ;  /* 0x000000f9c4f97220 */ /* 0x040fe20000410000 */
[----:B------:R-:W-:Y:S01]  /*2350*/  FMUL.FTZ R6, R196, R215 ;  /* 0x000000d7c4067220 */ /* 0x000fe20000410000 */
[----:B------:R-:W-:Y:S01]  /*2360*/  IMAD.U32 R215, R231, 0x10000, RZ ;  /* 0x00010000e7d77824 */ /* 0x000fe200078e00ff */
[C---:B------:R-:W-:Y:S01]  /*2370*/  PRMT R32, R10.reuse, 0x7632, R32 ;  /* 0x000076320a207816 */ /* 0x040fe20000000020 */
[----:B------:R-:W-:Y:S01]  /*2380*/  FFMA.FTZ R136, R249, R250, R136 ;  /* 0x000000faf9887223 */ /* 0x000fe20000010088 */
[----:B------:R-:W-:Y:S01]  /*2390*/  SHF.L.U32 R217, R10, 0x10, RZ ;  /* 0x000000100ad97819 */ /* 0x000fe200000006ff */
[----:B------:R-:W-:Y:S01]  /*23a0*/  FADD.FTZ R96, R96, R250 ;  /* 0x000000fa60607221 */ /* 0x000fe20000010000 */
[----:B------:R-:W-:Y:S01]  /*23b0*/  FMUL.FTZ R10, R196, R221 ;  /* 0x000000ddc40a7220 */ /* 0x000fe20000410000 */
[----:B------:R-:W-:Y:S01]  /*23c0*/  FFMA.FTZ R141, R233, R213, R141 ;  /* 0x000000d5e98d7223 */ /* 0x000fe2000001008d */
[----:B------:R-:W-:Y:S01]  /*23d0*/  FADD.FTZ R101, R101, R213 ;  /* 0x000000d565657221 */ /* 0x000fe20000010000 */
[----:B------:R-:W-:Y:S01]  /*23e0*/  FFMA.FTZ R143, R238, R215, R143 ;  /* 0x000000d7ee8f7223 */ /* 0x000fe2000001008f */
[----:B------:R-:W-:Y:S01]  /*23f0*/  FADD.FTZ R103, R103, R215 ;  /* 0x000000d767677221 */ /* 0x000fe20000010000 */
[----:B--2---:R-:W-:-:S02]  /*2400*/  FMUL.FTZ R2, R230, R229 ;  /* 0x000000e5e6027220 */ /* 0x004fc40000410000 */
[----:B------:R-:W2:Y:S01]  /*2410*/  LDL R229, [R1+0x154] ;  /* 0x0001540001e57983 */ /* 0x000ea20000100800 */
[----:B---3--:R-:W-:-:S05]  /*2420*/  FMUL.FTZ R227, R234, R232 ;  /* 0x000000e8eae37220 */ /* 0x008fca0000410000 */
[----:B------:R-:W-:Y:S04]  /*2430*/  STL [R1+0x4], R227 ;  /* 0x000004e301007387 */ /* 0x000fe80000100800 */
[----:B------:R-:W3:Y:S04]  /*2440*/  LDL R225, [R1+0x120] ;  /* 0x0001200001e17983 */ /* 0x000ee80000100800 */
[----:B------:R-:W3:Y:S01]  /*2450*/  LDL R226, [R1+0x130] ;  /* 0x0001300001e27983 */ /* 0x000ee20000100800 */
[----:B----4-:R-:W-:Y:S01]  /*2460*/  FMUL.FTZ R243, R224, R243 ;  /* 0x000000f3e0f37220 */ /* 0x010fe20000410000 */
[----:B------:R-:W-:-:S02]  /*2470*/  FMUL.FTZ R248, R248, R250 ;  /* 0x000000faf8f87220 */ /* 0x000fc40000410000 */
[----:B------:R-:W4:Y:S04]  /*2480*/  LDL R224, [R1+0x138] ;  /* 0x0001380001e07983 */ /* 0x000f280000100800 */
[----:B------:R-:W4:Y:S01]  /*2490*/  LDL R221, [R1+0x148] ;  /* 0x0001480001dd7983 */ /* 0x000f220000100800 */
[----:B------:R-:W-:Y:S01]  /*24a0*/  FMUL.FTZ R222, R222, R213 ;  /* 0x000000d5dede7220 */ /* 0x000fe20000410000 */
[----:B------:R-:W-:Y:S02]  /*24b0*/  FMUL.FTZ R250, R223, R215 ;  /* 0x000000d7dffa7220 */ /* 0x000fe40000410000 */
[----:B------:R-:W4:Y:S04]  /*24c0*/  LDL R223, [R1+0x128] ;  /* 0x0001280001df7983 */ /* 0x000f280000100800 */
[----:B------:R0:W-:Y:S04]  /*24d0*/  STL [R1+0xc], R222 ;  /* 0x00000cde01007387 */ /* 0x0001e80000100800 */
[----:B------:R-:W4:Y:S04]  /*24e0*/  LDL R213, [R1+0x110] ;  /* 0x0001100001d57983 */ /* 0x000f280000100800 */
[----:B------:R-:W4:Y:S01]  /*24f0*/  LDL R215, [R1+0x100] ;  /* 0x0001000001d77983 */ /* 0x000f220000100800 */
[----:B------:R-:W-:-:S02]  /*2500*/  PRMT R26, R7, 0x7632, R26 ;  /* 0x00007632071a7816 */ /* 0x000fc4000000001a */
[----:B------:R-:W-:Y:S01]  /*2510*/  SHF.L.U32 R24, R7, 0x10, RZ ;  /* 0x0000001007187819 */ /* 0x000fe200000006ff */
[----:B------:R-:W-:Y:S01]  /*2520*/  FMUL.FTZ R7, R196, R216 ;  /* 0x000000d8c4077220 */ /* 0x000fe20000410000 */
[----:B------:R-:W-:Y:S01]  /*2530*/  SHF.L.U32 R216, R235, 0x10, RZ ;  /* 0x00000010ebd87819 */ /* 0x000fe200000006ff */
[C---:B------:R-:W-:Y:S01]  /*2540*/  IMAD.U32 R177, R8.reuse, 0x10000, RZ ;  /* 0x0001000008b17824 */ /* 0x040fe200078e00ff */
[----:B------:R-:W-:Y:S01]  /*2550*/  PRMT R35, R8, 0x7632, R35 ;  /* 0x0000763208237816 */ /* 0x000fe20000000023 */
[C---:B------:R-:W-:Y:S01]  /*2560*/  FMUL.FTZ R8, R196.reuse, R219 ;  /* 0x000000dbc4087220 */ /* 0x040fe20000410000 */
[----:B------:R-:W-:Y:S01]  /*2570*/  IMAD.U32 R219, R237, 0x10000, RZ ;  /* 0x00010000eddb7824 */ /* 0x000fe200078e00ff */
[----:B------:R-:W-:Y:S01]  /*2580*/  MOV R237, R245 ;  /* 0x000000f500ed7202 */ /* 0x000fe20000000f00 */
[----:B------:R-:W-:Y:S01]  /*2590*/  FFMA.FTZ R137, R247, R216, R137 ;  /* 0x000000d8f7897223 */ /* 0x000fe20000010089 */
[----:B------:R-:W-:Y:S01]  /*25a0*/  FADD.FTZ R97, R97, R216 ;  /* 0x000000d861617221 */ /* 0x000fe20000010000 */
[C---:B------:R-:W-:Y:S01]  /*25b0*/  FMUL.FTZ R187, R196.reuse, R187 ;  /* 0x000000bbc4bb7220 */ /* 0x040fe20000410000 */
[C---:B------:R-:W-:Y:S01]  /*25c0*/  FMUL.FTZ R186, R196.reuse, R186 ;  /* 0x000000bac4ba7220 */ /* 0x040fe20000410000 */
[----:B------:R-:W-:Y:S01]  /*25d0*/  FMUL.FTZ R240, R196, R240 ;  /* 0x000000f0c4f07220 */ /* 0x000fe20000410000 */
[----:B------:R-:W-:Y:S01]  /*25e0*/  MOV R235, R236 ;  /* 0x000000ec00eb7202 */ /* 0x000fe20000000f00 */
[----:B------:R-:W-:Y:S01]  /*25f0*/  FFMA.FTZ R139, R242, R219, R139 ;  /* 0x000000dbf28b7223 */ /* 0x000fe2000001008b */
[----:B------:R-:W-:Y:S01]  /*2600*/  MOV R236, R241 ;  /* 0x000000f100ec7202 */ /* 0x000fe20000000f00 */
[----:B------:R-:W-:Y:S01]  /*2610*/  FADD.FTZ R99, R99, R219 ;  /* 0x000000db63637221 */ /* 0x000fe20000010000 */
[----:B------:R-:W-:Y:S01]  /*2620*/  FMUL.FTZ R241, R228, R219 ;  /* 0x000000dbe4f17220 */ /* 0x000fe20000410000 */
[----:B------:R-:W-:Y:S01]  /*2630*/  FFMA.FTZ R130, R187, R210, R130 ;  /* 0x000000d2bb827223 */ /* 0x000fe20000010082 */
[----:B------:R-:W-:Y:S01]  /*2640*/  FADD.FTZ R90, R90, R210 ;  /* 0x000000d25a5a7221 */ /* 0x000fe20000010000 */
[----:B------:R-:W-:-:S02]  /*2650*/  IMAD.U32 R219, R239, 0x10000, RZ ;  /* 0x00010000efdb7824 */ /* 0x000fc400078e00ff */
[----:B------:R-:W-:Y:S01]  /*2660*/  FFMA.FTZ R124, R186, R211, R124 ;  /* 0x000000d3ba7c7223 */ /* 0x000fe2000001007c */
[----:B------:R-:W-:Y:S01]  /*2670*/  FADD.FTZ R84, R84, R211 ;  /* 0x000000d354547221 */ /* 0x000fe20000010000 */
[-C--:B------:R-:W-:Y:S01]  /*2680*/  FFMA.FTZ R132, R240, R209.reuse, R132 ;  /* 0x000000d1f0847223 */ /* 0x080fe20000010084 */
[----:B------:R-:W-:Y:S01]  /*2690*/  FADD.FTZ R92, R92, R209 ;  /* 0x000000d15c5c7221 */ /* 0x000fe20000010000 */
[----:B------:R-:W-:Y:S01]  /*26a0*/  FMUL.FTZ R239, R220, R209 ;  /* 0x000000d1dcef7220 */ /* 0x000fe20000410000 */
[----:B------:R-:W-:Y:S01]  /*26b0*/  FMUL.FTZ R184, R196, R184 ;  /* 0x000000b8c4b87220 */ /* 0x000fe20000410000 */
[----:B------:R-:W-:Y:S01]  /*26c0*/  FADD.FTZ R80, R80, R178 ;  /* 0x000000b250507221 */ /* 0x000fe20000010000 */
[----:B------:R-:W-:Y:S02]  /*26d0*/  FFMA.FTZ R116, R182, R177, R116 ;  /* 0x000000b1b6747223 */ /* 0x000fe40000010074 */
[----:B------:R-:W-:Y:S01]  /*26e0*/  FFMA.FTZ R120, R184, R178, R120 ;  /* 0x000000b2b8787223 */ /* 0x000fe20000010078 */
[----:B------:R-:W-:Y:S01]  /*26f0*/  FADD.FTZ R76, R76, R177 ;  /* 0x000000b14c4c7221 */ /* 0x000fe20000010000 */
[----:B--2---:R-:W-:-:S02]  /*2700*/  FMUL.FTZ R245, R229, R216 ;  /* 0x000000d8e5f57220 */ /* 0x004fc40000410000 */
[----:B------:R-:W2:Y:S01]  /*2710*/  LDL R216, [R1+0x118] ;  /* 0x0001180001d87983 */ /* 0x000ea20000100800 */
[----:B---3--:R-:W-:Y:S01]  /*2720*/  FMUL.FTZ R211, R225, R211 ;  /* 0x000000d3e1d37220 */ /* 0x008fe20000410000 */
[----:B------:R-:W-:Y:S01]  /*2730*/  SHF.L.U32 R225, R38, 0x10, RZ ;  /* 0x0000001026e17819 */ /* 0x000fe200000006ff */
[----:B------:R-:W-:Y:S01]  /*2740*/  FMUL.FTZ R209, R226, R179 ;  /* 0x000000b3e2d17220 */ /* 0x000fe20000410000 */
[----:B------:R-:W-:Y:S02]  /*2750*/  IMAD.U32 R226, R37, 0x10000, RZ ;  /* 0x0001000025e27824 */ /* 0x000fe400078e00ff */
[----:B----4-:R-:W-:Y:S01]  /*2760*/  FMUL.FTZ R210, R224, R210 ;  /* 0x000000d2e0d27220 */ /* 0x010fe20000410000 */
[----:B------:R-:W-:Y:S02]  /*2770*/  SHF.L.U32 R224, R39, 0x10, RZ ;  /* 0x0000001027e07819 */ /* 0x000fe400000006ff */
[----:B------:R1:W5:Y:S04]  /*2780*/  LDL.LU R39, [R1+0x1ac] ;  /* 0x0001ac0001277983 */ /* 0x0003680000300800 */
[----:B------:R1:W5:Y:S04]  /*2790*/  LDL.LU R38, [R1+0x1a8] ;  /* 0x0001a80001267983 */ /* 0x0003680000300800 */
[----:B------:R1:W5:Y:S04]  /*27a0*/  LDL.LU R37, [R1+0x1a4] ;  /* 0x0001a40001257983 */ /* 0x0003680000300800 */
[----:B------:R-:W3:Y:S01]  /*27b0*/  LDL R230, [R1+0x108] ;  /* 0x0001080001e67983 */ /* 0x000ee20000100800 */
[----:B------:R-:W-:Y:S01]  /*27c0*/  SHF.L.U32 R229, R35, 0x10, RZ ;  /* 0x0000001023e57819 */ /* 0x000fe200000006ff */
[----:B------:R-:W-:Y:S01]  /*27d0*/  FMUL.FTZ R213, R213, R178 ;  /* 0x000000b2d5d57220 */ /* 0x000fe20000410000 */
[----:B------:R-:W-:-:S02]  /*27e0*/  SHF.L.U32 R178, R36, 0x10, RZ ;  /* 0x0000001024b27819 */ /* 0x000fc400000006ff */
[----:B------:R1:W5:Y:S01]  /*27f0*/  LDL.LU R36, [R1+0x1a0] ;  /* 0x0001a00001247983 */ /* 0x0003620000300800 */
[----:B------:R-:W-:Y:S01]  /*2800*/  FMUL.FTZ R215, R215, R177 ;  /* 0x000000b1d7d77220 */ /* 0x000fe20000410000 */
[----:B------:R-:W-:Y:S02]  /*2810*/  IMAD.U32 R177, R34, 0x10000, RZ ;  /* 0x0001000022b17824 */ /* 0x000fe400078e00ff */
[----:B------:R1:W5:Y:S04]  /*2820*/  LDL.LU R35, [R1+0x19c] ;  /* 0x00019c0001237983 */ /* 0x0003680000300800 */
[----:B------:R1:W5:Y:S04]  /*2830*/  LDL.LU R34, [R1+0x198] ;  /* 0x0001980001227983 */ /* 0x0003680000300800 */
[----:B------:R-:W4:Y:S01]  /*2840*/  LDL R228, [R1+0xf0] ;  /* 0x0000f00001e47983 */ /* 0x000f220000100800 */
[----:B------:R-:W-:Y:S01]  /*2850*/  FMUL.FTZ R185, R196, R185 ;  /* 0x000000b9c4b97220 */ /* 0x000fe20000410000 */
[----:B------:R-:W-:Y:S01]  /*2860*/  FADD.FTZ R86, R86, R212 ;  /* 0x000000d456567221 */ /* 0x000fe20000010000 */
[----:B------:R-:W-:Y:S01]  /*2870*/  FFMA.FTZ R122, R183, R214, R122 ;  /* 0x000000d6b77a7223 */ /* 0x000fe2000001007a */
[----:B------:R-:W-:Y:S01]  /*2880*/  FADD.FTZ R82, R82, R214 ;  /* 0x000000d652527221 */ /* 0x000fe20000010000 */
[-C--:B------:R-:W-:Y:S01]  /*2890*/  FFMA.FTZ R126, R185, R212.reuse, R126 ;  /* 0x000000d4b97e7223 */ /* 0x080fe2000001007e */
[----:B------:R-:W-:Y:S01]  /*28a0*/  FMUL.FTZ R212, R223, R212 ;  /* 0x000000d4dfd47220 */ /* 0x000fe20000410000 */
[----:B------:R-:W-:-:S04]  /*28b0*/  FADD.FTZ R223, RZ, R2 ;  /* 0x00000002ffdf7221 */ /* 0x000fc80000010000 */
[----:B------:R-:W-:Y:S01]  /*28c0*/  FADD.FTZ R223, R223, R222 ;  /* 0x000000dedfdf7221 */ /* 0x000fe20000010000 */
[----:B------:R-:W-:Y:S01]  /*28d0*/  FFMA.FTZ R142, R33, R232, R142 ;  /* 0x000000e8218e7223 */ /* 0x000fe2000001008e */
[----:B------:R-:W-:Y:S01]  /*28e0*/  FADD.FTZ R102, R102, R232 ;  /* 0x000000e866667221 */ /* 0x000fe20000010000 */
[----:B------:R-:W-:Y:S01]  /*28f0*/  FFMA.FTZ R118, R181, R176, R118 ;  /* 0x000000b0b5767223 */ /* 0x000fe20000010076 */
[----:B------:R-:W-:Y:S01]  /*2900*/  FADD.FTZ R78, R78, R176 ;  /* 0x000000b04e4e7221 */ /* 0x000fe20000010000 */
[----:B------:R-:W-:Y:S01]  /*2910*/  FADD.FTZ R223, R223, R227 ;  /* 0x000000e3dfdf7221 */ /* 0x000fe20000010000 */
[----:B------:R-:W-:Y:S01]  /*2920*/  FFMA.FTZ R112, R180, R217, R112 ;  /* 0x000000d9b4707223 */ /* 0x000fe20000010070 */
[----:B------:R-:W-:Y:S01]  /*2930*/  FADD.FTZ R72, R72, R217 ;  /* 0x000000d948487221 */ /* 0x000fe20000010000 */
[-C--:B------:R-:W-:Y:S01]  /*2940*/  FFMA.FTZ R134, R189, R208.reuse, R134 ;  /* 0x000000d0bd867223 */ /* 0x080fe20000010086 */
[----:B------:R-:W-:Y:S01]  /*2950*/  FADD.FTZ R94, R94, R208 ;  /* 0x000000d05e5e7221 */ /* 0x000fe20000010000 */
[----:B------:R-:W-:Y:S01]  /*2960*/  FMUL.FTZ R208, R221, R208 ;  /* 0x000000d0ddd07220 */ /* 0x000fe20000410000 */
[----:B------:R-:W-:Y:S01]  /*2970*/  IMAD.U32 R234, R30, 0x10000, RZ ;  /* 0x000100001eea7824 */ /* 0x000fe200078e00ff */
[----:B------:R-:W-:Y:S01]  /*2980*/  SHF.L.U32 R221, R236, 0x10, RZ ;  /* 0x00000010ecdd7819 */ /* 0x000fe200000006ff */
[----:B--2---:R-:W-:Y:S01]  /*2990*/  FMUL.FTZ R214, R216, R214 ;  /* 0x000000d6d8d67220 */ /* 0x004fe20000410000 */
[----:B------:R-:W-:-:S04]  /*29a0*/  FFMA.FTZ R216, R0, R2, RZ ;  /* 0x0000000200d87223 */ /* 0x000fc800000100ff */
[----:B0-----:R-:W-:-:S04]  /*29b0*/  FFMA.FTZ R222, R233, R222, R216 ;  /* 0x000000dee9de7223 */ /* 0x001fc800000100d8 */
[----:B------:R-:W-:Y:S02]  /*29c0*/  FFMA.FTZ R222, R33, R227, R222 ;  /* 0x000000e321de7223 */ /* 0x000fe400000100de */
[----:B------:R1:W5:Y:S04]  /*29d0*/  LDL.LU R33, [R1+0x194] ;  /* 0x0001940001217983 */ /* 0x0003680000300800 */
[----:B------:R-:W2:Y:S04]  /*29e0*/  LDL R232, [R1+0xf8] ;  /* 0x0000f80001e87983 */ /* 0x000ea80000100800 */
[----:B------:R-:W2:Y:S01]  /*29f0*/  LDL R227, [R1+0x144] ;  /* 0x0001440001e37983 */ /* 0x000ea20000100800 */
[----:B------:R-:W-:Y:S01]  /*2a00*/  SHF.L.U32 R233, R31, 0x10, RZ ;  /* 0x000000101fe97819 */ /* 0x000fe200000006ff */
[----:B---3--:R-:W-:Y:S01]  /*2a10*/  FMUL.FTZ R216, R230, R176 ;  /* 0x000000b0e6d87220 */ /* 0x008fe20000410000 */
[----:B------:R-:W-:-:S02]  /*2a20*/  SHF.L.U32 R176, R32, 0x10, RZ ;  /* 0x0000001020b07819 */ /* 0x000fc400000006ff */
[----:B------:R1:W5:Y:S04]  /*2a30*/  LDL.LU R32, [R1+0x190] ;  /* 0x0001900001207983 */ /* 0x0003680000300800 */
[----:B------:R-:W3:Y:S04]  /*2a40*/  LDL R230, [R1+0x14c] ;  /* 0x00014c0001e67983 */ /* 0x000ee80000100800 */
[----:B------:R1:W5:Y:S04]  /*2a50*/  LDL.LU R31, [R1+0x18c] ;  /* 0x00018c00011f7983 */ /* 0x0003680000300800 */
[----:B------:R-:W3:Y:S01]  /*2a60*/  LDL R231, [R1+0x134] ;  /* 0x0001340001e77983 */ /* 0x000ee20000100800 */
[----:B----4-:R-:W-:-:S03]  /*2a70*/  FMUL.FTZ R217, R228, R217 ;  /* 0x000000d9e4d97220 */ /* 0x010fc60000410000 */
[----:B------:R-:W4:Y:S04]  /*2a80*/  LDL R228, [R1+0xe0] ;  /* 0x0000e00001e47983 */ /* 0x000f280000100800 */
[----:B------:R1:W5:Y:S04]  /*2a90*/  LDL.LU R30, [R1+0x188] ;  /* 0x00018800011e7983 */ /* 0x0003680000300800 */
[----:B------:R-:W4:Y:S01]  /*2aa0*/  LDL R236, [R1+0x13c] ;  /* 0x00013c0001ec7983 */ /* 0x000f220000100800 */
[----:B------:R-:W-:Y:S01]  /*2ab0*/  FADD.FTZ R223, R223, R250 ;  /* 0x000000fadfdf7221 */ /* 0x000fe20000010000 */
[----:B------:R-:W-:Y:S01]  /*2ac0*/  FFMA.FTZ R222, R238, R250, R222 ;  /* 0x000000faeede7223 */ /* 0x000fe200000100de */
[----:B------:R-:W-:-:S02]  /*2ad0*/  SHF.L.U32 R220, R235, 0x10, RZ ;  /* 0x00000010ebdc7819 */ /* 0x000fc400000006ff */
[----:B------:R-:W-:Y:S01]  /*2ae0*/  FADD.FTZ R223, R223, R248 ;  /* 0x000000f8dfdf7221 */ /* 0x000fe20000010000 */
[----:B------:R-:W-:Y:S01]  /*2af0*/  FFMA.FTZ R222, R249, R248, R222 ;  /* 0x000000f8f9de7223 */ /* 0x000fe200000100de */
        /* <DEDUP_REMOVED lines=14> */
[----:B------:R-:W-:Y:S01]  /*2be0*/  FFMA.FTZ R128, R188, R179, R128 ;  /* 0x000000b3bc807223 */ /* 0x000fe20000010080 */
[----:B------:R-:W-:Y:S01]  /*2bf0*/  FADD.FTZ R223, R223, R239 ;  /* 0x000000efdfdf7221 */ /* 0x000fe20000010000 */
[----:B------:R-:W-:Y:S01]  /*2c00*/  FADD.FTZ R88, R88, R179 ;  /* 0x000000b358587221 */ /* 0x000fe20000010000 */
[----:B------:R-:W-:Y:S01]  /*2c10*/  IMAD.U32 R179, R237, 0x10000, RZ ;  /* 0x00010000edb37824 */ /* 0x000fe200078e00ff */
[----:B------:R-:W4:Y:S03]  /*2c20*/  LDL R235, [R1+0x114] ;  /* 0x0001140001eb7983 */ /* 0x000f260000100800 */
[----:B------:R-:W-:Y:S01]  /*2c30*/  FFMA.FTZ R131, R15, R179, R131 ;  /* 0x000000b30f837223 */ /* 0x000fe20000010083 */
[----:B------:R-:W-:Y:S01]  /*2c40*/  FADD.FTZ R91, R91, R179 ;  /* 0x000000b35b5b7221 */ /* 0x000fe20000010000 */
[----:B--2---:R-:W-:Y:S01]  /*2c50*/  FMUL.FTZ R219, R227, R219 ;  /* 0x000000dbe3db7220 */ /* 0x004fe20000410000 */
[----:B------:R-:W-:Y:S01]  /*2c60*/  FFMA.FTZ R227, R240, R239, R222 ;  /* 0x000000eff0e37223 */ /* 0x000fe200000100de */
[----:B------:R-:W-:-:S02]  /*2c70*/  FMUL.FTZ R218, R232, R218 ;  /* 0x000000dae8da7220 */ /* 0x000fc40000410000 */
[----:B------:R-:W-:Y:S01]  /*2c80*/  FADD.FTZ R222, R223, R219 ;  /* 0x000000dbdfde7221 */ /* 0x000fe20000010000 */
[----:B---3--:R-:W-:Y:S01]  /*2c90*/  FMUL.FTZ R220, R230, R220 ;  /* 0x000000dce6dc7220 */ /* 0x008fe20000410000 */
[----:B------:R-:W2:Y:S04]  /*2ca0*/  LDL R232, [R1+0xe8] ;  /* 0x0000e80001e87983 */ /* 0x000ea80000100800 */
[----:B------:R-:W3:Y:S01]  /*2cb0*/  LDL R230, [R1+0x124] ;  /* 0x0001240001e67983 */ /* 0x000ee20000100800 */
[----:B------:R-:W-:-:S03]  /*2cc0*/  FMUL.FTZ R221, R231, R221 ;  /* 0x000000dde7dd7220 */ /* 0x000fc60000410000 */
        /* <DEDUP_REMOVED lines=8> */
[----:B----4-:R-:W-:Y:S01]  /*2d50*/  FMUL.FTZ R222, R228, R252 ;  /* 0x000000fce4de7220 */ /* 0x010fe20000410000 */
[----:B------:R-:W-:Y:S02]  /*2d60*/  FADD.FTZ R228, R227, R221 ;  /* 0x000000dde3e47221 */ /* 0x000fe40000010000 */
[----:B------:R-:W-:Y:S01]  /*2d70*/  FFMA.FTZ R227, R16, R221, R223 ;  /* 0x000000dd10e37223 */ /* 0x000fe200000100df */
[----:B------:R-:W-:Y:S01]  /*2d80*/  FMUL.FTZ R223, R236, R179 ;  /* 0x000000b3ecdf7220 */ /* 0x000fe20000410000 */
[----:B------:R-:W-:Y:S02]  /*2d90*/  SHF.L.U32 R179, R25, 0x10, RZ ;  /* 0x0000001019b37819 */ /* 0x000fe400000006ff */
[----:B------:R-:W4:Y:S01]  /*2da0*/  LDL R25, [R1+0x11c] ;  /* 0x00011c0001197983 */ /* 0x000f220000100800 */
[----:B------:R-:W-:Y:S01]  /*2db0*/  FADD.FTZ R228, R228, R210 ;  /* 0x000000d2e4e47221 */ /* 0x000fe20000010000 */
[----:B------:R-:W-:-:S03]  /*2dc0*/  FFMA.FTZ R227, R187, R210, R227 ;  /* 0x000000d2bbe37223 */ /* 0x000fc600000100e3 */
[----:B------:R-:W-:Y:S01]  /*2dd0*/  FADD.FTZ R228, R228, R223 ;  /* 0x000000dfe4e47221 */ /* 0x000fe20000010000 */
        /* <DEDUP_REMOVED lines=12> */
[----:B------:R-:W-:Y:S01]  /*2ea0*/  FMUL.FTZ R226, R235, R226 ;  /* 0x000000e2ebe27220 */ /* 0x000fe20000410000 */
[----:B---3--:R-:W-:Y:S01]  /*2eb0*/  FMUL.FTZ R224, R230, R224 ;  /* 0x000000e0e6e07220 */ /* 0x008fe20000410000 */
[----:B------:R-:W-:-:S03]  /*2ec0*/  FFMA.FTZ R230, R186, R211, R227 ;  /* 0x000000d3bae67223 */ /* 0x000fc600000100e3 */
[----:B------:R-:W-:Y:S01]  /*2ed0*/  FADD.FTZ R227, R228, R224 ;  /* 0x000000e0e4e37221 */ /* 0x000fe20000010000 */
[----:B------:R-:W-:Y:S01]  /*2ee0*/  FFMA.FTZ R228, R14, R224, R230 ;  /* 0x000000e00ee47223 */ /* 0x000fe200000100e6 */
[----:B--2---:R-:W-:Y:S02]  /*2ef0*/  FMUL.FTZ R225, R231, R225 ;  /* 0x000000e1e7e17220 */ /* 0x004fe40000410000 */
[----:B------:R-:W-:Y:S01]  /*2f00*/  FADD.FTZ R227, R227, R212 ;  /* 0x000000d4e3e37221 */ /* 0x000fe20000010000 */
[----:B------:R-:W-:-:S03]  /*2f10*/  FFMA.FTZ R228, R185, R212, R228 ;  /* 0x000000d4b9e47223 */ /* 0x000fc600000100e4 */
[----:B------:R-:W-:Y:S01]  /*2f20*/  FADD.FTZ R231, R227, R225 ;  /* 0x000000e1e3e77221 */ /* 0x000fe20000010000 */
[----:B------:R-:W-:-:S04]  /*2f30*/  FFMA.FTZ R227, R13, R225, R228 ;  /* 0x000000e10de37223 */ /* 0x000fc800000100e4 */
[----:B------:R-:W-:Y:S01]  /*2f40*/  FFMA.FTZ R230, R184, R213, R227 ;  /* 0x000000d5b8e67223 */ /* 0x000fe200000100e3 */
[----:B------:R-:W-:Y:S02]  /*2f50*/  FMUL.FTZ R227, R232, R29 ;  /* 0x0000001de8e37220 */ /* 0x000fe40000410000 */
[----:B------:R1:W5:Y:S04]  /*2f60*/  LDL.LU R29, [R1+0x184] ;  /* 0x00018400011d7983 */ /* 0x0003680000300800 */
[----:B------:R-:W2:Y:S04]  /*2f70*/  LDL R232, [R1+0x104] ;  /* 0x0001040001e87983 */ /* 0x000ea80000100800 */
[----:B------:R-:W3:Y:S04]  /*2f80*/  LDL R237, [R1+0x10c] ;  /* 0x00010c0001ed7983 */ /* 0x000ee80000100800 */
[----:B------:R-:W3:Y:S01]  /*2f90*/  LDL R236, [R1+0xf4] ;  /* 0x0000f40001ec7983 */ /* 0x000ee20000100800 */
[----:B----4-:R-:W-:Y:S01]  /*2fa0*/  FMUL.FTZ R228, R25, R178 ;  /* 0x000000b219e47220 */ /* 0x010fe20000410000 */
[----:B------:R-:W-:-:S02]  /*2fb0*/  SHF.L.U32 R178, R28, 0x10, RZ ;  /* 0x000000101cb27819 */ /* 0x000fc400000006ff */
[----:B------:R-:W4:Y:S04]  /*2fc0*/  LDL R25, [R1+0xd0] ;  /* 0x0000d00001197983 */ /* 0x000f280000100800 */
[----:B------:R1:W5:Y:S04]  /*2fd0*/  LDL.LU R28, [R1+0x180] ;  /* 0x00018000011c7983 */ /* 0x0003680000300800 */
        /* <DEDUP_REMOVED lines=20> */
[----:B------:R-:W-:-:S02]  /*3120*/  IMAD.U32 R238, R26, 0x10000, RZ ;  /* 0x000100001aee7824 */ /* 0x000fc400078e00ff */
        /* <DEDUP_REMOVED lines=10> */
[----:B----4-:R-:W-:Y:S02]  /*31d0*/  FMUL.FTZ R232, R25, R27 ;  /* 0x0000001b19e87220 */ /* 0x010fe40000410000 */
[----:B------:R1:W5:Y:S04]  /*31e0*/  LDL.LU R27, [R1+0x17c] ;  /* 0x00017c00011b7983 */ /* 0x0003680000300800 */
[----:B------:R-:W2:Y:S01]  /*31f0*/  LDL R25, [R1+0xe4] ;  /* 0x0000e40001197983 */ /* 0x000ea20000100800 */
[----:B------:R-:W-:-:S03]  /*3200*/  FMUL.FTZ R233, R235, R233 ;  /* 0x000000e9ebe97220 */ /* 0x000fc60000410000 */
[----:B------:R-:W3:Y:S04]  /*3210*/  LDL R235, [R1+0xec] ;  /* 0x0000ec0001eb7983 */ /* 0x000ee80000100800 */
[----:B------:R1:W5:Y:S04]  /*3220*/  LDL.LU R26, [R1+0x178] ;  /* 0x00017800011a7983 */ /* 0x0003680000300800 */
[----:B------:R-:W4:Y:S04]  /*3230*/  LDL R237, [R1+0xd8] ;  /* 0x0000d80001ed7983 */ /* 0x000f280000100800 */
[----:B------:R-:W3:Y:S01]  /*3240*/  LDL R236, [R1+0xd4] ;  /* 0x0000d40001ec7983 */ /* 0x000ee20000100800 */
[----:B------:R-:W-:Y:S01]  /*3250*/  FFMA.FTZ R108, R22, R252, R108 ;  /* 0x000000fc166c7223 */ /* 0x000fe2000001006c */
[----:B------:R-:W-:-:S02]  /*3260*/  FADD.FTZ R68, R68, R252 ;  /* 0x000000fc44447221 */ /* 0x000fc40000010000 */
[----:B------:R-:W3:Y:S01]  /*3270*/  LDL R252, [R1+0xdc] ;  /* 0x0000dc0001fc7983 */ /* 0x000ee20000100800 */
[----:B------:R-:W-:Y:S01]  /*3280*/  FFMA.FTZ R109, R6, R234, R109 ;  /* 0x000000ea066d7223 */ /* 0x000fe2000001006d */
[----:B------:R-:W-:Y:S01]  /*3290*/  FADD.FTZ R69, R69, R234 ;  /* 0x000000ea45457221 */ /* 0x000fe20000010000 */
[----:B------:R-:W-:Y:S01]  /*32a0*/  FFMA.FTZ R106, R19, R24, R106 ;  /* 0x00000018136a7223 */ /* 0x000fe2000001006a */
[----:B------:R-:W-:Y:S01]  /*32b0*/  FADD.FTZ R66, R66, R24 ;  /* 0x0000001842427221 */ /* 0x000fe20000010000 */
[----:B------:R-:W-:Y:S01]  /*32c0*/  FFMA.FTZ R177, R180, R217, R177 ;  /* 0x000000d9b4b17223 */ /* 0x000fe200000100b1 */
[----:B------:R-:W-:-:S03]  /*32d0*/  FADD.FTZ R176, R176, R231 ;  /* 0x000000e7b0b07221 */ /* 0x000fc60000010000 */
[----:B------:R-:W-:Y:S01]  /*32e0*/  FFMA.FTZ R177, R8, R231, R177 ;  /* 0x000000e708b17223 */ /* 0x000fe200000100b1 */
[----:B------:R-:W-:-:S03]  /*32f0*/  FADD.FTZ R176, R176, R218 ;  /* 0x000000dab0b07221 */ /* 0x000fc60000010000 */
[----:B------:R-:W-:Y:S01]  /*3300*/  FFMA.FTZ R177, R23, R218, R177 ;  /* 0x000000da17b17223 */ /* 0x000fe200000100b1 */
[----:B------:R-:W-:Y:S01]  /*3310*/  FADD.FTZ R176, R176, R233 ;  /* 0x000000e9b0b07221 */ /* 0x000fe20000010000 */
[----:B--2---:R-:W-:Y:S02]  /*3320*/  FMUL.FTZ R234, R25, R234 ;  /* 0x000000ea19ea7220 */ /* 0x004fe40000410000 */
[----:B------:R1:W5:Y:S01]  /*3330*/  LDL.LU R25, [R1+0x174] ;  /* 0x0001740001197983 */ /* 0x0003620000300800 */
[----:B----4-:R-:W-:-:S03]  /*3340*/  FMUL.FTZ R237, R237, R24 ;  /* 0x00000018eded7220 */ /* 0x010fc60000410000 */
[----:B------:R1:W5:Y:S01]  /*3350*/  LDL.LU R24, [R1+0x170] ;  /* 0x0001700001187983 */ /* 0x0003620000300800 */
[----:B------:R-:W-:Y:S01]  /*3360*/  FFMA.FTZ R177, R7, R233, R177 ;  /* 0x000000e907b17223 */ /* 0x000fe200000100b1 */
[----:B------:R-:W-:-:S03]  /*3370*/  FADD.FTZ R176, R176, R222 ;  /* 0x000000deb0b07221 */ /* 0x000fc60000010000 */
[----:B------:R-:W-:Y:S01]  /*3380*/  FFMA.FTZ R177, R22, R222, R177 ;  /* 0x000000de16b17223 */ /* 0x000fe200000100b1 */
[----:B------:R-:W-:-:S03]  /*3390*/  FADD.FTZ R176, R176, R234 ;  /* 0x000000eab0b07221 */ /* 0x000fc60000010000 */
[----:B------:R-:W-:Y:S01]  /*33a0*/  FFMA.FTZ R177, R6, R234, R177 ;  /* 0x000000ea06b17223 */ /* 0x000fe200000100b1 */
[----:B---3--:R-:W-:Y:S01]  /*33b0*/  FMUL.FTZ R235, R235, R179 ;  /* 0x000000b3ebeb7220 */ /* 0x008fe20000410000 */
[----:B------:R-:W-:Y:S02]  /*33c0*/  FADD.FTZ R176, R176, R227 ;  /* 0x000000e3b0b07221 */ /* 0x000fe40000010000 */
[----:B------:R-:W-:Y:S02]  /*33d0*/  FFMA.FTZ R177, R21, R227, R177 ;  /* 0x000000e315b17223 */ /* 0x000fe400000100b1 */
[----:B------:R-:W-:Y:S02]  /*33e0*/  FADD.FTZ R176, R176, R235 ;  /* 0x000000ebb0b07221 */ /* 0x000fe40000010000 */
[----:B------:R-:W-:Y:S01]  /*33f0*/  FFMA.FTZ R177, R5, R235, R177 ;  /* 0x000000eb05b17223 */ /* 0x000fe200000100b1 */
[----:B------:R-:W-:Y:S01]  /*3400*/  FMUL.FTZ R236, R236, R178 ;  /* 0x000000b2ecec7220 */ /* 0x000fe20000410000 */
[----:B------:R-:W-:-:S02]  /*3410*/  FADD.FTZ R176, R176, R232 ;  /* 0x000000e8b0b07221 */ /* 0x000fc40000010000 */
[----:B------:R-:W-:Y:S01]  /*3420*/  FFMA.FTZ R177, R20, R232, R177 ;  /* 0x000000e814b17223 */ /* 0x000fe200000100b1 */
[----:B------:R-:W-:Y:S01]  /*3430*/  FMUL.FTZ R3, R196, R3 ;  /* 0x00000003c4037220 */ /* 0x000fe20000410000 */
[----:B------:R-:W-:Y:S02]  /*3440*/  FADD.FTZ R176, R176, R236 ;  /* 0x000000ecb0b07221 */ /* 0x000fe40000010000 */
        /* <DEDUP_REMOVED lines=11> */
[----:B-1----:R-:W-:-:S07]  /*3500*/  FFMA.FTZ R176, R3, R238, R177 ;  /* 0x000000ee03b07223 */ /* 0x002fce00000100b1 */
.L_x_5147:
[----:B------:R-:W-:Y:S05]  /*3510*/  BSYNC B0 ;  /* 0x0000000000007941 */ /* 0x000fea0003800000 */
.L_x_5145:
[----:B------:R-:W-:Y:S01]  /*3520*/  LOP3.LUT P5, RZ, R251, 0xff, RZ, 0xc0, !PT ;  /* 0x000000fffbff7812 */ /* 0x000fe200078ac0ff */
[----:B------:R0:W-:Y:S01]  /*3530*/  STL [R1+0x170], R0 ;  /* 0x0001700001007387 */ /* 0x0001e20000100800 */
[----:B-----5:R-:W-:Y:S01]  /*3540*/  MOV R179, R198 ;  /* 0x000000c600b37202 */ /* 0x020fe20000000f00 */
[----:B------:R-:W-:Y:S01]  /*3550*/  IMAD.MOV.U32 R177, RZ, RZ, R202 ;  /* 0x000000ffffb17224 */ /* 0x000fe200078e00ca */
[----:B------:R-:W-:Y:S01]  /*3560*/  MOV R178, R200 ;  /* 0x000000c800b27202 */ /* 0x000fe20000000f00 */
[----:B------:R-:W1:Y:S01]  /*3570*/  S2R R251, SR_TID.X ;  /* 0x0000000000fb7919 */ /* 0x000e620000002100 */
        /* <DEDUP_REMOVED lines=13> */
[----:B------:R-:W-:-:S05]  /*3650*/  LOP3.LUT R178, R178, 0x7fffffc, RZ, 0xc0, !PT ;  /* 0x07fffffcb2b27812 */ /* 0x000fca00078ec0ff */
[----:B------:R-:W-:Y:S01]  /*3660*/  @!P5 VIADD R178, R178, 0x4 ;  /* 0x00000004b2b2d836 */ /* 0x000fe20000000000 */
        /* <DEDUP_REMOVED lines=21> */
.L_x_5368:
[----:B------:R-:W0:Y:S04]  /*37c0*/  LDL.LU R252, [R1+0x18] ;  /* 0x0000180001fc7983 */ /* 0x000e280000300800 */
[----:B-1----:R-:W2:Y:S01]  /*37d0*/  LDL.LU R251, [R1+0x14] ;  /* 0x0000140001fb7983 */ /* 0x002ea20000300800 */
[----:B------:R-:W-:Y:S05]  /*37e0*/  WARPSYNC.ALL ;  /* 0x0000000000007948 */ /* 0x000fea0003800000 */
[----:B------:R-:W1:Y:S01]  /*37f0*/  S2R R179, SR_TID.X ;  /* 0x0000000000b37919 */ /* 0x000e620000002100 */
[----:B-----5:R3:W-:Y:S02]  /*3800*/  STL [R1+0x170], R0 ;  /* 0x0001700001007387 */ /* 0x0207e40000100800 */
[----:B---3--:R-:W3:Y:S01]  /*3810*/  S2R R0, SR_TID.X ;  /* 0x0000000000007919 */ /* 0x008ee20000002100 */
[----:B-1----:R-:W-:-:S04]  /*3820*/  SHF.R.U32.HI R179, RZ, 0x5, R179 ;  /* 0x00000005ffb37819 */ /* 0x002fc800000116b3 */
[----:B------:R-:W-:-:S04]  /*3830*/  @!P0 LOP3.LUT R179, R179, 0x3, RZ, 0xc0, !PT ;  /* 0x00000003b3b38812 */ /* 0x000fc800078ec0ff */
[----:B------:R-:W-:Y:S02]  /*3840*/  @!P0 IADD3 R179, R178, R179, RZ ;  /* 0x000000b3b2b38210 */ /* 0x000fe40007ffe0ff */
[----:B---3--:R-:W-:Y:S01]  /*3850*/  LOP3.LUT R0, R0, 0x7f, RZ, 0xc0, !PT ;  /* 0x0000007f00007812 */ /* 0x008fe200078ec0ff */
[----:B0-----:R-:W-:Y:S02]  /*3860*/  FADD.FTZ R176, R252, R176 ;  /* 0x000000b0fcb07221 */ /* 0x001fe40000010000 */
[----:B------:R-:W0:Y:S01]  /*3870*/  S2R R252, SR_CgaCtaId ;  /* 0x0000000000fc7919 */ /* 0x000e220000008800 */
[----:B--2---:R-:W-:Y:S01]  /*3880*/  FADD.FTZ R177, R251, R177 ;  /* 0x000000b1fbb17221 */ /* 0x004fe20000010000 */
[----:B------:R-:W-:-:S04]  /*3890*/  MOV R251, 0x400 ;  /* 0x0000040000fb7802 */ /* 0x000fc80000000f00 */
[----:B0-----:R-:W-:Y:S02]  /*38a0*/  LEA R251, R252, R251, 0x18 ;  /* 0x000000fbfcfb7211 */ /* 0x001fe400078ec0ff */
[----:B------:R-:W0:Y:S02]  /*38b0*/  LDC R252, c[0x0][0x218] ;  /* 0x00008600fffc7b82 */ /* 0x000e240000000800 */
[-C--:B------:R-:W-:Y:S02]  /*38c0*/  @!P0 LEA R179, R179, R251.reuse, 0x3 ;  /* 0x000000fbb3b38211 */ /* 0x080fe400078e18ff */
[----:B------:R-:W-:-:S03]  /*38d0*/  LEA R251, R178, R251, 0x3 ;  /* 0x000000fbb2fb7211 */ /* 0x000fc600078e18ff */
[----:B------:R1:W-:Y:S02]  /*38e0*/  @!P0 STS.64 [R179+0x5000], R176 ;  /* 0x005000b0b3008388 */ /* 0x0003e40000000a00 */
[----:B-1----:R-:W-:Y:S01]  /*38f0*/  @P4 VIADD R176, R246, 0xffffffff ;  /* 0xfffffffff6b04836 */ /* 0x002fe20000000000 */
[----:B------:R-:W-:-:S03]  /*3900*/  HFMA2.MMA R246, -RZ, RZ, 0, 0 ;  /* 0x00000000fff67435 */ /* 0x000fc600000001ff */
[----:B0-----:R-:W-:-:S05]  /*3910*/  @P4 IMAD R176, R176, R252, RZ ;  /* 0x000000fcb0b04224 */ /* 0x001fca00078e02ff */
        /* <DEDUP_REMOVED lines=10> */
[----:B0-----:R-:W-:Y:S02]  /*39c0*/  FADD.FTZ R176, R0, R176 ;  /* 0x000000b000b07221 */ /* 0x001fe40000010000 */
[----:B------:R-:W5:Y:S01]  /*39d0*/  LDL.LU R0, [R1+0x170] ;  /* 0x0001700001007983 */ /* 0x000f620000300800 */
[----:B------:R-:W-:Y:S01]  /*39e0*/  FADD.FTZ R251, R252, R177 ;  /* 0x000000b1fcfb7221 */ /* 0x000fe20000010000 */
[----:B------:R-:W-:Y:S02]  /*39f0*/  IMAD.MOV.U32 R252, RZ, RZ, R176 ;  /* 0x000000fffffc7224 */ /* 0x000fe400078e00b0 */
[----:B------:R-:W0:Y:S01]  /*3a00*/  @P4 LDC.64 R176, c[0x0][0x220] ;  /* 0x00008800ffb04b82 */ /* 0x000e220000000a00 */
[----:B------:R-:W-:Y:S01]  /*3a10*/  BSSY B0, `(.L_x_5149) ;  /* 0x0000018000007945 */ /* 0x000fe20003800000 */
[----:B0-----:R-:W-:-:S05]  /*3a20*/  @P4 IMAD.WIDE.U32 R176, R246, 0x10, R176 ;  /* 0x00000010f6b04825 */ /* 0x001fca00078e00b0 */
[----:B------:R0:W5:Y:S02]  /*3a30*/  @P4 LDG.E.128 R164, desc[UR4][R176.64] ;  /* 0x00000004b0a44981 */ /* 0x000164000c1e1d00 */
[----:B0-----:R-:W-:Y:S01]  /*3a40*/  FADD.FTZ R176, R178, R252 ;  /* 0x000000fcb2b07221 */ /* 0x001fe20000010000 */
        /* <DEDUP_REMOVED lines=8> */
[----:B------:R-:W-:Y:S01]  /*3ad0*/  SHF.L.U32 R178, R144, 0x10, RZ ;  /* 0x0000001090b27819 */ /* 0x000fe200000006ff */
[----:B------:R-:W-:Y:S06]  /*3ae0*/  BRA `(.L_x_5151) ;  /* 0x0000000000287947 */ /* 0x000fec0003800000 */
.L_x_5150:
[----:B------:R-:W0:Y:S01]  /*3af0*/  LDC.U8 R179, c[0x0][0x2a0] ;  /* 0x0000a800ffb37b82 */ /* 0x000e220000000000 */
[----:B------:R-:W-:-:S04]  /*3b00*/  ISETP.NE.U32.AND P0, PT, R191, RZ, PT ;  /* 0x000000ffbf00720c */ /* 0x000fc80003f05070 */
[----:B------:R-:W-:Y:S02]  /*3b10*/  ISETP.NE.AND.EX P0, PT, R190, RZ, PT, P0 ;  /* 0x000000ffbe00720c */ /* 0x000fe40003f05300 */
[----:B0-----:R-:W-:-:S11]  /*3b20*/  ISETP.NE.AND P1, PT, R179, RZ, PT ;  /* 0x000000ffb300720c */ /* 0x001fd60003f25270 */
[----:B------:R-:W-:Y:S01]  /*3b30*/  @P0 IMAD.U32 R179, R144, 0x10000, RZ ;  /* 0x0001000090b30824 */ /* 0x000fe200078e00ff */
[----:B------:R-:W-:-:S05]  /*3b40*/  FSEL R178, R176, RZ, !P1 ;  /* 0x000000ffb0b27208 */ /* 0x000fca0004800000 */
[----:B-----5:R-:W-:-:S04]  /*3b50*/  FFMA.FTZ R178, R0, R177, R178 ;  /* 0x000000b100b27223 */ /* 0x020fc800000100b2 */
[----:B------:R-:W-:-:S04]  /*3b60*/  FADD.FTZ R178, R2, -R178 ;  /* 0x800000b202b27221 */ /* 0x000fc80000010000 */
[----:B------:R-:W-:-:S04]  /*3b70*/  FMUL.FTZ R178, R196, R178 ;  /* 0x000000b2c4b27220 */ /* 0x000fc80000410000 */
[----:B------:R-:W-:-:S07]  /*3b80*/  @P0 FADD.FTZ R178, R178, R179 ;  /* 0x000000b3b2b20221 */ /* 0x000fce0000010000 */
.L_x_5151:
[----:B------:R-:W-:Y:S05]  /*3b90*/  BSYNC B0 ;  /* 0x0000000000007941 */ /* 0x000fea0003800000 */
.L_x_5149:
[----:B------:R-:W-:Y:S01]  /*3ba0*/  ISETP.NE.U32.AND P1, PT, RZ, UR14, PT ;  /* 0x0000000eff007c0c */ /* 0x000fe2000bf25070 */
[----:B------:R-:W-:Y:S03]  /*3bb0*/  BSSY B0, `(.L_x_5152) ;  /* 0x0000012000007945 */ /* 0x000fe60003800000 */
[----:B------:R-:W-:-:S13]  /*3bc0*/  ISETP.NE.AND.EX P1, PT, RZ, UR15, PT, P1 ;  /* 0x0000000fff007c0c */ /* 0x000fda000bf25310 */
[----:B------:R-:W-:-:S04]  /*3bd0*/  @P1 F2FP.BF16.F32.PACK_AB R179, RZ, R178 ;  /* 0x000000b2ffb3123e */ /* 0x000fc800000010ff */
[----:B------:R-:W-:Y:S01]  /*3be0*/  @P1 PRMT R168, R179, 0x7610, R168 ;  /* 0x00007610b3a81816 */ /* 0x000fe200000000a8 */
[----:B------:R-:W-:Y:S06]  /*3bf0*/  @!P4 BRA `(.L_x_5153) ;  /* 0x000000000034c947 */ /* 0x000fec0003800000 */
[----:B------:R-:W2:Y:S04]  /*3c00*/  LDL.LU R190, [R1+0x1c] ;  /* 0x00001c0001be7983 */ /* 0x000ea80000300800 */
[----:B------:R-:W3:Y:S01]  /*3c10*/  LDL R191, [R1+0xc0] ;  /* 0x0000c00001bf7983 */ /* 0x000ee20000100800 */
[----:B------:R-:W-:Y:S01]  /*3c20*/  FMUL.FTZ R178, R178, UR17 ;  /* 0x00000011b2b27c20 */ /* 0x000fe20008410000 */
[----:B--2---:R-:W-:-:S03]  /*3c30*/  LOP3.LUT P6, RZ, R190, 0xff, RZ, 0xc0, !PT ;  /* 0x000000ffbeff7812 */ /* 0x004fc600078cc0ff */
[----:B------:R-:W-:Y:S01]  /*3c40*/  FMUL.FTZ R190, R178, UR16 ;  /* 0x00000010b2be7c20 */ /* 0x000fe20008410000 */
[----:B------:R-:W-:-:S09]  /*3c50*/  MOV R178, RZ ;  /* 0x000000ff00b27202 */ /* 0x000fd20000000f00 */
[----:B-----5:R-:W-:-:S05]  /*3c60*/  @P6 SHF.L.U32 R179, R164, 0x10, RZ ;  /* 0x00000010a4b36819 */ /* 0x020fca00000006ff */
[----:B------:R-:W-:-:S04]  /*3c70*/  @P6 FMUL.FTZ R178, R190, R179 ;  /* 0x000000b3beb26220 */ /* 0x000fc80000410000 */
[----:B------:R-:W-:Y:S01]  /*3c80*/  FADD.FTZ R24, R24, R178 ;  /* 0x000000b218187221 */ /* 0x000fe20000010000 */
[----:B---3--:R-:W-:-:S05]  /*3c90*/  FMUL.FTZ R178, R191, R190 ;  /* 0x000000bebfb27220 */ /* 0x008fca0000410000 */
[----:B------:R-:W-:-:S04]  /*3ca0*/  FSEL R178, R178, RZ, P6 ;  /* 0x000000ffb2b27208 */ /* 0x000fc80003000000 */
[----:B------:R-:W-:-:S04]  /*3cb0*/  F2FP.BF16.F32.PACK_AB R178, RZ, R178 ;  /* 0x000000b2ffb2723e */ /* 0x000fc800000010ff */
[----:B------:R-:W-:-:S07]  /*3cc0*/  PRMT R172, R178, 0x7610, R172 ;  /* 0x00007610b2ac7816 */ /* 0x000fce00000000ac */
.L_x_5153:
[----:B------:R-:W-:Y:S05]  /*3cd0*/  BSYNC B0 ;  /* 0x0000000000007941 */ /* 0x000fea0003800000 */
.L_x_5152:
[----:B------:R-:W-:Y:S04]  /*3ce0*/  BSSY B0, `(.L_x_5154) ;  /* 0x0000012000007945 */ /* 0x000fe80003800000 */
[----:B------:R-:W-:Y:S05]  /*3cf0*/  @P3 BRA `(.L_x_5155) ;  /* 0x0000000000143947 */ /* 0x000fea0003800000 */
[----:B------:R-:W-:Y:S01]  /*3d00*/  IMAD.MOV.U32 R178, RZ, RZ, RZ ;  /* 0x000000ffffb27224 */ /* 0x000fe200078e00ff */
[----:B------:R-:W-:Y:S06]  /*3d10*/  @!P0 BRA `(.L_x_5156) ;  /* 0x0000000000388947 */ /* 0x000fec0003800000 */
[----:B------:R-:W-:-:S04]  /*3d20*/  PRMT R178, R144, 0x7632, R178 ;  /* 0x0000763290b27816 */ /* 0x000fc800000000b2 */
[----:B------:R-:W-:Y:S01]  /*3d30*/  SHF.L.U32 R178, R178, 0x10, RZ ;  /* 0x00000010b2b27819 */ /* 0x000fe200000006ff */
[----:B------:R-:W-:Y:S06]  /*3d40*/  BRA `(.L_x_5156) ;  /* 0x00000000002c7947 */ /* 0x000fec0003800000 */
.L_x_5155:
        /* <DEDUP_REMOVED lines=11> */
.L_x_5156:
[----:B------:R-:W-:Y:S05]  /*3e00*/  BSYNC B0 ;  /* 0x0000000000007941 */ /* 0x000fea0003800000 */
.L_x_5154:
[----:B------:R-:W-:Y:S01]  /*3e10*/  @P1 F2FP.BF16.F32.PACK_AB R179, RZ, R178 ;  /* 0x000000b2ffb3123e */ /* 0x000fe200000010ff */
[----:B------:R-:W-:Y:S03]  /*3e20*/  BSSY B0, `(.L_x_5157) ;  /* 0x0000010000007945 */ /* 0x000fe60003800000 */
[----:B------:R-:W-:Y:S01]  /*3e30*/  @P1 PRMT R168, R168, 0x5410, R179 ;  /* 0x00005410a8a81816 */ /* 0x000fe200000000b3 */
[----:B------:R-:W-:Y:S06]  /*3e40*/  @!P4 BRA `(.L_x_5158) ;  /* 0x000000000034c947 */ /* 0x000fec0003800000 */
[----:B------:R-:W2:Y:S01]  /*3e50*/  LDL R191, [R1+0xc4] ;  /* 0x0000c40001bf7983 */ /* 0x000ea20000100800 */
[----:B------:R-:W-:Y:S01]  /*3e60*/  LOP3.LUT P6, RZ, R198, 0xff00, RZ, 0xc0, !PT ;  /* 0x0000ff00c6ff7812 */ /* 0x000fe200078cc0ff */
[----:B------:R-:W-:-:S04]  /*3e70*/  FMUL.FTZ R178, R178, UR17 ;  /* 0x00000011b2b27c20 */ /* 0x000fc80008410000 */
[----:B------:R-:W-:Y:S01]  /*3e80*/  FMUL.FTZ R190, R178, UR16 ;  /* 0x00000010b2be7c20 */ /* 0x000fe20008410000 */
[----:B------:R-:W-:-:S07]  /*3e90*/  HFMA2.MMA R178, -RZ, RZ, 0, 0 ;  /* 0x00000000ffb27435 */ /* 0x000fce00000001ff */
[----:B-----5:R-:W-:-:S05]  /*3ea0*/  @P6 PRMT R179, R164, 0x7632, R179 ;  /* 0x00007632a4b36816 */ /* 0x020fca00000000b3 */
[----:B------:R-:W-:-:S04]  /*3eb0*/  @P6 IMAD.U32 R179, R179, 0x10000, RZ ;  /* 0x00010000b3b36824 */ /* 0x000fc800078e00ff */
[----:B------:R-:W-:-:S04]  /*3ec0*/  @P6 FMUL.FTZ R178, R190, R179 ;  /* 0x000000b3beb26220 */ /* 0x000fc80000410000 */
[----:B------:R-:W-:Y:S01]  /*3ed0*/  FADD.FTZ R25, R25, R178 ;  /* 0x000000b219197221 */ /* 0x000fe20000010000 */
[----:B--2---:R-:W-:-:S05]  /*3ee0*/  FMUL.FTZ R178, R191, R190 ;  /* 0x000000bebfb27220 */ /* 0x004fca0000410000 */
[----:B------:R-:W-:-:S04]  /*3ef0*/  FSEL R178, R178, RZ, P6 ;  /* 0x000000ffb2b27208 */ /* 0x000fc80003000000 */
[----:B------:R-:W-:-:S04]  /*3f00*/  F2FP.BF16.F32.PACK_AB R178, RZ, R178 ;  /* 0x000000b2ffb2723e */ /* 0x000fc800000010ff */
[----:B------:R-:W-:-:S07]  /*3f10*/  PRMT R172, R172, 0x5410, R178 ;  /* 0x00005410acac7816 */ /* 0x000fce00000000b2 */
.L_x_5158:
[----:B------:R-:W-:Y:S05]  /*3f20*/  BSYNC B0 ;  /* 0x0000000000007941 */ /* 0x000fea0003800000 */
.L_x_5157:
[----:B------:R-:W-:Y:S04]  /*3f30*/  BSSY B0, `(.L_x_5159) ;  /* 0x0000010000007945 */ /* 0x000fe80003800000 */
[----:B------:R-:W-:Y:S05]  /*3f40*/  @P3 BRA `(.L_x_5160) ;  /* 0x0000000000103947 */ /* 0x000fea0003800000 */
[----:B------:R-:W-:Y:S01]  /*3f50*/  MOV R178, RZ ;  /* 0x000000ff00b27202 */ /* 0x000fe20000000f00 */
[----:B------:R-:W-:Y:S06]  /*3f60*/  @!P0 BRA `(.L_x_5161) ;  /* 0x0000000000308947 */ /* 0x000fec0003800000 */
[----:B------:R-:W-:Y:S01]  /*3f70*/  IMAD.U32 R178, R145, 0x10000, RZ ;  /* 0x0001000091b27824 */ /* 0x000fe200078e00ff */
[----:B------:R-:W-:Y:S06]  /*3f80*/  BRA `(.L_x_5161) ;  /* 0x0000000000287947 */ /* 0x000fec0003800000 */
.L_x_5160:
[----:B------:R-:W2:Y:S01]  /*3f90*/  LDL R190, [R1+0x8] ;  /* 0x0000080001be7983 */ /* 0x000ea20000100800 */
        /* <DEDUP_REMOVED lines=9> */
.L_x_5161:
[----:B------:R-:W-:Y:S05]  /*4030*/  BSYNC B0 ;  /* 0x0000000000007941 */ /* 0x000fea0003800000 */
.L_x_5159:
        /* <DEDUP_REMOVED lines=9> */
[----:B-----5:R-:W-:-:S04]  /*40d0*/  @P6 IMAD.U32 R179, R165, 0x10000, RZ ;  /* 0x00010000a5b36824 */ /* 0x020fc800078e00ff */
[----:B------:R-:W-:-:S04]  /*40e0*/  @P6 FMUL.FTZ R178, R190, R179 ;  /* 0x000000b3beb26220 */ /* 0x000fc80000410000 */
[----:B------:R-:W-:Y:S01]  /*40f0*/  FADD.FTZ R26, R26, R178 ;  /* 0x000000b21a1a7221 */ /* 0x000fe20000010000 */
[----:B--2---:R-:W-:-:S05]  /*4100*/  FMUL.FTZ R178, R191, R190 ;  /* 0x000000bebfb27220 */ /* 0x004fca0000410000 */
[----:B------:R-:W-:-:S04]  /*4110*/  FSEL R178, R178, RZ, P6 ;  /* 0x000000ffb2b27208 */ /* 0x000fc80003000000 */
[----:B------:R-:W-:-:S04]  /*4120*/  F2FP.BF16.F32.PACK_AB R178, RZ, R178 ;  /* 0x000000b2ffb2723e */ /* 0x000fc800000010ff */
[----:B------:R-:W-:-:S07]  /*4130*/  PRMT R173, R178, 0x7610, R173 ;  /* 0x00007610b2ad7816 */ /* 0x000fce00000000ad */
.L_x_5163:
[----:B------:R-:W-:Y:S05]  /*4140*/  BSYNC B0 ;  /* 0x0000000000007941 */ /* 0x000fea0003800000 */
.L_x_5162:
[----:B------:R-:W-:Y:S04]  /*4150*/  BSSY B0, `(.L_x_5164) ;  /* 0x0000011000007945 */ /* 0x000fe80003800000 */
[----:B------:R-:W-:Y:S05]  /*4160*/  @P3 BRA `(.L_x_5165) ;  /* 0x0000000000143947 */ /* 0x000fea0003800000 */
[----:B------:R-:W-:Y:S01]  /*4170*/  MOV R178, RZ ;  /* 0x000000ff00b27202 */ /* 0x000fe20000000f00 */
[----:B------:R-:W-:Y:S06]  /*4180*/  @!P0 BRA `(.L_x_5166) ;  /* 0x0000000000348947 */ /* 0x000fec0003800000 */
[----:B------:R-:W-:-:S04]  /*4190*/  PRMT R178, R145, 0x7632, R178 ;  /* 0x0000763291b27816 */ /* 0x000fc800000000b2 */
[----:B------:R-:W-:Y:S01]  /*41a0*/  SHF.L.U32 R178, R178, 0x10, RZ ;  /* 0x00000010b2b27819 */ /* 0x000fe200000006ff */
[----:B------:R-:W-:Y:S06]  /*41b0*/  BRA `(.L_x_5166) ;  /* 0x0000000000287947 */ /* 0x000fec0003800000 */
.L_x_5165:
[----:B------:R-:W2:Y:S01]  /*41c0*/  LDL R190, [R1] ;  /* 0x0000000001be7983 */ /* 0x000ea20000100800 */
[----:B------:R-:W0:Y:S01]  /*41d0*/  LDC.U8 R191, c[0x0][0x2a0] ;  /* 0x0000a800ffbf7b82 */ /* 0x000e220000000000 */
[----:B------:R-:W-:-:S05]  /*41e0*/  @P0 PRMT R179, R145, 0x7632, R179 ;  /* 0x0000763291b30816 */ /* 0x000fca00000000b3 */
[----:B------:R-:W-:Y:S01]  /*41f0*/  @P0 IMAD.U32 R179, R179, 0x10000, RZ ;  /* 0x00010000b3b30824 */ /* 0x000fe200078e00ff */
[----:B0-----:R-:W-:-:S04]  /*4200*/  ISETP.NE.AND P6, PT, R191, RZ, PT ;  /* 0x000000ffbf00720c */ /* 0x001fc80003fc5270 */
[----:B------:R-:W-:-:S05]  /*4210*/  FSEL R178, R176, RZ, !P6 ;  /* 0x000000ffb0b27208 */ /* 0x000fca0007000000 */
[----:B--2---:R-:W-:-:S04]  /*4220*/  FFMA.FTZ R178, R190, R177, R178 ;  /* 0x000000b1beb27223 */ /* 0x004fc800000100b2 */
[----:B------:R-:W-:-:S04]  /*4230*/  FADD.FTZ R178, R250, -R178 ;  /* 0x800000b2fab27221 */ /* 0x000fc80000010000 */
[----:B------:R-:W-:-:S04]  /*4240*/  FMUL.FTZ R178, R196, R178 ;  /* 0x000000b2c4b27220 */ /* 0x000fc80000410000 */
[----:B------:R-:W-:-:S07]  /*4250*/  @P0 FADD.FTZ R178, R178, R179 ;  /* 0x000000b3b2b20221 */ /* 0x000fce0000010000 */
.L_x_5166:
[----:B------:R-:W-:Y:S05]  /*4260*/  BSYNC B0 ;  /* 0x0000000000007941 */ /* 0x000fea0003800000 */
.L_x_5164:
        /* <DEDUP_REMOVED lines=9> */
[----:B-----5:R-:W-:-:S04]  /*4300*/  @P6 PRMT R179, R165, 0x7632, R179 ;  /* 0x00007632a5b36816 */ /* 0x020fc800000000b3 */
[----:B------:R-:W-:-:S05]  /*4310*/  @P6 SHF.L.U32 R179, R179, 0x10, RZ ;  /* 0x00000010b3b36819 */ /* 0x000fca00000006ff */
[----:B------:R-:W-:-:S04]  /*4320*/  @P6 FMUL.FTZ R178, R190, R179 ;  /* 0x000000b3beb26220 */ /* 0x000fc80000410000 */
[----:B------:R-:W-:Y:S01]  /*4330*/  FADD.FTZ R27, R27, R178 ;  /* 0x000000b21b1b7221 */ /* 0x000fe20000010000 */
[----:B--2---:R-:W-:-:S05]  /*4340*/  FMUL.FTZ R178, R191, R190 ;  /* 0x000000bebfb27220 */ /* 0x004fca0000410000 */
[----:B------:R-:W-:-:S04]  /*4350*/  FSEL R178, R178, RZ, P6 ;  /* 0x000000ffb2b27208 */ /* 0x000fc80003000000 */
[----:B------:R-:W-:-:S04]  /*4360*/  F2FP.BF16.F32.PACK_AB R178, RZ, R178 ;  /* 0x000000b2ffb2723e */ /* 0x000fc800000010ff */
[----:B------:R-:W-:-:S07]  /*4370*/  PRMT R173, R173, 0x5410, R178 ;  /* 0x00005410adad7816 */ /* 0x000fce00000000b2 */
.L_x_5168:
[----:B------:R-:W-:Y:S05]  /*4380*/  BSYNC B0 ;  /* 0x0000000000007941 */ /* 0x000fea0003800000 */
.L_x_5167:
[----:B------:R-:W-:Y:S04]  /*4390*/  BSSY B0, `(.L_x_5169) ;  /* 0x000000e000007945 */ /* 0x000fe80003800000 */
[----:B------:R-:W-:Y:S05]  /*43a0*/  @P3 BRA `(.L_x_5170) ;  /* 0x0000000000103947 */ /* 0x000fea0003800000 */
[----:B------:R-:W-:Y:S01]  /*43b0*/  IMAD.MOV.U32 R178, RZ, RZ, RZ ;  /* 0x000000ffffb27224 */ /* 0x000fe200078e00ff */
[----:B------:R-:W-:Y:S06]  /*43c0*/  @!P0 BRA `(.L_x_5171) ;  /* 0x0000000000288947 */ /* 0x000fec0003800000 */
[----:B------:R-:W-:Y:S01]  /*43d0*/  SHF.L.U32 R178, R146, 0x10, RZ ;  /* 0x0000001092b27819 */ /* 0x000fe200000006ff */
[----:B------:R-:W-:Y:S06]  /*43e0*/  BRA `(.L_x_5171) ;  /* 0x0000000000207947 */ /* 0x000fec0003800000 */
.L_x_5170:
        /* <DEDUP_REMOVED lines=8> */
.L_x_5171:
[----:B------:R-:W-:Y:S05]  /*4470*/  BSYNC B0 ;  /* 0x0000000000007941 */ /* 0x000fea0003800000 */
.L_x_5169:
        /* <DEDUP_REMOVED lines=8> */
[----:B------:R-:W-:-:S07]  /*4500*/  IMAD.MOV.U32 R178, RZ, RZ, RZ ;  /* 0x000000ffffb27224 */ /* 0x000fce00078e00ff */
[----:B-----5:R-:W-:-:S05]  /*4510*/  @P6 SHF.L.U32 R179, R166, 0x10, RZ ;  /* 0x00000010a6b36819 */ /* 0x020fca00000006ff */
[----:B------:R-:W-:-:S04]  /*4520*/  @P6 FMUL.FTZ R178, R190, R179 ;  /* 0x000000b3beb26220 */ /* 0x000fc80000410000 */
[----:B------:R-:W-:Y:S01]  /*4530*/  FADD.FTZ R28, R28, R178 ;  /* 0x000000b21c1c7221 */ /* 0x000fe20000010000 */
[----:B--2---:R-:W-:-:S05]  /*4540*/  FMUL.FTZ R178, R191, R190 ;  /* 0x000000bebfb27220 */ /* 0x004fca0000410000 */
[----:B------:R-:W-:-:S04]  /*4550*/  FSEL R178, R178, RZ, P6 ;  /* 0x000000ffb2b27208 */ /* 0x000fc80003000000 */
[----:B------:R-:W-:-:S04]  /*4560*/  F2FP.BF16.F32.PACK_AB R178, RZ, R178 ;  /* 0x000000b2ffb2723e */ /* 0x000fc800000010ff */
[----:B------:R-:W-:-:S07]  /*4570*/  PRMT R174, R178, 0x7610, R174 ;  /* 0x00007610b2ae7816 */ /* 0x000fce00000000ae */
.L_x_5173:
[----:B------:R-:W-:Y:S05]  /*4580*/  BSYNC B0 ;  /* 0x0000000000007941 */ /* 0x000fea0003800000 */
.L_x_5172:
[----:B------:R-:W-:Y:S04]  /*4590*/  BSSY B0, `(.L_x_5174) ;  /* 0x0000010000007945 */ /* 0x000fe80003800000 */
[----:B------:R-:W-:Y:S05]  /*45a0*/  @P3 BRA `(.L_x_5175) ;  /* 0x0000000000143947 */ /* 0x000fea0003800000 */
[----:B------:R-:W-:Y:S01]  /*45b0*/  MOV R178, RZ ;  /* 0x000000ff00b27202 */ /* 0x000fe20000000f00 */
[----:B------:R-:W-:Y:S06]  /*45c0*/  @!P0 BRA `(.L_x_5176) ;  /* 0x0000000000308947 */ /* 0x000fec0003800000 */
[----:B------:R-:W-:-:S05]  /*45d0*/  PRMT R178, R146, 0x7632, R178 ;  /* 0x0000763292b27816 */ /* 0x000fca00000000b2 */
[----:B------:R-:W-:Y:S01]  /*45e0*/  IMAD.U32 R178, R178, 0x10000, RZ ;  /* 0x00010000b2b27824 */ /* 0x000fe200078e00ff */
[----:B------:R-:W-:Y:S06]  /*45f0*/  BRA `(.L_x_5176) ;  /* 0x0000000000247947 */ /* 0x000fec0003800000 */
.L_x_5175:
        /* <DEDUP_REMOVED lines=9> */
.L_x_5176:
[----:B------:R-:W-:Y:S05]  /*4690*/  BSYNC B0 ;  /* 0x0000000000007941 */ /* 0x000fea0003800000 */
.L_x_5174:
        /* <DEDUP_REMOVED lines=17> */
.L_x_5178:
[----:B------:R-:W-:Y:S05]  /*47b0*/  BSYNC B0 ;  /* 0x0000000000007941 */ /* 0x000fea0003800000 */
.L_x_5177:
[----:B------:R-:W-:Y:S04]  /*47c0*/  BSSY B0, `(.L_x_5179) ;  /* 0x000000e000007945 */ /* 0x000fe80003800000 */
[----:B------:R-:W-:Y:S05]  /*47d0*/  @P3 BRA `(.L_x_5180) ;  /* 0x0000000000103947 */ /* 0x000fea0003800000 */
[----:B------:R-:W-:Y:S01]  /*47e0*/  HFMA2.MMA R178, -RZ, RZ, 0, 0 ;  /* 0x00000000ffb27435 */ /* 0x000fe200000001ff */
[----:B------:R-:W-:Y:S10]  /*47f0*/  @!P0 BRA `(.L_x_5181) ;  /* 0x0000000000288947 */ /* 0x000ff40003800000 */
[----:B------:R-:W-:Y:S01]  /*4800*/  SHF.L.U32 R178, R147, 0x10, RZ ;  /* 0x0000001093b27819 */ /* 0x000fe200000006ff */
[----:B------:R-:W-:Y:S06]  /*4810*/  BRA `(.L_x_5181) ;  /* 0x0000000000207947 */ /* 0x000fec0003800000 */
.L_x_5180:
        /* <DEDUP_REMOVED lines=8> */
.L_x_5181:
[----:B------:R-:W-:Y:S05]  /*48a0*/  BSYNC B0 ;  /* 0x0000000000007941 */ /* 0x000fea0003800000 */
.L_x_5179:
        /* <DEDUP_REMOVED lines=8> */
[----:B------:R-:W-:-:S07]  /*4930*/  MOV R178, RZ ;  /* 0x000000ff00b27202 */ /* 0x000fce0000000f00 */
[----:B-----5:R-:W-:-:S05]  /*4940*/  @P6 SHF.L.U32 R179, R167, 0x10, RZ ;  /* 0x00000010a7b36819 */ /* 0x020fca00000006ff */
[----:B------:R-:W-:-:S04]  /*4950*/  @P6 FMUL.FTZ R178, R190, R179 ;  /* 0x000000b3beb26220 */ /* 0x000fc80000410000 */
[----:B------:R-:W-:Y:S01]  /*4960*/  FADD.FTZ R30, R30, R178 ;  /* 0x000000b21e1e7221 */ /* 0x000fe20000010000 */
[----:B--2---:R-:W-:-:S05]  /*4970*/  FMUL.FTZ R178, R191, R190 ;  /* 0x000000bebfb27220 */ /* 0x004fca0000410000 */
[----:B------:R-:W-:-:S04]  /*4980*/  FSEL R178, R178, RZ, P6 ;  /* 0x000000ffb2b27208 */ /* 0x000fc80003000000 */
[----:B------:R-:W-:-:S04]  /*4990*/  F2FP.BF16.F32.PACK_AB R178, RZ, R178 ;  /* 0x000000b2ffb2723e */ /* 0x000fc800000010ff */
[----:B------:R-:W-:-:S07]  /*49a0*/  PRMT R175, R178, 0x7610, R175 ;  /* 0x00007610b2af7816 */ /* 0x000fce00000000af */
.L_x_5183:
[----:B------:R-:W-:Y:S05]  /*49b0*/  BSYNC B0 ;  /* 0x0000000000007941 */ /* 0x000fea0003800000 */
.L_x_5182:
[----:B------:R-:W-:Y:S04]  /*49c0*/  BSSY B0, `(.L_x_5184) ;  /* 0x0000010000007945 */ /* 0x000fe80003800000 */
[----:B------:R-:W-:Y:S05]  /*49d0*/  @P3 BRA `(.L_x_5185) ;  /* 0x0000000000143947 */ /* 0x000fea0003800000 */
[----:B------:R-:W-:Y:S01]  /*49e0*/  IMAD.MOV.U32 R178, RZ, RZ, RZ ;  /* 0x000000ffffb27224 */ /* 0x000fe200078e00ff */
[----:B------:R-:W-:Y:S06]  /*49f0*/  @!P0 BRA `(.L_x_5186) ;  /* 0x0000000000308947 */ /* 0x000fec0003800000 */
[----:B------:R-:W-:-:S04]  /*4a00*/  PRMT R178, R147, 0x7632, R178 ;  /* 0x0000763293b27816 */ /* 0x000fc800000000b2 */
[----:B------:R-:W-:Y:S01]  /*4a10*/  SHF.L.U32 R178, R178, 0x10, RZ ;  /* 0x00000010b2b27819 */ /* 0x000fe200000006ff */
[----:B------:R-:W-:Y:S06]  /*4a20*/  BRA `(.L_x_5186) ;  /* 0x0000000000247947 */ /* 0x000fec0003800000 */
.L_x_5185:
        /* <DEDUP_REMOVED lines=9> */
.L_x_5186:
[----:B------:R-:W-:Y:S05]  /*4ac0*/  BSYNC B0 ;  /* 0x0000000000007941 */ /* 0x000fea0003800000 */
.L_x_5184:
[----:B------:R-:W-:Y:S01]  /*4ad0*/  @P1 F2FP.BF16.F32.PACK_AB R179, RZ, R178 ;  /* 0x000000b2ffb3123e */ /* 0x000fe200000010ff */
[----:B------:R-:W-:Y:S03]  /*4ae0*/  BSSY B0, `(.L_x_5187) ;  /* 0x0000010000007945 */ /* 0x000fe60003800000 */
[----:B------:R-:W-:Y:S01]  /*4af0*/  @P1 PRMT R171, R171, 0x5410, R179 ;  /* 0x00005410abab1816 */ /* 0x000fe200000000b3 */
[----:B------:R-:W-:Y:S06]  /*4b00*/  @!P4 BRA `(.L_x_5188) ;  /* 0x000000000034c947 */ /* 0x000fec0003800000 */
[----:B------:R-:W2:Y:S01]  /*4b10*/  LDL R191, [R1+0xbc] ;  /* 0x0000bc0001bf7983 */ /* 0x000ea20000100800 */
[----:B------:R-:W-:Y:S01]  /*4b20*/  LOP3.LUT P6, RZ, R199, 0xff000000, RZ, 0xc0, !PT ;  /* 0xff000000c7ff7812 */ /* 0x000fe200078cc0ff */
[----:B------:R-:W-:Y:S01]  /*4b30*/  FMUL.FTZ R178, R178, UR17 ;  /* 0x00000011b2b27c20 */ /* 0x000fe20008410000 */
[----:B------:R-:W-:-:S03]  /*4b40*/  HFMA2.MMA R190, -RZ, RZ, 0, 0 ;  /* 0x00000000ffbe7435 */ /* 0x000fc600000001ff */
[----:B------:R-:W-:-:S08]  /*4b50*/  FMUL.FTZ R178, R178, UR16 ;  /* 0x00000010b2b27c20 */ /* 0x000fd00008410000 */
        /* <DEDUP_REMOVED lines=8> */
.L_x_5188:
[----:B------:R-:W-:Y:S05]  /*4be0*/  BSYNC B0 ;  /* 0x0000000000007941 */ /* 0x000fea0003800000 */
.L_x_5187:
        /* <DEDUP_REMOVED lines=8> */
[----:B-----5:R-:W1:Y:S01]  /*4c70*/  LDC.64 R166, c[0x0][0x220] ;  /* 0x00008800ffa67b82 */ /* 0x020e620000000a00 */
[----:B------:R-:W-:-:S05]  /*4c80*/  IADD3 R164, R246, 0x80, RZ ;  /* 0x00000080f6a47810 */ /* 0x000fca0007ffe0ff */
[----:B-1----:R-:W-:-:S06]  /*4c90*/  IMAD.WIDE.U32 R164, R164, 0x10, R166 ;  /* 0x00000010a4a47825 */ /* 0x002fcc00078e00a6 */
[----:B------:R-:W5:Y:S02]  /*4ca0*/  LDG.E.128 R164, desc[UR4][R164.64] ;  /* 0x00000004a4a47981 */ /* 0x000f64000c1e1d00 */
.L_x_5190:
[----:B------:R-:W-:Y:S05]  /*4cb0*/  BSYNC B0 ;  /* 0x0000000000007941 */ /* 0x000fea0003800000 */
.L_x_5189:
[----:B------:R-:W-:Y:S04]  /*4cc0*/  BSSY B0, `(.L_x_5191) ;  /* 0x000000e000007945 */ /* 0x000fe80003800000 */
[----:B------:R-:W-:Y:S05]  /*4cd0*/  @P3 BRA `(.L_x_5192) ;  /* 0x0000000000103947 */ /* 0x000fea0003800000 */
[----:B0-----:R-:W-:Y:S01]  /*4ce0*/  IMAD.MOV.U32 R179, RZ, RZ, RZ ;  /* 0x000000ffffb37224 */ /* 0x001fe200078e00ff */
[----:B------:R-:W-:Y:S06]  /*4cf0*/  @!P0 BRA `(.L_x_5193) ;  /* 0x0000000000288947 */ /* 0x000fec0003800000 */
[----:B------:R-:W-:Y:S01]  /*4d00*/  SHF.L.U32 R179, R148, 0x10, RZ ;  /* 0x0000001094b37819 */ /* 0x000fe200000006ff */
[----:B------:R-:W-:Y:S06]  /*4d10*/  BRA `(.L_x_5193) ;  /* 0x0000000000207947 */ /* 0x000fec0003800000 */
.L_x_5192:
        /* <DEDUP_REMOVED lines=8> */
.L_x_5193:
[----:B------:R-:W-:Y:S05]  /*4da0*/  BSYNC B0 ;  /* 0x0000000000007941 */ /* 0x000fea0003800000 */
.L_x_5191:
[----:B------:R-:W-:Y:S01]  /*4db0*/  @P1 F2FP.BF16.F32.PACK_AB R178, RZ, R179 ;  /* 0x000000b3ffb2123e */ /* 0x000fe200000010ff */
[----:B------:R-:W-:Y:S03]  /*4dc0*/  BSSY B0, `(.L_x_5194) ;  /* 0x0000010000007945 */ /* 0x000fe60003800000 */
[----:B------:R-:W-:Y:S01]  /*4dd0*/  @P1 PRMT R168, R178, 0x7610, R168 ;  /* 0x00007610b2a81816 */ /* 0x000fe200000000a8 */
[----:B------:R-:W-:Y:S06]  /*4de0*/  @!P4 BRA `(.L_x_5195) ;  /* 0x000000000034c947 */ /* 0x000fec0003800000 */
[----:B------:R-:W2:Y:S04]  /*4df0*/  LDL.LU R190, [R1+0x20] ;  /* 0x0000200001be7983 */ /* 0x000ea80000300800 */
[----:B------:R-:W3:Y:S01]  /*4e00*/  LDL R191, [R1+0xa0] ;  /* 0x0000a00001bf7983 */ /* 0x000ee20000100800 */
[----:B------:R-:W-:Y:S01]  /*4e10*/  FMUL.FTZ R178, R179, UR17 ;  /* 0x00000011b3b27c20 */ /* 0x000fe20008410000 */
[----:B------:R-:W-:-:S03]  /*4e20*/  IMAD.MOV.U32 R179, RZ, RZ, RZ ;  /* 0x000000ffffb37224 */ /* 0x000fc600078e00ff */
[----:B------:R-:W-:Y:S01]  /*4e30*/  FMUL.FTZ R178, R178, UR16 ;  /* 0x00000010b2b27c20 */ /* 0x000fe20008410000 */
[----:B--2---:R-:W-:-:S13]  /*4e40*/  LOP3.LUT P6, RZ, R190, 0xff, RZ, 0xc0, !PT ;  /* 0x000000ffbeff7812 */ /* 0x004fda00078cc0ff */
[----:B-----5:R-:W-:-:S05]  /*4e50*/  @P6 SHF.L.U32 R190, R164, 0x10, RZ ;  /* 0x00000010a4be6819 */ /* 0x020fca00000006ff */
[-C--:B------:R-:W-:Y:S01]  /*4e60*/  @P6 FMUL.FTZ R179, R190, R178.reuse ;  /* 0x000000b2beb36220 */ /* 0x080fe20000410000 */
[----:B---3--:R-:W-:-:S03]  /*4e70*/  FMUL.FTZ R178, R191, R178 ;  /* 0x000000b2bfb27220 */ /* 0x008fc60000410000 */
[----:B------:R-:W-:Y:S02]  /*4e80*/  FADD.FTZ R32, R32, R179 ;  /* 0x000000b320207221 */ /* 0x000fe40000010000 */
[----:B------:R-:W-:-:S04]  /*4e90*/  FSEL R178, R178, RZ, P6 ;  /* 0x000000ffb2b27208 */ /* 0x000fc80003000000 */
[----:B------:R-:W-:-:S04]  /*4ea0*/  F2FP.BF16.F32.PACK_AB R178, RZ, R178 ;  /* 0x000000b2ffb2723e */ /* 0x000fc800000010ff */
[----:B------:R-:W-:-:S07]  /*4eb0*/  PRMT R172, R178, 0x7610, R172 ;  /* 0x00007610b2ac7816 */ /* 0x000fce00000000ac */
.L_x_5195:
[----:B------:R-:W-:Y:S05]  /*4ec0*/  BSYNC B0 ;  /* 0x0000000000007941 */ /* 0x000fea0003800000 */
.L_x_5194:
[----:B------:R-:W-:Y:S04]  /*4ed0*/  BSSY B0, `(.L_x_5196) ;  /* 0x0000010000007945 */ /* 0x000fe80003800000 */
[----:B------:R-:W-:Y:S05]  /*4ee0*/  @P3 BRA `(.L_x_5197) ;  /* 0x0000000000143947 */ /* 0x000fea0003800000 */
[----:B------:R-:W-:Y:S01]  /*4ef0*/  MOV R179, RZ ;  /* 0x000000ff00b37202 */ /* 0x000fe20000000f00 */
[----:B------:R-:W-:Y:S06]  /*4f00*/  @!P0 BRA `(.L_x_5198) ;  /* 0x0000000000308947 */ /* 0x000fec0003800000 */
[----:B------:R-:W-:-:S05]  /*4f10*/  PRMT R179, R148, 0x7632, R179 ;  /* 0x0000763294b37816 */ /* 0x000fca00000000b3 */
[----:B------:R-:W-:Y:S01]  /*4f20*/  IMAD.U32 R179, R179, 0x10000, RZ ;  /* 0x00010000b3b37824 */ /* 0x000fe200078e00ff */
[----:B------:R-:W-:Y:S06]  /*4f30*/  BRA `(.L_x_5198) ;  /* 0x0000000000247947 */ /* 0x000fec0003800000 */
.L_x_5197:
        /* <DEDUP_REMOVED lines=9> */
.L_x_5198:
[----:B------:R-:W-:Y:S05]  /*4fd0*/  BSYNC B0 ;  /* 0x0000000000007941 */ /* 0x000fea0003800000 */
.L_x_5196:
[----:B------:R-:W-:Y:S01]  /*4fe0*/  @P1 F2FP.BF16.F32.PACK_AB R178, RZ, R179 ;  /* 0x000000b3ffb2123e */ /* 0x000fe200000010ff */
[----:B------:R-:W-:Y:S03]  /*4ff0*/  BSSY B0, `(.L_x_5199) ;  /* 0x0000010000007945 */ /* 0x000fe60003800000 */
[----:B------:R-:W-:Y:S01]  /*5000*/  @P1 PRMT R168, R168, 0x5410, R178 ;  /* 0x00005410a8a81816 */ /* 0x000fe200000000b2 */
[----:B------:R-:W-:Y:S06]  /*5010*/  @!P4 BRA `(.L_x_5200) ;  /* 0x000000000034c947 */ /* 0x000fec0003800000 */
[----:B------:R-:W2:Y:S01]  /*5020*/  LDL R191, [R1+0xa4] ;  /* 0x0000a40001bf7983 */ /* 0x000ea20000100800 */
[----:B------:R-:W-:Y:S01]  /*5030*/  LOP3.LUT P6, RZ, R200, 0xff00, RZ, 0xc0, !PT ;  /* 0x0000ff00c8ff7812 */ /* 0x000fe200078cc0ff */
[----:B------:R-:W-:Y:S01]  /*5040*/  FMUL.FTZ R178, R179, UR17 ;  /* 0x00000011b3b27c20 */ /* 0x000fe20008410000 */
[----:B------:R-:W-:-:S03]  /*5050*/  IMAD.MOV.U32 R190, RZ, RZ, RZ ;  /* 0x000000ffffbe7224 */ /* 0x000fc600078e00ff */
[----:B------:R-:W-:-:S08]  /*5060*/  FMUL.FTZ R178, R178, UR16 ;  /* 0x00000010b2b27c20 */ /* 0x000fd00008410000 */
        /* <DEDUP_REMOVED lines=8> */
.L_x_5200:
[----:B------:R-:W-:Y:S05]  /*50f0*/  BSYNC B0 ;  /* 0x0000000000007941 */ /* 0x000fea0003800000 */
.L_x_5199:
[----:B------:R-:W-:Y:S04]  /*5100*/  BSSY B0, `(.L_x_5201) ;  /* 0x000000e000007945 */ /* 0x000fe80003800000 */
[----:B------:R-:W-:Y:S05]  /*5110*/  @P3 BRA `(.L_x_5202) ;  /* 0x0000000000103947 */ /* 0x000fea0003800000 */
[----:B------:R-:W-:Y:S01]  /*5120*/  HFMA2.MMA R179, -RZ, RZ, 0, 0 ;  /* 0x00000000ffb37435 */ /* 0x000fe200000001ff */
[----:B------:R-:W-:Y:S10]  /*5130*/  @!P0 BRA `(.L_x_5203) ;  /* 0x0000000000288947 */ /* 0x000ff40003800000 */
[----:B------:R-:W-:Y:S01]  /*5140*/  SHF.L.U32 R179, R149, 0x10, RZ ;  /* 0x0000001095b37819 */ /* 0x000fe200000006ff */
[----:B------:R-:W-:Y:S06]  /*5150*/  BRA `(.L_x_5203) ;  /* 0x0000000000207947 */ /* 0x000fec0003800000 */
.L_x_5202:
        /* <DEDUP_REMOVED lines=8> */
.L_x_5203:
[----:B------:R-:W-:Y:S05]  /*51e0*/  BSYNC B0 ;  /* 0x0000000000007941 */ /* 0x000fea0003800000 */
.L_x_5201:
[----:B------:R-:W-:Y:S01]  /*51f0*/  @P1 F2FP.BF16.F32.PACK_AB R178, RZ, R179 ;  /* 0x000000b3ffb2123e */ /* 0x000fe200000010ff */
[----:B------:R-:W-:Y:S03]  /*5200*/  BSSY B0, `(.L_x_5204) ;  /* 0x000000f000007945 */ /* 0x000fe60003800000 */
[----:B------:R-:W-:Y:S01]  /*5210*/  @P1 PRMT R169, R178, 0x7610, R169 ;  /* 0x00007610b2a91816 */ /* 0x000fe200000000a9 */
[----:B------:R-:W-:Y:S06]  /*5220*/  @!P4 BRA `(.L_x_5205) ;  /* 0x000000000030c947 */ /* 0x000fec0003800000 */
[----:B------:R-:W2:Y:S01]  /*5230*/  LDL R191, [R1+0xa8] ;  /* 0x0000a80001bf7983 */ /* 0x000ea20000100800 */
[----:B------:R-:W-:Y:S01]  /*5240*/  LOP3.LUT P6, RZ, R200, 0xff0000, RZ, 0xc0, !PT ;  /* 0x00ff0000c8ff7812 */ /* 0x000fe200078cc0ff */
[----:B------:R-:W-:Y:S01]  /*5250*/  FMUL.FTZ R178, R179, UR17 ;  /* 0x00000011b3b27c20 */ /* 0x000fe20008410000 */
[----:B------:R-:W-:-:S03]  /*5260*/  MOV R179, RZ ;  /* 0x000000ff00b37202 */ /* 0x000fc60000000f00 */
[----:B------:R-:W-:-:S08]  /*5270*/  FMUL.FTZ R178, R178, UR16 ;  /* 0x00000010b2b27c20 */ /* 0x000fd00008410000 */
[----:B-----5:R-:W-:-:S05]  /*5280*/  @P6 SHF.L.U32 R190, R165, 0x10, RZ ;  /* 0x00000010a5be6819 */ /* 0x020fca00000006ff */
[----:B------:R-:W-:-:S04]  /*5290*/  @P6 FMUL.FTZ R179, R190, R178 ;  /* 0x000000b2beb36220 */ /* 0x000fc80000410000 */
[----:B------:R-:W-:Y:S01]  /*52a0*/  FADD.FTZ R34, R34, R179 ;  /* 0x000000b322227221 */ /* 0x000fe20000010000 */
[----:B--2---:R-:W-:-:S05]  /*52b0*/  FMUL.FTZ R178, R191, R178 ;  /* 0x000000b2bfb27220 */ /* 0x004fca0000410000 */
[----:B------:R-:W-:-:S04]  /*52c0*/  FSEL R178, R178, RZ, P6 ;  /* 0x000000ffb2b27208 */ /* 0x000fc80003000000 */
[----:B------:R-:W-:-:S04]  /*52d0*/  F2FP.BF16.F32.PACK_AB R178, RZ, R178 ;  /* 0x000000b2ffb2723e */ /* 0x000fc800000010ff */
[----:B------:R-:W-:-:S07]  /*52e0*/  PRMT R173, R178, 0x7610, R173 ;  /* 0x00007610b2ad7816 */ /* 0x000fce00000000ad */
.L_x_5205:
[----:B------:R-:W-:Y:S05]  /*52f0*/  BSYNC B0 ;  /* 0x0000000000007941 */ /* 0x000fea0003800000 */
.L_x_5204:
[----:B------:R-:W-:Y:S04]  /*5300*/  BSSY B0, `(.L_x_5206) ;  /* 0x0000010000007945 */ /* 0x000fe80003800000 */
[----:B------:R-:W-:Y:S05]  /*5310*/  @P3 BRA `(.L_x_5207) ;  /* 0x0000000000143947 */ /* 0x000fea0003800000 */
[----:B------:R-:W-:Y:S01]  /*5320*/  IMAD.MOV.U32 R179, RZ, RZ, RZ ;  /* 0x000000ffffb37224 */ /* 0x000fe200078e00ff */
[----:B------:R-:W-:Y:S06]  /*5330*/  @!P0 BRA `(.L_x_5208) ;  /* 0x0000000000308947 */ /* 0x000fec0003800000 */
[----:B------:R-:W-:-:S04]  /*5340*/  PRMT R179, R149, 0x7632, R179 ;  /* 0x0000763295b37816 */ /* 0x000fc800000000b3 */
[----:B------:R-:W-:Y:S01]  /*5350*/  SHF.L.U32 R179, R179, 0x10, RZ ;  /* 0x00000010b3b37819 */ /* 0x000fe200000006ff */
[----:B------:R-:W-:Y:S06]  /*5360*/  BRA `(.L_x_5208) ;  /* 0x0000000000247947 */ /* 0x000fec0003800000 */
.L_x_5207:
        /* <DEDUP_REMOVED lines=9> */
.L_x_5208:
[----:B------:R-:W-:Y:S05]  /*5400*/  BSYNC B0 ;  /* 0x0000000000007941 */ /* 0x000fea0003800000 */
.L_x_5206:
        /* <DEDUP_REMOVED lines=17> */
.L_x_5210:
[----:B------:R-:W-:Y:S05]  /*5520*/  BSYNC B0 ;  /* 0x0000000000007941 */ /* 0x000fea0003800000 */
.L_x_5209:
[----:B------:R-:W-:Y:S04]  /*5530*/  BSSY B0, `(.L_x_5211) ;  /* 0x000000e000007945 */ /* 0x000fe80003800000 */
[----:B------:R-:W-:Y:S05]  /*5540*/  @P3 BRA `(.L_x_5212) ;  /* 0x0000000000103947 */ /* 0x000fea0003800000 */
[----:B------:R-:W-:Y:S01]  /*5550*/  MOV R179, RZ ;  /* 0x000000ff00b37202 */ /* 0x000fe20000000f00 */
[----:B------:R-:W-:Y:S06]  /*5560*/  @!P0 BRA `(.L_x_5213) ;  /* 0x0000000000288947 */ /* 0x000fec0003800000 */
[----:B------:R-:W-:Y:S01]  /*5570*/  IMAD.U32 R179, R150, 0x10000, RZ ;  /* 0x0001000096b37824 */ /* 0x000fe200078e00ff */
[----:B------:R-:W-:Y:S06]  /*5580*/  BRA `(.L_x_5213) ;  /* 0x0000000000207947 */ /* 0x000fec0003800000 */
.L_x_5212:
        /* <DEDUP_REMOVED lines=8> */
.L_x_5213:
[----:B------:R-:W-:Y:S05]  /*5610*/  BSYNC B0 ;  /* 0x0000000000007941 */ /* 0x000fea0003800000 */
.L_x_5211:
        /* <DEDUP_REMOVED lines=9> */
[----:B-----5:R-:W-:-:S04]  /*56b0*/  @P6 IMAD.U32 R190, R166, 0x10000, RZ ;  /* 0x00010000a6be6824 */ /* 0x020fc800078e00ff */
[----:B------:R-:W-:-:S04]  /*56c0*/  @P6 FMUL.FTZ R179, R190, R178 ;  /* 0x000000b2beb36220 */ /* 0x000fc80000410000 */
[----:B------:R-:W-:Y:S01]  /*56d0*/  FADD.FTZ R36, R36, R179 ;  /* 0x000000b324247221 */ /* 0x000fe20000010000 */
[----:B--2---:R-:W-:-:S05]  /*56e0*/  FMUL.FTZ R178, R191, R178 ;  /* 0x000000b2bfb27220 */ /* 0x004fca0000410000 */
[----:B------:R-:W-:-:S04]  /*56f0*/  FSEL R178, R178, RZ, P6 ;  /* 0x000000ffb2b27208 */ /* 0x000fc80003000000 */
[----:B------:R-:W-:-:S04]  /*5700*/  F2FP.BF16.F32.PACK_AB R178, RZ, R178 ;  /* 0x000000b2ffb2723e */ /* 0x000fc800000010ff */
[----:B------:R-:W-:-:S07]  /*5710*/  PRMT R174, R178, 0x7610, R174 ;  /* 0x00007610b2ae7816 */ /* 0x000fce00000000ae */
.L_x_5215:
[----:B------:R-:W-:Y:S05]  /*5720*/  BSYNC B0 ;  /* 0x0000000000007941 */ /* 0x000fea0003800000 */
.L_x_5214:
[----:B------:R-:W-:Y:S04]  /*5730*/  BSSY B0, `(.L_x_5216) ;  /* 0x0000010000007945 */ /* 0x000fe80003800000 */
[----:B------:R-:W-:Y:S05]  /*5740*/  @P3 BRA `(.L_x_5217) ;  /* 0x0000000000143947 */ /* 0x000fea0003800000 */
[----:B------:R-:W-:Y:S01]  /*5750*/  MOV R179, RZ ;  /* 0x000000ff00b37202 */ /* 0x000fe20000000f00 */
[----:B------:R-:W-:Y:S06]  /*5760*/  @!P0 BRA `(.L_x_5218) ;  /* 0x0000000000308947 */ /* 0x000fec0003800000 */
[----:B------:R-:W-:-:S04]  /*5770*/  PRMT R179, R150, 0x7632, R179 ;  /* 0x0000763296b37816 */ /* 0x000fc800000000b3 */
[----:B------:R-:W-:Y:S01]  /*5780*/  SHF.L.U32 R179, R179, 0x10, RZ ;  /* 0x00000010b3b37819 */ /* 0x000fe200000006ff */
[----:B------:R-:W-:Y:S06]  /*5790*/  BRA `(.L_x_5218) ;  /* 0x0000000000247947 */ /* 0x000fec0003800000 */
.L_x_5217:
        /* <DEDUP_REMOVED lines=9> */
.L_x_5218:
[----:B------:R-:W-:Y:S05]  /*5830*/  BSYNC B0 ;  /* 0x0000000000007941 */ /* 0x000fea0003800000 */
.L_x_5216:
        /* <DEDUP_REMOVED lines=17> */
.L_x_5220:
[----:B------:R-:W-:Y:S05]  /*5950*/  BSYNC B0 ;  /* 0x0000000000007941 */ /* 0x000fea0003800000 */
.L_x_5219:
[----:B------:R-:W-:Y:S04]  /*5960*/  BSSY B0, `(.L_x_5221) ;  /* 0x000000e000007945 */ /* 0x000fe80003800000 */
[----:B------:R-:W-:Y:S05]  /*5970*/  @P3 BRA `(.L_x_5222) ;  /* 0x0000000000103947 */ /* 0x000fea0003800000 */
[----:B------:R-:W-:Y:S01]  /*5980*/  IMAD.MOV.U32 R179, RZ, RZ, RZ ;  /* 0x000000ffffb37224 */ /* 0x000fe200078e00ff */
[----:B------:R-:W-:Y:S06]  /*5990*/  @!P0 BRA `(.L_x_5223) ;  /* 0x0000000000288947 */ /* 0x000fec0003800000 */
[----:B------:R-:W-:Y:S01]  /*59a0*/  SHF.L.U32 R179, R151, 0x10, RZ ;  /* 0x0000001097b37819 */ /* 0x000fe200000006ff */
[----:B------:R-:W-:Y:S06]  /*59b0*/  BRA `(.L_x_5223) ;  /* 0x0000000000207947 */ /* 0x000fec0003800000 */
.L_x_5222:
        /* <DEDUP_REMOVED lines=8> */
.L_x_5223:
[----:B------:R-:W-:Y:S05]  /*5a40*/  BSYNC B0 ;  /* 0x0000000000007941 */ /* 0x000fea0003800000 */
.L_x_5221:
        /* <DEDUP_REMOVED lines=16> */
.L_x_5225:
[----:B------:R-:W-:Y:S05]  /*5b50*/  BSYNC B0 ;  /* 0x0000000000007941 */ /* 0x000fea0003800000 */
.L_x_5224:
[----:B------:R-:W-:Y:S04]  /*5b60*/  BSSY B0, `(.L_x_5226) ;  /* 0x0000010000007945 */ /* 0x000fe80003800000 */
[----:B------:R-:W-:Y:S05]  /*5b70*/  @P3 BRA `(.L_x_5227) ;  /* 0x0000000000143947 */ /* 0x000fea0003800000 */
[----:B------:R-:W-:Y:S01]  /*5b80*/  MOV R179, RZ ;  /* 0x000000ff00b37202 */ /* 0x000fe20000000f00 */
[----:B------:R-:W-:Y:S06]  /*5b90*/  @!P0 BRA `(.L_x_5228) ;  /* 0x0000000000308947 */ /* 0x000fec0003800000 */
[----:B------:R-:W-:-:S05]  /*5ba0*/  PRMT R179, R151, 0x7632, R179 ;  /* 0x0000763297b37816 */ /* 0x000fca00000000b3 */
[----:B------:R-:W-:Y:S01]  /*5bb0*/  IMAD.U32 R179, R179, 0x10000, RZ ;  /* 0x00010000b3b37824 */ /* 0x000fe200078e00ff */
[----:B------:R-:W-:Y:S06]  /*5bc0*/  BRA `(.L_x_5228) ;  /* 0x0000000000247947 */ /* 0x000fec0003800000 */
.L_x_5227:
        /* <DEDUP_REMOVED lines=9> */
.L_x_5228:
[----:B------:R-:W-:Y:S05]  /*5c60*/  BSYNC B0 ;  /* 0x0000000000007941 */ /* 0x000fea0003800000 */
.L_x_5226:
        /* <DEDUP_REMOVED lines=17> */
.L_x_5230:
[----:B------:R-:W-:Y:S05]  /*5d80*/  BSYNC B0 ;  /* 0x0000000000007941 */ /* 0x000fea0003800000 */
.L_x_5229:
[----:B------:R-:W0:Y:S01]  /*5d90*/  @P1 LDC.64 R178, c[0x0][0x308] ;  /* 0x0000c200ffb21b82 */ /* 0x000e220000000a00 */
[----:B------:R-:W-:Y:S01]  /*5da0*/  @P4 IADD3 R190, R246, 0x80, RZ ;  /* 0x00000080f6be4810 */ /* 0x000fe20007ffe0ff */
[----:B------:R-:W-:Y:S01]  /*5db0*/  BSSY B0, `(.L_x_5231) ;  /* 0x000000b000007945 */ /* 0x000fe20003800000 */
[----:B0-----:R-:W-:-:S05]  /*5dc0*/  @P1 IMAD.WIDE.U32 R178, R194, 0x10, R178 ;  /* 0x00000010c2b21825 */ /* 0x001fca00078e00b2 */
        /* <DEDUP_REMOVED lines=9> */
.L_x_5232:
[----:B------:R-:W-:Y:S05]  /*5e60*/  BSYNC B0 ;  /* 0x0000000000007941 */ /* 0x000fea0003800000 */
.L_x_5231:
[----:B------:R-:W-:Y:S04]  /*5e70*/  BSSY B0, `(.L_x_5233) ;  /* 0x000000e000007945 */ /* 0x000fe80003800000 */
[----:B------:R-:W-:Y:S05]  /*5e80*/  @P3 BRA `(.L_x_5234) ;  /* 0x0000000000103947 */ /* 0x000fea0003800000 */
[----:B0-----:R-:W-:Y:S01]  /*5e90*/  IMAD.MOV.U32 R179, RZ, RZ, RZ ;  /* 0x000000ffffb37224 */ /* 0x001fe200078e00ff */
[----:B------:R-:W-:Y:S06]  /*5ea0*/  @!P0 BRA `(.L_x_5235) ;  /* 0x0000000000288947 */ /* 0x000fec0003800000 */
[----:B------:R-:W-:Y:S01]  /*5eb0*/  SHF.L.U32 R179, R152, 0x10, RZ ;  /* 0x0000001098b37819 */ /* 0x000fe200000006ff */
[----:B------:R-:W-:Y:S06]  /*5ec0*/  BRA `(.L_x_5235) ;  /* 0x0000000000207947 */ /* 0x000fec0003800000 */
.L_x_5234:
        /* <DEDUP_REMOVED lines=8> */
.L_x_5235:
[----:B------:R-:W-:Y:S05]  /*5f50*/  BSYNC B0 ;  /* 0x0000000000007941 */ /* 0x000fea0003800000 */
.L_x_5233:
        /* <DEDUP_REMOVED lines=17> */
.L_x_5237:
[----:B------:R-:W-:Y:S05]  /*6070*/  BSYNC B0 ;  /* 0x0000000000007941 */ /* 0x000fea0003800000 */
.L_x_5236:
[----:B------:R-:W-:Y:S04]  /*6080*/  BSSY B0, `(.L_x_5238) ;  /* 0x0000010000007945 */ /* 0x000fe80003800000 */
[----:B------:R-:W-:Y:S05]  /*6090*/  @P3 BRA `(.L_x_5239) ;  /* 0x0000000000143947 */ /* 0x000fea0003800000 */
[----:B------:R-:W-:Y:S01]  /*60a0*/  HFMA2.MMA R178, -RZ, RZ, 0, 0 ;  /* 0x00000000ffb27435 */ /* 0x000fe200000001ff */
[----:B------:R-:W-:Y:S10]  /*60b0*/  @!P0 BRA `(.L_x_5240) ;  /* 0x0000000000308947 */ /* 0x000ff40003800000 */
[----:B------:R-:W-:-:S05]  /*60c0*/  PRMT R178, R152, 0x7632, R178 ;  /* 0x0000763298b27816 */ /* 0x000fca00000000b2 */
[----:B------:R-:W-:Y:S01]  /*60d0*/  IMAD.U32 R178, R178, 0x10000, RZ ;  /* 0x00010000b2b27824 */ /* 0x000fe200078e00ff */
[----:B------:R-:W-:Y:S06]  /*60e0*/  BRA `(.L_x_5240) ;  /* 0x0000000000247947 */ /* 0x000fec0003800000 */
.L_x_5239:
        /* <DEDUP_REMOVED lines=9> */
.L_x_5240:
[----:B------:R-:W-:Y:S05]  /*6180*/  BSYNC B0 ;  /* 0x0000000000007941 */ /* 0x000fea0003800000 */
.L_x_5238:
        /* <DEDUP_REMOVED lines=17> */
.L_x_5242:
[----:B------:R-:W-:Y:S05]  /*62a0*/  BSYNC B0 ;  /* 0x0000000000007941 */ /* 0x000fea0003800000 */
.L_x_5241:
[----:B------:R-:W-:Y:S04]  /*62b0*/  BSSY B0, `(.L_x_5243) ;  /* 0x000000e000007945 */ /* 0x000fe80003800000 */
[----:B------:R-:W-:Y:S05]  /*62c0*/  @P3 BRA `(.L_x_5244) ;  /* 0x0000000000103947 */ /* 0x000fea0003800000 */
[----:B------:R-:W-:Y:S01]  /*62d0*/  MOV R178, RZ ;  /* 0x000000ff00b27202 */ /* 0x000fe20000000f00 */
[----:B------:R-:W-:Y:S06]  /*62e0*/  @!P0 BRA `(.L_x_5245) ;  /* 0x0000000000288947 */ /* 0x000fec0003800000 */
[----:B------:R-:W-:Y:S01]  /*62f0*/  SHF.L.U32 R178, R153, 0x10, RZ ;  /* 0x0000001099b27819 */ /* 0x000fe200000006ff */
[----:B------:R-:W-:Y:S06]  /*6300*/  BRA `(.L_x_5245) ;  /* 0x0000000000207947 */ /* 0x000fec0003800000 */
.L_x_5244:
        /* <DEDUP_REMOVED lines=8> */
.L_x_5245:
[----:B------:R-:W-:Y:S05]  /*6390*/  BSYNC B0 ;  /* 0x0000000000007941 */ /* 0x000fea0003800000 */
.L_x_5243:
        /* <DEDUP_REMOVED lines=16> */
.L_x_5247:
[----:B------:R-:W-:Y:S05]  /*64a0*/  BSYNC B0 ;  /* 0x0000000000007941 */ /* 0x000fea0003800000 */
.L_x_5246:
[----:B------:R-:W-:Y:S04]  /*64b0*/  BSSY B0, `(.L_x_5248) ;  /* 0x0000010000007945 */ /* 0x000fe80003800000 */
[----:B------:R-:W-:Y:S05]  /*64c0*/  @P3 BRA `(.L_x_5249) ;  /* 0x0000000000143947 */ /* 0x000fea0003800000 */
[----:B------:R-:W-:Y:S01]  /*64d0*/  IMAD.MOV.U32 R178, RZ, RZ, RZ ;  /* 0x000000ffffb27224 */ /* 0x000fe200078e00ff */
[----:B------:R-:W-:Y:S06]  /*64e0*/  @!P0 BRA `(.L_x_5250) ;  /* 0x0000000000308947 */ /* 0x000fec0003800000 */
[----:B------:R-:W-:-:S04]  /*64f0*/  PRMT R178, R153, 0x7632, R178 ;  /* 0x0000763299b27816 */ /* 0x000fc800000000b2 */
[----:B------:R-:W-:Y:S01]  /*6500*/  SHF.L.U32 R178, R178, 0x10, RZ ;  /* 0x00000010b2b27819 */ /* 0x000fe200000006ff */
[----:B------:R-:W-:Y:S06]  /*6510*/  BRA `(.L_x_5250) ;  /* 0x0000000000247947 */ /* 0x000fec0003800000 */
.L_x_5249:
        /* <DEDUP_REMOVED lines=9> */
.L_x_5250:
[----:B------:R-:W-:Y:S05]  /*65b0*/  BSYNC B0 ;  /* 0x0000000000007941 */ /* 0x000fea0003800000 */
.L_x_5248:
        /* <DEDUP_REMOVED lines=17> */
.L_x_5252:
[----:B------:R-:W-:Y:S05]  /*66d0*/  BSYNC B0 ;  /* 0x0000000000007941 */ /* 0x000fea0003800000 */
.L_x_5251:
[----:B------:R-:W-:Y:S04]  /*66e0*/  BSSY B0, `(.L_x_5253) ;  /* 0x000000e000007945 */ /* 0x000fe80003800000 */
[----:B------:R-:W-:Y:S05]  /*66f0*/  @P3 BRA `(.L_x_5254) ;  /* 0x0000000000103947 */ /* 0x000fea0003800000 */
[----:B------:R-:W-:Y:S01]  /*6700*/  HFMA2.MMA R178, -RZ, RZ, 0, 0 ;  /* 0x00000000ffb27435 */ /* 0x000fe200000001ff */
[----:B------:R-:W-:Y:S10]  /*6710*/  @!P0 BRA `(.L_x_5255) ;  /* 0x0000000000288947 */ /* 0x000ff40003800000 */
[----:B------:R-:W-:Y:S01]  /*6720*/  IMAD.U32 R178, R154, 0x10000, RZ ;  /* 0x000100009ab27824 */ /* 0x000fe200078e00ff */
[----:B------:R-:W-:Y:S06]  /*6730*/  BRA `(.L_x_5255) ;  /* 0x0000000000207947 */ /* 0x000fec0003800000 */
.L_x_5254:
        /* <DEDUP_REMOVED lines=8> */
.L_x_5255:
[----:B------:R-:W-:Y:S05]  /*67c0*/  BSYNC B0 ;  /* 0x0000000000007941 */ /* 0x000fea0003800000 */
.L_x_5253:
        /* <DEDUP_REMOVED lines=16> */
.L_x_5257:
[----:B------:R-:W-:Y:S05]  /*68d0*/  BSYNC B0 ;  /* 0x0000000000007941 */ /* 0x000fea0003800000 */
.L_x_5256:
[----:B------:R-:W-:Y:S04]  /*68e0*/  BSSY B0, `(.L_x_5258) ;  /* 0x0000010000007945 */ /* 0x000fe80003800000 */
[----:B------:R-:W-:Y:S05]  /*68f0*/  @P3 BRA `(.L_x_5259) ;  /* 0x0000000000143947 */ /* 0x000fea0003800000 */
[----:B------:R-:W-:Y:S01]  /*6900*/  HFMA2.MMA R178, -RZ, RZ, 0, 0 ;  /* 0x00000000ffb27435 */ /* 0x000fe200000001ff */
[----:B------:R-:W-:Y:S10]  /*6910*/  @!P0 BRA `(.L_x_5260) ;  /* 0x0000000000308947 */ /* 0x000ff40003800000 */
[----:B------:R-:W-:-:S04]  /*6920*/  PRMT R178, R154, 0x7632, R178 ;  /* 0x000076329ab27816 */ /* 0x000fc800000000b2 */
[----:B------:R-:W-:Y:S01]  /*6930*/  SHF.L.U32 R178, R178, 0x10, RZ ;  /* 0x00000010b2b27819 */ /* 0x000fe200000006ff */
[----:B------:R-:W-:Y:S06]  /*6940*/  BRA `(.L_x_5260) ;  /* 0x0000000000247947 */ /* 0x000fec0003800000 */
.L_x_5259:
        /* <DEDUP_REMOVED lines=9> */
.L_x_5260:
[----:B------:R-:W-:Y:S05]  /*69e0*/  BSYNC B0 ;  /* 0x0000000000007941 */ /* 0x000fea0003800000 */
.L_x_5258:
        /* <DEDUP_REMOVED lines=17> */
.L_x_5262:
[----:B------:R-:W-:Y:S05]  /*6b00*/  BSYNC B0 ;  /* 0x0000000000007941 */ /* 0x000fea0003800000 */
.L_x_5261:
[----:B------:R-:W-:Y:S04]  /*6b10*/  BSSY B0, `(.L_x_5263) ;  /* 0x000000e000007945 */ /* 0x000fe80003800000 */
[----:B------:R-:W-:Y:S05]  /*6b20*/  @P3 BRA `(.L_x_5264) ;  /* 0x0000000000103947 */ /* 0x000fea0003800000 */
[----:B------:R-:W-:Y:S01]  /*6b30*/  IMAD.MOV.U32 R178, RZ, RZ, RZ ;  /* 0x000000ffffb27224 */ /* 0x000fe200078e00ff */
[----:B------:R-:W-:Y:S06]  /*6b40*/  @!P0 BRA `(.L_x_5265) ;  /* 0x0000000000288947 */ /* 0x000fec0003800000 */
[----:B------:R-:W-:Y:S01]  /*6b50*/  SHF.L.U32 R178, R155, 0x10, RZ ;  /* 0x000000109bb27819 */ /* 0x000fe200000006ff */
[----:B------:R-:W-:Y:S06]  /*6b60*/  BRA `(.L_x_5265) ;  /* 0x0000000000207947 */ /* 0x000fec0003800000 */
.L_x_5264:
        /* <DEDUP_REMOVED lines=8> */
.L_x_5265:
[----:B------:R-:W-:Y:S05]  /*6bf0*/  BSYNC B0 ;  /* 0x0000000000007941 */ /* 0x000fea0003800000 */
.L_x_5263:
        /* <DEDUP_REMOVED lines=16> */
.L_x_5267:
[----:B------:R-:W-:Y:S05]  /*6d00*/  BSYNC B0 ;  /* 0x0000000000007941 */ /* 0x000fea0003800000 */
.L_x_5266:
[----:B------:R-:W-:Y:S04]  /*6d10*/  BSSY B0, `(.L_x_5268) ;  /* 0x0000010000007945 */ /* 0x000fe80003800000 */
[----:B------:R-:W-:Y:S05]  /*6d20*/  @P3 BRA `(.L_x_5269) ;  /* 0x0000000000143947 */ /* 0x000fea0003800000 */
[----:B------:R-:W-:Y:S01]  /*6d30*/  HFMA2.MMA R178, -RZ, RZ, 0, 0 ;  /* 0x00000000ffb27435 */ /* 0x000fe200000001ff */
[----:B------:R-:W-:Y:S10]  /*6d40*/  @!P0 BRA `(.L_x_5270) ;  /* 0x0000000000308947 */ /* 0x000ff40003800000 */
[----:B------:R-:W-:-:S05]  /*6d50*/  PRMT R178, R155, 0x7632, R178 ;  /* 0x000076329bb27816 */ /* 0x000fca00000000b2 */
[----:B------:R-:W-:Y:S01]  /*6d60*/  IMAD.U32 R178, R178, 0x10000, RZ ;  /* 0x00010000b2b27824 */ /* 0x000fe200078e00ff */
[----:B------:R-:W-:Y:S06]  /*6d70*/  BRA `(.L_x_5270) ;  /* 0x0000000000247947 */ /* 0x000fec0003800000 */
.L_x_5269:
        /* <DEDUP_REMOVED lines=9> */
.L_x_5270:
[----:B------:R-:W-:Y:S05]  /*6e10*/  BSYNC B0 ;  /* 0x0000000000007941 */ /* 0x000fea0003800000 */
.L_x_5268:
        /* <DEDUP_REMOVED lines=17> */
.L_x_5272:
[----:B------:R-:W-:Y:S05]  /*6f30*/  BSYNC B0 ;  /* 0x0000000000007941 */ /* 0x000fea0003800000 */
.L_x_5271:
[----:B------:R-:W0:Y:S01]  /*6f40*/  @P1 LDC.64 R178, c[0x0][0x308] ;  /* 0x0000c200ffb21b82 */ /* 0x000e220000000a00 */
        /* <DEDUP_REMOVED lines=11> */
.L_x_5274:
[----:B------:R-:W-:Y:S05]  /*7000*/  BSYNC B0 ;  /* 0x0000000000007941 */ /* 0x000fea0003800000 */
.L_x_5273:
[----:B------:R-:W-:Y:S04]  /*7010*/  BSSY B0, `(.L_x_5275) ;  /* 0x000000e000007945 */ /* 0x000fe80003800000 */
[----:B------:R-:W-:Y:S05]  /*7020*/  @P3 BRA `(.L_x_5276) ;  /* 0x0000000000103947 */ /* 0x000fea0003800000 */
[----:B0-----:R-:W-:Y:S01]  /*7030*/  MOV R179, RZ ;  /* 0x000000ff00b37202 */ /* 0x001fe20000000f00 */
[----:B------:R-:W-:Y:S06]  /*7040*/  @!P0 BRA `(.L_x_5277) ;  /* 0x0000000000288947 */ /* 0x000fec0003800000 */
[----:B------:R-:W-:Y:S01]  /*7050*/  IMAD.U32 R179, R156, 0x10000, RZ ;  /* 0x000100009cb37824 */ /* 0x000fe200078e00ff */
[----:B------:R-:W-:Y:S06]  /*7060*/  BRA `(.L_x_5277) ;  /* 0x0000000000207947 */ /* 0x000fec0003800000 */
.L_x_5276:
        /* <DEDUP_REMOVED lines=8> */
.L_x_5277:
[----:B------:R-:W-:Y:S05]  /*70f0*/  BSYNC B0 ;  /* 0x0000000000007941 */ /* 0x000fea0003800000 */
.L_x_5275:
[----:B------:R-:W-:Y:S01]  /*7100*/  @P1 F2FP.BF16.F32.PACK_AB R178, RZ, R179 ;  /* 0x000000b3ffb2123e */ /* 0x000fe200000010ff */
[----:B------:R-:W-:Y:S03]  /*7110*/  BSSY B0, `(.L_x_5278) ;  /* 0x0000010000007945 */ /* 0x000fe60003800000 */
[----:B------:R-:W-:Y:S01]  /*7120*/  @P1 PRMT R168, R178, 0x7610, R168 ;  /* 0x00007610b2a81816 */ /* 0x000fe200000000a8 */
[----:B------:R-:W-:Y:S06]  /*7130*/  @!P4 BRA `(.L_x_5279) ;  /* 0x000000000034c947 */ /* 0x000fec0003800000 */
[----:B------:R-:W2:Y:S04]  /*7140*/  LDL.LU R191, [R1+0x28] ;  /* 0x0000280001bf7983 */ /* 0x000ea80000300800 */
[----:B------:R-:W3:Y:S01]  /*7150*/  LDL R193, [R1+0x60] ;  /* 0x0000600001c17983 */ /* 0x000ee20000100800 */
[----:B------:R-:W-:Y:S01]  /*7160*/  FMUL.FTZ R178, R179, UR17 ;  /* 0x00000011b3b27c20 */ /* 0x000fe20008410000 */
[----:B------:R-:W-:-:S03]  /*7170*/  HFMA2.MMA R179, -RZ, RZ, 0, 0 ;  /* 0x00000000ffb37435 */ /* 0x000fc600000001ff */
[----:B------:R-:W-:Y:S01]  /*7180*/  FMUL.FTZ R178, R178, UR16 ;  /* 0x00000010b2b27c20 */ /* 0x000fe20008410000 */
[----:B--2---:R-:W-:-:S13]  /*7190*/  LOP3.LUT P6, RZ, R191, 0xff, RZ, 0xc0, !PT ;  /* 0x000000ffbfff7812 */ /* 0x004fda00078cc0ff */
[----:B-----5:R-:W-:-:S04]  /*71a0*/  @P6 IMAD.U32 R191, R164, 0x10000, RZ ;  /* 0x00010000a4bf6824 */ /* 0x020fc800078e00ff */
[-C--:B------:R-:W-:Y:S01]  /*71b0*/  @P6 FMUL.FTZ R179, R191, R178.reuse ;  /* 0x000000b2bfb36220 */ /* 0x080fe20000410000 */
[----:B---3--:R-:W-:-:S03]  /*71c0*/  FMUL.FTZ R178, R193, R178 ;  /* 0x000000b2c1b27220 */ /* 0x008fc60000410000 */
[----:B------:R-:W-:Y:S02]  /*71d0*/  FADD.FTZ R48, R48, R179 ;  /* 0x000000b330307221 */ /* 0x000fe40000010000 */
[----:B------:R-:W-:-:S04]  /*71e0*/  FSEL R178, R178, RZ, P6 ;  /* 0x000000ffb2b27208 */ /* 0x000fc80003000000 */
[----:B------:R-:W-:-:S04]  /*71f0*/  F2FP.BF16.F32.PACK_AB R178, RZ, R178 ;  /* 0x000000b2ffb2723e */ /* 0x000fc800000010ff */
[----:B------:R-:W-:-:S07]  /*7200*/  PRMT R172, R178, 0x7610, R172 ;  /* 0x00007610b2ac7816 */ /* 0x000fce00000000ac */
.L_x_5279:
[----:B------:R-:W-:Y:S05]  /*7210*/  BSYNC B0 ;  /* 0x0000000000007941 */ /* 0x000fea0003800000 */
.L_x_5278:
[----:B------:R-:W-:Y:S04]  /*7220*/  BSSY B0, `(.L_x_5280) ;  /* 0x0000010000007945 */ /* 0x000fe80003800000 */
[----:B------:R-:W-:Y:S05]  /*7230*/  @P3 BRA `(.L_x_5281) ;  /* 0x0000000000143947 */ /* 0x000fea0003800000 */
[----:B------:R-:W-:Y:S01]  /*7240*/  MOV R178, RZ ;  /* 0x000000ff00b27202 */ /* 0x000fe20000000f00 */
[----:B------:R-:W-:Y:S06]  /*7250*/  @!P0 BRA `(.L_x_5282) ;  /* 0x0000000000308947 */ /* 0x000fec0003800000 */
[----:B------:R-:W-:-:S04]  /*7260*/  PRMT R178, R156, 0x7632, R178 ;  /* 0x000076329cb27816 */ /* 0x000fc800000000b2 */
[----:B------:R-:W-:Y:S01]  /*7270*/  SHF.L.U32 R178, R178, 0x10, RZ ;  /* 0x00000010b2b27819 */ /* 0x000fe200000006ff */
[----:B------:R-:W-:Y:S06]  /*7280*/  BRA `(.L_x_5282) ;  /* 0x0000000000247947 */ /* 0x000fec0003800000 */
.L_x_5281:
        /* <DEDUP_REMOVED lines=9> */
.L_x_5282:
[----:B------:R-:W-:Y:S05]  /*7320*/  BSYNC B0 ;  /* 0x0000000000007941 */ /* 0x000fea0003800000 */
.L_x_5280:
        /* <DEDUP_REMOVED lines=17> */
.L_x_5284:
[----:B------:R-:W-:Y:S05]  /*7440*/  BSYNC B0 ;  /* 0x0000000000007941 */ /* 0x000fea0003800000 */
.L_x_5283:
[----:B------:R-:W-:Y:S04]  /*7450*/  BSSY B0, `(.L_x_5285) ;  /* 0x000000e000007945 */ /* 0x000fe80003800000 */
[----:B------:R-:W-:Y:S05]  /*7460*/  @P3 BRA `(.L_x_5286) ;  /* 0x0000000000103947 */ /* 0x000fea0003800000 */
[----:B------:R-:W-:Y:S01]  /*7470*/  IMAD.MOV.U32 R178, RZ, RZ, RZ ;  /* 0x000000ffffb27224 */ /* 0x000fe200078e00ff */
[----:B------:R-:W-:Y:S06]  /*7480*/  @!P0 BRA `(.L_x_5287) ;  /* 0x0000000000288947 */ /* 0x000fec0003800000 */
[----:B------:R-:W-:Y:S01]  /*7490*/  SHF.L.U32 R178, R157, 0x10, RZ ;  /* 0x000000109db27819 */ /* 0x000fe200000006ff */
[----:B------:R-:W-:Y:S06]  /*74a0*/  BRA `(.L_x_5287) ;  /* 0x0000000000207947 */ /* 0x000fec0003800000 */
.L_x_5286:
        /* <DEDUP_REMOVED lines=8> */
.L_x_5287:
[----:B------:R-:W-:Y:S05]  /*7530*/  BSYNC B0 ;  /* 0x0000000000007941 */ /* 0x000fea0003800000 */
.L_x_5285:
        /* <DEDUP_REMOVED lines=16> */
.L_x_5289:
[----:B------:R-:W-:Y:S05]  /*7640*/  BSYNC B0 ;  /* 0x0000000000007941 */ /* 0x000fea0003800000 */
.L_x_5288:
[----:B------:R-:W-:Y:S04]  /*7650*/  BSSY B0, `(.L_x_5290) ;  /* 0x0000010000007945 */ /* 0x000fe80003800000 */
[----:B------:R-:W-:Y:S05]  /*7660*/  @P3 BRA `(.L_x_5291) ;  /* 0x0000000000143947 */ /* 0x000fea0003800000 */
[----:B------:R-:W-:Y:S01]  /*7670*/  MOV R178, RZ ;  /* 0x000000ff00b27202 */ /* 0x000fe20000000f00 */
[----:B------:R-:W-:Y:S06]  /*7680*/  @!P0 BRA `(.L_x_5292) ;  /* 0x0000000000308947 */ /* 0x000fec0003800000 */
[----:B------:R-:W-:-:S05]  /*7690*/  PRMT R178, R157, 0x7632, R178 ;  /* 0x000076329db27816 */ /* 0x000fca00000000b2 */
[----:B------:R-:W-:Y:S01]  /*76a0*/  IMAD.U32 R178, R178, 0x10000, RZ ;  /* 0x00010000b2b27824 */ /* 0x000fe200078e00ff */
[----:B------:R-:W-:Y:S06]  /*76b0*/  BRA `(.L_x_5292) ;  /* 0x0000000000247947 */ /* 0x000fec0003800000 */
.L_x_5291:
        /* <DEDUP_REMOVED lines=9> */
.L_x_5292:
[----:B------:R-:W-:Y:S05]  /*7750*/  BSYNC B0 ;  /* 0x0000000000007941 */ /* 0x000fea0003800000 */
.L_x_5290:
        /* <DEDUP_REMOVED lines=17> */
.L_x_5294:
[----:B------:R-:W-:Y:S05]  /*7870*/  BSYNC B0 ;  /* 0x0000000000007941 */ /* 0x000fea0003800000 */
.L_x_5293:
[----:B------:R-:W-:Y:S04]  /*7880*/  BSSY B0, `(.L_x_5295) ;  /* 0x000000e000007945 */ /* 0x000fe80003800000 */
[----:B------:R-:W-:Y:S05]  /*7890*/  @P3 BRA `(.L_x_5296) ;  /* 0x0000000000103947 */ /* 0x000fea0003800000 */
[----:B------:R-:W-:Y:S01]  /*78a0*/  HFMA2.MMA R178, -RZ, RZ, 0, 0 ;  /* 0x00000000ffb27435 */ /* 0x000fe200000001ff */
[----:B------:R-:W-:Y:S10]  /*78b0*/  @!P0 BRA `(.L_x_5297) ;  /* 0x0000000000288947 */ /* 0x000ff40003800000 */
[----:B------:R-:W-:Y:S01]  /*78c0*/  SHF.L.U32 R178, R158, 0x10, RZ ;  /* 0x000000109eb27819 */ /* 0x000fe200000006ff */
[----:B------:R-:W-:Y:S06]  /*78d0*/  BRA `(.L_x_5297) ;  /* 0x0000000000207947 */ /* 0x000fec0003800000 */
.L_x_5296:
        /* <DEDUP_REMOVED lines=8> */
.L_x_5297:
[----:B------:R-:W-:Y:S05]  /*7960*/  BSYNC B0 ;  /* 0x0000000000007941 */ /* 0x000fea0003800000 */
.L_x_5295:
        /* <DEDUP_REMOVED lines=16> */
.L_x_5299:
[----:B------:R-:W-:Y:S05]  /*7a70*/  BSYNC B0 ;  /* 0x0000000000007941 */ /* 0x000fea0003800000 */
.L_x_5298:
[----:B------:R-:W-:Y:S04]  /*7a80*/  BSSY B0, `(.L_x_5300) ;  /* 0x0000010000007945 */ /* 0x000fe80003800000 */
[----:B------:R-:W-:Y:S05]  /*7a90*/  @P3 BRA `(.L_x_5301) ;  /* 0x0000000000143947 */ /* 0x000fea0003800000 */
[----:B------:R-:W-:Y:S01]  /*7aa0*/  IMAD.MOV.U32 R178, RZ, RZ, RZ ;  /* 0x000000ffffb27224 */ /* 0x000fe200078e00ff */
[----:B------:R-:W-:Y:S06]  /*7ab0*/  @!P0 BRA `(.L_x_5302) ;  /* 0x0000000000308947 */ /* 0x000fec0003800000 */
[----:B------:R-:W-:-:S04]  /*7ac0*/  PRMT R178, R158, 0x7632, R178 ;  /* 0x000076329eb27816 */ /* 0x000fc800000000b2 */
[----:B------:R-:W-:Y:S01]  /*7ad0*/  SHF.L.U32 R178, R178, 0x10, RZ ;  /* 0x00000010b2b27819 */ /* 0x000fe200000006ff */
[----:B------:R-:W-:Y:S06]  /*7ae0*/  BRA `(.L_x_5302) ;  /* 0x0000000000247947 */ /* 0x000fec0003800000 */
.L_x_5301:
        /* <DEDUP_REMOVED lines=9> */
.L_x_5302:
[----:B------:R-:W-:Y:S05]  /*7b80*/  BSYNC B0 ;  /* 0x0000000000007941 */ /* 0x000fea0003800000 */
.L_x_5300:
        /* <DEDUP_REMOVED lines=17> */
.L_x_5304:
[----:B------:R-:W-:Y:S05]  /*7ca0*/  BSYNC B0 ;  /* 0x0000000000007941 */ /* 0x000fea0003800000 */
.L_x_5303:
[----:B------:R-:W-:Y:S04]  /*7cb0*/  BSSY B0, `(.L_x_5305) ;  /* 0x000000e000007945 */ /* 0x000fe80003800000 */
[----:B------:R-:W-:Y:S05]  /*7cc0*/  @P3 BRA `(.L_x_5306) ;  /* 0x0000000000103947 */ /* 0x000fea0003800000 */
[----:B------:R-:W-:Y:S01]  /*7cd0*/  MOV R178, RZ ;  /* 0x000000ff00b27202 */ /* 0x000fe20000000f00 */
[----:B------:R-:W-:Y:S06]  /*7ce0*/  @!P0 BRA `(.L_x_5307) ;  /* 0x0000000000288947 */ /* 0x000fec0003800000 */
[----:B------:R-:W-:Y:S01]  /*7cf0*/  IMAD.U32 R178, R159, 0x10000, RZ ;  /* 0x000100009fb27824 */ /* 0x000fe200078e00ff */
[----:B------:R-:W-:Y:S06]  /*7d00*/  BRA `(.L_x_5307) ;  /* 0x0000000000207947 */ /* 0x000fec0003800000 */
.L_x_5306:
        /* <DEDUP_REMOVED lines=8> */
.L_x_5307:
[----:B------:R-:W-:Y:S05]  /*7d90*/  BSYNC B0 ;  /* 0x0000000000007941 */ /* 0x000fea0003800000 */
.L_x_5305:
        /* <DEDUP_REMOVED lines=16> */
.L_x_5309:
[----:B------:R-:W-:Y:S05]  /*7ea0*/  BSYNC B0 ;  /* 0x0000000000007941 */ /* 0x000fea0003800000 */
.L_x_5308:
[----:B------:R-:W-:Y:S04]  /*7eb0*/  BSSY B0, `(.L_x_5310) ;  /* 0x0000010000007945 */ /* 0x000fe80003800000 */
[----:B------:R-:W-:Y:S05]  /*7ec0*/  @P3 BRA `(.L_x_5311) ;  /* 0x0000000000143947 */ /* 0x000fea0003800000 */
[----:B------:R-:W-:Y:S01]  /*7ed0*/  MOV R178, RZ ;  /* 0x000000ff00b27202 */ /* 0x000fe20000000f00 */
[----:B------:R-:W-:Y:S06]  /*7ee0*/  @!P0 BRA `(.L_x_5312) ;  /* 0x0000000000308947 */ /* 0x000fec0003800000 */
[----:B------:R-:W-:-:S04]  /*7ef0*/  PRMT R178, R159, 0x7632, R178 ;  /* 0x000076329fb27816 */ /* 0x000fc800000000b2 */
[----:B------:R-:W-:Y:S01]  /*7f00*/  SHF.L.U32 R178, R178, 0x10, RZ ;  /* 0x00000010b2b27819 */ /* 0x000fe200000006ff */
[----:B------:R-:W-:Y:S06]  /*7f10*/  BRA `(.L_x_5312) ;  /* 0x0000000000247947 */ /* 0x000fec0003800000 */
.L_x_5311:
        /* <DEDUP_REMOVED lines=9> */
.L_x_5312:
[----:B------:R-:W-:Y:S05]  /*7fb0*/  BSYNC B0 ;  /* 0x0000000000007941 */ /* 0x000fea0003800000 */
.L_x_5310:
        /* <DEDUP_REMOVED lines=17> */
.L_x_5314:
[----:B------:R-:W-:Y:S05]  /*80d0*/  BSYNC B0 ;  /* 0x0000000000007941 */ /* 0x000fea0003800000 */
.L_x_5313:
[----:B------:R-:W0:Y:S01]  /*80e0*/  @P1 LDC.64 R178, c[0x0][0x308] ;  /* 0x0000c200ffb21b82 */ /* 0x000e220000000a00 */
[----:B------:R-:W-:Y:S01]  /*80f0*/  BSSY B0, `(.L_x_5315) ;  /* 0x000000b000007945 */ /* 0x000fe20003800000 */
[----:B0-----:R-:W-:-:S05]  /*8100*/  @P1 IMAD.WIDE.U32 R178, R192, 0x10, R178 ;  /* 0x00000010c0b21825 */ /* 0x001fca00078e00b2 */
[----:B------:R0:W-:Y:S02]  /*8110*/  @P1 STG.E.128 desc[UR4][R178.64], R168 ;  /* 0x000000a8b2001986 */ /* 0x0001e4000c101d04 */
[----:B0-----:R-:W0:Y:S02]  /*8120*/  @P4 LDC.64 R178, c[0x0][0x2f8] ;  /* 0x0000be00ffb24b82 */ /* 0x001e240000000a00 */
[----:B0-----:R-:W-:-:S05]  /*8130*/  @P4 IMAD.WIDE.U32 R178, R190, 0x10, R178 ;  /* 0x00000010beb24825 */ /* 0x001fca00078e00b2 */
[----:B------:R0:W-:Y:S02]  /*8140*/  @P4 STG.E.128 desc[UR4][R178.64], R172 ;  /* 0x000000acb2004986 */ /* 0x0001e4000c101d04 */
[----:B0-----:R-:W-:Y:S01]  /*8150*/  VIADD R178, R246, 0x200 ;  /* 0x00000200f6b27836 */ /* 0x001fe20000000000 */
[----:B------:R-:W-:Y:S06]  /*8160*/  @!P4 BRA `(.L_x_5316) ;  /* 0x00000000000cc947 */ /* 0x000fec0003800000 */
[----:B-----5:R-:W0:Y:S02]  /*8170*/  LDC.64 R164, c[0x0][0x220] ;  /* 0x00008800ffa47b82 */ /* 0x020e240000000a00 */
[----:B0-----:R-:W-:-:S06]  /*8180*/  IMAD.WIDE.U32 R164, R178, 0x10, R164 ;  /* 0x00000010b2a47825 */ /* 0x001fcc00078e00a4 */
[----:B------:R-:W5:Y:S02]  /*8190*/  LDG.E.128 R164, desc[UR4][R164.64] ;  /* 0x00000004a4a47981 */ /* 0x000f64000c1e1d00 */
.L_x_5316:
[----:B------:R-:W-:Y:S05]  /*81a0*/  BSYNC B0 ;  /* 0x0000000000007941 */ /* 0x000fea0003800000 */
.L_x_5315:
[----:B------:R-:W-:Y:S04]  /*81b0*/  BSSY B0, `(.L_x_5317) ;  /* 0x000000e000007945 */ /* 0x000fe80003800000 */
[----:B------:R-:W-:Y:S05]  /*81c0*/  @P3 BRA `(.L_x_5318) ;  /* 0x0000000000103947 */ /* 0x000fea0003800000 */
[----:B------:R-:W-:Y:S01]  /*81d0*/  MOV R179, RZ ;  /* 0x000000ff00b37202 */ /* 0x000fe20000000f00 */
[----:B------:R-:W-:Y:S06]  /*81e0*/  @!P0 BRA `(.L_x_5319) ;  /* 0x0000000000288947 */ /* 0x000fec0003800000 */
[----:B------:R-:W-:Y:S01]  /*81f0*/  SHF.L.U32 R179, R160, 0x10, RZ ;  /* 0x00000010a0b37819 */ /* 0x000fe200000006ff */
[----:B------:R-:W-:Y:S06]  /*8200*/  BRA `(.L_x_5319) ;  /* 0x0000000000207947 */ /* 0x000fec0003800000 */
.L_x_5318:
        /* <DEDUP_REMOVED lines=8> */
.L_x_5319:
[----:B------:R-:W-:Y:S05]  /*8290*/  BSYNC B0 ;  /* 0x0000000000007941 */ /* 0x000fea0003800000 */
.L_x_5317:
        /* <DEDUP_REMOVED lines=17> */
.L_x_5321:
[----:B------:R-:W-:Y:S05]  /*83b0*/  BSYNC B0 ;  /* 0x0000000000007941 */ /* 0x000fea0003800000 */
.L_x_5320:
[----:B------:R-:W-:Y:S04]  /*83c0*/  BSSY B0, `(.L_x_5322) ;  /* 0x0000010000007945 */ /* 0x000fe80003800000 */
[----:B------:R-:W-:Y:S05]  /*83d0*/  @P3 BRA `(.L_x_5323) ;  /* 0x0000000000143947 */ /* 0x000fea0003800000 */
[----:B------:R-:W-:Y:S01]  /*83e0*/  IMAD.MOV.U32 R179, RZ, RZ, RZ ;  /* 0x000000ffffb37224 */ /* 0x000fe200078e00ff */
[----:B------:R-:W-:Y:S06]  /*83f0*/  @!P0 BRA `(.L_x_5324) ;  /* 0x0000000000308947 */ /* 0x000fec0003800000 */
[----:B------:R-:W-:-:S04]  /*8400*/  PRMT R179, R160, 0x7632, R179 ;  /* 0x00007632a0b37816 */ /* 0x000fc800000000b3 */
[----:B------:R-:W-:Y:S01]  /*8410*/  SHF.L.U32 R179, R179, 0x10, RZ ;  /* 0x00000010b3b37819 */ /* 0x000fe200000006ff */
[----:B------:R-:W-:Y:S06]  /*8420*/  BRA `(.L_x_5324) ;  /* 0x0000000000247947 */ /* 0x000fec0003800000 */
.L_x_5323:
        /* <DEDUP_REMOVED lines=9> */
.L_x_5324:
[----:B------:R-:W-:Y:S05]  /*84c0*/  BSYNC B0 ;  /* 0x0000000000007941 */ /* 0x000fea0003800000 */
.L_x_5322:
        /* <DEDUP_REMOVED lines=17> */
.L_x_5326:
[----:B------:R-:W-:Y:S05]  /*85e0*/  BSYNC B0 ;  /* 0x0000000000007941 */ /* 0x000fea0003800000 */
.L_x_5325:
[----:B------:R-:W-:Y:S04]  /*85f0*/  BSSY B0, `(.L_x_5327) ;  /* 0x000000e000007945 */ /* 0x000fe80003800000 */
[----:B------:R-:W-:Y:S05]  /*8600*/  @P3 BRA `(.L_x_5328) ;  /* 0x0000000000103947 */ /* 0x000fea0003800000 */
[----:B------:R-:W-:Y:S01]  /*8610*/  HFMA2.MMA R179, -RZ, RZ, 0, 0 ;  /* 0x00000000ffb37435 */ /* 0x000fe200000001ff */
[----:B------:R-:W-:Y:S10]  /*8620*/  @!P0 BRA `(.L_x_5329) ;  /* 0x0000000000288947 */ /* 0x000ff40003800000 */
[----:B------:R-:W-:Y:S01]  /*8630*/  IMAD.U32 R179, R161, 0x10000, RZ ;  /* 0x00010000a1b37824 */ /* 0x000fe200078e00ff */
[----:B------:R-:W-:Y:S06]  /*8640*/  BRA `(.L_x_5329) ;  /* 0x0000000000207947 */ /* 0x000fec0003800000 */
.L_x_5328:
        /* <DEDUP_REMOVED lines=8> */
.L_x_5329:
[----:B------:R-:W-:Y:S05]  /*86d0*/  BSYNC B0 ;  /* 0x0000000000007941 */ /* 0x000fea0003800000 */
.L_x_5327:
        /* <DEDUP_REMOVED lines=16> */
.L_x_5331:
[----:B------:R-:W-:Y:S05]  /*87e0*/  BSYNC B0 ;  /* 0x0000000000007941 */ /* 0x000fea0003800000 */
.L_x_5330:
[----:B------:R-:W-:Y:S04]  /*87f0*/  BSSY B0, `(.L_x_5332) ;  /* 0x0000010000007945 */ /* 0x000fe80003800000 */
[----:B------:R-:W-:Y:S05]  /*8800*/  @P3 BRA `(.L_x_5333) ;  /* 0x0000000000143947 */ /* 0x000fea0003800000 */
[----:B------:R-:W-:Y:S01]  /*8810*/  HFMA2.MMA R179, -RZ, RZ, 0, 0 ;  /* 0x00000000ffb37435 */ /* 0x000fe200000001ff */
[----:B------:R-:W-:Y:S10]  /*8820*/  @!P0 BRA `(.L_x_5334) ;  /* 0x0000000000308947 */ /* 0x000ff40003800000 */
[----:B------:R-:W-:-:S04]  /*8830*/  PRMT R179, R161, 0x7632, R179 ;  /* 0x00007632a1b37816 */ /* 0x000fc800000000b3 */
[----:B------:R-:W-:Y:S01]  /*8840*/  SHF.L.U32 R179, R179, 0x10, RZ ;  /* 0x00000010b3b37819 */ /* 0x000fe200000006ff */
[----:B------:R-:W-:Y:S06]  /*8850*/  BRA `(.L_x_5334) ;  /* 0x0000000000247947 */ /* 0x000fec0003800000 */
.L_x_5333:
        /* <DEDUP_REMOVED lines=9> */
.L_x_5334:
[----:B------:R-:W-:Y:S05]  /*88f0*/  BSYNC B0 ;  /* 0x0000000000007941 */ /* 0x000fea0003800000 */
.L_x_5332:
        /* <DEDUP_REMOVED lines=17> */
.L_x_5336:
[----:B------:R-:W-:Y:S05]  /*8a10*/  BSYNC B0 ;  /* 0x0000000000007941 */ /* 0x000fea0003800000 */
.L_x_5335:
[----:B------:R-:W-:Y:S04]  /*8a20*/  BSSY B0, `(.L_x_5337) ;  /* 0x000000e000007945 */ /* 0x000fe80003800000 */
[----:B------:R-:W-:Y:S05]  /*8a30*/  @P3 BRA `(.L_x_5338) ;  /* 0x0000000000103947 */ /* 0x000fea0003800000 */
[----:B------:R-:W-:Y:S01]  /*8a40*/  IMAD.MOV.U32 R179, RZ, RZ, RZ ;  /* 0x000000ffffb37224 */ /* 0x000fe200078e00ff */
[----:B------:R-:W-:Y:S06]  /*8a50*/  @!P0 BRA `(.L_x_5339) ;  /* 0x0000000000288947 */ /* 0x000fec0003800000 */
[----:B------:R-:W-:Y:S01]  /*8a60*/  SHF.L.U32 R179, R162, 0x10, RZ ;  /* 0x00000010a2b37819 */ /* 0x000fe200000006ff */
[----:B------:R-:W-:Y:S06]  /*8a70*/  BRA `(.L_x_5339) ;  /* 0x0000000000207947 */ /* 0x000fec0003800000 */
.L_x_5338:
        /* <DEDUP_REMOVED lines=8> */
.L_x_5339:
[----:B------:R-:W-:Y:S05]  /*8b00*/  BSYNC B0 ;  /* 0x0000000000007941 */ /* 0x000fea0003800000 */
.L_x_5337:
        /* <DEDUP_REMOVED lines=16> */
.L_x_5341:
[----:B------:R-:W-:Y:S05]  /*8c10*/  BSYNC B0 ;  /* 0x0000000000007941 */ /* 0x000fea0003800000 */
.L_x_5340:
[----:B------:R-:W-:Y:S04]  /*8c20*/  BSSY B0, `(.L_x_5342) ;  /* 0x0000010000007945 */ /* 0x000fe80003800000 */
[----:B------:R-:W-:Y:S05]  /*8c30*/  @P3 BRA `(.L_x_5343) ;  /* 0x0000000000143947 */ /* 0x000fea0003800000 */
[----:B------:R-:W-:Y:S01]  /*8c40*/  HFMA2.MMA R179, -RZ, RZ, 0, 0 ;  /* 0x00000000ffb37435 */ /* 0x000fe200000001ff */
[----:B------:R-:W-:Y:S10]  /*8c50*/  @!P0 BRA `(.L_x_5344) ;  /* 0x0000000000308947 */ /* 0x000ff40003800000 */
[----:B------:R-:W-:-:S05]  /*8c60*/  PRMT R179, R162, 0x7632, R179 ;  /* 0x00007632a2b37816 */ /* 0x000fca00000000b3 */
[----:B------:R-:W-:Y:S01]  /*8c70*/  IMAD.U32 R179, R179, 0x10000, RZ ;  /* 0x00010000b3b37824 */ /* 0x000fe200078e00ff */
[----:B------:R-:W-:Y:S06]  /*8c80*/  BRA `(.L_x_5344) ;  /* 0x0000000000247947 */ /* 0x000fec0003800000 */
.L_x_5343:
        /* <DEDUP_REMOVED lines=9> */
.L_x_5344:
[----:B------:R-:W-:Y:S05]  /*8d20*/  BSYNC B0 ;  /* 0x0000000000007941 */ /* 0x000fea0003800000 */
.L_x_5342:
        /* <DEDUP_REMOVED lines=17> */
.L_x_5346:
[----:B------:R-:W-:Y:S05]  /*8e40*/  BSYNC B0 ;  /* 0x0000000000007941 */ /* 0x000fea0003800000 */
.L_x_5345:
[----:B------:R-:W-:Y:S04]  /*8e50*/  BSSY B0, `(.L_x_5347) ;  /* 0x000000e000007945 */ /* 0x000fe80003800000 */
[----:B------:R-:W-:Y:S05]  /*8e60*/  @P3 BRA `(.L_x_5348) ;  /* 0x0000000000103947 */ /* 0x000fea0003800000 */
[----:B------:R-:W-:Y:S01]  /*8e70*/  MOV R179, RZ ;  /* 0x000000ff00b37202 */ /* 0x000fe20000000f00 */
[----:B------:R-:W-:Y:S06]  /*8e80*/  @!P0 BRA `(.L_x_5349) ;  /* 0x0000000000288947 */ /* 0x000fec0003800000 */
[----:B------:R-:W-:Y:S01]  /*8e90*/  SHF.L.U32 R179, R163, 0x10, RZ ;  /* 0x00000010a3b37819 */ /* 0x000fe200000006ff */
[----:B------:R-:W-:Y:S06]  /*8ea0*/  BRA `(.L_x_5349) ;  /* 0x0000000000207947 */ /* 0x000fec0003800000 */
.L_x_5348:
        /* <DEDUP_REMOVED lines=8> */
.L_x_5349:
[----:B------:R-:W-:Y:S05]  /*8f30*/  BSYNC B0 ;  /* 0x0000000000007941 */ /* 0x000fea0003800000 */
.L_x_5347:
        /* <DEDUP_REMOVED lines=16> */
.L_x_5351:
[----:B------:R-:W-:Y:S05]  /*9040*/  BSYNC B0 ;  /* 0x0000000000007941 */ /* 0x000fea0003800000 */
.L_x_5350:
[----:B------:R-:W-:Y:S04]  /*9050*/  BSSY B0, `(.L_x_5352) ;  /* 0x0000010000007945 */ /* 0x000fe80003800000 */
[----:B------:R-:W-:Y:S05]  /*9060*/  @P3 BRA `(.L_x_5353) ;  /* 0x0000000000143947 */ /* 0x000fea0003800000 */
[----:B------:R-:W-:Y:S01]  /*9070*/  IMAD.MOV.U32 R176, RZ, RZ, RZ ;  /* 0x000000ffffb07224 */ /* 0x000fe200078e00ff */
[----:B------:R-:W-:Y:S06]  /*9080*/  @!P0 BRA `(.L_x_5354) ;  /* 0x0000000000308947 */ /* 0x000fec0003800000 */
[----:B------:R-:W-:-:S04]  /*9090*/  PRMT R176, R163, 0x7632, R176 ;  /* 0x00007632a3b07816 */ /* 0x000fc800000000b0 */
[----:B------:R-:W-:Y:S01]  /*90a0*/  SHF.L.U32 R176, R176, 0x10, RZ ;  /* 0x00000010b0b07819 */ /* 0x000fe200000006ff */
[----:B------:R-:W-:Y:S06]  /*90b0*/  BRA `(.L_x_5354) ;  /* 0x0000000000247947 */ /* 0x000fec0003800000 */
.L_x_5353:
[----:B------:R-:W0:Y:S02]  /*90c0*/  LDC.U8 R179, c[0x0][0x2a0] ;  /* 0x0000a800ffb37b82 */ /* 0x000e240000000000 */
[----:B0-----:R-:W-:-:S04]  /*90d0*/  ISETP.NE.AND P3, PT, R179, RZ, PT ;  /* 0x000000ffb300720c */ /* 0x001fc80003f65270 */
[----:B------:R-:W-:-:S05]  /*90e0*/  FSEL R176, R176, RZ, !P3 ;  /* 0x000000ffb0b07208 */ /* 0x000fca0005800000 */
[----:B------:R-:W-:Y:S01]  /*90f0*/  FFMA.FTZ R176, R3, R177, R176 ;  /* 0x000000b103b07223 */ /* 0x000fe200000100b0 */
[----:B------:R-:W-:-:S03]  /*9100*/  @P0 PRMT R177, R163, 0x7632, R177 ;  /* 0x00007632a3b10816 */ /* 0x000fc600000000b1 */
[----:B------:R-:W-:Y:S01]  /*9110*/  FADD.FTZ R176, R238, -R176 ;  /* 0x800000b0eeb07221 */ /* 0x000fe20000010000 */
[----:B------:R-:W-:-:S03]  /*9120*/  @P0 SHF.L.U32 R177, R177, 0x10, RZ ;  /* 0x00000010b1b10819 */ /* 0x000fc600000006ff */
[----:B------:R-:W-:-:S04]  /*9130*/  FMUL.FTZ R176, R196, R176 ;  /* 0x000000b0c4b07220 */ /* 0x000fc80000410000 */
[----:B------:R-:W-:-:S07]  /*9140*/  @P0 FADD.FTZ R176, R176, R177 ;  /* 0x000000b1b0b00221 */ /* 0x000fce0000010000 */
.L_x_5354:
[----:B------:R-:W-:Y:S05]  /*9150*/  BSYNC B0 ;  /* 0x0000000000007941 */ /* 0x000fea0003800000 */
.L_x_5352:
        /* <DEDUP_REMOVED lines=17> */
.L_x_5356:
[----:B------:R-:W-:Y:S05]  /*9270*/  BSYNC B0 ;  /* 0x0000000000007941 */ /* 0x000fea0003800000 */
.L_x_5355:
[----:B------:R-:W0:Y:S01]  /*9280*/  @P1 LDC.64 R176, c[0x0][0x308] ;  /* 0x0000c200ffb01b82 */ /* 0x000e220000000a00 */
        /* <DEDUP_REMOVED lines=9> */
.L_x_5144:
[----:B------:R-:W0:Y:S01]  /*9320*/  S2R R176, SR_TID.X ;  /* 0x0000000000b07919 */ /* 0x000e220000002100 */
[----:B------:R-:W0:Y:S08]  /*9330*/  S2UR UR6, SR_CTAID.X ;  /* 0x00000000000679c3 */ /* 0x000e300000002500 */
[----:B------:R-:W1:Y:S08]  /*9340*/  LDC.64 R2, c[0x0][0x2d0] ;  /* 0x0000b400ff027b82 */ /* 0x000e700000000a00 */
[----:B------:R-:W2:Y:S08]  /*9350*/  LDC.64 R4, c[0x0][0x2d8] ;  /* 0x0000b600ff047b82 */ /* 0x000eb00000000a00 */
[----:B------:R-:W3:Y:S01]  /*9360*/  LDC.64 R6, c[0x0][0x2f0] ;  /* 0x0000bc00ff067b82 */ /* 0x000ee20000000a00 */
[C---:B0----5:R-:W-:Y:S01]  /*9370*/  LEA.HI R0, R176.reuse, UR6, RZ, 0x19 ;  /* 0x00000006b0007c11 */ /* 0x061fe2000f8fc8ff */
        /* <DEDUP_REMOVED lines=38> */
.L_x_5148:
[----:B------:R-:W-:Y:S01]  /*95e0*/  HFMA2.MMA R179, -RZ, RZ, 0, 1.847743988037109375e-06 ;  /* 0x0000001fffb37435 */ /* 0x000fe200000001ff */
[----:B------:R-:W-:Y:S01]  /*95f0*/  IMAD.MOV.U32 R177, RZ, RZ, 0x10 ;  /* 0x00000010ffb17424 */ /* 0x000fe200078e00ff */
[----:B------:R-:W-:Y:S01]  /*9600*/  MOV R251, 0xffffffff ;  /* 0xffffffff00fb7802 */ /* 0x000fe20000000f00 */
[----:B-----5:R0:W-:Y:S08]  /*9610*/  STL [R1+0x170], R0 ;  /* 0x0001700001007387 */ /* 0x0201f00000100800 */
[----:B0-----:R-:W-:Y:S05]  /*9620*/  WARPSYNC.COLLECTIVE R251, `(.L_x_5358) ;  /* 0x00000000fb087348 */ /* 0x001fea0003c00000 */
[----:B------:R1:W2:Y:S02]  /*9630*/  SHFL.DOWN P1, R177, R252, R177, R179 ;  /* 0x080000b1fcb17389 */ /* 0x0002a400000200b3 */
[----:B012---:R-:W-:Y:S01]  /*9640*/  ENDCOLLECTIVE ;  /* 0x000000000000791b */ /* 0x007fe20003800000 */
.L_x_5358:
[----:B------:R-:W-:Y:S01]  /*9650*/  FADD.FTZ R0, R177, R252 ;  /* 0x000000fcb1007221 */ /* 0x000fe20000010000 */
[----:B------:R-:W-:Y:S01]  /*9660*/  HFMA2.MMA R177, -RZ, RZ, 0, 9.5367431640625e-07 ;  /* 0x00000010ffb17435 */ /* 0x000fe200000001ff */
[----:B------:R-:W-:-:S10]  /*9670*/  IMAD.MOV.U32 R252, RZ, RZ, R176 ;  /* 0x000000fffffc7224 */ /* 0x000fd400078e00b0 */
[----:B------:R-:W-:Y:S05]  /*9680*/  WARPSYNC.COLLECTIVE R251, `(.L_x_5359) ;  /* 0x00000000fb087348 */ /* 0x000fea0003c00000 */
[----:B------:R0:W1:Y:S02]  /*9690*/  SHFL.DOWN P1, R177, R252, R177, R179 ;  /* 0x080000b1fcb17389 */ /* 0x00006400000200b3 */
[----:B01----:R-:W-:Y:S01]  /*96a0*/  ENDCOLLECTIVE ;  /* 0x000000000000791b */ /* 0x003fe20003800000 */
.L_x_5359:
[----:B------:R-:W-:Y:S01]  /*96b0*/  MOV R252, R0 ;  /* 0x0000000000fc7202 */ /* 0x000fe20000000f00 */
[----:B------:R-:W-:Y:S01]  /*96c0*/  FADD.FTZ R176, R177, R176 ;  /* 0x000000b0b1b07221 */ /* 0x000fe20000010000 */
[----:B------:R-:W-:-:S07]  /*96d0*/  IMAD.MOV.U32 R177, RZ, RZ, 0x8 ;  /* 0x00000008ffb17424 */ /* 0x000fce00078e00ff */
[----:B------:R-:W-:Y:S05]  /*96e0*/  WARPSYNC.COLLECTIVE R251, `(.L_x_5360) ;  /* 0x00000000fb087348 */ /* 0x000fea0003c00000 */
[----:B------:R0:W1:Y:S02]  /*96f0*/  SHFL.DOWN P1, R177, R252, R177, R179 ;  /* 0x080000b1fcb17389 */ /* 0x00006400000200b3 */
[----:B01----:R-:W-:Y:S01]  /*9700*/  ENDCOLLECTIVE ;  /* 0x000000000000791b */ /* 0x003fe20003800000 */
.L_x_5360:
[----:B------:R-:W-:Y:S01]  /*9710*/  MOV R252, R176 ;  /* 0x000000b000fc7202 */ /* 0x000fe20000000f00 */
[----:B------:R-:W-:Y:S01]  /*9720*/  FADD.FTZ R0, R0, R177 ;  /* 0x000000b100007221 */ /* 0x000fe20000010000 */
[----:B------:R-:W-:-:S11]  /*9730*/  HFMA2.MMA R177, -RZ, RZ, 0, 4.76837158203125e-07 ;  /* 0x00000008ffb17435 */ /* 0x000fd600000001ff */
[----:B------:R-:W-:Y:S05]  /*9740*/  WARPSYNC.COLLECTIVE R251, `(.L_x_5361) ;  /* 0x00000000fb087348 */ /* 0x000fea0003c00000 */
[----:B------:R0:W1:Y:S02]  /*9750*/  SHFL.DOWN P1, R177, R252, R177, R179 ;  /* 0x080000b1fcb17389 */ /* 0x00006400000200b3 */
[----:B01----:R-:W-:Y:S01]  /*9760*/  ENDCOLLECTIVE ;  /* 0x000000000000791b */ /* 0x003fe20003800000 */
.L_x_5361:
[----:B------:R-:W-:Y:S02]  /*9770*/  IMAD.MOV.U32 R252, RZ, RZ, R0 ;  /* 0x000000fffffc7224 */ /* 0x000fe400078e0000 */
[----:B------:R-:W-:Y:S01]  /*9780*/  FADD.FTZ R176, R176, R177 ;  /* 0x000000b1b0b07221 */ /* 0x000fe20000010000 */
[----:B------:R-:W-:-:S07]  /*9790*/  MOV R177, 0x4 ;  /* 0x0000000400b17802 */ /* 0x000fce0000000f00 */
[----:B------:R-:W-:Y:S05]  /*97a0*/  WARPSYNC.COLLECTIVE R251, `(.L_x_5362) ;  /* 0x00000000fb087348 */ /* 0x000fea0003c00000 */
[----:B------:R0:W1:Y:S02]  /*97b0*/  SHFL.DOWN P1, R177, R252, R177, R179 ;  /* 0x080000b1fcb17389 */ /* 0x00006400000200b3 */
[----:B01----:R-:W-:Y:S01]  /*97c0*/  ENDCOLLECTIVE ;  /* 0x000000000000791b */ /* 0x003fe20003800000 */
.L_x_5362:
[----:B------:R-:W-:Y:S01]  /*97d0*/  MOV R252, R176 ;  /* 0x000000b000fc7202 */ /* 0x000fe20000000f00 */
[----:B------:R-:W-:Y:S01]  /*97e0*/  FADD.FTZ R0, R0, R177 ;  /* 0x000000b100007221 */ /* 0x000fe20000010000 */
[----:B------:R-:W-:-:S07]  /*97f0*/  IMAD.MOV.U32 R177, RZ, RZ, 0x4 ;  /* 0x00000004ffb17424 */ /* 0x000fce00078e00ff */
[----:B------:R-:W-:Y:S05]  /*9800*/  WARPSYNC.COLLECTIVE R251, `(.L_x_5363) ;  /* 0x00000000fb087348 */ /* 0x000fea0003c00000 */
[----:B------:R0:W1:Y:S02]  /*9810*/  SHFL.DOWN P1, R177, R252, R177, R179 ;  /* 0x080000b1fcb17389 */ /* 0x00006400000200b3 */
[----:B01----:R-:W-:Y:S01]  /*9820*/  ENDCOLLECTIVE ;  /* 0x000000000000791b */ /* 0x003fe20003800000 */
.L_x_5363:
[----:B------:R-:W-:Y:S01]  /*9830*/  MOV R252, R0 ;  /* 0x0000000000fc7202 */ /* 0x000fe20000000f00 */
[----:B------:R-:W-:Y:S01]  /*9840*/  FADD.FTZ R176, R176, R177 ;  /* 0x000000b1b0b07221 */ /* 0x000fe20000010000 */
[----:B------:R-:W-:-:S11]  /*9850*/  HFMA2.MMA R177, -RZ, RZ, 0, 1.1920928955078125e-07 ;  /* 0x00000002ffb17435 */ /* 0x000fd600000001ff */
[----:B------:R-:W-:Y:S05]  /*9860*/  WARPSYNC.COLLECTIVE R251, `(.L_x_5364) ;  /* 0x00000000fb087348 */ /* 0x000fea0003c00000 */
[----:B------:R0:W1:Y:S02]  /*9870*/  SHFL.DOWN P1, R177, R252, R177, R179 ;  /* 0x080000b1fcb17389 */ /* 0x00006400000200b3 */
[----:B01----:R-:W-:Y:S01]  /*9880*/  ENDCOLLECTIVE ;  /* 0x000000000000791b */ /* 0x003fe20003800000 */
.L_x_5364:
[----:B------:R-:W-:Y:S02]  /*9890*/  IMAD.MOV.U32 R252, RZ, RZ, R176 ;  /* 0x000000fffffc7224 */ /* 0x000fe400078e00b0 */
[----:B------:R-:W-:Y:S01]  /*98a0*/  FADD.FTZ R0, R0, R177 ;  /* 0x000000b100007221 */ /* 0x000fe20000010000 */
[----:B------:R-:W-:-:S04]  /*98b0*/  MOV R177, 0x2 ;  /* 0x0000000200b17802 */ /* 0x000fc80000000f00 */
[----:B------:R0:W-:Y:S03]  /*98c0*/  STL [R1+0x18], R0 ;  /* 0x0000180001007387 */ /* 0x0001e60000100800 */
[----:B0-----:R-:W-:Y:S05]  /*98d0*/  WARPSYNC.COLLECTIVE R251, `(.L_x_5365) ;  /* 0x00000000fb087348 */ /* 0x001fea0003c00000 */
[----:B------:R1:W2:Y:S02]  /*98e0*/  SHFL.DOWN P1, R177, R252, R177, R179 ;  /* 0x080000b1fcb17389 */ /* 0x0002a400000200b3 */
[----:B012---:R-:W-:Y:S01]  /*98f0*/  ENDCOLLECTIVE ;  /* 0x000000000000791b */ /* 0x007fe20003800000 */
.L_x_5365:
        /* <DEDUP_REMOVED lines=9> */
.L_x_5366:
[----:B------:R-:W-:Y:S02]  /*9990*/  MOV R252, R0 ;  /* 0x0000000000fc7202 */ /* 0x000fe40000000f00 */
[----:B------:R0:W5:Y:S01]  /*99a0*/  LDL.LU R0, [R1+0x170] ;  /* 0x0001700001007983 */ /* 0x0001620000300800 */
[----:B------:R-:W-:Y:S01]  /*99b0*/  IMAD.MOV.U32 R176, RZ, RZ, R177 ;  /* 0x000000ffffb07224 */ /* 0x000fe200078e00b1 */
[----:B------:R-:W-:-:S11]  /*99c0*/  HFMA2.MMA R177, -RZ, RZ, 0, 5.9604644775390625e-08 ;  /* 0x00000001ffb17435 */ /* 0x000fd600000001ff */
[----:B0----5:R-:W-:Y:S05]  /*99d0*/  WARPSYNC.COLLECTIVE R251, `(.L_x_5367) ;  /* 0x00000000fb087348 */ /* 0x021fea0003c00000 */
[----:B------:R1:W2:Y:S02]  /*99e0*/  SHFL.DOWN P1, R177, R252, R177, R179 ;  /* 0x080000b1fcb17389 */ /* 0x0002a400000200b3 */
[----:B012--5:R-:W-:Y:S01]  /*99f0*/  ENDCOLLECTIVE ;  /* 0x000000000000791b */ /* 0x027fe20003800000 */
.L_x_5367:
[----:B------:R-:W-:Y:S05]  /*9a00*/  BRA `(.L_x_5368) ;  /* 0xffffff9c006c7947 */ /* 0x000fea000383ffff */
.L_x_5369:
        /* <DEDUP_REMOVED lines=15> */
.L_x_16529:


//--------------------- .text._ZN10layer_norm13ln_bwd_kernelINS_13Kernel_traitsI13__nv_bfloat16S2_fS2_fjLj5120ELj1ELj1ELj4ELj16ENS_18Kernel_traits_baseILj5120ES2_S2_fS2_fjLj128EEEEELb0ELb0ELb0ELb0EEEvNS_9BwdParamsE --------------------------
	.section	.text._ZN10layer_norm13ln_bwd_kernelINS_13Kernel_traitsI13__nv_bfloat16S2_fS2_fjLj5120ELj1ELj1ELj4ELj16ENS_18Kernel_traits_baseILj5120ES2_S2_fS2_fjLj128EEEEELb0ELb0ELb0ELb0EEEvNS_9BwdParamsE,"ax",@progbits
	.align	128
        .global         _ZN10layer_norm13ln_bwd_kernelINS_13Kernel_traitsI13__nv_bfloat16S2_fS2_fjLj5120ELj1ELj1ELj4ELj16ENS_18Kernel_traits_baseILj5120ES2_S2_fS2_fjLj128EEEEELb0ELb0ELb0ELb0EEEvNS_9BwdParamsE
        .type           _ZN10layer_norm13ln_bwd_kernelINS_13Kernel_traitsI13__nv_bfloat16S2_fS2_fjLj5120ELj1ELj1ELj4ELj16ENS_18Kernel_traits_baseILj5120ES2_S2_fS2_fjLj128EEEEELb0ELb0ELb0ELb0EEEvNS_9BwdParamsE,@function
        .size           _ZN10layer_norm13ln_bwd_kernelINS_13Kernel_traitsI13__nv_bfloat16S2_fS2_fjLj5120ELj1ELj1ELj4ELj16ENS_18Kernel_traits_baseILj5120ES2_S2_fS2_fjLj128EEEEELb0ELb0ELb0ELb0EEEvNS_9BwdParamsE,(.L_x_16530 - _ZN10layer_norm13ln_bwd_kernelINS_13Kernel_traitsI13__nv_bfloat16S2_fS2_fjLj5120ELj1ELj1ELj4ELj16ENS_18Kernel_traits_baseILj5120ES2_S2_fS2_fjLj128EEEEELb0ELb0ELb0ELb0EEEvNS_9BwdParamsE)
        .other          _ZN10layer_norm13ln_bwd_kernelINS_13Kernel_traitsI13__nv_bfloat16S2_fS2_fjLj5120ELj1ELj1ELj4ELj16ENS_18Kernel_traits_baseILj5120ES2_S2_fS2_fjLj128EEEEELb0ELb0ELb0ELb0EEEvNS_9BwdParamsE,@"STO_CUDA_ENTRY STV_DEFAULT"
_ZN10layer_norm13ln_bwd_kernelINS_13Kernel_traitsI13__nv_bfloat16S2_fS2_fjLj5120ELj1ELj1ELj4ELj16ENS_18Kernel_traits_baseILj5120ES2_S2_fS2_fjLj128EEEEELb0ELb0ELb0ELb0EEEvNS_9BwdParamsE:
.text._ZN10layer_norm13ln_bwd_kernelINS_13Kernel_traitsI13__nv_bfloat16S2_fS2_fjLj5120ELj1ELj1ELj4ELj16ENS_18Kernel_traits_baseILj5120ES2_S2_fS2_fjLj128EEEEELb0ELb0ELb0ELb0EEEvNS_9BwdParamsE:
        /* <DEDUP_REMOVED lines=29> */
[----:B------:R-:W0:Y:S08]  /*01d0*/  @P5 LDC.64 R2, c[0x0][0x260] ;  /* 0x00009800ff025b82 */ /* 0x000e300000000a00 */
        /* <DEDUP_REMOVED lines=13> */
[C---:B----4-:R-:W-:Y:S01]  /*02b0*/  @P2 IMAD.WIDE.U32 R22, R27.reuse, 0x10, R22 ;  /* 0x000000101b162825 */ /* 0x050fe200078e0016 */
[----:B------:R-:W-:-:S04]  /*02c0*/  @P2 IADD3 R27, R27, 0x80, RZ ;  /* 0x000000801b1b2810 */ /* 0x000fc80007ffe0ff */
[----:B------:R1:W5:Y:S01]  /*02d0*/  @P2 LDG.E.128 R8, desc[UR4][R22.64] ;  /* 0x0000000416082981 */ /* 0x000362000c1e1d00 */
        /* <DEDUP_REMOVED lines=52> */
[----:B------:R-:W-:-:S02]  /*0620*/  SHF.L.U32 R0, R0, 0x10, RZ ;  /* 0x0000001000007819 */ /* 0x000fc400000006ff */
[C---:B------:R-:W-:Y:S02]  /*0630*/  @P5 PRMT R16, R30.reuse, 0x7632, R16 ;  /* 0x000076321e105816 */ /* 0x040fe40000000010 */
[C---:B------:R-:W-:Y:S02]  /*0640*/  @P5 PRMT R17, R31.reuse, 0x7632, R17 ;  /* 0x000076321f115816 */ /* 0x040fe40000000011 */
[----:B0-----:R-:W-:Y:S02]  /*0650*/  SHF.L.U32 R23, R30, 0x10, RZ ;  /* 0x000000101e177819 */ /* 0x001fe400000006ff */
[C---:B------:R-:W-:Y:S02]  /*0660*/  @P4 PRMT R239, R4.reuse, 0x7632, R239 ;  /* 0x0000763204ef4816 */ /* 0x040fe400000000ef */
[----:B-1----:R-:W-:Y:S01]  /*0670*/  SHF.L.U32 R24, R31, 0x10, RZ ;  /* 0x000000101f187819 */ /* 0x002fe200000006ff */
[----:B------:R0:W-:Y:S01]  /*0680*/  STL [R1+0x3c], R23 ;  /* 0x00003c1701007387 */ /* 0x0001e20000100800 */
[----:B------:R-:W-:-:S02]  /*0690*/  SHF.L.U32 R240, R4, 0x10, RZ ;  /* 0x0000001004f07819 */ /* 0x000fc400000006ff */
[----:B------:R-:W-:Y:S01]  /*06a0*/  SHF.L.U32 R4, R2, 0x10, RZ ;  /* 0x0000001002047819 */ /* 0x000fe200000006ff */
[----:B------:R1:W-:Y:S01]  /*06b0*/  STL [R1+0x34], R24 ;  /* 0x0000341801007387 */ /* 0x0003e20000100800 */
[----:B------:R-:W-:Y:S02]  /*06c0*/  SHF.L.U32 R2, R16, 0x10, RZ ;  /* 0x0000001010027819 */ /* 0x000fe400000006ff */
[C---:B------:R-:W-:Y:S02]  /*06d0*/  @P0 PRMT R18, R32.reuse, 0x7632, R18 ;  /* 0x0000763220120816 */ /* 0x040fe40000000012 */
[----:B------:R-:W-:Y:S02]  /*06e0*/  @P0 PRMT R19, R33, 0x7632, R19 ;  /* 0x0000763221130816 */ /* 0x000fe40000000013 */
[----:B0-----:R-:W-:Y:S02]  /*06f0*/  SHF.L.U32 R23, R32, 0x10, RZ ;  /* 0x0000001020177819 */ /* 0x001fe400000006ff */
[----:B------:R-:W-:-:S02]  /*0700*/  @P0 PRMT R20, R34, 0x7632, R20 ;  /* 0x0000763222140816 */ /* 0x000fc40000000014 */
[----:B-1----:R-:W-:Y:S01]  /*0710*/  SHF.L.U32 R24, R33, 0x10, RZ ;  /* 0x0000001021187819 */ /* 0x002fe200000006ff */
[----:B------:R0:W-:Y:S01]  /*0720*/  STL [R1+0x2c], R23 ;  /* 0x00002c1701007387 */ /* 0x0001e20000100800 */
[----:B------:R-:W-:Y:S02]  /*0730*/  @P0 PRMT R21, R35, 0x7632, R21 ;  /* 0x0000763223150816 */ /* 0x000fe40000000015 */
[----:B------:R-:W-:Y:S01]  /*0740*/  @P1 PRMT R251, R14, 0x7632, R251 ;  /* 0x000076320efb1816 */ /* 0x000fe200000000fb */
[----:B------:R1:W-:Y:S01]  /*0750*/  STL [R1+0x24], R24 ;  /* 0x0000241801007387 */ /* 0x0003e20000100800 */
[----:B------:R-:W-:Y:S02]  /*0760*/  @P1 PRMT R249, R15, 0x7632, R249 ;  /* 0x000076320ff91816 */ /* 0x000fe400000000f9 */
[----:B------:R-:W-:Y:S02]  /*0770*/  @P2 PRMT R247, R8, 0x7632, R247 ;  /* 0x0000763208f72816 */ /* 0x000fe400000000f7 */
[----:B------:R-:W-:-:S02]  /*0780*/  @P2 PRMT R245, R9, 0x7632, R245 ;  /* 0x0000763209f52816 */ /* 0x000fc400000000f5 */
[----:B0-----:R-:W-:Y:S02]  /*0790*/  SHF.L.U32 R23, R34, 0x10, RZ ;  /* 0x0000001022177819 */ /* 0x001fe400000006ff */
[----:B------:R-:W-:Y:S02]  /*07a0*/  @P2 PRMT R243, R10, 0x7632, R243 ;  /* 0x000076320af32816 */ /* 0x000fe400000000f3 */
[----:B-1----:R-:W-:Y:S01]  /*07b0*/  SHF.L.U32 R24, R35, 0x10, RZ ;  /* 0x0000001023187819 */ /* 0x002fe200000006ff */
[----:B------:R0:W-:Y:S01]  /*07c0*/  STL [R1+0x1c], R23 ;  /* 0x00001c1701007387 */ /* 0x0001e20000100800 */
[----:B------:R-:W-:Y:S02]  /*07d0*/  @P2 PRMT R241, R11, 0x7632, R241 ;  /* 0x000076320bf12816 */ /* 0x000fe400000000f1 */
[----:B------:R-:W-:Y:S01]  /*07e0*/  @P4 PRMT R237, R5, 0x7632, R237 ;  /* 0x0000763205ed4816 */ /* 0x000fe200000000ed */
[----:B------:R-:W-:Y:S01]  /*07f0*/  STL [R1+0x14], R24 ;  /* 0x0000141801007387 */ /* 0x000fe20000100800 */
[----:B------:R-:W-:-:S02]  /*0800*/  @P4 PRMT R235, R6, 0x7632, R235 ;  /* 0x0000763206eb4816 */ /* 0x000fc400000000eb */
[----:B------:R-:W-:Y:S02]  /*0810*/  ISETP.NE.U32.AND P3, PT, RZ, UR6, PT ;  /* 0x00000006ff007c0c */ /* 0x000fe4000bf65070 */
[----:B------:R-:W-:Y:S02]  /*0820*/  @P4 PRMT R233, R7, 0x7632, R233 ;  /* 0x0000763207e94816 */ /* 0x000fe400000000e9 */
[----:B0-----:R-:W-:Y:S02]  /*0830*/  SHF.L.U32 R23, R12, 0x10, RZ ;  /* 0x000000100c177819 */ /* 0x001fe400000006ff */
[C---:B------:R-:W-:Y:S02]  /*0840*/  @P1 PRMT R12, R13.reuse, 0x7632, R12 ;  /* 0x000076320d0c1816 */ /* 0x040fe4000000000c */
[----:B------:R-:W-:Y:S01]  /*0850*/  SHF.L.U32 R13, R13, 0x10, RZ ;  /* 0x000000100d0d7819 */ /* 0x000fe200000006ff */
[----:B------:R-:W-:Y:S01]  /*0860*/  STL [R1+0xc], R23 ;  /* 0x00000c1701007387 */ /* 0x000fe20000100800 */
[----:B------:R-:W-:-:S02]  /*0870*/  SHF.L.U32 R252, R14, 0x10, RZ ;  /* 0x000000100efc7819 */ /* 0x000fc400000006ff */
[----:B------:R-:W-:Y:S01]  /*0880*/  SHF.L.U32 R250, R15, 0x10, RZ ;  /* 0x000000100ffa7819 */ /* 0x000fe200000006ff */
[----:B------:R-:W-:Y:S01]  /*0890*/  STL [R1+0x4], R13 ;  /* 0x0000040d01007387 */ /* 0x000fe20000100800 */
        /* <DEDUP_REMOVED lines=9> */
[----:B------:R-:W-:Y:S02]  /*0930*/  SHF.L.U32 R234, R7, 0x10, RZ ;  /* 0x0000001007ea7819 */ /* 0x000fe400000006ff */
[----:B0-----:R-:W-:Y:S02]  /*0940*/  SHF.L.U32 R0, R17, 0x10, RZ ;  /* 0x0000001011007819 */ /* 0x001fe400000006ff */
[----:B------:R-:W-:Y:S02]  /*0950*/  ISETP.NE.AND.EX P3, PT, RZ, UR7, PT, P3 ;  /* 0x00000007ff007c0c */ /* 0x000fe4000bf65330 */
[----:B-1----:R-:W-:Y:S01]  /*0960*/  SHF.L.U32 R4, R18, 0x10, RZ ;  /* 0x0000001012047819 */ /* 0x002fe200000006ff */
[----:B------:R0:W-:Y:S01]  /*0970*/  STL [R1+0x30], R0 ;  /* 0x0000300001007387 */ /* 0x0001e20000100800 */
[----:B------:R-:W-:-:S02]  /*0980*/  MOV R121, RZ ;  /* 0x000000ff00797202 */ /* 0x000fc40000000f00 */
[----:B--2---:R-:W-:Y:S01]  /*0990*/  SHF.L.U32 R2, R19, 0x10, RZ ;  /* 0x0000001013027819 */ /* 0x004fe200000006ff */
[----:B------:R1:W-:Y:S01]  /*09a0*/  STL [R1+0x28], R4 ;  /* 0x0000280401007387 */ /* 0x0003e20000100800 */
[----:B------:R-:W-:Y:S02]  /*09b0*/  SHF.L.U32 R251, R251, 0x10, RZ ;  /* 0x00000010fbfb7819 */ /* 0x000fe400000006ff */
[----:B------:R-:W-:Y:S01]  /*09c0*/  SHF.L.U32 R249, R249, 0x10, RZ ;  /* 0x00000010f9f97819 */ /* 0x000fe200000006ff */
[----:B------:R2:W-:Y:S01]  /*09d0*/  STL [R1+0x20], R2 ;  /* 0x0000200201007387 */ /* 0x0005e20000100800 */
[----:B------:R-:W-:Y:S02]  /*09e0*/  SHF.L.U32 R247, R247, 0x10, RZ ;  /* 0x00000010f7f77819 */ /* 0x000fe400000006ff */
[----:B0-----:R-:W-:Y:S02]  /*09f0*/  SHF.L.U32 R0, R20, 0x10, RZ ;  /* 0x0000001014007819 */ /* 0x001fe400000006ff */
[----:B------:R-:W-:-:S02]  /*0a00*/  SHF.L.U32 R245, R245, 0x10, RZ ;  /* 0x00000010f5f57819 */ /* 0x000fc400000006ff */
[----:B-1----:R-:W-:Y:S01]  /*0a10*/  SHF.L.U32 R4, R21, 0x10, RZ ;  /* 0x0000001015047819 */ /* 0x002fe200000006ff */
[----:B------:R0:W-:Y:S01]  /*0a20*/  STL [R1+0x18], R0 ;  /* 0x0000180001007387 */ /* 0x0001e20000100800 */
[----:B------:R-:W-:Y:S02]  /*0a30*/  SHF.L.U32 R243, R243, 0x10, RZ ;  /* 0x00000010f3f37819 */ /* 0x000fe400000006ff */
[----:B--2---:R-:W-:Y:S01]  /*0a40*/  SHF.L.U32 R2, R22, 0x10, RZ ;  /* 0x0000001016027819 */ /* 0x004fe200000006ff */
[----:B------:R1:W-:Y:S01]  /*0a50*/  STL [R1+0x10], R4 ;  /* 0x0000100401007387 */ /* 0x0003e20000100800 */
[----:B------:R-:W-:Y:S02]  /*0a60*/  SHF.L.U32 R241, R241, 0x10, RZ ;  /* 0x00000010f1f17819 */ /* 0x000fe400000006ff */
[----:B------:R-:W-:Y:S01]  /*0a70*/  SHF.L.U32 R239, R239, 0x10, RZ ;  /* 0x00000010efef7819 */ /* 0x000fe200000006ff */
[----:B------:R1:W-:Y:S01]  /*0a80*/  STL [R1+0x8], R2 ;  /* 0x0000080201007387 */ /* 0x0003e20000100800 */
[----:B------:R-:W-:-:S02]  /*0a90*/  SHF.L.U32 R237, R237, 0x10, RZ ;  /* 0x00000010eded7819 */ /* 0x000fc400000006ff */
[----:B0-----:R-:W-:Y:S02]  /*0aa0*/  SHF.L.U32 R0, R12, 0x10, RZ ;  /* 0x000000100c007819 */ /* 0x001fe400000006ff */
[----:B------:R-:W-:Y:S02]  /*0ab0*/  SHF.L.U32 R235, R235, 0x10, RZ ;  /* 0x00000010ebeb7819 */ /* 0x000fe400000006ff */
[----:B------:R-:W-:Y:S01]  /*0ac0*/  SHF.L.U32 R233, R233, 0x10, RZ ;  /* 0x00000010e9e97819 */ /* 0x000fe200000006ff */
[----:B------:R1:W-:Y:S06]  /*0ad0*/  STL [R1], R0 ;  /* 0x0000000001007387 */ /* 0x0003ec0000100800 */
.L_x_5392:
[----:B01--45:R-:W0:Y:S01]  /*0ae0*/  @P3 LDC.64 R4, c[0x0][0x270] ;  /* 0x00009c00ff043b82 */ /* 0x033e220000000a00 */
[----:B------:R-:W-:Y:S02]  /*0af0*/  SHF.R.S32.HI R2, RZ, 0x1f, R3 ;  /* 0x0000001fff027819 */ /* 0x000fe40000011403 */
[----:B------:R-:W-:-:S05]  /*0b00*/  ISETP.NE.AND P5, PT, R232, RZ, PT ;  /* 0x000000ffe800720c */ /* 0x000fca0003fa5270 */
[----:B--23--:R-:W1:Y:S01]  /*0b10*/  LDC.64 R156, c[0x0][0x250] ;  /* 0x00009400ff9c7b82 */ /* 0x00ce620000000a00 */
[----:B------:R-:W-:-:S07]  /*0b20*/  MOV R229, UR13 ;  /* 0x0000000d00e57c02 */ /* 0x000fce0008000f00 */
[----:B------:R-:W2:Y:S01]  /*0b30*/  LDC.U8 R159, c[0x0][0x2a0] ;  /* 0x0000a800ff9f7b82 */ /* 0x000ea20000000000 */
[----:B0-----:R-:W-:-:S04]  /*0b40*/  @P3 LEA R4, P4, R3, R4, 0x1 ;  /* 0x0000000403043211 */ /* 0x001fc800078808ff */
[----:B------:R-:W-:-:S05]  /*0b50*/  @P3 LEA.HI.X R5, R3, R5, R2, 0x1, P4 ;  /* 0x0000000503053211 */ /* 0x000fca00020f0c02 */
[----:B------:R1:W3:Y:S02]  /*0b60*/  @P3 LDG.E.U16 R2, desc[UR4][R4.64] ;  /* 0x0000000404023981 */ /* 0x0002e4000c1e1500 */
[----:B-1----:R-:W-:-:S05]  /*0b70*/  IMAD.WIDE R4, R3, 0x4, R156 ;  /* 0x0000000403047825 */ /* 0x002fca00078e029c */
[----:B------:R0:W4:Y:S02]  /*0b80*/  LDG.E R204, desc[UR4][R4.64] ;  /* 0x0000000404cc7981 */ /* 0x000124000c1e1900 */
[----:B0-----:R-:W0:Y:S01]  /*0b90*/  LDC.64 R4, c[0x0][0x258] ;  /* 0x00009600ff047b82 */ /* 0x001e220000000a00 */
[----:B------:R-:W1:Y:S01]  /*0ba0*/  S2R R158, SR_TID.X ;  /* 0x00000000009e7919 */ /* 0x000e620000002100 */
[----:B--2---:R-:W-:Y:S01]  /*0bb0*/  ISETP.NE.AND P6, PT, R159, RZ, PT ;  /* 0x000000ff9f00720c */ /* 0x004fe20003fc5270 */
[----:B0-----:R-:W-:-:S06]  /*0bc0*/  IMAD.WIDE R4, R3, 0x4, R4 ;  /* 0x0000000403047825 */ /* 0x001fcc00078e0204 */
[----:B------:R0:W5:Y:S01]  /*0bd0*/  LDG.E R5, desc[UR4][R4.64] ;  /* 0x0000000404057981 */ /* 0x000162000c1e1900 */
[----:B------:R-:W-:Y:S01]  /*0be0*/  BSSY B0, `(.L_x_5371) ;  /* 0x0000067000007945 */ /* 0x000fe20003800000 */
[----:B------:R-:W-:Y:S02]  /*0bf0*/  MOV R209, RZ ;  /* 0x000000ff00d17202 */ /* 0x000fe40000000f00 */
[----:B-1----:R-:W-:Y:S02]  /*0c00*/  LOP3.LUT R230, R158, 0x7f, RZ, 0xc0, !PT ;  /* 0x0000007f9ee67812 */ /* 0x002fe400078ec0ff */
[----:B------:R-:W-:Y:S02]  /*0c10*/  MOV R210, RZ ;  /* 0x000000ff00d27202 */ /* 0x000fe40000000f00 */
[----:B0-----:R-:W-:Y:S02]  /*0c20*/  MOV R4, 0x3f800000 ;  /* 0x3f80000000047802 */ /* 0x001fe40000000f00 */
[----:B---3--:R-:W-:Y:S01]  /*0c30*/  @P3 SHF.L.U32 R4, R2, 0x10, RZ ;  /* 0x0000001002043819 */ /* 0x008fe200000006ff */
[----:B------:R-:W-:-:S05]  /*0c40*/  IMAD R2, R3, R229, RZ ;  /* 0x000000e503027224 */ /* 0x000fca00078e02ff */
[----:B------:R-:W-:-:S04]  /*0c50*/  SHF.R.S32.HI R156, RZ, 0x1f, R2 ;  /* 0x0000001fff9c7819 */ /* 0x000fc80000011402 */
[----:B------:R-:W-:-:S04]  /*0c60*/  LEA.HI R2, R156, R2, RZ, 0x3 ;  /* 0x000000029c027211 */ /* 0x000fc800078f18ff */
[----:B------:R-:W-:Y:S02]  /*0c70*/  LEA.HI.SX32 R2, R2, R230, 0x1d ;  /* 0x000000e602027211 */ /* 0x000fe400078feaff */
[----:B----4-:R-:W-:Y:S02]  /*0c80*/  FSEL R204, R204, RZ, !P6 ;  /* 0x000000ffcccc7208 */ /* 0x010fe40007000000 */
[----:B------:R-:W-:Y:S01]  /*0c90*/  MOV R164, R2 ;  /* 0x0000000200a47202 */ /* 0x000fe20000000f00 */
        /* <DEDUP_REMOVED lines=11> */
[----:B------:R-:W4:Y:S01]  /*0d50*/  LDL R221, [R1+0x34] ;  /* 0x0000340001dd7983 */ /* 0x000f220000100800 */
[C---:B------:R-:W-:Y:S01]  /*0d60*/  LEA R156, P5, R2.reuse, UR10, 0x5 ;  /* 0x0000000a029c7c11 */ /* 0x040fe2000f8a28ff */
[----:B0-----:R-:W-:-:S02]  /*0d70*/  IMAD.WIDE.U32 R164, R2, 0x10, R164 ;  /* 0x0000001002a47825 */ /* 0x001fc400078e00a4 */
[----:B------:R-:W5:Y:S01]  /*0d80*/  @P4 LDG.E.128 R40, desc[UR4][R158.64] ;  /* 0x000000049e284981 */ /* 0x000f62000c1e1d00 */
[----:B------:R-:W-:-:S03]  /*0d90*/  LEA.HI.X R157, R2, UR11, RZ, 0x5, P5 ;  /* 0x0000000b029d7c11 */ /* 0x000fc6000a8f2cff */
[----:B------:R0:W5:Y:S04]  /*0da0*/  @P4 LDG.E.128 R36, desc[UR4][R158.64+0x10] ;  /* 0x000010049e244981 */ /* 0x000168000c1e1d00 */
[----:B------:R-:W2:Y:S04]  /*0db0*/  LDG.E.128 R160, desc[UR4][R156.64] ;  /* 0x000000049ca07981 */ /* 0x000ea8000c1e1d00 */
[----:B------:R-:W3:Y:S04]  /*0dc0*/  LDG.E.128 R164, desc[UR4][R164.64] ;  /* 0x00000004a4a47981 */ /* 0x000ee8000c1e1d00 */
[----:B------:R-:W4:Y:S01]  /*0dd0*/  LDG.E.128 R156, desc[UR4][R156.64+0x10] ;  /* 0x000010049c9c7981 */ /* 0x000f22000c1e1d00 */
[----:B--2---:R-:W-:Y:S01]  /*0de0*/  FADD.FTZ R0, -R204, R160 ;  /* 0x000000a0cc007221 */ /* 0x004fe20000010100 */
[----:B---3--:R-:W-:-:S03]  /*0df0*/  SHF.L.U32 R180, R164, 0x10, RZ ;  /* 0x00000010a4b47819 */ /* 0x008fc600000006ff */
[----:B-----5:R-:W-:Y:S02]  /*0e00*/  FMUL.FTZ R0, R5, R0 ;  /* 0x0000000005007220 */ /* 0x020fe40000410000 */
[----:B------:R-:W-:Y:S02]  /*0e10*/  FADD.FTZ R80, R80, R180 ;  /* 0x000000b450507221 */ /* 0x000fe40000010000 */
[-C--:B------:R-:W-:Y:S01]  /*0e20*/  FFMA.FTZ R120, R0, R180.reuse, R120 ;  /* 0x000000b400787223 */ /* 0x080fe20000010078 */
[----:B------:R-:W-:Y:S02]  /*0e30*/  FMUL.FTZ R180, R174, R180 ;  /* 0x000000b4aeb47220 */ /* 0x000fe40000410000 */
[----:B------:R-:W2:Y:S01]  /*0e40*/  LDL R174, [R1+0x40] ;  /* 0x0000400001ae7983 */ /* 0x000ea20000100800 */
[----:B------:R-:W-:-:S04]  /*0e50*/  FADD.FTZ R162, -R204, R162 ;  /* 0x000000a2cca27221 */ /* 0x000fc80000010100 */
[----:B------:R-:W-:Y:S02]  /*0e60*/  FMUL.FTZ R179, R5, R162 ;  /* 0x000000a205b37220 */ /* 0x000fe40000410000 */
[----:B------:R-:W3:Y:S01]  /*0e70*/  LDL R162, [R1+0x30] ;  /* 0x0000300001a27983 */ /* 0x000ee20000100800 */
[----:B------:R-:W-:Y:S01]  /*0e80*/  PRMT R227, R164, 0x7632, R227 ;  /* 0x00007632a4e37816 */ /* 0x000fe200000000e3 */
[C---:B------:R-:W-:Y:S01]  /*0e90*/  FADD.FTZ R161, -R204.reuse, R161 ;  /* 0x000000a1cca17221 */ /* 0x040fe20000010100 */
[C---:B----4-:R-:W-:Y:S01]  /*0ea0*/  FADD.FTZ R156, -R204.reuse, R156 ;  /* 0x0000009ccc9c7221 */ /* 0x050fe20000010100 */
[----:B0-----:R-:W-:Y:S01]  /*0eb0*/  FADD.FTZ R158, -R204, R158 ;  /* 0x0000009ecc9e7221 */ /* 0x001fe20000010100 */
[----:B------:R-:W-:Y:S01]  /*0ec0*/  SHF.L.U32 R227, R227, 0x10, RZ ;  /* 0x00000010e3e37819 */ /* 0x000fe200000006ff */
[----:B------:R-:W-:Y:S01]  /*0ed0*/  FMUL.FTZ R176, R5, R161 ;  /* 0x000000a105b07220 */ /* 0x000fe20000410000 */
[----:B------:R-:W-:Y:S01]  /*0ee0*/  PRMT R173, R165, 0x7632, R173 ;  /* 0x00007632a5ad7816 */ /* 0x000fe200000000ad */
[----:B------:R-:W-:Y:S01]  /*0ef0*/  FMUL.FTZ R178, R5, R156 ;  /* 0x0000009c05b27220 */ /* 0x000fe20000410000 */
[----:B------:R-:W-:Y:S01]  /*0f00*/  SHF.L.U32 R165, R165, 0x10, RZ ;  /* 0x00000010a5a57819 */ /* 0x000fe200000006ff */
[----:B------:R-:W-:Y:S01]  /*0f10*/  FMUL.FTZ R177, R5, R158 ;  /* 0x0000009e05b17220 */ /* 0x000fe20000410000 */
[----:B------:R-:W-:Y:S01]  /*0f20*/  FADD.FTZ R81, R81, R227 ;  /* 0x000000e351517221 */ /* 0x000fe20000010000 */
[-C--:B------:R-:W-:Y:S01]  /*0f30*/  FFMA.FTZ R121, R176, R227.reuse, R121 ;  /* 0x000000e3b0797223 */ /* 0x080fe20000010079 */
[----:B------:R-:W-:Y:S01]  /*0f40*/  FMUL.FTZ R227, R210, R227 ;  /* 0x000000e3d2e37220 */ /* 0x000fe20000410000 */
[----:B------:R-:W-:Y:S01]  /*0f50*/  FADD.FTZ R158, RZ, R180 ;  /* 0x000000b4ff9e7221 */ /* 0x000fe20000010000 */
[----:B------:R-:W-:Y:S01]  /*0f60*/  FFMA.FTZ R156, R0, R180, RZ ;  /* 0x000000b4009c7223 */ /* 0x000fe200000100ff */
[----:B------:R-:W-:Y:S01]  /*0f70*/  SHF.L.U32 R173, R173, 0x10, RZ ;  /* 0x00000010adad7819 */ /* 0x000fe200000006ff */
[----:B------:R-:W-:Y:S01]  /*0f80*/  FADD.FTZ R163, -R204, R163 ;  /* 0x000000a3cca37221 */ /* 0x000fe20000010100 */
[----:B------:R-:W-:Y:S01]  /*0f90*/  FMUL.FTZ R226, R225, R165 ;  /* 0x000000a5e1e27220 */ /* 0x000fe20000410000 */
[----:B------:R-:W-:Y:S01]  /*0fa0*/  FADD.FTZ R158, R158, R227 ;  /* 0x000000e39e9e7221 */ /* 0x000fe20000010000 */
[----:B------:R-:W-:Y:S01]  /*0fb0*/  FFMA.FTZ R156, R176, R227, R156 ;  /* 0x000000e3b09c7223 */ /* 0x000fe2000001009c */
[----:B------:R-:W-:Y:S01]  /*0fc0*/  PRMT R164, R166, 0x7632, R164 ;  /* 0x00007632a6a47816 */ /* 0x000fe200000000a4 */
[----:B------:R-:W-:Y:S01]  /*0fd0*/  FADD.FTZ R157, -R204, R157 ;  /* 0x0000009dcc9d7221 */ /* 0x000fe20000010100 */
[----:B------:R-:W-:Y:S01]  /*0fe0*/  SHF.L.U32 R166, R166, 0x10, RZ ;  /* 0x00000010a6a67819 */ /* 0x000fe200000006ff */
[----:B------:R-:W-:Y:S01]  /*0ff0*/  FMUL.FTZ R175, R5, R163 ;  /* 0x000000a305af7220 */ /* 0x000fe20000410000 */
[----:B------:R-:W-:Y:S01]  /*1000*/  FADD.FTZ R158, R158, R226 ;  /* 0x000000e29e9e7221 */ /* 0x000fe20000010000 */
[----:B------:R-:W-:Y:S01]  /*1010*/  FFMA.FTZ R156, R179, R226, R156 ;  /* 0x000000e2b39c7223 */ /* 0x000fe2000001009c */
[----:B------:R-:W-:Y:S01]  /*1020*/  SHF.L.U32 R164, R164, 0x10, RZ ;  /* 0x00000010a4a47819 */ /* 0x000fe200000006ff */
[----:B------:R-:W-:Y:S01]  /*1030*/  FMUL.FTZ R224, R223, R166 ;  /* 0x000000a6dfe07220 */ /* 0x000fe20000410000 */
[----:B------:R-:W-:-:S02]  /*1040*/  PRMT R160, R167, 0x7632, R160 ;  /* 0x00007632a7a07816 */ /* 0x000fc400000000a0 */
[----:B------:R-:W-:Y:S01]  /*1050*/  SHF.L.U32 R167, R167, 0x10, RZ ;  /* 0x00000010a7a77819 */ /* 0x000fe200000006ff */
[----:B------:R-:W-:Y:S01]  /*1060*/  FMUL.FTZ R223, R209, R164 ;  /* 0x000000a4d1df7220 */ /* 0x000fe20000410000 */
[----:B------:R-:W-:Y:S01]  /*1070*/  SHF.L.U32 R160, R160, 0x10, RZ ;  /* 0x00000010a0a07819 */ /* 0x000fe200000006ff */
[----:B------:R-:W-:Y:S02]  /*1080*/  FADD.FTZ R159, -R204, R159 ;  /* 0x0000009fcc9f7221 */ /* 0x000fe40000010100 */
[----:B------:R-:W-:Y:S01]  /*1090*/  FMUL.FTZ R222, R221, R167 ;  /* 0x000000a7ddde7220 */ /* 0x000fe20000410000 */
[----:B------:R-:W-:Y:S01]  /*10a0*/  FADD.FTZ R83, R83, R173 ;  /* 0x000000ad53537221 */ /* 0x000fe20000010000 */
        /* <DEDUP_REMOVED lines=12> */
[----:B------:R-:W-:-:S03]  /*1170*/  FFMA.FTZ R156, R175, R225, R156 ;  /* 0x000000e1af9c7223 */ /* 0x000fc6000001009c */
[----:B------:R-:W-:Y:S01]  /*1180*/  FADD.FTZ R157, R157, R224 ;  /* 0x000000e09d9d7221 */ /* 0x000fe20000010000 */
[----:B------:R-:W-:-:S03]  /*1190*/  FFMA.FTZ R156, R178, R224, R156 ;  /* 0x000000e0b29c7223 */ /* 0x000fc6000001009c */
[----:B------:R-:W-:Y:S01]  /*11a0*/  FADD.FTZ R157, R157, R223 ;  /* 0x000000df9d9d7221 */ /* 0x000fe20000010000 */
[----:B------:R-:W-:Y:S01]  /*11b0*/  FFMA.FTZ R156, R174, R223, R156 ;  /* 0x000000dfae9c7223 */ /* 0x000fe2000001009c */
[----:B------:R-:W-:Y:S01]  /*11c0*/  FMUL.FTZ R173, R5, R159 ;  /* 0x0000009f05ad7220 */ /* 0x000fe20000410000 */
[----:B---3--:R-:W-:Y:S01]  /*11d0*/  FMUL.FTZ R221, R162, R160 ;  /* 0x000000a0a2dd7220 */ /* 0x008fe20000410000 */
[----:B------:R-:W-:Y:S01]  /*11e0*/  FADD.FTZ R157, R157, R222 ;  /* 0x000000de9d9d7221 */ /* 0x000fe20000010000 */
[----:B------:R-:W-:Y:S01]  /*11f0*/  FFMA.FTZ R156, R177, R222, R156 ;  /* 0x000000deb19c7223 */ /* 0x000fe2000001009c */
[----:B------:R-:W-:Y:S01]  /*1200*/  FFMA.FTZ R117, R174, R164, R117 ;  /* 0x000000a4ae757223 */ /* 0x000fe20000010075 */
[----:B------:R-:W-:Y:S01]  /*1210*/  FFMA.FTZ R119, R173, R160, R119 ;  /* 0x000000a0ad777223 */ /* 0x000fe20000010077 */
[----:B------:R-:W-:Y:S01]  /*1220*/  FADD.FTZ R209, R157, R221 ;  /* 0x000000dd9dd17221 */ /* 0x000fe20000010000 */
[----:B------:R-:W-:Y:S01]  /*1230*/  FFMA.FTZ R210, R173, R221, R156 ;  /* 0x000000ddadd27223 */ /* 0x000fe2000001009c */
[----:B------:R-:W-:-:S07]  /*1240*/  IADD3 R164, R2, 0x80, RZ ;  /* 0x0000008002a47810 */ /* 0x000fce0007ffe0ff */
.L_x_5372:
[----:B------:R-:W-:Y:S05]  /*1250*/  BSYNC B0 ;  /* 0x0000000000007941 */ /* 0x000fea0003800000 */
.L_x_5371:
        /* <DEDUP_REMOVED lines=12> */
[----:B0-----:R-:W-:-:S04]  /*1320*/  IMAD.WIDE.U32 R160, R164, 0x10, R160 ;  /* 0x00000010a4a07825 */ /* 0x001fc800078e00a0 */
[----:B------:R-:W5:Y:S04]  /*1330*/  @P4 LDG.E.128 R32, desc[UR4][R24.64] ;  /* 0x0000000418204981 */ /* 0x000f68000c1e1d00 */
[----:B------:R0:W5:Y:S04]  /*1340*/  @P4 LDG.E.128 R28, desc[UR4][R24.64+0x10] ;  /* 0x00001004181c4981 */ /* 0x000168000c1e1d00 */
[----:B------:R-:W2:Y:S01]  /*1350*/  LDG.E.128 R160, desc[UR4][R160.64] ;  /* 0x00000004a0a07981 */ /* 0x000ea2000c1e1d00 */
[----:B0-----:R-:W-:-:S04]  /*1360*/  LEA R24, P4, R164, UR10, 0x5 ;  /* 0x0000000aa4187c11 */ /* 0x001fc8000f8828ff */
[----:B------:R-:W-:-:S05]  /*1370*/  LEA.HI.X R25, R164, UR11, RZ, 0x5, P4 ;  /* 0x0000000ba4197c11 */ /* 0x000fca000a0f2cff */
[----:B------:R-:W3:Y:S04]  /*1380*/  LDG.E.128 R156, desc[UR4][R24.64] ;  /* 0x00000004189c7981 */ /* 0x000ee8000c1e1d00 */
[----:B------:R-:W4:Y:S01]  /*1390*/  LDG.E.128 R24, desc[UR4][R24.64+0x10] ;  /* 0x0000100418187981 */ /* 0x000f22000c1e1d00 */
[C---:B--2---:R-:W-:Y:S02]  /*13a0*/  PRMT R165, R161.reuse, 0x7632, R165 ;  /* 0x00007632a1a57816 */ /* 0x044fe400000000a5 */
[----:B------:R-:W-:-:S05]  /*13b0*/  SHF.L.U32 R161, R161, 0x10, RZ ;  /* 0x00000010a1a17819 */ /* 0x000fca00000006ff */
[----:B------:R-:W-:Y:S02]  /*13c0*/  FMUL.FTZ R218, R167, R161 ;  /* 0x000000a1a7da7220 */ /* 0x000fe40000410000 */
[----:B------:R-:W2:Y:S01]  /*13d0*/  LDL R167, [R1+0x20] ;  /* 0x0000200001a77983 */ /* 0x000ea20000100800 */
[----:B---3--:R-:W-:-:S04]  /*13e0*/  FADD.FTZ R158, -R204, R158 ;  /* 0x0000009ecc9e7221 */ /* 0x008fc80000010100 */
[----:B-----5:R-:W-:Y:S01]  /*13f0*/  FMUL.FTZ R169, R5, R158 ;  /* 0x0000009e05a97220 */ /* 0x020fe20000410000 */
[----:B------:R-:W-:Y:S01]  /*1400*/  FADD.FTZ R74, R74, R161 ;  /* 0x000000a14a4a7221 */ /* 0x000fe20000010000 */
[----:B------:R-:W3:Y:S02]  /*1410*/  LDL R158, [R1+0x10] ;  /* 0x00001000019e7983 */ /* 0x000ee40000100800 */
[----:B------:R-:W-:Y:S02]  /*1420*/  FFMA.FTZ R114, R169, R161, R114 ;  /* 0x000000a1a9727223 */ /* 0x000fe40000010072 */
[----:B------:R-:W3:Y:S01]  /*1430*/  LDL R161, [R1+0x18] ;  /* 0x0000180001a17983 */ /* 0x000ee20000100800 */
[----:B------:R-:W-:Y:S01]  /*1440*/  FADD.FTZ R8, -R204, R156 ;  /* 0x0000009ccc087221 */ /* 0x000fe20000010100 */
[C---:B------:R-:W-:Y:S02]  /*1450*/  SHF.L.U32 R220, R160.reuse, 0x10, RZ ;  /* 0x00000010a0dc7819 */ /* 0x040fe400000006ff */
[----:B------:R-:W-:Y:S01]  /*1460*/  PRMT R166, R160, 0x7632, R166 ;  /* 0x00007632a0a67816 */ /* 0x000fe200000000a6 */
[----:B------:R-:W-:Y:S01]  /*1470*/  FMUL.FTZ R8, R5, R8 ;  /* 0x0000000805087220 */ /* 0x000fe20000410000 */
[----:B----4-:R-:W-:Y:S01]  /*1480*/  FADD.FTZ R26, -R204, R26 ;  /* 0x0000001acc1a7221 */ /* 0x010fe20000010100 */
[----:B------:R-:W-:Y:S01]  /*1490*/  FADD.FTZ R72, R72, R220 ;  /* 0x000000dc48487221 */ /* 0x000fe20000010000 */
[----:B------:R-:W-:Y:S01]  /*14a0*/  SHF.L.U32 R166, R166, 0x10, RZ ;  /* 0x00000010a6a67819 */ /* 0x000fe200000006ff */
[-C--:B------:R-:W-:Y:S01]  /*14b0*/  FFMA.FTZ R112, R8, R220.reuse, R112 ;  /* 0x000000dc08707223 */ /* 0x080fe20000010070 */
[C---:B------:R-:W-:Y:S01]  /*14c0*/  FADD.FTZ R157, -R204.reuse, R157 ;  /* 0x0000009dcc9d7221 */ /* 0x040fe20000010100 */
[----:B------:R-:W-:Y:S01]  /*14d0*/  FMUL.FTZ R220, R219, R220 ;  /* 0x000000dcdbdc7220 */ /* 0x000fe20000410000 */
[----:B------:R-:W-:Y:S01]  /*14e0*/  FADD.FTZ R23, -R204, R27 ;  /* 0x0000001bcc177221 */ /* 0x000fe20000010100 */
[C---:B------:R-:W-:Y:S01]  /*14f0*/  FMUL.FTZ R27, R5.reuse, R26 ;  /* 0x0000001a051b7220 */ /* 0x040fe20000410000 */
[----:B------:R-:W-:Y:S01]  /*1500*/  FMUL.FTZ R26, R5, R157 ;  /* 0x0000009d051a7220 */ /* 0x000fe20000410000 */
[----:B------:R-:W-:Y:S01]  /*1510*/  FADD.FTZ R209, R209, R220 ;  /* 0x000000dcd1d17221 */ /* 0x000fe20000010000 */
[----:B------:R-:W-:Y:S01]  /*1520*/  FMUL.FTZ R219, R205, R166 ;  /* 0x000000a6cddb7220 */ /* 0x000fe20000410000 */
[----:B------:R-:W-:Y:S01]  /*1530*/  FFMA.FTZ R210, R8, R220, R210 ;  /* 0x000000dc08d27223 */ /* 0x000fe200000100d2 */
[----:B------:R-:W-:-:S02]  /*1540*/  PRMT R160, R162, 0x7632, R160 ;  /* 0x00007632a2a07816 */ /* 0x000fc400000000a0 */
[----:B------:R-:W-:Y:S01]  /*1550*/  SHF.L.U32 R162, R162, 0x10, RZ ;  /* 0x00000010a2a27819 */ /* 0x000fe200000006ff */
[----:B------:R-:W-:Y:S01]  /*1560*/  FADD.FTZ R159, -R204, R159 ;  /* 0x0000009fcc9f7221 */ /* 0x000fe20000010100 */
[----:B------:R-:W-:Y:S01]  /*1570*/  SHF.L.U32 R165, R165, 0x10, RZ ;  /* 0x00000010a5a57819 */ /* 0x000fe200000006ff */
[----:B------:R-:W-:Y:S01]  /*1580*/  FADD.FTZ R209, R209, R219 ;  /* 0x000000dbd1d17221 */ /* 0x000fe20000010000 */
[----:B------:R-:W-:Y:S01]  /*1590*/  FFMA.FTZ R210, R26, R219, R210 ;  /* 0x000000db1ad27223 */ /* 0x000fe200000100d2 */
[C---:B------:R-:W-:Y:S01]  /*15a0*/  FADD.FTZ R168, -R204.reuse, R24 ;  /* 0x00000018cca87221 */ /* 0x040fe20000010100 */
[----:B------:R-:W-:Y:S01]  /*15b0*/  FADD.FTZ R24, -R204, R25 ;  /* 0x00000019cc187221 */ /* 0x000fe20000010100 */
[----:B------:R-:W-:Y:S01]  /*15c0*/  FMUL.FTZ R216, R217, R162 ;  /* 0x000000a2d9d87220 */ /* 0x000fe20000410000 */
[----:B------:R-:W-:Y:S01]  /*15d0*/  FMUL.FTZ R25, R5, R159 ;  /* 0x0000009f05197220 */ /* 0x000fe20000410000 */
[----:B------:R-:W-:Y:S01]  /*15e0*/  FADD.FTZ R209, R209, R218 ;  /* 0x000000dad1d17221 */ /* 0x000fe20000010000 */
[----:B------:R-:W-:Y:S01]  /*15f0*/  FFMA.FTZ R210, R169, R218, R210 ;  /* 0x000000daa9d27223 */ /* 0x000fe200000100d2 */
[----:B------:R-:W-:-:S02]  /*1600*/  PRMT R156, R163, 0x7632, R156 ;  /* 0x00007632a39c7816 */ /* 0x000fc4000000009c */
[----:B------:R-:W-:Y:S01]  /*1610*/  SHF.L.U32 R163, R163, 0x10, RZ ;  /* 0x00000010a3a37819 */ /* 0x000fe200000006ff */
[C---:B------:R-:W-:Y:S01]  /*1620*/  FMUL.FTZ R168, R5.reuse, R168 ;  /* 0x000000a805a87220 */ /* 0x040fe20000410000 */
[----:B------:R-:W-:Y:S01]  /*1630*/  SHF.L.U32 R160, R160, 0x10, RZ ;  /* 0x00000010a0a07819 */ /* 0x000fe200000006ff */
[----:B------:R-:W-:Y:S02]  /*1640*/  FMUL.FTZ R24, R5, R24 ;  /* 0x0000001805187220 */ /* 0x000fe40000410000 */
[----:B------:R-:W-:Y:S01]  /*1650*/  FMUL.FTZ R206, R207, R163 ;  /* 0x000000a3cfce7220 */ /* 0x000fe20000410000 */
[----:B------:R-:W-:Y:S01]  /*1660*/  SHF.L.U32 R156, R156, 0x10, RZ ;  /* 0x000000109c9c7819 */ /* 0x000fe200000006ff */
        /* <DEDUP_REMOVED lines=26> */
[----:B------:R-:W-:-:S07]  /*1810*/  FFMA.FTZ R210, R23, R205, R210 ;  /* 0x000000cd17d27223 */ /* 0x000fce00000100d2 */
.L_x_5374:
[----:B------:R-:W-:Y:S05]  /*1820*/  BSYNC B0 ;  /* 0x0000000000007941 */ /* 0x000fea0003800000 */
.L_x_5373:
[----:B------:R-:W-:Y:S04]  /*1830*/  BSSY B0, `(.L_x_5375) ;  /* 0x0000058000007945 */ /* 0x000fe80003800000 */
[----:B------:R-:W-:Y:S05]  /*1840*/  @!P1 BRA `(.L_x_5376) ;  /* 0x0000000400589947 */ /* 0x000fea0003800000 */
[----:B------:R-:W-:Y:S01]  /*1850*/  ISETP.NE.U32.AND P4, PT, RZ, UR8, PT ;  /* 0x00000008ff007c0c */ /* 0x000fe2000bf85070 */
[----:B------:R-:W0:Y:S01]  /*1860*/  LDC.64 R160, c[0x0][0x2b8] ;  /* 0x0000ae00ffa07b82 */ /* 0x000e220000000a00 */
[----:B------:R-:W2:Y:S02]  /*1870*/  LDL R166, [R1+0xc] ;  /* 0x00000c0001a67983 */ /* 0x000ea40000100800 */
[----:B------:R-:W-:Y:S02]  /*1880*/  ISETP.NE.AND.EX P4, PT, RZ, UR9, PT, P4 ;  /* 0x00000009ff007c0c */ /* 0x000fe4000bf85340 */
[----:B------:R-:W3:Y:S04]  /*1890*/  LDL R167, [R1+0x8] ;  /* 0x0000080001a77983 */ /* 0x000ee80000100800 */
[----:B------:R-:W4:Y:S07]  /*18a0*/  LDL R200, [R1+0x4] ;  /* 0x0000040001c87983 */ /* 0x000f2e0000100800 */
[----:B------:R-:W-:-:S04]  /*18b0*/  @P4 LEA R16, P5, R164, UR8, 0x5 ;  /* 0x00000008a4104c11 */ /* 0x000fc8000f8a28ff */
[----:B------:R-:W-:-:S05]  /*18c0*/  @P4 LEA.HI.X R17, R164, UR9, RZ, 0x5, P5 ;  /* 0x00000009a4114c11 */ /* 0x000fca000a8f2cff */
[----:B------:R-:W5:Y:S04]  /*18d0*/  @P4 LDG.E.128 R124, desc[UR4][R16.64] ;  /* 0x00000004107c4981 */ /* 0x000f68000c1e1d00 */
[----:B------:R1:W5:Y:S01]  /*18e0*/  @P4 LDG.E.128 R128, desc[UR4][R16.64+0x10] ;  /* 0x0000100410804981 */ /* 0x000362000c1e1d00 */
[----:B0-----:R-:W-:-:S06]  /*18f0*/  IMAD.WIDE.U32 R160, R164, 0x10, R160 ;  /* 0x00000010a4a07825 */ /* 0x001fcc00078e00a0 */
[----:B------:R-:W2:Y:S01]  /*1900*/  LDG.E.128 R160, desc[UR4][R160.64] ;  /* 0x00000004a0a07981 */ /* 0x000ea2000c1e1d00 */
[----:B-1----:R-:W-:-:S04]  /*1910*/  LEA R16, P4, R164, UR10, 0x5 ;  /* 0x0000000aa4107c11 */ /* 0x002fc8000f8828ff */
[----:B------:R-:W-:-:S05]  /*1920*/  LEA.HI.X R17, R164, UR11, RZ, 0x5, P4 ;  /* 0x0000000ba4117c11 */ /* 0x000fca000a0f2cff */
[----:B------:R-:W3:Y:S04]  /*1930*/  LDG.E.128 R156, desc[UR4][R16.64] ;  /* 0x00000004109c7981 */ /* 0x000ee8000c1e1d00 */
[----:B------:R-:W4:Y:S01]  /*1940*/  LDG.E.128 R16, desc[UR4][R16.64+0x10] ;  /* 0x0000100410107981 */ /* 0x000f22000c1e1d00 */
[--C-:B---3--:R-:W-:Y:S01]  /*1950*/  FADD.FTZ R22, -R204, R158.reuse ;  /* 0x0000009ecc167221 */ /* 0x108fe20000010100 */
[C---:B--2---:R-:W-:Y:S02]  /*1960*/  PRMT R158, R160.reuse, 0x7632, R158 ;  /* 0x00007632a09e7816 */ /* 0x044fe4000000009e */
[----:B------:R-:W-:-:S05]  /*1970*/  SHF.L.U32 R160, R160, 0x10, RZ ;  /* 0x00000010a0a07819 */ /* 0x000fca00000006ff */
[----:B------:R-:W-:Y:S02]  /*1980*/  FMUL.FTZ R215, R166, R160 ;  /* 0x000000a0a6d77220 */ /* 0x000fe40000410000 */
[----:B------:R-:W2:Y:S01]  /*1990*/  LDL R166, [R1] ;  /* 0x0000000001a67983 */ /* 0x000ea20000100800 */
[----:B------:R-:W-:Y:S01]  /*19a0*/  FADD.FTZ R7, -R204, R156 ;  /* 0x0000009ccc077221 */ /* 0x000fe20000010100 */
[----:B------:R-:W-:Y:S01]  /*19b0*/  SHF.L.U32 R158, R158, 0x10, RZ ;  /* 0x000000109e9e7819 */ /* 0x000fe200000006ff */
[----:B------:R-:W-:Y:S01]  /*19c0*/  FADD.FTZ R157, -R204, R157 ;  /* 0x0000009dcc9d7221 */ /* 0x000fe20000010100 */
[----:B------:R-:W-:Y:S01]  /*19d0*/  PRMT R20, R162, 0x7632, R20 ;  /* 0x00007632a2147816 */ /* 0x000fe20000000014 */
[----:B-----5:R-:W-:Y:S01]  /*19e0*/  FMUL.FTZ R7, R5, R7 ;  /* 0x0000000705077220 */ /* 0x020fe20000410000 */
[C---:B------:R-:W-:Y:S01]  /*19f0*/  PRMT R21, R161.reuse, 0x7632, R21 ;  /* 0x00007632a1157816 */ /* 0x040fe20000000015 */
[C---:B----4-:R-:W-:Y:S01]  /*1a00*/  FADD.FTZ R165, -R204.reuse, R16 ;  /* 0x00000010cca57221 */ /* 0x050fe20000010100 */
[C---:B------:R-:W-:Y:S01]  /*1a10*/  FADD.FTZ R18, -R204.reuse, R18 ;  /* 0x00000012cc127221 */ /* 0x040fe20000010100 */
[C---:B------:R-:W-:Y:S01]  /*1a20*/  FADD.FTZ R159, -R204.reuse, R159 ;  /* 0x0000009fcc9f7221 */ /* 0x040fe20000010100 */
[----:B------:R-:W-:Y:S01]  /*1a30*/  SHF.L.U32 R161, R161, 0x10, RZ ;  /* 0x00000010a1a17819 */ /* 0x000fe200000006ff */
[----:B------:R-:W-:Y:S01]  /*1a40*/  FADD.FTZ R16, -R204, R19 ;  /* 0x00000013cc107221 */ /* 0x000fe20000010100 */
[----:B------:R-:W-:Y:S01]  /*1a50*/  FMUL.FTZ R19, R5, R157 ;  /* 0x0000009d05137220 */ /* 0x000fe20000410000 */
[----:B------:R-:W-:Y:S01]  /*1a60*/  FADD.FTZ R209, R209, R215 ;  /* 0x000000d7d1d17221 */ /* 0x000fe20000010000 */
[----:B------:R-:W-:Y:S01]  /*1a70*/  FMUL.FTZ R214, R167, R158 ;  /* 0x0000009ea7d67220 */ /* 0x000fe20000410000 */
[----:B------:R-:W-:Y:S01]  /*1a80*/  FFMA.FTZ R210, R7, R215, R210 ;  /* 0x000000d707d27223 */ /* 0x000fe200000100d2 */
[----:B------:R-:W-:Y:S01]  /*1a90*/  SHF.L.U32 R202, R20, 0x10, RZ ;  /* 0x0000001014ca7819 */ /* 0x000fe200000006ff */
[----:B------:R-:W-:Y:S01]  /*1aa0*/  FMUL.FTZ R20, R5, R18 ;  /* 0x0000001205147220 */ /* 0x000fe20000410000 */
[----:B------:R-:W-:Y:S01]  /*1ab0*/  SHF.L.U32 R208, R21, 0x10, RZ ;  /* 0x0000001015d07819 */ /* 0x000fe200000006ff */
[C---:B------:R-:W-:Y:S01]  /*1ac0*/  FMUL.FTZ R18, R5.reuse, R159 ;  /* 0x0000009f05127220 */ /* 0x040fe20000410000 */
[----:B------:R-:W-:Y:S01]  /*1ad0*/  FMUL.FTZ R22, R5, R22 ;  /* 0x0000001605167220 */ /* 0x000fe20000410000 */
[----:B------:R-:W-:Y:S01]  /*1ae0*/  FMUL.FTZ R213, R200, R161 ;  /* 0x000000a1c8d57220 */ /* 0x000fe20000410000 */
[----:B------:R-:W-:Y:S01]  /*1af0*/  FADD.FTZ R209, R209, R214 ;  /* 0x000000d6d1d17221 */ /* 0x000fe20000010000 */
[----:B------:R-:W-:Y:S01]  /*1b00*/  FFMA.FTZ R210, R19, R214, R210 ;  /* 0x000000d613d27223 */ /* 0x000fe200000100d2 */
[----:B------:R-:W-:Y:S01]  /*1b10*/  SHF.L.U32 R162, R162, 0x10, RZ ;  /* 0x00000010a2a27819 */ /* 0x000fe200000006ff */
[----:B------:R-:W-:Y:S01]  /*1b20*/  FADD.FTZ R17, -R204, R17 ;  /* 0x00000011cc117221 */ /* 0x000fe20000010100 */
[----:B------:R-:W-:Y:S01]  /*1b30*/  FADD.FTZ R67, R67, R208 ;  /* 0x000000d043437221 */ /* 0x000fe20000010000 */
[----:B------:R-:W-:Y:S01]  /*1b40*/  FFMA.FTZ R107, R18, R208, R107 ;  /* 0x000000d0126b7223 */ /* 0x000fe2000001006b */
[----:B------:R-:W-:Y:S01]  /*1b50*/  FADD.FTZ R209, R209, R213 ;  /* 0x000000d5d1d17221 */ /* 0x000fe20000010000 */
[----:B------:R-:W-:Y:S01]  /*1b60*/  FFMA.FTZ R210, R22, R213, R210 ;  /* 0x000000d516d27223 */ /* 0x000fe200000100d2 */
        /* <DEDUP_REMOVED lines=8> */
[----:B------:R-:W-:-:S02]  /*1bf0*/  SHF.L.U32 R156, R156, 0x10, RZ ;  /* 0x000000109c9c7819 */ /* 0x000fc400000006ff */
[----:B------:R-:W-:Y:S01]  /*1c00*/  FMUL.FTZ R201, R250, R163 ;  /* 0x000000a3fac97220 */ /* 0x000fe20000410000 */
[----:B------:R-:W-:Y:S02]  /*1c10*/  FMUL.FTZ R16, R5, R16 ;  /* 0x0000001005107220 */ /* 0x000fe40000410000 */
        /* <DEDUP_REMOVED lines=24> */
[----:B------:R-:W-:-:S07]  /*1da0*/  FFMA.FTZ R210, R16, R200, R210 ;  /* 0x000000c810d27223 */ /* 0x000fce00000100d2 */
.L_x_5376:
[----:B------:R-:W-:Y:S05]  /*1db0*/  BSYNC B0 ;  /* 0x0000000000007941 */ /* 0x000fea0003800000 */
.L_x_5375:
[----:B------:R-:W-:Y:S04]  /*1dc0*/  BSSY B0, `(.L_x_5377) ;  /* 0x0000054000007945 */ /* 0x000fe80003800000 */
[----:B------:R-:W-:Y:S05]  /*1dd0*/  @!P2 BRA `(.L_x_5378) ;  /* 0x000000040048a947 */ /* 0x000fea0003800000 */
[----:B------:R-:W-:Y:S01]  /*1de0*/  ISETP.NE.U32.AND P4, PT, RZ, UR8, PT ;  /* 0x00000008ff007c0c */ /* 0x000fe2000bf85070 */
[----:B------:R-:W0:Y:S03]  /*1df0*/  LDC.64 R160, c[0x0][0x2b8] ;  /* 0x0000ae00ffa07b82 */ /* 0x000e260000000a00 */
[----:B------:R-:W-:-:S13]  /*1e00*/  ISETP.NE.AND.EX P4, PT, RZ, UR9, PT, P4 ;  /* 0x00000009ff007c0c */ /* 0x000fda000bf85340 */
[----:B------:R-:W-:-:S04]  /*1e10*/  @P4 LEA R10, P5, R164, UR8, 0x5 ;  /* 0x00000008a40a4c11 */ /* 0x000fc8000f8a28ff */
[----:B------:R-:W-:-:S05]  /*1e20*/  @P4 LEA.HI.X R11, R164, UR9, RZ, 0x5, P5 ;  /* 0x00000009a40b4c11 */ /* 0x000fca000a8f2cff */
[----:B------:R-:W5:Y:S04]  /*1e30*/  @P4 LDG.E.128 R132, desc[UR4][R10.64] ;  /* 0x000000040a844981 */ /* 0x000f68000c1e1d00 */
[----:B------:R1:W5:Y:S01]  /*1e40*/  @P4 LDG.E.128 R136, desc[UR4][R10.64+0x10] ;  /* 0x000010040a884981 */ /* 0x000362000c1e1d00 */
[C---:B------:R-:W-:Y:S01]  /*1e50*/  LEA R12, P4, R164.reuse, UR10, 0x5 ;  /* 0x0000000aa40c7c11 */ /* 0x040fe2000f8828ff */
[----:B0-----:R-:W-:-:S03]  /*1e60*/  IMAD.WIDE.U32 R160, R164, 0x10, R160 ;  /* 0x00000010a4a07825 */ /* 0x001fc600078e00a0 */
[----:B------:R-:W-:-:S03]  /*1e70*/  LEA.HI.X R13, R164, UR11, RZ, 0x5, P4 ;  /* 0x0000000ba40d7c11 */ /* 0x000fc6000a0f2cff */
[----:B------:R-:W2:Y:S04]  /*1e80*/  LDG.E.128 R160, desc[UR4][R160.64] ;  /* 0x00000004a0a07981 */ /* 0x000ea8000c1e1d00 */
[----:B------:R-:W3:Y:S04]  /*1e90*/  LDG.E.128 R156, desc[UR4][R12.64] ;  /* 0x000000040c9c7981 */ /* 0x000ee8000c1e1d00 */
[----:B------:R-:W4:Y:S01]  /*1ea0*/  LDG.E.128 R12, desc[UR4][R12.64+0x10] ;  /* 0x000010040c0c7981 */ /* 0x000f22000c1e1d00 */
[----:B------:R-:W-:Y:S02]  /*1eb0*/  IADD3 R164, R164, 0x80, RZ ;  /* 0x00000080a4a47810 */ /* 0x000fe40007ffe0ff */
[----:B--2---:R-:W-:Y:S01]  /*1ec0*/  SHF.L.U32 R212, R160, 0x10, RZ ;  /* 0x00000010a0d47819 */ /* 0x004fe200000006ff */
[----:B---3--:R-:W-:Y:S01]  /*1ed0*/  FADD.FTZ R6, -R204, R156 ;  /* 0x0000009ccc067221 */ /* 0x008fe20000010100 */
[----:B------:R-:W-:-:S03]  /*1ee0*/  PRMT R165, R160, 0x7632, R165 ;  /* 0x00007632a0a57816 */ /* 0x000fc600000000a5 */
[----:B-----5:R-:W-:Y:S01]  /*1ef0*/  FMUL.FTZ R6, R5, R6 ;  /* 0x0000000605067220 */ /* 0x020fe20000410000 */
[----:B------:R-:W-:Y:S01]  /*1f00*/  SHF.L.U32 R165, R165, 0x10, RZ ;  /* 0x00000010a5a57819 */ /* 0x000fe200000006ff */
[----:B------:R-:W-:Y:S01]  /*1f10*/  FADD.FTZ R56, R56, R212 ;  /* 0x000000d438387221 */ /* 0x000fe20000010000 */
[----:B------:R-:W-:Y:S01]  /*1f20*/  FADD.FTZ R157, -R204, R157 ;  /* 0x0000009dcc9d7221 */ /* 0x000fe20000010100 */
[-C--:B------:R-:W-:Y:S01]  /*1f30*/  FFMA.FTZ R96, R6, R212.reuse, R96 ;  /* 0x000000d406607223 */ /* 0x080fe20000010060 */
[----:B------:R-:W-:Y:S01]  /*1f40*/  FMUL.FTZ R212, R248, R212 ;  /* 0x000000d4f8d47220 */ /* 0x000fe20000410000 */
[C---:B----4-:R-:W-:Y:S01]  /*1f50*/  FADD.FTZ R12, -R204.reuse, R12 ;  /* 0x0000000ccc0c7221 */ /* 0x050fe20000010100 */
[C---:B-1----:R-:W-:Y:S01]  /*1f60*/  FADD.FTZ R10, -R204.reuse, R13 ;  /* 0x0000000dcc0a7221 */ /* 0x042fe20000010100 */
[C---:B------:R-:W-:Y:S01]  /*1f70*/  PRMT R160, R161.reuse, 0x7632, R160 ;  /* 0x00007632a1a07816 */ /* 0x040fe200000000a0 */
[C---:B------:R-:W-:Y:S01]  /*1f80*/  FADD.FTZ R13, -R204.reuse, R14 ;  /* 0x0000000ecc0d7221 */ /* 0x040fe20000010100 */
[----:B------:R-:W-:Y:S01]  /*1f90*/  SHF.L.U32 R161, R161, 0x10, RZ ;  /* 0x00000010a1a17819 */ /* 0x000fe200000006ff */
[C---:B------:R-:W-:Y:S01]  /*1fa0*/  FMUL.FTZ R14, R5.reuse, R12 ;  /* 0x0000000c050e7220 */ /* 0x040fe20000410000 */
[----:B------:R-:W-:Y:S01]  /*1fb0*/  FADD.FTZ R158, -R204, R158 ;  /* 0x0000009ecc9e7221 */ /* 0x000fe20000010100 */
[----:B------:R-:W-:Y:S01]  /*1fc0*/  FMUL.FTZ R12, R5, R157 ;  /* 0x0000009d050c7220 */ /* 0x000fe20000410000 */
[----:B------:R-:W-:Y:S01]  /*1fd0*/  FADD.FTZ R209, R209, R212 ;  /* 0x000000d4d1d17221 */ /* 0x000fe20000010000 */
[----:B------:R-:W-:Y:S01]  /*1fe0*/  FMUL.FTZ R211, R247, R165 ;  /* 0x000000a5f7d37220 */ /* 0x000fe20000410000 */
[----:B------:R-:W-:Y:S01]  /*1ff0*/  FFMA.FTZ R210, R6, R212, R210 ;  /* 0x000000d406d27223 */ /* 0x000fe200000100d2 */
[----:B------:R-:W-:Y:S01]  /*2000*/  FADD.FTZ R9, -R204, R15 ;  /* 0x0000000fcc097221 */ /* 0x000fe20000010100 */
[----:B------:R-:W-:Y:S01]  /*2010*/  SHF.L.U32 R160, R160, 0x10, RZ ;  /* 0x00000010a0a07819 */ /* 0x000fe200000006ff */
[----:B------:R-:W-:Y:S01]  /*2020*/  FADD.FTZ R11, -R204, R159 ;  /* 0x0000009fcc0b7221 */ /* 0x000fe20000010100 */
[----:B------:R-:W-:Y:S01]  /*2030*/  FMUL.FTZ R15, R5, R158 ;  /* 0x0000009e050f7220 */ /* 0x000fe20000410000 */
[----:B------:R-:W-:Y:S01]  /*2040*/  FMUL.FTZ R199, R246, R161 ;  /* 0x000000a1f6c77220 */ /* 0x000fe20000410000 */
[----:B------:R-:W-:Y:S01]  /*2050*/  FADD.FTZ R209, R209, R211 ;  /* 0x000000d3d1d17221 */ /* 0x000fe20000010000 */
[----:B------:R-:W-:Y:S01]  /*2060*/  FFMA.FTZ R210, R12, R211, R210 ;  /* 0x000000d30cd27223 */ /* 0x000fe200000100d2 */
[C---:B------:R-:W-:Y:S01]  /*2070*/  PRMT R159, R162.reuse, 0x7632, R159 ;  /* 0x00007632a29f7816 */ /* 0x040fe2000000009f */
        /* <DEDUP_REMOVED lines=9> */
[----:B------:R-:W-:Y:S01]  /*2110*/  PRMT R156, R163, 0x7632, R156 ;  /* 0x00007632a39c7816 */ /* 0x000fe2000000009c */
[----:B------:R-:W-:Y:S01]  /*2120*/  FMUL.FTZ R10, R5, R10 ;  /* 0x0000000a050a7220 */ /* 0x000fe20000410000 */
[----:B------:R-:W-:Y:S01]  /*2130*/  SHF.L.U32 R163, R163, 0x10, RZ ;  /* 0x00000010a3a37819 */ /* 0x000fe200000006ff */
        /* <DEDUP_REMOVED lines=28> */
.L_x_5378:
[----:B------:R-:W-:Y:S05]  /*2300*/  BSYNC B0 ;  /* 0x0000000000007941 */ /* 0x000fea0003800000 */
.L_x_5377:
[----:B------:R-:W-:Y:S01]  /*2310*/  ISETP.NE.AND P4, PT, R231, RZ, PT ;  /* 0x000000ffe700720c */ /* 0x000fe20003f85270 */
[----:B------:R-:W-:-:S12]  /*2320*/  BSSY B0, `(.L_x_5379) ;  /* 0x0000053000007945 */ /* 0x000fd80003800000 */
[----:B------:R-:W-:Y:S05]  /*2330*/  @!P4 BRA `(.L_x_5380) ;  /* 0x000000040044c947 */ /* 0x000fea0003800000 */
[----:B------:R-:W-:-:S04]  /*2340*/  ISETP.NE.U32.AND P4, PT, RZ, UR8, PT ;  /* 0x00000008ff007c0c */ /* 0x000fc8000bf85070 */
[----:B------:R-:W-:-:S13]  /*2350*/  ISETP.NE.AND.EX P4, PT, RZ, UR9, PT, P4 ;  /* 0x00000009ff007c0c */ /* 0x000fda000bf85340 */
[----:B------:R-:W-:-:S04]  /*2360*/  @P4 LEA R156, P5, R164, UR8, 0x5 ;  /* 0x00000008a49c4c11 */ /* 0x000fc8000f8a28ff */
[----:B------:R-:W-:-:S05]  /*2370*/  @P4 LEA.HI.X R157, R164, UR9, RZ, 0x5, P5 ;  /* 0x00000009a49d4c11 */ /* 0x000fca000a8f2cff */
[----:B------:R-:W5:Y:S04]  /*2380*/  @P4 LDG.E.128 R140, desc[UR4][R156.64] ;  /* 0x000000049c8c4981 */ /* 0x000f68000c1e1d00 */
[----:B------:R0:W5:Y:S01]  /*2390*/  @P4 LDG.E.128 R144, desc[UR4][R156.64+0x10] ;  /* 0x000010049c904981 */ /* 0x000162000c1e1d00 */
[----:B------:R-:W-:-:S04]  /*23a0*/  LEA R160, P4, R164, UR10, 0x5 ;  /* 0x0000000aa4a07c11 */ /* 0x000fc8000f8828ff */
[C---:B------:R-:W-:Y:S01]  /*23b0*/  LEA.HI.X R161, R164.reuse, UR11, RZ, 0x5, P4 ;  /* 0x0000000ba4a17c11 */ /* 0x040fe2000a0f2cff */
[----:B0-----:R-:W0:Y:S02]  /*23c0*/  LDC.64 R156, c[0x0][0x2b8] ;  /* 0x0000ae00ff9c7b82 */ /* 0x001e240000000a00 */
[----:B0-----:R-:W-:Y:S02]  /*23d0*/  IMAD.WIDE.U32 R164, R164, 0x10, R156 ;  /* 0x00000010a4a47825 */ /* 0x001fe400078e009c */
[----:B------:R-:W2:Y:S04]  /*23e0*/  LDG.E.128 R156, desc[UR4][R160.64] ;  /* 0x00000004a09c7981 */ /* 0x000ea8000c1e1d00 */
[----:B------:R-:W3:Y:S04]  /*23f0*/  LDG.E.128 R164, desc[UR4][R164.64] ;  /* 0x00000004a4a47981 */ /* 0x000ee8000c1e1d00 */
[----:B------:R-:W4:Y:S01]  /*2400*/  LDG.E.128 R160, desc[UR4][R160.64+0x10] ;  /* 0x00001004a0a07981 */ /* 0x000f22000c1e1d00 */
[C---:B--2---:R-:W-:Y:S01]  /*2410*/  FADD.FTZ R157, -R204.reuse, R157 ;  /* 0x0000009dcc9d7221 */ /* 0x044fe20000010100 */
[----:B------:R-:W-:Y:S01]  /*2420*/  FADD.FTZ R156, -R204, R156 ;  /* 0x0000009ccc9c7221 */ /* 0x000fe20000010100 */
[----:B---3--:R-:W-:-:S02]  /*2430*/  PRMT R192, R164, 0x7632, R192 ;  /* 0x00007632a4c07816 */ /* 0x008fc400000000c0 */
[----:B------:R-:W-:Y:S01]  /*2440*/  SHF.L.U32 R164, R164, 0x10, RZ ;  /* 0x00000010a4a47819 */ /* 0x000fe200000006ff */
[C---:B-----5:R-:W-:Y:S01]  /*2450*/  FMUL.FTZ R182, R5.reuse, R157 ;  /* 0x0000009d05b67220 */ /* 0x060fe20000410000 */
[----:B------:R-:W-:Y:S01]  /*2460*/  SHF.L.U32 R192, R192, 0x10, RZ ;  /* 0x00000010c0c07819 */ /* 0x000fe200000006ff */
[----:B------:R-:W-:Y:S02]  /*2470*/  FMUL.FTZ R170, R5, R156 ;  /* 0x0000009c05aa7220 */ /* 0x000fe40000410000 */
[----:B------:R-:W-:Y:S01]  /*2480*/  FMUL.FTZ R193, R240, R164 ;  /* 0x000000a4f0c17220 */ /* 0x000fe20000410000 */
[C---:B------:R-:W-:Y:S01]  /*2490*/  PRMT R190, R165.reuse, 0x7632, R190 ;  /* 0x00007632a5be7816 */ /* 0x040fe200000000be */
[----:B------:R-:W-:Y:S01]  /*24a0*/  FADD.FTZ R159, -R204, R159 ;  /* 0x0000009fcc9f7221 */ /* 0x000fe20000010100 */
[----:B------:R-:W-:Y:S01]  /*24b0*/  SHF.L.U32 R165, R165, 0x10, RZ ;  /* 0x00000010a5a57819 */ /* 0x000fe200000006ff */
[----:B------:R-:W-:Y:S01]  /*24c0*/  FADD.FTZ R49, R49, R192 ;  /* 0x000000c031317221 */ /* 0x000fe20000010000 */
[-C--:B------:R-:W-:Y:S01]  /*24d0*/  FFMA.FTZ R89, R182, R192.reuse, R89 ;  /* 0x000000c0b6597223 */ /* 0x080fe20000010059 */
[----:B------:R-:W-:Y:S01]  /*24e0*/  FADD.FTZ R158, -R204, R158 ;  /* 0x0000009ecc9e7221 */ /* 0x000fe20000010100 */
        /* <DEDUP_REMOVED lines=10> */
[----:B----4-:R-:W-:Y:S01]  /*2590*/  FADD.FTZ R161, -R204, R161 ;  /* 0x000000a1cca17221 */ /* 0x010fe20000010100 */
[----:B------:R-:W-:Y:S01]  /*25a0*/  SHF.L.U32 R166, R166, 0x10, RZ ;  /* 0x00000010a6a67819 */ /* 0x000fe200000006ff */
[----:B------:R-:W-:Y:S01]  /*25b0*/  FADD.FTZ R51, R51, R190 ;  /* 0x000000be33337221 */ /* 0x000fe20000010000 */
[-C--:B------:R-:W-:Y:S01]  /*25c0*/  FFMA.FTZ R91, R184, R190.reuse, R91 ;  /* 0x000000beb85b7223 */ /* 0x080fe2000001005b */
[----:B------:R-:W-:Y:S01]  /*25d0*/  FADD.FTZ R160, -R204, R160 ;  /* 0x000000a0cca07221 */ /* 0x000fe20000010100 */
        /* <DEDUP_REMOVED lines=9> */
[C---:B------:R-:W-:Y:S01]  /*2670*/  PRMT R188, R167.reuse, 0x7632, R188 ;  /* 0x00007632a7bc7816 */ /* 0x040fe200000000bc */
[C---:B------:R-:W-:Y:S01]  /*2680*/  FADD.FTZ R163, -R204.reuse, R163 ;  /* 0x000000a3cca37221 */ /* 0x040fe20000010100 */
        /* <DEDUP_REMOVED lines=28> */
.L_x_5380:
[----:B------:R-:W-:Y:S05]  /*2850*/  BSYNC B0 ;  /* 0x0000000000007941 */ /* 0x000fea0003800000 */
.L_x_5379:
        /* <DEDUP_REMOVED lines=26> */
.L_x_5411:
[----:B------:R-:W2:Y:S01]  /*2a00*/  S2R R160, SR_CgaCtaId ;  /* 0x0000000000a07919 */ /* 0x000ea20000008800 */
[----:B0-----:R-:W-:Y:S01]  /*2a10*/  FADD.FTZ R157, R161, R157 ;  /* 0x0000009da19d7221 */ /* 0x001fe20000010000 */
[----:B------:R-:W-:Y:S01]  /*2a20*/  @!P5 LOP3.LUT R159, R165, 0x3, RZ, 0xc0, !PT ;  /* 0x00000003a59fd812 */ /* 0x000fe200078ec0ff */
[----:B------:R-:W-:Y:S01]  /*2a30*/  FADD.FTZ R156, R162, R164 ;  /* 0x000000a4a29c7221 */ /* 0x000fe20000010000 */
[----:B-1----:R-:W-:Y:S01]  /*2a40*/  MOV R161, 0x400 ;  /* 0x0000040000a17802 */ /* 0x002fe20000000f00 */
[----:B------:R-:W-:Y:S05]  /*2a50*/  WARPSYNC.ALL ;  /* 0x0000000000007948 */ /* 0x000fea0003800000 */
[----:B------:R-:W-:Y:S01]  /*2a60*/  @!P5 IADD3 R159, R158, R159, RZ ;  /* 0x0000009f9e9fd210 */ /* 0x000fe20007ffe0ff */
[----:B------:R-:W0:Y:S01]  /*2a70*/  LDC.U8 R163, c[0x0][0x2a0] ;  /* 0x0000a800ffa37b82 */ /* 0x000e220000000000 */
[----:B------:R-:W-:Y:S01]  /*2a80*/  ISETP.NE.AND P6, PT, R232, RZ, PT ;  /* 0x000000ffe800720c */ /* 0x000fe20003fc5270 */
[----:B------:R-:W-:Y:S01]  /*2a90*/  BSSY B0, `(.L_x_5382) ;  /* 0x0000055000007945 */ /* 0x000fe20003800000 */
[----:B--2---:R-:W-:-:S04]  /*2aa0*/  LEA R161, R160, R161, 0x18 ;  /* 0x000000a1a0a17211 */ /* 0x004fc800078ec0ff */
[-C--:B------:R-:W-:Y:S02]  /*2ab0*/  @!P5 LEA R159, R159, R161.reuse, 0x3 ;  /* 0x000000a19f9fd211 */ /* 0x080fe400078e18ff */
[----:B------:R-:W-:-:S03]  /*2ac0*/  LEA R161, R158, R161, 0x3 ;  /* 0x000000a19ea17211 */ /* 0x000fc600078e18ff */
[----:B------:R-:W-:Y:S01]  /*2ad0*/  @!P5 STS.64 [R159+0x5000], R156 ;  /* 0x0050009c9f00d388 */ /* 0x000fe20000000a00 */
[----:B------:R-:W-:Y:S01]  /*2ae0*/  BAR.SYNC.DEFER_BLOCKING 0x0 ;  /* 0x0000000000007b1d */ /* 0x000fe20000010000 */
[----:B0-----:R-:W-:-:S05]  /*2af0*/  ISETP.NE.AND P5, PT, R163, RZ, PT ;  /* 0x000000ffa300720c */ /* 0x001fca0003fa5270 */
        /* <DEDUP_REMOVED lines=17> */
[----:B------:R-:W-:Y:S01]  /*2c10*/  ISETP.NE.U32.AND P6, PT, RZ, UR14, PT ;  /* 0x0000000eff007c0c */ /* 0x000fe2000bfc5070 */
[----:B------:R-:W-:Y:S01]  /*2c20*/  FFMA.FTZ R159, R178, R163, R162 ;  /* 0x000000a3b29f7223 */ /* 0x000fe200000100a2 */
[----:B------:R-:W-:Y:S01]  /*2c30*/  ISETP.NE.AND.EX P5, PT, RZ, UR9, PT, P5 ;  /* 0x00000009ff007c0c */ /* 0x000fe2000bfa5350 */
[----:B------:R-:W-:Y:S01]  /*2c40*/  FADD.FTZ R157, R180, -R157 ;  /* 0x8000009db49d7221 */ /* 0x000fe20000010000 */
[----:B------:R-:W-:Y:S01]  /*2c50*/  FADD.FTZ R156, R227, -R156 ;  /* 0x8000009ce39c7221 */ /* 0x000fe20000010000 */
[----:B------:R-:W-:Y:S01]  /*2c60*/  ISETP.NE.AND.EX P6, PT, RZ, UR15, PT, P6 ;  /* 0x0000000fff007c0c */ /* 0x000fe2000bfc5360 */
[----:B------:R-:W-:Y:S01]  /*2c70*/  FADD.FTZ R159, R224, -R159 ;  /* 0x8000009fe09f7221 */ /* 0x000fe20000010000 */
[C---:B-----5:R-:W-:Y:S01]  /*2c80*/  FMUL.FTZ R157, R5.reuse, R157 ;  /* 0x0000009d059d7220 */ /* 0x060fe20000410000 */
[----:B------:R-:W-:Y:S01]  /*2c90*/  FMUL.FTZ R156, R5, R156 ;  /* 0x0000009c059c7220 */ /* 0x000fe20000410000 */
[----:B------:R-:W-:Y:S01]  /*2ca0*/  FFMA.FTZ R160, R177, R163, R162 ;  /* 0x000000a3b1a07223 */ /* 0x000fe200000100a2 */
[----:B------:R-:W-:-:S03]  /*2cb0*/  FMUL.FTZ R159, R5, R159 ;  /* 0x0000009f059f7220 */ /* 0x000fc60000410000 */
[----:B------:R-:W-:Y:S02]  /*2cc0*/  FADD.FTZ R160, R222, -R160 ;  /* 0x800000a0dea07221 */ /* 0x000fe40000010000 */
[----:B------:R-:W-:Y:S01]  /*2cd0*/  @P5 FADD.FTZ R157, R40, R157 ;  /* 0x0000009d289d5221 */ /* 0x000fe20000010000 */
[----:B------:R-:W-:Y:S01]  /*2ce0*/  @P5 FADD.FTZ R156, R41, R156 ;  /* 0x0000009c299c5221 */ /* 0x000fe20000010000 */
[----:B------:R-:W-:Y:S01]  /*2cf0*/  @P5 FADD.FTZ R159, R36, R159 ;  /* 0x0000009f249f5221 */ /* 0x000fe20000010000 */
[----:B------:R-:W-:Y:S02]  /*2d00*/  FMUL.FTZ R160, R5, R160 ;  /* 0x000000a005a07220 */ /* 0x000fe40000410000 */
[C---:B------:R-:W-:Y:S01]  /*2d10*/  SEL R148, R157.reuse, R148, P6 ;  /* 0x000000949d947207 */ /* 0x040fe20003000000 */
[-C--:B------:R-:W-:Y:S01]  /*2d20*/  FMUL.FTZ R157, R157, R4.reuse ;  /* 0x000000049d9d7220 */ /* 0x080fe20000410000 */
[C---:B------:R-:W-:Y:S01]  /*2d30*/  FMUL.FTZ R158, R156.reuse, R4 ;  /* 0x000000049c9e7220 */ /* 0x040fe20000410000 */
[----:B------:R-:W-:Y:S01]  /*2d40*/  SEL R149, R156, R149, P6 ;  /* 0x000000959c957207 */ /* 0x000fe20003000000 */
[----:B------:R-:W-:Y:S01]  /*2d50*/  @P5 FADD.FTZ R160, R38, R160 ;  /* 0x000000a026a05221 */ /* 0x000fe20000010000 */
[C---:B------:R-:W-:Y:S01]  /*2d60*/  SEL R152, R159.reuse, R152, P6 ;  /* 0x000000989f987207 */ /* 0x040fe20003000000 */
[----:B------:R-:W-:Y:S01]  /*2d70*/  FMUL.FTZ R159, R159, R4 ;  /* 0x000000049f9f7220 */ /* 0x000fe20000410000 */
[----:B------:R-:W-:Y:S01]  /*2d80*/  F2FP.BF16.F32.PACK_AB R156, R158, R157 ;  /* 0x0000009d9e9c723e */ /* 0x000fe200000010ff */
[-CC-:B------:R-:W-:Y:S01]  /*2d90*/  FFMA.FTZ R158, R179, R163.reuse, R162.reuse ;  /* 0x000000a3b39e7223 */ /* 0x180fe200000100a2 */
[----:B------:R-:W-:Y:S01]  /*2da0*/  FFMA.FTZ R157, R175, R163, R162 ;  /* 0x000000a3af9d7223 */ /* 0x000fe200000100a2 */
[C---:B------:R-:W-:Y:S01]  /*2db0*/  SEL R154, R160.reuse, R154, P6 ;  /* 0x0000009aa09a7207 */ /* 0x040fe20003000000 */
[----:B------:R-:W-:Y:S01]  /*2dc0*/  FMUL.FTZ R160, R160, R4 ;  /* 0x00000004a0a07220 */ /* 0x000fe20000410000 */
[----:B------:R-:W-:Y:S01]  /*2dd0*/  FADD.FTZ R158, R226, -R158 ;  /* 0x8000009ee29e7221 */ /* 0x000fe20000010000 */
[----:B------:R-:W-:-:S03]  /*2de0*/  FADD.FTZ R157, R225, -R157 ;  /* 0x8000009de19d7221 */ /* 0x000fc60000010000 */
[C---:B------:R-:W-:Y:S01]  /*2df0*/  FMUL.FTZ R158, R5.reuse, R158 ;  /* 0x0000009e059e7220 */ /* 0x040fe20000410000 */
[----:B------:R-:W-:-:S03]  /*2e00*/  FMUL.FTZ R157, R5, R157 ;  /* 0x0000009d059d7220 */ /* 0x000fc60000410000 */
[----:B------:R-:W-:Y:S01]  /*2e10*/  @P5 FADD.FTZ R158, R42, R158 ;  /* 0x0000009e2a9e5221 */ /* 0x000fe20000010000 */
[----:B------:R-:W-:-:S04]  /*2e20*/  @P5 FADD.FTZ R157, R43, R157 ;  /* 0x0000009d2b9d5221 */ /* 0x000fc80000010000 */
[C---:B------:R-:W-:Y:S01]  /*2e30*/  SEL R150, R158.reuse, R150, P6 ;  /* 0x000000969e967207 */ /* 0x040fe20003000000 */
[-C--:B------:R-:W-:Y:S01]  /*2e40*/  FMUL.FTZ R158, R158, R4.reuse ;  /* 0x000000049e9e7220 */ /* 0x080fe20000410000 */
[C---:B------:R-:W-:Y:S01]  /*2e50*/  SEL R151, R157.reuse, R151, P6 ;  /* 0x000000979d977207 */ /* 0x040fe20003000000 */
[----:B------:R-:W-:-:S05]  /*2e60*/  FMUL.FTZ R157, R157, R4 ;  /* 0x000000049d9d7220 */ /* 0x000fca0000410000 */
[----:B------:R-:W-:Y:S01]  /*2e70*/  F2FP.BF16.F32.PACK_AB R157, R157, R158 ;  /* 0x0000009e9d9d723e */ /* 0x000fe200000010ff */
[----:B------:R-:W-:-:S04]  /*2e80*/  FFMA.FTZ R158, R174, R163, R162 ;  /* 0x000000a3ae9e7223 */ /* 0x000fc800000100a2 */
[----:B------:R-:W-:-:S04]  /*2e90*/  FADD.FTZ R158, R223, -R158 ;  /* 0x8000009edf9e7221 */ /* 0x000fc80000010000 */
[----:B------:R-:W-:-:S04]  /*2ea0*/  FMUL.FTZ R158, R5, R158 ;  /* 0x0000009e059e7220 */ /* 0x000fc80000410000 */
[----:B------:R-:W-:-:S05]  /*2eb0*/  @P5 FADD.FTZ R158, R37, R158 ;  /* 0x0000009e259e5221 */ /* 0x000fca0000010000 */
        /* <DEDUP_REMOVED lines=9> */
[----:B------:R-:W-:Y:S02]  /*2f50*/  F2FP.BF16.F32.PACK_AB R159, R159, R160 ;  /* 0x000000a09f9f723e */ /* 0x000fe400000010ff */
[----:B------:R-:W0:Y:S02]  /*2f60*/  @P6 LDC.64 R160, c[0x0][0x308] ;  /* 0x0000c200ffa06b82 */ /* 0x000e240000000a00 */
[----:B0-----:R-:W-:-:S05]  /*2f70*/  @P6 IMAD.WIDE.U32 R160, R2, 0x20, R160 ;  /* 0x0000002002a06825 */ /* 0x001fca00078e00a0 */
[----:B------:R-:W-:Y:S04]  /*2f80*/  @P6 STG.E.128 desc[UR4][R160.64], R148 ;  /* 0x00000094a0006986 */ /* 0x000fe8000c101d04 */
[----:B------:R0:W-:Y:S02]  /*2f90*/  @P6 STG.E.128 desc[UR4][R160.64+0x10], R152 ;  /* 0x00001098a0006986 */ /* 0x0001e4000c101d04 */
[----:B0-----:R-:W0:Y:S02]  /*2fa0*/  LDC.64 R160, c[0x0][0x2f8] ;  /* 0x0000be00ffa07b82 */ /* 0x001e240000000a00 */
[C---:B0-----:R-:W-:Y:S01]  /*2fb0*/  IMAD.WIDE.U32 R160, R2.reuse, 0x10, R160 ;  /* 0x0000001002a07825 */ /* 0x041fe200078e00a0 */
[----:B------:R-:W-:-:S04]  /*2fc0*/  IADD3 R2, R2, 0x80, RZ ;  /* 0x0000008002027810 */ /* 0x000fc80007ffe0ff */
[----:B------:R0:W-:Y:S03]  /*2fd0*/  STG.E.128 desc[UR4][R160.64], R156 ;  /* 0x0000009ca0007986 */ /* 0x0001e6000c101d04 */
.L_x_5383:
[----:B------:R-:W-:Y:S05]  /*2fe0*/  BSYNC B0 ;  /* 0x0000000000007941 */ /* 0x000fea0003800000 */
.L_x_5382:
[----:B------:R-:W-:Y:S04]  /*2ff0*/  BSSY B0, `(.L_x_5384) ;  /* 0x0000042000007945 */ /* 0x000fe80003800000 */
[----:B------:R-:W-:Y:S05]  /*3000*/  @!P0 BRA `(.L_x_5385) ;  /* 0x0000000400008947 */ /* 0x000fea0003800000 */
[----:B------:R-:W-:Y:S01]  /*3010*/  ISETP.NE.U32.AND P5, PT, RZ, UR8, PT ;  /* 0x00000008ff007c0c */ /* 0x000fe2000bfa5070 */
[-CC-:B0-----:R-:W-:Y:S01]  /*3020*/  FFMA.FTZ R157, R8, R163.reuse, R162.reuse ;  /* 0x000000a3089d7223 */ /* 0x181fe200000100a2 */
        /* <DEDUP_REMOVED lines=62> */
.L_x_5385:
[----:B------:R-:W-:Y:S05]  /*3410*/  BSYNC B0 ;  /* 0x0000000000007941 */ /* 0x000fea0003800000 */
.L_x_5384:
[----:B------:R-:W-:Y:S04]  /*3420*/  BSSY B0, `(.L_x_5386) ;  /* 0x0000042000007945 */ /* 0x000fe80003800000 */
[----:B------:R-:W-:Y:S05]  /*3430*/  @!P1 BRA `(.L_x_5387) ;  /* 0x0000000400009947 */ /* 0x000fea0003800000 */
[----:B------:R-:W-:Y:S01]  /*3440*/  ISETP.NE.U32.AND P5, PT, RZ, UR8, PT ;  /* 0x00000008ff007c0c */ /* 0x000fe2000bfa5070 */
[-CC-:B01----:R-:W-:Y:S01]  /*3450*/  FFMA.FTZ R157, R7, R163.reuse, R162.reuse ;  /* 0x000000a3079d7223 */ /* 0x183fe200000100a2 */
        /* <DEDUP_REMOVED lines=9> */
[C---:B------:R-:W-:Y:S01]  /*34f0*/  FMUL.FTZ R156, R5.reuse, R156 ;  /* 0x0000009c059c7220 */ /* 0x040fe20000410000 */
        /* <DEDUP_REMOVED lines=52> */
.L_x_5387:
[----:B------:R-:W-:Y:S05]  /*3840*/  BSYNC B0 ;  /* 0x0000000000007941 */ /* 0x000fea0003800000 */
.L_x_5386:
[----:B------:R-:W-:Y:S04]  /*3850*/  BSSY B0, `(.L_x_5388) ;  /* 0x0000042000007945 */ /* 0x000fe80003800000 */
[----:B------:R-:W-:Y:S05]  /*3860*/  @!P2 BRA `(.L_x_5389) ;  /* 0x000000040000a947 */ /* 0x000fea0003800000 */
[----:B------:R-:W-:Y:S01]  /*3870*/  ISETP.NE.U32.AND P5, PT, RZ, UR8, PT ;  /* 0x00000008ff007c0c */ /* 0x000fe2000bfa5070 */
[-CC-:B012---:R-:W-:Y:S01]  /*3880*/  FFMA.FTZ R157, R6, R163.reuse, R162.reuse ;  /* 0x000000a3069d7223 */ /* 0x187fe200000100a2 */
        /* <DEDUP_REMOVED lines=62> */
.L_x_5389:
[----:B------:R-:W-:Y:S05]  /*3c70*/  BSYNC B0 ;  /* 0x0000000000007941 */ /* 0x000fea0003800000 */
.L_x_5388:
[----:B------:R-:W-:Y:S01]  /*3c80*/  ISETP.NE.AND P5, PT, R231, RZ, PT ;  /* 0x000000ffe700720c */ /* 0x000fe20003fa5270 */
[----:B------:R-:W-:-:S12]  /*3c90*/  BSSY B0, `(.L_x_5390) ;  /* 0x0000041000007945 */ /* 0x000fd80003800000 */
[----:B------:R-:W-:Y:S05]  /*3ca0*/  @!P5 BRA `(.L_x_5391) ;  /* 0x0000000000fcd947 */ /* 0x000fea0003800000 */
[----:B------:R-:W-:Y:S01]  /*3cb0*/  ISETP.NE.U32.AND P5, PT, RZ, UR8, PT ;  /* 0x00000008ff007c0c */ /* 0x000fe2000bfa5070 */
[-CC-:B0123--:R-:W-:Y:S01]  /*3cc0*/  FFMA.FTZ R156, R170, R163.reuse, R162.reuse ;  /* 0x000000a3aa9c7223 */ /* 0x18ffe200000100a2 */
        /* <DEDUP_REMOVED lines=19> */
[C---:B------:R-:W-:Y:S01]  /*3e00*/  SEL R149, R157.reuse, R149, P6 ;  /* 0x000000959d957207 */ /* 0x040fe20003000000 */
[----:B------:R-:W-:Y:S01]  /*3e10*/  FMUL.FTZ R157, R157, R4 ;  /* 0x000000049d9d7220 */ /* 0x000fe20000410000 */
[C---:B------:R-:W-:Y:S01]  /*3e20*/  SEL R150, R158.reuse, R150, P6 ;  /* 0x000000969e967207 */ /* 0x040fe20003000000 */
[----:B------:R-:W-:Y:S01]  /*3e30*/  FMUL.FTZ R158, R158, R4 ;  /* 0x000000049e9e7220 */ /* 0x000fe20000410000 */
[----:B------:R-:W-:-:S02]  /*3e40*/  @P5 FADD.FTZ R159, R144, R159 ;  /* 0x0000009f909f5221 */ /* 0x000fc40000010000 */
[----:B------:R-:W-:Y:S01]  /*3e50*/  F2FP.BF16.F32.PACK_AB R156, R157, R156 ;  /* 0x0000009c9d9c723e */ /* 0x000fe200000010ff */
[----:B------:R-:W-:Y:S02]  /*3e60*/  FFMA.FTZ R157, R184, R163, R162 ;  /* 0x000000a3b89d7223 */ /* 0x000fe400000100a2 */
[C---:B------:R-:W-:Y:S01]  /*3e70*/  SEL R152, R159.reuse, R152, P6 ;  /* 0x000000989f987207 */ /* 0x040fe20003000000 */
[----:B------:R-:W-:Y:S01]  /*3e80*/  FMUL.FTZ R159, R159, R4 ;  /* 0x000000049f9f7220 */ /* 0x000fe20000410000 */
        /* <DEDUP_REMOVED lines=13> */
[-CC-:B------:R-:W-:Y:S01]  /*3f60*/  FFMA.FTZ R159, R181, R163.reuse, R162.reuse ;  /* 0x000000a3b59f7223 */ /* 0x180fe200000100a2 */
[----:B------:R-:W-:-:S03]  /*3f70*/  FFMA.FTZ R162, R187, R163, R162 ;  /* 0x000000a3bba27223 */ /* 0x000fc600000100a2 */
        /* <DEDUP_REMOVED lines=9> */
[----:B------:R-:W-:Y:S02]  /*4010*/  FMUL.FTZ R160, R5, R4 ;  /* 0x0000000405a07220 */ /* 0x000fe40000410000 */
[----:B------:R-:W0:Y:S03]  /*4020*/  @P6 LDC.64 R4, c[0x0][0x308] ;  /* 0x0000c200ff046b82 */ /* 0x000e260000000a00 */
[----:B------:R-:W-:Y:S01]  /*4030*/  F2FP.BF16.F32.PACK_AB R159, R160, R159 ;  /* 0x0000009fa09f723e */ /* 0x000fe200000010ff */
[----:B0-----:R-:W-:-:S05]  /*4040*/  @P6 IMAD.WIDE.U32 R4, R2, 0x20, R4 ;  /* 0x0000002002046825 */ /* 0x001fca00078e0004 */
[----:B------:R-:W-:Y:S04]  /*4050*/  @P6 STG.E.128 desc[UR4][R4.64], R148 ;  /* 0x0000009404006986 */ /* 0x000fe8000c101d04 */
[----:B------:R0:W-:Y:S02]  /*4060*/  @P6 STG.E.128 desc[UR4][R4.64+0x10], R152 ;  /* 0x0000109804006986 */ /* 0x0001e4000c101d04 */
[----:B0-----:R-:W0:Y:S02]  /*4070*/  LDC.64 R4, c[0x0][0x2f8] ;  /* 0x0000be00ff047b82 */ /* 0x001e240000000a00 */
[----:B0-----:R-:W-:-:S05]  /*4080*/  IMAD.WIDE.U32 R4, R2, 0x10, R4 ;  /* 0x0000001002047825 */ /* 0x001fca00078e0004 */
[----:B------:R4:W-:Y:S02]  /*4090*/  STG.E.128 desc[UR4][R4.64], R156 ;  /* 0x0000009c04007986 */ /* 0x0009e4000c101d04 */
.L_x_5391:
[----:B------:R-:W-:Y:S05]  /*40a0*/  BSYNC B0 ;  /* 0x0000000000007941 */ /* 0x000fea0003800000 */
.L_x_5390:
[----:B------:R-:W-:Y:S02]  /*40b0*/  IADD3 R3, R3, UR16, RZ ;  /* 0x0000001003037c10 */ /* 0x000fe4000fffe0ff */
[----:B------:R-:W-:Y:S02]  /*40c0*/  SEL R228, RZ, 0x1, P4 ;  /* 0x00000001ffe47807 */ /* 0x000fe40002000000 */
[----:B------:R-:W-:-:S13]  /*40d0*/  ISETP.GE.AND P4, PT, R3, UR17, PT ;  /* 0x0000001103007c0c */ /* 0x000fda000bf86270 */
[----:B------:R-:W-:Y:S05]  /*40e0*/  @!P4 BRA `(.L_x_5392) ;  /* 0xffffffc8007cc947 */ /* 0x000fea000383ffff */
.L_x_5370:
        /* <DEDUP_REMOVED lines=9> */
[----:B----45:R-:W4:Y:S01]  /*4180*/  LDC.64 R4, c[0x0][0x2d8] ;  /* 0x0000b600ff047b82 */ /* 0x030f220000000a00 */
[----:B0-----:R-:W-:-:S05]  /*4190*/  IMAD.WIDE.U32 R2, R229, 0x20, R2 ;  /* 0x00000020e5027825 */ /* 0x001fca00078e0002 */
[----:B------:R0:W-:Y:S01]  /*41a0*/  STG.E.128 desc[UR4][R2.64], R80 ;  /* 0x0000005002007986 */ /* 0x0001e2000c101d04 */
[----:B----4-:R-:W-:-:S03]  /*41b0*/  IMAD.WIDE.U32 R4, R229, 0x20, R4 ;  /* 0x00000020e5047825 */ /* 0x010fc600078e0004 */
[----:B------:R0:W-:Y:S01]  /*41c0*/  STG.E.128 desc[UR4][R2.64+0x10], R76 ;  /* 0x0000104c02007986 */ /* 0x0001e2000c101d04 */
[----:B------:R-:W-:-:S03]  /*41d0*/  IADD3 R229, R229, 0x80, RZ ;  /* 0x00000080e5e57810 */ /* 0x000fc60007ffe0ff */
[----:B------:R0:W-:Y:S04]  /*41e0*/  STG.E.128 desc[UR4][R4.64], R120 ;  /* 0x0000007804007986 */ /* 0x0001e8000c101d04 */
[----:B------:R0:W-:Y:S02]  /*41f0*/  STG.E.128 desc[UR4][R4.64+0x10], R116 ;  /* 0x0000107404007986 */ /* 0x0001e4000c101d04 */
.L_x_5394:
[----:B------:R-:W-:Y:S05]  /*4200*/  BSYNC B0 ;  /* 0x0000000000007941 */ /* 0x000fea0003800000 */
.L_x_5393:
[----:B------:R-:W-:Y:S04]  /*4210*/  BSSY B0, `(.L_x_5395) ;  /* 0x000000b000007945 */ /* 0x000fe80003800000 */
[----:B------:R-:W-:Y:S05]  /*4220*/  @!P0 BRA `(.L_x_5396) ;  /* 0x0000000000248947 */ /* 0x000fea0003800000 */
[----:B0-----:R-:W0:Y:S08]  /*4230*/  LDC.64 R2, c[0x0][0x2d0] ;  /* 0x0000b400ff027b82 */ /* 0x001e300000000a00 */
        /* <DEDUP_REMOVED lines=8> */
.L_x_5396:
[----:B------:R-:W-:Y:S05]  /*42c0*/  BSYNC B0 ;  /* 0x0000000000007941 */ /* 0x000fea0003800000 */
.L_x_5395:
        /* <DEDUP_REMOVED lines=11> */
.L_x_5398:
[----:B------:R-:W-:Y:S05]  /*4380*/  BSYNC B0 ;  /* 0x0000000000007941 */ /* 0x000fea0003800000 */
.L_x_5397:
        /* <DEDUP_REMOVED lines=11> */
.L_x_5400:
[----:B------:R-:W-:Y:S05]  /*4440*/  BSYNC B0 ;  /* 0x0000000000007941 */ /* 0x000fea0003800000 */
.L_x_5399:
[----:B------:R-:W-:-:S13]  /*4450*/  ISETP.NE.AND P0, PT, R231, RZ, PT ;  /* 0x000000ffe700720c */ /* 0x000fda0003f05270 */
[----:B------:R-:W-:Y:S05]  /*4460*/  @!P0 EXIT ;  /* 0x000000000000894d */ /* 0x000fea0003800000 */
[----:B0-----:R-:W0:Y:S08]  /*4470*/  LDC.64 R2, c[0x0][0x2d0] ;  /* 0x0000b400ff027b82 */ /* 0x001e300000000a00 */
[----:B----45:R-:W4:Y:S01]  /*4480*/  LDC.64 R4, c[0x0][0x2d8] ;  /* 0x0000b600ff047b82 */ /* 0x030f220000000a00 */
[----:B0-----:R-:W-:-:S05]  /*4490*/  IMAD.WIDE.U32 R2, R229, 0x20, R2 ;  /* 0x00000020e5027825 */ /* 0x001fca00078e0002 */
[----:B------:R-:W-:Y:S01]  /*44a0*/  STG.E.128 desc[UR4][R2.64], R48 ;  /* 0x0000003002007986 */ /* 0x000fe2000c101d04 */
[----:B----4-:R-:W-:-:S03]  /*44b0*/  IMAD.WIDE.U32 R4, R229, 0x20, R4 ;  /* 0x00000020e5047825 */ /* 0x010fc600078e0004 */
[----:B------:R-:W-:Y:S04]  /*44c0*/  STG.E.128 desc[UR4][R2.64+0x10], R44 ;  /* 0x0000102c02007986 */ /* 0x000fe8000c101d04 */
[----:B------:R-:W-:Y:S04]  /*44d0*/  STG.E.128 desc[UR4][R4.64], R88 ;  /* 0x0000005804007986 */ /* 0x000fe8000c101d04 */
[----:B------:R-:W-:Y:S01]  /*44e0*/  STG.E.128 desc[UR4][R4.64+0x10], R84 ;  /* 0x0000105404007986 */ /* 0x000fe2000c101d04 */
[----:B------:R-:W-:Y:S05]  /*44f0*/  EXIT ;  /* 0x000000000000794d */ /* 0x000fea0003800000 */
.L_x_5381:
[----:B------:R-:W-:Y:S01]  /*4500*/  HFMA2.MMA R156, -RZ, RZ, 0, 9.5367431640625e-07 ;  /* 0x00000010ff9c7435 */ /* 0x000fe200000001ff */
[----:B------:R-:W-:Y:S02]  /*4510*/  MOV R160, R209 ;  /* 0x000000d100a07202 */ /* 0x000fe40000000f00 */
[----:B------:R-:W-:Y:S02]  /*4520*/  MOV R157, 0x1f ;  /* 0x0000001f009d7802 */ /* 0x000fe40000000f00 */
[----:B------:R-:W-:-:S07]  /*4530*/  MOV R159, 0xffffffff ;  /* 0xffffffff009f7802 */ /* 0x000fce0000000f00 */
[----:B-----5:R-:W-:Y:S05]  /*4540*/  WARPSYNC.COLLECTIVE R159, `(.L_x_5401) ;  /* 0x000000009f087348 */ /* 0x020fea0003c00000 */
[----:B------:R0:W1:Y:S02]  /*4550*/  SHFL.DOWN P6, R163, R160, R156, R157 ;  /* 0x0800009ca0a37389 */ /* 0x00006400000c009d */
[----:B01---5:R-:W-:Y:S01]  /*4560*/  ENDCOLLECTIVE ;  /* 0x000000000000791b */ /* 0x023fe20003800000 */
.L_x_5401:
[----:B------:R-:W-:Y:S01]  /*4570*/  MOV R160, R210 ;  /* 0x000000d200a07202 */ /* 0x000fe20000000f00 */
[----:B------:R-:W-:-:S07]  /*4580*/  FADD.FTZ R209, R163, R209 ;  /* 0x000000d1a3d17221 */ /* 0x000fce0000010000 */
[----:B------:R-:W-:Y:S05]  /*4590*/  WARPSYNC.COLLECTIVE R159, `(.L_x_5402) ;  /* 0x000000009f087348 */ /* 0x000fea0003c00000 */
[----:B------:R0:W1:Y:S02]  /*45a0*/  SHFL.DOWN P6, R163, R160, R156, R157 ;  /* 0x0800009ca0a37389 */ /* 0x00006400000c009d */
[----:B01----:R-:W-:Y:S01]  /*45b0*/  ENDCOLLECTIVE ;  /* 0x000000000000791b */ /* 0x003fe20003800000 */
.L_x_5402:
[----:B------:R-:W-:Y:S01]  /*45c0*/  HFMA2.MMA R156, -RZ, RZ, 0, 4.76837158203125e-07 ;  /* 0x00000008ff9c7435 */ /* 0x000fe200000001ff */
[----:B------:R-:W-:Y:S01]  /*45d0*/  MOV R160, R209 ;  /* 0x000000d100a07202 */ /* 0x000fe20000000f00 */
[----:B------:R-:W-:-:S09]  /*45e0*/  FADD.FTZ R210, R163, R210 ;  /* 0x000000d2a3d27221 */ /* 0x000fd20000010000 */
[----:B------:R-:W-:Y:S05]  /*45f0*/  WARPSYNC.COLLECTIVE R159, `(.L_x_5403) ;  /* 0x000000009f087348 */ /* 0x000fea0003c00000 */
[----:B------:R0:W1:Y:S02]  /*4600*/  SHFL.DOWN P6, R163, R160, R156, R157 ;  /* 0x0800009ca0a37389 */ /* 0x00006400000c009d */
[----:B01----:R-:W-:Y:S01]  /*4610*/  ENDCOLLECTIVE ;  /* 0x000000000000791b */ /* 0x003fe20003800000 */
.L_x_5403:
[----:B------:R-:W-:Y:S01]  /*4620*/  MOV R160, R210 ;  /* 0x000000d200a07202 */ /* 0x000fe20000000f00 */
[----:B------:R-:W-:-:S07]  /*4630*/  FADD.FTZ R209, R209, R163 ;  /* 0x000000a3d1d17221 */ /* 0x000fce0000010000 */
[----:B------:R-:W-:Y:S05]  /*4640*/  WARPSYNC.COLLECTIVE R159, `(.L_x_5404) ;  /* 0x000000009f087348 */ /* 0x000fea0003c00000 */
[----:B------:R0:W1:Y:S02]  /*4650*/  SHFL.DOWN P6, R163, R160, R156, R157 ;  /* 0x0800009ca0a37389 */ /* 0x00006400000c009d */
[----:B01----:R-:W-:Y:S01]  /*4660*/  ENDCOLLECTIVE ;  /* 0x000000000000791b */ /* 0x003fe20003800000 */
.L_x_5404:
[----:B------:R-:W-:Y:S01]  /*4670*/  HFMA2.MMA R156, -RZ, RZ, 0, 2.384185791015625e-07 ;  /* 0x00000004ff9c7435 */ /* 0x000fe200000001ff */
[----:B------:R-:W-:Y:S01]  /*4680*/  MOV R160, R209 ;  /* 0x000000d100a07202 */ /* 0x000fe20000000f00 */
[----:B------:R-:W-:-:S09]  /*4690*/  FADD.FTZ R210, R210, R163 ;  /* 0x000000a3d2d27221 */ /* 0x000fd20000010000 */
[----:B------:R-:W-:Y:S05]  /*46a0*/  WARPSYNC.COLLECTIVE R159, `(.L_x_5405) ;  /* 0x000000009f087348 */ /* 0x000fea0003c00000 */
[----:B------:R0:W1:Y:S02]  /*46b0*/  SHFL.DOWN P6, R163, R160, R156, R157 ;  /* 0x0800009ca0a37389 */ /* 0x00006400000c009d */
[----:B01----:R-:W-:Y:S01]  /*46c0*/  ENDCOLLECTIVE ;  /* 0x000000000000791b */ /* 0x003fe20003800000 */
.L_x_5405:
[----:B------:R-:W-:Y:S02]  /*46d0*/  MOV R160, R210 ;  /* 0x000000d200a07202 */ /* 0x000fe40000000f00 */
[----:B------:R-:W-:-:S07]  /*46e0*/  MOV R162, R163 ;  /* 0x000000a300a27202 */ /* 0x000fce0000000f00 */
[----:B------:R-:W-:Y:S05]  /*46f0*/  WARPSYNC.COLLECTIVE R159, `(.L_x_5406) ;  /* 0x000000009f087348 */ /* 0x000fea0003c00000 */
[----:B------:R0:W1:Y:S02]  /*4700*/  SHFL.DOWN P6, R163, R160, R156, R157 ;  /* 0x0800009ca0a37389 */ /* 0x00006400000c009d */
[----:B01----:R-:W-:Y:S01]  /*4710*/  ENDCOLLECTIVE ;  /* 0x000000000000791b */ /* 0x003fe20003800000 */
.L_x_5406:
[----:B------:R-:W-:Y:S01]  /*4720*/  FADD.FTZ R162, R209, R162 ;  /* 0x000000a2d1a27221 */ /* 0x000fe20000010000 */
[----:B------:R-:W-:-:S04]  /*4730*/  HFMA2.MMA R156, -RZ, RZ, 0, 1.1920928955078125e-07 ;  /* 0x00000002ff9c7435 */ /* 0x000fc800000001ff */
[----:B------:R-:W-:Y:S02]  /*4740*/  MOV R160, R162 ;  /* 0x000000a200a07202 */ /* 0x000fe40000000f00 */
[----:B------:R-:W-:-:S07]  /*4750*/  MOV R161, R163 ;  /* 0x000000a300a17202 */ /* 0x000fce0000000f00 */
[----:B------:R-:W-:Y:S05]  /*4760*/  WARPSYNC.COLLECTIVE R159, `(.L_x_5407) ;  /* 0x000000009f087348 */ /* 0x000fea0003c00000 */
[----:B------:R0:W1:Y:S02]  /*4770*/  SHFL.DOWN P6, R163, R160, R156, R157 ;  /* 0x0800009ca0a37389 */ /* 0x00006400000c009d */
[----:B01----:R-:W-:Y:S01]  /*4780*/  ENDCOLLECTIVE ;  /* 0x000000000000791b */ /* 0x003fe20003800000 */
.L_x_5407:
[----:B------:R-:W-:-:S05]  /*4790*/  FADD.FTZ R161, R210, R161 ;  /* 0x000000a1d2a17221 */ /* 0x000fca0000010000 */
[----:B------:R-:W-:Y:S01]  /*47a0*/  MOV R160, R161 ;  /* 0x000000a100a07202 */ /* 0x000fe20000000f00 */
[----:B------:R-:W-:-:S07]  /*47b0*/  FADD.FTZ R162, R162, R163 ;  /* 0x000000a3a2a27221 */ /* 0x000fce0000010000 */
[----:B------:R-:W-:Y:S05]  /*47c0*/  WARPSYNC.COLLECTIVE R159, `(.L_x_5408) ;  /* 0x000000009f087348 */ /* 0x000fea0003c00000 */
[----:B------:R0:W1:Y:S02]  /*47d0*/  SHFL.DOWN P6, R163, R160, R156, R157 ;  /* 0x0800009ca0a37389 */ /* 0x00006400000c009d */
[----:B01----:R-:W-:Y:S01]  /*47e0*/  ENDCOLLECTIVE ;  /* 0x000000000000791b */ /* 0x003fe20003800000 */
.L_x_5408:
[----:B------:R-:W-:Y:S01]  /*47f0*/  HFMA2.MMA R156, -RZ, RZ, 0, 5.9604644775390625e-08 ;  /* 0x00000001ff9c7435 */ /* 0x000fe200000001ff */
[----:B------:R-:W-:Y:S01]  /*4800*/  MOV R160, R162 ;  /* 0x000000a200a07202 */ /* 0x000fe20000000f00 */
[----:B------:R-:W-:-:S09]  /*4810*/  FADD.FTZ R161, R161, R163 ;  /* 0x000000a3a1a17221 */ /* 0x000fd20000010000 */
[----:B------:R-:W-:Y:S05]  /*4820*/  WARPSYNC.COLLECTIVE R159, `(.L_x_5409) ;  /* 0x000000009f087348 */ /* 0x000fea0003c00000 */
[----:B------:R0:W1:Y:S02]  /*4830*/  SHFL.DOWN P6, R163, R160, R156, R157 ;  /* 0x0800009ca0a37389 */ /* 0x00006400000c009d */
[----:B01----:R-:W-:Y:S01]  /*4840*/  ENDCOLLECTIVE ;  /* 0x000000000000791b */ /* 0x003fe20003800000 */
.L_x_5409:
[----:B------:R-:W-:Y:S02]  /*4850*/  MOV R160, R161 ;  /* 0x000000a100a07202 */ /* 0x000fe40000000f00 */
[----:B------:R-:W-:-:S07]  /*4860*/  MOV R164, R163 ;  /* 0x000000a300a47202 */ /* 0x000fce0000000f00 */
[----:B------:R-:W-:Y:S05]  /*4870*/  WARPSYNC.COLLECTIVE R159, `(.L_x_5410) ;  /* 0x000000009f087348 */ /* 0x000fea0003c00000 */
[----:B------:R0:W1:Y:S02]  /*4880*/  SHFL.DOWN P6, R163, R160, R156, R157 ;  /* 0x0800009ca0a37389 */ /* 0x00006400000c009d */
[----:B01----:R-:W-:Y:S01]  /*4890*/  ENDCOLLECTIVE ;  /* 0x000000000000791b */ /* 0x003fe20003800000 */
.L_x_5410:
[----:B------:R-:W-:Y:S01]  /*48a0*/  MOV R157, R163 ;  /* 0x000000a3009d7202 */ /* 0x000fe20000000f00 */
[----:B------:R-:W-:Y:S06]  /*48b0*/  BRA `(.L_x_5411) ;  /* 0xffffffe000507947 */ /* 0x000fec000383ffff */
.L_x_5412:
        /* <DEDUP_REMOVED lines=12> */
.L_x_16530:


//--------------------- .text._ZN10layer_norm13ln_bwd_kernelINS_13Kernel_traitsI13__nv_bfloat16S2_fS2_fjLj5120ELj1ELj1ELj4ELj16ENS_18Kernel_traits_baseILj5120ES2_S2_fS2_fjLj128EEEEELb0ELb0ELb0ELb1EEEvNS_9BwdParamsE --------------------------
	.section	.text._ZN10layer_norm13ln_bwd_kernelINS_13Kernel_traitsI13__nv_bfloat16S2_fS2_fjLj5120ELj1ELj1ELj4ELj16ENS_18Kernel_traits_baseILj5120ES2_S2_fS2_fjLj128EEEEELb0ELb0ELb0ELb1EEEvNS_9BwdParamsE,"ax",@progbits
	.align	128
        .global         _ZN10layer_norm13ln_bwd_kernelINS_13Kernel_traitsI13__nv_bfloat16S2_fS2_fjLj5120ELj1ELj1ELj4ELj16ENS_18Kernel_traits_baseILj5120ES2_S2_fS2_fjLj128EEEEELb0ELb0ELb0ELb1EEEvNS_9BwdParamsE
        .type           _ZN10layer_norm13ln_bwd_kernelINS_13Kernel_traitsI13__nv_bfloat16S2_fS2_fjLj5120ELj1ELj1ELj4ELj16ENS_18Kernel_traits_baseILj5120ES2_S2_fS2_fjLj128EEEEELb0ELb0ELb0ELb1EEEvNS_9BwdParamsE,@function
        .size           _ZN10layer_norm13ln_bwd_kernelINS_13Kernel_traitsI13__nv_bfloat16S2_fS2_fjLj5120ELj1ELj1ELj4ELj16ENS_18Kernel_traits_baseILj5120ES2_S2_fS2_fjLj128EEEEELb0ELb0ELb0ELb1EEEvNS_9BwdParamsE,(.L_x_16531 - _ZN10layer_norm13ln_bwd_kernelINS_13Kernel_traitsI13__nv_bfloat16S2_fS2_fjLj5120ELj1ELj1ELj4ELj16ENS_18Kernel_traits_baseILj5120ES2_S2_fS2_fjLj128EEEEELb0ELb0ELb0ELb1EEEvNS_9BwdParamsE)
        .other          _ZN10layer_norm13ln_bwd_kernelINS_13Kernel_traitsI13__nv_bfloat16S2_fS2_fjLj5120ELj1ELj1ELj4ELj16ENS_18Kernel_traits_baseILj5120ES2_S2_fS2_fjLj128EEEEELb0ELb0ELb0ELb1EEEvNS_9BwdParamsE,@"STO_CUDA_ENTRY STV_DEFAULT"
_ZN10layer_norm13ln_bwd_kernelINS_13Kernel_traitsI13__nv_bfloat16S2_fS2_fjLj5120ELj1ELj1ELj4ELj16ENS_18Kernel_traits_baseILj5120ES2_S2_fS2_fjLj128EEEEELb0ELb0ELb0ELb1EEEvNS_9BwdParamsE:
.text._ZN10layer_norm13ln_bwd_kernelINS_13Kernel_traitsI13__nv_bfloat16S2_fS2_fjLj5120ELj1ELj1ELj4ELj16ENS_18Kernel_traits_baseILj5120ES2_S2_fS2_fjLj128EEEEELb0ELb0ELb0ELb1EEEvNS_9BwdParamsE:
        /* <DEDUP_REMOVED lines=55> */
.L_x_5413:
        /* <DEDUP_REMOVED lines=12> */
[----:B------:R-:W-:-:S02]  /*0430*/  ULDC.U8 UR4, c[0x0][0x2a0] ;  /* 0x0000a80000047ab9 */ /* 0x000fc40000000000 */
[----:B------:R-:W-:Y:S01]  /*0440*/  UISETP.NE.AND UP0, UPT, UR4, URZ, UPT ;  /* 0x0000003f0400728c */ /* 0x000fe2000bf05270 */
[----:B------:R-:W-:Y:S02]  /*0450*/  HFMA2.MMA R213, -RZ, RZ, 0, 5.9604644775390625e-08 ;  /* 0x00000001ffd57435 */ /* 0x000fe400000001ff */
[----:B------:R-:W-:Y:S02]  /*0460*/  HFMA2.MMA R198, -RZ, RZ, 0, 0 ;  /* 0x00000000ffc67435 */ /* 0x000fe400000001ff */
[----:B------:R-:W-:Y:S01]  /*0470*/  HFMA2.MMA R194, -RZ, RZ, 0, 0 ;  /* 0x00000000ffc27435 */ /* 0x000fe200000001ff */
[----:B------:R-:W-:Y:S02]  /*0480*/  ISETP.NE.AND.EX P0, PT, RZ, UR5, PT, P0 ;  /* 0x00000005ff007c0c */ /* 0x000fe4000bf05300 */
[----:B------:R-:W-:Y:S02]  /*0490*/  CS2R R174, SRZ ;  /* 0x0000000000ae7805 */ /* 0x000fe4000001ff00 */
[----:B------:R-:W-:-:S02]  /*04a0*/  CS2R R34, SRZ ;  /* 0x0000000000227805 */ /* 0x000fc4000001ff00 */
[----:B------:R-:W-:Y:S02]  /*04b0*/  CS2R R168, SRZ ;  /* 0x0000000000a87805 */ /* 0x000fe4000001ff00 */
[----:B------:R-:W-:Y:S02]  /*04c0*/  MOV R186, RZ ;  /* 0x000000ff00ba7202 */ /* 0x000fe40000000f00 */
[----:B------:R-:W-:Y:S02]  /*04d0*/  CS2R R164, SRZ ;  /* 0x0000000000a47805 */ /* 0x000fe4000001ff00 */
[----:B------:R-:W-:Y:S02]  /*04e0*/  CS2R R160, SRZ ;  /* 0x0000000000a07805 */ /* 0x000fe4000001ff00 */
[----:B------:R-:W-:Y:S02]  /*04f0*/  CS2R R184, SRZ ;  /* 0x0000000000b87805 */ /* 0x000fe4000001ff00 */
[----:B------:R-:W-:-:S02]  /*0500*/  MOV R197, RZ ;  /* 0x000000ff00c57202 */ /* 0x000fc40000000f00 */
        /* <DEDUP_REMOVED lines=23> */
[----:B------:R-:W-:-:S02]  /*0680*/  PLOP3.LUT P4, PT, PT, PT, UP0, 0x80, 0x0 ;  /* 0x000000000000781c */ /* 0x000fc40003f8f008 */
[----:B--2---:R-:W-:Y:S02]  /*0690*/  SHF.L.U32 R2, R4, 0x10, RZ ;  /* 0x0000001004027819 */ /* 0x004fe400000006ff */
[----:B------:R-:W-:-:S03]  /*06a0*/  SHF.L.U32 R3, R5, 0x10, RZ ;  /* 0x0000001005037819 */ /* 0x000fc600000006ff */
[----:B------:R0:W-:Y:S04]  /*06b0*/  STL [R1+0x34], R2 ;  /* 0x0000340201007387 */ /* 0x0001e80000100800 */
[----:B------:R1:W-:Y:S01]  /*06c0*/  STL [R1+0x2c], R3 ;  /* 0x00002c0301007387 */ /* 0x0003e20000100800 */
[----:B0-----:R-:W-:Y:S02]  /*06d0*/  SHF.L.U32 R2, R6, 0x10, RZ ;  /* 0x0000001006027819 */ /* 0x001fe400000006ff */
[----:B-1----:R-:W-:-:S03]  /*06e0*/  SHF.L.U32 R3, R7, 0x10, RZ ;  /* 0x0000001007037819 */ /* 0x002fc600000006ff */
[----:B------:R3:W-:Y:S01]  /*06f0*/  STL [R1+0x24], R2 ;  /* 0x0000240201007387 */ /* 0x0007e20000100800 */
[----:B------:R-:W-:-:S03]  /*0700*/  PRMT R36, R4, 0x7632, R36 ;  /* 0x0000763204247816 */ /* 0x000fc60000000024 */
[----:B------:R0:W-:Y:S01]  /*0710*/  STL [R1+0x1c], R3 ;  /* 0x00001c0301007387 */ /* 0x0001e20000100800 */
[----:B---3--:R-:W-:Y:S02]  /*0720*/  SHF.L.U32 R2, R8, 0x10, RZ ;  /* 0x0000001008027819 */ /* 0x008fe400000006ff */
[----:B------:R-:W-:Y:S02]  /*0730*/  PRMT R37, R5, 0x7632, R37 ;  /* 0x0000763205257816 */ /* 0x000fe40000000025 */
[----:B0-----:R-:W-:Y:S01]  /*0740*/  SHF.L.U32 R3, R9, 0x10, RZ ;  /* 0x0000001009037819 */ /* 0x001fe200000006ff */
[----:B------:R0:W-:Y:S01]  /*0750*/  STL [R1+0x14], R2 ;  /* 0x0000140201007387 */ /* 0x0001e20000100800 */
[----:B------:R-:W-:Y:S02]  /*0760*/  SHF.L.U32 R36, R36, 0x10, RZ ;  /* 0x0000001024247819 */ /* 0x000fe400000006ff */
[----:B------:R-:W-:Y:S01]  /*0770*/  PRMT R38, R6, 0x7632, R38 ;  /* 0x0000763206267816 */ /* 0x000fe20000000026 */
[----:B------:R-:W-:Y:S01]  /*0780*/  STL [R1+0xc], R3 ;  /* 0x00000c0301007387 */ /* 0x000fe20000100800 */
[----:B------:R-:W-:-:S02]  /*0790*/  PRMT R39, R7, 0x7632, R39 ;  /* 0x0000763207277816 */ /* 0x000fc40000000027 */
[----:B0-----:R-:W-:Y:S02]  /*07a0*/  SHF.L.U32 R2, R10, 0x10, RZ ;  /* 0x000000100a027819 */ /* 0x001fe400000006ff */
[----:B------:R-:W-:Y:S02]  /*07b0*/  SHF.L.U32 R43, R37, 0x10, RZ ;  /* 0x00000010252b7819 */ /* 0x000fe400000006ff */
[----:B------:R-:W-:Y:S01]  /*07c0*/  SHF.L.U32 R37, R38, 0x10, RZ ;  /* 0x0000001026257819 */ /* 0x000fe200000006ff */
[----:B------:R-:W-:Y:S01]  /*07d0*/  STL [R1+0x4], R2 ;  /* 0x0000040201007387 */ /* 0x000fe20000100800 */
[----:B------:R-:W-:-:S03]  /*07e0*/  PRMT R40, R8, 0x7632, R40 ;  /* 0x0000763208287816 */ /* 0x000fc60000000028 */
[----:B------:R0:W-:Y:S01]  /*07f0*/  STL [R1+0x30], R36 ;  /* 0x0000302401007387 */ /* 0x0001e20000100800 */
[----:B------:R-:W-:Y:S02]  /*0800*/  PRMT R41, R9, 0x7632, R41 ;  /* 0x0000763209297816 */ /* 0x000fe40000000029 */
[----:B------:R-:W-:Y:S01]  /*0810*/  PRMT R42, R10, 0x7632, R42 ;  /* 0x000076320a2a7816 */ /* 0x000fe2000000002a */
[----:B------:R-:W-:Y:S01]  /*0820*/  STL [R1+0x28], R43 ;  /* 0x0000282b01007387 */ /* 0x000fe20000100800 */
[----:B------:R-:W-:Y:S02]  /*0830*/  SHF.L.U32 R38, R40, 0x10, RZ ;  /* 0x0000001028267819 */ /* 0x000fe400000006ff */
[----:B0-----:R-:W-:Y:S01]  /*0840*/  SHF.L.U32 R36, R39, 0x10, RZ ;  /* 0x0000001027247819 */ /* 0x001fe200000006ff */
[----:B------:R0:W-:Y:S04]  /*0850*/  STL [R1+0x20], R37 ;  /* 0x0000202501007387 */ /* 0x0001e80000100800 */
[----:B------:R1:W-:Y:S01]  /*0860*/  STL [R1+0x18], R36 ;  /* 0x0000182401007387 */ /* 0x0003e20000100800 */
[----:B0-----:R-:W-:-:S03]  /*0870*/  SHF.L.U32 R37, R41, 0x10, RZ ;  /* 0x0000001029257819 */ /* 0x001fc600000006ff */
[----:B------:R0:W-:Y:S01]  /*0880*/  STL [R1+0x10], R38 ;  /* 0x0000102601007387 */ /* 0x0001e20000100800 */
[----:B-1----:R-:W-:-:S03]  /*0890*/  SHF.L.U32 R36, R42, 0x10, RZ ;  /* 0x000000102a247819 */ /* 0x002fc600000006ff */
[----:B------:R0:W-:Y:S04]  /*08a0*/  STL [R1+0x8], R37 ;  /* 0x0000082501007387 */ /* 0x0001e80000100800 */
[----:B------:R0:W-:Y:S01]  /*08b0*/  STL [R1], R36 ;  /* 0x0000002401007387 */ /* 0x0001e20000100800 */
[C---:B----4-:R-:W-:Y:S02]  /*08c0*/  PRMT R238, R220.reuse, 0x7632, R238 ;  /* 0x00007632dcee7816 */ /* 0x050fe400000000ee */
[----:B------:R-:W-:Y:S02]  /*08d0*/  SHF.L.U32 R239, R220, 0x10, RZ ;  /* 0x00000010dcef7819 */ /* 0x000fe400000006ff */
        /* <DEDUP_REMOVED lines=12> */
[----:B------:R-:W-:Y:S02]  /*09a0*/  CS2R R8, SRZ ;  /* 0x0000000000087805 */ /* 0x000fe4000001ff00 */
[----:B------:R-:W-:-:S02]  /*09b0*/  SHF.L.U32 R249, R11, 0x10, RZ ;  /* 0x000000100bf97819 */ /* 0x000fc400000006ff */
[----:B------:R-:W-:Y:S02]  /*09c0*/  CS2R R10, SRZ ;  /* 0x00000000000a7805 */ /* 0x000fe4000001ff00 */
[----:B------:R-:W-:Y:S02]  /*09d0*/  SHF.L.U32 R247, R12, 0x10, RZ ;  /* 0x000000100cf77819 */ /* 0x000fe400000006ff */
[----:B------:R-:W-:Y:S02]  /*09e0*/  CS2R R2, SRZ ;  /* 0x0000000000027805 */ /* 0x000fe4000001ff00 */
[----:B------:R-:W-:Y:S02]  /*09f0*/  SHF.L.U32 R245, R13, 0x10, RZ ;  /* 0x000000100df57819 */ /* 0x000fe400000006ff */
        /* <DEDUP_REMOVED lines=10> */
[----:B------:R-:W-:Y:S02]  /*0aa0*/  SHF.L.U32 R206, R19, 0x10, RZ ;  /* 0x0000001013ce7819 */ /* 0x000fe400000006ff */
[----:B------:R-:W-:Y:S02]  /*0ab0*/  CS2R R18, SRZ ;  /* 0x0000000000127805 */ /* 0x000fe4000001ff00 */
        /* <DEDUP_REMOVED lines=15> */
[----:B0-----:R-:W-:-:S07]  /*0bb0*/  SHF.L.U32 R199, R199, 0x10, RZ ;  /* 0x00000010c7c77819 */ /* 0x001fce00000006ff */
.L_x_5417:
[----:B0-----:R-:W0:Y:S01]  /*0bc0*/  S2R R237, SR_TID.X ;  /* 0x0000000000ed7919 */ /* 0x001e220000002100 */
[----:B------:R-:W1:Y:S01]  /*0bd0*/  @P0 LDC.64 R84, c[0x0][0x270] ;  /* 0x00009c00ff540b82 */ /* 0x000e620000000a00 */
[----:B------:R-:W2:Y:S04]  /*0be0*/  LDL R236, [R1+0x34] ;  /* 0x0000340001ec7983 */ /* 0x000ea80000100800 */
[----:B------:R-:W3:Y:S03]  /*0bf0*/  LDL R235, [R1+0x2c] ;  /* 0x00002c0001eb7983 */ /* 0x000ee60000100800 */
[----:B------:R-:W4:Y:S01]  /*0c00*/  LDC.64 R86, c[0x0][0x250] ;  /* 0x00009400ff567b82 */ /* 0x000f220000000a00 */
[----:B------:R-:W-:-:S07]  /*0c10*/  IMAD R88, R0, UR8, RZ ;  /* 0x0000000800587c24 */ /* 0x000fce000f8e02ff */
[----:B------:R-:W4:Y:S01]  /*0c20*/  LDC.64 R128, c[0x0][0x238] ;  /* 0x00008e00ff807b82 */ /* 0x000f220000000a00 */
[----:B------:R-:W-:Y:S01]  /*0c30*/  SHF.R.S32.HI R89, RZ, 0x1f, R88 ;  /* 0x0000001fff597819 */ /* 0x000fe20000011458 */
[----:B------:R-:W3:Y:S03]  /*0c40*/  LDL R250, [R1+0x24] ;  /* 0x0000240001fa7983 */ /* 0x000ee60000100800 */
[----:B------:R-:W-:Y:S01]  /*0c50*/  LEA.HI R89, R89, R88, RZ, 0x3 ;  /* 0x0000005859597211 */ /* 0x000fe200078f18ff */
[----:B------:R-:W3:Y:S01]  /*0c60*/  LDL R251, [R1+0x18] ;  /* 0x0000180001fb7983 */ /* 0x000ee20000100800 */
[----:B------:R-:W-:Y:S01]  /*0c70*/  SHF.R.S32.HI R88, RZ, 0x1f, R0 ;  /* 0x0000001fff587819 */ /* 0x000fe20000011400 */
[----:B------:R-:W4:Y:S01]  /*0c80*/  LDC.64 R140, c[0x0][0x2b8] ;  /* 0x0000ae00ff8c7b82 */ /* 0x000f220000000a00 */
[C---:B-1----:R-:W-:Y:S01]  /*0c90*/  @P0 LEA R84, P1, R0.reuse, R84, 0x1 ;  /* 0x0000005400540211 */ /* 0x042fe200078208ff */
[----:B------:R-:W3:Y:S03]  /*0ca0*/  LDL R252, [R1+0x20] ;  /* 0x0000200001fc7983 */ /* 0x000ee60000100800 */
[----:B------:R-:W-:-:S02]  /*0cb0*/  @P0 LEA.HI.X R85, R0, R85, R88, 0x1, P1 ;  /* 0x0000005500550211 */ /* 0x000fc400008f0c58 */
[----:B0-----:R-:W-:Y:S01]  /*0cc0*/  LOP3.LUT R212, R237, 0x7f, RZ, 0xc0, !PT ;  /* 0x0000007fedd47812 */ /* 0x001fe200078ec0ff */
[----:B----4-:R-:W-:Y:S01]  /*0cd0*/  IMAD.WIDE R86, R0, 0x4, R86 ;  /* 0x0000000400567825 */ /* 0x010fe200078e0256 */
[----:B------:R-:W0:Y:S01]  /*0ce0*/  LDC.64 R178, c[0x0][0x258] ;  /* 0x00009600ffb27b82 */ /* 0x000e220000000a00 */
[----:B------:R-:W4:Y:S01]  /*0cf0*/  @P0 LDG.E.U16 R204, desc[UR6][R84.64] ;  /* 0x0000000654cc0981 */ /* 0x000f22000c1e1500 */
[----:B------:R-:W-:-:S03]  /*0d00*/  LEA.HI.SX32 R212, R89, R212, 0x1d ;  /* 0x000000d459d47211 */ /* 0x000fc600078feaff */
[----:B------:R-:W2:Y:S02]  /*0d10*/  LDG.E R222, desc[UR6][R86.64] ;  /* 0x0000000656de7981 */ /* 0x000ea4000c1e1900 */
[----:B------:R-:W-:-:S05]  /*0d20*/  IMAD.WIDE.U32 R92, R212, 0x20, R128 ;  /* 0x00000020d45c7825 */ /* 0x000fca00078e0080 */
[----:B------:R-:W3:Y:S01]  /*0d30*/  LDG.E.128 R84, desc[UR6][R92.64] ;  /* 0x000000065c547981 */ /* 0x000ee2000c1e1d00 */
[----:B------:R-:W-:-:S06]  /*0d40*/  IMAD.WIDE.U32 R88, R212, 0x10, R140 ;  /* 0x00000010d4587825 */ /* 0x000fcc00078e008c */
[----:B------:R-:W3:Y:S01]  /*0d50*/  LDG.E.128 R88, desc[UR6][R88.64] ;  /* 0x0000000658587981 */ /* 0x000ee2000c1e1d00 */
[----:B0-----:R-:W-:Y:S01]  /*0d60*/  IMAD.WIDE R178, R0, 0x4, R178 ;  /* 0x0000000400b27825 */ /* 0x001fe200078e02b2 */
[----:B------:R-:W-:Y:S02]  /*0d70*/  IADD3 R195, R212, 0x80, RZ ;  /* 0x00000080d4c37810 */ /* 0x000fe40007ffe0ff */
[----:B------:R-:W3:Y:S04]  /*0d80*/  LDG.E.128 R92, desc[UR6][R92.64+0x10] ;  /* 0x000010065c5c7981 */ /* 0x000ee8000c1e1d00 */
[----:B------:R0:W3:Y:S02]  /*0d90*/  LDG.E R217, desc[UR6][R178.64] ;  /* 0x00000006b2d97981 */ /* 0x0000e4000c1e1900 */
[----:B0-----:R-:W0:Y:S02]  /*0da0*/  LDC.64 R178, c[0x0][0x2c8] ;  /* 0x0000b200ffb27b82 */ /* 0x001e240000000a00 */
[----:B0-----:R-:W-:-:S04]  /*0db0*/  ISETP.NE.U32.AND P1, PT, R178, RZ, PT ;  /* 0x000000ffb200720c */ /* 0x001fc80003f25070 */
[----:B------:R-:W-:-:S13]  /*0dc0*/  ISETP.NE.AND.EX P1, PT, R179, RZ, PT, P1 ;  /* 0x000000ffb300720c */ /* 0x000fda0003f25310 */
[----:B------:R-:W0:Y:S01]  /*0dd0*/  @P1 LDC.64 R200, c[0x0][0x2c8] ;  /* 0x0000b200ffc81b82 */ /* 0x000e220000000a00 */
[----:B------:R-:W-:-:S07]  /*0de0*/  MOV R187, 0x3f800000 ;  /* 0x3f80000000bb7802 */ /* 0x000fce0000000f00 */
[----:B------:R-:W1:Y:S08]  /*0df0*/  @P1 LDC.64 R180, c[0x0][0x2c8] ;  /* 0x0000b200ffb41b82 */ /* 0x000e700000000a00 */
[----:B------:R-:W0:Y:S01]  /*0e00*/  @P1 LDC.64 R202, c[0x0][0x2c8] ;  /* 0x0000b200ffca1b82 */ /* 0x000e220000000a00 */
[C---:B------:R-:W-:Y:S02]  /*0e10*/  IADD3 R196, R212.reuse, 0x100, RZ ;  /* 0x00000100d4c47810 */ /* 0x040fe40007ffe0ff */
[----:B------:R-:W-:-:S02]  /*0e20*/  IADD3 R188, R212, 0x180, RZ ;  /* 0x00000180d4bc7810 */ /* 0x000fc40007ffe0ff */
[C---:B------:R-:W-:Y:S01]  /*0e30*/  IADD3 R189, R212.reuse, 0x200, RZ ;  /* 0x00000200d4bd7810 */ /* 0x040fe20007ffe0ff */
[----:B-1----:R-:W-:-:S05]  /*0e40*/  @P1 IMAD.WIDE.U32 R180, R212, 0x20, R180 ;  /* 0x00000020d4b41825 */ /* 0x002fca00078e00b4 */
[----:B------:R-:W5:Y:S04]  /*0e50*/  @P1 LDG.E.128 R36, desc[UR6][R180.64] ;  /* 0x00000006b4241981 */ /* 0x000f68000c1e1d00 */
[----:B------:R-:W5:Y:S01]  /*0e60*/  @P1 LDG.E.128 R40, desc[UR6][R180.64+0x10] ;  /* 0x00001006b4281981 */ /* 0x000f62000c1e1d00 */
[----:B--2---:R-:W-:Y:S02]  /*0e70*/  FSEL R222, R222, RZ, !P4 ;  /* 0x000000ffdede7208 */ /* 0x004fe40006000000 */
[----:B----4-:R-:W-:Y:S02]  /*0e80*/  @P0 SHF.L.U32 R187, R204, 0x10, RZ ;  /* 0x00000010ccbb0819 */ /* 0x010fe400000006ff */
[----:B------:R-:W1:Y:S01]  /*0e90*/  @P1 LDC.64 R204, c[0x0][0x2c8] ;  /* 0x0000b200ffcc1b82 */ /* 0x000e620000000a00 */
[C---:B---3--:R-:W-:Y:S01]  /*0ea0*/  FADD.FTZ R224, -R222.reuse, R84 ;  /* 0x00000054dee07221 */ /* 0x048fe20000010100 */
[----:B------:R-:W-:Y:S01]  /*0eb0*/  FADD.FTZ R223, -R222, R85 ;  /* 0x00000055dedf7221 */ /* 0x000fe20000010100 */
[----:B0-----:R-:W-:-:S05]  /*0ec0*/  @P1 IMAD.WIDE.U32 R84, R195, 0x20, R200 ;  /* 0x00000020c3541825 */ /* 0x001fca00078e00c8 */
[----:B------:R-:W5:Y:S04]  /*0ed0*/  @P1 LDG.E.128 R44, desc[UR6][R84.64] ;  /* 0x00000006542c1981 */ /* 0x000f68000c1e1d00 */
[----:B------:R0:W5:Y:S02]  /*0ee0*/  @P1 LDG.E.128 R48, desc[UR6][R84.64+0x10] ;  /* 0x0000100654301981 */ /* 0x000164000c1e1d00 */
[----:B0-----:R-:W0:Y:S01]  /*0ef0*/  @P1 LDC.64 R84, c[0x0][0x2c8] ;  /* 0x0000b200ff541b82 */ /* 0x001e220000000a00 */
[C---:B------:R-:W-:Y:S01]  /*0f00*/  FADD.FTZ R225, -R222.reuse, R86 ;  /* 0x00000056dee17221 */ /* 0x040fe20000010100 */
[----:B------:R-:W-:Y:S01]  /*0f10*/  FADD.FTZ R226, -R222, R87 ;  /* 0x00000057dee27221 */ /* 0x000fe20000010100 */
[----:B------:R-:W-:Y:S01]  /*0f20*/  PRMT R180, R88, 0x7632, R180 ;  /* 0x0000763258b47816 */ /* 0x000fe200000000b4 */
[----:B------:R-:W-:Y:S01]  /*0f30*/  @P1 IMAD.WIDE.U32 R86, R196, 0x20, R202 ;  /* 0x00000020c4561825 */ /* 0x000fe200078e00ca */
[----:B------:R-:W-:-:S02]  /*0f40*/  SHF.L.U32 R181, R88, 0x10, RZ ;  /* 0x0000001058b57819 */ /* 0x000fc400000006ff */
[C---:B------:R-:W-:Y:S02]  /*0f50*/  PRMT R227, R89.reuse, 0x7632, R227 ;  /* 0x0000763259e37816 */ /* 0x040fe400000000e3 */
[----:B------:R-:W-:Y:S01]  /*0f60*/  SHF.L.U32 R228, R89, 0x10, RZ ;  /* 0x0000001059e47819 */ /* 0x000fe200000006ff */
[----:B-1----:R-:W-:Y:S01]  /*0f70*/  @P1 IMAD.WIDE.U32 R88, R188, 0x20, R204 ;  /* 0x00000020bc581825 */ /* 0x002fe200078e00cc */
[----:B------:R-:W5:Y:S04]  /*0f80*/  @P1 LDG.E.128 R52, desc[UR6][R86.64] ;  /* 0x0000000656341981 */ /* 0x000f68000c1e1d00 */
[----:B------:R-:W5:Y:S04]  /*0f90*/  @P1 LDG.E.128 R56, desc[UR6][R86.64+0x10] ;  /* 0x0000100656381981 */ /* 0x000f68000c1e1d00 */
[----:B------:R-:W5:Y:S04]  /*0fa0*/  @P1 LDG.E.128 R60, desc[UR6][R88.64] ;  /* 0x00000006583c1981 */ /* 0x000f68000c1e1d00 */
[----:B------:R1:W5:Y:S01]  /*0fb0*/  @P1 LDG.E.128 R64, desc[UR6][R88.64+0x10] ;  /* 0x0000100658401981 */ /* 0x000362000c1e1d00 */
[----:B0-----:R-:W-:-:S05]  /*0fc0*/  @P1 IMAD.WIDE.U32 R84, R189, 0x20, R84 ;  /* 0x00000020bd541825 */ /* 0x001fca00078e0054 */
[----:B------:R-:W5:Y:S04]  /*0fd0*/  @P1 LDG.E.128 R68, desc[UR6][R84.64] ;  /* 0x0000000654441981 */ /* 0x000f68000c1e1d00 */
[----:B------:R0:W5:Y:S01]  /*0fe0*/  @P1 LDG.E.128 R72, desc[UR6][R84.64+0x10] ;  /* 0x0000100654481981 */ /* 0x000162000c1e1d00 */
[----:B------:R-:W-:-:S03]  /*0ff0*/  LOP3.LUT P1, RZ, R237, 0x1f, RZ, 0xc0, !PT ;  /* 0x0000001fedff7812 */ /* 0x000fc6000782c0ff */
[----:B------:R-:W2:Y:S01]  /*1000*/  LDL R237, [R1+0x1c] ;  /* 0x00001c0001ed7983 */ /* 0x000ea20000100800 */
[----:B-1----:R-:W-:Y:S01]  /*1010*/  FMUL.FTZ R88, R217, R224 ;  /* 0x000000e0d9587220 */ /* 0x002fe20000410000 */
[----:B------:R-:W-:-:S03]  /*1020*/  FADD.FTZ R26, R181, R26 ;  /* 0x0000001ab51a7221 */ /* 0x000fc60000010000 */
[-C--:B------:R-:W-:Y:S01]  /*1030*/  FFMA.FTZ R25, R88, R181.reuse, R25 ;  /* 0x000000b558197223 */ /* 0x080fe20000010019 */
[----:B------:R-:W-:Y:S02]  /*1040*/  FMUL.FTZ R181, R236, R181 ;  /* 0x000000b5ecb57220 */ /* 0x000fe40000410000 */
[----:B------:R-:W3:Y:S01]  /*1050*/  LDL R236, [R1+0x28] ;  /* 0x0000280001ec7983 */ /* 0x000ee20000100800 */
[----:B------:R-:W-:-:S04]  /*1060*/  IMAD.WIDE.U32 R104, R195, 0x20, R128 ;  /* 0x00000020c3687825 */ /* 0x000fc800078e0080 */
[----:B------:R-:W-:Y:S01]  /*1070*/  FADD.FTZ R92, -R222, R92 ;  /* 0x0000005cde5c7221 */ /* 0x000fe20000010100 */
[----:B------:R-:W-:Y:S01]  /*1080*/  IMAD.WIDE.U32 R100, R195, 0x10, R140 ;  /* 0x00000010c3647825 */ /* 0x000fe200078e008c */
[----:B------:R-:W4:Y:S01]  /*1090*/  LDG.E.128 R96, desc[UR6][R104.64] ;  /* 0x0000000668607981 */ /* 0x000f22000c1e1d00 */
[C---:B------:R-:W-:Y:S02]  /*10a0*/  PRMT R229, R90.reuse, 0x7632, R229 ;  /* 0x000076325ae57816 */ /* 0x040fe400000000e5 */
[----:B------:R-:W-:Y:S01]  /*10b0*/  FMUL.FTZ R92, R217, R92 ;  /* 0x0000005cd95c7220 */ /* 0x000fe20000410000 */
[----:B------:R-:W-:Y:S01]  /*10c0*/  SHF.L.U32 R90, R90, 0x10, RZ ;  /* 0x000000105a5a7819 */ /* 0x000fe200000006ff */
[----:B------:R-:W4:Y:S01]  /*10d0*/  LDG.E.128 R100, desc[UR6][R100.64] ;  /* 0x0000000664647981 */ /* 0x000f22000c1e1d00 */
[----:B------:R-:W-:-:S03]  /*10e0*/  FADD.FTZ R94, -R222, R94 ;  /* 0x0000005ede5e7221 */ /* 0x000fc60000010100 */
[----:B------:R-:W-:Y:S01]  /*10f0*/  FADD.FTZ R151, R90, R151 ;  /* 0x000000975a977221 */ /* 0x000fe20000010000 */
[-C--:B------:R-:W-:Y:S01]  /*1100*/  FFMA.FTZ R154, R92, R90.reuse, R154 ;  /* 0x0000005a5c9a7223 */ /* 0x080fe2000001009a */
[----:B------:R-:W-:Y:S01]  /*1110*/  FMUL.FTZ R90, R250, R90 ;  /* 0x0000005afa5a7220 */ /* 0x000fe20000410000 */
[C---:B------:R-:W-:Y:S01]  /*1120*/  PRMT R230, R91.reuse, 0x7632, R230 ;  /* 0x000076325be67816 */ /* 0x040fe200000000e6 */
[----:B------:R-:W4:Y:S01]  /*1130*/  LDL R250, [R1+0x14] ;  /* 0x0000140001fa7983 */ /* 0x000f220000100800 */
[----:B------:R-:W-:Y:S01]  /*1140*/  SHF.L.U32 R91, R91, 0x10, RZ ;  /* 0x000000105b5b7819 */ /* 0x000fe200000006ff */
[----:B------:R-:W-:Y:S01]  /*1150*/  FMUL.FTZ R94, R217, R94 ;  /* 0x0000005ed95e7220 */ /* 0x000fe20000410000 */
[----:B------:R-:W-:Y:S01]  /*1160*/  SHF.L.U32 R224, R227, 0x10, RZ ;  /* 0x00000010e3e07819 */ /* 0x000fe200000006ff */
[----:B------:R-:W4:Y:S02]  /*1170*/  LDG.E.128 R104, desc[UR6][R104.64+0x10] ;  /* 0x0000100668687981 */ /* 0x000f24000c1e1d00 */
[----:B------:R-:W-:Y:S01]  /*1180*/  FADD.FTZ R150, R91, R150 ;  /* 0x000000965b967221 */ /* 0x000fe20000010000 */
[-C--:B------:R-:W-:Y:S01]  /*1190*/  FFMA.FTZ R20, R94, R91.reuse, R20 ;  /* 0x0000005b5e147223 */ /* 0x080fe20000010014 */
[----:B------:R-:W4:Y:S01]  /*11a0*/  LDL R227, [R1+0x30] ;  /* 0x0000300001e37983 */ /* 0x000f220000100800 */
[----:B------:R-:W-:Y:S01]  /*11b0*/  FMUL.FTZ R226, R217, R226 ;  /* 0x000000e2d9e27220 */ /* 0x000fe20000410000 */
[----:B--2---:R-:W-:-:S02]  /*11c0*/  FMUL.FTZ R91, R237, R91 ;  /* 0x0000005bed5b7220 */ /* 0x004fc40000410000 */
[----:B------:R-:W2:Y:S01]  /*11d0*/  LDL R237, [R1+0xc] ;  /* 0x00000c0001ed7983 */ /* 0x000ea20000100800 */
[----:B------:R-:W-:-:S04]  /*11e0*/  IMAD.WIDE.U32 R132, R196, 0x10, R140 ;  /* 0x00000010c4847825 */ /* 0x000fc800078e008c */
[----:B------:R-:W-:Y:S01]  /*11f0*/  FFMA.FTZ R156, R226, R224, R156 ;  /* 0x000000e0e29c7223 */ /* 0x000fe2000001009c */
[----:B------:R-:W-:Y:S01]  /*1200*/  FADD.FTZ R152, R224, R152 ;  /* 0x00000098e0987221 */ /* 0x000fe20000010000 */
[----:B------:R-:W-:-:S04]  /*1210*/  IMAD.WIDE.U32 R136, R188, 0x10, R140 ;  /* 0x00000010bc887825 */ /* 0x000fc800078e008c */
[----:B---3--:R-:W-:Y:S01]  /*1220*/  FMUL.FTZ R224, R236, R224 ;  /* 0x000000e0ece07220 */ /* 0x008fe20000410000 */
[----:B------:R-:W-:Y:S01]  /*1230*/  FMUL.FTZ R225, R217, R225 ;  /* 0x000000e1d9e17220 */ /* 0x000fe20000410000 */
[----:B------:R-:W3:Y:S01]  /*1240*/  LDL R236, [R1+0x4] ;  /* 0x0000040001ec7983 */ /* 0x000ee20000100800 */
[----:B------:R-:W-:-:S04]  /*1250*/  IMAD.WIDE.U32 R140, R189, 0x10, R140 ;  /* 0x00000010bd8c7825 */ /* 0x000fc800078e008c */
[----:B------:R-:W-:Y:S01]  /*1260*/  FADD.FTZ R95, -R222, R95 ;  /* 0x0000005fde5f7221 */ /* 0x000fe20000010100 */
[----:B------:R-:W-:Y:S01]  /*1270*/  SHF.L.U32 R230, R230, 0x10, RZ ;  /* 0x00000010e6e67819 */ /* 0x000fe200000006ff */
[----:B------:R-:W-:Y:S01]  /*1280*/  FADD.FTZ R24, R228, R24 ;  /* 0x00000018e4187221 */ /* 0x000fe20000010000 */
[C---:B----4-:R-:W-:Y:S01]  /*1290*/  FADD.FTZ R96, -R222.reuse, R96 ;  /* 0x00000060de607221 */ /* 0x050fe20000010100 */
[----:B------:R-:W-:Y:S01]  /*12a0*/  FADD.FTZ R98, -R222, R98 ;  /* 0x00000062de627221 */ /* 0x000fe20000010100 */
[----:B------:R-:W4:Y:S01]  /*12b0*/  LDG.E.128 R140, desc[UR6][R140.64] ;  /* 0x000000068c8c7981 */ /* 0x000f22000c1e1d00 */
[-C--:B------:R-:W-:Y:S01]  /*12c0*/  FFMA.FTZ R23, R225, R228.reuse, R23 ;  /* 0x000000e4e1177223 */ /* 0x080fe20000010017 */
[----:B------:R-:W-:Y:S01]  /*12d0*/  FMUL.FTZ R228, R235, R228 ;  /* 0x000000e4ebe47220 */ /* 0x000fe20000410000 */
[----:B------:R-:W-:Y:S01]  /*12e0*/  SHF.L.U32 R235, R229, 0x10, RZ ;  /* 0x00000010e5eb7819 */ /* 0x000fe200000006ff */
[----:B------:R-:W-:Y:S01]  /*12f0*/  FMUL.FTZ R229, R217, R95 ;  /* 0x0000005fd9e57220 */ /* 0x000fe20000410000 */
[----:B------:R-:W-:Y:S01]  /*1300*/  FMUL.FTZ R95, R251, R230 ;  /* 0x000000e6fb5f7220 */ /* 0x000fe20000410000 */
[C---:B------:R-:W-:Y:S01]  /*1310*/  PRMT R86, R100.reuse, 0x7632, R86 ;  /* 0x0000763264567816 */ /* 0x040fe20000000056 */
[----:B------:R-:W4:Y:S01]  /*1320*/  LDL R251, [R1+0x10] ;  /* 0x0000100001fb7983 */ /* 0x000f220000100800 */
[----:B------:R-:W-:Y:S01]  /*1330*/  SHF.L.U32 R100, R100, 0x10, RZ ;  /* 0x0000001064647819 */ /* 0x000fe200000006ff */
[----:B------:R-:W-:Y:S01]  /*1340*/  FMUL.FTZ R96, R217, R96 ;  /* 0x00000060d9607220 */ /* 0x000fe20000410000 */
[C---:B------:R-:W-:Y:S01]  /*1350*/  PRMT R87, R101.reuse, 0x7632, R87 ;  /* 0x0000763265577816 */ /* 0x040fe20000000057 */
[----:B------:R-:W-:Y:S01]  /*1360*/  IMAD.WIDE.U32 R112, R196, 0x20, R128 ;  /* 0x00000020c4707825 */ /* 0x000fe200078e0080 */
[----:B------:R-:W0:Y:S03]  /*1370*/  LDG.E.128 R132, desc[UR6][R132.64] ;  /* 0x0000000684847981 */ /* 0x000e26000c1e1d00 */
[----:B------:R-:W-:Y:S01]  /*1380*/  FADD.FTZ R19, R100, R19 ;  /* 0x0000001364137221 */ /* 0x000fe20000010000 */
[-C--:B------:R-:W-:Y:S01]  /*1390*/  FFMA.FTZ R18, R96, R100.reuse, R18 ;  /* 0x0000006460127223 */ /* 0x080fe20000010012 */
[----:B------:R-:W-:Y:S01]  /*13a0*/  FMUL.FTZ R100, R250, R100 ;  /* 0x00000064fa647220 */ /* 0x000fe20000410000 */
[----:B------:R-:W-:Y:S01]  /*13b0*/  SHF.L.U32 R101, R101, 0x10, RZ ;  /* 0x0000001065657819 */ /* 0x000fe200000006ff */
[----:B------:R-:W4:Y:S01]  /*13c0*/  LDL R250, [R1+0x8] ;  /* 0x0000080001fa7983 */ /* 0x000f220000100800 */
[----:B------:R-:W-:-:S03]  /*13d0*/  FMUL.FTZ R98, R217, R98 ;  /* 0x00000062d9627220 */ /* 0x000fc60000410000 */
[----:B------:R-:W-:Y:S01]  /*13e0*/  FADD.FTZ R17, R101, R17 ;  /* 0x0000001165117221 */ /* 0x000fe20000010000 */
[----:B------:R-:W-:Y:S01]  /*13f0*/  FFMA.FTZ R16, R98, R101, R16 ;  /* 0x0000006562107223 */ /* 0x000fe20000010010 */
[----:B------:R-:W4:Y:S01]  /*1400*/  LDG.E.128 R108, desc[UR6][R112.64] ;  /* 0x00000006706c7981 */ /* 0x000f22000c1e1d00 */
[----:B------:R-:W-:-:S03]  /*1410*/  IMAD.WIDE.U32 R120, R188, 0x20, R128 ;  /* 0x00000020bc787825 */ /* 0x000fc600078e0080 */
[----:B------:R-:W4:Y:S04]  /*1420*/  LDG.E.128 R136, desc[UR6][R136.64] ;  /* 0x0000000688887981 */ /* 0x000f28000c1e1d00 */
[----:B------:R-:W4:Y:S04]  /*1430*/  LDG.E.128 R116, desc[UR6][R120.64] ;  /* 0x0000000678747981 */ /* 0x000f28000c1e1d00 */
[----:B------:R-:W4:Y:S01]  /*1440*/  LDG.E.128 R112, desc[UR6][R112.64+0x10] ;  /* 0x0000100670707981 */ /* 0x000f22000c1e1d00 */
[----:B------:R-:W-:-:S03]  /*1450*/  IMAD.WIDE.U32 R128, R189, 0x20, R128 ;  /* 0x00000020bd807825 */ /* 0x000fc600078e0080 */
[----:B------:R-:W4:Y:S04]  /*1460*/  LDG.E.128 R120, desc[UR6][R120.64+0x10] ;  /* 0x0000100678787981 */ /* 0x000f28000c1e1d00 */
[----:B------:R-:W4:Y:S04]  /*1470*/  LDG.E.128 R124, desc[UR6][R128.64] ;  /* 0x00000006807c7981 */ /* 0x000f28000c1e1d00 */
[----:B------:R-:W4:Y:S01]  /*1480*/  LDG.E.128 R128, desc[UR6][R128.64+0x10] ;  /* 0x0000100680807981 */ /* 0x000f22000c1e1d00 */
[----:B--2---:R-:W-:-:S03]  /*1490*/  FMUL.FTZ R101, R237, R101 ;  /* 0x00000065ed657220 */ /* 0x004fc60000410000 */
[----:B------:R-:W2:Y:S01]  /*14a0*/  LDL R237, [R1] ;  /* 0x0000000001ed7983 */ /* 0x000ea20000100800 */
[----:B------:R-:W-:Y:S01]  /*14b0*/  FADD.FTZ R93, -R222, R93 ;  /* 0x0000005dde5d7221 */ /* 0x000fe20000010100 */
[----:B------:R-:W-:Y:S01]  /*14c0*/  SHF.L.U32 R180, R180, 0x10, RZ ;  /* 0x00000010b4b47819 */ /* 0x000fe200000006ff */
[C---:B------:R-:W-:Y:S02]  /*14d0*/  FMUL.FTZ R223, R217.reuse, R223 ;  /* 0x000000dfd9df7220 */ /* 0x040fe40000410000 */
        /* <DEDUP_REMOVED lines=9> */
[----:B------:R-:W-:Y:S01]  /*1570*/  FADD.FTZ R230, RZ, R181 ;  /* 0x000000b5ffe67221 */ /* 0x000fe20000010000 */
[----:B------:R-:W-:-:S03]  /*1580*/  FFMA.FTZ R235, R88, R181, RZ ;  /* 0x000000b558eb7223 */ /* 0x000fc600000100ff */
[----:B------:R-:W-:Y:S01]  /*1590*/  FADD.FTZ R230, R230, R227 ;  /* 0x000000e3e6e67221 */ /* 0x000fe20000010000 */
[----:B------:R-:W-:Y:S01]  /*15a0*/  FFMA.FTZ R235, R223, R227, R235 ;  /* 0x000000e3dfeb7223 */ /* 0x000fe200000100eb */
[----:B------:R-:W-:Y:S01]  /*15b0*/  FADD.FTZ R104, -R222, R104 ;  /* 0x00000068de687221 */ /* 0x000fe20000010100 */
[----:B------:R-:W-:Y:S01]  /*15c0*/  PRMT R89, R102, 0x7632, R89 ;  /* 0x0000763266597816 */ /* 0x000fe20000000059 */
        /* <DEDUP_REMOVED lines=11> */
[----:B----4-:R-:W-:-:S02]  /*1680*/  PRMT R231, R140, 0x7632, R231 ;  /* 0x000076328ce77816 */ /* 0x010fc400000000e7 */
[----:B------:R-:W-:Y:S01]  /*1690*/  FADD.FTZ R230, R230, R180 ;  /* 0x000000b4e6e67221 */ /* 0x000fe20000010000 */
[----:B------:R-:W-:Y:S01]  /*16a0*/  FFMA.FTZ R236, R93, R180, R236 ;  /* 0x000000b45dec7223 */ /* 0x000fe200000100ec */
[----:B------:R-:W-:Y:S02]  /*16b0*/  PRMT R232, R141, 0x7632, R232 ;  /* 0x000076328de87816 */ /* 0x000fe400000000e8 */
[----:B------:R-:W-:Y:S01]  /*16c0*/  SHF.L.U32 R235, R231, 0x10, RZ ;  /* 0x00000010e7eb7819 */ /* 0x000fe200000006ff */
[----:B------:R-:W-:Y:S01]  /*16d0*/  FADD.FTZ R230, R230, R91 ;  /* 0x0000005be6e67221 */ /* 0x000fe20000010000 */
[----:B------:R-:W-:Y:S01]  /*16e0*/  FFMA.FTZ R231, R94, R91, R236 ;  /* 0x0000005b5ee77223 */ /* 0x000fe200000100ec */
[----:B------:R-:W-:Y:S01]  /*16f0*/  SHF.L.U32 R86, R86, 0x10, RZ ;  /* 0x0000001056567819 */ /* 0x000fe200000006ff */
[----:B------:R-:W-:Y:S01]  /*1700*/  FADD.FTZ R97, -R222, R97 ;  /* 0x00000061de617221 */ /* 0x000fe20000010100 */
[----:B------:R-:W-:Y:S01]  /*1710*/  SHF.L.U32 R236, R232, 0x10, RZ ;  /* 0x00000010e8ec7819 */ /* 0x000fe200000006ff */
[----:B------:R-:W-:Y:S01]  /*1720*/  FADD.FTZ R232, R230, R95 ;  /* 0x0000005fe6e87221 */ /* 0x000fe20000010000 */
[----:B------:R-:W-:Y:S01]  /*1730*/  FFMA.FTZ R231, R229, R95, R231 ;  /* 0x0000005fe5e77223 */ /* 0x000fe200000100e7 */
[----:B------:R-:W-:Y:S01]  /*1740*/  FADD.FTZ R99, -R222, R99 ;  /* 0x00000063de637221 */ /* 0x000fe20000010100 */
[----:B------:R-:W-:Y:S01]  /*1750*/  FMUL.FTZ R97, R217, R97 ;  /* 0x00000061d9617220 */ /* 0x000fe20000410000 */
[----:B------:R-:W-:Y:S01]  /*1760*/  FMUL.FTZ R230, R251, R86 ;  /* 0x00000056fbe67220 */ /* 0x000fe20000410000 */
[----:B------:R-:W-:Y:S01]  /*1770*/  FADD.FTZ R232, R232, R100 ;  /* 0x00000064e8e87221 */ /* 0x000fe20000010000 */
[----:B------:R-:W-:Y:S01]  /*1780*/  FFMA.FTZ R231, R96, R100, R231 ;  /* 0x0000006460e77223 */ /* 0x000fe200000100e7 */
[----:B------:R-:W-:Y:S01]  /*1790*/  SHF.L.U32 R87, R87, 0x10, RZ ;  /* 0x0000001057577819 */ /* 0x000fe200000006ff */
[----:B------:R-:W-:Y:S01]  /*17a0*/  FMUL.FTZ R99, R217, R99 ;  /* 0x00000063d9637220 */ /* 0x000fe20000410000 */
[C---:B------:R-:W-:Y:S01]  /*17b0*/  FFMA.FTZ R185, R97.reuse, R86, R185 ;  /* 0x0000005661b97223 */ /* 0x040fe200000100b9 */
[----:B------:R-:W-:Y:S01]  /*17c0*/  FADD.FTZ R147, R86, R147 ;  /* 0x0000009356937221 */ /* 0x000fe20000010000 */
[----:B------:R-:W-:Y:S01]  /*17d0*/  FADD.FTZ R232, R232, R230 ;  /* 0x000000e6e8e87221 */ /* 0x000fe20000010000 */
[----:B------:R-:W-:Y:S01]  /*17e0*/  FFMA.FTZ R86, R97, R230, R231 ;  /* 0x000000e661567223 */ /* 0x000fe200000100e7 */
[----:B------:R-:W-:Y:S01]  /*17f0*/  FADD.FTZ R105, -R222, R105 ;  /* 0x00000069de697221 */ /* 0x000fe20000010100 */
[-C--:B------:R-:W-:Y:S01]  /*1800*/  FFMA.FTZ R163, R99, R87.reuse, R163 ;  /* 0x0000005763a37223 */ /* 0x080fe200000100a3 */
[----:B------:R-:W-:Y:S01]  /*1810*/  FADD.FTZ R146, R87, R146 ;  /* 0x0000009257927221 */ /* 0x000fe20000010000 */
[----:B------:R-:W-:Y:S01]  /*1820*/  FMUL.FTZ R231, R250, R87 ;  /* 0x00000057fae77220 */ /* 0x000fe20000410000 */
[----:B------:R-:W-:Y:S01]  /*1830*/  FADD.FTZ R232, R232, R101 ;  /* 0x00000065e8e87221 */ /* 0x000fe20000010000 */
[----:B------:R-:W-:Y:S01]  /*1840*/  FFMA.FTZ R87, R98, R101, R86 ;  /* 0x0000006562577223 */ /* 0x000fe20000010056 */
[----:B------:R-:W-:Y:S01]  /*1850*/  SHF.L.U32 R89, R89, 0x10, RZ ;  /* 0x0000001059597819 */ /* 0x000fe200000006ff */
        /* <DEDUP_REMOVED lines=9> */
[----:B------:R-:W-:Y:S01]  /*18f0*/  FFMA.FTZ R15, R105, R89, R15 ;  /* 0x00000059690f7223 */ /* 0x000fe2000001000f */
        /* <DEDUP_REMOVED lines=8> */
[C---:B0-----:R-:W-:Y:S01]  /*1980*/  PRMT R84, R132.reuse, 0x7632, R84 ;  /* 0x0000763284547816 */ /* 0x041fe20000000054 */
[----:B------:R-:W-:Y:S01]  /*1990*/  FMUL.FTZ R108, R217, R108 ;  /* 0x0000006cd96c7220 */ /* 0x000fe20000410000 */
[----:B------:R-:W-:Y:S01]  /*19a0*/  SHF.L.U32 R132, R132, 0x10, RZ ;  /* 0x0000001084847819 */ /* 0x000fe200000006ff */
[----:B------:R-:W-:Y:S01]  /*19b0*/  FADD.FTZ R167, R200, R167 ;  /* 0x000000a7c8a77221 */ /* 0x000fe20000010000 */
[----:B------:R-:W-:Y:S01]  /*19c0*/  PRMT R233, R142, 0x7632, R233 ;  /* 0x000076328ee97816 */ /* 0x000fe200000000e9 */
[-C--:B------:R-:W-:Y:S01]  /*19d0*/  FFMA.FTZ R144, R107, R200.reuse, R144 ;  /* 0x000000c86b907223 */ /* 0x080fe20000010090 */
[----:B------:R-:W-:Y:S01]  /*19e0*/  FMUL.FTZ R200, R248, R200 ;  /* 0x000000c8f8c87220 */ /* 0x000fe20000410000 */
[C---:B------:R-:W-:Y:S01]  /*19f0*/  FADD.FTZ R109, -R222.reuse, R109 ;  /* 0x0000006dde6d7221 */ /* 0x040fe20000010100 */
[----:B------:R-:W-:Y:S01]  /*1a00*/  FADD.FTZ R110, -R222, R110 ;  /* 0x0000006ede6e7221 */ /* 0x000fe20000010100 */
[----:B------:R-:W-:Y:S01]  /*1a10*/  SHF.L.U32 R84, R84, 0x10, RZ ;  /* 0x0000001054547819 */ /* 0x000fe200000006ff */
[----:B------:R-:W-:Y:S01]  /*1a20*/  FADD.FTZ R12, R132, R12 ;  /* 0x0000000c840c7221 */ /* 0x000fe20000010000 */
[-C--:B------:R-:W-:Y:S01]  /*1a30*/  FFMA.FTZ R11, R108, R132.reuse, R11 ;  /* 0x000000846c0b7223 */ /* 0x080fe2000001000b */
[----:B------:R-:W-:Y:S01]  /*1a40*/  FMUL.FTZ R132, R247, R132 ;  /* 0x00000084f7847220 */ /* 0x000fe20000410000 */
[----:B------:R-:W-:Y:S01]  /*1a50*/  PRMT R85, R133, 0x7632, R85 ;  /* 0x0000763285557816 */ /* 0x000fe20000000055 */
[----:B------:R-:W-:Y:S01]  /*1a60*/  FMUL.FTZ R109, R217, R109 ;  /* 0x0000006dd96d7220 */ /* 0x000fe20000410000 */
[----:B------:R-:W-:Y:S01]  /*1a70*/  SHF.L.U32 R133, R133, 0x10, RZ ;  /* 0x0000001085857819 */ /* 0x000fe200000006ff */
[----:B------:R-:W-:Y:S01]  /*1a80*/  FMUL.FTZ R110, R217, R110 ;  /* 0x0000006ed96e7220 */ /* 0x000fe20000410000 */
[----:B------:R-:W-:Y:S01]  /*1a90*/  FADD.FTZ R112, -R222, R112 ;  /* 0x00000070de707221 */ /* 0x000fe20000010100 */
[----:B------:R-:W-:Y:S01]  /*1aa0*/  SHF.L.U32 R85, R85, 0x10, RZ ;  /* 0x0000001055557819 */ /* 0x000fe200000006ff */
[----:B------:R-:W-:Y:S01]  /*1ab0*/  FFMA.FTZ R148, R109, R84, R148 ;  /* 0x000000546d947223 */ /* 0x000fe20000010094 */
[----:B------:R-:W-:Y:S01]  /*1ac0*/  FADD.FTZ R10, R133, R10 ;  /* 0x0000000a850a7221 */ /* 0x000fe20000010000 */
[-C--:B------:R-:W-:Y:S01]  /*1ad0*/  FFMA.FTZ R9, R110, R133.reuse, R9 ;  /* 0x000000856e097223 */ /* 0x080fe20000010009 */
[----:B------:R-:W-:Y:S01]  /*1ae0*/  FADD.FTZ R34, R84, R34 ;  /* 0x0000002254227221 */ /* 0x000fe20000010000 */
[----:B------:R-:W-:Y:S01]  /*1af0*/  FMUL.FTZ R133, R245, R133 ;  /* 0x00000085f5857220 */ /* 0x000fe20000410000 */
[----:B------:R-:W-:Y:S01]  /*1b00*/  FADD.FTZ R111, -R222, R111 ;  /* 0x0000006fde6f7221 */ /* 0x000fe20000010100 */
[----:B------:R-:W-:Y:S01]  /*1b10*/  PRMT R201, R134, 0x7632, R201 ;  /* 0x0000763286c97816 */ /* 0x000fe200000000c9 */
[----:B------:R-:W-:Y:S01]  /*1b20*/  FADD.FTZ R113, -R222, R113 ;  /* 0x00000071de717221 */ /* 0x000fe20000010100 */
[----:B------:R-:W-:Y:S01]  /*1b30*/  SHF.L.U32 R134, R134, 0x10, RZ ;  /* 0x0000001086867819 */ /* 0x000fe200000006ff */
[C---:B------:R-:W-:Y:S01]  /*1b40*/  FMUL.FTZ R112, R217.reuse, R112 ;  /* 0x00000070d9707220 */ /* 0x040fe20000410000 */
[----:B------:R-:W-:Y:S01]  /*1b50*/  FMUL.FTZ R111, R217, R111 ;  /* 0x0000006fd96f7220 */ /* 0x000fe20000410000 */
[----:B------:R-:W-:Y:S01]  /*1b60*/  SHF.L.U32 R201, R201, 0x10, RZ ;  /* 0x00000010c9c97819 */ /* 0x000fe200000006ff */
[----:B------:R-:W-:Y:S01]  /*1b70*/  FADD.FTZ R114, -R222, R114 ;  /* 0x00000072de727221 */ /* 0x000fe20000010100 */
[----:B------:R-:W-:Y:S01]  /*1b80*/  FADD.FTZ R32, R134, R32 ;  /* 0x0000002086207221 */ /* 0x000fe20000010000 */
[-C--:B------:R-:W-:Y:S01]  /*1b90*/  FFMA.FTZ R160, R112, R134.reuse, R160 ;  /* 0x0000008670a07223 */ /* 0x080fe200000100a0 */
[----:B------:R-:W-:Y:S01]  /*1ba0*/  FMUL.FTZ R113, R217, R113 ;  /* 0x00000071d9717220 */ /* 0x000fe20000410000 */
[----:B------:R-:W-:Y:S01]  /*1bb0*/  FMUL.FTZ R134, R243, R134 ;  /* 0x00000086f3867220 */ /* 0x000fe20000410000 */
[C---:B------:R-:W-:Y:S01]  /*1bc0*/  PRMT R202, R135.reuse, 0x7632, R202 ;  /* 0x0000763287ca7816 */ /* 0x040fe200000000ca */
[----:B------:R-:W-:Y:S01]  /*1bd0*/  FADD.FTZ R115, -R222, R115 ;  /* 0x00000073de737221 */ /* 0x000fe20000010100 */
[----:B------:R-:W-:Y:S01]  /*1be0*/  SHF.L.U32 R135, R135, 0x10, RZ ;  /* 0x0000001087877819 */ /* 0x000fe200000006ff */
[----:B------:R-:W-:Y:S01]  /*1bf0*/  FMUL.FTZ R114, R217, R114 ;  /* 0x00000072d9727220 */ /* 0x000fe20000410000 */
[----:B------:R-:W-:Y:S01]  /*1c00*/  FADD.FTZ R170, R201, R170 ;  /* 0x000000aac9aa7221 */ /* 0x000fe20000010000 */
[-C--:B------:R-:W-:Y:S01]  /*1c10*/  FFMA.FTZ R30, R113, R201.reuse, R30 ;  /* 0x000000c9711e7223 */ /* 0x080fe2000001001e */
[----:B------:R-:W-:Y:S01]  /*1c20*/  FMUL.FTZ R201, R242, R201 ;  /* 0x000000c9f2c97220 */ /* 0x000fe20000410000 */
[----:B------:R-:W-:Y:S01]  /*1c30*/  SHF.L.U32 R202, R202, 0x10, RZ ;  /* 0x00000010caca7819 */ /* 0x000fe200000006ff */
[----:B------:R-:W-:Y:S01]  /*1c40*/  FADD.FTZ R116, -R222, R116 ;  /* 0x00000074de747221 */ /* 0x000fe20000010100 */
[----:B------:R-:W-:Y:S01]  /*1c50*/  FADD.FTZ R29, R135, R29 ;  /* 0x0000001d871d7221 */ /* 0x000fe20000010000 */
[----:B------:R-:W-:Y:S01]  /*1c60*/  FFMA.FTZ R6, R114, R135, R6 ;  /* 0x0000008772067223 */ /* 0x000fe20000010006 */
[----:B------:R-:W-:Y:S01]  /*1c70*/  FMUL.FTZ R115, R217, R115 ;  /* 0x00000073d9737220 */ /* 0x000fe20000410000 */
[----:B------:R-:W-:Y:S01]  /*1c80*/  FFMA.FTZ R168, R111, R85, R168 ;  /* 0x000000556fa87223 */ /* 0x000fe200000100a8 */
[----:B------:R-:W-:Y:S01]  /*1c90*/  FADD.FTZ R8, R85, R8 ;  /* 0x0000000855087221 */ /* 0x000fe20000010000 */
[----:B------:R-:W-:Y:S01]  /*1ca0*/  FMUL.FTZ R135, R241, R135 ;  /* 0x00000087f1877220 */ /* 0x000fe20000410000 */
[----:B------:R-:W-:Y:S01]  /*1cb0*/  PRMT R203, R136, 0x7632, R203 ;  /* 0x0000763288cb7816 */ /* 0x000fe200000000cb */
        /* <DEDUP_REMOVED lines=8> */
[----:B------:R-:W-:Y:S01]  /*1d40*/  FMUL.FTZ R117, R217, R117 ;  /* 0x00000075d9757220 */ /* 0x000fe20000410000 */
[----:B------:R-:W-:Y:S01]  /*1d50*/  FADD.FTZ R190, R136, R190 ;  /* 0x000000be88be7221 */ /* 0x000fe20000010000 */
[-C--:B------:R-:W-:Y:S01]  /*1d60*/  FFMA.FTZ R5, R116, R136.reuse, R5 ;  /* 0x0000008874057223 */ /* 0x080fe20000010005 */
[----:B------:R-:W-:Y:S01]  /*1d70*/  FMUL.FTZ R136, R239, R136 ;  /* 0x00000088ef887220 */ /* 0x000fe20000410000 */
[C---:B------:R-:W-:Y:S01]  /*1d80*/  PRMT R204, R137.reuse, 0x7632, R204 ;  /* 0x0000763289cc7816 */ /* 0x040fe200000000cc */
[----:B------:R-:W-:Y:S01]  /*1d90*/  FADD.FTZ R119, -R222, R119 ;  /* 0x00000077de777221 */ /* 0x000fe20000010100 */
[----:B------:R-:W-:Y:S01]  /*1da0*/  SHF.L.U32 R137, R137, 0x10, RZ ;  /* 0x0000001089897819 */ /* 0x000fe200000006ff */
[----:B------:R-:W-:Y:S01]  /*1db0*/  FMUL.FTZ R118, R217, R118 ;  /* 0x00000076d9767220 */ /* 0x000fe20000410000 */
[-C--:B------:R-:W-:Y:S01]  /*1dc0*/  FFMA.FTZ R173, R117, R203.reuse, R173 ;  /* 0x000000cb75ad7223 */ /* 0x080fe200000100ad */
[----:B------:R-:W-:Y:S01]  /*1dd0*/  FADD.FTZ R27, R203, R27 ;  /* 0x0000001bcb1b7221 */ /* 0x000fe20000010000 */
[----:B------:R-:W-:Y:S01]  /*1de0*/  FMUL.FTZ R203, R238, R203 ;  /* 0x000000cbeecb7220 */ /* 0x000fe20000410000 */
[----:B------:R-:W-:Y:S01]  /*1df0*/  SHF.L.U32 R204, R204, 0x10, RZ ;  /* 0x00000010cccc7819 */ /* 0x000fe200000006ff */
[----:B------:R-:W-:Y:S01]  /*1e00*/  FADD.FTZ R120, -R222, R120 ;  /* 0x00000078de787221 */ /* 0x000fe20000010100 */
[----:B------:R-:W-:Y:S01]  /*1e10*/  FMUL.FTZ R119, R217, R119 ;  /* 0x00000077d9777220 */ /* 0x000fe20000410000 */
[----:B------:R-:W-:Y:S01]  /*1e20*/  FADD.FTZ R192, R137, R192 ;  /* 0x000000c089c07221 */ /* 0x000fe20000010000 */
[-C--:B------:R-:W-:Y:S01]  /*1e30*/  FFMA.FTZ R4, R118, R137.reuse, R4 ;  /* 0x0000008976047223 */ /* 0x080fe20000010004 */
[----:B------:R-:W-:Y:S01]  /*1e40*/  FMUL.FTZ R137, R221, R137 ;  /* 0x00000089dd897220 */ /* 0x000fe20000410000 */
[----:B------:R-:W-:Y:S01]  /*1e50*/  PRMT R205, R138, 0x7632, R205 ;  /* 0x000076328acd7816 */ /* 0x000fe200000000cd */
        /* <DEDUP_REMOVED lines=8> */
[----:B------:R-:W-:Y:S01]  /*1ee0*/  FADD.FTZ R194, R138, R194 ;  /* 0x000000c28ac27221 */ /* 0x000fe20000010000 */
[-C--:B------:R-:W-:Y:S01]  /*1ef0*/  FFMA.FTZ R162, R120, R138.reuse, R162 ;  /* 0x0000008a78a27223 */ /* 0x080fe200000100a2 */
        /* <DEDUP_REMOVED lines=14> */
[----:B------:R-:W-:Y:S01]  /*1fe0*/  FADD.FTZ R193, R205, R193 ;  /* 0x000000c1cdc17221 */ /* 0x000fe20000010000 */
[-C--:B------:R-:W-:Y:S01]  /*1ff0*/  FFMA.FTZ R3, R121, R205.reuse, R3 ;  /* 0x000000cd79037223 */ /* 0x080fe20000010003 */
[----:B------:R-:W-:Y:S01]  /*2000*/  PRMT R234, R143, 0x7632, R234 ;  /* 0x000076328fea7816 */ /* 0x000fe200000000ea */
[----:B------:R-:W-:Y:S01]  /*2010*/  FMUL.FTZ R205, R218, R205 ;  /* 0x000000cddacd7220 */ /* 0x000fe20000410000 */
[----:B------:R-:W-:Y:S01]  /*2020*/  SHF.L.U32 R222, R222, 0x10, RZ ;  /* 0x00000010dede7819 */ /* 0x000fe200000006ff */
[----:B------:R-:W-:Y:S01]  /*2030*/  FADD.FTZ R198, R139, R198 ;  /* 0x000000c68bc67221 */ /* 0x000fe20000010000 */
[-C--:B------:R-:W-:Y:S01]  /*2040*/  FFMA.FTZ R2, R122, R139.reuse, R2 ;  /* 0x0000008b7a027223 */ /* 0x080fe20000010002 */
[----:B------:R-:W-:Y:S01]  /*2050*/  FMUL.FTZ R139, R216, R139 ;  /* 0x0000008bd88b7220 */ /* 0x000fe20000410000 */
        /* <DEDUP_REMOVED lines=10> */
[----:B------:R-:W-:Y:S01]  /*2100*/  SHF.L.U32 R141, R141, 0x10, RZ ;  /* 0x000000108d8d7819 */ /* 0x000fe200000006ff */
[----:B------:R-:W-:Y:S01]  /*2110*/  FMUL.FTZ R126, R217, R126 ;  /* 0x0000007ed97e7220 */ /* 0x000fe20000410000 */
[-C--:B------:R-:W-:Y:S01]  /*2120*/  FFMA.FTZ R182, R125, R235.reuse, R182 ;  /* 0x000000eb7db67223 */ /* 0x080fe200000100b6 */
[----:B------:R-:W-:Y:S01]  /*2130*/  FADD.FTZ R175, R235, R175 ;  /* 0x000000afebaf7221 */ /* 0x000fe20000010000 */
[----:B------:R-:W-:Y:S01]  /*2140*/  FMUL.FTZ R235, R211, R235 ;  /* 0x000000ebd3eb7220 */ /* 0x000fe20000410000 */
[----:B------:R-:W-:Y:S01]  /*2150*/  FMUL.FTZ R127, R217, R127 ;  /* 0x0000007fd97f7220 */ /* 0x000fe20000410000 */
[----:B------:R-:W-:Y:S01]  /*2160*/  FADD.FTZ R164, R141, R164 ;  /* 0x000000a48da47221 */ /* 0x000fe20000010000 */
[-C--:B------:R-:W-:Y:S01]  /*2170*/  FFMA.FTZ R165, R126, R141.reuse, R165 ;  /* 0x0000008d7ea57223 */ /* 0x080fe200000100a5 */
[----:B------:R-:W-:Y:S01]  /*2180*/  FMUL.FTZ R141, R210, R141 ;  /* 0x0000008dd28d7220 */ /* 0x000fe20000410000 */
[----:B------:R-:W-:Y:S01]  /*2190*/  SHF.L.U32 R142, R142, 0x10, RZ ;  /* 0x000000108e8e7819 */ /* 0x000fe200000006ff */
[----:B--2---:R-:W-:-:S04]  /*21a0*/  FMUL.FTZ R89, R237, R89 ;  /* 0x00000059ed597220 */ /* 0x004fc80000410000 */
[----:B------:R-:W-:Y:S01]  /*21b0*/  FADD.FTZ R86, R86, R89 ;  /* 0x0000005956567221 */ /* 0x000fe20000010000 */
[----:B------:R-:W-:-:S03]  /*21c0*/  FFMA.FTZ R87, R105, R89, R87 ;  /* 0x0000005969577223 */ /* 0x000fc60000010057 */
[----:B------:R-:W-:Y:S01]  /*21d0*/  FADD.FTZ R232, R86, R103 ;  /* 0x0000006756e87221 */ /* 0x000fe20000010000 */
[----:B------:R-:W-:Y:S01]  /*21e0*/  FFMA.FTZ R87, R106, R103, R87 ;  /* 0x000000676a577223 */ /* 0x000fe20000010057 */
[----:B------:R-:W-:Y:S02]  /*21f0*/  SHF.L.U32 R86, R233, 0x10, RZ ;  /* 0x00000010e9567819 */ /* 0x000fe400000006ff */
        /* <DEDUP_REMOVED lines=67> */
[----:B------:R-:W-:Y:S01]  /*2630*/  UMOV UR4, 0xffffffff ;  /* 0xffffffff00047882 */ /* 0x000fe20000000000 */
[----:B------:R-:W-:Y:S01]  /*2640*/  FADD.FTZ R84, R87, R143 ;  /* 0x0000008f57547221 */ /* 0x000fe20000010000 */
[----:B------:R-:W-:Y:S01]  /*2650*/  FFMA.FTZ R85, R130, R143, R85 ;  /* 0x0000008f82557223 */ /* 0x000fe20000010055 */
[----:B------:R-:W-:Y:S01]  /*2660*/  FADD.FTZ R186, R86, R186 ;  /* 0x000000ba56ba7221 */ /* 0x000fe20000010000 */
[----:B------:R-:W-:Y:S01]  /*2670*/  FFMA.FTZ R33, R129, R86, R33 ;  /* 0x0000005681217223 */ /* 0x000fe20000010021 */
        /* <DEDUP_REMOVED lines=21> */
.L_x_5428:
[----:B------:R-:W2:Y:S01]  /*27d0*/  S2R R250, SR_TID.X ;  /* 0x0000000000fa7919 */ /* 0x000ea20000002100 */
[----:B-1----:R-:W-:Y:S01]  /*27e0*/  FADD.FTZ R84, R84, R87 ;  /* 0x0000005754547221 */ /* 0x002fe20000010000 */
[----:B0-----:R-:W-:Y:S01]  /*27f0*/  FADD.FTZ R85, R85, R86 ;  /* 0x0000005655557221 */ /* 0x001fe20000010000 */
[----:B------:R-:W-:Y:S01]  /*2800*/  LOP3.LUT P5, RZ, R213, 0xff, RZ, 0xc0, !PT ;  /* 0x000000ffd5ff7812 */ /* 0x000fe200078ac0ff */
[----:B------:R-:W-:-:S12]  /*2810*/  @P1 BRA `(.L_x_5416) ;  /* 0x0000000000241947 */ /* 0x000fd80003800000 */
        /* <DEDUP_REMOVED lines=9> */
.L_x_5416:
[----:B------:R-:W-:Y:S01]  /*28b0*/  UISETP.NE.AND UP0, UPT, UR14, URZ, UPT ;  /* 0x0000003f0e00728c */ /* 0x000fe2000bf05270 */
[----:B--2---:R-:W-:Y:S02]  /*28c0*/  SHF.R.U32.HI R213, RZ, 0x5, R250 ;  /* 0x00000005ffd57819 */ /* 0x004fe400000116fa */
[----:B------:R-:W-:Y:S02]  /*28d0*/  ISETP.NE.U32.AND P1, PT, R178, RZ, PT ;  /* 0x000000ffb200720c */ /* 0x000fe40003f25070 */
[----:B------:R-:W-:Y:S02]  /*28e0*/  LOP3.LUT R213, R213, 0x7fffffc, RZ, 0xc0, !PT ;  /* 0x07fffffcd5d57812 */ /* 0x000fe400078ec0ff */
[----:B------:R-:W-:Y:S01]  /*28f0*/  PLOP3.LUT P4, PT, PT, PT, UP0, 0x80, 0x0 ;  /* 0x000000000000781c */ /* 0x000fe20003f8f008 */
[----:B------:R-:W-:Y:S05]  /*2900*/  WARPSYNC.ALL ;  /* 0x0000000000007948 */ /* 0x000fea0003800000 */
[----:B------:R-:W1:Y:S08]  /*2910*/  S2UR UR5, SR_CgaCtaId ;  /* 0x00000000000579c3 */ /* 0x000e700000008800 */
[----:B------:R-:W-:Y:S01]  /*2920*/  BAR.SYNC.DEFER_BLOCKING 0x0 ;  /* 0x0000000000007b1d */ /* 0x000fe20000010000 */
[----:B------:R-:W-:-:S02]  /*2930*/  @!P5 IADD3 R213, R213, 0x4, RZ ;  /* 0x00000004d5d5d810 */ /* 0x000fc40007ffe0ff */
[----:B------:R-:W-:Y:S02]  /*2940*/  ISETP.NE.AND.EX P1, PT, R179, RZ, PT, P1 ;  /* 0x000000ffb300720c */ /* 0x000fe40003f25310 */
[----:B------:R-:W-:Y:S01]  /*2950*/  ISETP.NE.U32.AND P2, PT, RZ, UR10, PT ;  /* 0x0000000aff007c0c */ /* 0x000fe2000bf45070 */
[----:B------:R-:W-:Y:S01]  /*2960*/  UMOV UR4, 0x400 ;  /* 0x0000040000047882 */ /* 0x000fe20000000000 */
[----:B------:R-:W-:Y:S02]  /*2970*/  ISETP.NE.U32.AND P3, PT, RZ, UR10, PT ;  /* 0x0000000aff007c0c */ /* 0x000fe4000bf65070 */
[----:B------:R-:W-:Y:S02]  /*2980*/  ISETP.NE.AND.EX P2, PT, RZ, UR11, PT, P2 ;  /* 0x0000000bff007c0c */ /* 0x000fe4000bf45320 */
[----:B------:R-:W-:Y:S02]  /*2990*/  ISETP.NE.AND.EX P3, PT, RZ, UR11, PT, P3 ;  /* 0x0000000bff007c0c */ /* 0x000fe4000bf65330 */
[----:B------:R-:W-:Y:S01]  /*29a0*/  IADD3 R0, R0, UR12, RZ ;  /* 0x0000000c00007c10 */ /* 0x000fe2000fffe0ff */
[----:B-1----:R-:W-:-:S06]  /*29b0*/  ULEA UR4, UR5, UR4, 0x18 ;  /* 0x0000000405047291 */ /* 0x002fcc000f8ec03f */
[----:B------:R-:W-:-:S05]  /*29c0*/  LEA R213, R213, UR4, 0x3 ;  /* 0x00000004d5d57c11 */ /* 0x000fca000f8e18ff */
[----:B0-----:R-:W0:Y:S02]  /*29d0*/  LDS.128 R84, [R213+0x5000] ;  /* 0x00500000d5547984 */ /* 0x001e240000000c00 */
        /* <DEDUP_REMOVED lines=20> */
[----:B------:R-:W0:Y:S01]  /*2b20*/  @P2 LDC.64 R96, c[0x0][0x308] ;  /* 0x0000c200ff602b82 */ /* 0x000e220000000a00 */
[-CC-:B------:R-:W-:Y:S01]  /*2b30*/  FFMA.FTZ R88, R88, R85.reuse, R84.reuse ;  /* 0x0000005558587223 */ /* 0x180fe20000010054 */
[-CC-:B------:R-:W-:Y:S01]  /*2b40*/  FFMA.FTZ R223, R223, R85.reuse, R84.reuse ;  /* 0x00000055dfdf7223 */ /* 0x180fe20000010054 */
[-CC-:B------:R-:W-:Y:S01]  /*2b50*/  FFMA.FTZ R120, R120, R85.reuse, R84.reuse ;  /* 0x0000005578787223 */ /* 0x180fe20000010054 */
[-CC-:B------:R-:W-:Y:S01]  /*2b60*/  FFMA.FTZ R122, R122, R85.reuse, R84.reuse ;  /* 0x000000557a7a7223 */ /* 0x180fe20000010054 */
[-CC-:B------:R-:W-:Y:S01]  /*2b70*/  FFMA.FTZ R225, R225, R85.reuse, R84.reuse ;  /* 0x00000055e1e17223 */ /* 0x180fe20000010054 */
[-CC-:B------:R-:W-:Y:S01]  /*2b80*/  FFMA.FTZ R226, R226, R85.reuse, R84.reuse ;  /* 0x00000055e2e27223 */ /* 0x180fe20000010054 */
[-CC-:B------:R-:W-:Y:S01]  /*2b90*/  FFMA.FTZ R92, R92, R85.reuse, R84.reuse ;  /* 0x000000555c5c7223 */ /* 0x180fe20000010054 */
[----:B------:R-:W1:Y:S01]  /*2ba0*/  LDC.64 R136, c[0x0][0x2f8] ;  /* 0x0000be00ff887b82 */ /* 0x000e620000000a00 */
        /* <DEDUP_REMOVED lines=10> */
[----:B------:R-:W2:Y:S01]  /*2c50*/  @P2 LDC.64 R138, c[0x0][0x308] ;  /* 0x0000c200ff8a2b82 */ /* 0x000ea20000000a00 */
[----:B------:R-:W-:Y:S01]  /*2c60*/  FADD.FTZ R92, R90, -R92 ;  /* 0x8000005c5a5c7221 */ /* 0x000fe20000010000 */
        /* <DEDUP_REMOVED lines=32> */
[C---:B------:R-:W-:Y:S01]  /*2e70*/  FMUL.FTZ R92, R217.reuse, R92 ;  /* 0x0000005cd95c7220 */ /* 0x040fe20000410000 */
[C---:B------:R-:W-:Y:S01]  /*2e80*/  FMUL.FTZ R93, R217.reuse, R93 ;  /* 0x0000005dd95d7220 */ /* 0x040fe20000410000 */
[C---:B------:R-:W-:Y:S01]  /*2e90*/  FMUL.FTZ R94, R217.reuse, R94 ;  /* 0x0000005ed95e7220 */ /* 0x040fe20000410000 */
[----:B------:R-:W-:Y:S01]  /*2ea0*/  FMUL.FTZ R95, R217, R229 ;  /* 0x000000e5d95f7220 */ /* 0x000fe20000410000 */
[----:B------:R-:W-:Y:S01]  /*2eb0*/  FFMA.FTZ R84, R237, R85, R84 ;  /* 0x00000055ed547223 */ /* 0x000fe20000010054 */
[----:B-----5:R-:W-:Y:S01]  /*2ec0*/  @P1 FADD.FTZ R88, R36, R88 ;  /* 0x0000005824581221 */ /* 0x020fe20000010000 */
[----:B------:R-:W-:Y:S01]  /*2ed0*/  @P1 FADD.FTZ R89, R37, R89 ;  /* 0x0000005925591221 */ /* 0x000fe20000010000 */
[----:B------:R-:W-:Y:S01]  /*2ee0*/  @P1 FADD.FTZ R90, R38, R90 ;  /* 0x0000005a265a1221 */ /* 0x000fe20000010000 */
[----:B------:R-:W-:Y:S01]  /*2ef0*/  @P1 FADD.FTZ R91, R39, R91 ;  /* 0x0000005b275b1221 */ /* 0x000fe20000010000 */
[----:B------:R-:W-:Y:S01]  /*2f00*/  @P1 FADD.FTZ R92, R40, R92 ;  /* 0x0000005c285c1221 */ /* 0x000fe20000010000 */
[----:B------:R-:W-:Y:S01]  /*2f10*/  @P1 FADD.FTZ R93, R41, R93 ;  /* 0x0000005d295d1221 */ /* 0x000fe20000010000 */
[----:B------:R-:W-:Y:S01]  /*2f20*/  @P1 FADD.FTZ R94, R42, R94 ;  /* 0x0000005e2a5e1221 */ /* 0x000fe20000010000 */
[----:B------:R-:W-:Y:S01]  /*2f30*/  @P1 FADD.FTZ R95, R43, R95 ;  /* 0x0000005f2b5f1221 */ /* 0x000fe20000010000 */
[----:B------:R-:W-:Y:S01]  /*2f40*/  FADD.FTZ R98, R101, -R98 ;  /* 0x8000006265627221 */ /* 0x000fe20000010000 */
[----:B------:R-:W-:Y:S01]  /*2f50*/  FADD.FTZ R108, R132, -R108 ;  /* 0x8000006c846c7221 */ /* 0x000fe20000010000 */
[----:B------:R-:W-:Y:S01]  /*2f60*/  FADD.FTZ R109, R232, -R109 ;  /* 0x8000006de86d7221 */ /* 0x000fe20000010000 */
[----:B------:R-:W-:Y:S01]  /*2f70*/  FADD.FTZ R131, R131, -R84 ;  /* 0x8000005483837221 */ /* 0x000fe20000010000 */
[----:B------:R-:W-:Y:S01]  /*2f80*/  FADD.FTZ R99, R231, -R99 ;  /* 0x80000063e7637221 */ /* 0x000fe20000010000 */
[----:B------:R-:W-:Y:S01]  /*2f90*/  FADD.FTZ R104, R102, -R104 ;  /* 0x8000006866687221 */ /* 0x000fe20000010000 */
[-C--:B------:R-:W-:Y:S01]  /*2fa0*/  FMUL.FTZ R84, R88, R187.reuse ;  /* 0x000000bb58547220 */ /* 0x080fe20000410000 */
[-C--:B------:R-:W-:Y:S01]  /*2fb0*/  FMUL.FTZ R85, R89, R187.reuse ;  /* 0x000000bb59557220 */ /* 0x080fe20000410000 */
[----:B------:R-:W-:Y:S01]  /*2fc0*/  FADD.FTZ R106, R103, -R106 ;  /* 0x8000006a676a7221 */ /* 0x000fe20000010000 */
[----:B------:R-:W-:Y:S01]  /*2fd0*/  FADD.FTZ R107, R200, -R107 ;  /* 0x8000006bc86b7221 */ /* 0x000fe20000010000 */
[----:B------:R-:W-:Y:S01]  /*2fe0*/  FADD.FTZ R140, R140, -R124 ;  /* 0x8000007c8c8c7221 */ /* 0x000fe20000010000 */
[-C--:B------:R-:W-:Y:S01]  /*2ff0*/  FMUL.FTZ R86, R90, R187.reuse ;  /* 0x000000bb5a567220 */ /* 0x080fe20000410000 */
[-C--:B------:R-:W-:Y:S01]  /*3000*/  FMUL.FTZ R87, R91, R187.reuse ;  /* 0x000000bb5b577220 */ /* 0x080fe20000410000 */
[----:B------:R-:W-:Y:S01]  /*3010*/  FADD.FTZ R110, R133, -R110 ;  /* 0x8000006e856e7221 */ /* 0x000fe20000010000 */
[----:B------:R-:W-:Y:S01]  /*3020*/  FADD.FTZ R112, R134, -R112 ;  /* 0x8000007086707221 */ /* 0x000fe20000010000 */
[-C--:B------:R-:W-:Y:S01]  /*3030*/  FMUL.FTZ R101, R92, R187.reuse ;  /* 0x000000bb5c657220 */ /* 0x080fe20000410000 */
[-C--:B------:R-:W-:Y:S01]  /*3040*/  FMUL.FTZ R102, R93, R187.reuse ;  /* 0x000000bb5d667220 */ /* 0x080fe20000410000 */
[-C--:B------:R-:W-:Y:S01]  /*3050*/  FMUL.FTZ R103, R94, R187.reuse ;  /* 0x000000bb5e677220 */ /* 0x080fe20000410000 */
[----:B------:R-:W-:Y:S01]  /*3060*/  FMUL.FTZ R124, R95, R187 ;  /* 0x000000bb5f7c7220 */ /* 0x000fe20000410000 */
        /* <DEDUP_REMOVED lines=8> */
[----:B------:R-:W-:Y:S01]  /*30f0*/  F2FP.BF16.F32.PACK_AB R84, R85, R84 ;  /* 0x000000545554723e */ /* 0x000fe200000010ff */
[C---:B------:R-:W-:Y:S01]  /*3100*/  FMUL.FTZ R106, R217.reuse, R106 ;  /* 0x0000006ad96a7220 */ /* 0x040fe20000410000 */
[----:B------:R-:W-:Y:S01]  /*3110*/  FMUL.FTZ R107, R217, R107 ;  /* 0x0000006bd96b7220 */ /* 0x000fe20000410000 */
[----:B------:R-:W3:Y:S01]  /*3120*/  @P2 LDC.64 R108, c[0x0][0x308] ;  /* 0x0000c200ff6c2b82 */ /* 0x000ee20000000a00 */
[----:B------:R-:W-:Y:S01]  /*3130*/  F2FP.BF16.F32.PACK_AB R85, R87, R86 ;  /* 0x000000565755723e */ /* 0x000fe200000010ff */
[----:B0-----:R-:W-:Y:S01]  /*3140*/  @P2 IMAD.WIDE.U32 R96, R212, 0x20, R96 ;  /* 0x00000020d4602825 */ /* 0x001fe200078e0060 */
[----:B------:R-:W-:-:S03]  /*3150*/  SEL R88, R88, R76, P3 ;  /* 0x0000004c58587207 */ /* 0x000fc60001800000 */
[----:B------:R-:W-:Y:S01]  /*3160*/  @P1 FADD.FTZ R133, R44, R133 ;  /* 0x000000852c851221 */ /* 0x000fe20000010000 */
[----:B------:R-:W-:Y:S01]  /*3170*/  SEL R89, R89, R77, P3 ;  /* 0x0000004d59597207 */ /* 0x000fe20001800000 */
[----:B-1----:R-:W-:Y:S01]  /*3180*/  IMAD.WIDE.U32 R212, R212, 0x10, R136 ;  /* 0x00000010d4d47825 */ /* 0x002fe200078e0088 */
[----:B------:R-:W-:-:S03]  /*3190*/  SEL R90, R90, R78, P3 ;  /* 0x0000004e5a5a7207 */ /* 0x000fc60001800000 */
[----:B------:R-:W-:Y:S01]  /*31a0*/  @P1 FADD.FTZ R230, R45, R230 ;  /* 0x000000e62de61221 */ /* 0x000fe20000010000 */
[----:B------:R-:W-:Y:S01]  /*31b0*/  SEL R91, R91, R79, P3 ;  /* 0x0000004f5b5b7207 */ /* 0x000fe20001800000 */
        /* <DEDUP_REMOVED lines=8> */
[----:B------:R-:W-:Y:S01]  /*3240*/  FADD.FTZ R111, R233, -R111 ;  /* 0x8000006fe96f7221 */ /* 0x000fe20000010000 */
[----:B------:R-:W-:Y:S01]  /*3250*/  F2FP.BF16.F32.PACK_AB R86, R102, R101 ;  /* 0x000000656656723e */ /* 0x000fe200000010ff */
[----:B------:R-:W-:Y:S01]  /*3260*/  @P1 FADD.FTZ R106, R50, R106 ;  /* 0x0000006a326a1221 */ /* 0x000fe20000010000 */
[----:B------:R-:W-:Y:S01]  /*3270*/  F2FP.BF16.F32.PACK_AB R87, R124, R103 ;  /* 0x000000677c57723e */ /* 0x000fe200000010ff */
[----:B------:R-:W-:Y:S01]  /*3280*/  @P1 FADD.FTZ R107, R51, R107 ;  /* 0x0000006b336b1221 */ /* 0x000fe20000010000 */
[----:B------:R-:W-:Y:S01]  /*3290*/  FADD.FTZ R113, R201, -R113 ;  /* 0x80000071c9717221 */ /* 0x000fe20000010000 */
[----:B------:R-:W-:Y:S01]  /*32a0*/  FADD.FTZ R114, R135, -R114 ;  /* 0x8000007287727221 */ /* 0x000fe20000010000 */
[----:B------:R-:W-:Y:S01]  /*32b0*/  FADD.FTZ R115, R202, -R115 ;  /* 0x80000073ca737221 */ /* 0x000fe20000010000 */
[----:B------:R0:W-:Y:S01]  /*32c0*/  @P2 STG.E.128 desc[UR6][R96.64], R88 ;  /* 0x0000005860002986 */ /* 0x0001e2000c101d06 */
[----:B------:R-:W-:Y:S01]  /*32d0*/  FADD.FTZ R236, R236, -R127 ;  /* 0x8000007fecec7221 */ /* 0x000fe20000010000 */
[C---:B------:R-:W-:Y:S01]  /*32e0*/  FMUL.FTZ R101, R217.reuse, R110 ;  /* 0x0000006ed9657220 */ /* 0x040fe20000410000 */
[C---:B------:R-:W-:Y:S01]  /*32f0*/  FMUL.FTZ R102, R217.reuse, R111 ;  /* 0x0000006fd9667220 */ /* 0x040fe20000410000 */
[----:B------:R2:W-:Y:S01]  /*3300*/  @P2 STG.E.128 desc[UR6][R96.64+0x10], R92 ;  /* 0x0000105c60002986 */ /* 0x0005e2000c101d06 */
[----:B------:R-:W-:Y:S01]  /*3310*/  FADD.FTZ R142, R142, -R128 ;  /* 0x800000808e8e7221 */ /* 0x000fe20000010000 */
[C---:B------:R-:W-:Y:S01]  /*3320*/  FMUL.FTZ R103, R217.reuse, R112 ;  /* 0x00000070d9677220 */ /* 0x040fe20000410000 */
[C---:B------:R-:W-:Y:S01]  /*3330*/  FMUL.FTZ R127, R217.reuse, R113 ;  /* 0x00000071d97f7220 */ /* 0x040fe20000410000 */
[----:B------:R1:W-:Y:S01]  /*3340*/  STG.E.128 desc[UR6][R212.64], R84 ;  /* 0x00000054d4007986 */ /* 0x0003e2000c101d06 */
[C---:B------:R-:W-:Y:S01]  /*3350*/  FMUL.FTZ R128, R217.reuse, R114 ;  /* 0x00000072d9807220 */ /* 0x040fe20000410000 */
[----:B------:R-:W-:Y:S01]  /*3360*/  FMUL.FTZ R99, R217, R115 ;  /* 0x00000073d9637220 */ /* 0x000fe20000410000 */
[----:B------:R-:W-:Y:S01]  /*3370*/  @P1 FADD.FTZ R98, R52, R98 ;  /* 0x0000006234621221 */ /* 0x000fe20000010000 */
[----:B------:R-:W-:Y:S01]  /*3380*/  @P1 FADD.FTZ R100, R53, R100 ;  /* 0x0000006435641221 */ /* 0x000fe20000010000 */
[----:B------:R-:W-:Y:S01]  /*3390*/  @P1 FADD.FTZ R101, R54, R101 ;  /* 0x0000006536651221 */ /* 0x000fe20000010000 */
[----:B------:R-:W-:Y:S01]  /*33a0*/  @P1 FADD.FTZ R102, R55, R102 ;  /* 0x0000006637661221 */ /* 0x000fe20000010000 */
[----:B------:R-:W-:Y:S01]  /*33b0*/  @P1 FADD.FTZ R103, R56, R103 ;  /* 0x0000006738671221 */ /* 0x000fe20000010000 */
[----:B------:R-:W-:Y:S01]  /*33c0*/  @P1 FADD.FTZ R127, R57, R127 ;  /* 0x0000007f397f1221 */ /* 0x000fe20000010000 */
[----:B------:R-:W-:Y:S01]  /*33d0*/  @P1 FADD.FTZ R128, R58, R128 ;  /* 0x000000803a801221 */ /* 0x000fe20000010000 */
[C---:B0-----:R-:W-:Y:S01]  /*33e0*/  SEL R88, R104.reuse, R80, P3 ;  /* 0x0000005068587207 */ /* 0x041fe20001800000 */
[----:B------:R-:W-:Y:S01]  /*33f0*/  FMUL.FTZ R104, R104, R187 ;  /* 0x000000bb68687220 */ /* 0x000fe20000410000 */
[C---:B------:R-:W-:Y:S01]  /*3400*/  SEL R89, R105.reuse, R81, P3 ;  /* 0x0000005169597207 */ /* 0x040fe20001800000 */
[----:B------:R-:W-:Y:S01]  /*3410*/  FMUL.FTZ R105, R105, R187 ;  /* 0x000000bb69697220 */ /* 0x000fe20000410000 */
[----:B--2---:R-:W-:Y:S01]  /*3420*/  @P2 IMAD.WIDE.U32 R92, R195, 0x20, R138 ;  /* 0x00000020c35c2825 */ /* 0x004fe200078e008a */
[----:B------:R-:W-:-:S03]  /*3430*/  SEL R90, R106, R82, P3 ;  /* 0x000000526a5a7207 */ /* 0x000fc60001800000 */
[----:B------:R-:W-:Y:S01]  /*3440*/  FMUL.FTZ R94, R133, R187 ;  /* 0x000000bb855e7220 */ /* 0x000fe20000410000 */
[----:B------:R-:W-:Y:S01]  /*3450*/  SEL R91, R107, R83, P3 ;  /* 0x000000536b5b7207 */ /* 0x000fe20001800000 */
[-C--:B------:R-:W-:Y:S01]  /*3460*/  FMUL.FTZ R95, R230, R187.reuse ;  /* 0x000000bbe65f7220 */ /* 0x080fe20000410000 */
[----:B-1----:R-:W-:Y:S01]  /*3470*/  SEL R84, R133, R76, P3 ;  /* 0x0000004c85547207 */ /* 0x002fe20001800000 */
[----:B------:R-:W-:Y:S01]  /*3480*/  FMUL.FTZ R96, R134, R187 ;  /* 0x000000bb86607220 */ /* 0x000fe20000410000 */
[----:B------:R-:W-:Y:S01]  /*3490*/  SEL R85, R230, R77, P3 ;  /* 0x0000004de6557207 */ /* 0x000fe20001800000 */
[----:B------:R-:W-:Y:S01]  /*34a0*/  FMUL.FTZ R97, R132, R187 ;  /* 0x000000bb84617220 */ /* 0x000fe20000410000 */
[----:B------:R-:W-:Y:S01]  /*34b0*/  SEL R86, R134, R78, P3 ;  /* 0x0000004e86567207 */ /* 0x000fe20001800000 */
[----:B------:R0:W-:Y:S01]  /*34c0*/  @P2 STG.E.128 desc[UR6][R92.64+0x10], R88 ;  /* 0x000010585c002986 */ /* 0x0001e2000c101d06 */
[----:B------:R-:W-:Y:S01]  /*34d0*/  SEL R87, R132, R79, P3 ;  /* 0x0000004f84577207 */ /* 0x000fe20001800000 */
[----:B------:R-:W-:Y:S01]  /*34e0*/  @P1 FADD.FTZ R99, R59, R99 ;  /* 0x000000633b631221 */ /* 0x000fe20000010000 */
[----:B------:R-:W-:Y:S01]  /*34f0*/  FADD.FTZ R117, R203, -R117 ;  /* 0x80000075cb757221 */ /* 0x000fe20000010000 */
[----:B------:R-:W-:Y:S01]  /*3500*/  FADD.FTZ R119, R204, -R119 ;  /* 0x80000077cc777221 */ /* 0x000fe20000010000 */
[----:B------:R-:W-:Y:S01]  /*3510*/  FADD.FTZ R121, R205, -R121 ;  /* 0x80000079cd797221 */ /* 0x000fe20000010000 */
[----:B------:R1:W-:Y:S01]  /*3520*/  @P2 STG.E.128 desc[UR6][R92.64], R84 ;  /* 0x000000545c002986 */ /* 0x0003e2000c101d06 */
        /* <DEDUP_REMOVED lines=8> */
[C---:B------:R-:W-:Y:S01]  /*35b0*/  FMUL.FTZ R126, R217.reuse, R119 ;  /* 0x00000077d97e7220 */ /* 0x040fe20000410000 */
[C---:B------:R-:W-:Y:S01]  /*35c0*/  FMUL.FTZ R118, R217.reuse, R120 ;  /* 0x00000078d9767220 */ /* 0x040fe20000410000 */
[----:B------:R-:W-:Y:S01]  /*35d0*/  FMUL.FTZ R116, R217, R121 ;  /* 0x00000079d9747220 */ /* 0x000fe20000410000 */
[-C--:B0-----:R-:W-:Y:S01]  /*35e0*/  FMUL.FTZ R88, R98, R187.reuse ;  /* 0x000000bb62587220 */ /* 0x081fe20000410000 */
[-C--:B------:R-:W-:Y:S01]  /*35f0*/  FMUL.FTZ R89, R100, R187.reuse ;  /* 0x000000bb64597220 */ /* 0x080fe20000410000 */
[-C--:B------:R-:W-:Y:S01]  /*3600*/  FMUL.FTZ R90, R101, R187.reuse ;  /* 0x000000bb655a7220 */ /* 0x080fe20000410000 */
[-C--:B------:R-:W-:Y:S01]  /*3610*/  FMUL.FTZ R91, R102, R187.reuse ;  /* 0x000000bb665b7220 */ /* 0x080fe20000410000 */
[C---:B------:R-:W-:Y:S01]  /*3620*/  FMUL.FTZ R114, R217.reuse, R122 ;  /* 0x0000007ad9727220 */ /* 0x040fe20000410000 */
[----:B------:R-:W-:Y:S01]  /*3630*/  FMUL.FTZ R113, R217, R222 ;  /* 0x000000ded9717220 */ /* 0x000fe20000410000 */
[----:B-1----:R-:W-:Y:S01]  /*3640*/  F2FP.BF16.F32.PACK_AB R86, R105, R104 ;  /* 0x000000686956723e */ /* 0x002fe200000010ff */
[-C--:B------:R-:W-:Y:S01]  /*3650*/  FMUL.FTZ R92, R103, R187.reuse ;  /* 0x000000bb675c7220 */ /* 0x080fe20000410000 */
[----:B------:R-:W0:Y:S01]  /*3660*/  @P2 LDC.64 R104, c[0x0][0x308] ;  /* 0x0000c200ff682b82 */ /* 0x000e220000000a00 */
[----:B------:R-:W-:Y:S01]  /*3670*/  F2FP.BF16.F32.PACK_AB R84, R95, R94 ;  /* 0x0000005e5f54723e */ /* 0x000fe200000010ff */
[-C--:B------:R-:W-:Y:S01]  /*3680*/  FMUL.FTZ R93, R127, R187.reuse ;  /* 0x000000bb7f5d7220 */ /* 0x080fe20000410000 */
[----:B------:R-:W-:Y:S01]  /*3690*/  F2FP.BF16.F32.PACK_AB R85, R97, R96 ;  /* 0x000000606155723e */ /* 0x000fe200000010ff */
[-C--:B------:R-:W-:Y:S01]  /*36a0*/  FMUL.FTZ R87, R106, R187.reuse ;  /* 0x000000bb6a577220 */ /* 0x080fe20000410000 */
[-C--:B------:R-:W-:Y:S01]  /*36b0*/  FMUL.FTZ R94, R107, R187.reuse ;  /* 0x000000bb6b5e7220 */ /* 0x080fe20000410000 */
[-C--:B------:R-:W-:Y:S01]  /*36c0*/  FMUL.FTZ R95, R128, R187.reuse ;  /* 0x000000bb805f7220 */ /* 0x080fe20000410000 */
[----:B------:R-:W-:Y:S01]  /*36d0*/  FMUL.FTZ R96, R99, R187 ;  /* 0x000000bb63607220 */ /* 0x000fe20000410000 */
[----:B------:R-:W-:Y:S01]  /*36e0*/  F2FP.BF16.F32.PACK_AB R88, R89, R88 ;  /* 0x000000585958723e */ /* 0x000fe200000010ff */
[----:B------:R-:W-:Y:S01]  /*36f0*/  FMUL.FTZ R121, R217, R140 ;  /* 0x0000008cd9797220 */ /* 0x000fe20000410000 */
[----:B------:R-:W-:Y:S01]  /*3700*/  F2FP.BF16.F32.PACK_AB R89, R91, R90 ;  /* 0x0000005a5b59723e */ /* 0x000fe200000010ff */
[----:B------:R-:W-:Y:S01]  /*3710*/  FMUL.FTZ R122, R217, R235 ;  /* 0x000000ebd97a7220 */ /* 0x000fe20000410000 */
[----:B------:R-:W-:Y:S01]  /*3720*/  F2FP.BF16.F32.PACK_AB R90, R93, R92 ;  /* 0x0000005c5d5a723e */ /* 0x000fe200000010ff */
[C---:B------:R-:W-:Y:S01]  /*3730*/  FMUL.FTZ R119, R217.reuse, R141 ;  /* 0x0000008dd9777220 */ /* 0x040fe20000410000 */
[C---:B------:R-:W-:Y:S01]  /*3740*/  FMUL.FTZ R120, R217.reuse, R236 ;  /* 0x000000ecd9787220 */ /* 0x040fe20000410000 */
[C---:B------:R-:W-:Y:S01]  /*3750*/  FMUL.FTZ R117, R217.reuse, R142 ;  /* 0x0000008ed9757220 */ /* 0x040fe20000410000 */
[C---:B------:R-:W-:Y:S01]  /*3760*/  FMUL.FTZ R115, R217.reuse, R129 ;  /* 0x00000081d9737220 */ /* 0x040fe20000410000 */
[----:B------:R-:W-:Y:S01]  /*3770*/  FMUL.FTZ R112, R217, R130 ;  /* 0x00000082d9707220 */ /* 0x000fe20000410000 */
[----:B------:R-:W-:Y:S01]  /*3780*/  F2FP.BF16.F32.PACK_AB R87, R94, R87 ;  /* 0x000000575e57723e */ /* 0x000fe200000010ff */
[----:B------:R-:W-:Y:S01]  /*3790*/  IMAD.WIDE.U32 R106, R195, 0x10, R136 ;  /* 0x00000010c36a7825 */ /* 0x000fe200078e0088 */
[----:B------:R-:W-:-:S03]  /*37a0*/  F2FP.BF16.F32.PACK_AB R91, R96, R95 ;  /* 0x0000005f605b723e */ /* 0x000fc600000010ff */
[----:B------:R-:W-:Y:S01]  /*37b0*/  FMUL.FTZ R217, R217, R131 ;  /* 0x00000083d9d97220 */ /* 0x000fe20000410000 */
[----:B------:R-:W-:Y:S01]  /*37c0*/  SEL R92, R98, R76, P3 ;  /* 0x0000004c625c7207 */ /* 0x000fe20001800000 */
[----:B---3--:R-:W-:Y:S01]  /*37d0*/  @P2 IMAD.WIDE.U32 R108, R196, 0x20, R108 ;  /* 0x00000020c46c2825 */ /* 0x008fe200078e006c */
[----:B------:R-:W-:Y:S01]  /*37e0*/  SEL R93, R100, R77, P3 ;  /* 0x0000004d645d7207 */ /* 0x000fe20001800000 */
[----:B------:R-:W1:Y:S01]  /*37f0*/  @P2 LDC.64 R130, c[0x0][0x308] ;  /* 0x0000c200ff822b82 */ /* 0x000e620000000a00 */
[----:B------:R-:W-:Y:S01]  /*3800*/  SEL R94, R101, R78, P3 ;  /* 0x0000004e655e7207 */ /* 0x000fe20001800000 */
[----:B------:R-:W-:Y:S01]  /*3810*/  IMAD.WIDE.U32 R110, R196, 0x10, R136 ;  /* 0x00000010c46e7825 */ /* 0x000fe200078e0088 */
        /* <DEDUP_REMOVED lines=9> */
[----:B------:R2:W-:Y:S01]  /*38b0*/  STG.E.128 desc[UR6][R106.64], R84 ;  /* 0x000000546a007986 */ /* 0x0005e2000c101d06 */
[----:B------:R-:W-:Y:S01]  /*38c0*/  @P1 FADD.FTZ R121, R68, R121 ;  /* 0x0000007944791221 */ /* 0x000fe20000010000 */
[----:B------:R-:W-:Y:S01]  /*38d0*/  @P1 FADD.FTZ R122, R69, R122 ;  /* 0x0000007a457a1221 */ /* 0x000fe20000010000 */
[----:B------:R-:W-:Y:S01]  /*38e0*/  @P1 FADD.FTZ R123, R60, R123 ;  /* 0x0000007b3c7b1221 */ /* 0x000fe20000010000 */
[----:B------:R3:W-:Y:S01]  /*38f0*/  @P2 STG.E.128 desc[UR6][R108.64], R92 ;  /* 0x0000005c6c002986 */ /* 0x0007e2000c101d06 */
[----:B------:R-:W-:Y:S01]  /*3900*/  @P1 FADD.FTZ R124, R61, R124 ;  /* 0x0000007c3d7c1221 */ /* 0x000fe20000010000 */
[----:B------:R-:W-:Y:S01]  /*3910*/  @P1 FADD.FTZ R125, R62, R125 ;  /* 0x0000007d3e7d1221 */ /* 0x000fe20000010000 */
[----:B------:R-:W-:Y:S01]  /*3920*/  @P1 FADD.FTZ R126, R63, R126 ;  /* 0x0000007e3f7e1221 */ /* 0x000fe20000010000 */
[----:B------:R-:W-:Y:S01]  /*3930*/  @P2 STG.E.128 desc[UR6][R108.64+0x10], R96 ;  /* 0x000010606c002986 */ /* 0x000fe2000c101d06 */
[----:B------:R-:W-:Y:S01]  /*3940*/  @P1 FADD.FTZ R119, R70, R119 ;  /* 0x0000007746771221 */ /* 0x000fe20000010000 */
[----:B------:R-:W-:Y:S01]  /*3950*/  @P1 FADD.FTZ R120, R71, R120 ;  /* 0x0000007847781221 */ /* 0x000fe20000010000 */
[----:B0-----:R-:W-:Y:S01]  /*3960*/  @P2 IMAD.WIDE.U32 R104, R188, 0x20, R104 ;  /* 0x00000020bc682825 */ /* 0x001fe200078e0068 */
[----:B------:R0:W-:Y:S01]  /*3970*/  STG.E.128 desc[UR6][R110.64], R88 ;  /* 0x000000586e007986 */ /* 0x0001e2000c101d06 */
[----:B------:R-:W-:-:S02]  /*3980*/  SEL R100, R123, R76, P3 ;  /* 0x0000004c7b647207 */ /* 0x000fc40001800000 */
[----:B------:R-:W-:Y:S01]  /*3990*/  @P1 FADD.FTZ R115, R73, R115 ;  /* 0x0000007349731221 */ /* 0x000fe20000010000 */
[----:B------:R-:W-:Y:S01]  /*39a0*/  SEL R101, R124, R77, P3 ;  /* 0x0000004d7c657207 */ /* 0x000fe20001800000 */
[----:B------:R-:W-:Y:S01]  /*39b0*/  @P1 FADD.FTZ R117, R72, R117 ;  /* 0x0000007548751221 */ /* 0x000fe20000010000 */
[----:B------:R-:W-:Y:S01]  /*39c0*/  SEL R102, R125, R78, P3 ;  /* 0x0000004e7d667207 */ /* 0x000fe20001800000 */
[-C--:B--2---:R-:W-:Y:S01]  /*39d0*/  FMUL.FTZ R86, R118, R187.reuse ;  /* 0x000000bb76567220 */ /* 0x084fe20000410000 */
[----:B------:R-:W-:Y:S01]  /*39e0*/  FMUL.FTZ R87, R116, R187 ;  /* 0x000000bb74577220 */ /* 0x000fe20000410000 */
[----:B------:R-:W-:Y:S01]  /*39f0*/  SEL R103, R126, R79, P3 ;  /* 0x0000004f7e677207 */ /* 0x000fe20001800000 */
[----:B------:R-:W-:Y:S01]  /*3a00*/  @P1 FADD.FTZ R112, R74, R112 ;  /* 0x000000704a701221 */ /* 0x000fe20000010000 */
[-C--:B---3--:R-:W-:Y:S01]  /*3a10*/  FMUL.FTZ R92, R121, R187.reuse ;  /* 0x000000bb795c7220 */ /* 0x088fe20000410000 */
[-C--:B------:R-:W-:Y:S01]  /*3a20*/  FMUL.FTZ R93, R119, R187.reuse ;  /* 0x000000bb775d7220 */ /* 0x080fe20000410000 */
[----:B------:R-:W-:Y:S01]  /*3a30*/  F2FP.BF16.F32.PACK_AB R86, R87, R86 ;  /* 0x000000565756723e */ /* 0x000fe200000010ff */
[----:B------:R-:W-:Y:S01]  /*3a40*/  @P1 FADD.FTZ R217, R75, R217 ;  /* 0x000000d94bd91221 */ /* 0x000fe20000010000 */
[-C--:B------:R-:W-:Y:S01]  /*3a50*/  FMUL.FTZ R84, R123, R187.reuse ;  /* 0x000000bb7b547220 */ /* 0x080fe20000410000 */
[-C--:B------:R-:W-:Y:S01]  /*3a60*/  FMUL.FTZ R85, R124, R187.reuse ;  /* 0x000000bb7c557220 */ /* 0x080fe20000410000 */
[-C--:B------:R-:W-:Y:S01]  /*3a70*/  FMUL.FTZ R125, R125, R187.reuse ;  /* 0x000000bb7d7d7220 */ /* 0x080fe20000410000 */
[-C--:B------:R-:W-:Y:S01]  /*3a80*/  FMUL.FTZ R126, R126, R187.reuse ;  /* 0x000000bb7e7e7220 */ /* 0x080fe20000410000 */
[-C--:B0-----:R-:W-:Y:S01]  /*3a90*/  FMUL.FTZ R88, R114, R187.reuse ;  /* 0x000000bb72587220 */ /* 0x081fe20000410000 */
[-C--:B------:R-:W-:Y:S01]  /*3aa0*/  FMUL.FTZ R89, R113, R187.reuse ;  /* 0x000000bb71597220 */ /* 0x080fe20000410000 */
[----:B------:R0:W-:Y:S01]  /*3ab0*/  @P2 STG.E.128 desc[UR6][R104.64], R100 ;  /* 0x0000006468002986 */ /* 0x0001e2000c101d06 */
[-C--:B------:R-:W-:Y:S01]  /*3ac0*/  FMUL.FTZ R94, R117, R187.reuse ;  /* 0x000000bb755e7220 */ /* 0x080fe20000410000 */
[----:B------:R-:W-:Y:S01]  /*3ad0*/  FMUL.FTZ R95, R112, R187 ;  /* 0x000000bb705f7220 */ /* 0x000fe20000410000 */
[----:B------:R-:W-:Y:S01]  /*3ae0*/  F2FP.BF16.F32.PACK_AB R84, R85, R84 ;  /* 0x000000545554723e */ /* 0x000fe200000010ff */
[----:B------:R-:W-:Y:S01]  /*3af0*/  IMAD.WIDE.U32 R98, R188, 0x10, R136 ;  /* 0x00000010bc627825 */ /* 0x000fe200078e0088 */
[----:B------:R-:W-:-:S03]  /*3b00*/  F2FP.BF16.F32.PACK_AB R87, R89, R88 ;  /* 0x000000585957723e */ /* 0x000fc600000010ff */
[-C--:B------:R-:W-:Y:S01]  /*3b10*/  FMUL.FTZ R89, R122, R187.reuse ;  /* 0x000000bb7a597220 */ /* 0x080fe20000410000 */
[----:B------:R-:W-:Y:S01]  /*3b20*/  FMUL.FTZ R88, R120, R187 ;  /* 0x000000bb78587220 */ /* 0x000fe20000410000 */
[----:B------:R-:W-:Y:S01]  /*3b30*/  SEL R90, R114, R82, P3 ;  /* 0x00000052725a7207 */ /* 0x000fe20001800000 */
[----:B------:R-:W-:Y:S01]  /*3b40*/  IMAD.WIDE.U32 R96, R189, 0x10, R136 ;  /* 0x00000010bd607825 */ /* 0x000fe200078e0088 */
[----:B------:R-:W-:Y:S02]  /*3b50*/  SEL R91, R113, R83, P3 ;  /* 0x00000053715b7207 */ /* 0x000fe40001800000 */
[----:B------:R-:W-:Y:S02]  /*3b60*/  F2FP.BF16.F32.PACK_AB R92, R89, R92 ;  /* 0x0000005c595c723e */ /* 0x000fe400000010ff */
[-C--:B------:R-:W-:Y:S02]  /*3b70*/  SEL R89, R116, R81.reuse, P3 ;  /* 0x0000005174597207 */ /* 0x080fe40001800000 */
[C---:B------:R-:W-:Y:S01]  /*3b80*/  SEL R81, R115.reuse, R81, P3 ;  /* 0x0000005173517207 */ /* 0x040fe20001800000 */
[-C--:B------:R-:W-:Y:S01]  /*3b90*/  FMUL.FTZ R115, R115, R187.reuse ;  /* 0x000000bb73737220 */ /* 0x080fe20000410000 */
[----:B0-----:R-:W-:Y:S01]  /*3ba0*/  FMUL.FTZ R102, R217, R187 ;  /* 0x000000bbd9667220 */ /* 0x001fe20000410000 */
[----:B------:R-:W-:Y:S01]  /*3bb0*/  F2FP.BF16.F32.PACK_AB R93, R88, R93 ;  /* 0x0000005d585d723e */ /* 0x000fe200000010ff */
[----:B-1----:R-:W-:Y:S01]  /*3bc0*/  @P2 IMAD.WIDE.U32 R100, R189, 0x20, R130 ;  /* 0x00000020bd642825 */ /* 0x002fe200078e0082 */
[----:B------:R-:W-:-:S02]  /*3bd0*/  SEL R88, R118, R80, P3 ;  /* 0x0000005076587207 */ /* 0x000fc40001800000 */
[----:B------:R-:W-:Y:S02]  /*3be0*/  F2FP.BF16.F32.PACK_AB R85, R126, R125 ;  /* 0x0000007d7e55723e */ /* 0x000fe400000010ff */
[----:B------:R-:W-:Y:S01]  /*3bf0*/  SEL R76, R121, R76, P3 ;  /* 0x0000004c794c7207 */ /* 0x000fe20001800000 */
[----:B------:R0:W-:Y:S01]  /*3c00*/  @P2 STG.E.128 desc[UR6][R104.64+0x10], R88 ;  /* 0x0000105868002986 */ /* 0x0001e2000c101d06 */
[----:B------:R-:W-:Y:S02]  /*3c10*/  SEL R77, R122, R77, P3 ;  /* 0x0000004d7a4d7207 */ /* 0x000fe40001800000 */
[----:B------:R-:W-:Y:S01]  /*3c20*/  SEL R78, R119, R78, P3 ;  /* 0x0000004e774e7207 */ /* 0x000fe20001800000 */
[----:B------:R0:W-:Y:S01]  /*3c30*/  STG.E.128 desc[UR6][R98.64], R84 ;  /* 0x0000005462007986 */ /* 0x0001e2000c101d06 */
[----:B------:R-:W-:Y:S02]  /*3c40*/  SEL R79, R120, R79, P3 ;  /* 0x0000004f784f7207 */ /* 0x000fe40001800000 */
[----:B------:R-:W-:-:S02]  /*3c50*/  SEL R80, R117, R80, P3 ;  /* 0x0000005075507207 */ /* 0x000fc40001800000 */
[----:B------:R-:W-:Y:S01]  /*3c60*/  SEL R82, R112, R82, P3 ;  /* 0x0000005270527207 */ /* 0x000fe20001800000 */
[----:B------:R0:W-:Y:S01]  /*3c70*/  @P2 STG.E.128 desc[UR6][R100.64], R76 ;  /* 0x0000004c64002986 */ /* 0x0001e2000c101d06 */
[----:B------:R-:W-:Y:S02]  /*3c80*/  SEL R83, R217, R83, P3 ;  /* 0x00000053d9537207 */ /* 0x000fe40001800000 */
[----:B------:R-:W-:Y:S02]  /*3c90*/  F2FP.BF16.F32.PACK_AB R94, R115, R94 ;  /* 0x0000005e735e723e */ /* 0x000fe400000010ff */
[----:B------:R-:W-:Y:S01]  /*3ca0*/  F2FP.BF16.F32.PACK_AB R95, R102, R95 ;  /* 0x0000005f665f723e */ /* 0x000fe200000010ff */
[----:B------:R0:W-:Y:S01]  /*3cb0*/  @P2 STG.E.128 desc[UR6][R100.64+0x10], R80 ;  /* 0x0000105064002986 */ /* 0x0001e2000c101d06 */
[----:B------:R-:W-:Y:S02]  /*3cc0*/  ISETP.GE.AND P1, PT, R0, UR13, PT ;  /* 0x0000000d00007c0c */ /* 0x000fe4000bf26270 */
[----:B------:R-:W-:Y:S01]  /*3cd0*/  SEL R213, RZ, 0x1, P5 ;  /* 0x00000001ffd57807 */ /* 0x000fe20002800000 */
[----:B------:R0:W-:Y:S10]  /*3ce0*/  STG.E.128 desc[UR6][R96.64], R92 ;  /* 0x0000005c60007986 */ /* 0x0001f4000c101d06 */
        /* <DEDUP_REMOVED lines=26> */
[----:B0-----:R-:W-:Y:S02]  /*3e90*/  MOV R77, R33 ;  /* 0x00000021004d7202 */ /* 0x001fe40000000f00 */
        /* <DEDUP_REMOVED lines=48> */
[----:B------:R-:W-:-:S07]  /*41a0*/  MOV R79, R28 ;  /* 0x0000001c004f7202 */ /* 0x000fce0000000f00 */
.L_x_5414:
[----:B------:R-:W0:Y:S01]  /*41b0*/  S2R R6, SR_TID.X ;  /* 0x0000000000067919 */ /* 0x000e220000002100 */
        /* <DEDUP_REMOVED lines=31> */
.L_x_5415:
[----:B------:R-:W-:Y:S01]  /*43b0*/  HFMA2.MMA R251, -RZ, RZ, 0, 9.5367431640625e-07 ;  /* 0x00000010fffb7435 */ /* 0x000fe200000001ff */
[----:B------:R-:W-:Y:S02]  /*43c0*/  MOV R86, 0xffffffff ;  /* 0xffffffff00567802 */ /* 0x000fe40000000f00 */
[----:B------:R-:W-:Y:S02]  /*43d0*/  MOV R252, R84 ;  /* 0x0000005400fc7202 */ /* 0x000fe40000000f00 */
[----:B------:R-:W-:-:S07]  /*43e0*/  MOV R250, 0x1f ;  /* 0x0000001f00fa7802 */ /* 0x000fce0000000f00 */
[----:B-----5:R-:W-:Y:S05]  /*43f0*/  WARPSYNC.COLLECTIVE R86, `(.L_x_5418) ;  /* 0x0000000056087348 */ /* 0x020fea0003c00000 */
[----:B------:R0:W1:Y:S02]  /*4400*/  SHFL.DOWN P2, R86, R252, R251, R250 ;  /* 0x080000fbfc567389 */ /* 0x00006400000400fa */
[----:B01---5:R-:W-:Y:S01]  /*4410*/  ENDCOLLECTIVE ;  /* 0x000000000000791b */ /* 0x023fe20003800000 */
.L_x_5418:
[----:B------:R-:W-:Y:S01]  /*4420*/  MOV R252, R85 ;  /* 0x0000005500fc7202 */ /* 0x000fe20000000f00 */
[----:B------:R-:W-:Y:S01]  /*4430*/  FADD.FTZ R84, R84, R86 ;  /* 0x0000005654547221 */ /* 0x000fe20000010000 */
[----:B------:R-:W-:-:S07]  /*4440*/  MOV R86, 0xffffffff ;  /* 0xffffffff00567802 */ /* 0x000fce0000000f00 */
[----:B------:R-:W-:Y:S05]  /*4450*/  WARPSYNC.COLLECTIVE R86, `(.L_x_5419) ;  /* 0x0000000056087348 */ /* 0x000fea0003c00000 */
[----:B------:R0:W1:Y:S02]  /*4460*/  SHFL.DOWN P2, R86, R252, R251, R250 ;  /* 0x080000fbfc567389 */ /* 0x00006400000400fa */
[----:B01----:R-:W-:Y:S01]  /*4470*/  ENDCOLLECTIVE ;  /* 0x000000000000791b */ /* 0x003fe20003800000 */
.L_x_5419:
[----:B------:R-:W-:Y:S01]  /*4480*/  HFMA2.MMA R251, -RZ, RZ, 0, 4.76837158203125e-07 ;  /* 0x00000008fffb7435 */ /* 0x000fe200000001ff */
[----:B------:R-:W-:Y:S01]  /*4490*/  MOV R252, R84 ;  /* 0x0000005400fc7202 */ /* 0x000fe20000000f00 */
[----:B------:R-:W-:Y:S01]  /*44a0*/  FADD.FTZ R85, R85, R86 ;  /* 0x0000005655557221 */ /* 0x000fe20000010000 */
[----:B------:R-:W-:-:S08]  /*44b0*/  MOV R86, 0xffffffff ;  /* 0xffffffff00567802 */ /* 0x000fd00000000f00 */
[----:B------:R-:W-:Y:S05]  /*44c0*/  WARPSYNC.COLLECTIVE R86, `(.L_x_5420) ;  /* 0x0000000056087348 */ /* 0x000fea0003c00000 */
[----:B------:R0:W1:Y:S02]  /*44d0*/  SHFL.DOWN P2, R86, R252, R251, R250 ;  /* 0x080000fbfc567389 */ /* 0x00006400000400fa */
[----:B01----:R-:W-:Y:S01]  /*44e0*/  ENDCOLLECTIVE ;  /* 0x000000000000791b */ /* 0x003fe20003800000 */
.L_x_5420:
[----:B------:R-:W-:Y:S01]  /*44f0*/  MOV R252, R85 ;  /* 0x0000005500fc7202 */ /* 0x000fe20000000f00 */
[----:B------:R-:W-:Y:S01]  /*4500*/  FADD.FTZ R84, R84, R86 ;  /* 0x0000005654547221 */ /* 0x000fe20000010000 */
[----:B------:R-:W-:-:S07]  /*4510*/  MOV R86, 0xffffffff ;  /* 0xffffffff00567802 */ /* 0x000fce0000000f00 */
[----:B------:R-:W-:Y:S05]  /*4520*/  WARPSYNC.COLLECTIVE R86, `(.L_x_5421) ;  /* 0x0000000056087348 */ /* 0x000fea0003c00000 */
[----:B------:R0:W1:Y:S02]  /*4530*/  SHFL.DOWN P2, R86, R252, R251, R250 ;  /* 0x080000fbfc567389 */ /* 0x00006400000400fa */
[----:B01----:R-:W-:Y:S01]  /*4540*/  ENDCOLLECTIVE ;  /* 0x000000000000791b */ /* 0x003fe20003800000 */
.L_x_5421:
[----:B------:R-:W-:Y:S01]  /*4550*/  HFMA2.MMA R251, -RZ, RZ, 0, 2.384185791015625e-07 ;  /* 0x00000004fffb7435 */ /* 0x000fe200000001ff */
[----:B------:R-:W-:Y:S01]  /*4560*/  MOV R252, R84 ;  /* 0x0000005400fc7202 */ /* 0x000fe20000000f00 */
[----:B------:R-:W-:Y:S01]  /*4570*/  FADD.FTZ R85, R85, R86 ;  /* 0x0000005655557221 */ /* 0x000fe20000010000 */
[----:B------:R-:W-:-:S08]  /*4580*/  MOV R86, 0xffffffff ;  /* 0xffffffff00567802 */ /* 0x000fd00000000f00 */
[----:B------:R-:W-:Y:S05]  /*4590*/  WARPSYNC.COLLECTIVE R86, `(.L_x_5422) ;  /* 0x0000000056087348 */ /* 0x000fea0003c00000 */
[----:B------:R0:W1:Y:S02]  /*45a0*/  SHFL.DOWN P2, R86, R252, R251, R250 ;  /* 0x080000fbfc567389 */ /* 0x00006400000400fa */
[----:B01----:R-:W-:Y:S01]  /*45b0*/  ENDCOLLECTIVE ;  /* 0x000000000000791b */ /* 0x003fe20003800000 */
.L_x_5422:
[----:B------:R-:W-:Y:S01]  /*45c0*/  MOV R252, R85 ;  /* 0x0000005500fc7202 */ /* 0x000fe20000000f00 */
[----:B------:R-:W-:Y:S01]  /*45d0*/  FADD.FTZ R84, R84, R86 ;  /* 0x0000005654547221 */ /* 0x000fe20000010000 */
[----:B------:R-:W-:-:S07]  /*45e0*/  MOV R86, 0xffffffff ;  /* 0xffffffff00567802 */ /* 0x000fce0000000f00 */
[----:B------:R-:W-:Y:S05]  /*45f0*/  WARPSYNC.COLLECTIVE R86, `(.L_x_5423) ;  /* 0x0000000056087348 */ /* 0x000fea0003c00000 */
[----:B------:R0:W1:Y:S02]  /*4600*/  SHFL.DOWN P2, R86, R252, R251, R250 ;  /* 0x080000fbfc567389 */ /* 0x00006400000400fa */
[----:B01----:R-:W-:Y:S01]  /*4610*/  ENDCOLLECTIVE ;  /* 0x000000000000791b */ /* 0x003fe20003800000 */
.L_x_5423:
[----:B------:R-:W-:Y:S01]  /*4620*/  HFMA2.MMA R251, -RZ, RZ, 0, 1.1920928955078125e-07 ;  /* 0x00000002fffb7435 */ /* 0x000fe200000001ff */
[----:B------:R-:W-:Y:S01]  /*4630*/  MOV R252, R84 ;  /* 0x0000005400fc7202 */ /* 0x000fe20000000f00 */
[----:B------:R-:W-:Y:S01]  /*4640*/  FADD.FTZ R85, R85, R86 ;  /* 0x0000005655557221 */ /* 0x000fe20000010000 */
[----:B------:R-:W-:-:S08]  /*4650*/  MOV R86, 0xffffffff ;  /* 0xffffffff00567802 */ /* 0x000fd00000000f00 */
[----:B------:R-:W-:Y:S05]  /*4660*/  WARPSYNC.COLLECTIVE R86, `(.L_x_5424) ;  /* 0x0000000056087348 */ /* 0x000fea0003c00000 */
[----:B------:R0:W1:Y:S02]  /*4670*/  SHFL.DOWN P2, R86, R252, R251, R250 ;  /* 0x080000fbfc567389 */ /* 0x00006400000400fa */
[----:B01----:R-:W-:Y:S01]  /*4680*/  ENDCOLLECTIVE ;  /* 0x000000000000791b */ /* 0x003fe20003800000 */
.L_x_5424:
[----:B------:R-:W-:Y:S01]  /*4690*/  MOV R252, R85 ;  /* 0x0000005500fc7202 */ /* 0x000fe20000000f00 */
[----:B------:R-:W-:Y:S01]  /*46a0*/  FADD.FTZ R84, R84, R86 ;  /* 0x0000005654547221 */ /* 0x000fe20000010000 */
[----:B------:R-:W-:-:S07]  /*46b0*/  MOV R86, 0xffffffff ;  /* 0xffffffff00567802 */ /* 0x000fce0000000f00 */
[----:B------:R-:W-:Y:S05]  /*46c0*/  WARPSYNC.COLLECTIVE R86, `(.L_x_5425) ;  /* 0x0000000056087348 */ /* 0x000fea0003c00000 */
[----:B------:R0:W1:Y:S02]  /*46d0*/  SHFL.DOWN P2, R86, R252, R251, R250 ;  /* 0x080000fbfc567389 */ /* 0x00006400000400fa */
[----:B01----:R-:W-:Y:S01]  /*46e0*/  ENDCOLLECTIVE ;  /* 0x000000000000791b */ /* 0x003fe20003800000 */
.L_x_5425:
[----:B------:R-:W-:Y:S01]  /*46f0*/  HFMA2.MMA R251, -RZ, RZ, 0, 5.9604644775390625e-08 ;  /* 0x00000001fffb7435 */ /* 0x000fe200000001ff */
[----:B------:R-:W-:Y:S01]  /*4700*/  MOV R252, R84 ;  /* 0x0000005400fc7202 */ /* 0x000fe20000000f00 */
[----:B------:R-:W-:Y:S01]  /*4710*/  FADD.FTZ R85, R85, R86 ;  /* 0x0000005655557221 */ /* 0x000fe20000010000 */
[----:B------:R-:W-:-:S08]  /*4720*/  MOV R86, 0xffffffff ;  /* 0xffffffff00567802 */ /* 0x000fd00000000f00 */
[----:B------:R-:W-:Y:S05]  /*4730*/  WARPSYNC.COLLECTIVE R86, `(.L_x_5426) ;  /* 0x0000000056087348 */ /* 0x000fea0003c00000 */
[----:B------:R0:W1:Y:S02]  /*4740*/  SHFL.DOWN P2, R86, R252, R251, R250 ;  /* 0x080000fbfc567389 */ /* 0x00006400000400fa */
[----:B01----:R-:W-:Y:S01]  /*4750*/  ENDCOLLECTIVE ;  /* 0x000000000000791b */ /* 0x003fe20003800000 */
.L_x_5426:
[----:B------:R-:W-:Y:S02]  /*4760*/  MOV R252, R85 ;  /* 0x0000005500fc7202 */ /* 0x000fe40000000f00 */
[----:B------:R-:W-:Y:S02]  /*4770*/  MOV R87, R86 ;  /* 0x0000005600577202 */ /* 0x000fe40000000f00 */
[----:B------:R-:W-:-:S07]  /*4780*/  MOV R86, 0xffffffff ;  /* 0xffffffff00567802 */ /* 0x000fce0000000f00 */
[----:B------:R-:W-:Y:S05]  /*4790*/  WARPSYNC.COLLECTIVE R86, `(.L_x_5427) ;  /* 0x0000000056087348 */ /* 0x000fea0003c00000 */
[----:B------:R0:W1:Y:S02]  /*47a0*/  SHFL.DOWN P2, R86, R252, R251, R250 ;  /* 0x080000fbfc567389 */ /* 0x00006400000400fa */
[----:B01----:R-:W-:Y:S01]  /*47b0*/  ENDCOLLECTIVE ;  /* 0x000000000000791b */ /* 0x003fe20003800000 */
.L_x_5427:
[----:B------:R-:W-:Y:S05]  /*47c0*/  BRA `(.L_x_5428) ;  /* 0xffffffe000007947 */ /* 0x000fea000383ffff */
.L_x_5429:
        /* <DEDUP_REMOVED lines=11> */
.L_x_16531:


//--------------------- .text._ZN10layer_norm13ln_bwd_kernelINS_13Kernel_traitsI13__nv_bfloat16S2_fS2_fjLj5120ELj1ELj1ELj4ELj16ENS_18Kernel_traits_baseILj5120ES2_S2_fS2_fjLj128EEEEELb0ELb0ELb1ELb0EEEvNS_9BwdParamsE --------------------------
	.section	.text._ZN10layer_norm13ln_bwd_kernelINS_13Kernel_traitsI13__nv_bfloat16S2_fS2_fjLj5120ELj1ELj1ELj4ELj16ENS_18Kernel_traits_baseILj5120ES2_S2_fS2_fjLj128EEEEELb0ELb0ELb1ELb0EEEvNS_9BwdParamsE,"ax",@progbits
	.align	128
        .global         _ZN10layer_norm13ln_bwd_kernelINS_13Kernel_traitsI13__nv_bfloat16S2_fS2_fjLj5120ELj1ELj1ELj4ELj16ENS_18Kernel_traits_baseILj5120ES2_S2_fS2_fjLj128EEEEELb0ELb0ELb1ELb0EEEvNS_9BwdParamsE
        .type           _ZN10layer_norm13ln_bwd_kernelINS_13Kernel_traitsI13__nv_bfloat16S2_fS2_fjLj5120ELj1ELj1ELj4ELj16ENS_18Kernel_traits_baseILj5120ES2_S2_fS2_fjLj128EEEEELb0ELb0ELb1ELb0EEEvNS_9BwdParamsE,@function
        .size           _ZN10layer_norm13ln_bwd_kernelINS_13Kernel_traitsI13__nv_bfloat16S2_fS2_fjLj5120ELj1ELj1ELj4ELj16ENS_18Kernel_traits_baseILj5120ES2_S2_fS2_fjLj128EEEEELb0ELb0ELb1ELb0EEEvNS_9BwdParamsE,(.L_x_16532 - _ZN10layer_norm13ln_bwd_kernelINS_13Kernel_traitsI13__nv_bfloat16S2_fS2_fjLj5120ELj1ELj1ELj4ELj16ENS_18Kernel_traits_baseILj5120ES2_S2_fS2_fjLj128EEEEELb0ELb0ELb1ELb0EEEvNS_9BwdParamsE)
        .other          _ZN10layer_norm13ln_bwd_kernelINS_13Kernel_traitsI13__nv_bfloat16S2_fS2_fjLj5120ELj1ELj1ELj4ELj16ENS_18Kernel_traits_baseILj5120ES2_S2_fS2_fjLj128EEEEELb0ELb0ELb1ELb0EEEvNS_9BwdParamsE,@"STO_CUDA_ENTRY STV_DEFAULT"
_ZN10layer_norm13ln_bwd_kernelINS_13Kernel_traitsI13__nv_bfloat16S2_fS2_fjLj5120ELj1ELj1ELj4ELj16ENS_18Kernel_traits_baseILj5120ES2_S2_fS2_fjLj128EEEEELb0ELb0ELb1ELb0EEEvNS_9BwdParamsE:
.text._ZN10layer_norm13ln_bwd_kernelINS_13Kernel_traitsI13__nv_bfloat16S2_fS2_fjLj5120ELj1ELj1ELj4ELj16ENS_18Kernel_traits_baseILj5120ES2_S2_fS2_fjLj128EEEEELb0ELb0ELb1ELb0EEEvNS_9BwdParamsE:
[----:B------:R-:W0:Y:S01]  /*0000*/  LDC R1, c[0x0][0x28] ;  /* 0x00000a00ff017b82 */ /* 0x000e220000000800 */
[----:B------:R-:W1:Y:S01]  /*0010*/  S2R R4, SR_TID.X ;  /* 0x0000000000047919 */ /* 0x000e620000002100 */
[----:B------:R-:W-:-:S06]  /*0020*/  ULDC UR4, c[0x0][0x218] ;  /* 0x0000860000047ab9 */ /* 0x000fcc0000000800 */
[----:B------:R-:W2:Y:S01]  /*0030*/  S2UR UR6, SR_CTAID.X ;  /* 0x00000000000679c3 */ /* 0x000ea20000002500 */
[----:B------:R-:W-:Y:S01]  /*0040*/  MOV R6, UR4 ;  /* 0x0000000400067c02 */ /* 0x000fe20008000f00 */
[----:B------:R-:W-:Y:S01]  /*0050*/  ULDC.64 UR4, c[0x0][0x208] ;  /* 0x0000820000047ab9 */ /* 0x000fe20000000a00 */
[----:B------:R-:W-:Y:S01]  /*0060*/  ULDC UR7, c[0x0][0x214] ;  /* 0x0000850000077ab9 */ /* 0x000fe20000000800 */
[----:B------:R-:W-:Y:S01]  /*0070*/  LOP3.LUT R3, R3, 0xfffffffe, RZ, 0xc0, !PT ;  /* 0xfffffffe03037812 */ /* 0x000fe200078ec0ff */
        /* <DEDUP_REMOVED lines=8> */
[----:B------:R-:W-:-:S04]  /*0100*/  LOP3.LUT R0, R5, 0x7f, RZ, 0x3c, !PT ;  /* 0x0000007f05007812 */ /* 0x000fc800078e3cff */
[----:B------:R-:W-:Y:S01]  /*0110*/  LEA.HI.SX32 R0, R7, R0, 0x1d ;  /* 0x0000000007007211 */ /* 0x000fe200078feaff */
[----:B------:R-:W-:-:S03]  /*0120*/  IMAD.MOV.U32 R7, RZ, RZ, R5 ;  /* 0x000000ffff077224 */ /* 0x000fc600078e0005 */
        /* <DEDUP_REMOVED lines=15> */
[----:B------:R-:W-:Y:S01]  /*0220*/  @P0 IADD3 R7, R7, 0x80, RZ ;  /* 0x0000008007070810 */ /* 0x000fe20007ffe0ff */
[----:B------:R1:W5:Y:S01]  /*0230*/  @P5 LDG.E.128 R24, desc[UR4][R12.64] ;  /* 0x000000040c185981 */ /* 0x000362000c1e1d00 */
[----:B------:R-:W-:Y:S02]  /*0240*/  ISETP.GE.AND P3, PT, R4, UR7, PT ;  /* 0x0000000704007c0c */ /* 0x000fe4000bf66270 */
[----:B------:R-:W-:Y:S01]  /*0250*/  LOP3.LUT R3, R3, 0xfffffffb, RZ, 0xc0, !PT ;  /* 0xfffffffb03037812 */ /* 0x000fe200078ec0ff */
[----:B------:R1:W5:Y:S01]  /*0260*/  @P0 LDG.E.128 R108, desc[UR4][R16.64] ;  /* 0x00000004106c0981 */ /* 0x000362000c1e1d00 */
[C---:B--2---:R-:W-:Y:S01]  /*0270*/  @P1 IMAD.WIDE.U32 R18, R7.reuse, 0x10, R18 ;  /* 0x0000001007121825 */ /* 0x044fe200078e0012 */
[----:B------:R-:W-:Y:S02]  /*0280*/  @P1 IADD3 R7, R7, 0x80, RZ ;  /* 0x0000008007071810 */ /* 0x000fe40007ffe0ff */
[----:B------:R-:W-:-:S02]  /*0290*/  CS2R R28, SRZ ;  /* 0x00000000001c7805 */ /* 0x000fc4000001ff00 */
[----:B------:R-:W-:Y:S01]  /*02a0*/  @P4 LOP3.LUT R3, R3, 0x4, RZ, 0xfc, !PT ;  /* 0x0000000403034812 */ /* 0x000fe200078efcff */
[----:B------:R1:W5:Y:S01]  /*02b0*/  @P1 LDG.E.128 R8, desc[UR4][R18.64] ;  /* 0x0000000412081981 */ /* 0x000362000c1e1d00 */
[----:B---3--:R-:W-:-:S04]  /*02c0*/  @P2 IMAD.WIDE.U32 R20, R7, 0x10, R20 ;  /* 0x0000001007142825 */ /* 0x008fc800078e0014 */
[----:B------:R-:W-:Y:S01]  /*02d0*/  @P2 VIADD R7, R7, 0x80 ;  /* 0x0000008007072836 */ /* 0x000fe20000000000 */
[----:B------:R1:W5:Y:S03]  /*02e0*/  @P2 LDG.E.128 R244, desc[UR4][R20.64] ;  /* 0x0000000414f42981 */ /* 0x000366000c1e1d00 */
        /* <DEDUP_REMOVED lines=42> */
[----:B-----5:R-:W-:Y:S01]  /*0590*/  SHF.L.U32 R18, R24, 0x10, RZ ;  /* 0x0000001018127819 */ /* 0x020fe200000006ff */
[----:B------:R-:W-:Y:S01]  /*05a0*/  ULDC.64 UR6, c[0x0][0x2c8] ;  /* 0x0000b20000067ab9 */ /* 0x000fe20000000a00 */
[C---:B------:R-:W-:Y:S01]  /*05b0*/  SHF.L.U32 R17, R25.reuse, 0x10, RZ ;  /* 0x0000001019117819 */ /* 0x040fe200000006ff */
[----:B------:R-:W-:Y:S01]  /*05c0*/  IMAD.U32 R249, R246, 0x10000, RZ ;  /* 0x00010000f6f97824 */ /* 0x000fe200078e00ff */
[----:B------:R-:W-:Y:S01]  /*05d0*/  @P1 PRMT R16, R8, 0x7632, R16 ;  /* 0x0000763208101816 */ /* 0x000fe20000000010 */
[----:B------:R0:W-:Y:S01]  /*05e0*/  STL [R1+0x60], R18 ;  /* 0x0000601201007387 */ /* 0x0001e20000100800 */
[----:B------:R-:W-:Y:S01]  /*05f0*/  ISETP.NE.U32.AND P3, PT, RZ, UR6, PT ;  /* 0x00000006ff007c0c */ /* 0x000fe2000bf65070 */
[----:B------:R-:W-:Y:S01]  /*0600*/  HFMA2.MMA R29, -RZ, RZ, 0, 0 ;  /* 0x00000000ff1d7435 */ /* 0x000fe200000001ff */
[----:B------:R-:W-:Y:S01]  /*0610*/  @P5 PRMT R2, R24, 0x7632, R2 ;  /* 0x0000763218025816 */ /* 0x000fe20000000002 */
[----:B------:R1:W-:Y:S01]  /*0620*/  STL [R1+0x58], R17 ;  /* 0x0000581101007387 */ /* 0x0003e20000100800 */
[----:B------:R-:W-:Y:S01]  /*0630*/  @P5 PRMT R5, R25, 0x7632, R5 ;  /* 0x0000763219055816 */ /* 0x000fe20000000005 */
[----:B------:R-:W-:Y:S01]  /*0640*/  IMAD.U32 R243, R237, 0x10000, RZ ;  /* 0x00010000edf37824 */ /* 0x000fe200078e00ff */
[----:B------:R-:W-:-:S02]  /*0650*/  ISETP.NE.AND.EX P3, PT, RZ, UR7, PT, P3 ;  /* 0x00000007ff007c0c */ /* 0x000fc4000bf65330 */
[C---:B------:R-:W-:Y:S01]  /*0660*/  @P5 PRMT R6, R26.reuse, 0x7632, R6 ;  /* 0x000076321a065816 */ /* 0x040fe20000000006 */
[----:B0-----:R-:W-:Y:S01]  /*0670*/  IMAD.U32 R18, R26, 0x10000, RZ ;  /* 0x000100001a127824 */ /* 0x001fe200078e00ff */
[----:B------:R-:W-:Y:S02]  /*0680*/  ISETP.LT.U32.OR P3, PT, R0, 0x280, !P3 ;  /* 0x000002800000780c */ /* 0x000fe40005f61470 */
[C---:B------:R-:W-:Y:S02]  /*0690*/  @P5 PRMT R7, R27.reuse, 0x7632, R7 ;  /* 0x000076321b075816 */ /* 0x040fe40000000007 */
[----:B-1----:R-:W-:Y:S01]  /*06a0*/  SHF.L.U32 R17, R27, 0x10, RZ ;  /* 0x000000101b117819 */ /* 0x002fe200000006ff */
[----:B------:R0:W-:Y:S01]  /*06b0*/  STL [R1+0x50], R18 ;  /* 0x0000501201007387 */ /* 0x0001e20000100800 */
[----:B------:R-:W-:Y:S02]  /*06c0*/  @P0 PRMT R12, R108, 0x7632, R12 ;  /* 0x000076326c0c0816 */ /* 0x000fe4000000000c */
[----:B------:R-:W-:Y:S01]  /*06d0*/  SHF.L.U32 R0, R6, 0x10, RZ ;  /* 0x0000001006007819 */ /* 0x000fe200000006ff */
[----:B------:R1:W-:Y:S01]  /*06e0*/  STL [R1+0x48], R17 ;  /* 0x0000481101007387 */ /* 0x0003e20000100800 */
[----:B------:R-:W-:-:S02]  /*06f0*/  @P0 PRMT R13, R109, 0x7632, R13 ;  /* 0x000076326d0d0816 */ /* 0x000fc4000000000d */
[----:B------:R-:W-:Y:S02]  /*0700*/  @P0 PRMT R14, R110, 0x7632, R14 ;  /* 0x000076326e0e0816 */ /* 0x000fe4000000000e */
[----:B------:R-:W-:Y:S02]  /*0710*/  @P0 PRMT R15, R111, 0x7632, R15 ;  /* 0x000076326f0f0816 */ /* 0x000fe4000000000f */
[----:B0-----:R-:W-:Y:S02]  /*0720*/  SHF.L.U32 R18, R108, 0x10, RZ ;  /* 0x000000106c127819 */ /* 0x001fe400000006ff */
[----:B------:R-:W-:Y:S01]  /*0730*/  @P2 PRMT R252, R244, 0x7632, R252 ;  /* 0x00007632f4fc2816 */ /* 0x000fe200000000fc */
[----:B-1----:R-:W-:Y:S01]  /*0740*/  IMAD.U32 R17, R109, 0x10000, RZ ;  /* 0x000100006d117824 */ /* 0x002fe200078e00ff */
[C---:B------:R-:W-:Y:S01]  /*0750*/  @P4 PRMT R240, R238.reuse, 0x7632, R240 ;  /* 0x00007632eef04816 */ /* 0x040fe200000000f0 */
[----:B------:R0:W-:Y:S01]  /*0760*/  STL [R1+0x40], R18 ;  /* 0x0000401201007387 */ /* 0x0001e20000100800 */
[----:B------:R-:W-:-:S02]  /*0770*/  SHF.L.U32 R241, R238, 0x10, RZ ;  /* 0x00000010eef17819 */ /* 0x000fc400000006ff */
[----:B------:R-:W-:Y:S01]  /*0780*/  @P2 PRMT R250, R245, 0x7632, R250 ;  /* 0x00007632f5fa2816 */ /* 0x000fe200000000fa */
[----:B------:R1:W-:Y:S01]  /*0790*/  STL [R1+0x38], R17 ;  /* 0x0000381101007387 */ /* 0x0003e20000100800 */
[----:B------:R-:W-:Y:S02]  /*07a0*/  @P2 PRMT R248, R246, 0x7632, R248 ;  /* 0x00007632f6f82816 */ /* 0x000fe400000000f8 */
[----:B------:R-:W-:Y:S01]  /*07b0*/  @P4 PRMT R238, R239, 0x7632, R238 ;  /* 0x00007632efee4816 */ /* 0x000fe200000000ee */
[----:B------:R-:W-:Y:S01]  /*07c0*/  IMAD.U32 R250, R250, 0x10000, RZ ;  /* 0x00010000fafa7824 */ /* 0x000fe200078e00ff */
[----:B------:R-:W-:Y:S02]  /*07d0*/  @P2 PRMT R246, R247, 0x7632, R246 ;  /* 0x00007632f7f62816 */ /* 0x000fe400000000f6 */
[----:B0-----:R-:W-:Y:S01]  /*07e0*/  SHF.L.U32 R18, R110, 0x10, RZ ;  /* 0x000000106e127819 */ /* 0x001fe200000006ff */
[----:B------:R-:W-:Y:S01]  /*07f0*/  IMAD.U32 R238, R238, 0x10000, RZ ;  /* 0x00010000eeee7824 */ /* 0x000fe200078e00ff */
[----:B------:R-:W-:Y:S01]  /*0800*/  @P4 PRMT R242, R237, 0x7632, R242 ;  /* 0x00007632edf24816 */ /* 0x000fe200000000f2 */
[----:B------:R-:W-:Y:S01]  /*0810*/  IMAD.MOV.U32 R237, RZ, RZ, 0x1 ;  /* 0x00000001ffed7424 */ /* 0x000fe200078e00ff */
[----:B-1----:R-:W-:Y:S01]  /*0820*/  SHF.L.U32 R17, R111, 0x10, RZ ;  /* 0x000000106f117819 */ /* 0x002fe200000006ff */
[----:B------:R0:W-:Y:S01]  /*0830*/  STL [R1+0x30], R18 ;  /* 0x0000301201007387 */ /* 0x0001e20000100800 */
[----:B------:R-:W-:-:S02]  /*0840*/  LOP3.LUT R3, R3, 0xfffffff7, RZ, 0xc0, !PT ;  /* 0xfffffff703037812 */ /* 0x000fc400078ec0ff */
[----:B------:R-:W-:Y:S01]  /*0850*/  SHF.L.U32 R251, R245, 0x10, RZ ;  /* 0x00000010f5fb7819 */ /* 0x000fe200000006ff */
[----:B------:R1:W-:Y:S01]  /*0860*/  STL [R1+0x28], R17 ;  /* 0x0000281101007387 */ /* 0x0003e20000100800 */
[----:B------:R-:W-:Y:S02]  /*0870*/  SHF.L.U32 R247, R247, 0x10, RZ ;  /* 0x00000010f7f77819 */ /* 0x000fe400000006ff */
[----:B------:R-:W-:Y:S02]  /*0880*/  SHF.L.U32 R245, R236, 0x10, RZ ;  /* 0x00000010ecf57819 */ /* 0x000fe400000006ff */
[----:B------:R-:W-:Y:S01]  /*0890*/  SHF.L.U32 R239, R239, 0x10, RZ ;  /* 0x00000010efef7819 */ /* 0x000fe200000006ff */
[----:B0-----:R-:W-:Y:S01]  /*08a0*/  IMAD.U32 R18, R8, 0x10000, RZ ;  /* 0x0001000008127824 */ /* 0x001fe200078e00ff */
[----:B------:R-:W-:Y:S02]  /*08b0*/  @P1 PRMT R8, R9, 0x7632, R8 ;  /* 0x0000763209081816 */ /* 0x000fe40000000008 */
[----:B------:R-:W-:-:S02]  /*08c0*/  @P3 LOP3.LUT R3, R3, 0x8, RZ, 0xfc, !PT ;  /* 0x0000000803033812 */ /* 0x000fc400078efcff */
[----:B-1----:R-:W-:Y:S01]  /*08d0*/  SHF.L.U32 R17, R9, 0x10, RZ ;  /* 0x0000001009117819 */ /* 0x002fe200000006ff */
[----:B------:R0:W-:Y:S01]  /*08e0*/  STL [R1+0x20], R18 ;  /* 0x0000201201007387 */ /* 0x0001e20000100800 */
[----:B------:R-:W-:Y:S02]  /*08f0*/  @P1 PRMT R9, R10, 0x7632, R9 ;  /* 0x000076320a091816 */ /* 0x000fe40000000009 */
[----:B------:R-:W-:Y:S01]  /*0900*/  SHF.L.U32 R252, R252, 0x10, RZ ;  /* 0x00000010fcfc7819 */ /* 0x000fe200000006ff */
[----:B------:R1:W-:Y:S01]  /*0910*/  STL [R1+0x18], R17 ;  /* 0x0000181101007387 */ /* 0x0003e20000100800 */
[----:B------:R-:W-:Y:S02]  /*0920*/  SHF.L.U32 R248, R248, 0x10, RZ ;  /* 0x00000010f8f87819 */ /* 0x000fe400000006ff */
[----:B------:R-:W-:Y:S02]  /*0930*/  SHF.L.U32 R246, R246, 0x10, RZ ;  /* 0x00000010f6f67819 */ /* 0x000fe400000006ff */
[----:B------:R-:W-:-:S02]  /*0940*/  SHF.L.U32 R242, R242, 0x10, RZ ;  /* 0x00000010f2f27819 */ /* 0x000fc400000006ff */
[----:B0-----:R-:W-:Y:S02]  /*0950*/  SHF.L.U32 R18, R10, 0x10, RZ ;  /* 0x000000100a127819 */ /* 0x001fe400000006ff */
[C---:B------:R-:W-:Y:S01]  /*0960*/  @P1 PRMT R10, R11.reuse, 0x7632, R10 ;  /* 0x000076320b0a1816 */ /* 0x040fe2000000000a */
[----:B-1----:R-:W-:Y:S01]  /*0970*/  IMAD.U32 R17, R11, 0x10000, RZ ;  /* 0x000100000b117824 */ /* 0x002fe200078e00ff */
[----:B------:R-:W-:Y:S01]  /*0980*/  SHF.L.U32 R11, R244, 0x10, RZ ;  /* 0x00000010f40b7819 */ /* 0x000fe200000006ff */
[----:B------:R-:W-:Y:S01]  /*0990*/  STL [R1+0x10], R18 ;  /* 0x0000101201007387 */ /* 0x000fe20000100800 */
[----:B------:R-:W-:Y:S02]  /*09a0*/  @P4 PRMT R244, R236, 0x7632, R244 ;  /* 0x00007632ecf44816 */ /* 0x000fe400000000f4 */
[----:B------:R-:W-:Y:S01]  /*09b0*/  SHF.L.U32 R240, R240, 0x10, RZ ;  /* 0x00000010f0f07819 */ /* 0x000fe200000006ff */
[----:B------:R-:W-:Y:S02]  /*09c0*/  STL [R1+0x8], R17 ;  /* 0x0000081101007387 */ /* 0x000fe40000100800 */
[----:B------:R-:W-:-:S02]  /*09d0*/  IMAD.U32 R244, R244, 0x10000, RZ ;  /* 0x00010000f4f47824 */ /* 0x000fc400078e00ff */
[----:B------:R0:W-:Y:S02]  /*09e0*/  STL [R1], R11 ;  /* 0x0000000b01007387 */ /* 0x0001e40000100800 */
[----:B0-----:R-:W-:Y:S01]  /*09f0*/  SHF.L.U32 R11, R2, 0x10, RZ ;  /* 0x00000010020b7819 */ /* 0x001fe200000006ff */
[----:B------:R-:W-:Y:S01]  /*0a00*/  IMAD.U32 R2, R5, 0x10000, RZ ;  /* 0x0001000005027824 */ /* 0x000fe200078e00ff */
[----:B------:R-:W-:-:S03]  /*0a10*/  SHF.L.U32 R5, R7, 0x10, RZ ;  /* 0x0000001007057819 */ /* 0x000fc600000006ff */
[----:B------:R-:W-:Y:S04]  /*0a20*/  STL [R1+0x5c], R11 ;  /* 0x00005c0b01007387 */ /* 0x000fe80000100800 */
[----:B------:R0:W-:Y:S04]  /*0a30*/  STL [R1+0x54], R2 ;  /* 0x0000540201007387 */ /* 0x0001e80000100800 */
        /* <DEDUP_REMOVED lines=16> */
[----:B------:R2:W-:Y:S04]  /*0b40*/  STL [R1+0xc], R2 ;  /* 0x00000c0201007387 */ /* 0x0005e80000100800 */
[----:B------:R2:W-:Y:S02]  /*0b50*/  STL [R1+0x4], R0 ;  /* 0x0000040001007387 */ /* 0x0005e40000100800 */
.L_x_5545:
[----:B0-----:R-:W0:Y:S08]  /*0b60*/  LDC.64 R6, c[0x0][0x288] ;  /* 0x0000a200ff067b82 */ /* 0x001e300000000a00 */
[----:B-1----:R-:W1:Y:S08]  /*0b70*/  LDC.64 R162, c[0x0][0x250] ;  /* 0x00009400ffa27b82 */ /* 0x002e700000000a00 */
[----:B---3--:R-:W3:Y:S01]  /*0b80*/  LDC.64 R166, c[0x0][0x280] ;  /* 0x0000a000ffa67b82 */ /* 0x008ee20000000a00 */
[----:B0-----:R-:W-:-:S07]  /*0b90*/  IMAD.WIDE R6, R4, 0x4, R6 ;  /* 0x0000000404067825 */ /* 0x001fce00078e0206 */
[----:B--2-4-:R-:W0:Y:S01]  /*0ba0*/  LDC.64 R160, c[0x0][0x258] ;  /* 0x00009600ffa07b82 */ /* 0x014e220000000a00 */
[----:B------:R3:W4:Y:S01]  /*0bb0*/  LDG.E R164, desc[UR4][R6.64] ;  /* 0x0000000406a47981 */ /* 0x000722000c1e1900 */
[----:B-1----:R-:W-:-:S06]  /*0bc0*/  IMAD.WIDE R162, R4, 0x4, R162 ;  /* 0x0000000404a27825 */ /* 0x002fcc00078e02a2 */
[----:B------:R-:W1:Y:S01]  /*0bd0*/  LDC.64 R168, c[0x0][0x2c8] ;  /* 0x0000b200ffa87b82 */ /* 0x000e620000000a00 */
[----:B------:R-:W5:Y:S01]  /*0be0*/  LDG.E R207, desc[UR4][R162.64] ;  /* 0x00000004a2cf7981 */ /* 0x000f62000c1e1900 */
[C---:B---3--:R-:W-:Y:S01]  /*0bf0*/  IMAD.WIDE R6, R4.reuse, 0x4, R166 ;  /* 0x0000000404067825 */ /* 0x048fe200078e02a6 */
[----:B------:R-:W3:Y:S04]  /*0c00*/  S2R R165, SR_TID.X ;  /* 0x0000000000a57919 */ /* 0x000ee80000002100 */
[----:B------:R2:W5:Y:S01]  /*0c10*/  LDG.E R236, desc[UR4][R6.64] ;  /* 0x0000000406ec7981 */ /* 0x000562000c1e1900 */
[----:B------:R-:W-:Y:S01]  /*0c20*/  BSSY B0, `(.L_x_5431) ;  /* 0x0000217000007945 */ /* 0x000fe20003800000 */
[----:B0-----:R-:W-:-:S05]  /*0c30*/  IMAD.WIDE R160, R4, 0x4, R160 ;  /* 0x0000000404a07825 */ /* 0x001fca00078e02a0 */
[----:B--2---:R1:W5:Y:S01]  /*0c40*/  LDG.E R2, desc[UR4][R160.64] ;  /* 0x00000004a0027981 */ /* 0x004362000c1e1900 */
[----:B------:R-:W-:-:S05]  /*0c50*/  MOV R6, UR9 ;  /* 0x0000000900067c02 */ /* 0x000fca0008000f00 */
[----:B------:R-:W-:-:S05]  /*0c60*/  IMAD R5, R4, R6, RZ ;  /* 0x0000000604057224 */ /* 0x000fca00078e02ff */
[----:B------:R-:W-:-:S04]  /*0c70*/  SHF.R.S32.HI R7, RZ, 0x1f, R5 ;  /* 0x0000001fff077819 */ /* 0x000fc80000011405 */
[----:B------:R-:W-:Y:S02]  /*0c80*/  LEA.HI R7, R7, R5, RZ, 0x3 ;  /* 0x0000000507077211 */ /* 0x000fe400078f18ff */
[----:B---3--:R-:W-:-:S04]  /*0c90*/  LOP3.LUT R5, R165, 0x7f, RZ, 0xc0, !PT ;  /* 0x0000007fa5057812 */ /* 0x008fc800078ec0ff */
[----:B------:R-:W-:-:S05]  /*0ca0*/  LEA.HI.SX32 R7, R7, R5, 0x1d ;  /* 0x0000000507077211 */ /* 0x000fca00078feaff */
        /* <DEDUP_REMOVED lines=10> */
[----:B------:R0:W5:Y:S04]  /*0d50*/  LDG.E.128 R108, desc[UR4][R160.64] ;  /* 0x00000004a06c7981 */ /* 0x000168000c1e1d00 */
[----:B------:R0:W5:Y:S02]  /*0d60*/  LDG.E.128 R112, desc[UR4][R160.64+0x10] ;  /* 0x00001004a0707981 */ /* 0x000164000c1e1d00 */
.L_x_5435:
[----:B------:R-:W-:-:S07]  /*0d70*/  VIADD R162, R7, 0x80 ;  /* 0x0000008007a27836 */ /* 0x000fce0000000000 */
.L_x_5434:
[----:B------:R-:W-:Y:S05]  /*0d80*/  BSYNC B1 ;  /* 0x0000000000017941 */ /* 0x000fea0003800000 */
.L_x_5433:
[----:B------:R-:W-:Y:S04]  /*0d90*/  BSSY B1, `(.L_x_5436) ;  /* 0x0000009000017945 */ /* 0x000fe80003800000 */
[----:B------:R-:W-:Y:S05]  /*0da0*/  @!P0 BRA `(.L_x_5437) ;  /* 0x00000000001c8947 */ /* 0x000fea0003800000 */
[----:B------:R-:W-:-:S04]  /*0db0*/  ISETP.NE.U32.AND P4, PT, RZ, UR12, PT ;  /* 0x0000000cff007c0c */ /* 0x000fc8000bf85070 */
[----:B------:R-:W-:-:S13]  /*0dc0*/  ISETP.NE.AND.EX P4, PT, RZ, UR13, PT, P4 ;  /* 0x0000000dff007c0c */ /* 0x000fda000bf85340 */
[----:B------:R-:W-:Y:S05]  /*0dd0*/  @!P4 BRA `(.L_x_5438) ;  /* 0x00000000000cc947 */ /* 0x000fea0003800000 */
[----:B------:R-:W-:-:S05]  /*0de0*/  IMAD.WIDE.U32 R120, R162, 0x20, R168 ;  /* 0x00000020a2787825 */ /* 0x000fca00078e00a8 */
[----:B------:R1:W5:Y:S04]  /*0df0*/  LDG.E.128 R116, desc[UR4][R120.64] ;  /* 0x0000000478747981 */ /* 0x000368000c1e1d00 */
[----:B-1----:R-:W5:Y:S02]  /*0e00*/  LDG.E.128 R120, desc[UR4][R120.64+0x10] ;  /* 0x0000100478787981 */ /* 0x002f64000c1e1d00 */
.L_x_5438:
[----:B------:R-:W-:-:S07]  /*0e10*/  IADD3 R162, R162, 0x80, RZ ;  /* 0x00000080a2a27810 */ /* 0x000fce0007ffe0ff */
.L_x_5437:
[----:B------:R-:W-:Y:S05]  /*0e20*/  BSYNC B1 ;  /* 0x0000000000017941 */ /* 0x000fea0003800000 */
.L_x_5436:
        /* <DEDUP_REMOVED lines=8> */
.L_x_5441:
[----:B------:R-:W-:-:S07]  /*0eb0*/  IADD3 R162, R162, 0x80, RZ ;  /* 0x00000080a2a27810 */ /* 0x000fce0007ffe0ff */
.L_x_5440:
[----:B------:R-:W-:Y:S05]  /*0ec0*/  BSYNC B1 ;  /* 0x0000000000017941 */ /* 0x000fea0003800000 */
.L_x_5439:
        /* <DEDUP_REMOVED lines=8> */
.L_x_5444:
[----:B------:R-:W-:-:S07]  /*0f50*/  VIADD R162, R162, 0x80 ;  /* 0x00000080a2a27836 */ /* 0x000fce0000000000 */
.L_x_5443:
[----:B------:R-:W-:Y:S05]  /*0f60*/  BSYNC B1 ;  /* 0x0000000000017941 */ /* 0x000fea0003800000 */
.L_x_5442:
[----:B------:R-:W-:Y:S01]  /*0f70*/  LOP3.LUT P4, RZ, R3, 0x8, RZ, 0xc0, !PT ;  /* 0x0000000803ff7812 */ /* 0x000fe2000788c0ff */
[----:B------:R-:W-:Y:S01]  /*0f80*/  HFMA2.MMA R206, -RZ, RZ, 0, 0 ;  /* 0x00000000ffce7435 */ /* 0x000fe200000001ff */
[----:B------:R-:W-:-:S11]  /*0f90*/  MOV R205, RZ ;  /* 0x000000ff00cd7202 */ /* 0x000fd60000000f00 */
[----:B------:R-:W-:Y:S05]  /*0fa0*/  @P4 BRA `(.L_x_5445) ;  /* 0x0000001c00784947 */ /* 0x000fea0003800000 */
[----:B------:R-:W-:-:S05]  /*0fb0*/  IMAD.WIDE.U32 R144, R162, 0x20, R168 ;  /* 0x00000020a2907825 */ /* 0x000fca00078e00a8 */
[----:B------:R1:W5:Y:S04]  /*0fc0*/  LDG.E.128 R140, desc[UR4][R144.64] ;  /* 0x00000004908c7981 */ /* 0x000368000c1e1d00 */
[----:B------:R-:W5:Y:S01]  /*0fd0*/  LDG.E.128 R144, desc[UR4][R144.64+0x10] ;  /* 0x0000100490907981 */ /* 0x000f62000c1e1d00 */
[----:B-1----:R-:W-:Y:S05]  /*0fe0*/  BRA `(.L_x_5445) ;  /* 0x0000001c00687947 */ /* 0x002fea0003800000 */
.L_x_5432:
[----:B------:R-:W-:Y:S01]  /*0ff0*/  VIADD R162, R164, 0xffffffff ;  /* 0xffffffffa4a27836 */ /* 0x000fe20000000000 */
[----:B------:R-:W-:Y:S01]  /*1000*/  LOP3.LUT P4, RZ, R3, 0x1, RZ, 0xc0, !PT ;  /* 0x0000000103ff7812 */ /* 0x000fe2000788c0ff */
[----:B------:R-:W-:Y:S01]  /*1010*/  BSSY B1, `(.L_x_5446) ;  /* 0x0000065000017945 */ /* 0x000fe20003800000 */
[----:B------:R-:W-:Y:S01]  /*1020*/  HFMA2.MMA R206, -RZ, RZ, 0, 0 ;  /* 0x00000000ffce7435 */ /* 0x000fe200000001ff */
[----:B------:R-:W-:Y:S01]  /*1030*/  IMAD R162, R162, R6, RZ ;  /* 0x00000006a2a27224 */ /* 0x000fe200078e02ff */
[----:B------:R-:W-:Y:S01]  /*1040*/  MOV R205, RZ ;  /* 0x000000ff00cd7202 */ /* 0x000fe20000000f00 */
[----:B------:R-:W-:-:S03]  /*1050*/  IMAD.MOV.U32 R213, RZ, RZ, R7 ;  /* 0x000000ffffd57224 */ /* 0x000fc600078e0007 */
[----:B------:R-:W-:-:S04]  /*1060*/  SHF.R.S32.HI R163, RZ, 0x1f, R162 ;  /* 0x0000001fffa37819 */ /* 0x000fc800000114a2 */
[----:B------:R-:W-:-:S04]  /*1070*/  LEA.HI R163, R163, R162, RZ, 0x3 ;  /* 0x000000a2a3a37211 */ /* 0x000fc800078f18ff */
[----:B------:R-:W-:Y:S01]  /*1080*/  LEA.HI.SX32 R208, R163, R5, 0x1d ;  /* 0x00000005a3d07211 */ /* 0x000fe200078feaff */
[----:B------:R-:W-:Y:S06]  /*1090*/  @!P4 BRA `(.L_x_5447) ;  /* 0x000000040070c947 */ /* 0x000fec0003800000 */
[----:B------:R-:W0:Y:S01]  /*10a0*/  LDC.U8 R165, c[0x0][0x2a0] ;  /* 0x0000a800ffa57b82 */ /* 0x000e220000000000 */
[----:B------:R-:W2:Y:S04]  /*10b0*/  LDL R197, [R1+0x60] ;  /* 0x0000600001c57983 */ /* 0x000ea80000100800 */
[----:B------:R-:W3:Y:S03]  /*10c0*/  LDL R206, [R1+0x5c] ;  /* 0x00005c0001ce7983 */ /* 0x000ee60000100800 */
[----:B------:R-:W1:Y:S01]  /*10d0*/  LDC.64 R168, c[0x0][0x2b8] ;  /* 0x0000ae00ffa87b82 */ /* 0x000e620000000a00 */
[----:B------:R-:W4:Y:S04]  /*10e0*/  LDL R196, [R1+0x58] ;  /* 0x0000580001c47983 */ /* 0x000f280000100800 */
[----:B------:R-:W4:Y:S04]  /*10f0*/  LDL R205, [R1+0x54] ;  /* 0x0000540001cd7983 */ /* 0x000f280000100800 */
[----:B------:R-:W4:Y:S04]  /*1100*/  LDL R229, [R1+0x50] ;  /* 0x0000500001e57983 */ /* 0x000f280000100800 */
[----:B------:R-:W4:Y:S01]  /*1110*/  LDL R213, [R1+0x48] ;  /* 0x0000480001d57983 */ /* 0x000f220000100800 */
[----:B0-----:R-:W-:-:S02]  /*1120*/  ISETP.NE.AND P4, PT, R165, RZ, PT ;  /* 0x000000ffa500720c */ /* 0x001fc40003f85270 */
[----:B------:R-:W0:Y:S02]  /*1130*/  LDC.64 R164, c[0x0][0x238] ;  /* 0x00008e00ffa47b82 */ /* 0x000e240000000a00 */
[----:B-----5:R-:W-:Y:S02]  /*1140*/  FSEL R0, R207, RZ, !P4 ;  /* 0x000000ffcf007208 */ /* 0x020fe40006000000 */
[----:B------:R-:W-:-:S04]  /*1150*/  ISETP.NE.U32.AND P4, PT, RZ, UR12, PT ;  /* 0x0000000cff007c0c */ /* 0x000fc8000bf85070 */
[----:B------:R-:W-:-:S13]  /*1160*/  ISETP.NE.AND.EX P4, PT, RZ, UR13, PT, P4 ;  /* 0x0000000dff007c0c */ /* 0x000fda000bf85340 */
[----:B------:R-:W5:Y:S01]  /*1170*/  @P4 LDG.E.128 R108, desc[UR4][R160.64] ;  /* 0x00000004a06c4981 */ /* 0x000f62000c1e1d00 */
[----:B0-----:R-:W-:-:S03]  /*1180*/  IMAD.WIDE.U32 R164, R7, 0x20, R164 ;  /* 0x0000002007a47825 */ /* 0x001fc600078e00a4 */
[----:B------:R0:W5:Y:S04]  /*1190*/  @P4 LDG.E.128 R112, desc[UR4][R160.64+0x10] ;  /* 0x00001004a0704981 */ /* 0x000168000c1e1d00 */
[----:B------:R-:W2:Y:S01]  /*11a0*/  LDG.E.128 R160, desc[UR4][R164.64] ;  /* 0x00000004a4a07981 */ /* 0x000ea2000c1e1d00 */
[----:B-1----:R-:W-:-:S06]  /*11b0*/  IMAD.WIDE.U32 R168, R208, 0x10, R168 ;  /* 0x00000010d0a87825 */ /* 0x002fcc00078e00a8 */
[----:B------:R-:W3:Y:S04]  /*11c0*/  LDG.E.128 R168, desc[UR4][R168.64] ;  /* 0x00000004a8a87981 */ /* 0x000ee8000c1e1d00 */
[----:B------:R-:W4:Y:S01]  /*11d0*/  LDG.E.128 R164, desc[UR4][R164.64+0x10] ;  /* 0x00001004a4a47981 */ /* 0x000f22000c1e1d00 */
[C---:B--2---:R-:W-:Y:S01]  /*11e0*/  FADD.FTZ R163, -R0.reuse, R163 ;  /* 0x000000a300a37221 */ /* 0x044fe20000010100 */
[----:B------:R-:W-:-:S03]  /*11f0*/  FADD.FTZ R162, -R0, R162 ;  /* 0x000000a200a27221 */ /* 0x000fc60000010100 */
[C---:B------:R-:W-:Y:S02]  /*1200*/  FMUL.FTZ R199, R2.reuse, R163 ;  /* 0x000000a302c77220 */ /* 0x040fe40000410000 */
[----:B------:R-:W2:Y:S01]  /*1210*/  LDL R163, [R1+0x4c] ;  /* 0x00004c0001a37983 */ /* 0x000ea20000100800 */
[----:B------:R-:W-:-:S03]  /*1220*/  FMUL.FTZ R200, R2, R162 ;  /* 0x000000a202c87220 */ /* 0x000fc60000410000 */
[----:B------:R-:W2:Y:S01]  /*1230*/  LDL R162, [R1+0x44] ;  /* 0x0000440001a27983 */ /* 0x000ea20000100800 */
[C---:B0-----:R-:W-:Y:S01]  /*1240*/  FADD.FTZ R160, -R0.reuse, R160 ;  /* 0x000000a000a07221 */ /* 0x041fe20000010100 */
[C---:B------:R-:W-:Y:S01]  /*1250*/  FADD.FTZ R161, -R0.reuse, R161 ;  /* 0x000000a100a17221 */ /* 0x040fe20000010100 */
[C---:B----4-:R-:W-:Y:S01]  /*1260*/  FADD.FTZ R164, -R0.reuse, R164 ;  /* 0x000000a400a47221 */ /* 0x050fe20000010100 */
[C---:B------:R-:W-:Y:S01]  /*1270*/  FADD.FTZ R165, -R0.reuse, R165 ;  /* 0x000000a500a57221 */ /* 0x040fe20000010100 */
[C---:B------:R-:W-:Y:S01]  /*1280*/  FADD.FTZ R166, -R0.reuse, R166 ;  /* 0x000000a600a67221 */ /* 0x040fe20000010100 */
[----:B------:R-:W-:Y:S01]  /*1290*/  FADD.FTZ R167, -R0, R167 ;  /* 0x000000a700a77221 */ /* 0x000fe20000010100 */
[----:B---3--:R-:W-:Y:S01]  /*12a0*/  SHF.L.U32 R198, R168, 0x10, RZ ;  /* 0x00000010a8c67819 */ /* 0x008fe200000006ff */
[----:B------:R-:W-:Y:S01]  /*12b0*/  FMUL.FTZ R0, R2, R160 ;  /* 0x000000a002007220 */ /* 0x000fe20000410000 */
[----:B------:R-:W-:-:S03]  /*12c0*/  PRMT R194, R168, 0x7632, R194 ;  /* 0x00007632a8c27816 */ /* 0x000fc600000000c2 */
[----:B------:R-:W-:Y:S01]  /*12d0*/  FADD.FTZ R64, R64, R198 ;  /* 0x000000c640407221 */ /* 0x000fe20000010000 */
[----:B------:R-:W-:Y:S01]  /*12e0*/  SHF.L.U32 R194, R194, 0x10, RZ ;  /* 0x00000010c2c27819 */ /* 0x000fe200000006ff */
[-C--:B------:R-:W-:Y:S01]  /*12f0*/  FFMA.FTZ R28, R0, R198.reuse, R28 ;  /* 0x000000c6001c7223 */ /* 0x080fe2000001001c */
[----:B------:R-:W-:Y:S01]  /*1300*/  FMUL.FTZ R198, R197, R198 ;  /* 0x000000c6c5c67220 */ /* 0x000fe20000410000 */
[C---:B------:R-:W-:Y:S01]  /*1310*/  SHF.L.U32 R234, R169.reuse, 0x10, RZ ;  /* 0x00000010a9ea7819 */ /* 0x040fe200000006ff */
[----:B------:R-:W-:Y:S01]  /*1320*/  FMUL.FTZ R201, R2, R161 ;  /* 0x000000a102c97220 */ /* 0x000fe20000410000 */
[----:B------:R-:W-:Y:S01]  /*1330*/  PRMT R195, R169, 0x7632, R195 ;  /* 0x00007632a9c37816 */ /* 0x000fe200000000c3 */
[----:B------:R-:W-:Y:S01]  /*1340*/  FMUL.FTZ R235, R206, R194 ;  /* 0x000000c2ceeb7220 */ /* 0x000fe20000410000 */
[----:B------:R-:W-:Y:S01]  /*1350*/  FADD.FTZ R161, RZ, R198 ;  /* 0x000000c6ffa17221 */ /* 0x000fe20000010000 */
[----:B------:R-:W-:Y:S01]  /*1360*/  FFMA.FTZ R160, R0, R198, RZ ;  /* 0x000000c600a07223 */ /* 0x000fe200000100ff */
[----:B------:R-:W-:Y:S01]  /*1370*/  FADD.FTZ R66, R66, R234 ;  /* 0x000000ea42427221 */ /* 0x000fe20000010000 */
[----:B------:R-:W-:Y:S01]  /*1380*/  FFMA.FTZ R30, R200, R234, R30 ;  /* 0x000000eac81e7223 */ /* 0x000fe2000001001e */
[----:B------:R-:W-:-:S02]  /*1390*/  IMAD.U32 R195, R195, 0x10000, RZ ;  /* 0x00010000c3c37824 */ /* 0x000fc400078e00ff */
[----:B------:R-:W-:Y:S01]  /*13a0*/  FMUL.FTZ R234, R196, R234 ;  /* 0x000000eac4ea7220 */ /* 0x000fe20000410000 */
[----:B------:R-:W-:Y:S01]  /*13b0*/  FADD.FTZ R161, R161, R235 ;  /* 0x000000eba1a17221 */ /* 0x000fe20000010000 */
[----:B------:R-:W-:Y:S01]  /*13c0*/  FFMA.FTZ R160, R201, R235, R160 ;  /* 0x000000ebc9a07223 */ /* 0x000fe200000100a0 */
[C---:B------:R-:W-:Y:S01]  /*13d0*/  PRMT R169, R170.reuse, 0x7632, R169 ;  /* 0x00007632aaa97816 */ /* 0x040fe200000000a9 */
[----:B------:R-:W-:Y:S02]  /*13e0*/  IMAD.U32 R170, R170, 0x10000, RZ ;  /* 0x00010000aaaa7824 */ /* 0x000fe400078e00ff */
        /* <DEDUP_REMOVED lines=9> */
[----:B------:R-:W-:Y:S01]  /*1480*/  FFMA.FTZ R31, R199, R195, R31 ;  /* 0x000000c3c71f7223 */ /* 0x000fe2000001001f */
[----:B------:R-:W-:Y:S01]  /*1490*/  SHF.L.U32 R171, R171, 0x10, RZ ;  /* 0x00000010abab7819 */ /* 0x000fe200000006ff */
[----:B------:R-:W-:Y:S01]  /*14a0*/  FADD.FTZ R67, R67, R195 ;  /* 0x000000c343437221 */ /* 0x000fe20000010000 */
[----:B------:R-:W-:Y:S01]  /*14b0*/  FMUL.FTZ R195, R2, R165 ;  /* 0x000000a502c37220 */ /* 0x000fe20000410000 */
        /* <DEDUP_REMOVED lines=16> */
[----:B------:R-:W-:Y:S01]  /*15c0*/  VIADD R208, R208, 0x80 ;  /* 0x00000080d0d07836 */ /* 0x000fe20000000000 */
        /* <DEDUP_REMOVED lines=8> */
[----:B------:R-:W-:-:S07]  /*1650*/  FFMA.FTZ R205, R194, R229, R160 ;  /* 0x000000e5c2cd7223 */ /* 0x000fce00000100a0 */
.L_x_5447:
[----:B------:R-:W-:Y:S05]  /*1660*/  BSYNC B1 ;  /* 0x0000000000017941 */ /* 0x000fea0003800000 */
.L_x_5446:
        /* <DEDUP_REMOVED lines=8> */
[----:B------:R-:W4:Y:S04]  /*16f0*/  LDL R223, [R1+0x38] ;  /* 0x0000380001df7983 */ /* 0x000f280000100800 */
[----:B------:R-:W4:Y:S02]  /*1700*/  LDL R188, [R1+0x30] ;  /* 0x0000300001bc7983 */ /* 0x000f240000100800 */
[----:B------:R-:W1:Y:S02]  /*1710*/  LDC.U8 R162, c[0x0][0x2a0] ;  /* 0x0000a800ffa27b82 */ /* 0x000e640000000000 */
[----:B------:R-:W4:Y:S01]  /*1720*/  LDL R221, [R1+0x28] ;  /* 0x0000280001dd7983 */ /* 0x000f220000100800 */
[----:B0-----:R-:W-:-:S05]  /*1730*/  @P4 IMAD.WIDE.U32 R160, R213, 0x20, R160 ;  /* 0x00000020d5a04825 */ /* 0x001fca00078e00a0 */
[----:B------:R-:W0:Y:S01]  /*1740*/  LDC.64 R168, c[0x0][0x2b8] ;  /* 0x0000ae00ffa87b82 */ /* 0x000e220000000a00 */
[----:B------:R-:W5:Y:S01]  /*1750*/  @P4 LDG.E.128 R116, desc[UR4][R160.64] ;  /* 0x00000004a0744981 */ /* 0x000f62000c1e1d00 */
[----:B-1----:R-:W-:-:S03]  /*1760*/  IMAD.WIDE.U32 R164, R213, 0x20, R164 ;  /* 0x00000020d5a47825 */ /* 0x002fc600078e00a4 */
[----:B------:R1:W5:Y:S01]  /*1770*/  @P4 LDG.E.128 R120, desc[UR4][R160.64+0x10] ;  /* 0x00001004a0784981 */ /* 0x000362000c1e1d00 */
[----:B------:R-:W-:-:S03]  /*1780*/  ISETP.NE.AND P4, PT, R162, RZ, PT ;  /* 0x000000ffa200720c */ /* 0x000fc60003f85270 */
[----:B------:R-:W2:Y:S01]  /*1790*/  LDG.E.128 R160, desc[UR4][R164.64] ;  /* 0x00000004a4a07981 */ /* 0x000ea2000c1e1d00 */
[----:B0-----:R-:W-:-:S03]  /*17a0*/  IMAD.WIDE.U32 R168, R208, 0x10, R168 ;  /* 0x00000010d0a87825 */ /* 0x001fc600078e00a8 */
[----:B------:R-:W3:Y:S04]  /*17b0*/  LDG.E.128 R164, desc[UR4][R164.64+0x10] ;  /* 0x00001004a4a47981 */ /* 0x000ee8000c1e1d00 */
[----:B------:R-:W4:Y:S01]  /*17c0*/  LDG.E.128 R168, desc[UR4][R168.64] ;  /* 0x00000004a8a87981 */ /* 0x000f22000c1e1d00 */
[----:B-----5:R-:W-:-:S05]  /*17d0*/  FSEL R186, R207, RZ, !P4 ;  /* 0x000000ffcfba7208 */ /* 0x020fca0006000000 */
[C---:B--2---:R-:W-:Y:S01]  /*17e0*/  FADD.FTZ R162, -R186.reuse, R162 ;  /* 0x000000a2baa27221 */ /* 0x044fe20000010100 */
[----:B-1----:R-:W-:-:S03]  /*17f0*/  FADD.FTZ R161, -R186, R161 ;  /* 0x000000a1baa17221 */ /* 0x002fc60000010100 */
[C---:B------:R-:W-:Y:S02]  /*1800*/  FMUL.FTZ R191, R2.reuse, R162 ;  /* 0x000000a202bf7220 */ /* 0x040fe40000410000 */
[----:B------:R-:W2:Y:S01]  /*1810*/  LDL R162, [R1+0x34] ;  /* 0x0000340001a27983 */ /* 0x000ea20000100800 */
[----:B------:R-:W-:Y:S01]  /*1820*/  FMUL.FTZ R192, R2, R161 ;  /* 0x000000a102c07220 */ /* 0x000fe20000410000 */
[----:B------:R-:W-:Y:S02]  /*1830*/  FADD.FTZ R160, -R186, R160 ;  /* 0x000000a0baa07221 */ /* 0x000fe40000010100 */
[----:B------:R-:W2:Y:S02]  /*1840*/  LDL R161, [R1+0x2c] ;  /* 0x00002c0001a17983 */ /* 0x000ea40000100800 */
[----:B------:R-:W-:Y:S02]  /*1850*/  FMUL.FTZ R193, R2, R160 ;  /* 0x000000a002c17220 */ /* 0x000fe40000410000 */
[----:B------:R-:W2:Y:S01]  /*1860*/  LDL R160, [R1+0x24] ;  /* 0x0000240001a07983 */ /* 0x000ea20000100800 */
[C---:B------:R-:W-:Y:S01]  /*1870*/  FADD.FTZ R163, -R186.reuse, R163 ;  /* 0x000000a3baa37221 */ /* 0x040fe20000010100 */
[C---:B---3--:R-:W-:Y:S01]  /*1880*/  FADD.FTZ R164, -R186.reuse, R164 ;  /* 0x000000a4baa47221 */ /* 0x048fe20000010100 */
[C---:B------:R-:W-:Y:S01]  /*1890*/  FADD.FTZ R165, -R186.reuse, R165 ;  /* 0x000000a5baa57221 */ /* 0x040fe20000010100 */
[C---:B------:R-:W-:Y:S01]  /*18a0*/  FADD.FTZ R166, -R186.reuse, R166 ;  /* 0x000000a6baa67221 */ /* 0x040fe20000010100 */
[----:B------:R-:W-:Y:S01]  /*18b0*/  FADD.FTZ R167, -R186, R167 ;  /* 0x000000a7baa77221 */ /* 0x000fe20000010100 */
[----:B----4-:R-:W-:-:S02]  /*18c0*/  SHF.L.U32 R228, R168, 0x10, RZ ;  /* 0x00000010a8e47819 */ /* 0x010fc400000006ff */
[----:B------:R-:W-:-:S03]  /*18d0*/  PRMT R186, R168, 0x7632, R186 ;  /* 0x00007632a8ba7816 */ /* 0x000fc600000000ba */
[----:B------:R-:W-:Y:S01]  /*18e0*/  FADD.FTZ R72, R72, R228 ;  /* 0x000000e448487221 */ /* 0x000fe20000010000 */
[-C--:B------:R-:W-:Y:S01]  /*18f0*/  FFMA.FTZ R36, R193, R228.reuse, R36 ;  /* 0x000000e4c1247223 */ /* 0x080fe20000010024 */
[----:B------:R-:W-:Y:S02]  /*1900*/  IMAD.U32 R186, R186, 0x10000, RZ ;  /* 0x00010000baba7824 */ /* 0x000fe400078e00ff */
[----:B------:R-:W-:Y:S01]  /*1910*/  FMUL.FTZ R228, R189, R228 ;  /* 0x000000e4bde47220 */ /* 0x000fe20000410000 */
[C---:B------:R-:W-:Y:S01]  /*1920*/  PRMT R187, R169.reuse, 0x7632, R187 ;  /* 0x00007632a9bb7816 */ /* 0x040fe200000000bb */
[----:B------:R-:W-:Y:S02]  /*1930*/  IMAD.U32 R226, R169, 0x10000, RZ ;  /* 0x00010000a9e27824 */ /* 0x000fe400078e00ff */
        /* <DEDUP_REMOVED lines=9> */
[----:B------:R-:W-:Y:S01]  /*19d0*/  PRMT R168, R170, 0x7632, R168 ;  /* 0x00007632aaa87816 */ /* 0x000fe200000000a8 */
[----:B------:R-:W-:Y:S01]  /*19e0*/  FMUL.FTZ R190, R2, R163 ;  /* 0x000000a302be7220 */ /* 0x000fe20000410000 */
[----:B------:R-:W-:Y:S01]  /*19f0*/  SHF.L.U32 R170, R170, 0x10, RZ ;  /* 0x00000010aaaa7819 */ /* 0x000fe200000006ff */
[----:B------:R-:W-:Y:S01]  /*1a00*/  FADD.FTZ R206, R206, R226 ;  /* 0x000000e2cece7221 */ /* 0x000fe20000010000 */
[----:B------:R-:W-:Y:S01]  /*1a10*/  FFMA.FTZ R205, R191, R226, R205 ;  /* 0x000000e2bfcd7223 */ /* 0x000fe200000100cd */
[----:B------:R-:W-:Y:S01]  /*1a20*/  SHF.L.U32 R168, R168, 0x10, RZ ;  /* 0x00000010a8a87819 */ /* 0x000fe200000006ff */
[----:B------:R-:W-:Y:S01]  /*1a30*/  FMUL.FTZ R189, R2, R164 ;  /* 0x000000a402bd7220 */ /* 0x000fe20000410000 */
[----:B------:R-:W-:Y:S01]  /*1a40*/  FMUL.FTZ R224, R188, R170 ;  /* 0x000000aabce07220 */ /* 0x000fe20000410000 */
[C---:B------:R-:W-:Y:S01]  /*1a50*/  PRMT R169, R171.reuse, 0x7632, R169 ;  /* 0x00007632aba97816 */ /* 0x040fe200000000a9 */
[----:B------:R-:W-:Y:S01]  /*1a60*/  FFMA.FTZ R39, R190, R187, R39 ;  /* 0x000000bbbe277223 */ /* 0x000fe20000010027 */
[----:B------:R-:W-:Y:S01]  /*1a70*/  SHF.L.U32 R171, R171, 0x10, RZ ;  /* 0x00000010abab7819 */ /* 0x000fe200000006ff */
[----:B------:R-:W-:Y:S01]  /*1a80*/  FADD.FTZ R75, R75, R187 ;  /* 0x000000bb4b4b7221 */ /* 0x000fe20000010000 */
[----:B------:R-:W-:Y:S01]  /*1a90*/  FMUL.FTZ R188, R2, R166 ;  /* 0x000000a602bc7220 */ /* 0x000fe20000410000 */
[----:B------:R-:W-:-:S02]  /*1aa0*/  IMAD.U32 R169, R169, 0x10000, RZ ;  /* 0x00010000a9a97824 */ /* 0x000fc400078e00ff */
        /* <DEDUP_REMOVED lines=9> */
[----:B------:R-:W-:Y:S01]  /*1b40*/  FADD.FTZ R79, R79, R169 ;  /* 0x000000a94f4f7221 */ /* 0x000fe20000010000 */
[----:B------:R-:W-:Y:S01]  /*1b50*/  FFMA.FTZ R43, R186, R169, R43 ;  /* 0x000000a9ba2b7223 */ /* 0x000fe2000001002b */
[----:B------:R-:W-:-:S02]  /*1b60*/  IADD3 R208, R208, 0x80, RZ ;  /* 0x00000080d0d07810 */ /* 0x000fc40007ffe0ff */
[----:B------:R-:W-:Y:S01]  /*1b70*/  IADD3 R213, R213, 0x80, RZ ;  /* 0x00000080d5d57810 */ /* 0x000fe20007ffe0ff */
[----:B--2---:R-:W-:-:S04]  /*1b80*/  FMUL.FTZ R225, R162, R187 ;  /* 0x000000bba2e17220 */ /* 0x004fc80000410000 */
        /* <DEDUP_REMOVED lines=8> */
[----:B------:R-:W-:Y:S02]  /*1c10*/  FMUL.FTZ R221, R160, R169 ;  /* 0x000000a9a0dd7220 */ /* 0x000fe40000410000 */
[----:B------:R-:W-:Y:S01]  /*1c20*/  FADD.FTZ R206, R206, R222 ;  /* 0x000000decece7221 */ /* 0x000fe20000010000 */
[----:B------:R-:W-:Y:S01]  /*1c30*/  FFMA.FTZ R205, R188, R222, R205 ;  /* 0x000000debccd7223 */ /* 0x000fe200000100cd */
[----:B------:R-:W-:Y:S02]  /*1c40*/  FFMA.FTZ R41, R187, R168, R41 ;  /* 0x000000a8bb297223 */ /* 0x000fe40000010029 */
[----:B------:R-:W-:Y:S01]  /*1c50*/  FADD.FTZ R206, R206, R221 ;  /* 0x000000ddcece7221 */ /* 0x000fe20000010000 */
[----:B------:R-:W-:-:S07]  /*1c60*/  FFMA.FTZ R205, R186, R221, R205 ;  /* 0x000000ddbacd7223 */ /* 0x000fce00000100cd */
.L_x_5449:
[----:B------:R-:W-:Y:S05]  /*1c70*/  BSYNC B1 ;  /* 0x0000000000017941 */ /* 0x000fea0003800000 */
.L_x_5448:
        /* <DEDUP_REMOVED lines=37> */
[C---:B----4-:R-:W-:Y:S01]  /*1ed0*/  PRMT R178, R168.reuse, 0x7632, R178 ;  /* 0x00007632a8b27816 */ /* 0x050fe200000000b2 */
[----:B------:R-:W-:-:S03]  /*1ee0*/  IMAD.U32 R220, R168, 0x10000, RZ ;  /* 0x00010000a8dc7824 */ /* 0x000fc600078e00ff */
[----:B------:R-:W-:Y:S01]  /*1ef0*/  SHF.L.U32 R178, R178, 0x10, RZ ;  /* 0x00000010b2b27819 */ /* 0x000fe200000006ff */
[----:B------:R-:W-:Y:S01]  /*1f00*/  FADD.FTZ R80, R80, R220 ;  /* 0x000000dc50507221 */ /* 0x000fe20000010000 */
[-C--:B------:R-:W-:Y:S01]  /*1f10*/  FFMA.FTZ R84, R185, R220.reuse, R84 ;  /* 0x000000dcb9547223 */ /* 0x080fe20000010054 */
[----:B------:R-:W-:Y:S01]  /*1f20*/  FMUL.FTZ R220, R181, R220 ;  /* 0x000000dcb5dc7220 */ /* 0x000fe20000410000 */
[----:B------:R-:W-:Y:S01]  /*1f30*/  SHF.L.U32 R218, R169, 0x10, RZ ;  /* 0x00000010a9da7819 */ /* 0x000fe200000006ff */
[----:B------:R-:W-:Y:S01]  /*1f40*/  FMUL.FTZ R219, R203, R178 ;  /* 0x000000b2cbdb7220 */ /* 0x000fe20000410000 */
[----:B------:R-:W-:Y:S01]  /*1f50*/  PRMT R179, R169, 0x7632, R179 ;  /* 0x00007632a9b37816 */ /* 0x000fe200000000b3 */
[----:B------:R-:W-:Y:S01]  /*1f60*/  FADD.FTZ R206, R206, R220 ;  /* 0x000000dccece7221 */ /* 0x000fe20000010000 */
[----:B------:R-:W-:Y:S01]  /*1f70*/  FFMA.FTZ R205, R185, R220, R205 ;  /* 0x000000dcb9cd7223 */ /* 0x000fe200000100cd */
[----:B------:R-:W-:Y:S01]  /*1f80*/  FADD.FTZ R82, R82, R218 ;  /* 0x000000da52527221 */ /* 0x000fe20000010000 */
[----:B------:R-:W-:Y:S01]  /*1f90*/  SHF.L.U32 R179, R179, 0x10, RZ ;  /* 0x00000010b3b37819 */ /* 0x000fe200000006ff */
[CC--:B------:R-:W-:Y:S01]  /*1fa0*/  FFMA.FTZ R86, R183.reuse, R218.reuse, R86 ;  /* 0x000000dab7567223 */ /* 0x0c0fe20000010056 */
        /* <DEDUP_REMOVED lines=8> */
[----:B------:R-:W-:Y:S01]  /*2030*/  FMUL.FTZ R181, R2, R164 ;  /* 0x000000a402b57220 */ /* 0x000fe20000410000 */
[----:B------:R-:W-:-:S02]  /*2040*/  IMAD.U32 R168, R168, 0x10000, RZ ;  /* 0x00010000a8a87824 */ /* 0x000fc400078e00ff */
[----:B------:R-:W-:Y:S01]  /*2050*/  FMUL.FTZ R209, R180, R170 ;  /* 0x000000aab4d17220 */ /* 0x000fe20000410000 */
[----:B------:R-:W-:Y:S01]  /*2060*/  PRMT R169, R171, 0x7632, R169 ;  /* 0x00007632aba97816 */ /* 0x000fe200000000a9 */
[----:B------:R-:W-:Y:S01]  /*2070*/  FFMA.FTZ R87, R182, R179, R87 ;  /* 0x000000b3b6577223 */ /* 0x000fe20000010057 */
[----:B------:R-:W-:Y:S01]  /*2080*/  FADD.FTZ R83, R83, R179 ;  /* 0x000000b353537221 */ /* 0x000fe20000010000 */
[----:B------:R-:W-:Y:S01]  /*2090*/  IMAD.U32 R171, R171, 0x10000, RZ ;  /* 0x00010000abab7824 */ /* 0x000fe200078e00ff */
[----:B------:R-:W-:Y:S01]  /*20a0*/  SHF.L.U32 R169, R169, 0x10, RZ ;  /* 0x00000010a9a97819 */ /* 0x000fe200000006ff */
[----:B------:R-:W-:Y:S02]  /*20b0*/  FMUL.FTZ R180, R2, R166 ;  /* 0x000000a602b47220 */ /* 0x000fe40000410000 */
        /* <DEDUP_REMOVED lines=12> */
[----:B------:R-:W-:-:S02]  /*2180*/  VIADD R213, R213, 0x80 ;  /* 0x00000080d5d57836 */ /* 0x000fc40000000000 */
        /* <DEDUP_REMOVED lines=15> */
.L_x_5451:
[----:B------:R-:W-:Y:S05]  /*2280*/  BSYNC B1 ;  /* 0x0000000000017941 */ /* 0x000fea0003800000 */
.L_x_5450:
[----:B------:R-:W-:Y:S04]  /*2290*/  BSSY B1, `(.L_x_5452) ;  /* 0x0000059000017945 */ /* 0x000fe80003800000 */
[----:B------:R-:W-:Y:S05]  /*22a0*/  @!P2 BRA `(.L_x_5453) ;  /* 0x00000004005ca947 */ /* 0x000fea0003800000 */
[----:B------:R-:W0:Y:S01]  /*22b0*/  LDC.64 R162, c[0x0][0x2c8] ;  /* 0x0000b200ffa27b82 */ /* 0x000e220000000a00 */
[----:B------:R-:W-:Y:S01]  /*22c0*/  ISETP.NE.U32.AND P4, PT, RZ, UR12, PT ;  /* 0x0000000cff007c0c */ /* 0x000fe2000bf85070 */
[----:B------:R-:W2:Y:S03]  /*22d0*/  LDL R168, [R1] ;  /* 0x0000000001a87983 */ /* 0x000ea60000100800 */
[----:B------:R-:W-:-:S03]  /*22e0*/  ISETP.NE.AND.EX P4, PT, RZ, UR13, PT, P4 ;  /* 0x0000000dff007c0c */ /* 0x000fc6000bf85340 */
[----:B------:R-:W1:Y:S08]  /*22f0*/  LDC.U8 R160, c[0x0][0x2a0] ;  /* 0x0000a800ffa07b82 */ /* 0x000e700000000000 */
[----:B------:R-:W3:Y:S02]  /*2300*/  LDC.64 R164, c[0x0][0x2b8] ;  /* 0x0000ae00ffa47b82 */ /* 0x000ee40000000a00 */
[----:B0-----:R-:W-:-:S05]  /*2310*/  @P4 IMAD.WIDE.U32 R22, R213, 0x20, R162 ;  /* 0x00000020d5164825 */ /* 0x001fca00078e00a2 */
[----:B------:R-:W5:Y:S04]  /*2320*/  @P4 LDG.E.128 R132, desc[UR4][R22.64] ;  /* 0x0000000416844981 */ /* 0x000f68000c1e1d00 */
[----:B------:R0:W5:Y:S01]  /*2330*/  @P4 LDG.E.128 R136, desc[UR4][R22.64+0x10] ;  /* 0x0000100416884981 */ /* 0x000162000c1e1d00 */
[----:B-1----:R-:W-:Y:S02]  /*2340*/  ISETP.NE.AND P4, PT, R160, RZ, PT ;  /* 0x000000ffa000720c */ /* 0x002fe40003f85270 */
[----:B------:R-:W1:Y:S01]  /*2350*/  LDC.64 R160, c[0x0][0x238] ;  /* 0x00008e00ffa07b82 */ /* 0x000e620000000a00 */
[----:B---3--:R-:W-:-:S06]  /*2360*/  IMAD.WIDE.U32 R164, R208, 0x10, R164 ;  /* 0x00000010d0a47825 */ /* 0x008fcc00078e00a4 */
[----:B------:R-:W3:Y:S01]  /*2370*/  LDG.E.128 R164, desc[UR4][R164.64] ;  /* 0x00000004a4a47981 */ /* 0x000ee2000c1e1d00 */
[----:B-1----:R-:W-:-:S05]  /*2380*/  IMAD.WIDE.U32 R160, R213, 0x20, R160 ;  /* 0x00000020d5a07825 */ /* 0x002fca00078e00a0 */
[----:B------:R-:W4:Y:S04]  /*2390*/  LDG.E.128 R24, desc[UR4][R160.64] ;  /* 0x00000004a0187981 */ /* 0x000f28000c1e1d00 */
[----:B------:R-:W2:Y:S01]  /*23a0*/  LDG.E.128 R160, desc[UR4][R160.64+0x10] ;  /* 0x00001004a0a07981 */ /* 0x000ea2000c1e1d00 */
[----:B0----5:R-:W-:Y:S01]  /*23b0*/  FSEL R22, R207, RZ, !P4 ;  /* 0x000000ffcf167208 */ /* 0x021fe20006000000 */
[----:B------:R-:W-:Y:S01]  /*23c0*/  VIADD R208, R208, 0x80 ;  /* 0x00000080d0d07836 */ /* 0x000fe20000000000 */
[----:B------:R-:W-:Y:S02]  /*23d0*/  IADD3 R213, R213, 0x80, RZ ;  /* 0x00000080d5d57810 */ /* 0x000fe40007ffe0ff */
[----:B---3--:R-:W-:Y:S01]  /*23e0*/  PRMT R21, R166, 0x7632, R21 ;  /* 0x00007632a6157816 */ /* 0x008fe20000000015 */
[C---:B----4-:R-:W-:Y:S01]  /*23f0*/  FADD.FTZ R177, -R22.reuse, R24 ;  /* 0x0000001816b17221 */ /* 0x050fe20000010100 */
[C---:B------:R-:W-:Y:S01]  /*2400*/  FADD.FTZ R25, -R22.reuse, R25 ;  /* 0x0000001916197221 */ /* 0x040fe20000010100 */
[C---:B------:R-:W-:Y:S01]  /*2410*/  FADD.FTZ R174, -R22.reuse, R27 ;  /* 0x0000001b16ae7221 */ /* 0x040fe20000010100 */
[--C-:B--2---:R-:W-:Y:S01]  /*2420*/  FADD.FTZ R24, -R22, R161.reuse ;  /* 0x000000a116187221 */ /* 0x104fe20000010100 */
[----:B------:R-:W-:-:S02]  /*2430*/  PRMT R161, R164, 0x7632, R161 ;  /* 0x00007632a4a17816 */ /* 0x000fc400000000a1 */
[----:B------:R-:W-:Y:S01]  /*2440*/  SHF.L.U32 R164, R164, 0x10, RZ ;  /* 0x00000010a4a47819 */ /* 0x000fe200000006ff */
[----:B------:R-:W-:Y:S01]  /*2450*/  FMUL.FTZ R177, R2, R177 ;  /* 0x000000b102b17220 */ /* 0x000fe20000410000 */
[----:B------:R-:W-:Y:S01]  /*2460*/  SHF.L.U32 R161, R161, 0x10, RZ ;  /* 0x00000010a1a17819 */ /* 0x000fe200000006ff */
[--C-:B------:R-:W-:Y:S02]  /*2470*/  FADD.FTZ R27, -R22, R162.reuse ;  /* 0x000000a2161b7221 */ /* 0x100fe40000010100 */
[----:B------:R-:W-:Y:S01]  /*2480*/  FMUL.FTZ R217, R168, R164 ;  /* 0x000000a4a8d97220 */ /* 0x000fe20000410000 */
[C---:B------:R-:W-:Y:S01]  /*2490*/  PRMT R162, R165.reuse, 0x7632, R162 ;  /* 0x00007632a5a27816 */ /* 0x040fe200000000a2 */
[----:B------:R-:W-:Y:S01]  /*24a0*/  FADD.FTZ R26, -R22, R26 ;  /* 0x0000001a161a7221 */ /* 0x000fe20000010100 */
[----:B------:R-:W-:Y:S01]  /*24b0*/  SHF.L.U32 R165, R165, 0x10, RZ ;  /* 0x00000010a5a57819 */ /* 0x000fe200000006ff */
[----:B------:R-:W-:Y:S01]  /*24c0*/  FMUL.FTZ R176, R2, R25 ;  /* 0x0000001902b07220 */ /* 0x000fe20000410000 */
[----:B------:R-:W-:Y:S01]  /*24d0*/  FADD.FTZ R206, R206, R217 ;  /* 0x000000d9cece7221 */ /* 0x000fe20000010000 */
[----:B------:R-:W-:Y:S01]  /*24e0*/  FFMA.FTZ R205, R177, R217, R205 ;  /* 0x000000d9b1cd7223 */ /* 0x000fe200000100cd */
[----:B------:R-:W-:Y:S01]  /*24f0*/  FMUL.FTZ R212, R252, R161 ;  /* 0x000000a1fcd47220 */ /* 0x000fe20000410000 */
[----:B------:R-:W-:Y:S01]  /*2500*/  FMUL.FTZ R175, R2, R26 ;  /* 0x0000001a02af7220 */ /* 0x000fe20000410000 */
[----:B------:R-:W-:-:S02]  /*2510*/  IMAD.U32 R162, R162, 0x10000, RZ ;  /* 0x00010000a2a27824 */ /* 0x000fc400078e00ff */
[----:B------:R-:W-:Y:S01]  /*2520*/  FMUL.FTZ R211, R251, R165 ;  /* 0x000000a5fbd37220 */ /* 0x000fe20000410000 */
[----:B------:R-:W-:Y:S01]  /*2530*/  FADD.FTZ R206, R206, R212 ;  /* 0x000000d4cece7221 */ /* 0x000fe20000010000 */
[----:B------:R-:W-:Y:S01]  /*2540*/  FFMA.FTZ R205, R176, R212, R205 ;  /* 0x000000d4b0cd7223 */ /* 0x000fe200000100cd */
[----:B------:R-:W-:Y:S01]  /*2550*/  FADD.FTZ R160, -R22, R160 ;  /* 0x000000a016a07221 */ /* 0x000fe20000010100 */
[----:B------:R-:W-:Y:S02]  /*2560*/  IMAD.U32 R166, R166, 0x10000, RZ ;  /* 0x00010000a6a67824 */ /* 0x000fe400078e00ff */
[----:B------:R-:W-:Y:S01]  /*2570*/  FMUL.FTZ R174, R2, R174 ;  /* 0x000000ae02ae7220 */ /* 0x000fe20000410000 */
        /* <DEDUP_REMOVED lines=11> */
[----:B------:R-:W-:Y:S01]  /*2630*/  SHF.L.U32 R160, R23, 0x10, RZ ;  /* 0x0000001017a07819 */ /* 0x000fe200000006ff */
[----:B------:R-:W-:Y:S01]  /*2640*/  FMUL.FTZ R23, R248, R21 ;  /* 0x00000015f8177220 */ /* 0x000fe20000410000 */
[----:B------:R-:W-:Y:S01]  /*2650*/  FADD.FTZ R206, R206, R172 ;  /* 0x000000accece7221 */ /* 0x000fe20000010000 */
[----:B------:R-:W-:Y:S01]  /*2660*/  FFMA.FTZ R205, R173, R172, R205 ;  /* 0x000000acadcd7223 */ /* 0x000fe200000100cd */
[----:B------:R-:W-:Y:S01]  /*2670*/  FADD.FTZ R22, -R22, R163 ;  /* 0x000000a316167221 */ /* 0x000fe20000010100 */
[----:B------:R-:W-:Y:S01]  /*2680*/  FMUL.FTZ R27, R2, R27 ;  /* 0x0000001b021b7220 */ /* 0x000fe20000410000 */
[----:B------:R-:W-:Y:S01]  /*2690*/  FMUL.FTZ R26, R247, R167 ;  /* 0x000000a7f71a7220 */ /* 0x000fe20000410000 */
[----:B------:R-:W-:Y:S01]  /*26a0*/  FADD.FTZ R206, R206, R23 ;  /* 0x00000017cece7221 */ /* 0x000fe20000010000 */
[C---:B------:R-:W-:Y:S01]  /*26b0*/  FFMA.FTZ R205, R24.reuse, R23, R205 ;  /* 0x0000001718cd7223 */ /* 0x040fe200000100cd */
        /* <DEDUP_REMOVED lines=22> */
.L_x_5453:
[----:B------:R-:W-:Y:S05]  /*2820*/  BSYNC B1 ;  /* 0x0000000000017941 */ /* 0x000fea0003800000 */
.L_x_5452:
[----:B------:R-:W-:-:S13]  /*2830*/  LOP3.LUT P4, RZ, R3, 0x4, RZ, 0xc0, !PT ;  /* 0x0000000403ff7812 */ /* 0x000fda000788c0ff */
[----:B------:R-:W-:Y:S05]  /*2840*/  @!P4 BRA `(.L_x_5445) ;  /* 0x000000040050c947 */ /* 0x000fea0003800000 */
[----:B------:R-:W0:Y:S01]  /*2850*/  LDC.64 R164, c[0x0][0x2c8] ;  /* 0x0000b200ffa47b82 */ /* 0x000e220000000a00 */
[----:B------:R-:W-:-:S04]  /*2860*/  ISETP.NE.U32.AND P4, PT, RZ, UR12, PT ;  /* 0x0000000cff007c0c */ /* 0x000fc8000bf85070 */
[----:B------:R-:W-:-:S03]  /*2870*/  ISETP.NE.AND.EX P4, PT, RZ, UR13, PT, P4 ;  /* 0x0000000dff007c0c */ /* 0x000fc6000bf85340 */
[----:B------:R-:W1:Y:S08]  /*2880*/  LDC.64 R12, c[0x0][0x238] ;  /* 0x00008e00ff0c7b82 */ /* 0x000e700000000a00 */
[----:B------:R-:W2:Y:S02]  /*2890*/  LDC.64 R16, c[0x0][0x2b8] ;  /* 0x0000ae00ff107b82 */ /* 0x000ea40000000a00 */
[----:B0-----:R-:W-:-:S06]  /*28a0*/  @P4 IMAD.WIDE.U32 R8, R213, 0x20, R164 ;  /* 0x00000020d5084825 */ /* 0x001fcc00078e00a4 */
[----:B------:R-:W0:Y:S01]  /*28b0*/  LDC.U8 R160, c[0x0][0x2a0] ;  /* 0x0000a800ffa07b82 */ /* 0x000e220000000000 */
[----:B------:R-:W5:Y:S01]  /*28c0*/  @P4 LDG.E.128 R140, desc[UR4][R8.64] ;  /* 0x00000004088c4981 */ /* 0x000f62000c1e1d00 */
[----:B-1----:R-:W-:-:S03]  /*28d0*/  IMAD.WIDE.U32 R12, R213, 0x20, R12 ;  /* 0x00000020d50c7825 */ /* 0x002fc600078e000c */
[----:B------:R1:W5:Y:S01]  /*28e0*/  @P4 LDG.E.128 R144, desc[UR4][R8.64+0x10] ;  /* 0x0000100408904981 */ /* 0x000362000c1e1d00 */
[----:B--2---:R-:W-:-:S03]  /*28f0*/  IMAD.WIDE.U32 R16, R208, 0x10, R16 ;  /* 0x00000010d0107825 */ /* 0x004fc600078e0010 */
[----:B------:R-:W1:Y:S04]  /*2900*/  LDG.E.128 R8, desc[UR4][R12.64] ;  /* 0x000000040c087981 */ /* 0x000e68000c1e1d00 */
[----:B------:R-:W2:Y:S01]  /*2910*/  LDG.E.128 R16, desc[UR4][R16.64] ;  /* 0x0000000410107981 */ /* 0x000ea2000c1e1d00 */
[----:B0-----:R-:W-:-:S03]  /*2920*/  ISETP.NE.AND P4, PT, R160, RZ, PT ;  /* 0x000000ffa000720c */ /* 0x001fc60003f85270 */
[----:B------:R-:W3:Y:S01]  /*2930*/  LDG.E.128 R12, desc[UR4][R12.64+0x10] ;  /* 0x000010040c0c7981 */ /* 0x000ee2000c1e1d00 */
[----:B-----5:R-:W-:-:S05]  /*2940*/  FSEL R207, R207, RZ, !P4 ;  /* 0x000000ffcfcf7208 */ /* 0x020fca0006000000 */
[----:B-1----:R-:W-:Y:S01]  /*2950*/  FADD.FTZ R8, -R207, R8 ;  /* 0x00000008cf087221 */ /* 0x002fe20000010100 */
[----:B--2---:R-:W-:-:S03]  /*2960*/  SHF.L.U32 R216, R16, 0x10, RZ ;  /* 0x0000001010d87819 */ /* 0x004fc600000006ff */
[----:B------:R-:W-:Y:S01]  /*2970*/  FMUL.FTZ R20, R2, R8 ;  /* 0x0000000802147220 */ /* 0x000fe20000410000 */
[----:B------:R-:W-:Y:S01]  /*2980*/  PRMT R163, R16, 0x7632, R163 ;  /* 0x0000763210a37816 */ /* 0x000fe200000000a3 */
[C---:B------:R-:W-:Y:S01]  /*2990*/  FADD.FTZ R10, -R207.reuse, R10 ;  /* 0x0000000acf0a7221 */ /* 0x040fe20000010100 */
[----:B------:R-:W-:Y:S01]  /*29a0*/  FADD.FTZ R160, -R207, R9 ;  /* 0x00000009cfa07221 */ /* 0x000fe20000010100 */
[----:B------:R-:W-:Y:S01]  /*29b0*/  FADD.FTZ R100, R100, R216 ;  /* 0x000000d864647221 */ /* 0x000fe20000010000 */
[-C--:B------:R-:W-:Y:S01]  /*29c0*/  FFMA.FTZ R56, R20, R216.reuse, R56 ;  /* 0x000000d814387223 */ /* 0x080fe20000010038 */
[----:B------:R-:W-:Y:S02]  /*29d0*/  IMAD.U32 R163, R163, 0x10000, RZ ;  /* 0x00010000a3a37824 */ /* 0x000fe400078e00ff */
[----:B------:R-:W-:Y:S01]  /*29e0*/  FMUL.FTZ R216, R245, R216 ;  /* 0x000000d8f5d87220 */ /* 0x000fe20000410000 */
[C---:B------:R-:W-:Y:S01]  /*29f0*/  FADD.FTZ R161, -R207.reuse, R11 ;  /* 0x0000000bcfa17221 */ /* 0x040fe20000010100 */
[C---:B---3--:R-:W-:Y:S01]  /*2a00*/  FADD.FTZ R9, -R207.reuse, R15 ;  /* 0x0000000fcf097221 */ /* 0x048fe20000010100 */
[----:B------:R-:W-:Y:S01]  /*2a10*/  FADD.FTZ R11, -R207, R13 ;  /* 0x0000000dcf0b7221 */ /* 0x000fe20000010100 */
[C---:B------:R-:W-:Y:S01]  /*2a20*/  PRMT R15, R18.reuse, 0x7632, R15 ;  /* 0x00007632120f7816 */ /* 0x040fe2000000000f */
[C---:B------:R-:W-:Y:S01]  /*2a30*/  IMAD.U32 R214, R17.reuse, 0x10000, RZ ;  /* 0x0001000011d67824 */ /* 0x040fe200078e00ff */
[----:B------:R-:W-:Y:S01]  /*2a40*/  SHF.L.U32 R164, R18, 0x10, RZ ;  /* 0x0000001012a47819 */ /* 0x000fe200000006ff */
[----:B------:R-:W-:Y:S01]  /*2a50*/  FMUL.FTZ R18, R2, R10 ;  /* 0x0000000a02127220 */ /* 0x000fe20000410000 */
[----:B------:R-:W-:Y:S01]  /*2a60*/  PRMT R16, R17, 0x7632, R16 ;  /* 0x0000763211107816 */ /* 0x000fe20000000010 */
[----:B------:R-:W-:Y:S01]  /*2a70*/  FADD.FTZ R206, R206, R216 ;  /* 0x000000d8cece7221 */ /* 0x000fe20000010000 */
[C---:B------:R-:W-:Y:S01]  /*2a80*/  PRMT R162, R19.reuse, 0x7632, R162 ;  /* 0x0000763213a27816 */ /* 0x040fe200000000a2 */
[----:B------:R-:W-:Y:S01]  /*2a90*/  FFMA.FTZ R205, R20, R216, R205 ;  /* 0x000000d814cd7223 */ /* 0x000fe200000100cd */
[----:B------:R-:W-:Y:S01]  /*2aa0*/  SHF.L.U32 R13, R19, 0x10, RZ ;  /* 0x00000010130d7819 */ /* 0x000fe200000006ff */
[----:B------:R-:W-:Y:S01]  /*2ab0*/  FMUL.FTZ R19, R2, R160 ;  /* 0x000000a002137220 */ /* 0x000fe20000410000 */
        /* <DEDUP_REMOVED lines=13> */
[----:B------:R-:W-:Y:S01]  /*2b90*/  SHF.L.U32 R10, R15, 0x10, RZ ;  /* 0x000000100f0a7819 */ /* 0x000fe200000006ff */
[----:B------:R-:W-:Y:S01]  /*2ba0*/  FADD.FTZ R14, -R207, R14 ;  /* 0x0000000ecf0e7221 */ /* 0x000fe20000010100 */
        /* <DEDUP_REMOVED lines=12> */
[----:B------:R-:W-:-:S02]  /*2c70*/  IMAD.U32 R162, R162, 0x10000, RZ ;  /* 0x00010000a2a27824 */ /* 0x000fc400078e00ff */
        /* <DEDUP_REMOVED lines=9> */
[----:B------:R-:W-:Y:S01]  /*2d10*/  FADD.FTZ R104, R104, R164 ;  /* 0x000000a468687221 */ /* 0x000fe20000010000 */
[----:B------:R-:W-:Y:S01]  /*2d20*/  FFMA.FTZ R60, R16, R164, R60 ;  /* 0x000000a4103c7223 */ /* 0x000fe2000001003c */
[----:B------:R-:W-:Y:S01]  /*2d30*/  FFMA.FTZ R57, R19, R163, R57 ;  /* 0x000000a313397223 */ /* 0x000fe20000010039 */
[----:B------:R-:W-:Y:S01]  /*2d40*/  FADD.FTZ R101, R101, R163 ;  /* 0x000000a365657221 */ /* 0x000fe20000010000 */
[----:B------:R-:W-:Y:S01]  /*2d50*/  FADD.FTZ R107, R107, R162 ;  /* 0x000000a26b6b7221 */ /* 0x000fe20000010000 */
[C---:B------:R-:W-:Y:S01]  /*2d60*/  FFMA.FTZ R63, R9.reuse, R162, R63 ;  /* 0x000000a2093f7223 */ /* 0x040fe2000001003f */
[----:B------:R-:W-:Y:S01]  /*2d70*/  FADD.FTZ R206, R206, R8 ;  /* 0x00000008cece7221 */ /* 0x000fe20000010000 */
[----:B------:R-:W-:-:S07]  /*2d80*/  FFMA.FTZ R205, R9, R8, R205 ;  /* 0x0000000809cd7223 */ /* 0x000fce00000100cd */
.L_x_5445:
[----:B------:R-:W-:Y:S05]  /*2d90*/  BSYNC B0 ;  /* 0x0000000000007941 */ /* 0x000fea0003800000 */
.L_x_5431:
        /* <DEDUP_REMOVED lines=28> */
.L_x_5564:
        /* <DEDUP_REMOVED lines=8> */
[----:B------:R-:W-:Y:S01]  /*2fe0*/  LOP3.LUT P5, RZ, R3, 0x1, RZ, 0xc0, !PT ;  /* 0x0000000103ff7812 */ /* 0x000fe200078ac0ff */
[----:B------:R-:W-:Y:S01]  /*2ff0*/  BSSY B0, `(.L_x_5455) ;  /* 0x00000b5000007945 */ /* 0x000fe20003800000 */
[----:B--2---:R-:W-:-:S05]  /*3000*/  LEA R165, R164, R165, 0x18 ;  /* 0x000000a5a4a57211 */ /* 0x004fca00078ec0ff */
[----:B------:R-:W-:Y:S01]  /*3010*/  @!P4 IMAD R163, R163, 0x8, R165 ;  /* 0x00000008a3a3c824 */ /* 0x000fe200078e02a5 */
[----:B------:R-:W-:-:S04]  /*3020*/  LEA R165, R162, R165, 0x3 ;  /* 0x000000a5a2a57211 */ /* 0x000fc800078e18ff */
        /* <DEDUP_REMOVED lines=11> */
[----:B------:R-:W-:Y:S02]  /*30e0*/  IMAD.MOV.U32 R164, RZ, RZ, RZ ;  /* 0x000000ffffa47224 */ /* 0x000fe400078e00ff */
[----:B------:R-:W-:Y:S01]  /*30f0*/  FADD.FTZ R160, R162, R160 ;  /* 0x000000a0a2a07221 */ /* 0x000fe20000010000 */
[----:B------:R-:W-:-:S03]  /*3100*/  FADD.FTZ R161, R163, R161 ;  /* 0x000000a1a3a17221 */ /* 0x000fc60000010000 */
[----:B------:R-:W-:Y:S01]  /*3110*/  FMUL.FTZ R160, R160, UR8 ;  /* 0x00000008a0a07c20 */ /* 0x000fe20008410000 */
[----:B------:R-:W-:-:S04]  /*3120*/  FMUL.FTZ R166, R161, UR8 ;  /* 0x00000008a1a67c20 */ /* 0x000fc80008410000 */
[----:B------:R-:W-:Y:S02]  /*3130*/  FSEL R165, R160, RZ, !P4 ;  /* 0x000000ffa0a57208 */ /* 0x000fe40006000000 */
[----:B-----5:R-:W-:-:S13]  /*3140*/  ISETP.GE.AND P4, PT, R236, 0x1, PT ;  /* 0x00000001ec00780c */ /* 0x020fda0003f86270 */
[----:B------:R-:W-:-:S05]  /*3150*/  @P4 IADD3 R160, R236, -0x1, RZ ;  /* 0xffffffffeca04810 */ /* 0x000fca0007ffe0ff */
[----:B------:R-:W-:-:S05]  /*3160*/  @P4 IMAD R160, R160, R6, RZ ;  /* 0x00000006a0a04224 */ /* 0x000fca00078e02ff */
[----:B------:R-:W-:-:S04]  /*3170*/  @P4 SHF.R.S32.HI R162, RZ, 0x1f, R160 ;  /* 0x0000001fffa24819 */ /* 0x000fc800000114a0 */
[----:B------:R-:W-:-:S04]  /*3180*/  @P4 LEA.HI R162, R162, R160, RZ, 0x3 ;  /* 0x000000a0a2a24211 */ /* 0x000fc800078f18ff */
[----:B------:R-:W-:Y:S01]  /*3190*/  @P4 LEA.HI.SX32 R164, R162, R5, 0x1d ;  /* 0x00000005a2a44211 */ /* 0x000fe200078feaff */
[----:B------:R-:W-:Y:S06]  /*31a0*/  @!P5 BRA `(.L_x_5456) ;  /* 0x000000080064d947 */ /* 0x000fec0003800000 */
[----:B------:R-:W0:Y:S01]  /*31b0*/  @!P3 LDC.64 R160, c[0x0][0x2c8] ;  /* 0x0000b200ffa0bb82 */ /* 0x000e220000000a00 */
[----:B------:R-:W-:Y:S01]  /*31c0*/  BSSY B1, `(.L_x_5457) ;  /* 0x000000d000017945 */ /* 0x000fe20003800000 */
[----:B0-----:R-:W-:-:S04]  /*31d0*/  @!P3 ISETP.NE.U32.AND P5, PT, R160, RZ, PT ;  /* 0x000000ffa000b20c */ /* 0x001fc80003fa5070 */
[----:B------:R-:W-:-:S04]  /*31e0*/  @!P3 ISETP.NE.AND.EX P5, PT, R161, RZ, PT, P5 ;  /* 0x000000ffa100b20c */ /* 0x000fc80003fa5350 */
[----:B------:R-:W-:Y:S01]  /*31f0*/  @!P3 FSEL R167, R108, RZ, P5 ;  /* 0x000000ff6ca7b208 */ /* 0x000fe20002800000 */
[----:B------:R-:W-:Y:S08]  /*3200*/  @!P3 BRA `(.L_x_5458) ;  /* 0x000000000020b947 */ /* 0x000ff00003800000 */
[----:B------:R-:W-:Y:S01]  /*3210*/  MOV R160, UR12 ;  /* 0x0000000c00a07c02 */ /* 0x000fe20008000f00 */
[----:B------:R-:W-:Y:S01]  /*3220*/  FFMA.FTZ R162, R0, R166, R165 ;  /* 0x000000a600a27223 */ /* 0x000fe200000100a5 */
[----:B------:R-:W-:Y:S02]  /*3230*/  MOV R161, UR13 ;  /* 0x0000000d00a17c02 */ /* 0x000fe40008000f00 */
[----:B------:R-:W-:Y:S01]  /*3240*/  ISETP.NE.U32.AND P5, PT, R160, RZ, PT ;  /* 0x000000ffa000720c */ /* 0x000fe20003fa5070 */
[----:B------:R-:W-:-:S03]  /*3250*/  FADD.FTZ R162, R198, -R162 ;  /* 0x800000a2c6a27221 */ /* 0x000fc60000010000 */
[----:B------:R-:W-:Y:S01]  /*3260*/  ISETP.NE.AND.EX P5, PT, R161, RZ, PT, P5 ;  /* 0x000000ffa100720c */ /* 0x000fe20003fa5350 */
[----:B------:R-:W-:-:S12]  /*3270*/  FMUL.FTZ R167, R2, R162 ;  /* 0x000000a202a77220 */ /* 0x000fd80000410000 */
[----:B------:R-:W-:-:S07]  /*3280*/  @P5 FADD.FTZ R167, R108, R167 ;  /* 0x000000a76ca75221 */ /* 0x000fce0000010000 */
.L_x_5458:
[----:B------:R-:W-:Y:S05]  /*3290*/  BSYNC B1 ;  /* 0x0000000000017941 */ /* 0x000fea0003800000 */
.L_x_5457:
[----:B------:R-:W0:Y:S01]  /*32a0*/  LDC.64 R162, c[0x0][0x308] ;  /* 0x0000c200ffa27b82 */ /* 0x000e220000000a00 */
[----:B------:R-:W-:Y:S01]  /*32b0*/  @!P3 ISETP.NE.U32.AND P6, PT, R160, RZ, PT ;  /* 0x000000ffa000b20c */ /* 0x000fe20003fc5070 */
[----:B------:R-:W-:Y:S03]  /*32c0*/  BSSY B1, `(.L_x_5459) ;  /* 0x0000011000017945 */ /* 0x000fe60003800000 */
[----:B------:R-:W-:-:S03]  /*32d0*/  @!P3 ISETP.NE.AND.EX P6, PT, R161, RZ, PT, P6 ;  /* 0x000000ffa100b20c */ /* 0x000fc60003fc5360 */
[----:B------:R-:W1:Y:S01]  /*32e0*/  @P4 LDC R168, c[0x0][0x29c] ;  /* 0x0000a700ffa84b82 */ /* 0x000e620000000800 */
[----:B0-----:R-:W-:-:S04]  /*32f0*/  ISETP.NE.U32.AND P5, PT, R162, RZ, PT ;  /* 0x000000ffa200720c */ /* 0x001fc80003fa5070 */
[----:B------:R-:W-:-:S04]  /*3300*/  ISETP.NE.AND.EX P5, PT, R163, RZ, PT, P5 ;  /* 0x000000ffa300720c */ /* 0x000fc80003fa5350 */
[C---:B------:R-:W-:Y:S01]  /*3310*/  SEL R152, R167.reuse, R152, P5 ;  /* 0x00000098a7987207 */ /* 0x040fe20002800000 */
[----:B-1----:R-:W-:-:S05]  /*3320*/  @P4 FMUL.FTZ R167, R167, R168 ;  /* 0x000000a8a7a74220 */ /* 0x002fca0000410000 */
[----:B------:R-:W-:-:S04]  /*3330*/  @P4 F2FP.BF16.F32.PACK_AB R167, RZ, R167 ;  /* 0x000000a7ffa7423e */ /* 0x000fc800000010ff */
[----:B------:R-:W-:Y:S02]  /*3340*/  @P4 PRMT R156, R167, 0x7610, R156 ;  /* 0x00007610a79c4816 */ /* 0x000fe4000000009c */
[----:B------:R-:W-:Y:S01]  /*3350*/  @!P3 FSEL R167, R109, RZ, P6 ;  /* 0x000000ff6da7b208 */ /* 0x000fe20003000000 */
[----:B------:R-:W-:Y:S06]  /*3360*/  @!P3 BRA `(.L_x_5460) ;  /* 0x000000000018b947 */ /* 0x000fec0003800000 */
[----:B------:R-:W-:Y:S01]  /*3370*/  ISETP.NE.U32.AND P6, PT, R160, RZ, PT ;  /* 0x000000ffa000720c */ /* 0x000fe20003fc5070 */
[----:B------:R-:W-:-:S03]  /*3380*/  FFMA.FTZ R167, R201, R166, R165 ;  /* 0x000000a6c9a77223 */ /* 0x000fc600000100a5 */
[----:B------:R-:W-:Y:S01]  /*3390*/  ISETP.NE.AND.EX P6, PT, R161, RZ, PT, P6 ;  /* 0x000000ffa100720c */ /* 0x000fe20003fc5360 */
[----:B------:R-:W-:-:S04]  /*33a0*/  FADD.FTZ R167, R235, -R167 ;  /* 0x800000a7eba77221 */ /* 0x000fc80000010000 */
[----:B------:R-:W-:-:S08]  /*33b0*/  FMUL.FTZ R167, R2, R167 ;  /* 0x000000a702a77220 */ /* 0x000fd00000410000 */
[----:B------:R-:W-:-:S07]  /*33c0*/  @P6 FADD.FTZ R167, R109, R167 ;  /* 0x000000a76da76221 */ /* 0x000fce0000010000 */
.L_x_5460:
[----:B------:R-:W-:Y:S05]  /*33d0*/  BSYNC B1 ;  /* 0x0000000000017941 */ /* 0x000fea0003800000 */
.L_x_5459:
[----:B------:R-:W0:Y:S01]  /*33e0*/  @P4 LDC R168, c[0x0][0x29c] ;  /* 0x0000a700ffa84b82 */ /* 0x000e220000000800 */
[----:B------:R-:W-:Y:S01]  /*33f0*/  SEL R153, R167, R153, P5 ;  /* 0x00000099a7997207 */ /* 0x000fe20002800000 */
[----:B------:R-:W-:Y:S01]  /*3400*/  BSSY B1, `(.L_x_5461) ;  /* 0x000000e000017945 */ /* 0x000fe20003800000 */
[----:B------:R-:W-:-:S04]  /*3410*/  @!P3 ISETP.NE.U32.AND P6, PT, R160, RZ, PT ;  /* 0x000000ffa000b20c */ /* 0x000fc80003fc5070 */
[----:B------:R-:W-:Y:S01]  /*3420*/  @!P3 ISETP.NE.AND.EX P6, PT, R161, RZ, PT, P6 ;  /* 0x000000ffa100b20c */ /* 0x000fe20003fc5360 */
[----:B0-----:R-:W-:-:S05]  /*3430*/  @P4 FMUL.FTZ R167, R167, R168 ;  /* 0x000000a8a7a74220 */ /* 0x001fca0000410000 */
        /* <DEDUP_REMOVED lines=10> */
.L_x_5462:
[----:B------:R-:W-:Y:S05]  /*34e0*/  BSYNC B1 ;  /* 0x0000000000017941 */ /* 0x000fea0003800000 */
.L_x_5461:
        /* <DEDUP_REMOVED lines=16> */
.L_x_5464:
[----:B------:R-:W-:Y:S05]  /*35f0*/  BSYNC B1 ;  /* 0x0000000000017941 */ /* 0x000fea0003800000 */
.L_x_5463:
        /* <DEDUP_REMOVED lines=16> */
.L_x_5466:
[----:B------:R-:W-:Y:S05]  /*3700*/  BSYNC B1 ;  /* 0x0000000000017941 */ /* 0x000fea0003800000 */
.L_x_5465:
        /* <DEDUP_REMOVED lines=16> */
.L_x_5468:
[----:B------:R-:W-:Y:S05]  /*3810*/  BSYNC B1 ;  /* 0x0000000000017941 */ /* 0x000fea0003800000 */
.L_x_5467:
        /* <DEDUP_REMOVED lines=16> */
.L_x_5470:
[----:B------:R-:W-:Y:S05]  /*3920*/  BSYNC B1 ;  /* 0x0000000000017941 */ /* 0x000fea0003800000 */
.L_x_5469:
        /* <DEDUP_REMOVED lines=16> */
.L_x_5472:
[----:B------:R-:W-:Y:S05]  /*3a30*/  BSYNC B1 ;  /* 0x0000000000017941 */ /* 0x000fea0003800000 */
.L_x_5471:
[----:B------:R-:W-:Y:S02]  /*3a40*/  SEL R151, R167, R151, P5 ;  /* 0x00000097a7977207 */ /* 0x000fe40002800000 */
[----:B------:R-:W-:Y:S02]  /*3a50*/  ISETP.NE.U32.AND P5, PT, R162, RZ, PT ;  /* 0x000000ffa200720c */ /* 0x000fe40003fa5070 */
[----:B------:R-:W0:Y:S02]  /*3a60*/  @P4 LDC R162, c[0x0][0x29c] ;  /* 0x0000a700ffa24b82 */ /* 0x000e240000000800 */
[----:B------:R-:W-:-:S13]  /*3a70*/  ISETP.NE.AND.EX P5, PT, R163, RZ, PT, P5 ;  /* 0x000000ffa300720c */ /* 0x000fda0003fa5350 */
[----:B------:R-:W1:Y:S01]  /*3a80*/  @P5 LDC.64 R160, c[0x0][0x308] ;  /* 0x0000c200ffa05b82 */ /* 0x000e620000000a00 */
[----:B0-----:R-:W-:-:S05]  /*3a90*/  @P4 FMUL.FTZ R162, R167, R162 ;  /* 0x000000a2a7a24220 */ /* 0x001fca0000410000 */
[----:B------:R-:W-:-:S04]  /*3aa0*/  @P4 F2FP.BF16.F32.PACK_AB R162, RZ, R162 ;  /* 0x000000a2ffa2423e */ /* 0x000fc800000010ff */
[----:B------:R-:W-:Y:S01]  /*3ab0*/  @P4 PRMT R159, R159, 0x5410, R162 ;  /* 0x000054109f9f4816 */ /* 0x000fe200000000a2 */
[----:B-1----:R-:W-:-:S04]  /*3ac0*/  @P5 IMAD.WIDE.U32 R160, R7, 0x20, R160 ;  /* 0x0000002007a05825 */ /* 0x002fc800078e00a0 */
[----:B------:R-:W-:Y:S01]  /*3ad0*/  VIADD R7, R7, 0x80 ;  /* 0x0000008007077836 */ /* 0x000fe20000000000 */
[----:B------:R-:W-:Y:S04]  /*3ae0*/  @P5 STG.E.128 desc[UR4][R160.64], R152 ;  /* 0x00000098a0005986 */ /* 0x000fe8000c101d04 */
[----:B------:R0:W-:Y:S02]  /*3af0*/  @P5 STG.E.128 desc[UR4][R160.64+0x10], R148 ;  /* 0x00001094a0005986 */ /* 0x0001e4000c101d04 */
[----:B0-----:R-:W0:Y:S02]  /*3b00*/  @P4 LDC.64 R160, c[0x0][0x2f8] ;  /* 0x0000be00ffa04b82 */ /* 0x001e240000000a00 */
[C---:B0-----:R-:W-:Y:S01]  /*3b10*/  @P4 IMAD.WIDE.U32 R160, R164.reuse, 0x10, R160 ;  /* 0x00000010a4a04825 */ /* 0x041fe200078e00a0 */
[----:B------:R-:W-:-:S04]  /*3b20*/  IADD3 R164, R164, 0x80, RZ ;  /* 0x00000080a4a47810 */ /* 0x000fc80007ffe0ff */
[----:B------:R0:W-:Y:S03]  /*3b30*/  @P4 STG.E.128 desc[UR4][R160.64], R156 ;  /* 0x0000009ca0004986 */ /* 0x0001e6000c101d04 */
.L_x_5456:
[----:B------:R-:W-:Y:S05]  /*3b40*/  BSYNC B0 ;  /* 0x0000000000007941 */ /* 0x000fea0003800000 */
.L_x_5455:
[----:B------:R-:W-:Y:S04]  /*3b50*/  BSSY B0, `(.L_x_5473) ;  /* 0x000009b000007945 */ /* 0x000fe80003800000 */
[----:B------:R-:W-:Y:S05]  /*3b60*/  @!P0 BRA `(.L_x_5474) ;  /* 0x0000000800648947 */ /* 0x000fea0003800000 */
[----:B0-----:R-:W0:Y:S01]  /*3b70*/  @!P3 LDC.64 R160, c[0x0][0x2c8] ;  /* 0x0000b200ffa0bb82 */ /* 0x001e220000000a00 */
[----:B------:R-:W-:Y:S01]  /*3b80*/  BSSY B1, `(.L_x_5475) ;  /* 0x000000d000017945 */ /* 0x000fe20003800000 */
[----:B0-----:R-:W-:-:S04]  /*3b90*/  @!P3 ISETP.NE.U32.AND P5, PT, R160, RZ, PT ;  /* 0x000000ffa000b20c */ /* 0x001fc80003fa5070 */
[----:B------:R-:W-:-:S04]  /*3ba0*/  @!P3 ISETP.NE.AND.EX P5, PT, R161, RZ, PT, P5 ;  /* 0x000000ffa100b20c */ /* 0x000fc80003fa5350 */
[----:B------:R-:W-:Y:S01]  /*3bb0*/  @!P3 FSEL R167, R116, RZ, P5 ;  /* 0x000000ff74a7b208 */ /* 0x000fe20002800000 */
[----:B------:R-:W-:Y:S08]  /*3bc0*/  @!P3 BRA `(.L_x_5476) ;  /* 0x000000000020b947 */ /* 0x000ff00003800000 */
[----:B------:R-:W-:Y:S01]  /*3bd0*/  MOV R160, UR12 ;  /* 0x0000000c00a07c02 */ /* 0x000fe20008000f00 */
[----:B------:R-:W-:Y:S02]  /*3be0*/  IMAD.U32 R161, RZ, RZ, UR13 ;  /* 0x0000000dffa17e24 */ /* 0x000fe4000f8e00ff */
[----:B------:R-:W-:Y:S01]  /*3bf0*/  FFMA.FTZ R162, R193, R166, R165 ;  /* 0x000000a6c1a27223 */ /* 0x000fe200000100a5 */
[----:B------:R-:W-:-:S03]  /*3c00*/  ISETP.NE.U32.AND P5, PT, R160, RZ, PT ;  /* 0x000000ffa000720c */ /* 0x000fc60003fa5070 */
[----:B------:R-:W-:Y:S01]  /*3c10*/  FADD.FTZ R162, R228, -R162 ;  /* 0x800000a2e4a27221 */ /* 0x000fe20000010000 */
[----:B------:R-:W-:-:S03]  /*3c20*/  ISETP.NE.AND.EX P5, PT, R161, RZ, PT, P5 ;  /* 0x000000ffa100720c */ /* 0x000fc60003fa5350 */
[----:B------:R-:W-:-:S10]  /*3c30*/  FMUL.FTZ R167, R2, R162 ;  /* 0x000000a202a77220 */ /* 0x000fd40000410000 */
[----:B------:R-:W-:-:S07]  /*3c40*/  @P5 FADD.FTZ R167, R116, R167 ;  /* 0x000000a774a75221 */ /* 0x000fce0000010000 */
.L_x_5476:
[----:B------:R-:W-:Y:S05]  /*3c50*/  BSYNC B1 ;  /* 0x0000000000017941 */ /* 0x000fea0003800000 */
.L_x_5475:
        /* <DEDUP_REMOVED lines=19> */
.L_x_5478:
[----:B------:R-:W-:Y:S05]  /*3d90*/  BSYNC B1 ;  /* 0x0000000000017941 */ /* 0x000fea0003800000 */
.L_x_5477:
        /* <DEDUP_REMOVED lines=16> */
.L_x_5480:
[----:B------:R-:W-:Y:S05]  /*3ea0*/  BSYNC B1 ;  /* 0x0000000000017941 */ /* 0x000fea0003800000 */
.L_x_5479:
        /* <DEDUP_REMOVED lines=16> */
.L_x_5482:
[----:B------:R-:W-:Y:S05]  /*3fb0*/  BSYNC B1 ;  /* 0x0000000000017941 */ /* 0x000fea0003800000 */
.L_x_5481:
        /* <DEDUP_REMOVED lines=16> */
.L_x_5484:
[----:B------:R-:W-:Y:S05]  /*40c0*/  BSYNC B1 ;  /* 0x0000000000017941 */ /* 0x000fea0003800000 */
.L_x_5483:
        /* <DEDUP_REMOVED lines=16> */
.L_x_5486:
[----:B------:R-:W-:Y:S05]  /*41d0*/  BSYNC B1 ;  /* 0x0000000000017941 */ /* 0x000fea0003800000 */
.L_x_5485:
        /* <DEDUP_REMOVED lines=16> */
.L_x_5488:
[----:B------:R-:W-:Y:S05]  /*42e0*/  BSYNC B1 ;  /* 0x0000000000017941 */ /* 0x000fea0003800000 */
.L_x_5487:
        /* <DEDUP_REMOVED lines=16> */
.L_x_5490:
[----:B------:R-:W-:Y:S05]  /*43f0*/  BSYNC B1 ;  /* 0x0000000000017941 */ /* 0x000fea0003800000 */
.L_x_5489:
        /* <DEDUP_REMOVED lines=8> */
[C---:B-1----:R-:W-:Y:S01]  /*4480*/  @P5 IMAD.WIDE.U32 R160, R7.reuse, 0x20, R160 ;  /* 0x0000002007a05825 */ /* 0x042fe200078e00a0 */
[----:B------:R-:W-:-:S04]  /*4490*/  IADD3 R7, R7, 0x80, RZ ;  /* 0x0000008007077810 */ /* 0x000fc80007ffe0ff */
[----:B------:R-:W-:Y:S04]  /*44a0*/  @P5 STG.E.128 desc[UR4][R160.64], R152 ;  /* 0x00000098a0005986 */ /* 0x000fe8000c101d04 */
[----:B------:R0:W-:Y:S02]  /*44b0*/  @P5 STG.E.128 desc[UR4][R160.64+0x10], R148 ;  /* 0x00001094a0005986 */ /* 0x0001e4000c101d04 */
[----:B0-----:R-:W0:Y:S02]  /*44c0*/  @P4 LDC.64 R160, c[0x0][0x2f8] ;  /* 0x0000be00ffa04b82 */ /* 0x001e240000000a00 */
[C---:B0-----:R-:W-:Y:S01]  /*44d0*/  @P4 IMAD.WIDE.U32 R160, R164.reuse, 0x10, R160 ;  /* 0x00000010a4a04825 */ /* 0x041fe200078e00a0 */
[----:B------:R-:W-:-:S04]  /*44e0*/  IADD3 R164, R164, 0x80, RZ ;  /* 0x00000080a4a47810 */ /* 0x000fc80007ffe0ff */
[----:B------:R1:W-:Y:S03]  /*44f0*/  @P4 STG.E.128 desc[UR4][R160.64], R156 ;  /* 0x0000009ca0004986 */ /* 0x0003e6000c101d04 */
.L_x_5474:
[----:B------:R-:W-:Y:S05]  /*4500*/  BSYNC B0 ;  /* 0x0000000000007941 */ /* 0x000fea0003800000 */
.L_x_5473:
[----:B------:R-:W-:Y:S04]  /*4510*/  BSSY B0, `(.L_x_5491) ;  /* 0x000009b000007945 */ /* 0x000fe80003800000 */
[----:B------:R-:W-:Y:S05]  /*4520*/  @!P1 BRA `(.L_x_5492) ;  /* 0x0000000800649947 */ /* 0x000fea0003800000 */
[----:B01----:R-:W0:Y:S01]  /*4530*/  @!P3 LDC.64 R160, c[0x0][0x2c8] ;  /* 0x0000b200ffa0bb82 */ /* 0x003e220000000a00 */
[----:B------:R-:W-:Y:S01]  /*4540*/  BSSY B1, `(.L_x_5493) ;  /* 0x000000d000017945 */ /* 0x000fe20003800000 */
[----:B0-----:R-:W-:-:S04]  /*4550*/  @!P3 ISETP.NE.U32.AND P5, PT, R160, RZ, PT ;  /* 0x000000ffa000b20c */ /* 0x001fc80003fa5070 */
[----:B------:R-:W-:-:S04]  /*4560*/  @!P3 ISETP.NE.AND.EX P5, PT, R161, RZ, PT, P5 ;  /* 0x000000ffa100b20c */ /* 0x000fc80003fa5350 */
[----:B------:R-:W-:Y:S01]  /*4570*/  @!P3 FSEL R167, R124, RZ, P5 ;  /* 0x000000ff7ca7b208 */ /* 0x000fe20002800000 */
[----:B------:R-:W-:Y:S08]  /*4580*/  @!P3 BRA `(.L_x_5494) ;  /* 0x000000000020b947 */ /* 0x000ff00003800000 */
[----:B------:R-:W-:Y:S01]  /*4590*/  IMAD.U32 R160, RZ, RZ, UR12 ;  /* 0x0000000cffa07e24 */ /* 0x000fe2000f8e00ff */
[----:B------:R-:W-:Y:S01]  /*45a0*/  MOV R161, UR13 ;  /* 0x0000000d00a17c02 */ /* 0x000fe20008000f00 */
[----:B------:R-:W-:-:S03]  /*45b0*/  FFMA.FTZ R162, R185, R166, R165 ;  /* 0x000000a6b9a27223 */ /* 0x000fc600000100a5 */
[----:B------:R-:W-:Y:S01]  /*45c0*/  ISETP.NE.U32.AND P5, PT, R160, RZ, PT ;  /* 0x000000ffa000720c */ /* 0x000fe20003fa5070 */
[----:B------:R-:W-:-:S03]  /*45d0*/  FADD.FTZ R162, R220, -R162 ;  /* 0x800000a2dca27221 */ /* 0x000fc60000010000 */
[----:B------:R-:W-:Y:S01]  /*45e0*/  ISETP.NE.AND.EX P5, PT, R161, RZ, PT, P5 ;  /* 0x000000ffa100720c */ /* 0x000fe20003fa5350 */
[----:B------:R-:W-:-:S12]  /*45f0*/  FMUL.FTZ R167, R2, R162 ;  /* 0x000000a202a77220 */ /* 0x000fd80000410000 */
[----:B------:R-:W-:-:S07]  /*4600*/  @P5 FADD.FTZ R167, R124, R167 ;  /* 0x000000a77ca75221 */ /* 0x000fce0000010000 */
.L_x_5494:
[----:B------:R-:W-:Y:S05]  /*4610*/  BSYNC B1 ;  /* 0x0000000000017941 */ /* 0x000fea0003800000 */
.L_x_5493:
        /* <DEDUP_REMOVED lines=19> */
.L_x_5496:
[----:B------:R-:W-:Y:S05]  /*4750*/  BSYNC B1 ;  /* 0x0000000000017941 */ /* 0x000fea0003800000 */
.L_x_5495:
        /* <DEDUP_REMOVED lines=16> */
.L_x_5498:
[----:B------:R-:W-:Y:S05]  /*4860*/  BSYNC B1 ;  /* 0x0000000000017941 */ /* 0x000fea0003800000 */
.L_x_5497:
        /* <DEDUP_REMOVED lines=16> */
.L_x_5500:
[----:B------:R-:W-:Y:S05]  /*4970*/  BSYNC B1 ;  /* 0x0000000000017941 */ /* 0x000fea0003800000 */
.L_x_5499:
        /* <DEDUP_REMOVED lines=16> */
.L_x_5502:
[----:B------:R-:W-:Y:S05]  /*4a80*/  BSYNC B1 ;  /* 0x0000000000017941 */ /* 0x000fea0003800000 */
.L_x_5501:
        /* <DEDUP_REMOVED lines=16> */
.L_x_5504:
[----:B------:R-:W-:Y:S05]  /*4b90*/  BSYNC B1 ;  /* 0x0000000000017941 */ /* 0x000fea0003800000 */
.L_x_5503:
        /* <DEDUP_REMOVED lines=16> */
.L_x_5506:
[----:B------:R-:W-:Y:S05]  /*4ca0*/  BSYNC B1 ;  /* 0x0000000000017941 */ /* 0x000fea0003800000 */
.L_x_5505:
        /* <DEDUP_REMOVED lines=16> */
.L_x_5508:
[----:B------:R-:W-:Y:S05]  /*4db0*/  BSYNC B1 ;  /* 0x0000000000017941 */ /* 0x000fea0003800000 */
.L_x_5507:
        /* <DEDUP_REMOVED lines=16> */
.L_x_5492:
[----:B------:R-:W-:Y:S05]  /*4ec0*/  BSYNC B0 ;  /* 0x0000000000007941 */ /* 0x000fea0003800000 */
.L_x_5491:
[----:B------:R-:W-:Y:S04]  /*4ed0*/  BSSY B0, `(.L_x_5509) ;  /* 0x000009b000007945 */ /* 0x000fe80003800000 */
[----:B------:R-:W-:Y:S05]  /*4ee0*/  @!P2 BRA `(.L_x_5510) ;  /* 0x000000080064a947 */ /* 0x000fea0003800000 */
[----:B012---:R-:W0:Y:S01]  /*4ef0*/  @!P3 LDC.64 R160, c[0x0][0x2c8] ;  /* 0x0000b200ffa0bb82 */ /* 0x007e220000000a00 */
        /* <DEDUP_REMOVED lines=13> */
.L_x_5512:
[----:B------:R-:W-:Y:S05]  /*4fd0*/  BSYNC B1 ;  /* 0x0000000000017941 */ /* 0x000fea0003800000 */
.L_x_5511:
        /* <DEDUP_REMOVED lines=19> */
.L_x_5514:
[----:B------:R-:W-:Y:S05]  /*5110*/  BSYNC B1 ;  /* 0x0000000000017941 */ /* 0x000fea0003800000 */
.L_x_5513:
        /* <DEDUP_REMOVED lines=16> */
.L_x_5516:
[----:B------:R-:W-:Y:S05]  /*5220*/  BSYNC B1 ;  /* 0x0000000000017941 */ /* 0x000fea0003800000 */
.L_x_5515:
        /* <DEDUP_REMOVED lines=16> */
.L_x_5518:
[----:B------:R-:W-:Y:S05]  /*5330*/  BSYNC B1 ;  /* 0x0000000000017941 */ /* 0x000fea0003800000 */
.L_x_5517:
        /* <DEDUP_REMOVED lines=16> */
.L_x_5520:
[----:B------:R-:W-:Y:S05]  /*5440*/  BSYNC B1 ;  /* 0x0000000000017941 */ /* 0x000fea0003800000 */
.L_x_5519:
        /* <DEDUP_REMOVED lines=16> */
.L_x_5522:
[----:B------:R-:W-:Y:S05]  /*5550*/  BSYNC B1 ;  /* 0x0000000000017941 */ /* 0x000fea0003800000 */
.L_x_5521:
        /* <DEDUP_REMOVED lines=16> */
.L_x_5524:
[----:B------:R-:W-:Y:S05]  /*5660*/  BSYNC B1 ;  /* 0x0000000000017941 */ /* 0x000fea0003800000 */
.L_x_5523:
        /* <DEDUP_REMOVED lines=16> */
.L_x_5526:
[----:B------:R-:W-:Y:S05]  /*5770*/  BSYNC B1 ;  /* 0x0000000000017941 */ /* 0x000fea0003800000 */
.L_x_5525:
        /* <DEDUP_REMOVED lines=13> */
[----:B0-----:R-:W-:-:S04]  /*5850*/  @P4 IMAD.WIDE.U32 R160, R164, 0x10, R160 ;  /* 0x00000010a4a04825 */ /* 0x001fc800078e00a0 */
[----:B------:R-:W-:Y:S01]  /*5860*/  VIADD R164, R164, 0x80 ;  /* 0x00000080a4a47836 */ /* 0x000fe20000000000 */
[----:B------:R3:W-:Y:S06]  /*5870*/  @P4 STG.E.128 desc[UR4][R160.64], R156 ;  /* 0x0000009ca0004986 */ /* 0x0007ec000c101d04 */
.L_x_5510:
[----:B------:R-:W-:Y:S05]  /*5880*/  BSYNC B0 ;  /* 0x0000000000007941 */ /* 0x000fea0003800000 */
.L_x_5509:
[----:B------:R-:W-:Y:S01]  /*5890*/  LOP3.LUT P5, RZ, R3, 0x4, RZ, 0xc0, !PT ;  /* 0x0000000403ff7812 */ /* 0x000fe200078ac0ff */
[----:B------:R-:W-:-:S12]  /*58a0*/  BSSY B0, `(.L_x_5527) ;  /* 0x0000099000007945 */ /* 0x000fd80003800000 */
[----:B------:R-:W-:Y:S05]  /*58b0*/  @!P5 BRA `(.L_x_5528) ;  /* 0x00000008005cd947 */ /* 0x000fea0003800000 */
[----:B0123--:R-:W0:Y:S01]  /*58c0*/  @!P3 LDC.64 R160, c[0x0][0x2c8] ;  /* 0x0000b200ffa0bb82 */ /* 0x00fe220000000a00 */
        /* <DEDUP_REMOVED lines=13> */
.L_x_5530:
[----:B------:R-:W-:Y:S05]  /*59a0*/  BSYNC B1 ;  /* 0x0000000000017941 */ /* 0x000fea0003800000 */
.L_x_5529:
        /* <DEDUP_REMOVED lines=19> */
.L_x_5532:
[----:B------:R-:W-:Y:S05]  /*5ae0*/  BSYNC B1 ;  /* 0x0000000000017941 */ /* 0x000fea0003800000 */
.L_x_5531:
        /* <DEDUP_REMOVED lines=16> */
.L_x_5534:
[----:B------:R-:W-:Y:S05]  /*5bf0*/  BSYNC B1 ;  /* 0x0000000000017941 */ /* 0x000fea0003800000 */
.L_x_5533:
        /* <DEDUP_REMOVED lines=16> */
.L_x_5536:
[----:B------:R-:W-:Y:S05]  /*5d00*/  BSYNC B1 ;  /* 0x0000000000017941 */ /* 0x000fea0003800000 */
.L_x_5535:
        /* <DEDUP_REMOVED lines=16> */
.L_x_5538:
[----:B------:R-:W-:Y:S05]  /*5e10*/  BSYNC B1 ;  /* 0x0000000000017941 */ /* 0x000fea0003800000 */
.L_x_5537:
        /* <DEDUP_REMOVED lines=16> */
.L_x_5540:
[----:B------:R-:W-:Y:S05]  /*5f20*/  BSYNC B1 ;  /* 0x0000000000017941 */ /* 0x000fea0003800000 */
.L_x_5539:
        /* <DEDUP_REMOVED lines=16> */
.L_x_5542:
[----:B------:R-:W-:Y:S05]  /*6030*/  BSYNC B1 ;  /* 0x0000000000017941 */ /* 0x000fea0003800000 */
.L_x_5541:
        /* <DEDUP_REMOVED lines=16> */
.L_x_5544:
[----:B------:R-:W-:Y:S05]  /*6140*/  BSYNC B1 ;  /* 0x0000000000017941 */ /* 0x000fea0003800000 */
.L_x_5543:
[----:B------:R-:W-:Y:S01]  /*6150*/  ISETP.NE.U32.AND P3, PT, R162, RZ, PT ;  /* 0x000000ffa200720c */ /* 0x000fe20003f65070 */
[----:B------:R-:W0:Y:S01]  /*6160*/  @P4 LDC R2, c[0x0][0x29c] ;  /* 0x0000a700ff024b82 */ /* 0x000e220000000800 */
[----:B------:R-:W-:Y:S02]  /*6170*/  SEL R151, R167, R151, P5 ;  /* 0x00000097a7977207 */ /* 0x000fe40002800000 */
[----:B------:R-:W-:-:S13]  /*6180*/  ISETP.NE.AND.EX P3, PT, R163, RZ, PT, P3 ;  /* 0x000000ffa300720c */ /* 0x000fda0003f65330 */
[----:B------:R-:W1:Y:S01]  /*6190*/  @P3 LDC.64 R160, c[0x0][0x308] ;  /* 0x0000c200ffa03b82 */ /* 0x000e620000000a00 */
[----:B0-----:R-:W-:-:S05]  /*61a0*/  @P4 FMUL.FTZ R2, R167, R2 ;  /* 0x00000002a7024220 */ /* 0x001fca0000410000 */
[----:B------:R-:W-:-:S04]  /*61b0*/  @P4 F2FP.BF16.F32.PACK_AB R2, RZ, R2 ;  /* 0x00000002ff02423e */ /* 0x000fc800000010ff */
[----:B------:R-:W-:Y:S01]  /*61c0*/  @P4 PRMT R159, R159, 0x5410, R2 ;  /* 0x000054109f9f4816 */ /* 0x000fe20000000002 */
[----:B-1----:R-:W-:-:S05]  /*61d0*/  @P3 IMAD.WIDE.U32 R160, R7, 0x20, R160 ;  /* 0x0000002007a03825 */ /* 0x002fca00078e00a0 */
[----:B------:R-:W-:Y:S04]  /*61e0*/  @P3 STG.E.128 desc[UR4][R160.64], R152 ;  /* 0x00000098a0003986 */ /* 0x000fe8000c101d04 */
[----:B------:R0:W-:Y:S02]  /*61f0*/  @P3 STG.E.128 desc[UR4][R160.64+0x10], R148 ;  /* 0x00001094a0003986 */ /* 0x0001e4000c101d04 */
[----:B0-----:R-:W0:Y:S02]  /*6200*/  @P4 LDC.64 R160, c[0x0][0x2f8] ;  /* 0x0000be00ffa04b82 */ /* 0x001e240000000a00 */
[----:B0-----:R-:W-:-:S05]  /*6210*/  @P4 IMAD.WIDE.U32 R160, R164, 0x10, R160 ;  /* 0x00000010a4a04825 */ /* 0x001fca00078e00a0 */
[----:B------:R4:W-:Y:S02]  /*6220*/  @P4 STG.E.128 desc[UR4][R160.64], R156 ;  /* 0x0000009ca0004986 */ /* 0x0009e4000c101d04 */
.L_x_5528:
[----:B------:R-:W-:Y:S05]  /*6230*/  BSYNC B0 ;  /* 0x0000000000007941 */ /* 0x000fea0003800000 */
.L_x_5527:
[----:B------:R-:W-:Y:S02]  /*6240*/  LOP3.LUT P3, RZ, R3, 0x2, RZ, 0xc0, !PT ;  /* 0x0000000203ff7812 */ /* 0x000fe4000786c0ff */
[----:B------:R-:W-:Y:S02]  /*6250*/  IADD3 R4, R4, UR10, RZ ;  /* 0x0000000a04047c10 */ /* 0x000fe4000fffe0ff */
[----:B------:R-:W-:Y:S02]  /*6260*/  SEL R237, RZ, 0x1, P3 ;  /* 0x00000001ffed7807 */ /* 0x000fe40001800000 */
[----:B------:R-:W-:-:S13]  /*6270*/  ISETP.GE.AND P3, PT, R4, UR11, PT ;  /* 0x0000000b04007c0c */ /* 0x000fda000bf66270 */
[----:B------:R-:W-:Y:S05]  /*6280*/  @!P3 BRA `(.L_x_5545) ;  /* 0xffffffa80034b947 */ /* 0x000fea000383ffff */
.L_x_5430:
        /* <DEDUP_REMOVED lines=9> */
[----:B------:R-:W5:Y:S01]  /*6320*/  LDC.64 R6, c[0x0][0x2d8] ;  /* 0x0000b600ff067b82 */ /* 0x000f620000000a00 */
[----:B0-----:R-:W-:-:S05]  /*6330*/  IMAD.WIDE.U32 R4, R9, 0x20, R4 ;  /* 0x0000002009047825 */ /* 0x001fca00078e0004 */
[----:B------:R0:W-:Y:S01]  /*6340*/  STG.E.128 desc[UR4][R4.64], R64 ;  /* 0x0000004004007986 */ /* 0x0001e2000c101d04 */
[----:B-----5:R-:W-:-:S03]  /*6350*/  IMAD.WIDE.U32 R6, R9, 0x20, R6 ;  /* 0x0000002009067825 */ /* 0x020fc600078e0006 */
[----:B------:R0:W-:Y:S01]  /*6360*/  STG.E.128 desc[UR4][R4.64+0x10], R68 ;  /* 0x0000104404007986 */ /* 0x0001e2000c101d04 */
[----:B------:R-:W-:-:S03]  /*6370*/  IADD3 R9, R9, 0x80, RZ ;  /* 0x0000008009097810 */ /* 0x000fc60007ffe0ff */
[----:B------:R0:W-:Y:S04]  /*6380*/  STG.E.128 desc[UR4][R6.64], R28 ;  /* 0x0000001c06007986 */ /* 0x0001e8000c101d04 */
[----:B------:R0:W-:Y:S02]  /*6390*/  STG.E.128 desc[UR4][R6.64+0x10], R32 ;  /* 0x0000102006007986 */ /* 0x0001e4000c101d04 */
.L_x_5547:
[----:B------:R-:W-:Y:S05]  /*63a0*/  BSYNC B0 ;  /* 0x0000000000007941 */ /* 0x000fea0003800000 */
.L_x_5546:
[----:B------:R-:W-:Y:S04]  /*63b0*/  BSSY B0, `(.L_x_5548) ;  /* 0x000000b000007945 */ /* 0x000fe80003800000 */
[----:B------:R-:W-:Y:S05]  /*63c0*/  @!P0 BRA `(.L_x_5549) ;  /* 0x0000000000248947 */ /* 0x000fea0003800000 */
[----:B0-----:R-:W0:Y:S08]  /*63d0*/  LDC.64 R4, c[0x0][0x2d0] ;  /* 0x0000b400ff047b82 */ /* 0x001e300000000a00 */
[----:B------:R-:W5:Y:S01]  /*63e0*/  LDC.64 R6, c[0x0][0x2d8] ;  /* 0x0000b600ff067b82 */ /* 0x000f620000000a00 */
[----:B0-----:R-:W-:-:S05]  /*63f0*/  IMAD.WIDE.U32 R4, R9, 0x20, R4 ;  /* 0x0000002009047825 */ /* 0x001fca00078e0004 */
[----:B------:R0:W-:Y:S01]  /*6400*/  STG.E.128 desc[UR4][R4.64], R72 ;  /* 0x0000004804007986 */ /* 0x0001e2000c101d04 */
[----:B-----5:R-:W-:-:S03]  /*6410*/  IMAD.WIDE.U32 R6, R9, 0x20, R6 ;  /* 0x0000002009067825 */ /* 0x020fc600078e0006 */
[----:B------:R0:W-:Y:S01]  /*6420*/  STG.E.128 desc[UR4][R4.64+0x10], R76 ;  /* 0x0000104c04007986 */ /* 0x0001e2000c101d04 */
[----:B------:R-:W-:-:S03]  /*6430*/  VIADD R9, R9, 0x80 ;  /* 0x0000008009097836 */ /* 0x000fc60000000000 */
[----:B------:R0:W-:Y:S04]  /*6440*/  STG.E.128 desc[UR4][R6.64], R36 ;  /* 0x0000002406007986 */ /* 0x0001e8000c101d04 */
[----:B------:R0:W-:Y:S02]  /*6450*/  STG.E.128 desc[UR4][R6.64+0x10], R40 ;  /* 0x0000102806007986 */ /* 0x0001e4000c101d04 */
.L_x_5549:
[----:B------:R-:W-:Y:S05]  /*6460*/  BSYNC B0 ;  /* 0x0000000000007941 */ /* 0x000fea0003800000 */
.L_x_5548:
        /* <DEDUP_REMOVED lines=11> */
.L_x_5551:
[----:B------:R-:W-:Y:S05]  /*6520*/  BSYNC B0 ;  /* 0x0000000000007941 */ /* 0x000fea0003800000 */
.L_x_5550:
        /* <DEDUP_REMOVED lines=11> */
.L_x_5553:
[----:B------:R-:W-:Y:S05]  /*65e0*/  BSYNC B0 ;  /* 0x0000000000007941 */ /* 0x000fea0003800000 */
.L_x_5552:
[----:B------:R-:W-:-:S13]  /*65f0*/  LOP3.LUT P0, RZ, R3, 0x4, RZ, 0xc0, !PT ;  /* 0x0000000403ff7812 */ /* 0x000fda000780c0ff */
[----:B------:R-:W-:Y:S05]  /*6600*/  @!P0 EXIT ;  /* 0x000000000000894d */ /* 0x000fea0003800000 */
[----:B------:R-:W5:Y:S08]  /*6610*/  LDC.64 R2, c[0x0][0x2d0] ;  /* 0x0000b400ff027b82 */ /* 0x000f700000000a00 */
[----:B0-----:R-:W0:Y:S01]  /*6620*/  LDC.64 R4, c[0x0][0x2d8] ;  /* 0x0000b600ff047b82 */ /* 0x001e220000000a00 */
[----:B-----5:R-:W-:-:S05]  /*6630*/  IMAD.WIDE.U32 R2, R9, 0x20, R2 ;  /* 0x0000002009027825 */ /* 0x020fca00078e0002 */
[----:B------:R-:W-:Y:S01]  /*6640*/  STG.E.128 desc[UR4][R2.64], R100 ;  /* 0x0000006402007986 */ /* 0x000fe2000c101d04 */
[----:B0-----:R-:W-:-:S03]  /*6650*/  IMAD.WIDE.U32 R4, R9, 0x20, R4 ;  /* 0x0000002009047825 */ /* 0x001fc600078e0004 */
[----:B------:R-:W-:Y:S04]  /*6660*/  STG.E.128 desc[UR4][R2.64+0x10], R104 ;  /* 0x0000106802007986 */ /* 0x000fe8000c101d04 */
[----:B------:R-:W-:Y:S04]  /*6670*/  STG.E.128 desc[UR4][R4.64], R56 ;  /* 0x0000003804007986 */ /* 0x000fe8000c101d04 */
[----:B------:R-:W-:Y:S01]  /*6680*/  STG.E.128 desc[UR4][R4.64+0x10], R60 ;  /* 0x0000103c04007986 */ /* 0x000fe2000c101d04 */
[----:B------:R-:W-:Y:S05]  /*6690*/  EXIT ;  /* 0x000000000000794d */ /* 0x000fea0003800000 */
.L_x_5454:
[----:B------:R-:W-:Y:S01]  /*66a0*/  HFMA2.MMA R160, -RZ, RZ, 0, 9.5367431640625e-07 ;  /* 0x00000010ffa07435 */ /* 0x000fe200000001ff */
[----:B------:R-:W-:Y:S01]  /*66b0*/  IMAD.MOV.U32 R164, RZ, RZ, R206 ;  /* 0x000000ffffa47224 */ /* 0x000fe200078e00ce */
[----:B------:R-:W-:Y:S01]  /*66c0*/  MOV R161, 0x1f ;  /* 0x0000001f00a17802 */ /* 0x000fe20000000f00 */
[----:B------:R-:W-:-:S08]  /*66d0*/  IMAD.MOV.U32 R163, RZ, RZ, -0x1 ;  /* 0xffffffffffa37424 */ /* 0x000fd000078e00ff */
[----:B-----5:R-:W-:Y:S05]  /*66e0*/  WARPSYNC.COLLECTIVE R163, `(.L_x_5554) ;  /* 0x00000000a3087348 */ /* 0x020fea0003c00000 */
[----:B------:R0:W1:Y:S02]  /*66f0*/  SHFL.DOWN P5, R167, R164, R160, R161 ;  /* 0x080000a0a4a77389 */ /* 0x00006400000a00a1 */
[----:B01---5:R-:W-:Y:S01]  /*6700*/  ENDCOLLECTIVE ;  /* 0x000000000000791b */ /* 0x023fe20003800000 */
.L_x_5554:
[----:B------:R-:W-:Y:S01]  /*6710*/  MOV R164, R205 ;  /* 0x000000cd00a47202 */ /* 0x000fe20000000f00 */
[----:B------:R-:W-:-:S07]  /*6720*/  FADD.FTZ R206, R167, R206 ;  /* 0x000000cea7ce7221 */ /* 0x000fce0000010000 */
[----:B------:R-:W-:Y:S05]  /*6730*/  WARPSYNC.COLLECTIVE R163, `(.L_x_5555) ;  /* 0x00000000a3087348 */ /* 0x000fea0003c00000 */
[----:B------:R0:W1:Y:S02]  /*6740*/  SHFL.DOWN P5, R167, R164, R160, R161 ;  /* 0x080000a0a4a77389 */ /* 0x00006400000a00a1 */
[----:B01----:R-:W-:Y:S01]  /*6750*/  ENDCOLLECTIVE ;  /* 0x000000000000791b */ /* 0x003fe20003800000 */
.L_x_5555:
[----:B------:R-:W-:Y:S01]  /*6760*/  MOV R164, R206 ;  /* 0x000000ce00a47202 */ /* 0x000fe20000000f00 */
[----:B------:R-:W-:Y:S02]  /*6770*/  IMAD.MOV.U32 R160, RZ, RZ, 0x8 ;  /* 0x00000008ffa07424 */ /* 0x000fe400078e00ff */
[----:B------:R-:W-:-:S07]  /*6780*/  FADD.FTZ R205, R167, R205 ;  /* 0x000000cda7cd7221 */ /* 0x000fce0000010000 */
[----:B------:R-:W-:Y:S05]  /*6790*/  WARPSYNC.COLLECTIVE R163, `(.L_x_5556) ;  /* 0x00000000a3087348 */ /* 0x000fea0003c00000 */
[----:B------:R0:W1:Y:S02]  /*67a0*/  SHFL.DOWN P5, R167, R164, R160, R161 ;  /* 0x080000a0a4a77389 */ /* 0x00006400000a00a1 */
[----:B01----:R-:W-:Y:S01]  /*67b0*/  ENDCOLLECTIVE ;  /* 0x000000000000791b */ /* 0x003fe20003800000 */
.L_x_5556:
[----:B------:R-:W-:Y:S01]  /*67c0*/  MOV R164, R205 ;  /* 0x000000cd00a47202 */ /* 0x000fe20000000f00 */
[----:B------:R-:W-:-:S07]  /*67d0*/  FADD.FTZ R206, R206, R167 ;  /* 0x000000a7cece7221 */ /* 0x000fce0000010000 */
[----:B------:R-:W-:Y:S05]  /*67e0*/  WARPSYNC.COLLECTIVE R163, `(.L_x_5557) ;  /* 0x00000000a3087348 */ /* 0x000fea0003c00000 */
[----:B------:R0:W1:Y:S02]  /*67f0*/  SHFL.DOWN P5, R167, R164, R160, R161 ;  /* 0x080000a0a4a77389 */ /* 0x00006400000a00a1 */
[----:B01----:R-:W-:Y:S01]  /*6800*/  ENDCOLLECTIVE ;  /* 0x000000000000791b */ /* 0x003fe20003800000 */
.L_x_5557:
[----:B------:R-:W-:Y:S01]  /*6810*/  MOV R164, R206 ;  /* 0x000000ce00a47202 */ /* 0x000fe20000000f00 */
[----:B------:R-:W-:Y:S02]  /*6820*/  IMAD.MOV.U32 R160, RZ, RZ, 0x4 ;  /* 0x00000004ffa07424 */ /* 0x000fe400078e00ff */
[----:B------:R-:W-:-:S07]  /*6830*/  FADD.FTZ R205, R205, R167 ;  /* 0x000000a7cdcd7221 */ /* 0x000fce0000010000 */
[----:B------:R-:W-:Y:S05]  /*6840*/  WARPSYNC.COLLECTIVE R163, `(.L_x_5558) ;  /* 0x00000000a3087348 */ /* 0x000fea0003c00000 */
[----:B------:R0:W1:Y:S02]  /*6850*/  SHFL.DOWN P5, R167, R164, R160, R161 ;  /* 0x080000a0a4a77389 */ /* 0x00006400000a00a1 */
[----:B01----:R-:W-:Y:S01]  /*6860*/  ENDCOLLECTIVE ;  /* 0x000000000000791b */ /* 0x003fe20003800000 */
.L_x_5558:
[----:B------:R-:W-:Y:S02]  /*6870*/  MOV R164, R205 ;  /* 0x000000cd00a47202 */ /* 0x000fe40000000f00 */
[----:B------:R-:W-:-:S07]  /*6880*/  MOV R166, R167 ;  /* 0x000000a700a67202 */ /* 0x000fce0000000f00 */
[----:B------:R-:W-:Y:S05]  /*6890*/  WARPSYNC.COLLECTIVE R163, `(.L_x_5559) ;  /* 0x00000000a3087348 */ /* 0x000fea0003c00000 */
[----:B------:R0:W1:Y:S02]  /*68a0*/  SHFL.DOWN P5, R167, R164, R160, R161 ;  /* 0x080000a0a4a77389 */ /* 0x00006400000a00a1 */
[----:B01----:R-:W-:Y:S01]  /*68b0*/  ENDCOLLECTIVE ;  /* 0x000000000000791b */ /* 0x003fe20003800000 */
.L_x_5559:
[----:B------:R-:W-:Y:S01]  /*68c0*/  FADD.FTZ R166, R206, R166 ;  /* 0x000000a6cea67221 */ /* 0x000fe20000010000 */
[----:B------:R-:W-:-:S04]  /*68d0*/  HFMA2.MMA R160, -RZ, RZ, 0, 1.1920928955078125e-07 ;  /* 0x00000002ffa07435 */ /* 0x000fc800000001ff */
[----:B------:R-:W-:Y:S01]  /*68e0*/  MOV R164, R166 ;  /* 0x000000a600a47202 */ /* 0x000fe20000000f00 */
[----:B------:R-:W-:-:S07]  /*68f0*/  IMAD.MOV.U32 R165, RZ, RZ, R167 ;  /* 0x000000ffffa57224 */ /* 0x000fce00078e00a7 */
[----:B------:R-:W-:Y:S05]  /*6900*/  WARPSYNC.COLLECTIVE R163, `(.L_x_5560) ;  /* 0x00000000a3087348 */ /* 0x000fea0003c00000 */
[----:B------:R0:W1:Y:S02]  /*6910*/  SHFL.DOWN P5, R167, R164, R160, R161 ;  /* 0x080000a0a4a77389 */ /* 0x00006400000a00a1 */
[----:B01----:R-:W-:Y:S01]  /*6920*/  ENDCOLLECTIVE ;  /* 0x000000000000791b */ /* 0x003fe20003800000 */
.L_x_5560:
[----:B------:R-:W-:-:S04]  /*6930*/  FADD.FTZ R165, R205, R165 ;  /* 0x000000a5cda57221 */ /* 0x000fc80000010000 */
[----:B------:R-:W-:Y:S02]  /*6940*/  IMAD.MOV.U32 R164, RZ, RZ, R165 ;  /* 0x000000ffffa47224 */ /* 0x000fe400078e00a5 */
[----:B------:R-:W-:-:S07]  /*6950*/  FADD.FTZ R166, R166, R167 ;  /* 0x000000a7a6a67221 */ /* 0x000fce0000010000 */
[----:B------:R-:W-:Y:S05]  /*6960*/  WARPSYNC.COLLECTIVE R163, `(.L_x_5561) ;  /* 0x00000000a3087348 */ /* 0x000fea0003c00000 */
[----:B------:R0:W1:Y:S02]  /*6970*/  SHFL.DOWN P5, R167, R164, R160, R161 ;  /* 0x080000a0a4a77389 */ /* 0x00006400000a00a1 */
[----:B01----:R-:W-:Y:S01]  /*6980*/  ENDCOLLECTIVE ;  /* 0x000000000000791b */ /* 0x003fe20003800000 */
.L_x_5561:
[----:B------:R-:W-:Y:S01]  /*6990*/  HFMA2.MMA R160, -RZ, RZ, 0, 5.9604644775390625e-08 ;  /* 0x00000001ffa07435 */ /* 0x000fe200000001ff */
[----:B------:R-:W-:Y:S01]  /*69a0*/  MOV R164, R166 ;  /* 0x000000a600a47202 */ /* 0x000fe20000000f00 */
[----:B------:R-:W-:-:S09]  /*69b0*/  FADD.FTZ R165, R165, R167 ;  /* 0x000000a7a5a57221 */ /* 0x000fd20000010000 */
[----:B------:R-:W-:Y:S05]  /*69c0*/  WARPSYNC.COLLECTIVE R163, `(.L_x_5562) ;  /* 0x00000000a3087348 */ /* 0x000fea0003c00000 */
[----:B------:R0:W1:Y:S02]  /*69d0*/  SHFL.DOWN P5, R167, R164, R160, R161 ;  /* 0x080000a0a4a77389 */ /* 0x00006400000a00a1 */
[----:B01----:R-:W-:Y:S01]  /*69e0*/  ENDCOLLECTIVE ;  /* 0x000000000000791b */ /* 0x003fe20003800000 */
.L_x_5562:
[----:B------:R-:W-:Y:S01]  /*69f0*/  MOV R164, R165 ;  /* 0x000000a500a47202 */ /* 0x000fe20000000f00 */
[----:B------:R-:W-:-:S07]  /*6a00*/  IMAD.MOV.U32 R168, RZ, RZ, R167 ;  /* 0x000000ffffa87224 */ /* 0x000fce00078e00a7 */
[----:B------:R-:W-:Y:S05]  /*6a10*/  WARPSYNC.COLLECTIVE R163, `(.L_x_5563) ;  /* 0x00000000a3087348 */ /* 0x000fea0003c00000 */
[----:B------:R0:W1:Y:S02]  /*6a20*/  SHFL.DOWN P5, R167, R164, R160, R161 ;  /* 0x080000a0a4a77389 */ /* 0x00006400000a00a1 */
[----:B01----:R-:W-:Y:S01]  /*6a30*/  ENDCOLLECTIVE ;  /* 0x000000000000791b */ /* 0x003fe20003800000 */
.L_x_5563:
[----:B------:R-:W-:Y:S01]  /*6a40*/  MOV R161, R167 ;  /* 0x000000a700a17202 */ /* 0x000fe20000000f00 */
[----:B------:R-:W-:Y:S06]  /*6a50*/  BRA `(.L_x_5564) ;  /* 0xffffffc400407947 */ /* 0x000fec000383ffff */
.L_x_5565:
        /* <DEDUP_REMOVED lines=10> */
.L_x_16532:


//--------------------- .text._ZN10layer_norm13ln_bwd_kernelINS_13Kernel_traitsI13__nv_bfloat16S2_fS2_fjLj5120ELj1ELj1ELj4ELj16ENS_18Kernel_traits_baseILj5120ES2_S2_fS2_fjLj128EEEEELb0ELb0ELb1ELb1EEEvNS_9BwdParamsE --------------------------
	.section	.text._ZN10layer_norm13ln_bwd_kernelINS_13Kernel_traitsI13__nv_bfloat16S2_fS2_fjLj5120ELj1ELj1ELj4ELj16ENS_18Kernel_traits_baseILj5120ES2_S2_fS2_fjLj128EEEEELb0ELb0ELb1ELb1EEEvNS_9BwdParamsE,"ax",@progbits
	.align	128
        .global         _ZN10layer_norm13ln_bwd_kernelINS_13Kernel_traitsI13__nv_bfloat16S2_fS2_fjLj5120ELj1ELj1ELj4ELj16ENS_18Kernel_traits_baseILj5120ES2_S2_fS2_fjLj128EEEEELb0ELb0ELb1ELb1EEEvNS_9BwdParamsE
        .type           _ZN10layer_norm13ln_bwd_kernelINS_13Kernel_traitsI13__nv_bfloat16S2_fS2_fjLj5120ELj1ELj1ELj4ELj16ENS_18Kernel_traits_baseILj5120ES2_S2_fS2_fjLj128EEEEELb0ELb0ELb1ELb1EEEvNS_9BwdParamsE,@function
        .size           _ZN10layer_norm13ln_bwd_kernelINS_13Kernel_traitsI13__nv_bfloat16S2_fS2_fjLj5120ELj1ELj1ELj4ELj16ENS_18Kernel_traits_baseILj5120ES2_S2_fS2_fjLj128EEEEELb0ELb0ELb1ELb1EEEvNS_9BwdParamsE,(.L_x_16533 - _ZN10layer_norm13ln_bwd_kernelINS_13Kernel_traitsI13__nv_bfloat16S2_fS2_fjLj5120ELj1ELj1ELj4ELj16ENS_18Kernel_traits_baseILj5120ES2_S2_fS2_fjLj128EEEEELb0ELb0ELb1ELb1EEEvNS_9BwdParamsE)
        .other          _ZN10layer_norm13ln_bwd_kernelINS_13Kernel_traitsI13__nv_bfloat16S2_fS2_fjLj5120ELj1ELj1ELj4ELj16ENS_18Kernel_traits_baseILj5120ES2_S2_fS2_fjLj128EEEEELb0ELb0ELb1ELb1EEEvNS_9BwdParamsE,@"STO_CUDA_ENTRY STV_DEFAULT"
_ZN10layer_norm13ln_bwd_kernelINS_13Kernel_traitsI13__nv_bfloat16S2_fS2_fjLj5120ELj1ELj1ELj4ELj16ENS_18Kernel_traits_baseILj5120ES2_S2_fS2_fjLj128EEEEELb0ELb0ELb1ELb1EEEvNS_9BwdParamsE:
.text._ZN10layer_norm13ln_bwd_kernelINS_13Kernel_traitsI13__nv_bfloat16S2_fS2_fjLj5120ELj1ELj1ELj4ELj16ENS_18Kernel_traits_baseILj5120ES2_S2_fS2_fjLj128EEEEELb0ELb0ELb1ELb1EEEvNS_9BwdParamsE:
        /* <DEDUP_REMOVED lines=54> */
.L_x_5566:
[----:B------:R-:W-:Y:S01]  /*0360*/  SHF.L.U32 R0, R0, 0x4, RZ ;  /* 0x0000000400007819 */ /* 0x000fe200000006ff */
[----:B------:R-:W-:-:S03]  /*0370*/  ULDC.64 UR6, c[0x0][0x260] ;  /* 0x0000980000067ab9 */ /* 0x000fc60000000a00 */
[----:B------:R-:W-:-:S04]  /*0380*/  LOP3.LUT R0, R0, 0x7f0, RZ, 0xc0, !PT ;  /* 0x000007f000007812 */ /* 0x000fc800078ec0ff */
[----:B------:R-:W-:-:S05]  /*0390*/  IADD3 R2, P0, R0, UR6, RZ ;  /* 0x0000000600027c10 */ /* 0x000fca000ff1e0ff */
[----:B------:R-:W-:-:S05]  /*03a0*/  IMAD.X R3, RZ, RZ, UR7, P0 ;  /* 0x00000007ff037e24 */ /* 0x000fca00080e06ff */
[----:B------:R-:W2:Y:S04]  /*03b0*/  LDG.E.128 R4, desc[UR4][R2.64] ;  /* 0x0000000402047981 */ /* 0x000ea8000c1e1d00 */
[----:B------:R-:W3:Y:S04]  /*03c0*/  LDG.E.128 R8, desc[UR4][R2.64+0x800] ;  /* 0x0008000402087981 */ /* 0x000ee8000c1e1d00 */
[----:B------:R-:W4:Y:S04]  /*03d0*/  LDG.E.128 R12, desc[UR4][R2.64+0x1000] ;  /* 0x00100004020c7981 */ /* 0x000f28000c1e1d00 */
[----:B------:R-:W5:Y:S04]  /*03e0*/  LDG.E.128 R16, desc[UR4][R2.64+0x1800] ;  /* 0x0018000402107981 */ /* 0x000f68000c1e1d00 */
[----:B------:R3:W4:Y:S01]  /*03f0*/  LDG.E.128 R244, desc[UR4][R2.64+0x2000] ;  /* 0x0020000402f47981 */ /* 0x000722000c1e1d00 */
        /* <DEDUP_REMOVED lines=41> */
[C---:B--2---:R-:W-:Y:S02]  /*0690*/  SHF.L.U32 R21, R4.reuse, 0x10, RZ ;  /* 0x0000001004157819 */ /* 0x044fe400000006ff */
[C---:B------:R-:W-:Y:S02]  /*06a0*/  SHF.L.U32 R20, R5.reuse, 0x10, RZ ;  /* 0x0000001005147819 */ /* 0x040fe400000006ff */
[----:B------:R-:W-:Y:S01]  /*06b0*/  PRMT R0, R4, 0x7632, R0 ;  /* 0x0000763204007816 */ /* 0x000fe20000000000 */
[----:B------:R0:W-:Y:S01]  /*06c0*/  STL [R1+0x80], R21 ;  /* 0x0000801501007387 */ /* 0x0001e20000100800 */
[----:B------:R-:W-:-:S02]  /*06d0*/  PRMT R4, R5, 0x7632, R4 ;  /* 0x0000763205047816 */ /* 0x000fc40000000004 */
[----:B------:R-:W-:Y:S01]  /*06e0*/  PRMT R5, R6, 0x7632, R5 ;  /* 0x0000763206057816 */ /* 0x000fe20000000005 */
[----:B------:R1:W-:Y:S01]  /*06f0*/  STL [R1+0x78], R20 ;  /* 0x0000781401007387 */ /* 0x0003e20000100800 */
[----:B---3--:R-:W-:Y:S02]  /*0700*/  PRMT R2, R9, 0x7632, R2 ;  /* 0x0000763209027816 */ /* 0x008fe40000000002 */
[----:B------:R-:W-:Y:S01]  /*0710*/  SHF.L.U32 R0, R0, 0x10, RZ ;  /* 0x0000001000007819 */ /* 0x000fe200000006ff */
[----:B------:R-:W-:Y:S01]  /*0720*/  IMAD.U32 R5, R5, 0x10000, RZ ;  /* 0x0001000005057824 */ /* 0x000fe200078e00ff */
[----:B------:R-:W-:Y:S01]  /*0730*/  SHF.L.U32 R4, R4, 0x10, RZ ;  /* 0x0000001004047819 */ /* 0x000fe200000006ff */
[----:B0-----:R-:W-:Y:S01]  /*0740*/  IMAD.U32 R21, R6, 0x10000, RZ ;  /* 0x0001000006157824 */ /* 0x001fe200078e00ff */
[----:B------:R-:W-:Y:S01]  /*0750*/  PRMT R6, R7, 0x7632, R6 ;  /* 0x0000763207067816 */ /* 0x000fe20000000006 */
[----:B------:R-:W-:Y:S01]  /*0760*/  IMAD.U32 R2, R2, 0x10000, RZ ;  /* 0x0001000002027824 */ /* 0x000fe200078e00ff */
[----:B------:R-:W-:Y:S01]  /*0770*/  PRMT R3, R10, 0x7632, R3 ;  /* 0x000076320a037816 */ /* 0x000fe20000000003 */
[----:B----4-:R-:W-:Y:S01]  /*0780*/  IMAD.U32 R251, R245, 0x10000, RZ ;  /* 0x00010000f5fb7824 */ /* 0x010fe200078e00ff */
[----:B-1----:R-:W-:Y:S01]  /*0790*/  SHF.L.U32 R20, R7, 0x10, RZ ;  /* 0x0000001007147819 */ /* 0x002fe200000006ff */
[----:B------:R0:W-:Y:S01]  /*07a0*/  STL [R1+0x70], R21 ;  /* 0x0000701501007387 */ /* 0x0001e20000100800 */
[----:B------:R-:W-:-:S02]  /*07b0*/  PRMT R7, R8, 0x7632, R7 ;  /* 0x0000763208077816 */ /* 0x000fc40000000007 */
[----:B------:R-:W-:Y:S01]  /*07c0*/  PRMT R250, R245, 0x7632, R250 ;  /* 0x00007632f5fa7816 */ /* 0x000fe200000000fa */
[----:B------:R1:W-:Y:S01]  /*07d0*/  STL [R1+0x68], R20 ;  /* 0x0000681401007387 */ /* 0x0003e20000100800 */
[C---:B------:R-:W-:Y:S02]  /*07e0*/  PRMT R248, R246.reuse, 0x7632, R248 ;  /* 0x00007632f6f87816 */ /* 0x040fe400000000f8 */
[----:B------:R-:W-:Y:S01]  /*07f0*/  SHF.L.U32 R249, R246, 0x10, RZ ;  /* 0x00000010f6f97819 */ /* 0x000fe200000006ff */
[----:B------:R-:W-:Y:S01]  /*0800*/  IMAD.U32 R250, R250, 0x10000, RZ ;  /* 0x00010000fafa7824 */ /* 0x000fe200078e00ff */
[----:B------:R-:W-:Y:S02]  /*0810*/  PRMT R252, R244, 0x7632, R252 ;  /* 0x00007632f4fc7816 */ /* 0x000fe400000000fc */
[----:B0-----:R-:W-:Y:S02]  /*0820*/  SHF.L.U32 R21, R8, 0x10, RZ ;  /* 0x0000001008157819 */ /* 0x001fe400000006ff */
[----:B------:R-:W-:Y:S01]  /*0830*/  PRMT R8, R11, 0x7632, R8 ;  /* 0x000076320b087816 */ /* 0x000fe20000000008 */
[----:B-1----:R-:W-:Y:S01]  /*0840*/  IMAD.U32 R20, R9, 0x10000, RZ ;  /* 0x0001000009147824 */ /* 0x002fe200078e00ff */
[----:B------:R-:W-:Y:S01]  /*0850*/  PRMT R9, R12, 0x7632, R9 ;  /* 0x000076320c097816 */ /* 0x000fe20000000009 */
[----:B------:R0:W-:Y:S01]  /*0860*/  STL [R1+0x60], R21 ;  /* 0x0000601501007387 */ /* 0x0001e20000100800 */
[----:B------:R-:W-:-:S02]  /*0870*/  PRMT R246, R247, 0x7632, R246 ;  /* 0x00007632f7f67816 */ /* 0x000fc400000000f6 */
[----:B------:R-:W-:Y:S01]  /*0880*/  SHF.L.U32 R247, R247, 0x10, RZ ;  /* 0x00000010f7f77819 */ /* 0x000fe200000006ff */
[----:B------:R1:W-:Y:S01]  /*0890*/  STL [R1+0x58], R20 ;  /* 0x0000581401007387 */ /* 0x0003e20000100800 */
[----:B------:R-:W-:Y:S02]  /*08a0*/  SHF.L.U32 R252, R252, 0x10, RZ ;  /* 0x00000010fcfc7819 */ /* 0x000fe400000006ff */
[----:B------:R-:W-:Y:S02]  /*08b0*/  SHF.L.U32 R248, R248, 0x10, RZ ;  /* 0x00000010f8f87819 */ /* 0x000fe400000006ff */
[----:B------:R-:W-:Y:S02]  /*08c0*/  SHF.L.U32 R246, R246, 0x10, RZ ;  /* 0x00000010f6f67819 */ /* 0x000fe400000006ff */
[----:B0-----:R-:W-:Y:S02]  /*08d0*/  SHF.L.U32 R21, R10, 0x10, RZ ;  /* 0x000000100a157819 */ /* 0x001fe400000006ff */
[----:B------:R-:W-:-:S02]  /*08e0*/  PRMT R10, R13, 0x7632, R10 ;  /* 0x000076320d0a7816 */ /* 0x000fc4000000000a */
[----:B-1----:R-:W-:Y:S01]  /*08f0*/  SHF.L.U32 R20, R11, 0x10, RZ ;  /* 0x000000100b147819 */ /* 0x002fe200000006ff */
[----:B------:R0:W-:Y:S01]  /*0900*/  STL [R1+0x50], R21 ;  /* 0x0000501501007387 */ /* 0x0001e20000100800 */
[----:B------:R-:W-:-:S03]  /*0910*/  PRMT R11, R14, 0x7632, R11 ;  /* 0x000076320e0b7816 */ /* 0x000fc6000000000b */
[----:B------:R1:W-:Y:S01]  /*0920*/  STL [R1+0x48], R20 ;  /* 0x0000481401007387 */ /* 0x0003e20000100800 */
[----:B0-----:R-:W-:Y:S01]  /*0930*/  IMAD.U32 R21, R12, 0x10000, RZ ;  /* 0x000100000c157824 */ /* 0x001fe200078e00ff */
[----:B------:R-:W-:Y:S02]  /*0940*/  PRMT R12, R15, 0x7632, R12 ;  /* 0x000076320f0c7816 */ /* 0x000fe4000000000c */
[----:B-1----:R-:W-:Y:S02]  /*0950*/  SHF.L.U32 R20, R13, 0x10, RZ ;  /* 0x000000100d147819 */ /* 0x002fe400000006ff */
[----:B------:R0:W-:Y:S01]  /*0960*/  STL [R1+0x40], R21 ;  /* 0x0000401501007387 */ /* 0x0001e20000100800 */
[----:B-----5:R-:W-:-:S03]  /*0970*/  PRMT R13, R16, 0x7632, R13 ;  /* 0x00007632100d7816 */ /* 0x020fc6000000000d */
        /* <DEDUP_REMOVED lines=8> */
[----:B------:R-:W-:Y:S02]  /*0a00*/  PRMT R16, R19, 0x7632, R16 ;  /* 0x0000763213107816 */ /* 0x000fe40000000010 */
[----:B-1----:R-:W-:Y:S01]  /*0a10*/  SHF.L.U32 R20, R17, 0x10, RZ ;  /* 0x0000001011147819 */ /* 0x002fe200000006ff */
[----:B------:R-:W-:Y:S01]  /*0a20*/  IMAD.U32 R17, R18, 0x10000, RZ ;  /* 0x0001000012117824 */ /* 0x000fe200078e00ff */
[----:B------:R-:W-:Y:S01]  /*0a30*/  STL [R1+0x20], R21 ;  /* 0x0000201501007387 */ /* 0x000fe20000100800 */
[----:B------:R-:W-:-:S03]  /*0a40*/  SHF.L.U32 R18, R19, 0x10, RZ ;  /* 0x0000001013127819 */ /* 0x000fc600000006ff */
[----:B------:R-:W-:Y:S04]  /*0a50*/  STL [R1+0x18], R20 ;  /* 0x0000181401007387 */ /* 0x000fe80000100800 */
[----:B------:R0:W-:Y:S04]  /*0a60*/  STL [R1+0x10], R17 ;  /* 0x0000101101007387 */ /* 0x0001e80000100800 */
[----:B------:R-:W-:Y:S01]  /*0a70*/  STL [R1+0x8], R18 ;  /* 0x0000081201007387 */ /* 0x000fe20000100800 */
[----:B0-----:R-:W-:-:S05]  /*0a80*/  SHF.L.U32 R17, R244, 0x10, RZ ;  /* 0x00000010f4117819 */ /* 0x001fca00000006ff */
[----:B------:R-:W-:Y:S04]  /*0a90*/  STL [R1], R17 ;  /* 0x0000001101007387 */ /* 0x000fe80000100800 */
[----:B------:R0:W-:Y:S04]  /*0aa0*/  STL [R1+0x7c], R0 ;  /* 0x00007c0001007387 */ /* 0x0001e80000100800 */
[----:B------:R1:W-:Y:S04]  /*0ab0*/  STL [R1+0x74], R4 ;  /* 0x0000740401007387 */ /* 0x0003e80000100800 */
[----:B------:R-:W-:Y:S01]  /*0ac0*/  STL [R1+0x6c], R5 ;  /* 0x00006c0501007387 */ /* 0x000fe20000100800 */
[----:B0-----:R-:W-:-:S02]  /*0ad0*/  SHF.L.U32 R0, R6, 0x10, RZ ;  /* 0x0000001006007819 */ /* 0x001fc400000006ff */
[----:B-1----:R-:W-:-:S03]  /*0ae0*/  SHF.L.U32 R4, R7, 0x10, RZ ;  /* 0x0000001007047819 */ /* 0x002fc600000006ff */
[----:B------:R0:W-:Y:S04]  /*0af0*/  STL [R1+0x64], R0 ;  /* 0x0000640001007387 */ /* 0x0001e80000100800 */
[----:B------:R-:W-:Y:S04]  /*0b00*/  STL [R1+0x5c], R4 ;  /* 0x00005c0401007387 */ /* 0x000fe80000100800 */
[----:B------:R1:W-:Y:S01]  /*0b10*/  STL [R1+0x54], R2 ;  /* 0x0000540201007387 */ /* 0x0003e20000100800 */
[----:B0-----:R-:W-:Y:S02]  /*0b20*/  SHF.L.U32 R0, R3, 0x10, RZ ;  /* 0x0000001003007819 */ /* 0x001fe400000006ff */
[----:B------:R-:W-:-:S03]  /*0b30*/  SHF.L.U32 R3, R8, 0x10, RZ ;  /* 0x0000001008037819 */ /* 0x000fc600000006ff */
[----:B------:R0:W-:Y:S01]  /*0b40*/  STL [R1+0x4c], R0 ;  /* 0x00004c0001007387 */ /* 0x0001e20000100800 */
[----:B-1----:R-:W-:-:S03]  /*0b50*/  IMAD.U32 R2, R9, 0x10000, RZ ;  /* 0x0001000009027824 */ /* 0x002fc600078e00ff */
        /* <DEDUP_REMOVED lines=15> */
[----:B------:R1:W-:Y:S02]  /*0c50*/  STL [R1+0x4], R0 ;  /* 0x0000040001007387 */ /* 0x0003e40000100800 */
.L_x_5652:
[----:B0-----:R-:W0:Y:S08]  /*0c60*/  LDC.64 R160, c[0x0][0x288] ;  /* 0x0000a200ffa07b82 */ /* 0x001e300000000a00 */
[----:B------:R-:W2:Y:S08]  /*0c70*/  LDC.64 R162, c[0x0][0x258] ;  /* 0x00009600ffa27b82 */ /* 0x000eb00000000a00 */
[----:B------:R-:W3:Y:S01]  /*0c80*/  LDC R189, c[0x0][0x218] ;  /* 0x00008600ffbd7b82 */ /* 0x000ee20000000800 */
[----:B0-----:R-:W-:-:S07]  /*0c90*/  IMAD.WIDE R160, R191, 0x4, R160 ;  /* 0x00000004bfa07825 */ /* 0x001fce00078e02a0 */
[----:B------:R-:W0:Y:S01]  /*0ca0*/  LDC.64 R164, c[0x0][0x280] ;  /* 0x0000a000ffa47b82 */ /* 0x000e220000000a00 */
[----:B------:R2:W4:Y:S01]  /*0cb0*/  LDG.E R187, desc[UR4][R160.64] ;  /* 0x00000004a0bb7981 */ /* 0x000522000c1e1900 */
[----:B------:R-:W1:Y:S06]  /*0cc0*/  S2R R188, SR_TID.X ;  /* 0x0000000000bc7919 */ /* 0x000e6c0000002100 */
[----:B------:R-:W1:Y:S01]  /*0cd0*/  LDC.64 R230, c[0x0][0x2c8] ;  /* 0x0000b200ffe67b82 */ /* 0x000e620000000a00 */
[----:B--2---:R-:W-:-:S05]  /*0ce0*/  IMAD.WIDE R160, R191, 0x4, R162 ;  /* 0x00000004bfa07825 */ /* 0x004fca00078e02a2 */
[----:B------:R3:W5:Y:S01]  /*0cf0*/  LDG.E R190, desc[UR4][R160.64] ;  /* 0x00000004a0be7981 */ /* 0x000762000c1e1900 */
[----:B0-----:R-:W-:-:S04]  /*0d00*/  IMAD.WIDE R162, R191, 0x4, R164 ;  /* 0x00000004bfa27825 */ /* 0x001fc800078e02a4 */
[----:B---3--:R-:W-:Y:S01]  /*0d10*/  IMAD R160, R191, R189, RZ ;  /* 0x000000bdbfa07224 */ /* 0x008fe200078e02ff */
[----:B------:R1:W5:Y:S04]  /*0d20*/  LDG.E R167, desc[UR4][R162.64] ;  /* 0x00000004a2a77981 */ /* 0x000368000c1e1900 */
[----:B------:R-:W-:-:S04]  /*0d30*/  SHF.R.S32.HI R161, RZ, 0x1f, R160 ;  /* 0x0000001fffa17819 */ /* 0x000fc800000114a0 */
[----:B------:R-:W-:Y:S02]  /*0d40*/  LEA.HI R161, R161, R160, RZ, 0x3 ;  /* 0x000000a0a1a17211 */ /* 0x000fe400078f18ff */
[----:B-1----:R-:W-:-:S04]  /*0d50*/  LOP3.LUT R162, R188, 0x7f, RZ, 0xc0, !PT ;  /* 0x0000007fbca27812 */ /* 0x002fc800078ec0ff */
[----:B------:R-:W-:Y:S01]  /*0d60*/  LEA.HI.SX32 R189, R161, R162, 0x1d ;  /* 0x000000a2a1bd7211 */ /* 0x000fe200078feaff */
[----:B------:R-:W-:Y:S03]  /*0d70*/  BSSY B0, `(.L_x_5568) ;  /* 0x00001d4000007945 */ /* 0x000fe60003800000 */
[C---:B------:R-:W-:Y:S01]  /*0d80*/  IADD3 R228, R189.reuse, 0x80, RZ ;  /* 0x00000080bde47810 */ /* 0x040fe20007ffe0ff */
[C---:B------:R-:W-:Y:S02]  /*0d90*/  VIADD R218, R189.reuse, 0x100 ;  /* 0x00000100bdda7836 */ /* 0x040fe40000000000 */
[----:B------:R-:W-:-:S04]  /*0da0*/  IMAD.WIDE.U32 R164, R189, 0x20, R230 ;  /* 0x00000020bda47825 */ /* 0x000fc800078e00e6 */
[----:B------:R-:W-:-:S04]  /*0db0*/  IMAD.WIDE.U32 R162, R228, 0x20, R230 ;  /* 0x00000020e4a27825 */ /* 0x000fc800078e00e6 */
[----:B------:R-:W-:Y:S01]  /*0dc0*/  IMAD.WIDE.U32 R160, R218, 0x20, R230 ;  /* 0x00000020daa07825 */ /* 0x000fe200078e00e6 */
[----:B----4-:R-:W-:-:S13]  /*0dd0*/  ISETP.GT.AND P3, PT, R187, RZ, PT ;  /* 0x000000ffbb00720c */ /* 0x010fda0003f64270 */
[----:B------:R-:W-:Y:S05]  /*0de0*/  @P3 BRA `(.L_x_5569) ;  /* 0x0000000000603947 */ /* 0x000fea0003800000 */
[----:B------:R-:W-:Y:S01]  /*0df0*/  MOV R188, UR14 ;  /* 0x0000000e00bc7c02 */ /* 0x000fe20008000f00 */
[----:B------:R-:W-:Y:S01]  /*0e00*/  HFMA2.MMA R229, -RZ, RZ, 0, 0 ;  /* 0x00000000ffe57435 */ /* 0x000fe200000001ff */
[----:B------:R-:W-:Y:S01]  /*0e10*/  MOV R187, UR15 ;  /* 0x0000000f00bb7c02 */ /* 0x000fe20008000f00 */
[----:B------:R-:W-:Y:S01]  /*0e20*/  IMAD.MOV.U32 R217, RZ, RZ, RZ ;  /* 0x000000ffffd97224 */ /* 0x000fe200078e00ff */
        /* <DEDUP_REMOVED lines=10> */
[----:B------:R0:W5:Y:S04]  /*0ed0*/  LDG.E.128 R32, desc[UR4][R28.64] ;  /* 0x000000041c207981 */ /* 0x000168000c1e1d00 */
[----:B------:R0:W5:Y:S04]  /*0ee0*/  LDG.E.128 R56, desc[UR4][R162.64] ;  /* 0x00000004a2387981 */ /* 0x000168000c1e1d00 */
[----:B------:R0:W5:Y:S04]  /*0ef0*/  LDG.E.128 R52, desc[UR4][R162.64+0x10] ;  /* 0x00001004a2347981 */ /* 0x000168000c1e1d00 */
[----:B------:R0:W5:Y:S04]  /*0f00*/  LDG.E.128 R48, desc[UR4][R160.64] ;  /* 0x00000004a0307981 */ /* 0x000168000c1e1d00 */
[----:B------:R0:W5:Y:S04]  /*0f10*/  LDG.E.128 R44, desc[UR4][R160.64+0x10] ;  /* 0x00001004a02c7981 */ /* 0x000168000c1e1d00 */
[----:B------:R-:W5:Y:S04]  /*0f20*/  LDG.E.128 R36, desc[UR4][R36.64+0x10] ;  /* 0x0000100424247981 */ /* 0x000f68000c1e1d00 */
[----:B------:R-:W5:Y:S01]  /*0f30*/  LDG.E.128 R28, desc[UR4][R28.64+0x10] ;  /* 0x000010041c1c7981 */ /* 0x000f62000c1e1d00 */
[----:B------:R-:W-:Y:S01]  /*0f40*/  MOV R229, RZ ;  /* 0x000000ff00e57202 */ /* 0x000fe20000000f00 */
[----:B------:R-:W-:Y:S01]  /*0f50*/  IMAD.MOV.U32 R217, RZ, RZ, RZ ;  /* 0x000000ffffd97224 */ /* 0x000fe200078e00ff */
[----:B0-----:R-:W-:Y:S06]  /*0f60*/  BRA `(.L_x_5570) ;  /* 0x0000001800d07947 */ /* 0x001fec0003800000 */
.L_x_5569:
[----:B------:R-:W0:Y:S01]  /*0f70*/  LDC R199, c[0x0][0x218] ;  /* 0x00008600ffc77b82 */ /* 0x000e220000000800 */
[----:B------:R-:W1:Y:S01]  /*0f80*/  S2R R200, SR_TID.X ;  /* 0x0000000000c87919 */ /* 0x000e620000002100 */
[----:B------:R-:W-:-:S06]  /*0f90*/  IADD3 R187, R187, -0x1, RZ ;  /* 0xffffffffbbbb7810 */ /* 0x000fcc0007ffe0ff */
[----:B------:R-:W2:Y:S08]  /*0fa0*/  LDC.64 R2, c[0x0][0x250] ;  /* 0x00009400ff027b82 */ /* 0x000eb00000000a00 */
[----:B------:R-:W3:Y:S08]  /*0fb0*/  LDC.64 R168, c[0x0][0x238] ;  /* 0x00008e00ffa87b82 */ /* 0x000ef00000000a00 */
[----:B------:R-:W4:Y:S01]  /*0fc0*/  LDC.64 R180, c[0x0][0x2b8] ;  /* 0x0000ae00ffb47b82 */ /* 0x000f220000000a00 */
[----:B0-----:R-:W-:-:S05]  /*0fd0*/  IMAD R187, R187, R199, RZ ;  /* 0x000000c7bbbb7224 */ /* 0x001fca00078e02ff */
[----:B------:R-:W-:Y:S01]  /*0fe0*/  SHF.R.S32.HI R0, RZ, 0x1f, R187 ;  /* 0x0000001fff007819 */ /* 0x000fe200000114bb */
[----:B--2---:R-:W-:Y:S01]  /*0ff0*/  IMAD.WIDE R2, R191, 0x4, R2 ;  /* 0x00000004bf027825 */ /* 0x004fe200078e0202 */
[----:B-1----:R-:W-:Y:S02]  /*1000*/  LOP3.LUT R200, R200, 0x7f, RZ, 0xc0, !PT ;  /* 0x0000007fc8c87812 */ /* 0x002fe400078ec0ff */
[----:B------:R-:W-:-:S03]  /*1010*/  LEA.HI R0, R0, R187, RZ, 0x3 ;  /* 0x000000bb00007211 */ /* 0x000fc600078f18ff */
[----:B------:R0:W2:Y:S01]  /*1020*/  LDG.E R3, desc[UR4][R2.64] ;  /* 0x0000000402037981 */ /* 0x0000a2000c1e1900 */
[----:B------:R-:W-:Y:S01]  /*1030*/  LEA.HI.SX32 R0, R0, R200, 0x1d ;  /* 0x000000c800007211 */ /* 0x000fe200078feaff */
[----:B---3--:R-:W-:-:S03]  /*1040*/  IMAD.WIDE.U32 R4, R228, 0x20, R168 ;  /* 0x00000020e4047825 */ /* 0x008fc600078e00a8 */
[C---:B------:R-:W-:Y:S01]  /*1050*/  IADD3 R177, R0.reuse, 0x180, RZ ;  /* 0x0000018000b17810 */ /* 0x040fe20007ffe0ff */
[----:B------:R-:W-:Y:S01]  /*1060*/  IMAD.U32 R188, RZ, RZ, UR14 ;  /* 0x0000000effbc7e24 */ /* 0x000fe2000f8e00ff */
[----:B------:R-:W3:Y:S01]  /*1070*/  LDG.E.128 R196, desc[UR4][R4.64] ;  /* 0x0000000404c47981 */ /* 0x000ee2000c1e1d00 */
[----:B------:R-:W-:Y:S01]  /*1080*/  IMAD.WIDE.U32 R192, R189, 0x20, R168 ;  /* 0x00000020bdc07825 */ /* 0x000fe200078e00a8 */
[----:B0-----:R-:W0:Y:S03]  /*1090*/  LDC.U8 R2, c[0x0][0x2a0] ;  /* 0x0000a800ff027b82 */ /* 0x001e260000000000 */
[----:B----4-:R-:W-:-:S04]  /*10a0*/  IMAD.WIDE.U32 R200, R0, 0x10, R180 ;  /* 0x0000001000c87825 */ /* 0x010fc800078e00b4 */
[----:B------:R-:W-:Y:S01]  /*10b0*/  IMAD.WIDE.U32 R176, R177, 0x10, R180 ;  /* 0x00000010b1b07825 */ /* 0x000fe200078e00b4 */
[C---:B------:R-:W-:Y:S01]  /*10c0*/  IADD3 R213, R0.reuse, 0x80, RZ ;  /* 0x0000008000d57810 */ /* 0x040fe20007ffe0ff */
[----:B------:R-:W4:Y:S04]  /*10d0*/  LDG.E.128 R200, desc[UR4][R200.64] ;  /* 0x00000004c8c87981 */ /* 0x000f28000c1e1d00 */
[----:B------:R-:W3:Y:S01]  /*10e0*/  LDG.E.128 R176, desc[UR4][R176.64] ;  /* 0x00000004b0b07981 */ /* 0x000ee2000c1e1d00 */
[----:B------:R-:W-:Y:S02]  /*10f0*/  IADD3 R173, R0, 0x100, RZ ;  /* 0x0000010000ad7810 */ /* 0x000fe40007ffe0ff */
[----:B------:R-:W-:Y:S01]  /*1100*/  MOV R187, UR15 ;  /* 0x0000000f00bb7c02 */ /* 0x000fe20008000f00 */
[----:B------:R-:W3:Y:S01]  /*1110*/  LDG.E.128 R204, desc[UR4][R192.64] ;  /* 0x00000004c0cc7981 */ /* 0x000ee2000c1e1d00 */
[----:B------:R-:W-:-:S02]  /*1120*/  ISETP.NE.U32.AND P0, PT, R188, RZ, PT ;  /* 0x000000ffbc00720c */ /* 0x000fc40003f05070 */
[----:B------:R-:W-:Y:S01]  /*1130*/  IADD3 R0, R0, 0x200, RZ ;  /* 0x0000020000007810 */ /* 0x000fe20007ffe0ff */
[--C-:B------:R-:W-:Y:S01]  /*1140*/  IMAD.WIDE.U32 R212, R213, 0x10, R180.reuse ;  /* 0x00000010d5d47825 */ /* 0x100fe200078e00b4 */
[----:B------:R-:W-:Y:S01]  /*1150*/  ISETP.NE.AND.EX P0, PT, R187, RZ, PT, P0 ;  /* 0x000000ffbb00720c */ /* 0x000fe20003f05300 */
[----:B------:R-:W3:Y:S02]  /*1160*/  LDG.E.128 R4, desc[UR4][R4.64+0x10] ;  /* 0x0000100404047981 */ /* 0x000ee4000c1e1d00 */
[--C-:B------:R-:W-:Y:S01]  /*1170*/  IMAD.WIDE.U32 R172, R173, 0x10, R180.reuse ;  /* 0x00000010adac7825 */ /* 0x100fe200078e00b4 */
[----:B0-----:R-:W-:Y:S01]  /*1180*/  ISETP.NE.AND P1, PT, R2, RZ, PT ;  /* 0x000000ff0200720c */ /* 0x001fe20003f25270 */
[----:B------:R-:W3:Y:S02]  /*1190*/  LDG.E.128 R192, desc[UR4][R192.64+0x10] ;  /* 0x00001004c0c07981 */ /* 0x000ee4000c1e1d00 */
[----:B------:R-:W-:Y:S01]  /*11a0*/  IMAD.WIDE.U32 R180, R0, 0x10, R180 ;  /* 0x0000001000b47825 */ /* 0x000fe200078e00b4 */
[C---:B------:R-:W-:Y:S01]  /*11b0*/  IADD3 R210, R189.reuse, 0x180, RZ ;  /* 0x00000180bdd27810 */ /* 0x040fe20007ffe0ff */
[----:B------:R-:W3:Y:S04]  /*11c0*/  LDG.E.128 R212, desc[UR4][R212.64] ;  /* 0x00000004d4d47981 */ /* 0x000ee8000c1e1d00 */
[----:B------:R-:W3:Y:S04]  /*11d0*/  LDG.E.128 R180, desc[UR4][R180.64] ;  /* 0x00000004b4b47981 */ /* 0x000ee8000c1e1d00 */
[----:B------:R-:W5:Y:S04]  /*11e0*/  @P0 LDG.E.128 R56, desc[UR4][R162.64] ;  /* 0x00000004a2380981 */ /* 0x000f68000c1e1d00 */
[----:B------:R3:W5:Y:S01]  /*11f0*/  @P0 LDG.E.128 R52, desc[UR4][R162.64+0x10] ;  /* 0x00001004a2340981 */ /* 0x000762000c1e1d00 */
[----:B------:R-:W-:-:S02]  /*1200*/  VIADD R208, R189, 0x200 ;  /* 0x00000200bdd07836 */ /* 0x000fc40000000000 */
[----:B------:R-:W-:Y:S01]  /*1210*/  IMAD.WIDE.U32 R12, R218, 0x20, R168 ;  /* 0x00000020da0c7825 */ /* 0x000fe200078e00a8 */
[----:B------:R-:W3:Y:S04]  /*1220*/  LDG.E.128 R172, desc[UR4][R172.64] ;  /* 0x00000004acac7981 */ /* 0x000ee8000c1e1d00 */
[----:B------:R-:W5:Y:S04]  /*1230*/  @P0 LDG.E.128 R48, desc[UR4][R160.64] ;  /* 0x00000004a0300981 */ /* 0x000f68000c1e1d00 */
[----:B------:R0:W5:Y:S04]  /*1240*/  @P0 LDG.E.128 R44, desc[UR4][R160.64+0x10] ;  /* 0x00001004a02c0981 */ /* 0x000168000c1e1d00 */
[----:B------:R-:W5:Y:S04]  /*1250*/  @P0 LDG.E.128 R64, desc[UR4][R164.64] ;  /* 0x00000004a4400981 */ /* 0x000f68000c1e1d00 */
[----:B------:R1:W5:Y:S01]  /*1260*/  @P0 LDG.E.128 R60, desc[UR4][R164.64+0x10] ;  /* 0x00001004a43c0981 */ /* 0x000362000c1e1d00 */
[----:B--2---:R-:W-:-:S02]  /*1270*/  FSEL R3, R3, RZ, !P1 ;  /* 0x000000ff03037208 */ /* 0x004fc40004800000 */
[----:B----4-:R-:W-:-:S03]  /*1280*/  PRMT R225, R202, 0x7632, R225 ;  /* 0x00007632cae17816 */ /* 0x010fc600000000e1 */
[----:B---3--:R-:W-:Y:S01]  /*1290*/  FADD.FTZ R163, -R3, R199 ;  /* 0x000000c703a37221 */ /* 0x008fe20000010100 */
[----:B------:R-:W-:Y:S01]  /*12a0*/  IMAD.U32 R224, R202, 0x10000, RZ ;  /* 0x00010000cae07824 */ /* 0x000fe200078e00ff */
[----:B------:R-:W2:Y:S01]  /*12b0*/  LDG.E.128 R8, desc[UR4][R12.64] ;  /* 0x000000040c087981 */ /* 0x000ea2000c1e1d00 */
[C---:B------:R-:W-:Y:S02]  /*12c0*/  PRMT R233, R176.reuse, 0x7632, R233 ;  /* 0x00007632b0e97816 */ /* 0x040fe400000000e9 */
[----:B------:R-:W-:Y:S01]  /*12d0*/  SHF.L.U32 R202, R176, 0x10, RZ ;  /* 0x00000010b0ca7819 */ /* 0x000fe200000006ff */
[----:B-----5:R-:W-:Y:S02]  /*12e0*/  FMUL.FTZ R176, R190, R163 ;  /* 0x000000a3beb07220 */ /* 0x020fe40000410000 */
[----:B------:R-:W3:Y:S01]  /*12f0*/  LDL R163, [R1+0x68] ;  /* 0x0000680001a37983 */ /* 0x000ee20000100800 */
[----:B------:R-:W-:-:S03]  /*1300*/  IMAD.WIDE.U32 R20, R210, 0x20, R168 ;  /* 0x00000020d2147825 */ /* 0x000fc600078e00a8 */
[----:B------:R-:W4:Y:S01]  /*1310*/  LDG.E.128 R12, desc[UR4][R12.64+0x10] ;  /* 0x000010040c0c7981 */ /* 0x000f22000c1e1d00 */
[----:B------:R-:W-:-:S03]  /*1320*/  IMAD.WIDE.U32 R168, R208, 0x20, R168 ;  /* 0x00000020d0a87825 */ /* 0x000fc600078e00a8 */
[----:B------:R-:W4:Y:S04]  /*1330*/  LDG.E.128 R16, desc[UR4][R20.64] ;  /* 0x0000000414107981 */ /* 0x000f28000c1e1d00 */
[----:B------:R-:W4:Y:S04]  /*1340*/  LDG.E.128 R24, desc[UR4][R168.64] ;  /* 0x00000004a8187981 */ /* 0x000f28000c1e1d00 */
[----:B------:R-:W4:Y:S04]  /*1350*/  LDG.E.128 R20, desc[UR4][R20.64+0x10] ;  /* 0x0000100414147981 */ /* 0x000f28000c1e1d00 */
[----:B------:R-:W4:Y:S01]  /*1360*/  LDG.E.128 R168, desc[UR4][R168.64+0x10] ;  /* 0x00001004a8a87981 */ /* 0x000f22000c1e1d00 */
[----:B------:R-:W-:Y:S01]  /*1370*/  FADD.FTZ R162, -R3, R194 ;  /* 0x000000c203a27221 */ /* 0x000fe20000010100 */
[----:B------:R-:W-:-:S02]  /*1380*/  PRMT R238, R181, 0x7632, R238 ;  /* 0x00007632b5ee7816 */ /* 0x000fc400000000ee */
[----:B0-----:R-:W-:Y:S01]  /*1390*/  SHF.L.U32 R160, R181, 0x10, RZ ;  /* 0x00000010b5a07819 */ /* 0x001fe200000006ff */
[----:B------:R-:W-:Y:S02]  /*13a0*/  FMUL.FTZ R181, R190, R162 ;  /* 0x000000a2beb57220 */ /* 0x000fe40000410000 */
[----:B------:R-:W4:Y:S01]  /*13b0*/  LDL R162, [R1+0x64] ;  /* 0x0000640001a27983 */ /* 0x000f220000100800 */
[----:B------:R-:W-:-:S05]  /*13c0*/  SHF.L.U32 R222, R203, 0x10, RZ ;  /* 0x00000010cbde7819 */ /* 0x000fca00000006ff */
[----:B------:R-:W-:Y:S01]  /*13d0*/  FADD.FTZ R122, R122, R222 ;  /* 0x000000de7a7a7221 */ /* 0x000fe20000010000 */
[----:B------:R-:W-:Y:S01]  /*13e0*/  FFMA.FTZ R74, R181, R222, R74 ;  /* 0x000000deb54a7223 */ /* 0x000fe2000001004a */
[----:B------:R-:W-:-:S04]  /*13f0*/  @P0 IMAD.WIDE.U32 R210, R210, 0x20, R230 ;  /* 0x00000020d2d20825 */ /* 0x000fc800078e00e6 */
[----:B------:R-:W-:Y:S01]  /*1400*/  FADD.FTZ R195, -R3, R195 ;  /* 0x000000c303c37221 */ /* 0x000fe20000010100 */
[----:B------:R-:W-:Y:S01]  /*1410*/  @P0 IMAD.WIDE.U32 R208, R208, 0x20, R230 ;  /* 0x00000020d0d00825 */ /* 0x000fe200078e00e6 */
[----:B------:R-:W-:-:S03]  /*1420*/  PRMT R244, R212, 0x7632, R244 ;  /* 0x00007632d4f47816 */ /* 0x000fc600000000f4 */
[C---:B------:R-:W-:Y:S01]  /*1430*/  FADD.FTZ R186, -R3.reuse, R205 ;  /* 0x000000cd03ba7221 */ /* 0x040fe20000010100 */
[----:B------:R-:W-:Y:S01]  /*1440*/  SHF.L.U32 R220, R212, 0x10, RZ ;  /* 0x00000010d4dc7819 */ /* 0x000fe200000006ff */
[C---:B------:R-:W-:Y:S01]  /*1450*/  FADD.FTZ R184, -R3.reuse, R207 ;  /* 0x000000cf03b87221 */ /* 0x040fe20000010100 */
[C---:B------:R-:W-:Y:S01]  /*1460*/  PRMT R245, R200.reuse, 0x7632, R245 ;  /* 0x00007632c8f57816 */ /* 0x040fe200000000f5 */
[----:B------:R-:W5:Y:S01]  /*1470*/  @P0 LDG.E.128 R40, desc[UR4][R210.64] ;  /* 0x00000004d2280981 */ /* 0x000f62000c1e1d00 */
[----:B------:R-:W-:Y:S01]  /*1480*/  SHF.L.U32 R2, R200, 0x10, RZ ;  /* 0x00000010c8027819 */ /* 0x000fe200000006ff */
[----:B------:R-:W-:Y:S01]  /*1490*/  FADD.FTZ R0, -R3, R204 ;  /* 0x000000cc03007221 */ /* 0x000fe20000010100 */
[----:B------:R-:W-:Y:S01]  /*14a0*/  PRMT R227, R201, 0x7632, R227 ;  /* 0x00007632c9e37816 */ /* 0x000fe200000000e3 */
[----:B------:R-:W5:Y:S01]  /*14b0*/  @P0 LDG.E.128 R36, desc[UR4][R210.64+0x10] ;  /* 0x00001004d2240981 */ /* 0x000f62000c1e1d00 */
[----:B---3--:R-:W-:Y:S01]  /*14c0*/  FMUL.FTZ R222, R163, R222 ;  /* 0x000000dea3de7220 */ /* 0x008fe20000410000 */
[----:B------:R-:W-:-:S02]  /*14d0*/  SHF.L.U32 R226, R201, 0x10, RZ ;  /* 0x00000010c9e27819 */ /* 0x000fc400000006ff */
[----:B------:R-:W3:Y:S01]  /*14e0*/  LDL R163, [R1+0x38] ;  /* 0x0000380001a37983 */ /* 0x000ee20000100800 */
[----:B------:R-:W-:Y:S01]  /*14f0*/  PRMT R223, R203, 0x7632, R223 ;  /* 0x00007632cbdf7816 */ /* 0x000fe200000000df */
[----:B------:R-:W-:Y:S01]  /*1500*/  FADD.FTZ R185, -R3, R206 ;  /* 0x000000ce03b97221 */ /* 0x000fe20000010100 */
[C---:B------:R-:W-:Y:S01]  /*1510*/  PRMT R243, R213.reuse, 0x7632, R243 ;  /* 0x00007632d5f37816 */ /* 0x040fe200000000f3 */
[----:B------:R-:W5:Y:S01]  /*1520*/  @P0 LDG.E.128 R32, desc[UR4][R208.64] ;  /* 0x00000004d0200981 */ /* 0x000f62000c1e1d00 */
[----:B------:R-:W-:Y:S01]  /*1530*/  SHF.L.U32 R216, R213, 0x10, RZ ;  /* 0x00000010d5d87819 */ /* 0x000fe200000006ff */
[----:B------:R-:W-:Y:S01]  /*1540*/  FADD.FTZ R192, -R3, R192 ;  /* 0x000000c003c07221 */ /* 0x000fe20000010100 */
[C---:B------:R-:W-:Y:S01]  /*1550*/  PRMT R241, R215.reuse, 0x7632, R241 ;  /* 0x00007632d7f17816 */ /* 0x040fe200000000f1 */
[----:B------:R0:W5:Y:S01]  /*1560*/  @P0 LDG.E.128 R28, desc[UR4][R208.64+0x10] ;  /* 0x00001004d01c0981 */ /* 0x000162000c1e1d00 */
[----:B------:R-:W-:Y:S01]  /*1570*/  SHF.L.U32 R212, R215, 0x10, RZ ;  /* 0x00000010d7d47819 */ /* 0x000fe200000006ff */
[C---:B------:R-:W-:Y:S01]  /*1580*/  FADD.FTZ R193, -R3.reuse, R193 ;  /* 0x000000c103c17221 */ /* 0x040fe20000010100 */
[C---:B------:R-:W-:Y:S01]  /*1590*/  FADD.FTZ R196, -R3.reuse, R196 ;  /* 0x000000c403c47221 */ /* 0x040fe20000010100 */
[C---:B------:R-:W-:Y:S01]  /*15a0*/  FADD.FTZ R197, -R3.reuse, R197 ;  /* 0x000000c503c57221 */ /* 0x040fe20000010100 */
[C---:B------:R-:W-:Y:S01]  /*15b0*/  FADD.FTZ R198, -R3.reuse, R198 ;  /* 0x000000c603c67221 */ /* 0x040fe20000010100 */
[C---:B------:R-:W-:Y:S01]  /*15c0*/  FADD.FTZ R161, -R3.reuse, R4 ;  /* 0x0000000403a17221 */ /* 0x040fe20000010100 */
[C---:B-1----:R-:W-:Y:S01]  /*15d0*/  FADD.FTZ R164, -R3.reuse, R5 ;  /* 0x0000000503a47221 */ /* 0x042fe20000010100 */
[C---:B------:R-:W-:Y:S01]  /*15e0*/  FADD.FTZ R165, -R3.reuse, R6 ;  /* 0x0000000603a57221 */ /* 0x040fe20000010100 */
[C---:B------:R-:W-:Y:S01]  /*15f0*/  FADD.FTZ R7, -R3.reuse, R7 ;  /* 0x0000000703077221 */ /* 0x040fe20000010100 */
[C---:B--2---:R-:W-:Y:S01]  /*1600*/  FADD.FTZ R8, -R3.reuse, R8 ;  /* 0x0000000803087221 */ /* 0x044fe20000010100 */
[C---:B------:R-:W-:Y:S01]  /*1610*/  FADD.FTZ R9, -R3.reuse, R9 ;  /* 0x0000000903097221 */ /* 0x040fe20000010100 */
[C---:B------:R-:W-:Y:S01]  /*1620*/  FADD.FTZ R10, -R3.reuse, R10 ;  /* 0x0000000a030a7221 */ /* 0x040fe20000010100 */
[C---:B------:R-:W-:Y:S01]  /*1630*/  FADD.FTZ R11, -R3.reuse, R11 ;  /* 0x0000000b030b7221 */ /* 0x040fe20000010100 */
[C---:B----4-:R-:W-:Y:S01]  /*1640*/  FADD.FTZ R12, -R3.reuse, R12 ;  /* 0x0000000c030c7221 */ /* 0x050fe20000010100 */
        /* <DEDUP_REMOVED lines=21> */
[----:B------:R-:W-:Y:S02]  /*17a0*/  FMUL.FTZ R180, R190, R195 ;  /* 0x000000c3beb47220 */ /* 0x000fe40000410000 */
[----:B------:R-:W2:Y:S01]  /*17b0*/  LDL R195, [R1+0x80] ;  /* 0x0000800001c37983 */ /* 0x000ea20000100800 */
[C---:B------:R-:W-:Y:S01]  /*17c0*/  PRMT R231, R178.reuse, 0x7632, R231 ;  /* 0x00007632b2e77816 */ /* 0x040fe200000000e7 */
[----:B------:R-:W-:Y:S01]  /*17d0*/  IMAD.U32 R5, R178, 0x10000, RZ ;  /* 0x00010000b2057824 */ /* 0x000fe200078e00ff */
[C---:B------:R-:W-:Y:S01]  /*17e0*/  PRMT R230, R179.reuse, 0x7632, R230 ;  /* 0x00007632b3e67816 */ /* 0x040fe200000000e6 */
[C---:B------:R-:W-:Y:S01]  /*17f0*/  FMUL.FTZ R178, R190.reuse, R197 ;  /* 0x000000c5beb27220 */ /* 0x040fe20000410000 */
[----:B------:R-:W-:Y:S01]  /*1800*/  SHF.L.U32 R4, R179, 0x10, RZ ;  /* 0x00000010b3047819 */ /* 0x000fe200000006ff */
[----:B------:R-:W-:Y:S01]  /*1810*/  FMUL.FTZ R179, R190, R196 ;  /* 0x000000c4beb37220 */ /* 0x000fe20000410000 */
[----:B------:R-:W4:Y:S04]  /*1820*/  LDL R197, [R1+0x74] ;  /* 0x0000740001c57983 */ /* 0x000f280000100800 */
[----:B------:R-:W4:Y:S01]  /*1830*/  LDL R196, [R1+0x6c] ;  /* 0x00006c0001c47983 */ /* 0x000f220000100800 */
[C---:B------:R-:W-:Y:S01]  /*1840*/  PRMT R239, R182.reuse, 0x7632, R239 ;  /* 0x00007632b6ef7816 */ /* 0x040fe200000000ef */
[----:B------:R-:W-:-:S02]  /*1850*/  IMAD.U32 R194, R182, 0x10000, RZ ;  /* 0x00010000b6c27824 */ /* 0x000fc400078e00ff */
[C---:B------:R-:W-:Y:S02]  /*1860*/  FMUL.FTZ R182, R190.reuse, R193 ;  /* 0x000000c1beb67220 */ /* 0x040fe40000410000 */
[----:B------:R-:W4:Y:S01]  /*1870*/  LDL R193, [R1+0x78] ;  /* 0x0000780001c17983 */ /* 0x000f220000100800 */
[C---:B------:R-:W-:Y:S02]  /*1880*/  PRMT R240, R183.reuse, 0x7632, R240 ;  /* 0x00007632b7f07816 */ /* 0x040fe400000000f0 */
[----:B------:R-:W-:Y:S01]  /*1890*/  SHF.L.U32 R199, R183, 0x10, RZ ;  /* 0x00000010b7c77819 */ /* 0x000fe200000006ff */
[C---:B------:R-:W-:Y:S02]  /*18a0*/  FMUL.FTZ R183, R190.reuse, R192 ;  /* 0x000000c0beb77220 */ /* 0x040fe40000410000 */
[----:B------:R-:W4:Y:S01]  /*18b0*/  LDL R192, [R1+0x70] ;  /* 0x0000700001c07983 */ /* 0x000f220000100800 */
[C---:B------:R-:W-:Y:S02]  /*18c0*/  PRMT R236, R173.reuse, 0x7632, R236 ;  /* 0x00007632adec7816 */ /* 0x040fe400000000ec */
[----:B------:R-:W-:Y:S01]  /*18d0*/  SHF.L.U32 R208, R173, 0x10, RZ ;  /* 0x00000010add07819 */ /* 0x000fe200000006ff */
[C---:B------:R-:W-:Y:S01]  /*18e0*/  FMUL.FTZ R173, R190.reuse, R165 ;  /* 0x000000a5bead7220 */ /* 0x040fe20000410000 */
[C---:B------:R-:W-:Y:S01]  /*18f0*/  FMUL.FTZ R171, R190.reuse, R8 ;  /* 0x00000008beab7220 */ /* 0x040fe20000410000 */
[----:B------:R-:W4:Y:S01]  /*1900*/  LDL R165, [R1+0x48] ;  /* 0x0000480001a57983 */ /* 0x000f220000100800 */
[----:B------:R-:W-:Y:S01]  /*1910*/  FMUL.FTZ R8, R190, R221 ;  /* 0x000000ddbe087220 */ /* 0x000fe20000410000 */
[----:B------:R-:W-:Y:S01]  /*1920*/  SHF.L.U32 R221, R223, 0x10, RZ ;  /* 0x00000010dfdd7819 */ /* 0x000fe200000006ff */
[C---:B------:R-:W-:Y:S01]  /*1930*/  IMAD.U32 R206, R174.reuse, 0x10000, RZ ;  /* 0x00010000aece7824 */ /* 0x040fe200078e00ff */
[----:B------:R-:W-:Y:S01]  /*1940*/  PRMT R235, R174, 0x7632, R235 ;  /* 0x00007632aeeb7816 */ /* 0x000fe200000000eb */
[----:B------:R-:W-:-:S02]  /*1950*/  FMUL.FTZ R174, R190, R164 ;  /* 0x000000a4beae7220 */ /* 0x000fc40000410000 */
[----:B------:R-:W4:Y:S01]  /*1960*/  LDL R164, [R1+0x40] ;  /* 0x0000400001a47983 */ /* 0x000f220000100800 */
[----:B------:R-:W-:Y:S01]  /*1970*/  FADD.FTZ R123, R123, R221 ;  /* 0x000000dd7b7b7221 */ /* 0x000fe20000010000 */
[-C--:B------:R-:W-:Y:S01]  /*1980*/  FFMA.FTZ R75, R180, R221.reuse, R75 ;  /* 0x000000ddb44b7223 */ /* 0x080fe2000001004b */
[----:B------:R-:W-:Y:S02]  /*1990*/  FMUL.FTZ R221, R162, R221 ;  /* 0x000000dda2dd7220 */ /* 0x000fe40000410000 */
[----:B------:R-:W4:Y:S01]  /*19a0*/  LDL R162, [R1+0x30] ;  /* 0x0000300001a27983 */ /* 0x000f220000100800 */
[----:B------:R-:W-:Y:S01]  /*19b0*/  FMUL.FTZ R169, R190, R10 ;  /* 0x0000000abea97220 */ /* 0x000fe20000410000 */
[----:B------:R-:W-:-:S03]  /*19c0*/  FADD.FTZ R110, R110, R208 ;  /* 0x000000d06e6e7221 */ /* 0x000fc60000010000 */
[-C--:B------:R-:W-:Y:S01]  /*19d0*/  FFMA.FTZ R86, R169, R208.reuse, R86 ;  /* 0x000000d0a9567223 */ /* 0x080fe20000010056 */
[----:B---3--:R-:W-:Y:S02]  /*19e0*/  FMUL.FTZ R208, R163, R208 ;  /* 0x000000d0a3d07220 */ /* 0x008fe40000410000 */
[----:B------:R-:W3:Y:S01]  /*19f0*/  LDL R163, [R1+0x10] ;  /* 0x0000100001a37983 */ /* 0x000ee20000100800 */
[----:B------:R-:W-:Y:S01]  /*1a00*/  FMUL.FTZ R0, R190, R0 ;  /* 0x00000000be007220 */ /* 0x000fe20000410000 */
[C---:B------:R-:W-:Y:S02]  /*1a10*/  PRMT R237, R172.reuse, 0x7632, R237 ;  /* 0x00007632aced7816 */ /* 0x040fe400000000ed */
[----:B------:R-:W-:Y:S01]  /*1a20*/  SHF.L.U32 R210, R172, 0x10, RZ ;  /* 0x00000010acd27819 */ /* 0x000fe200000006ff */
[----:B------:R-:W-:Y:S01]  /*1a30*/  FMUL.FTZ R172, R190, R7 ;  /* 0x00000007beac7220 */ /* 0x000fe20000410000 */
[C---:B------:R-:W-:Y:S01]  /*1a40*/  PRMT R234, R175.reuse, 0x7632, R234 ;  /* 0x00007632afea7816 */ /* 0x040fe200000000ea */
[----:B------:R-:W-:Y:S01]  /*1a50*/  FFMA.FTZ R68, R0, R2, R68 ;  /* 0x0000000200447223 */ /* 0x000fe20000010044 */
[----:B------:R-:W-:Y:S01]  /*1a60*/  SHF.L.U32 R204, R175, 0x10, RZ ;  /* 0x00000010afcc7819 */ /* 0x000fe200000006ff */
[----:B------:R-:W-:Y:S01]  /*1a70*/  FMUL.FTZ R175, R190, R161 ;  /* 0x000000a1beaf7220 */ /* 0x000fe20000410000 */
[----:B------:R-:W-:Y:S01]  /*1a80*/  FADD.FTZ R124, R124, R2 ;  /* 0x000000027c7c7221 */ /* 0x000fe20000010000 */
[----:B------:R-:W-:-:S02]  /*1a90*/  IMAD.U32 R161, R225, 0x10000, RZ ;  /* 0x00010000e1a17824 */ /* 0x000fc400078e00ff */
[C---:B------:R-:W-:Y:S01]  /*1aa0*/  FMUL.FTZ R184, R190.reuse, R184 ;  /* 0x000000b8beb87220 */ /* 0x040fe20000410000 */
[C---:B------:R-:W-:Y:S01]  /*1ab0*/  PRMT R232, R177.reuse, 0x7632, R232 ;  /* 0x00007632b1e87816 */ /* 0x040fe200000000e8 */
[----:B------:R-:W-:Y:S01]  /*1ac0*/  FMUL.FTZ R185, R190, R185 ;  /* 0x000000b9beb97220 */ /* 0x000fe20000410000 */
[----:B------:R-:W-:Y:S01]  /*1ad0*/  SHF.L.U32 R6, R177, 0x10, RZ ;  /* 0x00000010b1067819 */ /* 0x000fe200000006ff */
[----:B------:R-:W-:Y:S01]  /*1ae0*/  FADD.FTZ R121, R121, R161 ;  /* 0x000000a179797221 */ /* 0x000fe20000010000 */
[-C--:B------:R-:W-:Y:S01]  /*1af0*/  FFMA.FTZ R73, R182, R161.reuse, R73 ;  /* 0x000000a1b6497223 */ /* 0x080fe20000010049 */
[----:B------:R-:W-:Y:S02]  /*1b00*/  FMUL.FTZ R177, R190, R198 ;  /* 0x000000c6beb17220 */ /* 0x000fe40000410000 */
[----:B------:R-:W3:Y:S01]  /*1b10*/  LDL R198, [R1+0x7c] ;  /* 0x00007c0001c67983 */ /* 0x000ee20000100800 */
[----:B------:R-:W-:Y:S01]  /*1b20*/  FFMA.FTZ R70, R185, R226, R70 ;  /* 0x000000e2b9467223 */ /* 0x000fe20000010046 */
[----:B------:R-:W-:Y:S01]  /*1b30*/  FADD.FTZ R126, R126, R226 ;  /* 0x000000e27e7e7221 */ /* 0x000fe20000010000 */
[----:B------:R-:W-:Y:S01]  /*1b40*/  FADD.FTZ R120, R120, R224 ;  /* 0x000000e078787221 */ /* 0x000fe20000010000 */
[----:B------:R-:W-:Y:S01]  /*1b50*/  FFMA.FTZ R72, R183, R224, R72 ;  /* 0x000000e0b7487223 */ /* 0x000fe20000010048 */
[----:B--2---:R-:W-:Y:S01]  /*1b60*/  FMUL.FTZ R7, R195, R2 ;  /* 0x00000002c3077220 */ /* 0x004fe20000410000 */
[----:B------:R-:W-:Y:S01]  /*1b70*/  SHF.L.U32 R2, R227, 0x10, RZ ;  /* 0x00000010e3027819 */ /* 0x000fe200000006ff */
[----:B------:R-:W-:Y:S01]  /*1b80*/  FADD.FTZ R114, R114, R212 ;  /* 0x000000d472727221 */ /* 0x000fe20000010000 */
[----:B------:R-:W-:Y:S01]  /*1b90*/  FFMA.FTZ R82, R173, R212, R82 ;  /* 0x000000d4ad527223 */ /* 0x000fe20000010052 */
[----:B------:R-:W-:Y:S01]  /*1ba0*/  FMUL.FTZ R27, R190, R12 ;  /* 0x0000000cbe1b7220 */ /* 0x000fe20000410000 */
[----:B------:R-:W-:Y:S01]  /*1bb0*/  FFMA.FTZ R84, R171, R210, R84 ;  /* 0x000000d2ab547223 */ /* 0x000fe20000010054 */
[-C--:B------:R-:W-:Y:S01]  /*1bc0*/  FFMA.FTZ R71, R184, R2.reuse, R71 ;  /* 0x00000002b8477223 */ /* 0x080fe20000010047 */
[----:B------:R-:W-:Y:S01]  /*1bd0*/  FADD.FTZ R127, R127, R2 ;  /* 0x000000027f7f7221 */ /* 0x000fe20000010000 */
[----:B----4-:R-:W-:Y:S01]  /*1be0*/  FMUL.FTZ R225, R197, R2 ;  /* 0x00000002c5e17220 */ /* 0x010fe20000410000 */
[----:B------:R-:W-:Y:S01]  /*1bf0*/  FADD.FTZ R108, R108, R210 ;  /* 0x000000d26c6c7221 */ /* 0x000fe20000010000 */
[----:B------:R-:W2:Y:S01]  /*1c00*/  LDL R2, [R1+0x20] ;  /* 0x0000200001027983 */ /* 0x000ea20000100800 */
[----:B------:R-:W-:-:S03]  /*1c10*/  FMUL.FTZ R223, R196, R161 ;  /* 0x000000a1c4df7220 */ /* 0x000fc60000410000 */
[----:B------:R-:W4:Y:S01]  /*1c20*/  LDL R161, [R1+0x28] ;  /* 0x0000280001a17983 */ /* 0x000f220000100800 */
[----:B------:R-:W-:-:S03]  /*1c30*/  FMUL.FTZ R226, R193, R226 ;  /* 0x000000e2c1e27220 */ /* 0x000fc60000410000 */
[----:B------:R-:W4:Y:S01]  /*1c40*/  LDL R193, [R1+0x58] ;  /* 0x0000580001c17983 */ /* 0x000f220000100800 */
[----:B------:R-:W-:-:S03]  /*1c50*/  FMUL.FTZ R224, R192, R224 ;  /* 0x000000e0c0e07220 */ /* 0x000fc60000410000 */
[----:B------:R-:W4:Y:S04]  /*1c60*/  LDL R195, [R1+0x60] ;  /* 0x0000600001c37983 */ /* 0x000f280000100800 */
[----:B------:R-:W4:Y:S01]  /*1c70*/  LDL R192, [R1+0x50] ;  /* 0x0000500001c07983 */ /* 0x000f220000100800 */
[----:B------:R-:W-:-:S03]  /*1c80*/  FMUL.FTZ R212, R165, R212 ;  /* 0x000000d4a5d47220 */ /* 0x000fc60000410000 */
[----:B------:R-:W4:Y:S01]  /*1c90*/  LDL R165, [R1+0x18] ;  /* 0x0000180001a57983 */ /* 0x000f220000100800 */
[----:B------:R-:W-:Y:S01]  /*1ca0*/  FADD.FTZ R104, R104, R206 ;  /* 0x000000ce68687221 */ /* 0x000fe20000010000 */
[----:B------:R-:W-:Y:S01]  /*1cb0*/  FFMA.FTZ R144, R27, R206, R144 ;  /* 0x000000ce1b907223 */ /* 0x000fe20000010090 */
[----:B------:R-:W-:Y:S02]  /*1cc0*/  FMUL.FTZ R210, R164, R210 ;  /* 0x000000d2a4d27220 */ /* 0x000fe40000410000 */
[----:B------:R-:W4:Y:S01]  /*1cd0*/  LDL R164, [R1+0x8] ;  /* 0x0000080001a47983 */ /* 0x000f220000100800 */
[----:B------:R-:W-:-:S03]  /*1ce0*/  FMUL.FTZ R206, R162, R206 ;  /* 0x000000cea2ce7220 */ /* 0x000fc60000410000 */
[----:B------:R-:W4:Y:S01]  /*1cf0*/  LDL R162, [R1+0x5c] ;  /* 0x00005c0001a27983 */ /* 0x000f220000100800 */
[C---:B------:R-:W-:Y:S01]  /*1d00*/  FMUL.FTZ R20, R190.reuse, R19 ;  /* 0x00000013be147220 */ /* 0x040fe20000410000 */
[----:B------:R-:W-:Y:S01]  /*1d10*/  FMUL.FTZ R19, R190, R200 ;  /* 0x000000c8be137220 */ /* 0x000fe20000410000 */
[----:B------:R-:W-:-:S03]  /*1d20*/  FADD.FTZ R96, R96, R5 ;  /* 0x0000000560607221 */ /* 0x000fc60000010000 */
[-C--:B------:R-:W-:Y:S01]  /*1d30*/  FFMA.FTZ R136, R19, R5.reuse, R136 ;  /* 0x0000000513887223 */ /* 0x080fe20000010088 */
[----:B---3--:R-:W-:Y:S02]  /*1d40*/  FMUL.FTZ R5, R163, R5 ;  /* 0x00000005a3057220 */ /* 0x008fe40000410000 */
[----:B------:R-:W3:Y:S01]  /*1d50*/  LDL R163, [R1] ;  /* 0x0000000001a37983 */ /* 0x000ee20000100800 */
[C---:B------:R-:W-:Y:S01]  /*1d60*/  FMUL.FTZ R25, R190.reuse, R14 ;  /* 0x0000000ebe197220 */ /* 0x040fe20000410000 */
[----:B------:R-:W-:Y:S01]  /*1d70*/  FMUL.FTZ R23, R190, R16 ;  /* 0x00000010be177220 */ /* 0x000fe20000410000 */
[----:B------:R-:W-:Y:S01]  /*1d80*/  SHF.L.U32 R245, R245, 0x10, RZ ;  /* 0x00000010f5f57819 */ /* 0x000fe200000006ff */
[----:B------:R-:W-:Y:S01]  /*1d90*/  FADD.FTZ R106, R106, R204 ;  /* 0x000000cc6a6a7221 */ /* 0x000fe20000010000 */
[----:B------:R-:W-:Y:S01]  /*1da0*/  FFMA.FTZ R146, R25, R204, R146 ;  /* 0x000000cc19927223 */ /* 0x000fe20000010092 */
[----:B------:R-:W-:Y:S01]  /*1db0*/  FFMA.FTZ R140, R23, R202, R140 ;  /* 0x000000ca178c7223 */ /* 0x000fe2000001008c */
[----:B------:R-:W-:Y:S01]  /*1dc0*/  FADD.FTZ R100, R100, R202 ;  /* 0x000000ca64647221 */ /* 0x000fe20000010000 */
[----:B------:R-:W-:Y:S01]  /*1dd0*/  FMUL.FTZ R186, R190, R186 ;  /* 0x000000babeba7220 */ /* 0x000fe20000410000 */
[----:B------:R-:W-:Y:S01]  /*1de0*/  FFMA.FTZ R78, R177, R216, R78 ;  /* 0x000000d8b14e7223 */ /* 0x000fe2000001004e */
[----:B------:R-:W-:Y:S01]  /*1df0*/  FADD.FTZ R118, R118, R216 ;  /* 0x000000d876767221 */ /* 0x000fe20000010000 */
[----:B------:R-:W-:Y:S01]  /*1e00*/  PRMT R242, R214, 0x7632, R242 ;  /* 0x00007632d6f27816 */ /* 0x000fe200000000f2 */
[----:B------:R-:W-:Y:S01]  /*1e10*/  FMUL.FTZ R227, R198, R245 ;  /* 0x000000f5c6e37220 */ /* 0x000fe20000410000 */
[----:B------:R-:W-:-:S04]  /*1e20*/  IMAD.U32 R214, R214, 0x10000, RZ ;  /* 0x00010000d6d67824 */ /* 0x000fc800078e00ff */
[----:B------:R-:W-:Y:S01]  /*1e30*/  FADD.FTZ R112, R112, R214 ;  /* 0x000000d670707221 */ /* 0x000fe20000010000 */
[----:B------:R-:W-:Y:S01]  /*1e40*/  FFMA.FTZ R80, R175, R214, R80 ;  /* 0x000000d6af507223 */ /* 0x000fe20000010050 */
[----:B------:R-:W-:Y:S01]  /*1e50*/  FMUL.FTZ R21, R190, R18 ;  /* 0x00000012be157220 */ /* 0x000fe20000410000 */
[----:B------:R-:W-:-:S03]  /*1e60*/  FADD.FTZ R102, R102, R6 ;  /* 0x0000000666667221 */ /* 0x000fc60000010000 */
[----:B------:R-:W-:Y:S01]  /*1e70*/  FFMA.FTZ R142, R21, R6, R142 ;  /* 0x00000006158e7223 */ /* 0x000fe2000001008e */
[----:B--2---:R-:W-:Y:S01]  /*1e80*/  FMUL.FTZ R202, R2, R202 ;  /* 0x000000ca02ca7220 */ /* 0x004fe20000410000 */
[----:B------:R-:W-:Y:S01]  /*1e90*/  FFMA.FTZ R2, R0, R7, RZ ;  /* 0x0000000700027223 */ /* 0x000fe200000100ff */
[----:B----4-:R-:W-:Y:S01]  /*1ea0*/  FMUL.FTZ R204, R161, R204 ;  /* 0x000000cca1cc7220 */ /* 0x010fe20000410000 */
[----:B------:R-:W-:Y:S02]  /*1eb0*/  FADD.FTZ R161, RZ, R7 ;  /* 0x00000007ffa17221 */ /* 0x000fe40000010000 */
[----:B------:R-:W-:Y:S01]  /*1ec0*/  FFMA.FTZ R2, R186, R227, R2 ;  /* 0x000000e3ba027223 */ /* 0x000fe20000010002 */
[----:B------:R-:W-:Y:S01]  /*1ed0*/  FMUL.FTZ R216, R193, R216 ;  /* 0x000000d8c1d87220 */ /* 0x000fe20000410000 */
[----:B------:R-:W-:Y:S01]  /*1ee0*/  FADD.FTZ R161, R161, R227 ;  /* 0x000000e3a1a17221 */ /* 0x000fe20000010000 */
[----:B------:R-:W2:Y:S01]  /*1ef0*/  LDL R193, [R1+0x54] ;  /* 0x0000540001c17983 */ /* 0x000ea20000100800 */
[----:B------:R-:W-:-:S02]  /*1f00*/  FFMA.FTZ R2, R185, R226, R2 ;  /* 0x000000e2b9027223 */ /* 0x000fc40000010002 */
[----:B------:R-:W-:Y:S02]  /*1f10*/  FADD.FTZ R161, R161, R226 ;  /* 0x000000e2a1a17221 */ /* 0x000fe40000010000 */
[----:B------:R-:W-:Y:S02]  /*1f20*/  FFMA.FTZ R2, R184, R225, R2 ;  /* 0x000000e1b8027223 */ /* 0x000fe40000010002 */
[----:B------:R-:W-:Y:S01]  /*1f30*/  FADD.FTZ R161, R161, R225 ;  /* 0x000000e1a1a17221 */ /* 0x000fe20000010000 */
[----:B------:R-:W-:Y:S02]  /*1f40*/  FMUL.FTZ R214, R192, R214 ;  /* 0x000000d6c0d67220 */ /* 0x000fe40000410000 */
[----:B------:R-:W4:Y:S01]  /*1f50*/  LDL R192, [R1+0x4c] ;  /* 0x00004c0001c07983 */ /* 0x000f220000100800 */
[----:B------:R-:W-:Y:S01]  /*1f60*/  FADD.FTZ R161, R161, R224 ;  /* 0x000000e0a1a17221 */ /* 0x000fe20000010000 */
[----:B------:R-:W-:Y:S01]  /*1f70*/  FFMA.FTZ R2, R183, R224, R2 ;  /* 0x000000e0b7027223 */ /* 0x000fe20000010002 */
[----:B------:R-:W-:-:S02]  /*1f80*/  FMUL.FTZ R6, R165, R6 ;  /* 0x00000006a5067220 */ /* 0x000fc40000410000 */
[----:B------:R-:W-:Y:S01]  /*1f90*/  FADD.FTZ R161, R161, R223 ;  /* 0x000000dfa1a17221 */ /* 0x000fe20000010000 */
[----:B------:R-:W-:Y:S01]  /*1fa0*/  FFMA.FTZ R2, R182, R223, R2 ;  /* 0x000000dfb6027223 */ /* 0x000fe20000010002 */
[----:B------:R-:W4:Y:S01]  /*1fb0*/  LDL R165, [R1+0x44] ;  /* 0x0000440001a57983 */ /* 0x000f220000100800 */
[C---:B------:R-:W-:Y:S01]  /*1fc0*/  FMUL.FTZ R22, R190.reuse, R17 ;  /* 0x00000011be167220 */ /* 0x040fe20000410000 */
        /* <DEDUP_REMOVED lines=8> */
[-C--:B------:R-:W-:Y:S01]  /*2050*/  FFMA.FTZ R138, R17, R4.reuse, R138 ;  /* 0x00000004118a7223 */ /* 0x080fe2000001008a */
[----:B------:R-:W-:Y:S01]  /*2060*/  FADD.FTZ R161, R161, R221 ;  /* 0x000000dda1a17221 */ /* 0x000fe20000010000 */
[----:B------:R-:W-:Y:S01]  /*2070*/  FFMA.FTZ R2, R180, R221, R2 ;  /* 0x000000ddb4027223 */ /* 0x000fe20000010002 */
[----:B------:R-:W-:Y:S01]  /*2080*/  FMUL.FTZ R170, R190, R9 ;  /* 0x00000009beaa7220 */ /* 0x000fe20000410000 */
[----:B------:R-:W-:Y:S01]  /*2090*/  FMUL.FTZ R4, R164, R4 ;  /* 0x00000004a4047220 */ /* 0x000fe20000410000 */
[----:B------:R-:W-:Y:S01]  /*20a0*/  FMUL.FTZ R9, R190, R219 ;  /* 0x000000dbbe097220 */ /* 0x000fe20000410000 */
[----:B------:R-:W4:Y:S01]  /*20b0*/  LDL R164, [R1+0x3c] ;  /* 0x00003c0001a47983 */ /* 0x000f220000100800 */
[----:B------:R-:W-:Y:S01]  /*20c0*/  FMUL.FTZ R219, R162, R244 ;  /* 0x000000f4a2db7220 */ /* 0x000fe20000410000 */
[----:B------:R-:W-:Y:S01]  /*20d0*/  FADD.FTZ R161, R161, R220 ;  /* 0x000000dca1a17221 */ /* 0x000fe20000010000 */
[----:B------:R-:W-:Y:S01]  /*20e0*/  FFMA.FTZ R162, R179, R220, R2 ;  /* 0x000000dcb3a27223 */ /* 0x000fe20000010002 */
[C---:B------:R-:W-:Y:S01]  /*20f0*/  FMUL.FTZ R24, R190.reuse, R15 ;  /* 0x0000000fbe187220 */ /* 0x040fe20000410000 */
[----:B------:R-:W-:Y:S01]  /*2100*/  FMUL.FTZ R15, R190, R207 ;  /* 0x000000cfbe0f7220 */ /* 0x000fe20000410000 */
[----:B------:R-:W-:Y:S01]  /*2110*/  FADD.FTZ R2, R161, R219 ;  /* 0x000000dba1027221 */ /* 0x000fe20000010000 */
[----:B------:R-:W-:-:S02]  /*2120*/  FFMA.FTZ R161, R178, R219, R162 ;  /* 0x000000dbb2a17223 */ /* 0x000fc400000100a2 */
[----:B------:R-:W4:Y:S01]  /*2130*/  LDL R162, [R1+0x34] ;  /* 0x0000340001a27983 */ /* 0x000f220000100800 */
[-C--:B------:R-:W-:Y:S01]  /*2140*/  FFMA.FTZ R132, R15, R3.reuse, R132 ;  /* 0x000000030f847223 */ /* 0x080fe20000010084 */
[----:B------:R-:W-:Y:S01]  /*2150*/  FADD.FTZ R92, R92, R3 ;  /* 0x000000035c5c7221 */ /* 0x000fe20000010000 */
[----:B---3--:R-:W-:Y:S02]  /*2160*/  FMUL.FTZ R3, R163, R3 ;  /* 0x00000003a3037220 */ /* 0x008fe40000410000 */
[----:B------:R-:W3:Y:S01]  /*2170*/  LDL R163, [R1+0x2c] ;  /* 0x00002c0001a37983 */ /* 0x000ee20000100800 */
[----:B------:R-:W-:Y:S01]  /*2180*/  SHF.L.U32 R243, R243, 0x10, RZ ;  /* 0x00000010f3f37819 */ /* 0x000fe200000006ff */
[C---:B------:R-:W-:Y:S01]  /*2190*/  FMUL.FTZ R168, R190.reuse, R11 ;  /* 0x0000000bbea87220 */ /* 0x040fe20000410000 */
[----:B------:R-:W-:Y:S01]  /*21a0*/  FMUL.FTZ R11, R190, R215 ;  /* 0x000000d7be0b7220 */ /* 0x000fe20000410000 */
[----:B------:R-:W-:Y:S01]  /*21b0*/  FADD.FTZ R2, R2, R216 ;  /* 0x000000d802027221 */ /* 0x000fe20000010000 */
[----:B------:R-:W-:-:S02]  /*21c0*/  IMAD.U32 R242, R242, 0x10000, RZ ;  /* 0x00010000f2f27824 */ /* 0x000fc400078e00ff */
[C---:B------:R-:W-:Y:S01]  /*21d0*/  FMUL.FTZ R12, R190.reuse, R213 ;  /* 0x000000d5be0c7220 */ /* 0x040fe20000410000 */
[----:B------:R-:W-:Y:S01]  /*21e0*/  SHF.L.U32 R241, R241, 0x10, RZ ;  /* 0x00000010f1f17819 */ /* 0x000fe200000006ff */
[C---:B------:R-:W-:Y:S01]  /*21f0*/  FMUL.FTZ R26, R190.reuse, R13 ;  /* 0x0000000dbe1a7220 */ /* 0x040fe20000410000 */
[C---:B------:R-:W-:Y:S01]  /*2200*/  FMUL.FTZ R13, R190.reuse, R211 ;  /* 0x000000d3be0d7220 */ /* 0x040fe20000410000 */
[----:B------:R-:W-:Y:S01]  /*2210*/  SHF.L.U32 R237, R237, 0x10, RZ ;  /* 0x00000010eded7819 */ /* 0x000fe200000006ff */
[----:B------:R-:W-:Y:S01]  /*2220*/  FMUL.FTZ R14, R190, R209 ;  /* 0x000000d1be0e7220 */ /* 0x000fe20000410000 */
[----:B------:R-:W-:Y:S01]  /*2230*/  SHF.L.U32 R236, R236, 0x10, RZ ;  /* 0x00000010ecec7819 */ /* 0x000fe200000006ff */
[----:B------:R-:W-:Y:S02]  /*2240*/  IMAD.U32 R235, R235, 0x10000, RZ ;  /* 0x00010000ebeb7824 */ /* 0x000fe400078e00ff */
[----:B------:R-:W-:Y:S01]  /*2250*/  FMUL.FTZ R16, R190, R205 ;  /* 0x000000cdbe107220 */ /* 0x000fe20000410000 */
[----:B------:R-:W-:Y:S01]  /*2260*/  FFMA.FTZ R134, R13, R160, R134 ;  /* 0x000000a00d867223 */ /* 0x000fe20000010086 */
[----:B------:R-:W-:Y:S01]  /*2270*/  FADD.FTZ R94, R94, R160 ;  /* 0x000000a05e5e7221 */ /* 0x000fe20000010000 */
[----:B--2---:R-:W-:-:S04]  /*2280*/  FMUL.FTZ R215, R193, R243 ;  /* 0x000000f3c1d77220 */ /* 0x004fc80000410000 */
[----:B------:R-:W-:-:S04]  /*2290*/  FADD.FTZ R2, R2, R215 ;  /* 0x000000d702027221 */ /* 0x000fc80000010000 */
[----:B------:R-:W-:Y:S01]  /*22a0*/  FADD.FTZ R2, R2, R214 ;  /* 0x000000d602027221 */ /* 0x000fe20000010000 */
[----:B----4-:R-:W-:Y:S02]  /*22b0*/  FMUL.FTZ R213, R192, R242 ;  /* 0x000000f2c0d57220 */ /* 0x010fe40000410000 */
[----:B------:R-:W2:Y:S02]  /*22c0*/  LDL R192, [R1+0x24] ;  /* 0x0000240001c07983 */ /* 0x000ea40000100800 */
[----:B------:R-:W-:Y:S01]  /*22d0*/  FADD.FTZ R2, R2, R213 ;  /* 0x000000d502027221 */ /* 0x000fe20000010000 */
[----:B------:R-:W-:-:S03]  /*22e0*/  FMUL.FTZ R211, R165, R241 ;  /* 0x000000f1a5d37220 */ /* 0x000fc60000410000 */
[----:B------:R-:W-:Y:S01]  /*22f0*/  FADD.FTZ R2, R2, R212 ;  /* 0x000000d402027221 */ /* 0x000fe20000010000 */
[----:B------:R-:W4:Y:S03]  /*2300*/  LDL R165, [R1+0x1c] ;  /* 0x00001c0001a57983 */ /* 0x000f260000100800 */
[----:B------:R-:W-:-:S04]  /*2310*/  FADD.FTZ R2, R2, R211 ;  /* 0x000000d302027221 */ /* 0x000fc80000010000 */
[----:B------:R-:W-:Y:S01]  /*2320*/  FADD.FTZ R2, R2, R210 ;  /* 0x000000d202027221 */ /* 0x000fe20000010000 */
[----:B------:R-:W-:Y:S02]  /*2330*/  FMUL.FTZ R209, R164, R237 ;  /* 0x000000eda4d17220 */ /* 0x000fe40000410000 */
[----:B------:R-:W4:Y:S02]  /*2340*/  LDL R164, [R1+0x14] ;  /* 0x0000140001a47983 */ /* 0x000f240000100800 */
[----:B------:R-:W-:-:S04]  /*2350*/  FADD.FTZ R2, R2, R209 ;  /* 0x000000d102027221 */ /* 0x000fc80000010000 */
[----:B------:R-:W-:Y:S01]  /*2360*/  FADD.FTZ R2, R2, R208 ;  /* 0x000000d002027221 */ /* 0x000fe20000010000 */
[----:B------:R-:W-:-:S04]  /*2370*/  FMUL.FTZ R207, R162, R236 ;  /* 0x000000eca2cf7220 */ /* 0x000fc80000410000 */
[----:B------:R-:W-:-:S04]  /*2380*/  FADD.FTZ R162, R2, R207 ;  /* 0x000000cf02a27221 */ /* 0x000fc80000010000 */
[----:B------:R-:W-:Y:S01]  /*2390*/  FADD.FTZ R162, R162, R206 ;  /* 0x000000cea2a27221 */ /* 0x000fe20000010000 */
[----:B------:R-:W-:Y:S01]  /*23a0*/  FMUL.FTZ R2, R251, R160 ;  /* 0x000000a0fb027220 */ /* 0x000fe20000410000 */
[----:B---3--:R-:W-:Y:S02]  /*23b0*/  FMUL.FTZ R205, R163, R235 ;  /* 0x000000eba3cd7220 */ /* 0x008fe40000410000 */
[----:B------:R-:W3:Y:S02]  /*23c0*/  LDL R163, [R1+0xc] ;  /* 0x00000c0001a37983 */ /* 0x000ee40000100800 */
[----:B------:R-:W-:Y:S02]  /*23d0*/  FADD.FTZ R160, R162, R205 ;  /* 0x000000cda2a07221 */ /* 0x000fe40000010000 */
[----:B------:R-:W3:Y:S01]  /*23e0*/  LDL R162, [R1+0x4] ;  /* 0x0000040001a27983 */ /* 0x000ee20000100800 */
        /* <DEDUP_REMOVED lines=10> */
[----:B------:R-:W-:-:S03]  /*2490*/  SHF.L.U32 R234, R234, 0x10, RZ ;  /* 0x00000010eaea7819 */ /* 0x000fc600000006ff */
[----:B------:R-:W-:-:S04]  /*24a0*/  FFMA.FTZ R161, R27, R206, R161 ;  /* 0x000000ce1ba17223 */ /* 0x000fc800000100a1 */
[----:B------:R-:W-:Y:S01]  /*24b0*/  FFMA.FTZ R161, R26, R205, R161 ;  /* 0x000000cd1aa17223 */ /* 0x000fe200000100a1 */
[----:B------:R-:W-:-:S03]  /*24c0*/  FADD.FTZ R160, R160, R204 ;  /* 0x000000cca0a07221 */ /* 0x000fc60000010000 */
[----:B------:R-:W-:Y:S01]  /*24d0*/  FFMA.FTZ R161, R25, R204, R161 ;  /* 0x000000cc19a17223 */ /* 0x000fe200000100a1 */
[----:B------:R-:W-:Y:S01]  /*24e0*/  SHF.L.U32 R233, R233, 0x10, RZ ;  /* 0x00000010e9e97819 */ /* 0x000fe200000006ff */
[----:B------:R-:W-:Y:S01]  /*24f0*/  FMUL.FTZ R18, R190, R201 ;  /* 0x000000c9be127220 */ /* 0x000fe20000410000 */
[----:B------:R-:W-:Y:S01]  /*2500*/  SHF.L.U32 R232, R232, 0x10, RZ ;  /* 0x00000010e8e87819 */ /* 0x000fe200000006ff */
[----:B--2---:R-:W-:-:S04]  /*2510*/  FMUL.FTZ R203, R192, R234 ;  /* 0x000000eac0cb7220 */ /* 0x004fc80000410000 */
[----:B------:R-:W-:Y:S01]  /*2520*/  FADD.FTZ R160, R160, R203 ;  /* 0x000000cba0a07221 */ /* 0x000fe20000010000 */
[----:B------:R-:W-:Y:S01]  /*2530*/  FFMA.FTZ R161, R24, R203, R161 ;  /* 0x000000cb18a17223 */ /* 0x000fe200000100a1 */
[----:B----4-:R-:W-:Y:S02]  /*2540*/  FMUL.FTZ R201, R165, R233 ;  /* 0x000000e9a5c97220 */ /* 0x010fe40000410000 */
[----:B------:R-:W-:Y:S01]  /*2550*/  FADD.FTZ R160, R160, R202 ;  /* 0x000000caa0a07221 */ /* 0x000fe20000010000 */
[----:B------:R-:W-:-:S03]  /*2560*/  FFMA.FTZ R161, R23, R202, R161 ;  /* 0x000000ca17a17223 */ /* 0x000fc600000100a1 */
[----:B------:R-:W-:Y:S01]  /*2570*/  FADD.FTZ R160, R160, R201 ;  /* 0x000000c9a0a07221 */ /* 0x000fe20000010000 */
[----:B------:R-:W-:-:S03]  /*2580*/  FFMA.FTZ R161, R22, R201, R161 ;  /* 0x000000c916a17223 */ /* 0x000fc600000100a1 */
[----:B------:R-:W-:Y:S01]  /*2590*/  FADD.FTZ R160, R160, R6 ;  /* 0x00000006a0a07221 */ /* 0x000fe20000010000 */
[----:B------:R-:W-:Y:S01]  /*25a0*/  FFMA.FTZ R161, R21, R6, R161 ;  /* 0x0000000615a17223 */ /* 0x000fe200000100a1 */
[----:B------:R-:W-:Y:S02]  /*25b0*/  IMAD.U32 R231, R231, 0x10000, RZ ;  /* 0x00010000e7e77824 */ /* 0x000fe400078e00ff */
[----:B------:R-:W-:-:S04]  /*25c0*/  FMUL.FTZ R192, R164, R232 ;  /* 0x000000e8a4c07220 */ /* 0x000fc80000410000 */
[----:B------:R-:W-:Y:S01]  /*25d0*/  FADD.FTZ R160, R160, R192 ;  /* 0x000000c0a0a07221 */ /* 0x000fe20000010000 */
[----:B------:R-:W-:-:S03]  /*25e0*/  FFMA.FTZ R161, R20, R192, R161 ;  /* 0x000000c014a17223 */ /* 0x000fc600000100a1 */
[----:B------:R-:W-:Y:S01]  /*25f0*/  FADD.FTZ R160, R160, R5 ;  /* 0x00000005a0a07221 */ /* 0x000fe20000010000 */
[----:B------:R-:W-:Y:S01]  /*2600*/  FFMA.FTZ R161, R19, R5, R161 ;  /* 0x0000000513a17223 */ /* 0x000fe200000100a1 */
[----:B------:R-:W-:Y:S02]  /*2610*/  SHF.L.U32 R230, R230, 0x10, RZ ;  /* 0x00000010e6e67819 */ /* 0x000fe400000006ff */
[----:B------:R-:W-:Y:S02]  /*2620*/  SHF.L.U32 R229, R229, 0x10, RZ ;  /* 0x00000010e5e57819 */ /* 0x000fe400000006ff */
[----:B------:R-:W-:-:S03]  /*2630*/  SHF.L.U32 R238, R238, 0x10, RZ ;  /* 0x00000010eeee7819 */ /* 0x000fc600000006ff */
[----:B------:R-:W-:Y:S02]  /*2640*/  FMUL.FTZ R196, R252, R229 ;  /* 0x000000e5fcc47220 */ /* 0x000fe40000410000 */
[----:B------:R-:W-:Y:S01]  /*2650*/  FMUL.FTZ R197, R250, R238 ;  /* 0x000000eefac57220 */ /* 0x000fe20000410000 */
[----:B------:R-:W-:Y:S01]  /*2660*/  FADD.FTZ R88, R88, R194 ;  /* 0x000000c258587221 */ /* 0x000fe20000010000 */
[-C--:B------:R-:W-:Y:S01]  /*2670*/  FFMA.FTZ R128, R11, R194.reuse, R128 ;  /* 0x000000c20b807223 */ /* 0x080fe20000010080 */
[----:B------:R-:W-:Y:S02]  /*2680*/  IMAD.U32 R239, R239, 0x10000, RZ ;  /* 0x00010000efef7824 */ /* 0x000fe400078e00ff */
[----:B------:R-:W-:Y:S01]  /*2690*/  FMUL.FTZ R194, R249, R194 ;  /* 0x000000c2f9c27220 */ /* 0x000fe20000410000 */
[----:B------:R-:W-:Y:S01]  /*26a0*/  FMUL.FTZ R10, R190, R217 ;  /* 0x000000d9be0a7220 */ /* 0x000fe20000410000 */
[----:B------:R-:W-:Y:S01]  /*26b0*/  FMUL.FTZ R198, R248, R239 ;  /* 0x000000eff8c67220 */ /* 0x000fe20000410000 */
[----:B------:R-:W-:Y:S01]  /*26c0*/  SHF.L.U32 R240, R240, 0x10, RZ ;  /* 0x00000010f0f07819 */ /* 0x000fe200000006ff */
[----:B------:R-:W-:Y:S01]  /*26d0*/  FADD.FTZ R90, R90, R199 ;  /* 0x000000c75a5a7221 */ /* 0x000fe20000010000 */
[-C--:B------:R-:W-:Y:S01]  /*26e0*/  FFMA.FTZ R130, R9, R199.reuse, R130 ;  /* 0x000000c709827223 */ /* 0x080fe20000010082 */
[----:B------:R-:W-:-:S02]  /*26f0*/  FMUL.FTZ R199, R247, R199 ;  /* 0x000000c7f7c77220 */ /* 0x000fc40000410000 */
        /* <DEDUP_REMOVED lines=12> */
[----:B------:R-:W-:Y:S01]  /*27c0*/  FFMA.FTZ R83, R172, R241, R83 ;  /* 0x000000f1ac537223 */ /* 0x000fe20000010053 */
        /* <DEDUP_REMOVED lines=46> */
.L_x_5570:
[----:B------:R-:W-:Y:S05]  /*2ab0*/  BSYNC B0 ;  /* 0x0000000000007941 */ /* 0x000fea0003800000 */
.L_x_5568:
        /* <DEDUP_REMOVED lines=26> */
.L_x_5663:
[----:B------:R-:W2:Y:S01]  /*2c60*/  S2R R229, SR_CgaCtaId ;  /* 0x0000000000e57919 */ /* 0x000ea20000008800 */
[----:B------:R-:W-:Y:S01]  /*2c70*/  @!P0 LOP3.LUT R164, R231, 0x3, RZ, 0xc0, !PT ;  /* 0x00000003e7a48812 */ /* 0x000fe200078ec0ff */
[----:B------:R-:W-:Y:S01]  /*2c80*/  FADD.FTZ R160, R166, R217 ;  /* 0x000000d9a6a07221 */ /* 0x000fe20000010000 */
[----:B------:R-:W-:Y:S01]  /*2c90*/  MOV R163, 0x400 ;  /* 0x0000040000a37802 */ /* 0x000fe20000000f00 */
[----:B0-----:R-:W-:Y:S01]  /*2ca0*/  FADD.FTZ R161, R165, R161 ;  /* 0x000000a1a5a17221 */ /* 0x001fe20000010000 */
[----:B------:R-:W-:Y:S01]  /*2cb0*/  @!P0 IADD3 R164, R162, R164, RZ ;  /* 0x000000a4a2a48210 */ /* 0x000fe20007ffe0ff */
[----:B------:R-:W-:Y:S05]  /*2cc0*/  WARPSYNC.ALL ;  /* 0x0000000000007948 */ /* 0x000fea0003800000 */
[----:B-----5:R-:W-:Y:S01]  /*2cd0*/  ISETP.GE.AND P5, PT, R167, 0x1, PT ;  /* 0x00000001a700780c */ /* 0x020fe20003fa6270 */
[----:B------:R-:W0:Y:S01]  /*2ce0*/  LDC R230, c[0x0][0x218] ;  /* 0x00008600ffe67b82 */ /* 0x000e220000000800 */
[----:B------:R-:W-:Y:S01]  /*2cf0*/  @!P3 ISETP.NE.U32.AND P1, PT, R188, RZ, PT ;  /* 0x000000ffbc00b20c */ /* 0x000fe20003f25070 */
[----:B------:R-:W-:Y:S03]  /*2d00*/  BSSY B0, `(.L_x_5572) ;  /* 0x0000029000007945 */ /* 0x000fe60003800000 */
[----:B------:R-:W-:-:S07]  /*2d10*/  @!P3 ISETP.NE.AND.EX P1, PT, R187, RZ, PT, P1 ;  /* 0x000000ffbb00b20c */ /* 0x000fce0003f25310 */
[----:B------:R-:W-:Y:S02]  /*2d20*/  @P5 IADD3 R217, R167, -0x1, RZ ;  /* 0xffffffffa7d95810 */ /* 0x000fe40007ffe0ff */
[----:B--2---:R-:W-:-:S03]  /*2d30*/  LEA R163, R229, R163, 0x18 ;  /* 0x000000a3e5a37211 */ /* 0x004fc600078ec0ff */
[----:B0-----:R-:W-:Y:S01]  /*2d40*/  @P5 IMAD R217, R217, R230, RZ ;  /* 0x000000e6d9d95224 */ /* 0x001fe200078e02ff */
[----:B------:R-:W-:Y:S01]  /*2d50*/  LOP3.LUT R230, R232, 0x7f, RZ, 0xc0, !PT ;  /* 0x0000007fe8e67812 */ /* 0x000fe200078ec0ff */
[----:B------:R-:W-:-:S05]  /*2d60*/  @!P0 IMAD R164, R164, 0x8, R163 ;  /* 0x00000008a4a48824 */ /* 0x000fca00078e02a3 */
[----:B------:R0:W-:Y:S01]  /*2d70*/  @!P0 STS.64 [R164+0x5000], R160 ;  /* 0x005000a0a4008388 */ /* 0x0001e20000000a00 */
[----:B------:R-:W-:Y:S01]  /*2d80*/  BAR.SYNC.DEFER_BLOCKING 0x0 ;  /* 0x0000000000007b1d */ /* 0x000fe20000010000 */
[----:B------:R-:W-:Y:S02]  /*2d90*/  @!P3 ISETP.NE.U32.AND P0, PT, R188, RZ, PT ;  /* 0x000000ffbc00b20c */ /* 0x000fe40003f05070 */
[----:B0-----:R-:W-:-:S05]  /*2da0*/  LEA R164, R162, R163, 0x3 ;  /* 0x000000a3a2a47211 */ /* 0x001fca00078e18ff */
[----:B------:R-:W0:Y:S04]  /*2db0*/  LDS.128 R160, [R164+0x5000] ;  /* 0x00500000a4a07984 */ /* 0x000e280000000c00 */
[----:B-1----:R-:W1:Y:S01]  /*2dc0*/  LDS.128 R164, [R164+0x5010] ;  /* 0x00501000a4a47984 */ /* 0x002e620000000c00 */
[----:B0-----:R-:W-:Y:S01]  /*2dd0*/  FADD.FTZ R160, RZ, R160 ;  /* 0x000000a0ffa07221 */ /* 0x001fe20000010000 */
[----:B------:R-:W-:-:S03]  /*2de0*/  FADD.FTZ R161, RZ, R161 ;  /* 0x000000a1ffa17221 */ /* 0x000fc60000010000 */
[----:B------:R-:W-:Y:S01]  /*2df0*/  FADD.FTZ R160, R162, R160 ;  /* 0x000000a0a2a07221 */ /* 0x000fe20000010000 */
[----:B------:R-:W-:Y:S01]  /*2e00*/  @P5 SHF.R.S32.HI R162, RZ, 0x1f, R217 ;  /* 0x0000001fffa25819 */ /* 0x000fe200000114d9 */
[----:B------:R-:W-:Y:S02]  /*2e10*/  FADD.FTZ R161, R163, R161 ;  /* 0x000000a1a3a17221 */ /* 0x000fe40000010000 */
[----:B-1----:R-:W-:Y:S01]  /*2e20*/  FADD.FTZ R160, R160, R164 ;  /* 0x000000a4a0a07221 */ /* 0x002fe20000010000 */
[----:B------:R-:W-:Y:S01]  /*2e30*/  @P5 LEA.HI R162, R162, R217, RZ, 0x3 ;  /* 0x000000d9a2a25211 */ /* 0x000fe200078f18ff */
[----:B------:R-:W-:Y:S01]  /*2e40*/  HFMA2.MMA R217, -RZ, RZ, 0, 0 ;  /* 0x00000000ffd97435 */ /* 0x000fe200000001ff */
[----:B------:R-:W-:Y:S01]  /*2e50*/  FADD.FTZ R165, R161, R165 ;  /* 0x000000a5a1a57221 */ /* 0x000fe20000010000 */
[----:B------:R-:W0:Y:S01]  /*2e60*/  @P5 LDC R163, c[0x0][0x29c] ;  /* 0x0000a700ffa35b82 */ /* 0x000e220000000800 */
[----:B------:R-:W-:Y:S02]  /*2e70*/  FADD.FTZ R160, R166, R160 ;  /* 0x000000a0a6a07221 */ /* 0x000fe40000010000 */
[----:B------:R-:W-:Y:S01]  /*2e80*/  FADD.FTZ R165, R167, R165 ;  /* 0x000000a5a7a57221 */ /* 0x000fe20000010000 */
[----:B------:R-:W-:Y:S01]  /*2e90*/  @P5 LEA.HI.SX32 R217, R162, R230, 0x1d ;  /* 0x000000e6a2d95211 */ /* 0x000fe200078feaff */
[----:B------:R-:W-:-:S02]  /*2ea0*/  FMUL.FTZ R160, R160, UR8 ;  /* 0x00000008a0a07c20 */ /* 0x000fc40008410000 */
[----:B------:R-:W-:Y:S01]  /*2eb0*/  FMUL.FTZ R166, R165, UR8 ;  /* 0x00000008a5a67c20 */ /* 0x000fe20008410000 */
[----:B------:R-:W1:Y:S08]  /*2ec0*/  LDC.U8 R230, c[0x0][0x2a0] ;  /* 0x0000a800ffe67b82 */ /* 0x000e700000000000 */
[----:B------:R-:W2:Y:S08]  /*2ed0*/  @P5 LDC R161, c[0x0][0x29c] ;  /* 0x0000a700ffa15b82 */ /* 0x000eb00000000800 */
[----:B------:R-:W3:Y:S01]  /*2ee0*/  @P5 LDC R164, c[0x0][0x29c] ;  /* 0x0000a700ffa45b82 */ /* 0x000ee20000000800 */
[----:B-1----:R-:W-:-:S04]  /*2ef0*/  ISETP.NE.AND P2, PT, R230, RZ, PT ;  /* 0x000000ffe600720c */ /* 0x002fc80003f45270 */
[----:B------:R-:W-:Y:S02]  /*2f00*/  FSEL R167, R160, RZ, !P2 ;  /* 0x000000ffa0a77208 */ /* 0x000fe40005000000 */
[----:B------:R-:W-:Y:S01]  /*2f10*/  @!P3 FSEL R160, R64, RZ, P1 ;  /* 0x000000ff40a0b208 */ /* 0x000fe20000800000 */
[----:B0-----:R-:W-:Y:S06]  /*2f20*/  @!P3 BRA `(.L_x_5573) ;  /* 0x000000000018b947 */ /* 0x001fec0003800000 */
[----:B------:R-:W-:Y:S01]  /*2f30*/  ISETP.NE.U32.AND P1, PT, R188, RZ, PT ;  /* 0x000000ffbc00720c */ /* 0x000fe20003f25070 */
[----:B------:R-:W-:-:S03]  /*2f40*/  FFMA.FTZ R160, R0, R166, R167 ;  /* 0x000000a600a07223 */ /* 0x000fc600000100a7 */
[----:B------:R-:W-:Y:S01]  /*2f50*/  ISETP.NE.AND.EX P1, PT, R187, RZ, PT, P1 ;  /* 0x000000ffbb00720c */ /* 0x000fe20003f25310 */
[----:B------:R-:W-:-:S04]  /*2f60*/  FADD.FTZ R160, R7, -R160 ;  /* 0x800000a007a07221 */ /* 0x000fc80000010000 */
[----:B------:R-:W-:-:S08]  /*2f70*/  FMUL.FTZ R160, R190, R160 ;  /* 0x000000a0bea07220 */ /* 0x000fd00000410000 */
[----:B------:R-:W-:-:S07]  /*2f80*/  @P1 FADD.FTZ R160, R64, R160 ;  /* 0x000000a040a01221 */ /* 0x000fce0000010000 */
.L_x_5573:
[----:B------:R-:W-:Y:S05]  /*2f90*/  BSYNC B0 ;  /* 0x0000000000007941 */ /* 0x000fea0003800000 */
.L_x_5572:
[----:B--2---:R-:W-:Y:S01]  /*2fa0*/  @P5 FMUL.FTZ R161, R160, R161 ;  /* 0x000000a1a0a15220 */ /* 0x004fe20000410000 */
[----:B------:R-:W-:Y:S01]  /*2fb0*/  @!P3 ISETP.NE.U32.AND P1, PT, R188, RZ, PT ;  /* 0x000000ffbc00b20c */ /* 0x000fe20003f25070 */
[----:B------:R-:W-:Y:S01]  /*2fc0*/  BSSY B0, `(.L_x_5574) ;  /* 0x000000d000007945 */ /* 0x000fe20003800000 */
[C---:B------:R-:W-:Y:S02]  /*2fd0*/  @!P3 ISETP.NE.AND.EX P0, PT, R187.reuse, RZ, PT, P0 ;  /* 0x000000ffbb00b20c */ /* 0x040fe40003f05300 */
[----:B------:R-:W-:Y:S02]  /*2fe0*/  @P5 F2FP.BF16.F32.PACK_AB R161, RZ, R161 ;  /* 0x000000a1ffa1523e */ /* 0x000fe400000010ff */
[----:B------:R-:W-:Y:S02]  /*2ff0*/  @!P3 ISETP.NE.AND.EX P1, PT, R187, RZ, PT, P1 ;  /* 0x000000ffbb00b20c */ /* 0x000fe40003f25310 */
[----:B------:R-:W-:Y:S02]  /*3000*/  @P5 PRMT R148, R161, 0x7610, R148 ;  /* 0x00007610a1945816 */ /* 0x000fe40000000094 */
[----:B------:R-:W-:Y:S01]  /*3010*/  @!P3 FSEL R161, R65, RZ, P1 ;  /* 0x000000ff41a1b208 */ /* 0x000fe20000800000 */
[----:B------:R-:W-:Y:S08]  /*3020*/  @!P3 BRA `(.L_x_5575) ;  /* 0x000000000018b947 */ /* 0x000ff00003800000 */
[----:B------:R-:W-:Y:S01]  /*3030*/  ISETP.NE.U32.AND P1, PT, R188, RZ, PT ;  /* 0x000000ffbc00720c */ /* 0x000fe20003f25070 */
[----:B------:R-:W-:-:S03]  /*3040*/  FFMA.FTZ R161, R186, R166, R167 ;  /* 0x000000a6baa17223 */ /* 0x000fc600000100a7 */
[----:B------:R-:W-:Y:S01]  /*3050*/  ISETP.NE.AND.EX P1, PT, R187, RZ, PT, P1 ;  /* 0x000000ffbb00720c */ /* 0x000fe20003f25310 */
[----:B------:R-:W-:-:S04]  /*3060*/  FADD.FTZ R161, R227, -R161 ;  /* 0x800000a1e3a17221 */ /* 0x000fc80000010000 */
[----:B------:R-:W-:-:S08]  /*3070*/  FMUL.FTZ R161, R190, R161 ;  /* 0x000000a1bea17220 */ /* 0x000fd00000410000 */
[----:B------:R-:W-:-:S07]  /*3080*/  @P1 FADD.FTZ R161, R65, R161 ;  /* 0x000000a141a11221 */ /* 0x000fce0000010000 */
.L_x_5575:
[----:B------:R-:W-:Y:S05]  /*3090*/  BSYNC B0 ;  /* 0x0000000000007941 */ /* 0x000fea0003800000 */
.L_x_5574:
[----:B------:R-:W-:Y:S01]  /*30a0*/  BSSY B0, `(.L_x_5576) ;  /* 0x000000a000007945 */ /* 0x000fe20003800000 */
[----:B------:R-:W-:Y:S01]  /*30b0*/  @P5 FMUL.FTZ R163, R161, R163 ;  /* 0x000000a3a1a35220 */ /* 0x000fe20000410000 */
[----:B------:R-:W-:Y:S02]  /*30c0*/  @!P3 FSEL R162, R66, RZ, P0 ;  /* 0x000000ff42a2b208 */ /* 0x000fe40000000000 */
[----:B------:R-:W-:Y:S05]  /*30d0*/  @!P3 BRA `(.L_x_5577) ;  /* 0x000000000018b947 */ /* 0x000fea0003800000 */
[----:B------:R-:W-:Y:S01]  /*30e0*/  ISETP.NE.U32.AND P0, PT, R188, RZ, PT ;  /* 0x000000ffbc00720c */ /* 0x000fe20003f05070 */
[----:B------:R-:W-:-:S03]  /*30f0*/  FFMA.FTZ R162, R185, R166, R167 ;  /* 0x000000a6b9a27223 */ /* 0x000fc600000100a7 */
[----:B------:R-:W-:Y:S01]  /*3100*/  ISETP.NE.AND.EX P0, PT, R187, RZ, PT, P0 ;  /* 0x000000ffbb00720c */ /* 0x000fe20003f05300 */
[----:B------:R-:W-:-:S04]  /*3110*/  FADD.FTZ R162, R226, -R162 ;  /* 0x800000a2e2a27221 */ /* 0x000fc80000010000 */
[----:B------:R-:W-:-:S08]  /*3120*/  FMUL.FTZ R162, R190, R162 ;  /* 0x000000a2bea27220 */ /* 0x000fd00000410000 */
[----:B------:R-:W-:-:S07]  /*3130*/  @P0 FADD.FTZ R162, R66, R162 ;  /* 0x000000a242a20221 */ /* 0x000fce0000010000 */
.L_x_5577:
[----:B------:R-:W-:Y:S05]  /*3140*/  BSYNC B0 ;  /* 0x0000000000007941 */ /* 0x000fea0003800000 */
.L_x_5576:
[----:B------:R-:W0:Y:S01]  /*3150*/  @P5 LDC R165, c[0x0][0x29c] ;  /* 0x0000a700ffa55b82 */ /* 0x000e220000000800 */
[----:B---3--:R-:W-:Y:S01]  /*3160*/  @P5 FMUL.FTZ R164, R162, R164 ;  /* 0x000000a4a2a45220 */ /* 0x008fe20000410000 */
[C---:B------:R-:W-:Y:S01]  /*3170*/  @!P3 ISETP.NE.U32.AND P1, PT, R188.reuse, RZ, PT ;  /* 0x000000ffbc00b20c */ /* 0x040fe20003f25070 */
[----:B------:R-:W-:Y:S01]  /*3180*/  BSSY B0, `(.L_x_5578) ;  /* 0x0000011000007945 */ /* 0x000fe20003800000 */
[----:B------:R-:W-:Y:S02]  /*3190*/  @P5 F2FP.BF16.F32.PACK_AB R163, RZ, R163 ;  /* 0x000000a3ffa3523e */ /* 0x000fe400000010ff */
[----:B------:R-:W-:Y:S02]  /*31a0*/  @P5 F2FP.BF16.F32.PACK_AB R164, RZ, R164 ;  /* 0x000000a4ffa4523e */ /* 0x000fe400000010ff */
[----:B------:R-:W1:Y:S01]  /*31b0*/  @P5 LDC R229, c[0x0][0x29c] ;  /* 0x0000a700ffe55b82 */ /* 0x000e620000000800 */
[----:B------:R-:W-:Y:S02]  /*31c0*/  @!P3 ISETP.NE.U32.AND P0, PT, R188, RZ, PT ;  /* 0x000000ffbc00b20c */ /* 0x000fe40003f05070 */
[----:B------:R-:W-:-:S02]  /*31d0*/  @!P3 ISETP.NE.AND.EX P1, PT, R187, RZ, PT, P1 ;  /* 0x000000ffbb00b20c */ /* 0x000fc40003f25310 */
[----:B------:R-:W-:Y:S02]  /*31e0*/  @P5 PRMT R148, R148, 0x5410, R163 ;  /* 0x0000541094945816 */ /* 0x000fe400000000a3 */
        /* <DEDUP_REMOVED lines=10> */
.L_x_5579:
[----:B------:R-:W-:Y:S05]  /*3290*/  BSYNC B0 ;  /* 0x0000000000007941 */ /* 0x000fea0003800000 */
.L_x_5578:
[----:B------:R-:W-:Y:S01]  /*32a0*/  BSSY B0, `(.L_x_5580) ;  /* 0x000000a000007945 */ /* 0x000fe20003800000 */
[----:B0-----:R-:W-:Y:S01]  /*32b0*/  @P5 FMUL.FTZ R165, R163, R165 ;  /* 0x000000a5a3a55220 */ /* 0x001fe20000410000 */
        /* <DEDUP_REMOVED lines=8> */
.L_x_5581:
[----:B------:R-:W-:Y:S05]  /*3340*/  BSYNC B0 ;  /* 0x0000000000007941 */ /* 0x000fea0003800000 */
.L_x_5580:
[----:B------:R-:W0:Y:S01]  /*3350*/  @P5 LDC R164, c[0x0][0x29c] ;  /* 0x0000a700ffa45b82 */ /* 0x000e220000000800 */
[----:B-1----:R-:W-:Y:S01]  /*3360*/  @P5 FMUL.FTZ R229, R231, R229 ;  /* 0x000000e5e7e55220 */ /* 0x002fe20000410000 */
[----:B------:R-:W-:Y:S01]  /*3370*/  @!P3 ISETP.NE.U32.AND P0, PT, R188, RZ, PT ;  /* 0x000000ffbc00b20c */ /* 0x000fe20003f05070 */
[----:B------:R-:W-:Y:S01]  /*3380*/  BSSY B0, `(.L_x_5582) ;  /* 0x000000e000007945 */ /* 0x000fe20003800000 */
[----:B------:R-:W-:Y:S02]  /*3390*/  @P5 F2FP.BF16.F32.PACK_AB R165, RZ, R165 ;  /* 0x000000a5ffa5523e */ /* 0x000fe400000010ff */
[----:B------:R-:W-:Y:S02]  /*33a0*/  @P5 F2FP.BF16.F32.PACK_AB R229, RZ, R229 ;  /* 0x000000e5ffe5523e */ /* 0x000fe400000010ff */
[----:B------:R-:W-:Y:S02]  /*33b0*/  @!P3 ISETP.NE.AND.EX P0, PT, R187, RZ, PT, P0 ;  /* 0x000000ffbb00b20c */ /* 0x000fe40003f05300 */
[----:B------:R-:W-:-:S02]  /*33c0*/  @P5 PRMT R149, R149, 0x5410, R165 ;  /* 0x0000541095955816 */ /* 0x000fc400000000a5 */
        /* <DEDUP_REMOVED lines=9> */
.L_x_5583:
[----:B------:R-:W-:Y:S05]  /*3460*/  BSYNC B0 ;  /* 0x0000000000007941 */ /* 0x000fea0003800000 */
.L_x_5582:
[----:B0-----:R-:W-:Y:S01]  /*3470*/  @P5 FMUL.FTZ R164, R230, R164 ;  /* 0x000000a4e6a45220 */ /* 0x001fe20000410000 */
[----:B------:R-:W-:Y:S01]  /*3480*/  @!P3 ISETP.NE.U32.AND P0, PT, R188, RZ, PT ;  /* 0x000000ffbc00b20c */ /* 0x000fe20003f05070 */
[----:B------:R-:W-:Y:S03]  /*3490*/  BSSY B0, `(.L_x_5584) ;  /* 0x000000c000007945 */ /* 0x000fe60003800000 */
        /* <DEDUP_REMOVED lines=11> */
.L_x_5585:
[----:B------:R-:W-:Y:S05]  /*3550*/  BSYNC B0 ;  /* 0x0000000000007941 */ /* 0x000fea0003800000 */
.L_x_5584:
[----:B------:R-:W0:Y:S01]  /*3560*/  @P5 LDC R164, c[0x0][0x29c] ;  /* 0x0000a700ffa45b82 */ /* 0x000e220000000800 */
[----:B------:R-:W-:Y:S01]  /*3570*/  ISETP.NE.U32.AND P0, PT, RZ, UR10, PT ;  /* 0x0000000aff007c0c */ /* 0x000fe2000bf05070 */
[----:B------:R-:W-:Y:S01]  /*3580*/  BSSY B0, `(.L_x_5586) ;  /* 0x000001c000007945 */ /* 0x000fe20003800000 */
[----:B------:R-:W-:Y:S02]  /*3590*/  ISETP.NE.U32.AND P1, PT, RZ, UR10, PT ;  /* 0x0000000aff007c0c */ /* 0x000fe4000bf25070 */
[----:B------:R-:W-:Y:S02]  /*35a0*/  ISETP.NE.AND.EX P0, PT, RZ, UR11, PT, P0 ;  /* 0x0000000bff007c0c */ /* 0x000fe4000bf05300 */
[----:B------:R-:W-:Y:S02]  /*35b0*/  ISETP.NE.AND.EX P1, PT, RZ, UR11, PT, P1 ;  /* 0x0000000bff007c0c */ /* 0x000fe4000bf25310 */
[----:B------:R-:W-:Y:S02]  /*35c0*/  @!P3 ISETP.NE.U32.AND P2, PT, R188, RZ, PT ;  /* 0x000000ffbc00b20c */ /* 0x000fe40003f45070 */
[----:B------:R-:W-:-:S02]  /*35d0*/  SEL R160, R160, R152, P1 ;  /* 0x00000098a0a07207 */ /* 0x000fc40000800000 */
[----:B------:R-:W-:Y:S02]  /*35e0*/  SEL R161, R161, R153, P1 ;  /* 0x00000099a1a17207 */ /* 0x000fe40000800000 */
[----:B------:R-:W-:Y:S02]  /*35f0*/  SEL R162, R162, R154, P1 ;  /* 0x0000009aa2a27207 */ /* 0x000fe40000800000 */
[----:B------:R-:W-:Y:S02]  /*3600*/  SEL R163, R163, R155, P1 ;  /* 0x0000009ba3a37207 */ /* 0x000fe40000800000 */
[----:B------:R-:W-:Y:S01]  /*3610*/  @!P3 ISETP.NE.AND.EX P2, PT, R187, RZ, PT, P2 ;  /* 0x000000ffbb00b20c */ /* 0x000fe20003f45320 */
[----:B0-----:R-:W-:-:S05]  /*3620*/  @P5 FMUL.FTZ R164, R229, R164 ;  /* 0x000000a4e5a45220 */ /* 0x001fca0000410000 */
[----:B------:R-:W-:-:S04]  /*3630*/  @P5 F2FP.BF16.F32.PACK_AB R164, RZ, R164 ;  /* 0x000000a4ffa4523e */ /* 0x000fc800000010ff */
[----:B------:R-:W-:Y:S02]  /*3640*/  @P5 PRMT R151, R164, 0x7610, R151 ;  /* 0x00007610a4975816 */ /* 0x000fe40000000097 */
[----:B------:R-:W0:Y:S02]  /*3650*/  @P0 LDC.64 R164, c[0x0][0x308] ;  /* 0x0000c200ffa40b82 */ /* 0x000e240000000a00 */
[----:B0-----:R-:W-:-:S05]  /*3660*/  @P0 IMAD.WIDE.U32 R164, R189, 0x20, R164 ;  /* 0x00000020bda40825 */ /* 0x001fca00078e00a4 */
[----:B------:R0:W-:Y:S02]  /*3670*/  @P0 STG.E.128 desc[UR4][R164.64], R160 ;  /* 0x000000a0a4000986 */ /* 0x0001e4000c101d04 */
[----:B0-----:R-:W0:Y:S01]  /*3680*/  @P5 LDC R163, c[0x0][0x29c] ;  /* 0x0000a700ffa35b82 */ /* 0x001e220000000800 */
[----:B------:R-:W-:Y:S02]  /*3690*/  SEL R161, R230, R157, P1 ;  /* 0x0000009de6a17207 */ /* 0x000fe40000800000 */
[----:B------:R-:W-:Y:S02]  /*36a0*/  SEL R160, R231, R156, P1 ;  /* 0x0000009ce7a07207 */ /* 0x000fe40000800000 */
[----:B------:R-:W-:Y:S02]  /*36b0*/  SEL R162, R229, R158, P1 ;  /* 0x0000009ee5a27207 */ /* 0x000fe40000800000 */
        /* <DEDUP_REMOVED lines=8> */
.L_x_5587:
[----:B------:R-:W-:Y:S05]  /*3740*/  BSYNC B0 ;  /* 0x0000000000007941 */ /* 0x000fea0003800000 */
.L_x_5586:
[C---:B0-----:R-:W-:Y:S01]  /*3750*/  @P5 FMUL.FTZ R229, R230.reuse, R163 ;  /* 0x000000a3e6e55220 */ /* 0x041fe20000410000 */
[----:B------:R-:W-:Y:S01]  /*3760*/  SEL R163, R230, R159, P1 ;  /* 0x0000009fe6a37207 */ /* 0x000fe20000800000 */
[----:B------:R-:W-:Y:S01]  /*3770*/  BSSY B0, `(.L_x_5588) ;  /* 0x0000015000007945 */ /* 0x000fe20003800000 */
[C---:B------:R-:W-:Y:S02]  /*3780*/  @!P3 ISETP.NE.U32.AND P2, PT, R188.reuse, RZ, PT ;  /* 0x000000ffbc00b20c */ /* 0x040fe40003f45070 */
[----:B------:R-:W-:Y:S01]  /*3790*/  @P5 F2FP.BF16.F32.PACK_AB R229, RZ, R229 ;  /* 0x000000e5ffe5523e */ /* 0x000fe200000010ff */
[----:B------:R0:W-:Y:S01]  /*37a0*/  @P0 STG.E.128 desc[UR4][R164.64+0x10], R160 ;  /* 0x000010a0a4000986 */ /* 0x0001e2000c101d04 */
[----:B------:R-:W-:Y:S02]  /*37b0*/  @!P3 ISETP.NE.AND.EX P2, PT, R187, RZ, PT, P2 ;  /* 0x000000ffbb00b20c */ /* 0x000fe40003f45320 */
[----:B------:R-:W-:Y:S02]  /*37c0*/  @P5 PRMT R151, R151, 0x5410, R229 ;  /* 0x0000541097975816 */ /* 0x000fe400000000e5 */
[----:B------:R-:W-:Y:S01]  /*37d0*/  @!P3 ISETP.NE.U32.AND P6, PT, R188, RZ, PT ;  /* 0x000000ffbc00b20c */ /* 0x000fe20003fc5070 */
[----:B0-----:R-:W0:Y:S08]  /*37e0*/  @P5 LDC.64 R160, c[0x0][0x2f8] ;  /* 0x0000be00ffa05b82 */ /* 0x001e300000000a00 */
[----:B------:R-:W1:Y:S08]  /*37f0*/  @P5 LDC R163, c[0x0][0x29c] ;  /* 0x0000a700ffa35b82 */ /* 0x000e700000000800 */
[----:B------:R-:W2:Y:S01]  /*3800*/  @P5 LDC R164, c[0x0][0x29c] ;  /* 0x0000a700ffa45b82 */ /* 0x000ea20000000800 */
[----:B0-----:R-:W-:-:S05]  /*3810*/  @P5 IMAD.WIDE.U32 R160, R217, 0x10, R160 ;  /* 0x00000010d9a05825 */ /* 0x001fca00078e00a0 */
[----:B------:R0:W-:Y:S02]  /*3820*/  @P5 STG.E.128 desc[UR4][R160.64], R148 ;  /* 0x00000094a0005986 */ /* 0x0001e4000c101d04 */
[----:B0-----:R-:W0:Y:S01]  /*3830*/  @P5 LDC R161, c[0x0][0x29c] ;  /* 0x0000a700ffa15b82 */ /* 0x001e220000000800 */
[----:B------:R-:W-:Y:S01]  /*3840*/  @!P3 FSEL R160, R56, RZ, P2 ;  /* 0x000000ff38a0b208 */ /* 0x000fe20001000000 */
[----:B-12---:R-:W-:Y:S06]  /*3850*/  @!P3 BRA `(.L_x_5589) ;  /* 0x000000000018b947 */ /* 0x006fec0003800000 */
[----:B------:R-:W-:Y:S01]  /*3860*/  ISETP.NE.U32.AND P2, PT, R188, RZ, PT ;  /* 0x000000ffbc00720c */ /* 0x000fe20003f45070 */
[----:B------:R-:W-:-:S03]  /*3870*/  FFMA.FTZ R160, R179, R166, R167 ;  /* 0x000000a6b3a07223 */ /* 0x000fc600000100a7 */
[----:B------:R-:W-:Y:S01]  /*3880*/  ISETP.NE.AND.EX P2, PT, R187, RZ, PT, P2 ;  /* 0x000000ffbb00720c */ /* 0x000fe20003f45320 */
[----:B------:R-:W-:-:S04]  /*3890*/  FADD.FTZ R160, R220, -R160 ;  /* 0x800000a0dca07221 */ /* 0x000fc80000010000 */
[----:B------:R-:W-:-:S08]  /*38a0*/  FMUL.FTZ R160, R190, R160 ;  /* 0x000000a0bea07220 */ /* 0x000fd00000410000 */
[----:B------:R-:W-:-:S07]  /*38b0*/  @P2 FADD.FTZ R160, R56, R160 ;  /* 0x000000a038a02221 */ /* 0x000fce0000010000 */
.L_x_5589:
[----:B------:R-:W-:Y:S05]  /*38c0*/  BSYNC B0 ;  /* 0x0000000000007941 */ /* 0x000fea0003800000 */
.L_x_5588:
[----:B0-----:R-:W-:Y:S01]  /*38d0*/  @P5 FMUL.FTZ R161, R160, R161 ;  /* 0x000000a1a0a15220 */ /* 0x001fe20000410000 */
        /* <DEDUP_REMOVED lines=14> */
.L_x_5591:
[----:B------:R-:W-:Y:S05]  /*39c0*/  BSYNC B0 ;  /* 0x0000000000007941 */ /* 0x000fea0003800000 */
.L_x_5590:
        /* <DEDUP_REMOVED lines=10> */
.L_x_5593:
[----:B------:R-:W-:Y:S05]  /*3a70*/  BSYNC B0 ;  /* 0x0000000000007941 */ /* 0x000fea0003800000 */
.L_x_5592:
[----:B------:R-:W0:Y:S01]  /*3a80*/  @P5 LDC R165, c[0x0][0x29c] ;  /* 0x0000a700ffa55b82 */ /* 0x000e220000000800 */
[----:B------:R-:W-:Y:S01]  /*3a90*/  @P5 FMUL.FTZ R164, R162, R164 ;  /* 0x000000a4a2a45220 */ /* 0x000fe20000410000 */
        /* <DEDUP_REMOVED lines=18> */
.L_x_5595:
[----:B------:R-:W-:Y:S05]  /*3bc0*/  BSYNC B0 ;  /* 0x0000000000007941 */ /* 0x000fea0003800000 */
.L_x_5594:
        /* <DEDUP_REMOVED lines=10> */
.L_x_5597:
[----:B------:R-:W-:Y:S05]  /*3c70*/  BSYNC B0 ;  /* 0x0000000000007941 */ /* 0x000fea0003800000 */
.L_x_5596:
        /* <DEDUP_REMOVED lines=17> */
.L_x_5599:
[----:B------:R-:W-:Y:S05]  /*3d90*/  BSYNC B0 ;  /* 0x0000000000007941 */ /* 0x000fea0003800000 */
.L_x_5598:
        /* <DEDUP_REMOVED lines=14> */
.L_x_5601:
[----:B------:R-:W-:Y:S05]  /*3e80*/  BSYNC B0 ;  /* 0x0000000000007941 */ /* 0x000fea0003800000 */
.L_x_5600:
[----:B------:R-:W0:Y:S01]  /*3e90*/  @P5 LDC R164, c[0x0][0x29c] ;  /* 0x0000a700ffa45b82 */ /* 0x000e220000000800 */
[----:B------:R-:W-:Y:S01]  /*3ea0*/  @!P3 ISETP.NE.U32.AND P2, PT, R188, RZ, PT ;  /* 0x000000ffbc00b20c */ /* 0x000fe20003f45070 */
[----:B------:R-:W-:Y:S01]  /*3eb0*/  BSSY B0, `(.L_x_5602) ;  /* 0x0000017000007945 */ /* 0x000fe20003800000 */
[----:B------:R-:W-:Y:S02]  /*3ec0*/  SEL R160, R160, R152, P1 ;  /* 0x00000098a0a07207 */ /* 0x000fe40000800000 */
        /* <DEDUP_REMOVED lines=8> */
[----:B0-----:R-:W-:Y:S01]  /*3f50*/  @P0 IMAD.WIDE.U32 R164, R228, 0x20, R164 ;  /* 0x00000020e4a40825 */ /* 0x001fe200078e00a4 */
[----:B------:R-:W-:-:S04]  /*3f60*/  @!P3 FSEL R228, R55, RZ, P2 ;  /* 0x000000ff37e4b208 */ /* 0x000fc80001000000 */
[----:B------:R0:W-:Y:S02]  /*3f70*/  @P0 STG.E.128 desc[UR4][R164.64], R160 ;  /* 0x000000a0a4000986 */ /* 0x0001e4000c101d04 */
[----:B0-----:R-:W-:Y:S02]  /*3f80*/  SEL R160, R231, R156, P1 ;  /* 0x0000009ce7a07207 */ /* 0x001fe40000800000 */
[----:B------:R-:W-:Y:S02]  /*3f90*/  SEL R161, R230, R157, P1 ;  /* 0x0000009de6a17207 */ /* 0x000fe40000800000 */
[----:B------:R-:W-:Y:S01]  /*3fa0*/  SEL R162, R229, R158, P1 ;  /* 0x0000009ee5a27207 */ /* 0x000fe20000800000 */
[----:B------:R-:W-:Y:S06]  /*3fb0*/  @!P3 BRA `(.L_x_5603) ;  /* 0x000000000018b947 */ /* 0x000fec0003800000 */
[----:B------:R-:W-:Y:S01]  /*3fc0*/  ISETP.NE.U32.AND P2, PT, R188, RZ, PT ;  /* 0x000000ffbc00720c */ /* 0x000fe20003f45070 */
[----:B------:R-:W-:-:S03]  /*3fd0*/  FFMA.FTZ R163, R172, R166, R167 ;  /* 0x000000a6aca37223 */ /* 0x000fc600000100a7 */
[----:B------:R-:W-:Y:S01]  /*3fe0*/  ISETP.NE.AND.EX P2, PT, R187, RZ, PT, P2 ;  /* 0x000000ffbb00720c */ /* 0x000fe20003f45320 */
[----:B------:R-:W-:-:S04]  /*3ff0*/  FADD.FTZ R163, R211, -R163 ;  /* 0x800000a3d3a37221 */ /* 0x000fc80000010000 */
[----:B------:R-:W-:-:S08]  /*4000*/  FMUL.FTZ R228, R190, R163 ;  /* 0x000000a3bee47220 */ /* 0x000fd00000410000 */
[----:B------:R-:W-:-:S07]  /*4010*/  @P2 FADD.FTZ R228, R55, R228 ;  /* 0x000000e437e42221 */ /* 0x000fce0000010000 */
.L_x_5603:
[----:B------:R-:W-:Y:S05]  /*4020*/  BSYNC B0 ;  /* 0x0000000000007941 */ /* 0x000fea0003800000 */
.L_x_5602:
[----:B------:R-:W-:Y:S01]  /*4030*/  SEL R163, R228, R159, P1 ;  /* 0x0000009fe4a37207 */ /* 0x000fe20000800000 */
[----:B------:R-:W-:Y:S01]  /*4040*/  BSSY B0, `(.L_x_5604) ;  /* 0x0000018000007945 */ /* 0x000fe20003800000 */
[C---:B------:R-:W-:Y:S02]  /*4050*/  @!P3 ISETP.NE.U32.AND P6, PT, R188.reuse, RZ, PT ;  /* 0x000000ffbc00b20c */ /* 0x040fe40003fc5070 */
[----:B------:R-:W-:Y:S01]  /*4060*/  @!P3 ISETP.NE.U32.AND P2, PT, R188, RZ, PT ;  /* 0x000000ffbc00b20c */ /* 0x000fe20003f45070 */
[----:B------:R0:W-:Y:S01]  /*4070*/  @P0 STG.E.128 desc[UR4][R164.64+0x10], R160 ;  /* 0x000010a0a4000986 */ /* 0x0001e2000c101d04 */
[C---:B------:R-:W-:Y:S02]  /*4080*/  @!P3 ISETP.NE.AND.EX P6, PT, R187.reuse, RZ, PT, P6 ;  /* 0x000000ffbb00b20c */ /* 0x040fe40003fc5360 */
[----:B------:R-:W-:Y:S01]  /*4090*/  @!P3 ISETP.NE.AND.EX P2, PT, R187, RZ, PT, P2 ;  /* 0x000000ffbb00b20c */ /* 0x000fe20003f45320 */
[----:B0-----:R-:W0:Y:S01]  /*40a0*/  @P5 LDC R162, c[0x0][0x29c] ;  /* 0x0000a700ffa25b82 */ /* 0x001e220000000800 */
[----:B------:R-:W-:-:S07]  /*40b0*/  @P5 VIADD R163, R217, 0x80 ;  /* 0x00000080d9a35836 */ /* 0x000fce0000000000 */
[----:B------:R-:W1:Y:S01]  /*40c0*/  @P5 LDC.64 R160, c[0x0][0x2f8] ;  /* 0x0000be00ffa05b82 */ /* 0x000e620000000a00 */
[----:B0-----:R-:W-:-:S05]  /*40d0*/  @P5 FMUL.FTZ R162, R228, R162 ;  /* 0x000000a2e4a25220 */ /* 0x001fca0000410000 */
[----:B------:R-:W-:Y:S01]  /*40e0*/  @P5 F2FP.BF16.F32.PACK_AB R162, RZ, R162 ;  /* 0x000000a2ffa2523e */ /* 0x000fe200000010ff */
[----:B-1----:R-:W-:-:S03]  /*40f0*/  @P5 IMAD.WIDE.U32 R160, R163, 0x10, R160 ;  /* 0x00000010a3a05825 */ /* 0x002fc600078e00a0 */
[----:B------:R-:W-:Y:S01]  /*4100*/  @P5 PRMT R151, R151, 0x5410, R162 ;  /* 0x0000541097975816 */ /* 0x000fe200000000a2 */
[----:B------:R-:W0:Y:S04]  /*4110*/  @P5 LDC R163, c[0x0][0x29c] ;  /* 0x0000a700ffa35b82 */ /* 0x000e280000000800 */
[----:B------:R1:W-:Y:S04]  /*4120*/  @P5 STG.E.128 desc[UR4][R160.64], R148 ;  /* 0x00000094a0005986 */ /* 0x0003e8000c101d04 */
[----:B------:R-:W2:Y:S01]  /*4130*/  @P5 LDC R162, c[0x0][0x29c] ;  /* 0x0000a700ffa25b82 */ /* 0x000ea20000000800 */
[----:B-1----:R-:W-:Y:S01]  /*4140*/  @!P3 FSEL R160, R48, RZ, P6 ;  /* 0x000000ff30a0b208 */ /* 0x002fe20003000000 */
[----:B------:R-:W-:Y:S06]  /*4150*/  @!P3 BRA `(.L_x_5605) ;  /* 0x000000000018b947 */ /* 0x000fec0003800000 */
[----:B------:R-:W-:Y:S01]  /*4160*/  ISETP.NE.U32.AND P6, PT, R188, RZ, PT ;  /* 0x000000ffbc00720c */ /* 0x000fe20003fc5070 */
[----:B------:R-:W-:-:S03]  /*4170*/  FFMA.FTZ R160, R171, R166, R167 ;  /* 0x000000a6aba07223 */ /* 0x000fc600000100a7 */
[----:B------:R-:W-:Y:S01]  /*4180*/  ISETP.NE.AND.EX P6, PT, R187, RZ, PT, P6 ;  /* 0x000000ffbb00720c */ /* 0x000fe20003fc5360 */
[----:B------:R-:W-:-:S04]  /*4190*/  FADD.FTZ R160, R210, -R160 ;  /* 0x800000a0d2a07221 */ /* 0x000fc80000010000 */
[----:B------:R-:W-:-:S08]  /*41a0*/  FMUL.FTZ R160, R190, R160 ;  /* 0x000000a0bea07220 */ /* 0x000fd00000410000 */
[----:B------:R-:W-:-:S07]  /*41b0*/  @P6 FADD.FTZ R160, R48, R160 ;  /* 0x000000a030a06221 */ /* 0x000fce0000010000 */
.L_x_5605:
[----:B------:R-:W-:Y:S05]  /*41c0*/  BSYNC B0 ;  /* 0x0000000000007941 */ /* 0x000fea0003800000 */
.L_x_5604:
[----:B------:R-:W-:Y:S01]  /*41d0*/  BSSY B0, `(.L_x_5606) ;  /* 0x000000a000007945 */ /* 0x000fe20003800000 */
[----:B--2---:R-:W-:Y:S01]  /*41e0*/  @P5 FMUL.FTZ R162, R160, R162 ;  /* 0x000000a2a0a25220 */ /* 0x004fe20000410000 */
        /* <DEDUP_REMOVED lines=8> */
.L_x_5607:
[----:B------:R-:W-:Y:S05]  /*4270*/  BSYNC B0 ;  /* 0x0000000000007941 */ /* 0x000fea0003800000 */
.L_x_5606:
[----:B------:R-:W1:Y:S01]  /*4280*/  @P5 LDC R164, c[0x0][0x29c] ;  /* 0x0000a700ffa45b82 */ /* 0x000e620000000800 */
[----:B0-----:R-:W-:Y:S01]  /*4290*/  @P5 FMUL.FTZ R163, R161, R163 ;  /* 0x000000a3a1a35220 */ /* 0x001fe20000410000 */
[----:B------:R-:W-:Y:S01]  /*42a0*/  @P5 F2FP.BF16.F32.PACK_AB R162, RZ, R162 ;  /* 0x000000a2ffa2523e */ /* 0x000fe200000010ff */
[----:B------:R-:W-:Y:S01]  /*42b0*/  BSSY B0, `(.L_x_5608) ;  /* 0x0000011000007945 */ /* 0x000fe20003800000 */
[C---:B------:R-:W-:Y:S02]  /*42c0*/  @!P3 ISETP.NE.U32.AND P6, PT, R188.reuse, RZ, PT ;  /* 0x000000ffbc00b20c */ /* 0x040fe40003fc5070 */
[----:B------:R-:W-:Y:S02]  /*42d0*/  @P5 F2FP.BF16.F32.PACK_AB R163, RZ, R163 ;  /* 0x000000a3ffa3523e */ /* 0x000fe400000010ff */
[----:B------:R-:W0:Y:S01]  /*42e0*/  @P5 LDC R229, c[0x0][0x29c] ;  /* 0x0000a700ffe55b82 */ /* 0x000e220000000800 */
        /* <DEDUP_REMOVED lines=13> */
.L_x_5609:
[----:B------:R-:W-:Y:S05]  /*43c0*/  BSYNC B0 ;  /* 0x0000000000007941 */ /* 0x000fea0003800000 */
.L_x_5608:
[----:B------:R-:W-:Y:S01]  /*43d0*/  BSSY B0, `(.L_x_5610) ;  /* 0x000000a000007945 */ /* 0x000fe20003800000 */
[----:B-1----:R-:W-:Y:S01]  /*43e0*/  @P5 FMUL.FTZ R164, R162, R164 ;  /* 0x000000a4a2a45220 */ /* 0x002fe20000410000 */
        /* <DEDUP_REMOVED lines=8> */
.L_x_5611:
[----:B------:R-:W-:Y:S05]  /*4470*/  BSYNC B0 ;  /* 0x0000000000007941 */ /* 0x000fea0003800000 */
.L_x_5610:
        /* <DEDUP_REMOVED lines=20> */
.L_x_5613:
[----:B------:R-:W-:Y:S05]  /*45c0*/  BSYNC B0 ;  /* 0x0000000000007941 */ /* 0x000fea0003800000 */
.L_x_5612:
        /* <DEDUP_REMOVED lines=10> */
.L_x_5615:
[----:B------:R-:W-:Y:S05]  /*4670*/  BSYNC B0 ;  /* 0x0000000000007941 */ /* 0x000fea0003800000 */
.L_x_5614:
[----:B------:R-:W1:Y:S01]  /*4680*/  @P5 LDC R164, c[0x0][0x29c] ;  /* 0x0000a700ffa45b82 */ /* 0x000e620000000800 */
[----:B0-----:R-:W-:Y:S01]  /*4690*/  @P5 FMUL.FTZ R228, R229, R228 ;  /* 0x000000e4e5e45220 */ /* 0x001fe20000410000 */
[----:B------:R-:W-:Y:S01]  /*46a0*/  @P5 F2FP.BF16.F32.PACK_AB R165, RZ, R165 ;  /* 0x000000a5ffa5523e */ /* 0x000fe200000010ff */
[----:B------:R-:W-:Y:S01]  /*46b0*/  BSSY B0, `(.L_x_5616) ;  /* 0x000000e000007945 */ /* 0x000fe20003800000 */
[----:B------:R-:W-:Y:S02]  /*46c0*/  @!P3 ISETP.NE.U32.AND P2, PT, R188, RZ, PT ;  /* 0x000000ffbc00b20c */ /* 0x000fe40003f45070 */
[----:B------:R-:W-:Y:S02]  /*46d0*/  @P5 F2FP.BF16.F32.PACK_AB R228, RZ, R228 ;  /* 0x000000e4ffe4523e */ /* 0x000fe400000010ff */
[----:B------:R-:W-:Y:S02]  /*46e0*/  @P5 PRMT R150, R165, 0x7610, R150 ;  /* 0x00007610a5965816 */ /* 0x000fe40000000096 */
[----:B------:R-:W-:-:S02]  /*46f0*/  @!P3 ISETP.NE.AND.EX P2, PT, R187, RZ, PT, P2 ;  /* 0x000000ffbb00b20c */ /* 0x000fc40003f45320 */
        /* <DEDUP_REMOVED lines=9> */
.L_x_5617:
[----:B------:R-:W-:Y:S05]  /*4790*/  BSYNC B0 ;  /* 0x0000000000007941 */ /* 0x000fea0003800000 */
.L_x_5616:
[----:B-1----:R-:W-:Y:S01]  /*47a0*/  @P5 FMUL.FTZ R164, R228, R164 ;  /* 0x000000a4e4a45220 */ /* 0x002fe20000410000 */
[----:B------:R-:W-:Y:S01]  /*47b0*/  @!P3 ISETP.NE.U32.AND P2, PT, R188, RZ, PT ;  /* 0x000000ffbc00b20c */ /* 0x000fe20003f45070 */
[----:B------:R-:W-:Y:S01]  /*47c0*/  BSSY B0, `(.L_x_5618) ;  /* 0x0000016000007945 */ /* 0x000fe20003800000 */
[----:B------:R-:W-:Y:S02]  /*47d0*/  SEL R160, R160, R152, P1 ;  /* 0x00000098a0a07207 */ /* 0x000fe40000800000 */
[----:B------:R-:W-:Y:S02]  /*47e0*/  @P5 F2FP.BF16.F32.PACK_AB R164, RZ, R164 ;  /* 0x000000a4ffa4523e */ /* 0x000fe400000010ff */
[----:B------:R-:W-:Y:S02]  /*47f0*/  SEL R161, R161, R153, P1 ;  /* 0x00000099a1a17207 */ /* 0x000fe40000800000 */
[----:B------:R-:W-:Y:S02]  /*4800*/  @P5 PRMT R151, R164, 0x7610, R151 ;  /* 0x00007610a4975816 */ /* 0x000fe40000000097 */
[----:B------:R-:W0:Y:S01]  /*4810*/  @P0 LDC.64 R164, c[0x0][0x308] ;  /* 0x0000c200ffa40b82 */ /* 0x000e220000000a00 */
[----:B------:R-:W-:-:S02]  /*4820*/  SEL R162, R162, R154, P1 ;  /* 0x0000009aa2a27207 */ /* 0x000fc40000800000 */
[----:B------:R-:W-:Y:S02]  /*4830*/  SEL R163, R163, R155, P1 ;  /* 0x0000009ba3a37207 */ /* 0x000fe40000800000 */
[----:B------:R-:W-:Y:S01]  /*4840*/  @!P3 ISETP.NE.AND.EX P2, PT, R187, RZ, PT, P2 ;  /* 0x000000ffbb00b20c */ /* 0x000fe20003f45320 */
[----:B0-----:R-:W-:-:S03]  /*4850*/  @P0 IMAD.WIDE.U32 R164, R218, 0x20, R164 ;  /* 0x00000020daa40825 */ /* 0x001fc600078e00a4 */
[----:B------:R-:W-:Y:S02]  /*4860*/  @!P3 FSEL R218, R47, RZ, P2 ;  /* 0x000000ff2fdab208 */ /* 0x000fe40001000000 */
        /* <DEDUP_REMOVED lines=11> */
.L_x_5619:
[----:B------:R-:W-:Y:S05]  /*4920*/  BSYNC B0 ;  /* 0x0000000000007941 */ /* 0x000fea0003800000 */
.L_x_5618:
        /* <DEDUP_REMOVED lines=8> */
[----:B------:R-:W-:-:S07]  /*49b0*/  @P5 IADD3 R163, R217, 0x100, RZ ;  /* 0x00000100d9a35810 */ /* 0x000fce0007ffe0ff */
        /* <DEDUP_REMOVED lines=16> */
.L_x_5621:
[----:B------:R-:W-:Y:S05]  /*4ac0*/  BSYNC B0 ;  /* 0x0000000000007941 */ /* 0x000fea0003800000 */
.L_x_5620:
        /* <DEDUP_REMOVED lines=10> */
.L_x_5623:
[----:B------:R-:W-:Y:S05]  /*4b70*/  BSYNC B0 ;  /* 0x0000000000007941 */ /* 0x000fea0003800000 */
.L_x_5622:
        /* <DEDUP_REMOVED lines=10> */
[----:B------:R-:W-:Y:S01]  /*4c20*/  @!P3 ISETP.NE.AND.EX P2, PT, R187, RZ, PT, P2 ;  /* 0x000000ffbb00b20c */ /* 0x000fe20003f45320 */
[----:B------:R-:W2:Y:S01]  /*4c30*/  @P5 LDC R164, c[0x0][0x29c] ;  /* 0x0000a700ffa45b82 */ /* 0x000ea20000000800 */
[----:B------:R-:W-:Y:S02]  /*4c40*/  @P5 PRMT R148, R148, 0x5410, R163 ;  /* 0x0000541094945816 */ /* 0x000fe400000000a3 */
[----:B------:R-:W-:-:S05]  /*4c50*/  @!P3 FSEL R162, R42, RZ, P6 ;  /* 0x000000ff2aa2b208 */ /* 0x000fca0003000000 */
[----:B------:R-:W3:Y:S08]  /*4c60*/  @P5 LDC R165, c[0x0][0x29c] ;  /* 0x0000a700ffa55b82 */ /* 0x000ef00000000800 */
[----:B------:R-:W4:Y:S01]  /*4c70*/  @P5 LDC R230, c[0x0][0x29c] ;  /* 0x0000a700ffe65b82 */ /* 0x000f220000000800 */
[----:B------:R-:W-:Y:S05]  /*4c80*/  @!P3 BRA `(.L_x_5625) ;  /* 0x000000000018b947 */ /* 0x000fea0003800000 */
[----:B------:R-:W-:Y:S01]  /*4c90*/  ISETP.NE.U32.AND P6, PT, R188, RZ, PT ;  /* 0x000000ffbc00720c */ /* 0x000fe20003fc5070 */
[----:B------:R-:W-:-:S03]  /*4ca0*/  FFMA.FTZ R162, R21, R166, R167 ;  /* 0x000000a615a27223 */ /* 0x000fc600000100a7 */
[----:B------:R-:W-:Y:S01]  /*4cb0*/  ISETP.NE.AND.EX P6, PT, R187, RZ, PT, P6 ;  /* 0x000000ffbb00720c */ /* 0x000fe20003fc5360 */
[----:B------:R-:W-:-:S04]  /*4cc0*/  FADD.FTZ R162, R6, -R162 ;  /* 0x800000a206a27221 */ /* 0x000fc80000010000 */
[----:B------:R-:W-:-:S08]  /*4cd0*/  FMUL.FTZ R162, R190, R162 ;  /* 0x000000a2bea27220 */ /* 0x000fd00000410000 */
[----:B------:R-:W-:-:S07]  /*4ce0*/  @P6 FADD.FTZ R162, R42, R162 ;  /* 0x000000a22aa26221 */ /* 0x000fce0000010000 */
.L_x_5625:
[----:B------:R-:W-:Y:S05]  /*4cf0*/  BSYNC B0 ;  /* 0x0000000000007941 */ /* 0x000fea0003800000 */
.L_x_5624:
        /* <DEDUP_REMOVED lines=10> */
.L_x_5627:
[----:B------:R-:W-:Y:S05]  /*4da0*/  BSYNC B0 ;  /* 0x0000000000007941 */ /* 0x000fea0003800000 */
.L_x_5626:
[----:B0-----:R-:W-:Y:S01]  /*4db0*/  @P5 FMUL.FTZ R218, R163, R218 ;  /* 0x000000daa3da5220 */ /* 0x001fe20000410000 */
[----:B------:R-:W-:Y:S01]  /*4dc0*/  @P5 F2FP.BF16.F32.PACK_AB R228, RZ, R228 ;  /* 0x000000e4ffe4523e */ /* 0x000fe200000010ff */
[----:B------:R-:W-:Y:S01]  /*4dd0*/  BSSY B0, `(.L_x_5628) ;  /* 0x000000f000007945 */ /* 0x000fe20003800000 */
[----:B------:R-:W-:Y:S02]  /*4de0*/  @!P3 ISETP.NE.U32.AND P6, PT, R188, RZ, PT ;  /* 0x000000ffbc00b20c */ /* 0x000fe40003fc5070 */
[----:B------:R-:W-:Y:S02]  /*4df0*/  @P5 F2FP.BF16.F32.PACK_AB R218, RZ, R218 ;  /* 0x000000daffda523e */ /* 0x000fe400000010ff */
[----:B------:R-:W-:Y:S02]  /*4e00*/  @!P3 ISETP.NE.AND.EX P6, PT, R187, RZ, PT, P6 ;  /* 0x000000ffbb00b20c */ /* 0x000fe40003fc5360 */
[----:B------:R-:W-:Y:S02]  /*4e10*/  @P5 PRMT R149, R228, 0x7610, R149 ;  /* 0x00007610e4955816 */ /* 0x000fe40000000095 */
[----:B------:R-:W-:-:S02]  /*4e20*/  @!P3 ISETP.NE.U32.AND P2, PT, R188, RZ, PT ;  /* 0x000000ffbc00b20c */ /* 0x000fc40003f45070 */
        /* <DEDUP_REMOVED lines=9> */
.L_x_5629:
[----:B------:R-:W-:Y:S05]  /*4ec0*/  BSYNC B0 ;  /* 0x0000000000007941 */ /* 0x000fea0003800000 */
.L_x_5628:
[----:B------:R-:W-:Y:S01]  /*4ed0*/  @!P3 ISETP.NE.AND.EX P2, PT, R187, RZ, PT, P2 ;  /* 0x000000ffbb00b20c */ /* 0x000fe20003f45320 */
[----:B------:R-:W-:Y:S01]  /*4ee0*/  BSSY B0, `(.L_x_5630) ;  /* 0x000000b000007945 */ /* 0x000fe20003800000 */
[----:B------:R-:W-:Y:S01]  /*4ef0*/  @!P3 ISETP.NE.U32.AND P6, PT, R188, RZ, PT ;  /* 0x000000ffbc00b20c */ /* 0x000fe20003fc5070 */
[----:B--2---:R-:W-:Y:S01]  /*4f00*/  @P5 FMUL.FTZ R164, R229, R164 ;  /* 0x000000a4e5a45220 */ /* 0x004fe20000410000 */
[----:B------:R-:W-:Y:S01]  /*4f10*/  @!P3 FSEL R228, R37, RZ, P2 ;  /* 0x000000ff25e4b208 */ /* 0x000fe20001000000 */
[----:B------:R-:W-:Y:S10]  /*4f20*/  @!P3 BRA `(.L_x_5631) ;  /* 0x000000000018b947 */ /* 0x000ff40003800000 */
[----:B------:R-:W-:Y:S01]  /*4f30*/  ISETP.NE.U32.AND P2, PT, R188, RZ, PT ;  /* 0x000000ffbc00720c */ /* 0x000fe20003f45070 */
[----:B------:R-:W-:-:S03]  /*4f40*/  FFMA.FTZ R218, R18, R166, R167 ;  /* 0x000000a612da7223 */ /* 0x000fc600000100a7 */
[----:B------:R-:W-:Y:S01]  /*4f50*/  ISETP.NE.AND.EX P2, PT, R187, RZ, PT, P2 ;  /* 0x000000ffbb00720c */ /* 0x000fe20003f45320 */
[----:B------:R-:W-:-:S04]  /*4f60*/  FADD.FTZ R218, R193, -R218 ;  /* 0x800000dac1da7221 */ /* 0x000fc80000010000 */
[----:B------:R-:W-:-:S08]  /*4f70*/  FMUL.FTZ R228, R190, R218 ;  /* 0x000000dabee47220 */ /* 0x000fd00000410000 */
[----:B------:R-:W-:-:S07]  /*4f80*/  @P2 FADD.FTZ R228, R37, R228 ;  /* 0x000000e425e42221 */ /* 0x000fce0000010000 */
.L_x_5631:
[----:B------:R-:W-:Y:S05]  /*4f90*/  BSYNC B0 ;  /* 0x0000000000007941 */ /* 0x000fea0003800000 */
.L_x_5630:
[----:B---3--:R-:W-:Y:S01]  /*4fa0*/  @P5 FMUL.FTZ R165, R228, R165 ;  /* 0x000000a5e4a55220 */ /* 0x008fe20000410000 */
[----:B------:R-:W-:Y:S01]  /*4fb0*/  @!P3 ISETP.NE.AND.EX P6, PT, R187, RZ, PT, P6 ;  /* 0x000000ffbb00b20c */ /* 0x000fe20003fc5360 */
[----:B------:R-:W-:Y:S01]  /*4fc0*/  BSSY B0, `(.L_x_5632) ;  /* 0x000000b000007945 */ /* 0x000fe20003800000 */
[----:B------:R-:W-:Y:S02]  /*4fd0*/  @P5 F2FP.BF16.F32.PACK_AB R164, RZ, R164 ;  /* 0x000000a4ffa4523e */ /* 0x000fe400000010ff */
[----:B------:R-:W-:Y:S02]  /*4fe0*/  @P5 F2FP.BF16.F32.PACK_AB R165, RZ, R165 ;  /* 0x000000a5ffa5523e */ /* 0x000fe400000010ff */
        /* <DEDUP_REMOVED lines=8> */
.L_x_5633:
[----:B------:R-:W-:Y:S05]  /*5070*/  BSYNC B0 ;  /* 0x0000000000007941 */ /* 0x000fea0003800000 */
.L_x_5632:
[----:B------:R-:W-:Y:S01]  /*5080*/  @P5 PRMT R150, R164, 0x7610, R150 ;  /* 0x00007610a4965816 */ /* 0x000fe20000000096 */
[----:B----4-:R-:W-:Y:S01]  /*5090*/  @P5 FMUL.FTZ R230, R218, R230 ;  /* 0x000000e6dae65220 */ /* 0x010fe20000410000 */
[----:B------:R-:W-:Y:S01]  /*50a0*/  @!P3 ISETP.NE.U32.AND P2, PT, R188, RZ, PT ;  /* 0x000000ffbc00b20c */ /* 0x000fe20003f45070 */
[----:B------:R-:W-:Y:S01]  /*50b0*/  BSSY B0, `(.L_x_5634) ;  /* 0x0000018000007945 */ /* 0x000fe20003800000 */
[----:B------:R-:W-:Y:S02]  /*50c0*/  @P5 PRMT R150, R150, 0x5410, R165 ;  /* 0x0000541096965816 */ /* 0x000fe400000000a5 */
[----:B------:R-:W0:Y:S01]  /*50d0*/  @P0 LDC.64 R164, c[0x0][0x308] ;  /* 0x0000c200ffa40b82 */ /* 0x000e220000000a00 */
[----:B------:R-:W-:Y:S02]  /*50e0*/  @P5 F2FP.BF16.F32.PACK_AB R230, RZ, R230 ;  /* 0x000000e6ffe6523e */ /* 0x000fe400000010ff */
[----:B------:R-:W-:Y:S02]  /*50f0*/  SEL R160, R160, R152, P1 ;  /* 0x00000098a0a07207 */ /* 0x000fe40000800000 */
[----:B------:R-:W-:-:S02]  /*5100*/  @P5 PRMT R151, R230, 0x7610, R151 ;  /* 0x00007610e6975816 */ /* 0x000fc40000000097 */
[----:B------:R-:W-:Y:S02]  /*5110*/  @P0 IADD3 R230, R189, 0x180, RZ ;  /* 0x00000180bde60810 */ /* 0x000fe40007ffe0ff */
[----:B------:R-:W-:Y:S02]  /*5120*/  SEL R161, R161, R153, P1 ;  /* 0x00000099a1a17207 */ /* 0x000fe40000800000 */
[----:B------:R-:W-:Y:S02]  /*5130*/  SEL R162, R162, R154, P1 ;  /* 0x0000009aa2a27207 */ /* 0x000fe40000800000 */
[----:B------:R-:W-:Y:S02]  /*5140*/  SEL R163, R163, R155, P1 ;  /* 0x0000009ba3a37207 */ /* 0x000fe40000800000 */
[----:B------:R-:W-:Y:S01]  /*5150*/  @!P3 ISETP.NE.AND.EX P2, PT, R187, RZ, PT, P2 ;  /* 0x000000ffbb00b20c */ /* 0x000fe20003f45320 */
[----:B0-----:R-:W-:-:S05]  /*5160*/  @P0 IMAD.WIDE.U32 R164, R230, 0x20, R164 ;  /* 0x00000020e6a40825 */ /* 0x001fca00078e00a4 */
[----:B------:R0:W-:Y:S02]  /*5170*/  @P0 STG.E.128 desc[UR4][R164.64], R160 ;  /* 0x000000a0a4000986 */ /* 0x0001e4000c101d04 */
[----:B0-----:R-:W-:Y:S02]  /*5180*/  SEL R162, R218, R158, P1 ;  /* 0x0000009edaa27207 */ /* 0x001fe40000800000 */
        /* <DEDUP_REMOVED lines=10> */
.L_x_5635:
[----:B------:R-:W-:Y:S05]  /*5230*/  BSYNC B0 ;  /* 0x0000000000007941 */ /* 0x000fea0003800000 */
.L_x_5634:
[----:B------:R-:W-:Y:S01]  /*5240*/  SEL R163, R218, R159, P1 ;  /* 0x0000009fdaa37207 */ /* 0x000fe20000800000 */
[----:B------:R-:W-:Y:S01]  /*5250*/  BSSY B0, `(.L_x_5636) ;  /* 0x0000019000007945 */ /* 0x000fe20003800000 */
[C---:B------:R-:W-:Y:S02]  /*5260*/  @!P3 ISETP.NE.U32.AND P2, PT, R188.reuse, RZ, PT ;  /* 0x000000ffbc00b20c */ /* 0x040fe40003f45070 */
[----:B------:R-:W-:Y:S01]  /*5270*/  @!P3 ISETP.NE.U32.AND P6, PT, R188, RZ, PT ;  /* 0x000000ffbc00b20c */ /* 0x000fe20003fc5070 */
[----:B------:R0:W-:Y:S01]  /*5280*/  @P0 STG.E.128 desc[UR4][R164.64+0x10], R160 ;  /* 0x000010a0a4000986 */ /* 0x0001e2000c101d04 */
[----:B------:R-:W-:Y:S01]  /*5290*/  @!P3 ISETP.NE.AND.EX P2, PT, R187, RZ, PT, P2 ;  /* 0x000000ffbb00b20c */ /* 0x000fe20003f45320 */
[----:B0-----:R-:W0:Y:S01]  /*52a0*/  @P5 LDC R162, c[0x0][0x29c] ;  /* 0x0000a700ffa25b82 */ /* 0x001e220000000800 */
[----:B------:R-:W-:Y:S02]  /*52b0*/  @P5 IADD3 R163, R217, 0x180, RZ ;  /* 0x00000180d9a35810 */ /* 0x000fe40007ffe0ff */
[----:B------:R-:W-:-:S05]  /*52c0*/  @!P3 FSEL R164, R32, RZ, P2 ;  /* 0x000000ff20a4b208 */ /* 0x000fca0001000000 */
[----:B------:R-:W1:Y:S01]  /*52d0*/  @P5 LDC.64 R160, c[0x0][0x2f8] ;  /* 0x0000be00ffa05b82 */ /* 0x000e620000000a00 */
[----:B0-----:R-:W-:-:S05]  /*52e0*/  @P5 FMUL.FTZ R162, R218, R162 ;  /* 0x000000a2daa25220 */ /* 0x001fca0000410000 */
[----:B------:R-:W-:Y:S01]  /*52f0*/  @P5 F2FP.BF16.F32.PACK_AB R162, RZ, R162 ;  /* 0x000000a2ffa2523e */ /* 0x000fe200000010ff */
[----:B-1----:R-:W-:-:S03]  /*5300*/  @P5 IMAD.WIDE.U32 R160, R163, 0x10, R160 ;  /* 0x00000010a3a05825 */ /* 0x002fc600078e00a0 */
[----:B------:R-:W-:Y:S01]  /*5310*/  @P5 PRMT R151, R151, 0x5410, R162 ;  /* 0x0000541097975816 */ /* 0x000fe200000000a2 */
[----:B------:R-:W0:Y:S04]  /*5320*/  @P5 LDC R163, c[0x0][0x29c] ;  /* 0x0000a700ffa35b82 */ /* 0x000e280000000800 */
[----:B------:R1:W-:Y:S04]  /*5330*/  @P5 STG.E.128 desc[UR4][R160.64], R148 ;  /* 0x00000094a0005986 */ /* 0x0003e8000c101d04 */
[----:B------:R-:W2:Y:S08]  /*5340*/  @P5 LDC R162, c[0x0][0x29c] ;  /* 0x0000a700ffa25b82 */ /* 0x000eb00000000800 */
[----:B-1----:R-:W1:Y:S08]  /*5350*/  @P5 LDC R161, c[0x0][0x29c] ;  /* 0x0000a700ffa15b82 */ /* 0x002e700000000800 */
[----:B------:R-:W3:Y:S01]  /*5360*/  @P5 LDC R160, c[0x0][0x29c] ;  /* 0x0000a700ffa05b82 */ /* 0x000ee20000000800 */
[----:B------:R-:W-:Y:S05]  /*5370*/  @!P3 BRA `(.L_x_5637) ;  /* 0x000000000018b947 */ /* 0x000fea0003800000 */
[----:B------:R-:W-:Y:S01]  /*5380*/  ISETP.NE.U32.AND P2, PT, R188, RZ, PT ;  /* 0x000000ffbc00720c */ /* 0x000fe20003f45070 */
[----:B------:R-:W-:-:S03]  /*5390*/  FFMA.FTZ R164, R15, R166, R167 ;  /* 0x000000a60fa47223 */ /* 0x000fc600000100a7 */
[----:B------:R-:W-:Y:S01]  /*53a0*/  ISETP.NE.AND.EX P2, PT, R187, RZ, PT, P2 ;  /* 0x000000ffbb00720c */ /* 0x000fe20003f45320 */
[----:B------:R-:W-:-:S04]  /*53b0*/  FADD.FTZ R164, R3, -R164 ;  /* 0x800000a403a47221 */ /* 0x000fc80000010000 */
[----:B------:R-:W-:-:S08]  /*53c0*/  FMUL.FTZ R164, R190, R164 ;  /* 0x000000a4bea47220 */ /* 0x000fd00000410000 */
[----:B------:R-:W-:-:S07]  /*53d0*/  @P2 FADD.FTZ R164, R32, R164 ;  /* 0x000000a420a42221 */ /* 0x000fce0000010000 */
.L_x_5637:
[----:B------:R-:W-:Y:S05]  /*53e0*/  BSYNC B0 ;  /* 0x0000000000007941 */ /* 0x000fea0003800000 */
.L_x_5636:
[----:B------:R-:W-:Y:S01]  /*53f0*/  @!P3 ISETP.NE.AND.EX P6, PT, R187, RZ, PT, P6 ;  /* 0x000000ffbb00b20c */ /* 0x000fe20003fc5360 */
[----:B------:R-:W-:Y:S01]  /*5400*/  BSSY B0, `(.L_x_5638) ;  /* 0x000000a000007945 */ /* 0x000fe20003800000 */
[----:B------:R-:W-:Y:S02]  /*5410*/  @!P3 ISETP.NE.U32.AND P2, PT, R188, RZ, PT ;  /* 0x000000ffbc00b20c */ /* 0x000fe40003f45070 */
        /* <DEDUP_REMOVED lines=8> */
.L_x_5639:
[----:B------:R-:W-:Y:S05]  /*54a0*/  BSYNC B0 ;  /* 0x0000000000007941 */ /* 0x000fea0003800000 */
.L_x_5638:
[----:B------:R-:W-:Y:S01]  /*54b0*/  @!P3 ISETP.NE.U32.AND P6, PT, R188, RZ, PT ;  /* 0x000000ffbc00b20c */ /* 0x000fe20003fc5070 */
[----:B------:R-:W-:Y:S01]  /*54c0*/  BSSY B0, `(.L_x_5640) ;  /* 0x000000d000007945 */ /* 0x000fe20003800000 */
[C---:B------:R-:W-:Y:S01]  /*54d0*/  @!P3 ISETP.NE.AND.EX P2, PT, R187.reuse, RZ, PT, P2 ;  /* 0x000000ffbb00b20c */ /* 0x040fe20003f45320 */
[----:B0-----:R-:W-:Y:S01]  /*54e0*/  @P5 FMUL.FTZ R163, R164, R163 ;  /* 0x000000a3a4a35220 */ /* 0x001fe20000410000 */
[----:B------:R-:W-:Y:S01]  /*54f0*/  @!P3 ISETP.NE.AND.EX P6, PT, R187, RZ, PT, P6 ;  /* 0x000000ffbb00b20c */ /* 0x000fe20003fc5360 */
[----:B--2---:R-:W-:-:S03]  /*5500*/  @P5 FMUL.FTZ R162, R165, R162 ;  /* 0x000000a2a5a25220 */ /* 0x004fc60000410000 */
        /* <DEDUP_REMOVED lines=8> */
.L_x_5641:
[----:B------:R-:W-:Y:S05]  /*5590*/  BSYNC B0 ;  /* 0x0000000000007941 */ /* 0x000fea0003800000 */
.L_x_5640:
        /* <DEDUP_REMOVED lines=10> */
.L_x_5643:
[----:B------:R-:W-:Y:S05]  /*5640*/  BSYNC B0 ;  /* 0x0000000000007941 */ /* 0x000fea0003800000 */
.L_x_5642:
[----:B------:R-:W0:Y:S01]  /*5650*/  @P5 LDC R229, c[0x0][0x29c] ;  /* 0x0000a700ffe55b82 */ /* 0x000e220000000800 */
[----:B------:R-:W-:Y:S01]  /*5660*/  @!P3 ISETP.NE.U32.AND P2, PT, R188, RZ, PT ;  /* 0x000000ffbc00b20c */ /* 0x000fe20003f45070 */
[----:B---3--:R-:W-:Y:S01]  /*5670*/  @P5 FMUL.FTZ R160, R228, R160 ;  /* 0x000000a0e4a05220 */ /* 0x008fe20000410000 */
[----:B------:R-:W-:Y:S01]  /*5680*/  BSSY B0, `(.L_x_5644) ;  /* 0x0000015000007945 */ /* 0x000fe20003800000 */
[----:B------:R-:W-:Y:S02]  /*5690*/  SEL R152, R164, R152, P1 ;  /* 0x00000098a4987207 */ /* 0x000fe40000800000 */
[----:B------:R-:W-:Y:S02]  /*56a0*/  @!P3 ISETP.NE.AND.EX P2, PT, R187, RZ, PT, P2 ;  /* 0x000000ffbb00b20c */ /* 0x000fe40003f45320 */
[----:B------:R-:W1:Y:S01]  /*56b0*/  @P5 LDC R230, c[0x0][0x29c] ;  /* 0x0000a700ffe65b82 */ /* 0x000e620000000800 */
[----:B------:R-:W-:Y:S02]  /*56c0*/  @P5 F2FP.BF16.F32.PACK_AB R163, RZ, R163 ;  /* 0x000000a3ffa3523e */ /* 0x000fe400000010ff */
[----:B------:R-:W-:-:S02]  /*56d0*/  @P5 F2FP.BF16.F32.PACK_AB R162, RZ, R162 ;  /* 0x000000a2ffa2523e */ /* 0x000fc400000010ff */
[----:B------:R-:W-:Y:S02]  /*56e0*/  @P5 F2FP.BF16.F32.PACK_AB R161, RZ, R161 ;  /* 0x000000a1ffa1523e */ /* 0x000fe400000010ff */
[----:B------:R-:W-:Y:S01]  /*56f0*/  @P5 F2FP.BF16.F32.PACK_AB R160, RZ, R160 ;  /* 0x000000a0ffa0523e */ /* 0x000fe200000010ff */
[----:B------:R-:W2:Y:S01]  /*5700*/  @P5 LDC R231, c[0x0][0x29c] ;  /* 0x0000a700ffe75b82 */ /* 0x000ea20000000800 */
[----:B------:R-:W-:Y:S02]  /*5710*/  SEL R153, R165, R153, P1 ;  /* 0x00000099a5997207 */ /* 0x000fe40000800000 */
[----:B------:R-:W-:Y:S02]  /*5720*/  SEL R154, R218, R154, P1 ;  /* 0x0000009ada9a7207 */ /* 0x000fe40000800000 */
[----:B------:R-:W-:Y:S02]  /*5730*/  @!P3 ISETP.NE.U32.AND P6, PT, R188, RZ, PT ;  /* 0x000000ffbc00b20c */ /* 0x000fe40003fc5070 */
[----:B------:R-:W-:-:S02]  /*5740*/  SEL R155, R228, R155, P1 ;  /* 0x0000009be49b7207 */ /* 0x000fc40000800000 */
        /* <DEDUP_REMOVED lines=8> */
.L_x_5645:
[----:B------:R-:W-:Y:S05]  /*57d0*/  BSYNC B0 ;  /* 0x0000000000007941 */ /* 0x000fea0003800000 */
.L_x_5644:
[----:B------:R-:W-:Y:S01]  /*57e0*/  @!P3 ISETP.NE.U32.AND P2, PT, R188, RZ, PT ;  /* 0x000000ffbc00b20c */ /* 0x000fe20003f45070 */
[----:B------:R-:W-:Y:S01]  /*57f0*/  BSSY B0, `(.L_x_5646) ;  /* 0x000000f000007945 */ /* 0x000fe20003800000 */
[C---:B------:R-:W-:Y:S01]  /*5800*/  SEL R156, R164.reuse, R156, P1 ;  /* 0x0000009ca49c7207 */ /* 0x040fe20000800000 */
[----:B0-----:R-:W-:Y:S01]  /*5810*/  @P5 FMUL.FTZ R164, R164, R229 ;  /* 0x000000e5a4a45220 */ /* 0x001fe20000410000 */
[----:B------:R-:W-:Y:S02]  /*5820*/  @!P3 ISETP.NE.AND.EX P2, PT, R187, RZ, PT, P2 ;  /* 0x000000ffbb00b20c */ /* 0x000fe40003f45320 */
[----:B------:R-:W-:Y:S02]  /*5830*/  @P5 PRMT R148, R163, 0x7610, R148 ;  /* 0x00007610a3945816 */ /* 0x000fe40000000094 */
[----:B------:R-:W-:Y:S02]  /*5840*/  @!P3 ISETP.NE.AND.EX P6, PT, R187, RZ, PT, P6 ;  /* 0x000000ffbb00b20c */ /* 0x000fe40003fc5360 */
[----:B------:R-:W-:-:S02]  /*5850*/  @P5 F2FP.BF16.F32.PACK_AB R164, RZ, R164 ;  /* 0x000000a4ffa4523e */ /* 0x000fc400000010ff */
        /* <DEDUP_REMOVED lines=8> */
.L_x_5647:
[----:B------:R-:W-:Y:S05]  /*58e0*/  BSYNC B0 ;  /* 0x0000000000007941 */ /* 0x000fea0003800000 */
.L_x_5646:
[----:B------:R-:W-:Y:S01]  /*58f0*/  BSSY B0, `(.L_x_5648) ;  /* 0x000000b000007945 */ /* 0x000fe20003800000 */
[C---:B------:R-:W-:Y:S01]  /*5900*/  SEL R157, R163.reuse, R157, P1 ;  /* 0x0000009da39d7207 */ /* 0x040fe20000800000 */
[----:B-1----:R-:W-:Y:S01]  /*5910*/  @P5 FMUL.FTZ R230, R163, R230 ;  /* 0x000000e6a3e65220 */ /* 0x002fe20000410000 */
        /* <DEDUP_REMOVED lines=8> */
.L_x_5649:
[----:B------:R-:W-:Y:S05]  /*59a0*/  BSYNC B0 ;  /* 0x0000000000007941 */ /* 0x000fea0003800000 */
.L_x_5648:
[----:B--2---:R-:W-:Y:S01]  /*59b0*/  @P5 FMUL.FTZ R231, R163, R231 ;  /* 0x000000e7a3e75220 */ /* 0x004fe20000410000 */
[----:B------:R-:W-:Y:S01]  /*59c0*/  @!P3 ISETP.NE.U32.AND P2, PT, R188, RZ, PT ;  /* 0x000000ffbc00b20c */ /* 0x000fe20003f45070 */
[----:B------:R-:W-:Y:S01]  /*59d0*/  BSSY B0, `(.L_x_5650) ;  /* 0x0000013000007945 */ /* 0x000fe20003800000 */
[----:B------:R-:W-:Y:S02]  /*59e0*/  @P5 PRMT R149, R161, 0x7610, R149 ;  /* 0x00007610a1955816 */ /* 0x000fe40000000095 */
[----:B------:R-:W-:Y:S02]  /*59f0*/  @P5 F2FP.BF16.F32.PACK_AB R230, RZ, R230 ;  /* 0x000000e6ffe6523e */ /* 0x000fe400000010ff */
[----:B------:R-:W-:Y:S02]  /*5a00*/  @P5 F2FP.BF16.F32.PACK_AB R231, RZ, R231 ;  /* 0x000000e7ffe7523e */ /* 0x000fe400000010ff */
[----:B------:R-:W-:Y:S02]  /*5a10*/  @!P3 ISETP.NE.AND.EX P2, PT, R187, RZ, PT, P2 ;  /* 0x000000ffbb00b20c */ /* 0x000fe40003f45320 */
[----:B------:R-:W-:-:S02]  /*5a20*/  @P5 PRMT R150, R164, 0x7610, R150 ;  /* 0x00007610a4965816 */ /* 0x000fc40000000096 */
[----:B------:R-:W-:Y:S02]  /*5a30*/  @P5 PRMT R149, R149, 0x5410, R160 ;  /* 0x0000541095955816 */ /* 0x000fe400000000a0 */
[----:B------:R-:W-:Y:S02]  /*5a40*/  SEL R158, R163, R158, P1 ;  /* 0x0000009ea39e7207 */ /* 0x000fe40000800000 */
[----:B------:R-:W-:Y:S02]  /*5a50*/  @P5 PRMT R148, R148, 0x5410, R162 ;  /* 0x0000541094945816 */ /* 0x000fe400000000a2 */
[----:B------:R-:W-:Y:S02]  /*5a60*/  @P5 PRMT R150, R150, 0x5410, R230 ;  /* 0x0000541096965816 */ /* 0x000fe400000000e6 */
        /* <DEDUP_REMOVED lines=9> */
.L_x_5651:
[----:B------:R-:W-:Y:S05]  /*5b00*/  BSYNC B0 ;  /* 0x0000000000007941 */ /* 0x000fea0003800000 */
.L_x_5650:
[----:B------:R-:W0:Y:S01]  /*5b10*/  @P5 LDC R161, c[0x0][0x29c] ;  /* 0x0000a700ffa15b82 */ /* 0x000e220000000800 */
[C---:B------:R-:W-:Y:S01]  /*5b20*/  SEL R159, R160.reuse, R159, P1 ;  /* 0x0000009fa09f7207 */ /* 0x040fe20000800000 */
[----:B------:R-:W-:Y:S01]  /*5b30*/  @P0 VIADD R189, R189, 0x200 ;  /* 0x00000200bdbd0836 */ /* 0x000fe20000000000 */
[----:B------:R-:W-:Y:S02]  /*5b40*/  @P5 IADD3 R217, R217, 0x200, RZ ;  /* 0x00000200d9d95810 */ /* 0x000fe40007ffe0ff */
[----:B------:R-:W-:Y:S02]  /*5b50*/  IADD3 R191, R191, UR12, RZ ;  /* 0x0000000cbfbf7c10 */ /* 0x000fe4000fffe0ff */
[----:B------:R-:W-:Y:S01]  /*5b60*/  SEL R166, RZ, 0x1, P4 ;  /* 0x00000001ffa67807 */ /* 0x000fe20002000000 */
[----:B0-----:R-:W-:-:S05]  /*5b70*/  @P5 FMUL.FTZ R160, R160, R161 ;  /* 0x000000a1a0a05220 */ /* 0x001fca0000410000 */
[----:B------:R-:W-:-:S04]  /*5b80*/  @P5 F2FP.BF16.F32.PACK_AB R160, RZ, R160 ;  /* 0x000000a0ffa0523e */ /* 0x000fc800000010ff */
[----:B------:R-:W-:Y:S02]  /*5b90*/  @P5 PRMT R151, R151, 0x5410, R160 ;  /* 0x0000541097975816 */ /* 0x000fe400000000a0 */
[----:B------:R-:W0:Y:S02]  /*5ba0*/  @P0 LDC.64 R160, c[0x0][0x308] ;  /* 0x0000c200ffa00b82 */ /* 0x000e240000000a00 */
[----:B0-----:R-:W-:-:S05]  /*5bb0*/  @P0 IMAD.WIDE.U32 R160, R189, 0x20, R160 ;  /* 0x00000020bda00825 */ /* 0x001fca00078e00a0 */
[----:B------:R-:W-:Y:S04]  /*5bc0*/  @P0 STG.E.128 desc[UR4][R160.64], R152 ;  /* 0x00000098a0000986 */ /* 0x000fe8000c101d04 */
[----:B------:R0:W-:Y:S01]  /*5bd0*/  @P0 STG.E.128 desc[UR4][R160.64+0x10], R156 ;  /* 0x0000109ca0000986 */ /* 0x0001e2000c101d04 */
[----:B------:R-:W-:Y:S01]  /*5be0*/  ISETP.GE.AND P0, PT, R191, UR13, PT ;  /* 0x0000000dbf007c0c */ /* 0x000fe2000bf06270 */
[----:B0-----:R-:W0:Y:S02]  /*5bf0*/  @P5 LDC.64 R160, c[0x0][0x2f8] ;  /* 0x0000be00ffa05b82 */ /* 0x001e240000000a00 */
[----:B0-----:R-:W-:-:S05]  /*5c00*/  @P5 IMAD.WIDE.U32 R160, R217, 0x10, R160 ;  /* 0x00000010d9a05825 */ /* 0x001fca00078e00a0 */
[----:B------:R0:W-:Y:S05]  /*5c10*/  @P5 STG.E.128 desc[UR4][R160.64], R148 ;  /* 0x00000094a0005986 */ /* 0x0001ea000c101d04 */
[----:B------:R-:W-:Y:S05]  /*5c20*/  @!P0 BRA `(.L_x_5652) ;  /* 0xffffffb0000c8947 */ /* 0x000fea000383ffff */
.L_x_5567:
        /* <DEDUP_REMOVED lines=32> */
.L_x_5571:
[----:B------:R-:W-:Y:S01]  /*5e30*/  HFMA2.MMA R161, -RZ, RZ, 0, 1.847743988037109375e-06 ;  /* 0x0000001fffa17435 */ /* 0x000fe200000001ff */
[----:B------:R-:W-:Y:S01]  /*5e40*/  MOV R164, R217 ;  /* 0x000000d900a47202 */ /* 0x000fe20000000f00 */
[----:B------:R-:W-:Y:S01]  /*5e50*/  IMAD.MOV.U32 R163, RZ, RZ, 0x10 ;  /* 0x00000010ffa37424 */ /* 0x000fe200078e00ff */
[----:B------:R-:W-:-:S08]  /*5e60*/  MOV R160, 0xffffffff ;  /* 0xffffffff00a07802 */ /* 0x000fd00000000f00 */
[----:B-----5:R-:W-:Y:S05]  /*5e70*/  WARPSYNC.COLLECTIVE R160, `(.L_x_5653) ;  /* 0x00000000a0087348 */ /* 0x020fea0003c00000 */
[----:B------:R0:W1:Y:S02]  /*5e80*/  SHFL.DOWN P1, R230, R164, R163, R161 ;  /* 0x080000a3a4e67389 */ /* 0x00006400000200a1 */
[----:B01---5:R-:W-:Y:S01]  /*5e90*/  ENDCOLLECTIVE ;  /* 0x000000000000791b */ /* 0x023fe20003800000 */
.L_x_5653:
[----:B------:R-:W-:Y:S01]  /*5ea0*/  MOV R164, R229 ;  /* 0x000000e500a47202 */ /* 0x000fe20000000f00 */
[----:B------:R-:W-:-:S07]  /*5eb0*/  FADD.FTZ R217, R230, R217 ;  /* 0x000000d9e6d97221 */ /* 0x000fce0000010000 */
[----:B------:R-:W-:Y:S05]  /*5ec0*/  WARPSYNC.COLLECTIVE R160, `(.L_x_5654) ;  /* 0x00000000a0087348 */ /* 0x000fea0003c00000 */
[----:B------:R0:W1:Y:S02]  /*5ed0*/  SHFL.DOWN P1, R230, R164, R163, R161 ;  /* 0x080000a3a4e67389 */ /* 0x00006400000200a1 */
[----:B01----:R-:W-:Y:S01]  /*5ee0*/  ENDCOLLECTIVE ;  /* 0x000000000000791b */ /* 0x003fe20003800000 */
.L_x_5654:
[----:B------:R-:W-:Y:S01]  /*5ef0*/  HFMA2.MMA R163, -RZ, RZ, 0, 4.76837158203125e-07 ;  /* 0x00000008ffa37435 */ /* 0x000fe200000001ff */
[----:B------:R-:W-:Y:S02]  /*5f00*/  IMAD.MOV.U32 R164, RZ, RZ, R217 ;  /* 0x000000ffffa47224 */ /* 0x000fe400078e00d9 */
[----:B------:R-:W-:-:S08]  /*5f10*/  FADD.FTZ R229, R230, R229 ;  /* 0x000000e5e6e57221 */ /* 0x000fd00000010000 */
[----:B------:R-:W-:Y:S05]  /*5f20*/  WARPSYNC.COLLECTIVE R160, `(.L_x_5655) ;  /* 0x00000000a0087348 */ /* 0x000fea0003c00000 */
[----:B------:R0:W1:Y:S02]  /*5f30*/  SHFL.DOWN P1, R230, R164, R163, R161 ;  /* 0x080000a3a4e67389 */ /* 0x00006400000200a1 */
[----:B01----:R-:W-:Y:S01]  /*5f40*/  ENDCOLLECTIVE ;  /* 0x000000000000791b */ /* 0x003fe20003800000 */
.L_x_5655:
[----:B------:R-:W-:Y:S01]  /*5f50*/  MOV R164, R229 ;  /* 0x000000e500a47202 */ /* 0x000fe20000000f00 */
[----:B------:R-:W-:-:S07]  /*5f60*/  FADD.FTZ R217, R217, R230 ;  /* 0x000000e6d9d97221 */ /* 0x000fce0000010000 */
[----:B------:R-:W-:Y:S05]  /*5f70*/  WARPSYNC.COLLECTIVE R160, `(.L_x_5656) ;  /* 0x00000000a0087348 */ /* 0x000fea0003c00000 */
[----:B------:R0:W1:Y:S02]  /*5f80*/  SHFL.DOWN P1, R230, R164, R163, R161 ;  /* 0x080000a3a4e67389 */ /* 0x00006400000200a1 */
[----:B01----:R-:W-:Y:S01]  /*5f90*/  ENDCOLLECTIVE ;  /* 0x000000000000791b */ /* 0x003fe20003800000 */
.L_x_5656:
[----:B------:R-:W-:Y:S01]  /*5fa0*/  MOV R164, R217 ;  /* 0x000000d900a47202 */ /* 0x000fe20000000f00 */
[----:B------:R-:W-:Y:S02]  /*5fb0*/  IMAD.MOV.U32 R163, RZ, RZ, 0x4 ;  /* 0x00000004ffa37424 */ /* 0x000fe400078e00ff */
[----:B------:R-:W-:-:S07]  /*5fc0*/  FADD.FTZ R229, R229, R230 ;  /* 0x000000e6e5e57221 */ /* 0x000fce0000010000 */
[----:B------:R-:W-:Y:S05]  /*5fd0*/  WARPSYNC.COLLECTIVE R160, `(.L_x_5657) ;  /* 0x00000000a0087348 */ /* 0x000fea0003c00000 */
[----:B------:R0:W1:Y:S02]  /*5fe0*/  SHFL.DOWN P1, R230, R164, R163, R161 ;  /* 0x080000a3a4e67389 */ /* 0x00006400000200a1 */
[----:B01----:R-:W-:Y:S01]  /*5ff0*/  ENDCOLLECTIVE ;  /* 0x000000000000791b */ /* 0x003fe20003800000 */
.L_x_5657:
[----:B------:R-:W-:Y:S02]  /*6000*/  MOV R164, R229 ;  /* 0x000000e500a47202 */ /* 0x000fe40000000f00 */
[----:B------:R-:W-:-:S07]  /*6010*/  MOV R166, R230 ;  /* 0x000000e600a67202 */ /* 0x000fce0000000f00 */
[----:B------:R-:W-:Y:S05]  /*6020*/  WARPSYNC.COLLECTIVE R160, `(.L_x_5658) ;  /* 0x00000000a0087348 */ /* 0x000fea0003c00000 */
[----:B------:R0:W1:Y:S02]  /*6030*/  SHFL.DOWN P1, R230, R164, R163, R161 ;  /* 0x080000a3a4e67389 */ /* 0x00006400000200a1 */
[----:B01----:R-:W-:Y:S01]  /*6040*/  ENDCOLLECTIVE ;  /* 0x000000000000791b */ /* 0x003fe20003800000 */
.L_x_5658:
[----:B------:R-:W-:Y:S01]  /*6050*/  FADD.FTZ R166, R217, R166 ;  /* 0x000000a6d9a67221 */ /* 0x000fe20000010000 */
[----:B------:R-:W-:-:S03]  /*6060*/  HFMA2.MMA R163, -RZ, RZ, 0, 1.1920928955078125e-07 ;  /* 0x00000002ffa37435 */ /* 0x000fc600000001ff */
[----:B------:R-:W-:Y:S01]  /*6070*/  IMAD.MOV.U32 R164, RZ, RZ, R166 ;  /* 0x000000ffffa47224 */ /* 0x000fe200078e00a6 */
[----:B------:R-:W-:-:S07]  /*6080*/  MOV R165, R230 ;  /* 0x000000e600a57202 */ /* 0x000fce0000000f00 */
[----:B------:R-:W-:Y:S05]  /*6090*/  WARPSYNC.COLLECTIVE R160, `(.L_x_5659) ;  /* 0x00000000a0087348 */ /* 0x000fea0003c00000 */
[----:B------:R0:W1:Y:S02]  /*60a0*/  SHFL.DOWN P1, R230, R164, R163, R161 ;  /* 0x080000a3a4e67389 */ /* 0x00006400000200a1 */
[----:B01----:R-:W-:Y:S01]  /*60b0*/  ENDCOLLECTIVE ;  /* 0x000000000000791b */ /* 0x003fe20003800000 */
.L_x_5659:
[----:B------:R-:W-:-:S05]  /*60c0*/  FADD.FTZ R165, R229, R165 ;  /* 0x000000a5e5a57221 */ /* 0x000fca0000010000 */
[----:B------:R-:W-:Y:S01]  /*60d0*/  MOV R164, R165 ;  /* 0x000000a500a47202 */ /* 0x000fe20000000f00 */
[----:B------:R-:W-:-:S07]  /*60e0*/  FADD.FTZ R166, R166, R230 ;  /* 0x000000e6a6a67221 */ /* 0x000fce0000010000 */
[----:B------:R-:W-:Y:S05]  /*60f0*/  WARPSYNC.COLLECTIVE R160, `(.L_x_5660) ;  /* 0x00000000a0087348 */ /* 0x000fea0003c00000 */
[----:B------:R0:W1:Y:S02]  /*6100*/  SHFL.DOWN P1, R230, R164, R163, R161 ;  /* 0x080000a3a4e67389 */ /* 0x00006400000200a1 */
[----:B01----:R-:W-:Y:S01]  /*6110*/  ENDCOLLECTIVE ;  /* 0x000000000000791b */ /* 0x003fe20003800000 */
.L_x_5660:
[----:B------:R-:W-:Y:S01]  /*6120*/  MOV R164, R166 ;  /* 0x000000a600a47202 */ /* 0x000fe20000000f00 */
[----:B------:R-:W-:Y:S02]  /*6130*/  IMAD.MOV.U32 R163, RZ, RZ, 0x1 ;  /* 0x00000001ffa37424 */ /* 0x000fe400078e00ff */
[----:B------:R-:W-:-:S07]  /*6140*/  FADD.FTZ R165, R165, R230 ;  /* 0x000000e6a5a57221 */ /* 0x000fce0000010000 */
[----:B------:R-:W-:Y:S05]  /*6150*/  WARPSYNC.COLLECTIVE R160, `(.L_x_5661) ;  /* 0x00000000a0087348 */ /* 0x000fea0003c00000 */
[----:B------:R0:W1:Y:S02]  /*6160*/  SHFL.DOWN P1, R230, R164, R163, R161 ;  /* 0x080000a3a4e67389 */ /* 0x00006400000200a1 */
[----:B01----:R-:W-:Y:S01]  /*6170*/  ENDCOLLECTIVE ;  /* 0x000000000000791b */ /* 0x003fe20003800000 */
.L_x_5661:
[----:B------:R-:W-:Y:S02]  /*6180*/  MOV R164, R165 ;  /* 0x000000a500a47202 */ /* 0x000fe40000000f00 */
[----:B------:R-:W-:-:S07]  /*6190*/  MOV R217, R230 ;  /* 0x000000e600d97202 */ /* 0x000fce0000000f00 */
[----:B------:R-:W-:Y:S05]  /*61a0*/  WARPSYNC.COLLECTIVE R160, `(.L_x_5662) ;  /* 0x00000000a0087348 */ /* 0x000fea0003c00000 */
[----:B------:R0:W1:Y:S02]  /*61b0*/  SHFL.DOWN P1, R230, R164, R163, R161 ;  /* 0x080000a3a4e67389 */ /* 0x00006400000200a1 */
[----:B01----:R-:W-:Y:S01]  /*61c0*/  ENDCOLLECTIVE ;  /* 0x000000000000791b */ /* 0x003fe20003800000 */
.L_x_5662:
[----:B------:R-:W-:Y:S01]  /*61d0*/  MOV R161, R230 ;  /* 0x000000e600a17202 */ /* 0x000fe20000000f00 */
[----:B------:R-:W-:Y:S06]  /*61e0*/  BRA `(.L_x_5663) ;  /* 0xffffffc8009c7947 */ /* 0x000fec000383ffff */
.L_x_5664:
        /* <DEDUP_REMOVED lines=9> */
.L_x_16533:


//--------------------- .text._ZN10layer_norm13ln_bwd_kernelINS_13Kernel_traitsI13__nv_bfloat16S2_fS2_fjLj5120ELj1ELj1ELj4ELj16ENS_18Kernel_traits_baseILj5120ES2_S2_fS2_fjLj128EEEEELb0ELb1ELb0ELb0EEEvNS_9BwdParamsE --------------------------
	.section	.text._ZN10layer_norm13ln_bwd_kernelINS_13Kernel_traitsI13__nv_bfloat16S2_fS2_fjLj5120ELj1ELj1ELj4ELj16ENS_18Kernel_traits_baseILj5120ES2_S2_fS2_fjLj128EEEEELb0ELb1ELb0ELb0EEEvNS_9BwdParamsE,"ax",@progbits
	.align	128
        .global         _ZN10layer_norm13ln_bwd_kernelINS_13Kernel_traitsI13__nv_bfloat16S2_fS2_fjLj5120ELj1ELj1ELj4ELj16ENS_18Kernel_traits_baseILj5120ES2_S2_fS2_fjLj128EEEEELb0ELb1ELb0ELb0EEEvNS_9BwdParamsE
        .type           _ZN10layer_norm13ln_bwd_kernelINS_13Kernel_traitsI13__nv_bfloat16S2_fS2_fjLj5120ELj1ELj1ELj4ELj16ENS_18Kernel_traits_baseILj5120ES2_S2_fS2_fjLj128EEEEELb0ELb1ELb0ELb0EEEvNS_9BwdParamsE,@function
        .size           _ZN10layer_norm13ln_bwd_kernelINS_13Kernel_traitsI13__nv_bfloat16S2_fS2_fjLj5120ELj1ELj1ELj4ELj16ENS_18Kernel_traits_baseILj5120ES2_S2_fS2_fjLj128EEEEELb0ELb1ELb0ELb0EEEvNS_9BwdParamsE,(.L_x_16534 - _ZN10layer_norm13ln_bwd_kernelINS_13Kernel_traitsI13__nv_bfloat16S2_fS2_fjLj5120ELj1ELj1ELj4ELj16ENS_18Kernel_traits_baseILj5120ES2_S2_fS2_fjLj128EEEEELb0ELb1ELb0ELb0EEEvNS_9BwdParamsE)
        .other          _ZN10layer_norm13ln_bwd_kernelINS_13Kernel_traitsI13__nv_bfloat16S2_fS2_fjLj5120ELj1ELj1ELj4ELj16ENS_18Kernel_traits_baseILj5120ES2_S2_fS2_fjLj128EEEEELb0ELb1ELb0ELb0EEEvNS_9BwdParamsE,@"STO_CUDA_ENTRY STV_DEFAULT"
_ZN10layer_norm13ln_bwd_kernelINS_13Kernel_traitsI13__nv_bfloat16S2_fS2_fjLj5120ELj1ELj1ELj4ELj16ENS_18Kernel_traits_baseILj5120ES2_S2_fS2_fjLj128EEEEELb0ELb1ELb0ELb0EEEvNS_9BwdParamsE:
.text._ZN10layer_norm13ln_bwd_kernelINS_13Kernel_traitsI13__nv_bfloat16S2_fS2_fjLj5120ELj1ELj1ELj4ELj16ENS_18Kernel_traits_baseILj5120ES2_S2_fS2_fjLj128EEEEELb0ELb1ELb0ELb0EEEvNS_9BwdParamsE:
[----:B------:R-:W0:Y:S01]  /*0000*/  LDC R1, c[0x0][0x28] ;  /* 0x00000a00ff017b82 */ /* 0x000e220000000800 */
[----:B------:R-:W1:Y:S01]  /*0010*/  S2R R165, SR_TID.X ;  /* 0x0000000000a57919 */ /* 0x000e620000002100 */
[----:B------:R-:W-:Y:S01]  /*0020*/  ULDC UR4, c[0x0][0x218] ;  /* 0x0000860000047ab9 */ /* 0x000fe20000000800 */
[----:B0-----:R-:W-:-:S05]  /*0030*/  IADD3 R1, R1, -0x190, RZ ;  /* 0xfffffe7001017810 */ /* 0x001fca0007ffe0ff */
[----:B------:R-:W0:Y:S01]  /*0040*/  S2UR UR6, SR_CTAID.X ;  /* 0x00000000000679c3 */ /* 0x000e220000002500 */
[----:B------:R-:W-:Y:S01]  /*0050*/  MOV R44, UR4 ;  /* 0x00000004002c7c02 */ /* 0x000fe20008000f00 */
[----:B------:R-:W-:Y:S01]  /*0060*/  ULDC UR7, c[0x0][0x214] ;  /* 0x0000850000077ab9 */ /* 0x000fe20000000800 */
[----:B------:R-:W-:Y:S01]  /*0070*/  LOP3.LUT R2, R2, 0xfffffffb, RZ, 0xc0, !PT ;  /* 0xfffffffb02027812 */ /* 0x000fe200078ec0ff */
[----:B------:R-:W-:Y:S01]  /*0080*/  ULDC.64 UR4, c[0x0][0x208] ;  /* 0x0000820000047ab9 */ /* 0x000fe20000000a00 */
        /* <DEDUP_REMOVED lines=12> */
[----:B------:R1:W-:Y:S03]  /*0150*/  STL [R1+0x4c], R52 ;  /* 0x00004c3401007387 */ /* 0x0003e60000100800 */
[----:B------:R-:W-:Y:S02]  /*0160*/  LEA.HI.SX32 R0, R0, R3, 0x1d ;  /* 0x0000000300007211 */ /* 0x000fe400078feaff */
[----:B------:R-:W-:Y:S02]  /*0170*/  MOV R3, R52 ;  /* 0x0000003400037202 */ /* 0x000fe40000000f00 */
[C---:B------:R-:W-:Y:S02]  /*0180*/  LOP3.LUT P0, RZ, R0.reuse, 0xffffff80, RZ, 0xc0, !PT ;  /* 0xffffff8000ff7812 */ /* 0x040fe4000780c0ff */
[----:B------:R-:W-:-:S02]  /*0190*/  ISETP.GE.U32.AND P1, PT, R0, 0x100, PT ;  /* 0x000001000000780c */ /* 0x000fc40003f26070 */
[C---:B------:R-:W-:Y:S02]  /*01a0*/  ISETP.GE.U32.AND P2, PT, R0.reuse, 0x180, PT ;  /* 0x000001800000780c */ /* 0x040fe40003f46070 */
[C---:B------:R-:W-:Y:S02]  /*01b0*/  ISETP.GE.U32.AND P3, PT, R0.reuse, 0x200, PT ;  /* 0x000002000000780c */ /* 0x040fe40003f66070 */
[----:B------:R-:W-:-:S05]  /*01c0*/  ISETP.GE.U32.AND P5, PT, R0, 0x280, PT ;  /* 0x000002800000780c */ /* 0x000fca0003fa6070 */
[----:B--2---:R-:W2:Y:S08]  /*01d0*/  @P0 LDC.64 R44, c[0x0][0x260] ;  /* 0x00009800ff2c0b82 */ /* 0x004eb00000000a00 */
[----:B------:R-:W3:Y:S08]  /*01e0*/  @P0 LDC.64 R46, c[0x0][0x278] ;  /* 0x00009e00ff2e0b82 */ /* 0x000ef00000000a00 */
[----:B------:R-:W1:Y:S08]  /*01f0*/  @P1 LDC.64 R48, c[0x0][0x260] ;  /* 0x00009800ff301b82 */ /* 0x000e700000000a00 */
[----:B------:R-:W4:Y:S01]  /*0200*/  @P1 LDC.64 R50, c[0x0][0x278] ;  /* 0x00009e00ff321b82 */ /* 0x000f220000000a00 */
[----:B--2---:R-:W-:-:S07]  /*0210*/  @P0 IMAD.WIDE.U32 R44, R3, 0x10, R44 ;  /* 0x00000010032c0825 */ /* 0x004fce00078e002c */
[----:B------:R-:W2:Y:S01]  /*0220*/  @P2 LDC.64 R56, c[0x0][0x260] ;  /* 0x00009800ff382b82 */ /* 0x000ea20000000a00 */
[C---:B---3--:R-:W-:Y:S01]  /*0230*/  @P0 IMAD.WIDE.U32 R46, R3.reuse, 0x10, R46 ;  /* 0x00000010032e0825 */ /* 0x048fe200078e002e */
[----:B------:R-:W-:Y:S01]  /*0240*/  @P0 LOP3.LUT R3, R3, 0x80, RZ, 0xfc, !PT ;  /* 0x0000008003030812 */ /* 0x000fe200078efcff */
[----:B------:R-:W5:Y:S05]  /*0250*/  @P0 LDG.E.128 R40, desc[UR4][R44.64] ;  /* 0x000000042c280981 */ /* 0x000f6a000c1e1d00 */
[----:B------:R-:W3:Y:S01]  /*0260*/  @P2 LDC.64 R58, c[0x0][0x278] ;  /* 0x00009e00ff3a2b82 */ /* 0x000ee20000000a00 */
[----:B-1----:R-:W-:-:S07]  /*0270*/  @P1 IMAD.WIDE.U32 R52, R3, 0x10, R48 ;  /* 0x0000001003341825 */ /* 0x002fce00078e0030 */
[----:B------:R-:W1:Y:S01]  /*0280*/  @P3 LDC.64 R60, c[0x0][0x260] ;  /* 0x00009800ff3c3b82 */ /* 0x000e620000000a00 */
[C---:B----4-:R-:W-:Y:S01]  /*0290*/  @P1 IMAD.WIDE.U32 R54, R3.reuse, 0x10, R50 ;  /* 0x0000001003361825 */ /* 0x050fe200078e0032 */
[----:B------:R-:W-:Y:S01]  /*02a0*/  @P1 IADD3 R3, R3, 0x80, RZ ;  /* 0x0000008003031810 */ /* 0x000fe20007ffe0ff */
[----:B------:R-:W5:Y:S05]  /*02b0*/  @P0 LDG.E.128 R20, desc[UR4][R46.64] ;  /* 0x000000042e140981 */ /* 0x000f6a000c1e1d00 */
[----:B------:R-:W4:Y:S01]  /*02c0*/  @P3 LDC.64 R62, c[0x0][0x278] ;  /* 0x00009e00ff3e3b82 */ /* 0x000f220000000a00 */
[----:B0-----:R-:W-:Y:S01]  /*02d0*/  LEA.HI R0, R165, UR6, RZ, 0x19 ;  /* 0x00000006a5007c11 */ /* 0x001fe2000f8fc8ff */
[----:B--2---:R-:W-:Y:S01]  /*02e0*/  @P2 IMAD.WIDE.U32 R56, R3, 0x10, R56 ;  /* 0x0000001003382825 */ /* 0x004fe200078e0038 */
[----:B------:R-:W5:Y:S01]  /*02f0*/  @P1 LDG.E.128 R36, desc[UR4][R52.64] ;  /* 0x0000000434241981 */ /* 0x000f62000c1e1d00 */
[----:B------:R-:W-:-:S04]  /*0300*/  @P5 LOP3.LUT R2, R2, 0x4, RZ, 0xfc, !PT ;  /* 0x0000000402025812 */ /* 0x000fc800078efcff */
[----:B------:R-:W0:Y:S01]  /*0310*/  @P5 LDC.64 R64, c[0x0][0x260] ;  /* 0x00009800ff405b82 */ /* 0x000e220000000a00 */
[C---:B---3--:R-:W-:Y:S01]  /*0320*/  @P2 IMAD.WIDE.U32 R58, R3.reuse, 0x10, R58 ;  /* 0x00000010033a2825 */ /* 0x048fe200078e003a */
[----:B------:R-:W-:Y:S01]  /*0330*/  @P2 IADD3 R3, R3, 0x80, RZ ;  /* 0x0000008003032810 */ /* 0x000fe20007ffe0ff */
[----:B------:R-:W5:Y:S05]  /*0340*/  @P1 LDG.E.128 R16, desc[UR4][R54.64] ;  /* 0x0000000436101981 */ /* 0x000f6a000c1e1d00 */
[----:B------:R-:W2:Y:S01]  /*0350*/  @P5 LDC.64 R66, c[0x0][0x278] ;  /* 0x00009e00ff425b82 */ /* 0x000ea20000000a00 */
[----:B------:R-:W-:Y:S01]  /*0360*/  ISETP.GE.AND P4, PT, R0, UR7, PT ;  /* 0x0000000700007c0c */ /* 0x000fe2000bf86270 */
[----:B-1----:R-:W-:Y:S01]  /*0370*/  @P3 IMAD.WIDE.U32 R60, R3, 0x10, R60 ;  /* 0x00000010033c3825 */ /* 0x002fe200078e003c */
        /* <DEDUP_REMOVED lines=8> */
[----:B------:R1:W5:Y:S01]  /*0400*/  @P3 LDG.E.128 R28, desc[UR4][R60.64] ;  /* 0x000000043c1c3981 */ /* 0x000362000c1e1d00 */
[----:B------:R-:W-:Y:S02]  /*0410*/  CS2R R152, SRZ ;  /* 0x0000000000987805 */ /* 0x000fe4000001ff00 */
[----:B------:R-:W-:-:S02]  /*0420*/  CS2R R154, SRZ ;  /* 0x00000000009a7805 */ /* 0x000fc4000001ff00 */
[----:B------:R-:W-:Y:S01]  /*0430*/  CS2R R148, SRZ ;  /* 0x0000000000947805 */ /* 0x000fe2000001ff00 */
[----:B------:R3:W5:Y:S01]  /*0440*/  @P3 LDG.E.128 R8, desc[UR4][R62.64] ;  /* 0x000000043e083981 */ /* 0x000762000c1e1d00 */
[C---:B0-----:R-:W-:Y:S01]  /*0450*/  @P5 IMAD.WIDE.U32 R48, R3.reuse, 0x10, R64 ;  /* 0x0000001003305825 */ /* 0x041fe200078e0040 */
[----:B------:R-:W-:Y:S02]  /*0460*/  CS2R R150, SRZ ;  /* 0x0000000000967805 */ /* 0x000fe4000001ff00 */
[----:B------:R-:W-:Y:S01]  /*0470*/  CS2R R144, SRZ ;  /* 0x0000000000907805 */ /* 0x000fe2000001ff00 */
[----:B--2---:R-:W-:Y:S01]  /*0480*/  @P5 IMAD.WIDE.U32 R50, R3, 0x10, R66 ;  /* 0x0000001003325825 */ /* 0x004fe200078e0042 */
[----:B------:R0:W5:Y:S01]  /*0490*/  @P5 LDG.E.128 R24, desc[UR4][R48.64] ;  /* 0x0000000430185981 */ /* 0x000162000c1e1d00 */
[----:B------:R-:W-:Y:S02]  /*04a0*/  CS2R R146, SRZ ;  /* 0x0000000000927805 */ /* 0x000fe4000001ff00 */
[----:B------:R-:W-:-:S02]  /*04b0*/  CS2R R140, SRZ ;  /* 0x00000000008c7805 */ /* 0x000fc4000001ff00 */
[----:B------:R-:W-:Y:S01]  /*04c0*/  CS2R R142, SRZ ;  /* 0x00000000008e7805 */ /* 0x000fe2000001ff00 */
[----:B------:R2:W5:Y:S01]  /*04d0*/  @P5 LDG.E.128 R4, desc[UR4][R50.64] ;  /* 0x0000000432045981 */ /* 0x000562000c1e1d00 */
        /* <DEDUP_REMOVED lines=39> */
[----:B---3--:R-:W-:Y:S02]  /*0750*/  CS2R R62, SRZ ;  /* 0x00000000003e7805 */ /* 0x008fe4000001ff00 */
[----:B------:R-:W-:-:S02]  /*0760*/  CS2R R56, SRZ ;  /* 0x0000000000387805 */ /* 0x000fc4000001ff00 */
[----:B------:R-:W-:Y:S02]  /*0770*/  CS2R R58, SRZ ;  /* 0x00000000003a7805 */ /* 0x000fe4000001ff00 */
[----:B------:R-:W-:Y:S02]  /*0780*/  CS2R R52, SRZ ;  /* 0x0000000000347805 */ /* 0x000fe4000001ff00 */
[----:B------:R-:W-:Y:S02]  /*0790*/  CS2R R54, SRZ ;  /* 0x0000000000367805 */ /* 0x000fe4000001ff00 */
[----:B0-----:R-:W-:Y:S02]  /*07a0*/  CS2R R48, SRZ ;  /* 0x0000000000307805 */ /* 0x001fe4000001ff00 */
[----:B--2---:R-:W-:Y:S02]  /*07b0*/  CS2R R50, SRZ ;  /* 0x0000000000327805 */ /* 0x004fe4000001ff00 */
[----:B------:R-:W-:-:S02]  /*07c0*/  CS2R R44, SRZ ;  /* 0x00000000002c7805 */ /* 0x000fc4000001ff00 */
[----:B------:R-:W-:Y:S01]  /*07d0*/  CS2R R46, SRZ ;  /* 0x00000000002e7805 */ /* 0x000fe2000001ff00 */
[----:B------:R-:W-:Y:S06]  /*07e0*/  @P4 BRA `(.L_x_5665) ;  /* 0x0000005000f84947 */ /* 0x000fec0003800000 */
[C---:B-----5:R-:W-:Y:S01]  /*07f0*/  SHF.L.U32 R161, R40.reuse, 0x10, RZ ;  /* 0x0000001028a17819 */ /* 0x060fe200000006ff */
[----:B------:R-:W-:Y:S01]  /*0800*/  ULDC.64 UR6, c[0x0][0x270] ;  /* 0x00009c0000067ab9 */ /* 0x000fe20000000a00 */
[----:B------:R-:W-:Y:S02]  /*0810*/  SHF.L.U32 R165, R41, 0x10, RZ ;  /* 0x0000001029a57819 */ /* 0x000fe400000006ff */
[----:B------:R-:W-:Y:S01]  /*0820*/  @P5 PRMT R164, R25, 0x7632, R164 ;  /* 0x0000763219a45816 */ /* 0x000fe200000000a4 */
[----:B------:R0:W-:Y:S01]  /*0830*/  STL [R1+0x18c], R161 ;  /* 0x00018ca101007387 */ /* 0x0001e20000100800 */
[----:B------:R-:W-:Y:S02]  /*0840*/  @P0 PRMT R3, R40, 0x7632, R3 ;  /* 0x0000763228030816 */ /* 0x000fe40000000003 */
[----:B------:R-:W-:Y:S01]  /*0850*/  @P0 PRMT R40, R41, 0x7632, R40 ;  /* 0x0000763229280816 */ /* 0x000fe20000000028 */
[----:B------:R1:W-:Y:S01]  /*0860*/  STL [R1+0x188], R165 ;  /* 0x000188a501007387 */ /* 0x0003e20000100800 */
[----:B------:R-:W-:-:S02]  /*0870*/  @P0 PRMT R41, R42, 0x7632, R41 ;  /* 0x000076322a290816 */ /* 0x000fc40000000029 */
[----:B------:R-:W-:Y:S02]  /*0880*/  SHF.L.U32 R40, R40, 0x10, RZ ;  /* 0x0000001028287819 */ /* 0x000fe400000006ff */
[----:B------:R-:W-:Y:S02]  /*0890*/  SHF.L.U32 R41, R41, 0x10, RZ ;  /* 0x0000001029297819 */ /* 0x000fe400000006ff */
[----:B0-----:R-:W-:Y:S02]  /*08a0*/  SHF.L.U32 R161, R42, 0x10, RZ ;  /* 0x000000102aa17819 */ /* 0x001fe400000006ff */
[C---:B------:R-:W-:Y:S02]  /*08b0*/  @P0 PRMT R42, R43.reuse, 0x7632, R42 ;  /* 0x000076322b2a0816 */ /* 0x040fe4000000002a */
[----:B-1----:R-:W-:Y:S01]  /*08c0*/  SHF.L.U32 R165, R43, 0x10, RZ ;  /* 0x000000102ba57819 */ /* 0x002fe200000006ff */
[----:B------:R0:W-:Y:S01]  /*08d0*/  STL [R1+0x184], R161 ;  /* 0x000184a101007387 */ /* 0x0001e20000100800 */
[----:B------:R-:W-:-:S02]  /*08e0*/  @P1 PRMT R43, R36, 0x7632, R43 ;  /* 0x00007632242b1816 */ /* 0x000fc4000000002b */
[----:B------:R-:W-:Y:S01]  /*08f0*/  ISETP.NE.U32.AND P4, PT, RZ, UR6, PT ;  /* 0x00000006ff007c0c */ /* 0x000fe2000bf85070 */
[----:B------:R1:W-:Y:S03]  /*0900*/  STL [R1+0x180], R165 ;  /* 0x000180a501007387 */ /* 0x0003e60000100800 */
[----:B------:R-:W-:Y:S02]  /*0910*/  ISETP.NE.AND.EX P4, PT, RZ, UR7, PT, P4 ;  /* 0x00000007ff007c0c */ /* 0x000fe4000bf85340 */
[----:B0-----:R-:W-:Y:S02]  /*0920*/  SHF.L.U32 R161, R36, 0x10, RZ ;  /* 0x0000001024a17819 */ /* 0x001fe400000006ff */
[C---:B------:R-:W-:Y:S02]  /*0930*/  @P1 PRMT R36, R37.reuse, 0x7632, R36 ;  /* 0x0000763225241816 */ /* 0x040fe40000000024 */
[----:B-1----:R-:W-:Y:S01]  /*0940*/  SHF.L.U32 R165, R37, 0x10, RZ ;  /* 0x0000001025a57819 */ /* 0x002fe200000006ff */
[----:B------:R0:W-:Y:S01]  /*0950*/  STL [R1+0x17c], R161 ;  /* 0x00017ca101007387 */ /* 0x0001e20000100800 */
[----:B------:R-:W-:-:S02]  /*0960*/  @P1 PRMT R37, R38, 0x7632, R37 ;  /* 0x0000763226251816 */ /* 0x000fc40000000025 */
[----:B------:R-:W-:Y:S01]  /*0970*/  SHF.L.U32 R36, R36, 0x10, RZ ;  /* 0x0000001024247819 */ /* 0x000fe200000006ff */
        /* <DEDUP_REMOVED lines=40> */
[----:B------:R0:W-:Y:S01]  /*0c00*/  STL [R1+0xfc], R161 ;  /* 0x0000fca101007387 */ /* 0x0001e20000100800 */
[----:B------:R-:W-:-:S03]  /*0c10*/  SHF.L.U32 R26, R26, 0x10, RZ ;  /* 0x000000101a1a7819 */ /* 0x000fc600000006ff */
        /* <DEDUP_REMOVED lines=59> */
[----:B------:R-:W-:Y:S02]  /*0fd0*/  SHF.L.U32 R5, R5, 0x10, RZ ;  /* 0x0000001005057819 */ /* 0x000fe400000006ff */
[----:B0-----:R-:W-:Y:S02]  /*0fe0*/  MOV R161, RZ ;  /* 0x000000ff00a17202 */ /* 0x001fe40000000f00 */
[----:B-1----:R-:W-:Y:S02]  /*0ff0*/  SHF.L.U32 R27, R6, 0x10, RZ ;  /* 0x00000010061b7819 */ /* 0x002fe400000006ff */
[C---:B------:R-:W-:Y:S02]  /*1000*/  @P5 PRMT R6, R7.reuse, 0x7632, R6 ;  /* 0x0000763207065816 */ /* 0x040fe40000000006 */
[----:B------:R-:W-:Y:S01]  /*1010*/  SHF.L.U32 R7, R7, 0x10, RZ ;  /* 0x0000001007077819 */ /* 0x000fe200000006ff */
[----:B------:R0:W-:Y:S04]  /*1020*/  STL [R1+0x5c], R27 ;  /* 0x00005c1b01007387 */ /* 0x0001e80000100800 */
[----:B------:R1:W-:Y:S01]  /*1030*/  STL [R1+0x54], R7 ;  /* 0x0000540701007387 */ /* 0x0003e20000100800 */
[----:B0-----:R-:W-:Y:S01]  /*1040*/  SHF.L.U32 R27, R3, 0x10, RZ ;  /* 0x00000010031b7819 */ /* 0x001fe200000006ff */
[----:B-1----:R-:W-:-:S04]  /*1050*/  HFMA2.MMA R7, -RZ, RZ, 0, 5.9604644775390625e-08 ;  /* 0x00000001ff077435 */ /* 0x002fc800000001ff */
[----:B------:R0:W-:Y:S04]  /*1060*/  STL [R1+0x160], R27 ;  /* 0x0001601b01007387 */ /* 0x0001e80000100800 */
[----:B------:R1:W-:Y:S04]  /*1070*/  STL [R1+0x15c], R40 ;  /* 0x00015c2801007387 */ /* 0x0003e80000100800 */
[----:B------:R-:W-:Y:S01]  /*1080*/  STL [R1+0x158], R41 ;  /* 0x0001582901007387 */ /* 0x000fe20000100800 */
[----:B------:R-:W-:Y:S02]  /*1090*/  PRMT R3, R7, 0x7610, R3 ;  /* 0x0000761007037816 */ /* 0x000fe40000000003 */
        /* <DEDUP_REMOVED lines=8> */
[----:B-1----:R-:W-:-:S03]  /*1120*/  SHF.L.U32 R36, R39, 0x10, RZ ;  /* 0x0000001027247819 */ /* 0x002fc600000006ff */
[----:B------:R-:W-:Y:S04]  /*1130*/  STL [R1+0x144], R37 ;  /* 0x0001442501007387 */ /* 0x000fe80000100800 */
[----:B------:R-:W-:Y:S01]  /*1140*/  STL [R1+0x140], R36 ;  /* 0x0001402401007387 */ /* 0x000fe20000100800 */
[----:B0-----:R-:W-:Y:S02]  /*1150*/  SHF.L.U32 R27, R32, 0x10, RZ ;  /* 0x00000010201b7819 */ /* 0x001fe400000006ff */
[----:B------:R-:W-:Y:S02]  /*1160*/  SHF.L.U32 R32, R33, 0x10, RZ ;  /* 0x0000001021207819 */ /* 0x000fe400000006ff */
[----:B------:R-:W-:Y:S01]  /*1170*/  SHF.L.U32 R33, R34, 0x10, RZ ;  /* 0x0000001022217819 */ /* 0x000fe200000006ff */
[----:B------:R0:W-:Y:S04]  /*1180*/  STL [R1+0x13c], R27 ;  /* 0x00013c1b01007387 */ /* 0x0001e80000100800 */
[----:B------:R1:W-:Y:S04]  /*1190*/  STL [R1+0x138], R32 ;  /* 0x0001382001007387 */ /* 0x0003e80000100800 */
[----:B------:R-:W-:Y:S01]  /*11a0*/  STL [R1+0x130], R33 ;  /* 0x0001302101007387 */ /* 0x000fe20000100800 */
[----:B0-----:R-:W-:-:S02]  /*11b0*/  SHF.L.U32 R27, R35, 0x10, RZ ;  /* 0x00000010231b7819 */ /* 0x001fc400000006ff */
[----:B-1----:R-:W-:-:S03]  /*11c0*/  SHF.L.U32 R32, R28, 0x10, RZ ;  /* 0x000000101c207819 */ /* 0x002fc600000006ff */
[----:B------:R0:W-:Y:S01]  /*11d0*/  STL [R1+0x128], R27 ;  /* 0x0001281b01007387 */ /* 0x0001e20000100800 */
[----:B------:R-:W-:Y:S02]  /*11e0*/  SHF.L.U32 R28, R29, 0x10, RZ ;  /* 0x000000101d1c7819 */ /* 0x000fe400000006ff */
[----:B------:R-:W-:Y:S01]  /*11f0*/  SHF.L.U32 R29, R31, 0x10, RZ ;  /* 0x000000101f1d7819 */ /* 0x000fe200000006ff */
[----:B------:R-:W-:Y:S04]  /*1200*/  STL [R1+0x120], R32 ;  /* 0x0001202001007387 */ /* 0x000fe80000100800 */
[----:B------:R1:W-:Y:S01]  /*1210*/  STL [R1+0x118], R28 ;  /* 0x0001181c01007387 */ /* 0x0003e20000100800 */
[----:B0-----:R-:W-:-:S05]  /*1220*/  SHF.L.U32 R27, R30, 0x10, RZ ;  /* 0x000000101e1b7819 */ /* 0x001fca00000006ff */
[----:B------:R0:W-:Y:S01]  /*1230*/  STL [R1+0x110], R27 ;  /* 0x0001101b01007387 */ /* 0x0001e20000100800 */
[----:B-1----:R-:W-:-:S03]  /*1240*/  SHF.L.U32 R28, R164, 0x10, RZ ;  /* 0x00000010a41c7819 */ /* 0x002fc600000006ff */
[----:B------:R-:W-:Y:S04]  /*1250*/  STL [R1+0x108], R29 ;  /* 0x0001081d01007387 */ /* 0x000fe80000100800 */
[----:B------:R-:W-:Y:S01]  /*1260*/  STL [R1+0x100], R28 ;  /* 0x0001001c01007387 */ /* 0x000fe20000100800 */
[----:B0-----:R-:W-:Y:S02]  /*1270*/  SHF.L.U32 R27, R25, 0x10, RZ ;  /* 0x00000010191b7819 */ /* 0x001fe400000006ff */
[----:B------:R-:W-:Y:S02]  /*1280*/  SHF.L.U32 R25, R24, 0x10, RZ ;  /* 0x0000001018197819 */ /* 0x000fe400000006ff */
[----:B------:R-:W-:Y:S01]  /*1290*/  SHF.L.U32 R24, R20, 0x10, RZ ;  /* 0x0000001014187819 */ /* 0x000fe200000006ff */
[----:B------:R-:W-:Y:S01]  /*12a0*/  STL [R1+0xf8], R27 ;  /* 0x0000f81b01007387 */ /* 0x000fe20000100800 */
[----:B------:R-:W-:-:S02]  /*12b0*/  SHF.L.U32 R20, R21, 0x10, RZ ;  /* 0x0000001015147819 */ /* 0x000fc400000006ff */
[----:B------:R-:W-:Y:S01]  /*12c0*/  SHF.L.U32 R21, R23, 0x10, RZ ;  /* 0x0000001017157819 */ /* 0x000fe200000006ff */
[----:B------:R-:W-:Y:S04]  /*12d0*/  STL [R1+0xf0], R26 ;  /* 0x0000f01a01007387 */ /* 0x000fe80000100800 */
[----:B------:R-:W-:Y:S04]  /*12e0*/  STL [R1+0xe8], R25 ;  /* 0x0000e81901007387 */ /* 0x000fe80000100800 */
[----:B------:R-:W-:Y:S04]  /*12f0*/  STL [R1+0xe0], R24 ;  /* 0x0000e01801007387 */ /* 0x000fe80000100800 */
[----:B------:R0:W-:Y:S04]  /*1300*/  STL [R1+0xd8], R20 ;  /* 0x0000d81401007387 */ /* 0x0001e80000100800 */
[----:B------:R-:W-:Y:S04]  /*1310*/  STL [R1+0xd0], R22 ;  /* 0x0000d01601007387 */ /* 0x000fe80000100800 */
[----:B------:R-:W-:Y:S01]  /*1320*/  STL [R1+0xc8], R21 ;  /* 0x0000c81501007387 */ /* 0x000fe20000100800 */
[----:B0-----:R-:W-:-:S02]  /*1330*/  SHF.L.U32 R20, R16, 0x10, RZ ;  /* 0x0000001010147819 */ /* 0x001fc400000006ff */
[----:B------:R-:W-:Y:S02]  /*1340*/  SHF.L.U32 R16, R17, 0x10, RZ ;  /* 0x0000001011107819 */ /* 0x000fe400000006ff */
[----:B------:R-:W-:Y:S01]  /*1350*/  SHF.L.U32 R17, R19, 0x10, RZ ;  /* 0x0000001013117819 */ /* 0x000fe200000006ff */
        /* <DEDUP_REMOVED lines=16> */
[----:B------:R1:W-:Y:S04]  /*1460*/  STL [R1+0x70], R10 ;  /* 0x0000700a01007387 */ /* 0x0003e80000100800 */
[----:B------:R1:W-:Y:S01]  /*1470*/  STL [R1+0x68], R9 ;  /* 0x0000680901007387 */ /* 0x0003e20000100800 */
[----:B0-----:R-:W-:-:S02]  /*1480*/  SHF.L.U32 R8, R4, 0x10, RZ ;  /* 0x0000001004087819 */ /* 0x001fc400000006ff */
[----:B------:R-:W-:-:S03]  /*1490*/  SHF.L.U32 R4, R6, 0x10, RZ ;  /* 0x0000001006047819 */ /* 0x000fc600000006ff */
[----:B------:R1:W-:Y:S04]  /*14a0*/  STL [R1+0x60], R8 ;  /* 0x0000600801007387 */ /* 0x0003e80000100800 */
[----:B------:R1:W-:Y:S04]  /*14b0*/  STL [R1+0x58], R5 ;  /* 0x0000580501007387 */ /* 0x0003e80000100800 */
[----:B------:R1:W-:Y:S04]  /*14c0*/  STL.S16 [R1+0x44], R3 ;  /* 0x0000440301007387 */ /* 0x0003e80000100600 */
[----:B------:R1:W-:Y:S02]  /*14d0*/  STL [R1+0x50], R4 ;  /* 0x0000500401007387 */ /* 0x0003e40000100800 */
.L_x_5687:
[----:B------:R-:W0:Y:S01]  /*14e0*/  @P4 LDC.64 R172, c[0x0][0x270] ;  /* 0x00009c00ffac4b82 */ /* 0x000e220000000a00 */
[----:B------:R-:W-:-:S07]  /*14f0*/  SHF.R.S32.HI R174, RZ, 0x1f, R0 ;  /* 0x0000001fffae7819 */ /* 0x000fce0000011400 */
[----:B------:R-:W2:Y:S01]  /*1500*/  LDC.64 R176, c[0x0][0x250] ;  /* 0x00009400ffb07b82 */ /* 0x000ea20000000a00 */
[----:B------:R-:W-:-:S07]  /*1510*/  MOV R175, UR13 ;  /* 0x0000000d00af7c02 */ /* 0x000fce0008000f00 */
[----:B------:R-:W3:Y:S01]  /*1520*/  LDC.U8 R178, c[0x0][0x2a0] ;  /* 0x0000a800ffb27b82 */ /* 0x000ee20000000000 */
[----:B0-----:R-:W-:-:S04]  /*1530*/  @P4 LEA R172, P5, R0, R172, 0x1 ;  /* 0x000000ac00ac4211 */ /* 0x001fc800078a08ff */
[----:B------:R-:W-:-:S05]  /*1540*/  @P4 LEA.HI.X R173, R0, R173, R174, 0x1, P5 ;  /* 0x000000ad00ad4211 */ /* 0x000fca00028f0cae */
[----:B------:R2:W4:Y:S02]  /*1550*/  @P4 LDG.E.U16 R174, desc[UR4][R172.64] ;  /* 0x00000004acae4981 */ /* 0x000524000c1e1500 */
[----:B--2---:R-:W-:-:S05]  /*1560*/  IMAD.WIDE R172, R0, 0x4, R176 ;  /* 0x0000000400ac7825 */ /* 0x004fca00078e02b0 */
[----:B------:R0:W2:Y:S02]  /*1570*/  LDG.E R204, desc[UR4][R172.64] ;  /* 0x00000004accc7981 */ /* 0x0000a4000c1e1900 */
[----:B0-----:R-:W0:Y:S02]  /*1580*/  LDC.64 R172, c[0x0][0x258] ;  /* 0x00009600ffac7b82 */ /* 0x001e240000000a00 */
[----:B-1----:R1:W-:Y:S01]  /*1590*/  STL [R1+0x48], R175 ;  /* 0x000048af01007387 */ /* 0x0023e20000100800 */
[----:B0-----:R-:W-:-:S05]  /*15a0*/  IMAD.WIDE R172, R0, 0x4, R172 ;  /* 0x0000000400ac7825 */ /* 0x001fca00078e02ac */
[----:B-----5:R0:W5:Y:S01]  /*15b0*/  LDG.E R197, desc[UR4][R172.64] ;  /* 0x00000004acc57981 */ /* 0x020162000c1e1900 */
[----:B---3--:R-:W-:Y:S01]  /*15c0*/  ISETP.NE.AND P6, PT, R178, RZ, PT ;  /* 0x000000ffb200720c */ /* 0x008fe20003fc5270 */
[----:B------:R-:W-:Y:S01]  /*15d0*/  BSSY B0, `(.L_x_5666) ;  /* 0x0000072000007945 */ /* 0x000fe20003800000 */
[----:B------:R-:W-:Y:S02]  /*15e0*/  LOP3.LUT R2, R2, 0xfffffffe, RZ, 0xc0, !PT ;  /* 0xfffffffe02027812 */ /* 0x000fe400078ec0ff */
[----:B------:R-:W-:Y:S02]  /*15f0*/  MOV R198, 0x3f800000 ;  /* 0x3f80000000c67802 */ /* 0x000fe40000000f00 */
[----:B------:R-:W-:Y:S02]  /*1600*/  MOV R216, RZ ;  /* 0x000000ff00d87202 */ /* 0x000fe40000000f00 */
[----:B------:R-:W-:Y:S01]  /*1610*/  MOV R215, RZ ;  /* 0x000000ff00d77202 */ /* 0x000fe20000000f00 */
[----:B0-----:R-:W-:-:S02]  /*1620*/  IMAD R172, R0, R175, RZ ;  /* 0x000000af00ac7224 */ /* 0x001fc400078e02ff */
[----:B-1----:R-:W0:Y:S02]  /*1630*/  S2R R175, SR_TID.X ;  /* 0x0000000000af7919 */ /* 0x002e240000002100 */
[----:B------:R-:W-:Y:S02]  /*1640*/  @P6 LOP3.LUT R2, R2, 0x1, RZ, 0xfc, !PT ;  /* 0x0000000102026812 */ /* 0x000fe400078efcff */
[----:B------:R-:W-:-:S04]  /*1650*/  SHF.R.S32.HI R173, RZ, 0x1f, R172 ;  /* 0x0000001fffad7819 */ /* 0x000fc800000114ac */
[----:B------:R-:W-:Y:S02]  /*1660*/  LEA.HI R173, R173, R172, RZ, 0x3 ;  /* 0x000000acadad7211 */ /* 0x000fe400078f18ff */
[----:B0-----:R-:W-:-:S04]  /*1670*/  LOP3.LUT R172, R175, 0x7f, RZ, 0xc0, !PT ;  /* 0x0000007fafac7812 */ /* 0x001fc800078ec0ff */
[----:B------:R-:W-:Y:S01]  /*1680*/  LEA.HI.SX32 R199, R173, R172, 0x1d ;  /* 0x000000acadc77211 */ /* 0x000fe200078feaff */
[----:B------:R0:W-:Y:S03]  /*1690*/  STL [R1+0x4c], R172 ;  /* 0x00004cac01007387 */ /* 0x0001e60000100800 */
[----:B------:R-:W-:Y:S02]  /*16a0*/  MOV R224, R199 ;  /* 0x000000c700e07202 */ /* 0x000fe40000000f00 */
[----:B----4-:R-:W-:Y:S02]  /*16b0*/  @P4 SHF.L.U32 R198, R174, 0x10, RZ ;  /* 0x00000010aec64819 */ /* 0x010fe400000006ff */
[----:B--2---:R-:W-:Y:S01]  /*16c0*/  FSEL R204, R204, RZ, !P6 ;  /* 0x000000ffcccc7208 */ /* 0x004fe20007000000 */
[----:B0-----:R-:W-:Y:S06]  /*16d0*/  @!P0 BRA `(.L_x_5667) ;  /* 0x0000000400848947 */ /* 0x001fec0003800000 */
        /* <DEDUP_REMOVED lines=8> */
[C---:B------:R-:W-:Y:S01]  /*1760*/  @P5 LEA.HI.X R173, R199.reuse, UR9, RZ, 0x5, P6 ;  /* 0x00000009c7ad5c11 */ /* 0x040fe2000b0f2cff */
[----:B0-----:R-:W-:-:S04]  /*1770*/  IMAD.WIDE.U32 R176, R199, 0x10, R176 ;  /* 0x00000010c7b07825 */ /* 0x001fc800078e00b0 */
[----:B------:R-:W5:Y:S04]  /*1780*/  @P5 LDG.E.128 R40, desc[UR4][R172.64] ;  /* 0x00000004ac285981 */ /* 0x000f68000c1e1d00 */
[----:B------:R0:W5:Y:S01]  /*1790*/  @P5 LDG.E.128 R36, desc[UR4][R172.64+0x10] ;  /* 0x00001004ac245981 */ /* 0x000162000c1e1d00 */
[----:B------:R-:W-:-:S03]  /*17a0*/  LEA R180, P5, R199, UR10, 0x5 ;  /* 0x0000000ac7b47c11 */ /* 0x000fc6000f8a28ff */
[----:B------:R-:W2:Y:S01]  /*17b0*/  LDG.E.128 R176, desc[UR4][R176.64] ;  /* 0x00000004b0b07981 */ /* 0x000ea2000c1e1d00 */
[----:B------:R-:W-:-:S05]  /*17c0*/  LEA.HI.X R181, R199, UR11, RZ, 0x5, P5 ;  /* 0x0000000bc7b57c11 */ /* 0x000fca000a8f2cff */
[----:B------:R-:W3:Y:S04]  /*17d0*/  LDG.E.128 R172, desc[UR4][R180.64] ;  /* 0x00000004b4ac7981 */ /* 0x000ee8000c1e1d00 */
[----:B------:R-:W4:Y:S01]  /*17e0*/  LDG.E.128 R180, desc[UR4][R180.64+0x10] ;  /* 0x00001004b4b47981 */ /* 0x000f22000c1e1d00 */
[C---:B--2---:R-:W-:Y:S02]  /*17f0*/  PRMT R201, R176.reuse, 0x7632, R201 ;  /* 0x00007632b0c97816 */ /* 0x044fe400000000c9 */
[----:B------:R-:W-:Y:S02]  /*1800*/  SHF.L.U32 R176, R176, 0x10, RZ ;  /* 0x00000010b0b07819 */ /* 0x000fe400000006ff */
[C---:B------:R-:W-:Y:S01]  /*1810*/  PRMT R214, R177.reuse, 0x7632, R214 ;  /* 0x00007632b1d67816 */ /* 0x040fe200000000d6 */
[----:B---3--:R-:W-:Y:S01]  /*1820*/  FADD.FTZ R200, -R204, R172 ;  /* 0x000000acccc87221 */ /* 0x008fe20000010100 */
[----:B0-----:R-:W-:-:S02]  /*1830*/  SHF.L.U32 R172, R177, 0x10, RZ ;  /* 0x00000010b1ac7819 */ /* 0x001fc400000006ff */
[----:B------:R-:W-:Y:S01]  /*1840*/  SHF.L.U32 R177, R201, 0x10, RZ ;  /* 0x00000010c9b17819 */ /* 0x000fe200000006ff */
[----:B------:R-:W-:Y:S02]  /*1850*/  FMUL.FTZ R201, R225, R176 ;  /* 0x000000b0e1c97220 */ /* 0x000fe40000410000 */
[----:B------:R-:W2:Y:S01]  /*1860*/  LDL R225, [R1+0x180] ;  /* 0x0001800001e17983 */ /* 0x000ea20000100800 */
[C---:B------:R-:W-:Y:S01]  /*1870*/  PRMT R215, R178.reuse, 0x7632, R215 ;  /* 0x00007632b2d77816 */ /* 0x040fe200000000d7 */
[----:B-----5:R-:W-:Y:S01]  /*1880*/  FMUL.FTZ R200, R197, R200 ;  /* 0x000000c8c5c87220 */ /* 0x020fe20000410000 */
[----:B------:R-:W-:Y:S01]  /*1890*/  SHF.L.U32 R178, R178, 0x10, RZ ;  /* 0x00000010b2b27819 */ /* 0x000fe200000006ff */
[C---:B----4-:R-:W-:Y:S01]  /*18a0*/  FADD.FTZ R180, -R204.reuse, R180 ;  /* 0x000000b4ccb47221 */ /* 0x050fe20000010100 */
[C---:B------:R-:W-:Y:S01]  /*18b0*/  PRMT R216, R179.reuse, 0x7632, R216 ;  /* 0x00007632b3d87816 */ /* 0x040fe200000000d8 */
[C---:B------:R-:W-:Y:S01]  /*18c0*/  FADD.FTZ R174, -R204.reuse, R174 ;  /* 0x000000aeccae7221 */ /* 0x040fe20000010100 */
[----:B------:R-:W-:Y:S01]  /*18d0*/  SHF.L.U32 R179, R179, 0x10, RZ ;  /* 0x00000010b3b37819 */ /* 0x000fe200000006ff */
[----:B------:R-:W-:Y:S01]  /*18e0*/  FADD.FTZ R182, -R204, R182 ;  /* 0x000000b6ccb67221 */ /* 0x000fe20000010100 */
[----:B------:R-:W-:Y:S01]  /*18f0*/  FADD.FTZ R120, R120, R176 ;  /* 0x000000b078787221 */ /* 0x000fe20000010000 */
[----:B------:R-:W-:Y:S01]  /*1900*/  FFMA.FTZ R160, R200, R176, R160 ;  /* 0x000000b0c8a07223 */ /* 0x000fe200000100a0 */
[----:B------:R-:W-:Y:S01]  /*1910*/  FMUL.FTZ R218, R218, R172 ;  /* 0x000000acdada7220 */ /* 0x000fe20000410000 */
[----:B------:R-:W-:Y:S01]  /*1920*/  SHF.L.U32 R176, R214, 0x10, RZ ;  /* 0x00000010d6b07819 */ /* 0x000fe200000006ff */
[----:B------:R-:W-:Y:S01]  /*1930*/  FADD.FTZ R173, -R204, R173 ;  /* 0x000000adccad7221 */ /* 0x000fe20000010100 */
[----:B------:R-:W-:Y:S01]  /*1940*/  FMUL.FTZ R214, R227, R178 ;  /* 0x000000b2e3d67220 */ /* 0x000fe20000410000 */
[C---:B------:R-:W-:Y:S01]  /*1950*/  FMUL.FTZ R219, R197.reuse, R180 ;  /* 0x000000b4c5db7220 */ /* 0x040fe20000410000 */
[C---:B------:R-:W-:Y:S01]  /*1960*/  FMUL.FTZ R226, R197.reuse, R174 ;  /* 0x000000aec5e27220 */ /* 0x040fe20000410000 */
[----:B------:R-:W-:Y:S01]  /*1970*/  FMUL.FTZ R217, R197, R182 ;  /* 0x000000b6c5d97220 */ /* 0x000fe20000410000 */
[----:B------:R-:W-:Y:S01]  /*1980*/  SHF.L.U32 R174, R215, 0x10, RZ ;  /* 0x00000010d7ae7819 */ /* 0x000fe200000006ff */
[----:B------:R0:W-:Y:S01]  /*1990*/  STL [R1+0x30], R218 ;  /* 0x000030da01007387 */ /* 0x0001e20000100800 */
[----:B------:R-:W-:Y:S01]  /*19a0*/  FMUL.FTZ R182, R224, R177 ;  /* 0x000000b1e0b67220 */ /* 0x000fe20000410000 */
[----:B------:R-:W-:Y:S01]  /*19b0*/  FMUL.FTZ R227, R197, R173 ;  /* 0x000000adc5e37220 */ /* 0x000fe20000410000 */
[----:B------:R-:W-:Y:S01]  /*19c0*/  FADD.FTZ R116, R116, R178 ;  /* 0x000000b274747221 */ /* 0x000fe20000010000 */
[----:B------:R-:W3:Y:S01]  /*19d0*/  LDL R215, [R1+0x15c] ;  /* 0x00015c0001d77983 */ /* 0x000ee20000100800 */
[----:B------:R-:W-:-:S03]  /*19e0*/  FFMA.FTZ R156, R219, R178, R156 ;  /* 0x000000b2db9c7223 */ /* 0x000fc6000001009c */
[----:B------:R1:W-:Y:S01]  /*19f0*/  STL [R1+0x20], R214 ;  /* 0x000020d601007387 */ /* 0x0003e20000100800 */
[----:B------:R-:W-:Y:S01]  /*1a00*/  FADD.FTZ R121, R121, R177 ;  /* 0x000000b179797221 */ /* 0x000fe20000010000 */
[----:B------:R-:W-:Y:S02]  /*1a10*/  FFMA.FTZ R161, R227, R177, R161 ;  /* 0x000000b1e3a17223 */ /* 0x000fe400000100a1 */
[----:B------:R-:W4:Y:S01]  /*1a20*/  LDL R178, [R1+0x158] ;  /* 0x0001580001b27983 */ /* 0x000f220000100800 */
[----:B--2---:R-:W-:-:S05]  /*1a30*/  FMUL.FTZ R180, R225, R179 ;  /* 0x000000b3e1b47220 */ /* 0x004fca0000410000 */
[----:B------:R2:W-:Y:S04]  /*1a40*/  STL [R1+0x18], R180 ;  /* 0x000018b401007387 */ /* 0x0005e80000100800 */
[----:B------:R2:W-:Y:S04]  /*1a50*/  STL [R1+0x28], R182 ;  /* 0x000028b601007387 */ /* 0x0005e80000100800 */
[----:B------:R-:W2:Y:S01]  /*1a60*/  LDL R177, [R1+0x154] ;  /* 0x0001540001b17983 */ /* 0x000ea20000100800 */
[----:B------:R-:W-:Y:S01]  /*1a70*/  FADD.FTZ R175, -R204, R175 ;  /* 0x000000afccaf7221 */ /* 0x000fe20000010100 */
[----:B------:R-:W-:-:S03]  /*1a80*/  FFMA.FTZ R173, R200, R201, RZ ;  /* 0x000000c9c8ad7223 */ /* 0x000fc600000100ff */
[----:B------:R-:W-:Y:S01]  /*1a90*/  FMUL.FTZ R225, R197, R175 ;  /* 0x000000afc5e17220 */ /* 0x000fe20000410000 */
[----:B------:R-:W-:Y:S01]  /*1aa0*/  FADD.FTZ R175, RZ, R201 ;  /* 0x000000c9ffaf7221 */ /* 0x000fe20000010000 */
[----:B------:R-:W-:Y:S01]  /*1ab0*/  FFMA.FTZ R173, R227, R182, R173 ;  /* 0x000000b6e3ad7223 */ /* 0x000fe200000100ad */
[----:B------:R-:W-:Y:S02]  /*1ac0*/  FADD.FTZ R181, -R204, R181 ;  /* 0x000000b5ccb57221 */ /* 0x000fe40000010100 */
[----:B------:R-:W-:Y:S01]  /*1ad0*/  FADD.FTZ R175, R175, R182 ;  /* 0x000000b6afaf7221 */ /* 0x000fe20000010000 */
[----:B------:R-:W-:Y:S01]  /*1ae0*/  FADD.FTZ R122, R122, R172 ;  /* 0x000000ac7a7a7221 */ /* 0x000fe20000010000 */
[C---:B------:R-:W-:Y:S01]  /*1af0*/  FFMA.FTZ R162, R226.reuse, R172, R162 ;  /* 0x000000ace2a27223 */ /* 0x040fe200000100a2 */
[----:B------:R-:W-:Y:S01]  /*1b00*/  FFMA.FTZ R173, R226, R218, R173 ;  /* 0x000000dae2ad7223 */ /* 0x000fe200000100ad */
[----:B------:R-:W-:Y:S01]  /*1b10*/  FADD.FTZ R175, R175, R218 ;  /* 0x000000daafaf7221 */ /* 0x000fe20000010000 */
[----:B------:R-:W-:Y:S01]  /*1b20*/  SHF.L.U32 R172, R216, 0x10, RZ ;  /* 0x00000010d8ac7819 */ /* 0x000fe200000006ff */
[----:B0-----:R-:W-:Y:S01]  /*1b30*/  FMUL.FTZ R218, R197, R181 ;  /* 0x000000b5c5da7220 */ /* 0x001fe20000410000 */
[----:B------:R-:W-:Y:S01]  /*1b40*/  FADD.FTZ R118, R118, R179 ;  /* 0x000000b376767221 */ /* 0x000fe20000010000 */
[----:B------:R-:W-:Y:S01]  /*1b50*/  FFMA.FTZ R158, R217, R179, R158 ;  /* 0x000000b3d99e7223 */ /* 0x000fe2000001009e */
[----:B------:R-:W-:Y:S01]  /*1b60*/  FADD.FTZ R123, R123, R176 ;  /* 0x000000b07b7b7221 */ /* 0x000fe20000010000 */
[-C--:B------:R-:W-:Y:S01]  /*1b70*/  FFMA.FTZ R163, R225, R176.reuse, R163 ;  /* 0x000000b0e1a37223 */ /* 0x080fe200000100a3 */
[----:B---3--:R-:W-:Y:S01]  /*1b80*/  FMUL.FTZ R179, R215, R176 ;  /* 0x000000b0d7b37220 */ /* 0x008fe20000410000 */
[----:B------:R-:W-:Y:S01]  /*1b90*/  FADD.FTZ R117, R117, R174 ;  /* 0x000000ae75757221 */ /* 0x000fe20000010000 */
[-C--:B------:R-:W-:Y:S01]  /*1ba0*/  FFMA.FTZ R157, R218, R174.reuse, R157 ;  /* 0x000000aeda9d7223 */ /* 0x080fe2000001009d */
[----:B----4-:R-:W-:-:S02]  /*1bb0*/  FMUL.FTZ R176, R178, R174 ;  /* 0x000000aeb2b07220 */ /* 0x010fc40000410000 */
[----:B------:R0:W-:Y:S04]  /*1bc0*/  STL [R1+0x24], R179 ;  /* 0x000024b301007387 */ /* 0x0001e80000100800 */
[----:B------:R0:W-:Y:S01]  /*1bd0*/  STL [R1+0x1c], R176 ;  /* 0x00001cb001007387 */ /* 0x0001e20000100800 */
[----:B------:R-:W-:Y:S01]  /*1be0*/  FADD.FTZ R175, R175, R179 ;  /* 0x000000b3afaf7221 */ /* 0x000fe20000010000 */
[----:B------:R-:W-:-:S03]  /*1bf0*/  FFMA.FTZ R173, R225, R179, R173 ;  /* 0x000000b3e1ad7223 */ /* 0x000fc600000100ad */
[----:B------:R-:W-:Y:S01]  /*1c00*/  FADD.FTZ R175, R175, R214 ;  /* 0x000000d6afaf7221 */ /* 0x000fe20000010000 */
[----:B------:R-:W-:Y:S01]  /*1c10*/  FFMA.FTZ R173, R219, R214, R173 ;  /* 0x000000d6dbad7223 */ /* 0x000fe200000100ad */
[----:B------:R-:W-:Y:S02]  /*1c20*/  FADD.FTZ R183, -R204, R183 ;  /* 0x000000b7ccb77221 */ /* 0x000fe40000010100 */
[----:B------:R-:W-:Y:S01]  /*1c30*/  FADD.FTZ R175, R175, R176 ;  /* 0x000000b0afaf7221 */ /* 0x000fe20000010000 */
[----:B------:R-:W-:Y:S01]  /*1c40*/  FFMA.FTZ R173, R218, R176, R173 ;  /* 0x000000b0daad7223 */ /* 0x000fe200000100ad */
[----:B-1----:R-:W-:Y:S02]  /*1c50*/  FMUL.FTZ R214, R197, R183 ;  /* 0x000000b7c5d67220 */ /* 0x002fe40000410000 */
[----:B------:R-:W-:Y:S01]  /*1c60*/  FADD.FTZ R175, R175, R180 ;  /* 0x000000b4afaf7221 */ /* 0x000fe20000010000 */
[----:B------:R-:W-:Y:S01]  /*1c70*/  FFMA.FTZ R173, R217, R180, R173 ;  /* 0x000000b4d9ad7223 */ /* 0x000fe200000100ad */
[----:B------:R-:W-:Y:S01]  /*1c80*/  FADD.FTZ R119, R119, R172 ;  /* 0x000000ac77777221 */ /* 0x000fe20000010000 */
[-C--:B------:R-:W-:Y:S01]  /*1c90*/  FFMA.FTZ R159, R214, R172.reuse, R159 ;  /* 0x000000acd69f7223 */ /* 0x080fe2000001009f */
[----:B------:R-:W-:Y:S01]  /*1ca0*/  IADD3 R224, R199, 0x80, RZ ;  /* 0x00000080c7e07810 */ /* 0x000fe20007ffe0ff */
[----:B--2---:R-:W-:-:S05]  /*1cb0*/  FMUL.FTZ R174, R177, R172 ;  /* 0x000000acb1ae7220 */ /* 0x004fca0000410000 */
[----:B------:R0:W-:Y:S01]  /*1cc0*/  STL [R1+0x14], R174 ;  /* 0x000014ae01007387 */ /* 0x0001e20000100800 */
[----:B------:R-:W-:Y:S01]  /*1cd0*/  FADD.FTZ R216, R175, R174 ;  /* 0x000000aeafd87221 */ /* 0x000fe20000010000 */
[----:B------:R-:W-:-:S07]  /*1ce0*/  FFMA.FTZ R215, R214, R174, R173 ;  /* 0x000000aed6d77223 */ /* 0x000fce00000100ad */
.L_x_5667:
[----:B------:R-:W-:Y:S05]  /*1cf0*/  BSYNC B0 ;  /* 0x0000000000007941 */ /* 0x000fea0003800000 */
.L_x_5666:
[----:B------:R-:W-:Y:S04]  /*1d00*/  BSSY B0, `(.L_x_5668) ;  /* 0x0000063000007945 */ /* 0x000fe80003800000 */
[----:B------:R-:W-:Y:S05]  /*1d10*/  @!P1 BRA `(.L_x_5669) ;  /* 0x0000000400849947 */ /* 0x000fea0003800000 */
[----:B------:R-:W-:Y:S01]  /*1d20*/  ISETP.NE.U32.AND P5, PT, RZ, UR8, PT ;  /* 0x00000008ff007c0c */ /* 0x000fe2000bfa5070 */
[----:B0-----:R-:W0:Y:S01]  /*1d30*/  LDC.64 R176, c[0x0][0x2b8] ;  /* 0x0000ae00ffb07b82 */ /* 0x001e220000000a00 */
[----:B------:R-:W2:Y:S02]  /*1d40*/  LDL R252, [R1+0x17c] ;  /* 0x00017c0001fc7983 */ /* 0x000ea40000100800 */
[----:B------:R-:W-:Y:S02]  /*1d50*/  ISETP.NE.AND.EX P5, PT, RZ, UR9, PT, P5 ;  /* 0x00000009ff007c0c */ /* 0x000fe4000bfa5350 */
[----:B------:R-:W3:Y:S11]  /*1d60*/  LDL R213, [R1+0x174] ;  /* 0x0001740001d57983 */ /* 0x000ef60000100800 */
[----:B------:R-:W-:-:S04]  /*1d70*/  @P5 LEA R172, P6, R224, UR8, 0x5 ;  /* 0x00000008e0ac5c11 */ /* 0x000fc8000f8c28ff */
[----:B------:R-:W-:-:S05]  /*1d80*/  @P5 LEA.HI.X R173, R224, UR9, RZ, 0x5, P6 ;  /* 0x00000009e0ad5c11 */ /* 0x000fca000b0f2cff */
[----:B------:R-:W5:Y:S04]  /*1d90*/  @P5 LDG.E.128 R32, desc[UR4][R172.64] ;  /* 0x00000004ac205981 */ /* 0x000f68000c1e1d00 */
[----:B------:R1:W5:Y:S01]  /*1da0*/  @P5 LDG.E.128 R28, desc[UR4][R172.64+0x10] ;  /* 0x00001004ac1c5981 */ /* 0x000362000c1e1d00 */
[C---:B------:R-:W-:Y:S01]  /*1db0*/  LEA R180, P5, R224.reuse, UR10, 0x5 ;  /* 0x0000000ae0b47c11 */ /* 0x040fe2000f8a28ff */
[----:B0-----:R-:W-:-:S03]  /*1dc0*/  IMAD.WIDE.U32 R176, R224, 0x10, R176 ;  /* 0x00000010e0b07825 */ /* 0x001fc600078e00b0 */
[----:B------:R-:W-:-:S03]  /*1dd0*/  LEA.HI.X R181, R224, UR11, RZ, 0x5, P5 ;  /* 0x0000000be0b57c11 */ /* 0x000fc6000a8f2cff */
[----:B------:R-:W4:Y:S04]  /*1de0*/  LDG.E.128 R176, desc[UR4][R176.64] ;  /* 0x00000004b0b07981 */ /* 0x000f28000c1e1d00 */
[----:B------:R-:W1:Y:S04]  /*1df0*/  LDG.E.128 R172, desc[UR4][R180.64] ;  /* 0x00000004b4ac7981 */ /* 0x000e68000c1e1d00 */
[----:B------:R-:W3:Y:S01]  /*1e00*/  LDG.E.128 R180, desc[UR4][R180.64+0x10] ;  /* 0x00001004b4b47981 */ /* 0x000ee2000c1e1d00 */
[----:B-1----:R-:W-:-:S04]  /*1e10*/  FADD.FTZ R172, -R204, R172 ;  /* 0x000000acccac7221 */ /* 0x002fc80000010100 */
[----:B-----5:R-:W-:Y:S02]  /*1e20*/  FMUL.FTZ R223, R197, R172 ;  /* 0x000000acc5df7220 */ /* 0x020fe40000410000 */
[----:B------:R-:W3:Y:S01]  /*1e30*/  LDL R172, [R1+0x178] ;  /* 0x0001780001ac7983 */ /* 0x000ee20000100800 */
[----:B----4-:R-:W-:Y:S02]  /*1e40*/  SHF.L.U32 R207, R176, 0x10, RZ ;  /* 0x00000010b0cf7819 */ /* 0x010fe400000006ff */
[----:B------:R-:W-:-:S03]  /*1e50*/  PRMT R209, R177, 0x7632, R209 ;  /* 0x00007632b1d17816 */ /* 0x000fc600000000d1 */
[----:B------:R-:W-:Y:S01]  /*1e60*/  FADD.FTZ R112, R112, R207 ;  /* 0x000000cf70707221 */ /* 0x000fe20000010000 */
[-C--:B------:R-:W-:Y:S01]  /*1e70*/  FFMA.FTZ R152, R223, R207.reuse, R152 ;  /* 0x000000cfdf987223 */ /* 0x080fe20000010098 */
[----:B--2---:R-:W-:Y:S01]  /*1e80*/  FMUL.FTZ R207, R252, R207 ;  /* 0x000000cffccf7220 */ /* 0x004fe20000410000 */
[----:B------:R-:W-:Y:S01]  /*1e90*/  SHF.L.U32 R177, R177, 0x10, RZ ;  /* 0x00000010b1b17819 */ /* 0x000fe200000006ff */
[----:B---3--:R-:W-:Y:S01]  /*1ea0*/  FADD.FTZ R180, -R204, R180 ;  /* 0x000000b4ccb47221 */ /* 0x008fe20000010100 */
[C---:B------:R-:W-:Y:S01]  /*1eb0*/  PRMT R211, R178.reuse, 0x7632, R211 ;  /* 0x00007632b2d37816 */ /* 0x040fe200000000d3 */
[----:B------:R-:W2:Y:S01]  /*1ec0*/  LDL R252, [R1+0x170] ;  /* 0x0001700001fc7983 */ /* 0x000ea20000100800 */
[----:B------:R-:W-:Y:S01]  /*1ed0*/  SHF.L.U32 R178, R178, 0x10, RZ ;  /* 0x00000010b2b27819 */ /* 0x000fe200000006ff */
[----:B------:R-:W-:Y:S02]  /*1ee0*/  FADD.FTZ R174, -R204, R174 ;  /* 0x000000aeccae7221 */ /* 0x000fe40000010100 */
[----:B------:R0:W-:Y:S01]  /*1ef0*/  STL [R1+0x40], R207 ;  /* 0x000040cf01007387 */ /* 0x0001e20000100800 */
[----:B------:R-:W-:Y:S01]  /*1f00*/  FMUL.FTZ R210, R197, R180 ;  /* 0x000000b4c5d27220 */ /* 0x000fe20000410000 */
[----:B------:R-:W-:Y:S01]  /*1f10*/  FMUL.FTZ R180, R213, R178 ;  /* 0x000000b2d5b47220 */ /* 0x000fe20000410000 */
[----:B------:R-:W-:Y:S01]  /*1f20*/  FMUL.FTZ R212, R197, R174 ;  /* 0x000000aec5d47220 */ /* 0x000fe20000410000 */
[----:B------:R-:W-:Y:S01]  /*1f30*/  FADD.FTZ R108, R108, R178 ;  /* 0x000000b26c6c7221 */ /* 0x000fe20000010000 */
[----:B------:R-:W-:Y:S01]  /*1f40*/  FFMA.FTZ R148, R210, R178, R148 ;  /* 0x000000b2d2947223 */ /* 0x000fe20000010094 */
[----:B------:R-:W-:Y:S01]  /*1f50*/  SHF.L.U32 R174, R209, 0x10, RZ ;  /* 0x00000010d1ae7819 */ /* 0x000fe200000006ff */
[----:B------:R-:W-:Y:S01]  /*1f60*/  FADD.FTZ R114, R114, R177 ;  /* 0x000000b172727221 */ /* 0x000fe20000010000 */
[----:B------:R-:W-:Y:S01]  /*1f70*/  FFMA.FTZ R154, R212, R177, R154 ;  /* 0x000000b1d49a7223 */ /* 0x000fe2000001009a */
[----:B------:R-:W-:-:S04]  /*1f80*/  FADD.FTZ R173, -R204, R173 ;  /* 0x000000adccad7221 */ /* 0x000fc80000010100 */
[----:B------:R-:W-:Y:S01]  /*1f90*/  FMUL.FTZ R213, R197, R173 ;  /* 0x000000adc5d57220 */ /* 0x000fe20000410000 */
[----:B0-----:R-:W-:Y:S01]  /*1fa0*/  FMUL.FTZ R207, R172, R177 ;  /* 0x000000b1accf7220 */ /* 0x001fe20000410000 */
[----:B------:R-:W-:Y:S02]  /*1fb0*/  SHF.L.U32 R172, R211, 0x10, RZ ;  /* 0x00000010d3ac7819 */ /* 0x000fe400000006ff */
[----:B------:R-:W3:Y:S04]  /*1fc0*/  LDL R211, [R1+0x40] ;  /* 0x0000400001d37983 */ /* 0x000ee80000100800 */
[----:B------:R0:W-:Y:S04]  /*1fd0*/  STL [R1+0xc], R207 ;  /* 0x00000ccf01007387 */ /* 0x0001e80000100800 */
[----:B------:R-:W4:Y:S04]  /*1fe0*/  LDL R178, [R1+0x150] ;  /* 0x0001500001b27983 */ /* 0x000f280000100800 */
[----:B------:R-:W4:Y:S04]  /*1ff0*/  LDL R209, [R1+0x14c] ;  /* 0x00014c0001d17983 */ /* 0x000f280000100800 */
[----:B------:R1:W-:Y:S04]  /*2000*/  STL [R1+0x4], R180 ;  /* 0x000004b401007387 */ /* 0x0003e80000100800 */
[----:B------:R-:W4:Y:S04]  /*2010*/  LDL R177, [R1+0x148] ;  /* 0x0001480001b17983 */ /* 0x000f280000100800 */
[----:B------:R-:W4:Y:S01]  /*2020*/  LDL R173, [R1+0x144] ;  /* 0x0001440001ad7983 */ /* 0x000f220000100800 */
[----:B------:R-:W-:Y:S01]  /*2030*/  PRMT R208, R176, 0x7632, R208 ;  /* 0x00007632b0d07816 */ /* 0x000fe200000000d0 */
[----:B------:R-:W-:-:S03]  /*2040*/  FADD.FTZ R175, -R204, R175 ;  /* 0x000000afccaf7221 */ /* 0x000fc60000010100 */
[----:B------:R-:W-:Y:S01]  /*2050*/  SHF.L.U32 R176, R208, 0x10, RZ ;  /* 0x00000010d0b07819 */ /* 0x000fe200000006ff */
[----:B------:R-:W-:Y:S01]  /*2060*/  FADD.FTZ R115, R115, R174 ;  /* 0x000000ae73737221 */ /* 0x000fe20000010000 */
[C---:B------:R-:W-:Y:S01]  /*2070*/  FADD.FTZ R181, -R204.reuse, R181 ;  /* 0x000000b5ccb57221 */ /* 0x040fe20000010100 */
[C---:B------:R-:W-:Y:S01]  /*2080*/  PRMT R251, R179.reuse, 0x7632, R251 ;  /* 0x00007632b3fb7816 */ /* 0x040fe200000000fb */
[C---:B------:R-:W-:Y:S01]  /*2090*/  FADD.FTZ R183, -R204.reuse, R183 ;  /* 0x000000b7ccb77221 */ /* 0x040fe20000010100 */
[----:B------:R-:W-:Y:S01]  /*20a0*/  SHF.L.U32 R179, R179, 0x10, RZ ;  /* 0x00000010b3b37819 */ /* 0x000fe200000006ff */
[----:B------:R-:W-:Y:S01]  /*20b0*/  FADD.FTZ R182, -R204, R182 ;  /* 0x000000b6ccb67221 */ /* 0x000fe20000010100 */
[----:B------:R-:W-:-:S03]  /*20c0*/  SHF.L.U32 R251, R251, 0x10, RZ ;  /* 0x00000010fbfb7819 */ /* 0x000fc600000006ff */
[----:B------:R-:W-:Y:S01]  /*20d0*/  FMUL.FTZ R208, R197, R182 ;  /* 0x000000b6c5d07220 */ /* 0x000fe20000410000 */
[-C--:B--2---:R-:W-:Y:S01]  /*20e0*/  FMUL.FTZ R252, R252, R179.reuse ;  /* 0x000000b3fcfc7220 */ /* 0x084fe20000410000 */
[----:B------:R-:W-:Y:S01]  /*20f0*/  FADD.FTZ R111, R111, R251 ;  /* 0x000000fb6f6f7221 */ /* 0x000fe20000010000 */
[----:B------:R-:W-:Y:S01]  /*2100*/  FADD.FTZ R110, R110, R179 ;  /* 0x000000b36e6e7221 */ /* 0x000fe20000010000 */
[----:B------:R-:W-:Y:S01]  /*2110*/  FFMA.FTZ R150, R208, R179, R150 ;  /* 0x000000b3d0967223 */ /* 0x000fe20000010096 */
[----:B------:R-:W-:Y:S01]  /*2120*/  FADD.FTZ R113, R113, R176 ;  /* 0x000000b071717221 */ /* 0x000fe20000010000 */
[----:B------:R-:W-:Y:S01]  /*2130*/  FFMA.FTZ R153, R213, R176, R153 ;  /* 0x000000b0d5997223 */ /* 0x000fe20000010099 */
[----:B------:R-:W-:Y:S01]  /*2140*/  FADD.FTZ R109, R109, R172 ;  /* 0x000000ac6d6d7221 */ /* 0x000fe20000010000 */
[----:B------:R-:W-:Y:S01]  /*2150*/  IADD3 R224, R224, 0x80, RZ ;  /* 0x00000080e0e07810 */ /* 0x000fe20007ffe0ff */
[----:B---3--:R-:W-:Y:S01]  /*2160*/  FADD.FTZ R216, R216, R211 ;  /* 0x000000d3d8d87221 */ /* 0x008fe20000010000 */
[----:B------:R-:W-:Y:S01]  /*2170*/  FFMA.FTZ R215, R223, R211, R215 ;  /* 0x000000d3dfd77223 */ /* 0x000fe200000100d7 */
[----:B------:R-:W-:-:S04]  /*2180*/  FMUL.FTZ R211, R197, R175 ;  /* 0x000000afc5d37220 */ /* 0x000fc80000410000 */
[----:B------:R-:W-:Y:S01]  /*2190*/  FFMA.FTZ R155, R211, R174, R155 ;  /* 0x000000aed39b7223 */ /* 0x000fe2000001009b */
[----:B----4-:R-:W-:Y:S01]  /*21a0*/  FMUL.FTZ R178, R178, R176 ;  /* 0x000000b0b2b27220 */ /* 0x010fe20000410000 */
[----:B------:R-:W-:-:S03]  /*21b0*/  FMUL.FTZ R175, R209, R174 ;  /* 0x000000aed1af7220 */ /* 0x000fc60000410000 */
[----:B------:R-:W-:Y:S01]  /*21c0*/  FADD.FTZ R216, R216, R178 ;  /* 0x000000b2d8d87221 */ /* 0x000fe20000010000 */
[----:B------:R-:W-:Y:S01]  /*21d0*/  FFMA.FTZ R215, R213, R178, R215 ;  /* 0x000000b2d5d77223 */ /* 0x000fe200000100d7 */
[----:B------:R1:W-:Y:S01]  /*21e0*/  STL [R1+0x10], R178 ;  /* 0x000010b201007387 */ /* 0x0003e20000100800 */
[----:B------:R-:W-:-:S03]  /*21f0*/  FMUL.FTZ R174, R177, R172 ;  /* 0x000000acb1ae7220 */ /* 0x000fc60000410000 */
[----:B------:R1:W-:Y:S01]  /*2200*/  STL [R1+0x8], R175 ;  /* 0x000008af01007387 */ /* 0x0003e20000100800 */
[----:B------:R-:W-:Y:S01]  /*2210*/  FADD.FTZ R216, R216, R207 ;  /* 0x000000cfd8d87221 */ /* 0x000fe20000010000 */
[----:B------:R-:W-:Y:S02]  /*2220*/  FFMA.FTZ R215, R212, R207, R215 ;  /* 0x000000cfd4d77223 */ /* 0x000fe400000100d7 */
[----:B------:R1:W-:Y:S01]  /*2230*/  STL [R1], R174 ;  /* 0x000000ae01007387 */ /* 0x0003e20000100800 */
[----:B------:R-:W-:Y:S01]  /*2240*/  FADD.FTZ R216, R216, R175 ;  /* 0x000000afd8d87221 */ /* 0x000fe20000010000 */
[----:B------:R-:W-:Y:S01]  /*2250*/  FFMA.FTZ R215, R211, R175, R215 ;  /* 0x000000afd3d77223 */ /* 0x000fe200000100d7 */
[C---:B------:R-:W-:Y:S02]  /*2260*/  FMUL.FTZ R209, R197.reuse, R181 ;  /* 0x000000b5c5d17220 */ /* 0x040fe40000410000 */
[----:B------:R-:W-:Y:S01]  /*2270*/  FADD.FTZ R216, R216, R180 ;  /* 0x000000b4d8d87221 */ /* 0x000fe20000010000 */
[----:B------:R-:W-:Y:S01]  /*2280*/  FFMA.FTZ R215, R210, R180, R215 ;  /* 0x000000b4d2d77223 */ /* 0x000fe200000100d7 */
[----:B0-----:R-:W-:-:S02]  /*2290*/  FMUL.FTZ R207, R197, R183 ;  /* 0x000000b7c5cf7220 */ /* 0x001fc40000410000 */
[----:B------:R-:W-:Y:S01]  /*22a0*/  FADD.FTZ R216, R216, R174 ;  /* 0x000000aed8d87221 */ /* 0x000fe20000010000 */
[----:B------:R-:W-:Y:S01]  /*22b0*/  FFMA.FTZ R215, R209, R174, R215 ;  /* 0x000000aed1d77223 */ /* 0x000fe200000100d7 */
[-C--:B------:R-:W-:Y:S01]  /*22c0*/  FFMA.FTZ R151, R207, R251.reuse, R151 ;  /* 0x000000fbcf977223 */ /* 0x080fe20000010097 */
[----:B------:R-:W-:Y:S01]  /*22d0*/  FMUL.FTZ R251, R173, R251 ;  /* 0x000000fbadfb7220 */ /* 0x000fe20000410000 */
[----:B------:R-:W-:Y:S01]  /*22e0*/  FADD.FTZ R216, R216, R252 ;  /* 0x000000fcd8d87221 */ /* 0x000fe20000010000 */
[----:B------:R-:W-:Y:S01]  /*22f0*/  FFMA.FTZ R215, R208, R252, R215 ;  /* 0x000000fcd0d77223 */ /* 0x000fe200000100d7 */
[----:B------:R-:W-:Y:S02]  /*2300*/  FFMA.FTZ R149, R209, R172, R149 ;  /* 0x000000acd1957223 */ /* 0x000fe40000010095 */
[----:B------:R-:W-:Y:S01]  /*2310*/  FADD.FTZ R216, R216, R251 ;  /* 0x000000fbd8d87221 */ /* 0x000fe20000010000 */
[----:B-1----:R-:W-:-:S07]  /*2320*/  FFMA.FTZ R215, R207, R251, R215 ;  /* 0x000000fbcfd77223 */ /* 0x002fce00000100d7 */
.L_x_5669:
[----:B------:R-:W-:Y:S05]  /*2330*/  BSYNC B0 ;  /* 0x0000000000007941 */ /* 0x000fea0003800000 */
.L_x_5668:
[----:B------:R-:W-:Y:S04]  /*2340*/  BSSY B0, `(.L_x_5670) ;  /* 0x000005d000007945 */ /* 0x000fe80003800000 */
[----:B------:R-:W-:Y:S05]  /*2350*/  @!P2 BRA `(.L_x_5671) ;  /* 0x00000004006ca947 */ /* 0x000fea0003800000 */
[----:B0-----:R-:W0:Y:S01]  /*2360*/  LDC.64 R176, c[0x0][0x2b8] ;  /* 0x0000ae00ffb07b82 */ /* 0x001e220000000a00 */
[----:B------:R-:W-:Y:S01]  /*2370*/  ISETP.NE.U32.AND P5, PT, RZ, UR8, PT ;  /* 0x00000008ff007c0c */ /* 0x000fe2000bfa5070 */
[----:B------:R-:W2:Y:S03]  /*2380*/  LDL R186, [R1+0x16c] ;  /* 0x00016c0001ba7983 */ /* 0x000ea60000100800 */
[----:B------:R-:W-:Y:S01]  /*2390*/  ISETP.NE.AND.EX P5, PT, RZ, UR9, PT, P5 ;  /* 0x00000009ff007c0c */ /* 0x000fe2000bfa5350 */
[----:B------:R-:W3:Y:S04]  /*23a0*/  LDL R245, [R1+0x168] ;  /* 0x0001680001f57983 */ /* 0x000ee80000100800 */
[----:B------:R-:W4:Y:S08]  /*23b0*/  LDL R202, [R1+0x164] ;  /* 0x0001640001ca7983 */ /* 0x000f300000100800 */
        /* <DEDUP_REMOVED lines=8> */
[----:B------:R-:W0:Y:S04]  /*2440*/  LDG.E.128 R172, desc[UR4][R180.64] ;  /* 0x00000004b4ac7981 */ /* 0x000e28000c1e1d00 */
[----:B------:R-:W3:Y:S01]  /*2450*/  LDG.E.128 R180, desc[UR4][R180.64+0x10] ;  /* 0x00001004b4b47981 */ /* 0x000ee2000c1e1d00 */
[C---:B--2---:R-:W-:Y:S02]  /*2460*/  PRMT R250, R176.reuse, 0x7632, R250 ;  /* 0x00007632b0fa7816 */ /* 0x044fe400000000fa */
[----:B------:R-:W-:-:S05]  /*2470*/  SHF.L.U32 R176, R176, 0x10, RZ ;  /* 0x00000010b0b07819 */ /* 0x000fca00000006ff */
[----:B------:R-:W-:Y:S01]  /*2480*/  FMUL.FTZ R185, R186, R176 ;  /* 0x000000b0bab97220 */ /* 0x000fe20000410000 */
[C---:B0-----:R-:W-:Y:S01]  /*2490*/  FADD.FTZ R172, -R204.reuse, R172 ;  /* 0x000000acccac7221 */ /* 0x041fe20000010100 */
[----:B------:R-:W2:Y:S04]  /*24a0*/  LDL R186, [R1+0x134] ;  /* 0x0001340001ba7983 */ /* 0x000ea80000100800 */
[----:B------:R0:W-:Y:S01]  /*24b0*/  STL [R1+0x3c], R185 ;  /* 0x00003cb901007387 */ /* 0x0001e20000100800 */
[----:B---3--:R-:W-:-:S03]  /*24c0*/  FADD.FTZ R3, -R204, R180 ;  /* 0x000000b4cc037221 */ /* 0x008fc60000010100 */
[----:B------:R-:W3:Y:S01]  /*24d0*/  LDL R180, [R1+0x140] ;  /* 0x0001400001b47983 */ /* 0x000ee20000100800 */
[----:B-----5:R-:W-:Y:S01]  /*24e0*/  FMUL.FTZ R222, R197, R172 ;  /* 0x000000acc5de7220 */ /* 0x020fe20000410000 */
[----:B------:R-:W-:Y:S01]  /*24f0*/  FADD.FTZ R104, R104, R176 ;  /* 0x000000b068687221 */ /* 0x000fe20000010000 */
[----:B------:R-:W-:Y:S01]  /*2500*/  FADD.FTZ R174, -R204, R174 ;  /* 0x000000aeccae7221 */ /* 0x000fe20000010100 */
[----:B------:R-:W2:Y:S01]  /*2510*/  LDL R172, [R1+0x130] ;  /* 0x0001300001ac7983 */ /* 0x000ea20000100800 */
[----:B------:R-:W-:-:S03]  /*2520*/  FFMA.FTZ R144, R222, R176, R144 ;  /* 0x000000b0de907223 */ /* 0x000fc60000010090 */
[----:B------:R-:W2:Y:S01]  /*2530*/  LDL R176, [R1+0x13c] ;  /* 0x00013c0001b07983 */ /* 0x000ea20000100800 */
[----:B------:R-:W-:-:S03]  /*2540*/  FMUL.FTZ R205, R197, R174 ;  /* 0x000000aec5cd7220 */ /* 0x000fc60000410000 */
[----:B------:R-:W2:Y:S01]  /*2550*/  LDL R174, [R1+0x138] ;  /* 0x0001380001ae7983 */ /* 0x000ea20000100800 */
[----:B------:R-:W-:Y:S01]  /*2560*/  FADD.FTZ R173, -R204, R173 ;  /* 0x000000adccad7221 */ /* 0x000fe20000010100 */
[----:B------:R-:W-:Y:S02]  /*2570*/  SHF.L.U32 R250, R250, 0x10, RZ ;  /* 0x00000010fafa7819 */ /* 0x000fe400000006ff */
[C---:B------:R-:W-:Y:S01]  /*2580*/  PRMT R246, R178.reuse, 0x7632, R246 ;  /* 0x00007632b2f67816 */ /* 0x040fe200000000f6 */
[----:B------:R-:W-:Y:S01]  /*2590*/  FMUL.FTZ R206, R197, R173 ;  /* 0x000000adc5ce7220 */ /* 0x000fe20000410000 */
[----:B------:R-:W-:Y:S01]  /*25a0*/  SHF.L.U32 R178, R178, 0x10, RZ ;  /* 0x00000010b2b27819 */ /* 0x000fe200000006ff */
[----:B------:R-:W-:Y:S01]  /*25b0*/  FADD.FTZ R175, -R204, R175 ;  /* 0x000000afccaf7221 */ /* 0x000fe20000010100 */
[----:B------:R-:W-:Y:S01]  /*25c0*/  PRMT R248, R177, 0x7632, R248 ;  /* 0x00007632b1f87816 */ /* 0x000fe200000000f8 */
[----:B------:R-:W-:Y:S01]  /*25d0*/  FADD.FTZ R105, R105, R250 ;  /* 0x000000fa69697221 */ /* 0x000fe20000010000 */
[----:B------:R-:W-:Y:S01]  /*25e0*/  SHF.L.U32 R177, R177, 0x10, RZ ;  /* 0x00000010b1b17819 */ /* 0x000fe200000006ff */
[----:B------:R-:W-:Y:S01]  /*25f0*/  FFMA.FTZ R145, R206, R250, R145 ;  /* 0x000000face917223 */ /* 0x000fe20000010091 */
[----:B------:R-:W-:Y:S01]  /*2600*/  FADD.FTZ R216, R216, R185 ;  /* 0x000000b9d8d87221 */ /* 0x000fe20000010000 */
[----:B------:R-:W-:Y:S01]  /*2610*/  FFMA.FTZ R215, R222, R185, R215 ;  /* 0x000000b9ded77223 */ /* 0x000fe200000100d7 */
[----:B------:R-:W-:Y:S01]  /*2620*/  SHF.L.U32 R248, R248, 0x10, RZ ;  /* 0x00000010f8f87819 */ /* 0x000fe200000006ff */
[----:B----4-:R-:W-:Y:S01]  /*2630*/  FMUL.FTZ R247, R202, R178 ;  /* 0x000000b2caf77220 */ /* 0x010fe20000410000 */
[----:B------:R-:W-:Y:S01]  /*2640*/  FMUL.FTZ R202, R197, R175 ;  /* 0x000000afc5ca7220 */ /* 0x000fe20000410000 */
[----:B------:R-:W-:Y:S01]  /*2650*/  FMUL.FTZ R249, R245, R177 ;  /* 0x000000b1f5f97220 */ /* 0x000fe20000410000 */
[----:B------:R-:W-:Y:S01]  /*2660*/  FADD.FTZ R181, -R204, R181 ;  /* 0x000000b5ccb57221 */ /* 0x000fe20000010100 */
[----:B------:R-:W-:Y:S01]  /*2670*/  FADD.FTZ R107, R107, R248 ;  /* 0x000000f86b6b7221 */ /* 0x000fe20000010000 */
[----:B------:R-:W-:Y:S01]  /*2680*/  FFMA.FTZ R147, R202, R248, R147 ;  /* 0x000000f8ca937223 */ /* 0x000fe20000010093 */
[----:B------:R-:W-:Y:S01]  /*2690*/  SHF.L.U32 R246, R246, 0x10, RZ ;  /* 0x00000010f6f67819 */ /* 0x000fe200000006ff */
[----:B0-----:R-:W-:Y:S01]  /*26a0*/  FMUL.FTZ R185, R197, R181 ;  /* 0x000000b5c5b97220 */ /* 0x001fe20000410000 */
[----:B------:R-:W-:Y:S01]  /*26b0*/  PRMT R244, R179, 0x7632, R244 ;  /* 0x00007632b3f47816 */ /* 0x000fe200000000f4 */
[----:B------:R-:W-:Y:S01]  /*26c0*/  FMUL.FTZ R3, R197, R3 ;  /* 0x00000003c5037220 */ /* 0x000fe20000410000 */
[----:B------:R-:W-:Y:S01]  /*26d0*/  SHF.L.U32 R179, R179, 0x10, RZ ;  /* 0x00000010b3b37819 */ /* 0x000fe200000006ff */
[C---:B------:R-:W-:Y:S01]  /*26e0*/  FADD.FTZ R183, -R204.reuse, R183 ;  /* 0x000000b7ccb77221 */ /* 0x040fe20000010100 */
[----:B------:R-:W-:Y:S01]  /*26f0*/  FADD.FTZ R101, R101, R246 ;  /* 0x000000f665657221 */ /* 0x000fe20000010000 */
[----:B------:R-:W-:Y:S01]  /*2700*/  FFMA.FTZ R141, R185, R246, R141 ;  /* 0x000000f6b98d7223 */ /* 0x000fe2000001008d */
[----:B------:R-:W-:Y:S01]  /*2710*/  FADD.FTZ R182, -R204, R182 ;  /* 0x000000b6ccb67221 */ /* 0x000fe20000010100 */
[----:B------:R-:W-:-:S03]  /*2720*/  SHF.L.U32 R244, R244, 0x10, RZ ;  /* 0x00000010f4f47819 */ /* 0x000fc600000006ff */
[----:B------:R-:W-:Y:S02]  /*2730*/  FMUL.FTZ R184, R197, R182 ;  /* 0x000000b6c5b87220 */ /* 0x000fe40000410000 */
[----:B------:R-:W-:Y:S01]  /*2740*/  FADD.FTZ R103, R103, R244 ;  /* 0x000000f467677221 */ /* 0x000fe20000010000 */
        /* <DEDUP_REMOVED lines=10> */
[----:B--2---:R-:W-:Y:S02]  /*27f0*/  FMUL.FTZ R248, R176, R248 ;  /* 0x000000f8b0f87220 */ /* 0x004fe40000410000 */
[----:B------:R-:W-:Y:S01]  /*2800*/  FADD.FTZ R216, R216, R249 ;  /* 0x000000f9d8d87221 */ /* 0x000fe20000010000 */
[----:B------:R-:W-:-:S03]  /*2810*/  FFMA.FTZ R215, R205, R249, R215 ;  /* 0x000000f9cdd77223 */ /* 0x000fc600000100d7 */
        /* <DEDUP_REMOVED lines=8> */
[----:B------:R-:W-:Y:S02]  /*28a0*/  FFMA.FTZ R215, R185, R246, R215 ;  /* 0x000000f6b9d77223 */ /* 0x000fe400000100d7 */
[-C--:B------:R-:W-:Y:S01]  /*28b0*/  FFMA.FTZ R143, R186, R244.reuse, R143 ;  /* 0x000000f4ba8f7223 */ /* 0x080fe2000001008f */
[----:B------:R-:W-:Y:S01]  /*28c0*/  FMUL.FTZ R244, R172, R244 ;  /* 0x000000f4acf47220 */ /* 0x000fe20000410000 */
[----:B------:R-:W-:Y:S01]  /*28d0*/  FADD.FTZ R216, R216, R245 ;  /* 0x000000f5d8d87221 */ /* 0x000fe20000010000 */
[----:B------:R-:W-:-:S03]  /*28e0*/  FFMA.FTZ R215, R184, R245, R215 ;  /* 0x000000f5b8d77223 */ /* 0x000fc600000100d7 */
[----:B------:R-:W-:Y:S01]  /*28f0*/  FADD.FTZ R216, R216, R244 ;  /* 0x000000f4d8d87221 */ /* 0x000fe20000010000 */
[----:B------:R-:W-:-:S07]  /*2900*/  FFMA.FTZ R215, R186, R244, R215 ;  /* 0x000000f4bad77223 */ /* 0x000fce00000100d7 */
.L_x_5671:
[----:B------:R-:W-:Y:S05]  /*2910*/  BSYNC B0 ;  /* 0x0000000000007941 */ /* 0x000fea0003800000 */
.L_x_5670:
[----:B------:R-:W-:Y:S04]  /*2920*/  BSSY B0, `(.L_x_5672) ;  /* 0x000005d000007945 */ /* 0x000fe80003800000 */
[----:B------:R-:W-:Y:S05]  /*2930*/  @!P3 BRA `(.L_x_5673) ;  /* 0x00000004006cb947 */ /* 0x000fea0003800000 */
[----:B------:R-:W-:Y:S01]  /*2940*/  ISETP.NE.U32.AND P5, PT, RZ, UR8, PT ;  /* 0x00000008ff007c0c */ /* 0x000fe2000bfa5070 */
[----:B0-----:R-:W0:Y:S01]  /*2950*/  LDC.64 R176, c[0x0][0x2b8] ;  /* 0x0000ae00ffb07b82 */ /* 0x001e220000000a00 */
[----:B------:R-:W2:Y:S02]  /*2960*/  LDL R191, [R1+0x12c] ;  /* 0x00012c0001bf7983 */ /* 0x000ea40000100800 */
[----:B------:R-:W-:Y:S02]  /*2970*/  ISETP.NE.AND.EX P5, PT, RZ, UR9, PT, P5 ;  /* 0x00000009ff007c0c */ /* 0x000fe4000bfa5350 */
[----:B------:R-:W3:Y:S04]  /*2980*/  LDL R238, [R1+0x124] ;  /* 0x0001240001ee7983 */ /* 0x000ee80000100800 */
[----:B------:R-:W4:Y:S07]  /*2990*/  LDL R192, [R1+0x11c] ;  /* 0x00011c0001c07983 */ /* 0x000f2e0000100800 */
        /* <DEDUP_REMOVED lines=14> */
[----:B------:R-:W2:Y:S01]  /*2a80*/  LDL R191, [R1+0x114] ;  /* 0x0001140001bf7983 */ /* 0x000ea20000100800 */
[----:B---3--:R-:W-:-:S03]  /*2a90*/  FADD.FTZ R180, -R204, R180 ;  /* 0x000000b4ccb47221 */ /* 0x008fc60000010100 */
[----:B------:R0:W-:Y:S01]  /*2aa0*/  STL [R1+0x38], R190 ;  /* 0x000038be01007387 */ /* 0x0001e20000100800 */
[----:B-----5:R-:W-:-:S03]  /*2ab0*/  FMUL.FTZ R188, R197, R180 ;  /* 0x000000b4c5bc7220 */ /* 0x020fc60000410000 */
[----:B------:R-:W3:Y:S01]  /*2ac0*/  LDL R180, [R1+0x128] ;  /* 0x0001280001b47983 */ /* 0x000ee20000100800 */
[----:B------:R-:W-:Y:S01]  /*2ad0*/  FMUL.FTZ R221, R197, R172 ;  /* 0x000000acc5dd7220 */ /* 0x000fe20000410000 */
[----:B------:R-:W-:Y:S01]  /*2ae0*/  FADD.FTZ R96, R96, R176 ;  /* 0x000000b060607221 */ /* 0x000fe20000010000 */
[----:B------:R-:W-:Y:S01]  /*2af0*/  FADD.FTZ R174, -R204, R174 ;  /* 0x000000aeccae7221 */ /* 0x000fe20000010100 */
[----:B------:R-:W3:Y:S01]  /*2b00*/  LDL R172, [R1+0x110] ;  /* 0x0001100001ac7983 */ /* 0x000ee20000100800 */
[----:B------:R-:W-:-:S03]  /*2b10*/  FFMA.FTZ R136, R221, R176, R136 ;  /* 0x000000b0dd887223 */ /* 0x000fc60000010088 */
[----:B------:R-:W3:Y:S01]  /*2b20*/  LDL R176, [R1+0x120] ;  /* 0x0001200001b07983 */ /* 0x000ee20000100800 */
[----:B------:R-:W-:-:S03]  /*2b30*/  FMUL.FTZ R187, R197, R174 ;  /* 0x000000aec5bb7220 */ /* 0x000fc60000410000 */
[----:B------:R-:W3:Y:S01]  /*2b40*/  LDL R174, [R1+0x118] ;  /* 0x0001180001ae7983 */ /* 0x000ee20000100800 */
[----:B------:R-:W-:Y:S01]  /*2b50*/  FADD.FTZ R173, -R204, R173 ;  /* 0x000000adccad7221 */ /* 0x000fe20000010100 */
[----:B------:R-:W-:-:S03]  /*2b60*/  SHF.L.U32 R243, R243, 0x10, RZ ;  /* 0x00000010f3f37819 */ /* 0x000fc600000006ff */
[----:B------:R-:W-:Y:S01]  /*2b70*/  FMUL.FTZ R203, R197, R173 ;  /* 0x000000adc5cb7220 */ /* 0x000fe20000410000 */
[C---:B------:R-:W-:Y:S01]  /*2b80*/  PRMT R241, R177.reuse, 0x7632, R241 ;  /* 0x00007632b1f17816 */ /* 0x040fe200000000f1 */
[----:B------:R-:W-:Y:S01]  /*2b90*/  FADD.FTZ R175, -R204, R175 ;  /* 0x000000afccaf7221 */ /* 0x000fe20000010100 */
[----:B------:R-:W-:Y:S01]  /*2ba0*/  SHF.L.U32 R177, R177, 0x10, RZ ;  /* 0x00000010b1b17819 */ /* 0x000fe200000006ff */
[----:B------:R-:W-:Y:S01]  /*2bb0*/  FADD.FTZ R97, R97, R243 ;  /* 0x000000f361617221 */ /* 0x000fe20000010000 */
[----:B------:R-:W-:Y:S01]  /*2bc0*/  FFMA.FTZ R137, R203, R243, R137 ;  /* 0x000000f3cb897223 */ /* 0x000fe20000010089 */
[----:B------:R-:W-:Y:S01]  /*2bd0*/  FADD.FTZ R216, R216, R190 ;  /* 0x000000bed8d87221 */ /* 0x000fe20000010000 */
[----:B------:R-:W-:Y:S01]  /*2be0*/  FFMA.FTZ R215, R221, R190, R215 ;  /* 0x000000beddd77223 */ /* 0x000fe200000100d7 */
[----:B------:R-:W-:Y:S01]  /*2bf0*/  SHF.L.U32 R241, R241, 0x10, RZ ;  /* 0x00000010f1f17819 */ /* 0x000fe200000006ff */
[----:B0-----:R-:W-:Y:S01]  /*2c00*/  FMUL.FTZ R190, R197, R175 ;  /* 0x000000afc5be7220 */ /* 0x001fe20000410000 */
[C---:B------:R-:W-:Y:S01]  /*2c10*/  PRMT R237, R179.reuse, 0x7632, R237 ;  /* 0x00007632b3ed7816 */ /* 0x040fe200000000ed */
[----:B------:R-:W-:Y:S01]  /*2c20*/  FMUL.FTZ R242, R238, R177 ;  /* 0x000000b1eef27220 */ /* 0x000fe20000410000 */
[----:B------:R-:W-:Y:S01]  /*2c30*/  SHF.L.U32 R179, R179, 0x10, RZ ;  /* 0x00000010b3b37819 */ /* 0x000fe200000006ff */
[----:B------:R-:W-:Y:S01]  /*2c40*/  FADD.FTZ R181, -R204, R181 ;  /* 0x000000b5ccb57221 */ /* 0x000fe20000010100 */
[C---:B------:R-:W-:Y:S01]  /*2c50*/  PRMT R239, R178.reuse, 0x7632, R239 ;  /* 0x00007632b2ef7816 */ /* 0x040fe200000000ef */
[----:B------:R-:W-:Y:S01]  /*2c60*/  FADD.FTZ R99, R99, R241 ;  /* 0x000000f163637221 */ /* 0x000fe20000010000 */
[----:B------:R-:W-:Y:S01]  /*2c70*/  SHF.L.U32 R178, R178, 0x10, RZ ;  /* 0x00000010b2b27819 */ /* 0x000fe200000006ff */
[----:B------:R-:W-:Y:S01]  /*2c80*/  FFMA.FTZ R139, R190, R241, R139 ;  /* 0x000000f1be8b7223 */ /* 0x000fe2000001008b */
[----:B------:R-:W-:-:S03]  /*2c90*/  SHF.L.U32 R239, R239, 0x10, RZ ;  /* 0x00000010efef7819 */ /* 0x000fc600000006ff */
[----:B----4-:R-:W-:Y:S01]  /*2ca0*/  FMUL.FTZ R240, R192, R178 ;  /* 0x000000b2c0f07220 */ /* 0x010fe20000410000 */
[C---:B------:R-:W-:Y:S01]  /*2cb0*/  FADD.FTZ R183, -R204.reuse, R183 ;  /* 0x000000b7ccb77221 */ /* 0x040fe20000010100 */
[----:B------:R-:W-:Y:S01]  /*2cc0*/  FADD.FTZ R93, R93, R239 ;  /* 0x000000ef5d5d7221 */ /* 0x000fe20000010000 */
[----:B------:R-:W-:Y:S01]  /*2cd0*/  FADD.FTZ R182, -R204, R182 ;  /* 0x000000b6ccb67221 */ /* 0x000fe20000010100 */
[----:B------:R-:W-:Y:S01]  /*2ce0*/  SHF.L.U32 R237, R237, 0x10, RZ ;  /* 0x00000010eded7819 */ /* 0x000fe200000006ff */
[C---:B------:R-:W-:Y:S02]  /*2cf0*/  FMUL.FTZ R192, R197.reuse, R183 ;  /* 0x000000b7c5c07220 */ /* 0x040fe40000410000 */
        /* <DEDUP_REMOVED lines=9> */
[----:B------:R-:W-:Y:S01]  /*2d90*/  IADD3 R224, R224, 0x80, RZ ;  /* 0x00000080e0e07810 */ /* 0x000fe20007ffe0ff */
[----:B--2---:R-:W-:Y:S01]  /*2da0*/  FMUL.FTZ R238, R191, R179 ;  /* 0x000000b3bfee7220 */ /* 0x004fe20000410000 */
[----:B------:R-:W-:Y:S01]  /*2db0*/  FMUL.FTZ R191, R197, R181 ;  /* 0x000000b5c5bf7220 */ /* 0x000fe20000410000 */
        /* <DEDUP_REMOVED lines=19> */
.L_x_5673:
[----:B------:R-:W-:Y:S05]  /*2ef0*/  BSYNC B0 ;  /* 0x0000000000007941 */ /* 0x000fea0003800000 */
.L_x_5672:
[----:B------:R-:W-:Y:S01]  /*2f00*/  LOP3.LUT P5, RZ, R2, 0x4, RZ, 0xc0, !PT ;  /* 0x0000000402ff7812 */ /* 0x000fe200078ac0ff */
[----:B------:R-:W-:-:S12]  /*2f10*/  BSSY B0, `(.L_x_5674) ;  /* 0x000005d000007945 */ /* 0x000fd80003800000 */
[----:B------:R-:W-:Y:S05]  /*2f20*/  @!P5 BRA `(.L_x_5675) ;  /* 0x00000004006cd947 */ /* 0x000fea0003800000 */
[----:B------:R-:W-:Y:S01]  /*2f30*/  ISETP.NE.U32.AND P5, PT, RZ, UR8, PT ;  /* 0x00000008ff007c0c */ /* 0x000fe2000bfa5070 */
[----:B------:R-:W1:Y:S01]  /*2f40*/  LDC.64 R180, c[0x0][0x2b8] ;  /* 0x0000ae00ffb47b82 */ /* 0x000e620000000a00 */
[----:B------:R-:W2:Y:S02]  /*2f50*/  LDL R229, [R1+0x10c] ;  /* 0x00010c0001e57983 */ /* 0x000ea40000100800 */
[----:B------:R-:W-:Y:S02]  /*2f60*/  ISETP.NE.AND.EX P5, PT, RZ, UR9, PT, P5 ;  /* 0x00000009ff007c0c */ /* 0x000fe4000bfa5350 */
[----:B------:R-:W3:Y:S04]  /*2f70*/  LDL R230, [R1+0x104] ;  /* 0x0001040001e67983 */ /* 0x000ee80000100800 */
[----:B------:R-:W4:Y:S07]  /*2f80*/  LDL R233, [R1+0xfc] ;  /* 0x0000fc0001e97983 */ /* 0x000f2e0000100800 */
[----:B------:R-:W-:-:S04]  /*2f90*/  @P5 LEA R172, P6, R224, UR8, 0x5 ;  /* 0x00000008e0ac5c11 */ /* 0x000fc8000f8c28ff */
[C---:B------:R-:W-:Y:S01]  /*2fa0*/  @P5 LEA.HI.X R173, R224.reuse, UR9, RZ, 0x5, P6 ;  /* 0x00000009e0ad5c11 */ /* 0x040fe2000b0f2cff */
[----:B-1----:R-:W-:-:S04]  /*2fb0*/  IMAD.WIDE.U32 R180, R224, 0x10, R180 ;  /* 0x00000010e0b47825 */ /* 0x002fc800078e00b4 */
[----:B------:R-:W5:Y:S04]  /*2fc0*/  @P5 LDG.E.128 R8, desc[UR4][R172.64] ;  /* 0x00000004ac085981 */ /* 0x000f68000c1e1d00 */
[----:B------:R1:W5:Y:S01]  /*2fd0*/  @P5 LDG.E.128 R4, desc[UR4][R172.64+0x10] ;  /* 0x00001004ac045981 */ /* 0x000362000c1e1d00 */
[----:B0-----:R-:W-:-:S03]  /*2fe0*/  LEA R176, P5, R224, UR10, 0x5 ;  /* 0x0000000ae0b07c11 */ /* 0x001fc6000f8a28ff */
[----:B------:R-:W2:Y:S01]  /*2ff0*/  LDG.E.128 R180, desc[UR4][R180.64] ;  /* 0x00000004b4b47981 */ /* 0x000ea2000c1e1d00 */
[----:B------:R-:W-:-:S03]  /*3000*/  LEA.HI.X R177, R224, UR11, RZ, 0x5, P5 ;  /* 0x0000000be0b17c11 */ /* 0x000fc6000a8f2cff */
[----:B------:R-:W4:Y:S04]  /*3010*/  LDL R224, [R1+0x108] ;  /* 0x0001080001e07983 */ /* 0x000f280000100800 */
[----:B------:R-:W3:Y:S04]  /*3020*/  LDG.E.128 R172, desc[UR4][R176.64] ;  /* 0x00000004b0ac7981 */ /* 0x000ee8000c1e1d00 */
[----:B------:R-:W4:Y:S01]  /*3030*/  LDG.E.128 R176, desc[UR4][R176.64+0x10] ;  /* 0x00001004b0b07981 */ /* 0x000f22000c1e1d00 */
[C---:B--2---:R-:W-:Y:S02]  /*3040*/  PRMT R236, R180.reuse, 0x7632, R236 ;  /* 0x00007632b4ec7816 */ /* 0x044fe400000000ec */
[----:B------:R-:W-:-:S05]  /*3050*/  SHF.L.U32 R180, R180, 0x10, RZ ;  /* 0x00000010b4b47819 */ /* 0x000fca00000006ff */
[----:B------:R-:W-:Y:S02]  /*3060*/  FMUL.FTZ R196, R229, R180 ;  /* 0x000000b4e5c47220 */ /* 0x000fe40000410000 */
[----:B------:R-:W2:Y:S01]  /*3070*/  LDL R229, [R1+0xf4] ;  /* 0x0000f40001e57983 */ /* 0x000ea20000100800 */
[----:B---3--:R-:W-:-:S03]  /*3080*/  FADD.FTZ R174, -R204, R174 ;  /* 0x000000aeccae7221 */ /* 0x008fc60000010100 */
[----:B------:R0:W-:Y:S01]  /*3090*/  STL [R1+0x34], R196 ;  /* 0x000034c401007387 */ /* 0x0001e20000100800 */
[----:B----4-:R-:W-:-:S04]  /*30a0*/  FADD.FTZ R176, -R204, R176 ;  /* 0x000000b0ccb07221 */ /* 0x010fc80000010100 */
[----:B-----5:R-:W-:Y:S02]  /*30b0*/  FMUL.FTZ R194, R197, R176 ;  /* 0x000000b0c5c27220 */ /* 0x020fe40000410000 */
[----:B------:R-:W3:Y:S01]  /*30c0*/  LDL R176, [R1+0x100] ;  /* 0x0001000001b07983 */ /* 0x000ee20000100800 */
[C---:B------:R-:W-:Y:S02]  /*30d0*/  PRMT R235, R181.reuse, 0x7632, R235 ;  /* 0x00007632b5eb7816 */ /* 0x040fe400000000eb */
[----:B------:R-:W-:Y:S01]  /*30e0*/  SHF.L.U32 R181, R181, 0x10, RZ ;  /* 0x00000010b5b57819 */ /* 0x000fe200000006ff */
[C---:B------:R-:W-:Y:S01]  /*30f0*/  FMUL.FTZ R193, R197.reuse, R174 ;  /* 0x000000aec5c17220 */ /* 0x040fe20000410000 */
[C---:B-1----:R-:W-:Y:S01]  /*3100*/  FADD.FTZ R172, -R204.reuse, R172 ;  /* 0x000000acccac7221 */ /* 0x042fe20000010100 */
[----:B------:R-:W4:Y:S01]  /*3110*/  LDL R174, [R1+0xf8] ;  /* 0x0000f80001ae7983 */ /* 0x000f220000100800 */
[C---:B------:R-:W-:Y:S01]  /*3120*/  FADD.FTZ R173, -R204.reuse, R173 ;  /* 0x000000adccad7221 */ /* 0x040fe20000010100 */
[C---:B------:R-:W-:Y:S01]  /*3130*/  FADD.FTZ R175, -R204.reuse, R175 ;  /* 0x000000afccaf7221 */ /* 0x040fe20000010100 */
[C---:B------:R-:W-:Y:S01]  /*3140*/  FADD.FTZ R177, -R204.reuse, R177 ;  /* 0x000000b1ccb17221 */ /* 0x040fe20000010100 */
[C---:B------:R-:W-:Y:S01]  /*3150*/  FADD.FTZ R178, -R204.reuse, R178 ;  /* 0x000000b2ccb27221 */ /* 0x040fe20000010100 */
[----:B------:R-:W-:Y:S01]  /*3160*/  FADD.FTZ R179, -R204, R179 ;  /* 0x000000b3ccb37221 */ /* 0x000fe20000010100 */
[----:B------:R-:W-:Y:S01]  /*3170*/  FMUL.FTZ R204, R230, R181 ;  /* 0x000000b5e6cc7220 */ /* 0x000fe20000410000 */
[----:B------:R-:W-:-:S04]  /*3180*/  FMUL.FTZ R220, R197, R172 ;  /* 0x000000acc5dc7220 */ /* 0x000fc80000410000 */
[----:B------:R1:W-:Y:S04]  /*3190*/  STL [R1+0x2c], R204 ;  /* 0x00002ccc01007387 */ /* 0x0003e80000100800 */
[----:B------:R-:W4:Y:S01]  /*31a0*/  LDL R172, [R1+0xf0] ;  /* 0x0000f00001ac7983 */ /* 0x000f220000100800 */
[----:B------:R-:W-:Y:S01]  /*31b0*/  SHF.L.U32 R236, R236, 0x10, RZ ;  /* 0x00000010ecec7819 */ /* 0x000fe200000006ff */
[----:B------:R-:W-:Y:S01]  /*31c0*/  FMUL.FTZ R195, R197, R173 ;  /* 0x000000adc5c37220 */ /* 0x000fe20000410000 */
[----:B------:R-:W-:Y:S01]  /*31d0*/  FADD.FTZ R216, R216, R196 ;  /* 0x000000c4d8d87221 */ /* 0x000fe20000010000 */
[----:B------:R-:W-:Y:S02]  /*31e0*/  FFMA.FTZ R215, R220, R196, R215 ;  /* 0x000000c4dcd77223 */ /* 0x000fe400000100d7 */
[----:B------:R-:W-:Y:S01]  /*31f0*/  FADD.FTZ R89, R89, R236 ;  /* 0x000000ec59597221 */ /* 0x000fe20000010000 */
[-C--:B------:R-:W-:Y:S01]  /*3200*/  FFMA.FTZ R129, R195, R236.reuse, R129 ;  /* 0x000000ecc3817223 */ /* 0x080fe20000010081 */
[----:B------:R-:W-:Y:S01]  /*3210*/  FMUL.FTZ R236, R224, R236 ;  /* 0x000000ece0ec7220 */ /* 0x000fe20000410000 */
[----:B------:R-:W-:Y:S01]  /*3220*/  SHF.L.U32 R235, R235, 0x10, RZ ;  /* 0x00000010ebeb7819 */ /* 0x000fe200000006ff */
[----:B0-----:R-:W-:Y:S01]  /*3230*/  FMUL.FTZ R196, R197, R175 ;  /* 0x000000afc5c47220 */ /* 0x001fe20000410000 */
[----:B------:R-:W-:Y:S01]  /*3240*/  PRMT R232, R182, 0x7632, R232 ;  /* 0x00007632b6e87816 */ /* 0x000fe200000000e8 */
[----:B------:R-:W-:Y:S01]  /*3250*/  FADD.FTZ R216, R216, R236 ;  /* 0x000000ecd8d87221 */ /* 0x000fe20000010000 */
[----:B------:R-:W-:Y:S01]  /*3260*/  FFMA.FTZ R215, R195, R236, R215 ;  /* 0x000000ecc3d77223 */ /* 0x000fe200000100d7 */
[----:B------:R-:W-:Y:S01]  /*3270*/  SHF.L.U32 R182, R182, 0x10, RZ ;  /* 0x00000010b6b67819 */ /* 0x000fe200000006ff */
[----:B------:R-:W-:Y:S01]  /*3280*/  FADD.FTZ R91, R91, R235 ;  /* 0x000000eb5b5b7221 */ /* 0x000fe20000010000 */
[----:B------:R-:W-:Y:S01]  /*3290*/  FFMA.FTZ R131, R196, R235, R131 ;  /* 0x000000ebc4837223 */ /* 0x000fe20000010083 */
[----:B------:R-:W-:Y:S01]  /*32a0*/  FADD.FTZ R216, R216, R204 ;  /* 0x000000ccd8d87221 */ /* 0x000fe20000010000 */
[----:B------:R-:W-:Y:S01]  /*32b0*/  FFMA.FTZ R215, R193, R204, R215 ;  /* 0x000000ccc1d77223 */ /* 0x000fe200000100d7 */
[----:B------:R-:W-:Y:S01]  /*32c0*/  SHF.L.U32 R232, R232, 0x10, RZ ;  /* 0x00000010e8e87819 */ /* 0x000fe200000006ff */
[----:B------:R-:W-:Y:S01]  /*32d0*/  FMUL.FTZ R234, R233, R182 ;  /* 0x000000b6e9ea7220 */ /* 0x000fe20000410000 */
[----:B------:R-:W-:Y:S01]  /*32e0*/  FMUL.FTZ R233, R197, R177 ;  /* 0x000000b1c5e97220 */ /* 0x000fe20000410000 */
[----:B------:R-:W-:-:S02]  /*32f0*/  PRMT R228, R183, 0x7632, R228 ;  /* 0x00007632b7e47816 */ /* 0x000fc400000000e4 */
[----:B------:R-:W-:Y:S01]  /*3300*/  SHF.L.U32 R183, R183, 0x10, RZ ;  /* 0x00000010b7b77819 */ /* 0x000fe200000006ff */
[----:B------:R-:W-:Y:S01]  /*3310*/  FADD.FTZ R85, R85, R232 ;  /* 0x000000e855557221 */ /* 0x000fe20000010000 */
[----:B------:R-:W-:Y:S01]  /*3320*/  FFMA.FTZ R125, R233, R232, R125 ;  /* 0x000000e8e97d7223 */ /* 0x000fe2000001007d */
[----:B------:R-:W-:Y:S01]  /*3330*/  SHF.L.U32 R228, R228, 0x10, RZ ;  /* 0x00000010e4e47819 */ /* 0x000fe200000006ff */
[----:B------:R-:W-:-:S04]  /*3340*/  FMUL.FTZ R231, R197, R178 ;  /* 0x000000b2c5e77220 */ /* 0x000fc80000410000 */
        /* <DEDUP_REMOVED lines=9> */
[----:B--2---:R-:W-:Y:S01]  /*33e0*/  FMUL.FTZ R230, R229, R183 ;  /* 0x000000b7e5e67220 */ /* 0x004fe20000410000 */
[----:B------:R-:W-:Y:S01]  /*33f0*/  FMUL.FTZ R229, R197, R179 ;  /* 0x000000b3c5e57220 */ /* 0x000fe20000410000 */
[----:B---3--:R-:W-:-:S04]  /*3400*/  FMUL.FTZ R235, R176, R235 ;  /* 0x000000ebb0eb7220 */ /* 0x008fc80000410000 */
[----:B------:R-:W-:Y:S01]  /*3410*/  FADD.FTZ R216, R216, R235 ;  /* 0x000000ebd8d87221 */ /* 0x000fe20000010000 */
[----:B------:R-:W-:Y:S01]  /*3420*/  FFMA.FTZ R215, R196, R235, R215 ;  /* 0x000000ebc4d77223 */ /* 0x000fe200000100d7 */
[----:B----4-:R-:W-:Y:S02]  /*3430*/  FMUL.FTZ R232, R174, R232 ;  /* 0x000000e8aee87220 */ /* 0x010fe40000410000 */
[----:B------:R-:W-:Y:S01]  /*3440*/  FADD.FTZ R216, R216, R234 ;  /* 0x000000ead8d87221 */ /* 0x000fe20000010000 */
[----:B------:R-:W-:-:S03]  /*3450*/  FFMA.FTZ R215, R194, R234, R215 ;  /* 0x000000eac2d77223 */ /* 0x000fc600000100d7 */
[----:B------:R-:W-:Y:S01]  /*3460*/  FADD.FTZ R216, R216, R232 ;  /* 0x000000e8d8d87221 */ /* 0x000fe20000010000 */
[----:B------:R-:W-:Y:S01]  /*3470*/  FFMA.FTZ R215, R233, R232, R215 ;  /* 0x000000e8e9d77223 */ /* 0x000fe200000100d7 */
[----:B------:R-:W-:Y:S02]  /*3480*/  FFMA.FTZ R127, R229, R228, R127 ;  /* 0x000000e4e57f7223 */ /* 0x000fe4000001007f */
[----:B------:R-:W-:Y:S01]  /*3490*/  FADD.FTZ R216, R216, R230 ;  /* 0x000000e6d8d87221 */ /* 0x000fe20000010000 */
[----:B------:R-:W-:Y:S01]  /*34a0*/  FFMA.FTZ R215, R231, R230, R215 ;  /* 0x000000e6e7d77223 */ /* 0x000fe200000100d7 */
[----:B------:R-:W-:-:S04]  /*34b0*/  FMUL.FTZ R228, R172, R228 ;  /* 0x000000e4ace47220 */ /* 0x000fc80000410000 */
[----:B------:R-:W-:Y:S01]  /*34c0*/  FADD.FTZ R216, R216, R228 ;  /* 0x000000e4d8d87221 */ /* 0x000fe20000010000 */
[----:B-1----:R-:W-:-:S07]  /*34d0*/  FFMA.FTZ R215, R229, R228, R215 ;  /* 0x000000e4e5d77223 */ /* 0x002fce00000100d7 */
.L_x_5675:
[----:B------:R-:W-:Y:S05]  /*34e0*/  BSYNC B0 ;  /* 0x0000000000007941 */ /* 0x000fea0003800000 */
.L_x_5674:
[----:B------:R-:W2:Y:S01]  /*34f0*/  LDL.LU R173, [R1+0x44] ;  /* 0x0000440001ad7983 */ /* 0x000ea20000300800 */
[----:B------:R-:W-:Y:S01]  /*3500*/  LOP3.LUT R2, R2, 0xfffffffd, RZ, 0xc0, !PT ;  /* 0xfffffffd02027812 */ /* 0x000fe200078ec0ff */
[----:B------:R-:W-:Y:S01]  /*3510*/  UMOV UR6, 0xffffffff ;  /* 0xffffffff00067882 */ /* 0x000fe20000000000 */
        /* <DEDUP_REMOVED lines=26> */
.L_x_5706:
[----:B------:R-:W2:Y:S01]  /*36c0*/  S2R R176, SR_CgaCtaId ;  /* 0x0000000000b07919 */ /* 0x000ea20000008800 */
[----:B------:R-:W-:Y:S01]  /*36d0*/  FADD.FTZ R172, R216, R178 ;  /* 0x000000b2d8ac7221 */ /* 0x000fe20000010000 */
[----:B------:R-:W-:Y:S01]  /*36e0*/  @!P5 LOP3.LUT R175, R179, 0x3, RZ, 0xc0, !PT ;  /* 0x00000003b3afd812 */ /* 0x000fe200078ec0ff */
[----:B0-----:R-:W-:Y:S01]  /*36f0*/  FADD.FTZ R173, R215, R173 ;  /* 0x000000add7ad7221 */ /* 0x001fe20000010000 */
[----:B------:R-:W-:Y:S01]  /*3700*/  MOV R178, 0x400 ;  /* 0x0000040000b27802 */ /* 0x000fe20000000f00 */
[----:B------:R-:W-:Y:S05]  /*3710*/  WARPSYNC.ALL ;  /* 0x0000000000007948 */ /* 0x000fea0003800000 */
[----:B------:R-:W-:Y:S01]  /*3720*/  @!P5 IADD3 R175, R174, R175, RZ ;  /* 0x000000afaeafd210 */ /* 0x000fe20007ffe0ff */
[----:B------:R-:W0:Y:S01]  /*3730*/  LDC.U8 R181, c[0x0][0x2a0] ;  /* 0x0000a800ffb57b82 */ /* 0x000e220000000000 */
[----:B------:R-:W-:Y:S01]  /*3740*/  BSSY B0, `(.L_x_5677) ;  /* 0x0000085000007945 */ /* 0x000fe20003800000 */
[----:B--2---:R-:W-:-:S02]  /*3750*/  LEA R178, R176, R178, 0x18 ;  /* 0x000000b2b0b27211 */ /* 0x004fc400078ec0ff */
[----:B0-----:R-:W-:Y:S02]  /*3760*/  ISETP.NE.AND P6, PT, R181, RZ, PT ;  /* 0x000000ffb500720c */ /* 0x001fe40003fc5270 */
        /* <DEDUP_REMOVED lines=18> */
[----:B------:R-:W0:Y:S01]  /*3890*/  LDC.64 R172, c[0x0][0x220] ;  /* 0x00008800ffac7b82 */ /* 0x000e220000000a00 */
[----:B------:R-:W2:Y:S04]  /*38a0*/  LDL R183, [R1+0x28] ;  /* 0x0000280001b77983 */ /* 0x000ea80000100800 */
[----:B-1----:R-:W3:Y:S04]  /*38b0*/  LDL R215, [R1+0xe8] ;  /* 0x0000e80001d77983 */ /* 0x002ee80000100800 */
[----:B------:R-:W4:Y:S01]  /*38c0*/  LDL R182, [R1+0xec] ;  /* 0x0000ec0001b67983 */ /* 0x000f220000100800 */
[----:B------:R-:W-:Y:S01]  /*38d0*/  ISETP.NE.U32.AND P5, PT, RZ, UR8, PT ;  /* 0x00000008ff007c0c */ /* 0x000fe2000bfa5070 */
[-CC-:B------:R-:W-:Y:S01]  /*38e0*/  FFMA.FTZ R176, R200, R179.reuse, R178.reuse ;  /* 0x000000b3c8b07223 */ /* 0x180fe200000100b2 */
[----:B------:R-:W-:Y:S01]  /*38f0*/  FFMA.FTZ R177, R227, R179, R178 ;  /* 0x000000b3e3b17223 */ /* 0x000fe200000100b2 */
[----:B------:R-:W4:Y:S01]  /*3900*/  LDL R204, [R1+0x30] ;  /* 0x0000300001cc7983 */ /* 0x000f220000100800 */
[----:B------:R-:W-:-:S03]  /*3910*/  ISETP.NE.U32.AND P6, PT, RZ, UR14, PT ;  /* 0x0000000eff007c0c */ /* 0x000fc6000bfc5070 */
[----:B------:R-:W4:Y:S04]  /*3920*/  LDL R181, [R1+0x24] ;  /* 0x0000240001b57983 */ /* 0x000f280000100800 */
[----:B------:R-:W4:Y:S01]  /*3930*/  LDL R216, [R1+0xe4] ;  /* 0x0000e40001d87983 */ /* 0x000f220000100800 */
[----:B0-----:R-:W-:-:S06]  /*3940*/  IMAD.WIDE.U32 R172, R199, 0x10, R172 ;  /* 0x00000010c7ac7825 */ /* 0x001fcc00078e00ac */
[----:B------:R-:W3:Y:S01]  /*3950*/  LDG.E.128 R172, desc[UR4][R172.64] ;  /* 0x00000004acac7981 */ /* 0x000ee2000c1e1d00 */
[----:B------:R-:W-:Y:S01]  /*3960*/  ISETP.NE.AND.EX P5, PT, RZ, UR9, PT, P5 ;  /* 0x00000009ff007c0c */ /* 0x000fe2000bfa5350 */
[----:B------:R-:W-:-:S04]  /*3970*/  FADD.FTZ R176, R201, -R176 ;  /* 0x800000b0c9b07221 */ /* 0x000fc80000010000 */
[----:B-----5:R-:W-:Y:S01]  /*3980*/  FMUL.FTZ R176, R197, R176 ;  /* 0x000000b0c5b07220 */ /* 0x020fe20000410000 */
[----:B------:R-:W-:-:S07]  /*3990*/  ISETP.NE.AND.EX P6, PT, RZ, UR15, PT, P6 ;  /* 0x0000000fff007c0c */ /* 0x000fce000bfc5360 */
[----:B------:R-:W-:-:S05]  /*39a0*/  @P5 FADD.FTZ R176, R40, R176 ;  /* 0x000000b028b05221 */ /* 0x000fca0000010000 */
[C---:B------:R-:W-:Y:S01]  /*39b0*/  SEL R164, R176.reuse, R164, P6 ;  /* 0x000000a4b0a47207 */ /* 0x040fe20003000000 */
[----:B------:R-:W-:Y:S01]  /*39c0*/  FMUL.FTZ R176, R176, R198 ;  /* 0x000000c6b0b07220 */ /* 0x000fe20000410000 */
[----:B--2---:R-:W-:Y:S02]  /*39d0*/  FADD.FTZ R177, R183, -R177 ;  /* 0x800000b1b7b17221 */ /* 0x004fe40000010000 */
[----:B------:R-:W2:Y:S02]  /*39e0*/  LDL R183, [R1+0x20] ;  /* 0x0000200001b77983 */ /* 0x000ea40000100800 */
[----:B------:R-:W-:-:S04]  /*39f0*/  FMUL.FTZ R177, R197, R177 ;  /* 0x000000b1c5b17220 */ /* 0x000fc80000410000 */
[----:B------:R-:W-:-:S05]  /*3a00*/  @P5 FADD.FTZ R177, R41, R177 ;  /* 0x000000b129b15221 */ /* 0x000fca0000010000 */
[C---:B------:R-:W-:Y:S01]  /*3a10*/  SEL R165, R177.reuse, R165, P6 ;  /* 0x000000a5b1a57207 */ /* 0x040fe20003000000 */
[----:B------:R-:W-:Y:S01]  /*3a20*/  FMUL.FTZ R177, R177, R198 ;  /* 0x000000c6b1b17220 */ /* 0x000fe20000410000 */
[C---:B---3--:R-:W-:Y:S02]  /*3a30*/  PRMT R180, R172.reuse, 0x7632, R180 ;  /* 0x00007632acb47816 */ /* 0x048fe400000000b4 */
[----:B------:R-:W-:-:S05]  /*3a40*/  SHF.L.U32 R172, R172, 0x10, RZ ;  /* 0x00000010acac7819 */ /* 0x000fca00000006ff */
[----:B------:R-:W-:Y:S01]  /*3a50*/  FFMA.FTZ R80, R176, R172, R80 ;  /* 0x000000acb0507223 */ /* 0x000fe20000010050 */
[----:B------:R-:W-:-:S05]  /*3a60*/  SHF.L.U32 R172, R180, 0x10, RZ ;  /* 0x00000010b4ac7819 */ /* 0x000fca00000006ff */
[----:B------:R-:W-:Y:S01]  /*3a70*/  FFMA.FTZ R81, R177, R172, R81 ;  /* 0x000000acb1517223 */ /* 0x000fe20000010051 */
[----:B------:R-:W-:Y:S02]  /*3a80*/  FMUL.FTZ R177, R215, R177 ;  /* 0x000000b1d7b17220 */ /* 0x000fe40000410000 */
[----:B------:R-:W3:Y:S01]  /*3a90*/  LDL R215, [R1+0xe0] ;  /* 0x0000e00001d77983 */ /* 0x000ee20000100800 */
[----:B----4-:R-:W-:-:S03]  /*3aa0*/  FMUL.FTZ R172, R182, R176 ;  /* 0x000000b0b6ac7220 */ /* 0x010fc60000410000 */
[----:B------:R-:W4:Y:S02]  /*3ab0*/  LDL R182, [R1+0x1c] ;  /* 0x00001c0001b67983 */ /* 0x000f240000100800 */
[----:B------:R-:W-:Y:S01]  /*3ac0*/  F2FP.BF16.F32.PACK_AB R172, R177, R172 ;  /* 0x000000acb1ac723e */ /* 0x000fe200000010ff */
[-CC-:B------:R-:W-:Y:S01]  /*3ad0*/  FFMA.FTZ R177, R226, R179.reuse, R178.reuse ;  /* 0x000000b3e2b17223 */ /* 0x180fe200000100b2 */
[----:B------:R-:W-:-:S03]  /*3ae0*/  FFMA.FTZ R176, R225, R179, R178 ;  /* 0x000000b3e1b07223 */ /* 0x000fc600000100b2 */
[----:B------:R-:W-:Y:S01]  /*3af0*/  FADD.FTZ R177, R204, -R177 ;  /* 0x800000b1ccb17221 */ /* 0x000fe20000010000 */
[----:B------:R-:W-:Y:S01]  /*3b00*/  FADD.FTZ R176, R181, -R176 ;  /* 0x800000b0b5b07221 */ /* 0x000fe20000010000 */
[----:B------:R-:W-:Y:S01]  /*3b10*/  PRMT R180, R173, 0x7632, R180 ;  /* 0x00007632adb47816 */ /* 0x000fe200000000b4 */
[----:B------:R-:W4:Y:S01]  /*3b20*/  LDL R204, [R1+0x18] ;  /* 0x0000180001cc7983 */ /* 0x000f220000100800 */
[C---:B------:R-:W-:Y:S01]  /*3b30*/  FMUL.FTZ R177, R197.reuse, R177 ;  /* 0x000000b1c5b17220 */ /* 0x040fe20000410000 */
[----:B------:R-:W-:Y:S02]  /*3b40*/  FMUL.FTZ R176, R197, R176 ;  /* 0x000000b0c5b07220 */ /* 0x000fe40000410000 */
[----:B------:R-:W4:Y:S01]  /*3b50*/  LDL R181, [R1+0x14] ;  /* 0x0000140001b57983 */ /* 0x000f220000100800 */
[----:B------:R-:W-:Y:S01]  /*3b60*/  @P5 FADD.FTZ R177, R42, R177 ;  /* 0x000000b12ab15221 */ /* 0x000fe20000010000 */
[----:B------:R-:W-:Y:S01]  /*3b70*/  SHF.L.U32 R173, R173, 0x10, RZ ;  /* 0x00000010adad7819 */ /* 0x000fe200000006ff */
[----:B------:R-:W-:-:S03]  /*3b80*/  @P5 FADD.FTZ R176, R43, R176 ;  /* 0x000000b02bb05221 */ /* 0x000fc60000010000 */
[C---:B------:R-:W-:Y:S01]  /*3b90*/  SEL R166, R177.reuse, R166, P6 ;  /* 0x000000a6b1a67207 */ /* 0x040fe20003000000 */
[-C--:B------:R-:W-:Y:S01]  /*3ba0*/  FMUL.FTZ R177, R177, R198.reuse ;  /* 0x000000c6b1b17220 */ /* 0x080fe20000410000 */
[C---:B------:R-:W-:Y:S01]  /*3bb0*/  SEL R167, R176.reuse, R167, P6 ;  /* 0x000000a7b0a77207 */ /* 0x040fe20003000000 */
[----:B------:R-:W-:Y:S02]  /*3bc0*/  FMUL.FTZ R176, R176, R198 ;  /* 0x000000c6b0b07220 */ /* 0x000fe40000410000 */
[----:B------:R-:W-:Y:S01]  /*3bd0*/  FFMA.FTZ R82, R177, R173, R82 ;  /* 0x000000adb1527223 */ /* 0x000fe20000010052 */
[----:B------:R-:W-:-:S05]  /*3be0*/  SHF.L.U32 R173, R180, 0x10, RZ ;  /* 0x00000010b4ad7819 */ /* 0x000fca00000006ff */
[----:B------:R-:W-:Y:S01]  /*3bf0*/  FFMA.FTZ R83, R176, R173, R83 ;  /* 0x000000adb0537223 */ /* 0x000fe20000010053 */
[----:B------:R-:W-:Y:S02]  /*3c00*/  FMUL.FTZ R173, R216, R177 ;  /* 0x000000b1d8ad7220 */ /* 0x000fe40000410000 */
[----:B------:R-:W4:Y:S01]  /*3c10*/  LDL R216, [R1+0xdc] ;  /* 0x0000dc0001d87983 */ /* 0x000f220000100800 */
[--C-:B------:R-:W-:Y:S01]  /*3c20*/  FFMA.FTZ R177, R219, R179, R178.reuse ;  /* 0x000000b3dbb17223 */ /* 0x100fe200000100b2 */
[----:B---3--:R-:W-:Y:S02]  /*3c30*/  FMUL.FTZ R176, R215, R176 ;  /* 0x000000b0d7b07220 */ /* 0x008fe40000410000 */
[----:B------:R-:W3:Y:S03]  /*3c40*/  LDL R215, [R1+0xd8] ;  /* 0x0000d80001d77983 */ /* 0x000ee60000100800 */
[----:B------:R-:W-:Y:S01]  /*3c50*/  F2FP.BF16.F32.PACK_AB R173, R176, R173 ;  /* 0x000000adb0ad723e */ /* 0x000fe200000010ff */
[----:B------:R-:W-:Y:S01]  /*3c60*/  FFMA.FTZ R176, R218, R179, R178 ;  /* 0x000000b3dab07223 */ /* 0x000fe200000100b2 */
[----:B--2---:R-:W-:-:S02]  /*3c70*/  FADD.FTZ R177, R183, -R177 ;  /* 0x800000b1b7b17221 */ /* 0x004fc40000010000 */
[----:B------:R-:W2:Y:S01]  /*3c80*/  LDL R183, [R1+0xd4] ;  /* 0x0000d40001b77983 */ /* 0x000ea20000100800 */
[----:B----4-:R-:W-:-:S03]  /*3c90*/  FADD.FTZ R176, R182, -R176 ;  /* 0x800000b0b6b07221 */ /* 0x010fc60000010000 */
[----:B------:R-:W4:Y:S01]  /*3ca0*/  LDL R182, [R1+0xd0] ;  /* 0x0000d00001b67983 */ /* 0x000f220000100800 */
[C---:B------:R-:W-:Y:S01]  /*3cb0*/  FMUL.FTZ R177, R197.reuse, R177 ;  /* 0x000000b1c5b17220 */ /* 0x040fe20000410000 */
[----:B------:R-:W-:-:S03]  /*3cc0*/  FMUL.FTZ R176, R197, R176 ;  /* 0x000000b0c5b07220 */ /* 0x000fc60000410000 */
[----:B------:R-:W-:Y:S01]  /*3cd0*/  @P5 FADD.FTZ R177, R36, R177 ;  /* 0x000000b124b15221 */ /* 0x000fe20000010000 */
[C---:B------:R-:W-:Y:S01]  /*3ce0*/  PRMT R180, R174.reuse, 0x7632, R180 ;  /* 0x00007632aeb47816 */ /* 0x040fe200000000b4 */
[----:B------:R-:W-:Y:S01]  /*3cf0*/  @P5 FADD.FTZ R176, R37, R176 ;  /* 0x000000b025b05221 */ /* 0x000fe20000010000 */
[----:B------:R-:W-:Y:S02]  /*3d00*/  SHF.L.U32 R174, R174, 0x10, RZ ;  /* 0x00000010aeae7819 */ /* 0x000fe400000006ff */
[C---:B------:R-:W-:Y:S01]  /*3d10*/  SEL R168, R177.reuse, R168, P6 ;  /* 0x000000a8b1a87207 */ /* 0x040fe20003000000 */
[-C--:B------:R-:W-:Y:S01]  /*3d20*/  FMUL.FTZ R177, R177, R198.reuse ;  /* 0x000000c6b1b17220 */ /* 0x080fe20000410000 */
[C---:B------:R-:W-:Y:S01]  /*3d30*/  SEL R169, R176.reuse, R169, P6 ;  /* 0x000000a9b0a97207 */ /* 0x040fe20003000000 */
[----:B------:R-:W-:Y:S02]  /*3d40*/  FMUL.FTZ R176, R176, R198 ;  /* 0x000000c6b0b07220 */ /* 0x000fe40000410000 */
[----:B------:R-:W-:Y:S01]  /*3d50*/  FFMA.FTZ R76, R177, R174, R76 ;  /* 0x000000aeb14c7223 */ /* 0x000fe2000001004c */
[----:B------:R-:W-:-:S05]  /*3d60*/  SHF.L.U32 R174, R180, 0x10, RZ ;  /* 0x00000010b4ae7819 */ /* 0x000fca00000006ff */
[----:B------:R-:W-:Y:S01]  /*3d70*/  FFMA.FTZ R77, R176, R174, R77 ;  /* 0x000000aeb04d7223 */ /* 0x000fe2000001004d */
[----:B------:R-:W-:Y:S01]  /*3d80*/  FMUL.FTZ R174, R216, R177 ;  /* 0x000000b1d8ae7220 */ /* 0x000fe20000410000 */
[----:B------:R-:W-:-:S04]  /*3d90*/  FFMA.FTZ R180, R217, R179, R178 ;  /* 0x000000b3d9b47223 */ /* 0x000fc800000100b2 */
[----:B------:R-:W-:-:S04]  /*3da0*/  FADD.FTZ R180, R204, -R180 ;  /* 0x800000b4ccb47221 */ /* 0x000fc80000010000 */
[----:B------:R-:W-:-:S04]  /*3db0*/  FMUL.FTZ R180, R197, R180 ;  /* 0x000000b4c5b47220 */ /* 0x000fc80000410000 */
[----:B------:R-:W-:Y:S01]  /*3dc0*/  @P5 FADD.FTZ R180, R38, R180 ;  /* 0x000000b426b45221 */ /* 0x000fe20000010000 */
[----:B------:R-:W-:-:S04]  /*3dd0*/  PRMT R177, R175, 0x7632, R177 ;  /* 0x00007632afb17816 */ /* 0x000fc800000000b1 */
[----:B------:R-:W-:Y:S02]  /*3de0*/  SHF.L.U32 R177, R177, 0x10, RZ ;  /* 0x00000010b1b17819 */ /* 0x000fe400000006ff */
[C---:B------:R-:W-:Y:S01]  /*3df0*/  SEL R170, R180.reuse, R170, P6 ;  /* 0x000000aab4aa7207 */ /* 0x040fe20003000000 */
[----:B------:R-:W-:Y:S01]  /*3e00*/  FMUL.FTZ R180, R180, R198 ;  /* 0x000000c6b4b47220 */ /* 0x000fe20000410000 */
[----:B---3--:R-:W-:-:S05]  /*3e10*/  FMUL.FTZ R176, R215, R176 ;  /* 0x000000b0d7b07220 */ /* 0x008fca0000410000 */
[----:B------:R-:W-:Y:S01]  /*3e20*/  F2FP.BF16.F32.PACK_AB R174, R176, R174 ;  /* 0x000000aeb0ae723e */ /* 0x000fe200000010ff */
[----:B------:R-:W-:-:S04]  /*3e30*/  FFMA.FTZ R176, R214, R179, R178 ;  /* 0x000000b3d6b07223 */ /* 0x000fc800000100b2 */
[----:B------:R-:W-:-:S04]  /*3e40*/  FADD.FTZ R176, R181, -R176 ;  /* 0x800000b0b5b07221 */ /* 0x000fc80000010000 */
[----:B------:R-:W-:-:S04]  /*3e50*/  FMUL.FTZ R176, R197, R176 ;  /* 0x000000b0c5b07220 */ /* 0x000fc80000410000 */
[----:B------:R-:W-:Y:S01]  /*3e60*/  @P5 FADD.FTZ R176, R39, R176 ;  /* 0x000000b027b05221 */ /* 0x000fe20000010000 */
[----:B------:R-:W-:-:S04]  /*3e70*/  ISETP.NE.U32.AND P5, PT, RZ, UR14, PT ;  /* 0x0000000eff007c0c */ /* 0x000fc8000bfa5070 */
[----:B------:R-:W-:Y:S02]  /*3e80*/  ISETP.NE.AND.EX P5, PT, RZ, UR15, PT, P5 ;  /* 0x0000000fff007c0c */ /* 0x000fe4000bfa5350 */
[----:B------:R-:W-:Y:S01]  /*3e90*/  SHF.L.U32 R181, R175, 0x10, RZ ;  /* 0x00000010afb57819 */ /* 0x000fe200000006ff */
[C---:B------:R-:W-:Y:S01]  /*3ea0*/  FMUL.FTZ R175, R176.reuse, R198 ;  /* 0x000000c6b0af7220 */ /* 0x040fe20000410000 */
[----:B------:R-:W-:-:S03]  /*3eb0*/  SEL R171, R176, R171, P6 ;  /* 0x000000abb0ab7207 */ /* 0x000fc60003000000 */
[----:B------:R-:W-:-:S06]  /*3ec0*/  FFMA.FTZ R79, R175, R177, R79 ;  /* 0x000000b1af4f7223 */ /* 0x000fcc000001004f */
[----:B------:R-:W0:Y:S02]  /*3ed0*/  @P5 LDC.64 R176, c[0x0][0x308] ;  /* 0x0000c200ffb05b82 */ /* 0x000e240000000a00 */
[----:B0-----:R-:W-:-:S05]  /*3ee0*/  @P5 IMAD.WIDE.U32 R176, R199, 0x20, R176 ;  /* 0x00000020c7b05825 */ /* 0x001fca00078e00b0 */
[----:B------:R-:W-:Y:S04]  /*3ef0*/  @P5 STG.E.128 desc[UR4][R176.64], R164 ;  /* 0x000000a4b0005986 */ /* 0x000fe8000c101d04 */
[----:B------:R0:W-:Y:S02]  /*3f00*/  @P5 STG.E.128 desc[UR4][R176.64+0x10], R168 ;  /* 0x000010a8b0005986 */ /* 0x0001e4000c101d04 */
[----:B0-----:R-:W0:Y:S01]  /*3f10*/  LDC.64 R176, c[0x0][0x2f8] ;  /* 0x0000be00ffb07b82 */ /* 0x001e220000000a00 */
[----:B------:R-:W-:Y:S01]  /*3f20*/  FFMA.FTZ R78, R180, R181, R78 ;  /* 0x000000b5b44e7223 */ /* 0x000fe2000001004e */
[----:B--2---:R-:W-:Y:S01]  /*3f30*/  FMUL.FTZ R180, R183, R180 ;  /* 0x000000b4b7b47220 */ /* 0x004fe20000410000 */
[----:B----4-:R-:W-:-:S05]  /*3f40*/  FMUL.FTZ R175, R182, R175 ;  /* 0x000000afb6af7220 */ /* 0x010fca0000410000 */
[----:B------:R-:W-:Y:S01]  /*3f50*/  F2FP.BF16.F32.PACK_AB R175, R175, R180 ;  /* 0x000000b4afaf723e */ /* 0x000fe200000010ff */
[----:B0-----:R-:W-:-:S05]  /*3f60*/  IMAD.WIDE.U32 R176, R199, 0x10, R176 ;  /* 0x00000010c7b07825 */ /* 0x001fca00078e00b0 */
[----:B------:R0:W-:Y:S01]  /*3f70*/  STG.E.128 desc[UR4][R176.64], R172 ;  /* 0x000000acb0007986 */ /* 0x0001e2000c101d04 */
[----:B------:R-:W-:-:S07]  /*3f80*/  IADD3 R199, R199, 0x80, RZ ;  /* 0x00000080c7c77810 */ /* 0x000fce0007ffe0ff */
.L_x_5678:
[----:B------:R-:W-:Y:S05]  /*3f90*/  BSYNC B0 ;  /* 0x0000000000007941 */ /* 0x000fea0003800000 */
.L_x_5677:
[----:B------:R-:W-:Y:S04]  /*3fa0*/  BSSY B0, `(.L_x_5679) ;  /* 0x0000071000007945 */ /* 0x000fe80003800000 */
[----:B------:R-:W-:Y:S05]  /*3fb0*/  @!P1 BRA `(.L_x_5680) ;  /* 0x0000000400bc9947 */ /* 0x000fea0003800000 */
[----:B0-----:R-:W0:Y:S01]  /*3fc0*/  LDC.64 R172, c[0x0][0x220] ;  /* 0x00008800ffac7b82 */ /* 0x001e220000000a00 */
[----:B------:R-:W2:Y:S04]  /*3fd0*/  LDL R177, [R1+0x40] ;  /* 0x0000400001b17983 */ /* 0x000ea80000100800 */
[----:B------:R-:W3:Y:S04]  /*3fe0*/  LDL R183, [R1+0x10] ;  /* 0x0000100001b77983 */ /* 0x000ee80000100800 */
[----:B-1----:R-:W4:Y:S04]  /*3ff0*/  LDL R215, [R1+0xcc] ;  /* 0x0000cc0001d77983 */ /* 0x002f280000100800 */
[----:B------:R-:W4:Y:S01]  /*4000*/  LDL R182, [R1+0xc8] ;  /* 0x0000c80001b67983 */ /* 0x000f220000100800 */
[----:B------:R-:W-:Y:S01]  /*4010*/  ISETP.NE.U32.AND P5, PT, RZ, UR8, PT ;  /* 0x00000008ff007c0c */ /* 0x000fe2000bfa5070 */
[----:B------:R-:W-:-:S02]  /*4020*/  FFMA.FTZ R176, R223, R179, R178 ;  /* 0x000000b3dfb07223 */ /* 0x000fc400000100b2 */
[----:B------:R-:W4:Y:S01]  /*4030*/  LDL R204, [R1+0xc] ;  /* 0x00000c0001cc7983 */ /* 0x000f220000100800 */
[----:B------:R-:W-:-:S03]  /*4040*/  ISETP.NE.U32.AND P6, PT, RZ, UR14, PT ;  /* 0x0000000eff007c0c */ /* 0x000fc6000bfc5070 */
[----:B------:R-:W4:Y:S01]  /*4050*/  LDL R181, [R1+0x8] ;  /* 0x0000080001b57983 */ /* 0x000f220000100800 */
[----:B0-----:R-:W-:-:S03]  /*4060*/  IMAD.WIDE.U32 R172, R199, 0x10, R172 ;  /* 0x00000010c7ac7825 */ /* 0x001fc600078e00ac */
[----:B------:R-:W4:Y:S04]  /*4070*/  LDL R216, [R1+0xc4] ;  /* 0x0000c40001d87983 */ /* 0x000f280000100800 */
[----:B------:R-:W4:Y:S01]  /*4080*/  LDG.E.128 R172, desc[UR4][R172.64] ;  /* 0x00000004acac7981 */ /* 0x000f22000c1e1d00 */
[----:B------:R-:W-:Y:S02]  /*4090*/  ISETP.NE.AND.EX P5, PT, RZ, UR9, PT, P5 ;  /* 0x00000009ff007c0c */ /* 0x000fe4000bfa5350 */
[----:B------:R-:W-:Y:S01]  /*40a0*/  ISETP.NE.AND.EX P6, PT, RZ, UR15, PT, P6 ;  /* 0x0000000fff007c0c */ /* 0x000fe2000bfc5360 */
[----:B--2---:R-:W-:Y:S01]  /*40b0*/  FADD.FTZ R176, R177, -R176 ;  /* 0x800000b0b1b07221 */ /* 0x004fe20000010000 */
[----:B------:R-:W-:-:S03]  /*40c0*/  FFMA.FTZ R177, R213, R179, R178 ;  /* 0x000000b3d5b17223 */ /* 0x000fc600000100b2 */
[----:B-----5:R-:W-:Y:S01]  /*40d0*/  FMUL.FTZ R176, R197, R176 ;  /* 0x000000b0c5b07220 */ /* 0x020fe20000410000 */
[----:B---3--:R-:W-:Y:S02]  /*40e0*/  FADD.FTZ R177, R183, -R177 ;  /* 0x800000b1b7b17221 */ /* 0x008fe40000010000 */
[----:B------:R-:W2:Y:S03]  /*40f0*/  LDL R183, [R1+0x4] ;  /* 0x0000040001b77983 */ /* 0x000ea60000100800 */
[----:B------:R-:W-:Y:S01]  /*4100*/  @P5 FADD.FTZ R176, R32, R176 ;  /* 0x000000b020b05221 */ /* 0x000fe20000010000 */
[----:B------:R-:W-:-:S04]  /*4110*/  FMUL.FTZ R177, R197, R177 ;  /* 0x000000b1c5b17220 */ /* 0x000fc80000410000 */
[C---:B------:R-:W-:Y:S01]  /*4120*/  SEL R164, R176.reuse, R164, P6 ;  /* 0x000000a4b0a47207 */ /* 0x040fe20003000000 */
[----:B------:R-:W-:Y:S01]  /*4130*/  FMUL.FTZ R176, R176, R198 ;  /* 0x000000c6b0b07220 */ /* 0x000fe20000410000 */
[----:B------:R-:W-:-:S05]  /*4140*/  @P5 FADD.FTZ R177, R33, R177 ;  /* 0x000000b121b15221 */ /* 0x000fca0000010000 */
[C---:B------:R-:W-:Y:S01]  /*4150*/  SEL R165, R177.reuse, R165, P6 ;  /* 0x000000a5b1a57207 */ /* 0x040fe20003000000 */
[----:B------:R-:W-:Y:S01]  /*4160*/  FMUL.FTZ R177, R177, R198 ;  /* 0x000000c6b1b17220 */ /* 0x000fe20000410000 */
[C---:B----4-:R-:W-:Y:S02]  /*4170*/  PRMT R180, R172.reuse, 0x7632, R180 ;  /* 0x00007632acb47816 */ /* 0x050fe400000000b4 */
[----:B------:R-:W-:-:S05]  /*4180*/  SHF.L.U32 R172, R172, 0x10, RZ ;  /* 0x00000010acac7819 */ /* 0x000fca00000006ff */
[----:B------:R-:W-:Y:S01]  /*4190*/  FFMA.FTZ R72, R176, R172, R72 ;  /* 0x000000acb0487223 */ /* 0x000fe20000010048 */
[----:B------:R-:W-:-:S05]  /*41a0*/  SHF.L.U32 R172, R180, 0x10, RZ ;  /* 0x00000010b4ac7819 */ /* 0x000fca00000006ff */
[----:B------:R-:W-:Y:S01]  /*41b0*/  FFMA.FTZ R73, R177, R172, R73 ;  /* 0x000000acb1497223 */ /* 0x000fe20000010049 */
[----:B------:R-:W-:Y:S01]  /*41c0*/  FMUL.FTZ R172, R215, R176 ;  /* 0x000000b0d7ac7220 */ /* 0x000fe20000410000 */
[----:B------:R-:W-:Y:S01]  /*41d0*/  FMUL.FTZ R177, R182, R177 ;  /* 0x000000b1b6b17220 */ /* 0x000fe20000410000 */
[----:B------:R-:W3:Y:S04]  /*41e0*/  LDL R215, [R1+0xc0] ;  /* 0x0000c00001d77983 */ /* 0x000ee80000100800 */
[----:B------:R-:W4:Y:S01]  /*41f0*/  LDL R182, [R1] ;  /* 0x0000000001b67983 */ /* 0x000f220000100800 */
        /* <DEDUP_REMOVED lines=21> */
[----:B------:R-:W-:Y:S01]  /*4350*/  SHF.L.U32 R177, R174, 0x10, RZ ;  /* 0x00000010aeb17819 */ /* 0x000fe200000006ff */
[----:B---3--:R-:W-:-:S05]  /*4360*/  FMUL.FTZ R176, R215, R176 ;  /* 0x000000b0d7b07220 */ /* 0x008fca0000410000 */
[----:B------:R-:W-:Y:S01]  /*4370*/  F2FP.BF16.F32.PACK_AB R173, R176, R173 ;  /* 0x000000adb0ad723e */ /* 0x000fe200000010ff */
[----:B------:R-:W-:-:S04]  /*4380*/  FFMA.FTZ R176, R210, R179, R178 ;  /* 0x000000b3d2b07223 */ /* 0x000fc800000100b2 */
[----:B--2---:R-:W-:Y:S02]  /*4390*/  FADD.FTZ R176, R183, -R176 ;  /* 0x800000b0b7b07221 */ /* 0x004fe40000010000 */
[----:B------:R-:W2:Y:S02]  /*43a0*/  LDL R183, [R1+0xb4] ;  /* 0x0000b40001b77983 */ /* 0x000ea40000100800 */
[----:B------:R-:W-:-:S04]  /*43b0*/  FMUL.FTZ R176, R197, R176 ;  /* 0x000000b0c5b07220 */ /* 0x000fc80000410000 */
[----:B------:R-:W-:-:S05]  /*43c0*/  @P5 FADD.FTZ R176, R28, R176 ;  /* 0x000000b01cb05221 */ /* 0x000fca0000010000 */
[C---:B------:R-:W-:Y:S01]  /*43d0*/  SEL R168, R176.reuse, R168, P6 ;  /* 0x000000a8b0a87207 */ /* 0x040fe20003000000 */
[----:B------:R-:W-:-:S04]  /*43e0*/  FMUL.FTZ R176, R176, R198 ;  /* 0x000000c6b0b07220 */ /* 0x000fc80000410000 */
[----:B------:R-:W-:Y:S01]  /*43f0*/  FFMA.FTZ R68, R176, R177, R68 ;  /* 0x000000b1b0447223 */ /* 0x000fe20000010044 */
[----:B------:R-:W-:-:S04]  /*4400*/  FFMA.FTZ R177, R209, R179, R178 ;  /* 0x000000b3d1b17223 */ /* 0x000fc800000100b2 */
[----:B----4-:R-:W-:Y:S02]  /*4410*/  FADD.FTZ R177, R182, -R177 ;  /* 0x800000b1b6b17221 */ /* 0x010fe40000010000 */
[----:B------:R-:W3:Y:S02]  /*4420*/  LDL R182, [R1+0xb0] ;  /* 0x0000b00001b67983 */ /* 0x000ee40000100800 */
[----:B------:R-:W-:Y:S01]  /*4430*/  FMUL.FTZ R177, R197, R177 ;  /* 0x000000b1c5b17220 */ /* 0x000fe20000410000 */
[----:B------:R-:W-:-:S03]  /*4440*/  PRMT R174, R174, 0x7632, R174 ;  /* 0x00007632aeae7816 */ /* 0x000fc600000000ae */
[----:B------:R-:W-:Y:S01]  /*4450*/  @P5 FADD.FTZ R177, R29, R177 ;  /* 0x000000b11db15221 */ /* 0x000fe20000010000 */
[----:B------:R-:W-:-:S04]  /*4460*/  SHF.L.U32 R174, R174, 0x10, RZ ;  /* 0x00000010aeae7819 */ /* 0x000fc800000006ff */
[C---:B------:R-:W-:Y:S01]  /*4470*/  SEL R169, R177.reuse, R169, P6 ;  /* 0x000000a9b1a97207 */ /* 0x040fe20003000000 */
[----:B------:R-:W-:Y:S01]  /*4480*/  FMUL.FTZ R177, R177, R198 ;  /* 0x000000c6b1b17220 */ /* 0x000fe20000410000 */
[----:B------:R-:W-:-:S03]  /*4490*/  FFMA.FTZ R180, R208, R179, R178 ;  /* 0x000000b3d0b47223 */ /* 0x000fc600000100b2 */
[----:B------:R-:W-:Y:S01]  /*44a0*/  FFMA.FTZ R69, R177, R174, R69 ;  /* 0x000000aeb1457223 */ /* 0x000fe20000010045 */
[----:B------:R-:W-:Y:S01]  /*44b0*/  FMUL.FTZ R174, R204, R176 ;  /* 0x000000b0ccae7220 */ /* 0x000fe20000410000 */
[----:B------:R-:W-:Y:S01]  /*44c0*/  FFMA.FTZ R176, R207, R179, R178 ;  /* 0x000000b3cfb07223 */ /* 0x000fe200000100b2 */
[----:B------:R-:W-:-:S03]  /*44d0*/  FADD.FTZ R180, R252, -R180 ;  /* 0x800000b4fcb47221 */ /* 0x000fc60000010000 */
[----:B------:R-:W-:Y:S01]  /*44e0*/  FADD.FTZ R176, R251, -R176 ;  /* 0x800000b0fbb07221 */ /* 0x000fe20000010000 */
[----:B------:R-:W-:-:S03]  /*44f0*/  FMUL.FTZ R180, R197, R180 ;  /* 0x000000b4c5b47220 */ /* 0x000fc60000410000 */
[----:B------:R-:W-:Y:S01]  /*4500*/  FMUL.FTZ R176, R197, R176 ;  /* 0x000000b0c5b07220 */ /* 0x000fe20000410000 */
[----:B------:R-:W-:-:S03]  /*4510*/  @P5 FADD.FTZ R180, R30, R180 ;  /* 0x000000b41eb45221 */ /* 0x000fc60000010000 */
[----:B------:R-:W-:Y:S01]  /*4520*/  @P5 FADD.FTZ R176, R31, R176 ;  /* 0x000000b01fb05221 */ /* 0x000fe20000010000 */
[----:B------:R-:W-:Y:S01]  /*4530*/  ISETP.NE.U32.AND P5, PT, RZ, UR14, PT ;  /* 0x0000000eff007c0c */ /* 0x000fe2000bfa5070 */
[----:B------:R-:W-:-:S03]  /*4540*/  FMUL.FTZ R177, R181, R177 ;  /* 0x000000b1b5b17220 */ /* 0x000fc60000410000 */
[----:B------:R-:W-:Y:S02]  /*4550*/  ISETP.NE.AND.EX P5, PT, RZ, UR15, PT, P5 ;  /* 0x0000000fff007c0c */ /* 0x000fe4000bfa5350 */
[----:B------:R-:W-:Y:S02]  /*4560*/  F2FP.BF16.F32.PACK_AB R174, R177, R174 ;  /* 0x000000aeb1ae723e */ /* 0x000fe400000010ff */
[C---:B------:R-:W-:Y:S02]  /*4570*/  PRMT R177, R175.reuse, 0x7632, R177 ;  /* 0x00007632afb17816 */ /* 0x040fe400000000b1 */
[----:B------:R-:W-:Y:S01]  /*4580*/  SHF.L.U32 R181, R175, 0x10, RZ ;  /* 0x00000010afb57819 */ /* 0x000fe200000006ff */
[----:B------:R-:W-:Y:S01]  /*4590*/  FMUL.FTZ R175, R176, R198 ;  /* 0x000000c6b0af7220 */ /* 0x000fe20000410000 */
[----:B------:R-:W-:Y:S02]  /*45a0*/  SHF.L.U32 R177, R177, 0x10, RZ ;  /* 0x00000010b1b17819 */ /* 0x000fe400000006ff */
[----:B------:R-:W-:-:S02]  /*45b0*/  SEL R170, R180, R170, P6 ;  /* 0x000000aab4aa7207 */ /* 0x000fc40003000000 */
[----:B------:R-:W-:Y:S02]  /*45c0*/  SEL R171, R176, R171, P6 ;  /* 0x000000abb0ab7207 */ /* 0x000fe40003000000 */
[----:B------:R-:W-:Y:S01]  /*45d0*/  @P5 LEA R176, P6, R199, UR14, 0x5 ;  /* 0x0000000ec7b05c11 */ /* 0x000fe2000f8c28ff */
[----:B------:R-:W-:Y:S01]  /*45e0*/  FFMA.FTZ R71, R175, R177, R71 ;  /* 0x000000b1af477223 */ /* 0x000fe20000010047 */
[----:B------:R-:W-:Y:S02]  /*45f0*/  FMUL.FTZ R180, R180, R198 ;  /* 0x000000c6b4b47220 */ /* 0x000fe40000410000 */
[----:B------:R-:W-:Y:S02]  /*4600*/  @P5 LEA.HI.X R177, R199, UR15, RZ, 0x5, P6 ;  /* 0x0000000fc7b15c11 */ /* 0x000fe4000b0f2cff */
[----:B------:R-:W-:-:S03]  /*4610*/  FFMA.FTZ R70, R180, R181, R70 ;  /* 0x000000b5b4467223 */ /* 0x000fc60000010046 */
[----:B------:R-:W-:Y:S04]  /*4620*/  @P5 STG.E.128 desc[UR4][R176.64], R164 ;  /* 0x000000a4b0005986 */ /* 0x000fe8000c101d04 */
[----:B------:R0:W-:Y:S02]  /*4630*/  @P5 STG.E.128 desc[UR4][R176.64+0x10], R168 ;  /* 0x000010a8b0005986 */ /* 0x0001e4000c101d04 */
[----:B0-----:R-:W-:-:S04]  /*4640*/  LEA R176, P5, R199, UR16, 0x4 ;  /* 0x00000010c7b07c11 */ /* 0x001fc8000f8a20ff */
[C---:B------:R-:W-:Y:S02]  /*4650*/  LEA.HI.X R177, R199.reuse, UR17, RZ, 0x4, P5 ;  /* 0x00000011c7b17c11 */ /* 0x040fe4000a8f24ff */
[----:B------:R-:W-:Y:S01]  /*4660*/  IADD3 R199, R199, 0x80, RZ ;  /* 0x00000080c7c77810 */ /* 0x000fe20007ffe0ff */
[----:B--2---:R-:W-:Y:S01]  /*4670*/  FMUL.FTZ R180, R183, R180 ;  /* 0x000000b4b7b47220 */ /* 0x004fe20000410000 */
[----:B---3--:R-:W-:-:S05]  /*4680*/  FMUL.FTZ R175, R182, R175 ;  /* 0x000000afb6af7220 */ /* 0x008fca0000410000 */
[----:B------:R-:W-:-:S05]  /*4690*/  F2FP.BF16.F32.PACK_AB R175, R175, R180 ;  /* 0x000000b4afaf723e */ /* 0x000fca00000010ff */
[----:B------:R2:W-:Y:S02]  /*46a0*/  STG.E.128 desc[UR4][R176.64], R172 ;  /* 0x000000acb0007986 */ /* 0x0005e4000c101d04 */
.L_x_5680:
[----:B------:R-:W-:Y:S05]  /*46b0*/  BSYNC B0 ;  /* 0x0000000000007941 */ /* 0x000fea0003800000 */
.L_x_5679:
[----:B------:R-:W-:Y:S04]  /*46c0*/  BSSY B0, `(.L_x_5681) ;  /* 0x000006c000007945 */ /* 0x000fe80003800000 */
[----:B------:R-:W-:Y:S05]  /*46d0*/  @!P2 BRA `(.L_x_5682) ;  /* 0x0000000400a8a947 */ /* 0x000fea0003800000 */
[----:B0-2---:R-:W0:Y:S01]  /*46e0*/  LDC.64 R172, c[0x0][0x220] ;  /* 0x00008800ffac7b82 */ /* 0x005e220000000a00 */
[----:B------:R-:W2:Y:S04]  /*46f0*/  LDL R177, [R1+0x3c] ;  /* 0x00003c0001b17983 */ /* 0x000ea80000100800 */
[----:B------:R-:W3:Y:S04]  /*4700*/  LDL R204, [R1+0xac] ;  /* 0x0000ac0001cc7983 */ /* 0x000ee80000100800 */
[----:B------:R-:W4:Y:S04]  /*4710*/  LDL R181, [R1+0xa8] ;  /* 0x0000a80001b57983 */ /* 0x000f280000100800 */
[----:B------:R-:W4:Y:S04]  /*4720*/  LDL R183, [R1+0xa4] ;  /* 0x0000a40001b77983 */ /* 0x000f280000100800 */
[----:B------:R-:W4:Y:S01]  /*4730*/  LDL R182, [R1+0xa0] ;  /* 0x0000a00001b67983 */ /* 0x000f220000100800 */
[----:B0-----:R-:W-:-:S06]  /*4740*/  IMAD.WIDE.U32 R172, R199, 0x10, R172 ;  /* 0x00000010c7ac7825 */ /* 0x001fcc00078e00ac */
[----:B------:R-:W3:Y:S01]  /*4750*/  LDG.E.128 R172, desc[UR4][R172.64] ;  /* 0x00000004acac7981 */ /* 0x000ee2000c1e1d00 */
[----:B------:R-:W-:Y:S01]  /*4760*/  ISETP.NE.U32.AND P5, PT, RZ, UR8, PT ;  /* 0x00000008ff007c0c */ /* 0x000fe2000bfa5070 */
[----:B------:R-:W-:-:S03]  /*4770*/  FFMA.FTZ R176, R222, R179, R178 ;  /* 0x000000b3deb07223 */ /* 0x000fc600000100b2 */
[----:B------:R-:W-:Y:S02]  /*4780*/  ISETP.NE.AND.EX P5, PT, RZ, UR9, PT, P5 ;  /* 0x00000009ff007c0c */ /* 0x000fe4000bfa5350 */
[----:B------:R-:W-:-:S04]  /*4790*/  ISETP.NE.U32.AND P6, PT, RZ, UR14, PT ;  /* 0x0000000eff007c0c */ /* 0x000fc8000bfc5070 */
[----:B------:R-:W-:Y:S01]  /*47a0*/  ISETP.NE.AND.EX P6, PT, RZ, UR15, PT, P6 ;  /* 0x0000000fff007c0c */ /* 0x000fe2000bfc5360 */
[----:B--2---:R-:W-:Y:S01]  /*47b0*/  FADD.FTZ R176, R177, -R176 ;  /* 0x800000b0b1b07221 */ /* 0x004fe20000010000 */
[----:B------:R-:W-:-:S03]  /*47c0*/  FFMA.FTZ R177, R206, R179, R178 ;  /* 0x000000b3ceb17223 */ /* 0x000fc600000100b2 */
[----:B-----5:R-:W-:Y:S01]  /*47d0*/  FMUL.FTZ R176, R197, R176 ;  /* 0x000000b0c5b07220 */ /* 0x020fe20000410000 */
[----:B------:R-:W-:-:S03]  /*47e0*/  FADD.FTZ R177, R250, -R177 ;  /* 0x800000b1fab17221 */ /* 0x000fc60000010000 */
[----:B------:R-:W-:Y:S01]  /*47f0*/  @P5 FADD.FTZ R176, R24, R176 ;  /* 0x000000b018b05221 */ /* 0x000fe20000010000 */
[----:B------:R-:W-:-:S04]  /*4800*/  FMUL.FTZ R177, R197, R177 ;  /* 0x000000b1c5b17220 */ /* 0x000fc80000410000 */
[C---:B------:R-:W-:Y:S01]  /*4810*/  SEL R164, R176.reuse, R164, P6 ;  /* 0x000000a4b0a47207 */ /* 0x040fe20003000000 */
[----:B------:R-:W-:Y:S01]  /*4820*/  FMUL.FTZ R176, R176, R198 ;  /* 0x000000c6b0b07220 */ /* 0x000fe20000410000 */
        /* <DEDUP_REMOVED lines=9> */
[----:B------:R-:W2:Y:S01]  /*48c0*/  LDL R204, [R1+0x9c] ;  /* 0x00009c0001cc7983 */ /* 0x000ea20000100800 */
[----:B----4-:R-:W-:Y:S01]  /*48d0*/  FMUL.FTZ R177, R181, R177 ;  /* 0x000000b1b5b17220 */ /* 0x010fe20000410000 */
[-CC-:B------:R-:W-:Y:S02]  /*48e0*/  FFMA.FTZ R176, R202, R179.reuse, R178.reuse ;  /* 0x000000b3cab07223 */ /* 0x180fe400000100b2 */
[----:B------:R-:W3:Y:S02]  /*48f0*/  LDL R181, [R1+0x98] ;  /* 0x0000980001b57983 */ /* 0x000ee40000100800 */
[----:B------:R-:W-:Y:S01]  /*4900*/  F2FP.BF16.F32.PACK_AB R172, R177, R172 ;  /* 0x000000acb1ac723e */ /* 0x000fe200000010ff */
[----:B------:R-:W-:-:S04]  /*4910*/  FFMA.FTZ R177, R205, R179, R178 ;  /* 0x000000b3cdb17223 */ /* 0x000fc800000100b2 */
[----:B------:R-:W-:Y:S01]  /*4920*/  FADD.FTZ R177, R249, -R177 ;  /* 0x800000b1f9b17221 */ /* 0x000fe20000010000 */
[----:B------:R-:W-:-:S03]  /*4930*/  FADD.FTZ R176, R248, -R176 ;  /* 0x800000b0f8b07221 */ /* 0x000fc60000010000 */
[C---:B------:R-:W-:Y:S01]  /*4940*/  FMUL.FTZ R177, R197.reuse, R177 ;  /* 0x000000b1c5b17220 */ /* 0x040fe20000410000 */
[----:B------:R-:W-:-:S03]  /*4950*/  FMUL.FTZ R176, R197, R176 ;  /* 0x000000b0c5b07220 */ /* 0x000fc60000410000 */
[----:B------:R-:W-:Y:S01]  /*4960*/  @P5 FADD.FTZ R177, R26, R177 ;  /* 0x000000b11ab15221 */ /* 0x000fe20000010000 */
[----:B------:R-:W-:Y:S01]  /*4970*/  PRMT R180, R173, 0x7632, R180 ;  /* 0x00007632adb47816 */ /* 0x000fe200000000b4 */
        /* <DEDUP_REMOVED lines=10> */
[----:B------:R-:W-:Y:S01]  /*4a20*/  FMUL.FTZ R176, R182, R176 ;  /* 0x000000b0b6b07220 */ /* 0x000fe20000410000 */
[----:B------:R-:W4:Y:S04]  /*4a30*/  LDL R183, [R1+0x94] ;  /* 0x0000940001b77983 */ /* 0x000f280000100800 */
[----:B------:R-:W4:Y:S01]  /*4a40*/  LDL R182, [R1+0x90] ;  /* 0x0000900001b67983 */ /* 0x000f220000100800 */
[----:B------:R-:W-:Y:S01]  /*4a50*/  F2FP.BF16.F32.PACK_AB R173, R176, R173 ;  /* 0x000000adb0ad723e */ /* 0x000fe200000010ff */
[----:B------:R-:W-:-:S04]  /*4a60*/  FFMA.FTZ R176, R3, R179, R178 ;  /* 0x000000b303b07223 */ /* 0x000fc800000100b2 */
[----:B------:R-:W-:-:S04]  /*4a70*/  FADD.FTZ R176, R247, -R176 ;  /* 0x800000b0f7b07221 */ /* 0x000fc80000010000 */
[----:B------:R-:W-:-:S04]  /*4a80*/  FMUL.FTZ R176, R197, R176 ;  /* 0x000000b0c5b07220 */ /* 0x000fc80000410000 */
[----:B------:R-:W-:Y:S01]  /*4a90*/  @P5 FADD.FTZ R176, R20, R176 ;  /* 0x000000b014b05221 */ /* 0x000fe20000010000 */
[----:B------:R-:W-:-:S04]  /*4aa0*/  SHF.L.U32 R177, R174, 0x10, RZ ;  /* 0x00000010aeb17819 */ /* 0x000fc800000006ff */
[C---:B------:R-:W-:Y:S01]  /*4ab0*/  SEL R168, R176.reuse, R168, P6 ;  /* 0x000000a8b0a87207 */ /* 0x040fe20003000000 */
[----:B------:R-:W-:-:S04]  /*4ac0*/  FMUL.FTZ R176, R176, R198 ;  /* 0x000000c6b0b07220 */ /* 0x000fc80000410000 */
[----:B------:R-:W-:Y:S01]  /*4ad0*/  FFMA.FTZ R60, R176, R177, R60 ;  /* 0x000000b1b03c7223 */ /* 0x000fe2000001003c */
[----:B------:R-:W-:-:S04]  /*4ae0*/  FFMA.FTZ R177, R185, R179, R178 ;  /* 0x000000b3b9b17223 */ /* 0x000fc800000100b2 */
[----:B------:R-:W-:-:S04]  /*4af0*/  FADD.FTZ R177, R246, -R177 ;  /* 0x800000b1f6b17221 */ /* 0x000fc80000010000 */
        /* <DEDUP_REMOVED lines=8> */
[----:B------:R-:W-:-:S04]  /*4b80*/  FADD.FTZ R180, R245, -R180 ;  /* 0x800000b4f5b47221 */ /* 0x000fc80000010000 */
[----:B------:R-:W-:-:S04]  /*4b90*/  FMUL.FTZ R180, R197, R180 ;  /* 0x000000b4c5b47220 */ /* 0x000fc80000410000 */
[----:B------:R-:W-:-:S05]  /*4ba0*/  @P5 FADD.FTZ R180, R22, R180 ;  /* 0x000000b416b45221 */ /* 0x000fca0000010000 */
[C---:B------:R-:W-:Y:S01]  /*4bb0*/  SEL R170, R180.reuse, R170, P6 ;  /* 0x000000aab4aa7207 */ /* 0x040fe20003000000 */
[----:B------:R-:W-:Y:S01]  /*4bc0*/  FMUL.FTZ R180, R180, R198 ;  /* 0x000000c6b4b47220 */ /* 0x000fe20000410000 */
[----:B--2---:R-:W-:Y:S01]  /*4bd0*/  FMUL.FTZ R174, R204, R176 ;  /* 0x000000b0ccae7220 */ /* 0x004fe20000410000 */
[----:B------:R-:W-:-:S04]  /*4be0*/  FFMA.FTZ R176, R186, R179, R178 ;  /* 0x000000b3bab07223 */ /* 0x000fc800000100b2 */
[----:B------:R-:W-:-:S04]  /*4bf0*/  FADD.FTZ R176, R244, -R176 ;  /* 0x800000b0f4b07221 */ /* 0x000fc80000010000 */
[----:B------:R-:W-:-:S04]  /*4c00*/  FMUL.FTZ R176, R197, R176 ;  /* 0x000000b0c5b07220 */ /* 0x000fc80000410000 */
[----:B------:R-:W-:Y:S01]  /*4c10*/  @P5 FADD.FTZ R176, R23, R176 ;  /* 0x000000b017b05221 */ /* 0x000fe20000010000 */
[----:B------:R-:W-:Y:S01]  /*4c20*/  ISETP.NE.U32.AND P5, PT, RZ, UR14, PT ;  /* 0x0000000eff007c0c */ /* 0x000fe2000bfa5070 */
[----:B---3--:R-:W-:-:S03]  /*4c30*/  FMUL.FTZ R177, R181, R177 ;  /* 0x000000b1b5b17220 */ /* 0x008fc60000410000 */
[----:B------:R-:W-:Y:S02]  /*4c40*/  ISETP.NE.AND.EX P5, PT, RZ, UR15, PT, P5 ;  /* 0x0000000fff007c0c */ /* 0x000fe4000bfa5350 */
[----:B------:R-:W-:Y:S02]  /*4c50*/  F2FP.BF16.F32.PACK_AB R174, R177, R174 ;  /* 0x000000aeb1ae723e */ /* 0x000fe400000010ff */
[C---:B------:R-:W-:Y:S02]  /*4c60*/  PRMT R177, R175.reuse, 0x7632, R177 ;  /* 0x00007632afb17816 */ /* 0x040fe400000000b1 */
[----:B------:R-:W-:Y:S01]  /*4c70*/  SHF.L.U32 R181, R175, 0x10, RZ ;  /* 0x00000010afb57819 */ /* 0x000fe200000006ff */
[C---:B------:R-:W-:Y:S01]  /*4c80*/  FMUL.FTZ R175, R176.reuse, R198 ;  /* 0x000000c6b0af7220 */ /* 0x040fe20000410000 */
[----:B------:R-:W-:Y:S02]  /*4c90*/  SHF.L.U32 R177, R177, 0x10, RZ ;  /* 0x00000010b1b17819 */ /* 0x000fe400000006ff */
[----:B------:R-:W-:-:S03]  /*4ca0*/  SEL R171, R176, R171, P6 ;  /* 0x000000abb0ab7207 */ /* 0x000fc60003000000 */
[----:B------:R-:W-:Y:S01]  /*4cb0*/  @P5 LEA R176, P6, R199, UR14, 0x5 ;  /* 0x0000000ec7b05c11 */ /* 0x000fe2000f8c28ff */
[----:B------:R-:W-:-:S03]  /*4cc0*/  FFMA.FTZ R63, R175, R177, R63 ;  /* 0x000000b1af3f7223 */ /* 0x000fc6000001003f */
[----:B------:R-:W-:Y:S01]  /*4cd0*/  @P5 LEA.HI.X R177, R199, UR15, RZ, 0x5, P6 ;  /* 0x0000000fc7b15c11 */ /* 0x000fe2000b0f2cff */
[----:B------:R-:W-:Y:S01]  /*4ce0*/  FFMA.FTZ R62, R180, R181, R62 ;  /* 0x000000b5b43e7223 */ /* 0x000fe2000001003e */
[----:B----4-:R-:W-:-:S03]  /*4cf0*/  FMUL.FTZ R180, R183, R180 ;  /* 0x000000b4b7b47220 */ /* 0x010fc60000410000 */
[----:B------:R-:W-:Y:S01]  /*4d00*/  @P5 STG.E.128 desc[UR4][R176.64], R164 ;  /* 0x000000a4b0005986 */ /* 0x000fe2000c101d04 */
[----:B------:R-:W-:-:S03]  /*4d10*/  FMUL.FTZ R175, R182, R175 ;  /* 0x000000afb6af7220 */ /* 0x000fc60000410000 */
[----:B------:R0:W-:Y:S02]  /*4d20*/  @P5 STG.E.128 desc[UR4][R176.64+0x10], R168 ;  /* 0x000010a8b0005986 */ /* 0x0001e4000c101d04 */
[----:B------:R-:W-:Y:S02]  /*4d30*/  F2FP.BF16.F32.PACK_AB R175, R175, R180 ;  /* 0x000000b4afaf723e */ /* 0x000fe400000010ff */
[----:B0-----:R-:W-:-:S04]  /*4d40*/  LEA R176, P5, R199, UR16, 0x4 ;  /* 0x00000010c7b07c11 */ /* 0x001fc8000f8a20ff */
[----:B------:R-:W-:-:S05]  /*4d50*/  LEA.HI.X R177, R199, UR17, RZ, 0x4, P5 ;  /* 0x00000011c7b17c11 */ /* 0x000fca000a8f24ff */
[----:B------:R3:W-:Y:S01]  /*4d60*/  STG.E.128 desc[UR4][R176.64], R172 ;  /* 0x000000acb0007986 */ /* 0x0007e2000c101d04 */
[----:B------:R-:W-:-:S07]  /*4d70*/  IADD3 R199, R199, 0x80, RZ ;  /* 0x00000080c7c77810 */ /* 0x000fce0007ffe0ff */
.L_x_5682:
[----:B------:R-:W-:Y:S05]  /*4d80*/  BSYNC B0 ;  /* 0x0000000000007941 */ /* 0x000fea0003800000 */
.L_x_5681:
[----:B------:R-:W-:Y:S04]  /*4d90*/  BSSY B0, `(.L_x_5683) ;  /* 0x000006c000007945 */ /* 0x000fe80003800000 */
[----:B------:R-:W-:Y:S05]  /*4da0*/  @!P3 BRA `(.L_x_5684) ;  /* 0x0000000400a8b947 */ /* 0x000fea0003800000 */
[----:B0-23--:R-:W0:Y:S01]  /*4db0*/  LDC.64 R172, c[0x0][0x220] ;  /* 0x00008800ffac7b82 */ /* 0x00de220000000a00 */
        /* <DEDUP_REMOVED lines=105> */
.L_x_5684:
[----:B------:R-:W-:Y:S05]  /*5450*/  BSYNC B0 ;  /* 0x0000000000007941 */ /* 0x000fea0003800000 */
.L_x_5683:
[----:B------:R-:W-:Y:S01]  /*5460*/  LOP3.LUT P5, RZ, R2, 0x4, RZ, 0xc0, !PT ;  /* 0x0000000402ff7812 */ /* 0x000fe200078ac0ff */
[----:B------:R-:W-:-:S12]  /*5470*/  BSSY B0, `(.L_x_5685) ;  /* 0x000006f000007945 */ /* 0x000fd80003800000 */
[----:B------:R-:W-:Y:S05]  /*5480*/  @!P5 BRA `(.L_x_5686) ;  /* 0x0000000400b4d947 */ /* 0x000fea0003800000 */
[----:B0-234-:R-:W0:Y:S01]  /*5490*/  LDC.64 R172, c[0x0][0x220] ;  /* 0x00008800ffac7b82 */ /* 0x01de220000000a00 */
[----:B------:R-:W2:Y:S04]  /*54a0*/  LDL R177, [R1+0x34] ;  /* 0x0000340001b17983 */ /* 0x000ea80000100800 */
[----:B-1----:R-:W3:Y:S04]  /*54b0*/  LDL R215, [R1+0x6c] ;  /* 0x00006c0001d77983 */ /* 0x002ee80000100800 */
[----:B------:R-:W4:Y:S04]  /*54c0*/  LDL R204, [R1+0x68] ;  /* 0x0000680001cc7983 */ /* 0x000f280000100800 */
[----:B------:R-:W4:Y:S01]  /*54d0*/  LDL R183, [R1+0x2c] ;  /* 0x00002c0001b77983 */ /* 0x000f220000100800 */
[----:B------:R-:W-:-:S03]  /*54e0*/  LOP3.LUT R2, R2, 0xfffffff7, RZ, 0xc0, !PT ;  /* 0xfffffff702027812 */ /* 0x000fc600078ec0ff */
[----:B------:R-:W4:Y:S04]  /*54f0*/  LDL R182, [R1+0x64] ;  /* 0x0000640001b67983 */ /* 0x000f280000100800 */
[----:B------:R-:W4:Y:S01]  /*5500*/  LDL R181, [R1+0x60] ;  /* 0x0000600001b57983 */ /* 0x000f220000100800 */
[----:B------:R-:W-:Y:S01]  /*5510*/  ISETP.NE.U32.AND P5, PT, RZ, UR8, PT ;  /* 0x00000008ff007c0c */ /* 0x000fe2000bfa5070 */
[----:B0-----:R-:W-:-:S04]  /*5520*/  IMAD.WIDE.U32 R172, R199, 0x10, R172 ;  /* 0x00000010c7ac7825 */ /* 0x001fc800078e00ac */
[-C--:B------:R-:W-:Y:S01]  /*5530*/  FFMA.FTZ R176, R220, R179.reuse, R178 ;  /* 0x000000b3dcb07223 */ /* 0x080fe200000100b2 */
[----:B------:R-:W-:Y:S02]  /*5540*/  ISETP.NE.U32.AND P6, PT, RZ, UR14, PT ;  /* 0x0000000eff007c0c */ /* 0x000fe4000bfc5070 */
[----:B------:R-:W-:Y:S01]  /*5550*/  @P0 LOP3.LUT R2, R2, 0x8, RZ, 0xfc, !PT ;  /* 0x0000000802020812 */ /* 0x000fe200078efcff */
[----:B------:R-:W3:Y:S01]  /*5560*/  LDG.E.128 R172, desc[UR4][R172.64] ;  /* 0x00000004acac7981 */ /* 0x000ee2000c1e1d00 */
[----:B------:R-:W-:Y:S02]  /*5570*/  ISETP.NE.AND.EX P5, PT, RZ, UR9, PT, P5 ;  /* 0x00000009ff007c0c */ /* 0x000fe4000bfa5350 */
[----:B------:R-:W-:Y:S01]  /*5580*/  ISETP.NE.AND.EX P6, PT, RZ, UR15, PT, P6 ;  /* 0x0000000fff007c0c */ /* 0x000fe2000bfc5360 */
[----:B--2---:R-:W-:Y:S01]  /*5590*/  FADD.FTZ R176, R177, -R176 ;  /* 0x800000b0b1b07221 */ /* 0x004fe20000010000 */
[----:B------:R-:W-:-:S03]  /*55a0*/  FFMA.FTZ R177, R195, R179, R178 ;  /* 0x000000b3c3b17223 */ /* 0x000fc600000100b2 */
[----:B-----5:R-:W-:Y:S01]  /*55b0*/  FMUL.FTZ R176, R197, R176 ;  /* 0x000000b0c5b07220 */ /* 0x020fe20000410000 */
[----:B------:R-:W-:-:S05]  /*55c0*/  FADD.FTZ R177, R236, -R177 ;  /* 0x800000b1ecb17221 */ /* 0x000fca0000010000 */
        /* <DEDUP_REMOVED lines=10> */
[----:B------:R-:W-:Y:S01]  /*5670*/  SHF.L.U32 R172, R180, 0x10, RZ ;  /* 0x00000010b4ac7819 */ /* 0x000fe200000006ff */
[----:B------:R-:W-:-:S04]  /*5680*/  FMUL.FTZ R176, R215, R176 ;  /* 0x000000b0d7b07220 */ /* 0x000fc80000410000 */
[----:B------:R-:W-:Y:S01]  /*5690*/  FFMA.FTZ R49, R177, R172, R49 ;  /* 0x000000acb1317223 */ /* 0x000fe20000010031 */
[----:B----4-:R-:W-:Y:S01]  /*56a0*/  FMUL.FTZ R177, R204, R177 ;  /* 0x000000b1ccb17220 */ /* 0x010fe20000410000 */
[-C--:B------:R-:W-:Y:S01]  /*56b0*/  FFMA.FTZ R172, R196, R179.reuse, R178 ;  /* 0x000000b3c4ac7223 */ /* 0x080fe200000100b2 */
[----:B------:R-:W-:Y:S01]  /*56c0*/  PRMT R180, R173, 0x7632, R180 ;  /* 0x00007632adb47816 */ /* 0x000fe200000000b4 */
[----:B------:R-:W2:Y:S02]  /*56d0*/  LDL R204, [R1+0x5c] ;  /* 0x00005c0001cc7983 */ /* 0x000ea40000100800 */
[----:B------:R-:W-:Y:S01]  /*56e0*/  F2FP.BF16.F32.PACK_AB R176, R177, R176 ;  /* 0x000000b0b1b0723e */ /* 0x000fe200000010ff */
[----:B------:R-:W-:-:S04]  /*56f0*/  FFMA.FTZ R177, R193, R179, R178 ;  /* 0x000000b3c1b17223 */ /* 0x000fc800000100b2 */
[----:B------:R-:W-:Y:S01]  /*5700*/  FADD.FTZ R177, R183, -R177 ;  /* 0x800000b1b7b17221 */ /* 0x000fe20000010000 */
[----:B------:R-:W-:Y:S01]  /*5710*/  FADD.FTZ R172, R235, -R172 ;  /* 0x800000acebac7221 */ /* 0x000fe20000010000 */
[----:B------:R-:W-:Y:S01]  /*5720*/  SHF.L.U32 R173, R173, 0x10, RZ ;  /* 0x00000010adad7819 */ /* 0x000fe200000006ff */
[----:B------:R-:W3:Y:S01]  /*5730*/  LDL R183, [R1+0x58] ;  /* 0x0000580001b77983 */ /* 0x000ee20000100800 */
        /* <DEDUP_REMOVED lines=8> */
[----:B------:R-:W-:Y:S01]  /*57c0*/  FFMA.FTZ R50, R177, R173, R50 ;  /* 0x000000adb1327223 */ /* 0x000fe20000010032 */
[----:B------:R-:W-:Y:S01]  /*57d0*/  SHF.L.U32 R173, R180, 0x10, RZ ;  /* 0x00000010b4ad7819 */ /* 0x000fe200000006ff */
[----:B------:R-:W-:Y:S02]  /*57e0*/  FMUL.FTZ R177, R182, R177 ;  /* 0x000000b1b6b17220 */ /* 0x000fe40000410000 */
[----:B------:R-:W4:Y:S02]  /*57f0*/  LDL R182, [R1+0x54] ;  /* 0x0000540001b67983 */ /* 0x000f240000100800 */
[----:B------:R-:W-:Y:S01]  /*5800*/  FFMA.FTZ R51, R172, R173, R51 ;  /* 0x000000adac337223 */ /* 0x000fe20000010033 */
[----:B------:R-:W-:-:S02]  /*5810*/  FMUL.FTZ R172, R181, R172 ;  /* 0x000000acb5ac7220 */ /* 0x000fc40000410000 */
[----:B------:R-:W4:Y:S03]  /*5820*/  LDL R181, [R1+0x50] ;  /* 0x0000500001b57983 */ /* 0x000f260000100800 */
[----:B------:R-:W-:Y:S01]  /*5830*/  F2FP.BF16.F32.PACK_AB R177, R172, R177 ;  /* 0x000000b1acb1723e */ /* 0x000fe200000010ff */
[----:B------:R-:W-:-:S04]  /*5840*/  FFMA.FTZ R172, R194, R179, R178 ;  /* 0x000000b3c2ac7223 */ /* 0x000fc800000100b2 */
[----:B------:R-:W-:-:S04]  /*5850*/  FADD.FTZ R172, R234, -R172 ;  /* 0x800000aceaac7221 */ /* 0x000fc80000010000 */
[----:B------:R-:W-:-:S04]  /*5860*/  FMUL.FTZ R172, R197, R172 ;  /* 0x000000acc5ac7220 */ /* 0x000fc80000410000 */
[----:B------:R-:W-:-:S04]  /*5870*/  @P5 FADD.FTZ R172, R4, R172 ;  /* 0x000000ac04ac5221 */ /* 0x000fc80000010000 */
[C---:B------:R-:W-:Y:S01]  /*5880*/  FMUL.FTZ R180, R172.reuse, R198 ;  /* 0x000000c6acb47220 */ /* 0x040fe20000410000 */
[----:B------:R-:W-:Y:S02]  /*5890*/  SEL R168, R172, R168, P6 ;  /* 0x000000a8aca87207 */ /* 0x000fe40003000000 */
[----:B------:R-:W-:Y:S01]  /*58a0*/  SHF.L.U32 R172, R174, 0x10, RZ ;  /* 0x00000010aeac7819 */ /* 0x000fe200000006ff */
[----:B------:R-:W-:-:S04]  /*58b0*/  FFMA.FTZ R173, R231, R179, R178 ;  /* 0x000000b3e7ad7223 */ /* 0x000fc800000100b2 */
[----:B------:R-:W-:Y:S01]  /*58c0*/  FFMA.FTZ R44, R180, R172, R44 ;  /* 0x000000acb42c7223 */ /* 0x000fe2000001002c */
[-CC-:B------:R-:W-:Y:S01]  /*58d0*/  FFMA.FTZ R172, R233, R179.reuse, R178.reuse ;  /* 0x000000b3e9ac7223 */ /* 0x180fe200000100b2 */
[----:B------:R-:W-:Y:S01]  /*58e0*/  FFMA.FTZ R178, R229, R179, R178 ;  /* 0x000000b3e5b27223 */ /* 0x000fe200000100b2 */
[----:B------:R-:W-:Y:S02]  /*58f0*/  FADD.FTZ R173, R230, -R173 ;  /* 0x800000ade6ad7221 */ /* 0x000fe40000010000 */
[----:B------:R-:W-:Y:S01]  /*5900*/  FADD.FTZ R179, R232, -R172 ;  /* 0x800000ace8b37221 */ /* 0x000fe20000010000 */
[----:B------:R-:W-:Y:S01]  /*5910*/  FADD.FTZ R172, R228, -R178 ;  /* 0x800000b2e4ac7221 */ /* 0x000fe20000010000 */
[C---:B------:R-:W-:Y:S02]  /*5920*/  FMUL.FTZ R178, R197.reuse, R173 ;  /* 0x000000adc5b27220 */ /* 0x040fe40000410000 */
[C---:B------:R-:W-:Y:S01]  /*5930*/  FMUL.FTZ R179, R197.reuse, R179 ;  /* 0x000000b3c5b37220 */ /* 0x040fe20000410000 */
[----:B------:R-:W-:Y:S01]  /*5940*/  FMUL.FTZ R197, R197, R172 ;  /* 0x000000acc5c57220 */ /* 0x000fe20000410000 */
[----:B------:R-:W-:-:S02]  /*5950*/  @P5 FADD.FTZ R178, R6, R178 ;  /* 0x000000b206b25221 */ /* 0x000fc40000010000 */
[----:B------:R-:W-:Y:S01]  /*5960*/  @P5 FADD.FTZ R179, R5, R179 ;  /* 0x000000b305b35221 */ /* 0x000fe20000010000 */
[----:B------:R-:W-:Y:S01]  /*5970*/  @P5 FADD.FTZ R197, R7, R197 ;  /* 0x000000c507c55221 */ /* 0x000fe20000010000 */
[----:B------:R-:W-:-:S04]  /*5980*/  ISETP.NE.U32.AND P5, PT, RZ, UR14, PT ;  /* 0x0000000eff007c0c */ /* 0x000fc8000bfa5070 */
[----:B------:R-:W-:Y:S02]  /*5990*/  ISETP.NE.AND.EX P5, PT, RZ, UR15, PT, P5 ;  /* 0x0000000fff007c0c */ /* 0x000fe4000bfa5350 */
[----:B------:R-:W-:Y:S02]  /*59a0*/  SEL R169, R179, R169, P6 ;  /* 0x000000a9b3a97207 */ /* 0x000fe40003000000 */
[----:B------:R-:W-:Y:S02]  /*59b0*/  SEL R170, R178, R170, P6 ;  /* 0x000000aab2aa7207 */ /* 0x000fe40003000000 */
[----:B------:R-:W-:-:S07]  /*59c0*/  SEL R171, R197, R171, P6 ;  /* 0x000000abc5ab7207 */ /* 0x000fce0003000000 */
[----:B------:R-:W-:-:S04]  /*59d0*/  @P5 LEA R172, P0, R199, UR14, 0x5 ;  /* 0x0000000ec7ac5c11 */ /* 0x000fc8000f8028ff */
[----:B------:R-:W-:-:S05]  /*59e0*/  @P5 LEA.HI.X R173, R199, UR15, RZ, 0x5, P0 ;  /* 0x0000000fc7ad5c11 */ /* 0x000fca00080f2cff */
[----:B------:R-:W-:Y:S04]  /*59f0*/  @P5 STG.E.128 desc[UR4][R172.64], R164 ;  /* 0x000000a4ac005986 */ /* 0x000fe8000c101d04 */
[----:B------:R0:W-:Y:S01]  /*5a00*/  @P5 STG.E.128 desc[UR4][R172.64+0x10], R168 ;  /* 0x000010a8ac005986 */ /* 0x0001e2000c101d04 */
[----:B------:R-:W-:Y:S01]  /*5a10*/  FMUL.FTZ R179, R179, R198 ;  /* 0x000000c6b3b37220 */ /* 0x000fe20000410000 */
[----:B0-----:R-:W-:-:S04]  /*5a20*/  PRMT R172, R174, 0x7632, R172 ;  /* 0x00007632aeac7816 */ /* 0x001fc800000000ac */
[----:B------:R-:W-:-:S05]  /*5a30*/  SHF.L.U32 R172, R172, 0x10, RZ ;  /* 0x00000010acac7819 */ /* 0x000fca00000006ff */
[----:B------:R-:W-:Y:S01]  /*5a40*/  FFMA.FTZ R45, R179, R172, R45 ;  /* 0x000000acb32d7223 */ /* 0x000fe2000001002d */
[-C--:B------:R-:W-:Y:S01]  /*5a50*/  FMUL.FTZ R174, R178, R198.reuse ;  /* 0x000000c6b2ae7220 */ /* 0x080fe20000410000 */
[----:B------:R-:W-:Y:S01]  /*5a60*/  FMUL.FTZ R197, R197, R198 ;  /* 0x000000c6c5c57220 */ /* 0x000fe20000410000 */
[----:B------:R-:W-:-:S04]  /*5a70*/  LEA R172, P5, R199, UR16, 0x4 ;  /* 0x00000010c7ac7c11 */ /* 0x000fc8000f8a20ff */
[----:B------:R-:W-:Y:S02]  /*5a80*/  LEA.HI.X R173, R199, UR17, RZ, 0x4, P5 ;  /* 0x00000011c7ad7c11 */ /* 0x000fe4000a8f24ff */
[----:B------:R-:W-:Y:S01]  /*5a90*/  LOP3.LUT P0, RZ, R2, 0x8, RZ, 0xc0, !PT ;  /* 0x0000000802ff7812 */ /* 0x000fe2000780c0ff */
[----:B--2---:R-:W-:Y:S01]  /*5aa0*/  FMUL.FTZ R180, R204, R180 ;  /* 0x000000b4ccb47220 */ /* 0x004fe20000410000 */
[----:B---3--:R-:W-:-:S05]  /*5ab0*/  FMUL.FTZ R179, R183, R179 ;  /* 0x000000b3b7b37220 */ /* 0x008fca0000410000 */
[----:B------:R-:W-:Y:S02]  /*5ac0*/  F2FP.BF16.F32.PACK_AB R178, R179, R180 ;  /* 0x000000b4b3b2723e */ /* 0x000fe400000010ff */
[----:B------:R-:W-:-:S05]  /*5ad0*/  SHF.L.U32 R179, R175, 0x10, RZ ;  /* 0x00000010afb37819 */ /* 0x000fca00000006ff */
[----:B------:R-:W-:Y:S01]  /*5ae0*/  FFMA.FTZ R46, R174, R179, R46 ;  /* 0x000000b3ae2e7223 */ /* 0x000fe2000001002e */
[----:B----4-:R-:W-:Y:S01]  /*5af0*/  FMUL.FTZ R179, R182, R174 ;  /* 0x000000aeb6b37220 */ /* 0x010fe20000410000 */
[----:B------:R-:W-:-:S05]  /*5b00*/  FMUL.FTZ R174, R181, R197 ;  /* 0x000000c5b5ae7220 */ /* 0x000fca0000410000 */
[----:B------:R-:W-:-:S05]  /*5b10*/  F2FP.BF16.F32.PACK_AB R179, R174, R179 ;  /* 0x000000b3aeb3723e */ /* 0x000fca00000010ff */
[----:B------:R0:W-:Y:S01]  /*5b20*/  STG.E.128 desc[UR4][R172.64], R176 ;  /* 0x000000b0ac007986 */ /* 0x0001e2000c101d04 */
[----:B------:R-:W-:-:S04]  /*5b30*/  PRMT R175, R175, 0x7632, R175 ;  /* 0x00007632afaf7816 */ /* 0x000fc800000000af */
[----:B------:R-:W-:-:S05]  /*5b40*/  SHF.L.U32 R175, R175, 0x10, RZ ;  /* 0x00000010afaf7819 */ /* 0x000fca00000006ff */
[----:B------:R-:W-:-:S07]  /*5b50*/  FFMA.FTZ R47, R197, R175, R47 ;  /* 0x000000afc52f7223 */ /* 0x000fce000001002f */
.L_x_5686:
[----:B------:R-:W-:Y:S05]  /*5b60*/  BSYNC B0 ;  /* 0x0000000000007941 */ /* 0x000fea0003800000 */
.L_x_5685:
[----:B------:R-:W-:Y:S02]  /*5b70*/  LOP3.LUT P5, RZ, R2, 0x2, RZ, 0xc0, !PT ;  /* 0x0000000202ff7812 */ /* 0x000fe400078ac0ff */
[----:B------:R-:W-:Y:S02]  /*5b80*/  IADD3 R0, R0, UR18, RZ ;  /* 0x0000001200007c10 */ /* 0x000fe4000fffe0ff */
[----:B0-234-:R-:W-:Y:S02]  /*5b90*/  SEL R172, RZ, 0x1, P5 ;  /* 0x00000001ffac7807 */ /* 0x01dfe40002800000 */
[----:B------:R-:W-:-:S03]  /*5ba0*/  ISETP.GE.AND P5, PT, R0, UR19, PT ;  /* 0x0000001300007c0c */ /* 0x000fc6000bfa6270 */
[----:B------:R0:W-:Y:S10]  /*5bb0*/  STL.S16 [R1+0x44], R172 ;  /* 0x000044ac01007387 */ /* 0x0001f40000100600 */
[----:B0-----:R-:W-:Y:S05]  /*5bc0*/  @!P5 BRA `(.L_x_5687) ;  /* 0xffffffb80044d947 */ /* 0x001fea000383ffff */
.L_x_5665:
[----:B------:R-:W2:Y:S04]  /*5bd0*/  LDL.LU R173, [R1+0x48] ;  /* 0x0000480001ad7983 */ /* 0x000ea80000300800 */
[----:B------:R-:W3:Y:S01]  /*5be0*/  LDL.LU R172, [R1+0x4c] ;  /* 0x00004c0001ac7983 */ /* 0x000ee20000300800 */
[----:B------:R-:W0:Y:S01]  /*5bf0*/  S2UR UR6, SR_CTAID.X ;  /* 0x00000000000679c3 */ /* 0x000e220000002500 */
[----:B------:R-:W-:Y:S01]  /*5c00*/  BSSY B0, `(.L_x_5688) ;  /* 0x0000013000007945 */ /* 0x000fe20003800000 */
[----:B------:R-:W0:Y:S02]  /*5c10*/  S2R R0, SR_TID.X ;  /* 0x0000000000007919 */ /* 0x000e240000002100 */
[----:B0-----:R-:W-:-:S05]  /*5c20*/  LEA.HI R0, R0, UR6, RZ, 0x19 ;  /* 0x0000000600007c11 */ /* 0x001fca000f8fc8ff */
[----:B--2---:R-:W-:-:S05]  /*5c30*/  IMAD R0, R0, R173, RZ ;  /* 0x000000ad00007224 */ /* 0x004fca00078e02ff */
[----:B---3-5:R-:W-:Y:S01]  /*5c40*/  LEA.HI R11, R0, R172, RZ, 0x1d ;  /* 0x000000ac000b7211 */ /* 0x028fe200078fe8ff */
[----:B------:R-:W-:Y:S06]  /*5c50*/  @!P0 BRA `(.L_x_5689) ;  /* 0x0000000000348947 */ /* 0x000fec0003800000 */
[----:B------:R-:W0:Y:S08]  /*5c60*/  LDC.64 R4, c[0x0][0x2d0] ;  /* 0x0000b400ff047b82 */ /* 0x000e300000000a00 */
[----:B------:R-:W2:Y:S08]  /*5c70*/  LDC.64 R6, c[0x0][0x2d8] ;  /* 0x0000b600ff067b82 */ /* 0x000eb00000000a00 */
[----:B------:R-:W3:Y:S01]  /*5c80*/  LDC.64 R8, c[0x0][0x2f0] ;  /* 0x0000bc00ff087b82 */ /* 0x000ee20000000a00 */
[----:B0-----:R-:W-:-:S05]  /*5c90*/  IMAD.WIDE.U32 R4, R11, 0x20, R4 ;  /* 0x000000200b047825 */ /* 0x001fca00078e0004 */
[----:B------:R0:W-:Y:S01]  /*5ca0*/  STG.E.128 desc[UR4][R4.64], R120 ;  /* 0x0000007804007986 */ /* 0x0001e2000c101d04 */
[----:B--2---:R-:W-:-:S03]  /*5cb0*/  IMAD.WIDE.U32 R6, R11, 0x20, R6 ;  /* 0x000000200b067825 */ /* 0x004fc600078e0006 */
[----:B------:R0:W-:Y:S04]  /*5cc0*/  STG.E.128 desc[UR4][R4.64+0x10], R116 ;  /* 0x0000107404007986 */ /* 0x0001e8000c101d04 */
[----:B------:R0:W-:Y:S01]  /*5cd0*/  STG.E.128 desc[UR4][R6.64], R160 ;  /* 0x000000a006007986 */ /* 0x0001e2000c101d04 */
[----:B---3--:R-:W-:-:S03]  /*5ce0*/  IMAD.WIDE.U32 R8, R11, 0x20, R8 ;  /* 0x000000200b087825 */ /* 0x008fc600078e0008 */
[----:B------:R0:W-:Y:S01]  /*5cf0*/  STG.E.128 desc[UR4][R6.64+0x10], R156 ;  /* 0x0000109c06007986 */ /* 0x0001e2000c101d04 */
[----:B------:R-:W-:-:S03]  /*5d00*/  IADD3 R11, R11, 0x80, RZ ;  /* 0x000000800b0b7810 */ /* 0x000fc60007ffe0ff */
[----:B------:R0:W-:Y:S04]  /*5d10*/  STG.E.128 desc[UR4][R8.64], R80 ;  /* 0x0000005008007986 */ /* 0x0001e8000c101d04 */
[----:B------:R0:W-:Y:S02]  /*5d20*/  STG.E.128 desc[UR4][R8.64+0x10], R76 ;  /* 0x0000104c08007986 */ /* 0x0001e4000c101d04 */
.L_x_5689:
[----:B------:R-:W-:Y:S05]  /*5d30*/  BSYNC B0 ;  /* 0x0000000000007941 */ /* 0x000fea0003800000 */
.L_x_5688:
[----:B------:R-:W-:Y:S04]  /*5d40*/  BSSY B0, `(.L_x_5690) ;  /* 0x000000f000007945 */ /* 0x000fe80003800000 */
[----:B------:R-:W-:Y:S05]  /*5d50*/  @!P1 BRA `(.L_x_5691) ;  /* 0x0000000000349947 */ /* 0x000fea0003800000 */
[----:B0-----:R-:W0:Y:S08]  /*5d60*/  LDC.64 R4, c[0x0][0x2d0] ;  /* 0x0000b400ff047b82 */ /* 0x001e300000000a00 */
        /* <DEDUP_REMOVED lines=12> */
.L_x_5691:
[----:B------:R-:W-:Y:S05]  /*5e30*/  BSYNC B0 ;  /* 0x0000000000007941 */ /* 0x000fea0003800000 */
.L_x_5690:
[----:B------:R-:W-:Y:S04]  /*5e40*/  BSSY B0, `(.L_x_5692) ;  /* 0x000000f000007945 */ /* 0x000fe80003800000 */
[----:B------:R-:W-:Y:S05]  /*5e50*/  @!P2 BRA `(.L_x_5693) ;  /* 0x000000000034a947 */ /* 0x000fea0003800000 */
[----:B0---4-:R-:W0:Y:S08]  /*5e60*/  LDC.64 R4, c[0x0][0x2d0] ;  /* 0x0000b400ff047b82 */ /* 0x011e300000000a00 */
        /* <DEDUP_REMOVED lines=12> */
.L_x_5693:
[----:B------:R-:W-:Y:S05]  /*5f30*/  BSYNC B0 ;  /* 0x0000000000007941 */ /* 0x000fea0003800000 */
.L_x_5692:
        /* <DEDUP_REMOVED lines=15> */
.L_x_5695:
[----:B------:R-:W-:Y:S05]  /*6030*/  BSYNC B0 ;  /* 0x0000000000007941 */ /* 0x000fea0003800000 */
.L_x_5694:
[----:B------:R-:W-:-:S13]  /*6040*/  LOP3.LUT P0, RZ, R2, 0x4, RZ, 0xc0, !PT ;  /* 0x0000000402ff7812 */ /* 0x000fda000780c0ff */
[----:B------:R-:W-:Y:S05]  /*6050*/  @!P0 EXIT ;  /* 0x000000000000894d */ /* 0x000fea0003800000 */
[----:B------:R-:W2:Y:S08]  /*6060*/  LDC.64 R2, c[0x0][0x2d0] ;  /* 0x0000b400ff027b82 */ /* 0x000eb00000000a00 */
[----:B0---4-:R-:W0:Y:S08]  /*6070*/  LDC.64 R4, c[0x0][0x2d8] ;  /* 0x0000b600ff047b82 */ /* 0x011e300000000a00 */
[----:B------:R-:W3:Y:S01]  /*6080*/  LDC.64 R6, c[0x0][0x2f0] ;  /* 0x0000bc00ff067b82 */ /* 0x000ee20000000a00 */
[----:B--2---:R-:W-:-:S05]  /*6090*/  IMAD.WIDE.U32 R2, R11, 0x20, R2 ;  /* 0x000000200b027825 */ /* 0x004fca00078e0002 */
[----:B------:R-:W-:Y:S01]  /*60a0*/  STG.E.128 desc[UR4][R2.64], R88 ;  /* 0x0000005802007986 */ /* 0x000fe2000c101d04 */
[----:B0-----:R-:W-:-:S03]  /*60b0*/  IMAD.WIDE.U32 R4, R11, 0x20, R4 ;  /* 0x000000200b047825 */ /* 0x001fc600078e0004 */
[----:B------:R-:W-:Y:S04]  /*60c0*/  STG.E.128 desc[UR4][R2.64+0x10], R84 ;  /* 0x0000105402007986 */ /* 0x000fe8000c101d04 */
[----:B------:R-:W-:Y:S01]  /*60d0*/  STG.E.128 desc[UR4][R4.64], R128 ;  /* 0x0000008004007986 */ /* 0x000fe2000c101d04 */
[----:B---3--:R-:W-:-:S03]  /*60e0*/  IMAD.WIDE.U32 R6, R11, 0x20, R6 ;  /* 0x000000200b067825 */ /* 0x008fc600078e0006 */
[----:B------:R-:W-:Y:S04]  /*60f0*/  STG.E.128 desc[UR4][R4.64+0x10], R124 ;  /* 0x0000107c04007986 */ /* 0x000fe8000c101d04 */
[----:B------:R-:W-:Y:S04]  /*6100*/  STG.E.128 desc[UR4][R6.64], R48 ;  /* 0x0000003006007986 */ /* 0x000fe8000c101d04 */
[----:B------:R-:W-:Y:S01]  /*6110*/  STG.E.128 desc[UR4][R6.64+0x10], R44 ;  /* 0x0000102c06007986 */ /* 0x000fe2000c101d04 */
[----:B------:R-:W-:Y:S05]  /*6120*/  EXIT ;  /* 0x000000000000794d */ /* 0x000fea0003800000 */
.L_x_5676:
[----:B------:R-:W-:Y:S01]  /*6130*/  HFMA2.MMA R172, -RZ, RZ, 0, 9.5367431640625e-07 ;  /* 0x00000010ffac7435 */ /* 0x000fe200000001ff */
[----:B------:R-:W-:Y:S02]  /*6140*/  MOV R176, R216 ;  /* 0x000000d800b07202 */ /* 0x000fe40000000f00 */
[----:B------:R-:W-:Y:S02]  /*6150*/  MOV R173, 0x1f ;  /* 0x0000001f00ad7802 */ /* 0x000fe40000000f00 */
[----:B------:R-:W-:-:S07]  /*6160*/  MOV R175, 0xffffffff ;  /* 0xffffffff00af7802 */ /* 0x000fce0000000f00 */
[----:B-----5:R-:W-:Y:S05]  /*6170*/  WARPSYNC.COLLECTIVE R175, `(.L_x_5696) ;  /* 0x00000000af087348 */ /* 0x020fea0003c00000 */
[----:B------:R0:W1:Y:S02]  /*6180*/  SHFL.DOWN P6, R177, R176, R172, R173 ;  /* 0x080000acb0b17389 */ /* 0x00006400000c00ad */
[----:B01---5:R-:W-:Y:S01]  /*6190*/  ENDCOLLECTIVE ;  /* 0x000000000000791b */ /* 0x023fe20003800000 */
.L_x_5696:
[----:B------:R-:W-:Y:S01]  /*61a0*/  MOV R176, R215 ;  /* 0x000000d700b07202 */ /* 0x000fe20000000f00 */
[----:B------:R-:W-:-:S07]  /*61b0*/  FADD.FTZ R216, R177, R216 ;  /* 0x000000d8b1d87221 */ /* 0x000fce0000010000 */
[----:B------:R-:W-:Y:S05]  /*61c0*/  WARPSYNC.COLLECTIVE R175, `(.L_x_5697) ;  /* 0x00000000af087348 */ /* 0x000fea0003c00000 */
[----:B------:R0:W1:Y:S02]  /*61d0*/  SHFL.DOWN P6, R177, R176, R172, R173 ;  /* 0x080000acb0b17389 */ /* 0x00006400000c00ad */
[----:B01----:R-:W-:Y:S01]  /*61e0*/  ENDCOLLECTIVE ;  /* 0x000000000000791b */ /* 0x003fe20003800000 */
.L_x_5697:
[----:B------:R-:W-:Y:S01]  /*61f0*/  HFMA2.MMA R172, -RZ, RZ, 0, 4.76837158203125e-07 ;  /* 0x00000008ffac7435 */ /* 0x000fe200000001ff */
[----:B------:R-:W-:Y:S01]  /*6200*/  MOV R176, R216 ;  /* 0x000000d800b07202 */ /* 0x000fe20000000f00 */
[----:B------:R-:W-:-:S09]  /*6210*/  FADD.FTZ R215, R177, R215 ;  /* 0x000000d7b1d77221 */ /* 0x000fd20000010000 */
[----:B------:R-:W-:Y:S05]  /*6220*/  WARPSYNC.COLLECTIVE R175, `(.L_x_5698) ;  /* 0x00000000af087348 */ /* 0x000fea0003c00000 */
[----:B------:R0:W1:Y:S02]  /*6230*/  SHFL.DOWN P6, R177, R176, R172, R173 ;  /* 0x080000acb0b17389 */ /* 0x00006400000c00ad */
[----:B01----:R-:W-:Y:S01]  /*6240*/  ENDCOLLECTIVE ;  /* 0x000000000000791b */ /* 0x003fe20003800000 */
.L_x_5698:
[----:B------:R-:W-:Y:S01]  /*6250*/  MOV R176, R215 ;  /* 0x000000d700b07202 */ /* 0x000fe20000000f00 */
[----:B------:R-:W-:-:S07]  /*6260*/  FADD.FTZ R216, R216, R177 ;  /* 0x000000b1d8d87221 */ /* 0x000fce0000010000 */
[----:B------:R-:W-:Y:S05]  /*6270*/  WARPSYNC.COLLECTIVE R175, `(.L_x_5699) ;  /* 0x00000000af087348 */ /* 0x000fea0003c00000 */
[----:B------:R0:W1:Y:S02]  /*6280*/  SHFL.DOWN P6, R177, R176, R172, R173 ;  /* 0x080000acb0b17389 */ /* 0x00006400000c00ad */
[----:B01----:R-:W-:Y:S01]  /*6290*/  ENDCOLLECTIVE ;  /* 0x000000000000791b */ /* 0x003fe20003800000 */
.L_x_5699:
[----:B------:R-:W-:Y:S01]  /*62a0*/  HFMA2.MMA R172, -RZ, RZ, 0, 2.384185791015625e-07 ;  /* 0x00000004ffac7435 */ /* 0x000fe200000001ff */
[----:B------:R-:W-:Y:S01]  /*62b0*/  MOV R176, R216 ;  /* 0x000000d800b07202 */ /* 0x000fe20000000f00 */
[----:B------:R-:W-:-:S09]  /*62c0*/  FADD.FTZ R215, R215, R177 ;  /* 0x000000b1d7d77221 */ /* 0x000fd20000010000 */
[----:B------:R-:W-:Y:S05]  /*62d0*/  WARPSYNC.COLLECTIVE R175, `(.L_x_5700) ;  /* 0x00000000af087348 */ /* 0x000fea0003c00000 */
[----:B------:R0:W1:Y:S02]  /*62e0*/  SHFL.DOWN P6, R177, R176, R172, R173 ;  /* 0x080000acb0b17389 */ /* 0x00006400000c00ad */
[----:B01----:R-:W-:Y:S01]  /*62f0*/  ENDCOLLECTIVE ;  /* 0x000000000000791b */ /* 0x003fe20003800000 */
.L_x_5700:
[----:B------:R-:W-:Y:S01]  /*6300*/  MOV R176, R215 ;  /* 0x000000d700b07202 */ /* 0x000fe20000000f00 */
[----:B------:R-:W-:-:S07]  /*6310*/  FADD.FTZ R216, R216, R177 ;  /* 0x000000b1d8d87221 */ /* 0x000fce0000010000 */
[----:B------:R-:W-:Y:S05]  /*6320*/  WARPSYNC.COLLECTIVE R175, `(.L_x_5701) ;  /* 0x00000000af087348 */ /* 0x000fea0003c00000 */
[----:B------:R0:W1:Y:S02]  /*6330*/  SHFL.DOWN P6, R177, R176, R172, R173 ;  /* 0x080000acb0b17389 */ /* 0x00006400000c00ad */
[----:B01----:R-:W-:Y:S01]  /*6340*/  ENDCOLLECTIVE ;  /* 0x000000000000791b */ /* 0x003fe20003800000 */
.L_x_5701:
[----:B------:R-:W-:Y:S01]  /*6350*/  HFMA2.MMA R172, -RZ, RZ, 0, 1.1920928955078125e-07 ;  /* 0x00000002ffac7435 */ /* 0x000fe200000001ff */
[----:B------:R-:W-:Y:S01]  /*6360*/  MOV R176, R216 ;  /* 0x000000d800b07202 */ /* 0x000fe20000000f00 */
[----:B------:R-:W-:-:S09]  /*6370*/  FADD.FTZ R215, R215, R177 ;  /* 0x000000b1d7d77221 */ /* 0x000fd20000010000 */
[----:B------:R-:W-:Y:S05]  /*6380*/  WARPSYNC.COLLECTIVE R175, `(.L_x_5702) ;  /* 0x00000000af087348 */ /* 0x000fea0003c00000 */
[----:B------:R0:W1:Y:S02]  /*6390*/  SHFL.DOWN P6, R177, R176, R172, R173 ;  /* 0x080000acb0b17389 */ /* 0x00006400000c00ad */
[----:B01----:R-:W-:Y:S01]  /*63a0*/  ENDCOLLECTIVE ;  /* 0x000000000000791b */ /* 0x003fe20003800000 */
.L_x_5702:
[----:B------:R-:W-:Y:S01]  /*63b0*/  MOV R176, R215 ;  /* 0x000000d700b07202 */ /* 0x000fe20000000f00 */
[----:B------:R-:W-:-:S07]  /*63c0*/  FADD.FTZ R216, R216, R177 ;  /* 0x000000b1d8d87221 */ /* 0x000fce0000010000 */
[----:B------:R-:W-:Y:S05]  /*63d0*/  WARPSYNC.COLLECTIVE R175, `(.L_x_5703) ;  /* 0x00000000af087348 */ /* 0x000fea0003c00000 */
[----:B------:R0:W1:Y:S02]  /*63e0*/  SHFL.DOWN P6, R177, R176, R172, R173 ;  /* 0x080000acb0b17389 */ /* 0x00006400000c00ad */
[----:B01----:R-:W-:Y:S01]  /*63f0*/  ENDCOLLECTIVE ;  /* 0x000000000000791b */ /* 0x003fe20003800000 */
.L_x_5703:
[----:B------:R-:W-:Y:S01]  /*6400*/  HFMA2.MMA R172, -RZ, RZ, 0, 5.9604644775390625e-08 ;  /* 0x00000001ffac7435 */ /* 0x000fe200000001ff */
[----:B------:R-:W-:Y:S01]  /*6410*/  MOV R176, R216 ;  /* 0x000000d800b07202 */ /* 0x000fe20000000f00 */
[----:B------:R-:W-:-:S09]  /*6420*/  FADD.FTZ R215, R215, R177 ;  /* 0x000000b1d7d77221 */ /* 0x000fd20000010000 */
[----:B------:R-:W-:Y:S05]  /*6430*/  WARPSYNC.COLLECTIVE R175, `(.L_x_5704) ;  /* 0x00000000af087348 */ /* 0x000fea0003c00000 */
[----:B------:R0:W1:Y:S02]  /*6440*/  SHFL.DOWN P6, R177, R176, R172, R173 ;  /* 0x080000acb0b17389 */ /* 0x00006400000c00ad */
[----:B01----:R-:W-:Y:S01]  /*6450*/  ENDCOLLECTIVE ;  /* 0x000000000000791b */ /* 0x003fe20003800000 */
.L_x_5704:
[----:B------:R-:W-:Y:S02]  /*6460*/  MOV R176, R215 ;  /* 0x000000d700b07202 */ /* 0x000fe40000000f00 */
[----:B------:R-:W-:-:S07]  /*6470*/  MOV R178, R177 ;  /* 0x000000b100b27202 */ /* 0x000fce0000000f00 */
[----:B------:R-:W-:Y:S05]  /*6480*/  WARPSYNC.COLLECTIVE R175, `(.L_x_5705) ;  /* 0x00000000af087348 */ /* 0x000fea0003c00000 */
[----:B------:R0:W1:Y:S02]  /*6490*/  SHFL.DOWN P6, R177, R176, R172, R173 ;  /* 0x080000acb0b17389 */ /* 0x00006400000c00ad */
[----:B01----:R-:W-:Y:S01]  /*64a0*/  ENDCOLLECTIVE ;  /* 0x000000000000791b */ /* 0x003fe20003800000 */
.L_x_5705:
[----:B------:R-:W-:Y:S01]  /*64b0*/  MOV R173, R177 ;  /* 0x000000b100ad7202 */ /* 0x000fe20000000f00 */
[----:B------:R-:W-:Y:S06]  /*64c0*/  BRA `(.L_x_5706) ;  /* 0xffffffd0007c7947 */ /* 0x000fec000383ffff */
.L_x_5707:
        /* <DEDUP_REMOVED lines=11> */
.L_x_16534:


//--------------------- .text._ZN10layer_norm13ln_bwd_kernelINS_13Kernel_traitsI13__nv_bfloat16S2_fS2_fjLj5120ELj1ELj1ELj4ELj16ENS_18Kernel_traits_baseILj5120ES2_S2_fS2_fjLj128EEEEELb0ELb1ELb0ELb1EEEvNS_9BwdParamsE --------------------------
	.section	.text._ZN10layer_norm13ln_bwd_kernelINS_13Kernel_traitsI13__nv_bfloat16S2_fS2_fjLj5120ELj1ELj1ELj4ELj16ENS_18Kernel_traits_baseILj5120ES2_S2_fS2_fjLj128EEEEELb0ELb1ELb0ELb1EEEvNS_9BwdParamsE,"ax",@progbits
	.align	128
        .global         _ZN10layer_norm13ln_bwd_kernelINS_13Kernel_traitsI13__nv_bfloat16S2_fS2_fjLj5120ELj1ELj1ELj4ELj16ENS_18Kernel_traits_baseILj5120ES2_S2_fS2_fjLj128EEEEELb0ELb1ELb0ELb1EEEvNS_9BwdParamsE
        .type           _ZN10layer_norm13ln_bwd_kernelINS_13Kernel_traitsI13__nv_bfloat16S2_fS2_fjLj5120ELj1ELj1ELj4ELj16ENS_18Kernel_traits_baseILj5120ES2_S2_fS2_fjLj128EEEEELb0ELb1ELb0ELb1EEEvNS_9BwdParamsE,@function
        .size           _ZN10layer_norm13ln_bwd_kernelINS_13Kernel_traitsI13__nv_bfloat16S2_fS2_fjLj5120ELj1ELj1ELj4ELj16ENS_18Kernel_traits_baseILj5120ES2_S2_fS2_fjLj128EEEEELb0ELb1ELb0ELb1EEEvNS_9BwdParamsE,(.L_x_16535 - _ZN10layer_norm13ln_bwd_kernelINS_13Kernel_traitsI13__nv_bfloat16S2_fS2_fjLj5120ELj1ELj1ELj4ELj16ENS_18Kernel_traits_baseILj5120ES2_S2_fS2_fjLj128EEEEELb0ELb1ELb0ELb1EEEvNS_9BwdParamsE)
        .other          _ZN10layer_norm13ln_bwd_kernelINS_13Kernel_traitsI13__nv_bfloat16S2_fS2_fjLj5120ELj1ELj1ELj4ELj16ENS_18Kernel_traits_baseILj5120ES2_S2_fS2_fjLj128EEEEELb0ELb1ELb0ELb1EEEvNS_9BwdParamsE,@"STO_CUDA_ENTRY STV_DEFAULT"
_ZN10layer_norm13ln_bwd_kernelINS_13Kernel_traitsI13__nv_bfloat16S2_fS2_fjLj5120ELj1ELj1ELj4ELj16ENS_18Kernel_traits_baseILj5120ES2_S2_fS2_fjLj128EEEEELb0ELb1ELb0ELb1EEEvNS_9BwdParamsE:
.text._ZN10layer_norm13ln_bwd_kernelINS_13Kernel_traitsI13__nv_bfloat16S2_fS2_fjLj5120ELj1ELj1ELj4ELj16ENS_18Kernel_traits_baseILj5120ES2_S2_fS2_fjLj128EEEEELb0ELb1ELb0ELb1EEEvNS_9BwdParamsE:
        /* <DEDUP_REMOVED lines=76> */
.L_x_5708:
        /* <DEDUP_REMOVED lines=15> */
[----:B------:R-:W5:Y:S04]  /*05b0*/  LDG.E.128 R16, desc[UR6][R20.64+0x800] ;  /* 0x0008000614107981 */ /* 0x000f68000c1e1d00 */
[----:B------:R-:W5:Y:S04]  /*05c0*/  LDG.E.128 R12, desc[UR6][R20.64+0x1000] ;  /* 0x00100006140c7981 */ /* 0x000f68000c1e1d00 */
[----:B------:R-:W5:Y:S04]  /*05d0*/  LDG.E.128 R8, desc[UR6][R20.64+0x1800] ;  /* 0x0018000614087981 */ /* 0x000f68000c1e1d00 */
[----:B------:R0:W5:Y:S01]  /*05e0*/  LDG.E.128 R4, desc[UR6][R20.64+0x2000] ;  /* 0x0020000614047981 */ /* 0x000162000c1e1d00 */
[----:B------:R-:W-:Y:S01]  /*05f0*/  ISETP.NE.U32.AND P0, PT, RZ, UR4, PT ;  /* 0x00000004ff007c0c */ /* 0x000fe2000bf05070 */
[----:B------:R-:W-:Y:S01]  /*0600*/  ULDC.U8 UR4, c[0x0][0x2a0] ;  /* 0x0000a80000047ab9 */ /* 0x000fe20000000000 */
[----:B------:R-:W-:Y:S01]  /*0610*/  HFMA2.MMA R193, -RZ, RZ, 0, 5.9604644775390625e-08 ;  /* 0x00000001ffc17435 */ /* 0x000fe200000001ff */
[----:B------:R-:W-:Y:S01]  /*0620*/  UISETP.NE.AND UP0, UPT, UR4, URZ, UPT ;  /* 0x0000003f0400728c */ /* 0x000fe2000bf05270 */
[----:B------:R-:W-:Y:S01]  /*0630*/  HFMA2.MMA R236, -RZ, RZ, 0, 0 ;  /* 0x00000000ffec7435 */ /* 0x000fe200000001ff */
[----:B------:R-:W-:Y:S01]  /*0640*/  ISETP.NE.AND.EX P0, PT, RZ, UR5, PT, P0 ;  /* 0x00000005ff007c0c */ /* 0x000fe2000bf05300 */
[----:B------:R-:W-:Y:S01]  /*0650*/  HFMA2.MMA R190, -RZ, RZ, 0, 0 ;  /* 0x00000000ffbe7435 */ /* 0x000fe200000001ff */
[----:B------:R-:W-:Y:S01]  /*0660*/  MOV R252, RZ ;  /* 0x000000ff00fc7202 */ /* 0x000fe20000000f00 */
        /* <DEDUP_REMOVED lines=9> */
[----:B------:R-:W-:Y:S02]  /*0700*/  MOV R170, RZ ;  /* 0x000000ff00aa7202 */ /* 0x000fe40000000f00 */
        /* <DEDUP_REMOVED lines=9> */
[----:B------:R-:W-:-:S02]  /*07a0*/  MOV R189, RZ ;  /* 0x000000ff00bd7202 */ /* 0x000fc40000000f00 */
        /* <DEDUP_REMOVED lines=14> */
[----:B------:R-:W-:Y:S02]  /*0890*/  PLOP3.LUT P4, PT, PT, PT, UP0, 0x80, 0x0 ;  /* 0x000000000000781c */ /* 0x000fe40003f8f008 */
[C---:B--2---:R-:W-:Y:S02]  /*08a0*/  SHF.L.U32 R2, R24.reuse, 0x10, RZ ;  /* 0x0000001018027819 */ /* 0x044fe400000006ff */
[C---:B------:R-:W-:Y:S02]  /*08b0*/  SHF.L.U32 R0, R25.reuse, 0x10, RZ ;  /* 0x0000001019007819 */ /* 0x040fe400000006ff */
[----:B------:R-:W-:Y:S01]  /*08c0*/  PRMT R48, R24, 0x7632, R48 ;  /* 0x0000763218307816 */ /* 0x000fe20000000030 */
[----:B------:R0:W-:Y:S01]  /*08d0*/  STL [R1+0x194], R2 ;  /* 0x0001940201007387 */ /* 0x0001e20000100800 */
[----:B------:R-:W-:-:S02]  /*08e0*/  PRMT R49, R25, 0x7632, R49 ;  /* 0x0000763219317816 */ /* 0x000fc40000000031 */
[----:B------:R-:W-:Y:S02]  /*08f0*/  CS2R R24, SRZ ;  /* 0x0000000000187805 */ /* 0x000fe4000001ff00 */
[----:B------:R-:W-:Y:S01]  /*0900*/  PRMT R50, R26, 0x7632, R50 ;  /* 0x000076321a327816 */ /* 0x000fe20000000032 */
[----:B------:R1:W-:Y:S01]  /*0910*/  STL [R1+0x18c], R0 ;  /* 0x00018c0001007387 */ /* 0x0003e20000100800 */
[----:B------:R-:W-:Y:S02]  /*0920*/  SHF.L.U32 R76, R48, 0x10, RZ ;  /* 0x00000010304c7819 */ /* 0x000fe400000006ff */
[----:B------:R-:W-:Y:S02]  /*0930*/  SHF.L.U32 R48, R49, 0x10, RZ ;  /* 0x0000001031307819 */ /* 0x000fe400000006ff */
[----:B------:R-:W-:Y:S02]  /*0940*/  PRMT R51, R27, 0x7632, R51 ;  /* 0x000076321b337816 */ /* 0x000fe40000000033 */
[----:B0-----:R-:W-:-:S02]  /*0950*/  SHF.L.U32 R2, R26, 0x10, RZ ;  /* 0x000000101a027819 */ /* 0x001fc400000006ff */
[----:B------:R-:W-:Y:S02]  /*0960*/  SHF.L.U32 R49, R50, 0x10, RZ ;  /* 0x0000001032317819 */ /* 0x000fe400000006ff */
[----:B-1----:R-:W-:Y:S01]  /*0970*/  SHF.L.U32 R0, R27, 0x10, RZ ;  /* 0x000000101b007819 */ /* 0x002fe200000006ff */
[----:B------:R0:W-:Y:S01]  /*0980*/  STL [R1+0x184], R2 ;  /* 0x0001840201007387 */ /* 0x0001e20000100800 */
[----:B---3--:R-:W-:Y:S02]  /*0990*/  PRMT R52, R32, 0x7632, R52 ;  /* 0x0000763220347816 */ /* 0x008fe40000000034 */
[----:B------:R-:W-:Y:S02]  /*09a0*/  CS2R R26, SRZ ;  /* 0x00000000001a7805 */ /* 0x000fe4000001ff00 */
[----:B------:R-:W-:Y:S01]  /*09b0*/  PRMT R53, R33, 0x7632, R53 ;  /* 0x0000763221357816 */ /* 0x000fe20000000035 */
[----:B------:R1:W-:Y:S01]  /*09c0*/  STL [R1+0x17c], R0 ;  /* 0x00017c0001007387 */ /* 0x0003e20000100800 */
[----:B------:R-:W-:-:S02]  /*09d0*/  SHF.L.U32 R50, R51, 0x10, RZ ;  /* 0x0000001033327819 */ /* 0x000fc400000006ff */
[----:B------:R-:W-:Y:S02]  /*09e0*/  PRMT R54, R34, 0x7632, R54 ;  /* 0x0000763222367816 */ /* 0x000fe40000000036 */
[----:B------:R-:W-:Y:S02]  /*09f0*/  PRMT R55, R35, 0x7632, R55 ;  /* 0x0000763223377816 */ /* 0x000fe40000000037 */
[----:B0-----:R-:W-:Y:S02]  /*0a00*/  SHF.L.U32 R2, R32, 0x10, RZ ;  /* 0x0000001020027819 */ /* 0x001fe400000006ff */
[----:B----4-:R-:W-:Y:S02]  /*0a10*/  PRMT R56, R36, 0x7632, R56 ;  /* 0x0000763224387816 */ /* 0x010fe40000000038 */
[----:B-1----:R-:W-:Y:S01]  /*0a20*/  SHF.L.U32 R0, R33, 0x10, RZ ;  /* 0x0000001021007819 */ /* 0x002fe200000006ff */
[----:B------:R0:W-:Y:S01]  /*0a30*/  STL [R1+0x174], R2 ;  /* 0x0001740201007387 */ /* 0x0001e20000100800 */
[----:B-----5:R-:W-:-:S02]  /*0a40*/  PRMT R57, R29, 0x7632, R57 ;  /* 0x000076321d397816 */ /* 0x020fc40000000039 */
        /* <DEDUP_REMOVED lines=18> */
[C---:B------:R-:W-:Y:S02]  /*0b70*/  PRMT R36, R37.reuse, 0x7632, R36 ;  /* 0x0000763225247816 */ /* 0x040fe40000000024 */
[----:B-1----:R-:W-:Y:S01]  /*0b80*/  SHF.L.U32 R0, R37, 0x10, RZ ;  /* 0x0000001025007819 */ /* 0x002fe200000006ff */
[----:B------:R0:W-:Y:S01]  /*0b90*/  STL [R1+0x154], R2 ;  /* 0x0001540201007387 */ /* 0x0001e20000100800 */
[----:B------:R-:W-:-:S02]  /*0ba0*/  PRMT R37, R38, 0x7632, R37 ;  /* 0x0000763226257816 */ /* 0x000fc40000000025 */
[----:B------:R-:W-:Y:S01]  /*0bb0*/  SHF.L.U32 R36, R36, 0x10, RZ ;  /* 0x0000001024247819 */ /* 0x000fe200000006ff */
[----:B------:R1:W-:Y:S01]  /*0bc0*/  STL [R1+0x14c], R0 ;  /* 0x00014c0001007387 */ /* 0x0003e20000100800 */
[----:B------:R-:W-:Y:S02]  /*0bd0*/  PRMT R68, R8, 0x7632, R68 ;  /* 0x0000763208447816 */ /* 0x000fe40000000044 */
[----:B------:R-:W-:Y:S02]  /*0be0*/  PRMT R69, R9, 0x7632, R69 ;  /* 0x0000763209457816 */ /* 0x000fe40000000045 */
[----:B------:R-:W-:Y:S02]  /*0bf0*/  PRMT R70, R10, 0x7632, R70 ;  /* 0x000076320a467816 */ /* 0x000fe40000000046 */
[----:B0-----:R-:W-:Y:S02]  /*0c00*/  SHF.L.U32 R2, R38, 0x10, RZ ;  /* 0x0000001026027819 */ /* 0x001fe400000006ff */
[----:B------:R-:W-:-:S02]  /*0c10*/  PRMT R38, R39, 0x7632, R38 ;  /* 0x0000763227267816 */ /* 0x000fc40000000026 */
[----:B-1----:R-:W-:Y:S01]  /*0c20*/  SHF.L.U32 R0, R39, 0x10, RZ ;  /* 0x0000001027007819 */ /* 0x002fe200000006ff */
[----:B------:R0:W-:Y:S01]  /*0c30*/  STL [R1+0x144], R2 ;  /* 0x0001440201007387 */ /* 0x0001e20000100800 */
[----:B------:R-:W-:Y:S02]  /*0c40*/  PRMT R39, R40, 0x7632, R39 ;  /* 0x0000763228277816 */ /* 0x000fe40000000027 */
[----:B------:R-:W-:Y:S01]  /*0c50*/  PRMT R71, R11, 0x7632, R71 ;  /* 0x000076320b477816 */ /* 0x000fe20000000047 */
[----:B------:R1:W-:Y:S01]  /*0c60*/  STL [R1+0x13c], R0 ;  /* 0x00013c0001007387 */ /* 0x0003e20000100800 */
[----:B------:R-:W-:Y:S02]  /*0c70*/  PRMT R72, R4, 0x7632, R72 ;  /* 0x0000763204487816 */ /* 0x000fe40000000048 */
[----:B------:R-:W-:Y:S02]  /*0c80*/  PRMT R73, R5, 0x7632, R73 ;  /* 0x0000763205497816 */ /* 0x000fe40000000049 */
[----:B------:R-:W-:-:S02]  /*0c90*/  PRMT R75, R7, 0x7632, R75 ;  /* 0x00007632074b7816 */ /* 0x000fc4000000004b */
[----:B0-----:R-:W-:Y:S02]  /*0ca0*/  SHF.L.U32 R2, R40, 0x10, RZ ;  /* 0x0000001028027819 */ /* 0x001fe400000006ff */
[C---:B------:R-:W-:Y:S02]  /*0cb0*/  PRMT R40, R41.reuse, 0x7632, R40 ;  /* 0x0000763229287816 */ /* 0x040fe40000000028 */
[----:B-1----:R-:W-:Y:S01]  /*0cc0*/  SHF.L.U32 R0, R41, 0x10, RZ ;  /* 0x0000001029007819 */ /* 0x002fe200000006ff */
[----:B------:R0:W-:Y:S01]  /*0cd0*/  STL [R1+0x134], R2 ;  /* 0x0001340201007387 */ /* 0x0001e20000100800 */
[----:B------:R-:W-:Y:S02]  /*0ce0*/  PRMT R41, R42, 0x7632, R41 ;  /* 0x000076322a297816 */ /* 0x000fe40000000029 */
[----:B------:R-:W-:Y:S01]  /*0cf0*/  PRMT R74, R6, 0x7632, R74 ;  /* 0x00007632064a7816 */ /* 0x000fe2000000004a */
[----:B------:R1:W-:Y:S01]  /*0d00*/  STL [R1+0x12c], R0 ;  /* 0x00012c0001007387 */ /* 0x0003e20000100800 */
[----:B0-----:R-:W-:-:S02]  /*0d10*/  SHF.L.U32 R2, R42, 0x10, RZ ;  /* 0x000000102a027819 */ /* 0x001fc400000006ff */
[C---:B------:R-:W-:Y:S02]  /*0d20*/  PRMT R42, R43.reuse, 0x7632, R42 ;  /* 0x000076322b2a7816 */ /* 0x040fe4000000002a */
[----:B-1----:R-:W-:Y:S01]  /*0d30*/  SHF.L.U32 R0, R43, 0x10, RZ ;  /* 0x000000102b007819 */ /* 0x002fe200000006ff */
[----:B------:R0:W-:Y:S01]  /*0d40*/  STL [R1+0x124], R2 ;  /* 0x0001240201007387 */ /* 0x0001e20000100800 */
[----:B------:R-:W-:-:S03]  /*0d50*/  PRMT R43, R44, 0x7632, R43 ;  /* 0x000076322c2b7816 */ /* 0x000fc6000000002b */
[----:B------:R1:W-:Y:S01]  /*0d60*/  STL [R1+0x11c], R0 ;  /* 0x00011c0001007387 */ /* 0x0003e20000100800 */
[----:B0-----:R-:W-:Y:S02]  /*0d70*/  SHF.L.U32 R2, R44, 0x10, RZ ;  /* 0x000000102c027819 */ /* 0x001fe400000006ff */
        /* <DEDUP_REMOVED lines=61> */
[----:B------:R-:W-:Y:S01]  /*1150*/  STL [R1+0x54], RZ ;  /* 0x000054ff01007387 */ /* 0x000fe20000100800 */
[----:B0-----:R-:W-:-:S03]  /*1160*/  CS2R R2, SRZ ;  /* 0x0000000000027805 */ /* 0x001fc6000001ff00 */
[----:B------:R-:W-:Y:S01]  /*1170*/  STL [R1+0x50], RZ ;  /* 0x000050ff01007387 */ /* 0x000fe20000100800 */
[----:B-1----:R-:W-:-:S03]  /*1180*/  HFMA2.MMA R0, -RZ, RZ, 0, 0 ;  /* 0x00000000ff007435 */ /* 0x002fc600000001ff */
        /* <DEDUP_REMOVED lines=24> */
[----:B0-----:R-:W-:-:S02]  /*1310*/  SHF.L.U32 R48, R52, 0x10, RZ ;  /* 0x0000001034307819 */ /* 0x001fc400000006ff */
[----:B-1----:R-:W-:-:S03]  /*1320*/  SHF.L.U32 R49, R53, 0x10, RZ ;  /* 0x0000001035317819 */ /* 0x002fc600000006ff */
[----:B------:R0:W-:Y:S01]  /*1330*/  STL [R1+0x170], R48 ;  /* 0x0001703001007387 */ /* 0x0001e20000100800 */
[----:B--2---:R-:W-:-:S03]  /*1340*/  SHF.L.U32 R50, R54, 0x10, RZ ;  /* 0x0000001036327819 */ /* 0x004fc600000006ff */
[----:B------:R1:W-:Y:S04]  /*1350*/  STL [R1+0x168], R49 ;  /* 0x0001683101007387 */ /* 0x0003e80000100800 */
[----:B------:R-:W-:Y:S01]  /*1360*/  STL [R1+0x160], R50 ;  /* 0x0001603201007387 */ /* 0x000fe20000100800 */
[----:B0-----:R-:W-:Y:S02]  /*1370*/  SHF.L.U32 R48, R55, 0x10, RZ ;  /* 0x0000001037307819 */ /* 0x001fe400000006ff */
[----:B-1----:R-:W-:-:S03]  /*1380*/  SHF.L.U32 R49, R56, 0x10, RZ ;  /* 0x0000001038317819 */ /* 0x002fc600000006ff */
[----:B------:R0:W-:Y:S04]  /*1390*/  STL [R1+0x158], R48 ;  /* 0x0001583001007387 */ /* 0x0001e80000100800 */
[----:B------:R-:W-:Y:S04]  /*13a0*/  STL [R1+0x150], R49 ;  /* 0x0001503101007387 */ /* 0x000fe80000100800 */
[----:B------:R1:W-:Y:S01]  /*13b0*/  STL [R1+0x148], R36 ;  /* 0x0001482401007387 */ /* 0x0003e20000100800 */
[----:B0-----:R-:W-:Y:S02]  /*13c0*/  SHF.L.U32 R48, R37, 0x10, RZ ;  /* 0x0000001025307819 */ /* 0x001fe400000006ff */
[----:B------:R-:W-:-:S02]  /*13d0*/  SHF.L.U32 R37, R38, 0x10, RZ ;  /* 0x0000001026257819 */ /* 0x000fc400000006ff */
[----:B------:R-:W-:Y:S01]  /*13e0*/  SHF.L.U32 R38, R40, 0x10, RZ ;  /* 0x0000001028267819 */ /* 0x000fe200000006ff */
[----:B------:R-:W-:Y:S01]  /*13f0*/  STL [R1+0x140], R48 ;  /* 0x0001403001007387 */ /* 0x000fe20000100800 */
[----:B-1----:R-:W-:-:S03]  /*1400*/  SHF.L.U32 R36, R39, 0x10, RZ ;  /* 0x0000001027247819 */ /* 0x002fc600000006ff */
        /* <DEDUP_REMOVED lines=52> */
[----:B-1----:R-:W-:-:S05]  /*1750*/  SHF.L.U32 R36, R75, 0x10, RZ ;  /* 0x000000104b247819 */ /* 0x002fca00000006ff */
[----:B------:R2:W-:Y:S04]  /*1760*/  STL [R1+0x58], R36 ;  /* 0x0000582401007387 */ /* 0x0005e80000100800 */
[----:B------:R2:W-:Y:S02]  /*1770*/  STL [R1+0x60], R37 ;  /* 0x0000602501007387 */ /* 0x0005e40000100800 */
.L_x_5712:
[----:B0-----:R-:W0:Y:S01]  /*1780*/  S2R R223, SR_TID.X ;  /* 0x0000000000df7919 */ /* 0x001e220000002100 */
[----:B------:R-:W1:Y:S01]  /*1790*/  @P0 LDC.64 R84, c[0x0][0x270] ;  /* 0x00009c00ff540b82 */ /* 0x000e620000000a00 */
[----:B------:R-:W3:Y:S01]  /*17a0*/  LDL R221, [R1+0x17c] ;  /* 0x00017c0001dd7983 */ /* 0x000ee20000100800 */
[----:B------:R-:W-:Y:S01]  /*17b0*/  IMAD R192, R171, UR8, RZ ;  /* 0x00000008abc07c24 */ /* 0x000fe2000f8e02ff */
[----:B------:R-:W-:-:S05]  /*17c0*/  SHF.R.S32.HI R88, RZ, 0x1f, R171 ;  /* 0x0000001fff587819 */ /* 0x000fca00000114ab */
[----:B------:R-:W4:Y:S01]  /*17d0*/  LDC.64 R90, c[0x0][0x250] ;  /* 0x00009400ff5a7b82 */ /* 0x000f220000000a00 */
[----:B------:R-:W-:-:S04]  /*17e0*/  SHF.R.S32.HI R86, RZ, 0x1f, R192 ;  /* 0x0000001fff567819 */ /* 0x000fc800000114c0 */
[----:B------:R-:W-:-:S03]  /*17f0*/  LEA.HI R192, R86, R192, RZ, 0x3 ;  /* 0x000000c056c07211 */ /* 0x000fc600078f18ff */
[----:B------:R-:W2:Y:S01]  /*1800*/  LDC.64 R120, c[0x0][0x238] ;  /* 0x00008e00ff787b82 */ /* 0x000ea20000000a00 */
[----:B-1----:R-:W-:-:S07]  /*1810*/  @P0 LEA R84, P1, R171, R84, 0x1 ;  /* 0x00000054ab540211 */ /* 0x002fce00078208ff */
[----:B------:R-:W1:Y:S01]  /*1820*/  LDC.64 R140, c[0x0][0x2b8] ;  /* 0x0000ae00ff8c7b82 */ /* 0x000e620000000a00 */
[----:B------:R-:W-:Y:S02]  /*1830*/  @P0 LEA.HI.X R85, R171, R85, R88, 0x1, P1 ;  /* 0x00000055ab550211 */ /* 0x000fe400008f0c58 */
[----:B0-----:R-:W-:Y:S01]  /*1840*/  LOP3.LUT R89, R223, 0x7f, RZ, 0xc0, !PT ;  /* 0x0000007fdf597812 */ /* 0x001fe200078ec0ff */
[----:B----4-:R-:W-:Y:S02]  /*1850*/  IMAD.WIDE R86, R171, 0x4, R90 ;  /* 0x00000004ab567825 */ /* 0x010fe400078e025a */
[----:B------:R-:W4:Y:S02]  /*1860*/  @P0 LDG.E.U16 R194, desc[UR6][R84.64] ;  /* 0x0000000654c20981 */ /* 0x000f24000c1e1500 */
[----:B------:R-:W0:Y:S01]  /*1870*/  LDC.64 R176, c[0x0][0x258] ;  /* 0x00009600ffb07b82 */ /* 0x000e220000000a00 */
[----:B------:R-:W-:Y:S01]  /*1880*/  LEA.HI.SX32 R192, R192, R89, 0x1d ;  /* 0x00000059c0c07211 */ /* 0x000fe200078feaff */
[----:B------:R-:W3:Y:S04]  /*1890*/  LDG.E R211, desc[UR6][R86.64] ;  /* 0x0000000656d37981 */ /* 0x000ee8000c1e1900 */
[----:B--2---:R-:W-:-:S05]  /*18a0*/  IMAD.WIDE.U32 R88, R192, 0x20, R120 ;  /* 0x00000020c0587825 */ /* 0x004fca00078e0078 */
[----:B------:R-:W2:Y:S01]  /*18b0*/  LDG.E.128 R84, desc[UR6][R88.64] ;  /* 0x0000000658547981 */ /* 0x000ea2000c1e1d00 */
[----:B------:R-:W-:-:S03]  /*18c0*/  IADD3 R188, R192, 0x100, RZ ;  /* 0x00000100c0bc7810 */ /* 0x000fc60007ffe0ff */
[----:B------:R-:W2:Y:S01]  /*18d0*/  LDG.E.128 R88, desc[UR6][R88.64+0x10] ;  /* 0x0000100658587981 */ /* 0x000ea2000c1e1d00 */
[C---:B------:R-:W-:Y:S02]  /*18e0*/  IADD3 R191, R192.reuse, 0x80, RZ ;  /* 0x00000080c0bf7810 */ /* 0x040fe40007ffe0ff */
[C---:B------:R-:W-:Y:S02]  /*18f0*/  IADD3 R178, R192.reuse, 0x180, RZ ;  /* 0x00000180c0b27810 */ /* 0x040fe40007ffe0ff */
[----:B------:R-:W-:Y:S01]  /*1900*/  IADD3 R172, R192, 0x200, RZ ;  /* 0x00000200c0ac7810 */ /* 0x000fe20007ffe0ff */
[----:B------:R-:W-:-:S04]  /*1910*/  IMAD.WIDE.U32 R104, R188, 0x20, R120 ;  /* 0x00000020bc687825 */ /* 0x000fc800078e0078 */
[C-C-:B------:R-:W-:Y:S01]  /*1920*/  IMAD.WIDE.U32 R96, R191.reuse, 0x20, R120.reuse ;  /* 0x00000020bf607825 */ /* 0x140fe200078e0078 */
[----:B------:R-:W2:Y:S03]  /*1930*/  LDG.E.128 R100, desc[UR6][R104.64] ;  /* 0x0000000668647981 */ /* 0x000ea6000c1e1d00 */
[--C-:B------:R-:W-:Y:S01]  /*1940*/  IMAD.WIDE.U32 R112, R178, 0x20, R120.reuse ;  /* 0x00000020b2707825 */ /* 0x100fe200078e0078 */
[----:B------:R-:W2:Y:S03]  /*1950*/  LDG.E.128 R92, desc[UR6][R96.64] ;  /* 0x00000006605c7981 */ /* 0x000ea6000c1e1d00 */
[----:B------:R-:W-:Y:S01]  /*1960*/  IMAD.WIDE.U32 R120, R172, 0x20, R120 ;  /* 0x00000020ac787825 */ /* 0x000fe200078e0078 */
[----:B------:R-:W2:Y:S03]  /*1970*/  LDG.E.128 R108, desc[UR6][R112.64] ;  /* 0x00000006706c7981 */ /* 0x000ea6000c1e1d00 */
[--C-:B-1----:R-:W-:Y:S01]  /*1980*/  IMAD.WIDE.U32 R128, R191, 0x10, R140.reuse ;  /* 0x00000010bf807825 */ /* 0x102fe200078e008c */
[----:B------:R-:W2:Y:S03]  /*1990*/  LDG.E.128 R104, desc[UR6][R104.64+0x10] ;  /* 0x0000100668687981 */ /* 0x000ea6000c1e1d00 */
[--C-:B------:R-:W-:Y:S01]  /*19a0*/  IMAD.WIDE.U32 R124, R192, 0x10, R140.reuse ;  /* 0x00000010c07c7825 */ /* 0x100fe200078e008c */
[----:B------:R-:W2:Y:S03]  /*19b0*/  LDG.E.128 R116, desc[UR6][R120.64] ;  /* 0x0000000678747981 */ /* 0x000ea6000c1e1d00 */
[--C-:B------:R-:W-:Y:S01]  /*19c0*/  IMAD.WIDE.U32 R136, R178, 0x10, R140.reuse ;  /* 0x00000010b2887825 */ /* 0x100fe200078e008c */
[----:B------:R-:W2:Y:S04]  /*19d0*/  LDG.E.128 R112, desc[UR6][R112.64+0x10] ;  /* 0x0000100670707981 */ /* 0x000ea8000c1e1d00 */
[----:B------:R-:W2:Y:S04]  /*19e0*/  LDG.E.128 R96, desc[UR6][R96.64+0x10] ;  /* 0x0000100660607981 */ /* 0x000ea8000c1e1d00 */
[----:B------:R-:W2:Y:S04]  /*19f0*/  LDG.E.128 R120, desc[UR6][R120.64+0x10] ;  /* 0x0000100678787981 */ /* 0x000ea8000c1e1d00 */
[----:B------:R-:W2:Y:S04]  /*1a00*/  LDG.E.128 R128, desc[UR6][R128.64] ;  /* 0x0000000680807981 */ /* 0x000ea8000c1e1d00 */
[----:B------:R-:W2:Y:S04]  /*1a10*/  LDG.E.128 R124, desc[UR6][R124.64] ;  /* 0x000000067c7c7981 */ /* 0x000ea8000c1e1d00 */
[----:B------:R-:W2:Y:S01]  /*1a20*/  LDG.E.128 R136, desc[UR6][R136.64] ;  /* 0x0000000688887981 */ /* 0x000ea2000c1e1d00 */
[----:B------:R-:W-:-:S06]  /*1a30*/  IMAD.WIDE.U32 R132, R188, 0x10, R140 ;  /* 0x00000010bc847825 */ /* 0x000fcc00078e008c */
[----:B------:R-:W2:Y:S01]  /*1a40*/  LDG.E.128 R132, desc[UR6][R132.64] ;  /* 0x0000000684847981 */ /* 0x000ea2000c1e1d00 */
[----:B0-----:R-:W-:-:S05]  /*1a50*/  IMAD.WIDE R176, R171, 0x4, R176 ;  /* 0x00000004abb07825 */ /* 0x001fca00078e02b0 */
[----:B------:R0:W2:Y:S02]  /*1a60*/  LDG.E R173, desc[UR6][R176.64] ;  /* 0x00000006b0ad7981 */ /* 0x0000a4000c1e1900 */
[----:B0-----:R-:W0:Y:S02]  /*1a70*/  LDC.64 R176, c[0x0][0x2c8] ;  /* 0x0000b200ffb07b82 */ /* 0x001e240000000a00 */
[----:B0-----:R-:W-:-:S04]  /*1a80*/  ISETP.NE.U32.AND P1, PT, R176, RZ, PT ;  /* 0x000000ffb000720c */ /* 0x001fc80003f25070 */
[----:B------:R-:W-:Y:S02]  /*1a90*/  ISETP.NE.AND.EX P1, PT, R177, RZ, PT, P1 ;  /* 0x000000ffb100720c */ /* 0x000fe40003f25310 */
[----:B------:R-:W-:-:S11]  /*1aa0*/  MOV R174, 0x3f800000 ;  /* 0x3f80000000ae7802 */ /* 0x000fd60000000f00 */
[----:B------:R-:W0:Y:S08]  /*1ab0*/  @P1 LDC.64 R180, c[0x0][0x2c8] ;  /* 0x0000b200ffb41b82 */ /* 0x000e300000000a00 */
[----:B------:R-:W1:Y:S01]  /*1ac0*/  @P1 LDC.64 R182, c[0x0][0x2c8] ;  /* 0x0000b200ffb61b82 */ /* 0x000e620000000a00 */
[----:B0-----:R-:W-:-:S05]  /*1ad0*/  @P1 IMAD.WIDE.U32 R180, R192, 0x20, R180 ;  /* 0x00000020c0b41825 */ /* 0x001fca00078e00b4 */
[----:B------:R-:W5:Y:S01]  /*1ae0*/  @P1 LDG.E.128 R36, desc[UR6][R180.64] ;  /* 0x00000006b4241981 */ /* 0x000f62000c1e1d00 */
[----:B-1----:R-:W-:-:S03]  /*1af0*/  @P1 IMAD.WIDE.U32 R182, R191, 0x20, R182 ;  /* 0x00000020bfb61825 */ /* 0x002fc600078e00b6 */
[----:B------:R0:W5:Y:S04]  /*1b00*/  @P1 LDG.E.128 R40, desc[UR6][R180.64+0x10] ;  /* 0x00001006b4281981 */ /* 0x000168000c1e1d00 */
[----:B------:R-:W5:Y:S04]  /*1b10*/  @P1 LDG.E.128 R44, desc[UR6][R182.64] ;  /* 0x00000006b62c1981 */ /* 0x000f68000c1e1d00 */
[----:B------:R1:W5:Y:S01]  /*1b20*/  @P1 LDG.E.128 R48, desc[UR6][R182.64+0x10] ;  /* 0x00001006b6301981 */ /* 0x000362000c1e1d00 */
[----:B----4-:R-:W-:Y:S02]  /*1b30*/  @P0 SHF.L.U32 R174, R194, 0x10, RZ ;  /* 0x00000010c2ae0819 */ /* 0x010fe400000006ff */
[----:B---3--:R-:W-:-:S05]  /*1b40*/  FSEL R211, R211, RZ, !P4 ;  /* 0x000000ffd3d37208 */ /* 0x008fca0006000000 */
[C---:B--2---:R-:W-:Y:S01]  /*1b50*/  FADD.FTZ R217, -R211.reuse, R88 ;  /* 0x00000058d3d97221 */ /* 0x044fe20000010100 */
[C---:B------:R-:W-:Y:S02]  /*1b60*/  FADD.FTZ R194, -R211.reuse, R89 ;  /* 0x00000059d3c27221 */ /* 0x040fe40000010100 */
[----:B------:R-:W2:Y:S01]  /*1b70*/  @P1 LDC.64 R88, c[0x0][0x2c8] ;  /* 0x0000b200ff581b82 */ /* 0x000ea20000000a00 */
        /* <DEDUP_REMOVED lines=16> */
[C---:B-1----:R-:W-:Y:S01]  /*1c80*/  FADD.FTZ R182, -R211.reuse, R111 ;  /* 0x0000006fd3b67221 */ /* 0x042fe20000010100 */
[----:B------:R-:W0:Y:S01]  /*1c90*/  @P1 LDC.64 R84, c[0x0][0x2c8] ;  /* 0x0000b200ff541b82 */ /* 0x000e220000000a00 */
        /* <DEDUP_REMOVED lines=22> */
[----:B--2---:R-:W-:Y:S01]  /*1e00*/  @P1 IMAD.WIDE.U32 R88, R172, 0x20, R88 ;  /* 0x00000020ac581825 */ /* 0x004fe200078e0058 */
[----:B------:R-:W-:Y:S01]  /*1e10*/  SHF.L.U32 R211, R129, 0x10, RZ ;  /* 0x0000001081d37819 */ /* 0x000fe200000006ff */
[----:B------:R-:W1:Y:S01]  /*1e20*/  @P1 LDC.64 R86, c[0x0][0x2c8] ;  /* 0x0000b200ff561b82 */ /* 0x000e620000000a00 */
[C---:B------:R-:W-:Y:S01]  /*1e30*/  PRMT R93, R124.reuse, 0x7632, R93 ;  /* 0x000076327c5d7816 */ /* 0x040fe2000000005d */
[----:B------:R-:W2:Y:S01]  /*1e40*/  LDL R129, [R1+0x194] ;  /* 0x0001940001817983 */ /* 0x000ea20000100800 */
[----:B------:R-:W-:-:S02]  /*1e50*/  SHF.L.U32 R99, R124, 0x10, RZ ;  /* 0x000000107c637819 */ /* 0x000fc400000006ff */
[C---:B------:R-:W-:Y:S01]  /*1e60*/  PRMT R116, R136.reuse, 0x7632, R116 ;  /* 0x0000763288747816 */ /* 0x040fe20000000074 */
[----:B------:R-:W5:Y:S01]  /*1e70*/  @P1 LDG.E.128 R68, desc[UR6][R88.64] ;  /* 0x0000000658441981 */ /* 0x000f62000c1e1d00 */
[----:B------:R-:W-:-:S03]  /*1e80*/  SHF.L.U32 R124, R136, 0x10, RZ ;  /* 0x00000010887c7819 */ /* 0x000fc600000006ff */
[----:B------:R-:W3:Y:S01]  /*1e90*/  LDL R136, [R1+0x190] ;  /* 0x0001900001887983 */ /* 0x000ee20000100800 */
[C---:B------:R-:W-:Y:S02]  /*1ea0*/  PRMT R100, R131.reuse, 0x7632, R100 ;  /* 0x0000763283647816 */ /* 0x040fe40000000064 */
[----:B------:R-:W-:Y:S01]  /*1eb0*/  SHF.L.U32 R101, R131, 0x10, RZ ;  /* 0x0000001083657819 */ /* 0x000fe200000006ff */
[----:B------:R4:W5:Y:S01]  /*1ec0*/  @P1 LDG.E.128 R72, desc[UR6][R88.64+0x10] ;  /* 0x0000100658481981 */ /* 0x000962000c1e1d00 */
[----:B------:R-:W-:-:S03]  /*1ed0*/  SHF.L.U32 R122, R139, 0x10, RZ ;  /* 0x000000108b7a7819 */ /* 0x000fc600000006ff */
[----:B------:R-:W3:Y:S01]  /*1ee0*/  LDL R131, [R1+0x188] ;  /* 0x0001880001837983 */ /* 0x000ee20000100800 */
[----:B------:R-:W-:Y:S02]  /*1ef0*/  PRMT R98, R125, 0x7632, R98 ;  /* 0x000076327d627816 */ /* 0x000fe40000000062 */
[----:B----4-:R-:W-:Y:S02]  /*1f00*/  PRMT R88, R139, 0x7632, R88 ;  /* 0x000076328b587816 */ /* 0x010fe40000000058 */
[----:B------:R-:W4:Y:S01]  /*1f10*/  LDL R139, [R1+0x174] ;  /* 0x00017400018b7983 */ /* 0x000f220000100800 */
[----:B------:R-:W-:Y:S02]  /*1f20*/  SHF.L.U32 R218, R125, 0x10, RZ ;  /* 0x000000107dda7819 */ /* 0x000fe400000006ff */
[C---:B------:R-:W-:Y:S02]  /*1f30*/  PRMT R120, R137.reuse, 0x7632, R120 ;  /* 0x0000763289787816 */ /* 0x040fe40000000078 */
[----:B------:R-:W-:-:S02]  /*1f40*/  SHF.L.U32 R125, R137, 0x10, RZ ;  /* 0x00000010897d7819 */ /* 0x000fc400000006ff */
[----:B------:R-:W4:Y:S01]  /*1f50*/  LDL R137, [R1+0x16c] ;  /* 0x00016c0001897983 */ /* 0x000f220000100800 */
[C---:B------:R-:W-:Y:S02]  /*1f60*/  PRMT R96, R127.reuse, 0x7632, R96 ;  /* 0x000076327f607816 */ /* 0x040fe40000000060 */
[----:B------:R-:W-:Y:S02]  /*1f70*/  SHF.L.U32 R214, R127, 0x10, RZ ;  /* 0x000000107fd67819 */ /* 0x000fe400000006ff */
[C---:B------:R-:W-:Y:S02]  /*1f80*/  PRMT R127, R133.reuse, 0x7632, R127 ;  /* 0x00007632857f7816 */ /* 0x040fe4000000007f */
[----:B------:R-:W-:Y:S02]  /*1f90*/  SHF.L.U32 R233, R133, 0x10, RZ ;  /* 0x0000001085e97819 */ /* 0x000fe400000006ff */
[----:B------:R-:W4:Y:S01]  /*1fa0*/  LDL R133, [R1+0x18c] ;  /* 0x00018c0001857983 */ /* 0x000f220000100800 */
[----:B------:R-:W-:-:S02]  /*1fb0*/  PRMT R89, R138, 0x7632, R89 ;  /* 0x000076328a597816 */ /* 0x000fc40000000059 */
[----:B------:R-:W-:Y:S02]  /*1fc0*/  SHF.L.U32 R123, R138, 0x10, RZ ;  /* 0x000000108a7b7819 */ /* 0x000fe400000006ff */
[----:B------:R-:W4:Y:S01]  /*1fd0*/  LDL R138, [R1+0x15c] ;  /* 0x00015c00018a7983 */ /* 0x000f220000100800 */
[----:B0-----:R-:W-:-:S04]  /*1fe0*/  @P1 IMAD.WIDE.U32 R84, R188, 0x20, R84 ;  /* 0x00000020bc541825 */ /* 0x001fc800078e0054 */
[----:B-1----:R-:W-:Y:S01]  /*1ff0*/  @P1 IMAD.WIDE.U32 R86, R178, 0x20, R86 ;  /* 0x00000020b2561825 */ /* 0x002fe200078e0056 */
[----:B------:R-:W5:Y:S01]  /*2000*/  @P1 LDG.E.128 R52, desc[UR6][R84.64] ;  /* 0x0000000654341981 */ /* 0x000f62000c1e1d00 */
[C---:B------:R-:W-:Y:S02]  /*2010*/  PRMT R118, R132.reuse, 0x7632, R118 ;  /* 0x0000763284767816 */ /* 0x040fe40000000076 */
[----:B------:R-:W-:Y:S01]  /*2020*/  SHF.L.U32 R232, R132, 0x10, RZ ;  /* 0x0000001084e87819 */ /* 0x000fe200000006ff */
[----:B------:R0:W5:Y:S01]  /*2030*/  @P1 LDG.E.128 R56, desc[UR6][R84.64+0x10] ;  /* 0x0000100654381981 */ /* 0x000162000c1e1d00 */
[----:B------:R-:W-:-:S03]  /*2040*/  IMAD.WIDE.U32 R140, R172, 0x10, R140 ;  /* 0x00000010ac8c7825 */ /* 0x000fc600078e008c */
[----:B------:R-:W5:Y:S01]  /*2050*/  @P1 LDG.E.128 R60, desc[UR6][R86.64] ;  /* 0x00000006563c1981 */ /* 0x000f62000c1e1d00 */
[----:B------:R-:W-:-:S03]  /*2060*/  FMUL.FTZ R222, R173, R222 ;  /* 0x000000deadde7220 */ /* 0x000fc60000410000 */
[----:B------:R1:W5:Y:S01]  /*2070*/  @P1 LDG.E.128 R64, desc[UR6][R86.64+0x10] ;  /* 0x0000100656401981 */ /* 0x000362000c1e1d00 */
[----:B------:R-:W-:Y:S02]  /*2080*/  LOP3.LUT P1, RZ, R223, 0x1f, RZ, 0xc0, !PT ;  /* 0x0000001fdfff7812 */ /* 0x000fe4000782c0ff */
[----:B------:R-:W-:Y:S01]  /*2090*/  SHF.L.U32 R223, R93, 0x10, RZ ;  /* 0x000000105ddf7819 */ /* 0x000fe200000006ff */
[----:B------:R-:W4:Y:S01]  /*20a0*/  LDL R132, [R1+0x184] ;  /* 0x0001840001847983 */ /* 0x000f220000100800 */
[C---:B------:R-:W-:Y:S02]  /*20b0*/  PRMT R238, R128.reuse, 0x7632, R238 ;  /* 0x0000763280ee7816 */ /* 0x040fe400000000ee */
[----:B------:R-:W-:Y:S01]  /*20c0*/  SHF.L.U32 R239, R128, 0x10, RZ ;  /* 0x0000001080ef7819 */ /* 0x000fe200000006ff */
[----:B------:R-:W0:Y:S01]  /*20d0*/  LDG.E.128 R140, desc[UR6][R140.64] ;  /* 0x000000068c8c7981 */ /* 0x000e22000c1e1d00 */
[C---:B------:R-:W-:Y:S02]  /*20e0*/  PRMT R128, R130.reuse, 0x7632, R128 ;  /* 0x0000763282807816 */ /* 0x040fe40000000080 */
[----:B------:R-:W-:Y:S01]  /*20f0*/  SHF.L.U32 R237, R130, 0x10, RZ ;  /* 0x0000001082ed7819 */ /* 0x000fe200000006ff */
[----:B------:R-:W-:Y:S01]  /*2100*/  FFMA.FTZ R0, R222, R223, R0 ;  /* 0x000000dfde007223 */ /* 0x000fe20000010000 */
[----:B------:R-:W4:Y:S01]  /*2110*/  LDL R130, [R1+0x180] ;  /* 0x0001800001827983 */ /* 0x000f220000100800 */
[----:B------:R-:W-:Y:S01]  /*2120*/  FADD.FTZ R149, R223, R149 ;  /* 0x00000095df957221 */ /* 0x000fe20000010000 */
[C---:B------:R-:W-:Y:S01]  /*2130*/  FMUL.FTZ R216, R173.reuse, R216 ;  /* 0x000000d8add87220 */ /* 0x040fe20000410000 */
[----:B------:R-:W-:Y:S01]  /*2140*/  SHF.L.U32 R98, R98, 0x10, RZ ;  /* 0x0000001062627819 */ /* 0x000fe200000006ff */
[C---:B------:R-:W-:Y:S01]  /*2150*/  FMUL.FTZ R219, R173.reuse, R219 ;  /* 0x000000dbaddb7220 */ /* 0x040fe20000410000 */
[----:B------:R-:W-:Y:S01]  /*2160*/  FADD.FTZ R156, R214, R156 ;  /* 0x0000009cd69c7221 */ /* 0x000fe20000010000 */
[----:B------:R-:W-:Y:S01]  /*2170*/  FFMA.FTZ R8, R216, R214, R8 ;  /* 0x000000d6d8087223 */ /* 0x000fe20000010008 */
[----:B------:R-:W-:Y:S01]  /*2180*/  FMUL.FTZ R92, R173, R210 ;  /* 0x000000d2ad5c7220 */ /* 0x000fe20000410000 */
[----:B------:R-:W-:Y:S01]  /*2190*/  FMUL.FTZ R214, R221, R214 ;  /* 0x000000d6ddd67220 */ /* 0x000fe20000410000 */
[----:B------:R-:W-:Y:S01]  /*21a0*/  FFMA.FTZ R3, R219, R98, R3 ;  /* 0x00000062db037223 */ /* 0x000fe20000010003 */
[----:B------:R-:W-:Y:S01]  /*21b0*/  FADD.FTZ R151, R98, R151 ;  /* 0x0000009762977221 */ /* 0x000fe20000010000 */
[----:B------:R-:W-:Y:S01]  /*21c0*/  FMUL.FTZ R220, R173, R220 ;  /* 0x000000dcaddc7220 */ /* 0x000fe20000410000 */
[----:B------:R-:W-:Y:S01]  /*21d0*/  FADD.FTZ R160, R211, R160 ;  /* 0x000000a0d3a07221 */ /* 0x000fe20000010000 */
[----:B------:R-:W-:-:S02]  /*21e0*/  FADD.FTZ R152, R218, R152 ;  /* 0x00000098da987221 */ /* 0x000fc40000010000 */
[----:B------:R-:W-:Y:S01]  /*21f0*/  FFMA.FTZ R4, R220, R218, R4 ;  /* 0x000000dadc047223 */ /* 0x000fe20000010004 */
[----:B--2---:R-:W-:Y:S02]  /*2200*/  FMUL.FTZ R93, R129, R99 ;  /* 0x00000063815d7220 */ /* 0x004fe40000410000 */
[----:B------:R-:W2:Y:S01]  /*2210*/  LDL R129, [R1+0x178] ;  /* 0x0001780001817983 */ /* 0x000ea20000100800 */
[----:B---3--:R-:W-:-:S03]  /*2220*/  FMUL.FTZ R223, R136, R223 ;  /* 0x000000df88df7220 */ /* 0x008fc60000410000 */
[----:B------:R-:W3:Y:S01]  /*2230*/  LDL R136, [R1+0x164] ;  /* 0x0001640001887983 */ /* 0x000ee20000100800 */
[----:B------:R-:W-:Y:S01]  /*2240*/  FMUL.FTZ R221, R131, R98 ;  /* 0x0000006283dd7220 */ /* 0x000fe20000410000 */
[----:B------:R-:W-:Y:S01]  /*2250*/  FMUL.FTZ R98, R173, R198 ;  /* 0x000000c6ad627220 */ /* 0x000fe20000410000 */
[----:B----4-:R-:W-:Y:S02]  /*2260*/  FMUL.FTZ R210, R139, R239 ;  /* 0x000000ef8bd27220 */ /* 0x010fe40000410000 */
[----:B------:R-:W4:Y:S01]  /*2270*/  LDL R139, [R1+0x154] ;  /* 0x00015400018b7983 */ /* 0x000f220000100800 */
[-C--:B------:R-:W-:Y:S01]  /*2280*/  FFMA.FTZ R12, R98, R211.reuse, R12 ;  /* 0x000000d3620c7223 */ /* 0x080fe2000001000c */
[----:B------:R-:W-:Y:S02]  /*2290*/  FMUL.FTZ R211, R137, R211 ;  /* 0x000000d389d37220 */ /* 0x000fe40000410000 */
[----:B------:R-:W4:Y:S01]  /*22a0*/  LDL R137, [R1+0x144] ;  /* 0x0001440001897983 */ /* 0x000f220000100800 */
[----:B------:R-:W-:Y:S01]  /*22b0*/  FMUL.FTZ R218, R133, R218 ;  /* 0x000000da85da7220 */ /* 0x000fe20000410000 */
[----:B------:R-:W-:Y:S01]  /*22c0*/  FMUL.FTZ R133, R173, R194 ;  /* 0x000000c2ad857220 */ /* 0x000fe20000410000 */
[----:B------:R-:W-:-:S02]  /*22d0*/  FMUL.FTZ R194, R138, R101 ;  /* 0x000000658ac27220 */ /* 0x000fc40000410000 */
[----:B------:R-:W4:Y:S01]  /*22e0*/  LDL R138, [R1+0x134] ;  /* 0x00013400018a7983 */ /* 0x000f220000100800 */
[C---:B------:R-:W-:Y:S01]  /*22f0*/  SHF.L.U32 R215, R126.reuse, 0x10, RZ ;  /* 0x000000107ed77819 */ /* 0x040fe200000006ff */
[----:B------:R-:W-:Y:S01]  /*2300*/  FMUL.FTZ R217, R173, R217 ;  /* 0x000000d9add97220 */ /* 0x000fe20000410000 */
[----:B------:R-:W-:Y:S02]  /*2310*/  PRMT R97, R126, 0x7632, R97 ;  /* 0x000076327e617816 */ /* 0x000fe40000000061 */
[----:B------:R-:W-:Y:S01]  /*2320*/  SHF.L.U32 R96, R96, 0x10, RZ ;  /* 0x0000001060607819 */ /* 0x000fe200000006ff */
[----:B------:R-:W-:Y:S01]  /*2330*/  FADD.FTZ R154, R215, R154 ;  /* 0x0000009ad79a7221 */ /* 0x000fe20000010000 */
[----:B------:R-:W-:Y:S01]  /*2340*/  SHF.L.U32 R97, R97, 0x10, RZ ;  /* 0x0000001061617819 */ /* 0x000fe200000006ff */
[-C--:B------:R-:W-:Y:S02]  /*2350*/  FFMA.FTZ R6, R217, R215.reuse, R6 ;  /* 0x000000d7d9067223 */ /* 0x080fe40000010006 */
[----:B------:R-:W-:Y:S01]  /*2360*/  FADD.FTZ R155, R96, R155 ;  /* 0x0000009b609b7221 */ /* 0x000fe20000010000 */
[----:B------:R-:W-:Y:S01]  /*2370*/  FMUL.FTZ R215, R132, R215 ;  /* 0x000000d784d77220 */ /* 0x000fe20000410000 */
[----:B------:R-:W-:Y:S01]  /*2380*/  FMUL.FTZ R132, R173, R195 ;  /* 0x000000c3ad847220 */ /* 0x000fe20000410000 */
[----:B0-----:R-:W-:-:S03]  /*2390*/  PRMT R85, R142, 0x7632, R85 ;  /* 0x000076328e557816 */ /* 0x001fc60000000055 */
[----:B------:R-:W-:Y:S01]  /*23a0*/  FFMA.FTZ R7, R132, R96, R7 ;  /* 0x0000006084077223 */ /* 0x000fe20000010007 */
[----:B------:R-:W-:Y:S02]  /*23b0*/  SHF.L.U32 R117, R142, 0x10, RZ ;  /* 0x000000108e757819 */ /* 0x000fe400000006ff */
[----:B------:R-:W4:Y:S01]  /*23c0*/  LDL R142, [R1+0x14c] ;  /* 0x00014c00018e7983 */ /* 0x000f220000100800 */
[----:B------:R-:W-:Y:S01]  /*23d0*/  FMUL.FTZ R131, R130, R97 ;  /* 0x0000006182837220 */ /* 0x000fe20000410000 */
[----:B------:R-:W-:Y:S01]  /*23e0*/  FADD.FTZ R179, R101, R179 ;  /* 0x000000b365b37221 */ /* 0x000fe20000010000 */
[----:B------:R-:W-:Y:S02]  /*23f0*/  PRMT R126, R134, 0x7632, R126 ;  /* 0x00007632867e7816 */ /* 0x000fe4000000007e */
[C---:B-1----:R-:W-:Y:S02]  /*2400*/  PRMT R87, R141.reuse, 0x7632, R87 ;  /* 0x000076328d577816 */ /* 0x042fe40000000057 */
[----:B------:R-:W-:-:S02]  /*2410*/  SHF.L.U32 R121, R141, 0x10, RZ ;  /* 0x000000108d797819 */ /* 0x000fc400000006ff */
[----:B------:R-:W-:Y:S02]  /*2420*/  SHF.L.U32 R134, R134, 0x10, RZ ;  /* 0x0000001086867819 */ /* 0x000fe400000006ff */
[----:B------:R-:W-:Y:S01]  /*2430*/  SHF.L.U32 R141, R118, 0x10, RZ ;  /* 0x00000010768d7819 */ /* 0x000fe200000006ff */
[----:B------:R-:W-:Y:S02]  /*2440*/  FMUL.FTZ R118, R173, R181 ;  /* 0x000000b5ad767220 */ /* 0x000fe40000410000 */
[----:B------:R-:W-:Y:S02]  /*2450*/  FADD.FTZ R190, R134, R190 ;  /* 0x000000be86be7221 */ /* 0x000fe40000010000 */
[----:B------:R-:W-:Y:S01]  /*2460*/  FFMA.FTZ R22, R118, R134, R22 ;  /* 0x0000008676167223 */ /* 0x000fe20000010016 */
[----:B------:R-:W-:Y:S01]  /*2470*/  FADD.FTZ R207, R124, R207 ;  /* 0x000000cf7ccf7221 */ /* 0x000fe20000010000 */
[----:B------:R-:W-:Y:S01]  /*2480*/  FADD.FTZ R185, R232, R185 ;  /* 0x000000b9e8b97221 */ /* 0x000fe20000010000 */
[----:B--2---:R-:W-:Y:S01]  /*2490*/  FMUL.FTZ R130, R129, R96 ;  /* 0x0000006081827220 */ /* 0x004fe20000410000 */
[C---:B------:R-:W-:Y:S01]  /*24a0*/  FMUL.FTZ R96, R173.reuse, R196 ;  /* 0x000000c4ad607220 */ /* 0x040fe20000410000 */
[----:B------:R-:W-:Y:S01]  /*24b0*/  FMUL.FTZ R196, R173, R212 ;  /* 0x000000d4adc47220 */ /* 0x000fe20000410000 */
[----:B---3--:R-:W-:-:S02]  /*24c0*/  FMUL.FTZ R195, R136, R237 ;  /* 0x000000ed88c37220 */ /* 0x008fc40000410000 */
[----:B------:R-:W2:Y:S01]  /*24d0*/  LDL R136, [R1+0x13c] ;  /* 0x00013c0001887983 */ /* 0x000ea20000100800 */
[----:B------:R-:W-:Y:S01]  /*24e0*/  FFMA.FTZ R16, R196, R101, R16 ;  /* 0x00000065c4107223 */ /* 0x000fe20000010010 */
[C---:B------:R-:W-:Y:S01]  /*24f0*/  FMUL.FTZ R101, R173.reuse, R94 ;  /* 0x0000005ead657220 */ /* 0x040fe20000410000 */
[----:B------:R-:W-:Y:S01]  /*2500*/  FMUL.FTZ R94, R173, R200 ;  /* 0x000000c8ad5e7220 */ /* 0x000fe20000410000 */
[----:B----4-:R-:W-:Y:S02]  /*2510*/  FMUL.FTZ R200, R139, R232 ;  /* 0x000000e88bc87220 */ /* 0x010fe40000410000 */
[----:B------:R-:W3:Y:S01]  /*2520*/  LDL R139, [R1+0x12c] ;  /* 0x00012c00018b7983 */ /* 0x000ee20000100800 */
[----:B------:R-:W-:Y:S01]  /*2530*/  FMUL.FTZ R181, R137, R134 ;  /* 0x0000008689b57220 */ /* 0x000fe20000410000 */
[----:B------:R-:W-:-:S04]  /*2540*/  FMUL.FTZ R134, R173, R91 ;  /* 0x0000005bad867220 */ /* 0x000fc80000410000 */
[-C--:B------:R-:W-:Y:S01]  /*2550*/  FFMA.FTZ R26, R134, R124.reuse, R26 ;  /* 0x0000007c861a7223 */ /* 0x080fe2000001001a */
[----:B------:R-:W-:Y:S02]  /*2560*/  FMUL.FTZ R138, R138, R124 ;  /* 0x0000007c8a8a7220 */ /* 0x000fe40000410000 */
[----:B------:R-:W4:Y:S01]  /*2570*/  LDL R124, [R1+0x170] ;  /* 0x00017000017c7983 */ /* 0x000f220000100800 */
[----:B------:R-:W-:Y:S01]  /*2580*/  FFMA.FTZ R18, R94, R232, R18 ;  /* 0x000000e85e127223 */ /* 0x000fe20000010012 */
[----:B------:R-:W-:Y:S01]  /*2590*/  SHF.L.U32 R232, R126, 0x10, RZ ;  /* 0x000000107ee87819 */ /* 0x000fe200000006ff */
[----:B------:R-:W-:Y:S02]  /*25a0*/  FMUL.FTZ R126, R173, R114 ;  /* 0x00000072ad7e7220 */ /* 0x000fe40000410000 */
[----:B------:R-:W4:Y:S01]  /*25b0*/  LDL R114, [R1+0x168] ;  /* 0x0001680001727983 */ /* 0x000f220000100800 */
[----:B------:R-:W-:Y:S01]  /*25c0*/  PRMT R119, R135, 0x7632, R119 ;  /* 0x0000763287777816 */ /* 0x000fe20000000077 */
[----:B------:R-:W-:Y:S01]  /*25d0*/  FADD.FTZ R150, R99, R150 ;  /* 0x0000009663967221 */ /* 0x000fe20000010000 */
[----:B------:R-:W-:Y:S01]  /*25e0*/  SHF.L.U32 R135, R135, 0x10, RZ ;  /* 0x0000001087877819 */ /* 0x000fe200000006ff */
[----:B------:R-:W-:Y:S01]  /*25f0*/  FFMA.FTZ R2, R92, R99, R2 ;  /* 0x000000635c027223 */ /* 0x000fe20000010002 */
[----:B------:R-:W-:-:S02]  /*2600*/  PRMT R84, R143, 0x7632, R84 ;  /* 0x000076328f547816 */ /* 0x000fc40000000054 */
[----:B------:R-:W-:Y:S01]  /*2610*/  SHF.L.U32 R115, R143, 0x10, RZ ;  /* 0x000000108f737819 */ /* 0x000fe200000006ff */
[C---:B------:R-:W-:Y:S01]  /*2620*/  FMUL.FTZ R143, R173.reuse, R202 ;  /* 0x000000caad8f7220 */ /* 0x040fe20000410000 */
[C---:B------:R-:W-:Y:S01]  /*2630*/  FMUL.FTZ R99, R173.reuse, R95 ;  /* 0x0000005fad637220 */ /* 0x040fe20000410000 */
[----:B------:R-:W-:Y:S01]  /*2640*/  FMUL.FTZ R95, R173, R201 ;  /* 0x000000c9ad5f7220 */ /* 0x000fe20000410000 */
[----:B------:R-:W-:Y:S01]  /*2650*/  FADD.FTZ R205, R135, R205 ;  /* 0x000000cd87cd7221 */ /* 0x000fe20000010000 */
[----:B------:R-:W-:Y:S01]  /*2660*/  FFMA.FTZ R24, R143, R135, R24 ;  /* 0x000000878f187223 */ /* 0x000fe20000010018 */
[----:B------:R-:W-:Y:S01]  /*2670*/  FADD.FTZ R225, R125, R225 ;  /* 0x000000e17de17221 */ /* 0x000fe20000010000 */
[----:B------:R-:W-:Y:S01]  /*2680*/  SHF.L.U32 R129, R238, 0x10, RZ ;  /* 0x00000010ee817819 */ /* 0x000fe200000006ff */
[----:B------:R-:W4:Y:S01]  /*2690*/  LDL R202, [R1+0x11c] ;  /* 0x00011c0001ca7983 */ /* 0x000f220000100800 */
[----:B------:R-:W-:Y:S01]  /*26a0*/  FMUL.FTZ R201, R142, R233 ;  /* 0x000000e98ec97220 */ /* 0x000fe20000410000 */
[----:B------:R-:W-:Y:S01]  /*26b0*/  FADD.FTZ R153, R97, R153 ;  /* 0x0000009961997221 */ /* 0x000fe20000010000 */
[----:B------:R-:W-:Y:S01]  /*26c0*/  FFMA.FTZ R5, R133, R97, R5 ;  /* 0x0000006185057223 */ /* 0x000fe20000010005 */
[C---:B------:R-:W-:Y:S01]  /*26d0*/  FMUL.FTZ R97, R173.reuse, R197 ;  /* 0x000000c5ad617220 */ /* 0x040fe20000410000 */
[C---:B------:R-:W-:Y:S01]  /*26e0*/  FMUL.FTZ R197, R173.reuse, R209 ;  /* 0x000000d1adc57220 */ /* 0x040fe20000410000 */
[----:B------:R-:W-:Y:S01]  /*26f0*/  SHF.L.U32 R209, R100, 0x10, RZ ;  /* 0x0000001064d17819 */ /* 0x000fe200000006ff */
[C---:B------:R-:W-:Y:S01]  /*2700*/  FMUL.FTZ R100, R173.reuse, R199 ;  /* 0x000000c7ad647220 */ /* 0x040fe20000410000 */
[----:B------:R-:W-:Y:S01]  /*2710*/  FMUL.FTZ R199, R173, R208 ;  /* 0x000000d0adc77220 */ /* 0x000fe20000410000 */
[----:B------:R-:W-:Y:S01]  /*2720*/  SHF.L.U32 R213, R213, 0x10, RZ ;  /* 0x00000010d5d57819 */ /* 0x000fe200000006ff */
[----:B------:R-:W4:Y:S04]  /*2730*/  LDL R208, [R1+0x124] ;  /* 0x0001240001d07983 */ /* 0x000f280000100800 */
[----:B------:R-:W-:Y:S01]  /*2740*/  FFMA.FTZ R11, R99, R213, R11 ;  /* 0x000000d5630b7223 */ /* 0x000fe2000001000b */
[----:B------:R-:W-:Y:S01]  /*2750*/  FADD.FTZ R159, R213, R159 ;  /* 0x0000009fd59f7221 */ /* 0x000fe20000010000 */
[----:B--2---:R-:W-:Y:S01]  /*2760*/  FMUL.FTZ R142, R136, R135 ;  /* 0x00000087888e7220 */ /* 0x004fe20000410000 */
[C---:B------:R-:W-:Y:S01]  /*2770*/  FMUL.FTZ R135, R173.reuse, R106 ;  /* 0x0000006aad877220 */ /* 0x040fe20000410000 */
[----:B------:R-:W-:Y:S01]  /*2780*/  FMUL.FTZ R136, R173, R180 ;  /* 0x000000b4ad887220 */ /* 0x000fe20000410000 */
[----:B------:R-:W2:Y:S03]  /*2790*/  LDL R106, [R1+0x10c] ;  /* 0x00010c00016a7983 */ /* 0x000ea60000100800 */
[-C--:B------:R-:W-:Y:S01]  /*27a0*/  FFMA.FTZ R28, R136, R125.reuse, R28 ;  /* 0x0000007d881c7223 */ /* 0x080fe2000001001c */
[----:B------:R-:W2:Y:S01]  /*27b0*/  LDL R180, [R1+0x160] ;  /* 0x0001600001b47983 */ /* 0x000ea20000100800 */
[----:B---3--:R-:W-:-:S03]  /*27c0*/  FMUL.FTZ R139, R139, R125 ;  /* 0x0000007d8b8b7220 */ /* 0x008fc60000410000 */
[----:B------:R-:W3:Y:S01]  /*27d0*/  LDL R125, [R1+0x158] ;  /* 0x00015800017d7983 */ /* 0x000ee20000100800 */
[----:B----4-:R-:W-:-:S03]  /*27e0*/  FMUL.FTZ R212, R124, R129 ;  /* 0x000000817cd47220 */ /* 0x010fc60000410000 */
[----:B------:R-:W4:Y:S01]  /*27f0*/  LDL R124, [R1+0x150] ;  /* 0x00015000017c7983 */ /* 0x000f220000100800 */
[----:B------:R-:W-:-:S03]  /*2800*/  FMUL.FTZ R213, R114, R213 ;  /* 0x000000d572d57220 */ /* 0x000fc60000410000 */
[----:B------:R-:W4:Y:S01]  /*2810*/  LDL R114, [R1+0x148] ;  /* 0x0001480001727983 */ /* 0x000f220000100800 */
[----:B------:R-:W-:Y:S01]  /*2820*/  FMUL.FTZ R109, R173, R109 ;  /* 0x0000006dad6d7220 */ /* 0x000fe20000410000 */
[----:B------:R-:W-:-:S03]  /*2830*/  FADD.FTZ R166, R121, R166 ;  /* 0x000000a679a67221 */ /* 0x000fc60000010000 */
[----:B------:R-:W-:Y:S01]  /*2840*/  FFMA.FTZ R144, R109, R121, R144 ;  /* 0x000000796d907223 */ /* 0x000fe20000010090 */
[----:B------:R-:W-:Y:S01]  /*2850*/  FADD.FTZ R175, R209, R175 ;  /* 0x000000afd1af7221 */ /* 0x000fe20000010000 */
[----:B------:R-:W-:Y:S01]  /*2860*/  FFMA.FTZ R15, R100, R209, R15 ;  /* 0x000000d1640f7223 */ /* 0x000fe2000001000f */
[----:B------:R-:W-:Y:S01]  /*2870*/  FMUL.FTZ R137, R173, R182 ;  /* 0x000000b6ad897220 */ /* 0x000fe20000410000 */
[----:B------:R-:W-:Y:S01]  /*2880*/  FFMA.FTZ R9, R97, R129, R9 ;  /* 0x0000008161097223 */ /* 0x000fe20000010009 */
[----:B------:R-:W4:Y:S01]  /*2890*/  LDL R182, [R1+0x114] ;  /* 0x0001140001b67983 */ /* 0x000f220000100800 */
[----:B------:R-:W-:-:S03]  /*28a0*/  FADD.FTZ R157, R129, R157 ;  /* 0x0000009d819d7221 */ /* 0x000fc60000010000 */
[----:B------:R-:W4:Y:S01]  /*28b0*/  LDL R129, [R1+0x138] ;  /* 0x0001380001817983 */ /* 0x000f220000100800 */
[----:B------:R-:W-:Y:S01]  /*28c0*/  FADD.FTZ R229, R122, R229 ;  /* 0x000000e57ae57221 */ /* 0x000fe20000010000 */
[-C--:B------:R-:W-:Y:S01]  /*28d0*/  FFMA.FTZ R32, R126, R122.reuse, R32 ;  /* 0x0000007a7e207223 */ /* 0x080fe20000010020 */
[----:B------:R-:W-:Y:S01]  /*28e0*/  FMUL.FTZ R122, R202, R122 ;  /* 0x0000007aca7a7220 */ /* 0x000fe20000410000 */
[----:B------:R-:W-:Y:S01]  /*28f0*/  FMUL.FTZ R198, R173, R203 ;  /* 0x000000cbadc67220 */ /* 0x000fe20000410000 */
[----:B------:R-:W-:Y:S01]  /*2900*/  SHF.L.U32 R203, R127, 0x10, RZ ;  /* 0x000000107fcb7819 */ /* 0x000fe200000006ff */
[----:B------:R-:W-:Y:S01]  /*2910*/  FMUL.FTZ R127, R173, R112 ;  /* 0x00000070ad7f7220 */ /* 0x000fe20000410000 */
[----:B------:R-:W-:Y:S01]  /*2920*/  SHF.L.U32 R128, R128, 0x10, RZ ;  /* 0x0000001080807819 */ /* 0x000fe200000006ff */
[----:B------:R-:W-:Y:S02]  /*2930*/  FADD.FTZ R227, R123, R227 ;  /* 0x000000e37be37221 */ /* 0x000fe40000010000 */
[----:B------:R-:W-:-:S02]  /*2940*/  FFMA.FTZ R30, R127, R123, R30 ;  /* 0x0000007b7f1e7223 */ /* 0x000fc4000001001e */
[----:B------:R-:W-:Y:S01]  /*2950*/  FADD.FTZ R161, R128, R161 ;  /* 0x000000a180a17221 */ /* 0x000fe20000010000 */
[----:B------:R-:W-:Y:S01]  /*2960*/  FFMA.FTZ R13, R101, R128, R13 ;  /* 0x00000080650d7223 */ /* 0x000fe2000001000d */
[----:B------:R-:W-:Y:S01]  /*2970*/  FMUL.FTZ R123, R208, R123 ;  /* 0x0000007bd07b7220 */ /* 0x000fe20000410000 */
[----:B------:R-:W-:Y:S01]  /*2980*/  FFMA.FTZ R19, R199, R203, R19 ;  /* 0x000000cbc7137223 */ /* 0x000fe20000010013 */
[----:B------:R-:W-:Y:S01]  /*2990*/  FADD.FTZ R186, R203, R186 ;  /* 0x000000bacbba7221 */ /* 0x000fe20000010000 */
[----:B------:R-:W-:Y:S01]  /*29a0*/  FADD.FTZ R187, R233, R187 ;  /* 0x000000bbe9bb7221 */ /* 0x000fe20000010000 */
[----:B------:R-:W-:Y:S01]  /*29b0*/  FFMA.FTZ R20, R198, R233, R20 ;  /* 0x000000e9c6147223 */ /* 0x000fe20000010014 */
[----:B------:R-:W-:Y:S01]  /*29c0*/  SHF.L.U32 R233, R119, 0x10, RZ ;  /* 0x0000001077e97819 */ /* 0x000fe200000006ff */
[----:B------:R-:W-:Y:S01]  /*29d0*/  FMUL.FTZ R119, R173, R90 ;  /* 0x0000005aad777220 */ /* 0x000fe20000410000 */
[----:B------:R-:W-:Y:S01]  /*29e0*/  FADD.FTZ R90, RZ, R93 ;  /* 0x0000005dff5a7221 */ /* 0x000fe20000010000 */
[----:B------:R-:W-:Y:S01]  /*29f0*/  FFMA.FTZ R91, R92, R93, RZ ;  /* 0x0000005d5c5b7223 */ /* 0x000fe200000100ff */
[----:B--2---:R-:W-:-:S02]  /*2a00*/  FMUL.FTZ R121, R106, R121 ;  /* 0x000000796a797220 */ /* 0x004fc40000410000 */
[----:B------:R-:W2:Y:S01]  /*2a10*/  LDL R106, [R1+0x140] ;  /* 0x00014000016a7983 */ /* 0x000ea20000100800 */
[----:B---3--:R-:W-:-:S03]  /*2a20*/  FMUL.FTZ R209, R125, R209 ;  /* 0x000000d17dd17220 */ /* 0x008fc60000410000 */
[----:B------:R-:W3:Y:S01]  /*2a30*/  LDL R125, [R1+0x104] ;  /* 0x00010400017d7983 */ /* 0x000ee20000100800 */
[----:B------:R-:W-:-:S03]  /*2a40*/  FMUL.FTZ R208, R180, R128 ;  /* 0x00000080b4d07220 */ /* 0x000fc60000410000 */
[----:B------:R-:W3:Y:S01]  /*2a50*/  LDL R128, [R1+0x128] ;  /* 0x0001280001807983 */ /* 0x000ee20000100800 */
[----:B----4-:R-:W-:-:S03]  /*2a60*/  FMUL.FTZ R202, R124, R141 ;  /* 0x0000008d7cca7220 */ /* 0x010fc60000410000 */
[----:B------:R-:W4:Y:S01]  /*2a70*/  LDL R124, [R1+0x130] ;  /* 0x00013000017c7983 */ /* 0x000f220000100800 */
        /* <DEDUP_REMOVED lines=42> */
[C---:B------:R-:W-:Y:S02]  /*2d20*/  PRMT R86, R140.reuse, 0x7632, R86 ;  /* 0x000076328c567816 */ /* 0x040fe40000000056 */
[----:B------:R-:W-:Y:S01]  /*2d30*/  SHF.L.U32 R140, R140, 0x10, RZ ;  /* 0x000000108c8c7819 */ /* 0x000fe200000006ff */
[----:B------:R-:W-:Y:S01]  /*2d40*/  FADD.FTZ R168, R117, R168 ;  /* 0x000000a875a87221 */ /* 0x000fe20000010000 */
[----:B------:R-:W-:Y:S01]  /*2d50*/  FFMA.FTZ R146, R108, R117, R146 ;  /* 0x000000756c927223 */ /* 0x000fe20000010092 */
[----:B------:R-:W-:-:S02]  /*2d60*/  FMUL.FTZ R183, R173, R183 ;  /* 0x000000b7adb77220 */ /* 0x000fc40000410000 */
[----:B------:R-:W-:Y:S01]  /*2d70*/  FMUL.FTZ R112, R182, R140 ;  /* 0x0000008cb6707220 */ /* 0x000fe20000410000 */
[----:B------:R-:W-:Y:S01]  /*2d80*/  FMUL.FTZ R182, R129, R233 ;  /* 0x000000e981b67220 */ /* 0x000fe20000410000 */
[----:B------:R-:W-:Y:S01]  /*2d90*/  SHF.L.U32 R116, R116, 0x10, RZ ;  /* 0x0000001074747819 */ /* 0x000fe200000006ff */
[----:B------:R-:W-:Y:S01]  /*2da0*/  FMUL.FTZ R104, R173, R104 ;  /* 0x00000068ad687220 */ /* 0x000fe20000410000 */
[----:B------:R-:W-:-:S03]  /*2db0*/  FADD.FTZ R164, R140, R164 ;  /* 0x000000a48ca47221 */ /* 0x000fc60000010000 */
[----:B------:R-:W-:Y:S01]  /*2dc0*/  FFMA.FTZ R34, R104, R140, R34 ;  /* 0x0000008c68227223 */ /* 0x000fe20000010022 */
[----:B------:R-:W-:Y:S01]  /*2dd0*/  SHF.L.U32 R120, R120, 0x10, RZ ;  /* 0x0000001078787819 */ /* 0x000fe200000006ff */
[----:B------:R-:W-:Y:S01]  /*2de0*/  FFMA.FTZ R25, R135, R116, R25 ;  /* 0x0000007487197223 */ /* 0x000fe20000010019 */
[----:B------:R-:W-:Y:S01]  /*2df0*/  FADD.FTZ R206, R116, R206 ;  /* 0x000000ce74ce7221 */ /* 0x000fe20000010000 */
[----:B------:R-:W-:Y:S01]  /*2e00*/  FFMA.FTZ R17, R95, R141, R17 ;  /* 0x0000008d5f117223 */ /* 0x000fe20000010011 */
[----:B------:R-:W-:Y:S01]  /*2e10*/  FADD.FTZ R184, R141, R184 ;  /* 0x000000b88db87221 */ /* 0x000fe20000010000 */
[----:B------:R-:W-:Y:S01]  /*2e20*/  SHF.L.U32 R89, R89, 0x10, RZ ;  /* 0x0000001059597819 */ /* 0x000fe200000006ff */
[----:B------:R-:W-:-:S04]  /*2e30*/  FMUL.FTZ R103, R173, R103 ;  /* 0x00000067ad677220 */ /* 0x000fc80000410000 */
[----:B------:R-:W-:Y:S01]  /*2e40*/  FADD.FTZ R226, R89, R226 ;  /* 0x000000e259e27221 */ /* 0x000fe20000010000 */
[----:B------:R-:W-:Y:S01]  /*2e50*/  FFMA.FTZ R29, R103, R89, R29 ;  /* 0x00000059671d7223 */ /* 0x000fe2000001001d */
[----:B--2---:R-:W-:Y:S01]  /*2e60*/  FMUL.FTZ R180, R106, R232 ;  /* 0x000000e86ab47220 */ /* 0x004fe20000410000 */
[----:B------:R-:W-:-:S03]  /*2e70*/  FFMA.FTZ R106, R118, R181, R91 ;  /* 0x000000b5766a7223 */ /* 0x000fc6000001005b */
[----:B------:R-:W-:Y:S01]  /*2e80*/  FADD.FTZ R91, R90, R180 ;  /* 0x000000b45a5b7221 */ /* 0x000fe20000010000 */
[----:B------:R-:W-:Y:S02]  /*2e90*/  FFMA.FTZ R90, R119, R180, R106 ;  /* 0x000000b4775a7223 */ /* 0x000fe4000001006a */
[----:B------:R-:W2:Y:S02]  /*2ea0*/  LDL R106, [R1+0x110] ;  /* 0x00011000016a7983 */ /* 0x000ea40000100800 */
[----:B------:R-:W-:Y:S01]  /*2eb0*/  FFMA.FTZ R90, R143, R142, R90 ;  /* 0x0000008e8f5a7223 */ /* 0x000fe2000001005a */
[----:B---3--:R-:W-:Y:S02]  /*2ec0*/  FMUL.FTZ R117, R125, R117 ;  /* 0x000000757d757220 */ /* 0x008fe40000410000 */
[----:B------:R-:W3:Y:S01]  /*2ed0*/  LDL R125, [R1+0x118] ;  /* 0x00011800017d7983 */ /* 0x000ee20000100800 */
[----:B------:R-:W-:-:S04]  /*2ee0*/  FFMA.FTZ R90, R183, R182, R90 ;  /* 0x000000b6b75a7223 */ /* 0x000fc8000001005a */
[----:B------:R-:W-:Y:S01]  /*2ef0*/  FFMA.FTZ R90, R134, R138, R90 ;  /* 0x0000008a865a7223 */ /* 0x000fe2000001005a */
[----:B------:R-:W-:Y:S01]  /*2f00*/  FMUL.FTZ R141, R128, R120 ;  /* 0x00000078808d7220 */ /* 0x000fe20000410000 */
[----:B----4-:R-:W-:Y:S02]  /*2f10*/  FMUL.FTZ R140, R124, R116 ;  /* 0x000000747c8c7220 */ /* 0x010fe40000410000 */
[----:B------:R-:W4:Y:S02]  /*2f20*/  LDL R116, [R1+0x108] ;  /* 0x0001080001747983 */ /* 0x000f240000100800 */
[----:B------:R-:W-:Y:S01]  /*2f30*/  FFMA.FTZ R90, R135, R140, R90 ;  /* 0x0000008c875a7223 */ /* 0x000fe2000001005a */
[----:B------:R-:W-:Y:S01]  /*2f40*/  FMUL.FTZ R128, R114, R89 ;  /* 0x0000005972807220 */ /* 0x000fe20000410000 */
[----:B------:R-:W4:Y:S02]  /*2f50*/  LDL R124, [R1+0xfc] ;  /* 0x0000fc00017c7983 */ /* 0x000f240000100800 */
[----:B------:R-:W-:-:S02]  /*2f60*/  FFMA.FTZ R90, R136, R139, R90 ;  /* 0x0000008b885a7223 */ /* 0x000fc4000001005a */
[----:B------:R-:W4:Y:S02]  /*2f70*/  LDL R114, [R1+0x100] ;  /* 0x0001000001727983 */ /* 0x000f240000100800 */
[----:B------:R-:W-:-:S04]  /*2f80*/  FFMA.FTZ R90, R137, R141, R90 ;  /* 0x0000008d895a7223 */ /* 0x000fc8000001005a */
[----:B------:R-:W-:-:S04]  /*2f90*/  FFMA.FTZ R90, R127, R123, R90 ;  /* 0x0000007b7f5a7223 */ /* 0x000fc8000001005a */
[----:B------:R-:W-:Y:S02]  /*2fa0*/  FFMA.FTZ R89, R103, R128, R90 ;  /* 0x0000008067597223 */ /* 0x000fe4000001005a */
[----:B------:R-:W4:Y:S01]  /*2fb0*/  LDL R90, [R1+0xf8] ;  /* 0x0000f800015a7983 */ /* 0x000f220000100800 */
[----:B------:R-:W-:-:S04]  /*2fc0*/  FADD.FTZ R91, R91, R142 ;  /* 0x0000008e5b5b7221 */ /* 0x000fc80000010000 */
[----:B------:R-:W-:-:S04]  /*2fd0*/  FADD.FTZ R91, R91, R182 ;  /* 0x000000b65b5b7221 */ /* 0x000fc80000010000 */
[----:B------:R-:W-:-:S04]  /*2fe0*/  FADD.FTZ R91, R91, R138 ;  /* 0x0000008a5b5b7221 */ /* 0x000fc80000010000 */
[----:B------:R-:W-:-:S04]  /*2ff0*/  FADD.FTZ R91, R91, R140 ;  /* 0x0000008c5b5b7221 */ /* 0x000fc80000010000 */
[----:B------:R-:W-:-:S04]  /*3000*/  FADD.FTZ R91, R91, R139 ;  /* 0x0000008b5b5b7221 */ /* 0x000fc80000010000 */
[----:B------:R-:W-:Y:S01]  /*3010*/  FADD.FTZ R91, R91, R141 ;  /* 0x0000008d5b5b7221 */ /* 0x000fe20000010000 */
[----:B------:R-:W-:-:S03]  /*3020*/  SHF.L.U32 R88, R88, 0x10, RZ ;  /* 0x0000001058587819 */ /* 0x000fc600000006ff */
[----:B------:R-:W-:Y:S01]  /*3030*/  FADD.FTZ R91, R91, R123 ;  /* 0x0000007b5b5b7221 */ /* 0x000fe20000010000 */
[----:B------:R-:W-:-:S03]  /*3040*/  FMUL.FTZ R102, R173, R102 ;  /* 0x00000066ad667220 */ /* 0x000fc60000410000 */
[----:B------:R-:W-:Y:S01]  /*3050*/  FADD.FTZ R91, R91, R128 ;  /* 0x000000805b5b7221 */ /* 0x000fe20000010000 */
[----:B------:R-:W-:Y:S01]  /*3060*/  FADD.FTZ R228, R88, R228 ;  /* 0x000000e458e47221 */ /* 0x000fe20000010000 */
[----:B------:R-:W-:Y:S01]  /*3070*/  FFMA.FTZ R31, R102, R88, R31 ;  /* 0x00000058661f7223 */ /* 0x000fe2000001001f */
[----:B------:R-:W-:Y:S01]  /*3080*/  FFMA.FTZ R89, R126, R122, R89 ;  /* 0x0000007a7e597223 */ /* 0x000fe20000010059 */
[----:B------:R-:W-:Y:S01]  /*3090*/  SHF.L.U32 R86, R86, 0x10, RZ ;  /* 0x0000001056567819 */ /* 0x000fe200000006ff */
[----:B------:R-:W-:-:S04]  /*30a0*/  FMUL.FTZ R111, R173, R111 ;  /* 0x0000006fad6f7220 */ /* 0x000fc80000410000 */
[----:B------:R-:W-:Y:S01]  /*30b0*/  FFMA.FTZ R33, R111, R86, R33 ;  /* 0x000000566f217223 */ /* 0x000fe20000010021 */
[----:B------:R-:W-:Y:S01]  /*30c0*/  FADD.FTZ R163, R86, R163 ;  /* 0x000000a356a37221 */ /* 0x000fe20000010000 */
[----:B------:R-:W-:Y:S01]  /*30d0*/  SHF.L.U32 R87, R87, 0x10, RZ ;  /* 0x0000001057577819 */ /* 0x000fe200000006ff */
[----:B------:R-:W-:Y:S01]  /*30e0*/  FFMA.FTZ R27, R137, R120, R27 ;  /* 0x00000078891b7223 */ /* 0x000fe2000001001b */
[----:B------:R-:W-:Y:S01]  /*30f0*/  FADD.FTZ R224, R120, R224 ;  /* 0x000000e078e07221 */ /* 0x000fe20000010000 */
[----:B------:R-:W-:Y:S01]  /*3100*/  FMUL.FTZ R107, R173, R107 ;  /* 0x0000006bad6b7220 */ /* 0x000fe20000410000 */
[----:B------:R-:W-:Y:S01]  /*3110*/  SHF.L.U32 R85, R85, 0x10, RZ ;  /* 0x0000001055557819 */ /* 0x000fe200000006ff */
[C---:B------:R-:W-:Y:S01]  /*3120*/  FMUL.FTZ R110, R173.reuse, R110 ;  /* 0x0000006ead6e7220 */ /* 0x040fe20000410000 */
[----:B------:R-:W-:Y:S01]  /*3130*/  FMUL.FTZ R113, R173, R113 ;  /* 0x00000071ad717220 */ /* 0x000fe20000410000 */
[----:B------:R-:W-:Y:S01]  /*3140*/  SHF.L.U32 R84, R84, 0x10, RZ ;  /* 0x0000001054547819 */ /* 0x000fe200000006ff */
[----:B------:R-:W-:Y:S01]  /*3150*/  FADD.FTZ R170, R115, R170 ;  /* 0x000000aa73aa7221 */ /* 0x000fe20000010000 */
[----:B------:R-:W-:Y:S01]  /*3160*/  FFMA.FTZ R148, R110, R115, R148 ;  /* 0x000000736e947223 */ /* 0x000fe20000010094 */
[----:B------:R-:W-:Y:S01]  /*3170*/  FMUL.FTZ R105, R173, R105 ;  /* 0x00000069ad697220 */ /* 0x000fe20000410000 */
[----:B------:R-:W-:Y:S01]  /*3180*/  FADD.FTZ R167, R85, R167 ;  /* 0x000000a755a77221 */ /* 0x000fe20000010000 */
[----:B------:R-:W-:Y:S01]  /*3190*/  FFMA.FTZ R145, R113, R85, R145 ;  /* 0x0000005571917223 */ /* 0x000fe20000010091 */
        /* <DEDUP_REMOVED lines=13> */
[----:B--2---:R-:W-:Y:S01]  /*3270*/  FMUL.FTZ R106, R106, R86 ;  /* 0x000000566a6a7220 */ /* 0x004fe20000410000 */
[----:B---3--:R-:W-:Y:S01]  /*3280*/  FMUL.FTZ R129, R125, R88 ;  /* 0x000000587d817220 */ /* 0x008fe20000410000 */
        /* <DEDUP_REMOVED lines=9> */
[----:B----4-:R-:W-:-:S04]  /*3320*/  FMUL.FTZ R120, R116, R87 ;  /* 0x0000005774787220 */ /* 0x010fc80000410000 */
[----:B------:R-:W-:Y:S01]  /*3330*/  FADD.FTZ R88, R88, R120 ;  /* 0x0000007858587221 */ /* 0x000fe20000010000 */
[----:B------:R-:W-:Y:S01]  /*3340*/  FFMA.FTZ R86, R107, R120, R86 ;  /* 0x000000786b567223 */ /* 0x000fe20000010056 */
[----:B------:R-:W-:Y:S02]  /*3350*/  FMUL.FTZ R116, R114, R85 ;  /* 0x0000005572747220 */ /* 0x000fe40000410000 */
[----:B------:R-:W-:Y:S01]  /*3360*/  FADD.FTZ R88, R88, R117 ;  /* 0x0000007558587221 */ /* 0x000fe20000010000 */
[----:B------:R-:W-:Y:S01]  /*3370*/  FFMA.FTZ R86, R108, R117, R86 ;  /* 0x000000756c567223 */ /* 0x000fe20000010056 */
[----:B------:R-:W-:Y:S02]  /*3380*/  FMUL.FTZ R115, R124, R115 ;  /* 0x000000737c737220 */ /* 0x000fe40000410000 */
[----:B------:R-:W-:Y:S01]  /*3390*/  FADD.FTZ R88, R88, R116 ;  /* 0x0000007458587221 */ /* 0x000fe20000010000 */
[----:B------:R-:W-:-:S04]  /*33a0*/  FFMA.FTZ R86, R113, R116, R86 ;  /* 0x0000007471567223 */ /* 0x000fc80000010056 */
[----:B------:R-:W-:Y:S01]  /*33b0*/  FFMA.FTZ R85, R110, R115, R86 ;  /* 0x000000736e557223 */ /* 0x000fe20000010056 */
[----:B------:R-:W-:Y:S01]  /*33c0*/  FMUL.FTZ R114, R90, R84 ;  /* 0x000000545a727220 */ /* 0x000fe20000410000 */
[----:B------:R-:W-:-:S03]  /*33d0*/  FADD.FTZ R84, R88, R115 ;  /* 0x0000007358547221 */ /* 0x000fc60000010000 */
[----:B------:R-:W-:Y:S01]  /*33e0*/  FFMA.FTZ R85, R105, R114, R85 ;  /* 0x0000007269557223 */ /* 0x000fe20000010055 */
[----:B------:R-:W-:Y:S01]  /*33f0*/  FADD.FTZ R84, R84, R114 ;  /* 0x0000007254547221 */ /* 0x000fe20000010000 */
        /* <DEDUP_REMOVED lines=19> */
.L_x_5723:
        /* <DEDUP_REMOVED lines=14> */
.L_x_5711:
[----:B------:R-:W-:Y:S01]  /*3610*/  UISETP.NE.AND UP0, UPT, UR16, URZ, UPT ;  /* 0x0000003f1000728c */ /* 0x000fe2000bf05270 */
[----:B--2---:R-:W-:Y:S01]  /*3620*/  SHF.R.U32.HI R88, RZ, 0x5, R88 ;  /* 0x00000005ff587819 */ /* 0x004fe20000011658 */
[----:B------:R-:W1:Y:S01]  /*3630*/  LDC.64 R232, c[0x0][0x220] ;  /* 0x00008800ffe87b82 */ /* 0x000e620000000a00 */
[----:B------:R-:W2:Y:S03]  /*3640*/  LDL R238, [R1+0xdc] ;  /* 0x0000dc0001ee7983 */ /* 0x000ea60000100800 */
[----:B------:R-:W-:Y:S01]  /*3650*/  PLOP3.LUT P4, PT, PT, PT, UP0, 0x80, 0x0 ;  /* 0x000000000000781c */ /* 0x000fe20003f8f008 */
[----:B------:R-:W-:Y:S05]  /*3660*/  WARPSYNC.ALL ;  /* 0x0000000000007948 */ /* 0x000fea0003800000 */
[----:B------:R-:W3:Y:S01]  /*3670*/  S2UR UR5, SR_CgaCtaId ;  /* 0x00000000000579c3 */ /* 0x000ee20000008800 */
[----:B------:R-:W-:Y:S01]  /*3680*/  LOP3.LUT R88, R88, 0x7fffffc, RZ, 0xc0, !PT ;  /* 0x07fffffc58587812 */ /* 0x000fe200078ec0ff */
[----:B------:R-:W-:Y:S01]  /*3690*/  UMOV UR4, 0x400 ;  /* 0x0000040000047882 */ /* 0x000fe20000000000 */
[----:B------:R-:W4:Y:S02]  /*36a0*/  LDL R237, [R1+0xd8] ;  /* 0x0000d80001ed7983 */ /* 0x000f240000100800 */
[----:B------:R-:W-:-:S02]  /*36b0*/  @!P5 IADD3 R88, R88, 0x4, RZ ;  /* 0x000000045858d810 */ /* 0x000fc40007ffe0ff */
[----:B------:R-:W4:Y:S01]  /*36c0*/  LDL R239, [R1+0xe0] ;  /* 0x0000e00001ef7983 */ /* 0x000f220000100800 */
[----:B---3--:R-:W-:-:S06]  /*36d0*/  ULEA UR4, UR5, UR4, 0x18 ;  /* 0x0000000405047291 */ /* 0x008fcc000f8ec03f */
[----:B------:R-:W-:Y:S01]  /*36e0*/  LEA R88, R88, UR4, 0x3 ;  /* 0x0000000458587c11 */ /* 0x000fe2000f8e18ff */
[----:B------:R-:W-:Y:S06]  /*36f0*/  BAR.SYNC.DEFER_BLOCKING 0x0 ;  /* 0x0000000000007b1d */ /* 0x000fec0000010000 */
[----:B0-----:R-:W0:Y:S04]  /*3700*/  LDS.128 R84, [R88+0x5000] ;  /* 0x0050000058547984 */ /* 0x001e280000000c00 */
[----:B------:R-:W3:Y:S01]  /*3710*/  LDS.128 R88, [R88+0x5010] ;  /* 0x0050100058587984 */ /* 0x000ee20000000c00 */
[----:B------:R-:W-:-:S04]  /*3720*/  ISETP.NE.U32.AND P1, PT, R176, RZ, PT ;  /* 0x000000ffb000720c */ /* 0x000fc80003f25070 */
[----:B------:R-:W-:Y:S01]  /*3730*/  ISETP.NE.AND.EX P1, PT, R177, RZ, PT, P1 ;  /* 0x000000ffb100720c */ /* 0x000fe20003f25310 */
[----:B0-----:R-:W-:Y:S01]  /*3740*/  FADD.FTZ R84, RZ, R84 ;  /* 0x00000054ff547221 */ /* 0x001fe20000010000 */
[----:B------:R-:W-:-:S03]  /*3750*/  FADD.FTZ R85, RZ, R85 ;  /* 0x00000055ff557221 */ /* 0x000fc60000010000 */
[----:B------:R-:W-:Y:S01]  /*3760*/  FADD.FTZ R86, R86, R84 ;  /* 0x0000005456567221 */ /* 0x000fe20000010000 */
[----:B------:R-:W-:-:S03]  /*3770*/  FADD.FTZ R85, R87, R85 ;  /* 0x0000005557557221 */ /* 0x000fc60000010000 */
[----:B---3--:R-:W-:Y:S01]  /*3780*/  FADD.FTZ R86, R86, R88 ;  /* 0x0000005856567221 */ /* 0x008fe20000010000 */
[----:B------:R-:W-:-:S03]  /*3790*/  FADD.FTZ R85, R85, R89 ;  /* 0x0000005955557221 */ /* 0x000fc60000010000 */
[----:B------:R-:W-:Y:S01]  /*37a0*/  FADD.FTZ R90, R90, R86 ;  /* 0x000000565a5a7221 */ /* 0x000fe20000010000 */
[----:B------:R-:W-:Y:S01]  /*37b0*/  FADD.FTZ R91, R91, R85 ;  /* 0x000000555b5b7221 */ /* 0x000fe20000010000 */
[----:B-1----:R-:W-:-:S04]  /*37c0*/  IMAD.WIDE.U32 R84, R192, 0x10, R232 ;  /* 0x00000010c0547825 */ /* 0x002fc800078e00e8 */
[----:B------:R-:W-:Y:S01]  /*37d0*/  FMUL.FTZ R90, R90, UR9 ;  /* 0x000000095a5a7c20 */ /* 0x000fe20008410000 */
[----:B------:R-:W-:Y:S01]  /*37e0*/  FMUL.FTZ R125, R91, UR9 ;  /* 0x000000095b7d7c20 */ /* 0x000fe20008410000 */
[----:B------:R-:W3:Y:S03]  /*37f0*/  LDG.E.128 R84, desc[UR6][R84.64] ;  /* 0x0000000654547981 */ /* 0x000ee6000c1e1d00 */
[----:B------:R-:W-:-:S05]  /*3800*/  FSEL R124, R90, RZ, !P4 ;  /* 0x000000ff5a7c7208 */ /* 0x000fca0006000000 */
[-CC-:B------:R-:W-:Y:S01]  /*3810*/  FFMA.FTZ R177, R219, R125.reuse, R124.reuse ;  /* 0x0000007ddbb17223 */ /* 0x180fe2000001007c */
[----:B------:R-:W-:Y:S01]  /*3820*/  FFMA.FTZ R176, R220, R125, R124 ;  /* 0x0000007ddcb07223 */ /* 0x000fe2000001007c */
[----:B------:R-:W-:Y:S01]  /*3830*/  ISETP.NE.U32.AND P2, PT, RZ, UR10, PT ;  /* 0x0000000aff007c0c */ /* 0x000fe2000bf45070 */
[----:B------:R-:W2:Y:S01]  /*3840*/  LDL R220, [R1+0xe8] ;  /* 0x0000e80001dc7983 */ /* 0x000ea20000100800 */
[----:B------:R-:W-:-:S03]  /*3850*/  FADD.FTZ R177, R221, -R177 ;  /* 0x800000b1ddb17221 */ /* 0x000fc60000010000 */
[----:B------:R-:W4:Y:S01]  /*3860*/  LDL R221, [R1+0xf0] ;  /* 0x0000f00001dd7983 */ /* 0x000f220000100800 */
[----:B------:R-:W-:Y:S01]  /*3870*/  ISETP.NE.AND.EX P2, PT, RZ, UR11, PT, P2 ;  /* 0x0000000bff007c0c */ /* 0x000fe2000bf45320 */
[-CC-:B------:R-:W-:Y:S01]  /*3880*/  FFMA.FTZ R193, R92, R125.reuse, R124.reuse ;  /* 0x0000007d5cc17223 */ /* 0x180fe2000001007c */
[----:B------:R-:W-:Y:S01]  /*3890*/  FFMA.FTZ R222, R222, R125, R124 ;  /* 0x0000007ddede7223 */ /* 0x000fe2000001007c */
[----:B------:R-:W4:Y:S02]  /*38a0*/  LDL R219, [R1+0xec] ;  /* 0x0000ec0001db7983 */ /* 0x000f240000100800 */
[----:B------:R-:W-:-:S08]  /*38b0*/  FADD.FTZ R193, R93, -R193 ;  /* 0x800000c15dc17221 */ /* 0x000fd00000010000 */
[----:B------:R-:W0:Y:S01]  /*38c0*/  @P2 LDC.64 R92, c[0x0][0x308] ;  /* 0x0000c200ff5c2b82 */ /* 0x000e220000000a00 */
[----:B------:R-:W-:Y:S01]  /*38d0*/  FADD.FTZ R223, R223, -R222 ;  /* 0x800000dedfdf7221 */ /* 0x000fe20000010000 */
[----:B------:R-:W-:Y:S01]  /*38e0*/  FADD.FTZ R176, R218, -R176 ;  /* 0x800000b0dab07221 */ /* 0x000fe20000010000 */
[C---:B------:R-:W-:Y:S01]  /*38f0*/  FMUL.FTZ R193, R173.reuse, R193 ;  /* 0x000000c1adc17220 */ /* 0x040fe20000410000 */
[C---:B------:R-:W-:Y:S01]  /*3900*/  FMUL.FTZ R177, R173.reuse, R177 ;  /* 0x000000b1adb17220 */ /* 0x040fe20000410000 */
[C---:B------:R-:W-:Y:S01]  /*3910*/  FMUL.FTZ R218, R173.reuse, R223 ;  /* 0x000000dfadda7220 */ /* 0x040fe20000410000 */
[----:B------:R-:W-:Y:S01]  /*3920*/  FMUL.FTZ R176, R173, R176 ;  /* 0x000000b0adb07220 */ /* 0x000fe20000410000 */
[----:B------:R-:W4:Y:S01]  /*3930*/  LDL R223, [R1+0xf4] ;  /* 0x0000f40001df7983 */ /* 0x000f220000100800 */
[----:B------:R-:W-:Y:S01]  /*3940*/  ISETP.NE.U32.AND P3, PT, RZ, UR10, PT ;  /* 0x0000000aff007c0c */ /* 0x000fe2000bf65070 */
[----:B-----5:R-:W-:Y:S02]  /*3950*/  @P1 FADD.FTZ R193, R36, R193 ;  /* 0x000000c124c11221 */ /* 0x020fe40000010000 */
[----:B------:R-:W4:Y:S01]  /*3960*/  LDL R222, [R1+0xe4] ;  /* 0x0000e40001de7983 */ /* 0x000f220000100800 */
[----:B------:R-:W-:Y:S01]  /*3970*/  @P1 FADD.FTZ R218, R37, R218 ;  /* 0x000000da25da1221 */ /* 0x000fe20000010000 */
[----:B------:R-:W-:Y:S01]  /*3980*/  @P1 FADD.FTZ R176, R38, R176 ;  /* 0x000000b026b01221 */ /* 0x000fe20000010000 */
[----:B------:R-:W-:Y:S01]  /*3990*/  @P1 FADD.FTZ R177, R39, R177 ;  /* 0x000000b127b11221 */ /* 0x000fe20000010000 */
[----:B------:R-:W-:-:S04]  /*39a0*/  ISETP.NE.AND.EX P3, PT, RZ, UR11, PT, P3 ;  /* 0x0000000bff007c0c */ /* 0x000fc8000bf65330 */
[----:B------:R-:W-:Y:S02]  /*39b0*/  SEL R88, R193, R76, P3 ;  /* 0x0000004cc1587207 */ /* 0x000fe40001800000 */
[----:B------:R-:W-:Y:S02]  /*39c0*/  SEL R89, R218, R77, P3 ;  /* 0x0000004dda597207 */ /* 0x000fe40001800000 */
[----:B------:R-:W-:Y:S01]  /*39d0*/  SEL R90, R176, R78, P3 ;  /* 0x0000004eb05a7207 */ /* 0x000fe20001800000 */
[----:B0-----:R-:W-:Y:S01]  /*39e0*/  @P2 IMAD.WIDE.U32 R92, R192, 0x20, R92 ;  /* 0x00000020c05c2825 */ /* 0x001fe200078e005c */
[----:B------:R-:W-:-:S03]  /*39f0*/  SEL R91, R177, R79, P3 ;  /* 0x0000004fb15b7207 */ /* 0x000fc60001800000 */
[-CC-:B------:R-:W-:Y:S01]  /*3a00*/  FFMA.FTZ R217, R217, R125.reuse, R124.reuse ;  /* 0x0000007dd9d97223 */ /* 0x180fe2000001007c */
[-CC-:B------:R-:W-:Y:S01]  /*3a10*/  FFMA.FTZ R133, R133, R125.reuse, R124.reuse ;  /* 0x0000007d85857223 */ /* 0x180fe2000001007c */
[--C-:B------:R-:W-:Y:S01]  /*3a20*/  FFMA.FTZ R216, R216, R125, R124.reuse ;  /* 0x0000007dd8d87223 */ /* 0x100fe2000001007c */
[----:B------:R0:W-:Y:S01]  /*3a30*/  @P2 STG.E.128 desc[UR6][R92.64], R88 ;  /* 0x000000585c002986 */ /* 0x0001e2000c101d06 */
[----:B------:R-:W-:Y:S01]  /*3a40*/  FADD.FTZ R217, R215, -R217 ;  /* 0x800000d9d7d97221 */ /* 0x000fe20000010000 */
[----:B------:R-:W-:Y:S01]  /*3a50*/  FADD.FTZ R131, R131, -R133 ;  /* 0x8000008583837221 */ /* 0x000fe20000010000 */
[-C--:B------:R-:W-:Y:S01]  /*3a60*/  FMUL.FTZ R193, R193, R174.reuse ;  /* 0x000000aec1c17220 */ /* 0x080fe20000410000 */
[----:B------:R-:W-:Y:S01]  /*3a70*/  FMUL.FTZ R218, R218, R174 ;  /* 0x000000aedada7220 */ /* 0x000fe20000410000 */
[----:B------:R-:W4:Y:S01]  /*3a80*/  LDL R215, [R1+0xbc] ;  /* 0x0000bc0001d77983 */ /* 0x000f220000100800 */
[----:B------:R-:W-:Y:S01]  /*3a90*/  FMUL.FTZ R131, R173, R131 ;  /* 0x00000083ad837220 */ /* 0x000fe20000410000 */
[----:B0-----:R-:W-:Y:S01]  /*3aa0*/  FFMA.FTZ R88, R132, R125, R124 ;  /* 0x0000007d84587223 */ /* 0x001fe2000001007c */
[----:B------:R-:W-:-:S02]  /*3ab0*/  FADD.FTZ R132, R214, -R216 ;  /* 0x800000d8d6847221 */ /* 0x000fc40000010000 */
[----:B------:R-:W-:Y:S01]  /*3ac0*/  @P1 FADD.FTZ R131, R41, R131 ;  /* 0x0000008329831221 */ /* 0x000fe20000010000 */
[----:B------:R-:W4:Y:S01]  /*3ad0*/  LDL R214, [R1+0xb8] ;  /* 0x0000b80001d67983 */ /* 0x000f220000100800 */
[----:B------:R-:W-:Y:S01]  /*3ae0*/  FADD.FTZ R88, R130, -R88 ;  /* 0x8000005882587221 */ /* 0x000fe20000010000 */
[C---:B------:R-:W-:Y:S01]  /*3af0*/  FMUL.FTZ R130, R173.reuse, R217 ;  /* 0x000000d9ad827220 */ /* 0x040fe20000410000 */
[----:B------:R-:W-:Y:S01]  /*3b00*/  FMUL.FTZ R132, R173, R132 ;  /* 0x00000084ad847220 */ /* 0x000fe20000410000 */
[----:B------:R-:W-:Y:S01]  /*3b10*/  SEL R89, R131, R81, P3 ;  /* 0x0000005183597207 */ /* 0x000fe20001800000 */
[----:B------:R-:W-:Y:S01]  /*3b20*/  FMUL.FTZ R133, R173, R88 ;  /* 0x00000058ad857220 */ /* 0x000fe20000410000 */
[----:B------:R-:W-:Y:S01]  /*3b30*/  @P1 FADD.FTZ R130, R40, R130 ;  /* 0x0000008228821221 */ /* 0x000fe20000010000 */
[----:B------:R-:W-:Y:S01]  /*3b40*/  @P1 FADD.FTZ R132, R42, R132 ;  /* 0x000000842a841221 */ /* 0x000fe20000010000 */
[----:B------:R-:W-:Y:S01]  /*3b50*/  FMUL.FTZ R176, R176, R174 ;  /* 0x000000aeb0b07220 */ /* 0x000fe20000410000 */
[----:B------:R-:W-:Y:S01]  /*3b60*/  @P1 FADD.FTZ R133, R43, R133 ;  /* 0x000000852b851221 */ /* 0x000fe20000010000 */
[----:B------:R-:W4:Y:S01]  /*3b70*/  LDL R217, [R1+0xc4] ;  /* 0x0000c40001d97983 */ /* 0x000f220000100800 */
[----:B------:R-:W-:-:S02]  /*3b80*/  SEL R88, R130, R80, P3 ;  /* 0x0000005082587207 */ /* 0x000fc40001800000 */
[----:B------:R-:W-:Y:S01]  /*3b90*/  SEL R90, R132, R82, P3 ;  /* 0x00000052845a7207 */ /* 0x000fe20001800000 */
[----:B------:R-:W4:Y:S01]  /*3ba0*/  LDL R216, [R1+0xc0] ;  /* 0x0000c00001d87983 */ /* 0x000f220000100800 */
[----:B------:R-:W-:-:S05]  /*3bb0*/  SEL R91, R133, R83, P3 ;  /* 0x00000053855b7207 */ /* 0x000fca0001800000 */
[----:B------:R3:W-:Y:S02]  /*3bc0*/  @P2 STG.E.128 desc[UR6][R92.64+0x10], R88 ;  /* 0x000010585c002986 */ /* 0x0007e4000c101d06 */
[C---:B---3--:R-:W-:Y:S02]  /*3bd0*/  PRMT R88, R84.reuse, 0x7632, R88 ;  /* 0x0000763254587816 */ /* 0x048fe40000000058 */
[----:B------:R-:W-:Y:S02]  /*3be0*/  SHF.L.U32 R84, R84, 0x10, RZ ;  /* 0x0000001054547819 */ /* 0x000fe400000006ff */
[----:B------:R-:W-:-:S03]  /*3bf0*/  SHF.L.U32 R88, R88, 0x10, RZ ;  /* 0x0000001058587819 */ /* 0x000fc600000006ff */
[----:B------:R-:W-:Y:S01]  /*3c00*/  FFMA.FTZ R231, R193, R84, R231 ;  /* 0x00000054c1e77223 */ /* 0x000fe200000100e7 */
[----:B------:R-:W-:Y:S01]  /*3c10*/  FMUL.FTZ R84, R177, R174 ;  /* 0x000000aeb1547220 */ /* 0x000fe20000410000 */
[----:B------:R-:W-:-:S03]  /*3c20*/  FFMA.FTZ R230, R218, R88, R230 ;  /* 0x00000058dae67223 */ /* 0x000fc600000100e6 */
[----:B--2---:R-:W-:Y:S01]  /*3c30*/  FMUL.FTZ R90, R220, R84 ;  /* 0x00000054dc5a7220 */ /* 0x004fe20000410000 */
[----:B----4-:R-:W-:Y:S01]  /*3c40*/  FMUL.FTZ R218, R221, R218 ;  /* 0x000000daddda7220 */ /* 0x010fe20000410000 */
[----:B------:R-:W2:Y:S04]  /*3c50*/  LDL R220, [R1+0xd0] ;  /* 0x0000d00001dc7983 */ /* 0x000ea80000100800 */
[----:B------:R-:W3:Y:S01]  /*3c60*/  LDL R221, [R1+0xd4] ;  /* 0x0000d40001dd7983 */ /* 0x000ee20000100800 */
[----:B------:R-:W-:Y:S01]  /*3c70*/  SHF.L.U32 R89, R85, 0x10, RZ ;  /* 0x0000001055597819 */ /* 0x000fe200000006ff */
[-C--:B------:R-:W-:Y:S01]  /*3c80*/  FMUL.FTZ R132, R132, R174.reuse ;  /* 0x000000ae84847220 */ /* 0x080fe20000410000 */
[----:B------:R-:W-:-:S03]  /*3c90*/  FMUL.FTZ R133, R133, R174 ;  /* 0x000000ae85857220 */ /* 0x000fc60000410000 */
[----:B------:R-:W-:Y:S01]  /*3ca0*/  FFMA.FTZ R235, R176, R89, R235 ;  /* 0x00000059b0eb7223 */ /* 0x000fe200000100eb */
[----:B------:R-:W-:Y:S01]  /*3cb0*/  FMUL.FTZ R89, R219, R176 ;  /* 0x000000b0db597220 */ /* 0x000fe20000410000 */
[-C--:B------:R-:W-:Y:S01]  /*3cc0*/  FMUL.FTZ R130, R130, R174.reuse ;  /* 0x000000ae82827220 */ /* 0x080fe20000410000 */
[----:B------:R-:W-:Y:S01]  /*3cd0*/  FMUL.FTZ R131, R131, R174 ;  /* 0x000000ae83837220 */ /* 0x000fe20000410000 */
[----:B------:R-:W-:Y:S01]  /*3ce0*/  FMUL.FTZ R91, R238, R132 ;  /* 0x00000084ee5b7220 */ /* 0x000fe20000410000 */
[----:B------:R-:W-:Y:S01]  /*3cf0*/  FMUL.FTZ R92, R237, R133 ;  /* 0x00000085ed5c7220 */ /* 0x000fe20000410000 */
[----:B------:R-:W-:Y:S01]  /*3d00*/  F2FP.BF16.F32.PACK_AB R89, R90, R89 ;  /* 0x000000595a59723e */ /* 0x000fe200000010ff */
[----:B------:R-:W-:Y:S01]  /*3d10*/  FMUL.FTZ R93, R239, R131 ;  /* 0x00000083ef5d7220 */ /* 0x000fe20000410000 */
[----:B------:R-:W4:Y:S01]  /*3d20*/  LDL R219, [R1+0xcc] ;  /* 0x0000cc0001db7983 */ /* 0x000f220000100800 */
[----:B------:R-:W-:Y:S01]  /*3d30*/  FMUL.FTZ R88, R223, R193 ;  /* 0x000000c1df587220 */ /* 0x000fe20000410000 */
[----:B------:R-:W-:Y:S01]  /*3d40*/  F2FP.BF16.F32.PACK_AB R91, R92, R91 ;  /* 0x0000005b5c5b723e */ /* 0x000fe200000010ff */
[----:B------:R-:W-:Y:S01]  /*3d50*/  FMUL.FTZ R90, R222, R130 ;  /* 0x00000082de5a7220 */ /* 0x000fe20000410000 */
[----:B------:R-:W-:-:S02]  /*3d60*/  LEA R92, P6, R192, UR12, 0x4 ;  /* 0x0000000cc05c7c11 */ /* 0x000fc4000f8c20ff */
[----:B------:R-:W-:Y:S02]  /*3d70*/  F2FP.BF16.F32.PACK_AB R88, R218, R88 ;  /* 0x00000058da58723e */ /* 0x000fe400000010ff */
[----:B------:R-:W4:Y:S01]  /*3d80*/  LDL R218, [R1+0xc8] ;  /* 0x0000c80001da7983 */ /* 0x000f220000100800 */
[----:B------:R-:W-:Y:S02]  /*3d90*/  F2FP.BF16.F32.PACK_AB R90, R93, R90 ;  /* 0x0000005a5d5a723e */ /* 0x000fe400000010ff */
[----:B------:R-:W-:-:S05]  /*3da0*/  LEA.HI.X R93, R192, UR13, RZ, 0x4, P6 ;  /* 0x0000000dc05d7c11 */ /* 0x000fca000b0f24ff */
[----:B------:R0:W-:Y:S01]  /*3db0*/  STG.E.128 desc[UR6][R92.64], R88 ;  /* 0x000000585c007986 */ /* 0x0001e2000c101d06 */
[-CC-:B------:R-:W-:Y:S01]  /*3dc0*/  FFMA.FTZ R96, R96, R125.reuse, R124.reuse ;  /* 0x0000007d60607223 */ /* 0x180fe2000001007c */
[-CC-:B------:R-:W-:Y:S01]  /*3dd0*/  FFMA.FTZ R97, R97, R125.reuse, R124.reuse ;  /* 0x0000007d61617223 */ /* 0x180fe2000001007c */
[-CC-:B------:R-:W-:Y:S01]  /*3de0*/  FFMA.FTZ R192, R98, R125.reuse, R124.reuse ;  /* 0x0000007d62c07223 */ /* 0x180fe2000001007c */
[-C--:B------:R-:W-:Y:S01]  /*3df0*/  FFMA.FTZ R99, R99, R125.reuse, R124 ;  /* 0x0000007d63637223 */ /* 0x080fe2000001007c */
[----:B------:R-:W-:Y:S01]  /*3e00*/  FADD.FTZ R96, R210, -R96 ;  /* 0x80000060d2607221 */ /* 0x000fe20000010000 */
[----:B------:R-:W-:Y:S01]  /*3e10*/  FADD.FTZ R97, R212, -R97 ;  /* 0x80000061d4617221 */ /* 0x000fe20000010000 */
[----:B------:R-:W-:Y:S01]  /*3e20*/  FADD.FTZ R192, R211, -R192 ;  /* 0x800000c0d3c07221 */ /* 0x000fe20000010000 */
[----:B0-----:R-:W0:Y:S01]  /*3e30*/  @P2 LDC.64 R92, c[0x0][0x308] ;  /* 0x0000c200ff5c2b82 */ /* 0x001e220000000a00 */
[----:B------:R-:W-:Y:S01]  /*3e40*/  FADD.FTZ R99, R213, -R99 ;  /* 0x80000063d5637221 */ /* 0x000fe20000010000 */
[-CC-:B------:R-:W-:Y:S01]  /*3e50*/  FFMA.FTZ R197, R197, R125.reuse, R124.reuse ;  /* 0x0000007dc5c57223 */ /* 0x180fe2000001007c */
[-CC-:B------:R-:W-:Y:S01]  /*3e60*/  FFMA.FTZ R101, R101, R125.reuse, R124.reuse ;  /* 0x0000007d65657223 */ /* 0x180fe2000001007c */
[-CC-:B------:R-:W-:Y:S01]  /*3e70*/  FFMA.FTZ R196, R196, R125.reuse, R124.reuse ;  /* 0x0000007dc4c47223 */ /* 0x180fe2000001007c */
[----:B------:R-:W-:Y:S01]  /*3e80*/  FFMA.FTZ R100, R100, R125, R124 ;  /* 0x0000007d64647223 */ /* 0x000fe2000001007c */
[C---:B------:R-:W-:Y:S01]  /*3e90*/  FMUL.FTZ R176, R173.reuse, R96 ;  /* 0x00000060adb07220 */ /* 0x040fe20000410000 */
[C---:B------:R-:W-:Y:S01]  /*3ea0*/  FMUL.FTZ R177, R173.reuse, R97 ;  /* 0x00000061adb17220 */ /* 0x040fe20000410000 */
[C---:B------:R-:W-:Y:S01]  /*3eb0*/  FMUL.FTZ R192, R173.reuse, R192 ;  /* 0x000000c0adc07220 */ /* 0x040fe20000410000 */
[----:B------:R-:W-:Y:S01]  /*3ec0*/  FMUL.FTZ R193, R173, R99 ;  /* 0x00000063adc17220 */ /* 0x000fe20000410000 */
[----:B------:R-:W-:Y:S01]  /*3ed0*/  FADD.FTZ R197, R195, -R197 ;  /* 0x800000c5c3c57221 */ /* 0x000fe20000010000 */
[----:B------:R-:W-:Y:S01]  /*3ee0*/  FADD.FTZ R101, R208, -R101 ;  /* 0x80000065d0657221 */ /* 0x000fe20000010000 */
[----:B------:R-:W-:Y:S01]  /*3ef0*/  FADD.FTZ R196, R194, -R196 ;  /* 0x800000c4c2c47221 */ /* 0x000fe20000010000 */
[----:B------:R-:W-:Y:S01]  /*3f00*/  FADD.FTZ R100, R209, -R100 ;  /* 0x80000064d1647221 */ /* 0x000fe20000010000 */
[----:B------:R-:W-:Y:S01]  /*3f10*/  @P1 FADD.FTZ R176, R44, R176 ;  /* 0x000000b02cb01221 */ /* 0x000fe20000010000 */
[----:B------:R-:W-:Y:S01]  /*3f20*/  @P1 FADD.FTZ R177, R45, R177 ;  /* 0x000000b12db11221 */ /* 0x000fe20000010000 */
[----:B------:R-:W-:Y:S01]  /*3f30*/  @P1 FADD.FTZ R192, R46, R192 ;  /* 0x000000c02ec01221 */ /* 0x000fe20000010000 */
[----:B------:R-:W-:Y:S01]  /*3f40*/  @P1 FADD.FTZ R193, R47, R193 ;  /* 0x000000c12fc11221 */ /* 0x000fe20000010000 */
[C---:B------:R-:W-:Y:S01]  /*3f50*/  FMUL.FTZ R194, R173.reuse, R197 ;  /* 0x000000c5adc27220 */ /* 0x040fe20000410000 */
[C---:B------:R-:W-:Y:S01]  /*3f60*/  FMUL.FTZ R195, R173.reuse, R101 ;  /* 0x00000065adc37220 */ /* 0x040fe20000410000 */
[C---:B------:R-:W-:Y:S01]  /*3f70*/  FMUL.FTZ R196, R173.reuse, R196 ;  /* 0x000000c4adc47220 */ /* 0x040fe20000410000 */
[----:B------:R-:W-:Y:S01]  /*3f80*/  FMUL.FTZ R197, R173, R100 ;  /* 0x00000064adc57220 */ /* 0x000fe20000410000 */
[----:B------:R-:W-:Y:S01]  /*3f90*/  IMAD.WIDE.U32 R96, R191, 0x10, R232 ;  /* 0x00000010bf607825 */ /* 0x000fe200078e00e8 */
[----:B------:R-:W-:-:S03]  /*3fa0*/  SEL R88, R176, R76, P3 ;  /* 0x0000004cb0587207 */ /* 0x000fc60001800000 */
[----:B------:R-:W-:Y:S01]  /*3fb0*/  @P1 FADD.FTZ R194, R48, R194 ;  /* 0x000000c230c21221 */ /* 0x000fe20000010000 */
[----:B------:R-:W-:Y:S01]  /*3fc0*/  SEL R89, R177, R77, P3 ;  /* 0x0000004db1597207 */ /* 0x000fe20001800000 */
[----:B0-----:R-:W-:Y:S01]  /*3fd0*/  @P2 IMAD.WIDE.U32 R92, R191, 0x20, R92 ;  /* 0x00000020bf5c2825 */ /* 0x001fe200078e005c */
[----:B------:R-:W-:-:S03]  /*3fe0*/  SEL R90, R192, R78, P3 ;  /* 0x0000004ec05a7207 */ /* 0x000fc60001800000 */
[----:B------:R-:W-:Y:S01]  /*3ff0*/  @P1 FADD.FTZ R195, R49, R195 ;  /* 0x000000c331c31221 */ /* 0x000fe20000010000 */
[----:B------:R-:W-:Y:S01]  /*4000*/  SEL R91, R193, R79, P3 ;  /* 0x0000004fc15b7207 */ /* 0x000fe20001800000 */
[----:B------:R-:W-:Y:S01]  /*4010*/  @P1 FADD.FTZ R196, R50, R196 ;  /* 0x000000c432c41221 */ /* 0x000fe20000010000 */
[----:B------:R-:W-:Y:S01]  /*4020*/  @P1 FADD.FTZ R197, R51, R197 ;  /* 0x000000c533c51221 */ /* 0x000fe20000010000 */
[----:B------:R-:W4:Y:S01]  /*4030*/  LDG.E.128 R96, desc[UR6][R96.64] ;  /* 0x0000000660607981 */ /* 0x000f22000c1e1d00 */
[-C--:B------:R-:W-:Y:S01]  /*4040*/  FMUL.FTZ R176, R176, R174.reuse ;  /* 0x000000aeb0b07220 */ /* 0x080fe20000410000 */
[----:B------:R-:W0:Y:S02]  /*4050*/  @P2 LDC.64 R100, c[0x0][0x308] ;  /* 0x0000c200ff642b82 */ /* 0x000e240000000a00 */
[----:B------:R1:W-:Y:S01]  /*4060*/  @P2 STG.E.128 desc[UR6][R92.64], R88 ;  /* 0x000000585c002986 */ /* 0x0003e2000c101d06 */
[----:B------:R-:W-:-:S03]  /*4070*/  FMUL.FTZ R177, R177, R174 ;  /* 0x000000aeb1b17220 */ /* 0x000fc60000410000 */
[----:B------:R-:W4:Y:S04]  /*4080*/  LDL R210, [R1+0xa0] ;  /* 0x0000a00001d27983 */ /* 0x000f280000100800 */
[----:B------:R-:W4:Y:S04]  /*4090*/  LDL R208, [R1+0x98] ;  /* 0x0000980001d07983 */ /* 0x000f280000100800 */
[----:B------:R-:W4:Y:S01]  /*40a0*/  LDL R209, [R1+0x9c] ;  /* 0x00009c0001d17983 */ /* 0x000f220000100800 */
[-CC-:B------:R-:W-:Y:S01]  /*40b0*/  FFMA.FTZ R94, R94, R125.reuse, R124.reuse ;  /* 0x0000007d5e5e7223 */ /* 0x180fe2000001007c */
[-CC-:B------:R-:W-:Y:S01]  /*40c0*/  FFMA.FTZ R95, R95, R125.reuse, R124.reuse ;  /* 0x0000007d5f5f7223 */ /* 0x180fe2000001007c */
[-CC-:B------:R-:W-:Y:S01]  /*40d0*/  FFMA.FTZ R198, R198, R125.reuse, R124.reuse ;  /* 0x0000007dc6c67223 */ /* 0x180fe2000001007c */
[----:B------:R-:W-:Y:S01]  /*40e0*/  FFMA.FTZ R199, R199, R125, R124 ;  /* 0x0000007dc7c77223 */ /* 0x000fe2000001007c */
[----:B------:R-:W4:Y:S01]  /*40f0*/  LDL R213, [R1+0xac] ;  /* 0x0000ac0001d57983 */ /* 0x000f220000100800 */
[----:B-1----:R-:W-:-:S02]  /*4100*/  SEL R88, R194, R80, P3 ;  /* 0x00000050c2587207 */ /* 0x002fc40001800000 */
[----:B------:R-:W-:Y:S01]  /*4110*/  SEL R89, R195, R81, P3 ;  /* 0x00000051c3597207 */ /* 0x000fe20001800000 */
[----:B------:R-:W4:Y:S01]  /*4120*/  LDL R212, [R1+0xa8] ;  /* 0x0000a80001d47983 */ /* 0x000f220000100800 */
[C---:B------:R-:W-:Y:S02]  /*4130*/  SEL R90, R196.reuse, R82, P3 ;  /* 0x00000052c45a7207 */ /* 0x040fe40001800000 */
[C---:B------:R-:W-:Y:S01]  /*4140*/  SEL R91, R197.reuse, R83, P3 ;  /* 0x00000053c55b7207 */ /* 0x040fe20001800000 */
[-C--:B------:R-:W-:Y:S01]  /*4150*/  FMUL.FTZ R196, R196, R174.reuse ;  /* 0x000000aec4c47220 */ /* 0x080fe20000410000 */
[----:B------:R-:W-:Y:S01]  /*4160*/  FMUL.FTZ R197, R197, R174 ;  /* 0x000000aec5c57220 */ /* 0x000fe20000410000 */
[----:B------:R-:W4:Y:S04]  /*4170*/  LDL R211, [R1+0xa4] ;  /* 0x0000a40001d37983 */ /* 0x000f280000100800 */
[----:B------:R1:W-:Y:S02]  /*4180*/  @P2 STG.E.128 desc[UR6][R92.64+0x10], R88 ;  /* 0x000010585c002986 */ /* 0x0003e4000c101d06 */
[----:B-1----:R-:W-:-:S02]  /*4190*/  FMUL.FTZ R92, R214, R197 ;  /* 0x000000c5d65c7220 */ /* 0x002fc40000410000 */
[----:B------:R-:W4:Y:S01]  /*41a0*/  LDL R214, [R1+0xb0] ;  /* 0x0000b00001d67983 */ /* 0x000f220000100800 */
[----:B--2---:R-:W-:Y:S01]  /*41b0*/  FMUL.FTZ R91, R220, R177 ;  /* 0x000000b1dc5b7220 */ /* 0x004fe20000410000 */
[----:B---3--:R-:W-:-:S05]  /*41c0*/  FMUL.FTZ R88, R221, R176 ;  /* 0x000000b0dd587220 */ /* 0x008fca0000410000 */
[----:B------:R-:W-:Y:S01]  /*41d0*/  F2FP.BF16.F32.PACK_AB R88, R91, R88 ;  /* 0x000000585b58723e */ /* 0x000fe200000010ff */
[----:B------:R-:W-:Y:S02]  /*41e0*/  FMUL.FTZ R91, R215, R196 ;  /* 0x000000c4d75b7220 */ /* 0x000fe40000410000 */
[----:B------:R-:W2:Y:S01]  /*41f0*/  LDL R215, [R1+0xb4] ;  /* 0x0000b40001d77983 */ /* 0x000ea20000100800 */
[-C--:B------:R-:W-:Y:S01]  /*4200*/  FMUL.FTZ R192, R192, R174.reuse ;  /* 0x000000aec0c07220 */ /* 0x080fe20000410000 */
[-C--:B------:R-:W-:Y:S01]  /*4210*/  FMUL.FTZ R193, R193, R174.reuse ;  /* 0x000000aec1c17220 */ /* 0x080fe20000410000 */
[-C--:B------:R-:W-:Y:S01]  /*4220*/  FMUL.FTZ R194, R194, R174.reuse ;  /* 0x000000aec2c27220 */ /* 0x080fe20000410000 */
[----:B------:R-:W-:Y:S01]  /*4230*/  FMUL.FTZ R195, R195, R174 ;  /* 0x000000aec3c37220 */ /* 0x000fe20000410000 */
[----:B----4-:R-:W-:Y:S01]  /*4240*/  FMUL.FTZ R89, R219, R192 ;  /* 0x000000c0db597220 */ /* 0x010fe20000410000 */
[----:B------:R-:W-:Y:S02]  /*4250*/  F2FP.BF16.F32.PACK_AB R91, R92, R91 ;  /* 0x0000005b5c5b723e */ /* 0x000fe400000010ff */
[----:B------:R-:W-:Y:S01]  /*4260*/  FMUL.FTZ R93, R216, R195 ;  /* 0x000000c3d85d7220 */ /* 0x000fe20000410000 */
[----:B------:R-:W-:Y:S01]  /*4270*/  LEA R92, P6, R191, UR12, 0x4 ;  /* 0x0000000cbf5c7c11 */ /* 0x000fe2000f8c20ff */
[----:B------:R-:W-:Y:S01]  /*4280*/  FADD.FTZ R94, R200, -R94 ;  /* 0x8000005ec85e7221 */ /* 0x000fe20000010000 */
[----:B------:R-:W-:Y:S01]  /*4290*/  FADD.FTZ R95, R202, -R95 ;  /* 0x8000005fca5f7221 */ /* 0x000fe20000010000 */
[----:B------:R-:W-:Y:S01]  /*42a0*/  FADD.FTZ R198, R201, -R198 ;  /* 0x800000c6c9c67221 */ /* 0x000fe20000010000 */
[----:B0-----:R-:W-:-:S04]  /*42b0*/  @P2 IMAD.WIDE.U32 R100, R188, 0x20, R100 ;  /* 0x00000020bc642825 */ /* 0x001fc800078e0064 */
[----:B------:R-:W-:Y:S01]  /*42c0*/  FMUL.FTZ R90, R218, R193 ;  /* 0x000000c1da5a7220 */ /* 0x000fe20000410000 */
[C---:B------:R-:W-:Y:S01]  /*42d0*/  FMUL.FTZ R200, R173.reuse, R94 ;  /* 0x0000005eadc87220 */ /* 0x040fe20000410000 */
[----:B------:R-:W-:Y:S01]  /*42e0*/  FMUL.FTZ R198, R173, R198 ;  /* 0x000000c6adc67220 */ /* 0x000fe20000410000 */
[-CC-:B------:R-:W-:Y:S01]  /*42f0*/  FFMA.FTZ R118, R118, R125.reuse, R124.reuse ;  /* 0x0000007d76767223 */ /* 0x180fe2000001007c */
[----:B------:R-:W-:Y:S01]  /*4300*/  FFMA.FTZ R119, R119, R125, R124 ;  /* 0x0000007d77777223 */ /* 0x000fe2000001007c */
[----:B------:R-:W-:Y:S01]  /*4310*/  F2FP.BF16.F32.PACK_AB R89, R90, R89 ;  /* 0x000000595a59723e */ /* 0x000fe200000010ff */
[----:B------:R-:W-:Y:S01]  /*4320*/  FMUL.FTZ R90, R217, R194 ;  /* 0x000000c2d95a7220 */ /* 0x000fe20000410000 */
[----:B------:R-:W-:Y:S01]  /*4330*/  @P1 FADD.FTZ R200, R52, R200 ;  /* 0x000000c834c81221 */ /* 0x000fe20000010000 */
[----:B------:R-:W-:Y:S01]  /*4340*/  @P1 FADD.FTZ R198, R54, R198 ;  /* 0x000000c636c61221 */ /* 0x000fe20000010000 */
[-CC-:B------:R-:W-:Y:S01]  /*4350*/  FFMA.FTZ R143, R143, R125.reuse, R124.reuse ;  /* 0x0000007d8f8f7223 */ /* 0x180fe2000001007c */
[----:B------:R-:W-:Y:S01]  /*4360*/  FFMA.FTZ R183, R183, R125, R124 ;  /* 0x0000007db7b77223 */ /* 0x000fe2000001007c */
[----:B------:R-:W-:Y:S01]  /*4370*/  F2FP.BF16.F32.PACK_AB R90, R93, R90 ;  /* 0x0000005a5d5a723e */ /* 0x000fe200000010ff */
[----:B------:R-:W-:Y:S01]  /*4380*/  FADD.FTZ R118, R181, -R118 ;  /* 0x80000076b5767221 */ /* 0x000fe20000010000 */
[----:B------:R-:W-:Y:S01]  /*4390*/  LEA.HI.X R93, R191, UR13, RZ, 0x4, P6 ;  /* 0x0000000dbf5d7c11 */ /* 0x000fe2000b0f24ff */
[----:B------:R-:W-:Y:S01]  /*43a0*/  FADD.FTZ R191, R203, -R199 ;  /* 0x800000c7cbbf7221 */ /* 0x000fe20000010000 */
[C---:B------:R-:W-:Y:S01]  /*43b0*/  FMUL.FTZ R199, R173.reuse, R95 ;  /* 0x0000005fadc77220 */ /* 0x040fe20000410000 */
[----:B------:R-:W-:Y:S01]  /*43c0*/  FADD.FTZ R119, R180, -R119 ;  /* 0x80000077b4777221 */ /* 0x000fe20000010000 */
[----:B------:R-:W-:Y:S01]  /*43d0*/  FADD.FTZ R142, R142, -R143 ;  /* 0x8000008f8e8e7221 */ /* 0x000fe20000010000 */
[----:B------:R-:W-:Y:S01]  /*43e0*/  FMUL.FTZ R191, R173, R191 ;  /* 0x000000bfadbf7220 */ /* 0x000fe20000410000 */
[----:B------:R-:W-:Y:S01]  /*43f0*/  @P1 FADD.FTZ R199, R53, R199 ;  /* 0x000000c735c71221 */ /* 0x000fe20000010000 */
[----:B------:R0:W-:Y:S02]  /*4400*/  STG.E.128 desc[UR6][R92.64], R88 ;  /* 0x000000585c007986 */ /* 0x0001e4000c101d06 */
[----:B------:R-:W-:-:S02]  /*4410*/  @P1 FADD.FTZ R191, R55, R191 ;  /* 0x000000bf37bf1221 */ /* 0x000fc40000010000 */
[----:B------:R-:W3:Y:S04]  /*4420*/  LDL R203, [R1+0x88] ;  /* 0x0000880001cb7983 */ /* 0x000ee80000100800 */
[----:B------:R-:W4:Y:S04]  /*4430*/  LDL R202, [R1+0x84] ;  /* 0x0000840001ca7983 */ /* 0x000f280000100800 */
[----:B------:R-:W4:Y:S01]  /*4440*/  LDL R201, [R1+0x80] ;  /* 0x0000800001c97983 */ /* 0x000f220000100800 */
[-CC-:B------:R-:W-:Y:S01]  /*4450*/  FFMA.FTZ R134, R134, R125.reuse, R124.reuse ;  /* 0x0000007d86867223 */ /* 0x180fe2000001007c */
[-CC-:B------:R-:W-:Y:S01]  /*4460*/  FFMA.FTZ R135, R135, R125.reuse, R124.reuse ;  /* 0x0000007d87877223 */ /* 0x180fe2000001007c */
[-CC-:B------:R-:W-:Y:S01]  /*4470*/  FFMA.FTZ R136, R136, R125.reuse, R124.reuse ;  /* 0x0000007d88887223 */ /* 0x180fe2000001007c */
[-CC-:B------:R-:W-:Y:S01]  /*4480*/  FFMA.FTZ R137, R137, R125.reuse, R124.reuse ;  /* 0x0000007d89897223 */ /* 0x180fe2000001007c */
[----:B------:R-:W-:Y:S01]  /*4490*/  FFMA.FTZ R126, R126, R125, R124 ;  /* 0x0000007d7e7e7223 */ /* 0x000fe2000001007c */
[----:B0-----:R-:W-:Y:S01]  /*44a0*/  IMAD.WIDE.U32 R92, R188, 0x10, R232 ;  /* 0x00000010bc5c7825 */ /* 0x001fe200078e00e8 */
[----:B------:R-:W-:-:S03]  /*44b0*/  SEL R88, R200, R76, P3 ;  /* 0x0000004cc8587207 */ /* 0x000fc60001800000 */
[--C-:B------:R-:W-:Y:S01]  /*44c0*/  FFMA.FTZ R102, R102, R125, R124.reuse ;  /* 0x0000007d66667223 */ /* 0x100fe2000001007c */
[----:B------:R-:W-:Y:S01]  /*44d0*/  SEL R89, R199, R77, P3 ;  /* 0x0000004dc7597207 */ /* 0x000fe20001800000 */
[----:B------:R-:W-:Y:S01]  /*44e0*/  FFMA.FTZ R127, R127, R125, R124 ;  /* 0x0000007d7f7f7223 */ /* 0x000fe2000001007c */
[----:B------:R-:W-:Y:S01]  /*44f0*/  SEL R90, R198, R78, P3 ;  /* 0x0000004ec65a7207 */ /* 0x000fe20001800000 */
[----:B------:R-:W4:Y:S01]  /*4500*/  LDG.E.128 R92, desc[UR6][R92.64] ;  /* 0x000000065c5c7981 */ /* 0x000f22000c1e1d00 */
[----:B------:R-:W-:-:S03]  /*4510*/  SEL R91, R191, R79, P3 ;  /* 0x0000004fbf5b7207 */ /* 0x000fc60001800000 */
[----:B------:R-:W4:Y:S04]  /*4520*/  LDL R219, [R1+0x74] ;  /* 0x0000740001db7983 */ /* 0x000f280000100800 */
[----:B------:R0:W-:Y:S01]  /*4530*/  @P2 STG.E.128 desc[UR6][R100.64], R88 ;  /* 0x0000005864002986 */ /* 0x0001e2000c101d06 */
[-C--:B------:R-:W-:Y:S01]  /*4540*/  FMUL.FTZ R143, R199, R174.reuse ;  /* 0x000000aec78f7220 */ /* 0x080fe20000410000 */
[-C--:B------:R-:W-:Y:S01]  /*4550*/  FMUL.FTZ R180, R198, R174.reuse ;  /* 0x000000aec6b47220 */ /* 0x080fe20000410000 */
[----:B------:R-:W-:Y:S01]  /*4560*/  FMUL.FTZ R181, R191, R174 ;  /* 0x000000aebfb57220 */ /* 0x000fe20000410000 */
[----:B------:R-:W3:Y:S04]  /*4570*/  LDL R199, [R1+0x78] ;  /* 0x0000780001c77983 */ /* 0x000ee80000100800 */
[----:B------:R-:W4:Y:S04]  /*4580*/  LDL R218, [R1+0x70] ;  /* 0x0000700001da7983 */ /* 0x000f280000100800 */
[----:B------:R-:W4:Y:S04]  /*4590*/  LDL R217, [R1+0x6c] ;  /* 0x00006c0001d97983 */ /* 0x000f280000100800 */
[----:B------:R-:W4:Y:S01]  /*45a0*/  LDL R216, [R1+0x68] ;  /* 0x0000680001d87983 */ /* 0x000f220000100800 */
[----:B0-----:R-:W-:Y:S01]  /*45b0*/  FADD.FTZ R88, R182, -R183 ;  /* 0x800000b7b6587221 */ /* 0x001fe20000010000 */
[C---:B------:R-:W-:Y:S01]  /*45c0*/  FMUL.FTZ R182, R173.reuse, R118 ;  /* 0x00000076adb67220 */ /* 0x040fe20000410000 */
[C---:B------:R-:W-:Y:S01]  /*45d0*/  FMUL.FTZ R183, R173.reuse, R119 ;  /* 0x00000077adb77220 */ /* 0x040fe20000410000 */
[C---:B------:R-:W-:Y:S01]  /*45e0*/  FMUL.FTZ R119, R173.reuse, R142 ;  /* 0x0000008ead777220 */ /* 0x040fe20000410000 */
[----:B------:R-:W-:Y:S01]  /*45f0*/  FMUL.FTZ R118, R173, R88 ;  /* 0x00000058ad767220 */ /* 0x000fe20000410000 */
[----:B------:R-:W-:Y:S01]  /*4600*/  @P1 FADD.FTZ R182, R56, R182 ;  /* 0x000000b638b61221 */ /* 0x000fe20000010000 */
[----:B------:R-:W-:Y:S01]  /*4610*/  @P1 FADD.FTZ R183, R57, R183 ;  /* 0x000000b739b71221 */ /* 0x000fe20000010000 */
[----:B------:R-:W-:Y:S01]  /*4620*/  @P1 FADD.FTZ R119, R58, R119 ;  /* 0x000000773a771221 */ /* 0x000fe20000010000 */
[----:B------:R-:W-:-:S02]  /*4630*/  @P1 FADD.FTZ R118, R59, R118 ;  /* 0x000000763b761221 */ /* 0x000fc40000010000 */
[----:B------:R-:W-:Y:S02]  /*4640*/  SEL R88, R182, R80, P3 ;  /* 0x00000050b6587207 */ /* 0x000fe40001800000 */
[----:B------:R-:W-:Y:S02]  /*4650*/  SEL R89, R183, R81, P3 ;  /* 0x00000051b7597207 */ /* 0x000fe40001800000 */
[----:B------:R-:W-:Y:S02]  /*4660*/  SEL R90, R119, R82, P3 ;  /* 0x00000052775a7207 */ /* 0x000fe40001800000 */
[----:B------:R-:W-:Y:S01]  /*4670*/  SEL R91, R118, R83, P3 ;  /* 0x00000053765b7207 */ /* 0x000fe20001800000 */
[-C--:B------:R-:W-:Y:S01]  /*4680*/  FMUL.FTZ R142, R200, R174.reuse ;  /* 0x000000aec88e7220 */ /* 0x080fe20000410000 */
[-C--:B------:R-:W-:Y:S01]  /*4690*/  FMUL.FTZ R183, R183, R174.reuse ;  /* 0x000000aeb7b77220 */ /* 0x080fe20000410000 */
[-C--:B------:R-:W-:Y:S01]  /*46a0*/  FMUL.FTZ R198, R118, R174.reuse ;  /* 0x000000ae76c67220 */ /* 0x080fe20000410000 */
[-C--:B------:R-:W-:Y:S01]  /*46b0*/  FMUL.FTZ R191, R119, R174.reuse ;  /* 0x000000ae77bf7220 */ /* 0x080fe20000410000 */
[----:B------:R0:W-:Y:S01]  /*46c0*/  @P2 STG.E.128 desc[UR6][R100.64+0x10], R88 ;  /* 0x0000105864002986 */ /* 0x0001e2000c101d06 */
[----:B------:R-:W-:Y:S01]  /*46d0*/  FMUL.FTZ R182, R182, R174 ;  /* 0x000000aeb6b67220 */ /* 0x000fe20000410000 */
[----:B------:R-:W1:Y:S02]  /*46e0*/  @P2 LDC.64 R118, c[0x0][0x308] ;  /* 0x0000c200ff762b82 */ /* 0x000e640000000a00 */
[----:B------:R-:W4:Y:S01]  /*46f0*/  LDL R200, [R1+0x7c] ;  /* 0x00007c0001c87983 */ /* 0x000f220000100800 */
[----:B0-----:R-:W-:Y:S01]  /*4700*/  FMUL.FTZ R91, R214, R143 ;  /* 0x0000008fd65b7220 */ /* 0x001fe20000410000 */
[----:B------:R-:W-:Y:S01]  /*4710*/  FMUL.FTZ R101, R210, R183 ;  /* 0x000000b7d2657220 */ /* 0x000fe20000410000 */
[----:B------:R-:W-:Y:S01]  /*4720*/  FMUL.FTZ R100, R208, R198 ;  /* 0x000000c6d0647220 */ /* 0x000fe20000410000 */
[----:B------:R-:W4:Y:S04]  /*4730*/  LDL R210, [R1+0x94] ;  /* 0x0000940001d27983 */ /* 0x000f280000100800 */
[----:B------:R-:W4:Y:S01]  /*4740*/  LDL R208, [R1+0x8c] ;  /* 0x00008c0001d07983 */ /* 0x000f220000100800 */
[----:B--2---:R-:W-:Y:S01]  /*4750*/  FMUL.FTZ R88, R215, R142 ;  /* 0x0000008ed7587220 */ /* 0x004fe20000410000 */
[----:B------:R-:W-:Y:S01]  /*4760*/  FMUL.FTZ R89, R213, R180 ;  /* 0x000000b4d5597220 */ /* 0x000fe20000410000 */
[----:B------:R-:W-:Y:S01]  /*4770*/  FMUL.FTZ R90, R212, R181 ;  /* 0x000000b5d45a7220 */ /* 0x000fe20000410000 */
[----:B------:R-:W-:Y:S01]  /*4780*/  FADD.FTZ R138, R138, -R134 ;  /* 0x800000868a8a7221 */ /* 0x000fe20000010000 */
[----:B------:R-:W-:Y:S01]  /*4790*/  FADD.FTZ R140, R140, -R135 ;  /* 0x800000878c8c7221 */ /* 0x000fe20000010000 */
[----:B------:R-:W-:Y:S01]  /*47a0*/  F2FP.BF16.F32.PACK_AB R88, R91, R88 ;  /* 0x000000585b58723e */ /* 0x000fe200000010ff */
[----:B------:R-:W-:Y:S01]  /*47b0*/  FMUL.FTZ R91, R209, R191 ;  /* 0x000000bfd15b7220 */ /* 0x000fe20000410000 */
[----:B------:R-:W-:Y:S01]  /*47c0*/  FADD.FTZ R139, R139, -R136 ;  /* 0x800000888b8b7221 */ /* 0x000fe20000010000 */
[----:B------:R-:W2:Y:S01]  /*47d0*/  LDL R209, [R1+0x90] ;  /* 0x0000900001d17983 */ /* 0x000ea20000100800 */
[----:B------:R-:W-:Y:S01]  /*47e0*/  F2FP.BF16.F32.PACK_AB R89, R90, R89 ;  /* 0x000000595a59723e */ /* 0x000fe200000010ff */
[----:B------:R-:W-:Y:S01]  /*47f0*/  FMUL.FTZ R90, R211, R182 ;  /* 0x000000b6d35a7220 */ /* 0x000fe20000410000 */
[----:B------:R-:W-:Y:S01]  /*4800*/  F2FP.BF16.F32.PACK_AB R91, R100, R91 ;  /* 0x0000005b645b723e */ /* 0x000fe200000010ff */
[----:B------:R-:W-:Y:S01]  /*4810*/  FADD.FTZ R141, R141, -R137 ;  /* 0x800000898d8d7221 */ /* 0x000fe20000010000 */
[----:B------:R-:W-:Y:S01]  /*4820*/  LEA R100, P6, R188, UR12, 0x4 ;  /* 0x0000000cbc647c11 */ /* 0x000fe2000f8c20ff */
[----:B------:R-:W-:Y:S01]  /*4830*/  FADD.FTZ R122, R122, -R126 ;  /* 0x8000007e7a7a7221 */ /* 0x000fe20000010000 */
[----:B------:R-:W-:Y:S01]  /*4840*/  F2FP.BF16.F32.PACK_AB R90, R101, R90 ;  /* 0x0000005a655a723e */ /* 0x000fe200000010ff */
[----:B------:R-:W-:Y:S01]  /*4850*/  FADD.FTZ R123, R123, -R127 ;  /* 0x8000007f7b7b7221 */ /* 0x000fe20000010000 */
[----:B------:R-:W-:Y:S01]  /*4860*/  LEA.HI.X R101, R188, UR13, RZ, 0x4, P6 ;  /* 0x0000000dbc657c11 */ /* 0x000fe2000b0f24ff */
[----:B------:R-:W-:Y:S01]  /*4870*/  FADD.FTZ R126, R129, -R102 ;  /* 0x80000066817e7221 */ /* 0x000fe20000010000 */
[C---:B------:R-:W-:Y:S01]  /*4880*/  FMUL.FTZ R135, R173.reuse, R138 ;  /* 0x0000008aad877220 */ /* 0x040fe20000410000 */
[C---:B------:R-:W-:Y:S01]  /*4890*/  FMUL.FTZ R134, R173.reuse, R140 ;  /* 0x0000008cad867220 */ /* 0x040fe20000410000 */
[C---:B------:R-:W-:Y:S01]  /*48a0*/  FMUL.FTZ R127, R173.reuse, R123 ;  /* 0x0000007bad7f7220 */ /* 0x040fe20000410000 */
[----:B------:R0:W-:Y:S01]  /*48b0*/  STG.E.128 desc[UR6][R100.64], R88 ;  /* 0x0000005864007986 */ /* 0x0001e2000c101d06 */
[----:B------:R-:W-:Y:S01]  /*48c0*/  FMUL.FTZ R129, R173, R141 ;  /* 0x0000008dad817220 */ /* 0x000fe20000410000 */
[----:B------:R-:W-:Y:S01]  /*48d0*/  @P1 FADD.FTZ R135, R60, R135 ;  /* 0x000000873c871221 */ /* 0x000fe20000010000 */
[----:B------:R-:W-:Y:S01]  /*48e0*/  @P1 FADD.FTZ R134, R61, R134 ;  /* 0x000000863d861221 */ /* 0x000fe20000010000 */
[----:B------:R-:W-:Y:S01]  /*48f0*/  FMUL.FTZ R122, R173, R122 ;  /* 0x0000007aad7a7220 */ /* 0x000fe20000410000 */
[----:B------:R-:W-:Y:S01]  /*4900*/  @P1 FADD.FTZ R129, R63, R129 ;  /* 0x000000813f811221 */ /* 0x000fe20000010000 */
[----:B------:R-:W-:Y:S01]  /*4910*/  FMUL.FTZ R126, R173, R126 ;  /* 0x0000007ead7e7220 */ /* 0x000fe20000410000 */
[----:B-1----:R-:W-:Y:S01]  /*4920*/  @P2 IMAD.WIDE.U32 R118, R178, 0x20, R118 ;  /* 0x00000020b2762825 */ /* 0x002fe200078e0076 */
[----:B------:R-:W2:Y:S04]  /*4930*/  LDL R215, [R1+0x64] ;  /* 0x0000640001d77983 */ /* 0x000ea80000100800 */
[----:B------:R-:W2:Y:S04]  /*4940*/  LDL R214, [R1+0x60] ;  /* 0x0000600001d67983 */ /* 0x000ea80000100800 */
[----:B------:R-:W2:Y:S01]  /*4950*/  LDL R213, [R1+0x5c] ;  /* 0x00005c0001d57983 */ /* 0x000ea20000100800 */
[----:B0-----:R-:W-:-:S03]  /*4960*/  FFMA.FTZ R100, R103, R125, R124 ;  /* 0x0000007d67647223 */ /* 0x001fc6000001007c */
[----:B------:R-:W2:Y:S01]  /*4970*/  LDL R188, [R1+0x58] ;  /* 0x0000580001bc7983 */ /* 0x000ea20000100800 */
[----:B------:R-:W-:Y:S01]  /*4980*/  FADD.FTZ R100, R128, -R100 ;  /* 0x8000006480647221 */ /* 0x000fe20000010000 */
[----:B------:R-:W-:Y:S01]  /*4990*/  FMUL.FTZ R128, R173, R139 ;  /* 0x0000008bad807220 */ /* 0x000fe20000410000 */
[----:B------:R-:W-:Y:S01]  /*49a0*/  IMAD.WIDE.U32 R88, R178, 0x10, R232 ;  /* 0x00000010b2587825 */ /* 0x000fe200078e00e8 */
[----:B------:R-:W-:-:S03]  /*49b0*/  SEL R101, R134, R77, P3 ;  /* 0x0000004d86657207 */ /* 0x000fc60001800000 */
[----:B------:R-:W-:Y:S01]  /*49c0*/  @P1 FADD.FTZ R127, R64, R127 ;  /* 0x0000007f407f1221 */ /* 0x000fe20000010000 */
[----:B------:R-:W-:Y:S01]  /*49d0*/  @P1 FADD.FTZ R128, R62, R128 ;  /* 0x000000803e801221 */ /* 0x000fe20000010000 */
[----:B------:R-:W-:Y:S01]  /*49e0*/  FMUL.FTZ R123, R173, R100 ;  /* 0x00000064ad7b7220 */ /* 0x000fe20000410000 */
[----:B------:R-:W-:Y:S01]  /*49f0*/  SEL R100, R135, R76, P3 ;  /* 0x0000004c87647207 */ /* 0x000fe20001800000 */
[----:B------:R-:W-:Y:S01]  /*4a00*/  @P1 FADD.FTZ R122, R66, R122 ;  /* 0x0000007a427a1221 */ /* 0x000fe20000010000 */
[----:B------:R-:W-:Y:S01]  /*4a10*/  SEL R103, R129, R79, P3 ;  /* 0x0000004f81677207 */ /* 0x000fe20001800000 */
[----:B------:R-:W-:Y:S01]  /*4a20*/  @P1 FADD.FTZ R123, R65, R123 ;  /* 0x0000007b417b1221 */ /* 0x000fe20000010000 */
[----:B------:R-:W-:Y:S01]  /*4a30*/  SEL R102, R128, R78, P3 ;  /* 0x0000004e80667207 */ /* 0x000fe20001800000 */
[----:B------:R-:W-:Y:S01]  /*4a40*/  @P1 FADD.FTZ R126, R67, R126 ;  /* 0x0000007e437e1221 */ /* 0x000fe20000010000 */
[----:B------:R-:W2:Y:S01]  /*4a50*/  LDG.E.128 R88, desc[UR6][R88.64] ;  /* 0x0000000658587981 */ /* 0x000ea2000c1e1d00 */
[----:B------:R-:W-:-:S03]  /*4a60*/  FMUL.FTZ R135, R135, R174 ;  /* 0x000000ae87877220 */ /* 0x000fc60000410000 */
[----:B------:R0:W-:Y:S01]  /*4a70*/  @P2 STG.E.128 desc[UR6][R118.64], R100 ;  /* 0x0000006476002986 */ /* 0x0001e2000c101d06 */
[-C--:B------:R-:W-:Y:S01]  /*4a80*/  FMUL.FTZ R128, R128, R174.reuse ;  /* 0x000000ae80807220 */ /* 0x080fe20000410000 */
[-C--:B------:R-:W-:Y:S01]  /*4a90*/  FMUL.FTZ R129, R129, R174.reuse ;  /* 0x000000ae81817220 */ /* 0x080fe20000410000 */
[-C--:B------:R-:W-:Y:S01]  /*4aa0*/  FMUL.FTZ R134, R134, R174.reuse ;  /* 0x000000ae86867220 */ /* 0x080fe20000410000 */
[----:B------:R-:W2:Y:S01]  /*4ab0*/  LDL.LU R212, [R1+0x4] ;  /* 0x0000040001d47983 */ /* 0x000ea20000300800 */
[----:B------:R-:W-:-:S03]  /*4ac0*/  FMUL.FTZ R136, R123, R174 ;  /* 0x000000ae7b887220 */ /* 0x000fc60000410000 */
[----:B------:R-:W2:Y:S01]  /*4ad0*/  LDL.LU R211, [R1] ;  /* 0x0000000001d37983 */ /* 0x000ea20000300800 */
[----:B0-----:R-:W-:Y:S02]  /*4ae0*/  SEL R100, R127, R80, P3 ;  /* 0x000000507f647207 */ /* 0x001fe40001800000 */
[----:B------:R-:W-:Y:S02]  /*4af0*/  SEL R101, R123, R81, P3 ;  /* 0x000000517b657207 */ /* 0x000fe40001800000 */
[----:B------:R-:W-:Y:S02]  /*4b00*/  SEL R102, R122, R82, P3 ;  /* 0x000000527a667207 */ /* 0x000fe40001800000 */
[----:B------:R-:W-:Y:S01]  /*4b10*/  SEL R103, R126, R83, P3 ;  /* 0x000000537e677207 */ /* 0x000fe20001800000 */
[----:B------:R-:W-:-:S04]  /*4b20*/  FMUL.FTZ R127, R127, R174 ;  /* 0x000000ae7f7f7220 */ /* 0x000fc80000410000 */
[----:B------:R0:W-:Y:S01]  /*4b30*/  @P2 STG.E.128 desc[UR6][R118.64+0x10], R100 ;  /* 0x0000106476002986 */ /* 0x0001e2000c101d06 */
[-C--:B------:R-:W-:Y:S01]  /*4b40*/  FMUL.FTZ R137, R122, R174.reuse ;  /* 0x000000ae7a897220 */ /* 0x080fe20000410000 */
[----:B------:R-:W-:-:S04]  /*4b50*/  FMUL.FTZ R126, R126, R174 ;  /* 0x000000ae7e7e7220 */ /* 0x000fc80000410000 */
[----:B---3--:R-:W-:Y:S01]  /*4b60*/  FMUL.FTZ R122, R199, R126 ;  /* 0x0000007ec77a7220 */ /* 0x008fe20000410000 */
[----:B0-----:R-:W-:Y:S01]  /*4b70*/  FMUL.FTZ R102, R203, R129 ;  /* 0x00000081cb667220 */ /* 0x001fe20000410000 */
[----:B----4-:R-:W-:Y:S01]  /*4b80*/  FMUL.FTZ R119, R201, R136 ;  /* 0x00000088c9777220 */ /* 0x010fe20000410000 */
[----:B------:R-:W-:Y:S02]  /*4b90*/  FMUL.FTZ R100, R210, R135 ;  /* 0x00000087d2647220 */ /* 0x000fe40000410000 */
[----:B------:R-:W3:Y:S01]  /*4ba0*/  LDL.LU R210, [R1+0xc] ;  /* 0x00000c0001d27983 */ /* 0x000ee20000300800 */
[----:B------:R-:W-:-:S05]  /*4bb0*/  FMUL.FTZ R101, R208, R128 ;  /* 0x00000080d0657220 */ /* 0x000fca0000410000 */
[----:B------:R-:W-:Y:S01]  /*4bc0*/  F2FP.BF16.F32.PACK_AB R101, R102, R101 ;  /* 0x000000656665723e */ /* 0x000fe200000010ff */
[----:B------:R-:W-:Y:S01]  /*4bd0*/  FMUL.FTZ R102, R202, R127 ;  /* 0x0000007fca667220 */ /* 0x000fe20000410000 */
[----:B--2---:R-:W-:Y:S02]  /*4be0*/  FMUL.FTZ R103, R209, R134 ;  /* 0x00000086d1677220 */ /* 0x004fe40000410000 */
[----:B------:R-:W2:Y:S04]  /*4bf0*/  LDL.LU R209, [R1+0x8] ;  /* 0x0000080001d17983 */ /* 0x000ea80000300800 */
[----:B------:R-:W4:Y:S01]  /*4c00*/  LDL.LU R208, [R1+0x14] ;  /* 0x0000140001d07983 */ /* 0x000f220000300800 */
[----:B------:R-:W-:-:S03]  /*4c10*/  F2FP.BF16.F32.PACK_AB R100, R103, R100 ;  /* 0x000000646764723e */ /* 0x000fc600000010ff */
[----:B------:R-:W4:Y:S01]  /*4c20*/  LDL.LU R203, [R1+0x10] ;  /* 0x0000100001cb7983 */ /* 0x000f220000300800 */
[----:B------:R-:W-:-:S03]  /*4c30*/  FMUL.FTZ R103, R200, R137 ;  /* 0x00000089c8677220 */ /* 0x000fc60000410000 */
[----:B------:R-:W4:Y:S04]  /*4c40*/  LDL.LU R202, [R1+0x1c] ;  /* 0x00001c0001ca7983 */ /* 0x000f280000300800 */
[----:B------:R-:W4:Y:S04]  /*4c50*/  LDL.LU R201, [R1+0x18] ;  /* 0x0000180001c97983 */ /* 0x000f280000300800 */
[----:B------:R-:W4:Y:S04]  /*4c60*/  LDL.LU R200, [R1+0x24] ;  /* 0x0000240001c87983 */ /* 0x000f280000300800 */
[----:B------:R-:W4:Y:S04]  /*4c70*/  LDL.LU R199, [R1+0x20] ;  /* 0x0000200001c77983 */ /* 0x000f280000300800 */
[----:B------:R-:W4:Y:S04]  /*4c80*/  LDL.LU R141, [R1+0x2c] ;  /* 0x00002c00018d7983 */ /* 0x000f280000300800 */
[----:B------:R-:W4:Y:S04]  /*4c90*/  LDL.LU R140, [R1+0x28] ;  /* 0x00002800018c7983 */ /* 0x000f280000300800 */
[----:B------:R-:W4:Y:S01]  /*4ca0*/  LDL.LU R139, [R1+0x34] ;  /* 0x00003400018b7983 */ /* 0x000f220000300800 */
[----:B------:R-:W-:Y:S01]  /*4cb0*/  PRMT R85, R85, 0x7632, R85 ;  /* 0x0000763255557816 */ /* 0x000fe20000000055 */
[----:B------:R-:W-:Y:S01]  /*4cc0*/  FFMA.FTZ R104, R104, R125, R124 ;  /* 0x0000007d68687223 */ /* 0x000fe2000001007c */
[----:B------:R-:W-:Y:S01]  /*4cd0*/  LEA R118, P6, R178, UR12, 0x4 ;  /* 0x0000000cb2767c11 */ /* 0x000fe2000f8c20ff */
[----:B------:R-:W4:Y:S01]  /*4ce0*/  LDL.LU R138, [R1+0x30] ;  /* 0x00003000018a7983 */ /* 0x000f220000300800 */
[----:B------:R-:W-:-:S05]  /*4cf0*/  SHF.L.U32 R85, R85, 0x10, RZ ;  /* 0x0000001055557819 */ /* 0x000fca00000006ff */
[----:B------:R-:W-:Y:S01]  /*4d00*/  FFMA.FTZ R234, R84, R85, R234 ;  /* 0x0000005554ea7223 */ /* 0x000fe200000100ea */
[C---:B------:R-:W-:Y:S02]  /*4d10*/  PRMT R84, R87.reuse, 0x7632, R84 ;  /* 0x0000763257547816 */ /* 0x040fe40000000054 */
[----:B------:R-:W-:Y:S02]  /*4d20*/  PRMT R85, R86, 0x7632, R85 ;  /* 0x0000763256557816 */ /* 0x000fe40000000055 */
[----:B------:R-:W-:Y:S02]  /*4d30*/  SHF.L.U32 R84, R84, 0x10, RZ ;  /* 0x0000001054547819 */ /* 0x000fe400000006ff */
[----:B------:R-:W-:Y:S02]  /*4d40*/  SHF.L.U32 R86, R86, 0x10, RZ ;  /* 0x0000001056567819 */ /* 0x000fe400000006ff */
[----:B------:R-:W-:Y:S02]  /*4d50*/  SHF.L.U32 R87, R87, 0x10, RZ ;  /* 0x0000001057577819 */ /* 0x000fe400000006ff */
[----:B------:R-:W-:Y:S01]  /*4d60*/  SHF.L.U32 R85, R85, 0x10, RZ ;  /* 0x0000001055557819 */ /* 0x000fe200000006ff */
[----:B------:R-:W-:Y:S01]  /*4d70*/  FFMA.FTZ R241, R133, R84, R241 ;  /* 0x0000005485f17223 */ /* 0x000fe200000100f1 */
[----:B------:R-:W-:Y:S01]  /*4d80*/  PRMT R84, R96, 0x7632, R84 ;  /* 0x0000763260547816 */ /* 0x000fe20000000054 */
[----:B------:R-:W-:Y:S01]  /*4d90*/  FFMA.FTZ R240, R130, R86, R240 ;  /* 0x0000005682f07223 */ /* 0x000fe200000100f0 */
[----:B------:R-:W-:Y:S01]  /*4da0*/  FFMA.FTZ R242, R132, R87, R242 ;  /* 0x0000005784f27223 */ /* 0x000fe200000100f2 */
[----:B------:R-:W-:Y:S01]  /*4db0*/  FFMA.FTZ R236, R131, R85, R236 ;  /* 0x0000005583ec7223 */ /* 0x000fe200000100ec */
[----:B------:R-:W-:-:S02]  /*4dc0*/  PRMT R85, R97, 0x7632, R85 ;  /* 0x0000763261557816 */ /* 0x000fc40000000055 */
[----:B------:R-:W-:Y:S02]  /*4dd0*/  PRMT R86, R98, 0x7632, R86 ;  /* 0x0000763262567816 */ /* 0x000fe40000000056 */
        /* <DEDUP_REMOVED lines=16> */
[----:B------:R-:W-:-:S02]  /*4ee0*/  SHF.L.U32 R85, R85, 0x10, RZ ;  /* 0x0000001055557819 */ /* 0x000fc400000006ff */
[----:B------:R-:W-:Y:S02]  /*4ef0*/  SHF.L.U32 R86, R86, 0x10, RZ ;  /* 0x0000001056567819 */ /* 0x000fe400000006ff */
[----:B------:R-:W-:Y:S02]  /*4f00*/  SHF.L.U32 R87, R87, 0x10, RZ ;  /* 0x0000001057577819 */ /* 0x000fe400000006ff */
[----:B------:R-:W-:Y:S01]  /*4f10*/  SHF.L.U32 R95, R95, 0x10, RZ ;  /* 0x000000105f5f7819 */ /* 0x000fe200000006ff */
[----:B------:R-:W-:Y:S01]  /*4f20*/  FFMA.FTZ R251, R143, R84, R251 ;  /* 0x000000548ffb7223 */ /* 0x000fe200000100fb */
[----:B------:R-:W-:Y:S01]  /*4f30*/  FFMA.FTZ R212, R180, R93, R212 ;  /* 0x0000005db4d47223 */ /* 0x000fe200000100d4 */
[C---:B------:R-:W-:Y:S01]  /*4f40*/  PRMT R84, R88.reuse, 0x7632, R84 ;  /* 0x0000763258547816 */ /* 0x040fe20000000054 */
[----:B------:R-:W-:Y:S01]  /*4f50*/  FFMA.FTZ R211, R181, R85, R211 ;  /* 0x00000055b5d37223 */ /* 0x000fe200000100d3 */
[----:B------:R-:W-:Y:S02]  /*4f60*/  SHF.L.U32 R88, R88, 0x10, RZ ;  /* 0x0000001058587819 */ /* 0x000fe400000006ff */
[----:B------:R-:W-:Y:S01]  /*4f70*/  PRMT R85, R89, 0x7632, R85 ;  /* 0x0000763259557816 */ /* 0x000fe20000000055 */
[-CC-:B------:R-:W-:Y:S01]  /*4f80*/  FFMA.FTZ R111, R111, R125.reuse, R124.reuse ;  /* 0x0000007d6f6f7223 */ /* 0x180fe2000001007c */
[-CC-:B------:R-:W-:Y:S01]  /*4f90*/  FFMA.FTZ R109, R109, R125.reuse, R124.reuse ;  /* 0x0000007d6d6d7223 */ /* 0x180fe2000001007c */
[-CC-:B------:R-:W-:Y:S01]  /*4fa0*/  FFMA.FTZ R107, R107, R125.reuse, R124.reuse ;  /* 0x0000007d6b6b7223 */ /* 0x180fe2000001007c */
[-CC-:B------:R-:W-:Y:S01]  /*4fb0*/  FFMA.FTZ R108, R108, R125.reuse, R124.reuse ;  /* 0x0000007d6c6c7223 */ /* 0x180fe2000001007c */
[-CC-:B------:R-:W-:Y:S01]  /*4fc0*/  FFMA.FTZ R113, R113, R125.reuse, R124.reuse ;  /* 0x0000007d71717223 */ /* 0x180fe2000001007c */
[-CC-:B------:R-:W-:Y:S01]  /*4fd0*/  FFMA.FTZ R110, R110, R125.reuse, R124.reuse ;  /* 0x0000007d6e6e7223 */ /* 0x180fe2000001007c */
[----:B------:R-:W-:Y:S01]  /*4fe0*/  SHF.L.U32 R84, R84, 0x10, RZ ;  /* 0x0000001054547819 */ /* 0x000fe200000006ff */
[----:B------:R-:W-:Y:S01]  /*4ff0*/  STL [R1+0x4], R212 ;  /* 0x000004d401007387 */ /* 0x000fe20000100800 */
[----:B------:R-:W-:Y:S01]  /*5000*/  F2FP.BF16.F32.PACK_AB R102, R119, R102 ;  /* 0x000000667766723e */ /* 0x000fe200000010ff */
[----:B------:R-:W-:Y:S01]  /*5010*/  FFMA.FTZ R105, R105, R125, R124 ;  /* 0x0000007d69697223 */ /* 0x000fe2000001007c */
[----:B------:R-:W-:Y:S01]  /*5020*/  SHF.L.U32 R85, R85, 0x10, RZ ;  /* 0x0000001055557819 */ /* 0x000fe200000006ff */
[----:B------:R-:W-:Y:S01]  /*5030*/  FADD.FTZ R104, R112, -R104 ;  /* 0x8000006870687221 */ /* 0x000fe20000010000 */
[----:B------:R-:W-:Y:S01]  /*5040*/  LEA.HI.X R119, R178, UR13, RZ, 0x4, P6 ;  /* 0x0000000db2777c11 */ /* 0x000fe2000b0f24ff */
[----:B---3--:R-:W-:Y:S01]  /*5050*/  FFMA.FTZ R210, R182, R94, R210 ;  /* 0x0000005eb6d27223 */ /* 0x008fe200000100d2 */
[----:B------:R-:W-:Y:S01]  /*5060*/  F2FP.BF16.F32.PACK_AB R103, R122, R103 ;  /* 0x000000677a67723e */ /* 0x000fe200000010ff */
[----:B------:R-:W-:-:S04]  /*5070*/  IMAD.WIDE.U32 R122, R172, 0x10, R232 ;  /* 0x00000010ac7a7825 */ /* 0x000fc800078e00e8 */
[----:B------:R-:W-:Y:S01]  /*5080*/  FADD.FTZ R111, R106, -R111 ;  /* 0x8000006f6a6f7221 */ /* 0x000fe20000010000 */
[----:B------:R-:W-:Y:S01]  /*5090*/  STL [R1+0xc], R210 ;  /* 0x00000cd201007387 */ /* 0x000fe20000100800 */
[----:B------:R-:W-:Y:S01]  /*50a0*/  FADD.FTZ R109, R121, -R109 ;  /* 0x8000006d796d7221 */ /* 0x000fe20000010000 */
[----:B------:R-:W-:Y:S01]  /*50b0*/  FADD.FTZ R107, R120, -R107 ;  /* 0x8000006b786b7221 */ /* 0x000fe20000010000 */
[----:B------:R-:W-:Y:S01]  /*50c0*/  FADD.FTZ R108, R117, -R108 ;  /* 0x8000006c756c7221 */ /* 0x000fe20000010000 */
[----:B------:R-:W-:Y:S01]  /*50d0*/  FADD.FTZ R113, R116, -R113 ;  /* 0x8000007174717221 */ /* 0x000fe20000010000 */
[----:B------:R-:W-:Y:S01]  /*50e0*/  FADD.FTZ R110, R115, -R110 ;  /* 0x8000006e736e7221 */ /* 0x000fe20000010000 */
[----:B------:R-:W-:Y:S01]  /*50f0*/  FADD.FTZ R105, R114, -R105 ;  /* 0x8000006972697221 */ /* 0x000fe20000010000 */
[----:B------:R0:W-:Y:S01]  /*5100*/  STG.E.128 desc[UR6][R118.64], R100 ;  /* 0x0000006476007986 */ /* 0x0001e2000c101d06 */
        /* <DEDUP_REMOVED lines=15> */
[----:B0-----:R-:W3:Y:S01]  /*5200*/  LDG.E.128 R100, desc[UR6][R122.64] ;  /* 0x000000067a647981 */ /* 0x001ee2000c1e1d00 */
[----:B------:R-:W-:Y:S01]  /*5210*/  @P1 FADD.FTZ R105, R75, R105 ;  /* 0x000000694b691221 */ /* 0x000fe20000010000 */
[C---:B------:R-:W-:Y:S01]  /*5220*/  SEL R76, R104.reuse, R76, P3 ;  /* 0x0000004c684c7207 */ /* 0x040fe20001800000 */
[-C--:B------:R-:W-:Y:S01]  /*5230*/  FMUL.FTZ R104, R104, R174.reuse ;  /* 0x000000ae68687220 */ /* 0x080fe20000410000 */
[C---:B------:R-:W-:Y:S01]  /*5240*/  SEL R77, R111.reuse, R77, P3 ;  /* 0x0000004d6f4d7207 */ /* 0x040fe20001800000 */
[----:B------:R-:W-:Y:S01]  /*5250*/  FMUL.FTZ R111, R111, R174 ;  /* 0x000000ae6f6f7220 */ /* 0x000fe20000410000 */
        /* <DEDUP_REMOVED lines=10> */
[C---:B------:R-:W-:Y:S01]  /*5300*/  FMUL.FTZ R174, R105.reuse, R174 ;  /* 0x000000ae69ae7220 */ /* 0x040fe20000410000 */
[----:B------:R-:W-:Y:S01]  /*5310*/  SEL R83, R105, R83, P3 ;  /* 0x0000005369537207 */ /* 0x000fe20001800000 */
[----:B--2---:R-:W-:Y:S01]  /*5320*/  FFMA.FTZ R209, R183, R86, R209 ;  /* 0x00000056b7d17223 */ /* 0x004fe200000100d1 */
[----:B------:R-:W-:-:S02]  /*5330*/  PRMT R86, R90, 0x7632, R86 ;  /* 0x000076325a567816 */ /* 0x000fc40000000056 */
[----:B------:R-:W-:Y:S01]  /*5340*/  SHF.L.U32 R90, R90, 0x10, RZ ;  /* 0x000000105a5a7819 */ /* 0x000fe200000006ff */
[----:B----4-:R-:W-:Y:S01]  /*5350*/  FFMA.FTZ R208, R191, R95, R208 ;  /* 0x0000005fbfd07223 */ /* 0x010fe200000100d0 */
[----:B------:R-:W-:Y:S01]  /*5360*/  FFMA.FTZ R203, R198, R87, R203 ;  /* 0x00000057c6cb7223 */ /* 0x000fe200000100cb */
[----:B------:R-:W-:Y:S02]  /*5370*/  SHF.L.U32 R87, R89, 0x10, RZ ;  /* 0x0000001059577819 */ /* 0x000fe400000006ff */
[----:B------:R-:W-:Y:S01]  /*5380*/  PRMT R89, R91, 0x7632, R89 ;  /* 0x000076325b597816 */ /* 0x000fe20000000059 */
[----:B------:R-:W-:Y:S01]  /*5390*/  FFMA.FTZ R202, R135, R88, R202 ;  /* 0x0000005887ca7223 */ /* 0x000fe200000100ca */
[----:B------:R-:W-:Y:S01]  /*53a0*/  SHF.L.U32 R91, R91, 0x10, RZ ;  /* 0x000000105b5b7819 */ /* 0x000fe200000006ff */
[----:B------:R-:W-:Y:S01]  /*53b0*/  STL [R1+0x14], R208 ;  /* 0x000014d001007387 */ /* 0x000fe20000100800 */
[----:B------:R-:W-:Y:S01]  /*53c0*/  SHF.L.U32 R86, R86, 0x10, RZ ;  /* 0x0000001056567819 */ /* 0x000fe200000006ff */
[----:B------:R-:W-:-:S02]  /*53d0*/  FFMA.FTZ R201, R134, R84, R201 ;  /* 0x0000005486c97223 */ /* 0x000fc400000100c9 */
[----:B------:R-:W-:Y:S01]  /*53e0*/  STL [R1], R211 ;  /* 0x000000d301007387 */ /* 0x000fe20000100800 */
[----:B------:R-:W-:-:S03]  /*53f0*/  FFMA.FTZ R200, R128, R87, R200 ;  /* 0x0000005780c87223 */ /* 0x000fc600000100c8 */
[----:B------:R-:W-:Y:S01]  /*5400*/  STL [R1+0x8], R209 ;  /* 0x000008d101007387 */ /* 0x000fe20000100800 */
[----:B------:R-:W-:-:S03]  /*5410*/  FFMA.FTZ R199, R129, R85, R199 ;  /* 0x0000005581c77223 */ /* 0x000fc600000100c7 */
[----:B------:R-:W-:Y:S01]  /*5420*/  STL [R1+0x10], R203 ;  /* 0x000010cb01007387 */ /* 0x000fe20000100800 */
[----:B------:R-:W-:-:S03]  /*5430*/  FFMA.FTZ R141, R127, R90, R141 ;  /* 0x0000005a7f8d7223 */ /* 0x000fc6000001008d */
[----:B------:R-:W-:Y:S01]  /*5440*/  STL [R1+0x1c], R202 ;  /* 0x00001cca01007387 */ /* 0x000fe20000100800 */
[----:B------:R-:W-:-:S03]  /*5450*/  FFMA.FTZ R140, R136, R86, R140 ;  /* 0x00000056888c7223 */ /* 0x000fc6000001008c */
[----:B------:R-:W-:Y:S01]  /*5460*/  STL [R1+0x24], R200 ;  /* 0x000024c801007387 */ /* 0x000fe20000100800 */
[----:B------:R-:W0:Y:S01]  /*5470*/  @P2 LDC.64 R86, c[0x0][0x308] ;  /* 0x0000c200ff562b82 */ /* 0x000e220000000a00 */
[----:B------:R-:W-:Y:S02]  /*5480*/  FFMA.FTZ R139, R137, R91, R139 ;  /* 0x0000005b898b7223 */ /* 0x000fe4000001008b */
[----:B------:R-:W-:Y:S04]  /*5490*/  STL [R1+0x2c], R141 ;  /* 0x00002c8d01007387 */ /* 0x000fe80000100800 */
[----:B------:R-:W-:Y:S04]  /*54a0*/  STL [R1+0x18], R201 ;  /* 0x000018c901007387 */ /* 0x000fe80000100800 */
[----:B------:R-:W-:Y:S04]  /*54b0*/  STL [R1+0x34], R139 ;  /* 0x0000348b01007387 */ /* 0x000fe80000100800 */
[----:B------:R-:W-:Y:S04]  /*54c0*/  STL [R1+0x20], R199 ;  /* 0x000020c701007387 */ /* 0x000fe80000100800 */
[----:B------:R-:W-:Y:S04]  /*54d0*/  STL [R1+0x28], R140 ;  /* 0x0000288c01007387 */ /* 0x000fe80000100800 */
[----:B------:R-:W2:Y:S04]  /*54e0*/  LDL.LU R118, [R1+0x3c] ;  /* 0x00003c0001767983 */ /* 0x000ea80000300800 */
[----:B------:R-:W4:Y:S04]  /*54f0*/  LDL.LU R116, [R1+0x44] ;  /* 0x0000440001747983 */ /* 0x000f280000300800 */
[----:B------:R-:W4:Y:S04]  /*5500*/  LDL.LU R114, [R1+0x4c] ;  /* 0x00004c0001727983 */ /* 0x000f280000300800 */
[----:B------:R-:W4:Y:S04]  /*5510*/  LDL.LU R106, [R1+0x54] ;  /* 0x00005400016a7983 */ /* 0x000f280000300800 */
[----:B------:R-:W4:Y:S04]  /*5520*/  LDL.LU R117, [R1+0x38] ;  /* 0x0000380001757983 */ /* 0x000f280000300800 */
[----:B------:R-:W4:Y:S04]  /*5530*/  LDL.LU R115, [R1+0x40] ;  /* 0x0000400001737983 */ /* 0x000f280000300800 */
[----:B------:R-:W4:Y:S04]  /*5540*/  LDL.LU R105, [R1+0x48] ;  /* 0x0000480001697983 */ /* 0x000f280000300800 */
[----:B------:R-:W4:Y:S01]  /*5550*/  LDL.LU R112, [R1+0x50] ;  /* 0x0000500001707983 */ /* 0x000f220000300800 */
[----:B------:R-:W-:Y:S01]  /*5560*/  SHF.L.U32 R96, R96, 0x10, RZ ;  /* 0x0000001060607819 */ /* 0x000fe200000006ff */
[----:B------:R-:W-:Y:S01]  /*5570*/  FMUL.FTZ R85, R217, R109 ;  /* 0x0000006dd9557220 */ /* 0x000fe20000410000 */
[----:B------:R-:W-:Y:S01]  /*5580*/  SHF.L.U32 R92, R92, 0x10, RZ ;  /* 0x000000105c5c7819 */ /* 0x000fe200000006ff */
[----:B------:R-:W-:Y:S01]  /*5590*/  FMUL.FTZ R88, R216, R107 ;  /* 0x0000006bd8587220 */ /* 0x000fe20000410000 */
[----:B------:R-:W-:Y:S01]  /*55a0*/  FMUL.FTZ R84, R219, R104 ;  /* 0x00000068db547220 */ /* 0x000fe20000410000 */
[----:B------:R-:W-:Y:S01]  /*55b0*/  FMUL.FTZ R90, R218, R111 ;  /* 0x0000006fda5a7220 */ /* 0x000fe20000410000 */
[----:B------:R-:W-:Y:S01]  /*55c0*/  FFMA.FTZ R244, R176, R96, R244 ;  /* 0x00000060b0f47223 */ /* 0x000fe200000100f4 */
[----:B------:R-:W-:Y:S01]  /*55d0*/  FFMA.FTZ R252, R142, R92, R252 ;  /* 0x0000005c8efc7223 */ /* 0x000fe200000100fc */
[----:B------:R-:W-:Y:S01]  /*55e0*/  F2FP.BF16.F32.PACK_AB R85, R88, R85 ;  /* 0x000000555855723e */ /* 0x000fe200000010ff */
[----:B------:R-:W-:Y:S01]  /*55f0*/  FMUL.FTZ R95, R215, R108 ;  /* 0x0000006cd75f7220 */ /* 0x000fe20000410000 */
[----:B------:R-:W-:Y:S01]  /*5600*/  FMUL.FTZ R96, R214, R113 ;  /* 0x00000071d6607220 */ /* 0x000fe20000410000 */
[----:B------:R-:W-:Y:S01]  /*5610*/  FMUL.FTZ R92, R213, R110 ;  /* 0x0000006ed55c7220 */ /* 0x000fe20000410000 */
[----:B------:R-:W-:Y:S01]  /*5620*/  FMUL.FTZ R93, R188, R174 ;  /* 0x000000aebc5d7220 */ /* 0x000fe20000410000 */
[----:B------:R-:W-:-:S02]  /*5630*/  LEA R88, P1, R172, UR12, 0x4 ;  /* 0x0000000cac587c11 */ /* 0x000fc4000f8220ff */
[----:B------:R-:W-:Y:S01]  /*5640*/  F2FP.BF16.F32.PACK_AB R84, R90, R84 ;  /* 0x000000545a54723e */ /* 0x000fe200000010ff */
[----:B0-----:R-:W-:Y:S01]  /*5650*/  @P2 IMAD.WIDE.U32 R90, R172, 0x20, R86 ;  /* 0x00000020ac5a2825 */ /* 0x001fe200078e0056 */
[----:B------:R-:W-:Y:S02]  /*5660*/  SHF.L.U32 R94, R89, 0x10, RZ ;  /* 0x00000010595e7819 */ /* 0x000fe400000006ff */
[----:B------:R-:W-:Y:S02]  /*5670*/  F2FP.BF16.F32.PACK_AB R86, R96, R95 ;  /* 0x0000005f6056723e */ /* 0x000fe400000010ff */
[----:B------:R-:W-:Y:S02]  /*5680*/  LEA.HI.X R89, R172, UR13, RZ, 0x4, P1 ;  /* 0x0000000dac597c11 */ /* 0x000fe400088f24ff */
[----:B------:R-:W-:Y:S01]  /*5690*/  F2FP.BF16.F32.PACK_AB R87, R93, R92 ;  /* 0x0000005c5d57723e */ /* 0x000fe200000010ff */
[----:B------:R-:W-:Y:S04]  /*56a0*/  @P2 STG.E.128 desc[UR6][R90.64], R76 ;  /* 0x0000004c5a002986 */ /* 0x000fe8000c101d06 */
[----:B------:R-:W-:Y:S04]  /*56b0*/  @P2 STG.E.128 desc[UR6][R90.64+0x10], R80 ;  /* 0x000010505a002986 */ /* 0x000fe8000c101d06 */
[----:B------:R3:W-:Y:S01]  /*56c0*/  STG.E.128 desc[UR6][R88.64], R84 ;  /* 0x0000005458007986 */ /* 0x0007e2000c101d06 */
[----:B------:R-:W-:-:S05]  /*56d0*/  FFMA.FTZ R138, R126, R94, R138 ;  /* 0x0000005e7e8a7223 */ /* 0x000fca000001008a */
[----:B------:R0:W-:Y:S01]  /*56e0*/  STL [R1+0x30], R138 ;  /* 0x0000308a01007387 */ /* 0x0001e20000100800 */
[----:B------:R-:W-:-:S04]  /*56f0*/  IADD3 R171, R171, UR14, RZ ;  /* 0x0000000eabab7c10 */ /* 0x000fc8000fffe0ff */
[----:B------:R-:W-:Y:S02]  /*5700*/  ISETP.GE.AND P1, PT, R171, UR15, PT ;  /* 0x0000000fab007c0c */ /* 0x000fe4000bf26270 */
[C---:B---3--:R-:W-:Y:S02]  /*5710*/  PRMT R84, R100.reuse, 0x7632, R84 ;  /* 0x0000763264547816 */ /* 0x048fe40000000054 */
[----:B------:R-:W-:Y:S02]  /*5720*/  SHF.L.U32 R100, R100, 0x10, RZ ;  /* 0x0000001064647819 */ /* 0x000fe400000006ff */
[C---:B------:R-:W-:Y:S02]  /*5730*/  PRMT R85, R101.reuse, 0x7632, R85 ;  /* 0x0000763265557816 */ /* 0x040fe40000000055 */
[----:B------:R-:W-:Y:S02]  /*5740*/  SHF.L.U32 R101, R101, 0x10, RZ ;  /* 0x0000001065657819 */ /* 0x000fe400000006ff */
[----:B------:R-:W-:-:S02]  /*5750*/  PRMT R86, R102, 0x7632, R86 ;  /* 0x0000763266567816 */ /* 0x000fc40000000056 */
[----:B------:R-:W-:Y:S02]  /*5760*/  SHF.L.U32 R102, R102, 0x10, RZ ;  /* 0x0000001066667819 */ /* 0x000fe400000006ff */
[C---:B------:R-:W-:Y:S02]  /*5770*/  PRMT R87, R103.reuse, 0x7632, R87 ;  /* 0x0000763267577816 */ /* 0x040fe40000000057 */
[----:B------:R-:W-:Y:S02]  /*5780*/  SHF.L.U32 R103, R103, 0x10, RZ ;  /* 0x0000001067677819 */ /* 0x000fe400000006ff */
[----:B------:R-:W-:Y:S02]  /*5790*/  SHF.L.U32 R84, R84, 0x10, RZ ;  /* 0x0000001054547819 */ /* 0x000fe400000006ff */
[----:B------:R-:W-:Y:S02]  /*57a0*/  SHF.L.U32 R85, R85, 0x10, RZ ;  /* 0x0000001055557819 */ /* 0x000fe400000006ff */
[----:B------:R-:W-:-:S02]  /*57b0*/  SHF.L.U32 R87, R87, 0x10, RZ ;  /* 0x0000001057577819 */ /* 0x000fc400000006ff */
[----:B------:R-:W-:Y:S02]  /*57c0*/  SHF.L.U32 R86, R86, 0x10, RZ ;  /* 0x0000001056567819 */ /* 0x000fe400000006ff */
[----:B------:R-:W-:Y:S02]  /*57d0*/  SHF.L.U32 R97, R97, 0x10, RZ ;  /* 0x0000001061617819 */ /* 0x000fe400000006ff */
[----:B------:R-:W-:Y:S02]  /*57e0*/  SHF.L.U32 R98, R98, 0x10, RZ ;  /* 0x0000001062627819 */ /* 0x000fe400000006ff */
[----:B------:R-:W-:Y:S01]  /*57f0*/  SHF.L.U32 R99, R99, 0x10, RZ ;  /* 0x0000001063637819 */ /* 0x000fe200000006ff */
[----:B------:R-:W-:Y:S01]  /*5800*/  FFMA.FTZ R246, R192, R97, R246 ;  /* 0x00000061c0f67223 */ /* 0x000fe200000100f6 */
[----:B------:R-:W-:Y:S01]  /*5810*/  SEL R193, RZ, 0x1, P5 ;  /* 0x00000001ffc17807 */ /* 0x000fe20002800000 */
[----:B------:R-:W-:Y:S02]  /*5820*/  FFMA.FTZ R248, R194, R98, R248 ;  /* 0x00000062c2f87223 */ /* 0x000fe400000100f8 */
[----:B------:R-:W-:Y:S01]  /*5830*/  FFMA.FTZ R250, R196, R99, R250 ;  /* 0x00000063c4fa7223 */ /* 0x000fe200000100fa */
[----:B--2---:R-:W-:Y:S01]  /*5840*/  FFMA.FTZ R118, R104, R100, R118 ;  /* 0x0000006468767223 */ /* 0x004fe20000010076 */
[----:B----4-:R-:W-:-:S04]  /*5850*/  FFMA.FTZ R116, R109, R101, R116 ;  /* 0x000000656d747223 */ /* 0x010fc80000010074 */
[----:B------:R0:W-:Y:S01]  /*5860*/  STL [R1+0x3c], R118 ;  /* 0x00003c7601007387 */ /* 0x0001e20000100800 */
[----:B------:R-:W-:-:S03]  /*5870*/  FFMA.FTZ R114, R108, R102, R114 ;  /* 0x000000666c727223 */ /* 0x000fc60000010072 */
[----:B------:R0:W-:Y:S01]  /*5880*/  STL [R1+0x44], R116 ;  /* 0x0000447401007387 */ /* 0x0001e20000100800 */
[----:B------:R-:W-:-:S03]  /*5890*/  FFMA.FTZ R106, R110, R103, R106 ;  /* 0x000000676e6a7223 */ /* 0x000fc6000001006a */
[----:B------:R0:W-:Y:S01]  /*58a0*/  STL [R1+0x4c], R114 ;  /* 0x00004c7201007387 */ /* 0x0001e20000100800 */
[----:B------:R-:W-:-:S03]  /*58b0*/  FFMA.FTZ R117, R111, R84, R117 ;  /* 0x000000546f757223 */ /* 0x000fc60000010075 */
[----:B------:R0:W-:Y:S01]  /*58c0*/  STL [R1+0x54], R106 ;  /* 0x0000546a01007387 */ /* 0x0001e20000100800 */
[----:B------:R-:W-:-:S03]  /*58d0*/  FFMA.FTZ R115, R107, R85, R115 ;  /* 0x000000556b737223 */ /* 0x000fc60000010073 */
[----:B------:R0:W-:Y:S01]  /*58e0*/  STL [R1+0x38], R117 ;  /* 0x0000387501007387 */ /* 0x0001e20000100800 */
[----:B------:R-:W-:Y:S01]  /*58f0*/  FFMA.FTZ R105, R113, R86, R105 ;  /* 0x0000005671697223 */ /* 0x000fe20000010069 */
[----:B------:R-:W-:Y:S02]  /*5900*/  FFMA.FTZ R112, R174, R87, R112 ;  /* 0x00000057ae707223 */ /* 0x000fe40000010070 */
[----:B------:R0:W-:Y:S04]  /*5910*/  STL [R1+0x40], R115 ;  /* 0x0000407301007387 */ /* 0x0001e80000100800 */
[----:B------:R0:W-:Y:S04]  /*5920*/  STL [R1+0x50], R112 ;  /* 0x0000507001007387 */ /* 0x0001e80000100800 */
[----:B------:R0:W-:Y:S01]  /*5930*/  STL [R1+0x48], R105 ;  /* 0x0000486901007387 */ /* 0x0001e20000100800 */
        /* <DEDUP_REMOVED lines=95> */
.L_x_5709:
[----:B------:R-:W1:Y:S01]  /*5f30*/  S2R R108, SR_TID.X ;  /* 0x00000000006c7919 */ /* 0x000e620000002100 */
[----:B------:R-:W1:Y:S08]  /*5f40*/  S2UR UR4, SR_CTAID.X ;  /* 0x00000000000479c3 */ /* 0x000e700000002500 */
[----:B------:R-:W2:Y:S08]  /*5f50*/  LDC.64 R2, c[0x0][0x2d0] ;  /* 0x0000b400ff027b82 */ /* 0x000eb00000000a00 */
[----:B------:R-:W3:Y:S08]  /*5f60*/  LDC.64 R84, c[0x0][0x2d8] ;  /* 0x0000b600ff547b82 */ /* 0x000ef00000000a00 */
[----:B------:R-:W4:Y:S01]  /*5f70*/  LDC.64 R86, c[0x0][0x2f0] ;  /* 0x0000bc00ff567b82 */ /* 0x000f220000000a00 */
[C---:B-1----:R-:W-:Y:S01]  /*5f80*/  LEA.HI R0, R108.reuse, UR4, RZ, 0x19 ;  /* 0x000000046c007c11 */ /* 0x042fe2000f8fc8ff */
[----:B------:R-:W-:Y:S01]  /*5f90*/  ULDC UR4, c[0x0][0x218] ;  /* 0x0000860000047ab9 */ /* 0x000fe20000000800 */
[----:B------:R-:W-:-:S03]  /*5fa0*/  LOP3.LUT R109, R108, 0x7f, RZ, 0xc0, !PT ;  /* 0x0000007f6c6d7812 */ /* 0x000fc600078ec0ff */
        /* <DEDUP_REMOVED lines=36> */
.L_x_5710:
[----:B------:R-:W-:Y:S01]  /*61f0*/  HFMA2.MMA R89, -RZ, RZ, 0, 9.5367431640625e-07 ;  /* 0x00000010ff597435 */ /* 0x000fe200000001ff */
[----:B------:R-:W-:Y:S02]  /*6200*/  MOV R90, R84 ;  /* 0x00000054005a7202 */ /* 0x000fe40000000f00 */
[----:B------:R-:W-:Y:S02]  /*6210*/  MOV R88, 0x1f ;  /* 0x0000001f00587802 */ /* 0x000fe40000000f00 */
[----:B------:R-:W-:-:S07]  /*6220*/  MOV R86, 0xffffffff ;  /* 0xffffffff00567802 */ /* 0x000fce0000000f00 */
[----:B-----5:R-:W-:Y:S05]  /*6230*/  WARPSYNC.COLLECTIVE R86, `(.L_x_5713) ;  /* 0x0000000056087348 */ /* 0x020fea0003c00000 */
[----:B------:R0:W1:Y:S02]  /*6240*/  SHFL.DOWN P2, R91, R90, R89, R88 ;  /* 0x080000595a5b7389 */ /* 0x0000640000040058 */
[----:B01---5:R-:W-:Y:S01]  /*6250*/  ENDCOLLECTIVE ;  /* 0x000000000000791b */ /* 0x023fe20003800000 */
.L_x_5713:
[----:B------:R-:W-:Y:S01]  /*6260*/  MOV R90, R85 ;  /* 0x00000055005a7202 */ /* 0x000fe20000000f00 */
[----:B------:R-:W-:-:S07]  /*6270*/  FADD.FTZ R84, R84, R91 ;  /* 0x0000005b54547221 */ /* 0x000fce0000010000 */
[----:B------:R-:W-:Y:S05]  /*6280*/  WARPSYNC.COLLECTIVE R86, `(.L_x_5714) ;  /* 0x0000000056087348 */ /* 0x000fea0003c00000 */
[----:B------:R0:W1:Y:S02]  /*6290*/  SHFL.DOWN P2, R91, R90, R89, R88 ;  /* 0x080000595a5b7389 */ /* 0x0000640000040058 */
[----:B01----:R-:W-:Y:S01]  /*62a0*/  ENDCOLLECTIVE ;  /* 0x000000000000791b */ /* 0x003fe20003800000 */
.L_x_5714:
[----:B------:R-:W-:Y:S01]  /*62b0*/  HFMA2.MMA R89, -RZ, RZ, 0, 4.76837158203125e-07 ;  /* 0x00000008ff597435 */ /* 0x000fe200000001ff */
[----:B------:R-:W-:Y:S01]  /*62c0*/  MOV R90, R84 ;  /* 0x00000054005a7202 */ /* 0x000fe20000000f00 */
[----:B------:R-:W-:-:S09]  /*62d0*/  FADD.FTZ R85, R85, R91 ;  /* 0x0000005b55557221 */ /* 0x000fd20000010000 */
[----:B------:R-:W-:Y:S05]  /*62e0*/  WARPSYNC.COLLECTIVE R86, `(.L_x_5715) ;  /* 0x0000000056087348 */ /* 0x000fea0003c00000 */
[----:B------:R0:W1:Y:S02]  /*62f0*/  SHFL.DOWN P2, R91, R90, R89, R88 ;  /* 0x080000595a5b7389 */ /* 0x0000640000040058 */
[----:B01----:R-:W-:Y:S01]  /*6300*/  ENDCOLLECTIVE ;  /* 0x000000000000791b */ /* 0x003fe20003800000 */
.L_x_5715:
[----:B------:R-:W-:Y:S01]  /*6310*/  MOV R90, R85 ;  /* 0x00000055005a7202 */ /* 0x000fe20000000f00 */
[----:B------:R-:W-:-:S07]  /*6320*/  FADD.FTZ R84, R84, R91 ;  /* 0x0000005b54547221 */ /* 0x000fce0000010000 */
[----:B------:R-:W-:Y:S05]  /*6330*/  WARPSYNC.COLLECTIVE R86, `(.L_x_5716) ;  /* 0x0000000056087348 */ /* 0x000fea0003c00000 */
[----:B------:R0:W1:Y:S02]  /*6340*/  SHFL.DOWN P2, R91, R90, R89, R88 ;  /* 0x080000595a5b7389 */ /* 0x0000640000040058 */
[----:B01----:R-:W-:Y:S01]  /*6350*/  ENDCOLLECTIVE ;  /* 0x000000000000791b */ /* 0x003fe20003800000 */
.L_x_5716:
[----:B------:R-:W-:Y:S01]  /*6360*/  HFMA2.MMA R89, -RZ, RZ, 0, 2.384185791015625e-07 ;  /* 0x00000004ff597435 */ /* 0x000fe200000001ff */
[----:B------:R-:W-:Y:S01]  /*6370*/  MOV R90, R84 ;  /* 0x00000054005a7202 */ /* 0x000fe20000000f00 */
[----:B------:R-:W-:-:S09]  /*6380*/  FADD.FTZ R85, R85, R91 ;  /* 0x0000005b55557221 */ /* 0x000fd20000010000 */
[----:B------:R-:W-:Y:S05]  /*6390*/  WARPSYNC.COLLECTIVE R86, `(.L_x_5717) ;  /* 0x0000000056087348 */ /* 0x000fea0003c00000 */
[----:B------:R0:W1:Y:S02]  /*63a0*/  SHFL.DOWN P2, R91, R90, R89, R88 ;  /* 0x080000595a5b7389 */ /* 0x0000640000040058 */
[----:B01----:R-:W-:Y:S01]  /*63b0*/  ENDCOLLECTIVE ;  /* 0x000000000000791b */ /* 0x003fe20003800000 */
.L_x_5717:
[----:B------:R-:W-:Y:S01]  /*63c0*/  MOV R90, R85 ;  /* 0x00000055005a7202 */ /* 0x000fe20000000f00 */
[----:B------:R-:W-:-:S07]  /*63d0*/  FADD.FTZ R84, R84, R91 ;  /* 0x0000005b54547221 */ /* 0x000fce0000010000 */
[----:B------:R-:W-:Y:S05]  /*63e0*/  WARPSYNC.COLLECTIVE R86, `(.L_x_5718) ;  /* 0x0000000056087348 */ /* 0x000fea0003c00000 */
[----:B------:R0:W1:Y:S02]  /*63f0*/  SHFL.DOWN P2, R91, R90, R89, R88 ;  /* 0x080000595a5b7389 */ /* 0x0000640000040058 */
[----:B01----:R-:W-:Y:S01]  /*6400*/  ENDCOLLECTIVE ;  /* 0x000000000000791b */ /* 0x003fe20003800000 */
.L_x_5718:
[----:B------:R-:W-:Y:S01]  /*6410*/  HFMA2.MMA R89, -RZ, RZ, 0, 1.1920928955078125e-07 ;  /* 0x00000002ff597435 */ /* 0x000fe200000001ff */
[----:B------:R-:W-:Y:S01]  /*6420*/  MOV R90, R84 ;  /* 0x00000054005a7202 */ /* 0x000fe20000000f00 */
[----:B------:R-:W-:-:S09]  /*6430*/  FADD.FTZ R85, R85, R91 ;  /* 0x0000005b55557221 */ /* 0x000fd20000010000 */
[----:B------:R-:W-:Y:S05]  /*6440*/  WARPSYNC.COLLECTIVE R86, `(.L_x_5719) ;  /* 0x0000000056087348 */ /* 0x000fea0003c00000 */
[----:B------:R0:W1:Y:S02]  /*6450*/  SHFL.DOWN P2, R91, R90, R89, R88 ;  /* 0x080000595a5b7389 */ /* 0x0000640000040058 */
[----:B01----:R-:W-:Y:S01]  /*6460*/  ENDCOLLECTIVE ;  /* 0x000000000000791b */ /* 0x003fe20003800000 */
.L_x_5719:
[----:B------:R-:W-:Y:S01]  /*6470*/  MOV R90, R85 ;  /* 0x00000055005a7202 */ /* 0x000fe20000000f00 */
[----:B------:R-:W-:-:S07]  /*6480*/  FADD.FTZ R84, R84, R91 ;  /* 0x0000005b54547221 */ /* 0x000fce0000010000 */
[----:B------:R-:W-:Y:S05]  /*6490*/  WARPSYNC.COLLECTIVE R86, `(.L_x_5720) ;  /* 0x0000000056087348 */ /* 0x000fea0003c00000 */
[----:B------:R0:W1:Y:S02]  /*64a0*/  SHFL.DOWN P2, R91, R90, R89, R88 ;  /* 0x080000595a5b7389 */ /* 0x0000640000040058 */
[----:B01----:R-:W-:Y:S01]  /*64b0*/  ENDCOLLECTIVE ;  /* 0x000000000000791b */ /* 0x003fe20003800000 */
.L_x_5720:
[----:B------:R-:W-:Y:S01]  /*64c0*/  HFMA2.MMA R89, -RZ, RZ, 0, 5.9604644775390625e-08 ;  /* 0x00000001ff597435 */ /* 0x000fe200000001ff */
[----:B------:R-:W-:Y:S01]  /*64d0*/  MOV R90, R84 ;  /* 0x00000054005a7202 */ /* 0x000fe20000000f00 */
[----:B------:R-:W-:-:S09]  /*64e0*/  FADD.FTZ R85, R85, R91 ;  /* 0x0000005b55557221 */ /* 0x000fd20000010000 */
[----:B------:R-:W-:Y:S05]  /*64f0*/  WARPSYNC.COLLECTIVE R86, `(.L_x_5721) ;  /* 0x0000000056087348 */ /* 0x000fea0003c00000 */
[----:B------:R0:W1:Y:S02]  /*6500*/  SHFL.DOWN P2, R91, R90, R89, R88 ;  /* 0x080000595a5b7389 */ /* 0x0000640000040058 */
[----:B01----:R-:W-:Y:S01]  /*6510*/  ENDCOLLECTIVE ;  /* 0x000000000000791b */ /* 0x003fe20003800000 */
.L_x_5721:
[----:B------:R-:W-:Y:S02]  /*6520*/  MOV R90, R85 ;  /* 0x00000055005a7202 */ /* 0x000fe40000000f00 */
[----:B------:R-:W-:-:S07]  /*6530*/  MOV R87, R91 ;  /* 0x0000005b00577202 */ /* 0x000fce0000000f00 */
[----:B------:R-:W-:Y:S05]  /*6540*/  WARPSYNC.COLLECTIVE R86, `(.L_x_5722) ;  /* 0x0000000056087348 */ /* 0x000fea0003c00000 */
[----:B------:R0:W1:Y:S02]  /*6550*/  SHFL.DOWN P2, R91, R90, R89, R88 ;  /* 0x080000595a5b7389 */ /* 0x0000640000040058 */
[----:B01----:R-:W-:Y:S01]  /*6560*/  ENDCOLLECTIVE ;  /* 0x000000000000791b */ /* 0x003fe20003800000 */
.L_x_5722:
[----:B------:R-:W-:Y:S01]  /*6570*/  MOV R86, R91 ;  /* 0x0000005b00567202 */ /* 0x000fe20000000f00 */
[----:B------:R-:W-:Y:S06]  /*6580*/  BRA `(.L_x_5723) ;  /* 0xffffffcc00e87947 */ /* 0x000fec000383ffff */
.L_x_5724:
        /* <DEDUP_REMOVED lines=15> */
.L_x_16535:


//--------------------- .text._ZN10layer_norm13ln_bwd_kernelINS_13Kernel_traitsI13__nv_bfloat16S2_fS2_fjLj5120ELj1ELj1ELj4ELj16ENS_18Kernel_traits_baseILj5120ES2_S2_fS2_fjLj128EEEEELb0ELb1ELb1ELb0EEEvNS_9BwdParamsE --------------------------
	.section	.text._ZN10layer_norm13ln_bwd_kernelINS_13Kernel_traitsI13__nv_bfloat16S2_fS2_fjLj5120ELj1ELj1ELj4ELj16ENS_18Kernel_traits_baseILj5120ES2_S2_fS2_fjLj128EEEEELb0ELb1ELb1ELb0EEEvNS_9BwdParamsE,"ax",@progbits
	.align	128
        .global         _ZN10layer_norm13ln_bwd_kernelINS_13Kernel_traitsI13__nv_bfloat16S2_fS2_fjLj5120ELj1ELj1ELj4ELj16ENS_18Kernel_traits_baseILj5120ES2_S2_fS2_fjLj128EEEEELb0ELb1ELb1ELb0EEEvNS_9BwdParamsE
        .type           _ZN10layer_norm13ln_bwd_kernelINS_13Kernel_traitsI13__nv_bfloat16S2_fS2_fjLj5120ELj1ELj1ELj4ELj16ENS_18Kernel_traits_baseILj5120ES2_S2_fS2_fjLj128EEEEELb0ELb1ELb1ELb0EEEvNS_9BwdParamsE,@function
        .size           _ZN10layer_norm13ln_bwd_kernelINS_13Kernel_traitsI13__nv_bfloat16S2_fS2_fjLj5120ELj1ELj1ELj4ELj16ENS_18Kernel_traits_baseILj5120ES2_S2_fS2_fjLj128EEEEELb0ELb1ELb1ELb0EEEvNS_9BwdParamsE,(.L_x_16536 - _ZN10layer_norm13ln_bwd_kernelINS_13Kernel_traitsI13__nv_bfloat16S2_fS2_fjLj5120ELj1ELj1ELj4ELj16ENS_18Kernel_traits_baseILj5120ES2_S2_fS2_fjLj128EEEEELb0ELb1ELb1ELb0EEEvNS_9BwdParamsE)
        .other          _ZN10layer_norm13ln_bwd_kernelINS_13Kernel_traitsI13__nv_bfloat16S2_fS2_fjLj5120ELj1ELj1ELj4ELj16ENS_18Kernel_traits_baseILj5120ES2_S2_fS2_fjLj128EEEEELb0ELb1ELb1ELb0EEEvNS_9BwdParamsE,@"STO_CUDA_ENTRY STV_DEFAULT"
_ZN10layer_norm13ln_bwd_kernelINS_13Kernel_traitsI13__nv_bfloat16S2_fS2_fjLj5120ELj1ELj1ELj4ELj16ENS_18Kernel_traits_baseILj5120ES2_S2_fS2_fjLj128EEEEELb0ELb1ELb1ELb0EEEvNS_9BwdParamsE:
.text._ZN10layer_norm13ln_bwd_kernelINS_13Kernel_traitsI13__nv_bfloat16S2_fS2_fjLj5120ELj1ELj1ELj4ELj16ENS_18Kernel_traits_baseILj5120ES2_S2_fS2_fjLj128EEEEELb0ELb1ELb1ELb0EEEvNS_9BwdParamsE:
        /* <DEDUP_REMOVED lines=13> */
[----:B------:R-:W-:Y:S01]  /*00d0*/  LEA.HI R0, R7, R2, RZ, 0x3 ;  /* 0x0000000207007211 */ /* 0x000fe200078f18ff */
[----:B0-----:R-:W-:Y:S01]  /*00e0*/  VIADD R1, R1, 0xfffffe38 ;  /* 0xfffffe3801017836 */ /* 0x001fe20000000000 */
[----:B-1----:R-:W-:-:S04]  /*00f0*/  LOP3.LUT R3, R4, 0x7f, RZ, 0xc0, !PT ;  /* 0x0000007f04037812 */ /* 0x002fc800078ec0ff */
[----:B------:R-:W-:Y:S01]  /*0100*/  LOP3.LUT R17, R3, 0x7f, RZ, 0x3c, !PT ;  /* 0x0000007f03117812 */ /* 0x000fe200078e3cff */
[----:B------:R-:W-:-:S03]  /*0110*/  IMAD.MOV.U32 R39, RZ, RZ, R3 ;  /* 0x000000ffff277224 */ /* 0x000fc600078e0003 */
        /* <DEDUP_REMOVED lines=20> */
[C---:B0-----:R-:W-:Y:S01]  /*0260*/  @P0 IMAD.WIDE.U32 R20, R39.reuse, 0x10, R20 ;  /* 0x0000001027140825 */ /* 0x041fe200078e0014 */
[----:B------:R-:W-:Y:S01]  /*0270*/  @P0 IADD3 R39, R39, 0x80, RZ ;  /* 0x0000008027270810 */ /* 0x000fe20007ffe0ff */
[----:B------:R0:W5:Y:S05]  /*0280*/  @P5 LDG.E.128 R144, desc[UR4][R16.64] ;  /* 0x0000000410905981 */ /* 0x00016a000c1e1d00 */
[----:B------:R-:W4:Y:S01]  /*0290*/  @P2 LDC.64 R32, c[0x0][0x278] ;  /* 0x00009e00ff202b82 */ /* 0x000f220000000a00 */
[----:B---3--:R-:W-:-:S07]  /*02a0*/  @P1 IMAD.WIDE.U32 R26, R39, 0x10, R22 ;  /* 0x00000010271a1825 */ /* 0x008fce00078e0016 */
[----:B------:R-:W3:Y:S01]  /*02b0*/  @P4 LDC.64 R34, c[0x0][0x260] ;  /* 0x00009800ff224b82 */ /* 0x000ee20000000a00 */
[----:B-1----:R-:W-:-:S07]  /*02c0*/  @P1 IMAD.WIDE.U32 R28, R39, 0x10, R24 ;  /* 0x00000010271c1825 */ /* 0x002fce00078e0018 */
[----:B------:R-:W1:Y:S01]  /*02d0*/  @P4 LDC.64 R36, c[0x0][0x278] ;  /* 0x00009e00ff244b82 */ /* 0x000e620000000a00 */
[----:B------:R-:W-:Y:S01]  /*02e0*/  @P1 VIADD R39, R39, 0x80 ;  /* 0x0000008027271836 */ /* 0x000fe20000000000 */
[----:B------:R-:W-:Y:S01]  /*02f0*/  ISETP.GE.AND P3, PT, R4, UR7, PT ;  /* 0x0000000704007c0c */ /* 0x000fe2000bf66270 */
[----:B------:R4:W5:Y:S01]  /*0300*/  @P0 LDG.E.128 R160, desc[UR4][R18.64] ;  /* 0x0000000412a00981 */ /* 0x000962000c1e1d00 */
[----:B------:R-:W-:Y:S01]  /*0310*/  LOP3.LUT R5, R5, 0xfffffffb, RZ, 0xc0, !PT ;  /* 0xfffffffb05057812 */ /* 0x000fe200078ec0ff */
[----:B--2---:R-:W-:Y:S01]  /*0320*/  @P2 IMAD.WIDE.U32 R30, R39, 0x10, R30 ;  /* 0x00000010271e2825 */ /* 0x004fe200078e001e */
[----:B0-----:R-:W-:Y:S01]  /*0330*/  CS2R R16, SRZ ;  /* 0x0000000000107805 */ /* 0x001fe2000001ff00 */
[----:B------:R0:W5:Y:S01]  /*0340*/  @P0 LDG.E.128 R140, desc[UR4][R20.64] ;  /* 0x00000004148c0981 */ /* 0x000162000c1e1d00 */
[----:B------:R-:W-:Y:S01]  /*0350*/  @P4 LOP3.LUT R5, R5, 0x4, RZ, 0xfc, !PT ;  /* 0x0000000405054812 */ /* 0x000fe200078efcff */
[C---:B----4-:R-:W-:Y:S01]  /*0360*/  @P2 IMAD.WIDE.U32 R32, R39.reuse, 0x10, R32 ;  /* 0x0000001027202825 */ /* 0x050fe200078e0020 */
[----:B------:R-:W-:Y:S01]  /*0370*/  @P2 IADD3 R39, R39, 0x80, RZ ;  /* 0x0000008027272810 */ /* 0x000fe20007ffe0ff */
[----:B------:R2:W5:Y:S01]  /*0380*/  @P1 LDG.E.128 R156, desc[UR4][R26.64] ;  /* 0x000000041a9c1981 */ /* 0x000562000c1e1d00 */
[----:B------:R-:W-:-:S02]  /*0390*/  CS2R R40, SRZ ;  /* 0x0000000000287805 */ /* 0x000fc4000001ff00 */
[----:B------:R-:W-:Y:S02]  /*03a0*/  CS2R R18, SRZ ;  /* 0x0000000000127805 */ /* 0x000fe4000001ff00 */
[----:B------:R-:W-:Y:S01]  /*03b0*/  CS2R R42, SRZ ;  /* 0x00000000002a7805 */ /* 0x000fe2000001ff00 */
[----:B------:R4:W5:Y:S01]  /*03c0*/  @P1 LDG.E.128 R136, desc[UR4][R28.64] ;  /* 0x000000041c881981 */ /* 0x000962000c1e1d00 */
[----:B---3--:R-:W-:Y:S01]  /*03d0*/  @P4 IMAD.WIDE.U32 R22, R39, 0x10, R34 ;  /* 0x0000001027164825 */ /* 0x008fe200078e0022 */
[----:B0-----:R-:W-:Y:S02]  /*03e0*/  CS2R R20, SRZ ;  /* 0x0000000000147805 */ /* 0x001fe4000001ff00 */
[----:B------:R-:W-:Y:S01]  /*03f0*/  CS2R R34, SRZ ;  /* 0x0000000000227805 */ /* 0x000fe2000001ff00 */
[----:B------:R0:W5:Y:S01]  /*0400*/  @P2 LDG.E.128 R152, desc[UR4][R30.64] ;  /* 0x000000041e982981 */ /* 0x000162000c1e1d00 */
[----:B------:R-:W-:Y:S02]  /*0410*/  CS2R R44, SRZ ;  /* 0x00000000002c7805 */ /* 0x000fe4000001ff00 */
[----:B------:R-:W-:-:S02]  /*0420*/  CS2R R46, SRZ ;  /* 0x00000000002e7805 */ /* 0x000fc4000001ff00 */
[----:B------:R-:W-:Y:S01]  /*0430*/  CS2R R88, SRZ ;  /* 0x0000000000587805 */ /* 0x000fe2000001ff00 */
[----:B------:R3:W5:Y:S01]  /*0440*/  @P2 LDG.E.128 R12, desc[UR4][R32.64] ;  /* 0x00000004200c2981 */ /* 0x000762000c1e1d00 */
[----:B-1----:R-:W-:Y:S01]  /*0450*/  @P4 IMAD.WIDE.U32 R24, R39, 0x10, R36 ;  /* 0x0000001027184825 */ /* 0x002fe200078e0024 */
[----:B--2---:R-:W-:Y:S02]  /*0460*/  CS2R R26, SRZ ;  /* 0x00000000001a7805 */ /* 0x004fe4000001ff00 */
[----:B----4-:R-:W-:Y:S01]  /*0470*/  CS2R R28, SRZ ;  /* 0x00000000001c7805 */ /* 0x010fe2000001ff00 */
[----:B------:R1:W5:Y:S01]  /*0480*/  @P4 LDG.E.128 R148, desc[UR4][R22.64] ;  /* 0x0000000416944981 */ /* 0x000362000c1e1d00 */
[----:B------:R-:W-:Y:S02]  /*0490*/  CS2R R36, SRZ ;  /* 0x0000000000247805 */ /* 0x000fe4000001ff00 */
[----:B0-----:R-:W-:Y:S02]  /*04a0*/  CS2R R30, SRZ ;  /* 0x00000000001e7805 */ /* 0x001fe4000001ff00 */
[----:B------:R-:W-:Y:S01]  /*04b0*/  CS2R R38, SRZ ;  /* 0x0000000000267805 */ /* 0x000fe2000001ff00 */
[----:B------:R0:W5:Y:S01]  /*04c0*/  @P4 LDG.E.128 R8, desc[UR4][R24.64] ;  /* 0x0000000418084981 */ /* 0x000162000c1e1d00 */
[----:B------:R-:W-:-:S02]  /*04d0*/  CS2R R90, SRZ ;  /* 0x00000000005a7805 */ /* 0x000fc4000001ff00 */
[----:B---3--:R-:W-:Y:S02]  /*04e0*/  CS2R R32, SRZ ;  /* 0x0000000000207805 */ /* 0x008fe4000001ff00 */
[----:B------:R-:W-:Y:S02]  /*04f0*/  CS2R R92, SRZ ;  /* 0x00000000005c7805 */ /* 0x000fe4000001ff00 */
[----:B------:R-:W-:Y:S02]  /*0500*/  CS2R R94, SRZ ;  /* 0x00000000005e7805 */ /* 0x000fe4000001ff00 */
[----:B------:R-:W-:Y:S02]  /*0510*/  CS2R R52, SRZ ;  /* 0x0000000000347805 */ /* 0x000fe4000001ff00 */
[----:B-1----:R-:W-:Y:S02]  /*0520*/  CS2R R22, SRZ ;  /* 0x0000000000167805 */ /* 0x002fe4000001ff00 */
        /* <DEDUP_REMOVED lines=41> */
[C---:B-----5:R-:W-:Y:S01]  /*07c0*/  IMAD.U32 R169, R164.reuse, 0x10000, RZ ;  /* 0x00010000a4a97824 */ /* 0x060fe200078e00ff */
[C---:B------:R-:W-:Y:S01]  /*07d0*/  SHF.L.U32 R17, R165.reuse, 0x10, RZ ;  /* 0x00000010a5117819 */ /* 0x040fe200000006ff */
[----:B------:R-:W-:Y:S01]  /*07e0*/  ULDC.64 UR6, c[0x0][0x2c8] ;  /* 0x0000b20000067ab9 */ /* 0x000fe20000000a00 */
[----:B------:R-:W-:Y:S02]  /*07f0*/  @P5 PRMT R168, R164, 0x7632, R168 ;  /* 0x00007632a4a85816 */ /* 0x000fe400000000a8 */
[----:B------:R0:W-:Y:S01]  /*0800*/  STL [R1+0x1b0], R169 ;  /* 0x0001b0a901007387 */ /* 0x0001e20000100800 */
[----:B------:R-:W-:Y:S02]  /*0810*/  @P5 PRMT R164, R165, 0x7632, R164 ;  /* 0x00007632a5a45816 */ /* 0x000fe400000000a4 */
[----:B------:R-:W-:Y:S01]  /*0820*/  @P5 PRMT R165, R166, 0x7632, R165 ;  /* 0x00007632a6a55816 */ /* 0x000fe200000000a5 */
[----:B------:R1:W-:Y:S01]  /*0830*/  STL [R1+0x1ac], R17 ;  /* 0x0001ac1101007387 */ /* 0x0003e20000100800 */
[C---:B------:R-:W-:Y:S01]  /*0840*/  @P5 PRMT R3, R146.reuse, 0x7632, R3 ;  /* 0x0000763292035816 */ /* 0x040fe20000000003 */
[----:B------:R-:W-:Y:S01]  /*0850*/  IMAD.U32 R146, R146, 0x10000, RZ ;  /* 0x0001000092927824 */ /* 0x000fe200078e00ff */
[----:B------:R-:W-:-:S02]  /*0860*/  @P5 PRMT R7, R144, 0x7632, R7 ;  /* 0x0000763290075816 */ /* 0x000fc40000000007 */
[----:B------:R-:W-:Y:S01]  /*0870*/  @P5 PRMT R6, R145, 0x7632, R6 ;  /* 0x0000763291065816 */ /* 0x000fe20000000006 */
[----:B0-----:R-:W-:Y:S01]  /*0880*/  IMAD.U32 R169, R166, 0x10000, RZ ;  /* 0x00010000a6a97824 */ /* 0x001fe200078e00ff */
[----:B------:R-:W-:Y:S02]  /*0890*/  @P5 PRMT R166, R167, 0x7632, R166 ;  /* 0x00007632a7a65816 */ /* 0x000fe400000000a6 */
[----:B------:R-:W-:Y:S02]  /*08a0*/  @P5 PRMT R2, R147, 0x7632, R2 ;  /* 0x0000763293025816 */ /* 0x000fe40000000002 */
[----:B-1----:R-:W-:Y:S01]  /*08b0*/  SHF.L.U32 R17, R167, 0x10, RZ ;  /* 0x00000010a7117819 */ /* 0x002fe200000006ff */
[----:B------:R0:W-:Y:S01]  /*08c0*/  STL [R1+0x1a8], R169 ;  /* 0x0001a8a901007387 */ /* 0x0001e20000100800 */
[----:B------:R-:W-:Y:S02]  /*08d0*/  @P0 PRMT R167, R160, 0x7632, R167 ;  /* 0x00007632a0a70816 */ /* 0x000fe400000000a7 */
[----:B------:R-:W-:Y:S01]  /*08e0*/  ISETP.NE.U32.AND P3, PT, RZ, UR6, PT ;  /* 0x00000006ff007c0c */ /* 0x000fe2000bf65070 */
[----:B------:R1:W-:Y:S01]  /*08f0*/  STL [R1+0x1a4], R17 ;  /* 0x0001a41101007387 */ /* 0x0003e20000100800 */
[----:B------:R-:W-:-:S02]  /*0900*/  LOP3.LUT R5, R5, 0xffffffef, RZ, 0xc0, !PT ;  /* 0xffffffef05057812 */ /* 0x000fc400078ec0ff */
[----:B------:R-:W-:Y:S01]  /*0910*/  ISETP.NE.AND.EX P3, PT, RZ, UR7, PT, P3 ;  /* 0x00000007ff007c0c */ /* 0x000fe2000bf65330 */
[----:B0-----:R-:W-:Y:S01]  /*0920*/  IMAD.U32 R169, R160, 0x10000, RZ ;  /* 0x00010000a0a97824 */ /* 0x001fe200078e00ff */
[C---:B------:R-:W-:Y:S02]  /*0930*/  @P0 PRMT R160, R161.reuse, 0x7632, R160 ;  /* 0x00007632a1a00816 */ /* 0x040fe400000000a0 */
[----:B------:R-:W-:Y:S01]  /*0940*/  ISETP.LT.U32.OR P3, PT, R0, 0x280, !P3 ;  /* 0x000002800000780c */ /* 0x000fe20005f61470 */
[----:B------:R-:W-:Y:S01]  /*0950*/  IMAD.MOV.U32 R0, RZ, RZ, 0x1 ;  /* 0x00000001ff007424 */ /* 0x000fe200078e00ff */
[----:B-1----:R-:W-:Y:S01]  /*0960*/  SHF.L.U32 R17, R161, 0x10, RZ ;  /* 0x00000010a1117819 */ /* 0x002fe200000006ff */
[----:B------:R0:W-:Y:S01]  /*0970*/  STL [R1+0x1a0], R169 ;  /* 0x0001a0a901007387 */ /* 0x0001e20000100800 */
[----:B------:R-:W-:-:S03]  /*0980*/  @P0 PRMT R161, R162, 0x7632, R161 ;  /* 0x00007632a2a10816 */ /* 0x000fc600000000a1 */
[----:B------:R1:W-:Y:S01]  /*0990*/  STL [R1+0x19c], R17 ;  /* 0x00019c1101007387 */ /* 0x0003e20000100800 */
[----:B0-----:R-:W-:Y:S01]  /*09a0*/  IMAD.U32 R169, R162, 0x10000, RZ ;  /* 0x00010000a2a97824 */ /* 0x001fe200078e00ff */
[----:B------:R-:W-:-:S04]  /*09b0*/  @P0 PRMT R162, R163, 0x7632, R162 ;  /* 0x00007632a3a20816 */ /* 0x000fc800000000a2 */
[----:B------:R-:W-:Y:S02]  /*09c0*/  @P3 LOP3.LUT R5, R5, 0x10, RZ, 0xfc, !PT ;  /* 0x0000001005053812 */ /* 0x000fe400078efcff */
        /* <DEDUP_REMOVED lines=37> */
[----:B------:R-:W-:Y:S01]  /*0c20*/  STL [R1+0x120], R169 ;  /* 0x000120a901007387 */ /* 0x000fe20000100800 */
[----:B------:R-:W-:Y:S01]  /*0c30*/  IMAD.U32 R151, R144, 0x10000, RZ ;  /* 0x0001000090977824 */ /* 0x000fe200078e00ff */
[----:B------:R-:W-:Y:S02]  /*0c40*/  @P0 PRMT R144, R141, 0x7632, R144 ;  /* 0x000076328d900816 */ /* 0x000fe40000000090 */
[----:B------:R0:W-:Y:S04]  /*0c50*/  STL [R1+0x118], R17 ;  /* 0x0001181101007387 */ /* 0x0001e80000100800 */
[----:B------:R-:W-:Y:S01]  /*0c60*/  STL [R1+0x110], R151 ;  /* 0x0001109701007387 */ /* 0x000fe20000100800 */
[----:B0-----:R-:W-:-:S02]  /*0c70*/  SHF.L.U32 R17, R145, 0x10, RZ ;  /* 0x0000001091117819 */ /* 0x001fc400000006ff */
[----:B------:R-:W-:-:S03]  /*0c80*/  @P0 PRMT R145, R140, 0x7632, R145 ;  /* 0x000076328c910816 */ /* 0x000fc60000000091 */
        /* <DEDUP_REMOVED lines=38> */
[----:B------:R-:W-:Y:S02]  /*0ef0*/  @P4 PRMT R15, R8, 0x7632, R15 ;  /* 0x00007632080f4816 */ /* 0x000fe4000000000f */
[----:B-1----:R-:W-:Y:S01]  /*0f00*/  SHF.L.U32 R146, R9, 0x10, RZ ;  /* 0x0000001009927819 */ /* 0x002fe200000006ff */
[----:B------:R0:W-:Y:S01]  /*0f10*/  STL [R1+0x98], R17 ;  /* 0x0000981101007387 */ /* 0x0001e20000100800 */
[----:B------:R-:W-:Y:S01]  /*0f20*/  @P4 PRMT R9, R10, 0x7632, R9 ;  /* 0x000076320a094816 */ /* 0x000fe20000000009 */
[----:B0-----:R-:W-:Y:S01]  /*0f30*/  IMAD.U32 R17, R8, 0x10000, RZ ;  /* 0x0001000008117824 */ /* 0x001fe200078e00ff */
[----:B------:R-:W-:-:S04]  /*0f40*/  @P4 PRMT R8, R11, 0x7632, R8 ;  /* 0x000076320b084816 */ /* 0x000fc80000000008 */
[----:B------:R0:W-:Y:S04]  /*0f50*/  STL [R1+0x90], R17 ;  /* 0x0000901101007387 */ /* 0x0001e80000100800 */
[----:B------:R1:W-:Y:S01]  /*0f60*/  STL [R1+0x88], R146 ;  /* 0x0000889201007387 */ /* 0x0003e20000100800 */
[----:B0-----:R-:W-:Y:S01]  /*0f70*/  IMAD.U32 R17, R10, 0x10000, RZ ;  /* 0x000100000a117824 */ /* 0x001fe200078e00ff */
[----:B------:R-:W-:Y:S02]  /*0f80*/  SHF.L.U32 R10, R11, 0x10, RZ ;  /* 0x000000100b0a7819 */ /* 0x000fe400000006ff */
[----:B------:R-:W-:Y:S01]  /*0f90*/  SHF.L.U32 R11, R164, 0x10, RZ ;  /* 0x00000010a40b7819 */ /* 0x000fe200000006ff */
[----:B-1----:R-:W-:Y:S01]  /*0fa0*/  IMAD.U32 R146, R168, 0x10000, RZ ;  /* 0x00010000a8927824 */ /* 0x002fe200078e00ff */
[----:B------:R0:W-:Y:S04]  /*0fb0*/  STL [R1+0x80], R17 ;  /* 0x0000801101007387 */ /* 0x0001e80000100800 */
[----:B------:R1:W-:Y:S04]  /*0fc0*/  STL [R1+0x78], R10 ;  /* 0x0000780a01007387 */ /* 0x0003e80000100800 */
[----:B------:R2:W-:Y:S01]  /*0fd0*/  STL [R1+0x184], R146 ;  /* 0x0001849201007387 */ /* 0x0005e20000100800 */
[----:B0-----:R-:W-:-:S03]  /*0fe0*/  HFMA2.MMA R17, -RZ, RZ, 0, 0 ;  /* 0x00000000ff117435 */ /* 0x001fc600000001ff */
[----:B------:R0:W-:Y:S01]  /*0ff0*/  STL [R1+0x180], R11 ;  /* 0x0001800b01007387 */ /* 0x0001e20000100800 */
[----:B-1----:R-:W-:Y:S01]  /*1000*/  IMAD.U32 R10, R165, 0x10000, RZ ;  /* 0x00010000a50a7824 */ /* 0x002fe200078e00ff */
[----:B--2---:R-:W-:-:S04]  /*1010*/  SHF.L.U32 R146, R166, 0x10, RZ ;  /* 0x00000010a6927819 */ /* 0x004fc800000006ff */
[----:B------:R1:W-:Y:S01]  /*1020*/  STL [R1+0x17c], R10 ;  /* 0x00017c0a01007387 */ /* 0x0003e20000100800 */
[----:B0-----:R-:W-:-:S03]  /*1030*/  IMAD.U32 R11, R167, 0x10000, RZ ;  /* 0x00010000a70b7824 */ /* 0x001fc600078e00ff */
[----:B------:R0:W-:Y:S04]  /*1040*/  STL [R1+0x178], R146 ;  /* 0x0001789201007387 */ /* 0x0001e80000100800 */
[----:B------:R2:W-:Y:S01]  /*1050*/  STL [R1+0x174], R11 ;  /* 0x0001740b01007387 */ /* 0x0005e20000100800 */
[----:B-1----:R-:W-:Y:S01]  /*1060*/  SHF.L.U32 R10, R160, 0x10, RZ ;  /* 0x00000010a00a7819 */ /* 0x002fe200000006ff */
[----:B0-----:R-:W-:-:S04]  /*1070*/  IMAD.U32 R146, R161, 0x10000, RZ ;  /* 0x00010000a1927824 */ /* 0x001fc800078e00ff */
        /* <DEDUP_REMOVED lines=26> */
[----:B------:R-:W-:Y:S04]  /*1220*/  STL [R1+0x11c], R146 ;  /* 0x00011c9201007387 */ /* 0x000fe80000100800 */
[----:B------:R-:W-:Y:S01]  /*1230*/  STL [R1+0x114], R11 ;  /* 0x0001140b01007387 */ /* 0x000fe20000100800 */
[----:B0-----:R-:W-:Y:S01]  /*1240*/  IMAD.U32 R10, R7, 0x10000, RZ ;  /* 0x00010000070a7824 */ /* 0x001fe200078e00ff */
[----:B------:R-:W-:Y:S01]  /*1250*/  SHF.L.U32 R7, R6, 0x10, RZ ;  /* 0x0000001006077819 */ /* 0x000fe200000006ff */
[----:B------:R-:W-:Y:S01]  /*1260*/  IMAD.U32 R6, R3, 0x10000, RZ ;  /* 0x0001000003067824 */ /* 0x000fe200078e00ff */
[----:B------:R-:W-:Y:S01]  /*1270*/  SHF.L.U32 R3, R2, 0x10, RZ ;  /* 0x0000001002037819 */ /* 0x000fe200000006ff */
[----:B------:R-:W-:Y:S01]  /*1280*/  IMAD.U32 R2, R145, 0x10000, RZ ;  /* 0x0001000091027824 */ /* 0x000fe200078e00ff */
[----:B------:R-:W-:Y:S04]  /*1290*/  STL [R1+0x10c], R10 ;  /* 0x00010c0a01007387 */ /* 0x000fe80000100800 */
        /* <DEDUP_REMOVED lines=33> */
[----:B------:R0:W-:Y:S04]  /*14b0*/  STL.S16 [R1+0x70], R0 ;  /* 0x0000700001007387 */ /* 0x0001e80000100600 */
[----:B------:R0:W-:Y:S02]  /*14c0*/  STL [R1+0x74], R2 ;  /* 0x0000740201007387 */ /* 0x0001e40000100800 */
.L_x_5850:
[----:B0-----:R-:W0:Y:S08]  /*14d0*/  LDC.64 R2, c[0x0][0x288] ;  /* 0x0000a200ff027b82 */ /* 0x001e300000000a00 */
[----:B-1----:R-:W1:Y:S08]  /*14e0*/  LDC.64 R196, c[0x0][0x280] ;  /* 0x0000a000ffc47b82 */ /* 0x002e700000000a00 */
[----:B--2---:R-:W2:Y:S01]  /*14f0*/  LDC.64 R6, c[0x0][0x258] ;  /* 0x00009600ff067b82 */ /* 0x004ea20000000a00 */
[----:B0-----:R-:W-:-:S07]  /*1500*/  IMAD.WIDE R2, R4, 0x4, R2 ;  /* 0x0000000404027825 */ /* 0x001fce00078e0202 */
[----:B------:R-:W0:Y:S01]  /*1510*/  LDC.64 R192, c[0x0][0x250] ;  /* 0x00009400ffc07b82 */ /* 0x000e220000000a00 */
[----:B---34-:R1:W3:Y:S02]  /*1520*/  LDG.E R194, desc[UR4][R2.64] ;  /* 0x0000000402c27981 */ /* 0x0182e4000c1e1900 */
[C---:B-1----:R-:W-:Y:S01]  /*1530*/  IMAD.WIDE R2, R4.reuse, 0x4, R196 ;  /* 0x0000000404027825 */ /* 0x042fe200078e02c4 */
[----:B------:R-:W1:Y:S04]  /*1540*/  S2R R195, SR_TID.X ;  /* 0x0000000000c37919 */ /* 0x000e680000002100 */
[----:B------:R-:W4:Y:S01]  /*1550*/  LDC.64 R196, c[0x0][0x2c8] ;  /* 0x0000b200ffc47b82 */ /* 0x000f220000000a00 */
[C---:B--2---:R-:W-:Y:S01]  /*1560*/  IMAD.WIDE R6, R4.reuse, 0x4, R6 ;  /* 0x0000000404067825 */ /* 0x044fe200078e0206 */
[----:B------:R2:W3:Y:S05]  /*1570*/  LDG.E R198, desc[UR4][R2.64] ;  /* 0x0000000402c67981 */ /* 0x0004ea000c1e1900 */
[----:B------:R2:W5:Y:S01]  /*1580*/  LDG.E R6, desc[UR4][R6.64] ;  /* 0x0000000406067981 */ /* 0x000562000c1e1900 */
[----:B0-----:R-:W-:-:S04]  /*1590*/  IMAD.WIDE R192, R4, 0x4, R192 ;  /* 0x0000000404c07825 */ /* 0x001fc800078e02c0 */
[----:B--2---:R-:W-:Y:S01]  /*15a0*/  IMAD.U32 R2, RZ, RZ, UR9 ;  /* 0x00000009ff027e24 */ /* 0x004fe2000f8e00ff */
[----:B------:R-:W-:Y:S01]  /*15b0*/  BSSY B0, `(.L_x_5726) ;  /* 0x000024b000007945 */ /* 0x000fe20003800000 */
[----:B------:R4:W5:Y:S02]  /*15c0*/  LDG.E R215, desc[UR4][R192.64] ;  /* 0x00000004c0d77981 */ /* 0x000964000c1e1900 */
[----:B------:R-:W-:-:S05]  /*15d0*/  IMAD R3, R4, R2, RZ ;  /* 0x0000000204037224 */ /* 0x000fca00078e02ff */
[----:B------:R-:W-:-:S04]  /*15e0*/  SHF.R.S32.HI R7, RZ, 0x1f, R3 ;  /* 0x0000001fff077819 */ /* 0x000fc80000011403 */
[----:B------:R-:W-:Y:S02]  /*15f0*/  LEA.HI R7, R7, R3, RZ, 0x3 ;  /* 0x0000000307077211 */ /* 0x000fe400078f18ff */
[----:B-1----:R-:W-:-:S04]  /*1600*/  LOP3.LUT R3, R195, 0x7f, RZ, 0xc0, !PT ;  /* 0x0000007fc3037812 */ /* 0x002fc800078ec0ff */
[----:B------:R-:W-:-:S05]  /*1610*/  LEA.HI.SX32 R7, R7, R3, 0x1d ;  /* 0x0000000307077211 */ /* 0x000fca00078feaff */
[----:B----4-:R-:W-:Y:S01]  /*1620*/  IMAD.WIDE.U32 R192, R7, 0x20, R196 ;  /* 0x0000002007c07825 */ /* 0x010fe200078e00c4 */
[----:B---3--:R-:W-:Y:S01]  /*1630*/  ISETP.GT.AND P3, PT, R194, RZ, PT ;  /* 0x000000ffc200720c */ /* 0x008fe20003f64270 */
        /* <DEDUP_REMOVED lines=11> */
.L_x_5730:
[----:B------:R-:W-:-:S07]  /*16f0*/  VIADD R194, R7, 0x80 ;  /* 0x0000008007c27836 */ /* 0x000fce0000000000 */
.L_x_5729:
[----:B------:R-:W-:Y:S05]  /*1700*/  BSYNC B1 ;  /* 0x0000000000017941 */ /* 0x000fea0003800000 */
.L_x_5728:
[----:B------:R-:W-:Y:S04]  /*1710*/  BSSY B1, `(.L_x_5731) ;  /* 0x0000009000017945 */ /* 0x000fe80003800000 */
[----:B------:R-:W-:Y:S05]  /*1720*/  @!P0 BRA `(.L_x_5732) ;  /* 0x00000000001c8947 */ /* 0x000fea0003800000 */
[----:B------:R-:W-:-:S04]  /*1730*/  ISETP.NE.U32.AND P4, PT, RZ, UR12, PT ;  /* 0x0000000cff007c0c */ /* 0x000fc8000bf85070 */
[----:B------:R-:W-:-:S13]  /*1740*/  ISETP.NE.AND.EX P4, PT, RZ, UR13, PT, P4 ;  /* 0x0000000dff007c0c */ /* 0x000fda000bf85340 */
[----:B------:R-:W-:Y:S05]  /*1750*/  @!P4 BRA `(.L_x_5733) ;  /* 0x00000000000cc947 */ /* 0x000fea0003800000 */
[----:B------:R-:W-:-:S05]  /*1760*/  IMAD.WIDE.U32 R148, R194, 0x20, R196 ;  /* 0x00000020c2947825 */ /* 0x000fca00078e00c4 */
[----:B------:R2:W5:Y:S04]  /*1770*/  LDG.E.128 R144, desc[UR4][R148.64] ;  /* 0x0000000494907981 */ /* 0x000568000c1e1d00 */
[----:B--2---:R-:W5:Y:S02]  /*1780*/  LDG.E.128 R148, desc[UR4][R148.64+0x10] ;  /* 0x0000100494947981 */ /* 0x004f64000c1e1d00 */
.L_x_5733:
[----:B------:R-:W-:-:S07]  /*1790*/  IADD3 R194, R194, 0x80, RZ ;  /* 0x00000080c2c27810 */ /* 0x000fce0007ffe0ff */
.L_x_5732:
[----:B------:R-:W-:Y:S05]  /*17a0*/  BSYNC B1 ;  /* 0x0000000000017941 */ /* 0x000fea0003800000 */
.L_x_5731:
        /* <DEDUP_REMOVED lines=8> */
.L_x_5736:
[----:B------:R-:W-:-:S07]  /*1830*/  VIADD R194, R194, 0x80 ;  /* 0x00000080c2c27836 */ /* 0x000fce0000000000 */
.L_x_5735:
[----:B------:R-:W-:Y:S05]  /*1840*/  BSYNC B1 ;  /* 0x0000000000017941 */ /* 0x000fea0003800000 */
.L_x_5734:
        /* <DEDUP_REMOVED lines=8> */
.L_x_5739:
[----:B------:R-:W-:-:S07]  /*18d0*/  IADD3 R194, R194, 0x80, RZ ;  /* 0x00000080c2c27810 */ /* 0x000fce0007ffe0ff */
.L_x_5738:
[----:B------:R-:W-:Y:S05]  /*18e0*/  BSYNC B1 ;  /* 0x0000000000017941 */ /* 0x000fea0003800000 */
.L_x_5737:
[----:B------:R-:W-:Y:S01]  /*18f0*/  LOP3.LUT P4, RZ, R5, 0x10, RZ, 0xc0, !PT ;  /* 0x0000001005ff7812 */ /* 0x000fe2000788c0ff */
[----:B------:R-:W-:Y:S01]  /*1900*/  HFMA2.MMA R213, -RZ, RZ, 0, 0 ;  /* 0x00000000ffd57435 */ /* 0x000fe200000001ff */
[----:B------:R-:W-:-:S11]  /*1910*/  IMAD.MOV.U32 R214, RZ, RZ, RZ ;  /* 0x000000ffffd67224 */ /* 0x000fd600078e00ff */
[----:B------:R-:W-:Y:S05]  /*1920*/  @P4 BRA `(.L_x_5740) ;  /* 0x00000020004c4947 */ /* 0x000fea0003800000 */
[----:B------:R-:W-:-:S05]  /*1930*/  IMAD.WIDE.U32 R172, R194, 0x20, R196 ;  /* 0x00000020c2ac7825 */ /* 0x000fca00078e00c4 */
[----:B------:R2:W5:Y:S04]  /*1940*/  LDG.E.128 R168, desc[UR4][R172.64] ;  /* 0x00000004aca87981 */ /* 0x000568000c1e1d00 */
[----:B------:R-:W5:Y:S01]  /*1950*/  LDG.E.128 R172, desc[UR4][R172.64+0x10] ;  /* 0x00001004acac7981 */ /* 0x000f62000c1e1d00 */
[----:B--2---:R-:W-:Y:S05]  /*1960*/  BRA `(.L_x_5740) ;  /* 0x00000020003c7947 */ /* 0x004fea0003800000 */
.L_x_5727:
[----:B------:R-:W-:Y:S01]  /*1970*/  VIADD R194, R194, 0xffffffff ;  /* 0xffffffffc2c27836 */ /* 0x000fe20000000000 */
[----:B------:R-:W-:Y:S01]  /*1980*/  LOP3.LUT P4, RZ, R5, 0x2, RZ, 0xc0, !PT ;  /* 0x0000000205ff7812 */ /* 0x000fe2000788c0ff */
[----:B------:R-:W-:Y:S01]  /*1990*/  BSSY B1, `(.L_x_5741) ;  /* 0x000007a000017945 */ /* 0x000fe20003800000 */
[----:B------:R-:W-:Y:S01]  /*19a0*/  MOV R214, RZ ;  /* 0x000000ff00d67202 */ /* 0x000fe20000000f00 */
[----:B------:R-:W-:Y:S01]  /*19b0*/  IMAD R194, R194, R2, RZ ;  /* 0x00000002c2c27224 */ /* 0x000fe200078e02ff */
[----:B------:R-:W-:Y:S01]  /*19c0*/  MOV R223, R7 ;  /* 0x0000000700df7202 */ /* 0x000fe20000000f00 */
[----:B------:R-:W-:-:S03]  /*19d0*/  IMAD.MOV.U32 R213, RZ, RZ, RZ ;  /* 0x000000ffffd57224 */ /* 0x000fc600078e00ff */
[----:B------:R-:W-:-:S04]  /*19e0*/  SHF.R.S32.HI R195, RZ, 0x1f, R194 ;  /* 0x0000001fffc37819 */ /* 0x000fc800000114c2 */
[----:B------:R-:W-:-:S04]  /*19f0*/  LEA.HI R195, R195, R194, RZ, 0x3 ;  /* 0x000000c2c3c37211 */ /* 0x000fc800078f18ff */
[----:B------:R-:W-:Y:S01]  /*1a00*/  LEA.HI.SX32 R212, R195, R3, 0x1d ;  /* 0x00000003c3d47211 */ /* 0x000fe200078feaff */
[----:B------:R-:W-:Y:S06]  /*1a10*/  @!P4 BRA `(.L_x_5742) ;  /* 0x0000000400c4c947 */ /* 0x000fec0003800000 */
[----:B------:R-:W1:Y:S01]  /*1a20*/  LDC.U8 R196, c[0x0][0x2a0] ;  /* 0x0000a800ffc47b82 */ /* 0x000e620000000000 */
[----:B------:R-:W-:Y:S01]  /*1a30*/  ISETP.NE.U32.AND P4, PT, RZ, UR12, PT ;  /* 0x0000000cff007c0c */ /* 0x000fe2000bf85070 */
[----:B------:R-:W-:Y:S03]  /*1a40*/  STL [R1+0x1c0], R5 ;  /* 0x0001c00501007387 */ /* 0x000fe60000100800 */
[----:B------:R-:W-:Y:S01]  /*1a50*/  ISETP.NE.AND.EX P4, PT, RZ, UR13, PT, P4 ;  /* 0x0000000dff007c0c */ /* 0x000fe2000bf85340 */
[----:B------:R2:W-:Y:S02]  /*1a60*/  STL [R1+0x1bc], R4 ;  /* 0x0001bc0401007387 */ /* 0x0005e40000100800 */
[----:B------:R-:W3:Y:S02]  /*1a70*/  LDC.64 R200, c[0x0][0x2b8] ;  /* 0x0000ae00ffc87b82 */ /* 0x000ee40000000a00 */
[----:B------:R4:W-:Y:S04]  /*1a80*/  STL [R1+0x1b8], R3 ;  /* 0x0001b80301007387 */ /* 0x0009e80000100800 */
[----:B------:R4:W-:Y:S04]  /*1a90*/  STL [R1+0x1b4], R2 ;  /* 0x0001b40201007387 */ /* 0x0009e80000100800 */
[----:B------:R-:W5:Y:S04]  /*1aa0*/  @P4 LDG.E.128 R136, desc[UR4][R192.64] ;  /* 0x00000004c0884981 */ /* 0x000f68000c1e1d00 */
[----:B------:R4:W5:Y:S01]  /*1ab0*/  @P4 LDG.E.128 R140, desc[UR4][R192.64+0x10] ;  /* 0x00001004c08c4981 */ /* 0x000962000c1e1d00 */
[----:B-1----:R-:W-:-:S02]  /*1ac0*/  ISETP.NE.AND P4, PT, R196, RZ, PT ;  /* 0x000000ffc400720c */ /* 0x002fc40003f85270 */
[----:B------:R-:W1:Y:S01]  /*1ad0*/  LDC.64 R196, c[0x0][0x238] ;  /* 0x00008e00ffc47b82 */ /* 0x000e620000000a00 */
[----:B--2---:R-:W2:Y:S04]  /*1ae0*/  LDL R4, [R1+0x1ac] ;  /* 0x0001ac0001047983 */ /* 0x004ea80000100800 */
[----:B------:R-:W2:Y:S01]  /*1af0*/  LDL R223, [R1+0x1a8] ;  /* 0x0001a80001df7983 */ /* 0x000ea20000100800 */
[----:B---3--:R-:W-:Y:S01]  /*1b00*/  IMAD.WIDE.U32 R200, R212, 0x10, R200 ;  /* 0x00000010d4c87825 */ /* 0x008fe200078e00c8 */
[----:B-----5:R-:W-:-:S05]  /*1b10*/  FSEL R0, R215, RZ, !P4 ;  /* 0x000000ffd7007208 */ /* 0x020fca0006000000 */
[----:B------:R-:W3:Y:S01]  /*1b20*/  LDG.E.128 R200, desc[UR4][R200.64] ;  /* 0x00000004c8c87981 */ /* 0x000ee2000c1e1d00 */
[----:B-1----:R-:W-:-:S05]  /*1b30*/  IMAD.WIDE.U32 R196, R7, 0x20, R196 ;  /* 0x0000002007c47825 */ /* 0x002fca00078e00c4 */
[----:B------:R-:W4:Y:S04]  /*1b40*/  LDG.E.128 R192, desc[UR4][R196.64] ;  /* 0x00000004c4c07981 */ /* 0x000f28000c1e1d00 */
[----:B0-----:R-:W2:Y:S01]  /*1b50*/  LDG.E.128 R196, desc[UR4][R196.64+0x10] ;  /* 0x00001004c4c47981 */ /* 0x001ea2000c1e1d00 */
[C---:B----4-:R-:W-:Y:S01]  /*1b60*/  FADD.FTZ R192, -R0.reuse, R192 ;  /* 0x000000c000c07221 */ /* 0x050fe20000010100 */
[C---:B------:R-:W-:Y:S01]  /*1b70*/  FADD.FTZ R193, -R0.reuse, R193 ;  /* 0x000000c100c17221 */ /* 0x040fe20000010100 */
[C---:B------:R-:W-:Y:S01]  /*1b80*/  FADD.FTZ R194, -R0.reuse, R194 ;  /* 0x000000c200c27221 */ /* 0x040fe20000010100 */
[C---:B------:R-:W-:Y:S01]  /*1b90*/  FADD.FTZ R195, -R0.reuse, R195 ;  /* 0x000000c300c37221 */ /* 0x040fe20000010100 */
[C---:B--2---:R-:W-:Y:S01]  /*1ba0*/  FADD.FTZ R196, -R0.reuse, R196 ;  /* 0x000000c400c47221 */ /* 0x044fe20000010100 */
[C---:B------:R-:W-:Y:S01]  /*1bb0*/  FADD.FTZ R197, -R0.reuse, R197 ;  /* 0x000000c500c57221 */ /* 0x040fe20000010100 */
[C---:B------:R-:W-:Y:S01]  /*1bc0*/  FADD.FTZ R198, -R0.reuse, R198 ;  /* 0x000000c600c67221 */ /* 0x040fe20000010100 */
[----:B------:R-:W-:Y:S01]  /*1bd0*/  FADD.FTZ R199, -R0, R199 ;  /* 0x000000c700c77221 */ /* 0x000fe20000010100 */
[----:B------:R-:W-:-:S02]  /*1be0*/  FMUL.FTZ R0, R6, R192 ;  /* 0x000000c006007220 */ /* 0x000fc40000410000 */
[----:B------:R-:W2:Y:S01]  /*1bf0*/  LDL R192, [R1+0x1b0] ;  /* 0x0001b00001c07983 */ /* 0x000ea20000100800 */
[C---:B------:R-:W-:Y:S01]  /*1c00*/  FMUL.FTZ R5, R6.reuse, R193 ;  /* 0x000000c106057220 */ /* 0x040fe20000410000 */
[C---:B---3--:R-:W-:Y:S01]  /*1c10*/  PRMT R213, R201.reuse, 0x7632, R213 ;  /* 0x00007632c9d57816 */ /* 0x048fe200000000d5 */
[C---:B------:R-:W-:Y:S01]  /*1c20*/  FMUL.FTZ R3, R6.reuse, R194 ;  /* 0x000000c206037220 */ /* 0x040fe20000410000 */
[----:B------:R-:W-:Y:S01]  /*1c30*/  SHF.L.U32 R201, R201, 0x10, RZ ;  /* 0x00000010c9c97819 */ /* 0x000fe200000006ff */
[----:B------:R-:W-:Y:S01]  /*1c40*/  FMUL.FTZ R2, R6, R195 ;  /* 0x000000c306027220 */ /* 0x000fe20000410000 */
[----:B------:R0:W-:Y:S03]  /*1c50*/  STL [R1+0x6c], R5 ;  /* 0x00006c0501007387 */ /* 0x0001e60000100800 */
[----:B------:R-:W-:Y:S01]  /*1c60*/  FADD.FTZ R54, R54, R201 ;  /* 0x000000c936367221 */ /* 0x000fe20000010000 */
[----:B------:R-:W-:Y:S01]  /*1c70*/  STL [R1+0x68], R3 ;  /* 0x0000680301007387 */ /* 0x000fe20000100800 */
[-C--:B------:R-:W-:Y:S01]  /*1c80*/  FFMA.FTZ R18, R3, R201.reuse, R18 ;  /* 0x000000c903127223 */ /* 0x080fe20000010012 */
[----:B------:R-:W-:-:S02]  /*1c90*/  FMUL.FTZ R4, R4, R201 ;  /* 0x000000c904047220 */ /* 0x000fc40000410000 */
[----:B------:R-:W-:Y:S04]  /*1ca0*/  STL [R1+0x54], R2 ;  /* 0x0000540201007387 */ /* 0x000fe80000100800 */
[----:B------:R-:W3:Y:S01]  /*1cb0*/  LDL R201, [R1+0x1a4] ;  /* 0x0001a40001c97983 */ /* 0x000ee20000100800 */
[C---:B------:R-:W-:Y:S01]  /*1cc0*/  PRMT R206, R200.reuse, 0x7632, R206 ;  /* 0x00007632c8ce7816 */ /* 0x040fe200000000ce */
[----:B------:R-:W-:Y:S01]  /*1cd0*/  IMAD.U32 R200, R200, 0x10000, RZ ;  /* 0x00010000c8c87824 */ /* 0x000fe200078e00ff */
[----:B------:R-:W-:Y:S01]  /*1ce0*/  SHF.L.U32 R193, R213, 0x10, RZ ;  /* 0x00000010d5c17819 */ /* 0x000fe200000006ff */
[----:B------:R-:W4:Y:S01]  /*1cf0*/  LDL R195, [R1+0x184] ;  /* 0x0001840001c37983 */ /* 0x000f220000100800 */
[----:B------:R-:W-:Y:S01]  /*1d00*/  FMUL.FTZ R213, R6, R196 ;  /* 0x000000c406d57220 */ /* 0x000fe20000410000 */
[----:B------:R-:W-:-:S02]  /*1d10*/  IMAD.U32 R194, R206, 0x10000, RZ ;  /* 0x00010000cec27824 */ /* 0x000fc400078e00ff */
[----:B------:R-:W-:Y:S01]  /*1d20*/  FADD.FTZ R52, R52, R200 ;  /* 0x000000c834347221 */ /* 0x000fe20000010000 */
[----:B------:R-:W-:Y:S01]  /*1d30*/  STL [R1+0x28], R4 ;  /* 0x0000280401007387 */ /* 0x000fe20000100800 */
[----:B------:R-:W-:-:S03]  /*1d40*/  FFMA.FTZ R16, R0, R200, R16 ;  /* 0x000000c800107223 */ /* 0x000fc60000010010 */
[----:B------:R-:W-:Y:S01]  /*1d50*/  STL [R1+0x18], R213 ;  /* 0x000018d501007387 */ /* 0x000fe20000100800 */
[----:B------:R-:W-:Y:S01]  /*1d60*/  PRMT R214, R202, 0x7632, R214 ;  /* 0x00007632cad67816 */ /* 0x000fe200000000d6 */
[----:B--2---:R-:W-:Y:S02]  /*1d70*/  FMUL.FTZ R206, R192, R200 ;  /* 0x000000c8c0ce7220 */ /* 0x004fe40000410000 */
[----:B------:R-:W2:Y:S01]  /*1d80*/  LDL R200, [R1+0x180] ;  /* 0x0001800001c87983 */ /* 0x000ea20000100800 */
[----:B------:R-:W-:Y:S01]  /*1d90*/  IMAD.U32 R202, R202, 0x10000, RZ ;  /* 0x00010000caca7824 */ /* 0x000fe200078e00ff */
[C---:B------:R-:W-:Y:S01]  /*1da0*/  PRMT R252, R203.reuse, 0x7632, R252 ;  /* 0x00007632cbfc7816 */ /* 0x040fe200000000fc */
[----:B------:R-:W-:Y:S01]  /*1db0*/  FMUL.FTZ R198, R6, R198 ;  /* 0x000000c606c67220 */ /* 0x000fe20000410000 */
[----:B------:R-:W-:Y:S01]  /*1dc0*/  SHF.L.U32 R203, R203, 0x10, RZ ;  /* 0x00000010cbcb7819 */ /* 0x000fe200000006ff */
[----:B------:R-:W-:-:S03]  /*1dd0*/  FMUL.FTZ R223, R223, R202 ;  /* 0x000000cadfdf7220 */ /* 0x000fc60000410000 */
[----:B------:R-:W-:Y:S04]  /*1de0*/  STL [R1+0x8], R198 ;  /* 0x000008c601007387 */ /* 0x000fe80000100800 */
[----:B------:R-:W-:Y:S01]  /*1df0*/  STL [R1+0x14], R223 ;  /* 0x000014df01007387 */ /* 0x000fe20000100800 */
[----:B---3--:R-:W-:-:S03]  /*1e00*/  FMUL.FTZ R196, R201, R203 ;  /* 0x000000cbc9c47220 */ /* 0x008fc60000410000 */
[----:B------:R-:W3:Y:S01]  /*1e10*/  LDL R201, [R1+0x17c] ;  /* 0x00017c0001c97983 */ /* 0x000ee20000100800 */
[----:B------:R-:W-:Y:S01]  /*1e20*/  FADD.FTZ R56, R56, R202 ;  /* 0x000000ca38387221 */ /* 0x000fe20000010000 */
[----:B------:R-:W-:Y:S01]  /*1e30*/  FFMA.FTZ R20, R213, R202, R20 ;  /* 0x000000cad5147223 */ /* 0x000fe20000010014 */
[-C--:B------:R-:W-:Y:S01]  /*1e40*/  FFMA.FTZ R17, R5, R194.reuse, R17 ;  /* 0x000000c205117223 */ /* 0x080fe20000010011 */
[----:B------:R-:W-:Y:S01]  /*1e50*/  FADD.FTZ R53, R53, R194 ;  /* 0x000000c235357221 */ /* 0x000fe20000010000 */
[----:B----4-:R-:W-:Y:S01]  /*1e60*/  FMUL.FTZ R202, R195, R194 ;  /* 0x000000c2c3ca7220 */ /* 0x010fe20000410000 */
[----:B------:R-:W-:Y:S01]  /*1e70*/  FADD.FTZ R194, RZ, R206 ;  /* 0x000000ceffc27221 */ /* 0x000fe20000010000 */
[----:B------:R-:W-:Y:S01]  /*1e80*/  FFMA.FTZ R195, R0, R206, RZ ;  /* 0x000000ce00c37223 */ /* 0x000fe200000100ff */
[----:B------:R-:W-:Y:S02]  /*1e90*/  STL [R1+0x4], R196 ;  /* 0x000004c401007387 */ /* 0x000fe40000100800 */
[----:B------:R-:W-:Y:S01]  /*1ea0*/  FADD.FTZ R194, R194, R202 ;  /* 0x000000cac2c27221 */ /* 0x000fe20000010000 */
[----:B------:R-:W-:Y:S01]  /*1eb0*/  FFMA.FTZ R195, R5, R202, R195 ;  /* 0x000000ca05c37223 */ /* 0x000fe200000100c3 */
[----:B------:R2:W-:Y:S04]  /*1ec0*/  STL [R1+0x24], R202 ;  /* 0x000024ca01007387 */ /* 0x0005e80000100800 */
[----:B0-----:R1:W5:Y:S01]  /*1ed0*/  LDL.LU R5, [R1+0x1c0] ;  /* 0x0001c00001057983 */ /* 0x0013620000300800 */
[----:B--2---:R-:W-:-:S03]  /*1ee0*/  FMUL.FTZ R202, R200, R193 ;  /* 0x000000c1c8ca7220 */ /* 0x004fc60000410000 */
[----:B------:R-:W2:Y:S01]  /*1ef0*/  LDL R200, [R1+0x178] ;  /* 0x0001780001c87983 */ /* 0x000ea20000100800 */
[----:B------:R-:W-:Y:S02]  /*1f00*/  IMAD.U32 R192, R214, 0x10000, RZ ;  /* 0x00010000d6c07824 */ /* 0x000fe400078e00ff */
[----:B------:R-:W-:Y:S01]  /*1f10*/  FMUL.FTZ R197, R6, R197 ;  /* 0x000000c506c57220 */ /* 0x000fe20000410000 */
[----:B------:R-:W-:Y:S01]  /*1f20*/  FFMA.FTZ R19, R2, R193, R19 ;  /* 0x000000c102137223 */ /* 0x000fe20000010013 */
[----:B------:R-:W-:Y:S01]  /*1f30*/  FADD.FTZ R55, R55, R193 ;  /* 0x000000c137377221 */ /* 0x000fe20000010000 */
[----:B------:R-:W-:Y:S01]  /*1f40*/  FFMA.FTZ R193, R3, R4, R195 ;  /* 0x0000000403c17223 */ /* 0x000fe200000100c3 */
[----:B------:R-:W-:Y:S01]  /*1f50*/  FADD.FTZ R194, R194, R4 ;  /* 0x00000004c2c27221 */ /* 0x000fe20000010000 */
[----:B------:R-:W-:Y:S01]  /*1f60*/  FADD.FTZ R57, R57, R192 ;  /* 0x000000c039397221 */ /* 0x000fe20000010000 */
[----:B------:R1:W5:Y:S01]  /*1f70*/  LDL.LU R4, [R1+0x1bc] ;  /* 0x0001bc0001047983 */ /* 0x0003620000300800 */
[----:B------:R-:W-:Y:S01]  /*1f80*/  FFMA.FTZ R21, R197, R192, R21 ;  /* 0x000000c0c5157223 */ /* 0x000fe20000010015 */
[----:B------:R-:W-:-:S02]  /*1f90*/  FFMA.FTZ R193, R2, R202, R193 ;  /* 0x000000ca02c17223 */ /* 0x000fc400000100c1 */
[----:B------:R1:W5:Y:S01]  /*1fa0*/  LDL.LU R3, [R1+0x1b8] ;  /* 0x0001b80001037983 */ /* 0x0003620000300800 */
[----:B---3--:R-:W-:Y:S01]  /*1fb0*/  FMUL.FTZ R195, R201, R192 ;  /* 0x000000c0c9c37220 */ /* 0x008fe20000410000 */
[----:B------:R-:W-:Y:S02]  /*1fc0*/  FMUL.FTZ R192, R6, R199 ;  /* 0x000000c706c07220 */ /* 0x000fe40000410000 */
[----:B------:R1:W-:Y:S04]  /*1fd0*/  STL [R1+0x1c], R202 ;  /* 0x00001cca01007387 */ /* 0x0003e80000100800 */
[----:B------:R1:W5:Y:S04]  /*1fe0*/  LDL.LU R2, [R1+0x1b4] ;  /* 0x0001b40001027983 */ /* 0x0003680000300800 */
[----:B------:R1:W-:Y:S04]  /*1ff0*/  STL [R1+0x10], R197 ;  /* 0x000010c501007387 */ /* 0x0003e80000100800 */
[----:B------:R1:W-:Y:S04]  /*2000*/  STL [R1+0xc], R195 ;  /* 0x00000cc301007387 */ /* 0x0003e80000100800 */
[----:B------:R1:W-:Y:S01]  /*2010*/  STL [R1], R192 ;  /* 0x000000c001007387 */ /* 0x0003e20000100800 */
[----:B------:R-:W-:Y:S01]  /*2020*/  FADD.FTZ R194, R194, R202 ;  /* 0x000000cac2c27221 */ /* 0x000fe20000010000 */
[----:B------:R-:W-:Y:S01]  /*2030*/  FFMA.FTZ R193, R213, R223, R193 ;  /* 0x000000dfd5c17223 */ /* 0x000fe200000100c1 */
[----:B------:R-:W-:-:S02]  /*2040*/  SHF.L.U32 R252, R252, 0x10, RZ ;  /* 0x00000010fcfc7819 */ /* 0x000fc400000006ff */
[----:B------:R-:W-:Y:S01]  /*2050*/  FADD.FTZ R194, R194, R223 ;  /* 0x000000dfc2c27221 */ /* 0x000fe20000010000 */
[----:B------:R-:W-:-:S03]  /*2060*/  FFMA.FTZ R193, R197, R195, R193 ;  /* 0x000000c3c5c17223 */ /* 0x000fc600000100c1 */
[----:B------:R-:W-:Y:S01]  /*2070*/  FADD.FTZ R194, R194, R195 ;  /* 0x000000c3c2c27221 */ /* 0x000fe20000010000 */
[----:B------:R-:W-:Y:S01]  /*2080*/  FADD.FTZ R59, R59, R252 ;  /* 0x000000fc3b3b7221 */ /* 0x000fe20000010000 */
[----:B------:R-:W-:Y:S01]  /*2090*/  FFMA.FTZ R23, R192, R252, R23 ;  /* 0x000000fcc0177223 */ /* 0x000fe20000010017 */
[----:B------:R-:W-:Y:S01]  /*20a0*/  FFMA.FTZ R193, R198, R196, R193 ;  /* 0x000000c4c6c17223 */ /* 0x000fe200000100c1 */
[----:B------:R-:W-:Y:S01]  /*20b0*/  FADD.FTZ R194, R194, R196 ;  /* 0x000000c4c2c27221 */ /* 0x000fe20000010000 */
[----:B------:R-:W-:Y:S01]  /*20c0*/  FADD.FTZ R58, R58, R203 ;  /* 0x000000cb3a3a7221 */ /* 0x000fe20000010000 */
[----:B------:R-:W-:Y:S01]  /*20d0*/  FFMA.FTZ R22, R198, R203, R22 ;  /* 0x000000cbc6167223 */ /* 0x000fe20000010016 */
[----:B------:R-:W-:Y:S01]  /*20e0*/  VIADD R212, R212, 0x80 ;  /* 0x00000080d4d47836 */ /* 0x000fe20000000000 */
[----:B------:R-:W-:Y:S01]  /*20f0*/  IADD3 R223, R7, 0x80, RZ ;  /* 0x0000008007df7810 */ /* 0x000fe20007ffe0ff */
[----:B--2---:R-:W-:-:S04]  /*2100*/  FMUL.FTZ R252, R200, R252 ;  /* 0x000000fcc8fc7220 */ /* 0x004fc80000410000 */
[----:B------:R-:W-:Y:S01]  /*2110*/  FADD.FTZ R214, R194, R252 ;  /* 0x000000fcc2d67221 */ /* 0x000fe20000010000 */
[----:B-1----:R-:W-:-:S07]  /*2120*/  FFMA.FTZ R213, R192, R252, R193 ;  /* 0x000000fcc0d57223 */ /* 0x002fce00000100c1 */
.L_x_5742:
[----:B------:R-:W-:Y:S05]  /*2130*/  BSYNC B1 ;  /* 0x0000000000017941 */ /* 0x000fea0003800000 */
.L_x_5741:
[----:B------:R-:W-:Y:S04]  /*2140*/  BSSY B1, `(.L_x_5743) ;  /* 0x0000067000017945 */ /* 0x000fe80003800000 */
[----:B------:R-:W-:Y:S05]  /*2150*/  @!P0 BRA `(.L_x_5744) ;  /* 0x0000000400948947 */ /* 0x000fea0003800000 */
[----:B------:R-:W1:Y:S01]  /*2160*/  LDC.64 R192, c[0x0][0x2c8] ;  /* 0x0000b200ffc07b82 */ /* 0x000e620000000a00 */
[----:B------:R-:W-:Y:S01]  /*2170*/  ISETP.NE.U32.AND P4, PT, RZ, UR12, PT ;  /* 0x0000000cff007c0c */ /* 0x000fe2000bf85070 */
[----:B------:R2:W-:Y:S03]  /*2180*/  STL [R1+0x1b4], R0 ;  /* 0x0001b40001007387 */ /* 0x0005e60000100800 */
[----:B------:R-:W-:Y:S01]  /*2190*/  ISETP.NE.AND.EX P4, PT, RZ, UR13, PT, P4 ;  /* 0x0000000dff007c0c */ /* 0x000fe2000bf85340 */
[----:B------:R-:W3:Y:S02]  /*21a0*/  LDL R247, [R1+0x1a0] ;  /* 0x0001a00001f77983 */ /* 0x000ee40000100800 */
[----:B------:R-:W4:Y:S02]  /*21b0*/  LDC.64 R196, c[0x0][0x238] ;  /* 0x00008e00ffc47b82 */ /* 0x000f240000000a00 */
[----:B------:R-:W3:Y:S04]  /*21c0*/  LDL R246, [R1+0x19c] ;  /* 0x00019c0001f67983 */ /* 0x000ee80000100800 */
[----:B------:R-:W3:Y:S02]  /*21d0*/  LDL R243, [R1+0x198] ;  /* 0x0001980001f37983 */ /* 0x000ee40000100800 */
[----:B------:R-:W0:Y:S08]  /*21e0*/  LDC.U8 R194, c[0x0][0x2a0] ;  /* 0x0000a800ffc27b82 */ /* 0x000e300000000000 */
[----:B------:R-:W2:Y:S01]  /*21f0*/  LDC.64 R200, c[0x0][0x2b8] ;  /* 0x0000ae00ffc87b82 */ /* 0x000ea20000000a00 */
[----:B-1----:R-:W-:-:S05]  /*2200*/  @P4 IMAD.WIDE.U32 R192, R223, 0x20, R192 ;  /* 0x00000020dfc04825 */ /* 0x002fca00078e00c0 */
[----:B------:R-:W5:Y:S01]  /*2210*/  @P4 LDG.E.128 R144, desc[UR4][R192.64] ;  /* 0x00000004c0904981 */ /* 0x000f62000c1e1d00 */
[----:B----4-:R-:W-:-:S03]  /*2220*/  IMAD.WIDE.U32 R196, R223, 0x20, R196 ;  /* 0x00000020dfc47825 */ /* 0x010fc600078e00c4 */
[----:B------:R1:W5:Y:S01]  /*2230*/  @P4 LDG.E.128 R148, desc[UR4][R192.64+0x10] ;  /* 0x00001004c0944981 */ /* 0x000362000c1e1d00 */
[----:B0-----:R-:W-:-:S03]  /*2240*/  ISETP.NE.AND P4, PT, R194, RZ, PT ;  /* 0x000000ffc200720c */ /* 0x001fc60003f85270 */
[----:B------:R-:W1:Y:S01]  /*2250*/  LDG.E.128 R192, desc[UR4][R196.64] ;  /* 0x00000004c4c07981 */ /* 0x000e62000c1e1d00 */
[----:B--2---:R-:W-:-:S06]  /*2260*/  IMAD.WIDE.U32 R200, R212, 0x10, R200 ;  /* 0x00000010d4c87825 */ /* 0x004fcc00078e00c8 */
[----:B------:R-:W2:Y:S01]  /*2270*/  LDG.E.128 R200, desc[UR4][R200.64] ;  /* 0x00000004c8c87981 */ /* 0x000ea2000c1e1d00 */
[----:B-----5:R-:W-:-:S03]  /*2280*/  FSEL R240, R215, RZ, !P4 ;  /* 0x000000ffd7f07208 */ /* 0x020fc60006000000 */
[----:B------:R-:W4:Y:S02]  /*2290*/  LDG.E.128 R196, desc[UR4][R196.64+0x10] ;  /* 0x00001004c4c47981 */ /* 0x000f24000c1e1d00 */
[C---:B-1----:R-:W-:Y:S01]  /*22a0*/  FADD.FTZ R192, -R240.reuse, R192 ;  /* 0x000000c0f0c07221 */ /* 0x042fe20000010100 */
[C---:B------:R-:W-:Y:S01]  /*22b0*/  FADD.FTZ R193, -R240.reuse, R193 ;  /* 0x000000c1f0c17221 */ /* 0x040fe20000010100 */
[C---:B------:R-:W-:Y:S01]  /*22c0*/  FADD.FTZ R194, -R240.reuse, R194 ;  /* 0x000000c2f0c27221 */ /* 0x040fe20000010100 */
[----:B------:R-:W-:Y:S01]  /*22d0*/  FADD.FTZ R195, -R240, R195 ;  /* 0x000000c3f0c37221 */ /* 0x000fe20000010100 */
[C---:B------:R-:W-:Y:S01]  /*22e0*/  FMUL.FTZ R242, R6.reuse, R192 ;  /* 0x000000c006f27220 */ /* 0x040fe20000410000 */
[C---:B------:R-:W-:Y:S01]  /*22f0*/  FMUL.FTZ R0, R6.reuse, R193 ;  /* 0x000000c106007220 */ /* 0x040fe20000410000 */
[C---:B------:R-:W-:Y:S01]  /*2300*/  FMUL.FTZ R245, R6.reuse, R194 ;  /* 0x000000c206f57220 */ /* 0x040fe20000410000 */
[----:B------:R-:W-:Y:S01]  /*2310*/  FMUL.FTZ R241, R6, R195 ;  /* 0x000000c306f17220 */ /* 0x000fe20000410000 */
[C---:B--2---:R-:W-:Y:S01]  /*2320*/  PRMT R250, R200.reuse, 0x7632, R250 ;  /* 0x00007632c8fa7816 */ /* 0x044fe200000000fa */
[----:B------:R-:W-:Y:S01]  /*2330*/  IMAD.U32 R200, R200, 0x10000, RZ ;  /* 0x00010000c8c87824 */ /* 0x000fe200078e00ff */
[----:B------:R0:W-:Y:S03]  /*2340*/  STL [R1+0x64], R242 ;  /* 0x000064f201007387 */ /* 0x0001e60000100800 */
[----:B------:R-:W-:Y:S01]  /*2350*/  FADD.FTZ R60, R60, R200 ;  /* 0x000000c83c3c7221 */ /* 0x000fe20000010000 */
[----:B------:R1:W-:Y:S01]  /*2360*/  STL [R1+0x50], R0 ;  /* 0x0000500001007387 */ /* 0x0003e20000100800 */
[-C--:B------:R-:W-:Y:S01]  /*2370*/  FFMA.FTZ R24, R242, R200.reuse, R24 ;  /* 0x000000c8f2187223 */ /* 0x080fe20000010018 */
[----:B---3--:R-:W-:Y:S01]  /*2380*/  FMUL.FTZ R251, R247, R200 ;  /* 0x000000c8f7fb7220 */ /* 0x008fe20000410000 */
[----:B------:R-:W-:Y:S01]  /*2390*/  MOV R200, R242 ;  /* 0x000000f200c87202 */ /* 0x000fe20000000f00 */
[----:B------:R2:W-:Y:S04]  /*23a0*/  STL [R1+0x40], R245 ;  /* 0x000040f501007387 */ /* 0x0005e80000100800 */
[----:B------:R3:W-:Y:S04]  /*23b0*/  STL [R1+0x30], R241 ;  /* 0x000030f101007387 */ /* 0x0007e80000100800 */
[----:B0-----:R-:W4:Y:S04]  /*23c0*/  LDL R242, [R1+0x174] ;  /* 0x0001740001f27983 */ /* 0x001f280000100800 */
[----:B------:R-:W2:Y:S04]  /*23d0*/  LDL R194, [R1+0x170] ;  /* 0x0001700001c27983 */ /* 0x000ea80000100800 */
[----:B------:R-:W3:Y:S01]  /*23e0*/  LDL R193, [R1+0x16c] ;  /* 0x00016c0001c17983 */ /* 0x000ee20000100800 */
[----:B------:R-:W-:-:S03]  /*23f0*/  IMAD.U32 R250, R250, 0x10000, RZ ;  /* 0x00010000fafa7824 */ /* 0x000fc600078e00ff */
[----:B------:R-:W3:Y:S01]  /*2400*/  LDL R195, [R1+0x194] ;  /* 0x0001940001c37983 */ /* 0x000ee20000100800 */
[----:B------:R-:W-:Y:S01]  /*2410*/  FFMA.FTZ R25, R0, R250, R25 ;  /* 0x000000fa00197223 */ /* 0x000fe20000010019 */
[----:B------:R-:W-:Y:S02]  /*2420*/  FADD.FTZ R61, R61, R250 ;  /* 0x000000fa3d3d7221 */ /* 0x000fe40000010000 */
[----:B------:R-:W3:Y:S01]  /*2430*/  LDL R192, [R1+0x168] ;  /* 0x0001680001c07983 */ /* 0x000ee20000100800 */
[----:B------:R-:W-:Y:S01]  /*2440*/  FFMA.FTZ R213, R200, R251, R213 ;  /* 0x000000fbc8d57223 */ /* 0x000fe200000100d5 */
[C---:B------:R-:W-:Y:S01]  /*2450*/  PRMT R248, R201.reuse, 0x7632, R248 ;  /* 0x00007632c9f87816 */ /* 0x040fe200000000f8 */
[----:B------:R-:W-:Y:S01]  /*2460*/  FADD.FTZ R214, R214, R251 ;  /* 0x000000fbd6d67221 */ /* 0x000fe20000010000 */
[----:B------:R-:W-:-:S03]  /*2470*/  SHF.L.U32 R201, R201, 0x10, RZ ;  /* 0x00000010c9c97819 */ /* 0x000fc600000006ff */
[----:B------:R-:W-:Y:S02]  /*2480*/  IMAD.U32 R248, R248, 0x10000, RZ ;  /* 0x00010000f8f87824 */ /* 0x000fe400078e00ff */
[----:B----4-:R-:W-:-:S04]  /*2490*/  FMUL.FTZ R250, R242, R250 ;  /* 0x000000faf2fa7220 */ /* 0x010fc80000410000 */
[----:B------:R-:W-:Y:S02]  /*24a0*/  FFMA.FTZ R213, R0, R250, R213 ;  /* 0x000000fa00d57223 */ /* 0x000fe400000100d5 */
[----:B-1----:R1:W5:Y:S01]  /*24b0*/  LDL.LU R0, [R1+0x1b4] ;  /* 0x0001b40001007983 */ /* 0x0023620000300800 */
[----:B------:R-:W-:Y:S01]  /*24c0*/  FMUL.FTZ R249, R246, R201 ;  /* 0x000000c9f6f97220 */ /* 0x000fe20000410000 */
[----:B------:R-:W-:Y:S01]  /*24d0*/  FADD.FTZ R214, R214, R250 ;  /* 0x000000fad6d67221 */ /* 0x000fe20000010000 */
[----:B------:R-:W-:Y:S01]  /*24e0*/  PRMT R244, R202, 0x7632, R244 ;  /* 0x00007632caf47816 */ /* 0x000fe200000000f4 */
[C---:B------:R-:W-:Y:S01]  /*24f0*/  FADD.FTZ R197, -R240.reuse, R197 ;  /* 0x000000c5f0c57221 */ /* 0x040fe20000010100 */
[----:B------:R-:W-:Y:S01]  /*2500*/  FFMA.FTZ R27, R241, R248, R27 ;  /* 0x000000f8f11b7223 */ /* 0x000fe2000001001b */
[----:B------:R-:W-:Y:S01]  /*2510*/  FADD.FTZ R63, R63, R248 ;  /* 0x000000f83f3f7221 */ /* 0x000fe20000010000 */
[----:B------:R-:W-:Y:S01]  /*2520*/  FADD.FTZ R196, -R240, R196 ;  /* 0x000000c4f0c47221 */ /* 0x000fe20000010100 */
[----:B------:R-:W-:-:S02]  /*2530*/  IMAD.U32 R202, R202, 0x10000, RZ ;  /* 0x00010000caca7824 */ /* 0x000fc400078e00ff */
[----:B--2---:R-:W-:Y:S01]  /*2540*/  FMUL.FTZ R248, R194, R248 ;  /* 0x000000f8c2f87220 */ /* 0x004fe20000410000 */
[----:B------:R-:W-:Y:S01]  /*2550*/  FADD.FTZ R214, R214, R249 ;  /* 0x000000f9d6d67221 */ /* 0x000fe20000010000 */
[C---:B------:R-:W-:Y:S01]  /*2560*/  FFMA.FTZ R213, R245.reuse, R249, R213 ;  /* 0x000000f9f5d57223 */ /* 0x040fe200000100d5 */
[----:B------:R-:W-:Y:S01]  /*2570*/  FFMA.FTZ R26, R245, R201, R26 ;  /* 0x000000c9f51a7223 */ /* 0x000fe2000001001a */
[----:B------:R-:W-:Y:S01]  /*2580*/  SHF.L.U32 R244, R244, 0x10, RZ ;  /* 0x00000010f4f47819 */ /* 0x000fe200000006ff */
[C---:B------:R-:W-:Y:S01]  /*2590*/  FMUL.FTZ R245, R6.reuse, R197 ;  /* 0x000000c506f57220 */ /* 0x040fe20000410000 */
[----:B------:R-:W-:Y:S01]  /*25a0*/  FMUL.FTZ R247, R6, R196 ;  /* 0x000000c406f77220 */ /* 0x000fe20000410000 */
[----:B------:R-:W-:Y:S01]  /*25b0*/  FMUL.FTZ R246, R243, R202 ;  /* 0x000000caf3f67220 */ /* 0x000fe20000410000 */
[----:B------:R-:W-:Y:S01]  /*25c0*/  FADD.FTZ R214, R214, R248 ;  /* 0x000000f8d6d67221 */ /* 0x000fe20000010000 */
[----:B------:R-:W-:Y:S01]  /*25d0*/  FFMA.FTZ R213, R241, R248, R213 ;  /* 0x000000f8f1d57223 */ /* 0x000fe200000100d5 */
[C---:B------:R-:W-:Y:S01]  /*25e0*/  FADD.FTZ R198, -R240.reuse, R198 ;  /* 0x000000c6f0c67221 */ /* 0x040fe20000010100 */
[----:B------:R-:W-:Y:S01]  /*25f0*/  FADD.FTZ R199, -R240, R199 ;  /* 0x000000c7f0c77221 */ /* 0x000fe20000010100 */
[----:B------:R-:W-:Y:S01]  /*2600*/  PRMT R240, R203, 0x7632, R240 ;  /* 0x00007632cbf07816 */ /* 0x000fe200000000f0 */
[----:B------:R-:W-:Y:S01]  /*2610*/  FADD.FTZ R65, R65, R244 ;  /* 0x000000f441417221 */ /* 0x000fe20000010000 */
[----:B------:R-:W-:Y:S01]  /*2620*/  SHF.L.U32 R203, R203, 0x10, RZ ;  /* 0x00000010cbcb7819 */ /* 0x000fe200000006ff */
[-C--:B------:R-:W-:Y:S01]  /*2630*/  FFMA.FTZ R29, R245, R244.reuse, R29 ;  /* 0x000000f4f51d7223 */ /* 0x080fe2000001001d */
[----:B---3--:R-:W-:Y:S01]  /*2640*/  FMUL.FTZ R244, R193, R244 ;  /* 0x000000f4c1f47220 */ /* 0x008fe20000410000 */
[----:B------:R-:W-:Y:S01]  /*2650*/  FADD.FTZ R214, R214, R246 ;  /* 0x000000f6d6d67221 */ /* 0x000fe20000010000 */
[----:B------:R-:W-:Y:S01]  /*2660*/  FFMA.FTZ R213, R247, R246, R213 ;  /* 0x000000f6f7d57223 */ /* 0x000fe200000100d5 */
[----:B------:R-:W-:-:S02]  /*2670*/  IMAD.U32 R240, R240, 0x10000, RZ ;  /* 0x00010000f0f07824 */ /* 0x000fc400078e00ff */
[C---:B------:R-:W-:Y:S01]  /*2680*/  FMUL.FTZ R241, R6.reuse, R199 ;  /* 0x000000c706f17220 */ /* 0x040fe20000410000 */
        /* <DEDUP_REMOVED lines=14> */
[----:B------:R-:W-:Y:S01]  /*2770*/  IADD3 R212, R212, 0x80, RZ ;  /* 0x00000080d4d47810 */ /* 0x000fe20007ffe0ff */
[----:B------:R-:W-:-:S02]  /*2780*/  VIADD R223, R223, 0x80 ;  /* 0x00000080dfdf7836 */ /* 0x000fc40000000000 */
[----:B------:R-:W-:Y:S01]  /*2790*/  FADD.FTZ R214, R214, R240 ;  /* 0x000000f0d6d67221 */ /* 0x000fe20000010000 */
[----:B-1----:R-:W-:-:S07]  /*27a0*/  FFMA.FTZ R213, R241, R240, R213 ;  /* 0x000000f0f1d57223 */ /* 0x002fce00000100d5 */
.L_x_5744:
[----:B------:R-:W-:Y:S05]  /*27b0*/  BSYNC B1 ;  /* 0x0000000000017941 */ /* 0x000fea0003800000 */
.L_x_5743:
[----:B------:R-:W-:Y:S04]  /*27c0*/  BSSY B1, `(.L_x_5745) ;  /* 0x0000063000017945 */ /* 0x000fe80003800000 */
[----:B------:R-:W-:Y:S05]  /*27d0*/  @!P1 BRA `(.L_x_5746) ;  /* 0x0000000400849947 */ /* 0x000fea0003800000 */
[----:B------:R-:W1:Y:S01]  /*27e0*/  LDC.64 R194, c[0x0][0x2c8] ;  /* 0x0000b200ffc27b82 */ /* 0x000e620000000a00 */
[----:B------:R-:W-:Y:S01]  /*27f0*/  ISETP.NE.U32.AND P4, PT, RZ, UR12, PT ;  /* 0x0000000cff007c0c */ /* 0x000fe2000bf85070 */
[----:B------:R-:W2:Y:S03]  /*2800*/  LDL R204, [R1+0x190] ;  /* 0x0001900001cc7983 */ /* 0x000ea60000100800 */
[----:B------:R-:W-:Y:S01]  /*2810*/  ISETP.NE.AND.EX P4, PT, RZ, UR13, PT, P4 ;  /* 0x0000000dff007c0c */ /* 0x000fe2000bf85340 */
[----:B------:R-:W3:Y:S02]  /*2820*/  LDL R237, [R1+0x18c] ;  /* 0x00018c0001ed7983 */ /* 0x000ee40000100800 */
[----:B------:R-:W4:Y:S02]  /*2830*/  LDC.64 R196, c[0x0][0x238] ;  /* 0x00008e00ffc47b82 */ /* 0x000f240000000a00 */
[----:B------:R-:W3:Y:S06]  /*2840*/  LDL R228, [R1+0x188] ;  /* 0x0001880001e47983 */ /* 0x000eec0000100800 */
[----:B------:R-:W0:Y:S02]  /*2850*/  LDC.U8 R192, c[0x0][0x2a0] ;  /* 0x0000a800ffc07b82 */ /* 0x000e240000000000 */
[----:B-1----:R-:W-:-:S06]  /*2860*/  @P4 IMAD.WIDE.U32 R14, R223, 0x20, R194 ;  /* 0x00000020df0e4825 */ /* 0x002fcc00078e00c2 */
[----:B------:R-:W1:Y:S01]  /*2870*/  LDC.64 R200, c[0x0][0x2b8] ;  /* 0x0000ae00ffc87b82 */ /* 0x000e620000000a00 */
[----:B------:R-:W5:Y:S01]  /*2880*/  @P4 LDG.E.128 R152, desc[UR4][R14.64] ;  /* 0x000000040e984981 */ /* 0x000f62000c1e1d00 */
[----:B----4-:R-:W-:-:S03]  /*2890*/  IMAD.WIDE.U32 R196, R223, 0x20, R196 ;  /* 0x00000020dfc47825 */ /* 0x010fc600078e00c4 */
[----:B------:R4:W5:Y:S01]  /*28a0*/  @P4 LDG.E.128 R156, desc[UR4][R14.64+0x10] ;  /* 0x000010040e9c4981 */ /* 0x000962000c1e1d00 */
[----:B0-----:R-:W-:-:S03]  /*28b0*/  ISETP.NE.AND P4, PT, R192, RZ, PT ;  /* 0x000000ffc000720c */ /* 0x001fc60003f85270 */
[----:B------:R-:W4:Y:S04]  /*28c0*/  LDG.E.128 R192, desc[UR4][R196.64] ;  /* 0x00000004c4c07981 */ /* 0x000f28000c1e1d00 */
[----:B------:R-:W2:Y:S01]  /*28d0*/  LDG.E.128 R196, desc[UR4][R196.64+0x10] ;  /* 0x00001004c4c47981 */ /* 0x000ea2000c1e1d00 */
[----:B-----5:R-:W-:Y:S01]  /*28e0*/  FSEL R13, R215, RZ, !P4 ;  /* 0x000000ffd70d7208 */ /* 0x020fe20006000000 */
[----:B-1----:R-:W-:-:S06]  /*28f0*/  IMAD.WIDE.U32 R200, R212, 0x10, R200 ;  /* 0x00000010d4c87825 */ /* 0x002fcc00078e00c8 */
[----:B------:R-:W3:Y:S01]  /*2900*/  LDG.E.128 R200, desc[UR4][R200.64] ;  /* 0x00000004c8c87981 */ /* 0x000ee2000c1e1d00 */
[C---:B----4-:R-:W-:Y:S01]  /*2910*/  FADD.FTZ R192, -R13.reuse, R192 ;  /* 0x000000c00dc07221 */ /* 0x050fe20000010100 */
[C---:B------:R-:W-:Y:S01]  /*2920*/  FADD.FTZ R193, -R13.reuse, R193 ;  /* 0x000000c10dc17221 */ /* 0x040fe20000010100 */
[C---:B------:R-:W-:Y:S02]  /*2930*/  FADD.FTZ R194, -R13.reuse, R194 ;  /* 0x000000c20dc27221 */ /* 0x040fe40000010100 */
[C---:B------:R-:W-:Y:S02]  /*2940*/  FMUL.FTZ R226, R6.reuse, R192 ;  /* 0x000000c006e27220 */ /* 0x040fe40000410000 */
[C---:B------:R-:W-:Y:S01]  /*2950*/  FMUL.FTZ R194, R6.reuse, R194 ;  /* 0x000000c206c27220 */ /* 0x040fe20000410000 */
[C---:B--2---:R-:W-:Y:S01]  /*2960*/  FADD.FTZ R14, -R13.reuse, R197 ;  /* 0x000000c50d0e7221 */ /* 0x044fe20000010100 */
[----:B------:R-:W-:Y:S01]  /*2970*/  FMUL.FTZ R197, R6, R193 ;  /* 0x000000c106c57220 */ /* 0x000fe20000410000 */
[----:B------:R0:W-:Y:S01]  /*2980*/  STL [R1+0x5c], R226 ;  /* 0x00005ce201007387 */ /* 0x0001e20000100800 */
[C---:B------:R-:W-:Y:S01]  /*2990*/  FADD.FTZ R195, -R13.reuse, R195 ;  /* 0x000000c30dc37221 */ /* 0x040fe20000010100 */
[C---:B------:R-:W-:Y:S01]  /*29a0*/  FADD.FTZ R196, -R13.reuse, R196 ;  /* 0x000000c40dc47221 */ /* 0x040fe20000010100 */
[C---:B------:R-:W-:Y:S01]  /*29b0*/  FADD.FTZ R15, -R13.reuse, R198 ;  /* 0x000000c60d0f7221 */ /* 0x040fe20000010100 */
[----:B------:R1:W-:Y:S01]  /*29c0*/  STL [R1+0x48], R197 ;  /* 0x000048c501007387 */ /* 0x0003e20000100800 */
[----:B------:R-:W-:-:S03]  /*29d0*/  FADD.FTZ R13, -R13, R199 ;  /* 0x000000c70d0d7221 */ /* 0x000fc60000010100 */
[----:B------:R1:W-:Y:S04]  /*29e0*/  STL [R1+0x38], R194 ;  /* 0x000038c201007387 */ /* 0x0003e80000100800 */
[----:B------:R-:W2:Y:S01]  /*29f0*/  LDL R199, [R1+0x164] ;  /* 0x0001640001c77983 */ /* 0x000ea20000100800 */
[----:B------:R-:W-:-:S03]  /*2a00*/  FMUL.FTZ R205, R6, R195 ;  /* 0x000000c306cd7220 */ /* 0x000fc60000410000 */
[----:B------:R-:W4:Y:S04]  /*2a10*/  LDL R195, [R1+0x160] ;  /* 0x0001600001c37983 */ /* 0x000f280000100800 */
[----:B------:R-:W4:Y:S04]  /*2a20*/  LDL R193, [R1+0x15c] ;  /* 0x00015c0001c17983 */ /* 0x000f280000100800 */
[----:B------:R-:W0:Y:S04]  /*2a30*/  LDL R198, [R1+0x158] ;  /* 0x0001580001c67983 */ /* 0x000e280000100800 */
[----:B------:R-:W4:Y:S01]  /*2a40*/  LDL R192, [R1+0x154] ;  /* 0x0001540001c07983 */ /* 0x000f220000100800 */
[----:B---3--:R-:W-:-:S02]  /*2a50*/  PRMT R238, R200, 0x7632, R238 ;  /* 0x00007632c8ee7816 */ /* 0x008fc400000000ee */
[----:B------:R-:W-:Y:S02]  /*2a60*/  SHF.L.U32 R200, R200, 0x10, RZ ;  /* 0x00000010c8c87819 */ /* 0x000fe400000006ff */
[----:B------:R-:W-:-:S03]  /*2a70*/  SHF.L.U32 R238, R238, 0x10, RZ ;  /* 0x00000010eeee7819 */ /* 0x000fc600000006ff */
[----:B------:R-:W-:Y:S01]  /*2a80*/  FMUL.FTZ R239, R204, R200 ;  /* 0x000000c8ccef7220 */ /* 0x000fe20000410000 */
[----:B------:R-:W-:Y:S01]  /*2a90*/  PRMT R229, R201, 0x7632, R229 ;  /* 0x00007632c9e57816 */ /* 0x000fe200000000e5 */
[----:B------:R-:W-:Y:S01]  /*2aa0*/  FFMA.FTZ R33, R197, R238, R33 ;  /* 0x000000eec5217223 */ /* 0x000fe20000010021 */
[----:B------:R-:W-:Y:S01]  /*2ab0*/  FADD.FTZ R69, R69, R238 ;  /* 0x000000ee45457221 */ /* 0x000fe20000010000 */
[----:B------:R-:W-:Y:S02]  /*2ac0*/  IMAD.U32 R201, R201, 0x10000, RZ ;  /* 0x00010000c9c97824 */ /* 0x000fe400078e00ff */
[----:B------:R-:W-:Y:S01]  /*2ad0*/  FADD.FTZ R214, R214, R239 ;  /* 0x000000efd6d67221 */ /* 0x000fe20000010000 */
[----:B------:R-:W-:Y:S01]  /*2ae0*/  FFMA.FTZ R213, R226, R239, R213 ;  /* 0x000000efe2d57223 */ /* 0x000fe200000100d5 */
[----:B------:R-:W-:Y:S02]  /*2af0*/  IMAD.U32 R229, R229, 0x10000, RZ ;  /* 0x00010000e5e57824 */ /* 0x000fe400078e00ff */
[----:B------:R-:W-:Y:S01]  /*2b00*/  FMUL.FTZ R237, R237, R201 ;  /* 0x000000c9eded7220 */ /* 0x000fe20000410000 */
[----:B------:R-:W-:-:S02]  /*2b10*/  PRMT R227, R202, 0x7632, R227 ;  /* 0x00007632cae37816 */ /* 0x000fc400000000e3 */
[----:B------:R-:W-:Y:S01]  /*2b20*/  SHF.L.U32 R202, R202, 0x10, RZ ;  /* 0x00000010caca7819 */ /* 0x000fe200000006ff */
[----:B------:R-:W-:Y:S01]  /*2b30*/  FFMA.FTZ R35, R205, R229, R35 ;  /* 0x000000e5cd237223 */ /* 0x000fe20000010023 */
[----:B------:R-:W-:Y:S01]  /*2b40*/  FADD.FTZ R71, R71, R229 ;  /* 0x000000e547477221 */ /* 0x000fe20000010000 */
[----:B------:R-:W-:Y:S01]  /*2b50*/  SHF.L.U32 R227, R227, 0x10, RZ ;  /* 0x00000010e3e37819 */ /* 0x000fe200000006ff */
[C---:B------:R-:W-:Y:S01]  /*2b60*/  FMUL.FTZ R14, R6.reuse, R14 ;  /* 0x0000000e060e7220 */ /* 0x040fe20000410000 */
[----:B------:R-:W-:Y:S01]  /*2b70*/  FMUL.FTZ R204, R6, R196 ;  /* 0x000000c406cc7220 */ /* 0x000fe20000410000 */
[----:B------:R-:W-:Y:S01]  /*2b80*/  FMUL.FTZ R228, R228, R202 ;  /* 0x000000cae4e47220 */ /* 0x000fe20000410000 */
[----:B------:R-:W-:Y:S01]  /*2b90*/  PRMT R225, R203, 0x7632, R225 ;  /* 0x00007632cbe17816 */ /* 0x000fe200000000e1 */
[----:B------:R-:W-:Y:S01]  /*2ba0*/  FADD.FTZ R73, R73, R227 ;  /* 0x000000e349497221 */ /* 0x000fe20000010000 */
[----:B------:R-:W-:Y:S01]  /*2bb0*/  FFMA.FTZ R37, R14, R227, R37 ;  /* 0x000000e30e257223 */ /* 0x000fe20000010025 */
[----:B------:R-:W-:-:S02]  /*2bc0*/  IMAD.U32 R203, R203, 0x10000, RZ ;  /* 0x00010000cbcb7824 */ /* 0x000fc400078e00ff */
[----:B------:R-:W-:Y:S01]  /*2bd0*/  FFMA.FTZ R32, R226, R200, R32 ;  /* 0x000000c8e2207223 */ /* 0x000fe20000010020 */
[----:B------:R-:W-:Y:S02]  /*2be0*/  IMAD.U32 R225, R225, 0x10000, RZ ;  /* 0x00010000e1e17824 */ /* 0x000fe400078e00ff */
[C---:B------:R-:W-:Y:S01]  /*2bf0*/  FMUL.FTZ R13, R6.reuse, R13 ;  /* 0x0000000d060d7220 */ /* 0x040fe20000410000 */
[----:B------:R-:W-:Y:S01]  /*2c00*/  FMUL.FTZ R15, R6, R15 ;  /* 0x0000000f060f7220 */ /* 0x000fe20000410000 */
[----:B------:R-:W-:Y:S02]  /*2c10*/  FADD.FTZ R75, R75, R225 ;  /* 0x000000e14b4b7221 */ /* 0x000fe40000010000 */
        /* <DEDUP_REMOVED lines=9> */
[----:B------:R-:W-:-:S02]  /*2cb0*/  VIADD R223, R223, 0x80 ;  /* 0x00000080dfdf7836 */ /* 0x000fc40000000000 */
[----:B--2---:R-:W-:-:S04]  /*2cc0*/  FMUL.FTZ R238, R199, R238 ;  /* 0x000000eec7ee7220 */ /* 0x004fc80000410000 */
[----:B------:R-:W-:Y:S01]  /*2cd0*/  FADD.FTZ R214, R214, R238 ;  /* 0x000000eed6d67221 */ /* 0x000fe20000010000 */
[----:B------:R-:W-:Y:S01]  /*2ce0*/  FFMA.FTZ R213, R197, R238, R213 ;  /* 0x000000eec5d57223 */ /* 0x000fe200000100d5 */
[----:B----4-:R-:W-:Y:S02]  /*2cf0*/  FMUL.FTZ R229, R195, R229 ;  /* 0x000000e5c3e57220 */ /* 0x010fe40000410000 */
[----:B------:R-:W-:Y:S01]  /*2d00*/  FADD.FTZ R214, R214, R237 ;  /* 0x000000edd6d67221 */ /* 0x000fe20000010000 */
[----:B------:R-:W-:-:S03]  /*2d10*/  FFMA.FTZ R213, R194, R237, R213 ;  /* 0x000000edc2d57223 */ /* 0x000fc600000100d5 */
[----:B------:R-:W-:Y:S01]  /*2d20*/  FADD.FTZ R214, R214, R229 ;  /* 0x000000e5d6d67221 */ /* 0x000fe20000010000 */
[----:B------:R-:W-:Y:S01]  /*2d30*/  FFMA.FTZ R213, R205, R229, R213 ;  /* 0x000000e5cdd57223 */ /* 0x000fe200000100d5 */
[----:B------:R-:W-:Y:S02]  /*2d40*/  FMUL.FTZ R227, R193, R227 ;  /* 0x000000e3c1e37220 */ /* 0x000fe40000410000 */
[----:B------:R-:W-:Y:S01]  /*2d50*/  FADD.FTZ R214, R214, R228 ;  /* 0x000000e4d6d67221 */ /* 0x000fe20000010000 */
[----:B------:R-:W-:Y:S01]  /*2d60*/  FFMA.FTZ R213, R204, R228, R213 ;  /* 0x000000e4ccd57223 */ /* 0x000fe200000100d5 */
[----:B0-----:R-:W-:Y:S02]  /*2d70*/  FMUL.FTZ R226, R198, R203 ;  /* 0x000000cbc6e27220 */ /* 0x001fe40000410000 */
[----:B------:R-:W-:Y:S01]  /*2d80*/  FADD.FTZ R214, R214, R227 ;  /* 0x000000e3d6d67221 */ /* 0x000fe20000010000 */
[----:B------:R-:W-:Y:S01]  /*2d90*/  FFMA.FTZ R213, R14, R227, R213 ;  /* 0x000000e30ed57223 */ /* 0x000fe200000100d5 */
[----:B------:R-:W-:-:S02]  /*2da0*/  FMUL.FTZ R225, R192, R225 ;  /* 0x000000e1c0e17220 */ /* 0x000fc40000410000 */
[----:B------:R-:W-:Y:S01]  /*2db0*/  FADD.FTZ R214, R214, R226 ;  /* 0x000000e2d6d67221 */ /* 0x000fe20000010000 */
[----:B------:R-:W-:-:S03]  /*2dc0*/  FFMA.FTZ R213, R15, R226, R213 ;  /* 0x000000e20fd57223 */ /* 0x000fc600000100d5 */
[----:B------:R-:W-:Y:S01]  /*2dd0*/  FADD.FTZ R214, R214, R225 ;  /* 0x000000e1d6d67221 */ /* 0x000fe20000010000 */
[----:B-1----:R-:W-:-:S07]  /*2de0*/  FFMA.FTZ R213, R13, R225, R213 ;  /* 0x000000e10dd57223 */ /* 0x002fce00000100d5 */
.L_x_5746:
[----:B------:R-:W-:Y:S05]  /*2df0*/  BSYNC B1 ;  /* 0x0000000000017941 */ /* 0x000fea0003800000 */
.L_x_5745:
        /* <DEDUP_REMOVED lines=8> */
[----:B------:R-:W3:Y:S06]  /*2e80*/  LDL R222, [R1+0x140] ;  /* 0x0001400001de7983 */ /* 0x000eec0000100800 */
[----:B------:R-:W0:Y:S02]  /*2e90*/  LDC.64 R196, c[0x0][0x2b8] ;  /* 0x0000ae00ffc47b82 */ /* 0x000e240000000a00 */
[----:B-1----:R-:W-:-:S05]  /*2ea0*/  @P4 IMAD.WIDE.U32 R8, R223, 0x20, R194 ;  /* 0x00000020df084825 */ /* 0x002fca00078e00c2 */
[----:B------:R-:W5:Y:S04]  /*2eb0*/  @P4 LDG.E.128 R160, desc[UR4][R8.64] ;  /* 0x0000000408a04981 */ /* 0x000f68000c1e1d00 */
[----:B------:R1:W5:Y:S01]  /*2ec0*/  @P4 LDG.E.128 R164, desc[UR4][R8.64+0x10] ;  /* 0x0000100408a44981 */ /* 0x000362000c1e1d00 */
[----:B----4-:R-:W-:Y:S02]  /*2ed0*/  ISETP.NE.AND P4, PT, R192, RZ, PT ;  /* 0x000000ffc000720c */ /* 0x010fe40003f85270 */
[----:B------:R-:W4:Y:S02]  /*2ee0*/  LDC.64 R192, c[0x0][0x238] ;  /* 0x00008e00ffc07b82 */ /* 0x000f240000000a00 */
[----:B----4-:R-:W-:-:S05]  /*2ef0*/  IMAD.WIDE.U32 R192, R223, 0x20, R192 ;  /* 0x00000020dfc07825 */ /* 0x010fca00078e00c0 */
[----:B------:R-:W4:Y:S04]  /*2f00*/  LDG.E.128 R8, desc[UR4][R192.64] ;  /* 0x00000004c0087981 */ /* 0x000f28000c1e1d00 */
[----:B------:R-:W2:Y:S01]  /*2f10*/  LDG.E.128 R192, desc[UR4][R192.64+0x10] ;  /* 0x00001004c0c07981 */ /* 0x000ea2000c1e1d00 */
[----:B-----5:R-:W-:Y:S01]  /*2f20*/  FSEL R12, R215, RZ, !P4 ;  /* 0x000000ffd70c7208 */ /* 0x020fe20006000000 */
[----:B0-----:R-:W-:-:S06]  /*2f30*/  IMAD.WIDE.U32 R196, R212, 0x10, R196 ;  /* 0x00000010d4c47825 */ /* 0x001fcc00078e00c4 */
[----:B------:R-:W3:Y:S01]  /*2f40*/  LDG.E.128 R196, desc[UR4][R196.64] ;  /* 0x00000004c4c47981 */ /* 0x000ee2000c1e1d00 */
[C---:B----4-:R-:W-:Y:S01]  /*2f50*/  FADD.FTZ R201, -R12.reuse, R8 ;  /* 0x000000080cc97221 */ /* 0x050fe20000010100 */
[C---:B-1----:R-:W-:Y:S01]  /*2f60*/  FADD.FTZ R9, -R12.reuse, R9 ;  /* 0x000000090c097221 */ /* 0x042fe20000010100 */
[----:B------:R-:W-:Y:S02]  /*2f70*/  FADD.FTZ R8, -R12, R10 ;  /* 0x0000000a0c087221 */ /* 0x000fe40000010100 */
[C---:B------:R-:W-:Y:S01]  /*2f80*/  FMUL.FTZ R220, R6.reuse, R201 ;  /* 0x000000c906dc7220 */ /* 0x040fe20000410000 */
[----:B------:R-:W-:Y:S01]  /*2f90*/  FMUL.FTZ R203, R6, R9 ;  /* 0x0000000906cb7220 */ /* 0x000fe20000410000 */
[----:B------:R-:W-:Y:S01]  /*2fa0*/  FADD.FTZ R200, -R12, R11 ;  /* 0x0000000b0cc87221 */ /* 0x000fe20000010100 */
[----:B------:R-:W-:Y:S02]  /*2fb0*/  FMUL.FTZ R202, R6, R8 ;  /* 0x0000000806ca7220 */ /* 0x000fe40000410000 */
[----:B------:R0:W-:Y:S01]  /*2fc0*/  STL [R1+0x58], R220 ;  /* 0x000058dc01007387 */ /* 0x0001e20000100800 */
[C---:B--2---:R-:W-:Y:S01]  /*2fd0*/  FADD.FTZ R11, -R12.reuse, R192 ;  /* 0x000000c00c0b7221 */ /* 0x044fe20000010100 */
[C---:B------:R-:W-:Y:S01]  /*2fe0*/  FADD.FTZ R193, -R12.reuse, R193 ;  /* 0x000000c10cc17221 */ /* 0x040fe20000010100 */
[C---:B------:R-:W-:Y:S01]  /*2ff0*/  FADD.FTZ R10, -R12.reuse, R194 ;  /* 0x000000c20c0a7221 */ /* 0x040fe20000010100 */
[----:B------:R-:W-:Y:S01]  /*3000*/  FADD.FTZ R195, -R12, R195 ;  /* 0x000000c30cc37221 */ /* 0x000fe20000010100 */
[----:B------:R1:W-:Y:S01]  /*3010*/  STL [R1+0x44], R203 ;  /* 0x000044cb01007387 */ /* 0x0003e20000100800 */
[----:B------:R-:W-:-:S03]  /*3020*/  FMUL.FTZ R12, R6, R200 ;  /* 0x000000c8060c7220 */ /* 0x000fc60000410000 */
[----:B------:R1:W-:Y:S04]  /*3030*/  STL [R1+0x34], R202 ;  /* 0x000034ca01007387 */ /* 0x0003e80000100800 */
[----:B------:R-:W2:Y:S04]  /*3040*/  LDL R200, [R1+0x14c] ;  /* 0x00014c0001c87983 */ /* 0x000ea80000100800 */
        /* <DEDUP_REMOVED lines=21> */
[----:B------:R-:W-:Y:S01]  /*31a0*/  FMUL.FTZ R11, R6, R11 ;  /* 0x0000000b060b7220 */ /* 0x000fe20000410000 */
[----:B------:R-:W-:Y:S01]  /*31b0*/  FMUL.FTZ R222, R222, R198 ;  /* 0x000000c6dede7220 */ /* 0x000fe20000410000 */
[C---:B------:R-:W-:Y:S01]  /*31c0*/  PRMT R219, R199.reuse, 0x7632, R219 ;  /* 0x00007632c7db7816 */ /* 0x040fe200000000db */
[----:B------:R-:W-:Y:S02]  /*31d0*/  IMAD.U32 R199, R199, 0x10000, RZ ;  /* 0x00010000c7c77824 */ /* 0x000fe400078e00ff */
[----:B------:R-:W-:Y:S01]  /*31e0*/  FADD.FTZ R81, R81, R221 ;  /* 0x000000dd51517221 */ /* 0x000fe20000010000 */
[----:B------:R-:W-:Y:S01]  /*31f0*/  FFMA.FTZ R40, R220, R196, R40 ;  /* 0x000000c4dc287223 */ /* 0x000fe20000010028 */
[----:B------:R-:W-:Y:S01]  /*3200*/  FMUL.FTZ R10, R6, R10 ;  /* 0x0000000a060a7220 */ /* 0x000fe20000410000 */
[----:B------:R-:W-:-:S04]  /*3210*/  IMAD.U32 R219, R219, 0x10000, RZ ;  /* 0x00010000dbdb7824 */ /* 0x000fc800078e00ff */
[----:B------:R-:W-:Y:S01]  /*3220*/  FADD.FTZ R83, R83, R219 ;  /* 0x000000db53537221 */ /* 0x000fe20000010000 */
        /* <DEDUP_REMOVED lines=8> */
[----:B------:R-:W-:Y:S02]  /*32b0*/  VIADD R223, R223, 0x80 ;  /* 0x00000080dfdf7836 */ /* 0x000fe40000000000 */
[----:B--2---:R-:W-:-:S04]  /*32c0*/  FMUL.FTZ R235, R200, R235 ;  /* 0x000000ebc8eb7220 */ /* 0x004fc80000410000 */
        /* <DEDUP_REMOVED lines=13> */
[----:B0-----:R-:W-:Y:S01]  /*33a0*/  FMUL.FTZ R220, R194, R199 ;  /* 0x000000c7c2dc7220 */ /* 0x001fe20000410000 */
[----:B------:R-:W-:Y:S01]  /*33b0*/  FADD.FTZ R214, R214, R221 ;  /* 0x000000ddd6d67221 */ /* 0x000fe20000010000 */
[----:B------:R-:W-:Y:S01]  /*33c0*/  FFMA.FTZ R213, R9, R221, R213 ;  /* 0x000000dd09d57223 */ /* 0x000fe200000100d5 */
[-C--:B------:R-:W-:Y:S01]  /*33d0*/  FFMA.FTZ R47, R8, R219.reuse, R47 ;  /* 0x000000db082f7223 */ /* 0x080fe2000001002f */
[----:B------:R-:W-:Y:S01]  /*33e0*/  FMUL.FTZ R219, R192, R219 ;  /* 0x000000dbc0db7220 */ /* 0x000fe20000410000 */
[----:B------:R-:W-:Y:S01]  /*33f0*/  FADD.FTZ R214, R214, R220 ;  /* 0x000000dcd6d67221 */ /* 0x000fe20000010000 */
[----:B------:R-:W-:-:S03]  /*3400*/  FFMA.FTZ R213, R10, R220, R213 ;  /* 0x000000dc0ad57223 */ /* 0x000fc600000100d5 */
[----:B------:R-:W-:Y:S01]  /*3410*/  FADD.FTZ R214, R214, R219 ;  /* 0x000000dbd6d67221 */ /* 0x000fe20000010000 */
[----:B-1----:R-:W-:-:S07]  /*3420*/  FFMA.FTZ R213, R8, R219, R213 ;  /* 0x000000db08d57223 */ /* 0x002fce00000100d5 */
.L_x_5748:
[----:B------:R-:W-:Y:S05]  /*3430*/  BSYNC B1 ;  /* 0x0000000000017941 */ /* 0x000fea0003800000 */
.L_x_5747:
[----:B-----5:R-:W-:-:S13]  /*3440*/  LOP3.LUT P4, RZ, R5, 0x4, RZ, 0xc0, !PT ;  /* 0x0000000405ff7812 */ /* 0x020fda000788c0ff */
        /* <DEDUP_REMOVED lines=8> */
[----:B------:R-:W0:Y:S08]  /*34d0*/  LDC.U8 R194, c[0x0][0x2a0] ;  /* 0x0000a800ffc27b82 */ /* 0x000e300000000000 */
[----:B------:R-:W0:Y:S01]  /*34e0*/  LDC.64 R200, c[0x0][0x2b8] ;  /* 0x0000ae00ffc87b82 */ /* 0x000e220000000a00 */
[----:B-1----:R-:W-:-:S05]  /*34f0*/  @P4 IMAD.WIDE.U32 R192, R223, 0x20, R192 ;  /* 0x00000020dfc04825 */ /* 0x002fca00078e00c0 */
[----:B------:R-:W5:Y:S01]  /*3500*/  @P4 LDG.E.128 R168, desc[UR4][R192.64] ;  /* 0x00000004c0a84981 */ /* 0x000f62000c1e1d00 */
[----:B----4-:R-:W-:-:S03]  /*3510*/  IMAD.WIDE.U32 R196, R223, 0x20, R196 ;  /* 0x00000020dfc47825 */ /* 0x010fc600078e00c4 */
[----:B------:R1:W5:Y:S01]  /*3520*/  @P4 LDG.E.128 R172, desc[UR4][R192.64+0x10] ;  /* 0x00001004c0ac4981 */ /* 0x000362000c1e1d00 */
[----:B0-----:R-:W-:-:S03]  /*3530*/  ISETP.NE.AND P4, PT, R194, RZ, PT ;  /* 0x000000ffc200720c */ /* 0x001fc60003f85270 */
[----:B------:R-:W1:Y:S01]  /*3540*/  LDG.E.128 R192, desc[UR4][R196.64] ;  /* 0x00000004c4c07981 */ /* 0x000e62000c1e1d00 */
[----:B------:R-:W-:-:S06]  /*3550*/  IMAD.WIDE.U32 R200, R212, 0x10, R200 ;  /* 0x00000010d4c87825 */ /* 0x000fcc00078e00c8 */
[----:B------:R-:W4:Y:S01]  /*3560*/  LDG.E.128 R200, desc[UR4][R200.64] ;  /* 0x00000004c8c87981 */ /* 0x000f22000c1e1d00 */
[----:B------:R-:W-:-:S03]  /*3570*/  FSEL R215, R215, RZ, !P4 ;  /* 0x000000ffd7d77208 */ /* 0x000fc60006000000 */
[----:B------:R-:W3:Y:S02]  /*3580*/  LDG.E.128 R196, desc[UR4][R196.64+0x10] ;  /* 0x00001004c4c47981 */ /* 0x000ee4000c1e1d00 */
        /* <DEDUP_REMOVED lines=8> */
[----:B----4-:R-:W-:-:S02]  /*3610*/  PRMT R233, R200, 0x7632, R233 ;  /* 0x00007632c8e97816 */ /* 0x010fc400000000e9 */
[----:B------:R-:W-:Y:S01]  /*3620*/  SHF.L.U32 R200, R200, 0x10, RZ ;  /* 0x00000010c8c87819 */ /* 0x000fe200000006ff */
[----:B------:R-:W-:Y:S04]  /*3630*/  STL [R1+0x60], R212 ;  /* 0x000060d401007387 */ /* 0x000fe80000100800 */
[----:B------:R-:W-:Y:S01]  /*3640*/  STL [R1+0x4c], R223 ;  /* 0x00004cdf01007387 */ /* 0x000fe20000100800 */
[----:B--2---:R-:W-:-:S03]  /*3650*/  FMUL.FTZ R234, R209, R200 ;  /* 0x000000c8d1ea7220 */ /* 0x004fc60000410000 */
[----:B------:R0:W-:Y:S04]  /*3660*/  STL [R1+0x3c], R216 ;  /* 0x00003cd801007387 */ /* 0x0001e80000100800 */
[----:B------:R1:W-:Y:S04]  /*3670*/  STL [R1+0x2c], R208 ;  /* 0x00002cd001007387 */ /* 0x0003e80000100800 */
[----:B------:R-:W2:Y:S04]  /*3680*/  LDL R209, [R1+0x12c] ;  /* 0x00012c0001d17983 */ /* 0x000ea80000100800 */
[----:B------:R-:W4:Y:S04]  /*3690*/  LDL R194, [R1+0x124] ;  /* 0x0001240001c27983 */ /* 0x000f280000100800 */
[----:B------:R-:W4:Y:S04]  /*36a0*/  LDL R193, [R1+0x11c] ;  /* 0x00011c0001c17983 */ /* 0x000f280000100800 */
[----:B------:R-:W4:Y:S04]  /*36b0*/  LDL R195, [R1+0x118] ;  /* 0x0001180001c37983 */ /* 0x000f280000100800 */
[----:B------:R-:W4:Y:S01]  /*36c0*/  LDL R192, [R1+0x114] ;  /* 0x0001140001c07983 */ /* 0x000f220000100800 */
[----:B------:R-:W-:-:S02]  /*36d0*/  SHF.L.U32 R233, R233, 0x10, RZ ;  /* 0x00000010e9e97819 */ /* 0x000fc400000006ff */
[C---:B------:R-:W-:Y:S01]  /*36e0*/  PRMT R231, R201.reuse, 0x7632, R231 ;  /* 0x00007632c9e77816 */ /* 0x040fe200000000e7 */
[----:B------:R-:W-:Y:S02]  /*36f0*/  IMAD.U32 R201, R201, 0x10000, RZ ;  /* 0x00010000c9c97824 */ /* 0x000fe400078e00ff */
[----:B------:R-:W-:Y:S01]  /*3700*/  FADD.FTZ R214, R214, R234 ;  /* 0x000000ead6d67221 */ /* 0x000fe20000010000 */
[----:B------:R-:W-:Y:S01]  /*3710*/  FFMA.FTZ R89, R223, R233, R89 ;  /* 0x000000e9df597223 */ /* 0x000fe20000010059 */
[----:B------:R-:W-:Y:S01]  /*3720*/  FADD.FTZ R85, R85, R233 ;  /* 0x000000e955557221 */ /* 0x000fe20000010000 */
[----:B------:R-:W-:Y:S01]  /*3730*/  FFMA.FTZ R213, R212, R234, R213 ;  /* 0x000000ead4d57223 */ /* 0x000fe200000100d5 */
[----:B------:R-:W-:Y:S02]  /*3740*/  IMAD.U32 R231, R231, 0x10000, RZ ;  /* 0x00010000e7e77824 */ /* 0x000fe400078e00ff */
[----:B---3--:R-:W-:Y:S01]  /*3750*/  FMUL.FTZ R232, R217, R201 ;  /* 0x000000c9d9e87220 */ /* 0x008fe20000410000 */
[C---:B------:R-:W-:Y:S01]  /*3760*/  PRMT R211, R202.reuse, 0x7632, R211 ;  /* 0x00007632cad37816 */ /* 0x040fe200000000d3 */
[----:B------:R-:W-:Y:S01]  /*3770*/  FADD.FTZ R197, -R215, R197 ;  /* 0x000000c5d7c57221 */ /* 0x000fe20000010100 */
[----:B------:R-:W-:Y:S01]  /*3780*/  SHF.L.U32 R202, R202, 0x10, RZ ;  /* 0x00000010caca7819 */ /* 0x000fe200000006ff */
[----:B------:R-:W-:Y:S01]  /*3790*/  FFMA.FTZ R91, R208, R231, R91 ;  /* 0x000000e7d05b7223 */ /* 0x000fe2000001005b */
[----:B------:R-:W-:Y:S01]  /*37a0*/  FADD.FTZ R87, R87, R231 ;  /* 0x000000e757577221 */ /* 0x000fe20000010000 */
[----:B------:R-:W-:Y:S01]  /*37b0*/  FADD.FTZ R196, -R215, R196 ;  /* 0x000000c4d7c47221 */ /* 0x000fe20000010100 */
[----:B------:R-:W-:Y:S01]  /*37c0*/  FFMA.FTZ R90, R216, R201, R90 ;  /* 0x000000c9d85a7223 */ /* 0x000fe2000001005a */
[----:B------:R-:W-:Y:S01]  /*37d0*/  SHF.L.U32 R211, R211, 0x10, RZ ;  /* 0x00000010d3d37819 */ /* 0x000fe200000006ff */
[----:B------:R-:W-:Y:S01]  /*37e0*/  FMUL.FTZ R217, R210, R202 ;  /* 0x000000cad2d97220 */ /* 0x000fe20000410000 */
[----:B------:R-:W-:Y:S01]  /*37f0*/  FMUL.FTZ R218, R6, R196 ;  /* 0x000000c406da7220 */ /* 0x000fe20000410000 */
[----:B------:R-:W-:Y:S01]  /*3800*/  PRMT R207, R203, 0x7632, R207 ;  /* 0x00007632cbcf7816 */ /* 0x000fe200000000cf */
[----:B------:R-:W-:Y:S01]  /*3810*/  FADD.FTZ R199, -R215, R199 ;  /* 0x000000c7d7c77221 */ /* 0x000fe20000010100 */
[----:B------:R-:W-:Y:S01]  /*3820*/  FADD.FTZ R49, R49, R211 ;  /* 0x000000d331317221 */ /* 0x000fe20000010000 */
[----:B------:R-:W-:Y:S01]  /*3830*/  FADD.FTZ R198, -R215, R198 ;  /* 0x000000c6d7c67221 */ /* 0x000fe20000010100 */
[----:B------:R-:W-:-:S02]  /*3840*/  IMAD.U32 R203, R203, 0x10000, RZ ;  /* 0x00010000cbcb7824 */ /* 0x000fc400078e00ff */
[----:B------:R-:W-:Y:S02]  /*3850*/  IMAD.U32 R207, R207, 0x10000, RZ ;  /* 0x00010000cfcf7824 */ /* 0x000fe400078e00ff */
[----:B------:R-:W-:Y:S02]  /*3860*/  FMUL.FTZ R210, R6, R198 ;  /* 0x000000c606d27220 */ /* 0x000fe40000410000 */
[----:B------:R-:W-:Y:S01]  /*3870*/  FADD.FTZ R51, R51, R207 ;  /* 0x000000cf33337221 */ /* 0x000fe20000010000 */
[----:B------:R-:W-:Y:S01]  /*3880*/  FADD.FTZ R84, R84, R200 ;  /* 0x000000c854547221 */ /* 0x000fe20000010000 */
[----:B------:R-:W-:Y:S01]  /*3890*/  FFMA.FTZ R88, R212, R200, R88 ;  /* 0x000000c8d4587223 */ /* 0x000fe20000010058 */
[----:B------:R-:W-:Y:S01]  /*38a0*/  FADD.FTZ R86, R86, R201 ;  /* 0x000000c956567221 */ /* 0x000fe20000010000 */
[----:B------:R-:W-:Y:S01]  /*38b0*/  FADD.FTZ R48, R48, R202 ;  /* 0x000000ca30307221 */ /* 0x000fe20000010000 */
[----:B------:R-:W-:Y:S01]  /*38c0*/  FFMA.FTZ R92, R218, R202, R92 ;  /* 0x000000cada5c7223 */ /* 0x000fe2000001005c */
[----:B------:R-:W-:Y:S01]  /*38d0*/  FADD.FTZ R50, R50, R203 ;  /* 0x000000cb32327221 */ /* 0x000fe20000010000 */
[----:B------:R-:W-:Y:S01]  /*38e0*/  FFMA.FTZ R94, R210, R203, R94 ;  /* 0x000000cbd25e7223 */ /* 0x000fe2000001005e */
[----:B--2---:R-:W-:-:S04]  /*38f0*/  FMUL.FTZ R233, R209, R233 ;  /* 0x000000e9d1e97220 */ /* 0x004fc80000410000 */
[----:B------:R-:W-:Y:S01]  /*3900*/  FADD.FTZ R214, R214, R233 ;  /* 0x000000e9d6d67221 */ /* 0x000fe20000010000 */
[----:B------:R-:W-:Y:S01]  /*3910*/  FFMA.FTZ R213, R223, R233, R213 ;  /* 0x000000e9dfd57223 */ /* 0x000fe200000100d5 */
[----:B----4-:R-:W-:Y:S02]  /*3920*/  FMUL.FTZ R231, R194, R231 ;  /* 0x000000e7c2e77220 */ /* 0x010fe40000410000 */
[----:B------:R-:W-:Y:S01]  /*3930*/  FADD.FTZ R214, R214, R232 ;  /* 0x000000e8d6d67221 */ /* 0x000fe20000010000 */
[----:B------:R-:W-:Y:S01]  /*3940*/  FFMA.FTZ R213, R216, R232, R213 ;  /* 0x000000e8d8d57223 */ /* 0x000fe200000100d5 */
[----:B0-----:R-:W-:Y:S02]  /*3950*/  FMUL.FTZ R216, R6, R197 ;  /* 0x000000c506d87220 */ /* 0x001fe40000410000 */
[----:B------:R-:W-:Y:S01]  /*3960*/  FADD.FTZ R214, R214, R231 ;  /* 0x000000e7d6d67221 */ /* 0x000fe20000010000 */
[----:B------:R-:W-:Y:S01]  /*3970*/  FFMA.FTZ R213, R208, R231, R213 ;  /* 0x000000e7d0d57223 */ /* 0x000fe200000100d5 */
[-C--:B------:R-:W-:Y:S01]  /*3980*/  FFMA.FTZ R93, R216, R211.reuse, R93 ;  /* 0x000000d3d85d7223 */ /* 0x080fe2000001005d */
[----:B------:R-:W-:Y:S01]  /*3990*/  FMUL.FTZ R211, R193, R211 ;  /* 0x000000d3c1d37220 */ /* 0x000fe20000410000 */
[----:B------:R-:W-:Y:S01]  /*39a0*/  FADD.FTZ R214, R214, R217 ;  /* 0x000000d9d6d67221 */ /* 0x000fe20000010000 */
[----:B------:R-:W-:Y:S01]  /*39b0*/  FFMA.FTZ R213, R218, R217, R213 ;  /* 0x000000d9dad57223 */ /* 0x000fe200000100d5 */
[----:B-1----:R-:W-:Y:S01]  /*39c0*/  FMUL.FTZ R208, R6, R199 ;  /* 0x000000c706d07220 */ /* 0x002fe20000410000 */
[----:B------:R-:W-:Y:S01]  /*39d0*/  FMUL.FTZ R209, R195, R203 ;  /* 0x000000cbc3d17220 */ /* 0x000fe20000410000 */
[----:B------:R-:W-:Y:S01]  /*39e0*/  FADD.FTZ R214, R214, R211 ;  /* 0x000000d3d6d67221 */ /* 0x000fe20000010000 */
[----:B------:R-:W-:Y:S01]  /*39f0*/  FFMA.FTZ R213, R216, R211, R213 ;  /* 0x000000d3d8d57223 */ /* 0x000fe200000100d5 */
[-C--:B------:R-:W-:Y:S01]  /*3a00*/  FFMA.FTZ R95, R208, R207.reuse, R95 ;  /* 0x000000cfd05f7223 */ /* 0x080fe2000001005f */
[----:B------:R-:W-:Y:S01]  /*3a10*/  FMUL.FTZ R207, R192, R207 ;  /* 0x000000cfc0cf7220 */ /* 0x000fe20000410000 */
[----:B------:R-:W-:Y:S01]  /*3a20*/  FADD.FTZ R214, R214, R209 ;  /* 0x000000d1d6d67221 */ /* 0x000fe20000010000 */
[----:B------:R-:W-:-:S03]  /*3a30*/  FFMA.FTZ R213, R210, R209, R213 ;  /* 0x000000d1d2d57223 */ /* 0x000fc600000100d5 */
[----:B------:R-:W-:Y:S01]  /*3a40*/  FADD.FTZ R214, R214, R207 ;  /* 0x000000cfd6d67221 */ /* 0x000fe20000010000 */
[----:B------:R-:W-:-:S07]  /*3a50*/  FFMA.FTZ R213, R208, R207, R213 ;  /* 0x000000cfd0d57223 */ /* 0x000fce00000100d5 */
.L_x_5740:
[----:B------:R-:W-:Y:S05]  /*3a60*/  BSYNC B0 ;  /* 0x0000000000007941 */ /* 0x000fea0003800000 */
.L_x_5726:
[----:B-1----:R-:W2:Y:S01]  /*3a70*/  LDL.LU R193, [R1+0x70] ;  /* 0x0000700001c17983 */ /* 0x002ea20000300800 */
[----:B------:R-:W-:Y:S01]  /*3a80*/  UMOV UR6, 0xffffffff ;  /* 0xffffffff00067882 */ /* 0x000fe20000000000 */
[----:B------:R-:W-:Y:S01]  /*3a90*/  LOP3.LUT R5, R5, 0xfffffff7, RZ, 0xc0, !PT ;  /* 0xfffffff705057812 */ /* 0x000fe200078ec0ff */
[----:B------:R-:W1:Y:S02]  /*3aa0*/  S2R R192, SR_TID.X ;  /* 0x0000000000c07919 */ /* 0x000e640000002100 */
[----:B-1----:R-:W-:-:S04]  /*3ab0*/  SHF.R.U32.HI R199, RZ, 0x5, R192 ;  /* 0x00000005ffc77819 */ /* 0x002fc800000116c0 */
        /* <DEDUP_REMOVED lines=8> */
[----:B------:R-:W1:Y:S02]  /*3b40*/  SHFL.DOWN PT, R197, R213, 0x10, 0x1f ;  /* 0x0a001f00d5c57f89 */ /* 0x000e6400000e0000 */
[----:B-1----:R-:W-:Y:S02]  /*3b50*/  FADD.FTZ R213, R197, R213 ;  /* 0x000000d5c5d57221 */ /* 0x002fe40000010000 */
[----:B------:R-:W1:Y:S02]  /*3b60*/  SHFL.DOWN PT, R197, R214, 0x8, 0x1f ;  /* 0x09001f00d6c57f89 */ /* 0x000e6400000e0000 */
[----:B-1----:R-:W-:-:S02]  /*3b70*/  FADD.FTZ R214, R214, R197 ;  /* 0x000000c5d6d67221 */ /* 0x002fc40000010000 */
        /* <DEDUP_REMOVED lines=8> */
[----:B------:R-:W1:Y:S04]  /*3c00*/  SHFL.DOWN PT, R197, R213, 0x2, 0x1f ;  /* 0x08401f00d5c57f89 */ /* 0x000e6800000e0000 */
[----:B0-----:R0:W2:Y:S01]  /*3c10*/  SHFL.DOWN PT, R198, R214, 0x1, 0x1f ;  /* 0x08201f00d6c67f89 */ /* 0x0010a200000e0000 */
[----:B-1----:R-:W-:-:S05]  /*3c20*/  FADD.FTZ R213, R213, R197 ;  /* 0x000000c5d5d57221 */ /* 0x002fca0000010000 */
[----:B--2---:R0:W1:Y:S02]  /*3c30*/  SHFL.DOWN PT, R193, R213, 0x1, 0x1f ;  /* 0x08201f00d5c17f89 */ /* 0x00406400000e0000 */
.L_x_5869:
[----:B------:R-:W2:Y:S01]  /*3c40*/  LDL.LU R200, [R1+0x20] ;  /* 0x0000200001c87983 */ /* 0x000ea20000300800 */
[----:B------:R-:W-:Y:S01]  /*3c50*/  @!P4 LOP3.LUT R195, R199, 0x3, RZ, 0xc0, !PT ;  /* 0x00000003c7c3c812 */ /* 0x000fe200078ec0ff */
[----:B------:R-:W-:Y:S01]  /*3c60*/  FADD.FTZ R192, R214, R198 ;  /* 0x000000c6d6c07221 */ /* 0x000fe20000010000 */
[----:B------:R-:W-:Y:S01]  /*3c70*/  MOV R197, 0x400 ;  /* 0x0000040000c57802 */ /* 0x000fe20000000f00 */
[----:B------:R-:W3:Y:S01]  /*3c80*/  S2R R196, SR_CgaCtaId ;  /* 0x0000000000c47919 */ /* 0x000ee20000008800 */
[----:B-1----:R-:W-:Y:S01]  /*3c90*/  FADD.FTZ R193, R213, R193 ;  /* 0x000000c1d5c17221 */ /* 0x002fe20000010000 */
[----:B------:R-:W-:Y:S01]  /*3ca0*/  @!P4 IMAD.IADD R195, R194, 0x1, R195 ;  /* 0x00000001c2c3c824 */ /* 0x000fe200078e02c3 */
[----:B------:R-:W-:Y:S05]  /*3cb0*/  WARPSYNC.ALL ;  /* 0x0000000000007948 */ /* 0x000fea0003800000 */
[----:B------:R-:W-:Y:S01]  /*3cc0*/  LOP3.LUT P5, RZ, R5, 0x2, RZ, 0xc0, !PT ;  /* 0x0000000205ff7812 */ /* 0x000fe200078ac0ff */
[----:B------:R-:W-:Y:S01]  /*3cd0*/  BSSY B0, `(.L_x_5750) ;  /* 0x00000fe000007945 */ /* 0x000fe20003800000 */
[----:B---3--:R-:W-:-:S04]  /*3ce0*/  LEA R197, R196, R197, 0x18 ;  /* 0x000000c5c4c57211 */ /* 0x008fc800078ec0ff */
[----:B------:R-:W-:Y:S01]  /*3cf0*/  @!P4 LEA R195, R195, R197, 0x3 ;  /* 0x000000c5c3c3c211 */ /* 0x000fe200078e18ff */
[----:B------:R-:W-:-:S04]  /*3d00*/  IMAD R197, R194, 0x8, R197 ;  /* 0x00000008c2c57824 */ /* 0x000fc800078e02c5 */
[----:B------:R-:W-:Y:S01]  /*3d10*/  @!P4 STS.64 [R195+0x5000], R192 ;  /* 0x005000c0c300c388 */ /* 0x000fe20000000a00 */
[----:B------:R-:W-:Y:S06]  /*3d20*/  BAR.SYNC.DEFER_BLOCKING 0x0 ;  /* 0x0000000000007b1d */ /* 0x000fec0000010000 */
[----:B------:R-:W1:Y:S02]  /*3d30*/  LDS.128 R192, [R197+0x5000] ;  /* 0x00500000c5c07984 */ /* 0x000e640000000c00 */
[----:B-1----:R-:W-:Y:S01]  /*3d40*/  FADD.FTZ R192, RZ, R192 ;  /* 0x000000c0ffc07221 */ /* 0x002fe20000010000 */
[----:B------:R-:W-:-:S03]  /*3d50*/  FADD.FTZ R193, RZ, R193 ;  /* 0x000000c1ffc17221 */ /* 0x000fc60000010000 */
[----:B------:R-:W-:Y:S01]  /*3d60*/  FADD.FTZ R196, R194, R192 ;  /* 0x000000c0c2c47221 */ /* 0x000fe20000010000 */
[----:B------:R-:W-:Y:S02]  /*3d70*/  FADD.FTZ R198, R195, R193 ;  /* 0x000000c1c3c67221 */ /* 0x000fe40000010000 */
[----:B------:R-:W1:Y:S02]  /*3d80*/  LDS.128 R192, [R197+0x5010] ;  /* 0x00501000c5c07984 */ /* 0x000e640000000c00 */
[----:B-1----:R-:W-:Y:S01]  /*3d90*/  FADD.FTZ R192, R196, R192 ;  /* 0x000000c0c4c07221 */ /* 0x002fe20000010000 */
[----:B------:R-:W-:Y:S01]  /*3da0*/  FADD.FTZ R193, R198, R193 ;  /* 0x000000c1c6c17221 */ /* 0x000fe20000010000 */
[----:B------:R-:W-:Y:S02]  /*3db0*/  IMAD.MOV.U32 R198, RZ, RZ, RZ ;  /* 0x000000ffffc67224 */ /* 0x000fe400078e00ff */
[----:B------:R-:W-:Y:S01]  /*3dc0*/  FADD.FTZ R192, R194, R192 ;  /* 0x000000c0c2c07221 */ /* 0x000fe20000010000 */
[----:B------:R-:W-:-:S03]  /*3dd0*/  FADD.FTZ R193, R195, R193 ;  /* 0x000000c1c3c17221 */ /* 0x000fc60000010000 */
[----:B------:R-:W-:Y:S01]  /*3de0*/  FMUL.FTZ R192, R192, UR8 ;  /* 0x00000008c0c07c20 */ /* 0x000fe20008410000 */
[----:B------:R-:W-:Y:S01]  /*3df0*/  FMUL.FTZ R193, R193, UR8 ;  /* 0x00000008c1c17c20 */ /* 0x000fe20008410000 */
[----:B--2---:R-:W-:-:S13]  /*3e00*/  ISETP.GE.AND P4, PT, R200, 0x1, PT ;  /* 0x00000001c800780c */ /* 0x004fda0003f86270 */
[----:B------:R-:W-:-:S05]  /*3e10*/  @P4 IADD3 R197, R200, -0x1, RZ ;  /* 0xffffffffc8c54810 */ /* 0x000fca0007ffe0ff */
[----:B------:R-:W-:-:S05]  /*3e20*/  @P4 IMAD R197, R197, R2, RZ ;  /* 0x00000002c5c54224 */ /* 0x000fca00078e02ff */
[----:B------:R-:W-:-:S04]  /*3e30*/  @P4 SHF.R.S32.HI R194, RZ, 0x1f, R197 ;  /* 0x0000001fffc24819 */ /* 0x000fc800000114c5 */
[----:B------:R-:W-:-:S04]  /*3e40*/  @P4 LEA.HI R194, R194, R197, RZ, 0x3 ;  /* 0x000000c5c2c24211 */ /* 0x000fc800078f18ff */
[----:B------:R-:W-:Y:S01]  /*3e50*/  @P4 LEA.HI.SX32 R198, R194, R3, 0x1d ;  /* 0x00000003c2c64211 */ /* 0x000fe200078feaff */
[----:B------:R-:W-:Y:S06]  /*3e60*/  @!P5 BRA `(.L_x_5751) ;  /* 0x0000000c0090d947 */ /* 0x000fec0003800000 */
[----:B------:R-:W-:Y:S04]  /*3e70*/  BSSY B1, `(.L_x_5752) ;  /* 0x0000005000017945 */ /* 0x000fe80003800000 */
[----:B------:R-:W-:Y:S05]  /*3e80*/  @!P4 BRA `(.L_x_5753) ;  /* 0x00000000000cc947 */ /* 0x000fea0003800000 */
[----:B------:R-:W1:Y:S02]  /*3e90*/  LDC.64 R180, c[0x0][0x220] ;  /* 0x00008800ffb47b82 */ /* 0x000e640000000a00 */
[----:B-1----:R-:W-:-:S06]  /*3ea0*/  IMAD.WIDE.U32 R180, R198, 0x10, R180 ;  /* 0x00000010c6b47825 */ /* 0x002fcc00078e00b4 */
[----:B------:R-:W5:Y:S02]  /*3eb0*/  LDG.E.128 R180, desc[UR4][R180.64] ;  /* 0x00000004b4b47981 */ /* 0x000f64000c1e1d00 */
.L_x_5753:
[----:B------:R-:W-:Y:S05]  /*3ec0*/  BSYNC B1 ;  /* 0x0000000000017941 */ /* 0x000fea0003800000 */
.L_x_5752:
[----:B------:R-:W1:Y:S01]  /*3ed0*/  @!P3 LDC.64 R194, c[0x0][0x2c8] ;  /* 0x0000b200ffc2bb82 */ /* 0x000e620000000a00 */
[----:B------:R-:W-:Y:S07]  /*3ee0*/  BSSY B1, `(.L_x_5754) ;  /* 0x0000010000017945 */ /* 0x000fee0003800000 */
[----:B------:R-:W2:Y:S01]  /*3ef0*/  LDC.U8 R202, c[0x0][0x2a0] ;  /* 0x0000a800ffca7b82 */ /* 0x000ea20000000000 */
[----:B-1----:R-:W-:-:S04]  /*3f00*/  @!P3 ISETP.NE.U32.AND P5, PT, R194, RZ, PT ;  /* 0x000000ffc200b20c */ /* 0x002fc80003fa5070 */
[----:B------:R-:W-:-:S04]  /*3f10*/  @!P3 ISETP.NE.AND.EX P5, PT, R195, RZ, PT, P5 ;  /* 0x000000ffc300b20c */ /* 0x000fc80003fa5350 */
[----:B-----5:R-:W-:Y:S01]  /*3f20*/  @!P3 FSEL R199, R136, RZ, P5 ;  /* 0x000000ff88c7b208 */ /* 0x020fe20002800000 */
[----:B--2---:R-:W-:Y:S08]  /*3f30*/  @!P3 BRA `(.L_x_5755) ;  /* 0x000000000028b947 */ /* 0x004ff00003800000 */
[----:B------:R-:W-:Y:S01]  /*3f40*/  ISETP.NE.AND P5, PT, R202, RZ, PT ;  /* 0x000000ffca00720c */ /* 0x000fe20003fa5270 */
[----:B------:R-:W-:Y:S01]  /*3f50*/  IMAD.U32 R195, RZ, RZ, UR13 ;  /* 0x0000000dffc37e24 */ /* 0x000fe2000f8e00ff */
[----:B------:R-:W-:Y:S02]  /*3f60*/  MOV R194, UR12 ;  /* 0x0000000c00c27c02 */ /* 0x000fe40008000f00 */
[----:B------:R-:W-:Y:S02]  /*3f70*/  FSEL R196, R192, RZ, !P5 ;  /* 0x000000ffc0c47208 */ /* 0x000fe40006800000 */
[----:B------:R-:W-:-:S03]  /*3f80*/  ISETP.NE.U32.AND P5, PT, R194, RZ, PT ;  /* 0x000000ffc200720c */ /* 0x000fc60003fa5070 */
[----:B------:R-:W-:Y:S01]  /*3f90*/  FFMA.FTZ R196, R0, R193, R196 ;  /* 0x000000c100c47223 */ /* 0x000fe200000100c4 */
[----:B------:R-:W-:-:S03]  /*3fa0*/  ISETP.NE.AND.EX P5, PT, R195, RZ, PT, P5 ;  /* 0x000000ffc300720c */ /* 0x000fc60003fa5350 */
[----:B------:R-:W-:-:S04]  /*3fb0*/  FADD.FTZ R196, R206, -R196 ;  /* 0x800000c4cec47221 */ /* 0x000fc80000010000 */
[----:B------:R-:W-:-:S06]  /*3fc0*/  FMUL.FTZ R199, R6, R196 ;  /* 0x000000c406c77220 */ /* 0x000fcc0000410000 */
[----:B------:R-:W-:-:S07]  /*3fd0*/  @P5 FADD.FTZ R199, R136, R199 ;  /* 0x000000c788c75221 */ /* 0x000fce0000010000 */
.L_x_5755:
[----:B------:R-:W-:Y:S05]  /*3fe0*/  BSYNC B1 ;  /* 0x0000000000017941 */ /* 0x000fea0003800000 */
.L_x_5754:
[----:B------:R-:W2:Y:S01]  /*3ff0*/  LDL R201, [R1+0x110] ;  /* 0x0001100001c97983 */ /* 0x000ea20000100800 */
[----:B------:R-:W1:Y:S01]  /*4000*/  LDC.64 R196, c[0x0][0x308] ;  /* 0x0000c200ffc47b82 */ /* 0x000e620000000a00 */
[----:B------:R-:W-:Y:S01]  /*4010*/  @!P3 ISETP.NE.U32.AND P6, PT, R194, RZ, PT ;  /* 0x000000ffc200b20c */ /* 0x000fe20003fc5070 */
[----:B------:R-:W-:Y:S03]  /*4020*/  BSSY B1, `(.L_x_5756) ;  /* 0x0000018000017945 */ /* 0x000fe60003800000 */
[----:B------:R-:W-:-:S03]  /*4030*/  @!P3 ISETP.NE.AND.EX P6, PT, R195, RZ, PT, P6 ;  /* 0x000000ffc300b20c */ /* 0x000fc60003fc5360 */
[----:B------:R-:W3:Y:S01]  /*4040*/  @P4 LDC R200, c[0x0][0x29c] ;  /* 0x0000a700ffc84b82 */ /* 0x000ee20000000800 */
[----:B-1----:R-:W-:-:S04]  /*4050*/  ISETP.NE.U32.AND P5, PT, R196, RZ, PT ;  /* 0x000000ffc400720c */ /* 0x002fc80003fa5070 */
[----:B------:R-:W-:-:S04]  /*4060*/  ISETP.NE.AND.EX P5, PT, R197, RZ, PT, P5 ;  /* 0x000000ffc500720c */ /* 0x000fc80003fa5350 */
[C---:B------:R-:W-:Y:S01]  /*4070*/  SEL R184, R199.reuse, R184, P5 ;  /* 0x000000b8c7b87207 */ /* 0x040fe20002800000 */
[----:B---3--:R-:W-:Y:S01]  /*4080*/  @P4 FMUL.FTZ R200, R199, R200 ;  /* 0x000000c8c7c84220 */ /* 0x008fe20000410000 */
[----:B------:R-:W-:-:S05]  /*4090*/  @P4 SHF.L.U32 R199, R180, 0x10, RZ ;  /* 0x00000010b4c74819 */ /* 0x000fca00000006ff */
[----:B------:R-:W-:Y:S01]  /*40a0*/  @P4 FFMA.FTZ R96, R200, R199, R96 ;  /* 0x000000c7c8604223 */ /* 0x000fe20000010060 */
[----:B--2---:R-:W-:-:S05]  /*40b0*/  @P4 FMUL.FTZ R199, R201, R200 ;  /* 0x000000c8c9c74220 */ /* 0x004fca0000410000 */
[----:B------:R-:W-:-:S04]  /*40c0*/  @P4 F2FP.BF16.F32.PACK_AB R199, RZ, R199 ;  /* 0x000000c7ffc7423e */ /* 0x000fc800000010ff */
[----:B------:R-:W-:Y:S02]  /*40d0*/  @P4 PRMT R188, R199, 0x7610, R188 ;  /* 0x00007610c7bc4816 */ /* 0x000fe400000000bc */
[----:B------:R-:W-:Y:S01]  /*40e0*/  @!P3 FSEL R199, R137, RZ, P6 ;  /* 0x000000ff89c7b208 */ /* 0x000fe20003000000 */
[----:B------:R-:W-:Y:S06]  /*40f0*/  @!P3 BRA `(.L_x_5757) ;  /* 0x000000000028b947 */ /* 0x000fec0003800000 */
[----:B------:R-:W2:Y:S04]  /*4100*/  LDL R203, [R1+0x6c] ;  /* 0x00006c0001cb7983 */ /* 0x000ea80000100800 */
[----:B------:R-:W3:Y:S01]  /*4110*/  LDL R201, [R1+0x24] ;  /* 0x0000240001c97983 */ /* 0x000ee20000100800 */
[----:B------:R-:W-:-:S04]  /*4120*/  ISETP.NE.AND P6, PT, R202, RZ, PT ;  /* 0x000000ffca00720c */ /* 0x000fc80003fc5270 */
[----:B------:R-:W-:Y:S02]  /*4130*/  FSEL R199, R192, RZ, !P6 ;  /* 0x000000ffc0c77208 */ /* 0x000fe40007000000 */
[----:B------:R-:W-:-:S04]  /*4140*/  ISETP.NE.U32.AND P6, PT, R194, RZ, PT ;  /* 0x000000ffc200720c */ /* 0x000fc80003fc5070 */
[----:B------:R-:W-:Y:S01]  /*4150*/  ISETP.NE.AND.EX P6, PT, R195, RZ, PT, P6 ;  /* 0x000000ffc300720c */ /* 0x000fe20003fc5360 */
[----:B--2---:R-:W-:-:S04]  /*4160*/  FFMA.FTZ R199, R203, R193, R199 ;  /* 0x000000c1cbc77223 */ /* 0x004fc800000100c7 */
[----:B---3--:R-:W-:-:S04]  /*4170*/  FADD.FTZ R199, R201, -R199 ;  /* 0x800000c7c9c77221 */ /* 0x008fc80000010000 */
[----:B------:R-:W-:-:S04]  /*4180*/  FMUL.FTZ R199, R6, R199 ;  /* 0x000000c706c77220 */ /* 0x000fc80000410000 */
[----:B------:R-:W-:-:S07]  /*4190*/  @P6 FADD.FTZ R199, R137, R199 ;  /* 0x000000c789c76221 */ /* 0x000fce0000010000 */
.L_x_5757:
[----:B------:R-:W-:Y:S05]  /*41a0*/  BSYNC B1 ;  /* 0x0000000000017941 */ /* 0x000fea0003800000 */
.L_x_5756:
[----:B------:R-:W2:Y:S01]  /*41b0*/  LDL R201, [R1+0x10c] ;  /* 0x00010c0001c97983 */ /* 0x000ea20000100800 */
[----:B------:R-:W1:Y:S01]  /*41c0*/  @P4 LDC R200, c[0x0][0x29c] ;  /* 0x0000a700ffc84b82 */ /* 0x000e620000000800 */
[----:B------:R-:W-:Y:S01]  /*41d0*/  SEL R185, R199, R185, P5 ;  /* 0x000000b9c7b97207 */ /* 0x000fe20002800000 */
[----:B------:R-:W-:Y:S01]  /*41e0*/  BSSY B1, `(.L_x_5758) ;  /* 0x0000016000017945 */ /* 0x000fe20003800000 */
[----:B------:R-:W-:-:S04]  /*41f0*/  @!P3 ISETP.NE.U32.AND P6, PT, R194, RZ, PT ;  /* 0x000000ffc200b20c */ /* 0x000fc80003fc5070 */
[----:B------:R-:W-:Y:S01]  /*4200*/  @!P3 ISETP.NE.AND.EX P6, PT, R195, RZ, PT, P6 ;  /* 0x000000ffc300b20c */ /* 0x000fe20003fc5360 */
[----:B-1----:R-:W-:Y:S01]  /*4210*/  @P4 FMUL.FTZ R200, R199, R200 ;  /* 0x000000c8c7c84220 */ /* 0x002fe20000410000 */
[----:B------:R-:W-:-:S05]  /*4220*/  @P4 PRMT R199, R180, 0x7632, R199 ;  /* 0x00007632b4c74816 */ /* 0x000fca00000000c7 */
[----:B------:R-:W-:-:S04]  /*4230*/  @P4 IMAD.U32 R199, R199, 0x10000, RZ ;  /* 0x00010000c7c74824 */ /* 0x000fc800078e00ff */
        /* <DEDUP_REMOVED lines=16> */
.L_x_5759:
[----:B------:R-:W-:Y:S05]  /*4340*/  BSYNC B1 ;  /* 0x0000000000017941 */ /* 0x000fea0003800000 */
.L_x_5758:
[----:B------:R-:W2:Y:S01]  /*4350*/  LDL R201, [R1+0x108] ;  /* 0x0001080001c97983 */ /* 0x000ea20000100800 */
[----:B------:R-:W1:Y:S01]  /*4360*/  @P4 LDC R200, c[0x0][0x29c] ;  /* 0x0000a700ffc84b82 */ /* 0x000e620000000800 */
[----:B------:R-:W-:Y:S01]  /*4370*/  SEL R186, R199, R186, P5 ;  /* 0x000000bac7ba7207 */ /* 0x000fe20002800000 */
[----:B------:R-:W-:Y:S01]  /*4380*/  BSSY B1, `(.L_x_5760) ;  /* 0x0000015000017945 */ /* 0x000fe20003800000 */
[----:B------:R-:W-:-:S04]  /*4390*/  @!P3 ISETP.NE.U32.AND P6, PT, R194, RZ, PT ;  /* 0x000000ffc200b20c */ /* 0x000fc80003fc5070 */
[----:B------:R-:W-:Y:S01]  /*43a0*/  @!P3 ISETP.NE.AND.EX P6, PT, R195, RZ, PT, P6 ;  /* 0x000000ffc300b20c */ /* 0x000fe20003fc5360 */
[----:B-1----:R-:W-:Y:S01]  /*43b0*/  @P4 FMUL.FTZ R200, R199, R200 ;  /* 0x000000c8c7c84220 */ /* 0x002fe20000410000 */
        /* <DEDUP_REMOVED lines=17> */
.L_x_5761:
[----:B------:R-:W-:Y:S05]  /*44d0*/  BSYNC B1 ;  /* 0x0000000000017941 */ /* 0x000fea0003800000 */
.L_x_5760:
        /* <DEDUP_REMOVED lines=25> */
.L_x_5763:
[----:B------:R-:W-:Y:S05]  /*4670*/  BSYNC B1 ;  /* 0x0000000000017941 */ /* 0x000fea0003800000 */
.L_x_5762:
        /* <DEDUP_REMOVED lines=24> */
.L_x_5765:
[----:B------:R-:W-:Y:S05]  /*4800*/  BSYNC B1 ;  /* 0x0000000000017941 */ /* 0x000fea0003800000 */
.L_x_5764:
        /* <DEDUP_REMOVED lines=10> */
[----:B--2---:R-:W-:Y:S01]  /*48b0*/  @P4 FMUL.FTZ R199, R201, R200 ;  /* 0x000000c8c9c74220 */ /* 0x004fe20000410000 */
[----:B------:R-:W-:-:S04]  /*48c0*/  @!P3 FSEL R200, R142, RZ, P6 ;  /* 0x000000ff8ec8b208 */ /* 0x000fc80003000000 */
[----:B------:R-:W-:-:S04]  /*48d0*/  @P4 F2FP.BF16.F32.PACK_AB R199, RZ, R199 ;  /* 0x000000c7ffc7423e */ /* 0x000fc800000010ff */
[----:B------:R-:W-:Y:S01]  /*48e0*/  @P4 PRMT R190, R190, 0x5410, R199 ;  /* 0x00005410bebe4816 */ /* 0x000fe200000000c7 */
        /* <DEDUP_REMOVED lines=11> */
.L_x_5767:
[----:B------:R-:W-:Y:S05]  /*49a0*/  BSYNC B1 ;  /* 0x0000000000017941 */ /* 0x000fea0003800000 */
.L_x_5766:
[----:B------:R-:W-:Y:S01]  /*49b0*/  @!P3 ISETP.NE.U32.AND P6, PT, R194, RZ, PT ;  /* 0x000000ffc200b20c */ /* 0x000fe20003fc5070 */
[----:B------:R-:W-:Y:S03]  /*49c0*/  BSSY B1, `(.L_x_5768) ;  /* 0x0000010000017945 */ /* 0x000fe60003800000 */
[----:B------:R-:W-:-:S04]  /*49d0*/  @!P3 ISETP.NE.AND.EX P6, PT, R195, RZ, PT, P6 ;  /* 0x000000ffc300b20c */ /* 0x000fc80003fc5360 */
[----:B------:R-:W-:Y:S01]  /*49e0*/  @!P3 FSEL R199, R143, RZ, P6 ;  /* 0x000000ff8fc7b208 */ /* 0x000fe20003000000 */
[----:B------:R-:W-:Y:S08]  /*49f0*/  @!P3 BRA `(.L_x_5769) ;  /* 0x000000000030b947 */ /* 0x000ff00003800000 */
[----:B------:R-:W2:Y:S01]  /*4a00*/  LDL R201, [R1] ;  /* 0x0000000001c97983 */ /* 0x000ea20000100800 */
[----:B------:R-:W-:Y:S02]  /*4a10*/  LOP3.LUT R5, R5, 0xffffffdf, RZ, 0xc0, !PT ;  /* 0xffffffdf05057812 */ /* 0x000fe400078ec0ff */
[----:B------:R-:W-:Y:S02]  /*4a20*/  ISETP.NE.U32.AND P6, PT, R194, RZ, PT ;  /* 0x000000ffc200720c */ /* 0x000fe40003fc5070 */
[----:B------:R-:W-:Y:S02]  /*4a30*/  @P0 LOP3.LUT R5, R5, 0x20, RZ, 0xfc, !PT ;  /* 0x0000002005050812 */ /* 0x000fe400078efcff */
[----:B------:R-:W-:Y:S02]  /*4a40*/  ISETP.NE.AND P0, PT, R202, RZ, PT ;  /* 0x000000ffca00720c */ /* 0x000fe40003f05270 */
[----:B------:R-:W-:Y:S02]  /*4a50*/  ISETP.NE.AND.EX P6, PT, R195, RZ, PT, P6 ;  /* 0x000000ffc300720c */ /* 0x000fe40003fc5360 */
[----:B------:R-:W-:-:S02]  /*4a60*/  FSEL R194, R192, RZ, !P0 ;  /* 0x000000ffc0c27208 */ /* 0x000fc40004000000 */
[----:B------:R-:W-:-:S03]  /*4a70*/  LOP3.LUT P0, RZ, R5, 0x20, RZ, 0xc0, !PT ;  /* 0x0000002005ff7812 */ /* 0x000fc6000780c0ff */
[----:B--2---:R-:W-:-:S04]  /*4a80*/  FFMA.FTZ R194, R201, R193, R194 ;  /* 0x000000c1c9c27223 */ /* 0x004fc800000100c2 */
[----:B------:R-:W-:-:S04]  /*4a90*/  FADD.FTZ R194, R252, -R194 ;  /* 0x800000c2fcc27221 */ /* 0x000fc80000010000 */
[----:B------:R-:W-:-:S04]  /*4aa0*/  FMUL.FTZ R199, R6, R194 ;  /* 0x000000c206c77220 */ /* 0x000fc80000410000 */
[----:B------:R-:W-:-:S07]  /*4ab0*/  @P6 FADD.FTZ R199, R143, R199 ;  /* 0x000000c78fc76221 */ /* 0x000fce0000010000 */
.L_x_5769:
[----:B------:R-:W-:Y:S05]  /*4ac0*/  BSYNC B1 ;  /* 0x0000000000017941 */ /* 0x000fea0003800000 */
.L_x_5768:
[----:B------:R-:W2:Y:S04]  /*4ad0*/  LDL R202, [R1+0xf8] ;  /* 0x0000f80001ca7983 */ /* 0x000ea80000100800 */
[----:B------:R-:W3:Y:S01]  /*4ae0*/  LDL R201, [R1+0xf4] ;  /* 0x0000f40001c97983 */ /* 0x000ee20000100800 */
[----:B------:R-:W-:Y:S02]  /*4af0*/  SEL R178, R200, R178, P5 ;  /* 0x000000b2c8b27207 */ /* 0x000fe40002800000 */
[----:B------:R-:W-:Y:S02]  /*4b00*/  SEL R179, R199, R179, P5 ;  /* 0x000000b3c7b37207 */ /* 0x000fe40002800000 */
[----:B------:R-:W-:Y:S02]  /*4b10*/  ISETP.NE.U32.AND P5, PT, R196, RZ, PT ;  /* 0x000000ffc400720c */ /* 0x000fe40003fa5070 */
[----:B------:R-:W1:Y:S02]  /*4b20*/  @P4 LDC R196, c[0x0][0x29c] ;  /* 0x0000a700ffc44b82 */ /* 0x000e640000000800 */
[----:B------:R-:W-:-:S02]  /*4b30*/  ISETP.NE.AND.EX P5, PT, R197, RZ, PT, P5 ;  /* 0x000000ffc500720c */ /* 0x000fc40003fa5350 */
[----:B------:R-:W-:-:S05]  /*4b40*/  @P4 PRMT R197, R183, 0x7632, R197 ;  /* 0x00007632b7c54816 */ /* 0x000fca00000000c5 */
[----:B------:R-:W-:-:S06]  /*4b50*/  @P4 IMAD.U32 R197, R197, 0x10000, RZ ;  /* 0x00010000c5c54824 */ /* 0x000fcc00078e00ff */
[----:B------:R-:W4:Y:S01]  /*4b60*/  @P5 LDC.64 R194, c[0x0][0x308] ;  /* 0x0000c200ffc25b82 */ /* 0x000f220000000a00 */
[----:B-1----:R-:W-:-:S04]  /*4b70*/  @P4 FMUL.FTZ R196, R199, R196 ;  /* 0x000000c4c7c44220 */ /* 0x002fc80000410000 */
[----:B------:R-:W-:Y:S01]  /*4b80*/  @P4 FFMA.FTZ R103, R196, R197, R103 ;  /* 0x000000c5c4674223 */ /* 0x000fe20000010067 */
[C---:B----4-:R-:W-:Y:S01]  /*4b90*/  @P5 IMAD.WIDE.U32 R194, R7.reuse, 0x20, R194 ;  /* 0x0000002007c25825 */ /* 0x050fe200078e00c2 */
[----:B------:R-:W-:-:S04]  /*4ba0*/  IADD3 R7, R7, 0x80, RZ ;  /* 0x0000008007077810 */ /* 0x000fc80007ffe0ff */
[----:B------:R-:W-:Y:S04]  /*4bb0*/  @P5 STG.E.128 desc[UR4][R194.64], R184 ;  /* 0x000000b8c2005986 */ /* 0x000fe8000c101d04 */
[----:B------:R1:W-:Y:S02]  /*4bc0*/  @P5 STG.E.128 desc[UR4][R194.64+0x10], R176 ;  /* 0x000010b0c2005986 */ /* 0x0003e4000c101d04 */
[----:B-1----:R-:W1:Y:S01]  /*4bd0*/  @P4 LDC R194, c[0x0][0x29c] ;  /* 0x0000a700ffc24b82 */ /* 0x002e620000000800 */
[----:B------:R-:W-:Y:S01]  /*4be0*/  @P4 SHF.L.U32 R195, R183, 0x10, RZ ;  /* 0x00000010b7c34819 */ /* 0x000fe200000006ff */
[----:B-1----:R-:W-:-:S04]  /*4bf0*/  @P4 FMUL.FTZ R194, R200, R194 ;  /* 0x000000c2c8c24220 */ /* 0x002fc80000410000 */
[----:B------:R-:W-:Y:S01]  /*4c00*/  @P4 FFMA.FTZ R102, R194, R195, R102 ;  /* 0x000000c3c2664223 */ /* 0x000fe20000010066 */
[----:B--2---:R-:W-:Y:S01]  /*4c10*/  @P4 FMUL.FTZ R194, R202, R194 ;  /* 0x000000c2cac24220 */ /* 0x004fe20000410000 */
[----:B---3--:R-:W-:-:S04]  /*4c20*/  @P4 FMUL.FTZ R196, R201, R196 ;  /* 0x000000c4c9c44220 */ /* 0x008fc80000410000 */
[----:B------:R-:W-:-:S04]  /*4c30*/  @P4 F2FP.BF16.F32.PACK_AB R194, RZ, R194 ;  /* 0x000000c2ffc2423e */ /* 0x000fc800000010ff */
[----:B------:R-:W-:Y:S02]  /*4c40*/  @P4 PRMT R191, R194, 0x7610, R191 ;  /* 0x00007610c2bf4816 */ /* 0x000fe400000000bf */
[----:B------:R-:W1:Y:S01]  /*4c50*/  @P4 LDC.64 R194, c[0x0][0x2f8] ;  /* 0x0000be00ffc24b82 */ /* 0x000e620000000a00 */
[----:B------:R-:W-:-:S04]  /*4c60*/  @P4 F2FP.BF16.F32.PACK_AB R196, RZ, R196 ;  /* 0x000000c4ffc4423e */ /* 0x000fc800000010ff */
[----:B------:R-:W-:Y:S01]  /*4c70*/  @P4 PRMT R191, R191, 0x5410, R196 ;  /* 0x00005410bfbf4816 */ /* 0x000fe200000000c4 */
[----:B-1----:R-:W-:-:S04]  /*4c80*/  @P4 IMAD.WIDE.U32 R194, R198, 0x10, R194 ;  /* 0x00000010c6c24825 */ /* 0x002fc800078e00c2 */
[----:B------:R-:W-:Y:S01]  /*4c90*/  VIADD R198, R198, 0x80 ;  /* 0x00000080c6c67836 */ /* 0x000fe20000000000 */
[----:B------:R1:W-:Y:S06]  /*4ca0*/  @P4 STG.E.128 desc[UR4][R194.64], R188 ;  /* 0x000000bcc2004986 */ /* 0x0003ec000c101d04 */
.L_x_5751:
[----:B------:R-:W-:Y:S05]  /*4cb0*/  BSYNC B0 ;  /* 0x0000000000007941 */ /* 0x000fea0003800000 */
.L_x_5750:
[----:B------:R-:W-:Y:S04]  /*4cc0*/  BSSY B0, `(.L_x_5770) ;  /* 0x00000dd000007945 */ /* 0x000fe80003800000 */
[----:B------:R-:W-:Y:S05]  /*4cd0*/  @!P0 BRA `(.L_x_5771) ;  /* 0x0000000c006c8947 */ /* 0x000fea0003800000 */
[----:B------:R-:W-:Y:S04]  /*4ce0*/  BSSY B1, `(.L_x_5772) ;  /* 0x0000005000017945 */ /* 0x000fe80003800000 */
[----:B------:R-:W-:Y:S05]  /*4cf0*/  @!P4 BRA `(.L_x_5773) ;  /* 0x00000000000cc947 */ /* 0x000fea0003800000 */
[----:B------:R-:W2:Y:S02]  /*4d00*/  LDC.64 R180, c[0x0][0x220] ;  /* 0x00008800ffb47b82 */ /* 0x000ea40000000a00 */
[----:B--2---:R-:W-:-:S06]  /*4d10*/  IMAD.WIDE.U32 R180, R198, 0x10, R180 ;  /* 0x00000010c6b47825 */ /* 0x004fcc00078e00b4 */
[----:B------:R-:W5:Y:S02]  /*4d20*/  LDG.E.128 R180, desc[UR4][R180.64] ;  /* 0x00000004b4b47981 */ /* 0x000f64000c1e1d00 */
.L_x_5773:
[----:B------:R-:W-:Y:S05]  /*4d30*/  BSYNC B1 ;  /* 0x0000000000017941 */ /* 0x000fea0003800000 */
.L_x_5772:
[----:B-1----:R-:W1:Y:S01]  /*4d40*/  @!P3 LDC.64 R194, c[0x0][0x2c8] ;  /* 0x0000b200ffc2bb82 */ /* 0x002e620000000a00 */
[----:B------:R-:W-:Y:S07]  /*4d50*/  BSSY B1, `(.L_x_5774) ;  /* 0x0000011000017945 */ /* 0x000fee0003800000 */
[----:B------:R-:W2:Y:S01]  /*4d60*/  LDC.U8 R201, c[0x0][0x2a0] ;  /* 0x0000a800ffc97b82 */ /* 0x000ea20000000000 */
[----:B-1----:R-:W-:-:S04]  /*4d70*/  @!P3 ISETP.NE.U32.AND P5, PT, R194, RZ, PT ;  /* 0x000000ffc200b20c */ /* 0x002fc80003fa5070 */
[----:B------:R-:W-:-:S04]  /*4d80*/  @!P3 ISETP.NE.AND.EX P5, PT, R195, RZ, PT, P5 ;  /* 0x000000ffc300b20c */ /* 0x000fc80003fa5350 */
[----:B-----5:R-:W-:Y:S01]  /*4d90*/  @!P3 FSEL R199, R144, RZ, P5 ;  /* 0x000000ff90c7b208 */ /* 0x020fe20002800000 */
[----:B--2---:R-:W-:Y:S08]  /*4da0*/  @!P3 BRA `(.L_x_5775) ;  /* 0x00000000002cb947 */ /* 0x004ff00003800000 */
[----:B------:R-:W2:Y:S01]  /*4db0*/  LDL R197, [R1+0x64] ;  /* 0x0000640001c57983 */ /* 0x000ea20000100800 */
[----:B------:R-:W-:Y:S01]  /*4dc0*/  ISETP.NE.AND P5, PT, R201, RZ, PT ;  /* 0x000000ffc900720c */ /* 0x000fe20003fa5270 */
[----:B------:R-:W-:Y:S01]  /*4dd0*/  IMAD.U32 R195, RZ, RZ, UR13 ;  /* 0x0000000dffc37e24 */ /* 0x000fe2000f8e00ff */
[----:B------:R-:W-:Y:S02]  /*4de0*/  MOV R194, UR12 ;  /* 0x0000000c00c27c02 */ /* 0x000fe40008000f00 */
[----:B------:R-:W-:Y:S02]  /*4df0*/  FSEL R196, R192, RZ, !P5 ;  /* 0x000000ffc0c47208 */ /* 0x000fe40006800000 */
[----:B------:R-:W-:-:S04]  /*4e00*/  ISETP.NE.U32.AND P5, PT, R194, RZ, PT ;  /* 0x000000ffc200720c */ /* 0x000fc80003fa5070 */
[----:B------:R-:W-:Y:S01]  /*4e10*/  ISETP.NE.AND.EX P5, PT, R195, RZ, PT, P5 ;  /* 0x000000ffc300720c */ /* 0x000fe20003fa5350 */
[----:B--2---:R-:W-:-:S04]  /*4e20*/  FFMA.FTZ R196, R197, R193, R196 ;  /* 0x000000c1c5c47223 */ /* 0x004fc800000100c4 */
[----:B------:R-:W-:-:S04]  /*4e30*/  FADD.FTZ R196, R251, -R196 ;  /* 0x800000c4fbc47221 */ /* 0x000fc80000010000 */
[----:B------:R-:W-:-:S04]  /*4e40*/  FMUL.FTZ R199, R6, R196 ;  /* 0x000000c406c77220 */ /* 0x000fc80000410000 */
[----:B------:R-:W-:-:S07]  /*4e50*/  @P5 FADD.FTZ R199, R144, R199 ;  /* 0x000000c790c75221 */ /* 0x000fce0000010000 */
.L_x_5775:
[----:B------:R-:W-:Y:S05]  /*4e60*/  BSYNC B1 ;  /* 0x0000000000017941 */ /* 0x000fea0003800000 */
.L_x_5774:
        /* <DEDUP_REMOVED lines=11> */
[-C--:B------:R-:W-:Y:S01]  /*4f20*/  @P4 FFMA.FTZ R104, R199, R200.reuse, R104 ;  /* 0x000000c8c7684223 */ /* 0x080fe20000010068 */
[----:B--2---:R-:W-:-:S05]  /*4f30*/  @P4 FMUL.FTZ R199, R202, R200 ;  /* 0x000000c8cac74220 */ /* 0x004fca0000410000 */
[----:B------:R-:W-:-:S04]  /*4f40*/  @P4 F2FP.BF16.F32.PACK_AB R199, RZ, R199 ;  /* 0x000000c7ffc7423e */ /* 0x000fc800000010ff */
[----:B------:R-:W-:Y:S02]  /*4f50*/  @P4 PRMT R188, R199, 0x7610, R188 ;  /* 0x00007610c7bc4816 */ /* 0x000fe400000000bc */
[----:B------:R-:W-:Y:S01]  /*4f60*/  @!P3 FSEL R199, R145, RZ, P6 ;  /* 0x000000ff91c7b208 */ /* 0x000fe20003000000 */
[----:B------:R-:W-:Y:S06]  /*4f70*/  @!P3 BRA `(.L_x_5777) ;  /* 0x000000000024b947 */ /* 0x000fec0003800000 */
[----:B------:R-:W2:Y:S01]  /*4f80*/  LDL R202, [R1+0x50] ;  /* 0x0000500001ca7983 */ /* 0x000ea20000100800 */
[----:B------:R-:W-:-:S04]  /*4f90*/  ISETP.NE.AND P6, PT, R201, RZ, PT ;  /* 0x000000ffc900720c */ /* 0x000fc80003fc5270 */
[----:B------:R-:W-:Y:S02]  /*4fa0*/  FSEL R199, R192, RZ, !P6 ;  /* 0x000000ffc0c77208 */ /* 0x000fe40007000000 */
[----:B------:R-:W-:-:S04]  /*4fb0*/  ISETP.NE.U32.AND P6, PT, R194, RZ, PT ;  /* 0x000000ffc200720c */ /* 0x000fc80003fc5070 */
[----:B------:R-:W-:Y:S01]  /*4fc0*/  ISETP.NE.AND.EX P6, PT, R195, RZ, PT, P6 ;  /* 0x000000ffc300720c */ /* 0x000fe20003fc5360 */
[----:B--2---:R-:W-:-:S04]  /*4fd0*/  FFMA.FTZ R199, R202, R193, R199 ;  /* 0x000000c1cac77223 */ /* 0x004fc800000100c7 */
[----:B------:R-:W-:-:S04]  /*4fe0*/  FADD.FTZ R199, R250, -R199 ;  /* 0x800000c7fac77221 */ /* 0x000fc80000010000 */
[----:B------:R-:W-:-:S04]  /*4ff0*/  FMUL.FTZ R199, R6, R199 ;  /* 0x000000c706c77220 */ /* 0x000fc80000410000 */
[----:B------:R-:W-:-:S07]  /*5000*/  @P6 FADD.FTZ R199, R145, R199 ;  /* 0x000000c791c76221 */ /* 0x000fce0000010000 */
.L_x_5777:
[----:B------:R-:W-:Y:S05]  /*5010*/  BSYNC B1 ;  /* 0x0000000000017941 */ /* 0x000fea0003800000 */
.L_x_5776:
        /* <DEDUP_REMOVED lines=24> */
.L_x_5779:
[----:B------:R-:W-:Y:S05]  /*51a0*/  BSYNC B1 ;  /* 0x0000000000017941 */ /* 0x000fea0003800000 */
.L_x_5778:
        /* <DEDUP_REMOVED lines=23> */
.L_x_5781:
[----:B------:R-:W-:Y:S05]  /*5320*/  BSYNC B1 ;  /* 0x0000000000017941 */ /* 0x000fea0003800000 */
.L_x_5780:
        /* <DEDUP_REMOVED lines=15> */
[----:B------:R-:W-:-:S04]  /*5420*/  ISETP.NE.AND P6, PT, R201, RZ, PT ;  /* 0x000000ffc900720c */ /* 0x000fc80003fc5270 */
[----:B------:R-:W-:Y:S02]  /*5430*/  FSEL R199, R192, RZ, !P6 ;  /* 0x000000ffc0c77208 */ /* 0x000fe40007000000 */
[----:B------:R-:W-:-:S03]  /*5440*/  ISETP.NE.U32.AND P6, PT, R194, RZ, PT ;  /* 0x000000ffc200720c */ /* 0x000fc60003fc5070 */
[----:B------:R-:W-:Y:S01]  /*5450*/  FFMA.FTZ R199, R247, R193, R199 ;  /* 0x000000c1f7c77223 */ /* 0x000fe200000100c7 */
[----:B------:R-:W-:-:S03]  /*5460*/  ISETP.NE.AND.EX P6, PT, R195, RZ, PT, P6 ;  /* 0x000000ffc300720c */ /* 0x000fc60003fc5360 */
[----:B------:R-:W-:-:S04]  /*5470*/  FADD.FTZ R199, R246, -R199 ;  /* 0x800000c7f6c77221 */ /* 0x000fc80000010000 */
[----:B------:R-:W-:-:S06]  /*5480*/  FMUL.FTZ R199, R6, R199 ;  /* 0x000000c706c77220 */ /* 0x000fcc0000410000 */
[----:B------:R-:W-:-:S07]  /*5490*/  @P6 FADD.FTZ R199, R148, R199 ;  /* 0x000000c794c76221 */ /* 0x000fce0000010000 */
.L_x_5783:
[----:B------:R-:W-:Y:S05]  /*54a0*/  BSYNC B1 ;  /* 0x0000000000017941 */ /* 0x000fea0003800000 */
.L_x_5782:
        /* <DEDUP_REMOVED lines=22> */
.L_x_5785:
[----:B------:R-:W-:Y:S05]  /*5610*/  BSYNC B1 ;  /* 0x0000000000017941 */ /* 0x000fea0003800000 */
.L_x_5784:
        /* <DEDUP_REMOVED lines=23> */
.L_x_5787:
[----:B------:R-:W-:Y:S05]  /*5790*/  BSYNC B1 ;  /* 0x0000000000017941 */ /* 0x000fea0003800000 */
.L_x_5786:
[----:B------:R-:W-:Y:S01]  /*57a0*/  @!P3 ISETP.NE.U32.AND P6, PT, R194, RZ, PT ;  /* 0x000000ffc200b20c */ /* 0x000fe20003fc5070 */
[----:B------:R-:W-:Y:S03]  /*57b0*/  BSSY B1, `(.L_x_5788) ;  /* 0x000000f000017945 */ /* 0x000fe60003800000 */
[----:B------:R-:W-:-:S04]  /*57c0*/  @!P3 ISETP.NE.AND.EX P6, PT, R195, RZ, PT, P6 ;  /* 0x000000ffc300b20c */ /* 0x000fc80003fc5360 */
[----:B------:R-:W-:Y:S01]  /*57d0*/  @!P3 FSEL R199, R151, RZ, P6 ;  /* 0x000000ff97c7b208 */ /* 0x000fe20003000000 */
[----:B------:R-:W-:Y:S08]  /*57e0*/  @!P3 BRA `(.L_x_5789) ;  /* 0x00000000002cb947 */ /* 0x000ff00003800000 */
[----:B------:R-:W-:Y:S02]  /*57f0*/  LOP3.LUT R5, R5, 0xffffffdf, RZ, 0xc0, !PT ;  /* 0xffffffdf05057812 */ /* 0x000fe400078ec0ff */
[----:B------:R-:W-:Y:S02]  /*5800*/  ISETP.NE.U32.AND P6, PT, R194, RZ, PT ;  /* 0x000000ffc200720c */ /* 0x000fe40003fc5070 */
[----:B------:R-:W-:Y:S02]  /*5810*/  @P0 LOP3.LUT R5, R5, 0x20, RZ, 0xfc, !PT ;  /* 0x0000002005050812 */ /* 0x000fe400078efcff */
[----:B------:R-:W-:Y:S02]  /*5820*/  ISETP.NE.AND P0, PT, R201, RZ, PT ;  /* 0x000000ffc900720c */ /* 0x000fe40003f05270 */
[----:B------:R-:W-:Y:S02]  /*5830*/  ISETP.NE.AND.EX P6, PT, R195, RZ, PT, P6 ;  /* 0x000000ffc300720c */ /* 0x000fe40003fc5360 */
[----:B------:R-:W-:-:S02]  /*5840*/  FSEL R194, R192, RZ, !P0 ;  /* 0x000000ffc0c27208 */ /* 0x000fc40004000000 */
[----:B------:R-:W-:-:S03]  /*5850*/  LOP3.LUT P0, RZ, R5, 0x20, RZ, 0xc0, !PT ;  /* 0x0000002005ff7812 */ /* 0x000fc6000780c0ff */
[----:B------:R-:W-:-:S04]  /*5860*/  FFMA.FTZ R194, R241, R193, R194 ;  /* 0x000000c1f1c27223 */ /* 0x000fc800000100c2 */
[----:B------:R-:W-:-:S04]  /*5870*/  FADD.FTZ R194, R240, -R194 ;  /* 0x800000c2f0c27221 */ /* 0x000fc80000010000 */
[----:B------:R-:W-:-:S04]  /*5880*/  FMUL.FTZ R199, R6, R194 ;  /* 0x000000c206c77220 */ /* 0x000fc80000410000 */
[----:B------:R-:W-:-:S07]  /*5890*/  @P6 FADD.FTZ R199, R151, R199 ;  /* 0x000000c797c76221 */ /* 0x000fce0000010000 */
.L_x_5789:
[----:B------:R-:W-:Y:S05]  /*58a0*/  BSYNC B1 ;  /* 0x0000000000017941 */ /* 0x000fea0003800000 */
.L_x_5788:
        /* <DEDUP_REMOVED lines=12> */
[----:B----4-:R-:W-:-:S04]  /*5970*/  @P5 IMAD.WIDE.U32 R194, R7, 0x20, R194 ;  /* 0x0000002007c25825 */ /* 0x010fc800078e00c2 */
[----:B------:R-:W-:Y:S01]  /*5980*/  VIADD R7, R7, 0x80 ;  /* 0x0000008007077836 */ /* 0x000fe20000000000 */
[----:B------:R-:W-:Y:S04]  /*5990*/  @P5 STG.E.128 desc[UR4][R194.64], R184 ;  /* 0x000000b8c2005986 */ /* 0x000fe8000c101d04 */
[----:B------:R1:W-:Y:S02]  /*59a0*/  @P5 STG.E.128 desc[UR4][R194.64+0x10], R176 ;  /* 0x000010b0c2005986 */ /* 0x0003e4000c101d04 */
[----:B-1----:R-:W1:Y:S01]  /*59b0*/  @P4 LDC R194, c[0x0][0x29c] ;  /* 0x0000a700ffc24b82 */ /* 0x002e620000000800 */
[----:B------:R-:W-:Y:S01]  /*59c0*/  @P4 SHF.L.U32 R195, R183, 0x10, RZ ;  /* 0x00000010b7c34819 */ /* 0x000fe200000006ff */
[----:B-1----:R-:W-:-:S04]  /*59d0*/  @P4 FMUL.FTZ R194, R200, R194 ;  /* 0x000000c2c8c24220 */ /* 0x002fc80000410000 */
[-C--:B------:R-:W-:Y:S01]  /*59e0*/  @P4 FFMA.FTZ R110, R195, R194.reuse, R110 ;  /* 0x000000c2c36e4223 */ /* 0x080fe2000001006e */
[----:B--2---:R-:W-:Y:S01]  /*59f0*/  @P4 FMUL.FTZ R194, R202, R194 ;  /* 0x000000c2cac24220 */ /* 0x004fe20000410000 */
[----:B---3--:R-:W-:-:S04]  /*5a00*/  @P4 FMUL.FTZ R196, R201, R196 ;  /* 0x000000c4c9c44220 */ /* 0x008fc80000410000 */
[----:B------:R-:W-:-:S04]  /*5a10*/  @P4 F2FP.BF16.F32.PACK_AB R194, RZ, R194 ;  /* 0x000000c2ffc2423e */ /* 0x000fc800000010ff */
[----:B------:R-:W-:Y:S02]  /*5a20*/  @P4 PRMT R191, R194, 0x7610, R191 ;  /* 0x00007610c2bf4816 */ /* 0x000fe400000000bf */
[----:B------:R-:W1:Y:S01]  /*5a30*/  @P4 LDC.64 R194, c[0x0][0x2f8] ;  /* 0x0000be00ffc24b82 */ /* 0x000e620000000a00 */
[----:B------:R-:W-:-:S04]  /*5a40*/  @P4 F2FP.BF16.F32.PACK_AB R196, RZ, R196 ;  /* 0x000000c4ffc4423e */ /* 0x000fc800000010ff */
[----:B------:R-:W-:Y:S01]  /*5a50*/  @P4 PRMT R191, R191, 0x5410, R196 ;  /* 0x00005410bfbf4816 */ /* 0x000fe200000000c4 */
[C---:B-1----:R-:W-:Y:S01]  /*5a60*/  @P4 IMAD.WIDE.U32 R194, R198.reuse, 0x10, R194 ;  /* 0x00000010c6c24825 */ /* 0x042fe200078e00c2 */
[----:B------:R-:W-:-:S04]  /*5a70*/  IADD3 R198, R198, 0x80, RZ ;  /* 0x00000080c6c67810 */ /* 0x000fc80007ffe0ff */
[----:B------:R2:W-:Y:S03]  /*5a80*/  @P4 STG.E.128 desc[UR4][R194.64], R188 ;  /* 0x000000bcc2004986 */ /* 0x0005e6000c101d04 */
.L_x_5771:
[----:B------:R-:W-:Y:S05]  /*5a90*/  BSYNC B0 ;  /* 0x0000000000007941 */ /* 0x000fea0003800000 */
.L_x_5770:
[----:B------:R-:W-:Y:S04]  /*5aa0*/  BSSY B0, `(.L_x_5790) ;  /* 0x00000dc000007945 */ /* 0x000fe80003800000 */
[----:B------:R-:W-:Y:S05]  /*5ab0*/  @!P1 BRA `(.L_x_5791) ;  /* 0x0000000c00689947 */ /* 0x000fea0003800000 */
[----:B------:R-:W-:Y:S04]  /*5ac0*/  BSSY B1, `(.L_x_5792) ;  /* 0x0000005000017945 */ /* 0x000fe80003800000 */
[----:B------:R-:W-:Y:S05]  /*5ad0*/  @!P4 BRA `(.L_x_5793) ;  /* 0x00000000000cc947 */ /* 0x000fea0003800000 */
[----:B------:R-:W3:Y:S02]  /*5ae0*/  LDC.64 R180, c[0x0][0x220] ;  /* 0x00008800ffb47b82 */ /* 0x000ee40000000a00 */
[----:B---3--:R-:W-:-:S06]  /*5af0*/  IMAD.WIDE.U32 R180, R198, 0x10, R180 ;  /* 0x00000010c6b47825 */ /* 0x008fcc00078e00b4 */
[----:B------:R-:W5:Y:S02]  /*5b00*/  LDG.E.128 R180, desc[UR4][R180.64] ;  /* 0x00000004b4b47981 */ /* 0x000f64000c1e1d00 */
.L_x_5793:
[----:B------:R-:W-:Y:S05]  /*5b10*/  BSYNC B1 ;  /* 0x0000000000017941 */ /* 0x000fea0003800000 */
.L_x_5792:
[----:B-12---:R-:W1:Y:S01]  /*5b20*/  @!P3 LDC.64 R194, c[0x0][0x2c8] ;  /* 0x0000b200ffc2bb82 */ /* 0x006e620000000a00 */
        /* <DEDUP_REMOVED lines=17> */
.L_x_5795:
[----:B------:R-:W-:Y:S05]  /*5c40*/  BSYNC B1 ;  /* 0x0000000000017941 */ /* 0x000fea0003800000 */
.L_x_5794:
        /* <DEDUP_REMOVED lines=26> */
.L_x_5797:
[----:B------:R-:W-:Y:S05]  /*5df0*/  BSYNC B1 ;  /* 0x0000000000017941 */ /* 0x000fea0003800000 */
.L_x_5796:
        /* <DEDUP_REMOVED lines=24> */
.L_x_5799:
[----:B------:R-:W-:Y:S05]  /*5f80*/  BSYNC B1 ;  /* 0x0000000000017941 */ /* 0x000fea0003800000 */
.L_x_5798:
        /* <DEDUP_REMOVED lines=22> */
.L_x_5801:
[----:B------:R-:W-:Y:S05]  /*60f0*/  BSYNC B1 ;  /* 0x0000000000017941 */ /* 0x000fea0003800000 */
.L_x_5800:
        /* <DEDUP_REMOVED lines=23> */
.L_x_5803:
[----:B------:R-:W-:Y:S05]  /*6270*/  BSYNC B1 ;  /* 0x0000000000017941 */ /* 0x000fea0003800000 */
.L_x_5802:
        /* <DEDUP_REMOVED lines=22> */
.L_x_5805:
[----:B------:R-:W-:Y:S05]  /*63e0*/  BSYNC B1 ;  /* 0x0000000000017941 */ /* 0x000fea0003800000 */
.L_x_5804:
        /* <DEDUP_REMOVED lines=23> */
.L_x_5807:
[----:B------:R-:W-:Y:S05]  /*6560*/  BSYNC B1 ;  /* 0x0000000000017941 */ /* 0x000fea0003800000 */
.L_x_5806:
        /* <DEDUP_REMOVED lines=16> */
.L_x_5809:
[----:B------:R-:W-:Y:S05]  /*6670*/  BSYNC B1 ;  /* 0x0000000000017941 */ /* 0x000fea0003800000 */
.L_x_5808:
        /* <DEDUP_REMOVED lines=30> */
.L_x_5791:
[----:B------:R-:W-:Y:S05]  /*6860*/  BSYNC B0 ;  /* 0x0000000000007941 */ /* 0x000fea0003800000 */
.L_x_5790:
[----:B------:R-:W-:Y:S04]  /*6870*/  BSSY B0, `(.L_x_5810) ;  /* 0x00000dc000007945 */ /* 0x000fe80003800000 */
[----:B------:R-:W-:Y:S05]  /*6880*/  @!P2 BRA `(.L_x_5811) ;  /* 0x0000000c0068a947 */ /* 0x000fea0003800000 */
[----:B------:R-:W-:Y:S04]  /*6890*/  BSSY B1, `(.L_x_5812) ;  /* 0x0000005000017945 */ /* 0x000fe80003800000 */
[----:B------:R-:W-:Y:S05]  /*68a0*/  @!P4 BRA `(.L_x_5813) ;  /* 0x00000000000cc947 */ /* 0x000fea0003800000 */
[----:B------:R-:W4:Y:S02]  /*68b0*/  LDC.64 R180, c[0x0][0x220] ;  /* 0x00008800ffb47b82 */ /* 0x000f240000000a00 */
[----:B----4-:R-:W-:-:S06]  /*68c0*/  IMAD.WIDE.U32 R180, R198, 0x10, R180 ;  /* 0x00000010c6b47825 */ /* 0x010fcc00078e00b4 */
[----:B------:R-:W5:Y:S02]  /*68d0*/  LDG.E.128 R180, desc[UR4][R180.64] ;  /* 0x00000004b4b47981 */ /* 0x000f64000c1e1d00 */
.L_x_5813:
[----:B------:R-:W-:Y:S05]  /*68e0*/  BSYNC B1 ;  /* 0x0000000000017941 */ /* 0x000fea0003800000 */
.L_x_5812:
[----:B-123--:R-:W1:Y:S01]  /*68f0*/  @!P3 LDC.64 R194, c[0x0][0x2c8] ;  /* 0x0000b200ffc2bb82 */ /* 0x00ee620000000a00 */
        /* <DEDUP_REMOVED lines=17> */
.L_x_5815:
[----:B------:R-:W-:Y:S05]  /*6a10*/  BSYNC B1 ;  /* 0x0000000000017941 */ /* 0x000fea0003800000 */
.L_x_5814:
        /* <DEDUP_REMOVED lines=26> */
.L_x_5817:
[----:B------:R-:W-:Y:S05]  /*6bc0*/  BSYNC B1 ;  /* 0x0000000000017941 */ /* 0x000fea0003800000 */
.L_x_5816:
        /* <DEDUP_REMOVED lines=24> */
.L_x_5819:
[----:B------:R-:W-:Y:S05]  /*6d50*/  BSYNC B1 ;  /* 0x0000000000017941 */ /* 0x000fea0003800000 */
.L_x_5818:
        /* <DEDUP_REMOVED lines=22> */
.L_x_5821:
[----:B------:R-:W-:Y:S05]  /*6ec0*/  BSYNC B1 ;  /* 0x0000000000017941 */ /* 0x000fea0003800000 */
.L_x_5820:
        /* <DEDUP_REMOVED lines=23> */
.L_x_5823:
[----:B------:R-:W-:Y:S05]  /*7040*/  BSYNC B1 ;  /* 0x0000000000017941 */ /* 0x000fea0003800000 */
.L_x_5822:
        /* <DEDUP_REMOVED lines=22> */
.L_x_5825:
[----:B------:R-:W-:Y:S05]  /*71b0*/  BSYNC B1 ;  /* 0x0000000000017941 */ /* 0x000fea0003800000 */
.L_x_5824:
        /* <DEDUP_REMOVED lines=23> */
.L_x_5827:
[----:B------:R-:W-:Y:S05]  /*7330*/  BSYNC B1 ;  /* 0x0000000000017941 */ /* 0x000fea0003800000 */
.L_x_5826:
        /* <DEDUP_REMOVED lines=16> */
.L_x_5829:
[----:B------:R-:W-:Y:S05]  /*7440*/  BSYNC B1 ;  /* 0x0000000000017941 */ /* 0x000fea0003800000 */
.L_x_5828:
        /* <DEDUP_REMOVED lines=30> */
.L_x_5811:
[----:B------:R-:W-:Y:S05]  /*7630*/  BSYNC B0 ;  /* 0x0000000000007941 */ /* 0x000fea0003800000 */
.L_x_5810:
[----:B------:R-:W-:Y:S01]  /*7640*/  LOP3.LUT P5, RZ, R5, 0x4, RZ, 0xc0, !PT ;  /* 0x0000000405ff7812 */ /* 0x000fe200078ac0ff */
[----:B------:R-:W-:-:S12]  /*7650*/  BSSY B0, `(.L_x_5830) ;  /* 0x00000d8000007945 */ /* 0x000fd80003800000 */
[----:B------:R-:W-:Y:S05]  /*7660*/  @!P5 BRA `(.L_x_5831) ;  /* 0x0000000c0058d947 */ /* 0x000fea0003800000 */
[----:B------:R-:W-:Y:S04]  /*7670*/  BSSY B1, `(.L_x_5832) ;  /* 0x0000005000017945 */ /* 0x000fe80003800000 */
[----:B------:R-:W-:Y:S05]  /*7680*/  @!P4 BRA `(.L_x_5833) ;  /* 0x00000000000cc947 */ /* 0x000fea0003800000 */
[----:B------:R-:W0:Y:S02]  /*7690*/  LDC.64 R180, c[0x0][0x220] ;  /* 0x00008800ffb47b82 */ /* 0x000e240000000a00 */
[----:B0-----:R-:W-:-:S06]  /*76a0*/  IMAD.WIDE.U32 R180, R198, 0x10, R180 ;  /* 0x00000010c6b47825 */ /* 0x001fcc00078e00b4 */
[----:B------:R-:W5:Y:S02]  /*76b0*/  LDG.E.128 R180, desc[UR4][R180.64] ;  /* 0x00000004b4b47981 */ /* 0x000f64000c1e1d00 */
.L_x_5833:
[----:B------:R-:W-:Y:S05]  /*76c0*/  BSYNC B1 ;  /* 0x0000000000017941 */ /* 0x000fea0003800000 */
.L_x_5832:
[----:B-1234-:R-:W1:Y:S01]  /*76d0*/  @!P3 LDC.64 R194, c[0x0][0x2c8] ;  /* 0x0000b200ffc2bb82 */ /* 0x01ee620000000a00 */
        /* <DEDUP_REMOVED lines=17> */
.L_x_5835:
[----:B------:R-:W-:Y:S05]  /*77f0*/  BSYNC B1 ;  /* 0x0000000000017941 */ /* 0x000fea0003800000 */
.L_x_5834:
        /* <DEDUP_REMOVED lines=26> */
.L_x_5837:
[----:B------:R-:W-:Y:S05]  /*79a0*/  BSYNC B1 ;  /* 0x0000000000017941 */ /* 0x000fea0003800000 */
.L_x_5836:
        /* <DEDUP_REMOVED lines=24> */
.L_x_5839:
[----:B------:R-:W-:Y:S05]  /*7b30*/  BSYNC B1 ;  /* 0x0000000000017941 */ /* 0x000fea0003800000 */
.L_x_5838:
        /* <DEDUP_REMOVED lines=23> */
.L_x_5841:
[----:B------:R-:W-:Y:S05]  /*7cb0*/  BSYNC B1 ;  /* 0x0000000000017941 */ /* 0x000fea0003800000 */
.L_x_5840:
        /* <DEDUP_REMOVED lines=23> */
.L_x_5843:
[----:B------:R-:W-:Y:S05]  /*7e30*/  BSYNC B1 ;  /* 0x0000000000017941 */ /* 0x000fea0003800000 */
.L_x_5842:
        /* <DEDUP_REMOVED lines=22> */
.L_x_5845:
[----:B------:R-:W-:Y:S05]  /*7fa0*/  BSYNC B1 ;  /* 0x0000000000017941 */ /* 0x000fea0003800000 */
.L_x_5844:
        /* <DEDUP_REMOVED lines=23> */
.L_x_5847:
[----:B------:R-:W-:Y:S05]  /*8120*/  BSYNC B1 ;  /* 0x0000000000017941 */ /* 0x000fea0003800000 */
.L_x_5846:
[----:B------:R-:W-:Y:S01]  /*8130*/  @!P3 ISETP.NE.U32.AND P6, PT, R194, RZ, PT ;  /* 0x000000ffc200b20c */ /* 0x000fe20003fc5070 */
[----:B------:R-:W-:Y:S03]  /*8140*/  BSSY B1, `(.L_x_5848) ;  /* 0x000000c000017945 */ /* 0x000fe60003800000 */
[----:B------:R-:W-:-:S04]  /*8150*/  @!P3 ISETP.NE.AND.EX P6, PT, R195, RZ, PT, P6 ;  /* 0x000000ffc300b20c */ /* 0x000fc80003fc5360 */
[----:B------:R-:W-:Y:S01]  /*8160*/  @!P3 FSEL R199, R175, RZ, P6 ;  /* 0x000000ffafc7b208 */ /* 0x000fe20003000000 */
[----:B------:R-:W-:Y:S08]  /*8170*/  @!P3 BRA `(.L_x_5849) ;  /* 0x000000000020b947 */ /* 0x000ff00003800000 */
[----:B------:R-:W-:Y:S02]  /*8180*/  ISETP.NE.AND P6, PT, R201, RZ, PT ;  /* 0x000000ffc900720c */ /* 0x000fe40003fc5270 */
[----:B------:R-:W-:Y:S02]  /*8190*/  ISETP.NE.U32.AND P3, PT, R194, RZ, PT ;  /* 0x000000ffc200720c */ /* 0x000fe40003f65070 */
[----:B------:R-:W-:Y:S02]  /*81a0*/  FSEL R192, R192, RZ, !P6 ;  /* 0x000000ffc0c07208 */ /* 0x000fe40007000000 */
[----:B------:R-:W-:-:S03]  /*81b0*/  ISETP.NE.AND.EX P3, PT, R195, RZ, PT, P3 ;  /* 0x000000ffc300720c */ /* 0x000fc60003f65330 */
[----:B------:R-:W-:-:S04]  /*81c0*/  FFMA.FTZ R192, R208, R193, R192 ;  /* 0x000000c1d0c07223 */ /* 0x000fc800000100c0 */
[----:B------:R-:W-:-:S04]  /*81d0*/  FADD.FTZ R192, R207, -R192 ;  /* 0x800000c0cfc07221 */ /* 0x000fc80000010000 */
[----:B------:R-:W-:-:S04]  /*81e0*/  FMUL.FTZ R199, R6, R192 ;  /* 0x000000c006c77220 */ /* 0x000fc80000410000 */
[----:B------:R-:W-:-:S07]  /*81f0*/  @P3 FADD.FTZ R199, R175, R199 ;  /* 0x000000c7afc73221 */ /* 0x000fce0000010000 */
.L_x_5849:
[----:B------:R-:W-:Y:S05]  /*8200*/  BSYNC B1 ;  /* 0x0000000000017941 */ /* 0x000fea0003800000 */
.L_x_5848:
[----:B------:R-:W2:Y:S04]  /*8210*/  LDL R195, [R1+0x78] ;  /* 0x0000780001c37983 */ /* 0x000ea80000100800 */
[----:B------:R-:W3:Y:S01]  /*8220*/  LDL R194, [R1+0x74] ;  /* 0x0000740001c27983 */ /* 0x000ee20000100800 */
[----:B------:R-:W-:Y:S02]  /*8230*/  ISETP.NE.U32.AND P3, PT, R196, RZ, PT ;  /* 0x000000ffc400720c */ /* 0x000fe40003f65070 */
[----:B------:R-:W-:Y:S02]  /*8240*/  SEL R178, R200, R178, P5 ;  /* 0x000000b2c8b27207 */ /* 0x000fe40002800000 */
[----:B------:R-:W-:Y:S02]  /*8250*/  ISETP.NE.AND.EX P3, PT, R197, RZ, PT, P3 ;  /* 0x000000ffc500720c */ /* 0x000fe40003f65330 */
[----:B------:R-:W-:-:S11]  /*8260*/  SEL R179, R199, R179, P5 ;  /* 0x000000b3c7b37207 */ /* 0x000fd60002800000 */
[----:B------:R-:W1:Y:S02]  /*8270*/  @P3 LDC.64 R192, c[0x0][0x308] ;  /* 0x0000c200ffc03b82 */ /* 0x000e640000000a00 */
[----:B-1----:R-:W-:-:S06]  /*8280*/  @P3 IMAD.WIDE.U32 R6, R7, 0x20, R192 ;  /* 0x0000002007063825 */ /* 0x002fcc00078e00c0 */
[----:B------:R-:W1:Y:S01]  /*8290*/  @P4 LDC R192, c[0x0][0x29c] ;  /* 0x0000a700ffc04b82 */ /* 0x000e620000000800 */
[----:B------:R-:W-:Y:S04]  /*82a0*/  @P3 STG.E.128 desc[UR4][R6.64], R184 ;  /* 0x000000b806003986 */ /* 0x000fe8000c101d04 */
[----:B------:R4:W-:Y:S01]  /*82b0*/  @P3 STG.E.128 desc[UR4][R6.64+0x10], R176 ;  /* 0x000010b006003986 */ /* 0x0009e2000c101d04 */
[----:B-1----:R-:W-:Y:S02]  /*82c0*/  @P4 FMUL.FTZ R199, R199, R192 ;  /* 0x000000c0c7c74220 */ /* 0x002fe40000410000 */
[----:B----4-:R-:W1:Y:S01]  /*82d0*/  @P4 LDC R6, c[0x0][0x29c] ;  /* 0x0000a700ff064b82 */ /* 0x010e620000000800 */
        /* <DEDUP_REMOVED lines=10> */
[----:B-1----:R-:W-:-:S05]  /*8380*/  @P4 IMAD.WIDE.U32 R6, R198, 0x10, R6 ;  /* 0x00000010c6064825 */ /* 0x002fca00078e0006 */
[----:B------:R1:W-:Y:S02]  /*8390*/  @P4 STG.E.128 desc[UR4][R6.64], R188 ;  /* 0x000000bc06004986 */ /* 0x0003e4000c101d04 */
[----:B-1----:R-:W-:-:S05]  /*83a0*/  @P4 PRMT R6, R183, 0x7632, R6 ;  /* 0x00007632b7064816 */ /* 0x002fca0000000006 */
[----:B------:R-:W-:-:S04]  /*83b0*/  @P4 IMAD.U32 R6, R6, 0x10000, RZ ;  /* 0x0001000006064824 */ /* 0x000fc800078e00ff */
[----:B------:R-:W-:-:S07]  /*83c0*/  @P4 FFMA.FTZ R135, R199, R6, R135 ;  /* 0x00000006c7874223 */ /* 0x000fce0000010087 */
.L_x_5831:
[----:B------:R-:W-:Y:S05]  /*83d0*/  BSYNC B0 ;  /* 0x0000000000007941 */ /* 0x000fea0003800000 */
.L_x_5830:
[----:B------:R-:W-:Y:S02]  /*83e0*/  LOP3.LUT P3, RZ, R5, 0x8, RZ, 0xc0, !PT ;  /* 0x0000000805ff7812 */ /* 0x000fe4000786c0ff */
[----:B------:R-:W-:Y:S02]  /*83f0*/  IADD3 R4, R4, UR10, RZ ;  /* 0x0000000a04047c10 */ /* 0x000fe4000fffe0ff */
[----:B-----5:R-:W-:Y:S02]  /*8400*/  SEL R6, RZ, 0x1, P3 ;  /* 0x00000001ff067807 */ /* 0x020fe40001800000 */
[----:B------:R-:W-:-:S03]  /*8410*/  ISETP.GE.AND P3, PT, R4, UR11, PT ;  /* 0x0000000b04007c0c */ /* 0x000fc6000bf66270 */
[----:B------:R0:W-:Y:S10]  /*8420*/  STL.S16 [R1+0x70], R6 ;  /* 0x0000700601007387 */ /* 0x0001f40000100600 */
[----:B0-----:R-:W-:Y:S05]  /*8430*/  @!P3 BRA `(.L_x_5850) ;  /* 0xffffff900024b947 */ /* 0x001fea000383ffff */
.L_x_5725:
        /* <DEDUP_REMOVED lines=21> */
.L_x_5852:
[----:B------:R-:W-:Y:S05]  /*8590*/  BSYNC B0 ;  /* 0x0000000000007941 */ /* 0x000fea0003800000 */
.L_x_5851:
        /* <DEDUP_REMOVED lines=15> */
.L_x_5854:
[----:B------:R-:W-:Y:S05]  /*8690*/  BSYNC B0 ;  /* 0x0000000000007941 */ /* 0x000fea0003800000 */
.L_x_5853:
        /* <DEDUP_REMOVED lines=15> */
.L_x_5856:
[----:B------:R-:W-:Y:S05]  /*8790*/  BSYNC B0 ;  /* 0x0000000000007941 */ /* 0x000fea0003800000 */
.L_x_5855:
        /* <DEDUP_REMOVED lines=15> */
.L_x_5858:
[----:B------:R-:W-:Y:S05]  /*8890*/  BSYNC B0 ;  /* 0x0000000000007941 */ /* 0x000fea0003800000 */
.L_x_5857:
[----:B------:R-:W-:-:S13]  /*88a0*/  LOP3.LUT P0, RZ, R5, 0x4, RZ, 0xc0, !PT ;  /* 0x0000000405ff7812 */ /* 0x000fda000780c0ff */
[----:B------:R-:W-:Y:S05]  /*88b0*/  @!P0 EXIT ;  /* 0x000000000000894d */ /* 0x000fea0003800000 */
[----:B0-----:R-:W0:Y:S08]  /*88c0*/  LDC.64 R2, c[0x0][0x2d0] ;  /* 0x0000b400ff027b82 */ /* 0x001e300000000a00 */
[----:B------:R-:W5:Y:S08]  /*88d0*/  LDC.64 R4, c[0x0][0x2d8] ;  /* 0x0000b600ff047b82 */ /* 0x000f700000000a00 */
[----:B------:R-:W1:Y:S01]  /*88e0*/  LDC.64 R6, c[0x0][0x2f0] ;  /* 0x0000bc00ff067b82 */ /* 0x000e620000000a00 */
[----:B0-----:R-:W-:-:S05]  /*88f0*/  IMAD.WIDE.U32 R2, R11, 0x20, R2 ;  /* 0x000000200b027825 */ /* 0x001fca00078e0002 */
[----:B------:R-:W-:Y:S01]  /*8900*/  STG.E.128 desc[UR4][R2.64], R84 ;  /* 0x0000005402007986 */ /* 0x000fe2000c101d04 */
[----:B-----5:R-:W-:-:S03]  /*8910*/  IMAD.WIDE.U32 R4, R11, 0x20, R4 ;  /* 0x000000200b047825 */ /* 0x020fc600078e0004 */
[----:B------:R-:W-:Y:S04]  /*8920*/  STG.E.128 desc[UR4][R2.64+0x10], R48 ;  /* 0x0000103002007986 */ /* 0x000fe8000c101d04 */
[----:B------:R-:W-:Y:S01]  /*8930*/  STG.E.128 desc[UR4][R4.64], R88 ;  /* 0x0000005804007986 */ /* 0x000fe2000c101d04 */
[----:B-1----:R-:W-:-:S03]  /*8940*/  IMAD.WIDE.U32 R6, R11, 0x20, R6 ;  /* 0x000000200b067825 */ /* 0x002fc600078e0006 */
[----:B------:R-:W-:Y:S04]  /*8950*/  STG.E.128 desc[UR4][R4.64+0x10], R92 ;  /* 0x0000105c04007986 */ /* 0x000fe8000c101d04 */
[----:B------:R-:W-:Y:S04]  /*8960*/  STG.E.128 desc[UR4][R6.64], R128 ;  /* 0x0000008006007986 */ /* 0x000fe8000c101d04 */
[----:B------:R-:W-:Y:S01]  /*8970*/  STG.E.128 desc[UR4][R6.64+0x10], R132 ;  /* 0x0000108406007986 */ /* 0x000fe2000c101d04 */
[----:B------:R-:W-:Y:S05]  /*8980*/  EXIT ;  /* 0x000000000000794d */ /* 0x000fea0003800000 */
.L_x_5749:
[----:B------:R-:W-:Y:S01]  /*8990*/  HFMA2.MMA R192, -RZ, RZ, 0, 9.5367431640625e-07 ;  /* 0x00000010ffc07435 */ /* 0x000fe200000001ff */
[----:B------:R-:W-:Y:S01]  /*89a0*/  IMAD.MOV.U32 R196, RZ, RZ, R214 ;  /* 0x000000ffffc47224 */ /* 0x000fe200078e00d6 */
[----:B------:R-:W-:Y:S01]  /*89b0*/  MOV R195, 0xffffffff ;  /* 0xffffffff00c37802 */ /* 0x000fe20000000f00 */
[----:B------:R-:W-:-:S08]  /*89c0*/  IMAD.MOV.U32 R193, RZ, RZ, 0x1f ;  /* 0x0000001fffc17424 */ /* 0x000fd000078e00ff */
[----:B0----5:R-:W-:Y:S05]  /*89d0*/  WARPSYNC.COLLECTIVE R195, `(.L_x_5859) ;  /* 0x00000000c3087348 */ /* 0x021fea0003c00000 */
[----:B------:R1:W2:Y:S02]  /*89e0*/  SHFL.DOWN P5, R197, R196, R192, R193 ;  /* 0x080000c0c4c57389 */ /* 0x0002a400000a00c1 */
[----:B012--5:R-:W-:Y:S01]  /*89f0*/  ENDCOLLECTIVE ;  /* 0x000000000000791b */ /* 0x027fe20003800000 */
.L_x_5859:
[----:B------:R-:W-:Y:S02]  /*8a00*/  IMAD.MOV.U32 R196, RZ, RZ, R213 ;  /* 0x000000ffffc47224 */ /* 0x000fe400078e00d5 */
[----:B------:R-:W-:-:S07]  /*8a10*/  FADD.FTZ R214, R197, R214 ;  /* 0x000000d6c5d67221 */ /* 0x000fce0000010000 */
[----:B------:R-:W-:Y:S05]  /*8a20*/  WARPSYNC.COLLECTIVE R195, `(.L_x_5860) ;  /* 0x00000000c3087348 */ /* 0x000fea0003c00000 */
[----:B------:R0:W1:Y:S02]  /*8a30*/  SHFL.DOWN P5, R197, R196, R192, R193 ;  /* 0x080000c0c4c57389 */ /* 0x00006400000a00c1 */
[----:B01----:R-:W-:Y:S01]  /*8a40*/  ENDCOLLECTIVE ;  /* 0x000000000000791b */ /* 0x003fe20003800000 */
.L_x_5860:
[----:B------:R-:W-:Y:S01]  /*8a50*/  MOV R196, R214 ;  /* 0x000000d600c47202 */ /* 0x000fe20000000f00 */
[----:B------:R-:W-:Y:S02]  /*8a60*/  IMAD.MOV.U32 R192, RZ, RZ, 0x8 ;  /* 0x00000008ffc07424 */ /* 0x000fe400078e00ff */
[----:B------:R-:W-:-:S07]  /*8a70*/  FADD.FTZ R213, R197, R213 ;  /* 0x000000d5c5d57221 */ /* 0x000fce0000010000 */
[----:B------:R-:W-:Y:S05]  /*8a80*/  WARPSYNC.COLLECTIVE R195, `(.L_x_5861) ;  /* 0x00000000c3087348 */ /* 0x000fea0003c00000 */
[----:B------:R0:W1:Y:S02]  /*8a90*/  SHFL.DOWN P5, R197, R196, R192, R193 ;  /* 0x080000c0c4c57389 */ /* 0x00006400000a00c1 */
[----:B01----:R-:W-:Y:S01]  /*8aa0*/  ENDCOLLECTIVE ;  /* 0x000000000000791b */ /* 0x003fe20003800000 */
.L_x_5861:
[----:B------:R-:W-:Y:S01]  /*8ab0*/  MOV R196, R213 ;  /* 0x000000d500c47202 */ /* 0x000fe20000000f00 */
[----:B------:R-:W-:-:S07]  /*8ac0*/  FADD.FTZ R214, R214, R197 ;  /* 0x000000c5d6d67221 */ /* 0x000fce0000010000 */
[----:B------:R-:W-:Y:S05]  /*8ad0*/  WARPSYNC.COLLECTIVE R195, `(.L_x_5862) ;  /* 0x00000000c3087348 */ /* 0x000fea0003c00000 */
[----:B------:R0:W1:Y:S02]  /*8ae0*/  SHFL.DOWN P5, R197, R196, R192, R193 ;  /* 0x080000c0c4c57389 */ /* 0x00006400000a00c1 */
[----:B01----:R-:W-:Y:S01]  /*8af0*/  ENDCOLLECTIVE ;  /* 0x000000000000791b */ /* 0x003fe20003800000 */
.L_x_5862:
[----:B------:R-:W-:Y:S01]  /*8b00*/  HFMA2.MMA R192, -RZ, RZ, 0, 2.384185791015625e-07 ;  /* 0x00000004ffc07435 */ /* 0x000fe200000001ff */
[----:B------:R-:W-:Y:S02]  /*8b10*/  IMAD.MOV.U32 R196, RZ, RZ, R214 ;  /* 0x000000ffffc47224 */ /* 0x000fe400078e00d6 */
[----:B------:R-:W-:-:S08]  /*8b20*/  FADD.FTZ R213, R213, R197 ;  /* 0x000000c5d5d57221 */ /* 0x000fd00000010000 */
[----:B------:R-:W-:Y:S05]  /*8b30*/  WARPSYNC.COLLECTIVE R195, `(.L_x_5863) ;  /* 0x00000000c3087348 */ /* 0x000fea0003c00000 */
[----:B------:R0:W1:Y:S02]  /*8b40*/  SHFL.DOWN P5, R197, R196, R192, R193 ;  /* 0x080000c0c4c57389 */ /* 0x00006400000a00c1 */
[----:B01----:R-:W-:Y:S01]  /*8b50*/  ENDCOLLECTIVE ;  /* 0x000000000000791b */ /* 0x003fe20003800000 */
.L_x_5863:
[----:B------:R-:W-:Y:S02]  /*8b60*/  IMAD.MOV.U32 R196, RZ, RZ, R213 ;  /* 0x000000ffffc47224 */ /* 0x000fe400078e00d5 */
[----:B------:R-:W-:-:S07]  /*8b70*/  FADD.FTZ R214, R214, R197 ;  /* 0x000000c5d6d67221 */ /* 0x000fce0000010000 */
[----:B------:R-:W-:Y:S05]  /*8b80*/  WARPSYNC.COLLECTIVE R195, `(.L_x_5864) ;  /* 0x00000000c3087348 */ /* 0x000fea0003c00000 */
[----:B------:R0:W1:Y:S02]  /*8b90*/  SHFL.DOWN P5, R197, R196, R192, R193 ;  /* 0x080000c0c4c57389 */ /* 0x00006400000a00c1 */
[----:B01----:R-:W-:Y:S01]  /*8ba0*/  ENDCOLLECTIVE ;  /* 0x000000000000791b */ /* 0x003fe20003800000 */
.L_x_5864:
[----:B------:R-:W-:Y:S01]  /*8bb0*/  MOV R196, R214 ;  /* 0x000000d600c47202 */ /* 0x000fe20000000f00 */
[----:B------:R-:W-:Y:S02]  /*8bc0*/  IMAD.MOV.U32 R192, RZ, RZ, 0x2 ;  /* 0x00000002ffc07424 */ /* 0x000fe400078e00ff */
[----:B------:R-:W-:-:S07]  /*8bd0*/  FADD.FTZ R213, R213, R197 ;  /* 0x000000c5d5d57221 */ /* 0x000fce0000010000 */
[----:B------:R-:W-:Y:S05]  /*8be0*/  WARPSYNC.COLLECTIVE R195, `(.L_x_5865) ;  /* 0x00000000c3087348 */ /* 0x000fea0003c00000 */
[----:B------:R0:W1:Y:S02]  /*8bf0*/  SHFL.DOWN P5, R197, R196, R192, R193 ;  /* 0x080000c0c4c57389 */ /* 0x00006400000a00c1 */
[----:B01----:R-:W-:Y:S01]  /*8c00*/  ENDCOLLECTIVE ;  /* 0x000000000000791b */ /* 0x003fe20003800000 */
.L_x_5865:
[----:B------:R-:W-:Y:S01]  /*8c10*/  MOV R196, R213 ;  /* 0x000000d500c47202 */ /* 0x000fe20000000f00 */
[----:B------:R-:W-:-:S07]  /*8c20*/  FADD.FTZ R214, R214, R197 ;  /* 0x000000c5d6d67221 */ /* 0x000fce0000010000 */
[----:B------:R-:W-:Y:S05]  /*8c30*/  WARPSYNC.COLLECTIVE R195, `(.L_x_5866) ;  /* 0x00000000c3087348 */ /* 0x000fea0003c00000 */
[----:B------:R0:W1:Y:S02]  /*8c40*/  SHFL.DOWN P5, R197, R196, R192, R193 ;  /* 0x080000c0c4c57389 */ /* 0x00006400000a00c1 */
[----:B01----:R-:W-:Y:S01]  /*8c50*/  ENDCOLLECTIVE ;  /* 0x000000000000791b */ /* 0x003fe20003800000 */
.L_x_5866:
[----:B------:R-:W-:Y:S01]  /*8c60*/  HFMA2.MMA R192, -RZ, RZ, 0, 5.9604644775390625e-08 ;  /* 0x00000001ffc07435 */ /* 0x000fe200000001ff */
[----:B------:R-:W-:Y:S02]  /*8c70*/  IMAD.MOV.U32 R196, RZ, RZ, R214 ;  /* 0x000000ffffc47224 */ /* 0x000fe400078e00d6 */
[----:B------:R-:W-:-:S08]  /*8c80*/  FADD.FTZ R213, R213, R197 ;  /* 0x000000c5d5d57221 */ /* 0x000fd00000010000 */
[----:B------:R-:W-:Y:S05]  /*8c90*/  WARPSYNC.COLLECTIVE R195, `(.L_x_5867) ;  /* 0x00000000c3087348 */ /* 0x000fea0003c00000 */
[----:B------:R0:W1:Y:S02]  /*8ca0*/  SHFL.DOWN P5, R197, R196, R192, R193 ;  /* 0x080000c0c4c57389 */ /* 0x00006400000a00c1 */
[----:B01----:R-:W-:Y:S01]  /*8cb0*/  ENDCOLLECTIVE ;  /* 0x000000000000791b */ /* 0x003fe20003800000 */
.L_x_5867:
[----:B------:R-:W-:Y:S01]  /*8cc0*/  MOV R196, R213 ;  /* 0x000000d500c47202 */ /* 0x000fe20000000f00 */
[----:B------:R-:W-:-:S07]  /*8cd0*/  IMAD.MOV.U32 R198, RZ, RZ, R197 ;  /* 0x000000ffffc67224 */ /* 0x000fce00078e00c5 */
[----:B------:R-:W-:Y:S05]  /*8ce0*/  WARPSYNC.COLLECTIVE R195, `(.L_x_5868) ;  /* 0x00000000c3087348 */ /* 0x000fea0003c00000 */
[----:B------:R0:W1:Y:S02]  /*8cf0*/  SHFL.DOWN P5, R197, R196, R192, R193 ;  /* 0x080000c0c4c57389 */ /* 0x00006400000a00c1 */
[----:B01----:R-:W-:Y:S01]  /*8d00*/  ENDCOLLECTIVE ;  /* 0x000000000000791b */ /* 0x003fe20003800000 */
.L_x_5868:
[----:B------:R-:W-:Y:S01]  /*8d10*/  IMAD.MOV.U32 R193, RZ, RZ, R197 ;  /* 0x000000ffffc17224 */ /* 0x000fe200078e00c5 */
[----:B------:R-:W-:Y:S06]  /*8d20*/  BRA `(.L_x_5869) ;  /* 0xffffffac00c47947 */ /* 0x000fec000383ffff */
.L_x_5870:
        /* <DEDUP_REMOVED lines=13> */
.L_x_16536:


//--------------------- .text._ZN10layer_norm13ln_bwd_kernelINS_13Kernel_traitsI13__nv_bfloat16S2_fS2_fjLj5120ELj1ELj1ELj4ELj16ENS_18Kernel_traits_baseILj5120ES2_S2_fS2_fjLj128EEEEELb0ELb1ELb1ELb1EEEvNS_9BwdParamsE --------------------------
	.section	.text._ZN10layer_norm13ln_bwd_kernelINS_13Kernel_traitsI13__nv_bfloat16S2_fS2_fjLj5120ELj1ELj1ELj4ELj16ENS_18Kernel_traits_baseILj5120ES2_S2_fS2_fjLj128EEEEELb0ELb1ELb1ELb1EEEvNS_9BwdParamsE,"ax",@progbits
	.align	128
        .global         _ZN10layer_norm13ln_bwd_kernelINS_13Kernel_traitsI13__nv_bfloat16S2_fS2_fjLj5120ELj1ELj1ELj4ELj16ENS_18Kernel_traits_baseILj5120ES2_S2_fS2_fjLj128EEEEELb0ELb1ELb1ELb1EEEvNS_9BwdParamsE
        .type           _ZN10layer_norm13ln_bwd_kernelINS_13Kernel_traitsI13__nv_bfloat16S2_fS2_fjLj5120ELj1ELj1ELj4ELj16ENS_18Kernel_traits_baseILj5120ES2_S2_fS2_fjLj128EEEEELb0ELb1ELb1ELb1EEEvNS_9BwdParamsE,@function
        .size           _ZN10layer_norm13ln_bwd_kernelINS_13Kernel_traitsI13__nv_bfloat16S2_fS2_fjLj5120ELj1ELj1ELj4ELj16ENS_18Kernel_traits_baseILj5120ES2_S2_fS2_fjLj128EEEEELb0ELb1ELb1ELb1EEEvNS_9BwdParamsE,(.L_x_16537 - _ZN10layer_norm13ln_bwd_kernelINS_13Kernel_traitsI13__nv_bfloat16S2_fS2_fjLj5120ELj1ELj1ELj4ELj16ENS_18Kernel_traits_baseILj5120ES2_S2_fS2_fjLj128EEEEELb0ELb1ELb1ELb1EEEvNS_9BwdParamsE)
        .other          _ZN10layer_norm13ln_bwd_kernelINS_13Kernel_traitsI13__nv_bfloat16S2_fS2_fjLj5120ELj1ELj1ELj4ELj16ENS_18Kernel_traits_baseILj5120ES2_S2_fS2_fjLj128EEEEELb0ELb1ELb1ELb1EEEvNS_9BwdParamsE,@"STO_CUDA_ENTRY STV_DEFAULT"
_ZN10layer_norm13ln_bwd_kernelINS_13Kernel_traitsI13__nv_bfloat16S2_fS2_fjLj5120ELj1ELj1ELj4ELj16ENS_18Kernel_traits_baseILj5120ES2_S2_fS2_fjLj128EEEEELb0ELb1ELb1ELb1EEEvNS_9BwdParamsE:
.text._ZN10layer_norm13ln_bwd_kernelINS_13Kernel_traitsI13__nv_bfloat16S2_fS2_fjLj5120ELj1ELj1ELj4ELj16ENS_18Kernel_traits_baseILj5120ES2_S2_fS2_fjLj128EEEEELb0ELb1ELb1ELb1EEEvNS_9BwdParamsE:
[----:B------:R-:W0:Y:S01]  /*0000*/  LDC R1, c[0x0][0x28] ;  /* 0x00000a00ff017b82 */ /* 0x000e220000000800 */
[----:B------:R-:W1:Y:S07]  /*0010*/  S2R R4, SR_TID.X ;  /* 0x0000000000047919 */ /* 0x000e6e0000002100 */
[----:B------:R-:W2:Y:S01]  /*0020*/  S2UR UR6, SR_CTAID.X ;  /* 0x00000000000679c3 */ /* 0x000ea20000002500 */
[----:B0-----:R-:W-:Y:S01]  /*0030*/  VIADD R1, R1, 0xfffffda8 ;  /* 0xfffffda801017836 */ /* 0x001fe20000000000 */
[----:B------:R-:W-:Y:S01]  /*0040*/  ULDC.64 UR4, c[0x0][0x278] ;  /* 0x00009e0000047ab9 */ /* 0x000fe20000000a00 */
[----:B------:R-:W-:Y:S01]  /*0050*/  ULDC UR8, c[0x0][0x290] ;  /* 0x0000a40000087ab9 */ /* 0x000fe20000000800 */
[----:B------:R-:W-:Y:S01]  /*0060*/  ULDC.64 UR14, c[0x0][0x2c8] ;  /* 0x0000b200000e7ab9 */ /* 0x000fe20000000a00 */
[----:B------:R-:W-:Y:S01]  /*0070*/  ULDC.64 UR10, c[0x0][0x308] ;  /* 0x0000c200000a7ab9 */ /* 0x000fe20000000a00 */
[----:B------:R-:W-:Y:S01]  /*0080*/  ULDC.64 UR12, c[0x0][0x210] ;  /* 0x00008400000c7ab9 */ /* 0x000fe20000000a00 */
[C---:B-1----:R-:W-:Y:S01]  /*0090*/  IMAD.SHL.U32 R0, R4.reuse, 0x10, RZ ;  /* 0x0000001004007824 */ /* 0x042fe200078e00ff */
[----:B--2---:R-:W-:Y:S01]  /*00a0*/  LEA.HI R5, R4, UR6, RZ, 0x19 ;  /* 0x0000000604057c11 */ /* 0x004fe2000f8fc8ff */
[----:B------:R-:W-:-:S03]  /*00b0*/  ULDC UR6, c[0x0][0x214] ;  /* 0x0000850000067ab9 */ /* 0x000fc60000000800 */
[----:B------:R-:W-:Y:S01]  /*00c0*/  LOP3.LUT R0, R0, 0x7f0, RZ, 0xc0, !PT ;  /* 0x000007f000007812 */ /* 0x000fe200078ec0ff */
[----:B------:R0:W-:Y:S03]  /*00d0*/  STL [R1+0x20], R5 ;  /* 0x0000200501007387 */ /* 0x0001e60000100800 */
        /* <DEDUP_REMOVED lines=9> */
[----:B-1----:R-:W-:Y:S01]  /*0170*/  LOP3.LUT R2, R4, 0x7f, RZ, 0xc0, !PT ;  /* 0x0000007f04027812 */ /* 0x002fe200078ec0ff */
[----:B0-----:R-:W-:Y:S06]  /*0180*/  @!P0 BRA `(.L_x_5871) ;  /* 0x0000000000f48947 */ /* 0x001fec0003800000 */
        /* <DEDUP_REMOVED lines=61> */
.L_x_5871:
        /* <DEDUP_REMOVED lines=8> */
[----:B------:R-:W-:Y:S01]  /*05e0*/  IMAD.MOV.U32 R161, RZ, RZ, 0x1 ;  /* 0x00000001ffa17424 */ /* 0x000fe200078e00ff */
[----:B------:R-:W-:-:S02]  /*05f0*/  CS2R R120, SRZ ;  /* 0x0000000000787805 */ /* 0x000fc4000001ff00 */
[----:B------:R-:W-:Y:S02]  /*0600*/  CS2R R122, SRZ ;  /* 0x00000000007a7805 */ /* 0x000fe4000001ff00 */
[----:B------:R-:W-:Y:S02]  /*0610*/  CS2R R116, SRZ ;  /* 0x0000000000747805 */ /* 0x000fe4000001ff00 */
[----:B------:R-:W-:Y:S02]  /*0620*/  CS2R R118, SRZ ;  /* 0x0000000000767805 */ /* 0x000fe4000001ff00 */
[----:B------:R-:W-:Y:S02]  /*0630*/  PRMT R162, R161, 0x7610, R162 ;  /* 0x00007610a1a27816 */ /* 0x000fe400000000a2 */
        /* <DEDUP_REMOVED lines=45> */
[C---:B--2---:R-:W-:Y:S01]  /*0910*/  PRMT R0, R4.reuse, 0x7632, R0 ;  /* 0x0000763204007816 */ /* 0x044fe20000000000 */
[----:B------:R-:W-:Y:S01]  /*0920*/  IMAD.U32 R24, R4, 0x10000, RZ ;  /* 0x0001000004187824 */ /* 0x000fe200078e00ff */
[C---:B------:R-:W-:Y:S02]  /*0930*/  SHF.L.U32 R4, R5.reuse, 0x10, RZ ;  /* 0x0000001005047819 */ /* 0x040fe400000006ff */
[----:B------:R-:W-:Y:S01]  /*0940*/  PRMT R144, R5, 0x7632, R144 ;  /* 0x0000763205907816 */ /* 0x000fe20000000090 */
[C---:B------:R-:W-:Y:S01]  /*0950*/  IMAD.U32 R5, R6.reuse, 0x10000, RZ ;  /* 0x0001000006057824 */ /* 0x040fe200078e00ff */
[----:B------:R1:W-:Y:S01]  /*0960*/  STL [R1+0x170], R24 ;  /* 0x0001701801007387 */ /* 0x0003e20000100800 */
[----:B------:R-:W-:Y:S01]  /*0970*/  PRMT R145, R6, 0x7632, R145 ;  /* 0x0000763206917816 */ /* 0x000fe20000000091 */
[----:B------:R-:W-:Y:S01]  /*0980*/  IMAD.U32 R161, R0, 0x10000, RZ ;  /* 0x0001000000a17824 */ /* 0x000fe200078e00ff */
[----:B------:R-:W-:Y:S01]  /*0990*/  PRMT R146, R7, 0x7632, R146 ;  /* 0x0000763207927816 */ /* 0x000fe20000000092 */
[----:B------:R2:W-:Y:S01]  /*09a0*/  STL [R1+0x168], R4 ;  /* 0x0001680401007387 */ /* 0x0005e20000100800 */
[----:B------:R-:W-:Y:S01]  /*09b0*/  SHF.L.U32 R0, R144, 0x10, RZ ;  /* 0x0000001090007819 */ /* 0x000fe200000006ff */
[----:B------:R-:W-:Y:S01]  /*09c0*/  IMAD.U32 R144, R145, 0x10000, RZ ;  /* 0x0001000091907824 */ /* 0x000fe200078e00ff */
[----:B---3--:R-:W-:Y:S01]  /*09d0*/  PRMT R147, R8, 0x7632, R147 ;  /* 0x0000763208937816 */ /* 0x008fe20000000093 */
[----:B------:R3:W-:Y:S01]  /*09e0*/  STL [R1+0x160], R5 ;  /* 0x0001600501007387 */ /* 0x0007e20000100800 */
[----:B0-----:R-:W-:Y:S01]  /*09f0*/  PRMT R2, R9, 0x7632, R2 ;  /* 0x0000763209027816 */ /* 0x001fe20000000002 */
[----:B------:R-:W-:Y:S01]  /*0a00*/  IMAD.U32 R145, R146, 0x10000, RZ ;  /* 0x0001000092917824 */ /* 0x000fe200078e00ff */
[----:B------:R-:W-:-:S02]  /*0a10*/  PRMT R3, R10, 0x7632, R3 ;  /* 0x000076320a037816 */ /* 0x000fc40000000003 */
[----:B-1----:R-:W-:Y:S02]  /*0a20*/  CS2R R24, SRZ ;  /* 0x0000000000187805 */ /* 0x002fe4000001ff00 */
[----:B------:R-:W-:Y:S01]  /*0a30*/  PRMT R148, R11, 0x7632, R148 ;  /* 0x000076320b947816 */ /* 0x000fe20000000094 */
[----:B--2---:R-:W-:Y:S01]  /*0a40*/  IMAD.U32 R4, R7, 0x10000, RZ ;  /* 0x0001000007047824 */ /* 0x004fe200078e00ff */
[----:B----4-:R-:W-:Y:S02]  /*0a50*/  PRMT R149, R12, 0x7632, R149 ;  /* 0x000076320c957816 */ /* 0x010fe40000000095 */
[----:B------:R-:W-:Y:S02]  /*0a60*/  CS2R R6, SRZ ;  /* 0x0000000000067805 */ /* 0x000fe4000001ff00 */
[----:B------:R-:W-:Y:S02]  /*0a70*/  PRMT R150, R13, 0x7632, R150 ;  /* 0x000076320d967816 */ /* 0x000fe40000000096 */
[----:B---3--:R-:W-:Y:S01]  /*0a80*/  SHF.L.U32 R5, R8, 0x10, RZ ;  /* 0x0000001008057819 */ /* 0x008fe200000006ff */
[----:B------:R0:W-:Y:S01]  /*0a90*/  STL [R1+0x158], R4 ;  /* 0x0001580401007387 */ /* 0x0001e20000100800 */
[----:B------:R-:W-:-:S02]  /*0aa0*/  PRMT R151, R14, 0x7632, R151 ;  /* 0x000076320e977816 */ /* 0x000fc40000000097 */
[----:B------:R-:W-:Y:S01]  /*0ab0*/  PRMT R152, R15, 0x7632, R152 ;  /* 0x000076320f987816 */ /* 0x000fe20000000098 */
[----:B------:R1:W-:Y:S01]  /*0ac0*/  STL [R1+0x150], R5 ;  /* 0x0001500501007387 */ /* 0x0003e20000100800 */
[----:B------:R-:W-:Y:S02]  /*0ad0*/  PRMT R153, R16, 0x7632, R153 ;  /* 0x0000763210997816 */ /* 0x000fe40000000099 */
[----:B------:R-:W-:Y:S02]  /*0ae0*/  PRMT R154, R17, 0x7632, R154 ;  /* 0x00007632119a7816 */ /* 0x000fe4000000009a */
[----:B------:R-:W-:Y:S01]  /*0af0*/  PRMT R155, R18, 0x7632, R155 ;  /* 0x00007632129b7816 */ /* 0x000fe2000000009b */
[----:B0-----:R-:W-:Y:S01]  /*0b00*/  IMAD.U32 R4, R9, 0x10000, RZ ;  /* 0x0001000009047824 */ /* 0x001fe200078e00ff */
[----:B------:R-:W-:Y:S02]  /*0b10*/  PRMT R156, R19, 0x7632, R156 ;  /* 0x00007632139c7816 */ /* 0x000fe4000000009c */
[----:B------:R-:W-:-:S02]  /*0b20*/  CS2R R8, SRZ ;  /* 0x0000000000087805 */ /* 0x000fc4000001ff00 */
[----:B------:R-:W-:Y:S01]  /*0b30*/  PRMT R157, R20, 0x7632, R157 ;  /* 0x00007632149d7816 */ /* 0x000fe2000000009d */
[----:B-1----:R-:W-:Y:S01]  /*0b40*/  IMAD.U32 R5, R10, 0x10000, RZ ;  /* 0x000100000a057824 */ /* 0x002fe200078e00ff */
[----:B------:R0:W-:Y:S01]  /*0b50*/  STL [R1+0x148], R4 ;  /* 0x0001480401007387 */ /* 0x0001e20000100800 */
[----:B------:R-:W-:Y:S02]  /*0b60*/  PRMT R158, R21, 0x7632, R158 ;  /* 0x00007632159e7816 */ /* 0x000fe4000000009e */
[----:B------:R-:W-:Y:S01]  /*0b70*/  PRMT R159, R22, 0x7632, R159 ;  /* 0x00007632169f7816 */ /* 0x000fe2000000009f */
[----:B------:R1:W-:Y:S01]  /*0b80*/  STL [R1+0x140], R5 ;  /* 0x0001400501007387 */ /* 0x0003e20000100800 */
[----:B------:R-:W-:Y:S02]  /*0b90*/  PRMT R160, R23, 0x7632, R160 ;  /* 0x0000763217a07816 */ /* 0x000fe400000000a0 */
[----:B0-----:R-:W-:Y:S02]  /*0ba0*/  SHF.L.U32 R4, R11, 0x10, RZ ;  /* 0x000000100b047819 */ /* 0x001fe400000006ff */
[----:B------:R-:W-:Y:S01]  /*0bb0*/  CS2R R10, SRZ ;  /* 0x00000000000a7805 */ /* 0x000fe2000001ff00 */
[----:B-1----:R-:W-:-:S02]  /*0bc0*/  IMAD.U32 R5, R12, 0x10000, RZ ;  /* 0x000100000c057824 */ /* 0x002fc400078e00ff */
[----:B------:R0:W-:Y:S04]  /*0bd0*/  STL [R1+0x138], R4 ;  /* 0x0001380401007387 */ /* 0x0001e80000100800 */
[----:B------:R1:W-:Y:S01]  /*0be0*/  STL [R1+0x130], R5 ;  /* 0x0001300501007387 */ /* 0x0003e20000100800 */
[----:B0-----:R-:W-:Y:S01]  /*0bf0*/  IMAD.U32 R4, R13, 0x10000, RZ ;  /* 0x000100000d047824 */ /* 0x001fe200078e00ff */
[----:B------:R-:W-:Y:S02]  /*0c00*/  CS2R R12, SRZ ;  /* 0x00000000000c7805 */ /* 0x000fe4000001ff00 */
[----:B-1----:R-:W-:Y:S02]  /*0c10*/  SHF.L.U32 R5, R14, 0x10, RZ ;  /* 0x000000100e057819 */ /* 0x002fe400000006ff */
[----:B------:R0:W-:Y:S04]  /*0c20*/  STL [R1+0x128], R4 ;  /* 0x0001280401007387 */ /* 0x0001e80000100800 */
[----:B------:R1:W-:Y:S01]  /*0c30*/  STL [R1+0x120], R5 ;  /* 0x0001200501007387 */ /* 0x0003e20000100800 */
[----:B0-----:R-:W-:Y:S01]  /*0c40*/  IMAD.U32 R4, R15, 0x10000, RZ ;  /* 0x000100000f047824 */ /* 0x001fe200078e00ff */
[----:B------:R-:W-:Y:S01]  /*0c50*/  CS2R R14, SRZ ;  /* 0x00000000000e7805 */ /* 0x000fe2000001ff00 */
[----:B-1----:R-:W-:-:S03]  /*0c60*/  IMAD.U32 R5, R16, 0x10000, RZ ;  /* 0x0001000010057824 */ /* 0x002fc600078e00ff */
[----:B------:R0:W-:Y:S04]  /*0c70*/  STL [R1+0x118], R4 ;  /* 0x0001180401007387 */ /* 0x0001e80000100800 */
[----:B------:R1:W-:Y:S01]  /*0c80*/  STL [R1+0x110], R5 ;  /* 0x0001100501007387 */ /* 0x0003e20000100800 */
[----:B0-----:R-:W-:Y:S02]  /*0c90*/  SHF.L.U32 R4, R17, 0x10, RZ ;  /* 0x0000001011047819 */ /* 0x001fe400000006ff */
[----:B------:R-:W-:Y:S01]  /*0ca0*/  CS2R R16, SRZ ;  /* 0x0000000000107805 */ /* 0x000fe2000001ff00 */
[----:B-1----:R-:W-:Y:S02]  /*0cb0*/  IMAD.U32 R5, R18, 0x10000, RZ ;  /* 0x0001000012057824 */ /* 0x002fe400078e00ff */
[----:B------:R0:W-:Y:S04]  /*0cc0*/  STL [R1+0x108], R4 ;  /* 0x0001080401007387 */ /* 0x0001e80000100800 */
[----:B------:R1:W-:Y:S01]  /*0cd0*/  STL [R1+0x100], R5 ;  /* 0x0001000501007387 */ /* 0x0003e20000100800 */
[----:B0-----:R-:W-:Y:S01]  /*0ce0*/  IMAD.U32 R4, R19, 0x10000, RZ ;  /* 0x0001000013047824 */ /* 0x001fe200078e00ff */
[----:B------:R-:W-:-:S02]  /*0cf0*/  CS2R R18, SRZ ;  /* 0x0000000000127805 */ /* 0x000fc4000001ff00 */
[----:B-1----:R-:W-:Y:S02]  /*0d00*/  SHF.L.U32 R5, R20, 0x10, RZ ;  /* 0x0000001014057819 */ /* 0x002fe400000006ff */
[----:B------:R0:W-:Y:S04]  /*0d10*/  STL [R1+0xf8], R4 ;  /* 0x0000f80401007387 */ /* 0x0001e80000100800 */
[----:B------:R1:W-:Y:S01]  /*0d20*/  STL [R1+0xf0], R5 ;  /* 0x0000f00501007387 */ /* 0x0003e20000100800 */
[----:B0-----:R-:W-:Y:S01]  /*0d30*/  IMAD.U32 R4, R21, 0x10000, RZ ;  /* 0x0001000015047824 */ /* 0x001fe200078e00ff */
[----:B------:R-:W-:Y:S01]  /*0d40*/  CS2R R20, SRZ ;  /* 0x0000000000147805 */ /* 0x000fe2000001ff00 */
[----:B-1----:R-:W-:-:S03]  /*0d50*/  IMAD.U32 R5, R22, 0x10000, RZ ;  /* 0x0001000016057824 */ /* 0x002fc600078e00ff */
[----:B------:R0:W-:Y:S04]  /*0d60*/  STL [R1+0xe8], R4 ;  /* 0x0000e80401007387 */ /* 0x0001e80000100800 */
[----:B------:R-:W-:Y:S01]  /*0d70*/  STL [R1+0xe0], R5 ;  /* 0x0000e00501007387 */ /* 0x000fe20000100800 */
[----:B0-----:R-:W-:Y:S02]  /*0d80*/  SHF.L.U32 R4, R23, 0x10, RZ ;  /* 0x0000001017047819 */ /* 0x001fe400000006ff */
[----:B------:R-:W-:-:S03]  /*0d90*/  CS2R R22, SRZ ;  /* 0x0000000000167805 */ /* 0x000fc6000001ff00 */
[----:B------:R0:W-:Y:S04]  /*0da0*/  STL [R1+0xd8], R4 ;  /* 0x0000d80401007387 */ /* 0x0001e80000100800 */
[----:B------:R-:W-:Y:S04]  /*0db0*/  STL.S16 [R1+0xd0], R162 ;  /* 0x0000d0a201007387 */ /* 0x000fe80000100600 */
[----:B------:R-:W-:Y:S01]  /*0dc0*/  STL [R1+0x16c], R161 ;  /* 0x00016ca101007387 */ /* 0x000fe20000100800 */
[----:B0-----:R-:W-:-:S03]  /*0dd0*/  CS2R R4, SRZ ;  /* 0x0000000000047805 */ /* 0x001fc6000001ff00 */
[----:B------:R0:W-:Y:S04]  /*0de0*/  STL [R1+0x164], R0 ;  /* 0x0001640001007387 */ /* 0x0001e80000100800 */
[----:B------:R1:W-:Y:S04]  /*0df0*/  STL [R1+0x15c], R144 ;  /* 0x00015c9001007387 */ /* 0x0003e80000100800 */
[----:B------:R-:W-:Y:S01]  /*0e00*/  STL [R1+0x154], R145 ;  /* 0x0001549101007387 */ /* 0x000fe20000100800 */
[----:B0-----:R-:W-:Y:S01]  /*0e10*/  SHF.L.U32 R0, R147, 0x10, RZ ;  /* 0x0000001093007819 */ /* 0x001fe200000006ff */
[----:B-1----:R-:W-:-:S04]  /*0e20*/  IMAD.U32 R144, R2, 0x10000, RZ ;  /* 0x0001000002907824 */ /* 0x002fc800078e00ff */
[----:B------:R0:W-:Y:S01]  /*0e30*/  STL [R1+0x14c], R0 ;  /* 0x00014c0001007387 */ /* 0x0001e20000100800 */
[----:B------:R-:W-:Y:S02]  /*0e40*/  IMAD.U32 R2, R3, 0x10000, RZ ;  /* 0x0001000003027824 */ /* 0x000fe400078e00ff */
[----:B------:R-:W-:Y:S01]  /*0e50*/  IMAD.U32 R3, R149, 0x10000, RZ ;  /* 0x0001000095037824 */ /* 0x000fe200078e00ff */
        /* <DEDUP_REMOVED lines=27> */
.L_x_5957:
[----:B------:R-:W2:Y:S01]  /*1010*/  LDL R237, [R1+0x20] ;  /* 0x0000200001ed7983 */ /* 0x000ea20000100800 */
[----:B01----:R-:W2:Y:S08]  /*1020*/  LDC.64 R2, c[0x0][0x288] ;  /* 0x0000a200ff027b82 */ /* 0x003eb00000000a00 */
[----:B------:R-:W0:Y:S08]  /*1030*/  LDC.64 R208, c[0x0][0x258] ;  /* 0x00009600ffd07b82 */ /* 0x000e300000000a00 */
[----:B------:R-:W1:Y:S01]  /*1040*/  LDC.64 R210, c[0x0][0x280] ;  /* 0x0000a000ffd27b82 */ /* 0x000e620000000a00 */
[----:B------:R-:W3:Y:S07]  /*1050*/  S2R R212, SR_TID.X ;  /* 0x0000000000d47919 */ /* 0x000eee0000002100 */
[----:B------:R-:W4:Y:S08]  /*1060*/  LDC R238, c[0x0][0x218] ;  /* 0x00008600ffee7b82 */ /* 0x000f300000000800 */
[----:B------:R-:W4:Y:S01]  /*1070*/  LDC.64 R250, c[0x0][0x2c8] ;  /* 0x0000b200fffa7b82 */ /* 0x000f220000000a00 */
[----:B--2---:R-:W-:-:S05]  /*1080*/  IMAD.WIDE R2, R237, 0x4, R2 ;  /* 0x00000004ed027825 */ /* 0x004fca00078e0202 */
[----:B------:R0:W2:Y:S02]  /*1090*/  LDG.E R0, desc[UR4][R2.64] ;  /* 0x0000000402007981 */ /* 0x0000a4000c1e1900 */
[----:B0-----:R-:W-:-:S04]  /*10a0*/  IMAD.WIDE R2, R237, 0x4, R208 ;  /* 0x00000004ed027825 */ /* 0x001fc800078e02d0 */
[C---:B-1----:R-:W-:Y:S02]  /*10b0*/  IMAD.WIDE R208, R237.reuse, 0x4, R210 ;  /* 0x00000004edd07825 */ /* 0x042fe400078e02d2 */
[----:B-----5:R4:W5:Y:S04]  /*10c0*/  LDG.E R3, desc[UR4][R2.64] ;  /* 0x0000000402037981 */ /* 0x020968000c1e1900 */
[----:B------:R0:W2:Y:S01]  /*10d0*/  LDG.E R209, desc[UR4][R208.64] ;  /* 0x00000004d0d17981 */ /* 0x0000a2000c1e1900 */
[----:B---3--:R-:W-:Y:S01]  /*10e0*/  LOP3.LUT R218, R212, 0x7f, RZ, 0xc0, !PT ;  /* 0x0000007fd4da7812 */ /* 0x008fe200078ec0ff */
[----:B------:R-:W-:Y:S01]  /*10f0*/  BSSY B0, `(.L_x_5873) ;  /* 0x0000287000007945 */ /* 0x000fe20003800000 */
[----:B----4-:R-:W-:-:S05]  /*1100*/  IMAD R2, R237, R238, RZ ;  /* 0x000000eeed027224 */ /* 0x010fca00078e02ff */
[----:B0-----:R-:W-:-:S04]  /*1110*/  SHF.R.S32.HI R208, RZ, 0x1f, R2 ;  /* 0x0000001fffd07819 */ /* 0x001fc80000011402 */
[----:B------:R-:W-:-:S04]  /*1120*/  LEA.HI R208, R208, R2, RZ, 0x3 ;  /* 0x00000002d0d07211 */ /* 0x000fc800078f18ff */
[----:B------:R-:W-:-:S04]  /*1130*/  LEA.HI.SX32 R252, R208, R218, 0x1d ;  /* 0x000000dad0fc7211 */ /* 0x000fc800078feaff */
[C---:B------:R-:W-:Y:S01]  /*1140*/  IADD3 R214, R252.reuse, 0x100, RZ ;  /* 0x00000100fcd67810 */ /* 0x040fe20007ffe0ff */
[C---:B------:R-:W-:Y:S02]  /*1150*/  VIADD R215, R252.reuse, 0x80 ;  /* 0x00000080fcd77836 */ /* 0x040fe40000000000 */
[----:B------:R-:W-:-:S03]  /*1160*/  IMAD.WIDE.U32 R248, R252, 0x20, R250 ;  /* 0x00000020fcf87825 */ /* 0x000fc600078e00fa */
[----:B------:R0:W-:Y:S01]  /*1170*/  STL [R1+0x24], R215 ;  /* 0x000024d701007387 */ /* 0x0001e20000100800 */
[----:B------:R-:W-:-:S03]  /*1180*/  IMAD.WIDE.U32 R210, R215, 0x20, R250 ;  /* 0x00000020d7d27825 */ /* 0x000fc600078e00fa */
[----:B------:R0:W-:Y:S01]  /*1190*/  STL [R1+0x34], R214 ;  /* 0x000034d601007387 */ /* 0x0001e20000100800 */
[----:B------:R-:W-:Y:S01]  /*11a0*/  IMAD.WIDE.U32 R212, R214, 0x20, R250 ;  /* 0x00000020d6d47825 */ /* 0x000fe200078e00fa */
[----:B--2---:R-:W-:Y:S02]  /*11b0*/  ISETP.GT.AND P5, PT, R0, RZ, PT ;  /* 0x000000ff0000720c */ /* 0x004fe40003fa4270 */
[----:B------:R0:W-:Y:S11]  /*11c0*/  STL [R1+0x38], R209 ;  /* 0x000038d101007387 */ /* 0x0001f60000100800 */
[----:B------:R-:W-:Y:S05]  /*11d0*/  @P5 BRA `(.L_x_5874) ;  /* 0x0000000000585947 */ /* 0x000fea0003800000 */
[----:B------:R-:W-:Y:S01]  /*11e0*/  IMAD.U32 R2, RZ, RZ, UR14 ;  /* 0x0000000eff027e24 */ /* 0x000fe2000f8e00ff */
[----:B------:R-:W-:Y:S02]  /*11f0*/  MOV R0, UR15 ;  /* 0x0000000f00007c02 */ /* 0x000fe40008000f00 */
[----:B0-----:R-:W-:Y:S02]  /*1200*/  CS2R R208, SRZ ;  /* 0x0000000000d07805 */ /* 0x001fe4000001ff00 */
[----:B------:R-:W-:-:S04]  /*1210*/  ISETP.NE.U32.AND P0, PT, R2, RZ, PT ;  /* 0x000000ff0200720c */ /* 0x000fc80003f05070 */
[----:B------:R-:W-:-:S13]  /*1220*/  ISETP.NE.AND.EX P0, PT, R0, RZ, PT, P0 ;  /* 0x000000ff0000720c */ /* 0x000fda0003f05300 */
[----:B------:R-:W-:Y:S05]  /*1230*/  @!P0 BRA `(.L_x_5875) ;  /* 0x0000002400c88947 */ /* 0x000fea0003800000 */
[C---:B------:R-:W-:Y:S01]  /*1240*/  IADD3 R180, R252.reuse, 0x200, RZ ;  /* 0x00000200fcb47810 */ /* 0x040fe20007ffe0ff */
[----:B------:R-:W-:Y:S01]  /*1250*/  VIADD R172, R252, 0x180 ;  /* 0x00000180fcac7836 */ /* 0x000fe20000000000 */
[----:B------:R0:W5:Y:S03]  /*1260*/  LDG.E.128 R144, desc[UR4][R248.64] ;  /* 0x00000004f8907981 */ /* 0x000166000c1e1d00 */
        /* <DEDUP_REMOVED lines=11> */
[----:B------:R-:W-:Y:S01]  /*1320*/  CS2R R208, SRZ ;  /* 0x0000000000d07805 */ /* 0x000fe2000001ff00 */
[----:B0-----:R-:W-:Y:S06]  /*1330*/  BRA `(.L_x_5875) ;  /* 0x0000002400887947 */ /* 0x001fec0003800000 */
.L_x_5874:
[----:B------:R-:W-:Y:S01]  /*1340*/  STL [R1+0x250], R138 ;  /* 0x0002508a01007387 */ /* 0x000fe20000100800 */
[----:B------:R-:W1:Y:S01]  /*1350*/  LDC.64 R232, c[0x0][0x238] ;  /* 0x00008e00ffe87b82 */ /* 0x000e620000000a00 */
[----:B------:R-:W-:Y:S02]  /*1360*/  VIADD R0, R0, 0xffffffff ;  /* 0xffffffff00007836 */ /* 0x000fe40000000000 */
[----:B------:R-:W-:Y:S02]  /*1370*/  STL [R1+0x24c], R137 ;  /* 0x00024c8901007387 */ /* 0x000fe40000100800 */
[----:B------:R-:W-:Y:S02]  /*1380*/  IMAD R0, R0, R238, RZ ;  /* 0x000000ee00007224 */ /* 0x000fe400078e02ff */
[----:B------:R-:W-:Y:S01]  /*1390*/  STL [R1+0x248], R136 ;  /* 0x0002488801007387 */ /* 0x000fe20000100800 */
[----:B------:R-:W2:Y:S02]  /*13a0*/  LDC.64 R200, c[0x0][0x250] ;  /* 0x00009400ffc87b82 */ /* 0x000ea40000000a00 */
[----:B------:R-:W-:Y:S01]  /*13b0*/  SHF.R.S32.HI R2, RZ, 0x1f, R0 ;  /* 0x0000001fff027819 */ /* 0x000fe20000011400 */
[----:B------:R-:W-:Y:S03]  /*13c0*/  STL [R1+0x244], R135 ;  /* 0x0002448701007387 */ /* 0x000fe60000100800 */
[----:B------:R-:W-:Y:S01]  /*13d0*/  LEA.HI R0, R2, R0, RZ, 0x3 ;  /* 0x0000000002007211 */ /* 0x000fe200078f18ff */
[----:B------:R-:W-:Y:S01]  /*13e0*/  STL [R1+0x240], R134 ;  /* 0x0002408601007387 */ /* 0x000fe20000100800 */
[----:B------:R-:W3:Y:S03]  /*13f0*/  LDC.64 R250, c[0x0][0x2b8] ;  /* 0x0000ae00fffa7b82 */ /* 0x000ee60000000a00 */
[----:B------:R-:W-:Y:S04]  /*1400*/  STL [R1+0x23c], R133 ;  /* 0x00023c8501007387 */ /* 0x000fe80000100800 */
[----:B------:R-:W-:Y:S04]  /*1410*/  STL [R1+0x238], R132 ;  /* 0x0002388401007387 */ /* 0x000fe80000100800 */
[----:B------:R-:W-:Y:S04]  /*1420*/  STL [R1+0x234], R131 ;  /* 0x0002348301007387 */ /* 0x000fe80000100800 */
[----:B------:R-:W-:Y:S01]  /*1430*/  STL [R1+0x230], R130 ;  /* 0x0002308201007387 */ /* 0x000fe20000100800 */
[----:B-1----:R-:W-:-:S03]  /*1440*/  IMAD.WIDE.U32 R204, R252, 0x20, R232 ;  /* 0x00000020fccc7825 */ /* 0x002fc600078e00e8 */
[----:B------:R-:W-:Y:S01]  /*1450*/  STL [R1+0x22c], R129 ;  /* 0x00022c8101007387 */ /* 0x000fe20000100800 */
[----:B--2---:R-:W-:-:S03]  /*1460*/  IMAD.WIDE R200, R237, 0x4, R200 ;  /* 0x00000004edc87825 */ /* 0x004fc600078e02c8 */
        /* <DEDUP_REMOVED lines=34> */
[----:B------:R-:W-:Y:S04]  /*1690*/  STL [R1+0x1a0], R54 ;  /* 0x0001a03601007387 */ /* 0x000fe80000100800 */
[----:B-1----:R-:W4:Y:S04]  /*16a0*/  LDG.E.128 R56, desc[UR4][R204.64] ;  /* 0x00000004cc387981 */ /* 0x002f28000c1e1d00 */
[----:B------:R-:W-:Y:S04]  /*16b0*/  STL [R1+0x19c], R53 ;  /* 0x00019c3501007387 */ /* 0x000fe80000100800 */
[----:B------:R4:W-:Y:S04]  /*16c0*/  STL [R1+0x198], R52 ;  /* 0x0001983401007387 */ /* 0x0009e80000100800 */
[----:B------:R1:W-:Y:S04]  /*16d0*/  STL [R1+0x194], R51 ;  /* 0x0001943301007387 */ /* 0x0003e80000100800 */
[----:B------:R0:W-:Y:S04]  /*16e0*/  STL [R1+0x190], R50 ;  /* 0x0001903201007387 */ /* 0x0001e80000100800 */
[----:B------:R3:W-:Y:S01]  /*16f0*/  STL [R1+0x18c], R49 ;  /* 0x00018c3101007387 */ /* 0x0007e20000100800 */
[----:B------:R-:W-:-:S03]  /*1700*/  LEA.HI.SX32 R0, R0, R218, 0x1d ;  /* 0x000000da00007211 */ /* 0x000fc600078feaff */
[----:B--2---:R2:W2:Y:S01]  /*1710*/  LDG.E R55, desc[UR4][R200.64] ;  /* 0x00000004c8377981 */ /* 0x0044a2000c1e1900 */
[----:B----4-:R-:W-:Y:S01]  /*1720*/  MOV R52, R56 ;  /* 0x0000003800347202 */ /* 0x010fe20000000f00 */
[----:B-1----:R-:W-:Y:S01]  /*1730*/  IMAD.MOV.U32 R51, RZ, RZ, R57 ;  /* 0x000000ffff337224 */ /* 0x002fe200078e0039 */
[----:B0-----:R-:W-:Y:S01]  /*1740*/  MOV R50, R58 ;  /* 0x0000003a00327202 */ /* 0x001fe20000000f00 */
[----:B---3--:R-:W-:Y:S01]  /*1750*/  IMAD.MOV.U32 R49, RZ, RZ, R59 ;  /* 0x000000ffff317224 */ /* 0x008fe200078e003b */
[----:B------:R0:W-:Y:S04]  /*1760*/  STL [R1+0x188], R48 ;  /* 0x0001883001007387 */ /* 0x0001e80000100800 */
[----:B------:R-:W0:Y:S01]  /*1770*/  LDG.E.128 R56, desc[UR4][R204.64+0x10] ;  /* 0x00001004cc387981 */ /* 0x000e22000c1e1d00 */
[----:B------:R-:W-:-:S02]  /*1780*/  VIADD R240, R0, 0x100 ;  /* 0x0000010000f07836 */ /* 0x000fc40000000000 */
[----:B--2---:R-:W-:-:S04]  /*1790*/  IMAD.WIDE.U32 R200, R0, 0x10, R250 ;  /* 0x0000001000c87825 */ /* 0x004fc800078e00fa */
[----:B------:R-:W-:Y:S02]  /*17a0*/  VIADD R54, R252, 0x200 ;  /* 0x00000200fc367836 */ /* 0x000fe40000000000 */
[----:B------:R-:W-:Y:S01]  /*17b0*/  IMAD.WIDE.U32 R208, R215, 0x20, R232 ;  /* 0x00000020d7d07825 */ /* 0x000fe200078e00e8 */
[----:B------:R-:W2:Y:S03]  /*17c0*/  LDG.E.128 R200, desc[UR4][R200.64] ;  /* 0x00000004c8c87981 */ /* 0x000ea6000c1e1d00 */
[----:B------:R-:W-:-:S04]  /*17d0*/  IMAD.WIDE.U32 R240, R240, 0x10, R250 ;  /* 0x00000010f0f07825 */ /* 0x000fc800078e00fa */
[----:B------:R-:W-:Y:S01]  /*17e0*/  IMAD.WIDE.U32 R216, R214, 0x20, R232 ;  /* 0x00000020d6d87825 */ /* 0x000fe200078e00e8 */
[----:B------:R-:W-:Y:S01]  /*17f0*/  MOV R2, UR14 ;  /* 0x0000000e00027c02 */ /* 0x000fe20008000f00 */
[----:B------:R-:W3:Y:S01]  /*1800*/  LDG.E.128 R240, desc[UR4][R240.64] ;  /* 0x00000004f0f07981 */ /* 0x000ee2000c1e1d00 */
[----:B------:R-:W-:Y:S01]  /*1810*/  MOV R76, R248 ;  /* 0x000000f8004c7202 */ /* 0x000fe20000000f00 */
[C---:B------:R-:W-:Y:S01]  /*1820*/  VIADD R248, R0.reuse, 0x200 ;  /* 0x0000020000f87836 */ /* 0x040fe20000000000 */
[C---:B------:R-:W-:Y:S01]  /*1830*/  IADD3 R236, R0.reuse, 0x80, RZ ;  /* 0x0000008000ec7810 */ /* 0x040fe20007ffe0ff */
[----:B------:R-:W-:Y:S01]  /*1840*/  STL [R1+0x184], R47 ;  /* 0x0001842f01007387 */ /* 0x000fe20000100800 */
[----:B------:R-:W-:Y:S01]  /*1850*/  IADD3 R244, R0, 0x180, RZ ;  /* 0x0000018000f47810 */ /* 0x000fe20007ffe0ff */
[----:B------:R-:W-:Y:S01]  /*1860*/  IMAD.U32 R0, RZ, RZ, UR15 ;  /* 0x0000000fff007e24 */ /* 0x000fe2000f8e00ff */
[----:B------:R-:W-:Y:S01]  /*1870*/  ISETP.NE.U32.AND P0, PT, R2, RZ, PT ;  /* 0x000000ff0200720c */ /* 0x000fe20003f05070 */
[----:B------:R1:W-:Y:S03]  /*1880*/  STL [R1+0x180], R46 ;  /* 0x0001802e01007387 */ /* 0x0003e60000100800 */
[----:B------:R-:W-:Y:S01]  /*1890*/  ISETP.NE.AND.EX P0, PT, R0, RZ, PT, P0 ;  /* 0x000000ff0000720c */ /* 0x000fe20003f05300 */
[----:B------:R-:W-:Y:S01]  /*18a0*/  IMAD.MOV.U32 R77, RZ, RZ, R249 ;  /* 0x000000ffff4d7224 */ /* 0x000fe200078e00f9 */
[----:B------:R-:W4:Y:S01]  /*18b0*/  LDG.E.128 R204, desc[UR4][R208.64] ;  /* 0x00000004d0cc7981 */ /* 0x000f22000c1e1d00 */
[----:B------:R-:W-:Y:S01]  /*18c0*/  MOV R72, R210 ;  /* 0x000000d200487202 */ /* 0x000fe20000000f00 */
[----:B------:R-:W-:Y:S01]  /*18d0*/  IMAD.MOV.U32 R73, RZ, RZ, R211 ;  /* 0x000000ffff497224 */ /* 0x000fe200078e00d3 */
[----:B------:R-:W-:Y:S01]  /*18e0*/  MOV R80, R212 ;  /* 0x000000d400507202 */ /* 0x000fe20000000f00 */
[----:B------:R-:W-:Y:S01]  /*18f0*/  IMAD.MOV.U32 R81, RZ, RZ, R213 ;  /* 0x000000ffff517224 */ /* 0x000fe200078e00d5 */
[----:B------:R1:W-:Y:S04]  /*1900*/  STL [R1+0x17c], R45 ;  /* 0x00017c2d01007387 */ /* 0x0003e80000100800 */
[----:B------:R-:W4:Y:S04]  /*1910*/  LDG.E.128 R212, desc[UR4][R216.64] ;  /* 0x00000004d8d47981 */ /* 0x000f28000c1e1d00 */
[----:B------:R-:W5:Y:S04]  /*1920*/  @P0 LDG.E.128 R144, desc[UR4][R76.64] ;  /* 0x000000044c900981 */ /* 0x000f68000c1e1d00 */
[----:B------:R1:W5:Y:S04]  /*1930*/  @P0 LDG.E.128 R148, desc[UR4][R76.64+0x10] ;  /* 0x000010044c940981 */ /* 0x000368000c1e1d00 */
[----:B------:R-:W4:Y:S04]  /*1940*/  LDG.E.128 R208, desc[UR4][R208.64+0x10] ;  /* 0x00001004d0d07981 */ /* 0x000f28000c1e1d00 */
[----:B------:R-:W4:Y:S01]  /*1950*/  LDG.E.128 R216, desc[UR4][R216.64+0x10] ;  /* 0x00001004d8d87981 */ /* 0x000f22000c1e1d00 */
[----:B-1----:R-:W1:Y:S03]  /*1960*/  LDC.64 R76, c[0x0][0x2c8] ;  /* 0x0000b200ff4c7b82 */ /* 0x002e660000000a00 */
[----:B------:R0:W-:Y:S04]  /*1970*/  STL [R1+0x178], R44 ;  /* 0x0001782c01007387 */ /* 0x0001e80000100800 */
[----:B------:R-:W5:Y:S04]  /*1980*/  @P0 LDG.E.128 R160, desc[UR4][R80.64] ;  /* 0x0000000450a00981 */ /* 0x000f68000c1e1d00 */
[----:B------:R3:W5:Y:S04]  /*1990*/  @P0 LDG.E.128 R164, desc[UR4][R80.64+0x10] ;  /* 0x0000100450a40981 */ /* 0x000768000c1e1d00 */
[----:B------:R-:W5:Y:S04]  /*19a0*/  @P0 LDG.E.128 R152, desc[UR4][R72.64] ;  /* 0x0000000448980981 */ /* 0x000f68000c1e1d00 */
[----:B------:R-:W5:Y:S01]  /*19b0*/  @P0 LDG.E.128 R156, desc[UR4][R72.64+0x10] ;  /* 0x00001004489c0981 */ /* 0x000f62000c1e1d00 */
[----:B0-----:R-:W-:-:S02]  /*19c0*/  MOV R48, R56 ;  /* 0x0000003800307202 */ /* 0x001fc40000000f00 */
[----:B------:R-:W-:-:S05]  /*19d0*/  IADD3 R56, R252, 0x180, RZ ;  /* 0x00000180fc387810 */ /* 0x000fca0007ffe0ff */
[----:B------:R-:W-:-:S04]  /*19e0*/  IMAD.WIDE.U32 R224, R56, 0x20, R232 ;  /* 0x0000002038e07825 */ /* 0x000fc800078e00e8 */
[----:B------:R-:W-:Y:S01]  /*19f0*/  IMAD.WIDE.U32 R232, R54, 0x20, R232 ;  /* 0x0000002036e87825 */ /* 0x000fe200078e00e8 */
[----:B------:R-:W4:Y:S04]  /*1a00*/  LDG.E.128 R220, desc[UR4][R224.64] ;  /* 0x00000004e0dc7981 */ /* 0x000f28000c1e1d00 */
[----:B------:R0:W4:Y:S01]  /*1a10*/  LDG.E.128 R228, desc[UR4][R232.64] ;  /* 0x00000004e8e47981 */ /* 0x000122000c1e1d00 */
[----:B------:R-:W-:Y:S02]  /*1a20*/  IMAD.MOV.U32 R46, RZ, RZ, R57 ;  /* 0x000000ffff2e7224 */ /* 0x000fe400078e0039 */
[----:B------:R-:W3:Y:S01]  /*1a30*/  LDC.U8 R57, c[0x0][0x2a0] ;  /* 0x0000a800ff397b82 */ /* 0x000ee20000000000 */
[----:B------:R-:W4:Y:S04]  /*1a40*/  LDG.E.128 R224, desc[UR4][R224.64+0x10] ;  /* 0x00001004e0e07981 */ /* 0x000f28000c1e1d00 */
[----:B------:R-:W4:Y:S01]  /*1a50*/  LDG.E.128 R232, desc[UR4][R232.64+0x10] ;  /* 0x00001004e8e87981 */ /* 0x000f22000c1e1d00 */
[----:B------:R-:W-:Y:S01]  /*1a60*/  MOV R45, R58 ;  /* 0x0000003a002d7202 */ /* 0x000fe20000000f00 */
[----:B------:R-:W-:-:S02]  /*1a70*/  IMAD.MOV.U32 R44, RZ, RZ, R59 ;  /* 0x000000ffff2c7224 */ /* 0x000fc400078e003b */
[----:B-1----:R-:W-:Y:S01]  /*1a80*/  @P0 IMAD.WIDE.U32 R58, R56, 0x20, R76 ;  /* 0x00000020383a0825 */ /* 0x002fe200078e004c */
[C---:B--2---:R-:W-:Y:S02]  /*1a90*/  PRMT R134, R202.reuse, 0x7632, R134 ;  /* 0x00007632ca867816 */ /* 0x044fe40000000086 */
[----:B------:R-:W-:Y:S02]  /*1aa0*/  SHF.L.U32 R133, R202, 0x10, RZ ;  /* 0x00000010ca857819 */ /* 0x000fe400000006ff */
[----:B---3--:R-:W-:Y:S01]  /*1ab0*/  ISETP.NE.AND P1, PT, R57, RZ, PT ;  /* 0x000000ff3900720c */ /* 0x008fe20003f25270 */
[----:B------:R-:W-:Y:S01]  /*1ac0*/  IMAD.U32 R135, R201, 0x10000, RZ ;  /* 0x00010000c9877824 */ /* 0x000fe200078e00ff */
[----:B------:R-:W-:Y:S01]  /*1ad0*/  PRMT R124, R243, 0x7632, R124 ;  /* 0x00007632f37c7816 */ /* 0x000fe2000000007c */
[----:B------:R-:W5:Y:S01]  /*1ae0*/  @P0 LDG.E.128 R168, desc[UR4][R58.64] ;  /* 0x000000043aa80981 */ /* 0x000f62000c1e1d00 */
[----:B------:R-:W-:Y:S01]  /*1af0*/  FSEL R55, R55, RZ, !P1 ;  /* 0x000000ff37377208 */ /* 0x000fe20004800000 */
[----:B------:R-:W-:Y:S01]  /*1b00*/  @P0 IMAD.WIDE.U32 R56, R54, 0x20, R76 ;  /* 0x0000002036380825 */ /* 0x000fe200078e004c */
[----:B------:R-:W-:Y:S01]  /*1b10*/  PRMT R136, R201, 0x7632, R136 ;  /* 0x00007632c9887816 */ /* 0x000fe20000000088 */
[----:B------:R1:W5:Y:S02]  /*1b20*/  @P0 LDG.E.128 R172, desc[UR4][R58.64+0x10] ;  /* 0x000010043aac0981 */ /* 0x000364000c1e1d00 */
[C---:B------:R-:W-:Y:S01]  /*1b30*/  FADD.FTZ R54, -R55.reuse, R52 ;  /* 0x0000003437367221 */ /* 0x040fe20000010100 */
[C---:B------:R-:W-:Y:S01]  /*1b40*/  FADD.FTZ R52, -R55.reuse, R51 ;  /* 0x0000003337347221 */ /* 0x040fe20000010100 */
[C---:B------:R-:W-:Y:S01]  /*1b50*/  FADD.FTZ R51, -R55.reuse, R50 ;  /* 0x0000003237337221 */ /* 0x040fe20000010100 */
[C---:B------:R-:W-:Y:S01]  /*1b60*/  FADD.FTZ R50, -R55.reuse, R49 ;  /* 0x0000003137327221 */ /* 0x040fe20000010100 */
[----:B------:R-:W-:Y:S01]  /*1b70*/  FADD.FTZ R49, -R55, R48 ;  /* 0x0000003037317221 */ /* 0x000fe20000010100 */
[C---:B-----5:R-:W-:Y:S01]  /*1b80*/  FMUL.FTZ R81, R3.reuse, R54 ;  /* 0x0000003603517220 */ /* 0x060fe20000410000 */
[C---:B------:R-:W-:Y:S01]  /*1b90*/  FMUL.FTZ R80, R3.reuse, R52 ;  /* 0x0000003403507220 */ /* 0x040fe20000410000 */
[C---:B------:R-:W-:Y:S01]  /*1ba0*/  FMUL.FTZ R79, R3.reuse, R51 ;  /* 0x00000033034f7220 */ /* 0x040fe20000410000 */
[C---:B------:R-:W-:Y:S01]  /*1bb0*/  FMUL.FTZ R77, R3.reuse, R50 ;  /* 0x00000032034d7220 */ /* 0x040fe20000410000 */
[----:B------:R-:W-:Y:S01]  /*1bc0*/  FMUL.FTZ R76, R3, R49 ;  /* 0x00000031034c7220 */ /* 0x000fe20000410000 */
[----:B------:R2:W-:Y:S01]  /*1bd0*/  STL [R1+0x88], R81 ;  /* 0x0000885101007387 */ /* 0x0005e20000100800 */
[----:B------:R-:W-:-:S03]  /*1be0*/  IMAD.U32 R202, R243, 0x10000, RZ ;  /* 0x00010000f3ca7824 */ /* 0x000fc600078e00ff */
[----:B------:R3:W-:Y:S04]  /*1bf0*/  STL [R1+0xcc], R80 ;  /* 0x0000cc5001007387 */ /* 0x0007e80000100800 */
[----:B------:R-:W-:Y:S04]  /*1c00*/  STL [R1+0xc8], R79 ;  /* 0x0000c84f01007387 */ /* 0x000fe80000100800 */
[----:B------:R-:W-:Y:S04]  /*1c10*/  STL [R1+0xc4], R77 ;  /* 0x0000c44d01007387 */ /* 0x000fe80000100800 */
[----:B------:R-:W-:Y:S04]  /*1c20*/  STL [R1+0xc0], R76 ;  /* 0x0000c04c01007387 */ /* 0x000fe80000100800 */
[----:B------:R-:W2:Y:S01]  /*1c30*/  LDL R243, [R1+0x170] ;  /* 0x0001700001f37983 */ /* 0x000ea20000100800 */
[----:B------:R-:W-:-:S02]  /*1c40*/  PRMT R138, R200, 0x7632, R138 ;  /* 0x00007632c88a7816 */ /* 0x000fc4000000008a */
[----:B------:R-:W-:Y:S02]  /*1c50*/  SHF.L.U32 R137, R200, 0x10, RZ ;  /* 0x00000010c8897819 */ /* 0x000fe400000006ff */
[----:B------:R-:W-:Y:S01]  /*1c60*/  PRMT R126, R240, 0x7632, R126 ;  /* 0x00007632f07e7816 */ /* 0x000fe2000000007e */
        /* <DEDUP_REMOVED lines=14> */
[----:B------:R-:W5:Y:S01]  /*1d50*/  @P0 LDG.E.128 R176, desc[UR4][R56.64] ;  /* 0x0000000438b00981 */ /* 0x000f62000c1e1d00 */
[----:B------:R-:W-:-:S03]  /*1d60*/  FADD.FTZ R219, -R55, R219 ;  /* 0x000000db37db7221 */ /* 0x000fc60000010100 */
[----:B------:R4:W5:Y:S01]  /*1d70*/  @P0 LDG.E.128 R180, desc[UR4][R56.64+0x10] ;  /* 0x0000100438b40981 */ /* 0x000962000c1e1d00 */
[C---:B------:R-:W-:Y:S01]  /*1d80*/  FADD.FTZ R201, -R55.reuse, R234 ;  /* 0x000000ea37c97221 */ /* 0x040fe20000010100 */
[----:B------:R-:W-:Y:S01]  /*1d90*/  FADD.FTZ R200, -R55, R232 ;  /* 0x000000e837c87221 */ /* 0x000fe20000010100 */
[----:B------:R-:W-:Y:S01]  /*1da0*/  SHF.L.U32 R234, R240, 0x10, RZ ;  /* 0x00000010f0ea7819 */ /* 0x000fe200000006ff */
[C---:B0-----:R-:W-:Y:S01]  /*1db0*/  IMAD.U32 R232, R241.reuse, 0x10000, RZ ;  /* 0x00010000f1e87824 */ /* 0x041fe200078e00ff */
[----:B------:R-:W-:Y:S01]  /*1dc0*/  PRMT R240, R241, 0x7632, R240 ;  /* 0x00007632f1f07816 */ /* 0x000fe200000000f0 */
[C---:B------:R-:W-:Y:S01]  /*1dd0*/  FADD.FTZ R48, -R55.reuse, R46 ;  /* 0x0000002e37307221 */ /* 0x040fe20000010100 */
[----:B------:R-:W3:Y:S01]  /*1de0*/  LDL R241, [R1+0x168] ;  /* 0x0001680001f17983 */ /* 0x000ee20000100800 */
[C---:B------:R-:W-:Y:S01]  /*1df0*/  FADD.FTZ R46, -R55.reuse, R45 ;  /* 0x0000002d372e7221 */ /* 0x040fe20000010100 */
[C---:B------:R-:W-:Y:S01]  /*1e00*/  FADD.FTZ R45, -R55.reuse, R44 ;  /* 0x0000002c372d7221 */ /* 0x040fe20000010100 */
[----:B------:R-:W-:Y:S01]  /*1e10*/  FADD.FTZ R44, -R55, R204 ;  /* 0x000000cc372c7221 */ /* 0x000fe20000010100 */
[C---:B------:R-:W-:Y:S01]  /*1e20*/  FMUL.FTZ R73, R3.reuse, R48 ;  /* 0x0000003003497220 */ /* 0x040fe20000410000 */
[C---:B------:R-:W-:Y:S01]  /*1e30*/  FMUL.FTZ R72, R3.reuse, R46 ;  /* 0x0000002e03487220 */ /* 0x040fe20000410000 */
[C---:B------:R-:W-:Y:S01]  /*1e40*/  FMUL.FTZ R70, R3.reuse, R45 ;  /* 0x0000002d03467220 */ /* 0x040fe20000410000 */
[C---:B------:R-:W-:Y:S01]  /*1e50*/  FMUL.FTZ R69, R3.reuse, R44 ;  /* 0x0000002c03457220 */ /* 0x040fe20000410000 */
[----:B------:R-:W3:Y:S01]  /*1e60*/  LDL R74, [R1+0x160] ;  /* 0x00016000014a7983 */ /* 0x000ee20000100800 */
[C---:B------:R-:W-:Y:S01]  /*1e70*/  FMUL.FTZ R68, R3.reuse, R205 ;  /* 0x000000cd03447220 */ /* 0x040fe20000410000 */
[C---:B------:R-:W-:Y:S01]  /*1e80*/  FMUL.FTZ R67, R3.reuse, R206 ;  /* 0x000000ce03437220 */ /* 0x040fe20000410000 */
[C---:B------:R-:W-:Y:S01]  /*1e90*/  FMUL.FTZ R66, R3.reuse, R207 ;  /* 0x000000cf03427220 */ /* 0x040fe20000410000 */
[----:B------:R-:W-:Y:S01]  /*1ea0*/  STL [R1+0xbc], R73 ;  /* 0x0000bc4901007387 */ /* 0x000fe20000100800 */
[C---:B------:R-:W-:Y:S01]  /*1eb0*/  FMUL.FTZ R65, R3.reuse, R208 ;  /* 0x000000d003417220 */ /* 0x040fe20000410000 */
[----:B------:R-:W-:-:S02]  /*1ec0*/  FMUL.FTZ R64, R3, R209 ;  /* 0x000000d103407220 */ /* 0x000fc40000410000 */
[----:B------:R-:W-:Y:S01]  /*1ed0*/  STL [R1+0xb8], R72 ;  /* 0x0000b84801007387 */ /* 0x000fe20000100800 */
[----:B------:R-:W-:-:S03]  /*1ee0*/  FMUL.FTZ R63, R3, R210 ;  /* 0x000000d2033f7220 */ /* 0x000fc60000410000 */
[----:B------:R-:W-:Y:S01]  /*1ef0*/  STL [R1+0xb4], R70 ;  /* 0x0000b44601007387 */ /* 0x000fe20000100800 */
[----:B------:R-:W-:-:S03]  /*1f00*/  FMUL.FTZ R61, R3, R211 ;  /* 0x000000d3033d7220 */ /* 0x000fc60000410000 */
[----:B------:R-:W-:Y:S01]  /*1f10*/  STL [R1+0xb0], R69 ;  /* 0x0000b04501007387 */ /* 0x000fe20000100800 */
[----:B------:R-:W-:-:S03]  /*1f20*/  FMUL.FTZ R60, R3, R212 ;  /* 0x000000d4033c7220 */ /* 0x000fc60000410000 */
[----:B------:R-:W-:Y:S01]  /*1f30*/  STL [R1+0xac], R68 ;  /* 0x0000ac4401007387 */ /* 0x000fe20000100800 */
[----:B-1----:R-:W-:-:S03]  /*1f40*/  FMUL.FTZ R59, R3, R213 ;  /* 0x000000d5033b7220 */ /* 0x002fc60000410000 */
[----:B------:R-:W-:Y:S01]  /*1f50*/  STL [R1+0xa8], R67 ;  /* 0x0000a84301007387 */ /* 0x000fe20000100800 */
[----:B------:R-:W-:-:S03]  /*1f60*/  FMUL.FTZ R58, R3, R214 ;  /* 0x000000d6033a7220 */ /* 0x000fc60000410000 */
[----:B------:R-:W-:Y:S01]  /*1f70*/  STL [R1+0xa4], R66 ;  /* 0x0000a44201007387 */ /* 0x000fe20000100800 */
[----:B----4-:R-:W-:-:S03]  /*1f80*/  FMUL.FTZ R57, R3, R215 ;  /* 0x000000d703397220 */ /* 0x010fc60000410000 */
[----:B------:R-:W-:Y:S01]  /*1f90*/  STL [R1+0xa0], R65 ;  /* 0x0000a04101007387 */ /* 0x000fe20000100800 */
[C---:B------:R-:W-:Y:S01]  /*1fa0*/  FADD.FTZ R220, -R55.reuse, R220 ;  /* 0x000000dc37dc7221 */ /* 0x040fe20000010100 */
[C---:B------:R-:W-:Y:S02]  /*1fb0*/  FADD.FTZ R221, -R55.reuse, R221 ;  /* 0x000000dd37dd7221 */ /* 0x040fe40000010100 */
[----:B------:R-:W-:Y:S01]  /*1fc0*/  STL [R1+0x9c], R64 ;  /* 0x00009c4001007387 */ /* 0x000fe20000100800 */
[C---:B------:R-:W-:Y:S01]  /*1fd0*/  FADD.FTZ R222, -R55.reuse, R222 ;  /* 0x000000de37de7221 */ /* 0x040fe20000010100 */
[C---:B------:R-:W-:Y:S01]  /*1fe0*/  FADD.FTZ R223, -R55.reuse, R223 ;  /* 0x000000df37df7221 */ /* 0x040fe20000010100 */
[C---:B------:R-:W-:Y:S01]  /*1ff0*/  FADD.FTZ R224, -R55.reuse, R224 ;  /* 0x000000e037e07221 */ /* 0x040fe20000010100 */
[----:B------:R-:W-:Y:S01]  /*2000*/  STL [R1+0x98], R63 ;  /* 0x0000983f01007387 */ /* 0x000fe20000100800 */
        /* <DEDUP_REMOVED lines=41> */
[----:B------:R-:W-:-:S03]  /*22a0*/  IMAD.WIDE.U32 R244, R244, 0x10, R250 ;  /* 0x00000010f4f47825 */ /* 0x000fc600078e00fa */
[----:B------:R-:W-:Y:S01]  /*22b0*/  STL [R1+0x54], R211 ;  /* 0x000054d301007387 */ /* 0x000fe20000100800 */
[----:B------:R-:W-:-:S03]  /*22c0*/  FMUL.FTZ R212, R3, R233 ;  /* 0x000000e903d47220 */ /* 0x000fc60000410000 */
[----:B------:R-:W-:Y:S01]  /*22d0*/  STL [R1+0x50], R46 ;  /* 0x0000502e01007387 */ /* 0x000fe20000100800 */
[----:B------:R-:W-:-:S03]  /*22e0*/  FMUL.FTZ R210, R3, R201 ;  /* 0x000000c903d27220 */ /* 0x000fc60000410000 */
[----:B------:R-:W-:Y:S01]  /*22f0*/  STL [R1+0x4c], R209 ;  /* 0x00004cd101007387 */ /* 0x000fe20000100800 */
[----:B------:R-:W-:-:S03]  /*2300*/  SHF.L.U32 R205, R138, 0x10, RZ ;  /* 0x000000108acd7819 */ /* 0x000fc600000006ff */
[----:B------:R-:W-:Y:S04]  /*2310*/  STL [R1+0x48], R45 ;  /* 0x0000482d01007387 */ /* 0x000fe80000100800 */
[----:B------:R-:W-:Y:S04]  /*2320*/  STL [R1+0x44], R44 ;  /* 0x0000442c01007387 */ /* 0x000fe80000100800 */
[----:B------:R-:W-:Y:S01]  /*2330*/  STL [R1+0x40], R218 ;  /* 0x000040da01007387 */ /* 0x000fe20000100800 */
[----:B------:R-:W-:-:S03]  /*2340*/  FFMA.FTZ R4, R81, R137, R4 ;  /* 0x0000008951047223 */ /* 0x000fc60000010004 */
[----:B------:R-:W-:Y:S01]  /*2350*/  STL [R1+0x3c], R214 ;  /* 0x00003cd601007387 */ /* 0x000fe20000100800 */
[----:B------:R-:W-:Y:S01]  /*2360*/  FADD.FTZ R120, R120, R137 ;  /* 0x0000008978787221 */ /* 0x000fe20000010000 */
[----:B--2---:R-:W-:Y:S02]  /*2370*/  FMUL.FTZ R201, R243, R137 ;  /* 0x00000089f3c97220 */ /* 0x004fe40000410000 */
[----:B------:R0:W5:Y:S04]  /*2380*/  LDL.LU R138, [R1+0x250] ;  /* 0x00025000018a7983 */ /* 0x0001680000300800 */
[----:B------:R-:W2:Y:S04]  /*2390*/  LDG.E.128 R244, desc[UR4][R244.64] ;  /* 0x00000004f4f47981 */ /* 0x000ea8000c1e1d00 */
[----:B------:R-:W-:Y:S04]  /*23a0*/  STL [R1+0x30], R212 ;  /* 0x000030d401007387 */ /* 0x000fe80000100800 */
[----:B------:R-:W-:Y:S04]  /*23b0*/  STL [R1+0x2c], R210 ;  /* 0x00002cd201007387 */ /* 0x000fe80000100800 */
[----:B------:R0:W5:Y:S04]  /*23c0*/  LDL.LU R137, [R1+0x24c] ;  /* 0x00024c0001897983 */ /* 0x0001680000300800 */
[----:B------:R-:W4:Y:S01]  /*23d0*/  LDL R208, [R1+0x158] ;  /* 0x0001580001d07983 */ /* 0x000f220000100800 */
[----:B------:R-:W-:-:S02]  /*23e0*/  IMAD.U32 R206, R136, 0x10000, RZ ;  /* 0x0001000088ce7824 */ /* 0x000fc400078e00ff */
[-C--:B------:R-:W-:Y:S01]  /*23f0*/  FFMA.FTZ R6, R79, R135.reuse, R6 ;  /* 0x000000874f067223 */ /* 0x080fe20000010006 */
[----:B------:R-:W-:Y:S01]  /*2400*/  FADD.FTZ R122, R122, R135 ;  /* 0x000000877a7a7221 */ /* 0x000fe20000010000 */
[----:B------:R0:W5:Y:S01]  /*2410*/  LDL.LU R136, [R1+0x248] ;  /* 0x0002480001887983 */ /* 0x0001620000300800 */
[----:B---3--:R-:W-:-:S03]  /*2420*/  FMUL.FTZ R221, R241, R135 ;  /* 0x00000087f1dd7220 */ /* 0x008fc60000410000 */
[----:B------:R0:W5:Y:S04]  /*2430*/  LDL.LU R135, [R1+0x244] ;  /* 0x0002440001877983 */ /* 0x0001680000300800 */
[----:B------:R-:W3:Y:S04]  /*2440*/  LDL R222, [R1+0x16c] ;  /* 0x00016c0001de7983 */ /* 0x000ee80000100800 */
[----:B------:R-:W3:Y:S01]  /*2450*/  LDL R217, [R1+0x164] ;  /* 0x0001640001d97983 */ /* 0x000ee20000100800 */
[----:B------:R-:W-:Y:S01]  /*2460*/  IMAD.WIDE.U32 R236, R236, 0x10, R250 ;  /* 0x00000010ecec7825 */ /* 0x000fe200078e00fa */
[----:B------:R-:W-:-:S03]  /*2470*/  SHF.L.U32 R207, R134, 0x10, RZ ;  /* 0x0000001086cf7819 */ /* 0x000fc600000006ff */
[----:B------:R-:W-:Y:S01]  /*2480*/  FADD.FTZ R116, R116, R133 ;  /* 0x0000008574747221 */ /* 0x000fe20000010000 */
[C---:B------:R-:W-:Y:S01]  /*2490*/  PRMT R132, R203.reuse, 0x7632, R132 ;  /* 0x00007632cb847816 */ /* 0x040fe20000000084 */
[----:B------:R0:W5:Y:S01]  /*24a0*/  LDL.LU R134, [R1+0x240] ;  /* 0x0002400001867983 */ /* 0x0001620000300800 */
[-C--:B------:R-:W-:Y:S01]  /*24b0*/  FFMA.FTZ R8, R76, R133.reuse, R8 ;  /* 0x000000854c087223 */ /* 0x080fe20000010008 */
[----:B------:R-:W-:Y:S01]  /*24c0*/  FMUL.FTZ R219, R74, R133 ;  /* 0x000000854adb7220 */ /* 0x000fe20000410000 */
[----:B------:R-:W-:Y:S01]  /*24d0*/  IMAD.U32 R131, R203, 0x10000, RZ ;  /* 0x00010000cb837824 */ /* 0x000fe200078e00ff */
[----:B------:R-:W-:Y:S04]  /*24e0*/  STL [R1+0x1c], R221 ;  /* 0x00001cdd01007387 */ /* 0x000fe80000100800 */
[----:B------:R0:W5:Y:S04]  /*24f0*/  LDL.LU R133, [R1+0x23c] ;  /* 0x00023c0001857983 */ /* 0x0001680000300800 */
[----:B------:R-:W3:Y:S04]  /*2500*/  LDG.E.128 R236, desc[UR4][R236.64] ;  /* 0x00000004ecec7981 */ /* 0x000ee8000c1e1d00 */
[----:B------:R-:W3:Y:S01]  /*2510*/  LDL R74, [R1+0x15c] ;  /* 0x00015c00014a7983 */ /* 0x000ee20000100800 */
[----:B------:R-:W-:Y:S01]  /*2520*/  FADD.FTZ R118, R118, R131 ;  /* 0x0000008376767221 */ /* 0x000fe20000010000 */
[----:B------:R-:W-:-:S02]  /*2530*/  FFMA.FTZ R10, R72, R131, R10 ;  /* 0x00000083480a7223 */ /* 0x000fc4000001000a */
[----:B------:R-:W3:Y:S01]  /*2540*/  LDL R223, [R1+0x154] ;  /* 0x0001540001df7983 */ /* 0x000ee20000100800 */
[C---:B--2---:R-:W-:Y:S02]  /*2550*/  PRMT R78, R246.reuse, 0x7632, R78 ;  /* 0x00007632f64e7816 */ /* 0x044fe4000000004e */
[----:B------:R-:W-:Y:S01]  /*2560*/  SHF.L.U32 R204, R246, 0x10, RZ ;  /* 0x00000010f6cc7819 */ /* 0x000fe200000006ff */
[----:B------:R-:W-:Y:S02]  /*2570*/  IMAD.U32 R246, R132, 0x10000, RZ ;  /* 0x0001000084f67824 */ /* 0x000fe400078e00ff */
[----:B------:R0:W5:Y:S04]  /*2580*/  LDL.LU R132, [R1+0x238] ;  /* 0x0002380001847983 */ /* 0x0001680000300800 */
[----:B------:R-:W-:Y:S01]  /*2590*/  STL [R1+0x14], R219 ;  /* 0x000014db01007387 */ /* 0x000fe20000100800 */
[----:B----4-:R-:W-:-:S03]  /*25a0*/  FMUL.FTZ R216, R208, R131 ;  /* 0x00000083d0d87220 */ /* 0x010fc60000410000 */
[----:B------:R0:W5:Y:S04]  /*25b0*/  LDL.LU R131, [R1+0x234] ;  /* 0x0002340001837983 */ /* 0x0001680000300800 */
[----:B------:R-:W2:Y:S04]  /*25c0*/  LDL R208, [R1+0x150] ;  /* 0x0001500001d07983 */ /* 0x000ea80000100800 */
[----:B------:R-:W4:Y:S04]  /*25d0*/  LDL R220, [R1+0x148] ;  /* 0x0001480001dc7983 */ /* 0x000f280000100800 */
[----:B------:R-:W4:Y:S04]  /*25e0*/  LDL R225, [R1+0x140] ;  /* 0x0001400001e17983 */ /* 0x000f280000100800 */
[----:B------:R-:W-:Y:S01]  /*25f0*/  STL [R1+0xc], R216 ;  /* 0x00000cd801007387 */ /* 0x000fe20000100800 */
[----:B---3--:R-:W-:Y:S01]  /*2600*/  FMUL.FTZ R224, R222, R205 ;  /* 0x000000cddee07220 */ /* 0x008fe20000410000 */
[----:B------:R-:W-:-:S04]  /*2610*/  FMUL.FTZ R222, R217, R206 ;  /* 0x000000ced9de7220 */ /* 0x000fc80000410000 */
[----:B------:R1:W-:Y:S04]  /*2620*/  STL [R1+0x28], R224 ;  /* 0x000028e001007387 */ /* 0x0003e80000100800 */
[----:B------:R-:W3:Y:S01]  /*2630*/  LDL R217, [R1+0x138] ;  /* 0x0001380001d97983 */ /* 0x000ee20000100800 */
[----:B------:R-:W-:Y:S01]  /*2640*/  FFMA.FTZ R5, R80, R205, R5 ;  /* 0x000000cd50057223 */ /* 0x000fe20000010005 */
[----:B------:R-:W-:Y:S01]  /*2650*/  FADD.FTZ R121, R121, R205 ;  /* 0x000000cd79797221 */ /* 0x000fe20000010000 */
[C---:B------:R-:W-:Y:S01]  /*2660*/  PRMT R82, R245.reuse, 0x7632, R82 ;  /* 0x00007632f5527816 */ /* 0x040fe20000000052 */
[----:B------:R0:W-:Y:S01]  /*2670*/  STL [R1+0x18], R222 ;  /* 0x000018de01007387 */ /* 0x0001e20000100800 */
[----:B------:R-:W-:Y:S01]  /*2680*/  IMAD.U32 R203, R245, 0x10000, RZ ;  /* 0x00010000f5cb7824 */ /* 0x000fe200078e00ff */
[----:B------:R-:W-:-:S02]  /*2690*/  PRMT R130, R236, 0x7632, R130 ;  /* 0x00007632ec827816 */ /* 0x000fc40000000082 */
[----:B------:R-:W-:Y:S01]  /*26a0*/  SHF.L.U32 R236, R236, 0x10, RZ ;  /* 0x00000010ecec7819 */ /* 0x000fe200000006ff */
[----:B------:R-:W-:Y:S01]  /*26b0*/  FMUL.FTZ R74, R74, R207 ;  /* 0x000000cf4a4a7220 */ /* 0x000fe20000410000 */
[----:B------:R-:W-:Y:S02]  /*26c0*/  SHF.L.U32 R205, R130, 0x10, RZ ;  /* 0x0000001082cd7819 */ /* 0x000fe400000006ff */
[----:B------:R-:W-:Y:S02]  /*26d0*/  PRMT R129, R237, 0x7632, R129 ;  /* 0x00007632ed817816 */ /* 0x000fe40000000081 */
[----:B------:R0:W-:Y:S01]  /*26e0*/  STL [R1+0x10], R74 ;  /* 0x0000104a01007387 */ /* 0x0001e20000100800 */
[----:B------:R-:W-:-:S03]  /*26f0*/  PRMT R128, R238, 0x7632, R128 ;  /* 0x00007632ee807816 */ /* 0x000fc60000000080 */
[----:B------:R0:W5:Y:S01]  /*2700*/  LDL.LU R130, [R1+0x230] ;  /* 0x0002300001827983 */ /* 0x0001620000300800 */
[----:B------:R-:W-:Y:S02]  /*2710*/  IMAD.U32 R237, R237, 0x10000, RZ ;  /* 0x00010000eded7824 */ /* 0x000fe400078e00ff */
[----:B------:R-:W-:Y:S01]  /*2720*/  FFMA.FTZ R7, R77, R206, R7 ;  /* 0x000000ce4d077223 */ /* 0x000fe20000010007 */
[----:B------:R-:W-:Y:S01]  /*2730*/  FADD.FTZ R123, R123, R206 ;  /* 0x000000ce7b7b7221 */ /* 0x000fe20000010000 */
[----:B------:R-:W-:Y:S01]  /*2740*/  FADD.FTZ R119, R119, R246 ;  /* 0x000000f677777221 */ /* 0x000fe20000010000 */
[-C--:B------:R-:W-:Y:S01]  /*2750*/  FFMA.FTZ R11, R70, R246.reuse, R11 ;  /* 0x000000f6460b7223 */ /* 0x080fe2000001000b */
[----:B------:R-:W-:Y:S02]  /*2760*/  IMAD.U32 R206, R129, 0x10000, RZ ;  /* 0x0001000081ce7824 */ /* 0x000fe400078e00ff */
[----:B------:R-:W-:Y:S01]  /*2770*/  FADD.FTZ R117, R117, R207 ;  /* 0x000000cf75757221 */ /* 0x000fe20000010000 */
[----:B------:R-:W-:Y:S01]  /*2780*/  FFMA.FTZ R9, R73, R207, R9 ;  /* 0x000000cf49097223 */ /* 0x000fe20000010009 */
[----:B------:R-:W-:Y:S01]  /*2790*/  FMUL.FTZ R246, R223, R246 ;  /* 0x000000f6dff67220 */ /* 0x000fe20000410000 */
[----:B------:R-:W-:-:S02]  /*27a0*/  SHF.L.U32 R207, R128, 0x10, RZ ;  /* 0x0000001080cf7819 */ /* 0x000fc400000006ff */
[C---:B------:R-:W-:Y:S01]  /*27b0*/  PRMT R127, R239.reuse, 0x7632, R127 ;  /* 0x00007632ef7f7816 */ /* 0x040fe2000000007f */
[----:B------:R-:W-:Y:S02]  /*27c0*/  IMAD.U32 R239, R239, 0x10000, RZ ;  /* 0x00010000efef7824 */ /* 0x000fe400078e00ff */
[----:B------:R-:W-:Y:S01]  /*27d0*/  FMUL.FTZ R200, R3, R235 ;  /* 0x000000eb03c87220 */ /* 0x000fe20000410000 */
[-C--:B------:R-:W-:Y:S01]  /*27e0*/  FFMA.FTZ R12, R69, R236.reuse, R12 ;  /* 0x000000ec450c7223 */ /* 0x080fe2000001000c */
[----:B------:R-:W-:Y:S01]  /*27f0*/  FADD.FTZ R112, R112, R236 ;  /* 0x000000ec70707221 */ /* 0x000fe20000010000 */
[----:B------:R-:W-:Y:S02]  /*2800*/  IMAD.U32 R235, R127, 0x10000, RZ ;  /* 0x000100007feb7824 */ /* 0x000fe400078e00ff */
[----:B--2---:R-:W-:Y:S02]  /*2810*/  FMUL.FTZ R245, R208, R236 ;  /* 0x000000ecd0f57220 */ /* 0x004fe40000410000 */
[----:B------:R-:W2:Y:S01]  /*2820*/  LDL R208, [R1+0x130] ;  /* 0x0001300001d07983 */ /* 0x000ea20000100800 */
[----:B----4-:R-:W-:-:S03]  /*2830*/  FMUL.FTZ R243, R220, R237 ;  /* 0x000000eddcf37220 */ /* 0x010fc60000410000 */
[----:B------:R4:W5:Y:S04]  /*2840*/  LDL.LU R129, [R1+0x22c] ;  /* 0x00022c0001817983 */ /* 0x0009680000300800 */
[----:B------:R-:W4:Y:S04]  /*2850*/  LDL R223, [R1+0x128] ;  /* 0x0001280001df7983 */ /* 0x000f280000100800 */
[----:B------:R0:W5:Y:S04]  /*2860*/  LDL.LU R128, [R1+0x228] ;  /* 0x0002280001807983 */ /* 0x0001680000300800 */
[----:B------:R-:W4:Y:S04]  /*2870*/  LDL R220, [R1+0x120] ;  /* 0x0001200001dc7983 */ /* 0x000f280000100800 */
[----:B------:R0:W5:Y:S01]  /*2880*/  LDL.LU R127, [R1+0x224] ;  /* 0x00022400017f7983 */ /* 0x0001620000300800 */
[----:B---3--:R-:W-:-:S03]  /*2890*/  FMUL.FTZ R236, R217, R239 ;  /* 0x000000efd9ec7220 */ /* 0x008fc60000410000 */
[----:B------:R-:W3:Y:S01]  /*28a0*/  LDL R217, [R1+0x118] ;  /* 0x0001180001d97983 */ /* 0x000ee20000100800 */
[----:B------:R-:W-:Y:S01]  /*28b0*/  SHF.L.U32 R233, R126, 0x10, RZ ;  /* 0x000000107ee97819 */ /* 0x000fe200000006ff */
[----:B------:R-:W-:Y:S01]  /*28c0*/  FFMA.FTZ R20, R60, R234, R20 ;  /* 0x000000ea3c147223 */ /* 0x000fe20000010014 */
[----:B------:R-:W-:Y:S01]  /*28d0*/  FADD.FTZ R104, R104, R234 ;  /* 0x000000ea68687221 */ /* 0x000fe20000010000 */
[----:B------:R0:W5:Y:S01]  /*28e0*/  LDL.LU R126, [R1+0x220] ;  /* 0x00022000017e7983 */ /* 0x0001620000300800 */
[C---:B------:R-:W-:Y:S02]  /*28f0*/  PRMT R125, R242.reuse, 0x7632, R125 ;  /* 0x00007632f27d7816 */ /* 0x040fe4000000007d */
[----:B------:R-:W-:Y:S02]  /*2900*/  SHF.L.U32 R242, R242, 0x10, RZ ;  /* 0x00000010f2f27819 */ /* 0x000fe400000006ff */
[----:B------:R-:W-:Y:S02]  /*2910*/  SHF.L.U32 R229, R125, 0x10, RZ ;  /* 0x000000107de57819 */ /* 0x000fe400000006ff */
[----:B------:R-:W-:-:S02]  /*2920*/  SHF.L.U32 R238, R238, 0x10, RZ ;  /* 0x00000010eeee7819 */ /* 0x000fc400000006ff */
[----:B------:R-:W-:Y:S01]  /*2930*/  PRMT R83, R244, 0x7632, R83 ;  /* 0x00007632f4537816 */ /* 0x000fe20000000053 */
[----:B------:R-:W-:Y:S02]  /*2940*/  IMAD.U32 R227, R124, 0x10000, RZ ;  /* 0x000100007ce37824 */ /* 0x000fe400078e00ff */
[----:B------:R-:W-:Y:S01]  /*2950*/  FMUL.FTZ R241, R225, R238 ;  /* 0x000000eee1f17220 */ /* 0x000fe20000410000 */
[----:B------:R-:W-:Y:S01]  /*2960*/  SHF.L.U32 R225, R83, 0x10, RZ ;  /* 0x0000001053e17819 */ /* 0x000fe200000006ff */
[----:B--2---:R-:W-:Y:S02]  /*2970*/  FMUL.FTZ R234, R208, R234 ;  /* 0x000000ead0ea7220 */ /* 0x004fe40000410000 */
[----:B------:R-:W2:Y:S04]  /*2980*/  LDL R208, [R1+0x110] ;  /* 0x0001100001d07983 */ /* 0x000ea80000100800 */
[----:B------:R0:W5:Y:S01]  /*2990*/  LDL.LU R125, [R1+0x21c] ;  /* 0x00021c00017d7983 */ /* 0x0001620000300800 */
[----:B----4-:R-:W-:-:S03]  /*29a0*/  FMUL.FTZ R230, R220, R242 ;  /* 0x000000f2dce67220 */ /* 0x010fc60000410000 */
[----:B------:R-:W1:Y:S04]  /*29b0*/  LDL R220, [R1+0x108] ;  /* 0x0001080001dc7983 */ /* 0x000e680000100800 */
[----:B------:R4:W5:Y:S04]  /*29c0*/  LDL.LU R124, [R1+0x218] ;  /* 0x00021800017c7983 */ /* 0x0009680000300800 */
[----:B------:R4:W5:Y:S01]  /*29d0*/  LDL.LU R83, [R1+0x214] ;  /* 0x0002140001537983 */ /* 0x0009620000300800 */
[----:B---3--:R-:W-:-:S03]  /*29e0*/  FMUL.FTZ R228, R217, R202 ;  /* 0x000000cad9e47220 */ /* 0x008fc60000410000 */
[----:B------:R-:W0:Y:S01]  /*29f0*/  LDL R217, [R1+0x100] ;  /* 0x0001000001d97983 */ /* 0x000e220000100800 */
[----:B------:R-:W-:Y:S01]  /*2a00*/  SHF.L.U32 R244, R244, 0x10, RZ ;  /* 0x00000010f4f47819 */ /* 0x000fe200000006ff */
[----:B------:R-:W-:Y:S01]  /*2a10*/  FADD.FTZ R102, R102, R202 ;  /* 0x000000ca66667221 */ /* 0x000fe20000010000 */
[----:B------:R-:W-:Y:S01]  /*2a20*/  FFMA.FTZ R26, R54, R202, R26 ;  /* 0x000000ca361a7223 */ /* 0x000fe2000001001a */
[----:B------:R-:W-:Y:S01]  /*2a30*/  FFMA.FTZ R202, R81, R201, RZ ;  /* 0x000000c951ca7223 */ /* 0x000fe200000100ff */
[----:B------:R-:W-:-:S04]  /*2a40*/  IMAD.WIDE.U32 R248, R248, 0x10, R250 ;  /* 0x00000010f8f87825 */ /* 0x000fc800078e00fa */
[----:B------:R-:W-:Y:S01]  /*2a50*/  FFMA.FTZ R202, R80, R224, R202 ;  /* 0x000000e050ca7223 */ /* 0x000fe200000100ca */
[-C--:B------:R-:W-:Y:S01]  /*2a60*/  FFMA.FTZ R22, R58, R232.reuse, R22 ;  /* 0x000000e83a167223 */ /* 0x080fe20000010016 */
[----:B------:R-:W-:Y:S01]  /*2a70*/  FADD.FTZ R106, R106, R232 ;  /* 0x000000e86a6a7221 */ /* 0x000fe20000010000 */
[----:B------:R-:W-:Y:S01]  /*2a80*/  FFMA.FTZ R30, R50, R203, R30 ;  /* 0x000000cb321e7223 */ /* 0x000fe2000001001e */
[----:B------:R-:W-:Y:S01]  /*2a90*/  FADD.FTZ R98, R98, R203 ;  /* 0x000000cb62627221 */ /* 0x000fe20000010000 */
[----:B------:R-:W-:Y:S01]  /*2aa0*/  FMUL.FTZ R232, R223, R232 ;  /* 0x000000e8dfe87220 */ /* 0x000fe20000410000 */
[----:B------:R-:W-:Y:S01]  /*2ab0*/  FFMA.FTZ R202, R79, R221, R202 ;  /* 0x000000dd4fca7223 */ /* 0x000fe200000100ca */
[----:B------:R-:W-:Y:S01]  /*2ac0*/  IMAD.U32 R223, R82, 0x10000, RZ ;  /* 0x0001000052df7824 */ /* 0x000fe200078e00ff */
[----:B------:R-:W3:Y:S02]  /*2ad0*/  LDG.E.128 R248, desc[UR4][R248.64] ;  /* 0x00000004f8f87981 */ /* 0x000ee4000c1e1d00 */
[----:B------:R-:W-:-:S02]  /*2ae0*/  FFMA.FTZ R202, R77, R222, R202 ;  /* 0x000000de4dca7223 */ /* 0x000fc400000100ca */
[----:B------:R4:W5:Y:S01]  /*2af0*/  LDL.LU R82, [R1+0x210] ;  /* 0x0002100001527983 */ /* 0x0009620000300800 */
[----:B------:R-:W-:-:S03]  /*2b00*/  PRMT R75, R247, 0x7632, R75 ;  /* 0x00007632f74b7816 */ /* 0x000fc6000000004b */
[----:B------:R4:W5:Y:S04]  /*2b10*/  LDL.LU R81, [R1+0x20c] ;  /* 0x00020c0001517983 */ /* 0x0009680000300800 */
[----:B------:R4:W5:Y:S01]  /*2b20*/  LDL.LU R80, [R1+0x208] ;  /* 0x0002080001507983 */ /* 0x0009620000300800 */
[----:B------:R-:W-:-:S04]  /*2b30*/  FFMA.FTZ R202, R76, R219, R202 ;  /* 0x000000db4cca7223 */ /* 0x000fc800000100ca */
[----:B------:R-:W-:Y:S01]  /*2b40*/  FFMA.FTZ R202, R73, R74, R202 ;  /* 0x0000004a49ca7223 */ /* 0x000fe200000100ca */
[----:B--2---:R-:W-:Y:S01]  /*2b50*/  FMUL.FTZ R226, R208, R244 ;  /* 0x000000f4d0e27220 */ /* 0x004fe20000410000 */
[----:B------:R-:W-:-:S04]  /*2b60*/  FADD.FTZ R208, RZ, R201 ;  /* 0x000000c9ffd07221 */ /* 0x000fc80000010000 */
[----:B------:R-:W-:Y:S01]  /*2b70*/  FADD.FTZ R208, R208, R224 ;  /* 0x000000e0d0d07221 */ /* 0x000fe20000010000 */
[----:B-1----:R-:W-:-:S03]  /*2b80*/  FMUL.FTZ R224, R220, R203 ;  /* 0x000000cbdce07220 */ /* 0x002fc60000410000 */
[----:B------:R-:W-:Y:S01]  /*2b90*/  FADD.FTZ R203, R208, R221 ;  /* 0x000000ddd0cb7221 */ /* 0x000fe20000010000 */
[----:B------:R-:W2:Y:S01]  /*2ba0*/  LDL R220, [R1+0xf8] ;  /* 0x0000f80001dc7983 */ /* 0x000ea20000100800 */
[----:B------:R-:W-:Y:S02]  /*2bb0*/  SHF.L.U32 R221, R78, 0x10, RZ ;  /* 0x000000104edd7819 */ /* 0x000fe400000006ff */
[----:B------:R-:W-:Y:S01]  /*2bc0*/  FADD.FTZ R203, R203, R222 ;  /* 0x000000decbcb7221 */ /* 0x000fe20000010000 */
[----:B------:R4:W5:Y:S03]  /*2bd0*/  LDL.LU R79, [R1+0x204] ;  /* 0x00020400014f7983 */ /* 0x0009660000300800 */
[----:B------:R-:W-:Y:S01]  /*2be0*/  FADD.FTZ R203, R203, R219 ;  /* 0x000000dbcbcb7221 */ /* 0x000fe20000010000 */
[----:B------:R4:W5:Y:S01]  /*2bf0*/  LDL.LU R78, [R1+0x200] ;  /* 0x00020000014e7983 */ /* 0x0009620000300800 */
[----:B------:R-:W-:-:S03]  /*2c00*/  IMAD.U32 R219, R75, 0x10000, RZ ;  /* 0x000100004bdb7824 */ /* 0x000fc600078e00ff */
[----:B------:R4:W5:Y:S01]  /*2c10*/  LDL.LU R77, [R1+0x1fc] ;  /* 0x0001fc00014d7983 */ /* 0x0009620000300800 */
[----:B------:R-:W-:Y:S01]  /*2c20*/  FADD.FTZ R203, R203, R74 ;  /* 0x0000004acbcb7221 */ /* 0x000fe20000010000 */
[----:B0-----:R-:W-:Y:S02]  /*2c30*/  FMUL.FTZ R222, R217, R204 ;  /* 0x000000ccd9de7220 */ /* 0x001fe40000410000 */
[----:B------:R-:W4:Y:S04]  /*2c40*/  LDL R217, [R1+0x14c] ;  /* 0x00014c0001d97983 */ /* 0x000f280000100800 */
[----:B------:R0:W5:Y:S04]  /*2c50*/  LDL.LU R76, [R1+0x1f8] ;  /* 0x0001f800014c7983 */ /* 0x0001680000300800 */
[----:B------:R0:W5:Y:S04]  /*2c60*/  LDL.LU R75, [R1+0x1f4] ;  /* 0x0001f400014b7983 */ /* 0x0001680000300800 */
[----:B------:R0:W5:Y:S04]  /*2c70*/  LDL.LU R74, [R1+0x1f0] ;  /* 0x0001f000014a7983 */ /* 0x0001680000300800 */
[----:B------:R0:W5:Y:S04]  /*2c80*/  LDL.LU R73, [R1+0x1ec] ;  /* 0x0001ec0001497983 */ /* 0x0001680000300800 */
[----:B------:R-:W2:Y:S01]  /*2c90*/  LDL R208, [R1+0x144] ;  /* 0x0001440001d07983 */ /* 0x000ea20000100800 */
[----:B------:R-:W-:Y:S01]  /*2ca0*/  FADD.FTZ R203, R203, R216 ;  /* 0x000000d8cbcb7221 */ /* 0x000fe20000010000 */
[----:B------:R-:W-:Y:S01]  /*2cb0*/  FFMA.FTZ R202, R72, R216, R202 ;  /* 0x000000d848ca7223 */ /* 0x000fe200000100ca */
[----:B---3--:R-:W-:Y:S01]  /*2cc0*/  PRMT R71, R248, 0x7632, R71 ;  /* 0x00007632f8477816 */ /* 0x008fe20000000047 */
[----:B------:R-:W-:Y:S01]  /*2cd0*/  FFMA.FTZ R28, R51, R244, R28 ;  /* 0x000000f4331c7223 */ /* 0x000fe2000001001c */
[----:B------:R-:W-:Y:S01]  /*2ce0*/  FADD.FTZ R203, R203, R246 ;  /* 0x000000f6cbcb7221 */ /* 0x000fe20000010000 */
[----:B------:R-:W-:Y:S01]  /*2cf0*/  FFMA.FTZ R202, R70, R246, R202 ;  /* 0x000000f646ca7223 */ /* 0x000fe200000100ca */
[----:B------:R-:W-:Y:S01]  /*2d00*/  FADD.FTZ R96, R96, R244 ;  /* 0x000000f460607221 */ /* 0x000fe20000010000 */
[----:B------:R0:W5:Y:S01]  /*2d10*/  LDL.LU R72, [R1+0x1e8] ;  /* 0x0001e80001487983 */ /* 0x0001620000300800 */
[----:B------:R-:W-:Y:S01]  /*2d20*/  SHF.L.U32 R216, R71, 0x10, RZ ;  /* 0x0000001047d87819 */ /* 0x000fe200000006ff */
[----:B------:R-:W-:Y:S01]  /*2d30*/  FADD.FTZ R92, R92, R204 ;  /* 0x000000cc5c5c7221 */ /* 0x000fe20000010000 */
[----:B------:R-:W-:Y:S01]  /*2d40*/  FFMA.FTZ R32, R48, R204, R32 ;  /* 0x000000cc30207223 */ /* 0x000fe20000010020 */
[----:B------:R0:W5:Y:S01]  /*2d50*/  LDL.LU R71, [R1+0x1e4] ;  /* 0x0001e40001477983 */ /* 0x0001620000300800 */
[----:B------:R-:W-:Y:S01]  /*2d60*/  FADD.FTZ R203, R203, R245 ;  /* 0x000000f5cbcb7221 */ /* 0x000fe20000010000 */
[----:B------:R-:W-:Y:S01]  /*2d70*/  FFMA.FTZ R14, R67, R237, R14 ;  /* 0x000000ed430e7223 */ /* 0x000fe2000001000e */
[----:B------:R-:W-:Y:S01]  /*2d80*/  FADD.FTZ R114, R114, R237 ;  /* 0x000000ed72727221 */ /* 0x000fe20000010000 */
[----:B------:R0:W5:Y:S01]  /*2d90*/  LDL.LU R70, [R1+0x1e0] ;  /* 0x0001e00001467983 */ /* 0x0001620000300800 */
[----:B------:R-:W-:-:S03]  /*2da0*/  FFMA.FTZ R204, R69, R245, R202 ;  /* 0x000000f545cc7223 */ /* 0x000fc600000100ca */
[----:B------:R-:W3:Y:S01]  /*2db0*/  LDL R237, [R1+0x13c] ;  /* 0x00013c0001ed7983 */ /* 0x000ee20000100800 */
[----:B------:R-:W-:Y:S01]  /*2dc0*/  FADD.FTZ R100, R100, R242 ;  /* 0x000000f264647221 */ /* 0x000fe20000010000 */
[----:B------:R-:W-:Y:S01]  /*2dd0*/  FFMA.FTZ R24, R56, R242, R24 ;  /* 0x000000f238187223 */ /* 0x000fe20000010018 */
[-C--:B------:R-:W-:Y:S01]  /*2de0*/  FFMA.FTZ R13, R68, R205.reuse, R13 ;  /* 0x000000cd440d7223 */ /* 0x080fe2000001000d */
[----:B------:R0:W5:Y:S01]  /*2df0*/  LDL.LU R69, [R1+0x1dc] ;  /* 0x0001dc0001457983 */ /* 0x0001620000300800 */
[----:B----4-:R-:W-:-:S03]  /*2e00*/  FMUL.FTZ R244, R217, R205 ;  /* 0x000000cdd9f47220 */ /* 0x010fc60000410000 */
[----:B------:R-:W4:Y:S01]  /*2e10*/  LDL R217, [R1+0xf0] ;  /* 0x0000f00001d97983 */ /* 0x000f220000100800 */
[----:B------:R-:W-:Y:S01]  /*2e20*/  FADD.FTZ R202, R203, R244 ;  /* 0x000000f4cbca7221 */ /* 0x000fe20000010000 */
[----:B------:R-:W-:Y:S02]  /*2e30*/  FFMA.FTZ R203, R68, R244, R204 ;  /* 0x000000f444cb7223 */ /* 0x000fe400000100cc */
[----:B------:R0:W5:Y:S01]  /*2e40*/  LDL.LU R68, [R1+0x1d8] ;  /* 0x0001d80001447983 */ /* 0x0001620000300800 */
[----:B--2---:R-:W-:-:S03]  /*2e50*/  FMUL.FTZ R242, R208, R206 ;  /* 0x000000ced0f27220 */ /* 0x004fc60000410000 */
[----:B------:R-:W2:Y:S01]  /*2e60*/  LDL R208, [R1+0x134] ;  /* 0x0001340001d07983 */ /* 0x000ea20000100800 */
[----:B------:R-:W-:Y:S01]  /*2e70*/  FADD.FTZ R202, R202, R243 ;  /* 0x000000f3caca7221 */ /* 0x000fe20000010000 */
[----:B------:R-:W-:Y:S01]  /*2e80*/  FFMA.FTZ R203, R67, R243, R203 ;  /* 0x000000f343cb7223 */ /* 0x000fe200000100cb */
[----:B------:R-:W-:Y:S01]  /*2e90*/  FFMA.FTZ R15, R66, R206, R15 ;  /* 0x000000ce420f7223 */ /* 0x000fe2000001000f */
[----:B------:R0:W5:Y:S01]  /*2ea0*/  LDL.LU R67, [R1+0x1d4] ;  /* 0x0001d40001437983 */ /* 0x0001620000300800 */
[----:B------:R-:W-:Y:S01]  /*2eb0*/  FADD.FTZ R204, R202, R242 ;  /* 0x000000f2cacc7221 */ /* 0x000fe20000010000 */
[----:B------:R-:W-:Y:S01]  /*2ec0*/  FFMA.FTZ R202, R66, R242, R203 ;  /* 0x000000f242ca7223 */ /* 0x000fe200000100cb */
[----:B------:R-:W-:Y:S01]  /*2ed0*/  FADD.FTZ R110, R110, R239 ;  /* 0x000000ef6e6e7221 */ /* 0x000fe20000010000 */
[----:B------:R-:W-:Y:S01]  /*2ee0*/  FFMA.FTZ R18, R63, R239, R18 ;  /* 0x000000ef3f127223 */ /* 0x000fe20000010012 */
[----:B------:R-:W-:Y:S01]  /*2ef0*/  FADD.FTZ R113, R113, R205 ;  /* 0x000000cd71717221 */ /* 0x000fe20000010000 */
[----:B------:R0:W5:Y:S01]  /*2f00*/  LDL.LU R66, [R1+0x1d0] ;  /* 0x0001d00001427983 */ /* 0x0001620000300800 */
[----:B------:R-:W-:-:S03]  /*2f10*/  FFMA.FTZ R202, R65, R241, R202 ;  /* 0x000000f141ca7223 */ /* 0x000fc600000100ca */
[----:B------:R-:W4:Y:S01]  /*2f20*/  LDL R205, [R1+0x12c] ;  /* 0x00012c0001cd7983 */ /* 0x000f220000100800 */
[----:B------:R-:W-:Y:S01]  /*2f30*/  FFMA.FTZ R16, R65, R238, R16 ;  /* 0x000000ee41107223 */ /* 0x000fe20000010010 */
[-C--:B---3--:R-:W-:Y:S01]  /*2f40*/  FMUL.FTZ R239, R237, R207.reuse ;  /* 0x000000cfedef7220 */ /* 0x088fe20000410000 */
[C---:B------:R-:W-:Y:S01]  /*2f50*/  FFMA.FTZ R17, R64.reuse, R207, R17 ;  /* 0x000000cf40117223 */ /* 0x040fe20000010011 */
[----:B------:R0:W5:Y:S01]  /*2f60*/  LDL.LU R65, [R1+0x1cc] ;  /* 0x0001cc0001417983 */ /* 0x0001620000300800 */
[----:B------:R-:W-:Y:S01]  /*2f70*/  FADD.FTZ R111, R111, R235 ;  /* 0x000000eb6f6f7221 */ /* 0x000fe20000010000 */
[----:B------:R-:W-:Y:S01]  /*2f80*/  FFMA.FTZ R202, R64, R239, R202 ;  /* 0x000000ef40ca7223 */ /* 0x000fe200000100ca */
[-C--:B------:R-:W-:Y:S01]  /*2f90*/  FFMA.FTZ R19, R61, R235.reuse, R19 ;  /* 0x000000eb3d137223 */ /* 0x080fe20000010013 */
[----:B------:R0:W5:Y:S01]  /*2fa0*/  LDL.LU R64, [R1+0x1c8] ;  /* 0x0001c80001407983 */ /* 0x0001620000300800 */
[----:B--2---:R-:W-:-:S03]  /*2fb0*/  FMUL.FTZ R235, R208, R235 ;  /* 0x000000ebd0eb7220 */ /* 0x004fc60000410000 */
[----:B------:R-:W2:Y:S01]  /*2fc0*/  LDL R208, [R1+0x124] ;  /* 0x0001240001d07983 */ /* 0x000ea20000100800 */
[----:B------:R-:W-:Y:S01]  /*2fd0*/  FADD.FTZ R204, R204, R241 ;  /* 0x000000f1cccc7221 */ /* 0x000fe20000010000 */
[----:B------:R-:W-:-:S03]  /*2fe0*/  PRMT R62, R249, 0x7632, R62 ;  /* 0x00007632f93e7816 */ /* 0x000fc6000000003e */
[----:B------:R-:W-:Y:S01]  /*2ff0*/  FADD.FTZ R204, R204, R239 ;  /* 0x000000efcccc7221 */ /* 0x000fe20000010000 */
[----:B------:R-:W-:Y:S01]  /*3000*/  FFMA.FTZ R202, R63, R236, R202 ;  /* 0x000000ec3fca7223 */ /* 0x000fe200000100ca */
[----:B------:R-:W-:Y:S01]  /*3010*/  IMAD.U32 R203, R62, 0x10000, RZ ;  /* 0x000100003ecb7824 */ /* 0x000fe200078e00ff */
[----:B------:R0:W5:Y:S01]  /*3020*/  LDL.LU R63, [R1+0x1c4] ;  /* 0x0001c400013f7983 */ /* 0x0001620000300800 */
[----:B------:R-:W-:Y:S01]  /*3030*/  FADD.FTZ R204, R204, R236 ;  /* 0x000000eccccc7221 */ /* 0x000fe20000010000 */
[----:B------:R-:W-:Y:S01]  /*3040*/  FFMA.FTZ R202, R61, R235, R202 ;  /* 0x000000eb3dca7223 */ /* 0x000fe200000100ca */
[----:B------:R-:W-:Y:S01]  /*3050*/  FADD.FTZ R115, R115, R206 ;  /* 0x000000ce73737221 */ /* 0x000fe20000010000 */
[----:B------:R0:W5:Y:S01]  /*3060*/  LDL.LU R62, [R1+0x1c0] ;  /* 0x0001c000013e7983 */ /* 0x0001620000300800 */
[----:B------:R-:W-:Y:S01]  /*3070*/  FADD.FTZ R204, R204, R235 ;  /* 0x000000ebcccc7221 */ /* 0x000fe20000010000 */
[-C--:B------:R-:W-:Y:S02]  /*3080*/  FFMA.FTZ R21, R59, R233.reuse, R21 ;  /* 0x000000e93b157223 */ /* 0x080fe40000010015 */
[----:B------:R0:W5:Y:S01]  /*3090*/  LDL.LU R61, [R1+0x1bc] ;  /* 0x0001bc00013d7983 */ /* 0x0001620000300800 */
[----:B------:R-:W-:Y:S01]  /*30a0*/  FADD.FTZ R105, R105, R233 ;  /* 0x000000e969697221 */ /* 0x000fe20000010000 */
[----:B----4-:R-:W-:-:S02]  /*30b0*/  FMUL.FTZ R233, R205, R233 ;  /* 0x000000e9cde97220 */ /* 0x010fc40000410000 */
[----:B------:R-:W3:Y:S01]  /*30c0*/  LDL R206, [R1+0x11c] ;  /* 0x00011c0001ce7983 */ /* 0x000ee20000100800 */
[----:B------:R-:W-:Y:S01]  /*30d0*/  FADD.FTZ R204, R204, R234 ;  /* 0x000000eacccc7221 */ /* 0x000fe20000010000 */
[----:B------:R-:W-:Y:S02]  /*30e0*/  IMAD.U32 R231, R240, 0x10000, RZ ;  /* 0x00010000f0e77824 */ /* 0x000fe400078e00ff */
[----:B------:R-:W-:Y:S01]  /*30f0*/  FFMA.FTZ R205, R60, R234, R202 ;  /* 0x000000ea3ccd7223 */ /* 0x000fe200000100ca */
[----:B------:R-:W-:Y:S01]  /*3100*/  FADD.FTZ R109, R109, R207 ;  /* 0x000000cf6d6d7221 */ /* 0x000fe20000010000 */
[----:B------:R0:W5:Y:S01]  /*3110*/  LDL.LU R60, [R1+0x1b8] ;  /* 0x0001b800013c7983 */ /* 0x0001620000300800 */
[----:B------:R-:W-:Y:S01]  /*3120*/  FADD.FTZ R202, R204, R233 ;  /* 0x000000e9ccca7221 */ /* 0x000fe20000010000 */
[----:B------:R-:W-:Y:S01]  /*3130*/  FFMA.FTZ R23, R57, R231, R23 ;  /* 0x000000e739177223 */ /* 0x000fe20000010017 */
[----:B------:R-:W-:Y:S01]  /*3140*/  FFMA.FTZ R204, R59, R233, R205 ;  /* 0x000000e93bcc7223 */ /* 0x000fe200000100cd */
[----:B------:R-:W4:Y:S01]  /*3150*/  LDL R207, [R1+0xe8] ;  /* 0x0000e80001cf7983 */ /* 0x000f220000100800 */
[----:B------:R-:W-:-:S03]  /*3160*/  FADD.FTZ R107, R107, R231 ;  /* 0x000000e76b6b7221 */ /* 0x000fc60000010000 */
[----:B------:R0:W5:Y:S01]  /*3170*/  LDL.LU R59, [R1+0x1b4] ;  /* 0x0001b400013b7983 */ /* 0x0001620000300800 */
[----:B--2---:R-:W-:-:S03]  /*3180*/  FMUL.FTZ R231, R208, R231 ;  /* 0x000000e7d0e77220 */ /* 0x004fc60000410000 */
[----:B------:R-:W2:Y:S01]  /*3190*/  LDL R208, [R1+0x114] ;  /* 0x0001140001d07983 */ /* 0x000ea20000100800 */
[----:B------:R-:W-:Y:S01]  /*31a0*/  FADD.FTZ R202, R202, R232 ;  /* 0x000000e8caca7221 */ /* 0x000fe20000010000 */
[----:B------:R-:W-:Y:S01]  /*31b0*/  FFMA.FTZ R204, R58, R232, R204 ;  /* 0x000000e83acc7223 */ /* 0x000fe200000100cc */
[----:B------:R-:W-:Y:S01]  /*31c0*/  FADD.FTZ R101, R101, R229 ;  /* 0x000000e565657221 */ /* 0x000fe20000010000 */
[----:B------:R0:W5:Y:S01]  /*31d0*/  LDL.LU R58, [R1+0x1b0] ;  /* 0x0001b000013a7983 */ /* 0x0001620000300800 */
[----:B------:R-:W-:Y:S01]  /*31e0*/  FADD.FTZ R205, R202, R231 ;  /* 0x000000e7cacd7221 */ /* 0x000fe20000010000 */
[----:B------:R-:W-:Y:S01]  /*31f0*/  FFMA.FTZ R202, R57, R231, R204 ;  /* 0x000000e739ca7223 */ /* 0x000fe200000100cc */
[-C--:B------:R-:W-:Y:S01]  /*3200*/  FFMA.FTZ R25, R55, R229.reuse, R25 ;  /* 0x000000e537197223 */ /* 0x080fe20000010019 */
[----:B------:R0:W5:Y:S02]  /*3210*/  LDL.LU R57, [R1+0x1ac] ;  /* 0x0001ac0001397983 */ /* 0x0001640000300800 */
[----:B------:R-:W-:Y:S01]  /*3220*/  FFMA.FTZ R202, R56, R230, R202 ;  /* 0x000000e638ca7223 */ /* 0x000fe200000100ca */
[----:B---3--:R-:W-:-:S02]  /*3230*/  FMUL.FTZ R229, R206, R229 ;  /* 0x000000e5cee57220 */ /* 0x008fc40000410000 */
[----:B------:R-:W3:Y:S02]  /*3240*/  LDL R206, [R1+0x10c] ;  /* 0x00010c0001ce7983 */ /* 0x000ee40000100800 */
[----:B------:R-:W-:Y:S01]  /*3250*/  FFMA.FTZ R202, R55, R229, R202 ;  /* 0x000000e537ca7223 */ /* 0x000fe200000100ca */
[----:B------:R-:W-:Y:S01]  /*3260*/  FADD.FTZ R103, R103, R227 ;  /* 0x000000e367677221 */ /* 0x000fe20000010000 */
[----:B------:R0:W5:Y:S01]  /*3270*/  LDL.LU R56, [R1+0x1a8] ;  /* 0x0001a80001387983 */ /* 0x0001620000300800 */
[----:B------:R-:W-:Y:S01]  /*3280*/  FFMA.FTZ R27, R52, R227, R27 ;  /* 0x000000e3341b7223 */ /* 0x000fe2000001001b */
[----:B------:R-:W-:Y:S02]  /*3290*/  FFMA.FTZ R202, R54, R228, R202 ;  /* 0x000000e436ca7223 */ /* 0x000fe400000100ca */
[----:B------:R0:W5:Y:S01]  /*32a0*/  LDL.LU R55, [R1+0x1a4] ;  /* 0x0001a40001377983 */ /* 0x0001620000300800 */
[----:B------:R-:W-:-:S03]  /*32b0*/  PRMT R53, R250, 0x7632, R53 ;  /* 0x00007632fa357816 */ /* 0x000fc60000000035 */
[----:B------:R0:W5:Y:S01]  /*32c0*/  LDL.LU R54, [R1+0x1a0] ;  /* 0x0001a00001367983 */ /* 0x0001620000300800 */
[----:B------:R-:W-:Y:S01]  /*32d0*/  SHF.L.U32 R204, R53, 0x10, RZ ;  /* 0x0000001035cc7819 */ /* 0x000fe200000006ff */
[----:B------:R-:W-:Y:S01]  /*32e0*/  FADD.FTZ R108, R108, R238 ;  /* 0x000000ee6c6c7221 */ /* 0x000fe20000010000 */
[----:B--2---:R-:W-:Y:S02]  /*32f0*/  FMUL.FTZ R227, R208, R227 ;  /* 0x000000e3d0e37220 */ /* 0x004fe40000410000 */
[----:B------:R-:W2:Y:S02]  /*3300*/  LDL R208, [R1+0x104] ;  /* 0x0001040001d07983 */ /* 0x000ea40000100800 */
[----:B------:R-:W-:Y:S02]  /*3310*/  FFMA.FTZ R202, R52, R227, R202 ;  /* 0x000000e334ca7223 */ /* 0x000fe400000100ca */
[----:B------:R0:W5:Y:S04]  /*3320*/  LDL.LU R53, [R1+0x19c] ;  /* 0x00019c0001357983 */ /* 0x0001680000300800 */
[----:B------:R0:W5:Y:S04]  /*3330*/  LDL.LU R52, [R1+0x198] ;  /* 0x0001980001347983 */ /* 0x0001680000300800 */
[----:B------:R-:W4:Y:S01]  /*3340*/  LDL R238, [R1+0xfc] ;  /* 0x0000fc0001ee7983 */ /* 0x000f220000100800 */
[----:B------:R-:W-:-:S04]  /*3350*/  FADD.FTZ R205, R205, R230 ;  /* 0x000000e6cdcd7221 */ /* 0x000fc80000010000 */
[----:B------:R-:W-:-:S04]  /*3360*/  FADD.FTZ R205, R205, R229 ;  /* 0x000000e5cdcd7221 */ /* 0x000fc80000010000 */
[----:B------:R-:W-:Y:S01]  /*3370*/  FADD.FTZ R205, R205, R228 ;  /* 0x000000e4cdcd7221 */ /* 0x000fe20000010000 */
[----:B------:R-:W-:-:S03]  /*3380*/  FFMA.FTZ R29, R213, R225, R29 ;  /* 0x000000e1d51d7223 */ /* 0x000fc6000001001d */
[----:B------:R-:W-:Y:S01]  /*3390*/  FADD.FTZ R205, R205, R227 ;  /* 0x000000e3cdcd7221 */ /* 0x000fe20000010000 */
[----:B------:R-:W-:Y:S01]  /*33a0*/  FADD.FTZ R97, R97, R225 ;  /* 0x000000e161617221 */ /* 0x000fe20000010000 */
[----:B---3--:R-:W-:Y:S01]  /*33b0*/  FMUL.FTZ R225, R206, R225 ;  /* 0x000000e1cee17220 */ /* 0x008fe20000410000 */
[----:B------:R-:W-:Y:S01]  /*33c0*/  FFMA.FTZ R206, R51, R226, R202 ;  /* 0x000000e233ce7223 */ /* 0x000fe200000100ca */
[----:B------:R-:W-:Y:S01]  /*33d0*/  FADD.FTZ R205, R205, R226 ;  /* 0x000000e2cdcd7221 */ /* 0x000fe20000010000 */
[----:B------:R0:W5:Y:S03]  /*33e0*/  LDL.LU R51, [R1+0x194] ;  /* 0x0001940001337983 */ /* 0x0001660000300800 */
[----:B------:R-:W-:Y:S01]  /*33f0*/  FADD.FTZ R202, R205, R225 ;  /* 0x000000e1cdca7221 */ /* 0x000fe20000010000 */
[----:B------:R-:W3:Y:S01]  /*3400*/  LDL R237, [R1+0xe0] ;  /* 0x0000e00001ed7983 */ /* 0x000ee20000100800 */
[----:B------:R-:W-:Y:S01]  /*3410*/  FFMA.FTZ R205, R213, R225, R206 ;  /* 0x000000e1d5cd7223 */ /* 0x000fe200000100ce */
[----:B------:R-:W-:Y:S01]  /*3420*/  FFMA.FTZ R31, R49, R223, R31 ;  /* 0x000000df311f7223 */ /* 0x000fe2000001001f */
[----:B------:R-:W-:Y:S01]  /*3430*/  FADD.FTZ R99, R99, R223 ;  /* 0x000000df63637221 */ /* 0x000fe20000010000 */
[----:B------:R-:W3:Y:S01]  /*3440*/  LDL R213, [R1+0xf4] ;  /* 0x0000f40001d57983 */ /* 0x000ee20000100800 */
[----:B------:R-:W-:Y:S01]  /*3450*/  FFMA.FTZ R205, R50, R224, R205 ;  /* 0x000000e032cd7223 */ /* 0x000fe200000100cd */
[----:B------:R-:W-:Y:S01]  /*3460*/  FADD.FTZ R93, R93, R221 ;  /* 0x000000dd5d5d7221 */ /* 0x000fe20000010000 */
[----:B------:R-:W-:Y:S01]  /*3470*/  FFMA.FTZ R33, R215, R221, R33 ;  /* 0x000000ddd7217223 */ /* 0x000fe20000010021 */
[----:B------:R0:W5:Y:S01]  /*3480*/  LDL.LU R50, [R1+0x190] ;  /* 0x0001900001327983 */ /* 0x0001620000300800 */
[----:B--2---:R-:W-:-:S04]  /*3490*/  FMUL.FTZ R223, R208, R223 ;  /* 0x000000dfd0df7220 */ /* 0x004fc80000410000 */
[----:B------:R-:W-:Y:S02]  /*34a0*/  FFMA.FTZ R205, R49, R223, R205 ;  /* 0x000000df31cd7223 */ /* 0x000fe400000100cd */
[----:B------:R0:W5:Y:S02]  /*34b0*/  LDL.LU R49, [R1+0x18c] ;  /* 0x00018c0001317983 */ /* 0x0001640000300800 */
[----:B------:R-:W-:Y:S02]  /*34c0*/  FFMA.FTZ R205, R48, R222, R205 ;  /* 0x000000de30cd7223 */ /* 0x000fe400000100cd */
[----:B------:R0:W5:Y:S01]  /*34d0*/  LDL.LU R48, [R1+0x188] ;  /* 0x0001880001307983 */ /* 0x0001620000300800 */
[----:B----4-:R-:W-:-:S03]  /*34e0*/  FMUL.FTZ R221, R238, R221 ;  /* 0x000000ddeedd7220 */ /* 0x010fc60000410000 */
[----:B------:R-:W2:Y:S01]  /*34f0*/  LDL R238, [R1+0xec] ;  /* 0x0000ec0001ee7983 */ /* 0x000ea20000100800 */
[----:B------:R-:W-:Y:S01]  /*3500*/  FADD.FTZ R202, R202, R224 ;  /* 0x000000e0caca7221 */ /* 0x000fe20000010000 */
[----:B------:R-:W-:-:S03]  /*3510*/  SHF.L.U32 R250, R250, 0x10, RZ ;  /* 0x00000010fafa7819 */ /* 0x000fc600000006ff */
[----:B------:R-:W-:Y:S01]  /*3520*/  FADD.FTZ R208, R202, R223 ;  /* 0x000000dfcad07221 */ /* 0x000fe20000010000 */
[----:B------:R-:W-:-:S03]  /*3530*/  IMAD.U32 R247, R247, 0x10000, RZ ;  /* 0x00010000f7f77824 */ /* 0x000fc600078e00ff */
[----:B------:R-:W-:Y:S01]  /*3540*/  FADD.FTZ R208, R208, R222 ;  /* 0x000000ded0d07221 */ /* 0x000fe20000010000 */
[----:B------:R-:W-:Y:S01]  /*3550*/  FMUL.FTZ R220, R220, R247 ;  /* 0x000000f7dcdc7220 */ /* 0x000fe20000410000 */
[----:B------:R-:W-:Y:S02]  /*3560*/  FFMA.FTZ R205, R215, R221, R205 ;  /* 0x000000ddd7cd7223 */ /* 0x000fe400000100cd */
[----:B------:R-:W-:Y:S01]  /*3570*/  FADD.FTZ R208, R208, R221 ;  /* 0x000000ddd0d07221 */ /* 0x000fe20000010000 */
[----:B------:R-:W-:Y:S01]  /*3580*/  SHF.L.U32 R248, R248, 0x10, RZ ;  /* 0x00000010f8f87819 */ /* 0x000fe200000006ff */
[----:B---3--:R-:W-:Y:S01]  /*3590*/  FMUL.FTZ R202, R237, R250 ;  /* 0x000000faedca7220 */ /* 0x008fe20000410000 */
[----:B------:R-:W-:Y:S01]  /*35a0*/  FADD.FTZ R95, R95, R219 ;  /* 0x000000db5f5f7221 */ /* 0x000fe20000010000 */
[----:B------:R-:W3:Y:S01]  /*35b0*/  LDL R237, [R1+0xe4] ;  /* 0x0000e40001ed7983 */ /* 0x000ee20000100800 */
[-C--:B------:R-:W-:Y:S01]  /*35c0*/  FFMA.FTZ R35, R46, R219.reuse, R35 ;  /* 0x000000db2e237223 */ /* 0x080fe20000010023 */
[----:B------:R-:W-:Y:S01]  /*35d0*/  FMUL.FTZ R219, R213, R219 ;  /* 0x000000dbd5db7220 */ /* 0x000fe20000410000 */
[----:B------:R-:W-:Y:S01]  /*35e0*/  FADD.FTZ R208, R208, R220 ;  /* 0x000000dcd0d07221 */ /* 0x000fe20000010000 */
[----:B------:R-:W-:Y:S01]  /*35f0*/  FFMA.FTZ R205, R211, R220, R205 ;  /* 0x000000dcd3cd7223 */ /* 0x000fe200000100cd */
[----:B------:R-:W4:Y:S01]  /*3600*/  LDL R215, [R1+0xdc] ;  /* 0x0000dc0001d77983 */ /* 0x000f220000100800 */
[----:B------:R-:W-:Y:S01]  /*3610*/  FMUL.FTZ R217, R217, R248 ;  /* 0x000000f8d9d97220 */ /* 0x000fe20000410000 */
[----:B------:R-:W-:Y:S01]  /*3620*/  FADD.FTZ R208, R208, R219 ;  /* 0x000000dbd0d07221 */ /* 0x000fe20000010000 */
[----:B------:R-:W-:Y:S01]  /*3630*/  FFMA.FTZ R205, R46, R219, R205 ;  /* 0x000000db2ecd7223 */ /* 0x000fe200000100cd */
[----:B------:R-:W4:Y:S01]  /*3640*/  LDL R213, [R1+0xd8] ;  /* 0x0000d80001d57983 */ /* 0x000f220000100800 */
[----:B------:R-:W-:Y:S01]  /*3650*/  FFMA.FTZ R37, R45, R216, R37 ;  /* 0x000000d82d257223 */ /* 0x000fe20000010025 */
[----:B------:R-:W-:Y:S01]  /*3660*/  FADD.FTZ R89, R89, R216 ;  /* 0x000000d859597221 */ /* 0x000fe20000010000 */
[----:B------:R-:W-:Y:S01]  /*3670*/  FFMA.FTZ R34, R211, R247, R34 ;  /* 0x000000f7d3227223 */ /* 0x000fe20000010022 */
[----:B------:R-:W-:Y:S01]  /*3680*/  FFMA.FTZ R36, R209, R248, R36 ;  /* 0x000000f8d1247223 */ /* 0x000fe20000010024 */
[----:B------:R-:W-:Y:S01]  /*3690*/  FADD.FTZ R208, R208, R217 ;  /* 0x000000d9d0d07221 */ /* 0x000fe20000010000 */
[----:B------:R-:W-:Y:S01]  /*36a0*/  IMAD.U32 R249, R249, 0x10000, RZ ;  /* 0x00010000f9f97824 */ /* 0x000fe200078e00ff */
[----:B------:R-:W-:Y:S01]  /*36b0*/  PRMT R47, R251, 0x7632, R47 ;  /* 0x00007632fb2f7816 */ /* 0x000fe2000000002f */
[----:B------:R-:W4:Y:S01]  /*36c0*/  LDL R211, [R1+0xd4] ;  /* 0x0000d40001d37983 */ /* 0x000f220000100800 */
[----:B------:R-:W-:Y:S01]  /*36d0*/  FFMA.FTZ R209, R209, R217, R205 ;  /* 0x000000d9d1d17223 */ /* 0x000fe200000100cd */
[----:B------:R-:W-:-:S02]  /*36e0*/  FMUL.FTZ R207, R207, R249 ;  /* 0x000000f9cfcf7220 */ /* 0x000fc40000410000 */
[----:B------:R-:W-:Y:S02]  /*36f0*/  IMAD.U32 R206, R47, 0x10000, RZ ;  /* 0x000100002fce7824 */ /* 0x000fe400078e00ff */
[----:B------:R0:W5:Y:S01]  /*3700*/  LDL.LU R47, [R1+0x184] ;  /* 0x00018400012f7983 */ /* 0x0001620000300800 */
[----:B------:R-:W-:-:S03]  /*3710*/  FFMA.FTZ R38, R44, R249, R38 ;  /* 0x000000f92c267223 */ /* 0x000fc60000010026 */
[----:B------:R0:W5:Y:S01]  /*3720*/  LDL.LU R46, [R1+0x180] ;  /* 0x00018000012e7983 */ /* 0x0001620000300800 */
[----:B--2---:R-:W-:-:S04]  /*3730*/  FMUL.FTZ R216, R238, R216 ;  /* 0x000000d8eed87220 */ /* 0x004fc80000410000 */
[----:B------:R-:W-:Y:S01]  /*3740*/  FADD.FTZ R205, R208, R216 ;  /* 0x000000d8d0cd7221 */ /* 0x000fe20000010000 */
[----:B------:R-:W-:Y:S02]  /*3750*/  FFMA.FTZ R208, R45, R216, R209 ;  /* 0x000000d82dd07223 */ /* 0x000fe400000100d1 */
[----:B------:R0:W5:Y:S02]  /*3760*/  LDL.LU R45, [R1+0x17c] ;  /* 0x00017c00012d7983 */ /* 0x0001640000300800 */
[----:B------:R-:W-:Y:S02]  /*3770*/  FFMA.FTZ R208, R44, R207, R208 ;  /* 0x000000cf2cd07223 */ /* 0x000fe400000100d0 */
[----:B------:R0:W5:Y:S01]  /*3780*/  LDL.LU R44, [R1+0x178] ;  /* 0x00017800012c7983 */ /* 0x0001620000300800 */
[-C--:B------:R-:W-:Y:S01]  /*3790*/  FFMA.FTZ R39, R218, R203.reuse, R39 ;  /* 0x000000cbda277223 */ /* 0x080fe20000010027 */
[----:B------:R-:W-:Y:S01]  /*37a0*/  FADD.FTZ R91, R91, R203 ;  /* 0x000000cb5b5b7221 */ /* 0x000fe20000010000 */
[----:B------:R-:W-:Y:S01]  /*37b0*/  FADD.FTZ R205, R205, R207 ;  /* 0x000000cfcdcd7221 */ /* 0x000fe20000010000 */
[----:B------:R-:W-:Y:S01]  /*37c0*/  FADD.FTZ R85, R85, R204 ;  /* 0x000000cc55557221 */ /* 0x000fe20000010000 */
[----:B---3--:R-:W-:Y:S01]  /*37d0*/  FMUL.FTZ R203, R237, R203 ;  /* 0x000000cbedcb7220 */ /* 0x008fe20000410000 */
[----:B------:R-:W-:-:S03]  /*37e0*/  FFMA.FTZ R41, R212, R204, R41 ;  /* 0x000000ccd4297223 */ /* 0x000fc60000010029 */
[----:B------:R-:W-:Y:S01]  /*37f0*/  FADD.FTZ R209, R205, R203 ;  /* 0x000000cbcdd17221 */ /* 0x000fe20000010000 */
[----:B------:R-:W-:Y:S01]  /*3800*/  FFMA.FTZ R208, R218, R203, R208 ;  /* 0x000000cbdad07223 */ /* 0x000fe200000100d0 */
[----:B------:R-:W-:Y:S02]  /*3810*/  IMAD.U32 R251, R251, 0x10000, RZ ;  /* 0x00010000fbfb7824 */ /* 0x000fe400078e00ff */
[----:B----4-:R-:W-:Y:S01]  /*3820*/  FMUL.FTZ R204, R215, R204 ;  /* 0x000000ccd7cc7220 */ /* 0x010fe20000410000 */
[----:B------:R-:W-:Y:S01]  /*3830*/  FADD.FTZ R209, R209, R202 ;  /* 0x000000cad1d17221 */ /* 0x000fe20000010000 */
[----:B------:R-:W-:Y:S01]  /*3840*/  FFMA.FTZ R208, R214, R202, R208 ;  /* 0x000000cad6d07223 */ /* 0x000fe200000100d0 */
[-C--:B------:R-:W-:Y:S02]  /*3850*/  FMUL.FTZ R205, R213, R251.reuse ;  /* 0x000000fbd5cd7220 */ /* 0x080fe40000410000 */
[----:B------:R-:W-:Y:S01]  /*3860*/  FADD.FTZ R209, R209, R204 ;  /* 0x000000ccd1d17221 */ /* 0x000fe20000010000 */
[----:B------:R-:W-:Y:S01]  /*3870*/  FFMA.FTZ R208, R212, R204, R208 ;  /* 0x000000ccd4d07223 */ /* 0x000fe200000100d0 */
[----:B------:R-:W-:Y:S01]  /*3880*/  FADD.FTZ R87, R87, R206 ;  /* 0x000000ce57577221 */ /* 0x000fe20000010000 */
[-C--:B------:R-:W-:Y:S01]  /*3890*/  FFMA.FTZ R43, R200, R206.reuse, R43 ;  /* 0x000000cec82b7223 */ /* 0x080fe2000001002b */
[C---:B------:R-:W-:Y:S01]  /*38a0*/  FFMA.FTZ R42, R210.reuse, R251, R42 ;  /* 0x000000fbd22a7223 */ /* 0x040fe2000001002a */
[----:B------:R-:W-:Y:S01]  /*38b0*/  FMUL.FTZ R206, R211, R206 ;  /* 0x000000ced3ce7220 */ /* 0x000fe20000410000 */
[----:B------:R-:W-:Y:S01]  /*38c0*/  FADD.FTZ R209, R209, R205 ;  /* 0x000000cdd1d17221 */ /* 0x000fe20000010000 */
[----:B------:R-:W-:Y:S01]  /*38d0*/  FFMA.FTZ R210, R210, R205, R208 ;  /* 0x000000cdd2d27223 */ /* 0x000fe200000100d0 */
[----:B------:R-:W-:Y:S01]  /*38e0*/  FADD.FTZ R94, R94, R247 ;  /* 0x000000f75e5e7221 */ /* 0x000fe20000010000 */
[----:B------:R-:W-:Y:S01]  /*38f0*/  FADD.FTZ R88, R88, R248 ;  /* 0x000000f858587221 */ /* 0x000fe20000010000 */
[----:B------:R-:W-:Y:S01]  /*3900*/  FADD.FTZ R208, R209, R206 ;  /* 0x000000ced1d07221 */ /* 0x000fe20000010000 */
[----:B------:R-:W-:Y:S01]  /*3910*/  FADD.FTZ R90, R90, R249 ;  /* 0x000000f95a5a7221 */ /* 0x000fe20000010000 */
[----:B------:R-:W-:Y:S01]  /*3920*/  FADD.FTZ R84, R84, R250 ;  /* 0x000000fa54547221 */ /* 0x000fe20000010000 */
[----:B------:R-:W-:Y:S01]  /*3930*/  FFMA.FTZ R40, R214, R250, R40 ;  /* 0x000000fad6287223 */ /* 0x000fe20000010028 */
[----:B------:R-:W-:Y:S01]  /*3940*/  FADD.FTZ R86, R86, R251 ;  /* 0x000000fb56567221 */ /* 0x000fe20000010000 */
[----:B0-----:R-:W-:-:S07]  /*3950*/  FFMA.FTZ R209, R200, R206, R210 ;  /* 0x000000cec8d17223 */ /* 0x001fce00000100d2 */
.L_x_5875:
[----:B------:R-:W-:Y:S05]  /*3960*/  BSYNC B0 ;  /* 0x0000000000007941 */ /* 0x000fea0003800000 */
.L_x_5873:
[----:B------:R-:W2:Y:S01]  /*3970*/  LDL.LU R210, [R1+0xd0] ;  /* 0x0000d00001d27983 */ /* 0x000ea20000300800 */
[----:B------:R-:W-:Y:S01]  /*3980*/  UMOV UR6, 0xffffffff ;  /* 0xffffffff00067882 */ /* 0x000fe20000000000 */
[----:B------:R-:W0:Y:S02]  /*3990*/  S2R R240, SR_TID.X ;  /* 0x0000000000f07919 */ /* 0x000e240000002100 */
[----:B0-----:R-:W-:Y:S02]  /*39a0*/  SHF.R.U32.HI R238, RZ, 0x5, R240 ;  /* 0x00000005ffee7819 */ /* 0x001fe400000116f0 */
[----:B------:R-:W-:Y:S02]  /*39b0*/  LOP3.LUT P0, RZ, R240, 0x1f, RZ, 0xc0, !PT ;  /* 0x0000001ff0ff7812 */ /* 0x000fe4000780c0ff */
[----:B------:R-:W-:Y:S02]  /*39c0*/  LOP3.LUT R212, R238, 0x7fffffc, RZ, 0xc0, !PT ;  /* 0x07fffffceed47812 */ /* 0x000fe400078ec0ff */
[----:B--2---:R-:W-:-:S13]  /*39d0*/  LOP3.LUT P4, RZ, R210, 0xff, RZ, 0xc0, !PT ;  /* 0x000000ffd2ff7812 */ /* 0x004fda000788c0ff */
[----:B------:R-:W-:Y:S01]  /*39e0*/  @!P4 IADD3 R212, R212, 0x4, RZ ;  /* 0x00000004d4d4c810 */ /* 0x000fe20007ffe0ff */
[----:B------:R-:W-:Y:S06]  /*39f0*/  BRA.DIV UR6, `(.L_x_5876) ;  /* 0x0000004e06147947 */ /* 0x000fec000b800000 */
        /* <DEDUP_REMOVED lines=14> */
[----:B0-----:R-:W-:Y:S01]  /*3ae0*/  FADD.FTZ R210, R210, R237 ;  /* 0x000000edd2d27221 */ /* 0x001fe20000010000 */
[----:B-1----:R-:W-:-:S04]  /*3af0*/  FADD.FTZ R211, R209, R211 ;  /* 0x000000d3d1d37221 */ /* 0x002fc80000010000 */
[----:B------:R0:W1:Y:S04]  /*3b00*/  SHFL.DOWN PT, R213, R210, 0x1, 0x1f ;  /* 0x08201f00d2d57f89 */ /* 0x00006800000e0000 */
[----:B------:R0:W2:Y:S02]  /*3b10*/  SHFL.DOWN PT, R214, R211, 0x1, 0x1f ;  /* 0x08201f00d3d67f89 */ /* 0x0000a400000e0000 */
.L_x_5968:
[----:B------:R-:W3:Y:S01]  /*3b20*/  LDL.LU R208, [R1+0x38] ;  /* 0x0000380001d07983 */ /* 0x000ee20000300800 */
[----:B------:R-:W4:Y:S01]  /*3b30*/  LDC R209, c[0x0][0x218] ;  /* 0x00008600ffd17b82 */ /* 0x000f220000000800 */
[----:B------:R-:W-:Y:S01]  /*3b40*/  HFMA2.MMA R218, -RZ, RZ, 0, 0 ;  /* 0x00000000ffda7435 */ /* 0x000fe200000001ff */
[----:B------:R-:W-:Y:S01]  /*3b50*/  LOP3.LUT R215, R240, 0x7f, RZ, 0xc0, !PT ;  /* 0x0000007ff0d77812 */ /* 0x000fe200078ec0ff */
[----:B------:R-:W4:Y:S01]  /*3b60*/  S2R R237, SR_CgaCtaId ;  /* 0x0000000000ed7919 */ /* 0x000f220000008800 */
[----:B01----:R-:W-:Y:S01]  /*3b70*/  FADD.FTZ R210, R210, R213 ;  /* 0x000000d5d2d27221 */ /* 0x003fe20000010000 */
[----:B------:R-:W-:Y:S01]  /*3b80*/  @!P0 LOP3.LUT R213, R238, 0x3, RZ, 0xc0, !PT ;  /* 0x00000003eed58812 */ /* 0x000fe200078ec0ff */
[----:B--2---:R-:W-:Y:S01]  /*3b90*/  FADD.FTZ R211, R211, R214 ;  /* 0x000000d6d3d37221 */ /* 0x004fe20000010000 */
[----:B------:R-:W-:Y:S05]  /*3ba0*/  WARPSYNC.ALL ;  /* 0x0000000000007948 */ /* 0x000fea0003800000 */
[----:B------:R-:W-:Y:S01]  /*3bb0*/  @!P0 IMAD.IADD R213, R212, 0x1, R213 ;  /* 0x00000001d4d58824 */ /* 0x000fe200078e02d5 */
[----:B------:R-:W0:Y:S01]  /*3bc0*/  LDC.U8 R250, c[0x0][0x2a0] ;  /* 0x0000a800fffa7b82 */ /* 0x000e220000000000 */
[----:B---3--:R-:W-:-:S13]  /*3bd0*/  ISETP.GE.AND P3, PT, R208, 0x1, PT ;  /* 0x00000001d000780c */ /* 0x008fda0003f66270 */
[----:B------:R-:W-:-:S04]  /*3be0*/  @P3 VIADD R208, R208, 0xffffffff ;  /* 0xffffffffd0d03836 */ /* 0x000fc80000000000 */
[----:B----4-:R-:W-:-:S05]  /*3bf0*/  @P3 IMAD R208, R208, R209, RZ ;  /* 0x000000d1d0d03224 */ /* 0x010fca00078e02ff */
[----:B------:R-:W-:-:S04]  /*3c00*/  @P3 SHF.R.S32.HI R209, RZ, 0x1f, R208 ;  /* 0x0000001fffd13819 */ /* 0x000fc800000114d0 */
[----:B------:R-:W-:-:S04]  /*3c10*/  @P3 LEA.HI R209, R209, R208, RZ, 0x3 ;  /* 0x000000d0d1d13211 */ /* 0x000fc800078f18ff */
[----:B------:R-:W-:Y:S02]  /*3c20*/  @P3 LEA.HI.SX32 R218, R209, R215, 0x1d ;  /* 0x000000d7d1da3211 */ /* 0x000fe400078feaff */
[----:B------:R-:W-:Y:S01]  /*3c30*/  MOV R215, 0x400 ;  /* 0x0000040000d77802 */ /* 0x000fe20000000f00 */
[----:B------:R-:W1:Y:S03]  /*3c40*/  @P3 LDC.64 R208, c[0x0][0x220] ;  /* 0x00008800ffd03b82 */ /* 0x000e660000000a00 */
[----:B------:R-:W-:-:S04]  /*3c50*/  LEA R215, R237, R215, 0x18 ;  /* 0x000000d7edd77211 */ /* 0x000fc800078ec0ff */
[----:B------:R-:W-:-:S05]  /*3c60*/  @!P0 LEA R213, R213, R215, 0x3 ;  /* 0x000000d7d5d58211 */ /* 0x000fca00078e18ff */
[----:B------:R-:W-:Y:S01]  /*3c70*/  @!P0 STS.64 [R213+0x5000], R210 ;  /* 0x005000d2d5008388 */ /* 0x000fe20000000a00 */
[----:B-1----:R-:W-:Y:S01]  /*3c80*/  @P3 IMAD.WIDE.U32 R208, R218, 0x10, R208 ;  /* 0x00000010dad03825 */ /* 0x002fe200078e00d0 */
[----:B------:R-:W-:Y:S06]  /*3c90*/  BAR.SYNC.DEFER_BLOCKING 0x0 ;  /* 0x0000000000007b1d */ /* 0x000fec0000010000 */
[----:B------:R1:W2:Y:S01]  /*3ca0*/  @P3 LDG.E.128 R184, desc[UR4][R208.64] ;  /* 0x00000004d0b83981 */ /* 0x0002a2000c1e1d00 */
[----:B------:R-:W-:Y:S01]  /*3cb0*/  IMAD R212, R212, 0x8, R215 ;  /* 0x00000008d4d47824 */ /* 0x000fe200078e02d7 */
[C---:B------:R-:W-:Y:S01]  /*3cc0*/  @!P5 ISETP.NE.U32.AND P1, PT, R2.reuse, RZ, PT ;  /* 0x000000ff0200d20c */ /* 0x040fe20003f25070 */
[----:B------:R-:W-:Y:S01]  /*3cd0*/  BSSY B0, `(.L_x_5877) ;  /* 0x0000021000007945 */ /* 0x000fe20003800000 */
[----:B------:R-:W-:-:S02]  /*3ce0*/  @!P5 ISETP.NE.U32.AND P0, PT, R2, RZ, PT ;  /* 0x000000ff0200d20c */ /* 0x000fc40003f05070 */
[C---:B------:R-:W-:Y:S02]  /*3cf0*/  @!P5 ISETP.NE.AND.EX P1, PT, R0.reuse, RZ, PT, P1 ;  /* 0x000000ff0000d20c */ /* 0x040fe40003f25310 */
[----:B------:R-:W-:Y:S01]  /*3d00*/  @!P5 ISETP.NE.AND.EX P0, PT, R0, RZ, PT, P0 ;  /* 0x000000ff0000d20c */ /* 0x000fe20003f05300 */
[----:B-1----:R-:W1:Y:S04]  /*3d10*/  LDS.128 R208, [R212+0x5000] ;  /* 0x00500000d4d07984 */ /* 0x002e680000000c00 */
[----:B------:R-:W3:Y:S01]  /*3d20*/  LDS.128 R212, [R212+0x5010] ;  /* 0x00501000d4d47984 */ /* 0x000ee20000000c00 */
[----:B-1----:R-:W-:Y:S01]  /*3d30*/  FADD.FTZ R208, RZ, R208 ;  /* 0x000000d0ffd07221 */ /* 0x002fe20000010000 */
[----:B------:R-:W-:-:S03]  /*3d40*/  FADD.FTZ R209, RZ, R209 ;  /* 0x000000d1ffd17221 */ /* 0x000fc60000010000 */
[----:B------:R-:W-:Y:S01]  /*3d50*/  FADD.FTZ R208, R210, R208 ;  /* 0x000000d0d2d07221 */ /* 0x000fe20000010000 */
[----:B------:R-:W-:Y:S01]  /*3d60*/  FADD.FTZ R209, R211, R209 ;  /* 0x000000d1d3d17221 */ /* 0x000fe20000010000 */
[----:B------:R-:W1:Y:S02]  /*3d70*/  @P3 LDC R210, c[0x0][0x29c] ;  /* 0x0000a700ffd23b82 */ /* 0x000e640000000800 */
[----:B---3--:R-:W-:Y:S01]  /*3d80*/  FADD.FTZ R212, R208, R212 ;  /* 0x000000d4d0d47221 */ /* 0x008fe20000010000 */
[----:B------:R-:W-:Y:S01]  /*3d90*/  FADD.FTZ R213, R209, R213 ;  /* 0x000000d5d1d57221 */ /* 0x000fe20000010000 */
[----:B-----5:R-:W-:Y:S02]  /*3da0*/  @!P5 FSEL R208, R144, RZ, P1 ;  /* 0x000000ff90d0d208 */ /* 0x020fe40000800000 */
[----:B------:R-:W-:Y:S01]  /*3db0*/  FADD.FTZ R212, R214, R212 ;  /* 0x000000d4d6d47221 */ /* 0x000fe20000010000 */
[----:B------:R-:W-:Y:S01]  /*3dc0*/  FADD.FTZ R213, R215, R213 ;  /* 0x000000d5d7d57221 */ /* 0x000fe20000010000 */
[----:B------:R-:W3:Y:S01]  /*3dd0*/  @P3 LDC R211, c[0x0][0x29c] ;  /* 0x0000a700ffd33b82 */ /* 0x000ee20000000800 */
[----:B------:R-:W-:Y:S01]  /*3de0*/  @P3 PRMT R214, R140, 0x7632, R214 ;  /* 0x000076328cd63816 */ /* 0x000fe200000000d6 */
[----:B------:R-:W-:Y:S01]  /*3df0*/  FMUL.FTZ R212, R212, UR8 ;  /* 0x00000008d4d47c20 */ /* 0x000fe20008410000 */
[----:B------:R-:W-:-:S02]  /*3e00*/  FMUL.FTZ R213, R213, UR8 ;  /* 0x00000008d5d57c20 */ /* 0x000fc40008410000 */
[----:B------:R-:W-:Y:S02]  /*3e10*/  @P3 SHF.L.U32 R214, R214, 0x10, RZ ;  /* 0x00000010d6d63819 */ /* 0x000fe400000006ff */
[----:B--2---:R-:W-:-:S05]  /*3e20*/  @P3 PRMT R215, R184, 0x7632, R215 ;  /* 0x00007632b8d73816 */ /* 0x004fca00000000d7 */
[----:B------:R-:W-:Y:S01]  /*3e30*/  @P3 IMAD.U32 R215, R215, 0x10000, RZ ;  /* 0x00010000d7d73824 */ /* 0x000fe200078e00ff */
[----:B01-3--:R-:W-:Y:S06]  /*3e40*/  @!P5 BRA `(.L_x_5878) ;  /* 0x000000000024d947 */ /* 0x00bfec0003800000 */
[----:B------:R-:W2:Y:S01]  /*3e50*/  LDL R240, [R1+0x88] ;  /* 0x0000880001f07983 */ /* 0x000ea20000100800 */
[----:B------:R-:W-:Y:S02]  /*3e60*/  ISETP.NE.AND P2, PT, R250, RZ, PT ;  /* 0x000000fffa00720c */ /* 0x000fe40003f45270 */
[----:B------:R-:W-:Y:S02]  /*3e70*/  ISETP.NE.U32.AND P1, PT, R2, RZ, PT ;  /* 0x000000ff0200720c */ /* 0x000fe40003f25070 */
[----:B------:R-:W-:Y:S02]  /*3e80*/  FSEL R208, R212, RZ, !P2 ;  /* 0x000000ffd4d07208 */ /* 0x000fe40005000000 */
[----:B------:R-:W-:-:S03]  /*3e90*/  ISETP.NE.AND.EX P1, PT, R0, RZ, PT, P1 ;  /* 0x000000ff0000720c */ /* 0x000fc60003f25310 */
[----:B--2---:R-:W-:-:S04]  /*3ea0*/  FFMA.FTZ R208, R240, R213, R208 ;  /* 0x000000d5f0d07223 */ /* 0x004fc800000100d0 */
[----:B------:R-:W-:-:S04]  /*3eb0*/  FADD.FTZ R208, R201, -R208 ;  /* 0x800000d0c9d07221 */ /* 0x000fc80000010000 */
[----:B------:R-:W-:-:S04]  /*3ec0*/  FMUL.FTZ R208, R3, R208 ;  /* 0x000000d003d07220 */ /* 0x000fc80000410000 */
[----:B------:R-:W-:-:S07]  /*3ed0*/  @P1 FADD.FTZ R208, R144, R208 ;  /* 0x000000d090d01221 */ /* 0x000fce0000010000 */
.L_x_5878:
[----:B------:R-:W-:Y:S05]  /*3ee0*/  BSYNC B0 ;  /* 0x0000000000007941 */ /* 0x000fea0003800000 */
.L_x_5877:
[----:B------:R-:W-:Y:S01]  /*3ef0*/  BSSY B0, `(.L_x_5879) ;  /* 0x000000d000007945 */ /* 0x000fe20003800000 */
[----:B------:R-:W-:-:S03]  /*3f00*/  @!P5 FSEL R209, R145, RZ, P0 ;  /* 0x000000ff91d1d208 */ /* 0x000fc60000000000 */
[----:B------:R-:W-:Y:S05]  /*3f10*/  @!P5 BRA `(.L_x_5880) ;  /* 0x000000000028d947 */ /* 0x000fea0003800000 */
[----:B------:R-:W2:Y:S04]  /*3f20*/  LDL R238, [R1+0xcc] ;  /* 0x0000cc0001ee7983 */ /* 0x000ea80000100800 */
[----:B------:R-:W3:Y:S01]  /*3f30*/  LDL R237, [R1+0x28] ;  /* 0x0000280001ed7983 */ /* 0x000ee20000100800 */
[----:B------:R-:W-:Y:S02]  /*3f40*/  ISETP.NE.AND P1, PT, R250, RZ, PT ;  /* 0x000000fffa00720c */ /* 0x000fe40003f25270 */
[----:B------:R-:W-:Y:S02]  /*3f50*/  ISETP.NE.U32.AND P0, PT, R2, RZ, PT ;  /* 0x000000ff0200720c */ /* 0x000fe40003f05070 */
[----:B------:R-:W-:Y:S02]  /*3f60*/  FSEL R209, R212, RZ, !P1 ;  /* 0x000000ffd4d17208 */ /* 0x000fe40004800000 */
[----:B------:R-:W-:-:S03]  /*3f70*/  ISETP.NE.AND.EX P0, PT, R0, RZ, PT, P0 ;  /* 0x000000ff0000720c */ /* 0x000fc60003f05300 */
[----:B--2---:R-:W-:-:S04]  /*3f80*/  FFMA.FTZ R209, R238, R213, R209 ;  /* 0x000000d5eed17223 */ /* 0x004fc800000100d1 */
[----:B---3--:R-:W-:-:S04]  /*3f90*/  FADD.FTZ R209, R237, -R209 ;  /* 0x800000d1edd17221 */ /* 0x008fc80000010000 */
[----:B------:R-:W-:-:S04]  /*3fa0*/  FMUL.FTZ R209, R3, R209 ;  /* 0x000000d103d17220 */ /* 0x000fc80000410000 */
[----:B------:R-:W-:-:S07]  /*3fb0*/  @P0 FADD.FTZ R209, R145, R209 ;  /* 0x000000d191d10221 */ /* 0x000fce0000010000 */
.L_x_5880:
[----:B------:R-:W-:Y:S05]  /*3fc0*/  BSYNC B0 ;  /* 0x0000000000007941 */ /* 0x000fea0003800000 */
.L_x_5879:
[----:B------:R-:W0:Y:S01]  /*3fd0*/  @P3 LDC R237, c[0x0][0x29c] ;  /* 0x0000a700ffed3b82 */ /* 0x000e220000000800 */
[----:B------:R-:W-:Y:S01]  /*3fe0*/  @P3 FMUL.FTZ R211, R209, R211 ;  /* 0x000000d3d1d33220 */ /* 0x000fe20000410000 */
[----:B------:R-:W-:Y:S01]  /*3ff0*/  @P3 FMUL.FTZ R210, R208, R210 ;  /* 0x000000d2d0d23220 */ /* 0x000fe20000410000 */
[----:B------:R-:W-:Y:S01]  /*4000*/  @!P5 ISETP.NE.U32.AND P0, PT, R2, RZ, PT ;  /* 0x000000ff0200d20c */ /* 0x000fe20003f05070 */
[----:B------:R-:W-:Y:S01]  /*4010*/  BSSY B0, `(.L_x_5881) ;  /* 0x000001d000007945 */ /* 0x000fe20003800000 */
[C---:B------:R-:W-:Y:S01]  /*4020*/  @P3 FFMA.FTZ R81, R211.reuse, R215, R81 ;  /* 0x000000d7d3513223 */ /* 0x040fe20000010051 */
[----:B------:R-:W-:Y:S02]  /*4030*/  @P3 IMAD.U32 R215, R140, 0x10000, RZ ;  /* 0x000100008cd73824 */ /* 0x000fe400078e00ff */
[----:B------:R-:W-:Y:S01]  /*4040*/  @P3 FMUL.FTZ R214, R211, R214 ;  /* 0x000000d6d3d63220 */ /* 0x000fe20000410000 */
[----:B------:R-:W1:Y:S01]  /*4050*/  @P3 LDC R238, c[0x0][0x29c] ;  /* 0x0000a700ffee3b82 */ /* 0x000e620000000800 */
[----:B------:R-:W-:Y:S01]  /*4060*/  @P3 SHF.L.U32 R211, R184, 0x10, RZ ;  /* 0x00000010b8d33819 */ /* 0x000fe200000006ff */
[----:B------:R-:W-:Y:S01]  /*4070*/  @P3 FMUL.FTZ R215, R210, R215 ;  /* 0x000000d7d2d73220 */ /* 0x000fe20000410000 */
[----:B------:R-:W-:-:S02]  /*4080*/  @P3 PRMT R247, R185, 0x7632, R247 ;  /* 0x00007632b9f73816 */ /* 0x000fc400000000f7 */
[----:B------:R-:W-:Y:S01]  /*4090*/  @!P5 ISETP.NE.U32.AND P2, PT, R2, RZ, PT ;  /* 0x000000ff0200d20c */ /* 0x000fe20003f45070 */
[----:B------:R-:W-:Y:S01]  /*40a0*/  @P3 FFMA.FTZ R80, R210, R211, R80 ;  /* 0x000000d3d2503223 */ /* 0x000fe20000010050 */
[C---:B------:R-:W-:Y:S01]  /*40b0*/  @!P5 ISETP.NE.AND.EX P1, PT, R0.reuse, RZ, PT, P0 ;  /* 0x000000ff0000d20c */ /* 0x040fe20003f25300 */
[----:B------:R-:W-:Y:S01]  /*40c0*/  @P3 IMAD.U32 R247, R247, 0x10000, RZ ;  /* 0x00010000f7f73824 */ /* 0x000fe200078e00ff */
[----:B------:R-:W-:Y:S02]  /*40d0*/  @P3 PRMT R240, R141, 0x7632, R240 ;  /* 0x000076328df03816 */ /* 0x000fe400000000f0 */
[----:B------:R-:W-:Y:S02]  /*40e0*/  @P3 F2FP.BF16.F32.PACK_AB R215, RZ, R215 ;  /* 0x000000d7ffd7323e */ /* 0x000fe400000010ff */
[----:B------:R-:W-:Y:S02]  /*40f0*/  @P3 F2FP.BF16.F32.PACK_AB R214, RZ, R214 ;  /* 0x000000d6ffd6323e */ /* 0x000fe400000010ff */
[----:B------:R-:W-:-:S02]  /*4100*/  @!P5 ISETP.NE.AND.EX P0, PT, R0, RZ, PT, P2 ;  /* 0x000000ff0000d20c */ /* 0x000fc40003f05320 */
[----:B------:R-:W-:Y:S02]  /*4110*/  @P3 SHF.L.U32 R240, R240, 0x10, RZ ;  /* 0x00000010f0f03819 */ /* 0x000fe400000006ff */
[----:B------:R-:W-:Y:S01]  /*4120*/  @!P5 FSEL R210, R146, RZ, P1 ;  /* 0x000000ff92d2d208 */ /* 0x000fe20000800000 */
[----:B------:R-:W-:Y:S08]  /*4130*/  @!P5 BRA `(.L_x_5882) ;  /* 0x000000000028d947 */ /* 0x000ff00003800000 */
        /* <DEDUP_REMOVED lines=10> */
.L_x_5882:
[----:B------:R-:W-:Y:S05]  /*41e0*/  BSYNC B0 ;  /* 0x0000000000007941 */ /* 0x000fea0003800000 */
.L_x_5881:
        /* <DEDUP_REMOVED lines=13> */
.L_x_5884:
[----:B------:R-:W-:Y:S05]  /*42c0*/  BSYNC B0 ;  /* 0x0000000000007941 */ /* 0x000fea0003800000 */
.L_x_5883:
[----:B------:R-:W-:Y:S01]  /*42d0*/  @P3 PRMT R196, R215, 0x7610, R196 ;  /* 0x00007610d7c43816 */ /* 0x000fe200000000c4 */
[----:B-1----:R-:W-:Y:S01]  /*42e0*/  @P3 FMUL.FTZ R238, R211, R238 ;  /* 0x000000eed3ee3220 */ /* 0x002fe20000410000 */
[----:B------:R-:W-:Y:S01]  /*42f0*/  @P3 SHF.L.U32 R215, R185, 0x10, RZ ;  /* 0x00000010b9d73819 */ /* 0x000fe200000006ff */
[----:B0-----:R-:W-:Y:S01]  /*4300*/  @P3 FMUL.FTZ R237, R210, R237 ;  /* 0x000000edd2ed3220 */ /* 0x001fe20000410000 */
[----:B------:R-:W-:Y:S01]  /*4310*/  @P3 PRMT R196, R196, 0x5410, R214 ;  /* 0x00005410c4c43816 */ /* 0x000fe200000000d6 */
[C---:B------:R-:W-:Y:S01]  /*4320*/  @P3 FFMA.FTZ R83, R238.reuse, R247, R83 ;  /* 0x000000f7ee533223 */ /* 0x040fe20000010053 */
[----:B------:R-:W-:Y:S01]  /*4330*/  @P3 FMUL.FTZ R214, R238, R240 ;  /* 0x000000f0eed63220 */ /* 0x000fe20000410000 */
[----:B------:R-:W-:Y:S02]  /*4340*/  @P3 IMAD.U32 R238, R141, 0x10000, RZ ;  /* 0x000100008dee3824 */ /* 0x000fe400078e00ff */
[C---:B------:R-:W-:Y:S01]  /*4350*/  @P3 FFMA.FTZ R82, R237.reuse, R215, R82 ;  /* 0x000000d7ed523223 */ /* 0x040fe20000010052 */
[----:B------:R-:W-:Y:S01]  /*4360*/  @!P5 ISETP.NE.U32.AND P0, PT, R2, RZ, PT ;  /* 0x000000ff0200d20c */ /* 0x000fe20003f05070 */
[----:B------:R-:W-:Y:S01]  /*4370*/  BSSY B0, `(.L_x_5885) ;  /* 0x000001a000007945 */ /* 0x000fe20003800000 */
[----:B------:R-:W-:Y:S01]  /*4380*/  @P3 FMUL.FTZ R215, R237, R238 ;  /* 0x000000eeedd73220 */ /* 0x000fe20000410000 */
[----:B------:R-:W-:Y:S01]  /*4390*/  @P3 PRMT R250, R186, 0x7632, R250 ;  /* 0x00007632bafa3816 */ /* 0x000fe200000000fa */
[----:B------:R-:W0:Y:S01]  /*43a0*/  @P3 LDC R237, c[0x0][0x29c] ;  /* 0x0000a700ffed3b82 */ /* 0x000e220000000800 */
[----:B------:R-:W-:-:S02]  /*43b0*/  @!P5 ISETP.NE.U32.AND P2, PT, R2, RZ, PT ;  /* 0x000000ff0200d20c */ /* 0x000fc40003f45070 */
[----:B------:R-:W-:Y:S01]  /*43c0*/  @!P5 ISETP.NE.AND.EX P1, PT, R0, RZ, PT, P0 ;  /* 0x000000ff0000d20c */ /* 0x000fe20003f25300 */
[----:B------:R-:W-:Y:S01]  /*43d0*/  @P3 IMAD.U32 R250, R250, 0x10000, RZ ;  /* 0x00010000fafa3824 */ /* 0x000fe200078e00ff */
[----:B------:R-:W-:Y:S02]  /*43e0*/  @P3 PRMT R240, R142, 0x7632, R240 ;  /* 0x000076328ef03816 */ /* 0x000fe400000000f0 */
[----:B------:R-:W-:Y:S01]  /*43f0*/  @P3 F2FP.BF16.F32.PACK_AB R215, RZ, R215 ;  /* 0x000000d7ffd7323e */ /* 0x000fe200000010ff */
[----:B------:R-:W1:Y:S01]  /*4400*/  @P3 LDC R238, c[0x0][0x29c] ;  /* 0x0000a700ffee3b82 */ /* 0x000e620000000800 */
[----:B------:R-:W-:Y:S02]  /*4410*/  @P3 F2FP.BF16.F32.PACK_AB R214, RZ, R214 ;  /* 0x000000d6ffd6323e */ /* 0x000fe400000010ff */
[----:B------:R-:W-:Y:S02]  /*4420*/  @!P5 ISETP.NE.AND.EX P0, PT, R0, RZ, PT, P2 ;  /* 0x000000ff0000d20c */ /* 0x000fe40003f05320 */
[----:B------:R-:W-:-:S02]  /*4430*/  @P3 SHF.L.U32 R240, R240, 0x10, RZ ;  /* 0x00000010f0f03819 */ /* 0x000fc400000006ff */
[----:B------:R-:W-:Y:S01]  /*4440*/  @!P5 FSEL R249, R148, RZ, P1 ;  /* 0x000000ff94f9d208 */ /* 0x000fe20000800000 */
[----:B------:R-:W-:Y:S08]  /*4450*/  @!P5 BRA `(.L_x_5886) ;  /* 0x00000000002cd947 */ /* 0x000ff00003800000 */
[----:B------:R-:W2:Y:S01]  /*4460*/  LDL R251, [R1+0xc0] ;  /* 0x0000c00001fb7983 */ /* 0x000ea20000100800 */
[----:B------:R-:W3:Y:S03]  /*4470*/  LDC.U8 R247, c[0x0][0x2a0] ;  /* 0x0000a800fff77b82 */ /* 0x000ee60000000000 */
[----:B------:R-:W4:Y:S01]  /*4480*/  LDL R248, [R1+0x14] ;  /* 0x0000140001f87983 */ /* 0x000f220000100800 */
[----:B------:R-:W-:-:S04]  /*4490*/  ISETP.NE.U32.AND P1, PT, R2, RZ, PT ;  /* 0x000000ff0200720c */ /* 0x000fc80003f25070 */
[----:B------:R-:W-:Y:S02]  /*44a0*/  ISETP.NE.AND.EX P1, PT, R0, RZ, PT, P1 ;  /* 0x000000ff0000720c */ /* 0x000fe40003f25310 */
[----:B---3--:R-:W-:-:S04]  /*44b0*/  ISETP.NE.AND P2, PT, R247, RZ, PT ;  /* 0x000000fff700720c */ /* 0x008fc80003f45270 */
[----:B------:R-:W-:-:S05]  /*44c0*/  FSEL R247, R212, RZ, !P2 ;  /* 0x000000ffd4f77208 */ /* 0x000fca0005000000 */
[----:B--2---:R-:W-:-:S04]  /*44d0*/  FFMA.FTZ R247, R251, R213, R247 ;  /* 0x000000d5fbf77223 */ /* 0x004fc800000100f7 */
[----:B----4-:R-:W-:-:S04]  /*44e0*/  FADD.FTZ R247, R248, -R247 ;  /* 0x800000f7f8f77221 */ /* 0x010fc80000010000 */
[----:B------:R-:W-:-:S04]  /*44f0*/  FMUL.FTZ R249, R3, R247 ;  /* 0x000000f703f97220 */ /* 0x000fc80000410000 */
[----:B------:R-:W-:-:S07]  /*4500*/  @P1 FADD.FTZ R249, R148, R249 ;  /* 0x000000f994f91221 */ /* 0x000fce0000010000 */
.L_x_5886:
[----:B------:R-:W-:Y:S05]  /*4510*/  BSYNC B0 ;  /* 0x0000000000007941 */ /* 0x000fea0003800000 */
.L_x_5885:
[----:B------:R-:W-:Y:S01]  /*4520*/  BSSY B0, `(.L_x_5887) ;  /* 0x000000e000007945 */ /* 0x000fe20003800000 */
[----:B------:R-:W-:-:S03]  /*4530*/  @!P5 FSEL R248, R149, RZ, P0 ;  /* 0x000000ff95f8d208 */ /* 0x000fc60000000000 */
[----:B------:R-:W-:Y:S05]  /*4540*/  @!P5 BRA `(.L_x_5888) ;  /* 0x00000000002cd947 */ /* 0x000fea0003800000 */
        /* <DEDUP_REMOVED lines=11> */
.L_x_5888:
[----:B------:R-:W-:Y:S05]  /*4600*/  BSYNC B0 ;  /* 0x0000000000007941 */ /* 0x000fea0003800000 */
.L_x_5887:
        /* <DEDUP_REMOVED lines=9> */
[----:B------:R-:W0:Y:S01]  /*46a0*/  @P3 LDC R250, c[0x0][0x29c] ;  /* 0x0000a700fffa3b82 */ /* 0x000e220000000800 */
[C---:B------:R-:W-:Y:S01]  /*46b0*/  @!P5 ISETP.NE.U32.AND P2, PT, R2.reuse, RZ, PT ;  /* 0x000000ff0200d20c */ /* 0x040fe20003f45070 */
[----:B------:R-:W-:Y:S01]  /*46c0*/  @P3 FMUL.FTZ R215, R237, R238 ;  /* 0x000000eeedd73220 */ /* 0x000fe20000410000 */
[----:B------:R-:W-:Y:S01]  /*46d0*/  @P3 PRMT R238, R143, 0x7632, R238 ;  /* 0x000076328fee3816 */ /* 0x000fe200000000ee */
[----:B------:R-:W-:Y:S01]  /*46e0*/  BSSY B0, `(.L_x_5889) ;  /* 0x0000018000007945 */ /* 0x000fe20003800000 */
[----:B------:R-:W-:-:S02]  /*46f0*/  @!P5 ISETP.NE.U32.AND P1, PT, R2, RZ, PT ;  /* 0x000000ff0200d20c */ /* 0x000fc40003f25070 */
[----:B------:R-:W-:Y:S01]  /*4700*/  @P3 SHF.L.U32 R238, R238, 0x10, RZ ;  /* 0x00000010eeee3819 */ /* 0x000fe200000006ff */
[----:B------:R-:W1:Y:S01]  /*4710*/  @P3 LDC R237, c[0x0][0x29c] ;  /* 0x0000a700ffed3b82 */ /* 0x000e620000000800 */
[----:B------:R-:W-:Y:S02]  /*4720*/  ISETP.NE.U32.AND P0, PT, RZ, UR10, PT ;  /* 0x0000000aff007c0c */ /* 0x000fe4000bf05070 */
[C---:B------:R-:W-:Y:S01]  /*4730*/  @!P5 ISETP.NE.AND.EX P2, PT, R0.reuse, RZ, PT, P2 ;  /* 0x000000ff0000d20c */ /* 0x040fe20003f45320 */
[----:B------:R2:W-:Y:S01]  /*4740*/  @P3 STL [R1], R238 ;  /* 0x000000ee01003387 */ /* 0x0005e20000100800 */
[----:B------:R-:W-:Y:S02]  /*4750*/  @P3 F2FP.BF16.F32.PACK_AB R215, RZ, R215 ;  /* 0x000000d7ffd7323e */ /* 0x000fe400000010ff */
[----:B------:R-:W-:Y:S02]  /*4760*/  @P3 F2FP.BF16.F32.PACK_AB R214, RZ, R214 ;  /* 0x000000d6ffd6323e */ /* 0x000fe400000010ff */
[----:B------:R-:W-:-:S02]  /*4770*/  @!P5 ISETP.NE.AND.EX P1, PT, R0, RZ, PT, P1 ;  /* 0x000000ff0000d20c */ /* 0x000fc40003f25310 */
[----:B------:R-:W-:Y:S02]  /*4780*/  ISETP.NE.AND.EX P0, PT, RZ, UR11, PT, P0 ;  /* 0x0000000bff007c0c */ /* 0x000fe4000bf05300 */
[----:B------:R-:W-:Y:S01]  /*4790*/  @!P5 FSEL R247, R150, RZ, P2 ;  /* 0x000000ff96f7d208 */ /* 0x000fe20001000000 */
[----:B--2---:R-:W-:Y:S10]  /*47a0*/  @!P5 BRA `(.L_x_5890) ;  /* 0x00000000002cd947 */ /* 0x004ff40003800000 */
        /* <DEDUP_REMOVED lines=11> */
.L_x_5890:
[----:B------:R-:W-:Y:S05]  /*4860*/  BSYNC B0 ;  /* 0x0000000000007941 */ /* 0x000fea0003800000 */
.L_x_5889:
[----:B------:R-:W-:Y:S01]  /*4870*/  BSSY B0, `(.L_x_5891) ;  /* 0x000000e000007945 */ /* 0x000fe20003800000 */
[----:B-1----:R-:W-:Y:S01]  /*4880*/  @P3 FMUL.FTZ R237, R247, R237 ;  /* 0x000000edf7ed3220 */ /* 0x002fe20000410000 */
[----:B------:R-:W-:Y:S02]  /*4890*/  @!P5 FSEL R240, R151, RZ, P1 ;  /* 0x000000ff97f0d208 */ /* 0x000fe40000800000 */
[----:B------:R-:W-:Y:S05]  /*48a0*/  @!P5 BRA `(.L_x_5892) ;  /* 0x000000000028d947 */ /* 0x000fea0003800000 */
[----:B------:R-:W2:Y:S01]  /*48b0*/  LDL R251, [R1+0xb4] ;  /* 0x0000b40001fb7983 */ /* 0x000ea20000100800 */
[----:B------:R-:W1:Y:S01]  /*48c0*/  LDC.U8 R238, c[0x0][0x2a0] ;  /* 0x0000a800ffee7b82 */ /* 0x000e620000000000 */
[----:B------:R-:W-:-:S04]  /*48d0*/  ISETP.NE.U32.AND P1, PT, R2, RZ, PT ;  /* 0x000000ff0200720c */ /* 0x000fc80003f25070 */
[----:B------:R-:W-:Y:S02]  /*48e0*/  ISETP.NE.AND.EX P1, PT, R0, RZ, PT, P1 ;  /* 0x000000ff0000720c */ /* 0x000fe40003f25310 */
[----:B-1----:R-:W-:-:S04]  /*48f0*/  ISETP.NE.AND P2, PT, R238, RZ, PT ;  /* 0x000000ffee00720c */ /* 0x002fc80003f45270 */
[----:B------:R-:W-:-:S05]  /*4900*/  FSEL R238, R212, RZ, !P2 ;  /* 0x000000ffd4ee7208 */ /* 0x000fca0005000000 */
[----:B--2---:R-:W-:-:S04]  /*4910*/  FFMA.FTZ R238, R251, R213, R238 ;  /* 0x000000d5fbee7223 */ /* 0x004fc800000100ee */
[----:B------:R-:W-:-:S04]  /*4920*/  FADD.FTZ R238, R246, -R238 ;  /* 0x800000eef6ee7221 */ /* 0x000fc80000010000 */
[----:B------:R-:W-:-:S04]  /*4930*/  FMUL.FTZ R240, R3, R238 ;  /* 0x000000ee03f07220 */ /* 0x000fc80000410000 */
[----:B------:R-:W-:-:S07]  /*4940*/  @P1 FADD.FTZ R240, R151, R240 ;  /* 0x000000f097f01221 */ /* 0x000fce0000010000 */
.L_x_5892:
[----:B------:R-:W-:Y:S05]  /*4950*/  BSYNC B0 ;  /* 0x0000000000007941 */ /* 0x000fea0003800000 */
.L_x_5891:
[----:B0-----:R-:W-:Y:S01]  /*4960*/  @P3 FMUL.FTZ R238, R240, R250 ;  /* 0x000000faf0ee3220 */ /* 0x001fe20000410000 */
[----:B------:R-:W-:Y:S01]  /*4970*/  @P3 IMAD.U32 R251, R143, 0x10000, RZ ;  /* 0x000100008ffb3824 */ /* 0x000fe200078e00ff */
[----:B------:R-:W2:Y:S01]  /*4980*/  LDL.LU R250, [R1] ;  /* 0x0000000001fa7983 */ /* 0x000ea20000300800 */
[----:B------:R-:W-:Y:S02]  /*4990*/  @P3 PRMT R198, R215, 0x7610, R198 ;  /* 0x00007610d7c63816 */ /* 0x000fe400000000c6 */
[----:B------:R-:W-:Y:S01]  /*49a0*/  ISETP.NE.U32.AND P1, PT, RZ, UR10, PT ;  /* 0x0000000aff007c0c */ /* 0x000fe2000bf25070 */
[----:B------:R-:W-:Y:S01]  /*49b0*/  @P3 FMUL.FTZ R251, R237, R251 ;  /* 0x000000fbedfb3220 */ /* 0x000fe20000410000 */
[----:B------:R-:W-:Y:S02]  /*49c0*/  @P3 PRMT R198, R198, 0x5410, R214 ;  /* 0x00005410c6c63816 */ /* 0x000fe400000000d6 */
[----:B------:R-:W0:Y:S01]  /*49d0*/  @P0 LDC.64 R214, c[0x0][0x308] ;  /* 0x0000c200ffd60b82 */ /* 0x000e220000000a00 */
[----:B------:R-:W-:-:S02]  /*49e0*/  ISETP.NE.AND.EX P1, PT, RZ, UR11, PT, P1 ;  /* 0x0000000bff007c0c */ /* 0x000fc4000bf25310 */
[----:B------:R-:W-:Y:S02]  /*49f0*/  @P3 F2FP.BF16.F32.PACK_AB R251, RZ, R251 ;  /* 0x000000fbfffb323e */ /* 0x000fe400000010ff */
[----:B------:R-:W-:Y:S02]  /*4a00*/  SEL R208, R208, R188, P1 ;  /* 0x000000bcd0d07207 */ /* 0x000fe40000800000 */
[----:B------:R-:W-:Y:S02]  /*4a10*/  SEL R209, R209, R189, P1 ;  /* 0x000000bdd1d17207 */ /* 0x000fe40000800000 */
[----:B------:R-:W-:Y:S02]  /*4a20*/  SEL R210, R210, R190, P1 ;  /* 0x000000bed2d27207 */ /* 0x000fe40000800000 */
[----:B------:R-:W-:Y:S02]  /*4a30*/  SEL R211, R211, R191, P1 ;  /* 0x000000bfd3d37207 */ /* 0x000fe40000800000 */
[----:B------:R-:W-:Y:S01]  /*4a40*/  @P3 PRMT R199, R251, 0x7610, R199 ;  /* 0x00007610fbc73816 */ /* 0x000fe200000000c7 */
[----:B0-----:R-:W-:-:S05]  /*4a50*/  @P0 IMAD.WIDE.U32 R214, R252, 0x20, R214 ;  /* 0x00000020fcd60825 */ /* 0x001fca00078e00d6 */
[----:B------:R0:W-:Y:S02]  /*4a60*/  @P0 STG.E.128 desc[UR4][R214.64], R208 ;  /* 0x000000d0d6000986 */ /* 0x0001e4000c101d04 */
[----:B0-----:R-:W-:Y:S02]  /*4a70*/  SEL R208, R249, R192, P1 ;  /* 0x000000c0f9d07207 */ /* 0x001fe40000800000 */
[----:B------:R-:W-:Y:S02]  /*4a80*/  SEL R209, R248, R193, P1 ;  /* 0x000000c1f8d17207 */ /* 0x000fe40000800000 */
[----:B------:R-:W-:Y:S01]  /*4a90*/  SEL R210, R247, R194, P1 ;  /* 0x000000c2f7d27207 */ /* 0x000fe20000800000 */
[----:B------:R-:W0:Y:S01]  /*4aa0*/  LDC.U8 R248, c[0x0][0x2a0] ;  /* 0x0000a800fff87b82 */ /* 0x000e220000000000 */
[----:B------:R-:W-:-:S05]  /*4ab0*/  SEL R211, R240, R195, P1 ;  /* 0x000000c3f0d37207 */ /* 0x000fca0000800000 */
[----:B------:R1:W-:Y:S02]  /*4ac0*/  @P0 STG.E.128 desc[UR4][R214.64+0x10], R208 ;  /* 0x000010d0d6000986 */ /* 0x0003e4000c101d04 */
[----:B-1----:R-:W1:Y:S01]  /*4ad0*/  @P3 LDC.64 R210, c[0x0][0x2f8] ;  /* 0x0000be00ffd23b82 */ /* 0x002e620000000a00 */
[----:B------:R-:W-:-:S07]  /*4ae0*/  @P3 PRMT R214, R187, 0x7632, R214 ;  /* 0x00007632bbd63816 */ /* 0x000fce00000000d6 */
[----:B------:R-:W3:Y:S01]  /*4af0*/  @P3 LDC.64 R208, c[0x0][0x220] ;  /* 0x00008800ffd03b82 */ /* 0x000ee20000000a00 */
[----:B-1----:R-:W-:Y:S01]  /*4b00*/  @P3 IMAD.WIDE.U32 R210, R218, 0x10, R210 ;  /* 0x00000010dad23825 */ /* 0x002fe200078e00d2 */
[----:B------:R-:W-:Y:S02]  /*4b10*/  @!P5 ISETP.NE.U32.AND P2, PT, R2, RZ, PT ;  /* 0x000000ff0200d20c */ /* 0x000fe40003f45070 */
[----:B------:R-:W-:Y:S01]  /*4b20*/  @P3 SHF.L.U32 R214, R214, 0x10, RZ ;  /* 0x00000010d6d63819 */ /* 0x000fe200000006ff */
[----:B------:R-:W-:Y:S01]  /*4b30*/  BSSY B0, `(.L_x_5893) ;  /* 0x0000019000007945 */ /* 0x000fe20003800000 */
[----:B------:R-:W-:-:S03]  /*4b40*/  @!P5 ISETP.NE.AND.EX P2, PT, R0, RZ, PT, P2 ;  /* 0x000000ff0000d20c */ /* 0x000fc60003f45320 */
[C---:B------:R-:W-:Y:S01]  /*4b50*/  @P3 FFMA.FTZ R79, R238.reuse, R214, R79 ;  /* 0x000000d6ee4f3223 */ /* 0x040fe2000001004f */
[----:B--2---:R-:W-:-:S05]  /*4b60*/  @P3 FMUL.FTZ R250, R238, R250 ;  /* 0x000000faeefa3220 */ /* 0x004fca0000410000 */
[----:B------:R-:W-:-:S04]  /*4b70*/  @P3 F2FP.BF16.F32.PACK_AB R250, RZ, R250 ;  /* 0x000000fafffa323e */ /* 0x000fc800000010ff */
[----:B------:R-:W-:-:S05]  /*4b80*/  @P3 PRMT R199, R199, 0x5410, R250 ;  /* 0x00005410c7c73816 */ /* 0x000fca00000000fa */
[----:B------:R1:W-:Y:S02]  /*4b90*/  @P3 STG.E.128 desc[UR4][R210.64], R196 ;  /* 0x000000c4d2003986 */ /* 0x0003e4000c101d04 */
[----:B-1----:R-:W-:Y:S01]  /*4ba0*/  @P3 SHF.L.U32 R210, R187, 0x10, RZ ;  /* 0x00000010bbd23819 */ /* 0x002fe200000006ff */
[----:B------:R-:W1:Y:S04]  /*4bb0*/  @P3 LDC R211, c[0x0][0x29c] ;  /* 0x0000a700ffd33b82 */ /* 0x000e680000000800 */
[----:B------:R-:W-:Y:S01]  /*4bc0*/  @P3 FFMA.FTZ R78, R237, R210, R78 ;  /* 0x000000d2ed4e3223 */ /* 0x000fe2000001004e */
[----:B------:R-:W-:-:S03]  /*4bd0*/  VIADD R237, R218, 0x80 ;  /* 0x00000080daed7836 */ /* 0x000fc60000000000 */
[----:B------:R-:W2:Y:S01]  /*4be0*/  @P3 LDC R210, c[0x0][0x29c] ;  /* 0x0000a700ffd23b82 */ /* 0x000ea20000000800 */
[----:B---3--:R-:W-:-:S05]  /*4bf0*/  @P3 IMAD.WIDE.U32 R208, R237, 0x10, R208 ;  /* 0x00000010edd03825 */ /* 0x008fca00078e00d0 */
[----:B------:R3:W5:Y:S02]  /*4c00*/  @P3 LDG.E.128 R184, desc[UR4][R208.64] ;  /* 0x00000004d0b83981 */ /* 0x000764000c1e1d00 */
[----:B---3--:R-:W-:Y:S01]  /*4c10*/  @!P5 FSEL R208, R152, RZ, P2 ;  /* 0x000000ff98d0d208 */ /* 0x008fe20001000000 */
[----:B0-----:R-:W-:Y:S06]  /*4c20*/  @!P5 BRA `(.L_x_5894) ;  /* 0x000000000024d947 */ /* 0x001fec0003800000 */
[----:B------:R-:W3:Y:S01]  /*4c30*/  LDL R249, [R1+0xb0] ;  /* 0x0000b00001f97983 */ /* 0x000ee20000100800 */
[----:B------:R-:W-:Y:S02]  /*4c40*/  ISETP.NE.AND P6, PT, R248, RZ, PT ;  /* 0x000000fff800720c */ /* 0x000fe40003fc5270 */
[----:B------:R-:W-:Y:S02]  /*4c50*/  ISETP.NE.U32.AND P2, PT, R2, RZ, PT ;  /* 0x000000ff0200720c */ /* 0x000fe40003f45070 */
[----:B------:R-:W-:Y:S02]  /*4c60*/  FSEL R208, R212, RZ, !P6 ;  /* 0x000000ffd4d07208 */ /* 0x000fe40007000000 */
[----:B------:R-:W-:-:S03]  /*4c70*/  ISETP.NE.AND.EX P2, PT, R0, RZ, PT, P2 ;  /* 0x000000ff0000720c */ /* 0x000fc60003f45320 */
[----:B---3--:R-:W-:-:S04]  /*4c80*/  FFMA.FTZ R208, R249, R213, R208 ;  /* 0x000000d5f9d07223 */ /* 0x008fc800000100d0 */
[----:B------:R-:W-:-:S04]  /*4c90*/  FADD.FTZ R208, R245, -R208 ;  /* 0x800000d0f5d07221 */ /* 0x000fc80000010000 */
[----:B------:R-:W-:-:S04]  /*4ca0*/  FMUL.FTZ R208, R3, R208 ;  /* 0x000000d003d07220 */ /* 0x000fc80000410000 */
[----:B------:R-:W-:-:S07]  /*4cb0*/  @P2 FADD.FTZ R208, R152, R208 ;  /* 0x000000d098d02221 */ /* 0x000fce0000010000 */
.L_x_5894:
[----:B------:R-:W-:Y:S05]  /*4cc0*/  BSYNC B0 ;  /* 0x0000000000007941 */ /* 0x000fea0003800000 */
.L_x_5893:
[----:B------:R-:W-:Y:S01]  /*4cd0*/  @!P5 ISETP.NE.U32.AND P2, PT, R2, RZ, PT ;  /* 0x000000ff0200d20c */ /* 0x000fe20003f45070 */
[----:B------:R-:W-:Y:S01]  /*4ce0*/  BSSY B0, `(.L_x_5895) ;  /* 0x0000010000007945 */ /* 0x000fe20003800000 */
[----:B------:R-:W-:Y:S02]  /*4cf0*/  @P3 PRMT R214, R136, 0x7632, R214 ;  /* 0x0000763288d63816 */ /* 0x000fe400000000d6 */
[----:B------:R-:W-:Y:S02]  /*4d00*/  @!P5 ISETP.NE.AND.EX P2, PT, R0, RZ, PT, P2 ;  /* 0x000000ff0000d20c */ /* 0x000fe40003f45320 */
[----:B-----5:R-:W-:Y:S01]  /*4d10*/  @P3 PRMT R215, R184, 0x7632, R215 ;  /* 0x00007632b8d73816 */ /* 0x020fe200000000d7 */
[----:B------:R-:W-:Y:S01]  /*4d20*/  @P3 IMAD.U32 R214, R214, 0x10000, RZ ;  /* 0x00010000d6d63824 */ /* 0x000fe200078e00ff */
[----:B------:R-:W-:Y:S01]  /*4d30*/  @!P5 FSEL R209, R153, RZ, P2 ;  /* 0x000000ff99d1d208 */ /* 0x000fe20001000000 */
[----:B------:R-:W-:Y:S08]  /*4d40*/  @!P5 BRA `(.L_x_5896) ;  /* 0x000000000024d947 */ /* 0x000ff00003800000 */
        /* <DEDUP_REMOVED lines=9> */
.L_x_5896:
[----:B------:R-:W-:Y:S05]  /*4de0*/  BSYNC B0 ;  /* 0x0000000000007941 */ /* 0x000fea0003800000 */
.L_x_5895:
[----:B------:R-:W0:Y:S01]  /*4df0*/  @P3 LDC R250, c[0x0][0x29c] ;  /* 0x0000a700fffa3b82 */ /* 0x000e220000000800 */
[----:B------:R-:W-:Y:S01]  /*4e00*/  @P3 SHF.L.U32 R215, R215, 0x10, RZ ;  /* 0x00000010d7d73819 */ /* 0x000fe200000006ff */
[----:B--2---:R-:W-:Y:S01]  /*4e10*/  @P3 FMUL.FTZ R210, R209, R210 ;  /* 0x000000d2d1d23220 */ /* 0x004fe20000410000 */
[----:B-1----:R-:W-:Y:S01]  /*4e20*/  @P3 FMUL.FTZ R211, R208, R211 ;  /* 0x000000d3d0d33220 */ /* 0x002fe20000410000 */
[----:B------:R-:W-:Y:S01]  /*4e30*/  @!P5 ISETP.NE.U32.AND P2, PT, R2, RZ, PT ;  /* 0x000000ff0200d20c */ /* 0x000fe20003f45070 */
[----:B------:R-:W-:Y:S01]  /*4e40*/  BSSY B0, `(.L_x_5897) ;  /* 0x0000015000007945 */ /* 0x000fe20003800000 */
[C---:B------:R-:W-:Y:S01]  /*4e50*/  @P3 FFMA.FTZ R73, R210.reuse, R215, R73 ;  /* 0x000000d7d2493223 */ /* 0x040fe20000010049 */
[----:B------:R-:W-:Y:S01]  /*4e60*/  @P3 FMUL.FTZ R210, R210, R214 ;  /* 0x000000d6d2d23220 */ /* 0x000fe20000410000 */
[----:B------:R-:W-:Y:S01]  /*4e70*/  @P3 IMAD.U32 R214, R184, 0x10000, RZ ;  /* 0x00010000b8d63824 */ /* 0x000fe200078e00ff */
[----:B------:R-:W-:Y:S02]  /*4e80*/  @P3 SHF.L.U32 R215, R136, 0x10, RZ ;  /* 0x0000001088d73819 */ /* 0x000fe400000006ff */
[----:B------:R-:W-:Y:S01]  /*4e90*/  @!P5 ISETP.NE.AND.EX P2, PT, R0, RZ, PT, P2 ;  /* 0x000000ff0000d20c */ /* 0x000fe20003f45320 */
[----:B------:R-:W-:Y:S01]  /*4ea0*/  @P3 FFMA.FTZ R72, R214, R211, R72 ;  /* 0x000000d3d6483223 */ /* 0x000fe20000010048 */
[----:B------:R-:W-:Y:S01]  /*4eb0*/  @P3 F2FP.BF16.F32.PACK_AB R214, RZ, R210 ;  /* 0x000000d2ffd6323e */ /* 0x000fe200000010ff */
[----:B------:R-:W-:Y:S01]  /*4ec0*/  @P3 FMUL.FTZ R211, R211, R215 ;  /* 0x000000d7d3d33220 */ /* 0x000fe20000410000 */
[----:B------:R-:W-:-:S04]  /*4ed0*/  @!P5 FSEL R210, R154, RZ, P2 ;  /* 0x000000ff9ad2d208 */ /* 0x000fc80001000000 */
[----:B------:R-:W-:Y:S01]  /*4ee0*/  @P3 F2FP.BF16.F32.PACK_AB R211, RZ, R211 ;  /* 0x000000d3ffd3323e */ /* 0x000fe200000010ff */
[----:B------:R-:W-:Y:S06]  /*4ef0*/  @!P5 BRA `(.L_x_5898) ;  /* 0x000000000024d947 */ /* 0x000fec0003800000 */
        /* <DEDUP_REMOVED lines=9> */
.L_x_5898:
[----:B------:R-:W-:Y:S05]  /*4f90*/  BSYNC B0 ;  /* 0x0000000000007941 */ /* 0x000fea0003800000 */
.L_x_5897:
[----:B------:R-:W-:Y:S01]  /*4fa0*/  @!P5 ISETP.NE.U32.AND P2, PT, R2, RZ, PT ;  /* 0x000000ff0200d20c */ /* 0x000fe20003f45070 */
[----:B------:R-:W-:Y:S01]  /*4fb0*/  BSSY B0, `(.L_x_5899) ;  /* 0x0000010000007945 */ /* 0x000fe20003800000 */
[----:B------:R-:W-:Y:S02]  /*4fc0*/  @P3 PRMT R196, R211, 0x7610, R196 ;  /* 0x00007610d3c43816 */ /* 0x000fe400000000c4 */
[----:B------:R-:W-:Y:S02]  /*4fd0*/  @!P5 ISETP.NE.AND.EX P2, PT, R0, RZ, PT, P2 ;  /* 0x000000ff0000d20c */ /* 0x000fe40003f45320 */
[--C-:B------:R-:W-:Y:S02]  /*4fe0*/  @P3 PRMT R196, R196, 0x5410, R214.reuse ;  /* 0x00005410c4c43816 */ /* 0x100fe400000000d6 */
[----:B------:R-:W-:Y:S02]  /*4ff0*/  @P3 PRMT R214, R185, 0x7632, R214 ;  /* 0x00007632b9d63816 */ /* 0x000fe400000000d6 */
[----:B------:R-:W-:Y:S01]  /*5000*/  @!P5 FSEL R211, R155, RZ, P2 ;  /* 0x000000ff9bd3d208 */ /* 0x000fe20001000000 */
        /* <DEDUP_REMOVED lines=10> */
.L_x_5900:
[----:B------:R-:W-:Y:S05]  /*50b0*/  BSYNC B0 ;  /* 0x0000000000007941 */ /* 0x000fea0003800000 */
.L_x_5899:
[----:B------:R-:W-:Y:S02]  /*50c0*/  @P3 IMAD.U32 R214, R214, 0x10000, RZ ;  /* 0x00010000d6d63824 */ /* 0x000fe400078e00ff */
[----:B0-----:R-:W-:Y:S01]  /*50d0*/  @P3 FMUL.FTZ R250, R211, R250 ;  /* 0x000000fad3fa3220 */ /* 0x001fe20000410000 */
[----:B------:R-:W0:Y:S01]  /*50e0*/  @P3 LDC R215, c[0x0][0x29c] ;  /* 0x0000a700ffd73b82 */ /* 0x000e220000000800 */
[----:B------:R-:W-:Y:S01]  /*50f0*/  @P3 PRMT R238, R137, 0x7632, R238 ;  /* 0x0000763289ee3816 */ /* 0x000fe200000000ee */
[----:B------:R-:W-:Y:S01]  /*5100*/  BSSY B0, `(.L_x_5901) ;  /* 0x0000014000007945 */ /* 0x000fe20003800000 */
[----:B------:R-:W-:Y:S01]  /*5110*/  @P3 FFMA.FTZ R75, R250, R214, R75 ;  /* 0x000000d6fa4b3223 */ /* 0x000fe2000001004b */
[----:B------:R-:W-:Y:S02]  /*5120*/  @!P5 ISETP.NE.U32.AND P2, PT, R2, RZ, PT ;  /* 0x000000ff0200d20c */ /* 0x000fe40003f45070 */
[----:B------:R-:W-:Y:S02]  /*5130*/  @P3 SHF.L.U32 R238, R238, 0x10, RZ ;  /* 0x00000010eeee3819 */ /* 0x000fe400000006ff */
[----:B------:R-:W1:Y:S01]  /*5140*/  @P3 LDC R251, c[0x0][0x29c] ;  /* 0x0000a700fffb3b82 */ /* 0x000e620000000800 */
[----:B------:R-:W-:-:S02]  /*5150*/  @!P5 ISETP.NE.AND.EX P2, PT, R0, RZ, PT, P2 ;  /* 0x000000ff0000d20c */ /* 0x000fc40003f45320 */
[----:B------:R-:W-:Y:S02]  /*5160*/  @P3 FMUL.FTZ R250, R250, R238 ;  /* 0x000000eefafa3220 */ /* 0x000fe40000410000 */
[----:B------:R-:W-:-:S03]  /*5170*/  @!P5 FSEL R249, R156, RZ, P2 ;  /* 0x000000ff9cf9d208 */ /* 0x000fc60001000000 */
[----:B------:R-:W2:Y:S01]  /*5180*/  @P3 LDC R214, c[0x0][0x29c] ;  /* 0x0000a700ffd63b82 */ /* 0x000ea20000000800 */
[----:B0-----:R-:W-:Y:S01]  /*5190*/  @P3 FMUL.FTZ R215, R210, R215 ;  /* 0x000000d7d2d73220 */ /* 0x001fe20000410000 */
[----:B------:R-:W-:Y:S06]  /*51a0*/  @!P5 BRA `(.L_x_5902) ;  /* 0x000000000024d947 */ /* 0x000fec0003800000 */
        /* <DEDUP_REMOVED lines=9> */
.L_x_5902:
[----:B------:R-:W-:Y:S05]  /*5240*/  BSYNC B0 ;  /* 0x0000000000007941 */ /* 0x000fea0003800000 */
.L_x_5901:
[----:B------:R-:W-:Y:S01]  /*5250*/  @P3 IMAD.U32 R238, R185, 0x10000, RZ ;  /* 0x00010000b9ee3824 */ /* 0x000fe200078e00ff */
[----:B------:R-:W-:Y:S01]  /*5260*/  @!P5 ISETP.NE.U32.AND P2, PT, R2, RZ, PT ;  /* 0x000000ff0200d20c */ /* 0x000fe20003f45070 */
[----:B------:R-:W-:Y:S01]  /*5270*/  BSSY B0, `(.L_x_5903) ;  /* 0x0000015000007945 */ /* 0x000fe20003800000 */
[----:B------:R-:W-:Y:S01]  /*5280*/  @P3 SHF.L.U32 R240, R137, 0x10, RZ ;  /* 0x0000001089f03819 */ /* 0x000fe200000006ff */
[----:B------:R-:W-:Y:S01]  /*5290*/  @P3 FFMA.FTZ R74, R238, R215, R74 ;  /* 0x000000d7ee4a3223 */ /* 0x000fe2000001004a */
[----:B------:R-:W-:Y:S02]  /*52a0*/  @P3 PRMT R247, R138, 0x7632, R247 ;  /* 0x000076328af73816 */ /* 0x000fe400000000f7 */
[----:B------:R-:W-:Y:S01]  /*52b0*/  @!P5 ISETP.NE.AND.EX P2, PT, R0, RZ, PT, P2 ;  /* 0x000000ff0000d20c */ /* 0x000fe20003f45320 */
[----:B------:R-:W-:Y:S01]  /*52c0*/  @P3 FMUL.FTZ R215, R215, R240 ;  /* 0x000000f0d7d73220 */ /* 0x000fe20000410000 */
[----:B------:R-:W-:Y:S01]  /*52d0*/  @P3 PRMT R238, R186, 0x7632, R238 ;  /* 0x00007632baee3816 */ /* 0x000fe200000000ee */
[----:B------:R-:W-:Y:S01]  /*52e0*/  @P3 IMAD.U32 R247, R247, 0x10000, RZ ;  /* 0x00010000f7f73824 */ /* 0x000fe200078e00ff */
[----:B------:R-:W-:-:S02]  /*52f0*/  @!P5 FSEL R248, R157, RZ, P2 ;  /* 0x000000ff9df8d208 */ /* 0x000fc40001000000 */
[----:B------:R-:W-:Y:S01]  /*5300*/  @P3 SHF.L.U32 R238, R238, 0x10, RZ ;  /* 0x00000010eeee3819 */ /* 0x000fe200000006ff */
[----:B------:R-:W-:Y:S06]  /*5310*/  @!P5 BRA `(.L_x_5904) ;  /* 0x000000000028d947 */ /* 0x000fec0003800000 */
[----:B------:R-:W3:Y:S01]  /*5320*/  LDL R248, [R1+0x9c] ;  /* 0x00009c0001f87983 */ /* 0x000ee20000100800 */
[----:B------:R-:W0:Y:S01]  /*5330*/  LDC.U8 R240, c[0x0][0x2a0] ;  /* 0x0000a800fff07b82 */ /* 0x000e220000000000 */
[----:B------:R-:W-:-:S04]  /*5340*/  ISETP.NE.U32.AND P2, PT, R2, RZ, PT ;  /* 0x000000ff0200720c */ /* 0x000fc80003f45070 */
[----:B------:R-:W-:Y:S02]  /*5350*/  ISETP.NE.AND.EX P2, PT, R0, RZ, PT, P2 ;  /* 0x000000ff0000720c */ /* 0x000fe40003f45320 */
[----:B0-----:R-:W-:-:S04]  /*5360*/  ISETP.NE.AND P6, PT, R240, RZ, PT ;  /* 0x000000fff000720c */ /* 0x001fc80003fc5270 */
[----:B------:R-:W-:-:S05]  /*5370*/  FSEL R240, R212, RZ, !P6 ;  /* 0x000000ffd4f07208 */ /* 0x000fca0007000000 */
[----:B---3--:R-:W-:-:S04]  /*5380*/  FFMA.FTZ R240, R248, R213, R240 ;  /* 0x000000d5f8f07223 */ /* 0x008fc800000100f0 */
[----:B------:R-:W-:-:S04]  /*5390*/  FADD.FTZ R240, R239, -R240 ;  /* 0x800000f0eff07221 */ /* 0x000fc80000010000 */
[----:B------:R-:W-:-:S04]  /*53a0*/  FMUL.FTZ R248, R3, R240 ;  /* 0x000000f003f87220 */ /* 0x000fc80000410000 */
[----:B------:R-:W-:-:S07]  /*53b0*/  @P2 FADD.FTZ R248, R157, R248 ;  /* 0x000000f89df82221 */ /* 0x000fce0000010000 */
.L_x_5904:
[----:B------:R-:W-:Y:S05]  /*53c0*/  BSYNC B0 ;  /* 0x0000000000007941 */ /* 0x000fea0003800000 */
.L_x_5903:
[----:B--2---:R-:W-:Y:S01]  /*53d0*/  @P3 FMUL.FTZ R214, R248, R214 ;  /* 0x000000d6f8d63220 */ /* 0x004fe20000410000 */
[----:B------:R-:W-:Y:S01]  /*53e0*/  @P3 IMAD.U32 R240, R186, 0x10000, RZ ;  /* 0x00010000baf03824 */ /* 0x000fe200078e00ff */
[----:B------:R-:W-:Y:S01]  /*53f0*/  @P3 F2FP.BF16.F32.PACK_AB R215, RZ, R215 ;  /* 0x000000d7ffd7323e */ /* 0x000fe200000010ff */
[----:B------:R-:W-:Y:S01]  /*5400*/  BSSY B0, `(.L_x_5905) ;  /* 0x000001d000007945 */ /* 0x000fe20003800000 */
[C---:B------:R-:W-:Y:S01]  /*5410*/  @P3 FFMA.FTZ R69, R214.reuse, R238, R69 ;  /* 0x000000eed6453223 */ /* 0x040fe20000010045 */
[----:B-1----:R-:W-:Y:S01]  /*5420*/  @P3 FMUL.FTZ R238, R249, R251 ;  /* 0x000000fbf9ee3220 */ /* 0x002fe20000410000 */
[----:B------:R-:W-:Y:S01]  /*5430*/  @P3 FMUL.FTZ R247, R214, R247 ;  /* 0x000000f7d6f73220 */ /* 0x000fe20000410000 */
[----:B------:R-:W0:Y:S01]  /*5440*/  @P3 LDC R251, c[0x0][0x29c] ;  /* 0x0000a700fffb3b82 */ /* 0x000e220000000800 */
[----:B------:R-:W-:Y:S01]  /*5450*/  @P3 F2FP.BF16.F32.PACK_AB R214, RZ, R250 ;  /* 0x000000faffd6323e */ /* 0x000fe200000010ff */
[----:B------:R-:W-:Y:S01]  /*5460*/  @P3 FFMA.FTZ R68, R240, R238, R68 ;  /* 0x000000eef0443223 */ /* 0x000fe20000010044 */
[----:B------:R-:W-:-:S02]  /*5470*/  @P3 SHF.L.U32 R240, R138, 0x10, RZ ;  /* 0x000000108af03819 */ /* 0x000fc400000006ff */
[----:B------:R-:W-:Y:S02]  /*5480*/  @!P5 ISETP.NE.U32.AND P2, PT, R2, RZ, PT ;  /* 0x000000ff0200d20c */ /* 0x000fe40003f45070 */
[----:B------:R-:W-:Y:S01]  /*5490*/  @P3 PRMT R197, R215, 0x7610, R197 ;  /* 0x00007610d7c53816 */ /* 0x000fe200000000c5 */
[----:B------:R-:W1:Y:S01]  /*54a0*/  @P3 LDC R250, c[0x0][0x29c] ;  /* 0x0000a700fffa3b82 */ /* 0x000e620000000800 */
[----:B------:R-:W-:Y:S01]  /*54b0*/  @P3 FMUL.FTZ R240, R238, R240 ;  /* 0x000000f0eef03220 */ /* 0x000fe20000410000 */
[----:B------:R-:W-:Y:S02]  /*54c0*/  @!P5 ISETP.NE.AND.EX P2, PT, R0, RZ, PT, P2 ;  /* 0x000000ff0000d20c */ /* 0x000fe40003f45320 */
[----:B------:R-:W-:Y:S02]  /*54d0*/  @P3 PRMT R197, R197, 0x5410, R214 ;  /* 0x00005410c5c53816 */ /* 0x000fe400000000d6 */
[----:B------:R-:W-:Y:S02]  /*54e0*/  @P3 F2FP.BF16.F32.PACK_AB R214, RZ, R247 ;  /* 0x000000f7ffd6323e */ /* 0x000fe400000010ff */
[----:B------:R-:W-:-:S02]  /*54f0*/  @P3 F2FP.BF16.F32.PACK_AB R215, RZ, R240 ;  /* 0x000000f0ffd7323e */ /* 0x000fc400000010ff */
[----:B------:R-:W-:Y:S01]  /*5500*/  @!P5 FSEL R247, R158, RZ, P2 ;  /* 0x000000ff9ef7d208 */ /* 0x000fe20001000000 */
[----:B0-----:R0:W-:Y:S01]  /*5510*/  @P3 STL [R1], R251 ;  /* 0x000000fb01003387 */ /* 0x0011e20000100800 */
[----:B------:R-:W-:Y:S05]  /*5520*/  @!P5 BRA `(.L_x_5906) ;  /* 0x000000000028d947 */ /* 0x000fea0003800000 */
[----:B0-----:R-:W2:Y:S01]  /*5530*/  LDL R251, [R1+0x98] ;  /* 0x0000980001fb7983 */ /* 0x001ea20000100800 */
[----:B------:R-:W0:Y:S01]  /*5540*/  LDC.U8 R238, c[0x0][0x2a0] ;  /* 0x0000a800ffee7b82 */ /* 0x000e220000000000 */
[----:B------:R-:W-:-:S04]  /*5550*/  ISETP.NE.U32.AND P2, PT, R2, RZ, PT ;  /* 0x000000ff0200720c */ /* 0x000fc80003f45070 */
[----:B------:R-:W-:Y:S02]  /*5560*/  ISETP.NE.AND.EX P2, PT, R0, RZ, PT, P2 ;  /* 0x000000ff0000720c */ /* 0x000fe40003f45320 */
[----:B0-----:R-:W-:-:S04]  /*5570*/  ISETP.NE.AND P6, PT, R238, RZ, PT ;  /* 0x000000ffee00720c */ /* 0x001fc80003fc5270 */
[----:B------:R-:W-:-:S05]  /*5580*/  FSEL R238, R212, RZ, !P6 ;  /* 0x000000ffd4ee7208 */ /* 0x000fca0007000000 */
[----:B--2---:R-:W-:-:S04]  /*5590*/  FFMA.FTZ R238, R251, R213, R238 ;  /* 0x000000d5fbee7223 */ /* 0x004fc800000100ee */
[----:B------:R-:W-:-:S04]  /*55a0*/  FADD.FTZ R238, R236, -R238 ;  /* 0x800000eeecee7221 */ /* 0x000fc80000010000 */
[----:B------:R-:W-:-:S04]  /*55b0*/  FMUL.FTZ R247, R3, R238 ;  /* 0x000000ee03f77220 */ /* 0x000fc80000410000 */
[----:B------:R-:W-:-:S07]  /*55c0*/  @P2 FADD.FTZ R247, R158, R247 ;  /* 0x000000f79ef72221 */ /* 0x000fce0000010000 */
.L_x_5906:
[----:B------:R-:W-:Y:S05]  /*55d0*/  BSYNC B0 ;  /* 0x0000000000007941 */ /* 0x000fea0003800000 */
.L_x_5905:
[----:B-1----:R-:W-:Y:S01]  /*55e0*/  @P3 FMUL.FTZ R238, R247, R250 ;  /* 0x000000faf7ee3220 */ /* 0x002fe20000410000 */
[----:B------:R-:W-:Y:S01]  /*55f0*/  @P3 SHF.L.U32 R250, R139, 0x10, RZ ;  /* 0x000000108bfa3819 */ /* 0x000fe200000006ff */
[----:B------:R-:W-:Y:S01]  /*5600*/  @P3 IMAD.U32 R240, R187, 0x10000, RZ ;  /* 0x00010000bbf03824 */ /* 0x000fe200078e00ff */
[----:B------:R-:W-:Y:S01]  /*5610*/  @!P5 ISETP.NE.U32.AND P2, PT, R2, RZ, PT ;  /* 0x000000ff0200d20c */ /* 0x000fe20003f45070 */
[----:B------:R-:W-:Y:S02]  /*5620*/  BSSY B0, `(.L_x_5907) ;  /* 0x0000012000007945 */ /* 0x000fe40003800000 */
[----:B0-----:R-:W-:Y:S01]  /*5630*/  @P3 FMUL.FTZ R251, R238, R250 ;  /* 0x000000faeefb3220 */ /* 0x001fe20000410000 */
[----:B------:R-:W-:Y:S01]  /*5640*/  @P3 PRMT R250, R139, 0x7632, R250 ;  /* 0x000076328bfa3816 */ /* 0x000fe200000000fa */
[----:B------:R-:W-:Y:S01]  /*5650*/  @P3 FFMA.FTZ R70, R240, R238, R70 ;  /* 0x000000eef0463223 */ /* 0x000fe20000010046 */
[----:B------:R-:W-:-:S03]  /*5660*/  @!P5 ISETP.NE.AND.EX P2, PT, R0, RZ, PT, P2 ;  /* 0x000000ff0000d20c */ /* 0x000fc60003f45320 */
[----:B------:R-:W-:Y:S01]  /*5670*/  @P3 IMAD.U32 R250, R250, 0x10000, RZ ;  /* 0x00010000fafa3824 */ /* 0x000fe200078e00ff */
[----:B------:R-:W-:Y:S01]  /*5680*/  @!P5 FSEL R240, R159, RZ, P2 ;  /* 0x000000ff9ff0d208 */ /* 0x000fe20001000000 */
[----:B------:R-:W-:Y:S08]  /*5690*/  @!P5 BRA `(.L_x_5908) ;  /* 0x000000000028d947 */ /* 0x000ff00003800000 */
[----:B------:R-:W2:Y:S01]  /*56a0*/  LDL R240, [R1+0x94] ;  /* 0x0000940001f07983 */ /* 0x000ea20000100800 */
        /* <DEDUP_REMOVED lines=9> */
.L_x_5908:
[----:B------:R-:W-:Y:S05]  /*5740*/  BSYNC B0 ;  /* 0x0000000000007941 */ /* 0x000fea0003800000 */
.L_x_5907:
[----:B------:R-:W2:Y:S04]  /*5750*/  LDL.LU R238, [R1] ;  /* 0x0000000001ee7983 */ /* 0x000ea80000300800 */
[----:B------:R0:W-:Y:S04]  /*5760*/  STL [R1+0x178], R3 ;  /* 0x0001780301007387 */ /* 0x0001e80000100800 */
[----:B0-----:R-:W3:Y:S01]  /*5770*/  LDL.LU R3, [R1+0x24] ;  /* 0x0000240001037983 */ /* 0x001ee20000300800 */
[----:B------:R-:W-:Y:S02]  /*5780*/  @P3 PRMT R198, R215, 0x7610, R198 ;  /* 0x00007610d7c63816 */ /* 0x000fe400000000c6 */
[----:B------:R-:W-:-:S02]  /*5790*/  @P3 F2FP.BF16.F32.PACK_AB R251, RZ, R251 ;  /* 0x000000fbfffb323e */ /* 0x000fc400000010ff */
[----:B------:R-:W-:Y:S02]  /*57a0*/  @P3 PRMT R198, R198, 0x5410, R214 ;  /* 0x00005410c6c63816 */ /* 0x000fe400000000d6 */
[----:B------:R-:W3:Y:S01]  /*57b0*/  @P0 LDC.64 R214, c[0x0][0x308] ;  /* 0x0000c200ffd60b82 */ /* 0x000ee20000000a00 */
[----:B------:R-:W-:Y:S02]  /*57c0*/  SEL R208, R208, R188, P1 ;  /* 0x000000bcd0d07207 */ /* 0x000fe40000800000 */
[----:B------:R-:W-:Y:S02]  /*57d0*/  SEL R209, R209, R189, P1 ;  /* 0x000000bdd1d17207 */ /* 0x000fe40000800000 */
[----:B------:R-:W-:Y:S02]  /*57e0*/  SEL R210, R210, R190, P1 ;  /* 0x000000bed2d27207 */ /* 0x000fe40000800000 */
[----:B------:R-:W-:Y:S02]  /*57f0*/  SEL R211, R211, R191, P1 ;  /* 0x000000bfd3d37207 */ /* 0x000fe40000800000 */
[----:B------:R-:W-:-:S02]  /*5800*/  @P3 PRMT R199, R251, 0x7610, R199 ;  /* 0x00007610fbc73816 */ /* 0x000fc400000000c7 */
[----:B------:R-:W-:Y:S01]  /*5810*/  @!P5 ISETP.NE.U32.AND P2, PT, R2, RZ, PT ;  /* 0x000000ff0200d20c */ /* 0x000fe20003f45070 */
[----:B------:R-:W-:Y:S01]  /*5820*/  BSSY B0, `(.L_x_5909) ;  /* 0x0000028000007945 */ /* 0x000fe20003800000 */
[----:B--2---:R-:W-:-:S04]  /*5830*/  @P3 FMUL.FTZ R238, R240, R238 ;  /* 0x000000eef0ee3220 */ /* 0x004fc80000410000 */
[----:B------:R-:W-:-:S05]  /*5840*/  @P3 FMUL.FTZ R250, R238, R250 ;  /* 0x000000faeefa3220 */ /* 0x000fca0000410000 */
[----:B------:R-:W-:Y:S01]  /*5850*/  @P3 F2FP.BF16.F32.PACK_AB R250, RZ, R250 ;  /* 0x000000fafffa323e */ /* 0x000fe200000010ff */
[----:B---3--:R-:W-:Y:S02]  /*5860*/  @P0 IMAD.WIDE.U32 R214, R3, 0x20, R214 ;  /* 0x0000002003d60825 */ /* 0x008fe400078e00d6 */
[----:B------:R-:W5:Y:S01]  /*5870*/  LDL.LU R3, [R1+0x178] ;  /* 0x0001780001037983 */ /* 0x000f620000300800 */
[----:B------:R-:W-:-:S03]  /*5880*/  @P3 PRMT R199, R199, 0x5410, R250 ;  /* 0x00005410c7c73816 */ /* 0x000fc600000000fa */
[----:B------:R0:W-:Y:S02]  /*5890*/  @P0 STG.E.128 desc[UR4][R214.64], R208 ;  /* 0x000000d0d6000986 */ /* 0x0001e4000c101d04 */
[----:B0-----:R-:W-:Y:S02]  /*58a0*/  SEL R208, R249, R192, P1 ;  /* 0x000000c0f9d07207 */ /* 0x001fe40000800000 */
[----:B------:R-:W-:Y:S01]  /*58b0*/  SEL R209, R248, R193, P1 ;  /* 0x000000c1f8d17207 */ /* 0x000fe20000800000 */
[----:B------:R-:W0:Y:S01]  /*58c0*/  LDC.U8 R249, c[0x0][0x2a0] ;  /* 0x0000a800fff97b82 */ /* 0x000e220000000000 */
[----:B------:R-:W-:Y:S02]  /*58d0*/  SEL R210, R247, R194, P1 ;  /* 0x000000c2f7d27207 */ /* 0x000fe40000800000 */
[----:B------:R-:W-:-:S05]  /*58e0*/  SEL R211, R240, R195, P1 ;  /* 0x000000c3f0d37207 */ /* 0x000fca0000800000 */
[----:B------:R1:W-:Y:S01]  /*58f0*/  @P0 STG.E.128 desc[UR4][R214.64+0x10], R208 ;  /* 0x000010d0d6000986 */ /* 0x0003e2000c101d04 */
[----:B------:R-:W2:Y:S08]  /*5900*/  @P3 LDC R247, c[0x0][0x29c] ;  /* 0x0000a700fff73b82 */ /* 0x000eb00000000800 */
[----:B------:R-:W3:Y:S08]  /*5910*/  @P3 LDC R240, c[0x0][0x29c] ;  /* 0x0000a700fff03b82 */ /* 0x000ef00000000800 */
[----:B-1----:R-:W1:Y:S08]  /*5920*/  @P3 LDC.64 R210, c[0x0][0x2f8] ;  /* 0x0000be00ffd23b82 */ /* 0x002e700000000a00 */
[----:B------:R-:W4:Y:S08]  /*5930*/  @P3 LDC.64 R208, c[0x0][0x220] ;  /* 0x00008800ffd03b82 */ /* 0x000f300000000a00 */
[----:B------:R-:W0:Y:S01]  /*5940*/  @P3 LDC R215, c[0x0][0x29c] ;  /* 0x0000a700ffd73b82 */ /* 0x000e220000000800 */
[----:B-1----:R-:W-:Y:S01]  /*5950*/  @P3 IMAD.WIDE.U32 R210, R237, 0x10, R210 ;  /* 0x00000010edd23825 */ /* 0x002fe200078e00d2 */
[----:B------:R-:W-:-:S04]  /*5960*/  IADD3 R237, R218, 0x100, RZ ;  /* 0x00000100daed7810 */ /* 0x000fc80007ffe0ff */
[----:B------:R1:W-:Y:S01]  /*5970*/  @P3 STG.E.128 desc[UR4][R210.64], R196 ;  /* 0x000000c4d2003986 */ /* 0x0003e2000c101d04 */
[----:B------:R-:W-:Y:S01]  /*5980*/  @!P5 ISETP.NE.AND.EX P2, PT, R0, RZ, PT, P2 ;  /* 0x000000ff0000d20c */ /* 0x000fe20003f45320 */
[----:B----4-:R-:W-:Y:S01]  /*5990*/  @P3 IMAD.WIDE.U32 R208, R237, 0x10, R208 ;  /* 0x00000010edd03825 */ /* 0x010fe200078e00d0 */
[----:B-1----:R-:W1:Y:S01]  /*59a0*/  @P3 LDC R210, c[0x0][0x29c] ;  /* 0x0000a700ffd23b82 */ /* 0x002e620000000800 */
[----:B------:R-:W-:-:S03]  /*59b0*/  @P3 PRMT R211, R187, 0x7632, R211 ;  /* 0x00007632bbd33816 */ /* 0x000fc600000000d3 */
[----:B------:R4:W5:Y:S02]  /*59c0*/  @P3 LDG.E.128 R184, desc[UR4][R208.64] ;  /* 0x00000004d0b83981 */ /* 0x000964000c1e1d00 */
[----:B------:R-:W-:-:S04]  /*59d0*/  @P3 IMAD.U32 R211, R211, 0x10000, RZ ;  /* 0x00010000d3d33824 */ /* 0x000fc800078e00ff */
[----:B------:R-:W-:Y:S01]  /*59e0*/  @P3 FFMA.FTZ R71, R238, R211, R71 ;  /* 0x000000d3ee473223 */ /* 0x000fe20000010047 */
[----:B----4-:R-:W-:Y:S01]  /*59f0*/  @!P5 FSEL R208, R160, RZ, P2 ;  /* 0x000000ffa0d0d208 */ /* 0x010fe20001000000 */
        /* <DEDUP_REMOVED lines=8> */
[----:B-----5:R-:W-:-:S04]  /*5a80*/  FMUL.FTZ R208, R3, R208 ;  /* 0x000000d003d07220 */ /* 0x020fc80000410000 */
[----:B------:R-:W-:-:S07]  /*5a90*/  @P2 FADD.FTZ R208, R160, R208 ;  /* 0x000000d0a0d02221 */ /* 0x000fce0000010000 */
.L_x_5910:
[----:B------:R-:W-:Y:S05]  /*5aa0*/  BSYNC B0 ;  /* 0x0000000000007941 */ /* 0x000fea0003800000 */
.L_x_5909:
[----:B------:R-:W-:Y:S01]  /*5ab0*/  @!P5 ISETP.NE.U32.AND P2, PT, R2, RZ, PT ;  /* 0x000000ff0200d20c */ /* 0x000fe20003f45070 */
[----:B------:R-:W-:Y:S01]  /*5ac0*/  BSSY B0, `(.L_x_5911) ;  /* 0x0000010000007945 */ /* 0x000fe20003800000 */
[----:B------:R-:W-:Y:S02]  /*5ad0*/  @P3 PRMT R214, R132, 0x7632, R214 ;  /* 0x0000763284d63816 */ /* 0x000fe400000000d6 */
[----:B------:R-:W-:Y:S02]  /*5ae0*/  @!P5 ISETP.NE.AND.EX P2, PT, R0, RZ, PT, P2 ;  /* 0x000000ff0000d20c */ /* 0x000fe40003f45320 */
[----:B------:R-:W-:Y:S02]  /*5af0*/  @P3 SHF.L.U32 R214, R214, 0x10, RZ ;  /* 0x00000010d6d63819 */ /* 0x000fe400000006ff */
[----:B-----5:R-:W-:Y:S02]  /*5b00*/  @P3 PRMT R211, R184, 0x7632, R211 ;  /* 0x00007632b8d33816 */ /* 0x020fe400000000d3 */
        /* <DEDUP_REMOVED lines=11> */
.L_x_5912:
[----:B------:R-:W-:Y:S05]  /*5bc0*/  BSYNC B0 ;  /* 0x0000000000007941 */ /* 0x000fea0003800000 */
.L_x_5911:
[----:B------:R-:W-:Y:S02]  /*5bd0*/  @P3 IMAD.U32 R211, R211, 0x10000, RZ ;  /* 0x00010000d3d33824 */ /* 0x000fe400078e00ff */
[----:B-1----:R-:W-:Y:S01]  /*5be0*/  @P3 FMUL.FTZ R210, R209, R210 ;  /* 0x000000d2d1d23220 */ /* 0x002fe20000410000 */
[----:B------:R-:W-:Y:S01]  /*5bf0*/  @!P5 ISETP.NE.U32.AND P2, PT, R2, RZ, PT ;  /* 0x000000ff0200d20c */ /* 0x000fe20003f45070 */
[----:B------:R-:W-:Y:S01]  /*5c00*/  @P3 FMUL.FTZ R247, R208, R247 ;  /* 0x000000f7d0f73220 */ /* 0x000fe20000410000 */
[----:B------:R-:W-:Y:S01]  /*5c10*/  BSSY B0, `(.L_x_5913) ;  /* 0x0000011000007945 */ /* 0x000fe20003800000 */
[C---:B------:R-:W-:Y:S01]  /*5c20*/  @P3 FFMA.FTZ R65, R210.reuse, R211, R65 ;  /* 0x000000d3d2413223 */ /* 0x040fe20000010041 */
[----:B------:R-:W-:Y:S01]  /*5c30*/  @P3 FMUL.FTZ R214, R210, R214 ;  /* 0x000000d6d2d63220 */ /* 0x000fe20000410000 */
[----:B------:R-:W-:Y:S02]  /*5c40*/  @P3 SHF.L.U32 R210, R184, 0x10, RZ ;  /* 0x00000010b8d23819 */ /* 0x000fe400000006ff */
[----:B------:R-:W-:-:S03]  /*5c50*/  @!P5 ISETP.NE.AND.EX P2, PT, R0, RZ, PT, P2 ;  /* 0x000000ff0000d20c */ /* 0x000fc60003f45320 */
[----:B------:R-:W-:Y:S01]  /*5c60*/  @P3 FFMA.FTZ R64, R210, R247, R64 ;  /* 0x000000f7d2403223 */ /* 0x000fe20000010040 */
[----:B------:R-:W-:Y:S01]  /*5c70*/  @!P5 FSEL R210, R162, RZ, P2 ;  /* 0x000000ffa2d2d208 */ /* 0x000fe20001000000 */
[----:B------:R-:W-:Y:S08]  /*5c80*/  @!P5 BRA `(.L_x_5914) ;  /* 0x000000000024d947 */ /* 0x000ff00003800000 */
        /* <DEDUP_REMOVED lines=9> */
.L_x_5914:
[----:B------:R-:W-:Y:S05]  /*5d20*/  BSYNC B0 ;  /* 0x0000000000007941 */ /* 0x000fea0003800000 */
.L_x_5913:
[----:B------:R-:W-:Y:S01]  /*5d30*/  @!P5 ISETP.NE.U32.AND P2, PT, R2, RZ, PT ;  /* 0x000000ff0200d20c */ /* 0x000fe20003f45070 */
[----:B------:R-:W-:Y:S01]  /*5d40*/  BSSY B0, `(.L_x_5915) ;  /* 0x0000010000007945 */ /* 0x000fe20003800000 */
[----:B------:R-:W-:Y:S02]  /*5d50*/  @P3 PRMT R251, R133, 0x7632, R251 ;  /* 0x0000763285fb3816 */ /* 0x000fe400000000fb */
[----:B------:R-:W-:Y:S02]  /*5d60*/  @!P5 ISETP.NE.AND.EX P2, PT, R0, RZ, PT, P2 ;  /* 0x000000ff0000d20c */ /* 0x000fe40003f45320 */
[----:B------:R-:W-:Y:S01]  /*5d70*/  @P3 PRMT R238, R185, 0x7632, R238 ;  /* 0x00007632b9ee3816 */ /* 0x000fe200000000ee */
[----:B------:R-:W-:Y:S01]  /*5d80*/  @P3 IMAD.U32 R251, R251, 0x10000, RZ ;  /* 0x00010000fbfb3824 */ /* 0x000fe200078e00ff */
        /* <DEDUP_REMOVED lines=11> */
.L_x_5916:
[----:B------:R-:W-:Y:S05]  /*5e40*/  BSYNC B0 ;  /* 0x0000000000007941 */ /* 0x000fea0003800000 */
.L_x_5915:
[----:B------:R-:W0:Y:S01]  /*5e50*/  @P3 LDC R250, c[0x0][0x29c] ;  /* 0x0000a700fffa3b82 */ /* 0x000e220000000800 */
[----:B------:R-:W-:Y:S01]  /*5e60*/  @P3 IMAD.U32 R248, R132, 0x10000, RZ ;  /* 0x0001000084f83824 */ /* 0x000fe200078e00ff */
[----:B------:R-:W-:Y:S01]  /*5e70*/  @!P5 ISETP.NE.U32.AND P2, PT, R2, RZ, PT ;  /* 0x000000ff0200d20c */ /* 0x000fe20003f45070 */
[----:B------:R-:W-:Y:S01]  /*5e80*/  @P3 FMUL.FTZ R215, R211, R215 ;  /* 0x000000d7d3d73220 */ /* 0x000fe20000410000 */
[----:B------:R-:W-:Y:S01]  /*5e90*/  @P3 SHF.L.U32 R238, R238, 0x10, RZ ;  /* 0x00000010eeee3819 */ /* 0x000fe200000006ff */
[----:B------:R-:W-:Y:S01]  /*5ea0*/  @P3 FMUL.FTZ R248, R247, R248 ;  /* 0x000000f8f7f83220 */ /* 0x000fe20000410000 */
[----:B------:R-:W-:Y:S01]  /*5eb0*/  @!P5 ISETP.NE.AND.EX P2, PT, R0, RZ, PT, P2 ;  /* 0x000000ff0000d20c */ /* 0x000fe20003f45320 */
[----:B------:R-:W-:Y:S01]  /*5ec0*/  BSSY B0, `(.L_x_5917) ;  /* 0x0000015000007945 */ /* 0x000fe20003800000 */
[----:B------:R-:W1:Y:S01]  /*5ed0*/  @P3 LDC R249, c[0x0][0x29c] ;  /* 0x0000a700fff93b82 */ /* 0x000e620000000800 */
[C---:B------:R-:W-:Y:S01]  /*5ee0*/  @P3 FFMA.FTZ R67, R215.reuse, R238, R67 ;  /* 0x000000eed7433223 */ /* 0x040fe20000010043 */
[----:B------:R-:W-:Y:S01]  /*5ef0*/  @P3 FMUL.FTZ R251, R215, R251 ;  /* 0x000000fbd7fb3220 */ /* 0x000fe20000410000 */
[----:B------:R-:W-:Y:S01]  /*5f00*/  @P3 F2FP.BF16.F32.PACK_AB R215, RZ, R248 ;  /* 0x000000f8ffd7323e */ /* 0x000fe200000010ff */
[----:B------:R-:W-:Y:S01]  /*5f10*/  @P3 FMUL.FTZ R240, R210, R240 ;  /* 0x000000f0d2f03220 */ /* 0x000fe20000410000 */
[----:B------:R-:W-:-:S03]  /*5f20*/  @P3 F2FP.BF16.F32.PACK_AB R214, RZ, R214 ;  /* 0x000000d6ffd6323e */ /* 0x000fc600000010ff */
[----:B------:R-:W2:Y:S01]  /*5f30*/  LDC.U8 R247, c[0x0][0x2a0] ;  /* 0x0000a800fff77b82 */ /* 0x000ea20000000000 */
[----:B0-----:R0:W-:Y:S04]  /*5f40*/  @P3 STL [R1+0x8], R250 ;  /* 0x000008fa01003387 */ /* 0x0011e80000100800 */
[----:B-1----:R1:W-:Y:S01]  /*5f50*/  @P3 STL [R1], R249 ;  /* 0x000000f901003387 */ /* 0x0023e20000100800 */
[----:B0-----:R-:W-:Y:S01]  /*5f60*/  @!P5 FSEL R250, R164, RZ, P2 ;  /* 0x000000ffa4fad208 */ /* 0x001fe20001000000 */
[----:B------:R-:W-:Y:S06]  /*5f70*/  @!P5 BRA `(.L_x_5918) ;  /* 0x000000000024d947 */ /* 0x000fec0003800000 */
[----:B-1----:R-:W3:Y:S01]  /*5f80*/  LDL R249, [R1+0x7c] ;  /* 0x00007c0001f97983 */ /* 0x002ee20000100800 */
[----:B--2---:R-:W-:Y:S02]  /*5f90*/  ISETP.NE.AND P6, PT, R247, RZ, PT ;  /* 0x000000fff700720c */ /* 0x004fe40003fc5270 */
[----:B------:R-:W-:Y:S02]  /*5fa0*/  ISETP.NE.U32.AND P2, PT, R2, RZ, PT ;  /* 0x000000ff0200720c */ /* 0x000fe40003f45070 */
[----:B------:R-:W-:Y:S02]  /*5fb0*/  FSEL R238, R212, RZ, !P6 ;  /* 0x000000ffd4ee7208 */ /* 0x000fe40007000000 */
[----:B------:R-:W-:-:S03]  /*5fc0*/  ISETP.NE.AND.EX P2, PT, R0, RZ, PT, P2 ;  /* 0x000000ff0000720c */ /* 0x000fc60003f45320 */
[----:B---3--:R-:W-:-:S04]  /*5fd0*/  FFMA.FTZ R238, R249, R213, R238 ;  /* 0x000000d5f9ee7223 */ /* 0x008fc800000100ee */
[----:B------:R-:W-:-:S04]  /*5fe0*/  FADD.FTZ R238, R230, -R238 ;  /* 0x800000eee6ee7221 */ /* 0x000fc80000010000 */
[----:B------:R-:W-:-:S04]  /*5ff0*/  FMUL.FTZ R250, R3, R238 ;  /* 0x000000ee03fa7220 */ /* 0x000fc80000410000 */
[----:B------:R-:W-:-:S07]  /*6000*/  @P2 FADD.FTZ R250, R164, R250 ;  /* 0x000000faa4fa2221 */ /* 0x000fce0000010000 */
.L_x_5918:
[----:B------:R-:W-:Y:S05]  /*6010*/  BSYNC B0 ;  /* 0x0000000000007941 */ /* 0x000fea0003800000 */
.L_x_5917:
[----:B------:R-:W-:Y:S01]  /*6020*/  @P3 SHF.L.U32 R238, R185, 0x10, RZ ;  /* 0x00000010b9ee3819 */ /* 0x000fe200000006ff */
[----:B------:R-:W-:Y:S01]  /*6030*/  @P3 IMAD.U32 R248, R133, 0x10000, RZ ;  /* 0x0001000085f83824 */ /* 0x000fe200078e00ff */
[----:B------:R-:W-:Y:S01]  /*6040*/  @!P5 ISETP.NE.U32.AND P2, PT, R2, RZ, PT ;  /* 0x000000ff0200d20c */ /* 0x000fe20003f45070 */
[----:B------:R-:W-:Y:S02]  /*6050*/  BSSY B0, `(.L_x_5919) ;  /* 0x0000013000007945 */ /* 0x000fe40003800000 */
[----:B------:R-:W-:Y:S01]  /*6060*/  @P3 FFMA.FTZ R66, R238, R240, R66 ;  /* 0x000000f0ee423223 */ /* 0x000fe20000010042 */
[----:B------:R-:W-:Y:S01]  /*6070*/  @P3 FMUL.FTZ R248, R240, R248 ;  /* 0x000000f8f0f83220 */ /* 0x000fe20000410000 */
[----:B------:R-:W-:Y:S02]  /*6080*/  @P3 PRMT R240, R186, 0x7632, R240 ;  /* 0x00007632baf03816 */ /* 0x000fe400000000f0 */
[----:B------:R-:W-:Y:S02]  /*6090*/  @!P5 ISETP.NE.AND.EX P2, PT, R0, RZ, PT, P2 ;  /* 0x000000ff0000d20c */ /* 0x000fe40003f45320 */
[----:B------:R-:W-:Y:S01]  /*60a0*/  @P3 PRMT R238, R134, 0x7632, R238 ;  /* 0x0000763286ee3816 */ /* 0x000fe200000000ee */
[----:B------:R-:W-:Y:S01]  /*60b0*/  @P3 IMAD.U32 R240, R240, 0x10000, RZ ;  /* 0x00010000f0f03824 */ /* 0x000fe200078e00ff */
[----:B-1----:R-:W-:-:S02]  /*60c0*/  @!P5 FSEL R249, R165, RZ, P2 ;  /* 0x000000ffa5f9d208 */ /* 0x002fc40001000000 */
[----:B------:R-:W-:Y:S01]  /*60d0*/  @P3 SHF.L.U32 R238, R238, 0x10, RZ ;  /* 0x00000010eeee3819 */ /* 0x000fe200000006ff */
[----:B------:R-:W-:Y:S06]  /*60e0*/  @!P5 BRA `(.L_x_5920) ;  /* 0x000000000024d947 */ /* 0x000fec0003800000 */
[----:B------:R-:W3:Y:S01]  /*60f0*/  LDL R249, [R1+0x78] ;  /* 0x0000780001f97983 */ /* 0x000ee20000100800 */
        /* <DEDUP_REMOVED lines=8> */
.L_x_5920:
[----:B------:R-:W-:Y:S05]  /*6180*/  BSYNC B0 ;  /* 0x0000000000007941 */ /* 0x000fea0003800000 */
.L_x_5919:
[----:B--2---:R-:W2:Y:S01]  /*6190*/  LDL.LU R247, [R1] ;  /* 0x0000000001f77983 */ /* 0x004ea20000300800 */
[----:B------:R-:W-:-:S03]  /*61a0*/  @P3 PRMT R196, R215, 0x7610, R196 ;  /* 0x00007610d7c43816 */ /* 0x000fc600000000c4 */
[----:B------:R-:W3:Y:S01]  /*61b0*/  LDL.LU R215, [R1+0x8] ;  /* 0x0000080001d77983 */ /* 0x000ee20000300800 */
[----:B------:R-:W-:Y:S02]  /*61c0*/  @P3 PRMT R196, R196, 0x5410, R214 ;  /* 0x00005410c4c43816 */ /* 0x000fe400000000d6 */
[----:B------:R-:W-:Y:S02]  /*61d0*/  @P3 F2FP.BF16.F32.PACK_AB R214, RZ, R251 ;  /* 0x000000fbffd6323e */ /* 0x000fe400000010ff */
[----:B------:R-:W0:Y:S01]  /*61e0*/  @P3 LDC R251, c[0x0][0x29c] ;  /* 0x0000a700fffb3b82 */ /* 0x000e220000000800 */
[----:B------:R-:W-:Y:S02]  /*61f0*/  @P3 F2FP.BF16.F32.PACK_AB R248, RZ, R248 ;  /* 0x000000f8fff8323e */ /* 0x000fe400000010ff */
[----:B------:R-:W-:Y:S02]  /*6200*/  @!P5 ISETP.NE.U32.AND P2, PT, R2, RZ, PT ;  /* 0x000000ff0200d20c */ /* 0x000fe40003f45070 */
[----:B------:R-:W-:Y:S01]  /*6210*/  @P3 PRMT R197, R248, 0x7610, R197 ;  /* 0x00007610f8c53816 */ /* 0x000fe200000000c5 */
[----:B------:R-:W-:Y:S01]  /*6220*/  BSSY B0, `(.L_x_5921) ;  /* 0x000001b000007945 */ /* 0x000fe20003800000 */
[----:B------:R-:W-:-:S02]  /*6230*/  @!P5 ISETP.NE.AND.EX P2, PT, R0, RZ, PT, P2 ;  /* 0x000000ff0000d20c */ /* 0x000fc40003f45320 */
[----:B------:R-:W-:Y:S02]  /*6240*/  @P3 PRMT R197, R197, 0x5410, R214 ;  /* 0x00005410c5c53816 */ /* 0x000fe400000000d6 */
[----:B------:R-:W-:Y:S01]  /*6250*/  @!P5 FSEL R248, R166, RZ, P2 ;  /* 0x000000ffa6f8d208 */ /* 0x000fe20001000000 */
[----:B--2---:R-:W-:-:S04]  /*6260*/  @P3 FMUL.FTZ R247, R249, R247 ;  /* 0x000000f7f9f73220 */ /* 0x004fc80000410000 */
[C---:B------:R-:W-:Y:S02]  /*6270*/  @P3 FFMA.FTZ R61, R247.reuse, R240, R61 ;  /* 0x000000f0f73d3223 */ /* 0x040fe4000001003d */
[----:B------:R-:W1:Y:S01]  /*6280*/  @P3 LDC R240, c[0x0][0x29c] ;  /* 0x0000a700fff03b82 */ /* 0x000e620000000800 */
[----:B------:R-:W-:Y:S01]  /*6290*/  @P3 FMUL.FTZ R247, R247, R238 ;  /* 0x000000eef7f73220 */ /* 0x000fe20000410000 */
[----:B------:R-:W-:Y:S01]  /*62a0*/  @P3 SHF.L.U32 R238, R186, 0x10, RZ ;  /* 0x00000010baee3819 */ /* 0x000fe200000006ff */
[----:B---3--:R-:W-:-:S04]  /*62b0*/  @P3 FMUL.FTZ R215, R250, R215 ;  /* 0x000000d7fad73220 */ /* 0x008fc80000410000 */
[----:B------:R-:W-:Y:S01]  /*62c0*/  @P3 FFMA.FTZ R60, R238, R215, R60 ;  /* 0x000000d7ee3c3223 */ /* 0x000fe2000001003c */
[----:B------:R-:W-:Y:S01]  /*62d0*/  @P3 F2FP.BF16.F32.PACK_AB R214, RZ, R247 ;  /* 0x000000f7ffd6323e */ /* 0x000fe200000010ff */
[----:B-1----:R1:W-:Y:S02]  /*62e0*/  @P3 STL [R1+0x4], R240 ;  /* 0x000004f001003387 */ /* 0x0023e40000100800 */
[----:B-1----:R-:W-:-:S04]  /*62f0*/  @P3 IMAD.U32 R240, R134, 0x10000, RZ ;  /* 0x0001000086f03824 */ /* 0x002fc800078e00ff */
[----:B------:R-:W-:-:S05]  /*6300*/  @P3 FMUL.FTZ R215, R215, R240 ;  /* 0x000000f0d7d73220 */ /* 0x000fca0000410000 */
[----:B------:R-:W-:Y:S01]  /*6310*/  @P3 F2FP.BF16.F32.PACK_AB R215, RZ, R215 ;  /* 0x000000d7ffd7323e */ /* 0x000fe200000010ff */
[----:B0-----:R-:W-:Y:S06]  /*6320*/  @!P5 BRA `(.L_x_5922) ;  /* 0x000000000028d947 */ /* 0x001fec0003800000 */
        /* <DEDUP_REMOVED lines=10> */
.L_x_5922:
[----:B------:R-:W-:Y:S05]  /*63d0*/  BSYNC B0 ;  /* 0x0000000000007941 */ /* 0x000fea0003800000 */
.L_x_5921:
[----:B------:R-:W-:Y:S01]  /*63e0*/  @P3 PRMT R238, R135, 0x7632, R238 ;  /* 0x0000763287ee3816 */ /* 0x000fe200000000ee */
[----:B------:R-:W-:Y:S01]  /*63f0*/  BSSY B0, `(.L_x_5923) ;  /* 0x0000012000007945 */ /* 0x000fe20003800000 */
[----:B------:R-:W-:Y:S01]  /*6400*/  @!P5 ISETP.NE.U32.AND P2, PT, R2, RZ, PT ;  /* 0x000000ff0200d20c */ /* 0x000fe20003f45070 */
[----:B------:R-:W-:Y:S01]  /*6410*/  @P3 FMUL.FTZ R240, R248, R251 ;  /* 0x000000fbf8f03220 */ /* 0x000fe20000410000 */
[----:B------:R-:W-:Y:S02]  /*6420*/  @P3 SHF.L.U32 R238, R238, 0x10, RZ ;  /* 0x00000010eeee3819 */ /* 0x000fe400000006ff */
[----:B------:R-:W-:-:S03]  /*6430*/  @!P5 ISETP.NE.AND.EX P2, PT, R0, RZ, PT, P2 ;  /* 0x000000ff0000d20c */ /* 0x000fc60003f45320 */
[----:B------:R0:W-:Y:S01]  /*6440*/  @P3 STL [R1], R238 ;  /* 0x000000ee01003387 */ /* 0x0001e20000100800 */
[----:B------:R-:W-:Y:S01]  /*6450*/  @!P5 FSEL R247, R167, RZ, P2 ;  /* 0x000000ffa7f7d208 */ /* 0x000fe20001000000 */
[----:B------:R-:W-:Y:S08]  /*6460*/  @!P5 BRA `(.L_x_5924) ;  /* 0x000000000028d947 */ /* 0x000ff00003800000 */
[----:B------:R-:W2:Y:S01]  /*6470*/  LDL R251, [R1+0x70] ;  /* 0x0000700001fb7983 */ /* 0x000ea20000100800 */
[----:B0-----:R-:W0:Y:S01]  /*6480*/  LDC.U8 R238, c[0x0][0x2a0] ;  /* 0x0000a800ffee7b82 */ /* 0x001e220000000000 */
        /* <DEDUP_REMOVED lines=8> */
.L_x_5924:
[----:B------:R-:W-:Y:S05]  /*6510*/  BSYNC B0 ;  /* 0x0000000000007941 */ /* 0x000fea0003800000 */
.L_x_5923:
[----:B0-----:R-:W2:Y:S04]  /*6520*/  LDL.LU R238, [R1+0x4] ;  /* 0x0000040001ee7983 */ /* 0x001ea80000300800 */
[----:B------:R0:W-:Y:S04]  /*6530*/  STL [R1+0x180], R5 ;  /* 0x0001800501007387 */ /* 0x0001e80000100800 */
[----:B0-----:R-:W3:Y:S04]  /*6540*/  LDL.LU R5, [R1] ;  /* 0x0000000001057983 */ /* 0x001ee80000300800 */
[----:B------:R0:W-:Y:S04]  /*6550*/  STL [R1+0x17c], R4 ;  /* 0x00017c0401007387 */ /* 0x0001e80000100800 */
[----:B0-----:R-:W4:Y:S01]  /*6560*/  LDL.LU R4, [R1+0x34] ;  /* 0x0000340001047983 */ /* 0x001f220000300800 */
[----:B------:R-:W-:Y:S01]  /*6570*/  @P3 IMAD.U32 R251, R135, 0x10000, RZ ;  /* 0x0001000087fb3824 */ /* 0x000fe200078e00ff */
[----:B------:R-:W-:-:S02]  /*6580*/  @P3 PRMT R198, R215, 0x7610, R198 ;  /* 0x00007610d7c63816 */ /* 0x000fc400000000c6 */
[----:B------:R0:W-:Y:S01]  /*6590*/  STL [R1+0x178], R3 ;  /* 0x0001780301007387 */ /* 0x0001e20000100800 */
[----:B------:R-:W-:Y:S01]  /*65a0*/  @P3 FMUL.FTZ R251, R240, R251 ;  /* 0x000000fbf0fb3220 */ /* 0x000fe20000410000 */
[----:B------:R-:W-:-:S04]  /*65b0*/  @P3 PRMT R198, R198, 0x5410, R214 ;  /* 0x00005410c6c63816 */ /* 0x000fc800000000d6 */
[----:B------:R-:W-:-:S04]  /*65c0*/  @P3 F2FP.BF16.F32.PACK_AB R215, RZ, R251 ;  /* 0x000000fbffd7323e */ /* 0x000fc800000010ff */
[----:B0-----:R-:W-:Y:S02]  /*65d0*/  PRMT R3, R215, 0x7610, R3 ;  /* 0x00007610d7037816 */ /* 0x001fe40000000003 */
[----:B------:R-:W4:Y:S02]  /*65e0*/  @P0 LDC.64 R214, c[0x0][0x308] ;  /* 0x0000c200ffd60b82 */ /* 0x000f240000000a00 */
[----:B------:R-:W-:Y:S02]  /*65f0*/  @P3 PRMT R199, R3, 0x7610, R199 ;  /* 0x0000761003c73816 */ /* 0x000fe400000000c7 */
[----:B------:R-:W-:Y:S02]  /*6600*/  SEL R208, R208, R188, P1 ;  /* 0x000000bcd0d07207 */ /* 0x000fe40000800000 */
[----:B------:R-:W-:Y:S02]  /*6610*/  SEL R209, R209, R189, P1 ;  /* 0x000000bdd1d17207 */ /* 0x000fe40000800000 */
[----:B------:R-:W-:-:S02]  /*6620*/  SEL R210, R210, R190, P1 ;  /* 0x000000bed2d27207 */ /* 0x000fc40000800000 */
[----:B------:R-:W-:Y:S01]  /*6630*/  SEL R211, R211, R191, P1 ;  /* 0x000000bfd3d37207 */ /* 0x000fe20000800000 */
[----:B--2---:R-:W-:-:S04]  /*6640*/  @P3 FMUL.FTZ R238, R247, R238 ;  /* 0x000000eef7ee3220 */ /* 0x004fc80000410000 */
[----:B---3--:R-:W-:-:S05]  /*6650*/  @P3 FMUL.FTZ R5, R238, R5 ;  /* 0x00000005ee053220 */ /* 0x008fca0000410000 */
[----:B------:R-:W-:Y:S02]  /*6660*/  @P3 F2FP.BF16.F32.PACK_AB R251, RZ, R5 ;  /* 0x00000005fffb323e */ /* 0x000fe400000010ff */
[----:B------:R-:W5:Y:S01]  /*6670*/  LDL.LU R5, [R1+0x180] ;  /* 0x0001800001057983 */ /* 0x000f620000300800 */
[----:B----4-:R-:W-:-:S03]  /*6680*/  @P0 IMAD.WIDE.U32 R214, R4, 0x20, R214 ;  /* 0x0000002004d60825 */ /* 0x010fc600078e00d6 */
[----:B------:R-:W5:Y:S04]  /*6690*/  LDL.LU R4, [R1+0x17c] ;  /* 0x00017c0001047983 */ /* 0x000f680000300800 */
[----:B------:R-:W5:Y:S04]  /*66a0*/  LDL.LU R3, [R1+0x178] ;  /* 0x0001780001037983 */ /* 0x000f680000300800 */
[----:B------:R0:W-:Y:S02]  /*66b0*/  @P0 STG.E.128 desc[UR4][R214.64], R208 ;  /* 0x000000d0d6000986 */ /* 0x0001e4000c101d04 */
[----:B0-----:R-:W-:-:S02]  /*66c0*/  SEL R208, R250, R192, P1 ;  /* 0x000000c0fad07207 */ /* 0x001fc40000800000 */
[----:B------:R-:W-:Y:S01]  /*66d0*/  SEL R209, R249, R193, P1 ;  /* 0x000000c1f9d17207 */ /* 0x000fe20000800000 */
[----:B------:R-:W0:Y:S01]  /*66e0*/  LDC.U8 R250, c[0x0][0x2a0] ;  /* 0x0000a800fffa7b82 */ /* 0x000e220000000000 */
[----:B------:R-:W-:Y:S02]  /*66f0*/  SEL R210, R248, R194, P1 ;  /* 0x000000c2f8d27207 */ /* 0x000fe40000800000 */
[----:B------:R-:W-:-:S05]  /*6700*/  SEL R211, R247, R195, P1 ;  /* 0x000000c3f7d37207 */ /* 0x000fca0000800000 */
[----:B------:R1:W-:Y:S02]  /*6710*/  @P0 STG.E.128 desc[UR4][R214.64+0x10], R208 ;  /* 0x000010d0d6000986 */ /* 0x0003e4000c101d04 */
[----:B-1----:R-:W1:Y:S01]  /*6720*/  @P3 LDC.64 R210, c[0x0][0x2f8] ;  /* 0x0000be00ffd23b82 */ /* 0x002e620000000a00 */
[----:B------:R-:W-:-:S07]  /*6730*/  @P3 PRMT R199, R199, 0x5410, R251 ;  /* 0x00005410c7c73816 */ /* 0x000fce00000000fb */
[----:B------:R-:W2:Y:S01]  /*6740*/  @P3 LDC.64 R208, c[0x0][0x220] ;  /* 0x00008800ffd03b82 */ /* 0x000ea20000000a00 */
[----:B-1----:R-:W-:-:S05]  /*6750*/  @P3 IMAD.WIDE.U32 R210, R237, 0x10, R210 ;  /* 0x00000010edd23825 */ /* 0x002fca00078e00d2 */
[----:B------:R1:W-:Y:S01]  /*6760*/  @P3 STG.E.128 desc[UR4][R210.64], R196 ;  /* 0x000000c4d2003986 */ /* 0x0003e2000c101d04 */
[----:B------:R-:W-:Y:S01]  /*6770*/  VIADD R237, R218, 0x180 ;  /* 0x00000180daed7836 */ /* 0x000fe20000000000 */
[----:B-1----:R-:W-:Y:S01]  /*6780*/  @P3 SHF.L.U32 R210, R187, 0x10, RZ ;  /* 0x00000010bbd23819 */ /* 0x002fe200000006ff */
[----:B------:R-:W1:Y:S04]  /*6790*/  @P3 LDC R211, c[0x0][0x29c] ;  /* 0x0000a700ffd33b82 */ /* 0x000e680000000800 */
[----:B------:R-:W-:-:S04]  /*67a0*/  @P3 FFMA.FTZ R62, R210, R240, R62 ;  /* 0x000000f0d23e3223 */ /* 0x000fc8000001003e */
[----:B------:R-:W3:Y:S01]  /*67b0*/  @P3 LDC R210, c[0x0][0x29c] ;  /* 0x0000a700ffd23b82 */ /* 0x000ee20000000800 */
[----:B------:R-:W-:Y:S02]  /*67c0*/  @P3 PRMT R214, R187, 0x7632, R214 ;  /* 0x00007632bbd63816 */ /* 0x000fe400000000d6 */
[----:B------:R-:W-:Y:S01]  /*67d0*/  @!P5 ISETP.NE.U32.AND P2, PT, R2, RZ, PT ;  /* 0x000000ff0200d20c */ /* 0x000fe20003f45070 */
[----:B--2---:R-:W-:Y:S01]  /*67e0*/  @P3 IMAD.WIDE.U32 R208, R237, 0x10, R208 ;  /* 0x00000010edd03825 */ /* 0x004fe200078e00d0 */
[----:B------:R-:W-:Y:S01]  /*67f0*/  @P3 SHF.L.U32 R214, R214, 0x10, RZ ;  /* 0x00000010d6d63819 */ /* 0x000fe200000006ff */
[----:B------:R-:W-:Y:S01]  /*6800*/  BSSY B0, `(.L_x_5925) ;  /* 0x000000f000007945 */ /* 0x000fe20003800000 */
[----:B------:R-:W-:Y:S02]  /*6810*/  @!P5 ISETP.NE.AND.EX P2, PT, R0, RZ, PT, P2 ;  /* 0x000000ff0000d20c */ /* 0x000fe40003f45320 */
[----:B------:R2:W5:Y:S01]  /*6820*/  @P3 LDG.E.128 R184, desc[UR4][R208.64] ;  /* 0x00000004d0b83981 */ /* 0x000562000c1e1d00 */
[----:B------:R-:W-:Y:S01]  /*6830*/  @P3 FFMA.FTZ R63, R238, R214, R63 ;  /* 0x000000d6ee3f3223 */ /* 0x000fe2000001003f */
[----:B--2---:R-:W-:Y:S01]  /*6840*/  @!P5 FSEL R208, R168, RZ, P2 ;  /* 0x000000ffa8d0d208 */ /* 0x004fe20001000000 */
[----:B0-----:R-:W-:Y:S08]  /*6850*/  @!P5 BRA `(.L_x_5926) ;  /* 0x000000000024d947 */ /* 0x001ff00003800000 */
        /* <DEDUP_REMOVED lines=9> */
.L_x_5926:
[----:B------:R-:W-:Y:S05]  /*68f0*/  BSYNC B0 ;  /* 0x0000000000007941 */ /* 0x000fea0003800000 */
.L_x_5925:
[----:B------:R-:W-:Y:S01]  /*6900*/  @!P5 ISETP.NE.U32.AND P2, PT, R2, RZ, PT ;  /* 0x000000ff0200d20c */ /* 0x000fe20003f45070 */
[----:B------:R-:W-:Y:S01]  /*6910*/  BSSY B0, `(.L_x_5927) ;  /* 0x000000f000007945 */ /* 0x000fe20003800000 */
[----:B------:R-:W-:Y:S02]  /*6920*/  @P3 PRMT R214, R128, 0x7632, R214 ;  /* 0x0000763280d63816 */ /* 0x000fe400000000d6 */
[----:B------:R-:W-:-:S03]  /*6930*/  @!P5 ISETP.NE.AND.EX P2, PT, R0, RZ, PT, P2 ;  /* 0x000000ff0000d20c */ /* 0x000fc60003f45320 */
        /* <DEDUP_REMOVED lines=12> */
.L_x_5928:
[----:B------:R-:W-:Y:S05]  /*6a00*/  BSYNC B0 ;  /* 0x0000000000007941 */ /* 0x000fea0003800000 */
.L_x_5927:
[----:B------:R-:W0:Y:S01]  /*6a10*/  @P3 LDC R240, c[0x0][0x29c] ;  /* 0x0000a700fff03b82 */ /* 0x000e220000000800 */
[----:B-----5:R-:W-:Y:S01]  /*6a20*/  @P3 PRMT R215, R184, 0x7632, R215 ;  /* 0x00007632b8d73816 */ /* 0x020fe200000000d7 */
[----:B-1----:R-:W-:Y:S01]  /*6a30*/  @P3 FMUL.FTZ R211, R209, R211 ;  /* 0x000000d3d1d33220 */ /* 0x002fe20000410000 */
[----:B------:R-:W-:Y:S01]  /*6a40*/  @!P5 ISETP.NE.U32.AND P2, PT, R2, RZ, PT ;  /* 0x000000ff0200d20c */ /* 0x000fe20003f45070 */
[----:B---3--:R-:W-:Y:S01]  /*6a50*/  @P3 FMUL.FTZ R210, R208, R210 ;  /* 0x000000d2d0d23220 */ /* 0x008fe20000410000 */
[----:B------:R-:W-:Y:S01]  /*6a60*/  @P3 SHF.L.U32 R215, R215, 0x10, RZ ;  /* 0x00000010d7d73819 */ /* 0x000fe200000006ff */
[----:B------:R-:W-:Y:S01]  /*6a70*/  BSSY B0, `(.L_x_5929) ;  /* 0x0000013000007945 */ /* 0x000fe20003800000 */
[----:B------:R-:W-:Y:S02]  /*6a80*/  @P3 SHF.L.U32 R238, R128, 0x10, RZ ;  /* 0x0000001080ee3819 */ /* 0x000fe400000006ff */
[----:B------:R-:W-:Y:S01]  /*6a90*/  @!P5 ISETP.NE.AND.EX P2, PT, R0, RZ, PT, P2 ;  /* 0x000000ff0000d20c */ /* 0x000fe20003f45320 */
[C---:B------:R-:W-:Y:S01]  /*6aa0*/  @P3 FFMA.FTZ R57, R211.reuse, R215, R57 ;  /* 0x000000d7d3393223 */ /* 0x040fe20000010039 */
[----:B------:R-:W-:Y:S01]  /*6ab0*/  @P3 FMUL.FTZ R211, R211, R214 ;  /* 0x000000d6d3d33220 */ /* 0x000fe20000410000 */
[----:B------:R-:W-:-:S02]  /*6ac0*/  @P3 IMAD.U32 R214, R184, 0x10000, RZ ;  /* 0x00010000b8d63824 */ /* 0x000fc400078e00ff */
[----:B------:R-:W-:Y:S02]  /*6ad0*/  @P3 FMUL.FTZ R238, R210, R238 ;  /* 0x000000eed2ee3220 */ /* 0x000fe40000410000 */
[----:B------:R-:W-:Y:S01]  /*6ae0*/  @P3 FFMA.FTZ R56, R214, R210, R56 ;  /* 0x000000d2d6383223 */ /* 0x000fe20000010038 */
        /* <DEDUP_REMOVED lines=11> */
.L_x_5930:
[----:B------:R-:W-:Y:S05]  /*6ba0*/  BSYNC B0 ;  /* 0x0000000000007941 */ /* 0x000fea0003800000 */
.L_x_5929:
[----:B------:R-:W-:Y:S02]  /*6bb0*/  @P3 IMAD.U32 R248, R185, 0x10000, RZ ;  /* 0x00010000b9f83824 */ /* 0x000fe400078e00ff */
[----:B0-----:R-:W-:Y:S01]  /*6bc0*/  @P3 FMUL.FTZ R240, R210, R240 ;  /* 0x000000f0d2f03220 */ /* 0x001fe20000410000 */
[----:B------:R-:W0:Y:S01]  /*6bd0*/  @P3 LDC R215, c[0x0][0x29c] ;  /* 0x0000a700ffd73b82 */ /* 0x000e220000000800 */
[----:B------:R-:W-:Y:S01]  /*6be0*/  @P3 SHF.L.U32 R249, R129, 0x10, RZ ;  /* 0x0000001081f93819 */ /* 0x000fe200000006ff */
[----:B------:R-:W-:Y:S01]  /*6bf0*/  BSSY B0, `(.L_x_5931) ;  /* 0x0000019000007945 */ /* 0x000fe20003800000 */
[----:B------:R-:W-:Y:S01]  /*6c00*/  @P3 FFMA.FTZ R58, R248, R240, R58 ;  /* 0x000000f0f83a3223 */ /* 0x000fe2000001003a */
[----:B------:R-:W-:Y:S02]  /*6c10*/  @P3 F2FP.BF16.F32.PACK_AB R238, RZ, R238 ;  /* 0x000000eeffee323e */ /* 0x000fe400000010ff */
[----:B------:R-:W-:Y:S01]  /*6c20*/  @P3 FMUL.FTZ R249, R240, R249 ;  /* 0x000000f9f0f93220 */ /* 0x000fe20000410000 */
[----:B------:R-:W-:Y:S01]  /*6c30*/  @!P5 ISETP.NE.U32.AND P2, PT, R2, RZ, PT ;  /* 0x000000ff0200d20c */ /* 0x000fe20003f45070 */
[----:B------:R-:W1:Y:S01]  /*6c40*/  @P3 LDC R214, c[0x0][0x29c] ;  /* 0x0000a700ffd63b82 */ /* 0x000e620000000800 */
[----:B------:R-:W-:-:S02]  /*6c50*/  @P3 F2FP.BF16.F32.PACK_AB R211, RZ, R211 ;  /* 0x000000d3ffd3323e */ /* 0x000fc400000010ff */
[----:B------:R-:W-:Y:S02]  /*6c60*/  @P3 PRMT R196, R238, 0x7610, R196 ;  /* 0x00007610eec43816 */ /* 0x000fe400000000c4 */
[----:B------:R-:W-:Y:S02]  /*6c70*/  @P3 F2FP.BF16.F32.PACK_AB R249, RZ, R249 ;  /* 0x000000f9fff9323e */ /* 0x000fe400000010ff */
[----:B------:R-:W-:Y:S01]  /*6c80*/  @!P5 ISETP.NE.AND.EX P2, PT, R0, RZ, PT, P2 ;  /* 0x000000ff0000d20c */ /* 0x000fe20003f45320 */
[----:B------:R-:W2:Y:S01]  /*6c90*/  @P3 LDC R247, c[0x0][0x29c] ;  /* 0x0000a700fff73b82 */ /* 0x000ea20000000800 */
[----:B------:R-:W-:Y:S02]  /*6ca0*/  @P3 PRMT R196, R196, 0x5410, R211 ;  /* 0x00005410c4c43816 */ /* 0x000fe400000000d3 */
[----:B------:R-:W-:Y:S02]  /*6cb0*/  @P3 PRMT R197, R249, 0x7610, R197 ;  /* 0x00007610f9c53816 */ /* 0x000fe400000000c5 */
[----:B------:R-:W-:-:S03]  /*6cc0*/  @!P5 FSEL R211, R171, RZ, P2 ;  /* 0x000000ffabd3d208 */ /* 0x000fc60001000000 */
[----:B------:R-:W3:Y:S01]  /*6cd0*/  LDC.U8 R248, c[0x0][0x2a0] ;  /* 0x0000a800fff87b82 */ /* 0x000ee20000000000 */
[----:B------:R-:W-:Y:S05]  /*6ce0*/  @!P5 BRA `(.L_x_5932) ;  /* 0x000000000024d947 */ /* 0x000fea0003800000 */
[----:B------:R-:W4:Y:S01]  /*6cf0*/  LDL R250, [R1+0x60] ;  /* 0x0000600001fa7983 */ /* 0x000f220000100800 */
[----:B---3--:R-:W-:Y:S02]  /*6d00*/  ISETP.NE.AND P6, PT, R248, RZ, PT ;  /* 0x000000fff800720c */ /* 0x008fe40003fc5270 */
[----:B------:R-:W-:Y:S02]  /*6d10*/  ISETP.NE.U32.AND P2, PT, R2, RZ, PT ;  /* 0x000000ff0200720c */ /* 0x000fe40003f45070 */
[----:B------:R-:W-:Y:S02]  /*6d20*/  FSEL R211, R212, RZ, !P6 ;  /* 0x000000ffd4d37208 */ /* 0x000fe40007000000 */
[----:B------:R-:W-:-:S03]  /*6d30*/  ISETP.NE.AND.EX P2, PT, R0, RZ, PT, P2 ;  /* 0x000000ff0000720c */ /* 0x000fc60003f45320 */
[----:B----4-:R-:W-:-:S04]  /*6d40*/  FFMA.FTZ R211, R250, R213, R211 ;  /* 0x000000d5fad37223 */ /* 0x010fc800000100d3 */
[----:B------:R-:W-:-:S04]  /*6d50*/  FADD.FTZ R211, R223, -R211 ;  /* 0x800000d3dfd37221 */ /* 0x000fc80000010000 */
[----:B------:R-:W-:-:S04]  /*6d60*/  FMUL.FTZ R211, R3, R211 ;  /* 0x000000d303d37220 */ /* 0x000fc80000410000 */
[----:B------:R-:W-:-:S07]  /*6d70*/  @P2 FADD.FTZ R211, R171, R211 ;  /* 0x000000d3abd32221 */ /* 0x000fce0000010000 */
.L_x_5932:
[----:B------:R-:W-:Y:S05]  /*6d80*/  BSYNC B0 ;  /* 0x0000000000007941 */ /* 0x000fea0003800000 */
.L_x_5931:
[----:B------:R-:W-:Y:S01]  /*6d90*/  @!P5 ISETP.NE.U32.AND P2, PT, R2, RZ, PT ;  /* 0x000000ff0200d20c */ /* 0x000fe20003f45070 */
[----:B------:R-:W-:Y:S01]  /*6da0*/  BSSY B0, `(.L_x_5933) ;  /* 0x0000010000007945 */ /* 0x000fe20003800000 */
[----:B------:R-:W-:Y:S01]  /*6db0*/  @P3 PRMT R238, R185, 0x7632, R238 ;  /* 0x00007632b9ee3816 */ /* 0x000fe200000000ee */
[----:B0-----:R-:W-:Y:S01]  /*6dc0*/  @P3 FMUL.FTZ R215, R211, R215 ;  /* 0x000000d7d3d73220 */ /* 0x001fe20000410000 */
[----:B------:R-:W-:-:S03]  /*6dd0*/  @!P5 ISETP.NE.AND.EX P2, PT, R0, RZ, PT, P2 ;  /* 0x000000ff0000d20c */ /* 0x000fc60003f45320 */
[----:B------:R-:W-:Y:S01]  /*6de0*/  @P3 IMAD.U32 R238, R238, 0x10000, RZ ;  /* 0x00010000eeee3824 */ /* 0x000fe200078e00ff */
[----:B------:R-:W-:Y:S01]  /*6df0*/  @!P5 FSEL R250, R172, RZ, P2 ;  /* 0x000000ffacfad208 */ /* 0x000fe20001000000 */
[----:B------:R-:W-:Y:S08]  /*6e00*/  @!P5 BRA `(.L_x_5934) ;  /* 0x000000000024d947 */ /* 0x000ff00003800000 */
        /* <DEDUP_REMOVED lines=9> */
.L_x_5934:
[----:B------:R-:W-:Y:S05]  /*6ea0*/  BSYNC B0 ;  /* 0x0000000000007941 */ /* 0x000fea0003800000 */
.L_x_5933:
[----:B------:R-:W-:Y:S01]  /*6eb0*/  @!P5 ISETP.NE.U32.AND P2, PT, R2, RZ, PT ;  /* 0x000000ff0200d20c */ /* 0x000fe20003f45070 */
[----:B------:R-:W-:Y:S01]  /*6ec0*/  @P3 FFMA.FTZ R59, R215, R238, R59 ;  /* 0x000000eed73b3223 */ /* 0x000fe2000001003b */
[----:B------:R-:W-:Y:S01]  /*6ed0*/  @P3 PRMT R238, R186, 0x7632, R238 ;  /* 0x00007632baee3816 */ /* 0x000fe200000000ee */
[----:B------:R-:W-:Y:S01]  /*6ee0*/  BSSY B0, `(.L_x_5935) ;  /* 0x0000010000007945 */ /* 0x000fe20003800000 */
[----:B------:R-:W-:Y:S02]  /*6ef0*/  @!P5 ISETP.NE.AND.EX P2, PT, R0, RZ, PT, P2 ;  /* 0x000000ff0000d20c */ /* 0x000fe40003f45320 */
[----:B------:R-:W-:Y:S01]  /*6f00*/  @P3 PRMT R240, R129, 0x7632, R240 ;  /* 0x0000763281f03816 */ /* 0x000fe200000000f0 */
[----:B------:R-:W-:Y:S01]  /*6f10*/  @P3 IMAD.U32 R238, R238, 0x10000, RZ ;  /* 0x00010000eeee3824 */ /* 0x000fe200078e00ff */
[----:B------:R-:W-:Y:S02]  /*6f20*/  @!P5 FSEL R249, R173, RZ, P2 ;  /* 0x000000ffadf9d208 */ /* 0x000fe40001000000 */
[----:B------:R-:W-:Y:S01]  /*6f30*/  @P3 SHF.L.U32 R240, R240, 0x10, RZ ;  /* 0x00000010f0f03819 */ /* 0x000fe200000006ff */
[----:B------:R-:W-:Y:S06]  /*6f40*/  @!P5 BRA `(.L_x_5936) ;  /* 0x000000000024d947 */ /* 0x000fec0003800000 */
        /* <DEDUP_REMOVED lines=9> */
.L_x_5936:
[----:B------:R-:W-:Y:S05]  /*6fe0*/  BSYNC B0 ;  /* 0x0000000000007941 */ /* 0x000fea0003800000 */
.L_x_5935:
[----:B------:R0:W-:Y:S01]  /*6ff0*/  STL.64 [R1+0x178], R4 ;  /* 0x0001780401007387 */ /* 0x0001e20000100a00 */
[----:B--2---:R-:W-:Y:S01]  /*7000*/  @P3 FMUL.FTZ R247, R249, R247 ;  /* 0x000000f7f9f73220 */ /* 0x004fe20000410000 */
[----:B------:R-:W-:Y:S01]  /*7010*/  @P3 FMUL.FTZ R215, R215, R240 ;  /* 0x000000f0d7d73220 */ /* 0x000fe20000410000 */
[----:B-1----:R-:W-:Y:S01]  /*7020*/  @P3 FMUL.FTZ R214, R250, R214 ;  /* 0x000000d6fad63220 */ /* 0x002fe20000410000 */
[----:B------:R-:W-:Y:S02]  /*7030*/  @P3 IMAD.U32 R240, R130, 0x10000, RZ ;  /* 0x0001000082f03824 */ /* 0x000fe400078e00ff */
[----:B------:R-:W-:Y:S01]  /*7040*/  @P3 FFMA.FTZ R53, R247, R238, R53 ;  /* 0x000000eef7353223 */ /* 0x000fe20000010035 */
[----:B------:R-:W-:Y:S02]  /*7050*/  @P3 SHF.L.U32 R238, R186, 0x10, RZ ;  /* 0x00000010baee3819 */ /* 0x000fe400000006ff */
[----:B---3--:R-:W-:-:S03]  /*7060*/  @P3 PRMT R248, R130, 0x7632, R248 ;  /* 0x0000763282f83816 */ /* 0x008fc600000000f8 */
[----:B------:R-:W-:Y:S01]  /*7070*/  @P3 FFMA.FTZ R52, R238, R214, R52 ;  /* 0x000000d6ee343223 */ /* 0x000fe20000010034 */
[----:B0-----:R-:W0:Y:S01]  /*7080*/  @P0 LDC.64 R4, c[0x0][0x308] ;  /* 0x0000c200ff040b82 */ /* 0x001e220000000a00 */
[----:B------:R-:W-:Y:S01]  /*7090*/  @P3 FMUL.FTZ R214, R214, R240 ;  /* 0x000000f0d6d63220 */ /* 0x000fe20000410000 */
[----:B------:R-:W-:-:S06]  /*70a0*/  @P3 SHF.L.U32 R248, R248, 0x10, RZ ;  /* 0x00000010f8f83819 */ /* 0x000fcc00000006ff */
[----:B------:R-:W1:Y:S08]  /*70b0*/  @P3 LDC R240, c[0x0][0x29c] ;  /* 0x0000a700fff03b82 */ /* 0x000e700000000800 */
[----:B------:R-:W2:Y:S01]  /*70c0*/  @P3 LDC R238, c[0x0][0x29c] ;  /* 0x0000a700ffee3b82 */ /* 0x000ea20000000800 */
[----:B0-----:R0:W5:Y:S01]  /*70d0*/  LDL.LU.64 R4, [R1+0x178] ;  /* 0x0001780001047983 */ /* 0x0011620000300a00 */
[----:B------:R-:W-:Y:S01]  /*70e0*/  @P3 FMUL.FTZ R248, R247, R248 ;  /* 0x000000f8f7f83220 */ /* 0x000fe20000410000 */
[----:B------:R-:W-:Y:S01]  /*70f0*/  @P3 F2FP.BF16.F32.PACK_AB R214, RZ, R214 ;  /* 0x000000d6ffd6323e */ /* 0x000fe200000010ff */
[----:B------:R-:W-:Y:S01]  /*7100*/  BSSY B0, `(.L_x_5937) ;  /* 0x0000014000007945 */ /* 0x000fe20003800000 */
[----:B------:R-:W-:-:S02]  /*7110*/  @!P5 ISETP.NE.U32.AND P2, PT, R2, RZ, PT ;  /* 0x000000ff0200d20c */ /* 0x000fc40003f45070 */
[----:B------:R-:W-:Y:S02]  /*7120*/  @P3 F2FP.BF16.F32.PACK_AB R248, RZ, R248 ;  /* 0x000000f8fff8323e */ /* 0x000fe400000010ff */
[----:B------:R-:W-:Y:S02]  /*7130*/  @P3 PRMT R198, R214, 0x7610, R198 ;  /* 0x00007610d6c63816 */ /* 0x000fe400000000c6 */
[----:B------:R-:W-:Y:S02]  /*7140*/  @P3 F2FP.BF16.F32.PACK_AB R215, RZ, R215 ;  /* 0x000000d7ffd7323e */ /* 0x000fe400000010ff */
[----:B------:R-:W-:Y:S02]  /*7150*/  @!P5 ISETP.NE.AND.EX P2, PT, R0, RZ, PT, P2 ;  /* 0x000000ff0000d20c */ /* 0x000fe40003f45320 */
[----:B------:R-:W-:Y:S02]  /*7160*/  @P3 PRMT R198, R198, 0x5410, R248 ;  /* 0x00005410c6c63816 */ /* 0x000fe400000000f8 */
[----:B------:R-:W-:-:S02]  /*7170*/  @P3 PRMT R197, R197, 0x5410, R215 ;  /* 0x00005410c5c53816 */ /* 0x000fc400000000d7 */
[----:B------:R-:W-:Y:S01]  /*7180*/  @!P5 FSEL R248, R174, RZ, P2 ;  /* 0x000000ffaef8d208 */ /* 0x000fe20001000000 */
[----:B012---:R-:W-:Y:S06]  /*7190*/  @!P5 BRA `(.L_x_5938) ;  /* 0x000000000028d947 */ /* 0x007fec0003800000 */
        /* <DEDUP_REMOVED lines=10> */
.L_x_5938:
[----:B------:R-:W-:Y:S05]  /*7240*/  BSYNC B0 ;  /* 0x0000000000007941 */ /* 0x000fea0003800000 */
.L_x_5937:
[----:B------:R-:W-:Y:S01]  /*7250*/  @!P5 ISETP.NE.U32.AND P2, PT, R2, RZ, PT ;  /* 0x000000ff0200d20c */ /* 0x000fe20003f45070 */
[----:B------:R-:W-:Y:S01]  /*7260*/  BSSY B0, `(.L_x_5939) ;  /* 0x0000011000007945 */ /* 0x000fe20003800000 */
[----:B------:R-:W-:Y:S01]  /*7270*/  @P3 PRMT R251, R131, 0x7632, R251 ;  /* 0x0000763283fb3816 */ /* 0x000fe200000000fb */
[----:B------:R-:W-:Y:S01]  /*7280*/  @P3 FMUL.FTZ R240, R248, R240 ;  /* 0x000000f0f8f03220 */ /* 0x000fe20000410000 */
        /* <DEDUP_REMOVED lines=14> */
.L_x_5940:
[----:B------:R-:W-:Y:S05]  /*7370*/  BSYNC B0 ;  /* 0x0000000000007941 */ /* 0x000fea0003800000 */
.L_x_5939:
[----:B-----5:R0:W-:Y:S01]  /*7380*/  STL.64 [R1+0x178], R4 ;  /* 0x0001780401007387 */ /* 0x0201e20000100a00 */
[----:B------:R-:W-:Y:S01]  /*7390*/  @P3 SHF.L.U32 R214, R131, 0x10, RZ ;  /* 0x0000001083d63819 */ /* 0x000fe200000006ff */
[----:B------:R-:W-:-:S04]  /*73a0*/  @P3 FMUL.FTZ R238, R247, R238 ;  /* 0x000000eef7ee3220 */ /* 0x000fc80000410000 */
[----:B------:R-:W-:Y:S01]  /*73b0*/  @P3 FMUL.FTZ R214, R240, R214 ;  /* 0x000000d6f0d63220 */ /* 0x000fe20000410000 */
[----:B------:R-:W-:Y:S01]  /*73c0*/  SEL R208, R208, R188, P1 ;  /* 0x000000bcd0d07207 */ /* 0x000fe20000800000 */
[----:B------:R-:W-:-:S03]  /*73d0*/  @P3 FMUL.FTZ R251, R238, R251 ;  /* 0x000000fbeefb3220 */ /* 0x000fc60000410000 */
[----:B------:R-:W-:Y:S01]  /*73e0*/  @P3 F2FP.BF16.F32.PACK_AB R215, RZ, R214 ;  /* 0x000000d6ffd7323e */ /* 0x000fe200000010ff */
[----:B0-----:R-:W0:Y:S01]  /*73f0*/  @P0 LDC.64 R4, c[0x0][0x308] ;  /* 0x0000c200ff040b82 */ /* 0x001e220000000a00 */
[----:B------:R-:W-:Y:S01]  /*7400*/  @P0 VIADD R214, R252, 0x180 ;  /* 0x00000180fcd60836 */ /* 0x000fe20000000000 */
[----:B------:R-:W-:Y:S02]  /*7410*/  SEL R209, R209, R189, P1 ;  /* 0x000000bdd1d17207 */ /* 0x000fe40000800000 */
[----:B------:R0:W-:Y:S01]  /*7420*/  @P3 STL [R1], R215 ;  /* 0x000000d701003387 */ /* 0x0001e20000100800 */
[----:B------:R-:W-:Y:S02]  /*7430*/  SEL R210, R210, R190, P1 ;  /* 0x000000bed2d27207 */ /* 0x000fe40000800000 */
[----:B------:R-:W-:Y:S02]  /*7440*/  SEL R211, R211, R191, P1 ;  /* 0x000000bfd3d37207 */ /* 0x000fe40000800000 */
[----:B------:R-:W-:Y:S01]  /*7450*/  @P3 F2FP.BF16.F32.PACK_AB R251, RZ, R251 ;  /* 0x000000fbfffb323e */ /* 0x000fe200000010ff */
[----:B0-----:R-:W-:-:S02]  /*7460*/  @P0 IMAD.WIDE.U32 R214, R214, 0x20, R4 ;  /* 0x00000020d6d60825 */ /* 0x001fc400078e0004 */
[----:B------:R-:W5:Y:S04]  /*7470*/  LDL.LU.64 R4, [R1+0x178] ;  /* 0x0001780001047983 */ /* 0x000f680000300a00 */
[----:B------:R0:W-:Y:S02]  /*7480*/  @P0 STG.E.128 desc[UR4][R214.64], R208 ;  /* 0x000000d0d6000986 */ /* 0x0001e4000c101d04 */
[----:B0-----:R-:W-:Y:S02]  /*7490*/  SEL R208, R250, R192, P1 ;  /* 0x000000c0fad07207 */ /* 0x001fe40000800000 */
[----:B------:R-:W2:Y:S01]  /*74a0*/  LDL.LU.S16 R250, [R1] ;  /* 0x0000000001fa7983 */ /* 0x000ea20000300600 */
[----:B------:R-:W-:Y:S01]  /*74b0*/  SEL R209, R249, R193, P1 ;  /* 0x000000c1f9d17207 */ /* 0x000fe20000800000 */
[----:B------:R-:W-:Y:S01]  /*74c0*/  VIADD R218, R218, 0x200 ;  /* 0x00000200dada7836 */ /* 0x000fe20000000000 */
[----:B------:R-:W-:-:S02]  /*74d0*/  SEL R210, R248, R194, P1 ;  /* 0x000000c2f8d27207 */ /* 0x000fc40000800000 */
[----:B------:R-:W-:Y:S01]  /*74e0*/  SEL R211, R247, R195, P1 ;  /* 0x000000c3f7d37207 */ /* 0x000fe20000800000 */
[----:B------:R-:W0:Y:S04]  /*74f0*/  @P3 LDC R248, c[0x0][0x29c] ;  /* 0x0000a700fff83b82 */ /* 0x000e280000000800 */
[----:B------:R1:W-:Y:S04]  /*7500*/  @P0 STG.E.128 desc[UR4][R214.64+0x10], R208 ;  /* 0x000010d0d6000986 */ /* 0x0003e8000c101d04 */
[----:B------:R-:W3:Y:S08]  /*7510*/  @P3 LDC R247, c[0x0][0x29c] ;  /* 0x0000a700fff73b82 */ /* 0x000ef00000000800 */
[----:B-1----:R-:W1:Y:S08]  /*7520*/  @P3 LDC.64 R210, c[0x0][0x2f8] ;  /* 0x0000be00ffd23b82 */ /* 0x002e700000000a00 */
[----:B------:R-:W4:Y:S01]  /*7530*/  @P3 LDC.64 R208, c[0x0][0x220] ;  /* 0x00008800ffd03b82 */ /* 0x000f220000000a00 */
[----:B-1----:R-:W-:-:S04]  /*7540*/  @P3 IMAD.WIDE.U32 R210, R237, 0x10, R210 ;  /* 0x00000010edd23825 */ /* 0x002fc800078e00d2 */
[----:B----4-:R-:W-:Y:S01]  /*7550*/  @P3 IMAD.WIDE.U32 R208, R218, 0x10, R208 ;  /* 0x00000010dad03825 */ /* 0x010fe200078e00d0 */
[----:B------:R-:W-:Y:S01]  /*7560*/  @!P5 ISETP.NE.U32.AND P2, PT, R2, RZ, PT ;  /* 0x000000ff0200d20c */ /* 0x000fe20003f45070 */
[----:B------:R-:W-:Y:S03]  /*7570*/  BSSY B0, `(.L_x_5941) ;  /* 0x0000019000007945 */ /* 0x000fe60003800000 */
[----:B------:R-:W-:Y:S02]  /*7580*/  @!P5 ISETP.NE.AND.EX P2, PT, R0, RZ, PT, P2 ;  /* 0x000000ff0000d20c */ /* 0x000fe40003f45320 */
[----:B--2---:R-:W-:Y:S02]  /*7590*/  @P3 PRMT R199, R250, 0x7610, R199 ;  /* 0x00007610fac73816 */ /* 0x004fe400000000c7 */
[----:B------:R-:W1:Y:S02]  /*75a0*/  LDC.U8 R250, c[0x0][0x2a0] ;  /* 0x0000a800fffa7b82 */ /* 0x000e640000000000 */
[----:B------:R-:W-:-:S05]  /*75b0*/  @P3 PRMT R199, R199, 0x5410, R251 ;  /* 0x00005410c7c73816 */ /* 0x000fca00000000fb */
[----:B------:R2:W-:Y:S02]  /*75c0*/  @P3 STG.E.128 desc[UR4][R210.64], R196 ;  /* 0x000000c4d2003986 */ /* 0x0005e4000c101d04 */
[C---:B--2---:R-:W-:Y:S01]  /*75d0*/  @P3 SHF.L.U32 R210, R187.reuse, 0x10, RZ ;  /* 0x00000010bbd23819 */ /* 0x044fe200000006ff */
[----:B------:R-:W2:Y:S04]  /*75e0*/  @P3 LDC R211, c[0x0][0x29c] ;  /* 0x0000a700ffd33b82 */ /* 0x000ea80000000800 */
[----:B------:R-:W-:Y:S01]  /*75f0*/  @P3 FFMA.FTZ R54, R210, R240, R54 ;  /* 0x000000f0d2363223 */ /* 0x000fe20000010036 */
[----:B------:R-:W-:Y:S02]  /*7600*/  @P3 PRMT R210, R187, 0x7632, R210 ;  /* 0x00007632bbd23816 */ /* 0x000fe400000000d2 */
[----:B------:R4:W5:Y:S01]  /*7610*/  @P3 LDG.E.128 R184, desc[UR4][R208.64] ;  /* 0x00000004d0b83981 */ /* 0x000962000c1e1d00 */
[----:B------:R-:W-:-:S02]  /*7620*/  @!P5 FSEL R240, R176, RZ, P2 ;  /* 0x000000ffb0f0d208 */ /* 0x000fc40001000000 */
[----:B------:R-:W-:-:S05]  /*7630*/  @P3 SHF.L.U32 R210, R210, 0x10, RZ ;  /* 0x00000010d2d23819 */ /* 0x000fca00000006ff */
[----:B------:R-:W-:Y:S01]  /*7640*/  @P3 FFMA.FTZ R55, R238, R210, R55 ;  /* 0x000000d2ee373223 */ /* 0x000fe20000010037 */
[----:B----4-:R-:W4:Y:S01]  /*7650*/  @P3 LDC R208, c[0x0][0x29c] ;  /* 0x0000a700ffd03b82 */ /* 0x010f220000000800 */
[----:B0--3--:R-:W-:Y:S05]  /*7660*/  @!P5 BRA `(.L_x_5942) ;  /* 0x000000000024d947 */ /* 0x009fea0003800000 */
[----:B------:R-:W3:Y:S01]  /*7670*/  LDL R249, [R1+0x4c] ;  /* 0x00004c0001f97983 */ /* 0x000ee20000100800 */
[----:B-1----:R-:W-:Y:S02]  /*7680*/  ISETP.NE.AND P6, PT, R250, RZ, PT ;  /* 0x000000fffa00720c */ /* 0x002fe40003fc5270 */
[----:B------:R-:W-:Y:S02]  /*7690*/  ISETP.NE.U32.AND P2, PT, R2, RZ, PT ;  /* 0x000000ff0200720c */ /* 0x000fe40003f45070 */
[----:B------:R-:W-:Y:S02]  /*76a0*/  FSEL R209, R212, RZ, !P6 ;  /* 0x000000ffd4d17208 */ /* 0x000fe40007000000 */
[----:B------:R-:W-:-:S03]  /*76b0*/  ISETP.NE.AND.EX P2, PT, R0, RZ, PT, P2 ;  /* 0x000000ff0000720c */ /* 0x000fc60003f45320 */
[----:B---3--:R-:W-:-:S04]  /*76c0*/  FFMA.FTZ R209, R249, R213, R209 ;  /* 0x000000d5f9d17223 */ /* 0x008fc800000100d1 */
[----:B------:R-:W-:-:S04]  /*76d0*/  FADD.FTZ R209, R217, -R209 ;  /* 0x800000d1d9d17221 */ /* 0x000fc80000010000 */
[----:B------:R-:W-:-:S04]  /*76e0*/  FMUL.FTZ R240, R3, R209 ;  /* 0x000000d103f07220 */ /* 0x000fc80000410000 */
[----:B------:R-:W-:-:S07]  /*76f0*/  @P2 FADD.FTZ R240, R176, R240 ;  /* 0x000000f0b0f02221 */ /* 0x000fce0000010000 */
.L_x_5942:
[----:B------:R-:W-:Y:S05]  /*7700*/  BSYNC B0 ;  /* 0x0000000000007941 */ /* 0x000fea0003800000 */
.L_x_5941:
[----:B------:R-:W-:Y:S01]  /*7710*/  @!P5 ISETP.NE.U32.AND P2, PT, R2, RZ, PT ;  /* 0x000000ff0200d20c */ /* 0x000fe20003f45070 */
[----:B------:R-:W-:Y:S03]  /*7720*/  BSSY B0, `(.L_x_5943) ;  /* 0x000000d000007945 */ /* 0x000fe60003800000 */
[----:B------:R-:W-:-:S04]  /*7730*/  @!P5 ISETP.NE.AND.EX P2, PT, R0, RZ, PT, P2 ;  /* 0x000000ff0000d20c */ /* 0x000fc80003f45320 */
[----:B------:R-:W-:Y:S01]  /*7740*/  @!P5 FSEL R238, R177, RZ, P2 ;  /* 0x000000ffb1eed208 */ /* 0x000fe20001000000 */
[----:B------:R-:W-:Y:S08]  /*7750*/  @!P5 BRA `(.L_x_5944) ;  /* 0x000000000024d947 */ /* 0x000ff00003800000 */
        /* <DEDUP_REMOVED lines=9> */
.L_x_5944:
[----:B------:R-:W-:Y:S05]  /*77f0*/  BSYNC B0 ;  /* 0x0000000000007941 */ /* 0x000fea0003800000 */
.L_x_5943:
[----:B------:R-:W-:Y:S01]  /*7800*/  @!P5 ISETP.NE.U32.AND P2, PT, R2, RZ, PT ;  /* 0x000000ff0200d20c */ /* 0x000fe20003f45070 */
[----:B------:R-:W-:Y:S01]  /*7810*/  BSSY B0, `(.L_x_5945) ;  /* 0x0000010000007945 */ /* 0x000fe20003800000 */
[----:B-----5:R-:W-:Y:S01]  /*7820*/  @P3 PRMT R209, R184, 0x7632, R209 ;  /* 0x00007632b8d13816 */ /* 0x020fe200000000d1 */
[----:B------:R-:W-:Y:S01]  /*7830*/  @P3 FMUL.FTZ R247, R238, R247 ;  /* 0x000000f7eef73220 */ /* 0x000fe20000410000 */
[----:B------:R-:W-:-:S03]  /*7840*/  @!P5 ISETP.NE.AND.EX P2, PT, R0, RZ, PT, P2 ;  /* 0x000000ff0000d20c */ /* 0x000fc60003f45320 */
[----:B------:R-:W-:Y:S01]  /*7850*/  @P3 IMAD.U32 R209, R209, 0x10000, RZ ;  /* 0x00010000d1d13824 */ /* 0x000fe200078e00ff */
        /* <DEDUP_REMOVED lines=11> */
.L_x_5946:
[----:B------:R-:W-:Y:S05]  /*7910*/  BSYNC B0 ;  /* 0x0000000000007941 */ /* 0x000fea0003800000 */
.L_x_5945:
[----:B------:R-:W-:Y:S01]  /*7920*/  @!P5 ISETP.NE.U32.AND P2, PT, R2, RZ, PT ;  /* 0x000000ff0200d20c */ /* 0x000fe20003f45070 */
[----:B------:R-:W-:Y:S01]  /*7930*/  BSSY B0, `(.L_x_5947) ;  /* 0x0000012000007945 */ /* 0x000fe20003800000 */
[----:B------:R-:W-:Y:S01]  /*7940*/  @P3 PRMT R210, R125, 0x7632, R210 ;  /* 0x000076327dd23816 */ /* 0x000fe200000000d2 */
[----:B------:R-:W-:Y:S01]  /*7950*/  @P3 FFMA.FTZ R49, R247, R209, R49 ;  /* 0x000000d1f7313223 */ /* 0x000fe20000010031 */
[----:B------:R-:W-:Y:S02]  /*7960*/  @!P5 ISETP.NE.AND.EX P2, PT, R0, RZ, PT, P2 ;  /* 0x000000ff0000d20c */ /* 0x000fe40003f45320 */
[----:B------:R-:W-:Y:S01]  /*7970*/  @P3 PRMT R214, R124, 0x7632, R214 ;  /* 0x000076327cd63816 */ /* 0x000fe200000000d6 */
[----:B------:R-:W-:Y:S01]  /*7980*/  @P3 IMAD.U32 R210, R210, 0x10000, RZ ;  /* 0x00010000d2d23824 */ /* 0x000fe200078e00ff */
[----:B------:R-:W-:Y:S02]  /*7990*/  @!P5 FSEL R215, R179, RZ, P2 ;  /* 0x000000ffb3d7d208 */ /* 0x000fe40001000000 */
[----:B------:R-:W-:Y:S01]  /*79a0*/  @P3 SHF.L.U32 R214, R214, 0x10, RZ ;  /* 0x00000010d6d63819 */ /* 0x000fe200000006ff */
[----:B------:R-:W-:Y:S06]  /*79b0*/  @!P5 BRA `(.L_x_5948) ;  /* 0x000000000024d947 */ /* 0x000fec0003800000 */
        /* <DEDUP_REMOVED lines=9> */
.L_x_5948:
[----:B------:R-:W-:Y:S05]  /*7a50*/  BSYNC B0 ;  /* 0x0000000000007941 */ /* 0x000fea0003800000 */
.L_x_5947:
[----:B------:R-:W0:Y:S01]  /*7a60*/  @P3 LDC R249, c[0x0][0x29c] ;  /* 0x0000a700fff93b82 */ /* 0x000e220000000800 */
[----:B------:R-:W-:Y:S01]  /*7a70*/  @P3 PRMT R209, R185, 0x7632, R209 ;  /* 0x00007632b9d13816 */ /* 0x000fe200000000d1 */
[----:B----4-:R-:W-:Y:S01]  /*7a80*/  @P3 FMUL.FTZ R208, R240, R208 ;  /* 0x000000d0f0d03220 */ /* 0x010fe20000410000 */
[----:B------:R-:W-:Y:S01]  /*7a90*/  @!P5 ISETP.NE.U32.AND P2, PT, R2, RZ, PT ;  /* 0x000000ff0200d20c */ /* 0x000fe20003f45070 */
[----:B------:R-:W-:Y:S01]  /*7aa0*/  BSSY B0, `(.L_x_5949) ;  /* 0x0000018000007945 */ /* 0x000fe20003800000 */
[----:B------:R-:W-:Y:S01]  /*7ab0*/  @P3 SHF.L.U32 R209, R209, 0x10, RZ ;  /* 0x00000010d1d13819 */ /* 0x000fe200000006ff */
[----:B------:R-:W-:Y:S01]  /*7ac0*/  @P3 FMUL.FTZ R248, R237, R248 ;  /* 0x000000f8edf83220 */ /* 0x000fe20000410000 */
[----:B------:R-:W-:Y:S01]  /*7ad0*/  @!P5 ISETP.NE.AND.EX P2, PT, R0, RZ, PT, P2 ;  /* 0x000000ff0000d20c */ /* 0x000fe20003f45320 */
[----:B-1----:R-:W1:Y:S01]  /*7ae0*/  @P3 LDC R250, c[0x0][0x29c] ;  /* 0x0000a700fffa3b82 */ /* 0x002e620000000800 */
[----:B0-----:R2:W-:Y:S02]  /*7af0*/  @P3 STL [R1], R249 ;  /* 0x000000f901003387 */ /* 0x0015e40000100800 */
[----:B--2---:R-:W-:Y:S01]  /*7b00*/  @P3 FMUL.FTZ R249, R215, R211 ;  /* 0x000000d3d7f93220 */ /* 0x004fe20000410000 */
[----:B------:R-:W-:Y:S01]  /*7b10*/  @P3 FMUL.FTZ R211, R247, R214 ;  /* 0x000000d6f7d33220 */ /* 0x000fe20000410000 */
[----:B------:R-:W-:-:S02]  /*7b20*/  @!P5 FSEL R214, R180, RZ, P2 ;  /* 0x000000ffb4d6d208 */ /* 0x000fc40001000000 */
[C---:B------:R-:W-:Y:S01]  /*7b30*/  @P3 FFMA.FTZ R51, R249.reuse, R209, R51 ;  /* 0x000000d1f9333223 */ /* 0x040fe20000010033 */
[----:B------:R-:W-:Y:S01]  /*7b40*/  @P3 FMUL.FTZ R209, R249, R210 ;  /* 0x000000d2f9d13220 */ /* 0x000fe20000410000 */
[----:B------:R-:W-:-:S04]  /*7b50*/  @P3 IMAD.U32 R210, R184, 0x10000, RZ ;  /* 0x00010000b8d23824 */ /* 0x000fc800078e00ff */
[----:B------:R-:W-:Y:S01]  /*7b60*/  @P3 FFMA.FTZ R48, R210, R208, R48 ;  /* 0x000000d0d2303223 */ /* 0x000fe20000010030 */
[----:B-1----:R-:W-:Y:S06]  /*7b70*/  @!P5 BRA `(.L_x_5950) ;  /* 0x000000000028d947 */ /* 0x002fec0003800000 */
        /* <DEDUP_REMOVED lines=10> */
.L_x_5950:
[----:B------:R-:W-:Y:S05]  /*7c20*/  BSYNC B0 ;  /* 0x0000000000007941 */ /* 0x000fea0003800000 */
.L_x_5949:
[----:B------:R-:W-:Y:S01]  /*7c30*/  @P3 SHF.L.U32 R251, R124, 0x10, RZ ;  /* 0x000000107cfb3819 */ /* 0x000fe200000006ff */
[----:B------:R-:W-:Y:S01]  /*7c40*/  @P3 IMAD.U32 R210, R185, 0x10000, RZ ;  /* 0x00010000b9d23824 */ /* 0x000fe200078e00ff */
[----:B------:R-:W-:Y:S01]  /*7c50*/  @!P5 ISETP.NE.U32.AND P2, PT, R2, RZ, PT ;  /* 0x000000ff0200d20c */ /* 0x000fe20003f45070 */
[----:B------:R-:W-:Y:S01]  /*7c60*/  BSSY B0, `(.L_x_5951) ;  /* 0x0000014000007945 */ /* 0x000fe20003800000 */
[----:B------:R-:W-:Y:S01]  /*7c70*/  @P3 PRMT R247, R126, 0x7632, R247 ;  /* 0x000076327ef73816 */ /* 0x000fe200000000f7 */
[----:B------:R-:W-:Y:S01]  /*7c80*/  @P3 FMUL.FTZ R251, R208, R251 ;  /* 0x000000fbd0fb3220 */ /* 0x000fe20000410000 */
[----:B------:R-:W-:Y:S01]  /*7c90*/  @P3 PRMT R208, R186, 0x7632, R208 ;  /* 0x00007632bad03816 */ /* 0x000fe200000000d0 */
[----:B------:R-:W-:Y:S01]  /*7ca0*/  @P3 FFMA.FTZ R50, R210, R248, R50 ;  /* 0x000000f8d2323223 */ /* 0x000fe20000010032 */
[----:B------:R-:W-:Y:S02]  /*7cb0*/  @!P5 ISETP.NE.AND.EX P2, PT, R0, RZ, PT, P2 ;  /* 0x000000ff0000d20c */ /* 0x000fe40003f45320 */
[----:B------:R-:W-:Y:S01]  /*7cc0*/  @P3 SHF.L.U32 R247, R247, 0x10, RZ ;  /* 0x00000010f7f73819 */ /* 0x000fe200000006ff */
        /* <DEDUP_REMOVED lines=13> */
.L_x_5952:
[----:B------:R-:W-:Y:S05]  /*7da0*/  BSYNC B0 ;  /* 0x0000000000007941 */ /* 0x000fea0003800000 */
.L_x_5951:
[----:B------:R-:W-:Y:S01]  /*7db0*/  @P3 SHF.L.U32 R249, R125, 0x10, RZ ;  /* 0x000000107df93819 */ /* 0x000fe200000006ff */
[----:B------:R-:W-:-:S04]  /*7dc0*/  @P3 FMUL.FTZ R250, R210, R250 ;  /* 0x000000fad2fa3220 */ /* 0x000fc80000410000 */
[----:B------:R-:W-:Y:S02]  /*7dd0*/  @P3 FMUL.FTZ R249, R248, R249 ;  /* 0x000000f9f8f93220 */ /* 0x000fe40000410000 */
[----:B------:R-:W2:Y:S01]  /*7de0*/  LDL.LU R248, [R1] ;  /* 0x0000000001f87983 */ /* 0x000ea20000300800 */
[----:B------:R-:W-:Y:S01]  /*7df0*/  SEL R192, R214, R192, P1 ;  /* 0x000000c0d6c07207 */ /* 0x000fe20000800000 */
[----:B------:R-:W-:Y:S01]  /*7e00*/  @P3 FFMA.FTZ R45, R250, R208, R45 ;  /* 0x000000d0fa2d3223 */ /* 0x000fe2000001002d */
[----:B------:R-:W-:Y:S01]  /*7e10*/  SEL R190, R237, R190, P1 ;  /* 0x000000beedbe7207 */ /* 0x000fe20000800000 */
[----:B------:R-:W0:Y:S01]  /*7e20*/  @P3 LDC R208, c[0x0][0x29c] ;  /* 0x0000a700ffd03b82 */ /* 0x000e220000000800 */
[----:B------:R-:W-:Y:S01]  /*7e30*/  @P3 SHF.L.U32 R237, R126, 0x10, RZ ;  /* 0x000000107eed3819 */ /* 0x000fe200000006ff */
[----:B------:R-:W-:Y:S01]  /*7e40*/  BSSY B0, `(.L_x_5953) ;  /* 0x000001e000007945 */ /* 0x000fe20003800000 */
[----:B------:R-:W-:Y:S01]  /*7e50*/  @!P5 ISETP.NE.U32.AND P2, PT, R2, RZ, PT ;  /* 0x000000ff0200d20c */ /* 0x000fe20003f45070 */
[----:B------:R-:W-:Y:S01]  /*7e60*/  @P3 FMUL.FTZ R247, R250, R247 ;  /* 0x000000f7faf73220 */ /* 0x000fe20000410000 */
[----:B------:R-:W-:Y:S01]  /*7e70*/  SEL R191, R215, R191, P1 ;  /* 0x000000bfd7bf7207 */ /* 0x000fe20000800000 */
[----:B------:R-:W-:Y:S01]  /*7e80*/  @P3 IMAD.U32 R215, R186, 0x10000, RZ ;  /* 0x00010000bad73824 */ /* 0x000fe200078e00ff */
[----:B------:R-:W-:-:S02]  /*7e90*/  @P3 F2FP.BF16.F32.PACK_AB R251, RZ, R251 ;  /* 0x000000fbfffb323e */ /* 0x000fc400000010ff */
[----:B------:R-:W-:Y:S02]  /*7ea0*/  @!P5 ISETP.NE.AND.EX P2, PT, R0, RZ, PT, P2 ;  /* 0x000000ff0000d20c */ /* 0x000fe40003f45320 */
[----:B------:R-:W-:Y:S02]  /*7eb0*/  SEL R193, R210, R193, P1 ;  /* 0x000000c1d2c17207 */ /* 0x000fe40000800000 */
[----:B------:R-:W-:Y:S02]  /*7ec0*/  @P3 F2FP.BF16.F32.PACK_AB R211, RZ, R211 ;  /* 0x000000d3ffd3323e */ /* 0x000fe400000010ff */
[----:B------:R-:W-:Y:S02]  /*7ed0*/  @P3 F2FP.BF16.F32.PACK_AB R249, RZ, R249 ;  /* 0x000000f9fff9323e */ /* 0x000fe400000010ff */
[----:B------:R-:W-:Y:S02]  /*7ee0*/  @P3 F2FP.BF16.F32.PACK_AB R209, RZ, R209 ;  /* 0x000000d1ffd1323e */ /* 0x000fe400000010ff */
[----:B------:R-:W-:-:S02]  /*7ef0*/  SEL R188, R240, R188, P1 ;  /* 0x000000bcf0bc7207 */ /* 0x000fc40000800000 */
[----:B------:R-:W-:Y:S02]  /*7f00*/  SEL R189, R238, R189, P1 ;  /* 0x000000bdeebd7207 */ /* 0x000fe40000800000 */
[----:B------:R-:W-:Y:S02]  /*7f10*/  @P3 PRMT R196, R251, 0x7610, R196 ;  /* 0x00007610fbc43816 */ /* 0x000fe400000000c4 */
[----:B------:R-:W-:Y:S01]  /*7f20*/  @!P5 FSEL R210, R182, RZ, P2 ;  /* 0x000000ffb6d2d208 */ /* 0x000fe20001000000 */
[----:B--2---:R-:W-:Y:S02]  /*7f30*/  @P3 FMUL.FTZ R214, R214, R248 ;  /* 0x000000f8d6d63220 */ /* 0x004fe40000410000 */
[----:B------:R-:W1:Y:S02]  /*7f40*/  LDC.U8 R248, c[0x0][0x2a0] ;  /* 0x0000a800fff87b82 */ /* 0x000e640000000000 */
[----:B------:R-:W-:Y:S01]  /*7f50*/  @P3 FMUL.FTZ R237, R214, R237 ;  /* 0x000000edd6ed3220 */ /* 0x000fe20000410000 */
[----:B------:R-:W-:-:S04]  /*7f60*/  @P3 FFMA.FTZ R44, R215, R214, R44 ;  /* 0x000000d6d72c3223 */ /* 0x000fc8000001002c */
[----:B------:R-:W-:Y:S01]  /*7f70*/  @P3 F2FP.BF16.F32.PACK_AB R237, RZ, R237 ;  /* 0x000000edffed323e */ /* 0x000fe200000010ff */
[----:B0-----:R-:W-:Y:S06]  /*7f80*/  @!P5 BRA `(.L_x_5954) ;  /* 0x000000000024d947 */ /* 0x001fec0003800000 */
[----:B------:R-:W2:Y:S01]  /*7f90*/  LDL R250, [R1+0x2c] ;  /* 0x00002c0001fa7983 */ /* 0x000ea20000100800 */
[----:B-1----:R-:W-:Y:S02]  /*7fa0*/  ISETP.NE.AND P6, PT, R248, RZ, PT ;  /* 0x000000fff800720c */ /* 0x002fe40003fc5270 */
[----:B------:R-:W-:Y:S02]  /*7fb0*/  ISETP.NE.U32.AND P2, PT, R2, RZ, PT ;  /* 0x000000ff0200720c */ /* 0x000fe40003f45070 */
[----:B------:R-:W-:Y:S02]  /*7fc0*/  FSEL R210, R212, RZ, !P6 ;  /* 0x000000ffd4d27208 */ /* 0x000fe40007000000 */
[----:B------:R-:W-:-:S03]  /*7fd0*/  ISETP.NE.AND.EX P2, PT, R0, RZ, PT, P2 ;  /* 0x000000ff0000720c */ /* 0x000fc60003f45320 */
[----:B--2---:R-:W-:-:S04]  /*7fe0*/  FFMA.FTZ R210, R250, R213, R210 ;  /* 0x000000d5fad27223 */ /* 0x004fc800000100d2 */
[----:B------:R-:W-:-:S04]  /*7ff0*/  FADD.FTZ R210, R205, -R210 ;  /* 0x800000d2cdd27221 */ /* 0x000fc80000010000 */
[----:B------:R-:W-:-:S04]  /*8000*/  FMUL.FTZ R210, R3, R210 ;  /* 0x000000d203d27220 */ /* 0x000fc80000410000 */
[----:B------:R-:W-:-:S07]  /*8010*/  @P2 FADD.FTZ R210, R182, R210 ;  /* 0x000000d2b6d22221 */ /* 0x000fce0000010000 */
.L_x_5954:
[----:B------:R-:W-:Y:S05]  /*8020*/  BSYNC B0 ;  /* 0x0000000000007941 */ /* 0x000fea0003800000 */
.L_x_5953:
[----:B------:R-:W-:Y:S01]  /*8030*/  @P3 SHF.L.U32 R214, R127, 0x10, RZ ;  /* 0x000000107fd63819 */ /* 0x000fe200000006ff */
[----:B------:R-:W-:Y:S01]  /*8040*/  @P3 FMUL.FTZ R208, R210, R208 ;  /* 0x000000d0d2d03220 */ /* 0x000fe20000410000 */
[----:B------:R-:W-:Y:S01]  /*8050*/  @!P5 ISETP.NE.U32.AND P2, PT, R2, RZ, PT ;  /* 0x000000ff0200d20c */ /* 0x000fe20003f45070 */
[----:B------:R-:W-:Y:S01]  /*8060*/  BSSY B0, `(.L_x_5955) ;  /* 0x0000018000007945 */ /* 0x000fe20003800000 */
[----:B------:R-:W-:Y:S01]  /*8070*/  SEL R194, R210, R194, P1 ;  /* 0x000000c2d2c27207 */ /* 0x000fe20000800000 */
[----:B------:R-:W-:Y:S01]  /*8080*/  @P3 FMUL.FTZ R214, R208, R214 ;  /* 0x000000d6d0d63220 */ /* 0x000fe20000410000 */
[----:B------:R-:W-:Y:S01]  /*8090*/  @P3 IMAD.U32 R210, R187, 0x10000, RZ ;  /* 0x00010000bbd23824 */ /* 0x000fe200078e00ff */
[----:B------:R-:W-:Y:S02]  /*80a0*/  @P3 F2FP.BF16.F32.PACK_AB R247, RZ, R247 ;  /* 0x000000f7fff7323e */ /* 0x000fe400000010ff */
[----:B------:R-:W-:Y:S01]  /*80b0*/  @P3 PRMT R197, R249, 0x7610, R197 ;  /* 0x00007610f9c53816 */ /* 0x000fe200000000c5 */
[----:B------:R-:W-:Y:S01]  /*80c0*/  @P3 FFMA.FTZ R46, R210, R208, R46 ;  /* 0x000000d0d22e3223 */ /* 0x000fe2000001002e */
[----:B------:R-:W-:-:S02]  /*80d0*/  @P3 F2FP.BF16.F32.PACK_AB R214, RZ, R214 ;  /* 0x000000d6ffd6323e */ /* 0x000fc400000010ff */
[----:B------:R-:W-:Y:S02]  /*80e0*/  @!P5 ISETP.NE.AND.EX P2, PT, R0, RZ, PT, P2 ;  /* 0x000000ff0000d20c */ /* 0x000fe40003f45320 */
[----:B------:R-:W-:Y:S02]  /*80f0*/  @P3 PRMT R198, R237, 0x7610, R198 ;  /* 0x00007610edc63816 */ /* 0x000fe400000000c6 */
[----:B------:R-:W-:Y:S02]  /*8100*/  @P3 PRMT R196, R196, 0x5410, R211 ;  /* 0x00005410c4c43816 */ /* 0x000fe400000000d3 */
[----:B------:R-:W-:Y:S02]  /*8110*/  @P3 PRMT R197, R197, 0x5410, R209 ;  /* 0x00005410c5c53816 */ /* 0x000fe400000000d1 */
[----:B------:R-:W-:Y:S02]  /*8120*/  @P3 PRMT R198, R198, 0x5410, R247 ;  /* 0x00005410c6c63816 */ /* 0x000fe400000000f7 */
[----:B------:R-:W-:-:S02]  /*8130*/  @P3 PRMT R199, R214, 0x7610, R199 ;  /* 0x00007610d6c73816 */ /* 0x000fc400000000c7 */
[----:B------:R-:W-:Y:S01]  /*8140*/  @!P5 FSEL R208, R183, RZ, P2 ;  /* 0x000000ffb7d0d208 */ /* 0x000fe20001000000 */
[----:B------:R-:W-:Y:S06]  /*8150*/  @!P5 BRA `(.L_x_5956) ;  /* 0x000000000020d947 */ /* 0x000fec0003800000 */
[----:B-1----:R-:W-:-:S04]  /*8160*/  ISETP.NE.AND P2, PT, R248, RZ, PT ;  /* 0x000000fff800720c */ /* 0x002fc80003f45270 */
[----:B------:R-:W-:Y:S02]  /*8170*/  FSEL R212, R212, RZ, !P2 ;  /* 0x000000ffd4d47208 */ /* 0x000fe40005000000 */
[----:B------:R-:W-:-:S03]  /*8180*/  ISETP.NE.U32.AND P2, PT, R2, RZ, PT ;  /* 0x000000ff0200720c */ /* 0x000fc60003f45070 */
[----:B------:R-:W-:Y:S01]  /*8190*/  FFMA.FTZ R212, R200, R213, R212 ;  /* 0x000000d5c8d47223 */ /* 0x000fe200000100d4 */
[----:B------:R-:W-:-:S03]  /*81a0*/  ISETP.NE.AND.EX P2, PT, R0, RZ, PT, P2 ;  /* 0x000000ff0000720c */ /* 0x000fc60003f45320 */
[----:B------:R-:W-:-:S04]  /*81b0*/  FADD.FTZ R212, R206, -R212 ;  /* 0x800000d4ced47221 */ /* 0x000fc80000010000 */
[----:B------:R-:W-:-:S06]  /*81c0*/  FMUL.FTZ R208, R3, R212 ;  /* 0x000000d403d07220 */ /* 0x000fcc0000410000 */
[----:B------:R-:W-:-:S07]  /*81d0*/  @P2 FADD.FTZ R208, R183, R208 ;  /* 0x000000d0b7d02221 */ /* 0x000fce0000010000 */
.L_x_5956:
[----:B------:R-:W-:Y:S05]  /*81e0*/  BSYNC B0 ;  /* 0x0000000000007941 */ /* 0x000fea0003800000 */
.L_x_5955:
[----:B------:R-:W2:Y:S01]  /*81f0*/  LDL.LU R209, [R1+0x20] ;  /* 0x0000200001d17983 */ /* 0x000ea20000300800 */
[----:B------:R-:W0:Y:S01]  /*8200*/  @P3 LDC R0, c[0x0][0x29c] ;  /* 0x0000a700ff003b82 */ /* 0x000e220000000800 */
[----:B------:R-:W-:Y:S01]  /*8210*/  @P3 PRMT R2, R187, 0x7632, R2 ;  /* 0x00007632bb023816 */ /* 0x000fe20000000002 */
[----:B------:R-:W-:Y:S01]  /*8220*/  @P0 VIADD R252, R252, 0x200 ;  /* 0x00000200fcfc0836 */ /* 0x000fe20000000000 */
[----:B------:R-:W-:-:S03]  /*8230*/  SEL R195, R208, R195, P1 ;  /* 0x000000c3d0c37207 */ /* 0x000fc60000800000 */
[----:B------:R-:W-:Y:S02]  /*8240*/  @P3 IMAD.U32 R2, R2, 0x10000, RZ ;  /* 0x0001000002023824 */ /* 0x000fe400078e00ff */
[----:B0-----:R-:W-:-:S04]  /*8250*/  @P3 FMUL.FTZ R0, R208, R0 ;  /* 0x00000000d0003220 */ /* 0x001fc80000410000 */
[----:B------:R-:W-:Y:S01]  /*8260*/  @P3 FFMA.FTZ R47, R0, R2, R47 ;  /* 0x00000002002f3223 */ /* 0x000fe2000001002f */
[----:B------:R-:W-:-:S04]  /*8270*/  @P3 PRMT R2, R127, 0x7632, R2 ;  /* 0x000076327f023816 */ /* 0x000fc80000000002 */
[----:B------:R-:W-:-:S05]  /*8280*/  @P3 SHF.L.U32 R2, R2, 0x10, RZ ;  /* 0x0000001002023819 */ /* 0x000fca00000006ff */
[----:B------:R-:W-:Y:S02]  /*8290*/  @P3 FMUL.FTZ R0, R0, R2 ;  /* 0x0000000200003220 */ /* 0x000fe40000410000 */
[----:B------:R-:W0:Y:S03]  /*82a0*/  @P0 LDC.64 R2, c[0x0][0x308] ;  /* 0x0000c200ff020b82 */ /* 0x000e260000000a00 */
[----:B------:R-:W-:-:S04]  /*82b0*/  @P3 F2FP.BF16.F32.PACK_AB R0, RZ, R0 ;  /* 0x00000000ff00323e */ /* 0x000fc800000010ff */
[----:B------:R-:W-:Y:S02]  /*82c0*/  @P3 PRMT R199, R199, 0x5410, R0 ;  /* 0x00005410c7c73816 */ /* 0x000fe40000000000 */
[----:B------:R-:W-:Y:S01]  /*82d0*/  SEL R0, RZ, 0x1, P4 ;  /* 0x00000001ff007807 */ /* 0x000fe20002000000 */
[----:B0-----:R-:W-:-:S05]  /*82e0*/  @P0 IMAD.WIDE.U32 R2, R252, 0x20, R2 ;  /* 0x00000020fc020825 */ /* 0x001fca00078e0002 */
[----:B------:R-:W-:Y:S04]  /*82f0*/  @P0 STG.E.128 desc[UR4][R2.64], R188 ;  /* 0x000000bc02000986 */ /* 0x000fe8000c101d04 */
[----:B------:R0:W-:Y:S02]  /*8300*/  @P0 STG.E.128 desc[UR4][R2.64+0x10], R192 ;  /* 0x000010c002000986 */ /* 0x0001e4000c101d04 */
[----:B0-----:R-:W0:Y:S02]  /*8310*/  @P3 LDC.64 R2, c[0x0][0x2f8] ;  /* 0x0000be00ff023b82 */ /* 0x001e240000000a00 */
[----:B0-----:R-:W-:-:S05]  /*8320*/  @P3 IMAD.WIDE.U32 R2, R218, 0x10, R2 ;  /* 0x00000010da023825 */ /* 0x001fca00078e0002 */
[----:B------:R0:W-:Y:S01]  /*8330*/  @P3 STG.E.128 desc[UR4][R2.64], R196 ;  /* 0x000000c402003986 */ /* 0x0001e2000c101d04 */
[----:B--2---:R-:W-:-:S04]  /*8340*/  IADD3 R209, R209, UR12, RZ ;  /* 0x0000000cd1d17c10 */ /* 0x004fc8000fffe0ff */
[----:B------:R-:W-:Y:S01]  /*8350*/  ISETP.GE.AND P0, PT, R209, UR13, PT ;  /* 0x0000000dd1007c0c */ /* 0x000fe2000bf06270 */
[----:B------:R0:W-:Y:S04]  /*8360*/  STL [R1+0x20], R209 ;  /* 0x000020d101007387 */ /* 0x0001e80000100800 */
[----:B------:R0:W-:Y:S08]  /*8370*/  STL.S16 [R1+0xd0], R0 ;  /* 0x0000d00001007387 */ /* 0x0001f00000100600 */
[----:B------:R-:W-:Y:S05]  /*8380*/  @!P0 BRA `(.L_x_5957) ;  /* 0xffffff8c00208947 */ /* 0x000fea000383ffff */
.L_x_5872:
[----:B0-----:R-:W0:Y:S01]  /*8390*/  S2R R0, SR_TID.X ;  /* 0x0000000000007919 */ /* 0x001e220000002100 */
[----:B------:R-:W2:Y:S08]  /*83a0*/  S2UR UR6, SR_CTAID.X ;  /* 0x00000000000679c3 */ /* 0x000eb00000002500 */
[----:B------:R-:W3:Y:S08]  /*83b0*/  LDC.64 R2, c[0x0][0x2d0] ;  /* 0x0000b400ff027b82 */ /* 0x000ef00000000a00 */
[----:B-----5:R-:W4:Y:S08]  /*83c0*/  LDC.64 R124, c[0x0][0x2d8] ;  /* 0x0000b600ff7c7b82 */ /* 0x020f300000000a00 */
[----:B------:R-:W1:Y:S01]  /*83d0*/  LDC.64 R126, c[0x0][0x2f0] ;  /* 0x0000bc00ff7e7b82 */ /* 0x000e620000000a00 */
[----:B0-----:R-:W-:-:S02]  /*83e0*/  LOP3.LUT R208, R0, 0x7f, RZ, 0xc0, !PT ;  /* 0x0000007f00d07812 */ /* 0x001fc400078ec0ff */
[----:B--2---:R-:W-:Y:S01]  /*83f0*/  LEA.HI R0, R0, UR6, RZ, 0x19 ;  /* 0x0000000600007c11 */ /* 0x004fe2000f8fc8ff */
[----:B------:R-:W-:-:S04]  /*8400*/  ULDC UR6, c[0x0][0x218] ;  /* 0x0000860000067ab9 */ /* 0x000fc80000000800 */
[----:B------:R-:W-:-:S05]  /*8410*/  IMAD R0, R0, UR6, RZ ;  /* 0x0000000600007c24 */ /* 0x000fca000f8e02ff */
[----:B------:R-:W-:-:S05]  /*8420*/  LEA.HI R129, R0, R208, RZ, 0x1d ;  /* 0x000000d000817211 */ /* 0x000fca00078fe8ff */
[----:B---3--:R-:W-:-:S04]  /*8430*/  IMAD.WIDE.U32 R2, R129, 0x20, R2 ;  /* 0x0000002081027825 */ /* 0x008fc800078e0002 */
[C---:B----4-:R-:W-:Y:S01]  /*8440*/  IMAD.WIDE.U32 R124, R129.reuse, 0x20, R124 ;  /* 0x00000020817c7825 */ /* 0x050fe200078e007c */
[----:B------:R-:W-:Y:S03]  /*8450*/  STG.E.128 desc[UR4][R2.64], R120 ;  /* 0x0000007802007986 */ /* 0x000fe6000c101d04 */
[----:B-1----:R-:W-:Y:S01]  /*8460*/  IMAD.WIDE.U32 R126, R129, 0x20, R126 ;  /* 0x00000020817e7825 */ /* 0x002fe200078e007e */
        /* <DEDUP_REMOVED lines=30> */
.L_x_5876:
[----:B------:R-:W-:Y:S01]  /*8650*/  IMAD.MOV.U32 R214, RZ, RZ, 0x10 ;  /* 0x00000010ffd67424 */ /* 0x000fe200078e00ff */
[----:B------:R-:W-:Y:S01]  /*8660*/  MOV R215, 0x1f ;  /* 0x0000001f00d77802 */ /* 0x000fe20000000f00 */
[----:B------:R-:W-:-:S07]  /*8670*/  IMAD.MOV.U32 R218, RZ, RZ, -0x1 ;  /* 0xffffffffffda7424 */ /* 0x000fce00078e00ff */
[----:B-----5:R-:W-:Y:S05]  /*8680*/  WARPSYNC.COLLECTIVE R218, `(.L_x_5958) ;  /* 0x00000000da087348 */ /* 0x020fea0003c00000 */
[----:B------:R0:W1:Y:S02]  /*8690*/  SHFL.DOWN P1, R237, R208, R214, R215 ;  /* 0x080000d6d0ed7389 */ /* 0x00006400000200d7 */
[----:B01---5:R-:W-:Y:S01]  /*86a0*/  ENDCOLLECTIVE ;  /* 0x000000000000791b */ /* 0x023fe20003800000 */
.L_x_5958:
[----:B------:R-:W-:-:S05]  /*86b0*/  MOV R210, R237 ;  /* 0x000000ed00d27202 */ /* 0x000fca0000000f00 */
[----:B------:R-:W-:Y:S01]  /*86c0*/  FADD.FTZ R210, R210, R208 ;  /* 0x000000d0d2d27221 */ /* 0x000fe20000010000 */
[----:B------:R-:W-:-:S07]  /*86d0*/  IMAD.MOV.U32 R208, RZ, RZ, R209 ;  /* 0x000000ffffd07224 */ /* 0x000fce00078e00d1 */
[----:B------:R-:W-:Y:S05]  /*86e0*/  WARPSYNC.COLLECTIVE R218, `(.L_x_5959) ;  /* 0x00000000da087348 */ /* 0x000fea0003c00000 */
[----:B------:R0:W1:Y:S02]  /*86f0*/  SHFL.DOWN P1, R237, R208, R214, R215 ;  /* 0x080000d6d0ed7389 */ /* 0x00006400000200d7 */
[----:B01----:R-:W-:Y:S01]  /*8700*/  ENDCOLLECTIVE ;  /* 0x000000000000791b */ /* 0x003fe20003800000 */
.L_x_5959:
[----:B------:R-:W-:Y:S01]  /*8710*/  MOV R208, R210 ;  /* 0x000000d200d07202 */ /* 0x000fe20000000f00 */
[----:B------:R-:W-:Y:S02]  /*8720*/  IMAD.MOV.U32 R214, RZ, RZ, 0x8 ;  /* 0x00000008ffd67424 */ /* 0x000fe400078e00ff */
[----:B------:R-:W-:-:S07]  /*8730*/  FADD.FTZ R209, R237, R209 ;  /* 0x000000d1edd17221 */ /* 0x000fce0000010000 */
[----:B------:R-:W-:Y:S05]  /*8740*/  WARPSYNC.COLLECTIVE R218, `(.L_x_5960) ;  /* 0x00000000da087348 */ /* 0x000fea0003c00000 */
[----:B------:R0:W1:Y:S02]  /*8750*/  SHFL.DOWN P1, R237, R208, R214, R215 ;  /* 0x080000d6d0ed7389 */ /* 0x00006400000200d7 */
[----:B01----:R-:W-:Y:S01]  /*8760*/  ENDCOLLECTIVE ;  /* 0x000000000000791b */ /* 0x003fe20003800000 */
.L_x_5960:
[----:B------:R-:W-:Y:S01]  /*8770*/  MOV R208, R209 ;  /* 0x000000d100d07202 */ /* 0x000fe20000000f00 */
[----:B------:R-:W-:-:S07]  /*8780*/  FADD.FTZ R210, R210, R237 ;  /* 0x000000edd2d27221 */ /* 0x000fce0000010000 */
[----:B------:R-:W-:Y:S05]  /*8790*/  WARPSYNC.COLLECTIVE R218, `(.L_x_5961) ;  /* 0x00000000da087348 */ /* 0x000fea0003c00000 */
[----:B------:R0:W1:Y:S02]  /*87a0*/  SHFL.DOWN P1, R237, R208, R214, R215 ;  /* 0x080000d6d0ed7389 */ /* 0x00006400000200d7 */
[----:B01----:R-:W-:Y:S01]  /*87b0*/  ENDCOLLECTIVE ;  /* 0x000000000000791b */ /* 0x003fe20003800000 */
.L_x_5961:
[----:B------:R-:W-:Y:S01]  /*87c0*/  HFMA2.MMA R214, -RZ, RZ, 0, 2.384185791015625e-07 ;  /* 0x00000004ffd67435 */ /* 0x000fe200000001ff */
[----:B------:R-:W-:Y:S02]  /*87d0*/  IMAD.MOV.U32 R208, RZ, RZ, R210 ;  /* 0x000000ffffd07224 */ /* 0x000fe400078e00d2 */
[----:B------:R-:W-:-:S08]  /*87e0*/  FADD.FTZ R209, R209, R237 ;  /* 0x000000edd1d17221 */ /* 0x000fd00000010000 */
[----:B------:R-:W-:Y:S05]  /*87f0*/  WARPSYNC.COLLECTIVE R218, `(.L_x_5962) ;  /* 0x00000000da087348 */ /* 0x000fea0003c00000 */
[----:B------:R0:W1:Y:S02]  /*8800*/  SHFL.DOWN P1, R237, R208, R214, R215 ;  /* 0x080000d6d0ed7389 */ /* 0x00006400000200d7 */
[----:B01----:R-:W-:Y:S01]  /*8810*/  ENDCOLLECTIVE ;  /* 0x000000000000791b */ /* 0x003fe20003800000 */
.L_x_5962:
[----:B------:R-:W-:Y:S02]  /*8820*/  IMAD.MOV.U32 R208, RZ, RZ, R209 ;  /* 0x000000ffffd07224 */ /* 0x000fe400078e00d1 */
[----:B------:R-:W-:-:S07]  /*8830*/  FADD.FTZ R210, R210, R237 ;  /* 0x000000edd2d27221 */ /* 0x000fce0000010000 */
[----:B------:R-:W-:Y:S05]  /*8840*/  WARPSYNC.COLLECTIVE R218, `(.L_x_5963) ;  /* 0x00000000da087348 */ /* 0x000fea0003c00000 */
[----:B------:R0:W1:Y:S02]  /*8850*/  SHFL.DOWN P1, R237, R208, R214, R215 ;  /* 0x080000d6d0ed7389 */ /* 0x00006400000200d7 */
[----:B01----:R-:W-:Y:S01]  /*8860*/  ENDCOLLECTIVE ;  /* 0x000000000000791b */ /* 0x003fe20003800000 */
.L_x_5963:
[----:B------:R-:W-:Y:S01]  /*8870*/  MOV R208, R210 ;  /* 0x000000d200d07202 */ /* 0x000fe20000000f00 */
[----:B------:R-:W-:Y:S02]  /*8880*/  IMAD.MOV.U32 R214, RZ, RZ, 0x2 ;  /* 0x00000002ffd67424 */ /* 0x000fe400078e00ff */
[----:B------:R-:W-:-:S07]  /*8890*/  FADD.FTZ R209, R209, R237 ;  /* 0x000000edd1d17221 */ /* 0x000fce0000010000 */
[----:B------:R-:W-:Y:S05]  /*88a0*/  WARPSYNC.COLLECTIVE R218, `(.L_x_5964) ;  /* 0x00000000da087348 */ /* 0x000fea0003c00000 */
[----:B------:R0:W1:Y:S02]  /*88b0*/  SHFL.DOWN P1, R237, R208, R214, R215 ;  /* 0x080000d6d0ed7389 */ /* 0x00006400000200d7 */
[----:B01----:R-:W-:Y:S01]  /*88c0*/  ENDCOLLECTIVE ;  /* 0x000000000000791b */ /* 0x003fe20003800000 */
.L_x_5964:
[----:B------:R-:W-:Y:S01]  /*88d0*/  MOV R208, R209 ;  /* 0x000000d100d07202 */ /* 0x000fe20000000f00 */
[----:B------:R-:W-:-:S07]  /*88e0*/  FADD.FTZ R210, R210, R237 ;  /* 0x000000edd2d27221 */ /* 0x000fce0000010000 */
[----:B------:R-:W-:Y:S05]  /*88f0*/  WARPSYNC.COLLECTIVE R218, `(.L_x_5965) ;  /* 0x00000000da087348 */ /* 0x000fea0003c00000 */
[----:B------:R0:W1:Y:S02]  /*8900*/  SHFL.DOWN P1, R237, R208, R214, R215 ;  /* 0x080000d6d0ed7389 */ /* 0x00006400000200d7 */
[----:B01----:R-:W-:Y:S01]  /*8910*/  ENDCOLLECTIVE ;  /* 0x000000000000791b */ /* 0x003fe20003800000 */
.L_x_5965:
[----:B------:R-:W-:Y:S01]  /*8920*/  MOV R208, R210 ;  /* 0x000000d200d07202 */ /* 0x000fe20000000f00 */
[----:B------:R-:W-:Y:S02]  /*8930*/  IMAD.MOV.U32 R214, RZ, RZ, 0x1 ;  /* 0x00000001ffd67424 */ /* 0x000fe400078e00ff */
[----:B------:R-:W-:-:S07]  /*8940*/  IMAD.MOV.U32 R211, RZ, RZ, R237 ;  /* 0x000000ffffd37224 */ /* 0x000fce00078e00ed */
[----:B------:R-:W-:Y:S05]  /*8950*/  WARPSYNC.COLLECTIVE R218, `(.L_x_5966) ;  /* 0x00000000da087348 */ /* 0x000fea0003c00000 */
[----:B------:R0:W1:Y:S02]  /*8960*/  SHFL.DOWN P1, R237, R208, R214, R215 ;  /* 0x080000d6d0ed7389 */ /* 0x00006400000200d7 */
[----:B01----:R-:W-:Y:S01]  /*8970*/  ENDCOLLECTIVE ;  /* 0x000000000000791b */ /* 0x003fe20003800000 */
.L_x_5966:
[----:B------:R-:W-:-:S04]  /*8980*/  FADD.FTZ R211, R209, R211 ;  /* 0x000000d3d1d37221 */ /* 0x000fc80000010000 */
[----:B------:R-:W-:Y:S01]  /*8990*/  IMAD.MOV.U32 R208, RZ, RZ, R211 ;  /* 0x000000ffffd07224 */ /* 0x000fe200078e00d3 */
[----:B------:R-:W-:-:S07]  /*89a0*/  MOV R213, R237 ;  /* 0x000000ed00d57202 */ /* 0x000fce0000000f00 */
[----:B------:R-:W-:Y:S05]  /*89b0*/  WARPSYNC.COLLECTIVE R218, `(.L_x_5967) ;  /* 0x00000000da087348 */ /* 0x000fea0003c00000 */
[----:B------:R0:W1:Y:S02]  /*89c0*/  SHFL.DOWN P1, R237, R208, R214, R215 ;  /* 0x080000d6d0ed7389 */ /* 0x00006400000200d7 */
[----:B01----:R-:W-:Y:S01]  /*89d0*/  ENDCOLLECTIVE ;  /* 0x000000000000791b */ /* 0x003fe20003800000 */
.L_x_5967:
[----:B------:R-:W-:Y:S01]  /*89e0*/  MOV R214, R237 ;  /* 0x000000ed00d67202 */ /* 0x000fe20000000f00 */
[----:B------:R-:W-:Y:S06]  /*89f0*/  BRA `(.L_x_5968) ;  /* 0xffffffb000487947 */ /* 0x000fec000383ffff */
.L_x_5969:
        /* <DEDUP_REMOVED lines=16> */
.L_x_16537:


//--------------------- .text._ZN10layer_norm13ln_bwd_kernelINS_13Kernel_traitsI13__nv_bfloat16S2_fS2_fjLj5120ELj1ELj1ELj4ELj16ENS_18Kernel_traits_baseILj5120ES2_S2_fS2_fjLj128EEEEELb1ELb0ELb0ELb0EEEvNS_9BwdParamsE --------------------------
	.section	.text._ZN10layer_norm13ln_bwd_kernelINS_13Kernel_traitsI13__nv_bfloat16S2_fS2_fjLj5120ELj1ELj1ELj4ELj16ENS_18Kernel_traits_baseILj5120ES2_S2_fS2_fjLj128EEEEELb1ELb0ELb0ELb0EEEvNS_9BwdParamsE,"ax",@progbits
	.align	128
        .global         _ZN10layer_norm13ln_bwd_kernelINS_13Kernel_traitsI13__nv_bfloat16S2_fS2_fjLj5120ELj1ELj1ELj4ELj16ENS_18Kernel_traits_baseILj5120ES2_S2_fS2_fjLj128EEEEELb1ELb0ELb0ELb0EEEvNS_9BwdParamsE
        .type           _ZN10layer_norm13ln_bwd_kernelINS_13Kernel_traitsI13__nv_bfloat16S2_fS2_fjLj5120ELj1ELj1ELj4ELj16ENS_18Kernel_traits_baseILj5120ES2_S2_fS2_fjLj128EEEEELb1ELb0ELb0ELb0EEEvNS_9BwdParamsE,@function
        .size           _ZN10layer_norm13ln_bwd_kernelINS_13Kernel_traitsI13__nv_bfloat16S2_fS2_fjLj5120ELj1ELj1ELj4ELj16ENS_18Kernel_traits_baseILj5120ES2_S2_fS2_fjLj128EEEEELb1ELb0ELb0ELb0EEEvNS_9BwdParamsE,(.L_x_16538 - _ZN10layer_norm13ln_bwd_kernelINS_13Kernel_traitsI13__nv_bfloat16S2_fS2_fjLj5120ELj1ELj1ELj4ELj16ENS_18Kernel_traits_baseILj5120ES2_S2_fS2_fjLj128EEEEELb1ELb0ELb0ELb0EEEvNS_9BwdParamsE)
        .other          _ZN10layer_norm13ln_bwd_kernelINS_13Kernel_traitsI13__nv_bfloat16S2_fS2_fjLj5120ELj1ELj1ELj4ELj16ENS_18Kernel_traits_baseILj5120ES2_S2_fS2_fjLj128EEEEELb1ELb0ELb0ELb0EEEvNS_9BwdParamsE,@"STO_CUDA_ENTRY STV_DEFAULT"
_ZN10layer_norm13ln_bwd_kernelINS_13Kernel_traitsI13__nv_bfloat16S2_fS2_fjLj5120ELj1ELj1ELj4ELj16ENS_18Kernel_traits_baseILj5120ES2_S2_fS2_fjLj128EEEEELb1ELb0ELb0ELb0EEEvNS_9BwdParamsE:
.text._ZN10layer_norm13ln_bwd_kernelINS_13Kernel_traitsI13__nv_bfloat16S2_fS2_fjLj5120ELj1ELj1ELj4ELj16ENS_18Kernel_traits_baseILj5120ES2_S2_fS2_fjLj128EEEEELb1ELb0ELb0ELb0EEEvNS_9BwdParamsE:
        /* <DEDUP_REMOVED lines=122> */
[----:B------:R-:W-:Y:S02]  /*07a0*/  ISETP.NE.U32.AND P2, PT, RZ, UR6, PT ;  /* 0x00000006ff007c0c */ /* 0x000fe4000bf45070 */
[----:B------:R-:W-:-:S02]  /*07b0*/  @P3 PRMT R245, R7, 0x7632, R245 ;  /* 0x0000763207f53816 */ /* 0x000fc400000000f5 */
[----:B0-----:R-:W-:Y:S02]  /*07c0*/  SHF.L.U32 R23, R34, 0x10, RZ ;  /* 0x0000001022177819 */ /* 0x001fe400000006ff */
[----:B------:R-:W-:Y:S02]  /*07d0*/  SHF.L.U32 R250, R5, 0x10, RZ ;  /* 0x0000001005fa7819 */ /* 0x000fe400000006ff */
[----:B-1----:R-:W-:Y:S01]  /*07e0*/  SHF.L.U32 R24, R35, 0x10, RZ ;  /* 0x0000001023187819 */ /* 0x002fe200000006ff */
[----:B------:R0:W-:Y:S01]  /*07f0*/  STL [R1+0x4c], R23 ;  /* 0x00004c1701007387 */ /* 0x0001e20000100800 */
[----:B------:R-:W-:Y:S02]  /*0800*/  SHF.L.U32 R248, R6, 0x10, RZ ;  /* 0x0000001006f87819 */ /* 0x000fe400000006ff */
[----:B------:R-:W-:Y:S01]  /*0810*/  SHF.L.U32 R246, R7, 0x10, RZ ;  /* 0x0000001007f67819 */ /* 0x000fe200000006ff */
[----:B------:R1:W-:Y:S01]  /*0820*/  STL [R1+0x44], R24 ;  /* 0x0000441801007387 */ /* 0x0003e20000100800 */
[----:B------:R-:W-:-:S02]  /*0830*/  ISETP.NE.AND.EX P2, PT, RZ, UR7, PT, P2 ;  /* 0x00000007ff007c0c */ /* 0x000fc4000bf45320 */
[----:B------:R-:W-:Y:S02]  /*0840*/  MOV R137, RZ ;  /* 0x000000ff00897202 */ /* 0x000fe40000000f00 */
[----:B------:R-:W-:Y:S02]  /*0850*/  SHF.L.U32 R251, R251, 0x10, RZ ;  /* 0x00000010fbfb7819 */ /* 0x000fe400000006ff */
[----:B0-----:R-:W-:Y:S02]  /*0860*/  SHF.L.U32 R23, R12, 0x10, RZ ;  /* 0x000000100c177819 */ /* 0x001fe400000006ff */
[C---:B------:R-:W-:Y:S02]  /*0870*/  @P0 PRMT R12, R13.reuse, 0x7632, R12 ;  /* 0x000076320d0c0816 */ /* 0x040fe4000000000c */
[----:B-1----:R-:W-:Y:S01]  /*0880*/  SHF.L.U32 R24, R13, 0x10, RZ ;  /* 0x000000100d187819 */ /* 0x002fe200000006ff */
[----:B------:R0:W-:Y:S01]  /*0890*/  STL [R1+0x3c], R23 ;  /* 0x00003c1701007387 */ /* 0x0001e20000100800 */
[----:B------:R-:W-:-:S02]  /*08a0*/  @P0 PRMT R13, R14, 0x7632, R13 ;  /* 0x000076320e0d0816 */ /* 0x000fc4000000000d */
[----:B------:R-:W-:Y:S01]  /*08b0*/  SHF.L.U32 R249, R249, 0x10, RZ ;  /* 0x00000010f9f97819 */ /* 0x000fe200000006ff */
[----:B------:R1:W-:Y:S01]  /*08c0*/  STL [R1+0x34], R24 ;  /* 0x0000341801007387 */ /* 0x0003e20000100800 */
[----:B------:R-:W-:Y:S02]  /*08d0*/  SHF.L.U32 R247, R247, 0x10, RZ ;  /* 0x00000010f7f77819 */ /* 0x000fe400000006ff */
[----:B------:R-:W-:Y:S02]  /*08e0*/  SHF.L.U32 R245, R245, 0x10, RZ ;  /* 0x00000010f5f57819 */ /* 0x000fe400000006ff */
        /* <DEDUP_REMOVED lines=11> */
[----:B------:R-:W-:Y:S01]  /*09a0*/  STL [R1+0x14], R24 ;  /* 0x0000141801007387 */ /* 0x000fe20000100800 */
[----:B0-----:R-:W-:Y:S02]  /*09b0*/  SHF.L.U32 R23, R10, 0x10, RZ ;  /* 0x000000100a177819 */ /* 0x001fe400000006ff */
[C---:B------:R-:W-:Y:S02]  /*09c0*/  @P1 PRMT R10, R11.reuse, 0x7632, R10 ;  /* 0x000076320b0a1816 */ /* 0x040fe4000000000a */
[----:B------:R-:W-:Y:S01]  /*09d0*/  SHF.L.U32 R11, R11, 0x10, RZ ;  /* 0x000000100b0b7819 */ /* 0x000fe200000006ff */
[----:B------:R-:W-:Y:S04]  /*09e0*/  STL [R1+0xc], R23 ;  /* 0x00000c1701007387 */ /* 0x000fe80000100800 */
        /* <DEDUP_REMOVED lines=28> */
[----:B0-----:R-:W-:-:S05]  /*0bb0*/  SHF.L.U32 R0, R10, 0x10, RZ ;  /* 0x000000100a007819 */ /* 0x001fca00000006ff */
[----:B------:R1:W-:Y:S02]  /*0bc0*/  STL [R1], R0 ;  /* 0x0000000001007387 */ /* 0x0003e40000100800 */
.L_x_5992:
[----:B01--45:R-:W0:Y:S01]  /*0bd0*/  @P2 LDC.64 R4, c[0x0][0x270] ;  /* 0x00009c00ff042b82 */ /* 0x033e220000000a00 */
[----:B------:R-:W-:Y:S01]  /*0be0*/  SHF.R.S32.HI R3, RZ, 0x1f, R2 ;  /* 0x0000001fff037819 */ /* 0x000fe20000011402 */
[----:B--23--:R-:W1:Y:S01]  /*0bf0*/  S2R R158, SR_TID.X ;  /* 0x00000000009e7919 */ /* 0x00ce620000002100 */
[----:B------:R-:W-:-:S05]  /*0c00*/  ISETP.NE.AND P4, PT, R244, RZ, PT ;  /* 0x000000fff400720c */ /* 0x000fca0003f85270 */
[----:B------:R-:W2:Y:S01]  /*0c10*/  LDC.64 R156, c[0x0][0x250] ;  /* 0x00009400ff9c7b82 */ /* 0x000ea20000000a00 */
[----:B------:R-:W-:-:S07]  /*0c20*/  MOV R240, UR20 ;  /* 0x0000001400f07c02 */ /* 0x000fce0008000f00 */
[----:B------:R-:W3:Y:S01]  /*0c30*/  LDC.U8 R165, c[0x0][0x2a0] ;  /* 0x0000a800ffa57b82 */ /* 0x000ee20000000000 */
[----:B0-----:R-:W-:-:S04]  /*0c40*/  @P2 LEA R4, P3, R2, R4, 0x1 ;  /* 0x0000000402042211 */ /* 0x001fc800078608ff */
[----:B------:R-:W-:-:S05]  /*0c50*/  @P2 LEA.HI.X R5, R2, R5, R3, 0x1, P3 ;  /* 0x0000000502052211 */ /* 0x000fca00018f0c03 */
[----:B------:R0:W4:Y:S01]  /*0c60*/  @P2 LDG.E.U16 R3, desc[UR4][R4.64] ;  /* 0x0000000404032981 */ /* 0x000122000c1e1500 */
[----:B--2---:R-:W-:-:S05]  /*0c70*/  IMAD.WIDE R156, R2, 0x4, R156 ;  /* 0x00000004029c7825 */ /* 0x004fca00078e029c */
[----:B------:R-:W5:Y:S01]  /*0c80*/  LDG.E R207, desc[UR4][R156.64] ;  /* 0x000000049ccf7981 */ /* 0x000f62000c1e1900 */
[----:B0-----:R-:W0:Y:S01]  /*0c90*/  LDC.64 R4, c[0x0][0x258] ;  /* 0x00009600ff047b82 */ /* 0x001e220000000a00 */
[----:B-1----:R-:W-:Y:S01]  /*0ca0*/  LOP3.LUT R241, R158, 0x7f, RZ, 0xc0, !PT ;  /* 0x0000007f9ef17812 */ /* 0x002fe200078ec0ff */
[----:B0-----:R-:W-:-:S06]  /*0cb0*/  IMAD.WIDE R4, R2, 0x4, R4 ;  /* 0x0000000402047825 */ /* 0x001fcc00078e0204 */
[----:B------:R0:W5:Y:S02]  /*0cc0*/  LDG.E R4, desc[UR4][R4.64] ;  /* 0x0000000404047981 */ /* 0x000164000c1e1900 */
[----:B0-----:R-:W-:Y:S01]  /*0cd0*/  MOV R5, 0x3f800000 ;  /* 0x3f80000000057802 */ /* 0x001fe20000000f00 */
[----:B------:R-:W-:Y:S01]  /*0ce0*/  BSSY B0, `(.L_x_5971) ;  /* 0x0000069000007945 */ /* 0x000fe20003800000 */
[----:B------:R-:W-:Y:S02]  /*0cf0*/  MOV R209, RZ ;  /* 0x000000ff00d17202 */ /* 0x000fe40000000f00 */
[----:B------:R-:W-:Y:S02]  /*0d00*/  MOV R210, RZ ;  /* 0x000000ff00d27202 */ /* 0x000fe40000000f00 */
        /* <DEDUP_REMOVED lines=12> */
[----:B------:R-:W4:Y:S04]  /*0dd0*/  LDG.E.128 R156, desc[UR4][R160.64] ;  /* 0x00000004a09c7981 */ /* 0x000f28000c1e1d00 */
[----:B------:R-:W3:Y:S04]  /*0de0*/  LDL R166, [R1+0x78] ;  /* 0x0000780001a67983 */ /* 0x000ee80000100800 */
[----:B------:R-:W3:Y:S04]  /*0df0*/  LDL R233, [R1+0x6c] ;  /* 0x00006c0001e97983 */ /* 0x000ee80000100800 */
[----:B------:R-:W2:Y:S01]  /*0e00*/  LDG.E.128 R160, desc[UR4][R160.64+0x10] ;  /* 0x00001004a0a07981 */ /* 0x000ea2000c1e1d00 */
[----:B0-----:R-:W-:-:S03]  /*0e10*/  IMAD.WIDE.U32 R8, R3, 0x10, R8 ;  /* 0x0000001003087825 */ /* 0x001fc600078e0008 */
[----:B------:R-:W3:Y:S04]  /*0e20*/  LDL R164, [R1+0x70] ;  /* 0x0000700001a47983 */ /* 0x000ee80000100800 */
[----:B------:R-:W3:Y:S01]  /*0e30*/  LDG.E.128 R8, desc[UR4][R8.64] ;  /* 0x0000000408087981 */ /* 0x000ee2000c1e1d00 */
[----:B------:R-:W-:-:S03]  /*0e40*/  ISETP.NE.U32.AND P3, PT, RZ, UR8, PT ;  /* 0x00000008ff007c0c */ /* 0x000fc6000bf65070 */
[----:B------:R-:W3:Y:S01]  /*0e50*/  LDL R167, [R1+0x64] ;  /* 0x0000640001a77983 */ /* 0x000ee20000100800 */
[----:B------:R-:W-:-:S13]  /*0e60*/  ISETP.NE.AND.EX P3, PT, RZ, UR9, PT, P3 ;  /* 0x00000009ff007c0c */ /* 0x000fda000bf65330 */
[----:B------:R-:W-:-:S04]  /*0e70*/  @P3 LEA R6, P4, R3, UR8, 0x5 ;  /* 0x0000000803063c11 */ /* 0x000fc8000f8828ff */
[----:B------:R-:W-:-:S05]  /*0e80*/  @P3 LEA.HI.X R7, R3, UR9, RZ, 0x5, P4 ;  /* 0x0000000903073c11 */ /* 0x000fca000a0f2cff */
[----:B------:R-:W5:Y:S04]  /*0e90*/  @P3 LDG.E.128 R56, desc[UR4][R6.64] ;  /* 0x0000000406383981 */ /* 0x000f68000c1e1d00 */
[----:B------:R2:W5:Y:S01]  /*0ea0*/  @P3 LDG.E.128 R52, desc[UR4][R6.64+0x10] ;  /* 0x0000100406343981 */ /* 0x000562000c1e1d00 */
[----:B------:R-:W-:-:S04]  /*0eb0*/  LEA R172, P3, R3, UR12, 0x3 ;  /* 0x0000000c03ac7c11 */ /* 0x000fc8000f8618ff */
[----:B------:R-:W-:Y:S02]  /*0ec0*/  LEA.HI.X R173, R3, UR13, RZ, 0x3, P3 ;  /* 0x0000000d03ad7c11 */ /* 0x000fe400098f1cff */
[----:B------:R-:W-:-:S04]  /*0ed0*/  ISETP.NE.AND P3, PT, R165, RZ, PT ;  /* 0x000000ffa500720c */ /* 0x000fc80003f65270 */
[----:B-----5:R-:W-:Y:S01]  /*0ee0*/  FSEL R12, R207, RZ, !P3 ;  /* 0x000000ffcf0c7208 */ /* 0x020fe20005800000 */
[----:B------:R-:W5:Y:S04]  /*0ef0*/  LDG.E.64 R172, desc[UR4][R172.64] ;  /* 0x00000004acac7981 */ /* 0x000f68000c1e1b00 */
[C---:B----4-:R-:W-:Y:S01]  /*0f00*/  FADD.FTZ R0, -R12.reuse, R156 ;  /* 0x0000009c0c007221 */ /* 0x050fe20000010100 */
[----:B------:R-:W-:-:S03]  /*0f10*/  FADD.FTZ R158, -R12, R158 ;  /* 0x0000009e0c9e7221 */ /* 0x000fc60000010100 */
[----:B------:R-:W-:Y:S01]  /*0f20*/  FMUL.FTZ R0, R4, R0 ;  /* 0x0000000004007220 */ /* 0x000fe20000410000 */
[----:B--2---:R-:W-:Y:S02]  /*0f30*/  FADD.FTZ R7, -R12, R160 ;  /* 0x000000a00c077221 */ /* 0x004fe40000010100 */
[----:B------:R-:W2:Y:S01]  /*0f40*/  LDL R160, [R1+0x68] ;  /* 0x0000680001a07983 */ /* 0x000ea20000100800 */
[C---:B---3--:R-:W-:Y:S02]  /*0f50*/  PRMT R238, R8.reuse, 0x7632, R238 ;  /* 0x0000763208ee7816 */ /* 0x048fe400000000ee */
[----:B------:R-:W-:Y:S02]  /*0f60*/  SHF.L.U32 R8, R8, 0x10, RZ ;  /* 0x0000001008087819 */ /* 0x000fe400000006ff */
[C---:B------:R-:W-:Y:S02]  /*0f70*/  PRMT R236, R9.reuse, 0x7632, R236 ;  /* 0x0000763209ec7816 */ /* 0x040fe400000000ec */
[----:B------:R-:W-:Y:S01]  /*0f80*/  SHF.L.U32 R237, R9, 0x10, RZ ;  /* 0x0000001009ed7819 */ /* 0x000fe200000006ff */
[----:B------:R-:W-:Y:S01]  /*0f90*/  FADD.FTZ R96, R96, R8 ;  /* 0x0000000860607221 */ /* 0x000fe20000010000 */
[-C--:B------:R-:W-:Y:S01]  /*0fa0*/  FFMA.FTZ R136, R0, R8.reuse, R136 ;  /* 0x0000000800887223 */ /* 0x080fe20000010088 */
[----:B------:R-:W-:Y:S01]  /*0fb0*/  FMUL.FTZ R9, R235, R8 ;  /* 0x00000008eb097220 */ /* 0x000fe20000410000 */
[----:B------:R-:W-:-:S02]  /*0fc0*/  FMUL.FTZ R8, R4, R158 ;  /* 0x0000009e04087220 */ /* 0x000fc40000410000 */
[----:B------:R-:W3:Y:S01]  /*0fd0*/  LDL R158, [R1+0x60] ;  /* 0x00006000019e7983 */ /* 0x000ee20000100800 */
[----:B------:R-:W-:Y:S01]  /*0fe0*/  FADD.FTZ R157, -R12, R157 ;  /* 0x0000009d0c9d7221 */ /* 0x000fe20000010100 */
[----:B------:R-:W-:Y:S01]  /*0ff0*/  FADD.FTZ R98, R98, R237 ;  /* 0x000000ed62627221 */ /* 0x000fe20000010000 */
[-C--:B------:R-:W-:Y:S01]  /*1000*/  FFMA.FTZ R138, R8, R237.reuse, R138 ;  /* 0x000000ed088a7223 */ /* 0x080fe2000001008a */
[----:B------:R-:W-:Y:S01]  /*1010*/  SHF.L.U32 R238, R238, 0x10, RZ ;  /* 0x00000010eeee7819 */ /* 0x000fe200000006ff */
[----:B------:R-:W-:Y:S01]  /*1020*/  FMUL.FTZ R237, R189, R237 ;  /* 0x000000edbded7220 */ /* 0x000fe20000410000 */
[----:B------:R-:W-:Y:S01]  /*1030*/  FMUL.FTZ R189, R4, R157 ;  /* 0x0000009d04bd7220 */ /* 0x000fe20000410000 */
[----:B------:R-:W-:Y:S01]  /*1040*/  PRMT R234, R10, 0x7632, R234 ;  /* 0x000076320aea7816 */ /* 0x000fe200000000ea */
[----:B------:R-:W-:Y:S01]  /*1050*/  FMUL.FTZ R7, R4, R7 ;  /* 0x0000000704077220 */ /* 0x000fe20000410000 */
[----:B------:R-:W-:Y:S01]  /*1060*/  SHF.L.U32 R10, R10, 0x10, RZ ;  /* 0x000000100a0a7819 */ /* 0x000fe200000006ff */
[----:B------:R-:W-:Y:S01]  /*1070*/  FADD.FTZ R159, -R12, R159 ;  /* 0x0000009f0c9f7221 */ /* 0x000fe20000010100 */
[----:B------:R-:W-:Y:S01]  /*1080*/  FADD.FTZ R97, R97, R238 ;  /* 0x000000ee61617221 */ /* 0x000fe20000010000 */
[-C--:B------:R-:W-:Y:S01]  /*1090*/  FFMA.FTZ R137, R189, R238.reuse, R137 ;  /* 0x000000eebd897223 */ /* 0x080fe20000010089 */
[----:B------:R-:W-:Y:S01]  /*10a0*/  FMUL.FTZ R238, R166, R238 ;  /* 0x000000eea6ee7220 */ /* 0x000fe20000410000 */
[----:B------:R-:W-:Y:S01]  /*10b0*/  FADD.FTZ R157, RZ, R9 ;  /* 0x00000009ff9d7221 */ /* 0x000fe20000010000 */
[----:B------:R-:W-:Y:S01]  /*10c0*/  FFMA.FTZ R156, R0, R9, RZ ;  /* 0x00000009009c7223 */ /* 0x000fe200000100ff */
[----:B------:R-:W-:Y:S01]  /*10d0*/  FADD.FTZ R6, -R12, R162 ;  /* 0x000000a20c067221 */ /* 0x000fe20000010100 */
[----:B------:R-:W-:Y:S01]  /*10e0*/  SHF.L.U32 R236, R236, 0x10, RZ ;  /* 0x00000010ecec7819 */ /* 0x000fe200000006ff */
[----:B------:R-:W-:Y:S01]  /*10f0*/  FADD.FTZ R92, R92, R10 ;  /* 0x0000000a5c5c7221 */ /* 0x000fe20000010000 */
[-C--:B------:R-:W-:Y:S01]  /*1100*/  FFMA.FTZ R132, R7, R10.reuse, R132 ;  /* 0x0000000a07847223 */ /* 0x080fe20000010084 */
[----:B------:R-:W-:Y:S01]  /*1110*/  FMUL.FTZ R235, R233, R10 ;  /* 0x0000000ae9eb7220 */ /* 0x000fe20000410000 */
[C---:B------:R-:W-:Y:S01]  /*1120*/  FMUL.FTZ R10, R4.reuse, R159 ;  /* 0x0000009f040a7220 */ /* 0x040fe20000410000 */
[----:B------:R-:W-:Y:S01]  /*1130*/  PRMT R232, R11, 0x7632, R232 ;  /* 0x000076320be87816 */ /* 0x000fe200000000e8 */
[----:B------:R-:W-:Y:S01]  /*1140*/  FADD.FTZ R157, R157, R238 ;  /* 0x000000ee9d9d7221 */ /* 0x000fe20000010000 */
[----:B------:R-:W-:Y:S01]  /*1150*/  FFMA.FTZ R156, R189, R238, R156 ;  /* 0x000000eebd9c7223 */ /* 0x000fe2000001009c */
[----:B------:R-:W-:Y:S01]  /*1160*/  SHF.L.U32 R11, R11, 0x10, RZ ;  /* 0x000000100b0b7819 */ /* 0x000fe200000006ff */
[----:B------:R-:W-:Y:S01]  /*1170*/  FMUL.FTZ R6, R4, R6 ;  /* 0x0000000604067220 */ /* 0x000fe20000410000 */
[----:B------:R-:W-:Y:S01]  /*1180*/  FADD.FTZ R161, -R12, R161 ;  /* 0x000000a10ca17221 */ /* 0x000fe20000010100 */
        /* <DEDUP_REMOVED lines=12> */
[----:B------:R-:W-:Y:S01]  /*1250*/  FADD.FTZ R12, -R12, R163 ;  /* 0x000000a30c0c7221 */ /* 0x000fe20000010100 */
        /* <DEDUP_REMOVED lines=16> */
[----:B------:R-:W-:-:S07]  /*1360*/  FFMA.FTZ R210, R12, R232, R156 ;  /* 0x000000e80cd27223 */ /* 0x000fce000001009c */
.L_x_5972:
[----:B------:R-:W-:Y:S05]  /*1370*/  BSYNC B0 ;  /* 0x0000000000007941 */ /* 0x000fea0003800000 */
.L_x_5971:
[----:B------:R-:W-:Y:S01]  /*1380*/  ISETP.NE.AND P3, PT, R243, RZ, PT ;  /* 0x000000fff300720c */ /* 0x000fe20003f65270 */
[----:B------:R-:W-:-:S12]  /*1390*/  BSSY B0, `(.L_x_5973) ;  /* 0x0000061000007945 */ /* 0x000fd80003800000 */
[----:B------:R-:W-:Y:S05]  /*13a0*/  @!P3 BRA `(.L_x_5974) ;  /* 0x00000004007cb947 */ /* 0x000fea0003800000 */
[C---:B------:R-:W-:Y:S01]  /*13b0*/  LEA R156, P3, R208.reuse, UR10, 0x5 ;  /* 0x0000000ad09c7c11 */ /* 0x040fe2000f8628ff */
[----:B------:R-:W0:Y:S01]  /*13c0*/  LDC.64 R160, c[0x0][0x2b8] ;  /* 0x0000ae00ffa07b82 */ /* 0x000e220000000a00 */
[----:B------:R-:W2:Y:S02]  /*13d0*/  LDL R227, [R1+0x5c] ;  /* 0x00005c0001e37983 */ /* 0x000ea40000100800 */
[----:B------:R-:W-:Y:S02]  /*13e0*/  LEA.HI.X R157, R208, UR11, RZ, 0x5, P3 ;  /* 0x0000000bd09d7c11 */ /* 0x000fe400098f2cff */
[----:B------:R-:W3:Y:S04]  /*13f0*/  LDL R225, [R1+0x54] ;  /* 0x0000540001e17983 */ /* 0x000ee80000100800 */
[----:B------:R-:W4:Y:S04]  /*1400*/  LDG.E.128 R16, desc[UR4][R156.64] ;  /* 0x000000049c107981 */ /* 0x000f28000c1e1d00 */
[----:B------:R-:W3:Y:S04]  /*1410*/  LDL R167, [R1+0x4c] ;  /* 0x00004c0001a77983 */ /* 0x000ee80000100800 */
[----:B------:R-:W3:Y:S01]  /*1420*/  LDL R166, [R1+0x44] ;  /* 0x0000440001a67983 */ /* 0x000ee20000100800 */
[----:B------:R-:W-:-:S03]  /*1430*/  ISETP.NE.U32.AND P3, PT, RZ, UR8, PT ;  /* 0x00000008ff007c0c */ /* 0x000fc6000bf65070 */
[----:B------:R-:W2:Y:S01]  /*1440*/  LDG.E.128 R156, desc[UR4][R156.64+0x10] ;  /* 0x000010049c9c7981 */ /* 0x000ea2000c1e1d00 */
[----:B------:R-:W-:Y:S01]  /*1450*/  ISETP.NE.AND.EX P3, PT, RZ, UR9, PT, P3 ;  /* 0x00000009ff007c0c */ /* 0x000fe2000bf65330 */
[----:B0-----:R-:W-:-:S06]  /*1460*/  IMAD.WIDE.U32 R160, R208, 0x10, R160 ;  /* 0x00000010d0a07825 */ /* 0x001fcc00078e00a0 */
[----:B------:R-:W3:Y:S06]  /*1470*/  LDG.E.128 R160, desc[UR4][R160.64] ;  /* 0x00000004a0a07981 */ /* 0x000eec000c1e1d00 */
        /* <DEDUP_REMOVED lines=10> */
[C---:B------:R-:W-:Y:S01]  /*1520*/  FADD.FTZ R16, -R164.reuse, R17 ;  /* 0x00000011a4107221 */ /* 0x040fe20000010100 */
[C---:B------:R-:W-:Y:S01]  /*1530*/  FADD.FTZ R17, -R164.reuse, R19 ;  /* 0x00000013a4117221 */ /* 0x040fe20000010100 */
[C---:B--2---:R-:W-:Y:S02]  /*1540*/  FADD.FTZ R19, -R164.reuse, R159 ;  /* 0x0000009fa4137221 */ /* 0x044fe40000010100 */
[----:B------:R-:W2:Y:S01]  /*1550*/  LDL R159, [R1+0x58] ;  /* 0x00005800019f7983 */ /* 0x000ea20000100800 */
[----:B0-----:R-:W-:-:S03]  /*1560*/  FADD.FTZ R15, -R164, R158 ;  /* 0x0000009ea40f7221 */ /* 0x001fc60000010100 */
[----:B------:R-:W4:Y:S01]  /*1570*/  LDL R158, [R1+0x50] ;  /* 0x00005000019e7983 */ /* 0x000f220000100800 */
[C---:B------:R-:W-:Y:S01]  /*1580*/  FADD.FTZ R13, -R164.reuse, R18 ;  /* 0x00000012a40d7221 */ /* 0x040fe20000010100 */
[C---:B------:R-:W-:Y:S02]  /*1590*/  FADD.FTZ R18, -R164.reuse, R157 ;  /* 0x0000009da4127221 */ /* 0x040fe40000010100 */
[----:B------:R-:W4:Y:S01]  /*15a0*/  LDL R157, [R1+0x48] ;  /* 0x00004800019d7983 */ /* 0x000f220000100800 */
[----:B------:R-:W-:-:S03]  /*15b0*/  FADD.FTZ R14, -R164, R156 ;  /* 0x0000009ca40e7221 */ /* 0x000fc60000010100 */
[----:B------:R-:W4:Y:S01]  /*15c0*/  LDL R156, [R1+0x40] ;  /* 0x00004000019c7983 */ /* 0x000f220000100800 */
[C---:B---3--:R-:W-:Y:S02]  /*15d0*/  PRMT R230, R160.reuse, 0x7632, R230 ;  /* 0x00007632a0e67816 */ /* 0x048fe400000000e6 */
[----:B------:R-:W-:Y:S01]  /*15e0*/  SHF.L.U32 R160, R160, 0x10, RZ ;  /* 0x00000010a0a07819 */ /* 0x000fe200000006ff */
[----:B------:R-:W-:Y:S01]  /*15f0*/  FMUL.FTZ R16, R4, R16 ;  /* 0x0000001004107220 */ /* 0x000fe20000410000 */
[----:B------:R-:W-:Y:S01]  /*1600*/  SHF.L.U32 R230, R230, 0x10, RZ ;  /* 0x00000010e6e67819 */ /* 0x000fe200000006ff */
[----:B------:R-:W-:Y:S02]  /*1610*/  FMUL.FTZ R193, R4, R193 ;  /* 0x000000c104c17220 */ /* 0x000fe40000410000 */
[----:B------:R-:W-:Y:S01]  /*1620*/  FMUL.FTZ R231, R227, R160 ;  /* 0x000000a0e3e77220 */ /* 0x000fe20000410000 */
[----:B------:R-:W-:Y:S01]  /*1630*/  PRMT R228, R161, 0x7632, R228 ;  /* 0x00007632a1e47816 */ /* 0x000fe200000000e4 */
        /* <DEDUP_REMOVED lines=54> */
.L_x_5974:
[----:B------:R-:W-:Y:S05]  /*19a0*/  BSYNC B0 ;  /* 0x0000000000007941 */ /* 0x000fea0003800000 */
.L_x_5973:
[----:B------:R-:W-:Y:S04]  /*19b0*/  BSSY B0, `(.L_x_5975) ;  /* 0x0000061000007945 */ /* 0x000fe80003800000 */
[----:B------:R-:W-:Y:S05]  /*19c0*/  @!P0 BRA `(.L_x_5976) ;  /* 0x00000004007c8947 */ /* 0x000fea0003800000 */
[C---:B------:R-:W-:Y:S01]  /*19d0*/  LEA R156, P3, R208.reuse, UR10, 0x5 ;  /* 0x0000000ad09c7c11 */ /* 0x040fe2000f8628ff */
[----:B------:R-:W0:Y:S01]  /*19e0*/  LDC.64 R160, c[0x0][0x2b8] ;  /* 0x0000ae00ffa07b82 */ /* 0x000e220000000a00 */
[----:B------:R-:W2:Y:S02]  /*19f0*/  LDL R206, [R1+0x3c] ;  /* 0x00003c0001ce7983 */ /* 0x000ea40000100800 */
[C---:B------:R-:W-:Y:S02]  /*1a00*/  LEA.HI.X R157, R208.reuse, UR11, RZ, 0x5, P3 ;  /* 0x0000000bd09d7c11 */ /* 0x040fe400098f2cff */
[----:B------:R-:W-:Y:S01]  /*1a10*/  ISETP.NE.U32.AND P3, PT, RZ, UR8, PT ;  /* 0x00000008ff007c0c */ /* 0x000fe2000bf65070 */
[----:B------:R-:W3:Y:S03]  /*1a20*/  LDL R167, [R1+0x34] ;  /* 0x0000340001a77983 */ /* 0x000ee60000100800 */
[----:B------:R-:W-:Y:S01]  /*1a30*/  ISETP.NE.AND.EX P3, PT, RZ, UR9, PT, P3 ;  /* 0x00000009ff007c0c */ /* 0x000fe2000bf65330 */
[----:B------:R-:W4:Y:S04]  /*1a40*/  LDG.E.128 R20, desc[UR4][R156.64] ;  /* 0x000000049c147981 */ /* 0x000f28000c1e1d00 */
[----:B------:R-:W3:Y:S04]  /*1a50*/  LDL R166, [R1+0x2c] ;  /* 0x00002c0001a67983 */ /* 0x000ee80000100800 */
[----:B------:R-:W2:Y:S04]  /*1a60*/  LDG.E.128 R156, desc[UR4][R156.64+0x10] ;  /* 0x000010049c9c7981 */ /* 0x000ea8000c1e1d00 */
[C---:B------:R-:W-:Y:S01]  /*1a70*/  @P3 LEA R24, P4, R208.reuse, UR8, 0x5 ;  /* 0x00000008d0183c11 */ /* 0x040fe2000f8828ff */
[----:B0-----:R-:W-:-:S03]  /*1a80*/  IMAD.WIDE.U32 R160, R208, 0x10, R160 ;  /* 0x00000010d0a07825 */ /* 0x001fc600078e00a0 */
[----:B------:R-:W-:-:S03]  /*1a90*/  @P3 LEA.HI.X R25, R208, UR9, RZ, 0x5, P4 ;  /* 0x00000009d0193c11 */ /* 0x000fc6000a0f2cff */
[----:B------:R-:W3:Y:S04]  /*1aa0*/  LDG.E.128 R160, desc[UR4][R160.64] ;  /* 0x00000004a0a07981 */ /* 0x000ee8000c1e1d00 */
[----:B------:R-:W5:Y:S04]  /*1ab0*/  @P3 LDG.E.128 R40, desc[UR4][R24.64] ;  /* 0x0000000418283981 */ /* 0x000f68000c1e1d00 */
[----:B------:R0:W5:Y:S01]  /*1ac0*/  @P3 LDG.E.128 R36, desc[UR4][R24.64+0x10] ;  /* 0x0000100418243981 */ /* 0x000162000c1e1d00 */
[----:B------:R-:W-:-:S04]  /*1ad0*/  LEA R174, P3, R208, UR12, 0x3 ;  /* 0x0000000cd0ae7c11 */ /* 0x000fc8000f8618ff */
[----:B------:R-:W-:Y:S02]  /*1ae0*/  LEA.HI.X R175, R208, UR13, RZ, 0x3, P3 ;  /* 0x0000000dd0af7c11 */ /* 0x000fe400098f1cff */
[----:B------:R-:W-:Y:S02]  /*1af0*/  ISETP.NE.AND P3, PT, R165, RZ, PT ;  /* 0x000000ffa500720c */ /* 0x000fe40003f65270 */
[----:B------:R-:W3:Y:S02]  /*1b00*/  LDL R165, [R1+0x24] ;  /* 0x0000240001a57983 */ /* 0x000ee40000100800 */
[----:B-----5:R-:W-:Y:S02]  /*1b10*/  FSEL R26, R207, RZ, !P3 ;  /* 0x000000ffcf1a7208 */ /* 0x020fe40005800000 */
[----:B------:R-:W5:Y:S03]  /*1b20*/  LDG.E.64 R174, desc[UR4][R174.64] ;  /* 0x00000004aeae7981 */ /* 0x000f66000c1e1b00 */
[C---:B----4-:R-:W-:Y:S01]  /*1b30*/  FADD.FTZ R192, -R26.reuse, R20 ;  /* 0x000000141ac07221 */ /* 0x050fe20000010100 */
[C---:B------:R-:W-:Y:S01]  /*1b40*/  FADD.FTZ R164, -R26.reuse, R21 ;  /* 0x000000151aa47221 */ /* 0x040fe20000010100 */
[C---:B------:R-:W-:Y:S01]  /*1b50*/  FADD.FTZ R20, -R26.reuse, R22 ;  /* 0x000000161a147221 */ /* 0x040fe20000010100 */
[C---:B0-----:R-:W-:Y:S01]  /*1b60*/  FADD.FTZ R24, -R26.reuse, R23 ;  /* 0x000000171a187221 */ /* 0x041fe20000010100 */
[C---:B--2---:R-:W-:Y:S01]  /*1b70*/  FADD.FTZ R21, -R26.reuse, R156 ;  /* 0x0000009c1a157221 */ /* 0x044fe20000010100 */
[C---:B------:R-:W-:Y:S01]  /*1b80*/  FADD.FTZ R25, -R26.reuse, R157 ;  /* 0x0000009d1a197221 */ /* 0x040fe20000010100 */
[C---:B------:R-:W-:Y:S01]  /*1b90*/  FADD.FTZ R22, -R26.reuse, R158 ;  /* 0x0000009e1a167221 */ /* 0x040fe20000010100 */
[----:B------:R-:W-:Y:S01]  /*1ba0*/  FADD.FTZ R26, -R26, R159 ;  /* 0x0000009f1a1a7221 */ /* 0x000fe20000010100 */
[----:B------:R-:W2:Y:S04]  /*1bb0*/  LDL R158, [R1+0x30] ;  /* 0x00003000019e7983 */ /* 0x000ea80000100800 */
[----:B------:R-:W4:Y:S04]  /*1bc0*/  LDL R159, [R1+0x38] ;  /* 0x00003800019f7983 */ /* 0x000f280000100800 */
[----:B------:R-:W2:Y:S04]  /*1bd0*/  LDL R157, [R1+0x28] ;  /* 0x00002800019d7983 */ /* 0x000ea80000100800 */
[----:B------:R-:W2:Y:S01]  /*1be0*/  LDL R156, [R1+0x20] ;  /* 0x00002000019c7983 */ /* 0x000ea20000100800 */
[----:B---3--:R-:W-:-:S02]  /*1bf0*/  PRMT R222, R160, 0x7632, R222 ;  /* 0x00007632a0de7816 */ /* 0x008fc400000000de */
        /* <DEDUP_REMOVED lines=42> */
[----:B----4-:R-:W-:-:S04]  /*1ea0*/  FMUL.FTZ R222, R159, R222 ;  /* 0x000000de9fde7220 */ /* 0x010fc80000410000 */
        /* <DEDUP_REMOVED lines=17> */
.L_x_5976:
[----:B------:R-:W-:Y:S05]  /*1fc0*/  BSYNC B0 ;  /* 0x0000000000007941 */ /* 0x000fea0003800000 */
.L_x_5975:
[----:B------:R-:W-:Y:S04]  /*1fd0*/  BSSY B0, `(.L_x_5977) ;  /* 0x0000062000007945 */ /* 0x000fe80003800000 */
[----:B------:R-:W-:Y:S05]  /*1fe0*/  @!P1 BRA `(.L_x_5978) ;  /* 0x0000000400809947 */ /* 0x000fea0003800000 */
[C---:B------:R-:W-:Y:S01]  /*1ff0*/  LEA R160, P3, R208.reuse, UR10, 0x5 ;  /* 0x0000000ad0a07c11 */ /* 0x040fe2000f8628ff */
[----:B------:R-:W0:Y:S01]  /*2000*/  LDC.64 R164, c[0x0][0x2b8] ;  /* 0x0000ae00ffa47b82 */ /* 0x000e220000000a00 */
[----:B------:R-:W2:Y:S02]  /*2010*/  LDL R180, [R1+0x14] ;  /* 0x0000140001b47983 */ /* 0x000ea40000100800 */
[----:B------:R-:W-:Y:S02]  /*2020*/  LEA.HI.X R161, R208, UR11, RZ, 0x5, P3 ;  /* 0x0000000bd0a17c11 */ /* 0x000fe400098f2cff */
[----:B------:R-:W3:Y:S01]  /*2030*/  LDL R183, [R1+0x1c] ;  /* 0x00001c0001b77983 */ /* 0x000ee20000100800 */
[----:B------:R-:W-:Y:S02]  /*2040*/  ISETP.NE.U32.AND P3, PT, RZ, UR8, PT ;  /* 0x00000008ff007c0c */ /* 0x000fe4000bf65070 */
[----:B------:R-:W1:Y:S01]  /*2050*/  LDC.U8 R182, c[0x0][0x2a0] ;  /* 0x0000a800ffb67b82 */ /* 0x000e620000000000 */
[----:B------:R-:W4:Y:S01]  /*2060*/  LDG.E.128 R156, desc[UR4][R160.64] ;  /* 0x00000004a09c7981 */ /* 0x000f22000c1e1d00 */
[----:B------:R-:W-:-:S03]  /*2070*/  ISETP.NE.AND.EX P3, PT, RZ, UR9, PT, P3 ;  /* 0x00000009ff007c0c */ /* 0x000fc6000bf65330 */
[----:B------:R-:W3:Y:S04]  /*2080*/  LDL R181, [R1+0x18] ;  /* 0x0000180001b57983 */ /* 0x000ee80000100800 */
[----:B------:R-:W2:Y:S06]  /*2090*/  LDG.E.128 R160, desc[UR4][R160.64+0x10] ;  /* 0x00001004a0a07981 */ /* 0x000eac000c1e1d00 */
        /* <DEDUP_REMOVED lines=8> */
[----:B-1----:R-:W-:Y:S02]  /*2120*/  ISETP.NE.AND P3, PT, R182, RZ, PT ;  /* 0x000000ffb600720c */ /* 0x002fe40003f65270 */
[----:B------:R-:W3:Y:S02]  /*2130*/  LDL R182, [R1+0x4] ;  /* 0x0000040001b67983 */ /* 0x000ee40000100800 */
[----:B0----5:R-:W-:Y:S02]  /*2140*/  FSEL R168, R207, RZ, !P3 ;  /* 0x000000ffcfa87208 */ /* 0x021fe40005800000 */
[----:B------:R-:W3:Y:S04]  /*2150*/  LDL R169, [R1+0xc] ;  /* 0x00000c0001a97983 */ /* 0x000ee80000100800 */
[----:B------:R-:W5:Y:S01]  /*2160*/  LDG.E.64 R176, desc[UR4][R176.64] ;  /* 0x00000004b0b07981 */ /* 0x000f62000c1e1b00 */
[C---:B----4-:R-:W-:Y:S01]  /*2170*/  FADD.FTZ R156, -R168.reuse, R156 ;  /* 0x0000009ca89c7221 */ /* 0x050fe20000010100 */
[C---:B------:R-:W-:Y:S01]  /*2180*/  FADD.FTZ R157, -R168.reuse, R157 ;  /* 0x0000009da89d7221 */ /* 0x040fe20000010100 */
[C---:B------:R-:W-:Y:S01]  /*2190*/  FADD.FTZ R27, -R168.reuse, R158 ;  /* 0x0000009ea81b7221 */ /* 0x040fe20000010100 */
[C---:B------:R-:W-:Y:S01]  /*21a0*/  FADD.FTZ R159, -R168.reuse, R159 ;  /* 0x0000009fa89f7221 */ /* 0x040fe20000010100 */
[----:B------:R-:W4:Y:S01]  /*21b0*/  LDL R158, [R1+0x8] ;  /* 0x00000800019e7983 */ /* 0x000f220000100800 */
[C---:B--2---:R-:W-:Y:S01]  /*21c0*/  FADD.FTZ R160, -R168.reuse, R160 ;  /* 0x000000a0a8a07221 */ /* 0x044fe20000010100 */
[C---:B------:R-:W-:Y:S01]  /*21d0*/  FADD.FTZ R161, -R168.reuse, R161 ;  /* 0x000000a1a8a17221 */ /* 0x040fe20000010100 */
[C---:B------:R-:W-:Y:S01]  /*21e0*/  FADD.FTZ R162, -R168.reuse, R162 ;  /* 0x000000a2a8a27221 */ /* 0x040fe20000010100 */
[----:B------:R-:W-:Y:S01]  /*21f0*/  FADD.FTZ R163, -R168, R163 ;  /* 0x000000a3a8a37221 */ /* 0x000fe20000010100 */
[----:B------:R-:W-:-:S02]  /*2200*/  FMUL.FTZ R168, R4, R160 ;  /* 0x000000a004a87220 */ /* 0x000fc40000410000 */
[----:B------:R-:W2:Y:S01]  /*2210*/  LDL R160, [R1+0x10] ;  /* 0x0000100001a07983 */ /* 0x000ea20000100800 */
[----:B------:R-:W-:-:S03]  /*2220*/  FMUL.FTZ R191, R4, R156 ;  /* 0x0000009c04bf7220 */ /* 0x000fc60000410000 */
[----:B------:R-:W2:Y:S01]  /*2230*/  LDL R156, [R1] ;  /* 0x00000000019c7983 */ /* 0x000ea20000100800 */
[C---:B---3--:R-:W-:Y:S02]  /*2240*/  PRMT R213, R165.reuse, 0x7632, R213 ;  /* 0x00007632a5d57816 */ /* 0x048fe400000000d5 */
[----:B------:R-:W-:Y:S02]  /*2250*/  SHF.L.U32 R165, R165, 0x10, RZ ;  /* 0x00000010a5a57819 */ /* 0x000fe400000006ff */
[C---:B------:R-:W-:Y:S02]  /*2260*/  PRMT R216, R164.reuse, 0x7632, R216 ;  /* 0x00007632a4d87816 */ /* 0x040fe400000000d8 */
[----:B------:R-:W-:Y:S01]  /*2270*/  SHF.L.U32 R164, R164, 0x10, RZ ;  /* 0x00000010a4a47819 */ /* 0x000fe200000006ff */
[----:B------:R-:W-:Y:S01]  /*2280*/  FMUL.FTZ R214, R180, R165 ;  /* 0x000000a5b4d67220 */ /* 0x000fe20000410000 */
[----:B------:R-:W-:Y:S01]  /*2290*/  SHF.L.U32 R216, R216, 0x10, RZ ;  /* 0x00000010d8d87819 */ /* 0x000fe200000006ff */
[----:B------:R-:W-:-:S02]  /*22a0*/  FMUL.FTZ R180, R4, R157 ;  /* 0x0000009d04b47220 */ /* 0x000fc40000410000 */
[----:B------:R-:W-:Y:S02]  /*22b0*/  FMUL.FTZ R218, R183, R164 ;  /* 0x000000a4b7da7220 */ /* 0x000fe40000410000 */
[----:B------:R-:W-:Y:S01]  /*22c0*/  FADD.FTZ R73, R73, R216 ;  /* 0x000000d849497221 */ /* 0x000fe20000010000 */
[-C--:B------:R-:W-:Y:S01]  /*22d0*/  FFMA.FTZ R113, R180, R216.reuse, R113 ;  /* 0x000000d8b4717223 */ /* 0x080fe20000010071 */
[----:B------:R-:W-:Y:S01]  /*22e0*/  FADD.FTZ R209, R209, R218 ;  /* 0x000000dad1d17221 */ /* 0x000fe20000010000 */
[----:B------:R-:W-:Y:S01]  /*22f0*/  FMUL.FTZ R216, R181, R216 ;  /* 0x000000d8b5d87220 */ /* 0x000fe20000410000 */
[----:B------:R-:W-:Y:S01]  /*2300*/  FFMA.FTZ R210, R191, R218, R210 ;  /* 0x000000dabfd27223 */ /* 0x000fe200000100d2 */
[----:B------:R-:W-:Y:S01]  /*2310*/  SHF.L.U32 R213, R213, 0x10, RZ ;  /* 0x00000010d5d57819 */ /* 0x000fe200000006ff */
[C---:B------:R-:W-:Y:S01]  /*2320*/  FMUL.FTZ R181, R4.reuse, R159 ;  /* 0x0000009f04b57220 */ /* 0x040fe20000410000 */
[----:B------:R-:W-:Y:S01]  /*2330*/  PRMT R201, R167, 0x7632, R201 ;  /* 0x00007632a7c97816 */ /* 0x000fe200000000c9 */
[----:B------:R-:W-:Y:S01]  /*2340*/  FMUL.FTZ R27, R4, R27 ;  /* 0x0000001b041b7220 */ /* 0x000fe20000410000 */
[----:B------:R-:W-:Y:S01]  /*2350*/  FADD.FTZ R209, R209, R216 ;  /* 0x000000d8d1d17221 */ /* 0x000fe20000010000 */
[----:B------:R-:W-:Y:S01]  /*2360*/  FFMA.FTZ R210, R180, R216, R210 ;  /* 0x000000d8b4d27223 */ /* 0x000fe200000100d2 */
[----:B------:R-:W-:Y:S01]  /*2370*/  SHF.L.U32 R167, R167, 0x10, RZ ;  /* 0x00000010a7a77819 */ /* 0x000fe200000006ff */
[----:B------:R-:W-:Y:S01]  /*2380*/  FADD.FTZ R75, R75, R213 ;  /* 0x000000d54b4b7221 */ /* 0x000fe20000010000 */
[C---:B------:R-:W-:Y:S01]  /*2390*/  PRMT R203, R166.reuse, 0x7632, R203 ;  /* 0x00007632a6cb7816 */ /* 0x040fe200000000cb */
[----:B------:R-:W-:Y:S01]  /*23a0*/  FFMA.FTZ R115, R181, R213, R115 ;  /* 0x000000d5b5737223 */ /* 0x000fe20000010073 */
[----:B------:R-:W-:Y:S01]  /*23b0*/  SHF.L.U32 R166, R166, 0x10, RZ ;  /* 0x00000010a6a67819 */ /* 0x000fe200000006ff */
[----:B------:R-:W-:Y:S01]  /*23c0*/  FADD.FTZ R209, R209, R214 ;  /* 0x000000d6d1d17221 */ /* 0x000fe20000010000 */
[----:B------:R-:W-:Y:S01]  /*23d0*/  FFMA.FTZ R210, R27, R214, R210 ;  /* 0x000000d61bd27223 */ /* 0x000fe200000100d2 */
[----:B------:R-:W-:Y:S01]  /*23e0*/  SHF.L.U32 R203, R203, 0x10, RZ ;  /* 0x00000010cbcb7819 */ /* 0x000fe200000006ff */
[----:B------:R-:W-:Y:S01]  /*23f0*/  FMUL.FTZ R202, R182, R167 ;  /* 0x000000a7b6ca7220 */ /* 0x000fe20000410000 */
[----:B------:R-:W-:Y:S01]  /*2400*/  FMUL.FTZ R182, R4, R161 ;  /* 0x000000a104b67220 */ /* 0x000fe20000410000 */
        /* <DEDUP_REMOVED lines=17> */
[----:B----4-:R-:W-:Y:S01]  /*2520*/  FMUL.FTZ R203, R158, R203 ;  /* 0x000000cb9ecb7220 */ /* 0x010fe20000410000 */
[----:B--2---:R-:W-:-:S04]  /*2530*/  FMUL.FTZ R213, R160, R213 ;  /* 0x000000d5a0d57220 */ /* 0x004fc80000410000 */
        /* <DEDUP_REMOVED lines=11> */
.L_x_5978:
[----:B------:R-:W-:Y:S05]  /*25f0*/  BSYNC B0 ;  /* 0x0000000000007941 */ /* 0x000fea0003800000 */
.L_x_5977:
[----:B------:R-:W-:Y:S01]  /*2600*/  ISETP.NE.AND P3, PT, R242, RZ, PT ;  /* 0x000000fff200720c */ /* 0x000fe20003f65270 */
[----:B------:R-:W-:-:S12]  /*2610*/  BSSY B0, `(.L_x_5979) ;  /* 0x0000059000007945 */ /* 0x000fd80003800000 */
[----:B------:R-:W-:Y:S05]  /*2620*/  @!P3 BRA `(.L_x_5980) ;  /* 0x00000004005cb947 */ /* 0x000fea0003800000 */
[----:B------:R-:W0:Y:S08]  /*2630*/  LDC.U8 R156, c[0x0][0x2a0] ;  /* 0x0000a800ff9c7b82 */ /* 0x000e300000000000 */
[----:B------:R-:W1:Y:S01]  /*2640*/  LDC.64 R164, c[0x0][0x2b8] ;  /* 0x0000ae00ffa47b82 */ /* 0x000e620000000a00 */
[----:B0-----:R-:W-:-:S04]  /*2650*/  ISETP.NE.AND P3, PT, R156, RZ, PT ;  /* 0x000000ff9c00720c */ /* 0x001fc80003f65270 */
[----:B-----5:R-:W-:Y:S02]  /*2660*/  FSEL R207, R207, RZ, !P3 ;  /* 0x000000ffcfcf7208 */ /* 0x020fe40005800000 */
[C---:B------:R-:W-:Y:S01]  /*2670*/  LEA R160, P3, R208.reuse, UR10, 0x5 ;  /* 0x0000000ad0a07c11 */ /* 0x040fe2000f8628ff */
[----:B-1----:R-:W-:-:S03]  /*2680*/  IMAD.WIDE.U32 R164, R208, 0x10, R164 ;  /* 0x00000010d0a47825 */ /* 0x002fc600078e00a4 */
[C---:B------:R-:W-:Y:S02]  /*2690*/  LEA.HI.X R161, R208.reuse, UR11, RZ, 0x5, P3 ;  /* 0x0000000bd0a17c11 */ /* 0x040fe400098f2cff */
[----:B------:R-:W-:Y:S01]  /*26a0*/  ISETP.NE.U32.AND P3, PT, RZ, UR8, PT ;  /* 0x00000008ff007c0c */ /* 0x000fe2000bf65070 */
[----:B------:R-:W2:Y:S03]  /*26b0*/  LDG.E.128 R164, desc[UR4][R164.64] ;  /* 0x00000004a4a47981 */ /* 0x000ea6000c1e1d00 */
[----:B------:R-:W-:Y:S01]  /*26c0*/  ISETP.NE.AND.EX P3, PT, RZ, UR9, PT, P3 ;  /* 0x00000009ff007c0c */ /* 0x000fe2000bf65330 */
[----:B------:R-:W3:Y:S04]  /*26d0*/  LDG.E.128 R156, desc[UR4][R160.64] ;  /* 0x00000004a09c7981 */ /* 0x000ee8000c1e1d00 */
[----:B------:R-:W4:Y:S08]  /*26e0*/  LDG.E.128 R160, desc[UR4][R160.64+0x10] ;  /* 0x00001004a0a07981 */ /* 0x000f30000c1e1d00 */
[----:B------:R-:W-:-:S04]  /*26f0*/  @P3 LEA R178, P4, R208, UR8, 0x5 ;  /* 0x00000008d0b23c11 */ /* 0x000fc8000f8828ff */
[----:B------:R-:W-:-:S05]  /*2700*/  @P3 LEA.HI.X R179, R208, UR9, RZ, 0x5, P4 ;  /* 0x00000009d0b33c11 */ /* 0x000fca000a0f2cff */
[----:B------:R-:W5:Y:S04]  /*2710*/  @P3 LDG.E.128 R140, desc[UR4][R178.64] ;  /* 0x00000004b28c3981 */ /* 0x000f68000c1e1d00 */
[----:B------:R0:W5:Y:S02]  /*2720*/  @P3 LDG.E.128 R144, desc[UR4][R178.64+0x10] ;  /* 0x00001004b2903981 */ /* 0x000164000c1e1d00 */
[----:B0-----:R-:W-:-:S04]  /*2730*/  LEA R178, P3, R208, UR12, 0x3 ;  /* 0x0000000cd0b27c11 */ /* 0x001fc8000f8618ff */
[----:B------:R-:W-:-:S06]  /*2740*/  LEA.HI.X R179, R208, UR13, RZ, 0x3, P3 ;  /* 0x0000000dd0b37c11 */ /* 0x000fcc00098f1cff */
[----:B------:R-:W5:Y:S01]  /*2750*/  LDG.E.64 R178, desc[UR4][R178.64] ;  /* 0x00000004b2b27981 */ /* 0x000f62000c1e1b00 */
[C---:B--2---:R-:W-:Y:S02]  /*2760*/  PRMT R217, R164.reuse, 0x7632, R217 ;  /* 0x00007632a4d97816 */ /* 0x044fe400000000d9 */
[----:B------:R-:W-:Y:S01]  /*2770*/  SHF.L.U32 R164, R164, 0x10, RZ ;  /* 0x00000010a4a47819 */ /* 0x000fe200000006ff */
[C---:B---3--:R-:W-:Y:S01]  /*2780*/  FADD.FTZ R157, -R207.reuse, R157 ;  /* 0x0000009dcf9d7221 */ /* 0x048fe20000010100 */
[----:B------:R-:W-:Y:S01]  /*2790*/  FADD.FTZ R156, -R207, R156 ;  /* 0x0000009ccf9c7221 */ /* 0x000fe20000010100 */
[----:B------:R-:W-:Y:S02]  /*27a0*/  SHF.L.U32 R217, R217, 0x10, RZ ;  /* 0x00000010d9d97819 */ /* 0x000fe400000006ff */
[----:B------:R-:W-:Y:S01]  /*27b0*/  FMUL.FTZ R219, R252, R164 ;  /* 0x000000a4fcdb7220 */ /* 0x000fe20000410000 */
[C---:B------:R-:W-:Y:S01]  /*27c0*/  FMUL.FTZ R186, R4.reuse, R157 ;  /* 0x0000009d04ba7220 */ /* 0x040fe20000410000 */
[----:B------:R-:W-:Y:S01]  /*27d0*/  FMUL.FTZ R190, R4, R156 ;  /* 0x0000009c04be7220 */ /* 0x000fe20000410000 */
[----:B------:R-:W-:Y:S01]  /*27e0*/  PRMT R200, R165, 0x7632, R200 ;  /* 0x00007632a5c87816 */ /* 0x000fe200000000c8 */
        /* <DEDUP_REMOVED lines=30> */
[----:B------:R-:W-:Y:S01]  /*29d0*/  FADD.FTZ R163, -R207, R163 ;  /* 0x000000a3cfa37221 */ /* 0x000fe20000010100 */
        /* <DEDUP_REMOVED lines=28> */
.L_x_5980:
[----:B------:R-:W-:Y:S05]  /*2ba0*/  BSYNC B0 ;  /* 0x0000000000007941 */ /* 0x000fea0003800000 */
.L_x_5979:
        /* <DEDUP_REMOVED lines=26> */
.L_x_6011:
        /* <DEDUP_REMOVED lines=32> */
[----:B-----5:R-:W-:Y:S01]  /*2f50*/  LOP3.LUT P6, RZ, R172, 0xff0000, RZ, 0xc0, !PT ;  /* 0x00ff0000acff7812 */ /* 0x020fe200078cc0ff */
[----:B------:R-:W-:Y:S01]  /*2f60*/  FFMA.FTZ R164, R12, R163, R162 ;  /* 0x000000a30ca47223 */ /* 0x000fe200000100a2 */
[----:B------:R-:W-:Y:S01]  /*2f70*/  ISETP.NE.AND.EX P5, PT, RZ, UR9, PT, P5 ;  /* 0x00000009ff007c0c */ /* 0x000fe2000bfa5350 */
[----:B------:R-:W-:Y:S02]  /*2f80*/  FADD.FTZ R156, R9, -R156 ;  /* 0x8000009c099c7221 */ /* 0x000fe40000010000 */
[----:B------:R-:W-:Y:S02]  /*2f90*/  FADD.FTZ R164, R232, -R164 ;  /* 0x800000a4e8a47221 */ /* 0x000fe40000010000 */
[C---:B------:R-:W-:Y:S01]  /*2fa0*/  FMUL.FTZ R159, R4.reuse, R156 ;  /* 0x0000009c049f7220 */ /* 0x040fe20000410000 */
[----:B------:R-:W-:Y:S01]  /*2fb0*/  MOV R156, R172 ;  /* 0x000000ac009c7202 */ /* 0x000fe20000000f00 */
[----:B------:R-:W-:-:S03]  /*2fc0*/  FMUL.FTZ R164, R4, R164 ;  /* 0x000000a404a47220 */ /* 0x000fc60000410000 */
[----:B------:R-:W-:-:S03]  /*2fd0*/  LOP3.LUT P4, RZ, R156, 0xff, RZ, 0xc0, !PT ;  /* 0x000000ff9cff7812 */ /* 0x000fc6000788c0ff */
[----:B------:R-:W-:Y:S01]  /*2fe0*/  @P5 FADD.FTZ R159, R56, R159 ;  /* 0x0000009f389f5221 */ /* 0x000fe20000010000 */
[----:B------:R-:W-:-:S03]  /*2ff0*/  @P5 FADD.FTZ R164, R55, R164 ;  /* 0x000000a437a45221 */ /* 0x000fc60000010000 */
        /* <DEDUP_REMOVED lines=10> */
[----:B------:R-:W-:Y:S02]  /*30a0*/  FSEL R158, R158, RZ, P4 ;  /* 0x000000ff9e9e7208 */ /* 0x000fe40002000000 */
[----:B------:R-:W-:Y:S02]  /*30b0*/  ISETP.NE.U32.AND P4, PT, RZ, UR16, PT ;  /* 0x00000010ff007c0c */ /* 0x000fe4000bf85070 */
[----:B------:R-:W-:Y:S01]  /*30c0*/  F2FP.BF16.F32.PACK_AB R156, R158, R156 ;  /* 0x0000009c9e9c723e */ /* 0x000fe200000010ff */
[----:B------:R-:W-:Y:S01]  /*30d0*/  FFMA.FTZ R158, R7, R163, R162 ;  /* 0x000000a3079e7223 */ /* 0x000fe200000100a2 */
[----:B------:R-:W-:-:S03]  /*30e0*/  ISETP.NE.AND.EX P4, PT, RZ, UR17, PT, P4 ;  /* 0x00000011ff007c0c */ /* 0x000fc6000bf85340 */
[----:B------:R-:W-:Y:S01]  /*30f0*/  FADD.FTZ R158, R235, -R158 ;  /* 0x8000009eeb9e7221 */ /* 0x000fe20000010000 */
[----:B------:R-:W-:Y:S01]  /*3100*/  SEL R148, R159, R148, P4 ;  /* 0x000000949f947207 */ /* 0x000fe20002000000 */
[----:B------:R-:W-:Y:S01]  /*3110*/  FFMA.FTZ R159, R8, R163, R162 ;  /* 0x000000a3089f7223 */ /* 0x000fe200000100a2 */
[----:B------:R-:W-:Y:S01]  /*3120*/  SEL R149, R157, R149, P4 ;  /* 0x000000959d957207 */ /* 0x000fe20002000000 */
[----:B------:R-:W-:Y:S01]  /*3130*/  FMUL.FTZ R158, R4, R158 ;  /* 0x0000009e049e7220 */ /* 0x000fe20000410000 */
[C---:B------:R-:W-:Y:S01]  /*3140*/  SEL R155, R164.reuse, R155, P4 ;  /* 0x0000009ba49b7207 */ /* 0x040fe20002000000 */
[----:B------:R-:W-:Y:S01]  /*3150*/  FADD.FTZ R159, R237, -R159 ;  /* 0x8000009fed9f7221 */ /* 0x000fe20000010000 */
[----:B------:R-:W-:Y:S01]  /*3160*/  FMUL.FTZ R164, R164, R5 ;  /* 0x00000005a4a47220 */ /* 0x000fe20000410000 */
[----:B------:R-:W-:Y:S02]  /*3170*/  @P5 FADD.FTZ R158, R52, R158 ;  /* 0x0000009e349e5221 */ /* 0x000fe40000010000 */
[----:B------:R-:W-:Y:S01]  /*3180*/  FMUL.FTZ R159, R4, R159 ;  /* 0x0000009f049f7220 */ /* 0x000fe20000410000 */
[----:B------:R-:W0:Y:S01]  /*3190*/  @P4 LDC.64 R160, c[0x0][0x308] ;  /* 0x0000c200ffa04b82 */ /* 0x000e220000000a00 */
[----:B------:R-:W-:Y:S01]  /*31a0*/  FMUL.FTZ R164, R164, UR15 ;  /* 0x0000000fa4a47c20 */ /* 0x000fe20008410000 */
[----:B------:R-:W-:Y:S01]  /*31b0*/  SEL R152, R158, R152, P4 ;  /* 0x000000989e987207 */ /* 0x000fe20002000000 */
[----:B------:R-:W-:Y:S01]  /*31c0*/  @P5 FADD.FTZ R159, R58, R159 ;  /* 0x0000009f3a9f5221 */ /* 0x000fe20000010000 */
[----:B------:R-:W-:-:S03]  /*31d0*/  FMUL.FTZ R158, R158, R5 ;  /* 0x000000059e9e7220 */ /* 0x000fc60000410000 */
[C---:B------:R-:W-:Y:S01]  /*31e0*/  FMUL.FTZ R157, R159.reuse, R5 ;  /* 0x000000059f9d7220 */ /* 0x040fe20000410000 */
[----:B------:R-:W-:Y:S01]  /*31f0*/  SEL R150, R159, R150, P4 ;  /* 0x000000969f967207 */ /* 0x000fe20002000000 */
[----:B------:R-:W-:Y:S01]  /*3200*/  FFMA.FTZ R159, R10, R163, R162 ;  /* 0x000000a30a9f7223 */ /* 0x000fe200000100a2 */
[----:B------:R-:W-:Y:S01]  /*3210*/  FMUL.FTZ R158, R158, UR15 ;  /* 0x0000000f9e9e7c20 */ /* 0x000fe20008410000 */
[----:B------:R-:W-:Y:S02]  /*3220*/  FMUL.FTZ R157, R157, UR15 ;  /* 0x0000000f9d9d7c20 */ /* 0x000fe40008410000 */
[----:B------:R-:W-:-:S03]  /*3230*/  FADD.FTZ R159, R236, -R159 ;  /* 0x8000009fec9f7221 */ /* 0x000fc60000010000 */
[----:B------:R-:W-:Y:S01]  /*3240*/  FSEL R157, R157, RZ, P6 ;  /* 0x000000ff9d9d7208 */ /* 0x000fe20003000000 */
[----:B------:R-:W-:Y:S01]  /*3250*/  FMUL.FTZ R159, R4, R159 ;  /* 0x0000009f049f7220 */ /* 0x000fe20000410000 */
[----:B------:R-:W-:-:S03]  /*3260*/  LOP3.LUT P6, RZ, R172, 0xff000000, RZ, 0xc0, !PT ;  /* 0xff000000acff7812 */ /* 0x000fc600078cc0ff */
[----:B------:R-:W-:Y:S01]  /*3270*/  @P5 FADD.FTZ R159, R59, R159 ;  /* 0x0000009f3b9f5221 */ /* 0x000fe20000010000 */
[----:B0-----:R-:W-:-:S04]  /*3280*/  @P4 IMAD.WIDE.U32 R160, R3, 0x20, R160 ;  /* 0x0000002003a04825 */ /* 0x001fc800078e00a0 */
[C---:B------:R-:W-:Y:S01]  /*3290*/  SEL R151, R159.reuse, R151, P4 ;  /* 0x000000979f977207 */ /* 0x040fe20002000000 */
[----:B------:R-:W-:-:S04]  /*32a0*/  FMUL.FTZ R159, R159, R5 ;  /* 0x000000059f9f7220 */ /* 0x000fc80000410000 */
[----:B------:R-:W-:Y:S01]  /*32b0*/  FMUL.FTZ R159, R159, UR15 ;  /* 0x0000000f9f9f7c20 */ /* 0x000fe20008410000 */
[----:B------:R-:W-:Y:S04]  /*32c0*/  @P4 STG.E.128 desc[UR4][R160.64], R148 ;  /* 0x00000094a0004986 */ /* 0x000fe8000c101d04 */
[----:B------:R-:W-:Y:S02]  /*32d0*/  FSEL R159, R159, RZ, P6 ;  /* 0x000000ff9f9f7208 */ /* 0x000fe40003000000 */
[----:B------:R-:W-:Y:S02]  /*32e0*/  LOP3.LUT P6, RZ, R173, 0xff, RZ, 0xc0, !PT ;  /* 0x000000ffadff7812 */ /* 0x000fe400078cc0ff */
[----:B------:R-:W-:Y:S01]  /*32f0*/  F2FP.BF16.F32.PACK_AB R157, R159, R157 ;  /* 0x0000009d9f9d723e */ /* 0x000fe200000010ff */
[----:B------:R-:W-:Y:S01]  /*3300*/  FFMA.FTZ R159, R11, R163, R162 ;  /* 0x000000a30b9f7223 */ /* 0x000fe200000100a2 */
[----:B------:R-:W-:-:S02]  /*3310*/  FSEL R158, R158, RZ, P6 ;  /* 0x000000ff9e9e7208 */ /* 0x000fc40003000000 */
[----:B------:R-:W-:Y:S01]  /*3320*/  LOP3.LUT P6, RZ, R173, 0xff00, RZ, 0xc0, !PT ;  /* 0x0000ff00adff7812 */ /* 0x000fe200078cc0ff */
[----:B------:R-:W-:-:S04]  /*3330*/  FADD.FTZ R159, R234, -R159 ;  /* 0x8000009fea9f7221 */ /* 0x000fc80000010000 */
[----:B------:R-:W-:-:S04]  /*3340*/  FMUL.FTZ R159, R4, R159 ;  /* 0x0000009f049f7220 */ /* 0x000fc80000410000 */
[----:B------:R-:W-:-:S05]  /*3350*/  @P5 FADD.FTZ R159, R53, R159 ;  /* 0x0000009f359f5221 */ /* 0x000fca0000010000 */
[C---:B------:R-:W-:Y:S01]  /*3360*/  SEL R153, R159.reuse, R153, P4 ;  /* 0x000000999f997207 */ /* 0x040fe20002000000 */
[----:B------:R-:W-:-:S04]  /*3370*/  FMUL.FTZ R159, R159, R5 ;  /* 0x000000059f9f7220 */ /* 0x000fc80000410000 */
[----:B------:R-:W-:-:S05]  /*3380*/  FMUL.FTZ R159, R159, UR15 ;  /* 0x0000000f9f9f7c20 */ /* 0x000fca0008410000 */
[----:B------:R-:W-:-:S04]  /*3390*/  FSEL R159, R159, RZ, P6 ;  /* 0x000000ff9f9f7208 */ /* 0x000fc80003000000 */
[----:B------:R-:W-:Y:S01]  /*33a0*/  F2FP.BF16.F32.PACK_AB R158, R159, R158 ;  /* 0x0000009e9f9e723e */ /* 0x000fe200000010ff */
[----:B------:R-:W-:-:S04]  /*33b0*/  FFMA.FTZ R159, R6, R163, R162 ;  /* 0x000000a3069f7223 */ /* 0x000fc800000100a2 */
[----:B------:R-:W-:-:S04]  /*33c0*/  FADD.FTZ R159, R233, -R159 ;  /* 0x8000009fe99f7221 */ /* 0x000fc80000010000 */
[----:B------:R-:W-:-:S04]  /*33d0*/  FMUL.FTZ R159, R4, R159 ;  /* 0x0000009f049f7220 */ /* 0x000fc80000410000 */
[----:B------:R-:W-:-:S05]  /*33e0*/  @P5 FADD.FTZ R159, R54, R159 ;  /* 0x0000009f369f5221 */ /* 0x000fca0000010000 */
[C---:B------:R-:W-:Y:S01]  /*33f0*/  SEL R154, R159.reuse, R154, P4 ;  /* 0x0000009a9f9a7207 */ /* 0x040fe20002000000 */
[----:B------:R-:W-:-:S04]  /*3400*/  FMUL.FTZ R159, R159, R5 ;  /* 0x000000059f9f7220 */ /* 0x000fc80000410000 */
[----:B------:R0:W-:Y:S01]  /*3410*/  @P4 STG.E.128 desc[UR4][R160.64+0x10], R152 ;  /* 0x00001098a0004986 */ /* 0x0001e2000c101d04 */
[----:B------:R-:W-:Y:S01]  /*3420*/  FMUL.FTZ R159, R159, UR15 ;  /* 0x0000000f9f9f7c20 */ /* 0x000fe20008410000 */
        /* <DEDUP_REMOVED lines=9> */
.L_x_5983:
[----:B------:R-:W-:Y:S05]  /*34c0*/  BSYNC B0 ;  /* 0x0000000000007941 */ /* 0x000fea0003800000 */
.L_x_5982:
[----:B------:R-:W-:Y:S01]  /*34d0*/  ISETP.NE.AND P4, PT, R243, RZ, PT ;  /* 0x000000fff300720c */ /* 0x000fe20003f85270 */
[----:B------:R-:W-:-:S12]  /*34e0*/  BSSY B0, `(.L_x_5984) ;  /* 0x000005b000007945 */ /* 0x000fd80003800000 */
[----:B------:R-:W-:Y:S05]  /*34f0*/  @!P4 BRA `(.L_x_5985) ;  /* 0x000000040064c947 */ /* 0x000fea0003800000 */
[----:B------:R-:W-:Y:S01]  /*3500*/  ISETP.NE.U32.AND P5, PT, RZ, UR8, PT ;  /* 0x00000008ff007c0c */ /* 0x000fe2000bfa5070 */
[-CC-:B0-----:R-:W-:Y:S01]  /*3510*/  FFMA.FTZ R156, R193, R163.reuse, R162.reuse ;  /* 0x000000a3c19c7223 */ /* 0x181fe200000100a2 */
        /* <DEDUP_REMOVED lines=87> */
.L_x_5985:
[----:B------:R-:W-:Y:S05]  /*3a90*/  BSYNC B0 ;  /* 0x0000000000007941 */ /* 0x000fea0003800000 */
.L_x_5984:
[----:B------:R-:W-:Y:S04]  /*3aa0*/  BSSY B0, `(.L_x_5986) ;  /* 0x000005b000007945 */ /* 0x000fe80003800000 */
[----:B------:R-:W-:Y:S05]  /*3ab0*/  @!P0 BRA `(.L_x_5987) ;  /* 0x0000000400648947 */ /* 0x000fea0003800000 */
[----:B------:R-:W-:Y:S01]  /*3ac0*/  ISETP.NE.U32.AND P5, PT, RZ, UR8, PT ;  /* 0x00000008ff007c0c */ /* 0x000fe2000bfa5070 */
[-CC-:B01----:R-:W-:Y:S01]  /*3ad0*/  FFMA.FTZ R156, R192, R163.reuse, R162.reuse ;  /* 0x000000a3c09c7223 */ /* 0x183fe200000100a2 */
        /* <DEDUP_REMOVED lines=87> */
.L_x_5987:
[----:B------:R-:W-:Y:S05]  /*4050*/  BSYNC B0 ;  /* 0x0000000000007941 */ /* 0x000fea0003800000 */
.L_x_5986:
[----:B------:R-:W-:Y:S04]  /*4060*/  BSSY B0, `(.L_x_5988) ;  /* 0x000005b000007945 */ /* 0x000fe80003800000 */
[----:B------:R-:W-:Y:S05]  /*4070*/  @!P1 BRA `(.L_x_5989) ;  /* 0x0000000400649947 */ /* 0x000fea0003800000 */
[----:B------:R-:W-:Y:S01]  /*4080*/  ISETP.NE.U32.AND P5, PT, RZ, UR8, PT ;  /* 0x00000008ff007c0c */ /* 0x000fe2000bfa5070 */
[-CC-:B012---:R-:W-:Y:S01]  /*4090*/  FFMA.FTZ R156, R191, R163.reuse, R162.reuse ;  /* 0x000000a3bf9c7223 */ /* 0x187fe200000100a2 */
        /* <DEDUP_REMOVED lines=31> */
[----:B------:R-:W-:Y:S01]  /*4290*/  SEL R155, R164, R155, P4 ;  /* 0x0000009ba49b7207 */ /* 0x000fe20002000000 */
        /* <DEDUP_REMOVED lines=55> */
.L_x_5989:
[----:B------:R-:W-:Y:S05]  /*4610*/  BSYNC B0 ;  /* 0x0000000000007941 */ /* 0x000fea0003800000 */
.L_x_5988:
[----:B------:R-:W-:Y:S01]  /*4620*/  ISETP.NE.AND P4, PT, R242, RZ, PT ;  /* 0x000000fff200720c */ /* 0x000fe20003f85270 */
[----:B------:R-:W-:-:S12]  /*4630*/  BSSY B0, `(.L_x_5990) ;  /* 0x000005a000007945 */ /* 0x000fd80003800000 */
[----:B------:R-:W-:Y:S05]  /*4640*/  @!P4 BRA `(.L_x_5991) ;  /* 0x000000040060c947 */ /* 0x000fea0003800000 */
[----:B------:R-:W-:Y:S01]  /*4650*/  ISETP.NE.U32.AND P5, PT, RZ, UR8, PT ;  /* 0x00000008ff007c0c */ /* 0x000fe2000bfa5070 */
[-CC-:B0123--:R-:W-:Y:S01]  /*4660*/  FFMA.FTZ R156, R190, R163.reuse, R162.reuse ;  /* 0x000000a3be9c7223 */ /* 0x18ffe200000100a2 */
[----:B------:R-:W-:Y:S01]  /*4670*/  ISETP.NE.U32.AND P4, PT, RZ, UR16, PT ;  /* 0x00000010ff007c0c */ /* 0x000fe2000bf85070 */
[-C--:B------:R-:W-:Y:S01]  /*4680*/  FFMA.FTZ R158, R187, R163.reuse, R162 ;  /* 0x000000a3bb9e7223 */ /* 0x080fe200000100a2 */
[----:B------:R-:W-:Y:S01]  /*4690*/  ISETP.NE.AND.EX P5, PT, RZ, UR9, PT, P5 ;  /* 0x00000009ff007c0c */ /* 0x000fe2000bfa5350 */
[----:B------:R-:W-:Y:S01]  /*46a0*/  FADD.FTZ R156, R219, -R156 ;  /* 0x8000009cdb9c7221 */ /* 0x000fe20000010000 */
[----:B------:R-:W-:Y:S01]  /*46b0*/  ISETP.NE.AND.EX P4, PT, RZ, UR17, PT, P4 ;  /* 0x00000011ff007c0c */ /* 0x000fe2000bf85340 */
[----:B------:R-:W-:Y:S01]  /*46c0*/  FADD.FTZ R158, R200, -R158 ;  /* 0x8000009ec89e7221 */ /* 0x000fe20000010000 */
[----:B------:R-:W-:Y:S01]  /*46d0*/  FFMA.FTZ R159, R188, R163, R162 ;  /* 0x000000a3bc9f7223 */ /* 0x000fe200000100a2 */
[C---:B-----5:R-:W-:Y:S02]  /*46e0*/  FMUL.FTZ R156, R4.reuse, R156 ;  /* 0x0000009c049c7220 */ /* 0x060fe40000410000 */
[----:B------:R-:W-:Y:S01]  /*46f0*/  FMUL.FTZ R158, R4, R158 ;  /* 0x0000009e049e7220 */ /* 0x000fe20000410000 */
[----:B------:R-:W-:-:S04]  /*4700*/  FADD.FTZ R159, R198, -R159 ;  /* 0x8000009fc69f7221 */ /* 0x000fc80000010000 */
[----:B------:R-:W-:Y:S01]  /*4710*/  FMUL.FTZ R159, R4, R159 ;  /* 0x0000009f049f7220 */ /* 0x000fe20000410000 */
[----:B------:R-:W-:Y:S01]  /*4720*/  @P5 FADD.FTZ R156, R140, R156 ;  /* 0x0000009c8c9c5221 */ /* 0x000fe20000010000 */
[----:B------:R-:W-:Y:S02]  /*4730*/  @P5 FADD.FTZ R158, R143, R158 ;  /* 0x0000009e8f9e5221 */ /* 0x000fe40000010000 */
[----:B------:R-:W-:Y:S01]  /*4740*/  @P5 FADD.FTZ R159, R145, R159 ;  /* 0x0000009f919f5221 */ /* 0x000fe20000010000 */
[C---:B------:R-:W-:Y:S01]  /*4750*/  FMUL.FTZ R157, R156.reuse, R5 ;  /* 0x000000059c9d7220 */ /* 0x040fe20000410000 */
[----:B------:R-:W-:Y:S02]  /*4760*/  SEL R148, R156, R148, P4 ;  /* 0x000000949c947207 */ /* 0x000fe40002000000 */
[----:B------:R-:W-:Y:S01]  /*4770*/  MOV R156, R178 ;  /* 0x000000b2009c7202 */ /* 0x000fe20000000f00 */
[----:B------:R-:W-:Y:S01]  /*4780*/  FMUL.FTZ R157, R157, UR15 ;  /* 0x0000000f9d9d7c20 */ /* 0x000fe20008410000 */
[C---:B------:R-:W-:Y:S01]  /*4790*/  SEL R151, R158.reuse, R151, P4 ;  /* 0x000000979e977207 */ /* 0x040fe20002000000 */
[----:B------:R-:W-:Y:S01]  /*47a0*/  FMUL.FTZ R158, R158, R5 ;  /* 0x000000059e9e7220 */ /* 0x000fe20000410000 */
[----:B------:R-:W-:-:S02]  /*47b0*/  LOP3.LUT P6, RZ, R156, 0xff, RZ, 0xc0, !PT ;  /* 0x000000ff9cff7812 */ /* 0x000fc400078cc0ff */
[----:B------:R-:W-:Y:S01]  /*47c0*/  SEL R153, R159, R153, P4 ;  /* 0x000000999f997207 */ /* 0x000fe20002000000 */
[----:B------:R-:W-:Y:S01]  /*47d0*/  FMUL.FTZ R158, R158, UR15 ;  /* 0x0000000f9e9e7c20 */ /* 0x000fe20008410000 */
[----:B------:R-:W-:Y:S01]  /*47e0*/  FSEL R156, R157, RZ, P6 ;  /* 0x000000ff9d9c7208 */ /* 0x000fe20003000000 */
[----:B------:R-:W-:Y:S01]  /*47f0*/  FFMA.FTZ R157, R186, R163, R162 ;  /* 0x000000a3ba9d7223 */ /* 0x000fe200000100a2 */
[----:B------:R-:W-:Y:S01]  /*4800*/  LOP3.LUT P6, RZ, R178, 0xff00, RZ, 0xc0, !PT ;  /* 0x0000ff00b2ff7812 */ /* 0x000fe200078cc0ff */
[----:B------:R-:W-:Y:S02]  /*4810*/  FMUL.FTZ R159, R159, R5 ;  /* 0x000000059f9f7220 */ /* 0x000fe40000410000 */
[----:B------:R-:W-:Y:S02]  /*4820*/  FADD.FTZ R157, R217, -R157 ;  /* 0x8000009dd99d7221 */ /* 0x000fe40000010000 */
[----:B------:R-:W-:Y:S02]  /*4830*/  FMUL.FTZ R159, R159, UR15 ;  /* 0x0000000f9f9f7c20 */ /* 0x000fe40008410000 */
[----:B------:R-:W-:-:S04]  /*4840*/  FMUL.FTZ R157, R4, R157 ;  /* 0x0000009d049d7220 */ /* 0x000fc80000410000 */
[----:B------:R-:W-:-:S05]  /*4850*/  @P5 FADD.FTZ R157, R141, R157 ;  /* 0x0000009d8d9d5221 */ /* 0x000fca0000010000 */
[C---:B------:R-:W-:Y:S01]  /*4860*/  SEL R149, R157.reuse, R149, P4 ;  /* 0x000000959d957207 */ /* 0x040fe20002000000 */
[----:B------:R-:W-:-:S04]  /*4870*/  FMUL.FTZ R157, R157, R5 ;  /* 0x000000059d9d7220 */ /* 0x000fc80000410000 */
[----:B------:R-:W-:-:S05]  /*4880*/  FMUL.FTZ R157, R157, UR15 ;  /* 0x0000000f9d9d7c20 */ /* 0x000fca0008410000 */
[----:B------:R-:W-:Y:S02]  /*4890*/  FSEL R157, R157, RZ, P6 ;  /* 0x000000ff9d9d7208 */ /* 0x000fe40003000000 */
[----:B------:R-:W-:Y:S02]  /*48a0*/  LOP3.LUT P6, RZ, R178, 0xff0000, RZ, 0xc0, !PT ;  /* 0x00ff0000b2ff7812 */ /* 0x000fe400078cc0ff */
[----:B------:R-:W-:Y:S01]  /*48b0*/  F2FP.BF16.F32.PACK_AB R156, R157, R156 ;  /* 0x0000009c9d9c723e */ /* 0x000fe200000010ff */
[----:B------:R-:W-:-:S04]  /*48c0*/  FFMA.FTZ R157, R184, R163, R162 ;  /* 0x000000a3b89d7223 */ /* 0x000fc800000100a2 */
[----:B------:R-:W-:-:S04]  /*48d0*/  FADD.FTZ R157, R215, -R157 ;  /* 0x8000009dd79d7221 */ /* 0x000fc80000010000 */
[----:B------:R-:W-:-:S04]  /*48e0*/  FMUL.FTZ R157, R4, R157 ;  /* 0x0000009d049d7220 */ /* 0x000fc80000410000 */
[----:B------:R-:W-:-:S05]  /*48f0*/  @P5 FADD.FTZ R157, R142, R157 ;  /* 0x0000009d8e9d5221 */ /* 0x000fca0000010000 */
[C---:B------:R-:W-:Y:S01]  /*4900*/  SEL R150, R157.reuse, R150, P4 ;  /* 0x000000969d967207 */ /* 0x040fe20002000000 */
[----:B------:R-:W-:-:S04]  /*4910*/  FMUL.FTZ R157, R157, R5 ;  /* 0x000000059d9d7220 */ /* 0x000fc80000410000 */
[----:B------:R-:W-:-:S05]  /*4920*/  FMUL.FTZ R157, R157, UR15 ;  /* 0x0000000f9d9d7c20 */ /* 0x000fca0008410000 */
[----:B------:R-:W-:Y:S02]  /*4930*/  FSEL R157, R157, RZ, P6 ;  /* 0x000000ff9d9d7208 */ /* 0x000fe40003000000 */
[----:B------:R-:W-:-:S04]  /*4940*/  LOP3.LUT P6, RZ, R178, 0xff000000, RZ, 0xc0, !PT ;  /* 0xff000000b2ff7812 */ /* 0x000fc800078cc0ff */
        /* <DEDUP_REMOVED lines=12> */
[----:B------:R-:W-:-:S04]  /*4a10*/  FSEL R159, R159, RZ, P6 ;  /* 0x000000ff9f9f7208 */ /* 0x000fc80003000000 */
        /* <DEDUP_REMOVED lines=10> */
[----:B------:R-:W-:Y:S01]  /*4ac0*/  FMUL.FTZ R159, R159, R5 ;  /* 0x000000059f9f7220 */ /* 0x000fe20000410000 */
[C---:B------:R-:W-:Y:S01]  /*4ad0*/  SEL R155, R4.reuse, R155, P4 ;  /* 0x0000009b049b7207 */ /* 0x040fe20002000000 */
[----:B------:R-:W-:Y:S02]  /*4ae0*/  FMUL.FTZ R160, R4, R5 ;  /* 0x0000000504a07220 */ /* 0x000fe40000410000 */
[----:B------:R-:W0:Y:S01]  /*4af0*/  @P4 LDC.64 R4, c[0x0][0x308] ;  /* 0x0000c200ff044b82 */ /* 0x000e220000000a00 */
[----:B------:R-:W-:Y:S01]  /*4b00*/  FMUL.FTZ R159, R159, UR15 ;  /* 0x0000000f9f9f7c20 */ /* 0x000fe20008410000 */
[----:B------:R-:W-:Y:S01]  /*4b10*/  FMUL.FTZ R160, R160, UR15 ;  /* 0x0000000fa0a07c20 */ /* 0x000fe20008410000 */
[----:B0-----:R-:W-:-:S05]  /*4b20*/  @P4 IMAD.WIDE.U32 R4, R3, 0x20, R4 ;  /* 0x0000002003044825 */ /* 0x001fca00078e0004 */
[----:B------:R-:W-:Y:S04]  /*4b30*/  @P4 STG.E.128 desc[UR4][R4.64], R148 ;  /* 0x0000009404004986 */ /* 0x000fe8000c101d04 */
[----:B------:R0:W-:Y:S01]  /*4b40*/  @P4 STG.E.128 desc[UR4][R4.64+0x10], R152 ;  /* 0x0000109804004986 */ /* 0x0001e2000c101d04 */
[----:B------:R-:W-:-:S04]  /*4b50*/  LOP3.LUT P4, RZ, R179, 0xff0000, RZ, 0xc0, !PT ;  /* 0x00ff0000b3ff7812 */ /* 0x000fc8000788c0ff */
[----:B------:R-:W-:Y:S02]  /*4b60*/  FSEL R159, R159, RZ, P4 ;  /* 0x000000ff9f9f7208 */ /* 0x000fe40002000000 */
[----:B------:R-:W-:-:S04]  /*4b70*/  LOP3.LUT P4, RZ, R179, 0xff000000, RZ, 0xc0, !PT ;  /* 0xff000000b3ff7812 */ /* 0x000fc8000788c0ff */
[----:B------:R-:W-:-:S04]  /*4b80*/  FSEL R160, R160, RZ, P4 ;  /* 0x000000ffa0a07208 */ /* 0x000fc80002000000 */
[----:B------:R-:W-:Y:S01]  /*4b90*/  F2FP.BF16.F32.PACK_AB R159, R160, R159 ;  /* 0x0000009fa09f723e */ /* 0x000fe200000010ff */
[----:B0-----:R-:W0:Y:S02]  /*4ba0*/  LDC.64 R4, c[0x0][0x2f8] ;  /* 0x0000be00ff047b82 */ /* 0x001e240000000a00 */
[----:B0-----:R-:W-:-:S05]  /*4bb0*/  IMAD.WIDE.U32 R4, R3, 0x10, R4 ;  /* 0x0000001003047825 */ /* 0x001fca00078e0004 */
[----:B------:R4:W-:Y:S02]  /*4bc0*/  STG.E.128 desc[UR4][R4.64], R156 ;  /* 0x0000009c04007986 */ /* 0x0009e4000c101d04 */
.L_x_5991:
[----:B------:R-:W-:Y:S05]  /*4bd0*/  BSYNC B0 ;  /* 0x0000000000007941 */ /* 0x000fea0003800000 */
.L_x_5990:
[----:B------:R-:W-:Y:S02]  /*4be0*/  IADD3 R2, R2, UR18, RZ ;  /* 0x0000001202027c10 */ /* 0x000fe4000fffe0ff */
[----:B------:R-:W-:Y:S02]  /*4bf0*/  SEL R239, RZ, 0x1, P3 ;  /* 0x00000001ffef7807 */ /* 0x000fe40001800000 */
[----:B------:R-:W-:-:S13]  /*4c00*/  ISETP.GE.AND P3, PT, R2, UR19, PT ;  /* 0x0000001302007c0c */ /* 0x000fda000bf66270 */
[----:B------:R-:W-:Y:S05]  /*4c10*/  @!P3 BRA `(.L_x_5992) ;  /* 0xffffffbc00ecb947 */ /* 0x000fea000383ffff */
.L_x_5970:
        /* <DEDUP_REMOVED lines=17> */
.L_x_5994:
[----:B------:R-:W-:Y:S05]  /*4d30*/  BSYNC B0 ;  /* 0x0000000000007941 */ /* 0x000fea0003800000 */
.L_x_5993:
[----:B------:R-:W-:Y:S01]  /*4d40*/  ISETP.NE.AND P2, PT, R243, RZ, PT ;  /* 0x000000fff300720c */ /* 0x000fe20003f45270 */
[----:B------:R-:W-:-:S12]  /*4d50*/  BSSY B0, `(.L_x_5995) ;  /* 0x000000b000007945 */ /* 0x000fd80003800000 */
        /* <DEDUP_REMOVED lines=10> */
.L_x_5996:
[----:B------:R-:W-:Y:S05]  /*4e00*/  BSYNC B0 ;  /* 0x0000000000007941 */ /* 0x000fea0003800000 */
.L_x_5995:
        /* <DEDUP_REMOVED lines=11> */
.L_x_5998:
[----:B------:R-:W-:Y:S05]  /*4ec0*/  BSYNC B0 ;  /* 0x0000000000007941 */ /* 0x000fea0003800000 */
.L_x_5997:
        /* <DEDUP_REMOVED lines=11> */
.L_x_6000:
[----:B------:R-:W-:Y:S05]  /*4f80*/  BSYNC B0 ;  /* 0x0000000000007941 */ /* 0x000fea0003800000 */
.L_x_5999:
        /* <DEDUP_REMOVED lines=11> */
.L_x_5981:
[----:B------:R-:W-:Y:S01]  /*5040*/  HFMA2.MMA R156, -RZ, RZ, 0, 9.5367431640625e-07 ;  /* 0x00000010ff9c7435 */ /* 0x000fe200000001ff */
[----:B------:R-:W-:Y:S02]  /*5050*/  MOV R160, R209 ;  /* 0x000000d100a07202 */ /* 0x000fe40000000f00 */
[----:B------:R-:W-:Y:S02]  /*5060*/  MOV R157, 0x1f ;  /* 0x0000001f009d7802 */ /* 0x000fe40000000f00 */
[----:B------:R-:W-:-:S07]  /*5070*/  MOV R159, 0xffffffff ;  /* 0xffffffff009f7802 */ /* 0x000fce0000000f00 */
[----:B-----5:R-:W-:Y:S05]  /*5080*/  WARPSYNC.COLLECTIVE R159, `(.L_x_6001) ;  /* 0x000000009f087348 */ /* 0x020fea0003c00000 */
[----:B------:R0:W1:Y:S02]  /*5090*/  SHFL.DOWN P5, R163, R160, R156, R157 ;  /* 0x0800009ca0a37389 */ /* 0x00006400000a009d */
[----:B01---5:R-:W-:Y:S01]  /*50a0*/  ENDCOLLECTIVE ;  /* 0x000000000000791b */ /* 0x023fe20003800000 */
.L_x_6001:
[----:B------:R-:W-:Y:S01]  /*50b0*/  MOV R160, R210 ;  /* 0x000000d200a07202 */ /* 0x000fe20000000f00 */
[----:B------:R-:W-:-:S07]  /*50c0*/  FADD.FTZ R209, R163, R209 ;  /* 0x000000d1a3d17221 */ /* 0x000fce0000010000 */
[----:B------:R-:W-:Y:S05]  /*50d0*/  WARPSYNC.COLLECTIVE R159, `(.L_x_6002) ;  /* 0x000000009f087348 */ /* 0x000fea0003c00000 */
[----:B------:R0:W1:Y:S02]  /*50e0*/  SHFL.DOWN P5, R163, R160, R156, R157 ;  /* 0x0800009ca0a37389 */ /* 0x00006400000a009d */
[----:B01----:R-:W-:Y:S01]  /*50f0*/  ENDCOLLECTIVE ;  /* 0x000000000000791b */ /* 0x003fe20003800000 */
.L_x_6002:
[----:B------:R-:W-:Y:S01]  /*5100*/  HFMA2.MMA R156, -RZ, RZ, 0, 4.76837158203125e-07 ;  /* 0x00000008ff9c7435 */ /* 0x000fe200000001ff */
[----:B------:R-:W-:Y:S01]  /*5110*/  MOV R160, R209 ;  /* 0x000000d100a07202 */ /* 0x000fe20000000f00 */
[----:B------:R-:W-:-:S09]  /*5120*/  FADD.FTZ R210, R163, R210 ;  /* 0x000000d2a3d27221 */ /* 0x000fd20000010000 */
[----:B------:R-:W-:Y:S05]  /*5130*/  WARPSYNC.COLLECTIVE R159, `(.L_x_6003) ;  /* 0x000000009f087348 */ /* 0x000fea0003c00000 */
[----:B------:R0:W1:Y:S02]  /*5140*/  SHFL.DOWN P5, R163, R160, R156, R157 ;  /* 0x0800009ca0a37389 */ /* 0x00006400000a009d */
[----:B01----:R-:W-:Y:S01]  /*5150*/  ENDCOLLECTIVE ;  /* 0x000000000000791b */ /* 0x003fe20003800000 */
.L_x_6003:
[----:B------:R-:W-:Y:S01]  /*5160*/  MOV R160, R210 ;  /* 0x000000d200a07202 */ /* 0x000fe20000000f00 */
[----:B------:R-:W-:-:S07]  /*5170*/  FADD.FTZ R209, R209, R163 ;  /* 0x000000a3d1d17221 */ /* 0x000fce0000010000 */
[----:B------:R-:W-:Y:S05]  /*5180*/  WARPSYNC.COLLECTIVE R159, `(.L_x_6004) ;  /* 0x000000009f087348 */ /* 0x000fea0003c00000 */
[----:B------:R0:W1:Y:S02]  /*5190*/  SHFL.DOWN P5, R163, R160, R156, R157 ;  /* 0x0800009ca0a37389 */ /* 0x00006400000a009d */
[----:B01----:R-:W-:Y:S01]  /*51a0*/  ENDCOLLECTIVE ;  /* 0x000000000000791b */ /* 0x003fe20003800000 */
.L_x_6004:
[----:B------:R-:W-:Y:S01]  /*51b0*/  HFMA2.MMA R156, -RZ, RZ, 0, 2.384185791015625e-07 ;  /* 0x00000004ff9c7435 */ /* 0x000fe200000001ff */
[----:B------:R-:W-:Y:S01]  /*51c0*/  MOV R160, R209 ;  /* 0x000000d100a07202 */ /* 0x000fe20000000f00 */
[----:B------:R-:W-:-:S09]  /*51d0*/  FADD.FTZ R210, R210, R163 ;  /* 0x000000a3d2d27221 */ /* 0x000fd20000010000 */
[----:B------:R-:W-:Y:S05]  /*51e0*/  WARPSYNC.COLLECTIVE R159, `(.L_x_6005) ;  /* 0x000000009f087348 */ /* 0x000fea0003c00000 */
[----:B------:R0:W1:Y:S02]  /*51f0*/  SHFL.DOWN P5, R163, R160, R156, R157 ;  /* 0x0800009ca0a37389 */ /* 0x00006400000a009d */
[----:B01----:R-:W-:Y:S01]  /*5200*/  ENDCOLLECTIVE ;  /* 0x000000000000791b */ /* 0x003fe20003800000 */
.L_x_6005:
[----:B------:R-:W-:Y:S02]  /*5210*/  MOV R160, R210 ;  /* 0x000000d200a07202 */ /* 0x000fe40000000f00 */
[----:B------:R-:W-:-:S07]  /*5220*/  MOV R162, R163 ;  /* 0x000000a300a27202 */ /* 0x000fce0000000f00 */
[----:B------:R-:W-:Y:S05]  /*5230*/  WARPSYNC.COLLECTIVE R159, `(.L_x_6006) ;  /* 0x000000009f087348 */ /* 0x000fea0003c00000 */
[----:B------:R0:W1:Y:S02]  /*5240*/  SHFL.DOWN P5, R163, R160, R156, R157 ;  /* 0x0800009ca0a37389 */ /* 0x00006400000a009d */
[----:B01----:R-:W-:Y:S01]  /*5250*/  ENDCOLLECTIVE ;  /* 0x000000000000791b */ /* 0x003fe20003800000 */
.L_x_6006:
[----:B------:R-:W-:Y:S01]  /*5260*/  FADD.FTZ R162, R209, R162 ;  /* 0x000000a2d1a27221 */ /* 0x000fe20000010000 */
[----:B------:R-:W-:-:S04]  /*5270*/  HFMA2.MMA R156, -RZ, RZ, 0, 1.1920928955078125e-07 ;  /* 0x00000002ff9c7435 */ /* 0x000fc800000001ff */
[----:B------:R-:W-:Y:S02]  /*5280*/  MOV R160, R162 ;  /* 0x000000a200a07202 */ /* 0x000fe40000000f00 */
[----:B------:R-:W-:-:S07]  /*5290*/  MOV R161, R163 ;  /* 0x000000a300a17202 */ /* 0x000fce0000000f00 */
[----:B------:R-:W-:Y:S05]  /*52a0*/  WARPSYNC.COLLECTIVE R159, `(.L_x_6007) ;  /* 0x000000009f087348 */ /* 0x000fea0003c00000 */
[----:B------:R0:W1:Y:S02]  /*52b0*/  SHFL.DOWN P5, R163, R160, R156, R157 ;  /* 0x0800009ca0a37389 */ /* 0x00006400000a009d */
[----:B01----:R-:W-:Y:S01]  /*52c0*/  ENDCOLLECTIVE ;  /* 0x000000000000791b */ /* 0x003fe20003800000 */
.L_x_6007:
[----:B------:R-:W-:-:S05]  /*52d0*/  FADD.FTZ R161, R210, R161 ;  /* 0x000000a1d2a17221 */ /* 0x000fca0000010000 */
[----:B------:R-:W-:Y:S01]  /*52e0*/  MOV R160, R161 ;  /* 0x000000a100a07202 */ /* 0x000fe20000000f00 */
[----:B------:R-:W-:-:S07]  /*52f0*/  FADD.FTZ R162, R162, R163 ;  /* 0x000000a3a2a27221 */ /* 0x000fce0000010000 */
[----:B------:R-:W-:Y:S05]  /*5300*/  WARPSYNC.COLLECTIVE R159, `(.L_x_6008) ;  /* 0x000000009f087348 */ /* 0x000fea0003c00000 */
[----:B------:R0:W1:Y:S02]  /*5310*/  SHFL.DOWN P5, R163, R160, R156, R157 ;  /* 0x0800009ca0a37389 */ /* 0x00006400000a009d */
[----:B01----:R-:W-:Y:S01]  /*5320*/  ENDCOLLECTIVE ;  /* 0x000000000000791b */ /* 0x003fe20003800000 */
.L_x_6008:
[----:B------:R-:W-:Y:S01]  /*5330*/  HFMA2.MMA R156, -RZ, RZ, 0, 5.9604644775390625e-08 ;  /* 0x00000001ff9c7435 */ /* 0x000fe200000001ff */
[----:B------:R-:W-:Y:S01]  /*5340*/  MOV R160, R162 ;  /* 0x000000a200a07202 */ /* 0x000fe20000000f00 */
[----:B------:R-:W-:-:S09]  /*5350*/  FADD.FTZ R161, R161, R163 ;  /* 0x000000a3a1a17221 */ /* 0x000fd20000010000 */
[----:B------:R-:W-:Y:S05]  /*5360*/  WARPSYNC.COLLECTIVE R159, `(.L_x_6009) ;  /* 0x000000009f087348 */ /* 0x000fea0003c00000 */
[----:B------:R0:W1:Y:S02]  /*5370*/  SHFL.DOWN P5, R163, R160, R156, R157 ;  /* 0x0800009ca0a37389 */ /* 0x00006400000a009d */
[----:B01----:R-:W-:Y:S01]  /*5380*/  ENDCOLLECTIVE ;  /* 0x000000000000791b */ /* 0x003fe20003800000 */
.L_x_6009:
[----:B------:R-:W-:Y:S02]  /*5390*/  MOV R160, R161 ;  /* 0x000000a100a07202 */ /* 0x000fe40000000f00 */
[----:B------:R-:W-:-:S07]  /*53a0*/  MOV R164, R163 ;  /* 0x000000a300a47202 */ /* 0x000fce0000000f00 */
[----:B------:R-:W-:Y:S05]  /*53b0*/  WARPSYNC.COLLECTIVE R159, `(.L_x_6010) ;  /* 0x000000009f087348 */ /* 0x000fea0003c00000 */
[----:B------:R0:W1:Y:S02]  /*53c0*/  SHFL.DOWN P5, R163, R160, R156, R157 ;  /* 0x0800009ca0a37389 */ /* 0x00006400000a009d */
[----:B01----:R-:W-:Y:S01]  /*53d0*/  ENDCOLLECTIVE ;  /* 0x000000000000791b */ /* 0x003fe20003800000 */
.L_x_6010:
[----:B------:R-:W-:Y:S01]  /*53e0*/  MOV R157, R163 ;  /* 0x000000a3009d7202 */ /* 0x000fe20000000f00 */
[----:B------:R-:W-:Y:S06]  /*53f0*/  BRA `(.L_x_6011) ;  /* 0xffffffd800547947 */ /* 0x000fec000383ffff */
.L_x_6012:
        /* <DEDUP_REMOVED lines=16> */
.L_x_16538:


//--------------------- .text._ZN10layer_norm13ln_bwd_kernelINS_13Kernel_traitsI13__nv_bfloat16S2_fS2_fjLj5120ELj1ELj1ELj4ELj16ENS_18Kernel_traits_baseILj5120ES2_S2_fS2_fjLj128EEEEELb1ELb0ELb0ELb1EEEvNS_9BwdParamsE --------------------------
	.section	.text._ZN10layer_norm13ln_bwd_kernelINS_13Kernel_traitsI13__nv_bfloat16S2_fS2_fjLj5120ELj1ELj1ELj4ELj16ENS_18Kernel_traits_baseILj5120ES2_S2_fS2_fjLj128EEEEELb1ELb0ELb0ELb1EEEvNS_9BwdParamsE,"ax",@progbits
	.align	128
        .global         _ZN10layer_norm13ln_bwd_kernelINS_13Kernel_traitsI13__nv_bfloat16S2_fS2_fjLj5120ELj1ELj1ELj4ELj16ENS_18Kernel_traits_baseILj5120ES2_S2_fS2_fjLj128EEEEELb1ELb0ELb0ELb1EEEvNS_9BwdParamsE
        .type           _ZN10layer_norm13ln_bwd_kernelINS_13Kernel_traitsI13__nv_bfloat16S2_fS2_fjLj5120ELj1ELj1ELj4ELj16ENS_18Kernel_traits_baseILj5120ES2_S2_fS2_fjLj128EEEEELb1ELb0ELb0ELb1EEEvNS_9BwdParamsE,@function
        .size           _ZN10layer_norm13ln_bwd_kernelINS_13Kernel_traitsI13__nv_bfloat16S2_fS2_fjLj5120ELj1ELj1ELj4ELj16ENS_18Kernel_traits_baseILj5120ES2_S2_fS2_fjLj128EEEEELb1ELb0ELb0ELb1EEEvNS_9BwdParamsE,(.L_x_16539 - _ZN10layer_norm13ln_bwd_kernelINS_13Kernel_traitsI13__nv_bfloat16S2_fS2_fjLj5120ELj1ELj1ELj4ELj16ENS_18Kernel_traits_baseILj5120ES2_S2_fS2_fjLj128EEEEELb1ELb0ELb0ELb1EEEvNS_9BwdParamsE)
        .other          _ZN10layer_norm13ln_bwd_kernelINS_13Kernel_traitsI13__nv_bfloat16S2_fS2_fjLj5120ELj1ELj1ELj4ELj16ENS_18Kernel_traits_baseILj5120ES2_S2_fS2_fjLj128EEEEELb1ELb0ELb0ELb1EEEvNS_9BwdParamsE,@"STO_CUDA_ENTRY STV_DEFAULT"
_ZN10layer_norm13ln_bwd_kernelINS_13Kernel_traitsI13__nv_bfloat16S2_fS2_fjLj5120ELj1ELj1ELj4ELj16ENS_18Kernel_traits_baseILj5120ES2_S2_fS2_fjLj128EEEEELb1ELb0ELb0ELb1EEEvNS_9BwdParamsE:
.text._ZN10layer_norm13ln_bwd_kernelINS_13Kernel_traitsI13__nv_bfloat16S2_fS2_fjLj5120ELj1ELj1ELj4ELj16ENS_18Kernel_traits_baseILj5120ES2_S2_fS2_fjLj128EEEEELb1ELb0ELb0ELb1EEEvNS_9BwdParamsE:
        /* <DEDUP_REMOVED lines=56> */
.L_x_6013:
        /* <DEDUP_REMOVED lines=18> */
[----:B------:R-:W-:Y:S01]  /*04a0*/  CS2R R164, SRZ ;  /* 0x0000000000a47805 */ /* 0x000fe2000001ff00 */
        /* <DEDUP_REMOVED lines=32> */
[----:B------:R-:W-:Y:S02]  /*06b0*/  PLOP3.LUT P4, PT, PT, PT, UP0, 0x80, 0x0 ;  /* 0x000000000000781c */ /* 0x000fe40003f8f008 */
[C---:B--2---:R-:W-:Y:S02]  /*06c0*/  SHF.L.U32 R3, R4.reuse, 0x10, RZ ;  /* 0x0000001004037819 */ /* 0x044fe400000006ff */
[C---:B------:R-:W-:Y:S02]  /*06d0*/  SHF.L.U32 R2, R5.reuse, 0x10, RZ ;  /* 0x0000001005027819 */ /* 0x040fe400000006ff */
[----:B------:R-:W-:Y:S01]  /*06e0*/  PRMT R0, R4, 0x7632, R0 ;  /* 0x0000763204007816 */ /* 0x000fe20000000000 */
[----:B------:R0:W-:Y:S01]  /*06f0*/  STL [R1+0x70], R3 ;  /* 0x0000700301007387 */ /* 0x0001e20000100800 */
[----:B------:R-:W-:Y:S02]  /*0700*/  PRMT R40, R5, 0x7632, R40 ;  /* 0x0000763205287816 */ /* 0x000fe40000000028 */
[----:B------:R-:W-:-:S02]  /*0710*/  CS2R R4, SRZ ;  /* 0x0000000000047805 */ /* 0x000fc4000001ff00 */
[----:B------:R-:W-:Y:S01]  /*0720*/  SHF.L.U32 R53, R0, 0x10, RZ ;  /* 0x0000001000357819 */ /* 0x000fe200000006ff */
[----:B------:R1:W-:Y:S01]  /*0730*/  STL [R1+0x68], R2 ;  /* 0x0000680201007387 */ /* 0x0003e20000100800 */
[----:B------:R-:W-:Y:S02]  /*0740*/  PRMT R41, R6, 0x7632, R41 ;  /* 0x0000763206297816 */ /* 0x000fe40000000029 */
[----:B------:R-:W-:Y:S02]  /*0750*/  SHF.L.U32 R0, R40, 0x10, RZ ;  /* 0x0000001028007819 */ /* 0x000fe400000006ff */
[----:B------:R-:W-:Y:S02]  /*0760*/  PRMT R42, R7, 0x7632, R42 ;  /* 0x00007632072a7816 */ /* 0x000fe4000000002a */
[----:B0-----:R-:W-:Y:S02]  /*0770*/  SHF.L.U32 R3, R6, 0x10, RZ ;  /* 0x0000001006037819 */ /* 0x001fe400000006ff */
[----:B---3--:R-:W-:-:S02]  /*0780*/  PRMT R43, R8, 0x7632, R43 ;  /* 0x00007632082b7816 */ /* 0x008fc4000000002b */
[----:B-1----:R-:W-:Y:S01]  /*0790*/  SHF.L.U32 R2, R7, 0x10, RZ ;  /* 0x0000001007027819 */ /* 0x002fe200000006ff */
[----:B------:R0:W-:Y:S01]  /*07a0*/  STL [R1+0x60], R3 ;  /* 0x0000600301007387 */ /* 0x0001e20000100800 */
[----:B------:R-:W-:Y:S02]  /*07b0*/  SHF.L.U32 R41, R41, 0x10, RZ ;  /* 0x0000001029297819 */ /* 0x000fe400000006ff */
[----:B------:R-:W-:Y:S02]  /*07c0*/  CS2R R6, SRZ ;  /* 0x0000000000067805 */ /* 0x000fe4000001ff00 */
[----:B------:R-:W-:Y:S01]  /*07d0*/  SHF.L.U32 R40, R42, 0x10, RZ ;  /* 0x000000102a287819 */ /* 0x000fe200000006ff */
[----:B------:R1:W-:Y:S01]  /*07e0*/  STL [R1+0x58], R2 ;  /* 0x0000580201007387 */ /* 0x0003e20000100800 */
[----:B------:R-:W-:Y:S02]  /*07f0*/  PRMT R44, R9, 0x7632, R44 ;  /* 0x00007632092c7816 */ /* 0x000fe4000000002c */
[----:B------:R-:W-:-:S02]  /*0800*/  PRMT R45, R10, 0x7632, R45 ;  /* 0x000076320a2d7816 */ /* 0x000fc4000000002d */
[----:B------:R-:W-:Y:S02]  /*0810*/  PRMT R46, R11, 0x7632, R46 ;  /* 0x000076320b2e7816 */ /* 0x000fe4000000002e */
[----:B0-----:R-:W-:Y:S02]  /*0820*/  SHF.L.U32 R3, R8, 0x10, RZ ;  /* 0x0000001008037819 */ /* 0x001fe400000006ff */
[----:B----4-:R-:W-:Y:S02]  /*0830*/  PRMT R47, R12, 0x7632, R47 ;  /* 0x000076320c2f7816 */ /* 0x010fe4000000002f */
[----:B-1----:R-:W-:Y:S01]  /*0840*/  SHF.L.U32 R2, R9, 0x10, RZ ;  /* 0x0000001009027819 */ /* 0x002fe200000006ff */
[----:B------:R0:W-:Y:S01]  /*0850*/  STL [R1+0x50], R3 ;  /* 0x0000500301007387 */ /* 0x0001e20000100800 */
[----:B------:R-:W-:Y:S02]  /*0860*/  PRMT R48, R13, 0x7632, R48 ;  /* 0x000076320d307816 */ /* 0x000fe40000000030 */
[----:B------:R-:W-:-:S02]  /*0870*/  CS2R R8, SRZ ;  /* 0x0000000000087805 */ /* 0x000fc4000001ff00 */
[----:B------:R-:W-:Y:S01]  /*0880*/  PRMT R49, R14, 0x7632, R49 ;  /* 0x000076320e317816 */ /* 0x000fe20000000031 */
[----:B------:R1:W-:Y:S01]  /*0890*/  STL [R1+0x48], R2 ;  /* 0x0000480201007387 */ /* 0x0003e20000100800 */
[----:B------:R-:W-:Y:S02]  /*08a0*/  PRMT R50, R15, 0x7632, R50 ;  /* 0x000076320f327816 */ /* 0x000fe40000000032 */
[----:B-----5:R-:W-:Y:S02]  /*08b0*/  PRMT R51, R248, 0x7632, R51 ;  /* 0x00007632f8337816 */ /* 0x020fe40000000033 */
[----:B------:R-:W-:Y:S02]  /*08c0*/  PRMT R52, R249, 0x7632, R52 ;  /* 0x00007632f9347816 */ /* 0x000fe40000000034 */
[----:B0-----:R-:W-:Y:S02]  /*08d0*/  SHF.L.U32 R3, R10, 0x10, RZ ;  /* 0x000000100a037819 */ /* 0x001fe400000006ff */
[----:B------:R-:W-:-:S02]  /*08e0*/  PRMT R252, R250, 0x7632, R252 ;  /* 0x00007632fafc7816 */ /* 0x000fc400000000fc */
[----:B-1----:R-:W-:Y:S01]  /*08f0*/  SHF.L.U32 R2, R11, 0x10, RZ ;  /* 0x000000100b027819 */ /* 0x002fe200000006ff */
[----:B------:R0:W-:Y:S01]  /*0900*/  STL [R1+0x40], R3 ;  /* 0x0000400301007387 */ /* 0x0001e20000100800 */
[C---:B------:R-:W-:Y:S02]  /*0910*/  PRMT R244, R242.reuse, 0x7632, R244 ;  /* 0x00007632f2f47816 */ /* 0x040fe400000000f4 */
[----:B------:R-:W-:Y:S02]  /*0920*/  CS2R R10, SRZ ;  /* 0x00000000000a7805 */ /* 0x000fe4000001ff00 */
[----:B------:R-:W-:Y:S01]  /*0930*/  SHF.L.U32 R245, R242, 0x10, RZ ;  /* 0x00000010f2f57819 */ /* 0x000fe200000006ff */
[----:B------:R1:W-:Y:S01]  /*0940*/  STL [R1+0x38], R2 ;  /* 0x0000380201007387 */ /* 0x0003e20000100800 */
[----:B------:R-:W-:Y:S02]  /*0950*/  PRMT R246, R241, 0x7632, R246 ;  /* 0x00007632f1f67816 */ /* 0x000fe400000000f6 */
[----:B------:R-:W-:-:S02]  /*0960*/  PRMT R242, R243, 0x7632, R242 ;  /* 0x00007632f3f27816 */ /* 0x000fc400000000f2 */
[----:B------:R-:W-:Y:S02]  /*0970*/  SHF.L.U32 R247, R241, 0x10, RZ ;  /* 0x00000010f1f77819 */ /* 0x000fe400000006ff */
[----:B0-----:R-:W-:Y:S02]  /*0980*/  SHF.L.U32 R3, R12, 0x10, RZ ;  /* 0x000000100c037819 */ /* 0x001fe400000006ff */
[----:B------:R-:W-:Y:S02]  /*0990*/  SHF.L.U32 R243, R243, 0x10, RZ ;  /* 0x00000010f3f37819 */ /* 0x000fe400000006ff */
[----:B-1----:R-:W-:Y:S01]  /*09a0*/  SHF.L.U32 R2, R13, 0x10, RZ ;  /* 0x000000100d027819 */ /* 0x002fe200000006ff */
[----:B------:R0:W-:Y:S01]  /*09b0*/  STL [R1+0x30], R3 ;  /* 0x0000300301007387 */ /* 0x0001e20000100800 */
[----:B------:R-:W-:Y:S02]  /*09c0*/  CS2R R12, SRZ ;  /* 0x00000000000c7805 */ /* 0x000fe4000001ff00 */
[----:B------:R-:W-:Y:S01]  /*09d0*/  SHF.L.U32 R252, R252, 0x10, RZ ;  /* 0x00000010fcfc7819 */ /* 0x000fe200000006ff */
[----:B------:R1:W-:Y:S01]  /*09e0*/  STL [R1+0x28], R2 ;  /* 0x0000280201007387 */ /* 0x0003e20000100800 */
[----:B------:R-:W-:-:S02]  /*09f0*/  SHF.L.U32 R246, R246, 0x10, RZ ;  /* 0x00000010f6f67819 */ /* 0x000fc400000006ff */
[----:B------:R-:W-:Y:S02]  /*0a00*/  SHF.L.U32 R244, R244, 0x10, RZ ;  /* 0x00000010f4f47819 */ /* 0x000fe400000006ff */
[----:B------:R-:W-:Y:S02]  /*0a10*/  SHF.L.U32 R242, R242, 0x10, RZ ;  /* 0x00000010f2f27819 */ /* 0x000fe400000006ff */
[----:B0-----:R-:W-:Y:S02]  /*0a20*/  SHF.L.U32 R3, R14, 0x10, RZ ;  /* 0x000000100e037819 */ /* 0x001fe400000006ff */
[----:B-1----:R-:W-:Y:S02]  /*0a30*/  SHF.L.U32 R2, R15, 0x10, RZ ;  /* 0x000000100f027819 */ /* 0x002fe400000006ff */
[----:B------:R-:W-:Y:S01]  /*0a40*/  CS2R R14, SRZ ;  /* 0x00000000000e7805 */ /* 0x000fe2000001ff00 */
[----:B------:R0:W-:Y:S04]  /*0a50*/  STL [R1+0x20], R3 ;  /* 0x0000200301007387 */ /* 0x0001e80000100800 */
[----:B------:R1:W-:Y:S01]  /*0a60*/  STL [R1+0x18], R2 ;  /* 0x0000180201007387 */ /* 0x0003e20000100800 */
[----:B0-----:R-:W-:-:S02]  /*0a70*/  SHF.L.U32 R3, R249, 0x10, RZ ;  /* 0x00000010f9037819 */ /* 0x001fc400000006ff */
[----:B------:R-:W-:Y:S02]  /*0a80*/  SHF.L.U32 R249, R240, 0x10, RZ ;  /* 0x00000010f0f97819 */ /* 0x000fe400000006ff */
[----:B-1----:R-:W-:Y:S02]  /*0a90*/  SHF.L.U32 R2, R248, 0x10, RZ ;  /* 0x00000010f8027819 */ /* 0x002fe400000006ff */
[----:B------:R-:W-:Y:S02]  /*0aa0*/  PRMT R248, R240, 0x7632, R248 ;  /* 0x00007632f0f87816 */ /* 0x000fe400000000f8 */
[----:B------:R-:W-:Y:S01]  /*0ab0*/  MOV R240, RZ ;  /* 0x000000ff00f07202 */ /* 0x000fe20000000f00 */
[----:B------:R0:W-:Y:S01]  /*0ac0*/  STL [R1+0x10], R2 ;  /* 0x0000100201007387 */ /* 0x0001e20000100800 */
[----:B------:R-:W-:-:S03]  /*0ad0*/  SHF.L.U32 R248, R248, 0x10, RZ ;  /* 0x00000010f8f87819 */ /* 0x000fc600000006ff */
[----:B------:R-:W-:Y:S01]  /*0ae0*/  STL [R1+0x8], R3 ;  /* 0x0000080301007387 */ /* 0x000fe20000100800 */
[----:B0-----:R-:W-:Y:S02]  /*0af0*/  SHF.L.U32 R2, R250, 0x10, RZ ;  /* 0x00000010fa027819 */ /* 0x001fe400000006ff */
[C---:B------:R-:W-:Y:S02]  /*0b00*/  PRMT R250, R251.reuse, 0x7632, R250 ;  /* 0x00007632fbfa7816 */ /* 0x040fe400000000fa */
[----:B------:R-:W-:Y:S01]  /*0b10*/  SHF.L.U32 R251, R251, 0x10, RZ ;  /* 0x00000010fbfb7819 */ /* 0x000fe200000006ff */
[----:B------:R0:W-:Y:S01]  /*0b20*/  STL [R1], R2 ;  /* 0x0000000201007387 */ /* 0x0001e20000100800 */
[----:B------:R-:W-:-:S03]  /*0b30*/  SHF.L.U32 R250, R250, 0x10, RZ ;  /* 0x00000010fafa7819 */ /* 0x000fc600000006ff */
[----:B------:R-:W-:Y:S04]  /*0b40*/  STL [R1+0x6c], R53 ;  /* 0x00006c3501007387 */ /* 0x000fe80000100800 */
[----:B------:R1:W-:Y:S01]  /*0b50*/  STL [R1+0x64], R0 ;  /* 0x0000640001007387 */ /* 0x0003e20000100800 */
[----:B0-----:R-:W-:-:S03]  /*0b60*/  CS2R R2, SRZ ;  /* 0x0000000000027805 */ /* 0x001fc6000001ff00 */
        /* <DEDUP_REMOVED lines=21> */
[----:B------:R1:W-:Y:S02]  /*0cc0*/  STL [R1+0x4], R0 ;  /* 0x0000040001007387 */ /* 0x0003e40000100800 */
.L_x_6017:
[----:B0-----:R-:W0:Y:S01]  /*0cd0*/  S2R R92, SR_TID.X ;  /* 0x00000000005c7919 */ /* 0x001e220000002100 */
[----:B------:R-:W2:Y:S01]  /*0ce0*/  LDC.64 R144, c[0x0][0x2b8] ;  /* 0x0000ae00ff907b82 */ /* 0x000ea20000000a00 */
[----:B-1----:R-:W-:-:S05]  /*0cf0*/  IMAD R0, R172, UR8, RZ ;  /* 0x00000008ac007c24 */ /* 0x002fca000f8e02ff */
[----:B------:R-:W-:Y:S02]  /*0d00*/  SHF.R.S32.HI R93, RZ, 0x1f, R0 ;  /* 0x0000001fff5d7819 */ /* 0x000fe40000011400 */
[----:B------:R-:W1:Y:S02]  /*0d10*/  @P0 LDC.64 R88, c[0x0][0x270] ;  /* 0x00009c00ff580b82 */ /* 0x000e640000000a00 */
[----:B------:R-:W-:-:S06]  /*0d20*/  LEA.HI R93, R93, R0, RZ, 0x3 ;  /* 0x000000005d5d7211 */ /* 0x000fcc00078f18ff */
[----:B------:R-:W3:Y:S08]  /*0d30*/  LDC.64 R90, c[0x0][0x250] ;  /* 0x00009400ff5a7b82 */ /* 0x000ef00000000a00 */
[----:B------:R-:W4:Y:S01]  /*0d40*/  LDC.64 R132, c[0x0][0x238] ;  /* 0x00008e00ff847b82 */ /* 0x000f220000000a00 */
[----:B0-----:R-:W-:-:S07]  /*0d50*/  LOP3.LUT R0, R92, 0x7f, RZ, 0xc0, !PT ;  /* 0x0000007f5c007812 */ /* 0x001fce00078ec0ff */
[----:B------:R-:W0:Y:S01]  /*0d60*/  LDC.64 R180, c[0x0][0x258] ;  /* 0x00009600ffb47b82 */ /* 0x000e220000000a00 */
[----:B------:R-:W-:Y:S02]  /*0d70*/  SHF.R.S32.HI R92, RZ, 0x1f, R172 ;  /* 0x0000001fff5c7819 */ /* 0x000fe400000114ac */
[----:B------:R-:W-:Y:S02]  /*0d80*/  LEA.HI.SX32 R179, R93, R0, 0x1d ;  /* 0x000000005db37211 */ /* 0x000fe400078feaff */
[C---:B-1----:R-:W-:Y:S02]  /*0d90*/  @P0 LEA R88, P1, R172.reuse, R88, 0x1 ;  /* 0x00000058ac580211 */ /* 0x042fe400078208ff */
[C---:B------:R-:W-:Y:S01]  /*0da0*/  IADD3 R178, R179.reuse, 0x100, RZ ;  /* 0x00000100b3b27810 */ /* 0x040fe20007ffe0ff */
[----:B---3--:R-:W-:Y:S01]  /*0db0*/  IMAD.WIDE R90, R172, 0x4, R90 ;  /* 0x00000004ac5a7825 */ /* 0x008fe200078e025a */
[C---:B------:R-:W-:Y:S01]  /*0dc0*/  IADD3 R177, R179.reuse, 0x80, RZ ;  /* 0x00000080b3b17810 */ /* 0x040fe20007ffe0ff */
[----:B------:R-:W1:Y:S01]  /*0dd0*/  LDC.64 R196, c[0x0][0x240] ;  /* 0x00009000ffc47b82 */ /* 0x000e620000000a00 */
[C---:B------:R-:W-:Y:S01]  /*0de0*/  IADD3 R176, R179.reuse, 0x180, RZ ;  /* 0x00000180b3b07810 */ /* 0x040fe20007ffe0ff */
[----:B--2---:R-:W-:Y:S01]  /*0df0*/  IMAD.WIDE.U32 R136, R178, 0x10, R144 ;  /* 0x00000010b2887825 */ /* 0x004fe200078e0090 */
[----:B------:R-:W-:Y:S01]  /*0e00*/  IADD3 R175, R179, 0x200, RZ ;  /* 0x00000200b3af7810 */ /* 0x000fe20007ffe0ff */
[----:B------:R-:W2:Y:S01]  /*0e10*/  LDG.E R0, desc[UR6][R90.64] ;  /* 0x000000065a007981 */ /* 0x000ea2000c1e1900 */
[----:B------:R-:W-:-:S03]  /*0e20*/  @P0 LEA.HI.X R89, R172, R89, R92, 0x1, P1 ;  /* 0x00000059ac590211 */ /* 0x000fc600008f0c5c */
[----:B------:R-:W3:Y:S01]  /*0e30*/  LDG.E.128 R136, desc[UR6][R136.64] ;  /* 0x0000000688887981 */ /* 0x000ee2000c1e1d00 */
[----:B----4-:R-:W-:-:S03]  /*0e40*/  IMAD.WIDE.U32 R96, R179, 0x20, R132 ;  /* 0x00000020b3607825 */ /* 0x010fc600078e0084 */
[----:B------:R-:W4:Y:S01]  /*0e50*/  @P0 LDG.E.U16 R184, desc[UR6][R88.64] ;  /* 0x0000000658b80981 */ /* 0x000f22000c1e1500 */
[----:B------:R-:W-:-:S04]  /*0e60*/  IMAD.WIDE.U32 R108, R177, 0x20, R132 ;  /* 0x00000020b16c7825 */ /* 0x000fc800078e0084 */
[--C-:B------:R-:W-:Y:S01]  /*0e70*/  IMAD.WIDE.U32 R116, R178, 0x20, R132.reuse ;  /* 0x00000020b2747825 */ /* 0x100fe200078e0084 */
[----:B------:R-:W4:Y:S03]  /*0e80*/  LDG.E.128 R100, desc[UR6][R108.64] ;  /* 0x000000066c647981 */ /* 0x000f26000c1e1d00 */
[C-C-:B------:R-:W-:Y:S01]  /*0e90*/  IMAD.WIDE.U32 R124, R176.reuse, 0x20, R132.reuse ;  /* 0x00000020b07c7825 */ /* 0x140fe200078e0084 */
[----:B------:R-:W4:Y:S03]  /*0ea0*/  LDG.E.128 R88, desc[UR6][R96.64] ;  /* 0x0000000660587981 */ /* 0x000f26000c1e1d00 */
[----:B------:R-:W-:Y:S01]  /*0eb0*/  IMAD.WIDE.U32 R132, R175, 0x20, R132 ;  /* 0x00000020af847825 */ /* 0x000fe200078e0084 */
[----:B------:R-:W4:Y:S03]  /*0ec0*/  LDG.E.128 R112, desc[UR6][R116.64] ;  /* 0x0000000674707981 */ /* 0x000f26000c1e1d00 */
[--C-:B------:R-:W-:Y:S01]  /*0ed0*/  IMAD.WIDE.U32 R92, R179, 0x10, R144.reuse ;  /* 0x00000010b35c7825 */ /* 0x100fe200078e0090 */
[----:B------:R-:W4:Y:S04]  /*0ee0*/  LDG.E.128 R120, desc[UR6][R124.64] ;  /* 0x000000067c787981 */ /* 0x000f28000c1e1d00 */
[----:B------:R-:W4:Y:S04]  /*0ef0*/  LDG.E.128 R128, desc[UR6][R132.64] ;  /* 0x0000000684807981 */ /* 0x000f28000c1e1d00 */
[----:B------:R-:W4:Y:S04]  /*0f00*/  LDG.E.128 R96, desc[UR6][R96.64+0x10] ;  /* 0x0000100660607981 */ /* 0x000f28000c1e1d00 */
[----:B------:R-:W4:Y:S04]  /*0f10*/  LDG.E.128 R108, desc[UR6][R108.64+0x10] ;  /* 0x000010066c6c7981 */ /* 0x000f28000c1e1d00 */
[----:B------:R-:W4:Y:S04]  /*0f20*/  LDG.E.128 R116, desc[UR6][R116.64+0x10] ;  /* 0x0000100674747981 */ /* 0x000f28000c1e1d00 */
[----:B------:R-:W4:Y:S04]  /*0f30*/  LDG.E.128 R124, desc[UR6][R124.64+0x10] ;  /* 0x000010067c7c7981 */ /* 0x000f28000c1e1d00 */
[----:B------:R-:W4:Y:S04]  /*0f40*/  LDG.E.128 R132, desc[UR6][R132.64+0x10] ;  /* 0x0000100684847981 */ /* 0x000f28000c1e1d00 */
[----:B------:R-:W4:Y:S01]  /*0f50*/  LDG.E.128 R92, desc[UR6][R92.64] ;  /* 0x000000065c5c7981 */ /* 0x000f22000c1e1d00 */
[----:B------:R-:W-:-:S06]  /*0f60*/  IMAD.WIDE.U32 R140, R176, 0x10, R144 ;  /* 0x00000010b08c7825 */ /* 0x000fcc00078e0090 */
[----:B------:R-:W4:Y:S01]  /*0f70*/  LDG.E.128 R140, desc[UR6][R140.64] ;  /* 0x000000068c8c7981 */ /* 0x000f22000c1e1d00 */
[----:B0-----:R-:W-:-:S05]  /*0f80*/  IMAD.WIDE R180, R172, 0x4, R180 ;  /* 0x00000004acb47825 */ /* 0x001fca00078e02b4 */
[----:B------:R0:W4:Y:S02]  /*0f90*/  LDG.E R182, desc[UR6][R180.64] ;  /* 0x00000006b4b67981 */ /* 0x000124000c1e1900 */
[----:B0-----:R-:W0:Y:S01]  /*0fa0*/  LDC.64 R180, c[0x0][0x2c8] ;  /* 0x0000b200ffb47b82 */ /* 0x001e220000000a00 */
[C---:B---3--:R-:W-:Y:S02]  /*0fb0*/  PRMT R195, R139.reuse, 0x7632, R195 ;  /* 0x000076328bc37816 */ /* 0x048fe400000000c3 */
[----:B------:R-:W-:Y:S02]  /*0fc0*/  SHF.L.U32 R213, R139, 0x10, RZ ;  /* 0x000000108bd57819 */ /* 0x000fe400000006ff */
[----:B------:R-:W3:Y:S01]  /*0fd0*/  LDL R139, [R1+0x70] ;  /* 0x00007000018b7983 */ /* 0x000ee20000100800 */
[----:B0-----:R-:W-:-:S04]  /*0fe0*/  ISETP.NE.U32.AND P1, PT, R180, RZ, PT ;  /* 0x000000ffb400720c */ /* 0x001fc80003f25070 */
[----:B------:R-:W-:Y:S02]  /*0ff0*/  ISETP.NE.AND.EX P1, PT, R181, RZ, PT, P1 ;  /* 0x000000ffb500720c */ /* 0x000fe40003f25310 */
[----:B--2---:R-:W-:Y:S02]  /*1000*/  FSEL R0, R0, RZ, !P4 ;  /* 0x000000ff00007208 */ /* 0x004fe40006000000 */
[----:B------:R-:W-:Y:S02]  /*1010*/  MOV R174, 0x3f800000 ;  /* 0x3f80000000ae7802 */ /* 0x000fe40000000f00 */
[----:B----4-:R-:W-:Y:S01]  /*1020*/  @P0 SHF.L.U32 R174, R184, 0x10, RZ ;  /* 0x00000010b8ae0819 */ /* 0x010fe200000006ff */
        /* <DEDUP_REMOVED lines=41> */
[----:B------:R-:W0:Y:S01]  /*12c0*/  S2R R0, SR_TID.X ;  /* 0x0000000000007919 */ /* 0x000e220000002100 */
[----:B------:R-:W-:Y:S01]  /*12d0*/  SHF.L.U32 R184, R92, 0x10, RZ ;  /* 0x000000105cb87819 */ /* 0x000fe200000006ff */
[----:B------:R-:W2:Y:S01]  /*12e0*/  @P1 LDC.64 R96, c[0x0][0x2c8] ;  /* 0x0000b200ff601b82 */ /* 0x000ea20000000a00 */
[----:B------:R-:W-:-:S02]  /*12f0*/  PRMT R185, R93, 0x7632, R185 ;  /* 0x000076325db97816 */ /* 0x000fc400000000b9 */
[----:B------:R-:W-:Y:S02]  /*1300*/  SHF.L.U32 R186, R93, 0x10, RZ ;  /* 0x000000105dba7819 */ /* 0x000fe400000006ff */
[C---:B------:R-:W-:Y:S02]  /*1310*/  PRMT R224, R94.reuse, 0x7632, R224 ;  /* 0x000076325ee07816 */ /* 0x040fe400000000e0 */
[----:B------:R-:W-:Y:S01]  /*1320*/  SHF.L.U32 R187, R94, 0x10, RZ ;  /* 0x000000105ebb7819 */ /* 0x000fe200000006ff */
[----:B------:R-:W4:Y:S01]  /*1330*/  @P1 LDC.64 R92, c[0x0][0x2c8] ;  /* 0x0000b200ff5c1b82 */ /* 0x000f220000000a00 */
[C---:B------:R-:W-:Y:S02]  /*1340*/  PRMT R225, R95.reuse, 0x7632, R225 ;  /* 0x000076325fe17816 */ /* 0x040fe400000000e1 */
[----:B------:R-:W-:Y:S01]  /*1350*/  SHF.L.U32 R188, R95, 0x10, RZ ;  /* 0x000000105fbc7819 */ /* 0x000fe200000006ff */
[----:B------:R-:W-:-:S04]  /*1360*/  IMAD.WIDE.U32 R104, R177, 0x10, R144 ;  /* 0x00000010b1687825 */ /* 0x000fc800078e0090 */
[----:B------:R-:W1:Y:S02]  /*1370*/  @P1 LDC.64 R94, c[0x0][0x2c8] ;  /* 0x0000b200ff5e1b82 */ /* 0x000e640000000a00 */
[----:B------:R-:W3:Y:S06]  /*1380*/  LDG.E.128 R104, desc[UR6][R104.64] ;  /* 0x0000000668687981 */ /* 0x000eec000c1e1d00 */
[----:B------:R-:W0:Y:S08]  /*1390*/  @P1 LDC.64 R98, c[0x0][0x2c8] ;  /* 0x0000b200ff621b82 */ /* 0x000e300000000a00 */
[----:B------:R-:W0:Y:S01]  /*13a0*/  @P1 LDC.64 R100, c[0x0][0x2c8] ;  /* 0x0000b200ff641b82 */ /* 0x000e220000000a00 */
[----:B------:R-:W-:-:S02]  /*13b0*/  PRMT R198, R142, 0x7632, R198 ;  /* 0x000076328ec67816 */ /* 0x000fc400000000c6 */
[----:B------:R-:W-:Y:S02]  /*13c0*/  SHF.L.U32 R200, R142, 0x10, RZ ;  /* 0x000000108ec87819 */ /* 0x000fe400000006ff */
[C---:B------:R-:W-:Y:S01]  /*13d0*/  PRMT R209, R141.reuse, 0x7632, R209 ;  /* 0x000076328dd17816 */ /* 0x040fe200000000d1 */
[----:B------:R-:W3:Y:S01]  /*13e0*/  LDL R142, [R1+0x58] ;  /* 0x00005800018e7983 */ /* 0x000ee20000100800 */
[----:B------:R-:W-:-:S03]  /*13f0*/  SHF.L.U32 R210, R141, 0x10, RZ ;  /* 0x000000108dd27819 */ /* 0x000fc600000006ff */
[----:B------:R-:W3:Y:S01]  /*1400*/  LDL R141, [R1+0x6c] ;  /* 0x00006c00018d7983 */ /* 0x000ee20000100800 */
[----:B------:R-:W-:Y:S01]  /*1410*/  IMAD.WIDE.U32 R144, R175, 0x10, R144 ;  /* 0x00000010af907825 */ /* 0x000fe200078e0090 */
[----:B------:R-:W-:-:S03]  /*1420*/  PRMT R199, R143, 0x7632, R199 ;  /* 0x000076328fc77816 */ /* 0x000fc600000000c7 */
[----:B----4-:R-:W-:Y:S02]  /*1430*/  @P1 IMAD.WIDE.U32 R92, R179, 0x20, R92 ;  /* 0x00000020b35c1825 */ /* 0x010fe400078e005c */
[----:B------:R-:W4:Y:S02]  /*1440*/  LDG.E.128 R144, desc[UR6][R144.64] ;  /* 0x0000000690907981 */ /* 0x000f24000c1e1d00 */
[----:B-1----:R-:W-:Y:S01]  /*1450*/  @P1 IMAD.WIDE.U32 R94, R177, 0x20, R94 ;  /* 0x00000020b15e1825 */ /* 0x002fe200078e005e */
[----:B------:R-:W-:Y:S01]  /*1460*/  SHF.L.U32 R206, R143, 0x10, RZ ;  /* 0x000000108fce7819 */ /* 0x000fe200000006ff */
[----:B------:R-:W5:Y:S02]  /*1470*/  @P1 LDG.E.128 R76, desc[UR6][R92.64] ;  /* 0x000000065c4c1981 */ /* 0x000f64000c1e1d00 */
[----:B--2---:R-:W-:Y:S02]  /*1480*/  @P1 IMAD.WIDE.U32 R96, R178, 0x20, R96 ;  /* 0x00000020b2601825 */ /* 0x004fe400078e0060 */
[----:B------:R-:W2:Y:S02]  /*1490*/  LDL R143, [R1+0x60] ;  /* 0x00006000018f7983 */ /* 0x000ea40000100800 */
[----:B0-----:R-:W-:-:S02]  /*14a0*/  @P1 IMAD.WIDE.U32 R98, R176, 0x20, R98 ;  /* 0x00000020b0621825 */ /* 0x001fc400078e0062 */
[----:B------:R-:W5:Y:S02]  /*14b0*/  @P1 LDG.E.128 R72, desc[UR6][R92.64+0x10] ;  /* 0x000010065c481981 */ /* 0x000f64000c1e1d00 */
[----:B------:R-:W-:Y:S02]  /*14c0*/  @P1 IMAD.WIDE.U32 R100, R175, 0x20, R100 ;  /* 0x00000020af641825 */ /* 0x000fe400078e0064 */
[----:B------:R-:W5:Y:S04]  /*14d0*/  @P1 LDG.E.128 R68, desc[UR6][R94.64] ;  /* 0x000000065e441981 */ /* 0x000f68000c1e1d00 */
[----:B------:R-:W5:Y:S04]  /*14e0*/  @P1 LDG.E.128 R64, desc[UR6][R94.64+0x10] ;  /* 0x000010065e401981 */ /* 0x000f68000c1e1d00 */
[----:B------:R-:W5:Y:S04]  /*14f0*/  @P1 LDG.E.128 R60, desc[UR6][R96.64] ;  /* 0x00000006603c1981 */ /* 0x000f68000c1e1d00 */
[----:B------:R-:W5:Y:S04]  /*1500*/  @P1 LDG.E.128 R56, desc[UR6][R96.64+0x10] ;  /* 0x0000100660381981 */ /* 0x000f68000c1e1d00 */
[----:B------:R-:W5:Y:S04]  /*1510*/  @P1 LDG.E.128 R52, desc[UR6][R98.64] ;  /* 0x0000000662341981 */ /* 0x000f68000c1e1d00 */
[----:B------:R0:W5:Y:S04]  /*1520*/  @P1 LDG.E.128 R48, desc[UR6][R98.64+0x10] ;  /* 0x0000100662301981 */ /* 0x000168000c1e1d00 */
[----:B------:R-:W5:Y:S04]  /*1530*/  @P1 LDG.E.128 R44, desc[UR6][R100.64] ;  /* 0x00000006642c1981 */ /* 0x000f68000c1e1d00 */
[----:B------:R1:W5:Y:S01]  /*1540*/  @P1 LDG.E.128 R40, desc[UR6][R100.64+0x10] ;  /* 0x0000100664281981 */ /* 0x000362000c1e1d00 */
[----:B------:R-:W-:Y:S01]  /*1550*/  LOP3.LUT P1, RZ, R0, 0x1f, RZ, 0xc0, !PT ;  /* 0x0000001f00ff7812 */ /* 0x000fe2000782c0ff */
[----:B------:R-:W-:Y:S01]  /*1560*/  FMUL.FTZ R0, R182, R88 ;  /* 0x00000058b6007220 */ /* 0x000fe20000410000 */
[----:B0-----:R-:W-:-:S04]  /*1570*/  IMAD.WIDE.U32 R98, R177, 0x8, R196 ;  /* 0x00000008b1627825 */ /* 0x001fc800078e00c4 */
[----:B------:R-:W-:Y:S01]  /*1580*/  FADD.FTZ R171, R184, R171 ;  /* 0x000000abb8ab7221 */ /* 0x000fe20000010000 */
[----:B------:R-:W-:Y:S01]  /*1590*/  PRMT R211, R138, 0x7632, R211 ;  /* 0x000076328ad37816 */ /* 0x000fe200000000d3 */
[----:B------:R-:W-:Y:S01]  /*15a0*/  FFMA.FTZ R173, R0, R184, R173 ;  /* 0x000000b800ad7223 */ /* 0x000fe200000100ad */
[----:B------:R-:W-:Y:S01]  /*15b0*/  IMAD.WIDE.U32 R96, R178, 0x8, R196 ;  /* 0x00000008b2607825 */ /* 0x000fe200078e00c4 */
[----:B------:R-:W-:-:S03]  /*15c0*/  SHF.L.U32 R212, R138, 0x10, RZ ;  /* 0x000000108ad47819 */ /* 0x000fc600000006ff */
[----:B-1----:R-:W-:-:S04]  /*15d0*/  IMAD.WIDE.U32 R100, R179, 0x8, R196 ;  /* 0x00000008b3647825 */ /* 0x002fc800078e00c4 */
[C---:B------:R-:W-:Y:S01]  /*15e0*/  FMUL.FTZ R138, R182.reuse, R91 ;  /* 0x0000005bb68a7220 */ /* 0x040fe20000410000 */
[----:B------:R-:W-:Y:S01]  /*15f0*/  FMUL.FTZ R191, R182, R191 ;  /* 0x000000bfb6bf7220 */ /* 0x000fe20000410000 */
[----:B------:R-:W2:Y:S01]  /*1600*/  LDL R91, [R1+0x54] ;  /* 0x00005400015b7983 */ /* 0x000ea20000100800 */
[----:B------:R-:W-:Y:S01]  /*1610*/  IMAD.WIDE.U32 R94, R176, 0x8, R196 ;  /* 0x00000008b05e7825 */ /* 0x000fe200078e00c4 */
[C---:B------:R-:W-:Y:S02]  /*1620*/  PRMT R214, R136.reuse, 0x7632, R214 ;  /* 0x0000763288d67816 */ /* 0x040fe400000000d6 */
[----:B------:R-:W-:Y:S01]  /*1630*/  SHF.L.U32 R216, R136, 0x10, RZ ;  /* 0x0000001088d87819 */ /* 0x000fe200000006ff */
[----:B------:R-:W-:Y:S01]  /*1640*/  IMAD.WIDE.U32 R92, R175, 0x8, R196 ;  /* 0x00000008af5c7825 */ /* 0x000fe200078e00c4 */
[----:B------:R-:W-:Y:S02]  /*1650*/  PRMT R196, R140, 0x7632, R196 ;  /* 0x000076328cc47816 */ /* 0x000fe400000000c4 */
[----:B------:R-:W-:Y:S01]  /*1660*/  SHF.L.U32 R218, R218, 0x10, RZ ;  /* 0x00000010dada7819 */ /* 0x000fe200000006ff */
[----:B------:R-:W-:Y:S01]  /*1670*/  FADD.FTZ R32, R188, R32 ;  /* 0x00000020bc207221 */ /* 0x000fe20000010000 */
[----:B------:R-:W-:Y:S01]  /*1680*/  SHF.L.U32 R197, R140, 0x10, RZ ;  /* 0x000000108cc57819 */ /* 0x000fe200000006ff */
[----:B------:R-:W2:Y:S04]  /*1690*/  LDL R88, [R1+0x50] ;  /* 0x0000500001587983 */ /* 0x000ea80000100800 */
[----:B------:R-:W2:Y:S01]  /*16a0*/  LDL R140, [R1+0x64] ;  /* 0x00006400018c7983 */ /* 0x000ea20000100800 */
[----:B------:R-:W-:Y:S01]  /*16b0*/  FMUL.FTZ R189, R182, R189 ;  /* 0x000000bdb6bd7220 */ /* 0x000fe20000410000 */
[----:B------:R-:W-:Y:S01]  /*16c0*/  FADD.FTZ R34, R187, R34 ;  /* 0x00000022bb227221 */ /* 0x000fe20000010000 */
[----:B------:R-:W-:-:S02]  /*16d0*/  SHF.L.U32 R185, R185, 0x10, RZ ;  /* 0x00000010b9b97819 */ /* 0x000fc400000006ff */
[----:B------:R-:W-:Y:S01]  /*16e0*/  SHF.L.U32 R224, R224, 0x10, RZ ;  /* 0x00000010e0e07819 */ /* 0x000fe200000006ff */
[C---:B------:R-:W-:Y:S01]  /*16f0*/  FMUL.FTZ R192, R182.reuse, R192 ;  /* 0x000000c0b6c07220 */ /* 0x040fe20000410000 */
[----:B------:R-:W-:Y:S01]  /*1700*/  SHF.L.U32 R225, R225, 0x10, RZ ;  /* 0x00000010e1e17819 */ /* 0x000fe200000006ff */
[----:B------:R-:W-:Y:S01]  /*1710*/  FMUL.FTZ R190, R182, R190 ;  /* 0x000000beb6be7220 */ /* 0x000fe20000410000 */
[----:B---3--:R-:W-:Y:S01]  /*1720*/  PRMT R231, R104, 0x7632, R231 ;  /* 0x0000763268e77816 */ /* 0x008fe200000000e7 */
[----:B------:R-:W-:Y:S01]  /*1730*/  FMUL.FTZ R184, R139, R184 ;  /* 0x000000b88bb87220 */ /* 0x000fe20000410000 */
[----:B------:R-:W-:Y:S01]  /*1740*/  FMUL.FTZ R136, R182, R89 ;  /* 0x00000059b6887220 */ /* 0x000fe20000410000 */
[----:B------:R-:W3:Y:S01]  /*1750*/  LDL R139, [R1+0x5c] ;  /* 0x00005c00018b7983 */ /* 0x000ee20000100800 */
[----:B------:R-:W-:Y:S01]  /*1760*/  FFMA.FTZ R17, R191, R188, R17 ;  /* 0x000000bcbf117223 */ /* 0x000fe20000010011 */
[----:B------:R-:W-:Y:S01]  /*1770*/  FADD.FTZ R169, R218, R169 ;  /* 0x000000a9daa97221 */ /* 0x000fe20000010000 */
[----:B------:R-:W-:Y:S01]  /*1780*/  FFMA.FTZ R170, R136, R218, R170 ;  /* 0x000000da88aa7223 */ /* 0x000fe200000100aa */
[----:B------:R-:W-:Y:S01]  /*1790*/  FFMA.FTZ R39, R189, R187, R39 ;  /* 0x000000bbbd277223 */ /* 0x000fe20000010027 */
[----:B------:R-:W-:Y:S01]  /*17a0*/  FADD.FTZ R149, R225, R149 ;  /* 0x00000095e1957221 */ /* 0x000fe20000010000 */
[----:B------:R-:W-:Y:S01]  /*17b0*/  FFMA.FTZ R18, R192, R225, R18 ;  /* 0x000000e1c0127223 */ /* 0x000fe20000010012 */
[----:B------:R-:W-:Y:S01]  /*17c0*/  FADD.FTZ R148, R224, R148 ;  /* 0x00000094e0947221 */ /* 0x000fe20000010000 */
[----:B------:R-:W-:Y:S01]  /*17d0*/  FFMA.FTZ R19, R190, R224, R19 ;  /* 0x000000e0be137223 */ /* 0x000fe20000010013 */
[----:B----4-:R-:W-:Y:S01]  /*17e0*/  PRMT R203, R146, 0x7632, R203 ;  /* 0x0000763292cb7816 */ /* 0x010fe200000000cb */
[----:B------:R-:W-:Y:S01]  /*17f0*/  FMUL.FTZ R188, R142, R188 ;  /* 0x000000bc8ebc7220 */ /* 0x000fe20000410000 */
[----:B------:R-:W-:Y:S01]  /*1800*/  FMUL.FTZ R142, R141, R218 ;  /* 0x000000da8d8e7220 */ /* 0x000fe20000410000 */
[----:B------:R-:W-:-:S02]  /*1810*/  SHF.L.U32 R218, R231, 0x10, RZ ;  /* 0x00000010e7da7819 */ /* 0x000fc400000006ff */
[----:B------:R-:W-:Y:S01]  /*1820*/  SHF.L.U32 R208, R146, 0x10, RZ ;  /* 0x0000001092d07819 */ /* 0x000fe200000006ff */
[----:B------:R-:W4:Y:S01]  /*1830*/  LDL R231, [R1+0x10] ;  /* 0x0000100001e77983 */ /* 0x000f220000100800 */
[----:B--2---:R-:W-:-:S03]  /*1840*/  FMUL.FTZ R187, R143, R187 ;  /* 0x000000bb8fbb7220 */ /* 0x004fc60000410000 */
[----:B------:R-:W2:Y:S04]  /*1850*/  LDL R146, [R1+0x28] ;  /* 0x0000280001927983 */ /* 0x000ea80000100800 */
[----:B------:R-:W2:Y:S01]  /*1860*/  LDL R143, [R1+0x38] ;  /* 0x00003800018f7983 */ /* 0x000ea20000100800 */
[C---:B------:R-:W-:Y:S02]  /*1870*/  PRMT R204, R145.reuse, 0x7632, R204 ;  /* 0x0000763291cc7816 */ /* 0x040fe400000000cc */
[----:B------:R-:W-:Y:S02]  /*1880*/  SHF.L.U32 R201, R145, 0x10, RZ ;  /* 0x0000001091c97819 */ /* 0x000fe400000006ff */
[C---:B------:R-:W-:Y:S01]  /*1890*/  PRMT R202, R144.reuse, 0x7632, R202 ;  /* 0x0000763290ca7816 */ /* 0x040fe200000000ca */
[----:B------:R-:W2:Y:S01]  /*18a0*/  LDL R145, [R1+0x30] ;  /* 0x0000300001917983 */ /* 0x000ea20000100800 */
[----:B------:R-:W-:-:S03]  /*18b0*/  SHF.L.U32 R205, R144, 0x10, RZ ;  /* 0x0000001090cd7819 */ /* 0x000fc600000006ff */
[----:B------:R-:W2:Y:S01]  /*18c0*/  LDL R144, [R1+0x68] ;  /* 0x0000680001907983 */ /* 0x000ea20000100800 */
[----:B------:R-:W-:Y:S01]  /*18d0*/  FMUL.FTZ R120, R182, R120 ;  /* 0x00000078b6787220 */ /* 0x000fe20000410000 */
[----:B------:R-:W-:Y:S01]  /*18e0*/  FADD.FTZ R232, R197, R232 ;  /* 0x000000e8c5e87221 */ /* 0x000fe20000010000 */
[----:B------:R-:W-:Y:S01]  /*18f0*/  SHF.L.U32 R104, R104, 0x10, RZ ;  /* 0x0000001068687819 */ /* 0x000fe200000006ff */
[C---:B------:R-:W-:Y:S01]  /*1900*/  FMUL.FTZ R193, R182.reuse, R193 ;  /* 0x000000c1b6c17220 */ /* 0x040fe20000410000 */
[----:B------:R-:W-:Y:S01]  /*1910*/  PRMT R233, R105, 0x7632, R233 ;  /* 0x0000763269e97816 */ /* 0x000fe200000000e9 */
[----:B------:R-:W2:Y:S01]  /*1920*/  LDL R89, [R1+0x48] ;  /* 0x0000480001597983 */ /* 0x000ea20000100800 */
[----:B------:R-:W-:Y:S01]  /*1930*/  SHF.L.U32 R217, R137, 0x10, RZ ;  /* 0x0000001089d97819 */ /* 0x000fe200000006ff */
[C---:B------:R-:W-:Y:S01]  /*1940*/  FMUL.FTZ R114, R182.reuse, R114 ;  /* 0x00000072b6727220 */ /* 0x040fe20000410000 */
[----:B------:R-:W-:Y:S01]  /*1950*/  PRMT R241, R107, 0x7632, R241 ;  /* 0x000076326bf17816 */ /* 0x000fe200000000f1 */
[----:B------:R-:W-:Y:S01]  /*1960*/  FMUL.FTZ R110, R182, R110 ;  /* 0x0000006eb66e7220 */ /* 0x000fe20000410000 */
[----:B------:R-:W-:Y:S01]  /*1970*/  PRMT R215, R137, 0x7632, R215 ;  /* 0x0000763289d77816 */ /* 0x000fe200000000d7 */
[----:B------:R-:W-:Y:S01]  /*1980*/  FADD.FTZ R221, R216, R221 ;  /* 0x000000ddd8dd7221 */ /* 0x000fe20000010000 */
[----:B------:R-:W-:Y:S01]  /*1990*/  FADD.FTZ R167, R186, R167 ;  /* 0x000000a7baa77221 */ /* 0x000fe20000010000 */
[C---:B------:R-:W-:Y:S01]  /*19a0*/  FMUL.FTZ R124, R182.reuse, R124 ;  /* 0x0000007cb67c7220 */ /* 0x040fe20000410000 */
[----:B------:R-:W-:Y:S01]  /*19b0*/  FMUL.FTZ R116, R182, R116 ;  /* 0x00000074b6747220 */ /* 0x000fe20000410000 */
[----:B------:R-:W-:Y:S01]  /*19c0*/  FADD.FTZ R238, R200, R238 ;  /* 0x000000eec8ee7221 */ /* 0x000fe20000010000 */
[----:B------:R-:W-:Y:S01]  /*19d0*/  FMUL.FTZ R126, R182, R126 ;  /* 0x0000007eb67e7220 */ /* 0x000fe20000410000 */
[----:B------:R-:W-:Y:S01]  /*19e0*/  FADD.FTZ R227, R212, R227 ;  /* 0x000000e3d4e37221 */ /* 0x000fe20000010000 */
[----:B------:R-:W-:Y:S01]  /*19f0*/  FMUL.FTZ R128, R182, R128 ;  /* 0x00000080b6807220 */ /* 0x000fe20000410000 */
[----:B------:R-:W-:Y:S01]  /*1a00*/  FADD.FTZ R240, R206, R240 ;  /* 0x000000f0cef07221 */ /* 0x000fe20000010000 */
[----:B------:R-:W-:Y:S01]  /*1a10*/  FMUL.FTZ R122, R182, R122 ;  /* 0x0000007ab67a7220 */ /* 0x000fe20000410000 */
[----:B------:R-:W-:Y:S01]  /*1a20*/  FADD.FTZ R236, R210, R236 ;  /* 0x000000ecd2ec7221 */ /* 0x000fe20000010000 */
[C---:B------:R-:W-:Y:S01]  /*1a30*/  FMUL.FTZ R194, R182.reuse, R194 ;  /* 0x000000c2b6c27220 */ /* 0x040fe20000410000 */
[C---:B------:R-:W-:Y:S01]  /*1a40*/  FMUL.FTZ R102, R182.reuse, R102 ;  /* 0x00000066b6667220 */ /* 0x040fe20000410000 */
[----:B------:R-:W-:Y:S01]  /*1a50*/  FMUL.FTZ R118, R182, R118 ;  /* 0x00000076b6767220 */ /* 0x000fe20000410000 */
[----:B------:R-:W-:Y:S01]  /*1a60*/  FADD.FTZ R229, R213, R229 ;  /* 0x000000e5d5e57221 */ /* 0x000fe20000010000 */
[----:B------:R-:W-:Y:S01]  /*1a70*/  PRMT R234, R106, 0x7632, R234 ;  /* 0x000076326aea7816 */ /* 0x000fe200000000ea */
[C---:B------:R-:W-:Y:S01]  /*1a80*/  FMUL.FTZ R103, R182.reuse, R103 ;  /* 0x00000067b6677220 */ /* 0x040fe20000410000 */
[C---:B------:R-:W-:Y:S01]  /*1a90*/  FMUL.FTZ R108, R182.reuse, R108 ;  /* 0x0000006cb66c7220 */ /* 0x040fe20000410000 */
[C---:B------:R-:W-:Y:S01]  /*1aa0*/  FMUL.FTZ R109, R182.reuse, R109 ;  /* 0x0000006db66d7220 */ /* 0x040fe20000410000 */
[----:B------:R-:W-:Y:S01]  /*1ab0*/  FMUL.FTZ R111, R182, R111 ;  /* 0x0000006fb66f7220 */ /* 0x000fe20000410000 */
[----:B------:R-:W-:Y:S01]  /*1ac0*/  SHF.L.U32 R214, R214, 0x10, RZ ;  /* 0x00000010d6d67819 */ /* 0x000fe200000006ff */
[----:B------:R-:W5:Y:S04]  /*1ad0*/  LDG.E.64 R100, desc[UR6][R100.64] ;  /* 0x0000000664647981 */ /* 0x000f68000c1e1b00 */
[----:B------:R-:W5:Y:S04]  /*1ae0*/  LDG.E.64 R98, desc[UR6][R98.64] ;  /* 0x0000000662627981 */ /* 0x000f68000c1e1b00 */
[----:B------:R-:W5:Y:S04]  /*1af0*/  LDG.E.64 R96, desc[UR6][R96.64] ;  /* 0x0000000660607981 */ /* 0x000f68000c1e1b00 */
[----:B------:R-:W5:Y:S01]  /*1b00*/  LDG.E.64 R94, desc[UR6][R94.64] ;  /* 0x000000065e5e7981 */ /* 0x000f62000c1e1b00 */
[----:B------:R-:W-:-:S03]  /*1b10*/  FMUL.FTZ R141, R140, R185 ;  /* 0x000000b98c8d7220 */ /* 0x000fc60000410000 */
[----:B------:R-:W5:Y:S01]  /*1b20*/  LDG.E.64 R92, desc[UR6][R92.64] ;  /* 0x000000065c5c7981 */ /* 0x000f62000c1e1b00 */
[----:B---3--:R-:W-:Y:S01]  /*1b30*/  FMUL.FTZ R140, R139, R224 ;  /* 0x000000e08b8c7220 */ /* 0x008fe20000410000 */
[----:B------:R-:W-:Y:S02]  /*1b40*/  FMUL.FTZ R139, R91, R225 ;  /* 0x000000e15b8b7220 */ /* 0x000fe40000410000 */
[----:B------:R-:W3:Y:S04]  /*1b50*/  LDL R224, [R1] ;  /* 0x0000000001e07983 */ /* 0x000ee80000100800 */
[----:B------:R-:W3:Y:S04]  /*1b60*/  LDL R225, [R1+0x8] ;  /* 0x0000080001e17983 */ /* 0x000ee80000100800 */
[----:B------:R-:W3:Y:S01]  /*1b70*/  LDL R91, [R1+0x20] ;  /* 0x00002000015b7983 */ /* 0x000ee20000100800 */
[----:B------:R-:W-:Y:S01]  /*1b80*/  FFMA.FTZ R5, R120, R197, R5 ;  /* 0x000000c578057223 */ /* 0x000fe20000010005 */
[----:B------:R-:W-:Y:S01]  /*1b90*/  FADD.FTZ R16, R104, R16 ;  /* 0x0000001068107221 */ /* 0x000fe20000010000 */
[-C--:B------:R-:W-:Y:S01]  /*1ba0*/  FFMA.FTZ R15, R193, R104.reuse, R15 ;  /* 0x00000068c10f7223 */ /* 0x080fe2000001000f */
[----:B------:R-:W-:Y:S01]  /*1bb0*/  FMUL.FTZ R104, R88, R104 ;  /* 0x0000006858687220 */ /* 0x000fe20000410000 */
[----:B------:R-:W-:-:S02]  /*1bc0*/  SHF.L.U32 R88, R233, 0x10, RZ ;  /* 0x00000010e9587819 */ /* 0x000fc400000006ff */
[----:B------:R-:W3:Y:S01]  /*1bd0*/  LDL R233, [R1+0x18] ;  /* 0x0000180001e97983 */ /* 0x000ee20000100800 */
[----:B------:R-:W-:Y:S01]  /*1be0*/  SHF.L.U32 R107, R107, 0x10, RZ ;  /* 0x000000106b6b7819 */ /* 0x000fe200000006ff */
[----:B------:R-:W-:Y:S01]  /*1bf0*/  FADD.FTZ R223, R217, R223 ;  /* 0x000000dfd9df7221 */ /* 0x000fe20000010000 */
[----:B------:R-:W-:Y:S01]  /*1c00*/  FFMA.FTZ R8, R114, R217, R8 ;  /* 0x000000d972087223 */ /* 0x000fe20000010008 */
[----:B----4-:R-:W-:Y:S02]  /*1c10*/  FMUL.FTZ R197, R231, R197 ;  /* 0x000000c5e7c57220 */ /* 0x010fe40000410000 */
[----:B------:R-:W4:Y:S01]  /*1c20*/  LDL R231, [R1+0x4c] ;  /* 0x00004c0001e77983 */ /* 0x000f220000100800 */
[----:B--2---:R-:W-:Y:S01]  /*1c30*/  FMUL.FTZ R146, R146, R217 ;  /* 0x000000d992927220 */ /* 0x004fe20000410000 */
[----:B------:R-:W-:Y:S02]  /*1c40*/  FADD.FTZ R219, R107, R219 ;  /* 0x000000db6bdb7221 */ /* 0x000fe40000010000 */
[----:B------:R-:W2:Y:S01]  /*1c50*/  LDL R217, [R1+0x44] ;  /* 0x0000440001d97983 */ /* 0x000ea20000100800 */
[-C--:B------:R-:W-:Y:S01]  /*1c60*/  FFMA.FTZ R10, R110, R107.reuse, R10 ;  /* 0x0000006b6e0a7223 */ /* 0x080fe2000001000a */
[----:B------:R-:W-:Y:S01]  /*1c70*/  FMUL.FTZ R107, R143, R107 ;  /* 0x0000006b8f6b7220 */ /* 0x000fe20000410000 */
[C---:B------:R-:W-:Y:S01]  /*1c80*/  FMUL.FTZ R137, R182.reuse, R90 ;  /* 0x0000005ab6897220 */ /* 0x040fe20000410000 */
[----:B------:R-:W-:Y:S01]  /*1c90*/  FMUL.FTZ R143, R182, R112 ;  /* 0x00000070b68f7220 */ /* 0x000fe20000410000 */
[----:B------:R-:W2:Y:S03]  /*1ca0*/  LDL R90, [R1+0x40] ;  /* 0x00004000015a7983 */ /* 0x000ea60000100800 */
[-C--:B------:R-:W-:Y:S01]  /*1cb0*/  FFMA.FTZ R9, R143, R216.reuse, R9 ;  /* 0x000000d88f097223 */ /* 0x080fe20000010009 */
[----:B------:R-:W-:Y:S01]  /*1cc0*/  FMUL.FTZ R145, R145, R216 ;  /* 0x000000d891917220 */ /* 0x000fe20000410000 */
[-C--:B------:R-:W-:Y:S01]  /*1cd0*/  FFMA.FTZ R168, R137, R186.reuse, R168 ;  /* 0x000000ba89a87223 */ /* 0x080fe200000100a8 */
[----:B------:R-:W2:Y:S01]  /*1ce0*/  LDL R216, [R1+0x3c] ;  /* 0x00003c0001d87983 */ /* 0x000ea20000100800 */
[----:B------:R-:W-:Y:S01]  /*1cf0*/  FMUL.FTZ R186, R144, R186 ;  /* 0x000000ba90ba7220 */ /* 0x000fe20000410000 */
[----:B------:R-:W-:Y:S01]  /*1d00*/  FMUL.FTZ R144, R182, R113 ;  /* 0x00000071b6907220 */ /* 0x000fe20000410000 */
[----:B------:R-:W-:Y:S01]  /*1d10*/  SHF.L.U32 R112, R196, 0x10, RZ ;  /* 0x00000010c4707819 */ /* 0x000fe200000006ff */
[----:B------:R-:W-:Y:S01]  /*1d20*/  FFMA.FTZ R154, R124, R200, R154 ;  /* 0x000000c87c9a7223 */ /* 0x000fe2000001009a */
[----:B------:R-:W-:Y:S01]  /*1d30*/  SHF.L.U32 R113, R198, 0x10, RZ ;  /* 0x00000010c6717819 */ /* 0x000fe200000006ff */
[----:B------:R-:W-:Y:S01]  /*1d40*/  FFMA.FTZ R165, R138, R185, R165 ;  /* 0x000000b98aa57223 */ /* 0x000fe200000100a5 */
[----:B------:R-:W-:Y:S01]  /*1d50*/  FADD.FTZ R166, R185, R166 ;  /* 0x000000a6b9a67221 */ /* 0x000fe20000010000 */
[----:B------:R-:W-:Y:S01]  /*1d60*/  FFMA.FTZ R152, R116, R212, R152 ;  /* 0x000000d474987223 */ /* 0x000fe20000010098 */
[----:B------:R-:W-:Y:S01]  /*1d70*/  FFMA.FTZ R2, R126, R206, R2 ;  /* 0x000000ce7e027223 */ /* 0x000fe20000010002 */
[----:B------:R-:W-:Y:S01]  /*1d80*/  FADD.FTZ R30, R205, R30 ;  /* 0x0000001ecd1e7221 */ /* 0x000fe20000010000 */
[----:B------:R-:W-:Y:S01]  /*1d90*/  FFMA.FTZ R31, R128, R205, R31 ;  /* 0x000000cd801f7223 */ /* 0x000fe2000001001f */
[----:B---3--:R-:W-:Y:S01]  /*1da0*/  FMUL.FTZ R198, R224, R200 ;  /* 0x000000c8e0c67220 */ /* 0x008fe20000410000 */
[----:B------:R-:W-:Y:S01]  /*1db0*/  FADD.FTZ R200, RZ, R184 ;  /* 0x000000b8ffc87221 */ /* 0x000fe20000010000 */
[----:B------:R-:W-:-:S02]  /*1dc0*/  FMUL.FTZ R196, R225, R210 ;  /* 0x000000d2e1c47220 */ /* 0x000fc40000410000 */
[----:B------:R-:W3:Y:S01]  /*1dd0*/  LDL R225, [R1+0x34] ;  /* 0x0000340001e17983 */ /* 0x000ee20000100800 */
[----:B------:R-:W-:Y:S01]  /*1de0*/  FMUL.FTZ R185, R91, R212 ;  /* 0x000000d45bb97220 */ /* 0x000fe20000410000 */
[----:B------:R-:W-:Y:S01]  /*1df0*/  SHF.L.U32 R212, R199, 0x10, RZ ;  /* 0x00000010c7d47819 */ /* 0x000fe200000006ff */
[----:B------:R-:W-:Y:S01]  /*1e00*/  FMUL.FTZ R199, R251, R206 ;  /* 0x000000cefbc77220 */ /* 0x000fe20000410000 */
[----:B------:R-:W-:Y:S01]  /*1e10*/  FADD.FTZ R206, R200, R142 ;  /* 0x0000008ec8ce7221 */ /* 0x000fe20000010000 */
[----:B------:R-:W-:Y:S01]  /*1e20*/  FMUL.FTZ R200, R182, R131 ;  /* 0x00000083b6c87220 */ /* 0x000fe20000410000 */
[----:B------:R-:W-:Y:S02]  /*1e30*/  FMUL.FTZ R131, R249, R205 ;  /* 0x000000cdf9837220 */ /* 0x000fe40000410000 */
[----:B------:R-:W3:Y:S01]  /*1e40*/  LDL R205, [R1+0x2c] ;  /* 0x00002c0001cd7983 */ /* 0x000ee20000100800 */
[----:B------:R-:W-:Y:S01]  /*1e50*/  FFMA.FTZ R4, R122, R210, R4 ;  /* 0x000000d27a047223 */ /* 0x000fe20000010004 */
[----:B------:R-:W-:-:S04]  /*1e60*/  FFMA.FTZ R210, R0, R184, RZ ;  /* 0x000000b800d27223 */ /* 0x000fc800000100ff */
        /* <DEDUP_REMOVED lines=10> */
[----:B------:R-:W-:-:S03]  /*1f10*/  SHF.L.U32 R105, R105, 0x10, RZ ;  /* 0x0000001069697819 */ /* 0x000fc600000006ff */
[----:B------:R-:W-:Y:S01]  /*1f20*/  FFMA.FTZ R210, R192, R139, R210 ;  /* 0x0000008bc0d27223 */ /* 0x000fe200000100d2 */
[----:B------:R-:W-:Y:S01]  /*1f30*/  FADD.FTZ R206, R206, R188 ;  /* 0x000000bccece7221 */ /* 0x000fe20000010000 */
[-C--:B------:R-:W-:Y:S01]  /*1f40*/  FFMA.FTZ R28, R194, R218.reuse, R28 ;  /* 0x000000dac21c7223 */ /* 0x080fe2000001001c */
[----:B------:R-:W-:Y:S01]  /*1f50*/  FADD.FTZ R29, R218, R29 ;  /* 0x0000001dda1d7221 */ /* 0x000fe20000010000 */
[----:B----4-:R-:W-:Y:S01]  /*1f60*/  FMUL.FTZ R218, R231, R218 ;  /* 0x000000dae7da7220 */ /* 0x010fe20000410000 */
[----:B------:R-:W-:Y:S01]  /*1f70*/  FFMA.FTZ R210, R193, R104, R210 ;  /* 0x00000068c1d27223 */ /* 0x000fe200000100d2 */
[----:B------:R-:W-:Y:S01]  /*1f80*/  SHF.L.U32 R224, R204, 0x10, RZ ;  /* 0x00000010cce07819 */ /* 0x000fe200000006ff */
[----:B------:R-:W-:Y:S01]  /*1f90*/  FADD.FTZ R206, R206, R139 ;  /* 0x0000008bcece7221 */ /* 0x000fe20000010000 */
[----:B------:R-:W4:Y:S01]  /*1fa0*/  LDL R204, [R1+0x24] ;  /* 0x0000240001cc7983 */ /* 0x000f220000100800 */
[----:B------:R-:W-:Y:S01]  /*1fb0*/  FADD.FTZ R14, R105, R14 ;  /* 0x0000000e690e7221 */ /* 0x000fe20000010000 */
[-C--:B------:R-:W-:Y:S01]  /*1fc0*/  FFMA.FTZ R13, R102, R105.reuse, R13 ;  /* 0x00000069660d7223 */ /* 0x080fe2000001000d */
[----:B------:R-:W-:Y:S01]  /*1fd0*/  FFMA.FTZ R210, R194, R218, R210 ;  /* 0x000000dac2d27223 */ /* 0x000fe200000100d2 */
[----:B------:R-:W-:Y:S01]  /*1fe0*/  FMUL.FTZ R105, R89, R105 ;  /* 0x0000006959697220 */ /* 0x000fe20000410000 */
[----:B------:R-:W-:Y:S01]  /*1ff0*/  SHF.L.U32 R91, R195, 0x10, RZ ;  /* 0x00000010c35b7819 */ /* 0x000fe200000006ff */
[-C--:B------:R-:W-:Y:S01]  /*2000*/  FFMA.FTZ R6, R118, R213.reuse, R6 ;  /* 0x000000d576067223 */ /* 0x080fe20000010006 */
[----:B------:R-:W-:Y:S01]  /*2010*/  FMUL.FTZ R195, R233, R213 ;  /* 0x000000d5e9c37220 */ /* 0x000fe20000410000 */
[----:B------:R-:W-:Y:S01]  /*2020*/  FADD.FTZ R206, R206, R104 ;  /* 0x00000068cece7221 */ /* 0x000fe20000010000 */
[----:B------:R-:W-:Y:S01]  /*2030*/  SHF.L.U32 R213, R202, 0x10, RZ ;  /* 0x00000010cad57819 */ /* 0x000fe200000006ff */
[----:B------:R-:W-:Y:S01]  /*2040*/  FFMA.FTZ R202, R102, R105, R210 ;  /* 0x0000006966ca7223 */ /* 0x000fe200000100d2 */
[----:B------:R-:W-:Y:S01]  /*2050*/  SHF.L.U32 R106, R106, 0x10, RZ ;  /* 0x000000106a6a7819 */ /* 0x000fe200000006ff */
[----:B------:R-:W4:Y:S01]  /*2060*/  LDL R210, [R1+0x1c] ;  /* 0x00001c0001d27983 */ /* 0x000f220000100800 */
[----:B------:R-:W-:Y:S01]  /*2070*/  FADD.FTZ R206, R206, R218 ;  /* 0x000000dacece7221 */ /* 0x000fe20000010000 */
[-C--:B--2---:R-:W-:Y:S01]  /*2080*/  FMUL.FTZ R217, R217, R88.reuse ;  /* 0x00000058d9d97220 */ /* 0x084fe20000410000 */
[C---:B------:R-:W-:Y:S01]  /*2090*/  FFMA.FTZ R155, R103.reuse, R88, R155 ;  /* 0x00000058679b7223 */ /* 0x040fe2000001009b */
[----:B------:R-:W-:Y:S01]  /*20a0*/  FADD.FTZ R27, R88, R27 ;  /* 0x0000001b581b7221 */ /* 0x000fe20000010000 */
[----:B------:R-:W-:Y:S01]  /*20b0*/  SHF.L.U32 R89, R234, 0x10, RZ ;  /* 0x00000010ea597819 */ /* 0x000fe200000006ff */
[----:B------:R-:W-:Y:S01]  /*20c0*/  FADD.FTZ R11, R106, R11 ;  /* 0x0000000b6a0b7221 */ /* 0x000fe20000010000 */
[-C--:B------:R-:W-:Y:S01]  /*20d0*/  FFMA.FTZ R151, R108, R106.reuse, R151 ;  /* 0x0000006a6c977223 */ /* 0x080fe20000010097 */
[----:B------:R-:W-:Y:S01]  /*20e0*/  FADD.FTZ R88, R206, R105 ;  /* 0x00000069ce587221 */ /* 0x000fe20000010000 */
[----:B------:R-:W-:Y:S01]  /*20f0*/  FMUL.FTZ R106, R90, R106 ;  /* 0x0000006a5a6a7220 */ /* 0x000fe20000410000 */
[----:B------:R-:W-:Y:S01]  /*2100*/  FFMA.FTZ R202, R103, R217, R202 ;  /* 0x000000d967ca7223 */ /* 0x000fe200000100ca */
[----:B------:R-:W2:Y:S01]  /*2110*/  LDL R206, [R1+0x14] ;  /* 0x0000140001ce7983 */ /* 0x000ea20000100800 */
[----:B------:R-:W-:Y:S01]  /*2120*/  FADD.FTZ R88, R88, R217 ;  /* 0x000000d958587221 */ /* 0x000fe20000010000 */
[----:B------:R-:W-:Y:S01]  /*2130*/  SHF.L.U32 R90, R241, 0x10, RZ ;  /* 0x00000010f15a7819 */ /* 0x000fe200000006ff */
[-C--:B------:R-:W-:Y:S01]  /*2140*/  FMUL.FTZ R216, R216, R89.reuse ;  /* 0x00000059d8d87220 */ /* 0x080fe20000410000 */
[----:B------:R-:W-:Y:S01]  /*2150*/  FFMA.FTZ R202, R108, R106, R202 ;  /* 0x0000006a6cca7223 */ /* 0x000fe200000100ca */
[----:B------:R-:W-:Y:S01]  /*2160*/  FADD.FTZ R158, R89, R158 ;  /* 0x0000009e599e7221 */ /* 0x000fe20000010000 */
[C---:B------:R-:W-:Y:S01]  /*2170*/  FFMA.FTZ R12, R109.reuse, R89, R12 ;  /* 0x000000596d0c7223 */ /* 0x040fe2000001000c */
[----:B------:R-:W-:Y:S01]  /*2180*/  FADD.FTZ R88, R88, R106 ;  /* 0x0000006a58587221 */ /* 0x000fe20000010000 */
[----:B------:R-:W-:-:S03]  /*2190*/  FFMA.FTZ R89, R109, R216, R202 ;  /* 0x000000d86d597223 */ /* 0x000fc600000100ca */
[----:B------:R-:W-:Y:S01]  /*21a0*/  FADD.FTZ R88, R88, R216 ;  /* 0x000000d858587221 */ /* 0x000fe20000010000 */
[----:B------:R-:W-:Y:S01]  /*21b0*/  FADD.FTZ R159, R90, R159 ;  /* 0x0000009f5a9f7221 */ /* 0x000fe20000010000 */
[----:B------:R-:W-:Y:S01]  /*21c0*/  FFMA.FTZ R25, R111, R90, R25 ;  /* 0x0000005a6f197223 */ /* 0x000fe20000010019 */
[----:B------:R-:W-:Y:S01]  /*21d0*/  FFMA.FTZ R37, R144, R214, R37 ;  /* 0x000000d690257223 */ /* 0x000fe20000010025 */
[----:B------:R-:W-:Y:S01]  /*21e0*/  FADD.FTZ R220, R214, R220 ;  /* 0x000000dcd6dc7221 */ /* 0x000fe20000010000 */
[----:B---3--:R-:W-:Y:S02]  /*21f0*/  FMUL.FTZ R202, R225, R90 ;  /* 0x0000005ae1ca7220 */ /* 0x008fe40000410000 */
[----:B------:R-:W3:Y:S01]  /*2200*/  LDL R225, [R1+0xc] ;  /* 0x00000c0001e17983 */ /* 0x000ee20000100800 */
[----:B------:R-:W-:Y:S01]  /*2210*/  FADD.FTZ R90, R88, R107 ;  /* 0x0000006b585a7221 */ /* 0x000fe20000010000 */
[----:B------:R-:W-:Y:S01]  /*2220*/  SHF.L.U32 R88, R203, 0x10, RZ ;  /* 0x00000010cb587819 */ /* 0x000fe200000006ff */
[----:B------:R-:W-:-:S02]  /*2230*/  FMUL.FTZ R203, R205, R214 ;  /* 0x000000d6cdcb7220 */ /* 0x000fc40000410000 */
[----:B------:R-:W3:Y:S01]  /*2240*/  LDL R214, [R1+0x4] ;  /* 0x0000040001d67983 */ /* 0x000ee20000100800 */
[----:B------:R-:W-:Y:S01]  /*2250*/  FFMA.FTZ R89, R110, R107, R89 ;  /* 0x0000006b6e597223 */ /* 0x000fe20000010059 */
[----:B------:R-:W-:-:S03]  /*2260*/  FADD.FTZ R90, R90, R202 ;  /* 0x000000ca5a5a7221 */ /* 0x000fc60000010000 */
[----:B------:R-:W-:Y:S01]  /*2270*/  FFMA.FTZ R89, R111, R202, R89 ;  /* 0x000000ca6f597223 */ /* 0x000fe20000010059 */
[----:B------:R-:W-:-:S03]  /*2280*/  FADD.FTZ R90, R90, R145 ;  /* 0x000000915a5a7221 */ /* 0x000fc60000010000 */
[----:B------:R-:W-:Y:S01]  /*2290*/  FFMA.FTZ R89, R143, R145, R89 ;  /* 0x000000918f597223 */ /* 0x000fe20000010059 */
[----:B------:R-:W-:Y:S01]  /*22a0*/  SHF.L.U32 R215, R215, 0x10, RZ ;  /* 0x00000010d7d77819 */ /* 0x000fe200000006ff */
[----:B------:R-:W-:Y:S02]  /*22b0*/  FADD.FTZ R90, R90, R203 ;  /* 0x000000cb5a5a7221 */ /* 0x000fe40000010000 */
[----:B------:R-:W-:Y:S01]  /*22c0*/  FFMA.FTZ R89, R144, R203, R89 ;  /* 0x000000cb90597223 */ /* 0x000fe20000010059 */
[----:B------:R-:W-:Y:S01]  /*22d0*/  FMUL.FTZ R115, R182, R115 ;  /* 0x00000073b6737220 */ /* 0x000fe20000410000 */
[----:B------:R-:W-:Y:S02]  /*22e0*/  FADD.FTZ R90, R90, R146 ;  /* 0x000000925a5a7221 */ /* 0x000fe40000010000 */
[----:B------:R-:W-:Y:S01]  /*22f0*/  FFMA.FTZ R89, R114, R146, R89 ;  /* 0x0000009272597223 */ /* 0x000fe20000010059 */
[----:B------:R-:W-:Y:S01]  /*2300*/  SHF.L.U32 R211, R211, 0x10, RZ ;  /* 0x00000010d3d37819 */ /* 0x000fe200000006ff */
[C---:B------:R-:W-:Y:S01]  /*2310*/  FMUL.FTZ R117, R182.reuse, R117 ;  /* 0x00000075b6757220 */ /* 0x040fe20000410000 */
[----:B------:R-:W-:Y:S01]  /*2320*/  FMUL.FTZ R119, R182, R119 ;  /* 0x00000077b6777220 */ /* 0x000fe20000410000 */
        /* <DEDUP_REMOVED lines=21> */
[----:B------:R-:W-:-:S04]  /*2480*/  FMUL.FTZ R123, R182, R123 ;  /* 0x0000007bb67b7220 */ /* 0x000fc80000410000 */
[----:B------:R-:W-:Y:S01]  /*2490*/  FFMA.FTZ R22, R123, R209, R22 ;  /* 0x000000d17b167223 */ /* 0x000fe20000010016 */
[----:B------:R-:W-:Y:S01]  /*24a0*/  FADD.FTZ R235, R209, R235 ;  /* 0x000000ebd1eb7221 */ /* 0x000fe20000010000 */
[----:B------:R-:W-:Y:S01]  /*24b0*/  PRMT R207, R147, 0x7632, R207 ;  /* 0x0000763293cf7816 */ /* 0x000fe200000000cf */
[----:B------:R-:W-:Y:S01]  /*24c0*/  FFMA.FTZ R160, R115, R215, R160 ;  /* 0x000000d773a07223 */ /* 0x000fe200000100a0 */
[----:B------:R-:W-:Y:S01]  /*24d0*/  FADD.FTZ R222, R215, R222 ;  /* 0x000000ded7de7221 */ /* 0x000fe20000010000 */
[----:B------:R-:W-:Y:S01]  /*24e0*/  FMUL.FTZ R125, R182, R125 ;  /* 0x0000007db67d7220 */ /* 0x000fe20000410000 */
[----:B------:R-:W-:Y:S01]  /*24f0*/  SHF.L.U32 R215, R207, 0x10, RZ ;  /* 0x00000010cfd77819 */ /* 0x000fe200000006ff */
[----:B------:R-:W-:Y:S01]  /*2500*/  FMUL.FTZ R207, R252, R113 ;  /* 0x00000071fccf7220 */ /* 0x000fe20000410000 */
[----:B------:R-:W-:Y:S01]  /*2510*/  FADD.FTZ R226, R211, R226 ;  /* 0x000000e2d3e27221 */ /* 0x000fe20000010000 */
[----:B------:R-:W-:Y:S01]  /*2520*/  FFMA.FTZ R21, R117, R211, R21 ;  /* 0x000000d375157223 */ /* 0x000fe20000010015 */
[----:B------:R-:W-:Y:S01]  /*2530*/  FMUL.FTZ R127, R182, R127 ;  /* 0x0000007fb67f7220 */ /* 0x000fe20000410000 */
[----:B------:R-:W-:Y:S01]  /*2540*/  FMUL.FTZ R211, R250, R212 ;  /* 0x000000d4fad37220 */ /* 0x000fe20000410000 */
[----:B------:R-:W-:Y:S01]  /*2550*/  FMUL.FTZ R130, R182, R130 ;  /* 0x00000082b6827220 */ /* 0x000fe20000410000 */
[----:B------:R-:W-:Y:S01]  /*2560*/  FADD.FTZ R239, R212, R239 ;  /* 0x000000efd4ef7221 */ /* 0x000fe20000010000 */
[----:B------:R-:W-:Y:S01]  /*2570*/  FFMA.FTZ R35, R127, R212, R35 ;  /* 0x000000d47f237223 */ /* 0x000fe20000010023 */
[----:B------:R-:W-:Y:S01]  /*2580*/  FMUL.FTZ R129, R182, R129 ;  /* 0x00000081b6817220 */ /* 0x000fe20000410000 */
[----:B------:R-:W-:Y:S01]  /*2590*/  FMUL.FTZ R212, R248, R213 ;  /* 0x000000d5f8d47220 */ /* 0x000fe20000410000 */
[----:B------:R-:W-:Y:S01]  /*25a0*/  SHF.L.U32 R147, R147, 0x10, RZ ;  /* 0x0000001093937819 */ /* 0x000fe200000006ff */
[----:B------:R-:W-:Y:S01]  /*25b0*/  FADD.FTZ R156, R201, R156 ;  /* 0x0000009cc99c7221 */ /* 0x000fe20000010000 */
[-C--:B------:R-:W-:Y:S01]  /*25c0*/  FFMA.FTZ R157, R130, R201.reuse, R157 ;  /* 0x000000c9829d7223 */ /* 0x080fe2000001009d */
[----:B------:R-:W-:Y:S01]  /*25d0*/  FMUL.FTZ R134, R182, R134 ;  /* 0x00000086b6867220 */ /* 0x000fe20000410000 */
[----:B------:R-:W-:Y:S01]  /*25e0*/  FMUL.FTZ R201, R247, R201 ;  /* 0x000000c9f7c97220 */ /* 0x000fe20000410000 */
[----:B------:R-:W-:Y:S01]  /*25f0*/  FFMA.FTZ R150, R129, R213, R150 ;  /* 0x000000d581967223 */ /* 0x000fe20000010096 */
[----:B------:R-:W-:Y:S01]  /*2600*/  FADD.FTZ R36, R213, R36 ;  /* 0x00000024d5247221 */ /* 0x000fe20000010000 */
[----:B------:R-:W-:Y:S01]  /*2610*/  FADD.FTZ R164, R147, R164 ;  /* 0x000000a493a47221 */ /* 0x000fe20000010000 */
[-C--:B------:R-:W-:Y:S01]  /*2620*/  FFMA.FTZ R33, R134, R147.reuse, R33 ;  /* 0x0000009386217223 */ /* 0x080fe20000010021 */
[----:B------:R-:W-:Y:S01]  /*2630*/  FMUL.FTZ R213, R243, R147 ;  /* 0x00000093f3d57220 */ /* 0x000fe20000410000 */
[----:B------:R-:W-:Y:S01]  /*2640*/  FMUL.FTZ R147, R246, R224 ;  /* 0x000000e0f6937220 */ /* 0x000fe20000410000 */
[C---:B------:R-:W-:Y:S01]  /*2650*/  FMUL.FTZ R133, R182.reuse, R133 ;  /* 0x00000085b6857220 */ /* 0x040fe20000410000 */
[----:B------:R-:W-:Y:S01]  /*2660*/  FMUL.FTZ R135, R182, R135 ;  /* 0x00000087b6877220 */ /* 0x000fe20000410000 */
[----:B------:R-:W-:Y:S01]  /*2670*/  FADD.FTZ R26, R88, R26 ;  /* 0x0000001a581a7221 */ /* 0x000fe20000010000 */
[----:B------:R-:W-:Y:S01]  /*2680*/  FADD.FTZ R24, R215, R24 ;  /* 0x00000018d7187221 */ /* 0x000fe20000010000 */
[----:B------:R-:W-:Y:S01]  /*2690*/  FFMA.FTZ R23, R133, R88, R23 ;  /* 0x0000005885177223 */ /* 0x000fe20000010017 */
[-C--:B------:R-:W-:Y:S01]  /*26a0*/  FFMA.FTZ R20, R135, R215.reuse, R20 ;  /* 0x000000d787147223 */ /* 0x080fe20000010014 */
[----:B------:R-:W-:Y:S01]  /*26b0*/  UMOV UR4, 0xffffffff ;  /* 0xffffffff00047882 */ /* 0x000fe20000000000 */
[----:B------:R-:W-:Y:S01]  /*26c0*/  FMUL.FTZ R215, R242, R215 ;  /* 0x000000d7f2d77220 */ /* 0x000fe20000410000 */
[----:B------:R-:W-:Y:S01]  /*26d0*/  FADD.FTZ R228, R91, R228 ;  /* 0x000000e45be47221 */ /* 0x000fe20000010000 */
[----:B------:R-:W-:Y:S01]  /*26e0*/  FFMA.FTZ R7, R119, R91, R7 ;  /* 0x0000005b77077223 */ /* 0x000fe20000010007 */
[----:B------:R-:W-:Y:S01]  /*26f0*/  FFMA.FTZ R163, R121, R112, R163 ;  /* 0x0000007079a37223 */ /* 0x000fe200000100a3 */
[----:B------:R-:W-:Y:S01]  /*2700*/  FADD.FTZ R230, R112, R230 ;  /* 0x000000e670e67221 */ /* 0x000fe20000010000 */
[----:B------:R-:W-:Y:S01]  /*2710*/  FADD.FTZ R237, R113, R237 ;  /* 0x000000ed71ed7221 */ /* 0x000fe20000010000 */
[----:B------:R-:W-:Y:S01]  /*2720*/  FFMA.FTZ R3, R125, R113, R3 ;  /* 0x000000717d037223 */ /* 0x000fe20000010003 */
[----:B------:R-:W-:Y:S01]  /*2730*/  FFMA.FTZ R153, R200, R224, R153 ;  /* 0x000000e0c8997223 */ /* 0x000fe20000010099 */
[----:B------:R-:W-:Y:S01]  /*2740*/  FADD.FTZ R38, R224, R38 ;  /* 0x00000026e0267221 */ /* 0x000fe20000010000 */
[----:B---3--:R-:W-:-:S04]  /*2750*/  FMUL.FTZ R208, R225, R112 ;  /* 0x00000070e1d07220 */ /* 0x008fc80000410000 */
[----:B------:R-:W-:Y:S01]  /*2760*/  FADD.FTZ R90, R90, R208 ;  /* 0x000000d05a5a7221 */ /* 0x000fe20000010000 */
[----:B------:R-:W-:-:S03]  /*2770*/  FFMA.FTZ R89, R121, R208, R89 ;  /* 0x000000d079597223 */ /* 0x000fc60000010059 */
[----:B------:R-:W-:Y:S01]  /*2780*/  FADD.FTZ R90, R90, R196 ;  /* 0x000000c45a5a7221 */ /* 0x000fe20000010000 */
[----:B------:R-:W-:Y:S01]  /*2790*/  FMUL.FTZ R209, R214, R209 ;  /* 0x000000d1d6d17220 */ /* 0x000fe20000410000 */
        /* <DEDUP_REMOVED lines=47> */
.L_x_6028:
        /* <DEDUP_REMOVED lines=14> */
.L_x_6016:
        /* <DEDUP_REMOVED lines=9> */
[----:B------:R-:W-:Y:S02]  /*2c00*/  ISETP.NE.U32.AND P2, PT, RZ, UR10, PT ;  /* 0x0000000aff007c0c */ /* 0x000fe4000bf45070 */
[----:B------:R-:W-:Y:S01]  /*2c10*/  ISETP.NE.AND.EX P1, PT, R181, RZ, PT, P1 ;  /* 0x000000ffb500720c */ /* 0x000fe20003f25310 */
[----:B------:R-:W-:Y:S01]  /*2c20*/  UMOV UR4, 0x400 ;  /* 0x0000040000047882 */ /* 0x000fe20000000000 */
[----:B------:R-:W-:Y:S02]  /*2c30*/  ISETP.NE.AND.EX P2, PT, RZ, UR11, PT, P2 ;  /* 0x0000000bff007c0c */ /* 0x000fe4000bf45320 */
[----:B------:R-:W-:Y:S02]  /*2c40*/  ISETP.NE.U32.AND P3, PT, RZ, UR10, PT ;  /* 0x0000000aff007c0c */ /* 0x000fe4000bf65070 */
[----:B------:R-:W-:Y:S02]  /*2c50*/  IADD3 R172, R172, UR14, RZ ;  /* 0x0000000eacac7c10 */ /* 0x000fe4000fffe0ff */
[----:B------:R-:W-:Y:S01]  /*2c60*/  ISETP.NE.AND.EX P3, PT, RZ, UR11, PT, P3 ;  /* 0x0000000bff007c0c */ /* 0x000fe2000bf65330 */
        /* <DEDUP_REMOVED lines=14> */
[----:B------:R-:W-:Y:S02]  /*2d50*/  FSEL R181, R88, RZ, !P4 ;  /* 0x000000ff58b57208 */ /* 0x000fe40006000000 */
[----:B------:R-:W0:Y:S03]  /*2d60*/  @P2 LDC.64 R88, c[0x0][0x308] ;  /* 0x0000c200ff582b82 */ /* 0x000e260000000a00 */
[-CC-:B------:R-:W-:Y:S01]  /*2d70*/  FFMA.FTZ R0, R0, R180.reuse, R181.reuse ;  /* 0x000000b400007223 */ /* 0x180fe200000100b5 */
[-CC-:B------:R-:W-:Y:S01]  /*2d80*/  FFMA.FTZ R136, R136, R180.reuse, R181.reuse ;  /* 0x000000b488887223 */ /* 0x180fe200000100b5 */
[-CC-:B------:R-:W-:Y:S01]  /*2d90*/  FFMA.FTZ R137, R137, R180.reuse, R181.reuse ;  /* 0x000000b489897223 */ /* 0x180fe200000100b5 */
[-CC-:B------:R-:W-:Y:S01]  /*2da0*/  FFMA.FTZ R108, R108, R180.reuse, R181.reuse ;  /* 0x000000b46c6c7223 */ /* 0x180fe200000100b5 */
[----:B------:R-:W-:Y:S01]  /*2db0*/  FADD.FTZ R184, R184, -R0 ;  /* 0x80000000b8b87221 */ /* 0x000fe20000010000 */
[----:B------:R-:W-:Y:S01]  /*2dc0*/  FFMA.FTZ R0, R138, R180, R181 ;  /* 0x000000b48a007223 */ /* 0x000fe200000100b5 */
[----:B------:R-:W-:Y:S01]  /*2dd0*/  FADD.FTZ R142, R142, -R136 ;  /* 0x800000888e8e7221 */ /* 0x000fe20000010000 */
[----:B------:R-:W-:Y:S01]  /*2de0*/  FADD.FTZ R186, R186, -R137 ;  /* 0x80000089baba7221 */ /* 0x000fe20000010000 */
[C---:B------:R-:W-:Y:S01]  /*2df0*/  FMUL.FTZ R136, R182.reuse, R184 ;  /* 0x000000b8b6887220 */ /* 0x040fe20000410000 */
[----:B------:R-:W-:Y:S01]  /*2e00*/  FADD.FTZ R0, R141, -R0 ;  /* 0x800000008d007221 */ /* 0x000fe20000010000 */
[C---:B------:R-:W-:Y:S01]  /*2e10*/  FMUL.FTZ R137, R182.reuse, R142 ;  /* 0x0000008eb6897220 */ /* 0x040fe20000410000 */
[----:B------:R-:W-:Y:S01]  /*2e20*/  FMUL.FTZ R138, R182, R186 ;  /* 0x000000bab68a7220 */ /* 0x000fe20000410000 */
[----:B-----5:R-:W-:Y:S01]  /*2e30*/  @P1 FADD.FTZ R136, R76, R136 ;  /* 0x000000884c881221 */ /* 0x020fe20000010000 */
[----:B------:R-:W-:Y:S01]  /*2e40*/  FMUL.FTZ R0, R182, R0 ;  /* 0x00000000b6007220 */ /* 0x000fe20000410000 */
[----:B------:R-:W-:Y:S01]  /*2e50*/  @P1 FADD.FTZ R137, R77, R137 ;  /* 0x000000894d891221 */ /* 0x000fe20000010000 */
[----:B------:R-:W-:Y:S01]  /*2e60*/  @P1 FADD.FTZ R138, R78, R138 ;  /* 0x0000008a4e8a1221 */ /* 0x000fe20000010000 */
[-CC-:B------:R-:W-:Y:S01]  /*2e70*/  FFMA.FTZ R102, R102, R180.reuse, R181.reuse ;  /* 0x000000b466667223 */ /* 0x180fe200000100b5 */
[----:B------:R-:W-:Y:S01]  /*2e80*/  @P1 FADD.FTZ R0, R79, R0 ;  /* 0x000000004f001221 */ /* 0x000fe20000010000 */
[----:B------:R-:W-:Y:S01]  /*2e90*/  FFMA.FTZ R193, R193, R180, R181 ;  /* 0x000000b4c1c17223 */ /* 0x000fe200000100b5 */
[----:B------:R-:W-:Y:S01]  /*2ea0*/  FADD.FTZ R106, R106, -R108 ;  /* 0x8000006c6a6a7221 */ /* 0x000fe20000010000 */
[----:B------:R-:W-:Y:S01]  /*2eb0*/  SEL R90, R138, R82, P3 ;  /* 0x000000528a5a7207 */ /* 0x000fe20001800000 */
[----:B0-----:R-:W-:Y:S01]  /*2ec0*/  @P2 IMAD.WIDE.U32 R112, R179, 0x20, R88 ;  /* 0x00000020b3702825 */ /* 0x001fe200078e0058 */
[----:B------:R-:W-:-:S03]  /*2ed0*/  SEL R88, R136, R80, P3 ;  /* 0x0000005088587207 */ /* 0x000fc60001800000 */
[-C--:B------:R-:W-:Y:S01]  /*2ee0*/  FMUL.FTZ R136, R136, R174.reuse ;  /* 0x000000ae88887220 */ /* 0x080fe20000410000 */
[----:B------:R-:W-:Y:S01]  /*2ef0*/  SEL R89, R137, R81, P3 ;  /* 0x0000005189597207 */ /* 0x000fe20001800000 */
[----:B------:R-:W-:Y:S01]  /*2f00*/  FMUL.FTZ R138, R138, R174 ;  /* 0x000000ae8a8a7220 */ /* 0x000fe20000410000 */
[----:B------:R-:W-:Y:S01]  /*2f10*/  SEL R91, R0, R83, P3 ;  /* 0x00000053005b7207 */ /* 0x000fe20001800000 */
[----:B------:R-:W-:Y:S01]  /*2f20*/  FMUL.FTZ R136, R136, UR12 ;  /* 0x0000000c88887c20 */ /* 0x000fe20008410000 */
[----:B------:R-:W-:Y:S01]  /*2f30*/  FADD.FTZ R102, R105, -R102 ;  /* 0x8000006669667221 */ /* 0x000fe20000010000 */
[----:B------:R-:W-:Y:S01]  /*2f40*/  FMUL.FTZ R138, R138, UR12 ;  /* 0x0000000c8a8a7c20 */ /* 0x000fe20008410000 */
[-C--:B------:R-:W-:Y:S01]  /*2f50*/  FFMA.FTZ R108, R110, R180.reuse, R181 ;  /* 0x000000b46e6c7223 */ /* 0x080fe200000100b5 */
[----:B------:R0:W-:Y:S01]  /*2f60*/  @P2 STG.E.128 desc[UR6][R112.64], R88 ;  /* 0x0000005870002986 */ /* 0x0001e2000c101d06 */
[----:B------:R-:W-:Y:S01]  /*2f70*/  FADD.FTZ R104, R104, -R193 ;  /* 0x800000c168687221 */ /* 0x000fe20000010000 */
[-CC-:B------:R-:W-:Y:S01]  /*2f80*/  FFMA.FTZ R105, R109, R180.reuse, R181.reuse ;  /* 0x000000b46d697223 */ /* 0x180fe200000100b5 */
[----:B------:R-:W-:Y:S01]  /*2f90*/  FADD.FTZ R108, R107, -R108 ;  /* 0x8000006c6b6c7221 */ /* 0x000fe20000010000 */
[----:B------:R-:W-:Y:S01]  /*2fa0*/  FFMA.FTZ R103, R103, R180, R181 ;  /* 0x000000b467677223 */ /* 0x000fe200000100b5 */
[C---:B------:R-:W-:Y:S01]  /*2fb0*/  FMUL.FTZ R107, R182.reuse, R104 ;  /* 0x00000068b66b7220 */ /* 0x040fe20000410000 */
[----:B------:R-:W-:Y:S01]  /*2fc0*/  MOV R104, R98 ;  /* 0x0000006200687202 */ /* 0x000fe20000000f00 */
[----:B------:R-:W-:Y:S01]  /*2fd0*/  FMUL.FTZ R102, R182, R102 ;  /* 0x00000066b6667220 */ /* 0x000fe20000410000 */
[----:B------:R-:W-:Y:S01]  /*2fe0*/  FADD.FTZ R103, R217, -R103 ;  /* 0x80000067d9677221 */ /* 0x000fe20000010000 */
[----:B------:R-:W-:Y:S01]  /*2ff0*/  @P1 FADD.FTZ R107, R68, R107 ;  /* 0x0000006b446b1221 */ /* 0x000fe20000010000 */
[----:B------:R-:W-:Y:S01]  /*3000*/  FADD.FTZ R105, R216, -R105 ;  /* 0x80000069d8697221 */ /* 0x000fe20000010000 */
[----:B------:R-:W-:Y:S01]  /*3010*/  @P1 FADD.FTZ R102, R70, R102 ;  /* 0x0000006646661221 */ /* 0x000fe20000010000 */
[C---:B------:R-:W-:Y:S01]  /*3020*/  FMUL.FTZ R103, R182.reuse, R103 ;  /* 0x00000067b6677220 */ /* 0x040fe20000410000 */
[-CC-:B------:R-:W-:Y:S01]  /*3030*/  FFMA.FTZ R111, R111, R180.reuse, R181.reuse ;  /* 0x000000b46f6f7223 */ /* 0x180fe200000100b5 */
[----:B------:R-:W-:Y:S01]  /*3040*/  FMUL.FTZ R105, R182, R105 ;  /* 0x00000069b6697220 */ /* 0x000fe20000410000 */
[-C--:B------:R-:W-:Y:S01]  /*3050*/  FFMA.FTZ R143, R143, R180.reuse, R181 ;  /* 0x000000b48f8f7223 */ /* 0x080fe200000100b5 */
[----:B------:R-:W-:Y:S01]  /*3060*/  @P1 FADD.FTZ R103, R71, R103 ;  /* 0x0000006747671221 */ /* 0x000fe20000010000 */
[----:B------:R-:W-:Y:S01]  /*3070*/  FADD.FTZ R202, R202, -R111 ;  /* 0x8000006fcaca7221 */ /* 0x000fe20000010000 */
[--C-:B0-----:R-:W-:Y:S01]  /*3080*/  FFMA.FTZ R89, R190, R180, R181.reuse ;  /* 0x000000b4be597223 */ /* 0x101fe200000100b5 */
[----:B------:R-:W-:Y:S01]  /*3090*/  MOV R91, R100 ;  /* 0x00000064005b7202 */ /* 0x000fe20000000f00 */
[-CC-:B------:R-:W-:Y:S01]  /*30a0*/  FFMA.FTZ R88, R189, R180.reuse, R181.reuse ;  /* 0x000000b4bd587223 */ /* 0x180fe200000100b5 */
[----:B------:R-:W-:Y:S01]  /*30b0*/  FFMA.FTZ R90, R191, R180, R181 ;  /* 0x000000b4bf5a7223 */ /* 0x000fe200000100b5 */
[----:B------:R-:W-:Y:S01]  /*30c0*/  FADD.FTZ R89, R140, -R89 ;  /* 0x800000598c597221 */ /* 0x000fe20000010000 */
[----:B------:R-:W-:Y:S01]  /*30d0*/  LOP3.LUT P6, RZ, R91, 0xff, RZ, 0xc0, !PT ;  /* 0x000000ff5bff7812 */ /* 0x000fe200078cc0ff */
[-C--:B------:R-:W-:Y:S01]  /*30e0*/  FMUL.FTZ R140, R137, R174.reuse ;  /* 0x000000ae898c7220 */ /* 0x080fe20000410000 */
[----:B------:R-:W-:Y:S01]  /*30f0*/  FADD.FTZ R88, R187, -R88 ;  /* 0x80000058bb587221 */ /* 0x000fe20000010000 */
[----:B------:R-:W-:Y:S01]  /*3100*/  FMUL.FTZ R137, R0, R174 ;  /* 0x000000ae00897220 */ /* 0x000fe20000410000 */
[----:B------:R-:W-:Y:S01]  /*3110*/  FSEL R141, R136, RZ, P6 ;  /* 0x000000ff888d7208 */ /* 0x000fe20003000000 */
[----:B------:R-:W-:Y:S01]  /*3120*/  FMUL.FTZ R140, R140, UR12 ;  /* 0x0000000c8c8c7c20 */ /* 0x000fe20008410000 */
[----:B------:R-:W-:Y:S01]  /*3130*/  LOP3.LUT P6, RZ, R100, 0xff00, RZ, 0xc0, !PT ;  /* 0x0000ff0064ff7812 */ /* 0x000fe200078cc0ff */
[C---:B------:R-:W-:Y:S01]  /*3140*/  FMUL.FTZ R88, R182.reuse, R88 ;  /* 0x00000058b6587220 */ /* 0x040fe20000410000 */
[----:B------:R-:W-:Y:S01]  /*3150*/  FMUL.FTZ R89, R182, R89 ;  /* 0x00000059b6597220 */ /* 0x000fe20000410000 */
[----:B------:R-:W-:Y:S01]  /*3160*/  FADD.FTZ R90, R188, -R90 ;  /* 0x8000005abc5a7221 */ /* 0x000fe20000010000 */
[----:B------:R-:W-:Y:S01]  /*3170*/  FSEL R140, R140, RZ, P6 ;  /* 0x000000ff8c8c7208 */ /* 0x000fe20003000000 */
[----:B------:R-:W-:Y:S01]  /*3180*/  @P1 FADD.FTZ R88, R72, R88 ;  /* 0x0000005848581221 */ /* 0x000fe20000010000 */
[----:B------:R-:W-:Y:S01]  /*3190*/  LOP3.LUT P6, RZ, R100, 0xff0000, RZ, 0xc0, !PT ;  /* 0x00ff000064ff7812 */ /* 0x000fe200078cc0ff */
[----:B------:R-:W-:Y:S01]  /*31a0*/  FMUL.FTZ R137, R137, UR12 ;  /* 0x0000000c89897c20 */ /* 0x000fe20008410000 */
[----:B------:R-:W-:Y:S01]  /*31b0*/  @P1 FADD.FTZ R89, R73, R89 ;  /* 0x0000005949591221 */ /* 0x000fe20000010000 */
[----:B------:R-:W-:Y:S01]  /*31c0*/  FMUL.FTZ R90, R182, R90 ;  /* 0x0000005ab65a7220 */ /* 0x000fe20000410000 */
[----:B------:R-:W-:Y:S01]  /*31d0*/  FSEL R138, R138, RZ, P6 ;  /* 0x000000ff8a8a7208 */ /* 0x000fe20003000000 */
[----:B------:R-:W-:Y:S01]  /*31e0*/  FFMA.FTZ R91, R192, R180, R181 ;  /* 0x000000b4c05b7223 */ /* 0x000fe200000100b5 */
[----:B------:R-:W-:Y:S01]  /*31f0*/  LOP3.LUT P6, RZ, R100, 0xff000000, RZ, 0xc0, !PT ;  /* 0xff00000064ff7812 */ /* 0x000fe200078cc0ff */
[-C--:B------:R-:W-:Y:S01]  /*3200*/  FMUL.FTZ R100, R88, R174.reuse ;  /* 0x000000ae58647220 */ /* 0x080fe20000410000 */
[-C--:B------:R-:W-:Y:S01]  /*3210*/  FMUL.FTZ R136, R89, R174.reuse ;  /* 0x000000ae59887220 */ /* 0x080fe20000410000 */
[----:B------:R-:W-:Y:S01]  /*3220*/  @P1 FADD.FTZ R90, R74, R90 ;  /* 0x0000005a4a5a1221 */ /* 0x000fe20000010000 */
[----:B------:R-:W-:Y:S01]  /*3230*/  FSEL R137, R137, RZ, P6 ;  /* 0x000000ff89897208 */ /* 0x000fe20003000000 */
[----:B------:R-:W-:Y:S01]  /*3240*/  FMUL.FTZ R100, R100, UR12 ;  /* 0x0000000c64647c20 */ /* 0x000fe20008410000 */
[----:B------:R-:W-:Y:S01]  /*3250*/  LOP3.LUT P6, RZ, R101, 0xff, RZ, 0xc0, !PT ;  /* 0x000000ff65ff7812 */ /* 0x000fe200078cc0ff */
[----:B------:R-:W-:Y:S01]  /*3260*/  FMUL.FTZ R136, R136, UR12 ;  /* 0x0000000c88887c20 */ /* 0x000fe20008410000 */
[----:B------:R-:W-:Y:S01]  /*3270*/  FADD.FTZ R91, R139, -R91 ;  /* 0x8000005b8b5b7221 */ /* 0x000fe20000010000 */
[-C--:B------:R-:W-:Y:S01]  /*3280*/  FMUL.FTZ R0, R90, R174.reuse ;  /* 0x000000ae5a007220 */ /* 0x080fe20000410000 */
[----:B------:R-:W-:Y:S01]  /*3290*/  FSEL R100, R100, RZ, P6 ;  /* 0x000000ff64647208 */ /* 0x000fe20003000000 */
[-C--:B------:R-:W-:Y:S01]  /*32a0*/  FMUL.FTZ R139, R103, R174.reuse ;  /* 0x000000ae678b7220 */ /* 0x080fe20000410000 */
[----:B------:R-:W-:Y:S01]  /*32b0*/  LOP3.LUT P6, RZ, R101, 0xff00, RZ, 0xc0, !PT ;  /* 0x0000ff0065ff7812 */ /* 0x000fe200078cc0ff */
[----:B------:R-:W-:Y:S01]  /*32c0*/  FMUL.FTZ R91, R182, R91 ;  /* 0x0000005bb65b7220 */ /* 0x000fe20000410000 */
[----:B------:R-:W-:Y:S01]  /*32d0*/  FMUL.FTZ R0, R0, UR12 ;  /* 0x0000000c00007c20 */ /* 0x000fe20008410000 */
[----:B------:R-:W-:Y:S01]  /*32e0*/  FMUL.FTZ R139, R139, UR12 ;  /* 0x0000000c8b8b7c20 */ /* 0x000fe20008410000 */
[----:B------:R-:W-:Y:S01]  /*32f0*/  FSEL R136, R136, RZ, P6 ;  /* 0x000000ff88887208 */ /* 0x000fe20003000000 */
[----:B------:R-:W-:Y:S01]  /*3300*/  @P1 FADD.FTZ R91, R75, R91 ;  /* 0x0000005b4b5b1221 */ /* 0x000fe20000010000 */
[----:B------:R-:W-:Y:S01]  /*3310*/  LOP3.LUT P6, RZ, R101, 0xff0000, RZ, 0xc0, !PT ;  /* 0x00ff000065ff7812 */ /* 0x000fe200078cc0ff */
[----:B------:R-:W-:Y:S01]  /*3320*/  @P1 FADD.FTZ R105, R65, R105 ;  /* 0x0000006941691221 */ /* 0x000fe20000010000 */
[----:B------:R-:W-:Y:S01]  /*3330*/  FADD.FTZ R143, R145, -R143 ;  /* 0x8000008f918f7221 */ /* 0x000fe20000010000 */
[-C--:B------:R-:W-:Y:S01]  /*3340*/  FMUL.FTZ R109, R91, R174.reuse ;  /* 0x000000ae5b6d7220 */ /* 0x080fe20000410000 */
[----:B------:R-:W-:Y:S01]  /*3350*/  FSEL R0, R0, RZ, P6 ;  /* 0x000000ff00007208 */ /* 0x000fe20003000000 */
[----:B------:R-:W-:Y:S01]  /*3360*/  FMUL.FTZ R110, R105, R174 ;  /* 0x000000ae696e7220 */ /* 0x000fe20000410000 */
[----:B------:R-:W-:Y:S01]  /*3370*/  LOP3.LUT P6, RZ, R101, 0xff000000, RZ, 0xc0, !PT ;  /* 0xff00000065ff7812 */ /* 0x000fe200078cc0ff */
[-CC-:B------:R-:W-:Y:S01]  /*3380*/  FFMA.FTZ R101, R194, R180.reuse, R181.reuse ;  /* 0x000000b4c2657223 */ /* 0x180fe200000100b5 */
[----:B------:R-:W-:Y:S01]  /*3390*/  FMUL.FTZ R109, R109, UR12 ;  /* 0x0000000c6d6d7c20 */ /* 0x000fe20008410000 */
[----:B------:R-:W-:Y:S01]  /*33a0*/  FMUL.FTZ R110, R110, UR12 ;  /* 0x0000000c6e6e7c20 */ /* 0x000fe20008410000 */
[----:B------:R-:W-:Y:S01]  /*33b0*/  FFMA.FTZ R144, R144, R180, R181 ;  /* 0x000000b490907223 */ /* 0x000fe200000100b5 */
[----:B------:R-:W-:Y:S01]  /*33c0*/  FADD.FTZ R101, R218, -R101 ;  /* 0x80000065da657221 */ /* 0x000fe20000010000 */
[----:B------:R-:W-:Y:S01]  /*33d0*/  FMUL.FTZ R218, R182, R202 ;  /* 0x000000cab6da7220 */ /* 0x000fe20000410000 */
[----:B------:R-:W-:Y:S01]  /*33e0*/  FSEL R217, R109, RZ, P6 ;  /* 0x000000ff6dd97208 */ /* 0x000fe20003000000 */
[-C--:B------:R-:W-:Y:S01]  /*33f0*/  FMUL.FTZ R109, R102, R174.reuse ;  /* 0x000000ae666d7220 */ /* 0x080fe20000410000 */
[----:B------:R-:W-:Y:S01]  /*3400*/  FMUL.FTZ R101, R182, R101 ;  /* 0x00000065b6657220 */ /* 0x000fe20000410000 */
[----:B------:R-:W-:Y:S01]  /*3410*/  LOP3.LUT P6, RZ, R104, 0xff, RZ, 0xc0, !PT ;  /* 0x000000ff68ff7812 */ /* 0x000fe200078cc0ff */
[-C--:B------:R-:W-:Y:S01]  /*3420*/  FMUL.FTZ R104, R107, R174.reuse ;  /* 0x000000ae6b687220 */ /* 0x080fe20000410000 */
[----:B------:R-:W-:Y:S01]  /*3430*/  FMUL.FTZ R109, R109, UR12 ;  /* 0x0000000c6d6d7c20 */ /* 0x000fe20008410000 */
[----:B------:R-:W-:Y:S01]  /*3440*/  @P1 FADD.FTZ R101, R69, R101 ;  /* 0x0000006545651221 */ /* 0x000fe20000010000 */
[----:B------:R-:W-:Y:S01]  /*3450*/  @P1 FADD.FTZ R218, R67, R218 ;  /* 0x000000da43da1221 */ /* 0x000fe20000010000 */
[----:B------:R-:W-:Y:S01]  /*3460*/  FMUL.FTZ R104, R104, UR12 ;  /* 0x0000000c68687c20 */ /* 0x000fe20008410000 */
[----:B------:R-:W-:Y:S01]  /*3470*/  FMUL.FTZ R143, R182, R143 ;  /* 0x0000008fb68f7220 */ /* 0x000fe20000410000 */
[----:B------:R-:W-:Y:S01]  /*3480*/  FMUL.FTZ R184, R101, R174 ;  /* 0x000000ae65b87220 */ /* 0x000fe20000410000 */
[----:B------:R-:W-:Y:S01]  /*3490*/  FADD.FTZ R203, R203, -R144 ;  /* 0x80000090cbcb7221 */ /* 0x000fe20000010000 */
[--C-:B------:R-:W-:Y:S01]  /*34a0*/  FFMA.FTZ R114, R114, R180, R181.reuse ;  /* 0x000000b472727223 */ /* 0x100fe200000100b5 */
[----:B------:R-:W-:Y:S01]  /*34b0*/  FSEL R183, R104, RZ, P6 ;  /* 0x000000ff68b77208 */ /* 0x000fe20003000000 */
[----:B------:R-:W-:Y:S01]  /*34c0*/  FMUL.FTZ R184, R184, UR12 ;  /* 0x0000000cb8b87c20 */ /* 0x000fe20008410000 */
[----:B------:R-:W-:Y:S01]  /*34d0*/  LOP3.LUT P6, RZ, R98, 0xff00, RZ, 0xc0, !PT ;  /* 0x0000ff0062ff7812 */ /* 0x000fe200078cc0ff */
[C---:B------:R-:W-:Y:S01]  /*34e0*/  FMUL.FTZ R104, R182.reuse, R106 ;  /* 0x0000006ab6687220 */ /* 0x040fe20000410000 */
[----:B------:R-:W-:Y:S01]  /*34f0*/  FMUL.FTZ R106, R182, R108 ;  /* 0x0000006cb66a7220 */ /* 0x000fe20000410000 */
[----:B------:R-:W-:Y:S01]  /*3500*/  FFMA.FTZ R111, R118, R180, R181 ;  /* 0x000000b4766f7223 */ /* 0x000fe200000100b5 */
[----:B------:R-:W-:Y:S01]  /*3510*/  FSEL R184, R184, RZ, P6 ;  /* 0x000000ffb8b87208 */ /* 0x000fe20003000000 */
[----:B------:R-:W-:Y:S01]  /*3520*/  @P1 FADD.FTZ R104, R64, R104 ;  /* 0x0000006840681221 */ /* 0x000fe20000010000 */
[----:B------:R-:W-:Y:S01]  /*3530*/  LOP3.LUT P6, RZ, R98, 0xff0000, RZ, 0xc0, !PT ;  /* 0x00ff000062ff7812 */ /* 0x000fe200078cc0ff */
[----:B------:R-:W-:Y:S01]  /*3540*/  @P1 FADD.FTZ R106, R66, R106 ;  /* 0x0000006a426a1221 */ /* 0x000fe20000010000 */
[----:B------:R-:W-:Y:S01]  /*3550*/  @P1 FADD.FTZ R143, R60, R143 ;  /* 0x0000008f3c8f1221 */ /* 0x000fe20000010000 */
[----:B------:R-:W-:Y:S01]  /*3560*/  FMUL.FTZ R118, R182, R203 ;  /* 0x000000cbb6767220 */ /* 0x000fe20000410000 */
[----:B------:R-:W-:Y:S01]  /*3570*/  FSEL R142, R109, RZ, P6 ;  /* 0x000000ff6d8e7208 */ /* 0x000fe20003000000 */
[-C--:B------:R-:W-:Y:S01]  /*3580*/  FMUL.FTZ R109, R104, R174.reuse ;  /* 0x000000ae686d7220 */ /* 0x080fe20000410000 */
[----:B------:R-:W-:Y:S01]  /*3590*/  LOP3.LUT P6, RZ, R98, 0xff000000, RZ, 0xc0, !PT ;  /* 0xff00000062ff7812 */ /* 0x000fe200078cc0ff */
[-C--:B------:R-:W-:Y:S01]  /*35a0*/  FMUL.FTZ R108, R106, R174.reuse ;  /* 0x000000ae6a6c7220 */ /* 0x080fe20000410000 */
[----:B------:R-:W-:Y:S01]  /*35b0*/  FMUL.FTZ R98, R218, R174 ;  /* 0x000000aeda627220 */ /* 0x000fe20000410000 */
[----:B------:R-:W-:Y:S01]  /*35c0*/  FMUL.FTZ R109, R109, UR12 ;  /* 0x0000000c6d6d7c20 */ /* 0x000fe20008410000 */
[----:B------:R-:W-:Y:S01]  /*35d0*/  FSEL R139, R139, RZ, P6 ;  /* 0x000000ff8b8b7208 */ /* 0x000fe20003000000 */
[----:B------:R-:W-:Y:S01]  /*35e0*/  FMUL.FTZ R108, R108, UR12 ;  /* 0x0000000c6c6c7c20 */ /* 0x000fe20008410000 */
[----:B------:R-:W-:Y:S01]  /*35f0*/  LOP3.LUT P6, RZ, R99, 0xff, RZ, 0xc0, !PT ;  /* 0x000000ff63ff7812 */ /* 0x000fe200078cc0ff */
[----:B------:R-:W-:Y:S01]  /*3600*/  FMUL.FTZ R216, R98, UR12 ;  /* 0x0000000c62d87c20 */ /* 0x000fe20008410000 */
[----:B------:R-:W-:Y:S01]  /*3610*/  MOV R98, R96 ;  /* 0x0000006000627202 */ /* 0x000fe20000000f00 */
[----:B------:R-:W-:Y:S01]  /*3620*/  FADD.FTZ R146, R146, -R114 ;  /* 0x8000007292927221 */ /* 0x000fe20000010000 */
[----:B------:R-:W-:Y:S01]  /*3630*/  FSEL R109, R109, RZ, P6 ;  /* 0x000000ff6d6d7208 */ /* 0x000fe20003000000 */
[-CC-:B------:R-:W-:Y:S01]  /*3640*/  FFMA.FTZ R115, R115, R180.reuse, R181.reuse ;  /* 0x000000b473737223 */ /* 0x180fe200000100b5 */
[----:B------:R-:W-:Y:S01]  /*3650*/  LOP3.LUT P6, RZ, R99, 0xff00, RZ, 0xc0, !PT ;  /* 0x0000ff0063ff7812 */ /* 0x000fe200078cc0ff */
[----:B------:R-:W-:Y:S01]  /*3660*/  FFMA.FTZ R114, R117, R180, R181 ;  /* 0x000000b475727223 */ /* 0x000fe200000100b5 */
[----:B------:R-:W-:Y:S01]  /*3670*/  @P1 FADD.FTZ R118, R61, R118 ;  /* 0x000000763d761221 */ /* 0x000fe20000010000 */
[----:B------:R-:W-:Y:S01]  /*3680*/  FMUL.FTZ R117, R182, R146 ;  /* 0x00000092b6757220 */ /* 0x000fe20000410000 */
[----:B------:R-:W-:Y:S01]  /*3690*/  FSEL R110, R110, RZ, P6 ;  /* 0x000000ff6e6e7208 */ /* 0x000fe20003000000 */
[----:B------:R-:W-:Y:S01]  /*36a0*/  FADD.FTZ R204, R204, -R115 ;  /* 0x80000073cccc7221 */ /* 0x000fe20000010000 */
[C---:B------:R-:W-:Y:S01]  /*36b0*/  LOP3.LUT P6, RZ, R99.reuse, 0xff0000, RZ, 0xc0, !PT ;  /* 0x00ff000063ff7812 */ /* 0x040fe200078cc0ff */
[----:B------:R-:W-:Y:S01]  /*36c0*/  FADD.FTZ R114, R210, -R114 ;  /* 0x80000072d2727221 */ /* 0x000fe20000010000 */
[----:B------:R-:W-:Y:S01]  /*36d0*/  FFMA.FTZ R115, R116, R180, R181 ;  /* 0x000000b474737223 */ /* 0x000fe200000100b5 */
[----:B------:R-:W-:Y:S01]  /*36e0*/  @P1 FADD.FTZ R117, R62, R117 ;  /* 0x000000753e751221 */ /* 0x000fe20000010000 */
[----:B------:R-:W-:Y:S01]  /*36f0*/  FSEL R108, R108, RZ, P6 ;  /* 0x000000ff6c6c7208 */ /* 0x000fe20003000000 */
[----:B------:R-:W-:Y:S01]  /*3700*/  FMUL.FTZ R116, R182, R204 ;  /* 0x000000ccb6747220 */ /* 0x000fe20000410000 */
[----:B------:R-:W-:Y:S01]  /*3710*/  LOP3.LUT P6, RZ, R99, 0xff000000, RZ, 0xc0, !PT ;  /* 0xff00000063ff7812 */ /* 0x000fe200078cc0ff */
[----:B------:R-:W-:Y:S01]  /*3720*/  FADD.FTZ R115, R185, -R115 ;  /* 0x80000073b9737221 */ /* 0x000fe20000010000 */
[-C--:B------:R-:W-:Y:S01]  /*3730*/  FMUL.FTZ R99, R117, R174.reuse ;  /* 0x000000ae75637220 */ /* 0x080fe20000410000 */
[----:B------:R-:W-:Y:S01]  /*3740*/  @P1 FADD.FTZ R116, R63, R116 ;  /* 0x000000743f741221 */ /* 0x000fe20000010000 */
[----:B------:R-:W-:Y:S01]  /*3750*/  FSEL R216, R216, RZ, P6 ;  /* 0x000000ffd8d87208 */ /* 0x000fe20003000000 */
[----:B------:R-:W-:Y:S01]  /*3760*/  FMUL.FTZ R115, R182, R115 ;  /* 0x00000073b6737220 */ /* 0x000fe20000410000 */
[----:B------:R-:W-:Y:S01]  /*3770*/  LOP3.LUT P6, RZ, R98, 0xff, RZ, 0xc0, !PT ;  /* 0x000000ff62ff7812 */ /* 0x000fe200078cc0ff */
[-C--:B------:R-:W-:Y:S01]  /*3780*/  FMUL.FTZ R98, R143, R174.reuse ;  /* 0x000000ae8f627220 */ /* 0x080fe20000410000 */
[----:B------:R-:W-:Y:S01]  /*3790*/  FMUL.FTZ R99, R99, UR12 ;  /* 0x0000000c63637c20 */ /* 0x000fe20008410000 */
[-C--:B------:R-:W-:Y:S01]  /*37a0*/  FMUL.FTZ R202, R116, R174.reuse ;  /* 0x000000ae74ca7220 */ /* 0x080fe20000410000 */
[----:B------:R-:W-:Y:S01]  /*37b0*/  @P1 FADD.FTZ R115, R56, R115 ;  /* 0x0000007338731221 */ /* 0x000fe20000010000 */
[----:B------:R-:W-:Y:S01]  /*37c0*/  FMUL.FTZ R210, R98, UR12 ;  /* 0x0000000c62d27c20 */ /* 0x000fe20008410000 */
[----:B------:R-:W-:Y:S01]  /*37d0*/  FMUL.FTZ R98, R118, R174 ;  /* 0x000000ae76627220 */ /* 0x000fe20000410000 */
[----:B------:R-:W-:Y:S01]  /*37e0*/  FMUL.FTZ R114, R182, R114 ;  /* 0x00000072b6727220 */ /* 0x000fe20000410000 */
[----:B------:R-:W-:Y:S01]  /*37f0*/  FADD.FTZ R111, R195, -R111 ;  /* 0x8000006fc36f7221 */ /* 0x000fe20000010000 */
[----:B------:R-:W-:Y:S01]  /*3800*/  FMUL.FTZ R202, R202, UR12 ;  /* 0x0000000ccaca7c20 */ /* 0x000fe20008410000 */
[----:B------:R-:W-:Y:S01]  /*3810*/  FSEL R210, R210, RZ, P6 ;  /* 0x000000ffd2d27208 */ /* 0x000fe20003000000 */
[----:B------:R-:W-:Y:S01]  /*3820*/  FMUL.FTZ R98, R98, UR12 ;  /* 0x0000000c62627c20 */ /* 0x000fe20008410000 */
[----:B------:R-:W-:Y:S01]  /*3830*/  LOP3.LUT P6, RZ, R96, 0xff00, RZ, 0xc0, !PT ;  /* 0x0000ff0060ff7812 */ /* 0x000fe200078cc0ff */
[----:B------:R-:W-:Y:S01]  /*3840*/  FFMA.FTZ R190, R119, R180, R181 ;  /* 0x000000b477be7223 */ /* 0x000fe200000100b5 */
[-C--:B------:R-:W-:Y:S01]  /*3850*/  FMUL.FTZ R195, R115, R174.reuse ;  /* 0x000000ae73c37220 */ /* 0x080fe20000410000 */
[----:B------:R-:W-:Y:S01]  /*3860*/  @P1 FADD.FTZ R114, R57, R114 ;  /* 0x0000007239721221 */ /* 0x000fe20000010000 */
[----:B------:R-:W-:Y:S01]  /*3870*/  FSEL R204, R98, RZ, P6 ;  /* 0x000000ff62cc7208 */ /* 0x000fe20003000000 */
[----:B------:R-:W-:Y:S01]  /*3880*/  FMUL.FTZ R111, R182, R111 ;  /* 0x0000006fb66f7220 */ /* 0x000fe20000410000 */
[----:B------:R-:W-:Y:S01]  /*3890*/  LOP3.LUT P6, RZ, R96, 0xff0000, RZ, 0xc0, !PT ;  /* 0x00ff000060ff7812 */ /* 0x000fe200078cc0ff */
[----:B------:R-:W-:Y:S01]  /*38a0*/  FADD.FTZ R190, R206, -R190 ;  /* 0x800000becebe7221 */ /* 0x000fe20000010000 */
[----:B------:R-:W-:Y:S01]  /*38b0*/  FMUL.FTZ R195, R195, UR12 ;  /* 0x0000000cc3c37c20 */ /* 0x000fe20008410000 */
[----:B------:R-:W-:Y:S01]  /*38c0*/  FMUL.FTZ R194, R114, R174 ;  /* 0x000000ae72c27220 */ /* 0x000fe20000410000 */
[----:B------:R-:W-:Y:S01]  /*38d0*/  FSEL R203, R99, RZ, P6 ;  /* 0x000000ff63cb7208 */ /* 0x000fe20003000000 */
[----:B------:R-:W-:Y:S01]  /*38e0*/  @P1 FADD.FTZ R111, R58, R111 ;  /* 0x0000006f3a6f1221 */ /* 0x000fe20000010000 */
[----:B------:R-:W-:Y:S01]  /*38f0*/  LOP3.LUT P6, RZ, R96, 0xff000000, RZ, 0xc0, !PT ;  /* 0xff00000060ff7812 */ /* 0x000fe200078cc0ff */
[----:B------:R-:W-:Y:S01]  /*3900*/  FMUL.FTZ R190, R182, R190 ;  /* 0x000000beb6be7220 */ /* 0x000fe20000410000 */
[----:B------:R-:W-:Y:S01]  /*3910*/  FMUL.FTZ R194, R194, UR12 ;  /* 0x0000000cc2c27c20 */ /* 0x000fe20008410000 */
[----:B------:R-:W-:Y:S01]  /*3920*/  FMUL.FTZ R193, R111, R174 ;  /* 0x000000ae6fc17220 */ /* 0x000fe20000410000 */
[----:B------:R-:W-:Y:S01]  /*3930*/  FSEL R202, R202, RZ, P6 ;  /* 0x000000ffcaca7208 */ /* 0x000fe20003000000 */
[-CC-:B------:R-:W-:Y:S01]  /*3940*/  FFMA.FTZ R192, R120, R180.reuse, R181.reuse ;  /* 0x000000b478c07223 */ /* 0x180fe200000100b5 */
[----:B------:R-:W-:Y:S01]  /*3950*/  LOP3.LUT P6, RZ, R97, 0xff, RZ, 0xc0, !PT ;  /* 0x000000ff61ff7812 */ /* 0x000fe200078cc0ff */
[----:B------:R-:W-:Y:S01]  /*3960*/  @P1 FADD.FTZ R190, R59, R190 ;  /* 0x000000be3bbe1221 */ /* 0x000fe20000010000 */
[----:B------:R-:W-:Y:S01]  /*3970*/  FMUL.FTZ R193, R193, UR12 ;  /* 0x0000000cc1c17c20 */ /* 0x000fe20008410000 */
[----:B------:R-:W-:Y:S01]  /*3980*/  FADD.FTZ R192, R197, -R192 ;  /* 0x800000c0c5c07221 */ /* 0x000fe20000010000 */
[----:B------:R-:W-:Y:S01]  /*3990*/  FSEL R195, R195, RZ, P6 ;  /* 0x000000ffc3c37208 */ /* 0x000fe20003000000 */
[----:B------:R-:W-:Y:S01]  /*39a0*/  FFMA.FTZ R191, R121, R180, R181 ;  /* 0x000000b479bf7223 */ /* 0x000fe200000100b5 */
[C---:B------:R-:W-:Y:S01]  /*39b0*/  LOP3.LUT P6, RZ, R97.reuse, 0xff00, RZ, 0xc0, !PT ;  /* 0x0000ff0061ff7812 */ /* 0x040fe200078cc0ff */
[----:B------:R-:W-:Y:S01]  /*39c0*/  FMUL.FTZ R96, R190, R174 ;  /* 0x000000aebe607220 */ /* 0x000fe20000410000 */
[----:B------:R-:W-:Y:S01]  /*39d0*/  FMUL.FTZ R192, R182, R192 ;  /* 0x000000c0b6c07220 */ /* 0x000fe20000410000 */
[----:B------:R-:W-:Y:S01]  /*39e0*/  FADD.FTZ R191, R208, -R191 ;  /* 0x800000bfd0bf7221 */ /* 0x000fe20000010000 */
[----:B------:R-:W-:Y:S01]  /*39f0*/  FSEL R194, R194, RZ, P6 ;  /* 0x000000ffc2c27208 */ /* 0x000fe20003000000 */
[----:B------:R-:W-:Y:S01]  /*3a00*/  FMUL.FTZ R197, R96, UR12 ;  /* 0x0000000c60c57c20 */ /* 0x000fe20008410000 */
[----:B------:R-:W-:Y:S01]  /*3a10*/  LOP3.LUT P6, RZ, R97, 0xff0000, RZ, 0xc0, !PT ;  /* 0x00ff000061ff7812 */ /* 0x000fe200078cc0ff */
[----:B------:R-:W-:Y:S01]  /*3a20*/  FFMA.FTZ R189, R122, R180, R181 ;  /* 0x000000b47abd7223 */ /* 0x000fe200000100b5 */
[----:B------:R-:W-:Y:S01]  /*3a30*/  MOV R96, R94 ;  /* 0x0000005e00607202 */ /* 0x000fe20000000f00 */
[----:B------:R-:W-:Y:S01]  /*3a40*/  @P1 FADD.FTZ R192, R52, R192 ;  /* 0x000000c034c01221 */ /* 0x000fe20000010000 */
[----:B------:R-:W-:Y:S01]  /*3a50*/  FSEL R193, R193, RZ, P6 ;  /* 0x000000ffc1c17208 */ /* 0x000fe20003000000 */
[----:B------:R-:W-:Y:S01]  /*3a60*/  FMUL.FTZ R191, R182, R191 ;  /* 0x000000bfb6bf7220 */ /* 0x000fe20000410000 */
[----:B------:R-:W-:Y:S01]  /*3a70*/  LOP3.LUT P6, RZ, R97, 0xff000000, RZ, 0xc0, !PT ;  /* 0xff00000061ff7812 */ /* 0x000fe200078cc0ff */
[----:B------:R-:W-:Y:S01]  /*3a80*/  FADD.FTZ R189, R196, -R189 ;  /* 0x800000bdc4bd7221 */ /* 0x000fe20000010000 */
[----:B------:R-:W-:Y:S01]  /*3a90*/  FFMA.FTZ R188, R123, R180, R181 ;  /* 0x000000b47bbc7223 */ /* 0x000fe200000100b5 */
[----:B------:R-:W-:Y:S01]  /*3aa0*/  @P1 FADD.FTZ R191, R53, R191 ;  /* 0x000000bf35bf1221 */ /* 0x000fe20000010000 */
[----:B------:R-:W-:Y:S01]  /*3ab0*/  FSEL R197, R197, RZ, P6 ;  /* 0x000000ffc5c57208 */ /* 0x000fe20003000000 */
[----:B------:R-:W-:Y:S01]  /*3ac0*/  FMUL.FTZ R189, R182, R189 ;  /* 0x000000bdb6bd7220 */ /* 0x000fe20000410000 */
[----:B------:R-:W-:Y:S01]  /*3ad0*/  LOP3.LUT P6, RZ, R96, 0xff, RZ, 0xc0, !PT ;  /* 0x000000ff60ff7812 */ /* 0x000fe200078cc0ff */
[----:B------:R-:W-:Y:S01]  /*3ae0*/  FMUL.FTZ R96, R192, R174 ;  /* 0x000000aec0607220 */ /* 0x000fe20000410000 */
[----:B------:R-:W-:Y:S01]  /*3af0*/  FADD.FTZ R188, R209, -R188 ;  /* 0x800000bcd1bc7221 */ /* 0x000fe20000010000 */
[----:B------:R-:W-:Y:S01]  /*3b00*/  FFMA.FTZ R187, R124, R180, R181 ;  /* 0x000000b47cbb7223 */ /* 0x000fe200000100b5 */
[----:B------:R-:W-:Y:S01]  /*3b10*/  FMUL.FTZ R146, R191, R174 ;  /* 0x000000aebf927220 */ /* 0x000fe20000410000 */
[----:B------:R-:W-:Y:S01]  /*3b20*/  FMUL.FTZ R96, R96, UR12 ;  /* 0x0000000c60607c20 */ /* 0x000fe20008410000 */
[----:B------:R-:W-:Y:S01]  /*3b30*/  @P1 FADD.FTZ R189, R54, R189 ;  /* 0x000000bd36bd1221 */ /* 0x000fe20000010000 */
[----:B------:R-:W-:Y:S01]  /*3b40*/  FMUL.FTZ R188, R182, R188 ;  /* 0x000000bcb6bc7220 */ /* 0x000fe20000410000 */
[----:B------:R-:W-:Y:S01]  /*3b50*/  FADD.FTZ R187, R198, -R187 ;  /* 0x800000bbc6bb7221 */ /* 0x000fe20000010000 */
[--C-:B------:R-:W-:Y:S01]  /*3b60*/  FFMA.FTZ R186, R125, R180, R181.reuse ;  /* 0x000000b47dba7223 */ /* 0x100fe200000100b5 */
[----:B------:R-:W-:Y:S01]  /*3b70*/  FSEL R145, R96, RZ, P6 ;  /* 0x000000ff60917208 */ /* 0x000fe20003000000 */
[----:B------:R-:W-:Y:S01]  /*3b80*/  FMUL.FTZ R146, R146, UR12 ;  /* 0x0000000c92927c20 */ /* 0x000fe20008410000 */
[----:B------:R-:W-:Y:S01]  /*3b90*/  LOP3.LUT P6, RZ, R94, 0xff00, RZ, 0xc0, !PT ;  /* 0x0000ff005eff7812 */ /* 0x000fe200078cc0ff */
[----:B------:R-:W-:Y:S01]  /*3ba0*/  FMUL.FTZ R96, R189, R174 ;  /* 0x000000aebd607220 */ /* 0x000fe20000410000 */
[----:B------:R-:W-:Y:S01]  /*3bb0*/  @P1 FADD.FTZ R188, R55, R188 ;  /* 0x000000bc37bc1221 */ /* 0x000fe20000010000 */
[----:B------:R-:W-:Y:S01]  /*3bc0*/  FMUL.FTZ R187, R182, R187 ;  /* 0x000000bbb6bb7220 */ /* 0x000fe20000410000 */
[----:B------:R-:W-:Y:S01]  /*3bd0*/  FADD.FTZ R186, R207, -R186 ;  /* 0x800000bacfba7221 */ /* 0x000fe20000010000 */
[----:B------:R-:W-:Y:S01]  /*3be0*/  FFMA.FTZ R185, R126, R180, R181 ;  /* 0x000000b47eb97223 */ /* 0x000fe200000100b5 */
[----:B------:R-:W-:Y:S01]  /*3bf0*/  FMUL.FTZ R96, R96, UR12 ;  /* 0x0000000c60607c20 */ /* 0x000fe20008410000 */
[----:B------:R-:W-:Y:S01]  /*3c00*/  FSEL R146, R146, RZ, P6 ;  /* 0x000000ff92927208 */ /* 0x000fe20003000000 */
[----:B------:R-:W-:Y:S01]  /*3c10*/  FMUL.FTZ R144, R188, R174 ;  /* 0x000000aebc907220 */ /* 0x000fe20000410000 */
[----:B------:R-:W-:Y:S01]  /*3c20*/  LOP3.LUT P6, RZ, R94, 0xff0000, RZ, 0xc0, !PT ;  /* 0x00ff00005eff7812 */ /* 0x000fe200078cc0ff */
[----:B------:R-:W-:Y:S01]  /*3c30*/  @P1 FADD.FTZ R187, R48, R187 ;  /* 0x000000bb30bb1221 */ /* 0x000fe20000010000 */
[----:B------:R-:W-:Y:S01]  /*3c40*/  FMUL.FTZ R186, R182, R186 ;  /* 0x000000bab6ba7220 */ /* 0x000fe20000410000 */
[----:B------:R-:W-:Y:S01]  /*3c50*/  FADD.FTZ R185, R199, -R185 ;  /* 0x800000b9c7b97221 */ /* 0x000fe20000010000 */
[----:B------:R-:W-:Y:S01]  /*3c60*/  FSEL R126, R96, RZ, P6 ;  /* 0x000000ff607e7208 */ /* 0x000fe20003000000 */
[----:B------:R-:W-:Y:S01]  /*3c70*/  FMUL.FTZ R144, R144, UR12 ;  /* 0x0000000c90907c20 */ /* 0x000fe20008410000 */
[--C-:B------:R-:W-:Y:S01]  /*3c80*/  FFMA.FTZ R127, R127, R180, R181.reuse ;  /* 0x000000b47f7f7223 */ /* 0x100fe200000100b5 */
[----:B------:R-:W-:Y:S01]  /*3c90*/  LOP3.LUT P6, RZ, R94, 0xff000000, RZ, 0xc0, !PT ;  /* 0xff0000005eff7812 */ /* 0x000fe200078cc0ff */
[----:B------:R-:W-:Y:S01]  /*3ca0*/  FMUL.FTZ R122, R187, R174 ;  /* 0x000000aebb7a7220 */ /* 0x000fe20000410000 */
[----:B------:R-:W-:Y:S01]  /*3cb0*/  @P1 FADD.FTZ R186, R49, R186 ;  /* 0x000000ba31ba1221 */ /* 0x000fe20000010000 */
[----:B------:R-:W-:Y:S01]  /*3cc0*/  FMUL.FTZ R185, R182, R185 ;  /* 0x000000b9b6b97220 */ /* 0x000fe20000410000 */
[----:B------:R-:W-:Y:S01]  /*3cd0*/  FFMA.FTZ R128, R128, R180, R181 ;  /* 0x000000b480807223 */ /* 0x000fe200000100b5 */
[----:B------:R-:W-:Y:S01]  /*3ce0*/  FADD.FTZ R127, R211, -R127 ;  /* 0x8000007fd37f7221 */ /* 0x000fe20000010000 */
[----:B------:R-:W-:Y:S01]  /*3cf0*/  FMUL.FTZ R122, R122, UR12 ;  /* 0x0000000c7a7a7c20 */ /* 0x000fe20008410000 */
[----:B------:R-:W-:Y:S01]  /*3d00*/  FSEL R144, R144, RZ, P6 ;  /* 0x000000ff90907208 */ /* 0x000fe20003000000 */
[-C--:B------:R-:W-:Y:S01]  /*3d10*/  FMUL.FTZ R123, R186, R174.reuse ;  /* 0x000000aeba7b7220 */ /* 0x080fe20000410000 */
[----:B------:R-:W-:Y:S01]  /*3d20*/  LOP3.LUT P6, RZ, R95, 0xff, RZ, 0xc0, !PT ;  /* 0x000000ff5fff7812 */ /* 0x000fe200078cc0ff */
[----:B------:R-:W-:Y:S01]  /*3d30*/  @P1 FADD.FTZ R185, R50, R185 ;  /* 0x000000b932b91221 */ /* 0x000fe20000010000 */
[----:B------:R-:W-:Y:S01]  /*3d40*/  FADD.FTZ R131, R131, -R128 ;  /* 0x8000008083837221 */ /* 0x000fe20000010000 */
[----:B------:R-:W-:Y:S01]  /*3d50*/  FMUL.FTZ R128, R182, R127 ;  /* 0x0000007fb6807220 */ /* 0x000fe20000410000 */
[----:B------:R-:W-:Y:S01]  /*3d60*/  FSEL R122, R122, RZ, P6 ;  /* 0x000000ff7a7a7208 */ /* 0x000fe20003000000 */
[----:B------:R-:W-:Y:S01]  /*3d70*/  FMUL.FTZ R123, R123, UR12 ;  /* 0x0000000c7b7b7c20 */ /* 0x000fe20008410000 */
[----:B------:R-:W-:Y:S01]  /*3d80*/  LOP3.LUT P6, RZ, R95, 0xff00, RZ, 0xc0, !PT ;  /* 0x0000ff005fff7812 */ /* 0x000fe200078cc0ff */
[----:B------:R-:W-:Y:S01]  /*3d90*/  FMUL.FTZ R119, R185, R174 ;  /* 0x000000aeb9777220 */ /* 0x000fe20000410000 */
[----:B------:R-:W-:Y:S01]  /*3da0*/  @P1 FADD.FTZ R128, R51, R128 ;  /* 0x0000008033801221 */ /* 0x000fe20000010000 */
[--C-:B------:R-:W-:Y:S01]  /*3db0*/  FFMA.FTZ R129, R129, R180, R181.reuse ;  /* 0x000000b481817223 */ /* 0x100fe200000100b5 */
[----:B------:R-:W-:Y:S01]  /*3dc0*/  FSEL R123, R123, RZ, P6 ;  /* 0x000000ff7b7b7208 */ /* 0x000fe20003000000 */
[----:B------:R-:W-:Y:S01]  /*3dd0*/  FMUL.FTZ R119, R119, UR12 ;  /* 0x0000000c77777c20 */ /* 0x000fe20008410000 */
[----:B------:R-:W-:Y:S01]  /*3de0*/  LOP3.LUT P6, RZ, R95, 0xff0000, RZ, 0xc0, !PT ;  /* 0x00ff00005fff7812 */ /* 0x000fe200078cc0ff */
[----:B------:R-:W-:Y:S01]  /*3df0*/  FMUL.FTZ R94, R128, R174 ;  /* 0x000000ae805e7220 */ /* 0x000fe20000410000 */
[-C--:B------:R-:W-:Y:S01]  /*3e00*/  FFMA.FTZ R135, R135, R180.reuse, R181 ;  /* 0x000000b487877223 */ /* 0x080fe200000100b5 */
[----:B------:R-:W-:Y:S01]  /*3e10*/  FMUL.FTZ R131, R182, R131 ;  /* 0x00000083b6837220 */ /* 0x000fe20000410000 */
[----:B------:R-:W-:Y:S01]  /*3e20*/  FSEL R119, R119, RZ, P6 ;  /* 0x000000ff77777208 */ /* 0x000fe20003000000 */
[----:B------:R-:W-:Y:S01]  /*3e30*/  FADD.FTZ R129, R212, -R129 ;  /* 0x80000081d4817221 */ /* 0x000fe20000010000 */
[----:B------:R-:W-:Y:S01]  /*3e40*/  FMUL.FTZ R127, R94, UR12 ;  /* 0x0000000c5e7f7c20 */ /* 0x000fe20008410000 */
[----:B------:R-:W-:Y:S01]  /*3e50*/  LOP3.LUT P6, RZ, R95, 0xff000000, RZ, 0xc0, !PT ;  /* 0xff0000005fff7812 */ /* 0x000fe200078cc0ff */
[--C-:B------:R-:W-:Y:S01]  /*3e60*/  FFMA.FTZ R130, R130, R180, R181.reuse ;  /* 0x000000b482827223 */ /* 0x100fe200000100b5 */
[----:B------:R-:W-:Y:S01]  /*3e70*/  MOV R94, R92 ;  /* 0x0000005c005e7202 */ /* 0x000fe20000000f00 */
[-C--:B------:R-:W-:Y:S01]  /*3e80*/  FFMA.FTZ R205, R205, R180.reuse, R181 ;  /* 0x000000b4cdcd7223 */ /* 0x080fe200000100b5 */
[----:B------:R-:W-:Y:S01]  /*3e90*/  FADD.FTZ R215, R215, -R135 ;  /* 0x80000087d7d77221 */ /* 0x000fe20000010000 */
[----:B------:R-:W-:Y:S01]  /*3ea0*/  @P1 FADD.FTZ R131, R44, R131 ;  /* 0x000000832c831221 */ /* 0x000fe20000010000 */
[-CC-:B------:R-:W-:Y:S01]  /*3eb0*/  FFMA.FTZ R134, R134, R180.reuse, R181.reuse ;  /* 0x000000b486867223 */ /* 0x180fe200000100b5 */
[----:B------:R-:W-:Y:S01]  /*3ec0*/  FMUL.FTZ R135, R182, R129 ;  /* 0x00000081b6877220 */ /* 0x000fe20000410000 */
[----:B------:R-:W-:Y:S01]  /*3ed0*/  FADD.FTZ R130, R201, -R130 ;  /* 0x80000082c9827221 */ /* 0x000fe20000010000 */
[----:B------:R-:W-:Y:S01]  /*3ee0*/  FSEL R127, R127, RZ, P6 ;  /* 0x000000ff7f7f7208 */ /* 0x000fe20003000000 */
[----:B------:R-:W-:Y:S01]  /*3ef0*/  FFMA.FTZ R200, R200, R180, R181 ;  /* 0x000000b4c8c87223 */ /* 0x000fe200000100b5 */
[----:B------:R-:W-:Y:S01]  /*3f00*/  LOP3.LUT P6, RZ, R94, 0xff, RZ, 0xc0, !PT ;  /* 0x000000ff5eff7812 */ /* 0x000fe200078cc0ff */
[----:B------:R-:W-:Y:S01]  /*3f10*/  FADD.FTZ R205, R132, -R205 ;  /* 0x800000cd84cd7221 */ /* 0x000fe20000010000 */
[----:B------:R-:W-:Y:S01]  /*3f20*/  FMUL.FTZ R94, R131, R174 ;  /* 0x000000ae835e7220 */ /* 0x000fe20000410000 */
[----:B------:R-:W-:Y:S01]  /*3f30*/  FADD.FTZ R132, R213, -R134 ;  /* 0x80000086d5847221 */ /* 0x000fe20000010000 */
[----:B------:R-:W-:Y:S01]  /*3f40*/  SEL R88, R88, R84, P3 ;  /* 0x0000005458587207 */ /* 0x000fe20001800000 */
[----:B------:R-:W-:Y:S01]  /*3f50*/  @P1 FADD.FTZ R135, R45, R135 ;  /* 0x000000872d871221 */ /* 0x000fe20000010000 */
[----:B------:R-:W-:Y:S01]  /*3f60*/  SEL R89, R89, R85, P3 ;  /* 0x0000005559597207 */ /* 0x000fe20001800000 */
[----:B------:R-:W-:Y:S01]  /*3f70*/  FFMA.FTZ R133, R133, R180, R181 ;  /* 0x000000b485857223 */ /* 0x000fe200000100b5 */
[----:B------:R-:W-:Y:S01]  /*3f80*/  SEL R90, R90, R86, P3 ;  /* 0x000000565a5a7207 */ /* 0x000fe20001800000 */
[----:B------:R-:W-:Y:S01]  /*3f90*/  FMUL.FTZ R134, R182, R130 ;  /* 0x00000082b6867220 */ /* 0x000fe20000410000 */
[----:B------:R-:W-:Y:S01]  /*3fa0*/  SEL R91, R91, R87, P3 ;  /* 0x000000575b5b7207 */ /* 0x000fe20001800000 */
[----:B------:R-:W-:Y:S01]  /*3fb0*/  FADD.FTZ R200, R147, -R200 ;  /* 0x800000c893c87221 */ /* 0x000fe20000010000 */
[----:B------:R-:W-:Y:S01]  /*3fc0*/  FMUL.FTZ R94, R94, UR12 ;  /* 0x0000000c5e5e7c20 */ /* 0x000fe20008410000 */
[----:B------:R-:W-:Y:S01]  /*3fd0*/  FMUL.FTZ R95, R135, R174 ;  /* 0x000000ae875f7220 */ /* 0x000fe20000410000 */
[----:B------:R-:W-:Y:S01]  /*3fe0*/  FADD.FTZ R214, R214, -R133 ;  /* 0x80000085d6d67221 */ /* 0x000fe20000010000 */
[----:B------:R0:W-:Y:S01]  /*3ff0*/  @P2 STG.E.128 desc[UR6][R112.64+0x10], R88 ;  /* 0x0000105870002986 */ /* 0x0001e2000c101d06 */
[----:B------:R-:W-:Y:S01]  /*4000*/  @P1 FADD.FTZ R134, R46, R134 ;  /* 0x000000862e861221 */ /* 0x000fe20000010000 */
[----:B------:R-:W-:Y:S01]  /*4010*/  FMUL.FTZ R133, R182, R200 ;  /* 0x000000c8b6857220 */ /* 0x000fe20000410000 */
[----:B------:R-:W1:Y:S01]  /*4020*/  LDC.64 R198, c[0x0][0x2f8] ;  /* 0x0000be00ffc67b82 */ /* 0x000e620000000a00 */
[----:B------:R-:W-:Y:S01]  /*4030*/  FSEL R181, R94, RZ, P6 ;  /* 0x000000ff5eb57208 */ /* 0x000fe20003000000 */
[----:B------:R-:W-:Y:S01]  /*4040*/  FMUL.FTZ R95, R95, UR12 ;  /* 0x0000000c5f5f7c20 */ /* 0x000fe20008410000 */
[----:B------:R-:W-:Y:S01]  /*4050*/  LOP3.LUT P6, RZ, R92, 0xff00, RZ, 0xc0, !PT ;  /* 0x0000ff005cff7812 */ /* 0x000fe200078cc0ff */
[-C--:B------:R-:W-:Y:S01]  /*4060*/  FMUL.FTZ R94, R134, R174.reuse ;  /* 0x000000ae865e7220 */ /* 0x080fe20000410000 */
[----:B------:R-:W-:Y:S01]  /*4070*/  @P1 FADD.FTZ R133, R47, R133 ;  /* 0x000000852f851221 */ /* 0x000fe20000010000 */
[----:B------:R-:W-:Y:S01]  /*4080*/  FMUL.FTZ R130, R182, R205 ;  /* 0x000000cdb6827220 */ /* 0x000fe20000410000 */
[----:B------:R-:W-:Y:S01]  /*4090*/  FSEL R196, R95, RZ, P6 ;  /* 0x000000ff5fc47208 */ /* 0x000fe20003000000 */
[----:B------:R-:W-:Y:S01]  /*40a0*/  FMUL.FTZ R94, R94, UR12 ;  /* 0x0000000c5e5e7c20 */ /* 0x000fe20008410000 */
[----:B------:R-:W-:Y:S01]  /*40b0*/  FMUL.FTZ R147, R133, R174 ;  /* 0x000000ae85937220 */ /* 0x000fe20000410000 */
[----:B------:R-:W-:Y:S01]  /*40c0*/  LOP3.LUT P6, RZ, R92, 0xff0000, RZ, 0xc0, !PT ;  /* 0x00ff00005cff7812 */ /* 0x000fe200078cc0ff */
[----:B------:R-:W-:Y:S01]  /*40d0*/  @P1 FADD.FTZ R130, R40, R130 ;  /* 0x0000008228821221 */ /* 0x000fe20000010000 */
[----:B------:R-:W-:Y:S01]  /*40e0*/  FMUL.FTZ R129, R182, R214 ;  /* 0x000000d6b6817220 */ /* 0x000fe20000410000 */
[----:B------:R-:W-:Y:S01]  /*40f0*/  FMUL.FTZ R147, R147, UR12 ;  /* 0x0000000c93937c20 */ /* 0x000fe20008410000 */
[----:B------:R-:W-:Y:S01]  /*4100*/  FSEL R180, R94, RZ, P6 ;  /* 0x000000ff5eb47208 */ /* 0x000fe20003000000 */
[----:B0-----:R-:W0:Y:S01]  /*4110*/  @P2 LDC.64 R88, c[0x0][0x308] ;  /* 0x0000c200ff582b82 */ /* 0x001e220000000a00 */
[-C--:B------:R-:W-:Y:S01]  /*4120*/  FMUL.FTZ R91, R130, R174.reuse ;  /* 0x000000ae825b7220 */ /* 0x080fe20000410000 */
[----:B------:R-:W-:Y:S01]  /*4130*/  LOP3.LUT P6, RZ, R92, 0xff000000, RZ, 0xc0, !PT ;  /* 0xff0000005cff7812 */ /* 0x000fe200078cc0ff */
[----:B------:R-:W-:Y:S01]  /*4140*/  @P1 FADD.FTZ R129, R41, R129 ;  /* 0x0000008129811221 */ /* 0x000fe20000010000 */
[----:B------:R-:W-:Y:S01]  /*4150*/  F2FP.BF16.F32.PACK_AB R96, R140, R141 ;  /* 0x0000008d8c60723e */ /* 0x000fe200000010ff */
[----:B------:R-:W-:Y:S01]  /*4160*/  FMUL.FTZ R91, R91, UR12 ;  /* 0x0000000c5b5b7c20 */ /* 0x000fe20008410000 */
[----:B------:R-:W-:Y:S01]  /*4170*/  FSEL R147, R147, RZ, P6 ;  /* 0x000000ff93937208 */ /* 0x000fe20003000000 */
[----:B------:R-:W-:Y:S01]  /*4180*/  FMUL.FTZ R90, R129, R174 ;  /* 0x000000ae815a7220 */ /* 0x000fe20000410000 */
[----:B------:R-:W-:Y:S01]  /*4190*/  LOP3.LUT P6, RZ, R93, 0xff, RZ, 0xc0, !PT ;  /* 0x000000ff5dff7812 */ /* 0x000fe200078cc0ff */
[----:B------:R-:W2:Y:S01]  /*41a0*/  @P2 LDC.64 R112, c[0x0][0x308] ;  /* 0x0000c200ff702b82 */ /* 0x000ea20000000a00 */
[----:B------:R-:W-:Y:S01]  /*41b0*/  F2FP.BF16.F32.PACK_AB R98, R136, R100 ;  /* 0x000000648862723e */ /* 0x000fe200000010ff */
[----:B------:R-:W-:Y:S01]  /*41c0*/  FMUL.FTZ R90, R90, UR12 ;  /* 0x0000000c5a5a7c20 */ /* 0x000fe20008410000 */
[----:B------:R-:W-:Y:S01]  /*41d0*/  FSEL R140, R91, RZ, P6 ;  /* 0x000000ff5b8c7208 */ /* 0x000fe20003000000 */
[C---:B------:R-:W-:Y:S01]  /*41e0*/  FMUL.FTZ R132, R182.reuse, R132 ;  /* 0x00000084b6847220 */ /* 0x040fe20000410000 */
[----:B------:R-:W-:Y:S01]  /*41f0*/  LOP3.LUT P6, RZ, R93, 0xff00, RZ, 0xc0, !PT ;  /* 0x0000ff005dff7812 */ /* 0x000fe200078cc0ff */
[----:B------:R-:W-:Y:S01]  /*4200*/  FMUL.FTZ R182, R182, R215 ;  /* 0x000000d7b6b67220 */ /* 0x000fe20000410000 */
[----:B------:R-:W-:Y:S01]  /*4210*/  F2FP.BF16.F32.PACK_AB R97, R137, R138 ;  /* 0x0000008a8961723e */ /* 0x000fe200000010ff */
[----:B------:R-:W3:Y:S01]  /*4220*/  @P2 LDC.64 R120, c[0x0][0x308] ;  /* 0x0000c200ff782b82 */ /* 0x000ee20000000a00 */
[----:B------:R-:W-:Y:S01]  /*4230*/  F2FP.BF16.F32.PACK_AB R99, R217, R0 ;  /* 0x00000000d963723e */ /* 0x000fe200000010ff */
[----:B------:R-:W-:Y:S01]  /*4240*/  @P1 FADD.FTZ R132, R42, R132 ;  /* 0x000000842a841221 */ /* 0x000fe20000010000 */
[----:B------:R-:W-:Y:S01]  /*4250*/  SEL R100, R107, R80, P3 ;  /* 0x000000506b647207 */ /* 0x000fe20001800000 */
[----:B------:R-:W-:Y:S01]  /*4260*/  @P1 FADD.FTZ R182, R43, R182 ;  /* 0x000000b62bb61221 */ /* 0x000fe20000010000 */
[----:B------:R-:W-:Y:S01]  /*4270*/  SEL R101, R101, R81, P3 ;  /* 0x0000005165657207 */ /* 0x000fe20001800000 */
[----:B0-----:R-:W-:Y:S01]  /*4280*/  @P2 IMAD.WIDE.U32 R124, R177, 0x20, R88 ;  /* 0x00000020b17c2825 */ /* 0x001fe200078e0058 */
[----:B------:R-:W-:-:S02]  /*4290*/  SEL R102, R102, R82, P3 ;  /* 0x0000005266667207 */ /* 0x000fc40001800000 */
[----:B------:R-:W-:Y:S01]  /*42a0*/  SEL R103, R103, R83, P3 ;  /* 0x0000005367677207 */ /* 0x000fe20001800000 */
[----:B-1----:R-:W-:Y:S01]  /*42b0*/  IMAD.WIDE.U32 R88, R179, 0x10, R198 ;  /* 0x00000010b3587825 */ /* 0x002fe200078e00c6 */
[----:B------:R-:W-:Y:S02]  /*42c0*/  SEL R104, R104, R84, P3 ;  /* 0x0000005468687207 */ /* 0x000fe40001800000 */
[----:B------:R-:W-:Y:S02]  /*42d0*/  SEL R105, R105, R85, P3 ;  /* 0x0000005569697207 */ /* 0x000fe40001800000 */
[----:B------:R-:W-:Y:S01]  /*42e0*/  SEL R106, R106, R86, P3 ;  /* 0x000000566a6a7207 */ /* 0x000fe20001800000 */
[----:B------:R0:W-:Y:S01]  /*42f0*/  STG.E.128 desc[UR6][R88.64], R96 ;  /* 0x0000006058007986 */ /* 0x0001e2000c101d06 */
[----:B------:R-:W-:Y:S01]  /*4300*/  SEL R107, R218, R87, P3 ;  /* 0x00000057da6b7207 */ /* 0x000fe20001800000 */
[----:B--2---:R-:W-:Y:S01]  /*4310*/  @P2 IMAD.WIDE.U32 R112, R178, 0x20, R112 ;  /* 0x00000020b2702825 */ /* 0x004fe200078e0070 */
[----:B------:R-:W-:Y:S01]  /*4320*/  FSEL R0, R90, RZ, P6 ;  /* 0x000000ff5a007208 */ /* 0x000fe20003000000 */
[----:B------:R1:W-:Y:S01]  /*4330*/  @P2 STG.E.128 desc[UR6][R124.64], R100 ;  /* 0x000000647c002986 */ /* 0x0003e2000c101d06 */
[----:B------:R-:W-:Y:S01]  /*4340*/  F2FP.BF16.F32.PACK_AB R90, R110, R109 ;  /* 0x0000006d6e5a723e */ /* 0x000fe200000010ff */
[----:B------:R-:W-:Y:S01]  /*4350*/  IMAD.WIDE.U32 R178, R178, 0x10, R198 ;  /* 0x00000010b2b27825 */ /* 0x000fe200078e00c6 */
[----:B------:R-:W-:Y:S01]  /*4360*/  F2FP.BF16.F32.PACK_AB R91, R216, R108 ;  /* 0x0000006cd85b723e */ /* 0x000fe200000010ff */
[----:B------:R2:W-:Y:S01]  /*4370*/  @P2 STG.E.128 desc[UR6][R124.64+0x10], R104 ;  /* 0x000010687c002986 */ /* 0x0005e2000c101d06 */
[----:B------:R-:W4:Y:S01]  /*4380*/  @P2 LDC.64 R108, c[0x0][0x308] ;  /* 0x0000c200ff6c2b82 */ /* 0x000f220000000a00 */
[C---:B------:R-:W-:Y:S01]  /*4390*/  LOP3.LUT P6, RZ, R93.reuse, 0xff0000, RZ, 0xc0, !PT ;  /* 0x00ff00005dff7812 */ /* 0x040fe200078cc0ff */
[----:B---3--:R-:W-:Y:S01]  /*43a0*/  @P2 IMAD.WIDE.U32 R120, R176, 0x20, R120 ;  /* 0x00000020b0782825 */ /* 0x008fe200078e0078 */
[----:B------:R-:W-:-:S02]  /*43b0*/  LOP3.LUT P1, RZ, R93, 0xff000000, RZ, 0xc0, !PT ;  /* 0xff0000005dff7812 */ /* 0x000fc4000782c0ff */
[----:B------:R-:W-:Y:S02]  /*43c0*/  F2FP.BF16.F32.PACK_AB R92, R204, R210 ;  /* 0x000000d2cc5c723e */ /* 0x000fe400000010ff */
[----:B------:R-:W-:Y:S02]  /*43d0*/  F2FP.BF16.F32.PACK_AB R93, R202, R203 ;  /* 0x000000cbca5d723e */ /* 0x000fe400000010ff */
[----:B0-----:R-:W-:Y:S02]  /*43e0*/  F2FP.BF16.F32.PACK_AB R88, R184, R183 ;  /* 0x000000b7b858723e */ /* 0x001fe400000010ff */
[----:B------:R-:W-:Y:S02]  /*43f0*/  F2FP.BF16.F32.PACK_AB R89, R139, R142 ;  /* 0x0000008e8b59723e */ /* 0x000fe400000010ff */
[----:B-1----:R-:W-:Y:S02]  /*4400*/  SEL R102, R111, R86, P3 ;  /* 0x000000566f667207 */ /* 0x002fe40001800000 */
[----:B------:R-:W-:Y:S01]  /*4410*/  SEL R96, R143, R80, P3 ;  /* 0x000000508f607207 */ /* 0x000fe20001800000 */
[----:B--2---:R-:W-:Y:S01]  /*4420*/  IMAD.WIDE.U32 R124, R177, 0x10, R198 ;  /* 0x00000010b17c7825 */ /* 0x004fe200078e00c6 */
[----:B------:R-:W-:-:S02]  /*4430*/  SEL R97, R118, R81, P3 ;  /* 0x0000005176617207 */ /* 0x000fc40001800000 */
[----:B------:R-:W-:Y:S01]  /*4440*/  SEL R98, R117, R82, P3 ;  /* 0x0000005275627207 */ /* 0x000fe20001800000 */
[----:B------:R-:W-:Y:S01]  /*4450*/  IMAD.WIDE.U32 R176, R176, 0x10, R198 ;  /* 0x00000010b0b07825 */ /* 0x000fe200078e00c6 */
[----:B------:R0:W-:Y:S01]  /*4460*/  STG.E.128 desc[UR6][R124.64], R88 ;  /* 0x000000587c007986 */ /* 0x0001e2000c101d06 */
[----:B------:R-:W-:Y:S02]  /*4470*/  SEL R99, R116, R83, P3 ;  /* 0x0000005374637207 */ /* 0x000fe40001800000 */
[----:B------:R-:W-:Y:S01]  /*4480*/  SEL R100, R115, R84, P3 ;  /* 0x0000005473647207 */ /* 0x000fe20001800000 */
[----:B----4-:R-:W-:Y:S01]  /*4490*/  @P2 IMAD.WIDE.U32 R108, R175, 0x20, R108 ;  /* 0x00000020af6c2825 */ /* 0x010fe200078e006c */
[----:B------:R-:W-:Y:S01]  /*44a0*/  SEL R101, R114, R85, P3 ;  /* 0x0000005572657207 */ /* 0x000fe20001800000 */
[----:B------:R-:W-:Y:S01]  /*44b0*/  @P2 STG.E.128 desc[UR6][R112.64], R96 ;  /* 0x0000006070002986 */ /* 0x000fe2000c101d06 */
[----:B------:R-:W-:Y:S02]  /*44c0*/  SEL R103, R190, R87, P3 ;  /* 0x00000057be677207 */ /* 0x000fe40001800000 */
[----:B------:R-:W-:-:S02]  /*44d0*/  F2FP.BF16.F32.PACK_AB R94, R194, R195 ;  /* 0x000000c3c25e723e */ /* 0x000fc400000010ff */
[----:B------:R-:W-:Y:S01]  /*44e0*/  F2FP.BF16.F32.PACK_AB R95, R197, R193 ;  /* 0x000000c1c55f723e */ /* 0x000fe200000010ff */
[----:B------:R1:W-:Y:S01]  /*44f0*/  @P2 STG.E.128 desc[UR6][R112.64+0x10], R100 ;  /* 0x0000106470002986 */ /* 0x0003e2000c101d06 */
[----:B------:R-:W-:Y:S02]  /*4500*/  SEL R104, R192, R80, P3 ;  /* 0x00000050c0687207 */ /* 0x000fe40001800000 */
[----:B------:R-:W-:Y:S01]  /*4510*/  SEL R105, R191, R81, P3 ;  /* 0x00000051bf697207 */ /* 0x000fe20001800000 */
[----:B------:R2:W-:Y:S01]  /*4520*/  STG.E.128 desc[UR6][R178.64], R92 ;  /* 0x0000005cb2007986 */ /* 0x0005e2000c101d06 */
[----:B------:R-:W-:Y:S02]  /*4530*/  SEL R106, R189, R82, P3 ;  /* 0x00000052bd6a7207 */ /* 0x000fe40001800000 */
[-C--:B0-----:R-:W-:Y:S02]  /*4540*/  SEL R90, R185, R86.reuse, P3 ;  /* 0x00000056b95a7207 */ /* 0x081fe40001800000 */
[C---:B------:R-:W-:Y:S01]  /*4550*/  SEL R86, R132.reuse, R86, P3 ;  /* 0x0000005684567207 */ /* 0x040fe20001800000 */
[-C--:B------:R-:W-:Y:S01]  /*4560*/  FMUL.FTZ R132, R132, R174.reuse ;  /* 0x000000ae84847220 */ /* 0x080fe20000410000 */
[----:B------:R-:W-:Y:S01]  /*4570*/  FMUL.FTZ R174, R182, R174 ;  /* 0x000000aeb6ae7220 */ /* 0x000fe20000410000 */
[----:B------:R-:W-:-:S02]  /*4580*/  SEL R107, R188, R83, P3 ;  /* 0x00000053bc6b7207 */ /* 0x000fc40001800000 */
[----:B------:R-:W-:Y:S01]  /*4590*/  FMUL.FTZ R132, R132, UR12 ;  /* 0x0000000c84847c20 */ /* 0x000fe20008410000 */
[----:B------:R-:W-:Y:S01]  /*45a0*/  FMUL.FTZ R174, R174, UR12 ;  /* 0x0000000caeae7c20 */ /* 0x000fe20008410000 */
[----:B------:R-:W-:Y:S01]  /*45b0*/  SEL R88, R187, R84, P3 ;  /* 0x00000054bb587207 */ /* 0x000fe20001800000 */
[----:B------:R0:W-:Y:S01]  /*45c0*/  @P2 STG.E.128 desc[UR6][R120.64], R104 ;  /* 0x0000006878002986 */ /* 0x0001e2000c101d06 */
[----:B------:R-:W-:Y:S01]  /*45d0*/  SEL R89, R186, R85, P3 ;  /* 0x00000055ba597207 */ /* 0x000fe20001800000 */
[----:B-1----:R-:W-:Y:S01]  /*45e0*/  IMAD.WIDE.U32 R100, R175, 0x10, R198 ;  /* 0x00000010af647825 */ /* 0x002fe200078e00c6 */
[----:B------:R-:W-:Y:S02]  /*45f0*/  FSEL R99, R132, RZ, P6 ;  /* 0x000000ff84637208 */ /* 0x000fe40003000000 */
[----:B------:R-:W-:Y:S02]  /*4600*/  FSEL R174, R174, RZ, P1 ;  /* 0x000000ffaeae7208 */ /* 0x000fe40000800000 */
[----:B------:R-:W-:-:S02]  /*4610*/  SEL R91, R128, R87, P3 ;  /* 0x00000057805b7207 */ /* 0x000fc40001800000 */
[----:B--2---:R-:W-:Y:S02]  /*4620*/  F2FP.BF16.F32.PACK_AB R92, R146, R145 ;  /* 0x00000091925c723e */ /* 0x004fe400000010ff */
[----:B------:R-:W-:Y:S01]  /*4630*/  F2FP.BF16.F32.PACK_AB R93, R144, R126 ;  /* 0x0000007e905d723e */ /* 0x000fe200000010ff */
[----:B------:R0:W-:Y:S01]  /*4640*/  @P2 STG.E.128 desc[UR6][R120.64+0x10], R88 ;  /* 0x0000105878002986 */ /* 0x0001e2000c101d06 */
[----:B------:R-:W-:Y:S02]  /*4650*/  F2FP.BF16.F32.PACK_AB R94, R123, R122 ;  /* 0x0000007a7b5e723e */ /* 0x000fe400000010ff */
[----:B------:R-:W-:Y:S02]  /*4660*/  F2FP.BF16.F32.PACK_AB R95, R127, R119 ;  /* 0x000000777f5f723e */ /* 0x000fe400000010ff */
[----:B------:R-:W-:Y:S02]  /*4670*/  SEL R80, R131, R80, P3 ;  /* 0x0000005083507207 */ /* 0x000fe40001800000 */
[----:B------:R-:W-:Y:S01]  /*4680*/  SEL R81, R135, R81, P3 ;  /* 0x0000005187517207 */ /* 0x000fe20001800000 */
[----:B------:R0:W-:Y:S01]  /*4690*/  STG.E.128 desc[UR6][R176.64], R92 ;  /* 0x0000005cb0007986 */ /* 0x0001e2000c101d06 */
[----:B------:R-:W-:-:S02]  /*46a0*/  SEL R82, R134, R82, P3 ;  /* 0x0000005286527207 */ /* 0x000fc40001800000 */
[----:B------:R-:W-:Y:S02]  /*46b0*/  SEL R83, R133, R83, P3 ;  /* 0x0000005385537207 */ /* 0x000fe40001800000 */
[----:B------:R-:W-:Y:S02]  /*46c0*/  SEL R84, R130, R84, P3 ;  /* 0x0000005482547207 */ /* 0x000fe40001800000 */
[----:B------:R-:W-:Y:S01]  /*46d0*/  SEL R85, R129, R85, P3 ;  /* 0x0000005581557207 */ /* 0x000fe20001800000 */
[----:B------:R0:W-:Y:S01]  /*46e0*/  @P2 STG.E.128 desc[UR6][R108.64], R80 ;  /* 0x000000506c002986 */ /* 0x0001e2000c101d06 */
[----:B------:R-:W-:Y:S02]  /*46f0*/  SEL R87, R182, R87, P3 ;  /* 0x00000057b6577207 */ /* 0x000fe40001800000 */
[----:B------:R-:W-:Y:S02]  /*4700*/  F2FP.BF16.F32.PACK_AB R96, R196, R181 ;  /* 0x000000b5c460723e */ /* 0x000fe400000010ff */
[----:B------:R-:W-:Y:S01]  /*4710*/  F2FP.BF16.F32.PACK_AB R97, R147, R180 ;  /* 0x000000b49361723e */ /* 0x000fe200000010ff */
[----:B------:R0:W-:Y:S01]  /*4720*/  @P2 STG.E.128 desc[UR6][R108.64+0x10], R84 ;  /* 0x000010546c002986 */ /* 0x0001e2000c101d06 */
[----:B------:R-:W-:-:S02]  /*4730*/  F2FP.BF16.F32.PACK_AB R98, R0, R140 ;  /* 0x0000008c0062723e */ /* 0x000fc400000010ff */
[----:B------:R-:W-:Y:S02]  /*4740*/  F2FP.BF16.F32.PACK_AB R99, R174, R99 ;  /* 0x00000063ae63723e */ /* 0x000fe400000010ff */
        /* <DEDUP_REMOVED lines=79> */
.L_x_6014:
        /* <DEDUP_REMOVED lines=32> */
.L_x_6015:
[----:B------:R-:W-:Y:S01]  /*4e40*/  HFMA2.MMA R113, -RZ, RZ, 0, 9.5367431640625e-07 ;  /* 0x00000010ff717435 */ /* 0x000fe200000001ff */
[----:B------:R-:W-:Y:S02]  /*4e50*/  MOV R224, R88 ;  /* 0x0000005800e07202 */ /* 0x000fe40000000f00 */
[----:B------:R-:W-:Y:S02]  /*4e60*/  MOV R112, 0x1f ;  /* 0x0000001f00707802 */ /* 0x000fe40000000f00 */
[----:B------:R-:W-:-:S07]  /*4e70*/  MOV R90, 0xffffffff ;  /* 0xffffffff005a7802 */ /* 0x000fce0000000f00 */
[----:B-----5:R-:W-:Y:S05]  /*4e80*/  WARPSYNC.COLLECTIVE R90, `(.L_x_6018) ;  /* 0x000000005a087348 */ /* 0x020fea0003c00000 */
[----:B------:R0:W1:Y:S02]  /*4e90*/  SHFL.DOWN P2, R225, R224, R113, R112 ;  /* 0x08000071e0e17389 */ /* 0x0000640000040070 */
[----:B01---5:R-:W-:Y:S01]  /*4ea0*/  ENDCOLLECTIVE ;  /* 0x000000000000791b */ /* 0x023fe20003800000 */
.L_x_6018:
[----:B------:R-:W-:Y:S01]  /*4eb0*/  MOV R224, R89 ;  /* 0x0000005900e07202 */ /* 0x000fe20000000f00 */
[----:B------:R-:W-:-:S07]  /*4ec0*/  FADD.FTZ R88, R88, R225 ;  /* 0x000000e158587221 */ /* 0x000fce0000010000 */
[----:B------:R-:W-:Y:S05]  /*4ed0*/  WARPSYNC.COLLECTIVE R90, `(.L_x_6019) ;  /* 0x000000005a087348 */ /* 0x000fea0003c00000 */
[----:B------:R0:W1:Y:S02]  /*4ee0*/  SHFL.DOWN P2, R225, R224, R113, R112 ;  /* 0x08000071e0e17389 */ /* 0x0000640000040070 */
[----:B01----:R-:W-:Y:S01]  /*4ef0*/  ENDCOLLECTIVE ;  /* 0x000000000000791b */ /* 0x003fe20003800000 */
.L_x_6019:
[----:B------:R-:W-:Y:S01]  /*4f00*/  HFMA2.MMA R113, -RZ, RZ, 0, 4.76837158203125e-07 ;  /* 0x00000008ff717435 */ /* 0x000fe200000001ff */
[----:B------:R-:W-:Y:S01]  /*4f10*/  MOV R224, R88 ;  /* 0x0000005800e07202 */ /* 0x000fe20000000f00 */
[----:B------:R-:W-:-:S09]  /*4f20*/  FADD.FTZ R89, R89, R225 ;  /* 0x000000e159597221 */ /* 0x000fd20000010000 */
[----:B------:R-:W-:Y:S05]  /*4f30*/  WARPSYNC.COLLECTIVE R90, `(.L_x_6020) ;  /* 0x000000005a087348 */ /* 0x000fea0003c00000 */
[----:B------:R0:W1:Y:S02]  /*4f40*/  SHFL.DOWN P2, R225, R224, R113, R112 ;  /* 0x08000071e0e17389 */ /* 0x0000640000040070 */
[----:B01----:R-:W-:Y:S01]  /*4f50*/  ENDCOLLECTIVE ;  /* 0x000000000000791b */ /* 0x003fe20003800000 */
.L_x_6020:
[----:B------:R-:W-:Y:S01]  /*4f60*/  MOV R224, R89 ;  /* 0x0000005900e07202 */ /* 0x000fe20000000f00 */
[----:B------:R-:W-:-:S07]  /*4f70*/  FADD.FTZ R88, R88, R225 ;  /* 0x000000e158587221 */ /* 0x000fce0000010000 */
[----:B------:R-:W-:Y:S05]  /*4f80*/  WARPSYNC.COLLECTIVE R90, `(.L_x_6021) ;  /* 0x000000005a087348 */ /* 0x000fea0003c00000 */
[----:B------:R0:W1:Y:S02]  /*4f90*/  SHFL.DOWN P2, R225, R224, R113, R112 ;  /* 0x08000071e0e17389 */ /* 0x0000640000040070 */
[----:B01----:R-:W-:Y:S01]  /*4fa0*/  ENDCOLLECTIVE ;  /* 0x000000000000791b */ /* 0x003fe20003800000 */
.L_x_6021:
[----:B------:R-:W-:Y:S01]  /*4fb0*/  HFMA2.MMA R113, -RZ, RZ, 0, 2.384185791015625e-07 ;  /* 0x00000004ff717435 */ /* 0x000fe200000001ff */
[----:B------:R-:W-:Y:S01]  /*4fc0*/  MOV R224, R88 ;  /* 0x0000005800e07202 */ /* 0x000fe20000000f00 */
[----:B------:R-:W-:-:S09]  /*4fd0*/  FADD.FTZ R89, R89, R225 ;  /* 0x000000e159597221 */ /* 0x000fd20000010000 */
[----:B------:R-:W-:Y:S05]  /*4fe0*/  WARPSYNC.COLLECTIVE R90, `(.L_x_6022) ;  /* 0x000000005a087348 */ /* 0x000fea0003c00000 */
[----:B------:R0:W1:Y:S02]  /*4ff0*/  SHFL.DOWN P2, R225, R224, R113, R112 ;  /* 0x08000071e0e17389 */ /* 0x0000640000040070 */
[----:B01----:R-:W-:Y:S01]  /*5000*/  ENDCOLLECTIVE ;  /* 0x000000000000791b */ /* 0x003fe20003800000 */
.L_x_6022:
[----:B------:R-:W-:Y:S01]  /*5010*/  MOV R224, R89 ;  /* 0x0000005900e07202 */ /* 0x000fe20000000f00 */
[----:B------:R-:W-:-:S07]  /*5020*/  FADD.FTZ R88, R88, R225 ;  /* 0x000000e158587221 */ /* 0x000fce0000010000 */
[----:B------:R-:W-:Y:S05]  /*5030*/  WARPSYNC.COLLECTIVE R90, `(.L_x_6023) ;  /* 0x000000005a087348 */ /* 0x000fea0003c00000 */
[----:B------:R0:W1:Y:S02]  /*5040*/  SHFL.DOWN P2, R225, R224, R113, R112 ;  /* 0x08000071e0e17389 */ /* 0x0000640000040070 */
[----:B01----:R-:W-:Y:S01]  /*5050*/  ENDCOLLECTIVE ;  /* 0x000000000000791b */ /* 0x003fe20003800000 */
.L_x_6023:
[----:B------:R-:W-:Y:S01]  /*5060*/  HFMA2.MMA R113, -RZ, RZ, 0, 1.1920928955078125e-07 ;  /* 0x00000002ff717435 */ /* 0x000fe200000001ff */
[----:B------:R-:W-:Y:S01]  /*5070*/  MOV R224, R88 ;  /* 0x0000005800e07202 */ /* 0x000fe20000000f00 */
[----:B------:R-:W-:-:S09]  /*5080*/  FADD.FTZ R89, R89, R225 ;  /* 0x000000e159597221 */ /* 0x000fd20000010000 */
[----:B------:R-:W-:Y:S05]  /*5090*/  WARPSYNC.COLLECTIVE R90, `(.L_x_6024) ;  /* 0x000000005a087348 */ /* 0x000fea0003c00000 */
[----:B------:R0:W1:Y:S02]  /*50a0*/  SHFL.DOWN P2, R225, R224, R113, R112 ;  /* 0x08000071e0e17389 */ /* 0x0000640000040070 */
[----:B01----:R-:W-:Y:S01]  /*50b0*/  ENDCOLLECTIVE ;  /* 0x000000000000791b */ /* 0x003fe20003800000 */
.L_x_6024:
[----:B------:R-:W-:Y:S01]  /*50c0*/  MOV R224, R89 ;  /* 0x0000005900e07202 */ /* 0x000fe20000000f00 */
[----:B------:R-:W-:-:S07]  /*50d0*/  FADD.FTZ R88, R88, R225 ;  /* 0x000000e158587221 */ /* 0x000fce0000010000 */
[----:B------:R-:W-:Y:S05]  /*50e0*/  WARPSYNC.COLLECTIVE R90, `(.L_x_6025) ;  /* 0x000000005a087348 */ /* 0x000fea0003c00000 */
[----:B------:R0:W1:Y:S02]  /*50f0*/  SHFL.DOWN P2, R225, R224, R113, R112 ;  /* 0x08000071e0e17389 */ /* 0x0000640000040070 */
[----:B01----:R-:W-:Y:S01]  /*5100*/  ENDCOLLECTIVE ;  /* 0x000000000000791b */ /* 0x003fe20003800000 */
.L_x_6025:
[----:B------:R-:W-:Y:S01]  /*5110*/  HFMA2.MMA R113, -RZ, RZ, 0, 5.9604644775390625e-08 ;  /* 0x00000001ff717435 */ /* 0x000fe200000001ff */
[----:B------:R-:W-:Y:S01]  /*5120*/  MOV R224, R88 ;  /* 0x0000005800e07202 */ /* 0x000fe20000000f00 */
[----:B------:R-:W-:-:S09]  /*5130*/  FADD.FTZ R89, R89, R225 ;  /* 0x000000e159597221 */ /* 0x000fd20000010000 */
[----:B------:R-:W-:Y:S05]  /*5140*/  WARPSYNC.COLLECTIVE R90, `(.L_x_6026) ;  /* 0x000000005a087348 */ /* 0x000fea0003c00000 */
[----:B------:R0:W1:Y:S02]  /*5150*/  SHFL.DOWN P2, R225, R224, R113, R112 ;  /* 0x08000071e0e17389 */ /* 0x0000640000040070 */
[----:B01----:R-:W-:Y:S01]  /*5160*/  ENDCOLLECTIVE ;  /* 0x000000000000791b */ /* 0x003fe20003800000 */
.L_x_6026:
[----:B------:R-:W-:Y:S02]  /*5170*/  MOV R224, R89 ;  /* 0x0000005900e07202 */ /* 0x000fe40000000f00 */
[----:B------:R-:W-:-:S07]  /*5180*/  MOV R91, R225 ;  /* 0x000000e1005b7202 */ /* 0x000fce0000000f00 */
[----:B------:R-:W-:Y:S05]  /*5190*/  WARPSYNC.COLLECTIVE R90, `(.L_x_6027) ;  /* 0x000000005a087348 */ /* 0x000fea0003c00000 */
[----:B------:R0:W1:Y:S02]  /*51a0*/  SHFL.DOWN P2, R225, R224, R113, R112 ;  /* 0x08000071e0e17389 */ /* 0x0000640000040070 */
[----:B01----:R-:W-:Y:S01]  /*51b0*/  ENDCOLLECTIVE ;  /* 0x000000000000791b */ /* 0x003fe20003800000 */
.L_x_6027:
[----:B------:R-:W-:Y:S01]  /*51c0*/  MOV R90, R225 ;  /* 0x000000e1005a7202 */ /* 0x000fe20000000f00 */
[----:B------:R-:W-:Y:S06]  /*51d0*/  BRA `(.L_x_6028) ;  /* 0xffffffd8002c7947 */ /* 0x000fec000383ffff */
.L_x_6029:
        /* <DEDUP_REMOVED lines=10> */
.L_x_16539:


//--------------------- .text._ZN10layer_norm22ln_bwd_finalize_kernelINS_22Kernel_traits_finalizeILj5120E13__nv_bfloat16S2_fS2_fjLb0ELj1024ELj4ENS_18Kernel_traits_baseILj5120ES2_S2_fS2_fjLj1024EEEEELb0ELb0EEEvNS_9BwdParamsE --------------------------
	.section	.text._ZN10layer_norm22ln_bwd_finalize_kernelINS_22Kernel_traits_finalizeILj5120E13__nv_bfloat16S2_fS2_fjLb0ELj1024ELj4ENS_18Kernel_traits_baseILj5120ES2_S2_fS2_fjLj1024EEEEELb0ELb0EEEvNS_9BwdParamsE,"ax",@progbits
	.align	128
        .global         _ZN10layer_norm22ln_bwd_finalize_kernelINS_22Kernel_traits_finalizeILj5120E13__nv_bfloat16S2_fS2_fjLb0ELj1024ELj4ENS_18Kernel_traits_baseILj5120ES2_S2_fS2_fjLj1024EEEEELb0ELb0EEEvNS_9BwdParamsE
        .type           _ZN10layer_norm22ln_bwd_finalize_kernelINS_22Kernel_traits_finalizeILj5120E13__nv_bfloat16S2_fS2_fjLb0ELj1024ELj4ENS_18Kernel_traits_baseILj5120ES2_S2_fS2_fjLj1024EEEEELb0ELb0EEEvNS_9BwdParamsE,@function
        .size           _ZN10layer_norm22ln_bwd_finalize_kernelINS_22Kernel_traits_finalizeILj5120E13__nv_bfloat16S2_fS2_fjLb0ELj1024ELj4ENS_18Kernel_traits_baseILj5120ES2_S2_fS2_fjLj1024EEEEELb0ELb0EEEvNS_9BwdParamsE,(.L_x_16540 - _ZN10layer_norm22ln_bwd_finalize_kernelINS_22Kernel_traits_finalizeILj5120E13__nv_bfloat16S2_fS2_fjLb0ELj1024ELj4ENS_18Kernel_traits_baseILj5120ES2_S2_fS2_fjLj1024EEEEELb0ELb0EEEvNS_9BwdParamsE)
        .other          _ZN10layer_norm22ln_bwd_finalize_kernelINS_22Kernel_traits_finalizeILj5120E13__nv_bfloat16S2_fS2_fjLb0ELj1024ELj4ENS_18Kernel_traits_baseILj5120ES2_S2_fS2_fjLj1024EEEEELb0ELb0EEEvNS_9BwdParamsE,@"STO_CUDA_ENTRY STV_DEFAULT"
_ZN10layer_norm22ln_bwd_finalize_kernelINS_22Kernel_traits_finalizeILj5120E13__nv_bfloat16S2_fS2_fjLb0ELj1024ELj4ENS_18Kernel_traits_baseILj5120ES2_S2_fS2_fjLj1024EEEEELb0ELb0EEEvNS_9BwdParamsE:
.text._ZN10layer_norm22ln_bwd_finalize_kernelINS_22Kernel_traits_finalizeILj5120E13__nv_bfloat16S2_fS2_fjLb0ELj1024ELj4ENS_18Kernel_traits_baseILj5120ES2_S2_fS2_fjLj1024EEEEELb0ELb0EEEvNS_9BwdParamsE:
        /* <DEDUP_REMOVED lines=25> */
.L_x_6042:
        /* <DEDUP_REMOVED lines=30> */
.L_x_6034:
        /* <DEDUP_REMOVED lines=36> */
.L_x_6033:
[----:B------:R-:W-:Y:S05]  /*05b0*/  BSYNC B1 ;  /* 0x0000000000017941 */ /* 0x000fea0003800000 */
.L_x_6032:
        /* <DEDUP_REMOVED lines=24> */
.L_x_6036:
[----:B------:R-:W-:Y:S05]  /*0740*/  BSYNC B1 ;  /* 0x0000000000017941 */ /* 0x000fea0003800000 */
.L_x_6035:
        /* <DEDUP_REMOVED lines=12> */
.L_x_6037:
[----:B------:R-:W-:Y:S05]  /*0810*/  BSYNC B1 ;  /* 0x0000000000017941 */ /* 0x000fea0003800000 */
.L_x_6031:
[----:B------:R-:W-:Y:S05]  /*0820*/  BSYNC B0 ;  /* 0x0000000000007941 */ /* 0x000fea0003800000 */
.L_x_6030:
        /* <DEDUP_REMOVED lines=29> */
.L_x_6053:
[----:B---3--:R-:W-:Y:S01]  /*0a00*/  FADD.FTZ R9, R18, R9 ;  /* 0x0000000912097221 */ /* 0x008fe20000010000 */
[----:B--2---:R-:W-:-:S04]  /*0a10*/  FADD.FTZ R11, R10, R11 ;  /* 0x0000000b0a0b7221 */ /* 0x004fc80000010000 */
[----:B------:R2:W-:Y:S04]  /*0a20*/  @!P1 STS [R6+0x2000], R9 ;  /* 0x0020000906009388 */ /* 0x0005e80000000800 */
[----:B------:R2:W-:Y:S02]  /*0a30*/  @!P1 STS [R6+0x2080], R11 ;  /* 0x0020800b06009388 */ /* 0x0005e40000000800 */
.L_x_6038:
        /* <DEDUP_REMOVED lines=18> */
.L_x_6041:
[----:B------:R-:W-:Y:S05]  /*0b60*/  BSYNC B0 ;  /* 0x0000000000007941 */ /* 0x000fea0003800000 */
.L_x_6040:
[C---:B------:R-:W-:Y:S01]  /*0b70*/  ISETP.GT.U32.AND P1, PT, R3.reuse, -0x1401, PT ;  /* 0xffffebff0300780c */ /* 0x040fe20003f24070 */
[----:B------:R-:W-:Y:S01]  /*0b80*/  VIADD R4, R4, 0xa00 ;  /* 0x00000a0004047836 */ /* 0x000fe20000000000 */
[----:B------:R-:W-:-:S11]  /*0b90*/  IADD3 R3, R3, 0x1400, RZ ;  /* 0x0000140003037810 */ /* 0x000fd60007ffe0ff */
[----:B------:R-:W-:Y:S05]  /*0ba0*/  @P1 BRA `(.L_x_6042) ;  /* 0xfffffff400781947 */ /* 0x000fea000383ffff */
[----:B------:R-:W-:Y:S05]  /*0bb0*/  EXIT ;  /* 0x000000000000794d */ /* 0x000fea0003800000 */
.L_x_6039:
[----:B------:R-:W-:Y:S01]  /*0bc0*/  HFMA2.MMA R21, -RZ, RZ, 0, 5.9604644775390625e-08 ;  /* 0x00000001ff157435 */ /* 0x000fe200000001ff */
[----:B0--3--:R-:W-:Y:S01]  /*0bd0*/  MOV R22, R10 ;  /* 0x0000000a00167202 */ /* 0x009fe20000000f00 */
[----:B------:R-:W-:Y:S01]  /*0be0*/  IMAD.MOV.U32 R19, RZ, RZ, -0x1 ;  /* 0xffffffffff137424 */ /* 0x000fe200078e00ff */
[----:B------:R-:W-:-:S08]  /*0bf0*/  MOV R24, 0x1f ;  /* 0x0000001f00187802 */ /* 0x000fd00000000f00 */
[----:B-12---:R-:W-:Y:S05]  /*0c00*/  WARPSYNC.COLLECTIVE R19, `(.L_x_6043) ;  /* 0x0000000013087348 */ /* 0x006fea0003c00000 */
[----:B------:R0:W3:Y:S02]  /*0c10*/  SHFL.BFLY P2, R20, R22, R21, R24 ;  /* 0x0c00001516147389 */ /* 0x0000e40000040018 */
[----:B0123--:R-:W-:Y:S01]  /*0c20*/  ENDCOLLECTIVE ;  /* 0x000000000000791b */ /* 0x00ffe20003800000 */
.L_x_6043:
[----:B------:R-:W-:Y:S01]  /*0c30*/  HFMA2.MMA R21, -RZ, RZ, 0, 1.1920928955078125e-07 ;  /* 0x00000002ff157435 */ /* 0x000fe200000001ff */
[----:B------:R-:W-:-:S05]  /*0c40*/  MOV R11, R20 ;  /* 0x00000014000b7202 */ /* 0x000fca0000000f00 */
[----:B------:R-:W-:-:S05]  /*0c50*/  FADD.FTZ R11, R10, R11 ;  /* 0x0000000b0a0b7221 */ /* 0x000fca0000010000 */
[----:B------:R-:W-:-:S07]  /*0c60*/  MOV R22, R11 ;  /* 0x0000000b00167202 */ /* 0x000fce0000000f00 */
[----:B------:R-:W-:Y:S05]  /*0c70*/  WARPSYNC.COLLECTIVE R19, `(.L_x_6044) ;  /* 0x0000000013087348 */ /* 0x000fea0003c00000 */
[----:B------:R0:W1:Y:S02]  /*0c80*/  SHFL.BFLY P2, R20, R22, R21, R24 ;  /* 0x0c00001516147389 */ /* 0x0000640000040018 */
[----:B01----:R-:W-:Y:S01]  /*0c90*/  ENDCOLLECTIVE ;  /* 0x000000000000791b */ /* 0x003fe20003800000 */
.L_x_6044:
[----:B------:R-:W-:Y:S01]  /*0ca0*/  HFMA2.MMA R21, -RZ, RZ, 0, 2.384185791015625e-07 ;  /* 0x00000004ff157435 */ /* 0x000fe200000001ff */
[----:B------:R-:W-:-:S04]  /*0cb0*/  IMAD.MOV.U32 R14, RZ, RZ, R20 ;  /* 0x000000ffff0e7224 */ /* 0x000fc800078e0014 */
[----:B------:R-:W-:-:S05]  /*0cc0*/  FADD.FTZ R14, R11, R14 ;  /* 0x0000000e0b0e7221 */ /* 0x000fca0000010000 */
[----:B------:R-:W-:-:S07]  /*0cd0*/  MOV R22, R14 ;  /* 0x0000000e00167202 */ /* 0x000fce0000000f00 */
[----:B------:R-:W-:Y:S05]  /*0ce0*/  WARPSYNC.COLLECTIVE R19, `(.L_x_6045) ;  /* 0x0000000013087348 */ /* 0x000fea0003c00000 */
[----:B------:R0:W1:Y:S02]  /*0cf0*/  SHFL.BFLY P2, R20, R22, R21, R24 ;  /* 0x0c00001516147389 */ /* 0x0000640000040018 */
[----:B01----:R-:W-:Y:S01]  /*0d00*/  ENDCOLLECTIVE ;  /* 0x000000000000791b */ /* 0x003fe20003800000 */
.L_x_6045:
[----:B------:R-:W-:Y:S01]  /*0d10*/  HFMA2.MMA R21, -RZ, RZ, 0, 4.76837158203125e-07 ;  /* 0x00000008ff157435 */ /* 0x000fe200000001ff */
[----:B------:R-:W-:-:S05]  /*0d20*/  MOV R13, R20 ;  /* 0x00000014000d7202 */ /* 0x000fca0000000f00 */
[----:B------:R-:W-:-:S04]  /*0d30*/  FADD.FTZ R13, R14, R13 ;  /* 0x0000000d0e0d7221 */ /* 0x000fc80000010000 */
[----:B------:R-:W-:-:S07]  /*0d40*/  IMAD.MOV.U32 R22, RZ, RZ, R13 ;  /* 0x000000ffff167224 */ /* 0x000fce00078e000d */
[----:B------:R-:W-:Y:S05]  /*0d50*/  WARPSYNC.COLLECTIVE R19, `(.L_x_6046) ;  /* 0x0000000013087348 */ /* 0x000fea0003c00000 */
[----:B------:R0:W1:Y:S02]  /*0d60*/  SHFL.BFLY P2, R20, R22, R21, R24 ;  /* 0x0c00001516147389 */ /* 0x0000640000040018 */
[----:B01----:R-:W-:Y:S01]  /*0d70*/  ENDCOLLECTIVE ;  /* 0x000000000000791b */ /* 0x003fe20003800000 */
.L_x_6046:
[----:B------:R-:W-:Y:S01]  /*0d80*/  IMAD.MOV.U32 R21, RZ, RZ, 0x10 ;  /* 0x00000010ff157424 */ /* 0x000fe200078e00ff */
[----:B------:R-:W-:-:S05]  /*0d90*/  MOV R10, R20 ;  /* 0x00000014000a7202 */ /* 0x000fca0000000f00 */
[----:B------:R-:W-:-:S05]  /*0da0*/  FADD.FTZ R10, R13, R10 ;  /* 0x0000000a0d0a7221 */ /* 0x000fca0000010000 */
[----:B------:R-:W-:-:S07]  /*0db0*/  MOV R22, R10 ;  /* 0x0000000a00167202 */ /* 0x000fce0000000f00 */
[----:B------:R-:W-:Y:S05]  /*0dc0*/  WARPSYNC.COLLECTIVE R19, `(.L_x_6047) ;  /* 0x0000000013087348 */ /* 0x000fea0003c00000 */
[----:B------:R0:W1:Y:S02]  /*0dd0*/  SHFL.BFLY P2, R20, R22, R21, R24 ;  /* 0x0c00001516147389 */ /* 0x0000640000040018 */
[----:B01----:R-:W-:Y:S01]  /*0de0*/  ENDCOLLECTIVE ;  /* 0x000000000000791b */ /* 0x003fe20003800000 */
.L_x_6047:
[----:B------:R-:W-:Y:S01]  /*0df0*/  HFMA2.MMA R21, -RZ, RZ, 0, 5.9604644775390625e-08 ;  /* 0x00000001ff157435 */ /* 0x000fe200000001ff */
[----:B------:R-:W-:Y:S02]  /*0e00*/  MOV R22, R9 ;  /* 0x0000000900167202 */ /* 0x000fe40000000f00 */
[----:B------:R-:W-:-:S08]  /*0e10*/  MOV R11, R20 ;  /* 0x00000014000b7202 */ /* 0x000fd00000000f00 */
[----:B------:R-:W-:Y:S05]  /*0e20*/  WARPSYNC.COLLECTIVE R19, `(.L_x_6048) ;  /* 0x0000000013087348 */ /* 0x000fea0003c00000 */
[----:B------:R0:W1:Y:S02]  /*0e30*/  SHFL.BFLY P2, R20, R22, R21, R24 ;  /* 0x0c00001516147389 */ /* 0x0000640000040018 */
[----:B01----:R-:W-:Y:S01]  /*0e40*/  ENDCOLLECTIVE ;  /* 0x000000000000791b */ /* 0x003fe20003800000 */
.L_x_6048:
[----:B------:R-:W-:Y:S01]  /*0e50*/  HFMA2.MMA R21, -RZ, RZ, 0, 1.1920928955078125e-07 ;  /* 0x00000002ff157435 */ /* 0x000fe200000001ff */
[----:B------:R-:W-:-:S04]  /*0e60*/  IMAD.MOV.U32 R14, RZ, RZ, R20 ;  /* 0x000000ffff0e7224 */ /* 0x000fc800078e0014 */
[----:B------:R-:W-:-:S05]  /*0e70*/  FADD.FTZ R15, R9, R14 ;  /* 0x0000000e090f7221 */ /* 0x000fca0000010000 */
[----:B------:R-:W-:-:S07]  /*0e80*/  MOV R22, R15 ;  /* 0x0000000f00167202 */ /* 0x000fce0000000f00 */
[----:B------:R-:W-:Y:S05]  /*0e90*/  WARPSYNC.COLLECTIVE R19, `(.L_x_6049) ;  /* 0x0000000013087348 */ /* 0x000fea0003c00000 */
[----:B------:R0:W1:Y:S02]  /*0ea0*/  SHFL.BFLY P2, R20, R22, R21, R24 ;  /* 0x0c00001516147389 */ /* 0x0000640000040018 */
[----:B01----:R-:W-:Y:S01]  /*0eb0*/  ENDCOLLECTIVE ;  /* 0x000000000000791b */ /* 0x003fe20003800000 */
.L_x_6049:
[----:B------:R-:W-:Y:S01]  /*0ec0*/  HFMA2.MMA R21, -RZ, RZ, 0, 2.384185791015625e-07 ;  /* 0x00000004ff157435 */ /* 0x000fe200000001ff */
[----:B------:R-:W-:-:S05]  /*0ed0*/  MOV R16, R20 ;  /* 0x0000001400107202 */ /* 0x000fca0000000f00 */
[----:B------:R-:W-:-:S04]  /*0ee0*/  FADD.FTZ R16, R15, R16 ;  /* 0x000000100f107221 */ /* 0x000fc80000010000 */
[----:B------:R-:W-:-:S07]  /*0ef0*/  IMAD.MOV.U32 R22, RZ, RZ, R16 ;  /* 0x000000ffff167224 */ /* 0x000fce00078e0010 */
[----:B------:R-:W-:Y:S05]  /*0f00*/  WARPSYNC.COLLECTIVE R19, `(.L_x_6050) ;  /* 0x0000000013087348 */ /* 0x000fea0003c00000 */
[----:B------:R0:W1:Y:S02]  /*0f10*/  SHFL.BFLY P2, R20, R22, R21, R24 ;  /* 0x0c00001516147389 */ /* 0x0000640000040018 */
[----:B01----:R-:W-:Y:S01]  /*0f20*/  ENDCOLLECTIVE ;  /* 0x000000000000791b */ /* 0x003fe20003800000 */
.L_x_6050:
[----:B------:R-:W-:Y:S01]  /*0f30*/  IMAD.MOV.U32 R21, RZ, RZ, 0x8 ;  /* 0x00000008ff157424 */ /* 0x000fe200078e00ff */
[----:B------:R-:W-:-:S05]  /*0f40*/  MOV R17, R20 ;  /* 0x0000001400117202 */ /* 0x000fca0000000f00 */
[----:B------:R-:W-:-:S05]  /*0f50*/  FADD.FTZ R17, R16, R17 ;  /* 0x0000001110117221 */ /* 0x000fca0000010000 */
[----:B------:R-:W-:-:S07]  /*0f60*/  MOV R22, R17 ;  /* 0x0000001100167202 */ /* 0x000fce0000000f00 */
[----:B------:R-:W-:Y:S05]  /*0f70*/  WARPSYNC.COLLECTIVE R19, `(.L_x_6051) ;  /* 0x0000000013087348 */ /* 0x000fea0003c00000 */
[----:B------:R0:W1:Y:S02]  /*0f80*/  SHFL.BFLY P2, R20, R22, R21, R24 ;  /* 0x0c00001516147389 */ /* 0x0000640000040018 */
[----:B01----:R-:W-:Y:S01]  /*0f90*/  ENDCOLLECTIVE ;  /* 0x000000000000791b */ /* 0x003fe20003800000 */
.L_x_6051:
[----:B------:R-:W-:Y:S01]  /*0fa0*/  HFMA2.MMA R21, -RZ, RZ, 0, 9.5367431640625e-07 ;  /* 0x00000010ff157435 */ /* 0x000fe200000001ff */
[----:B------:R-:W-:-:S05]  /*0fb0*/  MOV R18, R20 ;  /* 0x0000001400127202 */ /* 0x000fca0000000f00 */
[----:B------:R-:W-:-:S05]  /*0fc0*/  FADD.FTZ R18, R17, R18 ;  /* 0x0000001211127221 */ /* 0x000fca0000010000 */
[----:B------:R-:W-:-:S07]  /*0fd0*/  MOV R22, R18 ;  /* 0x0000001200167202 */ /* 0x000fce0000000f00 */
[----:B------:R-:W-:Y:S05]  /*0fe0*/  WARPSYNC.COLLECTIVE R19, `(.L_x_6052) ;  /* 0x0000000013087348 */ /* 0x000fea0003c00000 */
[----:B------:R0:W1:Y:S02]  /*0ff0*/  SHFL.BFLY P2, R20, R22, R21, R24 ;  /* 0x0c00001516147389 */ /* 0x0000640000040018 */
[----:B01----:R-:W-:Y:S01]  /*1000*/  ENDCOLLECTIVE ;  /* 0x000000000000791b */ /* 0x003fe20003800000 */
.L_x_6052:
[----:B------:R-:W-:Y:S01]  /*1010*/  MOV R9, R20 ;  /* 0x0000001400097202 */ /* 0x000fe20000000f00 */
[----:B------:R-:W-:Y:S06]  /*1020*/  BRA `(.L_x_6053) ;  /* 0xfffffff800747947 */ /* 0x000fec000383ffff */
.L_x_6054:
        /* <DEDUP_REMOVED lines=13> */
.L_x_16540:


//--------------------- .text._ZN10layer_norm13ln_bwd_kernelINS_13Kernel_traitsI13__nv_bfloat16S2_fS2_fjLj5120ELj1ELj1ELj4ELj16ENS_18Kernel_traits_baseILj5120ES2_S2_fS2_fjLj128EEEEELb1ELb0ELb1ELb0EEEvNS_9BwdParamsE --------------------------
	.section	.text._ZN10layer_norm13ln_bwd_kernelINS_13Kernel_traitsI13__nv_bfloat16S2_fS2_fjLj5120ELj1ELj1ELj4ELj16ENS_18Kernel_traits_baseILj5120ES2_S2_fS2_fjLj128EEEEELb1ELb0ELb1ELb0EEEvNS_9BwdParamsE,"ax",@progbits
	.align	128
        .global         _ZN10layer_norm13ln_bwd_kernelINS_13Kernel_traitsI13__nv_bfloat16S2_fS2_fjLj5120ELj1ELj1ELj4ELj16ENS_18Kernel_traits_baseILj5120ES2_S2_fS2_fjLj128EEEEELb1ELb0ELb1ELb0EEEvNS_9BwdParamsE
        .type           _ZN10layer_norm13ln_bwd_kernelINS_13Kernel_traitsI13__nv_bfloat16S2_fS2_fjLj5120ELj1ELj1ELj4ELj16ENS_18Kernel_traits_baseILj5120ES2_S2_fS2_fjLj128EEEEELb1ELb0ELb1ELb0EEEvNS_9BwdParamsE,@function
        .size           _ZN10layer_norm13ln_bwd_kernelINS_13Kernel_traitsI13__nv_bfloat16S2_fS2_fjLj5120ELj1ELj1ELj4ELj16ENS_18Kernel_traits_baseILj5120ES2_S2_fS2_fjLj128EEEEELb1ELb0ELb1ELb0EEEvNS_9BwdParamsE,(.L_x_16541 - _ZN10layer_norm13ln_bwd_kernelINS_13Kernel_traitsI13__nv_bfloat16S2_fS2_fjLj5120ELj1ELj1ELj4ELj16ENS_18Kernel_traits_baseILj5120ES2_S2_fS2_fjLj128EEEEELb1ELb0ELb1ELb0EEEvNS_9BwdParamsE)
        .other          _ZN10layer_norm13ln_bwd_kernelINS_13Kernel_traitsI13__nv_bfloat16S2_fS2_fjLj5120ELj1ELj1ELj4ELj16ENS_18Kernel_traits_baseILj5120ES2_S2_fS2_fjLj128EEEEELb1ELb0ELb1ELb0EEEvNS_9BwdParamsE,@"STO_CUDA_ENTRY STV_DEFAULT"
_ZN10layer_norm13ln_bwd_kernelINS_13Kernel_traitsI13__nv_bfloat16S2_fS2_fjLj5120ELj1ELj1ELj4ELj16ENS_18Kernel_traits_baseILj5120ES2_S2_fS2_fjLj128EEEEELb1ELb0ELb1ELb0EEEvNS_9BwdParamsE:
.text._ZN10layer_norm13ln_bwd_kernelINS_13Kernel_traitsI13__nv_bfloat16S2_fS2_fjLj5120ELj1ELj1ELj4ELj16ENS_18Kernel_traits_baseILj5120ES2_S2_fS2_fjLj128EEEEELb1ELb0ELb1ELb0EEEvNS_9BwdParamsE:
[----:B------:R-:W0:Y:S01]  /*0000*/  LDC R1, c[0x0][0x28] ;  /* 0x00000a00ff017b82 */ /* 0x000e220000000800 */
[----:B------:R-:W1:Y:S01]  /*0010*/  S2R R4, SR_TID.X ;  /* 0x0000000000047919 */ /* 0x000e620000002100 */
[----:B------:R-:W-:-:S06]  /*0020*/  ULDC UR4, c[0x0][0x218] ;  /* 0x0000860000047ab9 */ /* 0x000fcc0000000800 */
[----:B------:R-:W2:Y:S01]  /*0030*/  S2UR UR6, SR_CTAID.X ;  /* 0x00000000000679c3 */ /* 0x000ea20000002500 */
[----:B------:R-:W-:Y:S01]  /*0040*/  IMAD.U32 R6, RZ, RZ, UR4 ;  /* 0x00000004ff067e24 */ /* 0x000fe2000f8e00ff */
[----:B------:R-:W-:Y:S01]  /*0050*/  ULDC.64 UR4, c[0x0][0x208] ;  /* 0x0000820000047ab9 */ /* 0x000fe20000000a00 */
[----:B------:R-:W-:Y:S01]  /*0060*/  ULDC UR7, c[0x0][0x214] ;  /* 0x0000850000077ab9 */ /* 0x000fe20000000800 */
[----:B------:R-:W-:Y:S01]  /*0070*/  ULDC UR12, c[0x0][0x218] ;  /* 0x00008600000c7ab9 */ /* 0x000fe20000000800 */
[----:B------:R-:W-:Y:S01]  /*0080*/  ULDC UR8, c[0x0][0x290] ;  /* 0x0000a40000087ab9 */ /* 0x000fe20000000800 */
[----:B------:R-:W-:Y:S01]  /*0090*/  SHF.R.S32.HI R3, RZ, 0x1f, R6 ;  /* 0x0000001fff037819 */ /* 0x000fe20000011406 */
[----:B------:R-:W-:Y:S01]  /*00a0*/  ULDC.64 UR10, c[0x0][0x210] ;  /* 0x00008400000a7ab9 */ /* 0x000fe20000000a00 */
[----:B0-----:R-:W-:Y:S02]  /*00b0*/  IADD3 R1, R1, -0x98, RZ ;  /* 0xffffff6801017810 */ /* 0x001fe40007ffe0ff */
[----:B------:R-:W-:-:S02]  /*00c0*/  LEA.HI R3, R3, R6, RZ, 0x3 ;  /* 0x0000000603037211 */ /* 0x000fc400078f18ff */
        /* <DEDUP_REMOVED lines=9> */
[----:B--2---:R-:W-:-:S02]  /*0160*/  LEA.HI R4, R4, UR6, RZ, 0x19 ;  /* 0x0000000604047c11 */ /* 0x004fc4000f8fc8ff */
[----:B------:R-:W-:Y:S02]  /*0170*/  CS2R R30, SRZ ;  /* 0x00000000001e7805 */ /* 0x000fe4000001ff00 */
[----:B------:R-:W-:Y:S01]  /*0180*/  P2R R247, PR, RZ, 0x20 ;  /* 0x00000020fff77803 */ /* 0x000fe20000000000 */
[----:B------:R-:W0:Y:S01]  /*0190*/  @P5 LDC.64 R2, c[0x0][0x260] ;  /* 0x00009800ff025b82 */ /* 0x000e220000000a00 */
[----:B------:R-:W-:-:S07]  /*01a0*/  P2R R248, PR, RZ, 0x2 ;  /* 0x00000002fff87803 */ /* 0x000fce0000000000 */
[----:B------:R-:W1:Y:S08]  /*01b0*/  @P4 LDC.64 R20, c[0x0][0x260] ;  /* 0x00009800ff144b82 */ /* 0x000e700000000a00 */
[----:B------:R-:W2:Y:S08]  /*01c0*/  @P3 LDC.64 R24, c[0x0][0x260] ;  /* 0x00009800ff183b82 */ /* 0x000eb00000000a00 */
[----:B------:R-:W3:Y:S01]  /*01d0*/  @P2 LDC.64 R26, c[0x0][0x260] ;  /* 0x00009800ff1a2b82 */ /* 0x000ee20000000a00 */
[C---:B0-----:R-:W-:Y:S01]  /*01e0*/  @P5 IMAD.WIDE.U32 R2, R7.reuse, 0x10, R2 ;  /* 0x0000001007025825 */ /* 0x041fe200078e0002 */
[----:B------:R-:W-:-:S04]  /*01f0*/  @P5 LOP3.LUT R7, R7, 0x80, RZ, 0xfc, !PT ;  /* 0x0000008007075812 */ /* 0x000fc800078efcff */
[----:B------:R0:W5:Y:S02]  /*0200*/  @P5 LDG.E.128 R48, desc[UR4][R2.64] ;  /* 0x0000000402305981 */ /* 0x000164000c1e1d00 */
[----:B------:R-:W4:Y:S01]  /*0210*/  @P1 LDC.64 R28, c[0x0][0x260] ;  /* 0x00009800ff1c1b82 */ /* 0x000f220000000a00 */
[----:B-1----:R-:W-:-:S04]  /*0220*/  @P4 IMAD.WIDE.U32 R22, R7, 0x10, R20 ;  /* 0x0000001007164825 */ /* 0x002fc800078e0014 */
[----:B------:R-:W-:Y:S01]  /*0230*/  @P4 VIADD R7, R7, 0x80 ;  /* 0x0000008007074836 */ /* 0x000fe20000000000 */
[----:B------:R0:W5:Y:S03]  /*0240*/  @P4 LDG.E.128 R112, desc[UR4][R22.64] ;  /* 0x0000000416704981 */ /* 0x000166000c1e1d00 */
[C---:B--2---:R-:W-:Y:S01]  /*0250*/  @P3 IMAD.WIDE.U32 R24, R7.reuse, 0x10, R24 ;  /* 0x0000001007183825 */ /* 0x044fe200078e0018 */
[----:B------:R-:W-:-:S04]  /*0260*/  @P3 IADD3 R7, R7, 0x80, RZ ;  /* 0x0000008007073810 */ /* 0x000fc80007ffe0ff */
[----:B------:R0:W5:Y:S01]  /*0270*/  @P3 LDG.E.128 R16, desc[UR4][R24.64] ;  /* 0x0000000418103981 */ /* 0x000162000c1e1d00 */
[----:B---3--:R-:W-:-:S04]  /*0280*/  @P2 IMAD.WIDE.U32 R26, R7, 0x10, R26 ;  /* 0x00000010071a2825 */ /* 0x008fc800078e001a */
[----:B------:R-:W-:Y:S01]  /*0290*/  @P2 VIADD R7, R7, 0x80 ;  /* 0x0000008007072836 */ /* 0x000fe20000000000 */
[----:B------:R0:W5:Y:S03]  /*02a0*/  @P2 LDG.E.128 R12, desc[UR4][R26.64] ;  /* 0x000000041a0c2981 */ /* 0x000166000c1e1d00 */
[----:B----4-:R-:W-:-:S05]  /*02b0*/  @P1 IMAD.WIDE.U32 R20, R7, 0x10, R28 ;  /* 0x0000001007141825 */ /* 0x010fca00078e001c */
        /* <DEDUP_REMOVED lines=43> */
[----:B-----5:R-:W-:Y:S01]  /*0570*/  SHF.L.U32 R24, R48, 0x10, RZ ;  /* 0x0000001030187819 */ /* 0x020fe200000006ff */
[C---:B------:R-:W-:Y:S01]  /*0580*/  IMAD.U32 R23, R49.reuse, 0x10000, RZ ;  /* 0x0001000031177824 */ /* 0x040fe200078e00ff */
[----:B------:R-:W-:Y:S01]  /*0590*/  @P3 PRMT R22, R16, 0x7632, R22 ;  /* 0x0000763210163816 */ /* 0x000fe20000000016 */
[----:B------:R-:W-:Y:S01]  /*05a0*/  HFMA2.MMA R249, -RZ, RZ, 0, 5.9604644775390625e-08 ;  /* 0x00000001fff97435 */ /* 0x000fe200000001ff */
[----:B------:R-:W-:Y:S01]  /*05b0*/  @P5 PRMT R0, R48, 0x7632, R0 ;  /* 0x0000763230005816 */ /* 0x000fe20000000000 */
[----:B------:R0:W-:Y:S01]  /*05c0*/  STL [R1+0x90], R24 ;  /* 0x0000901801007387 */ /* 0x0001e20000100800 */
[----:B------:R-:W-:Y:S01]  /*05d0*/  @P5 PRMT R2, R49, 0x7632, R2 ;  /* 0x0000763231025816 */ /* 0x000fe20000000002 */
[----:B------:R-:W-:Y:S01]  /*05e0*/  IMAD.U32 R251, R11, 0x10000, RZ ;  /* 0x000100000bfb7824 */ /* 0x000fe200078e00ff */
[----:B------:R-:W-:Y:S01]  /*05f0*/  @P5 PRMT R3, R50, 0x7632, R3 ;  /* 0x0000763232035816 */ /* 0x000fe20000000003 */
[----:B------:R1:W-:Y:S01]  /*0600*/  STL [R1+0x88], R23 ;  /* 0x0000881701007387 */ /* 0x0003e20000100800 */
[----:B------:R-:W-:Y:S01]  /*0610*/  @P5 PRMT R5, R51, 0x7632, R5 ;  /* 0x0000763233055816 */ /* 0x000fe20000000005 */
[----:B------:R-:W-:Y:S01]  /*0620*/  IMAD.U32 R2, R2, 0x10000, RZ ;  /* 0x0001000002027824 */ /* 0x000fe200078e00ff */
[----:B------:R-:W-:Y:S01]  /*0630*/  @P4 PRMT R6, R112, 0x7632, R6 ;  /* 0x0000763270064816 */ /* 0x000fe20000000006 */
[----:B------:R-:W-:Y:S01]  /*0640*/  IMAD.MOV.U32 R29, RZ, RZ, RZ ;  /* 0x000000ffff1d7224 */ /* 0x000fe200078e00ff */
[----:B------:R-:W-:-:S02]  /*0650*/  @P4 PRMT R7, R113, 0x7632, R7 ;  /* 0x0000763271074816 */ /* 0x000fc40000000007 */
[----:B0-----:R-:W-:Y:S02]  /*0660*/  SHF.L.U32 R24, R50, 0x10, RZ ;  /* 0x0000001032187819 */ /* 0x001fe400000006ff */
[----:B------:R-:W-:Y:S01]  /*0670*/  @P4 PRMT R20, R114, 0x7632, R20 ;  /* 0x0000763272144816 */ /* 0x000fe20000000014 */
[----:B-1----:R-:W-:Y:S01]  /*0680*/  IMAD.U32 R23, R51, 0x10000, RZ ;  /* 0x0001000033177824 */ /* 0x002fe200078e00ff */
[----:B------:R-:W-:Y:S01]  /*0690*/  @P4 PRMT R21, R115, 0x7632, R21 ;  /* 0x0000763273154816 */ /* 0x000fe20000000015 */
[----:B------:R0:W-:Y:S01]  /*06a0*/  STL [R1+0x80], R24 ;  /* 0x0000801801007387 */ /* 0x0001e20000100800 */
[----:B------:R-:W-:Y:S02]  /*06b0*/  @P1 PRMT R250, R11, 0x7632, R250 ;  /* 0x000076320bfa1816 */ /* 0x000fe400000000fa */
[----:B------:R-:W-:Y:S01]  /*06c0*/  @P1 PRMT R252, R10, 0x7632, R252 ;  /* 0x000076320afc1816 */ /* 0x000fe200000000fc */
[----:B------:R1:W-:Y:S02]  /*06d0*/  STL [R1+0x78], R23 ;  /* 0x0000781701007387 */ /* 0x0003e40000100800 */
[----:B------:R-:W-:Y:S01]  /*06e0*/  IMAD.U32 R250, R250, 0x10000, RZ ;  /* 0x00010000fafa7824 */ /* 0x000fe200078e00ff */
[----:B------:R-:W-:-:S02]  /*06f0*/  SHF.L.U32 R252, R252, 0x10, RZ ;  /* 0x00000010fcfc7819 */ /* 0x000fc400000006ff */
[----:B0-----:R-:W-:Y:S01]  /*0700*/  SHF.L.U32 R24, R112, 0x10, RZ ;  /* 0x0000001070187819 */ /* 0x001fe200000006ff */
[----:B-1----:R-:W-:-:S04]  /*0710*/  IMAD.U32 R23, R113, 0x10000, RZ ;  /* 0x0001000071177824 */ /* 0x002fc800078e00ff */
[----:B------:R0:W-:Y:S04]  /*0720*/  STL [R1+0x70], R24 ;  /* 0x0000701801007387 */ /* 0x0001e80000100800 */
[----:B------:R1:W-:Y:S01]  /*0730*/  STL [R1+0x68], R23 ;  /* 0x0000681701007387 */ /* 0x0003e20000100800 */
[----:B0-----:R-:W-:Y:S01]  /*0740*/  SHF.L.U32 R24, R114, 0x10, RZ ;  /* 0x0000001072187819 */ /* 0x001fe200000006ff */
[----:B-1----:R-:W-:-:S04]  /*0750*/  IMAD.U32 R23, R115, 0x10000, RZ ;  /* 0x0001000073177824 */ /* 0x002fc800078e00ff */
[----:B------:R0:W-:Y:S04]  /*0760*/  STL [R1+0x60], R24 ;  /* 0x0000601801007387 */ /* 0x0001e80000100800 */
        /* <DEDUP_REMOVED lines=27> */
[----:B-1----:R-:W-:Y:S01]  /*0920*/  IMAD.U32 R23, R9, 0x10000, RZ ;  /* 0x0001000009177824 */ /* 0x002fe200078e00ff */
[----:B------:R-:W-:Y:S01]  /*0930*/  SHF.L.U32 R9, R10, 0x10, RZ ;  /* 0x000000100a097819 */ /* 0x000fe200000006ff */
[----:B------:R-:W-:Y:S04]  /*0940*/  STL [R1+0x10], R24 ;  /* 0x0000101801007387 */ /* 0x000fe80000100800 */
[----:B------:R-:W-:Y:S04]  /*0950*/  STL [R1+0x8], R23 ;  /* 0x0000081701007387 */ /* 0x000fe80000100800 */
[----:B------:R0:W-:Y:S02]  /*0960*/  STL [R1], R9 ;  /* 0x0000000901007387 */ /* 0x0001e40000100800 */
[----:B0-----:R-:W-:-:S02]  /*0970*/  SHF.L.U32 R9, R0, 0x10, RZ ;  /* 0x0000001000097819 */ /* 0x001fc400000006ff */
[----:B------:R-:W-:Y:S01]  /*0980*/  SHF.L.U32 R0, R3, 0x10, RZ ;  /* 0x0000001003007819 */ /* 0x000fe200000006ff */
[----:B------:R-:W-:Y:S02]  /*0990*/  IMAD.U32 R3, R5, 0x10000, RZ ;  /* 0x0001000005037824 */ /* 0x000fe400078e00ff */
        /* <DEDUP_REMOVED lines=30> */
[----:B------:R2:W-:Y:S04]  /*0b80*/  STL [R1+0xc], R2 ;  /* 0x00000c0201007387 */ /* 0x0005e80000100800 */
[----:B------:R2:W-:Y:S02]  /*0b90*/  STL [R1+0x4], R0 ;  /* 0x0000040001007387 */ /* 0x0005e40000100800 */
.L_x_6166:
[----:B0-2---:R-:W0:Y:S08]  /*0ba0*/  LDC.64 R2, c[0x0][0x288] ;  /* 0x0000a200ff027b82 */ /* 0x005e300000000a00 */
[----:B-1----:R-:W1:Y:S08]  /*0bb0*/  LDC.64 R6, c[0x0][0x258] ;  /* 0x00009600ff067b82 */ /* 0x002e700000000a00 */
[----:B---3--:R-:W2:Y:S01]  /*0bc0*/  LDC.64 R162, c[0x0][0x280] ;  /* 0x0000a000ffa27b82 */ /* 0x008ea20000000a00 */
[----:B0-----:R-:W-:-:S07]  /*0bd0*/  IMAD.WIDE R2, R4, 0x4, R2 ;  /* 0x0000000404027825 */ /* 0x001fce00078e0202 */
[----:B----4-:R-:W0:Y:S01]  /*0be0*/  LDC.64 R160, c[0x0][0x250] ;  /* 0x00009400ffa07b82 */ /* 0x010e220000000a00 */
[----:B------:R1:W3:Y:S01]  /*0bf0*/  LDG.E R8, desc[UR4][R2.64] ;  /* 0x0000000402087981 */ /* 0x0002e2000c1e1900 */
[----:B------:R-:W4:Y:S06]  /*0c00*/  S2R R166, SR_TID.X ;  /* 0x0000000000a67919 */ /* 0x000f2c0000002100 */
[----:B------:R-:W4:Y:S01]  /*0c10*/  LDC.64 R164, c[0x0][0x2c8] ;  /* 0x0000b200ffa47b82 */ /* 0x000f220000000a00 */
[----:B-1----:R-:W-:-:S04]  /*0c20*/  IMAD.WIDE R2, R4, 0x4, R6 ;  /* 0x0000000404027825 */ /* 0x002fc800078e0206 */
[C---:B--2---:R-:W-:Y:S02]  /*0c30*/  IMAD.WIDE R6, R4.reuse, 0x4, R162 ;  /* 0x0000000404067825 */ /* 0x044fe400078e02a2 */
[----:B-----5:R-:W5:Y:S01]  /*0c40*/  LDG.E R3, desc[UR4][R2.64] ;  /* 0x0000000402037981 */ /* 0x020f62000c1e1900 */
[----:B------:R-:W-:Y:S01]  /*0c50*/  BSSY B0, `(.L_x_6056) ;  /* 0x0000257000007945 */ /* 0x000fe20003800000 */
[----:B0-----:R-:W-:-:S05]  /*0c60*/  IMAD.WIDE R160, R4, 0x4, R160 ;  /* 0x0000000404a07825 */ /* 0x001fca00078e02a0 */
[----:B------:R-:W5:Y:S04]  /*0c70*/  LDG.E R209, desc[UR4][R160.64] ;  /* 0x00000004a0d17981 */ /* 0x000f68000c1e1900 */
[----:B------:R0:W5:Y:S02]  /*0c80*/  LDG.E R2, desc[UR4][R6.64] ;  /* 0x0000000406027981 */ /* 0x000164000c1e1900 */
[----:B0-----:R-:W-:-:S05]  /*0c90*/  MOV R6, UR12 ;  /* 0x0000000c00067c02 */ /* 0x001fca0008000f00 */
[----:B------:R-:W-:-:S05]  /*0ca0*/  IMAD R5, R4, R6, RZ ;  /* 0x0000000604057224 */ /* 0x000fca00078e02ff */
[----:B------:R-:W-:-:S04]  /*0cb0*/  SHF.R.S32.HI R7, RZ, 0x1f, R5 ;  /* 0x0000001fff077819 */ /* 0x000fc80000011405 */
[----:B------:R-:W-:Y:S02]  /*0cc0*/  LEA.HI R7, R7, R5, RZ, 0x3 ;  /* 0x0000000507077211 */ /* 0x000fe400078f18ff */
[----:B----4-:R-:W-:-:S04]  /*0cd0*/  LOP3.LUT R5, R166, 0x7f, RZ, 0xc0, !PT ;  /* 0x0000007fa6057812 */ /* 0x010fc800078ec0ff */
[----:B------:R-:W-:-:S05]  /*0ce0*/  LEA.HI.SX32 R7, R7, R5, 0x1d ;  /* 0x0000000507077211 */ /* 0x000fca00078feaff */
[----:B------:R-:W-:Y:S01]  /*0cf0*/  IMAD.WIDE.U32 R160, R7, 0x20, R164 ;  /* 0x0000002007a07825 */ /* 0x000fe200078e00a4 */
[----:B---3--:R-:W-:-:S13]  /*0d00*/  ISETP.GT.AND P1, PT, R8, RZ, PT ;  /* 0x000000ff0800720c */ /* 0x008fda0003f24270 */
[----:B------:R-:W-:Y:S05]  /*0d10*/  @P1 BRA `(.L_x_6057) ;  /* 0x0000000400281947 */ /* 0x000fea0003800000 */
[----:B-----5:R-:W-:Y:S01]  /*0d20*/  ISETP.GE.AND P0, PT, R2, 0x1, PT ;  /* 0x000000010200780c */ /* 0x020fe20003f06270 */
[----:B------:R-:W-:Y:S01]  /*0d30*/  BSSY B1, `(.L_x_6058) ;  /* 0x0000013000017945 */ /* 0x000fe20003800000 */
[----:B------:R-:W-:-:S11]  /*0d40*/  ISETP.NE.AND P5, PT, R247, RZ, PT ;  /* 0x000000fff700720c */ /* 0x000fd60003fa5270 */
        /* <DEDUP_REMOVED lines=11> */
[----:B------:R1:W5:Y:S04]  /*0e00*/  @P5 LDG.E.128 R112, desc[UR4][R160.64] ;  /* 0x00000004a0705981 */ /* 0x000368000c1e1d00 */
[----:B------:R1:W5:Y:S01]  /*0e10*/  @P5 LDG.E.128 R116, desc[UR4][R160.64+0x10] ;  /* 0x00001004a0745981 */ /* 0x000362000c1e1d00 */
[----:B0-----:R-:W-:-:S06]  /*0e20*/  IMAD.WIDE.U32 R176, R8, 0x8, R176 ;  /* 0x0000000808b07825 */ /* 0x001fcc00078e00b0 */
[----:B------:R-:W5:Y:S01]  /*0e30*/  LDG.E.64 R176, desc[UR4][R176.64] ;  /* 0x00000004b0b07981 */ /* 0x000f62000c1e1b00 */
[----:B------:R-:W-:Y:S01]  /*0e40*/  IADD3 R8, R8, 0x80, RZ ;  /* 0x0000008008087810 */ /* 0x000fe20007ffe0ff */
[----:B-1----:R-:W-:-:S07]  /*0e50*/  VIADD R162, R7, 0x80 ;  /* 0x0000008007a27836 */ /* 0x002fce0000000000 */
.L_x_6059:
[----:B------:R-:W-:Y:S05]  /*0e60*/  BSYNC B1 ;  /* 0x0000000000017941 */ /* 0x000fea0003800000 */
.L_x_6058:
[----:B------:R-:W-:Y:S04]  /*0e70*/  BSSY B1, `(.L_x_6060) ;  /* 0x000000c000017945 */ /* 0x000fe80003800000 */
[----:B------:R-:W-:Y:S05]  /*0e80*/  @!P4 BRA `(.L_x_6061) ;  /* 0x000000000028c947 */ /* 0x000fea0003800000 */
[----:B------:R-:W0:Y:S01]  /*0e90*/  LDC.64 R178, c[0x0][0x240] ;  /* 0x00009000ffb27b82 */ /* 0x000e220000000a00 */
[----:B------:R-:W-:-:S04]  /*0ea0*/  ISETP.NE.U32.AND P5, PT, RZ, UR6, PT ;  /* 0x00000006ff007c0c */ /* 0x000fc8000bfa5070 */
[----:B------:R-:W-:-:S13]  /*0eb0*/  ISETP.NE.AND.EX P5, PT, RZ, UR7, PT, P5 ;  /* 0x00000007ff007c0c */ /* 0x000fda000bfa5350 */
[----:B------:R-:W-:-:S05]  /*0ec0*/  @P5 IMAD.WIDE.U32 R160, R162, 0x20, R164 ;  /* 0x00000020a2a05825 */ /* 0x000fca00078e00a4 */
[----:B------:R1:W5:Y:S01]  /*0ed0*/  @P5 LDG.E.128 R120, desc[UR4][R160.64] ;  /* 0x00000004a0785981 */ /* 0x000362000c1e1d00 */
[----:B0-----:R-:W-:-:S03]  /*0ee0*/  IMAD.WIDE.U32 R178, R8, 0x8, R178 ;  /* 0x0000000808b27825 */ /* 0x001fc600078e00b2 */
[----:B------:R1:W5:Y:S04]  /*0ef0*/  @P5 LDG.E.128 R124, desc[UR4][R160.64+0x10] ;  /* 0x00001004a07c5981 */ /* 0x000368000c1e1d00 */
[----:B------:R-:W5:Y:S01]  /*0f00*/  LDG.E.64 R178, desc[UR4][R178.64] ;  /* 0x00000004b2b27981 */ /* 0x000f62000c1e1b00 */
[----:B------:R-:W-:Y:S01]  /*0f10*/  IADD3 R8, R8, 0x80, RZ ;  /* 0x0000008008087810 */ /* 0x000fe20007ffe0ff */
[----:B------:R-:W-:-:S07]  /*0f20*/  VIADD R162, R162, 0x80 ;  /* 0x00000080a2a27836 */ /* 0x000fce0000000000 */
.L_x_6061:
[----:B------:R-:W-:Y:S05]  /*0f30*/  BSYNC B1 ;  /* 0x0000000000017941 */ /* 0x000fea0003800000 */
.L_x_6060:
[----:B------:R-:W-:Y:S04]  /*0f40*/  BSSY B1, `(.L_x_6062) ;  /* 0x000000c000017945 */ /* 0x000fe80003800000 */
[----:B------:R-:W-:Y:S05]  /*0f50*/  @!P3 BRA `(.L_x_6063) ;  /* 0x000000000028b947 */ /* 0x000fea0003800000 */
[----:B------:R-:W0:Y:S01]  /*0f60*/  LDC.64 R180, c[0x0][0x240] ;  /* 0x00009000ffb47b82 */ /* 0x000e220000000a00 */
[----:B------:R-:W-:-:S04]  /*0f70*/  ISETP.NE.U32.AND P5, PT, RZ, UR6, PT ;  /* 0x00000006ff007c0c */ /* 0x000fc8000bfa5070 */
[----:B------:R-:W-:-:S13]  /*0f80*/  ISETP.NE.AND.EX P5, PT, RZ, UR7, PT, P5 ;  /* 0x00000007ff007c0c */ /* 0x000fda000bfa5350 */
[----:B-1----:R-:W-:-:S05]  /*0f90*/  @P5 IMAD.WIDE.U32 R160, R162, 0x20, R164 ;  /* 0x00000020a2a05825 */ /* 0x002fca00078e00a4 */
[----:B------:R2:W5:Y:S01]  /*0fa0*/  @P5 LDG.E.128 R128, desc[UR4][R160.64] ;  /* 0x00000004a0805981 */ /* 0x000562000c1e1d00 */
[----:B0-----:R-:W-:-:S03]  /*0fb0*/  IMAD.WIDE.U32 R180, R8, 0x8, R180 ;  /* 0x0000000808b47825 */ /* 0x001fc600078e00b4 */
[----:B------:R2:W5:Y:S04]  /*0fc0*/  @P5 LDG.E.128 R132, desc[UR4][R160.64+0x10] ;  /* 0x00001004a0845981 */ /* 0x000568000c1e1d00 */
[----:B------:R-:W5:Y:S01]  /*0fd0*/  LDG.E.64 R180, desc[UR4][R180.64] ;  /* 0x00000004b4b47981 */ /* 0x000f62000c1e1b00 */
[----:B------:R-:W-:Y:S01]  /*0fe0*/  IADD3 R8, R8, 0x80, RZ ;  /* 0x0000008008087810 */ /* 0x000fe20007ffe0ff */
[----:B------:R-:W-:-:S07]  /*0ff0*/  VIADD R162, R162, 0x80 ;  /* 0x00000080a2a27836 */ /* 0x000fce0000000000 */
.L_x_6063:
[----:B------:R-:W-:Y:S05]  /*1000*/  BSYNC B1 ;  /* 0x0000000000017941 */ /* 0x000fea0003800000 */
.L_x_6062:
[----:B------:R-:W-:Y:S04]  /*1010*/  BSSY B1, `(.L_x_6064) ;  /* 0x000000c000017945 */ /* 0x000fe80003800000 */
[----:B------:R-:W-:Y:S05]  /*1020*/  @!P2 BRA `(.L_x_6065) ;  /* 0x000000000028a947 */ /* 0x000fea0003800000 */
[----:B------:R-:W0:Y:S01]  /*1030*/  LDC.64 R174, c[0x0][0x240] ;  /* 0x00009000ffae7b82 */ /* 0x000e220000000a00 */
[----:B------:R-:W-:-:S04]  /*1040*/  ISETP.NE.U32.AND P5, PT, RZ, UR6, PT ;  /* 0x00000006ff007c0c */ /* 0x000fc8000bfa5070 */
[----:B------:R-:W-:-:S13]  /*1050*/  ISETP.NE.AND.EX P5, PT, RZ, UR7, PT, P5 ;  /* 0x00000007ff007c0c */ /* 0x000fda000bfa5350 */
[----:B-12---:R-:W-:-:S05]  /*1060*/  @P5 IMAD.WIDE.U32 R160, R162, 0x20, R164 ;  /* 0x00000020a2a05825 */ /* 0x006fca00078e00a4 */
[----:B------:R3:W5:Y:S01]  /*1070*/  @P5 LDG.E.128 R136, desc[UR4][R160.64] ;  /* 0x00000004a0885981 */ /* 0x000762000c1e1d00 */
[----:B0-----:R-:W-:-:S03]  /*1080*/  IMAD.WIDE.U32 R174, R8, 0x8, R174 ;  /* 0x0000000808ae7825 */ /* 0x001fc600078e00ae */
[----:B------:R3:W5:Y:S04]  /*1090*/  @P5 LDG.E.128 R140, desc[UR4][R160.64+0x10] ;  /* 0x00001004a08c5981 */ /* 0x000768000c1e1d00 */
[----:B------:R-:W5:Y:S01]  /*10a0*/  LDG.E.64 R174, desc[UR4][R174.64] ;  /* 0x00000004aeae7981 */ /* 0x000f62000c1e1b00 */
[----:B------:R-:W-:Y:S01]  /*10b0*/  IADD3 R8, R8, 0x80, RZ ;  /* 0x0000008008087810 */ /* 0x000fe20007ffe0ff */
[----:B------:R-:W-:-:S07]  /*10c0*/  VIADD R162, R162, 0x80 ;  /* 0x00000080a2a27836 */ /* 0x000fce0000000000 */
.L_x_6065:
[----:B------:R-:W-:Y:S05]  /*10d0*/  BSYNC B1 ;  /* 0x0000000000017941 */ /* 0x000fea0003800000 */
.L_x_6064:
[----:B------:R-:W-:Y:S01]  /*10e0*/  ISETP.NE.AND P5, PT, R248, RZ, PT ;  /* 0x000000fff800720c */ /* 0x000fe20003fa5270 */
[----:B------:R-:W-:Y:S01]  /*10f0*/  HFMA2.MMA R208, -RZ, RZ, 0, 0 ;  /* 0x00000000ffd07435 */ /* 0x000fe200000001ff */
[----:B------:R-:W-:-:S11]  /*1100*/  IMAD.MOV.U32 R207, RZ, RZ, RZ ;  /* 0x000000ffffcf7224 */ /* 0x000fd600078e00ff */
[----:B------:R-:W-:Y:S05]  /*1110*/  @!P5 BRA `(.L_x_6066) ;  /* 0x000000200028d947 */ /* 0x000fea0003800000 */
[----:B------:R-:W0:Y:S01]  /*1120*/  LDC.64 R182, c[0x0][0x240] ;  /* 0x00009000ffb67b82 */ /* 0x000e220000000a00 */
[----:B------:R-:W-:-:S04]  /*1130*/  ISETP.NE.U32.AND P5, PT, RZ, UR6, PT ;  /* 0x00000006ff007c0c */ /* 0x000fc8000bfa5070 */
[----:B------:R-:W-:-:S13]  /*1140*/  ISETP.NE.AND.EX P5, PT, RZ, UR7, PT, P5 ;  /* 0x00000007ff007c0c */ /* 0x000fda000bfa5350 */
[----:B-123--:R-:W-:-:S05]  /*1150*/  @P5 IMAD.WIDE.U32 R160, R162, 0x20, R164 ;  /* 0x00000020a2a05825 */ /* 0x00efca00078e00a4 */
[----:B------:R4:W5:Y:S01]  /*1160*/  @P5 LDG.E.128 R144, desc[UR4][R160.64] ;  /* 0x00000004a0905981 */ /* 0x000962000c1e1d00 */
[----:B0-----:R-:W-:-:S03]  /*1170*/  IMAD.WIDE.U32 R182, R8, 0x8, R182 ;  /* 0x0000000808b67825 */ /* 0x001fc600078e00b6 */
[----:B------:R4:W5:Y:S04]  /*1180*/  @P5 LDG.E.128 R148, desc[UR4][R160.64+0x10] ;  /* 0x00001004a0945981 */ /* 0x000968000c1e1d00 */
[----:B------:R-:W5:Y:S01]  /*1190*/  LDG.E.64 R182, desc[UR4][R182.64] ;  /* 0x00000004b6b67981 */ /* 0x000f62000c1e1b00 */
[----:B------:R-:W-:Y:S01]  /*11a0*/  MOV R207, RZ ;  /* 0x000000ff00cf7202 */ /* 0x000fe20000000f00 */
[----:B------:R-:W-:Y:S06]  /*11b0*/  BRA `(.L_x_6066) ;  /* 0x0000002000007947 */ /* 0x000fec0003800000 */
.L_x_6057:
[----:B------:R-:W-:Y:S01]  /*11c0*/  VIADD R206, R8, 0xffffffff ;  /* 0xffffffff08ce7836 */ /* 0x000fe20000000000 */
[----:B-----5:R-:W-:Y:S01]  /*11d0*/  ISETP.GE.AND P0, PT, R2, 0x1, PT ;  /* 0x000000010200780c */ /* 0x020fe20003f06270 */
[----:B------:R-:W-:Y:S01]  /*11e0*/  BSSY B1, `(.L_x_6067) ;  /* 0x0000070000017945 */ /* 0x000fe20003800000 */
[----:B------:R-:W-:Y:S01]  /*11f0*/  ISETP.NE.AND P5, PT, R247, RZ, PT ;  /* 0x000000fff700720c */ /* 0x000fe20003fa5270 */
[----:B------:R-:W-:Y:S01]  /*1200*/  IMAD R206, R206, R6, RZ ;  /* 0x00000006cece7224 */ /* 0x000fe200078e02ff */
[----:B------:R-:W-:Y:S01]  /*1210*/  MOV R208, RZ ;  /* 0x000000ff00d07202 */ /* 0x000fe20000000f00 */
[----:B------:R-:W-:Y:S01]  /*1220*/  IMAD.MOV.U32 R207, RZ, RZ, RZ ;  /* 0x000000ffffcf7224 */ /* 0x000fe200078e00ff */
[----:B------:R-:W-:Y:S02]  /*1230*/  MOV R213, R7 ;  /* 0x0000000700d57202 */ /* 0x000fe40000000f00 */
[----:B------:R-:W-:-:S04]  /*1240*/  SHF.R.S32.HI R8, RZ, 0x1f, R206 ;  /* 0x0000001fff087819 */ /* 0x000fc800000114ce */
[----:B------:R-:W-:Y:S02]  /*1250*/  LEA.HI R206, R8, R206, RZ, 0x3 ;  /* 0x000000ce08ce7211 */ /* 0x000fe400078f18ff */
[----:B------:R-:W-:Y:S02]  /*1260*/  @P0 IADD3 R8, R2, -0x1, RZ ;  /* 0xffffffff02080810 */ /* 0x000fe40007ffe0ff */
[----:B------:R-:W-:-:S03]  /*1270*/  LEA.HI.SX32 R206, R206, R5, 0x1d ;  /* 0x00000005cece7211 */ /* 0x000fc600078feaff */
[----:B------:R-:W-:-:S05]  /*1280*/  @P0 IMAD R8, R8, R6, RZ ;  /* 0x0000000608080224 */ /* 0x000fca00078e02ff */
[----:B------:R-:W-:-:S04]  /*1290*/  @P0 SHF.R.S32.HI R162, RZ, 0x1f, R8 ;  /* 0x0000001fffa20819 */ /* 0x000fc80000011408 */
[----:B------:R-:W-:Y:S01]  /*12a0*/  @P0 LEA.HI R162, R162, R8, RZ, 0x3 ;  /* 0x00000008a2a20211 */ /* 0x000fe200078f18ff */
[----:B------:R-:W-:-:S03]  /*12b0*/  IMAD.MOV.U32 R8, RZ, RZ, RZ ;  /* 0x000000ffff087224 */ /* 0x000fc600078e00ff */
[----:B------:R-:W-:Y:S01]  /*12c0*/  @P0 LEA.HI.SX32 R8, R162, R5, 0x1d ;  /* 0x00000005a2080211 */ /* 0x000fe200078feaff */
[----:B------:R-:W-:Y:S06]  /*12d0*/  @!P5 BRA `(.L_x_6068) ;  /* 0x000000040080d947 */ /* 0x000fec0003800000 */
[----:B------:R-:W0:Y:S01]  /*12e0*/  LDC.U8 R163, c[0x0][0x2a0] ;  /* 0x0000a800ffa37b82 */ /* 0x000e220000000000 */
[----:B------:R-:W2:Y:S04]  /*12f0*/  LDL R200, [R1+0x90] ;  /* 0x0000900001c87983 */ /* 0x000ea80000100800 */
[----:B------:R-:W3:Y:S03]  /*1300*/  LDL R208, [R1+0x8c] ;  /* 0x00008c0001d07983 */ /* 0x000ee60000100800 */
[----:B------:R-:W1:Y:S01]  /*1310*/  LDC.64 R164, c[0x0][0x238] ;  /* 0x00008e00ffa47b82 */ /* 0x000e620000000a00 */
[----:B------:R-:W4:Y:S04]  /*1320*/  LDL R199, [R1+0x88] ;  /* 0x0000880001c77983 */ /* 0x000f280000100800 */
[----:B------:R-:W4:Y:S03]  /*1330*/  LDL R207, [R1+0x84] ;  /* 0x0000840001cf7983 */ /* 0x000f260000100800 */
[----:B------:R-:W1:Y:S01]  /*1340*/  LDC.64 R168, c[0x0][0x2b8] ;  /* 0x0000ae00ffa87b82 */ /* 0x000e620000000a00 */
[----:B------:R-:W4:Y:S04]  /*1350*/  LDL R240, [R1+0x80] ;  /* 0x0000800001f07983 */ /* 0x000f280000100800 */
[----:B------:R-:W4:Y:S01]  /*1360*/  LDL R213, [R1+0x78] ;  /* 0x0000780001d57983 */ /* 0x000f220000100800 */
[----:B0-----:R-:W-:-:S02]  /*1370*/  ISETP.NE.AND P5, PT, R163, RZ, PT ;  /* 0x000000ffa300720c */ /* 0x001fc40003fa5270 */
[----:B------:R-:W0:Y:S02]  /*1380*/  LDC.64 R176, c[0x0][0x240] ;  /* 0x00009000ffb07b82 */ /* 0x000e240000000a00 */
[----:B------:R-:W-:Y:S02]  /*1390*/  FSEL R0, R209, RZ, !P5 ;  /* 0x000000ffd1007208 */ /* 0x000fe40006800000 */
[----:B------:R-:W-:-:S04]  /*13a0*/  ISETP.NE.U32.AND P5, PT, RZ, UR6, PT ;  /* 0x00000006ff007c0c */ /* 0x000fc8000bfa5070 */
[----:B------:R-:W-:Y:S01]  /*13b0*/  ISETP.NE.AND.EX P5, PT, RZ, UR7, PT, P5 ;  /* 0x00000007ff007c0c */ /* 0x000fe2000bfa5350 */
[----:B-1----:R-:W-:-:S12]  /*13c0*/  IMAD.WIDE.U32 R164, R7, 0x20, R164 ;  /* 0x0000002007a47825 */ /* 0x002fd800078e00a4 */
[----:B------:R-:W5:Y:S04]  /*13d0*/  @P5 LDG.E.128 R112, desc[UR4][R160.64] ;  /* 0x00000004a0705981 */ /* 0x000f68000c1e1d00 */
[----:B------:R1:W5:Y:S04]  /*13e0*/  @P5 LDG.E.128 R116, desc[UR4][R160.64+0x10] ;  /* 0x00001004a0745981 */ /* 0x000368000c1e1d00 */
[----:B------:R-:W2:Y:S01]  /*13f0*/  LDG.E.128 R160, desc[UR4][R164.64] ;  /* 0x00000004a4a07981 */ /* 0x000ea2000c1e1d00 */
[----:B------:R-:W-:-:S06]  /*1400*/  IMAD.WIDE.U32 R168, R206, 0x10, R168 ;  /* 0x00000010cea87825 */ /* 0x000fcc00078e00a8 */
[----:B------:R-:W3:Y:S04]  /*1410*/  LDG.E.128 R168, desc[UR4][R168.64] ;  /* 0x00000004a8a87981 */ /* 0x000ee8000c1e1d00 */
[----:B------:R-:W4:Y:S01]  /*1420*/  LDG.E.128 R164, desc[UR4][R164.64+0x10] ;  /* 0x00001004a4a47981 */ /* 0x000f22000c1e1d00 */
[----:B0-----:R-:W-:-:S06]  /*1430*/  IMAD.WIDE.U32 R176, R8, 0x8, R176 ;  /* 0x0000000808b07825 */ /* 0x001fcc00078e00b0 */
[----:B------:R-:W5:Y:S01]  /*1440*/  LDG.E.64 R176, desc[UR4][R176.64] ;  /* 0x00000004b0b07981 */ /* 0x000f62000c1e1b00 */
[C---:B--2---:R-:W-:Y:S01]  /*1450*/  FADD.FTZ R163, -R0.reuse, R163 ;  /* 0x000000a300a37221 */ /* 0x044fe20000010100 */
[----:B------:R-:W-:-:S03]  /*1460*/  FADD.FTZ R162, -R0, R162 ;  /* 0x000000a200a27221 */ /* 0x000fc60000010100 */
[C---:B------:R-:W-:Y:S02]  /*1470*/  FMUL.FTZ R202, R3.reuse, R163 ;  /* 0x000000a303ca7220 */ /* 0x040fe40000410000 */
[----:B------:R-:W2:Y:S01]  /*1480*/  LDL R163, [R1+0x7c] ;  /* 0x00007c0001a37983 */ /* 0x000ea20000100800 */
[----:B------:R-:W-:-:S03]  /*1490*/  FMUL.FTZ R203, R3, R162 ;  /* 0x000000a203cb7220 */ /* 0x000fc60000410000 */
[----:B------:R-:W2:Y:S01]  /*14a0*/  LDL R162, [R1+0x74] ;  /* 0x0000740001a27983 */ /* 0x000ea20000100800 */
[C---:B-1----:R-:W-:Y:S01]  /*14b0*/  FADD.FTZ R160, -R0.reuse, R160 ;  /* 0x000000a000a07221 */ /* 0x042fe20000010100 */
[C---:B------:R-:W-:Y:S01]  /*14c0*/  FADD.FTZ R161, -R0.reuse, R161 ;  /* 0x000000a100a17221 */ /* 0x040fe20000010100 */
[C---:B----4-:R-:W-:Y:S01]  /*14d0*/  FADD.FTZ R164, -R0.reuse, R164 ;  /* 0x000000a400a47221 */ /* 0x050fe20000010100 */
[C---:B------:R-:W-:Y:S01]  /*14e0*/  FADD.FTZ R165, -R0.reuse, R165 ;  /* 0x000000a500a57221 */ /* 0x040fe20000010100 */
[C---:B------:R-:W-:Y:S01]  /*14f0*/  FADD.FTZ R166, -R0.reuse, R166 ;  /* 0x000000a600a67221 */ /* 0x040fe20000010100 */
[----:B------:R-:W-:Y:S01]  /*1500*/  FADD.FTZ R167, -R0, R167 ;  /* 0x000000a700a77221 */ /* 0x000fe20000010100 */
[C---:B---3--:R-:W-:Y:S01]  /*1510*/  PRMT R197, R168.reuse, 0x7632, R197 ;  /* 0x00007632a8c57816 */ /* 0x048fe200000000c5 */
[----:B------:R-:W-:Y:S02]  /*1520*/  IMAD.U32 R201, R168, 0x10000, RZ ;  /* 0x00010000a8c97824 */ /* 0x000fe400078e00ff */
[----:B------:R-:W-:-:S02]  /*1530*/  FMUL.FTZ R0, R3, R160 ;  /* 0x000000a003007220 */ /* 0x000fc40000410000 */
[----:B------:R-:W-:Y:S02]  /*1540*/  FADD.FTZ R68, R68, R201 ;  /* 0x000000c944447221 */ /* 0x000fe40000010000 */
[-C--:B------:R-:W-:Y:S01]  /*1550*/  FFMA.FTZ R28, R0, R201.reuse, R28 ;  /* 0x000000c9001c7223 */ /* 0x080fe2000001001c */
[----:B------:R-:W-:Y:S02]  /*1560*/  IMAD.U32 R197, R197, 0x10000, RZ ;  /* 0x00010000c5c57824 */ /* 0x000fe400078e00ff */
[----:B------:R-:W-:Y:S01]  /*1570*/  FMUL.FTZ R201, R200, R201 ;  /* 0x000000c9c8c97220 */ /* 0x000fe20000410000 */
[----:B------:R-:W-:Y:S01]  /*1580*/  SHF.L.U32 R245, R169, 0x10, RZ ;  /* 0x00000010a9f57819 */ /* 0x000fe200000006ff */
[----:B------:R-:W-:Y:S01]  /*1590*/  FMUL.FTZ R204, R3, R161 ;  /* 0x000000a103cc7220 */ /* 0x000fe20000410000 */
[----:B------:R-:W-:Y:S01]  /*15a0*/  PRMT R198, R169, 0x7632, R198 ;  /* 0x00007632a9c67816 */ /* 0x000fe200000000c6 */
        /* <DEDUP_REMOVED lines=9> */
[C---:B------:R-:W-:Y:S01]  /*1640*/  PRMT R169, R170.reuse, 0x7632, R169 ;  /* 0x00007632aaa97816 */ /* 0x040fe200000000a9 */
[----:B------:R-:W-:-:S02]  /*1650*/  IMAD.U32 R170, R170, 0x10000, RZ ;  /* 0x00010000aaaa7824 */ /* 0x000fc400078e00ff */
[----:B------:R-:W-:Y:S01]  /*1660*/  FMUL.FTZ R244, R207, R198 ;  /* 0x000000c6cff47220 */ /* 0x000fe20000410000 */
[----:B------:R-:W-:Y:S01]  /*1670*/  FADD.FTZ R161, R161, R245 ;  /* 0x000000f5a1a17221 */ /* 0x000fe20000010000 */
[----:B------:R-:W-:Y:S01]  /*1680*/  FFMA.FTZ R160, R203, R245, R160 ;  /* 0x000000f5cba07223 */ /* 0x000fe200000100a0 */
[----:B------:R-:W-:Y:S01]  /*1690*/  FMUL.FTZ R200, R3, R164 ;  /* 0x000000a403c87220 */ /* 0x000fe20000410000 */
[----:B------:R-:W-:Y:S02]  /*16a0*/  IMAD.U32 R169, R169, 0x10000, RZ ;  /* 0x00010000a9a97824 */ /* 0x000fe400078e00ff */
[----:B------:R-:W-:Y:S01]  /*16b0*/  FMUL.FTZ R243, R240, R170 ;  /* 0x000000aaf0f37220 */ /* 0x000fe20000410000 */
[----:B------:R-:W-:Y:S01]  /*16c0*/  FADD.FTZ R161, R161, R244 ;  /* 0x000000f4a1a17221 */ /* 0x000fe20000010000 */
[C---:B------:R-:W-:Y:S01]  /*16d0*/  FFMA.FTZ R160, R202.reuse, R244, R160 ;  /* 0x000000f4caa07223 */ /* 0x040fe200000100a0 */
[C---:B------:R-:W-:Y:S01]  /*16e0*/  PRMT R168, R171.reuse, 0x7632, R168 ;  /* 0x00007632aba87816 */ /* 0x040fe200000000a8 */
[----:B------:R-:W-:Y:S01]  /*16f0*/  FFMA.FTZ R31, R202, R198, R31 ;  /* 0x000000c6ca1f7223 */ /* 0x000fe2000001001f */
[----:B------:R-:W-:Y:S01]  /*1700*/  SHF.L.U32 R171, R171, 0x10, RZ ;  /* 0x00000010abab7819 */ /* 0x000fe200000006ff */
[----:B------:R-:W-:Y:S01]  /*1710*/  FADD.FTZ R71, R71, R198 ;  /* 0x000000c647477221 */ /* 0x000fe20000010000 */
[----:B------:R-:W-:Y:S01]  /*1720*/  FMUL.FTZ R198, R3, R165 ;  /* 0x000000a503c67220 */ /* 0x000fe20000410000 */
[----:B------:R-:W-:Y:S01]  /*1730*/  FADD.FTZ R161, R161, R243 ;  /* 0x000000f3a1a17221 */ /* 0x000fe20000010000 */
[----:B------:R-:W-:Y:S01]  /*1740*/  FFMA.FTZ R160, R200, R243, R160 ;  /* 0x000000f3c8a07223 */ /* 0x000fe200000100a0 */
[----:B------:R-:W-:Y:S01]  /*1750*/  SHF.L.U32 R168, R168, 0x10, RZ ;  /* 0x00000010a8a87819 */ /* 0x000fe200000006ff */
[----:B------:R-:W-:Y:S01]  /*1760*/  FMUL.FTZ R199, R3, R166 ;  /* 0x000000a603c77220 */ /* 0x000fe20000410000 */
        /* <DEDUP_REMOVED lines=14> */
[----:B------:R-:W-:-:S02]  /*1850*/  VIADD R213, R7, 0x80 ;  /* 0x0000008007d57836 */ /* 0x000fc40000000000 */
        /* <DEDUP_REMOVED lines=8> */
.L_x_6068:
[----:B------:R-:W-:Y:S05]  /*18e0*/  BSYNC B1 ;  /* 0x0000000000017941 */ /* 0x000fea0003800000 */
.L_x_6067:
[----:B------:R-:W-:Y:S04]  /*18f0*/  BSSY B1, `(.L_x_6069) ;  /* 0x0000064000017945 */ /* 0x000fe80003800000 */
[----:B------:R-:W-:Y:S05]  /*1900*/  @!P4 BRA `(.L_x_6070) ;  /* 0x000000040088c947 */ /* 0x000fea0003800000 */
[----:B------:R-:W0:Y:S01]  /*1910*/  LDC.U8 R160, c[0x0][0x2a0] ;  /* 0x0000a800ffa07b82 */ /* 0x000e220000000000 */
[----:B------:R-:W2:Y:S04]  /*1920*/  LDL R192, [R1+0x70] ;  /* 0x0000700001c07983 */ /* 0x000ea80000100800 */
[----:B------:R-:W3:Y:S03]  /*1930*/  LDL R232, [R1+0x6c] ;  /* 0x00006c0001e87983 */ /* 0x000ee60000100800 */
[----:B------:R-:W1:Y:S01]  /*1940*/  LDC.64 R164, c[0x0][0x238] ;  /* 0x00008e00ffa47b82 */ /* 0x000e620000000a00 */
[----:B------:R-:W4:Y:S04]  /*1950*/  LDL R234, [R1+0x68] ;  /* 0x0000680001ea7983 */ /* 0x000f280000100800 */
[----:B------:R-:W4:Y:S03]  /*1960*/  LDL R233, [R1+0x60] ;  /* 0x0000600001e97983 */ /* 0x000f260000100800 */
[----:B------:R-:W1:Y:S01]  /*1970*/  LDC.64 R168, c[0x0][0x2b8] ;  /* 0x0000ae00ffa87b82 */ /* 0x000e620000000a00 */
[----:B0-----:R-:W-:-:S07]  /*1980*/  ISETP.NE.AND P5, PT, R160, RZ, PT ;  /* 0x000000ffa000720c */ /* 0x001fce0003fa5270 */
[----:B------:R-:W0:Y:S01]  /*1990*/  LDC.64 R178, c[0x0][0x240] ;  /* 0x00009000ffb27b82 */ /* 0x000e220000000a00 */
[----:B------:R-:W-:Y:S02]  /*19a0*/  FSEL R189, R209, RZ, !P5 ;  /* 0x000000ffd1bd7208 */ /* 0x000fe40006800000 */
[----:B------:R-:W-:-:S05]  /*19b0*/  ISETP.NE.U32.AND P5, PT, RZ, UR6, PT ;  /* 0x00000006ff007c0c */ /* 0x000fca000bfa5070 */
[----:B------:R-:W0:Y:S01]  /*19c0*/  LDC.64 R160, c[0x0][0x2c8] ;  /* 0x0000b200ffa07b82 */ /* 0x000e220000000a00 */
[----:B------:R-:W-:Y:S01]  /*19d0*/  ISETP.NE.AND.EX P5, PT, RZ, UR7, PT, P5 ;  /* 0x00000007ff007c0c */ /* 0x000fe2000bfa5350 */
[----:B-1----:R-:W-:-:S12]  /*19e0*/  IMAD.WIDE.U32 R164, R213, 0x20, R164 ;  /* 0x00000020d5a47825 */ /* 0x002fd800078e00a4 */
[----:B0-----:R-:W-:-:S05]  /*19f0*/  @P5 IMAD.WIDE.U32 R160, R213, 0x20, R160 ;  /* 0x00000020d5a05825 */ /* 0x001fca00078e00a0 */
[----:B------:R-:W5:Y:S04]  /*1a00*/  @P5 LDG.E.128 R120, desc[UR4][R160.64] ;  /* 0x00000004a0785981 */ /* 0x000f68000c1e1d00 */
[----:B------:R0:W5:Y:S04]  /*1a10*/  @P5 LDG.E.128 R124, desc[UR4][R160.64+0x10] ;  /* 0x00001004a07c5981 */ /* 0x000168000c1e1d00 */
[----:B------:R-:W2:Y:S01]  /*1a20*/  LDG.E.128 R160, desc[UR4][R164.64] ;  /* 0x00000004a4a07981 */ /* 0x000ea2000c1e1d00 */
[----:B------:R-:W-:-:S06]  /*1a30*/  IMAD.WIDE.U32 R168, R206, 0x10, R168 ;  /* 0x00000010cea87825 */ /* 0x000fcc00078e00a8 */
[----:B------:R-:W3:Y:S04]  /*1a40*/  LDG.E.128 R168, desc[UR4][R168.64] ;  /* 0x00000004a8a87981 */ /* 0x000ee8000c1e1d00 */
[----:B------:R-:W4:Y:S01]  /*1a50*/  LDG.E.128 R164, desc[UR4][R164.64+0x10] ;  /* 0x00001004a4a47981 */ /* 0x000f22000c1e1d00 */
[----:B------:R-:W-:-:S06]  /*1a60*/  IMAD.WIDE.U32 R178, R8, 0x8, R178 ;  /* 0x0000000808b27825 */ /* 0x000fcc00078e00b2 */
[----:B------:R-:W5:Y:S01]  /*1a70*/  LDG.E.64 R178, desc[UR4][R178.64] ;  /* 0x00000004b2b27981 */ /* 0x000f62000c1e1b00 */
[C---:B--2---:R-:W-:Y:S01]  /*1a80*/  FADD.FTZ R162, -R189.reuse, R162 ;  /* 0x000000a2bda27221 */ /* 0x044fe20000010100 */
[----:B0-----:R-:W-:-:S03]  /*1a90*/  FADD.FTZ R161, -R189, R161 ;  /* 0x000000a1bda17221 */ /* 0x001fc60000010100 */
[----:B------:R-:W-:Y:S02]  /*1aa0*/  FMUL.FTZ R194, R3, R162 ;  /* 0x000000a203c27220 */ /* 0x000fe40000410000 */
[----:B------:R-:W2:Y:S01]  /*1ab0*/  LDL R162, [R1+0x64] ;  /* 0x0000640001a27983 */ /* 0x000ea20000100800 */
[----:B------:R-:W-:Y:S01]  /*1ac0*/  FADD.FTZ R163, -R189, R163 ;  /* 0x000000a3bda37221 */ /* 0x000fe20000010100 */
[----:B------:R-:W-:Y:S02]  /*1ad0*/  FMUL.FTZ R195, R3, R161 ;  /* 0x000000a103c37220 */ /* 0x000fe40000410000 */
[----:B------:R-:W2:Y:S01]  /*1ae0*/  LDL R161, [R1+0x5c] ;  /* 0x00005c0001a17983 */ /* 0x000ea20000100800 */
[----:B------:R-:W-:Y:S01]  /*1af0*/  FADD.FTZ R160, -R189, R160 ;  /* 0x000000a0bda07221 */ /* 0x000fe20000010100 */
[C---:B------:R-:W-:Y:S02]  /*1b00*/  FMUL.FTZ R193, R3.reuse, R163 ;  /* 0x000000a303c17220 */ /* 0x040fe40000410000 */
[----:B------:R-:W2:Y:S01]  /*1b10*/  LDL R163, [R1+0x58] ;  /* 0x0000580001a37983 */ /* 0x000ea20000100800 */
[----:B------:R-:W-:-:S03]  /*1b20*/  FMUL.FTZ R196, R3, R160 ;  /* 0x000000a003c47220 */ /* 0x000fc60000410000 */
[----:B------:R-:W2:Y:S01]  /*1b30*/  LDL R160, [R1+0x54] ;  /* 0x0000540001a07983 */ /* 0x000ea20000100800 */
[C---:B---3--:R-:W-:Y:S02]  /*1b40*/  SHF.L.U32 R239, R168.reuse, 0x10, RZ ;  /* 0x00000010a8ef7819 */ /* 0x048fe400000006ff */
        /* <DEDUP_REMOVED lines=11> */
[C---:B----4-:R-:W-:Y:S01]  /*1c00*/  FADD.FTZ R164, -R189.reuse, R164 ;  /* 0x000000a4bda47221 */ /* 0x050fe20000010100 */
[C---:B------:R-:W-:Y:S01]  /*1c10*/  FADD.FTZ R165, -R189.reuse, R165 ;  /* 0x000000a5bda57221 */ /* 0x040fe20000010100 */
[----:B------:R-:W-:Y:S01]  /*1c20*/  FADD.FTZ R166, -R189, R166 ;  /* 0x000000a6bda67221 */ /* 0x000fe20000010100 */
[----:B------:R-:W-:Y:S01]  /*1c30*/  FMUL.FTZ R237, R234, R169 ;  /* 0x000000a9eaed7220 */ /* 0x000fe20000410000 */
[----:B------:R-:W-:Y:S01]  /*1c40*/  FADD.FTZ R208, R208, R238 ;  /* 0x000000eed0d07221 */ /* 0x000fe20000010000 */
[----:B------:R-:W-:Y:S01]  /*1c50*/  FFMA.FTZ R207, R195, R238, R207 ;  /* 0x000000eec3cf7223 */ /* 0x000fe200000100cf */
[--C-:B------:R-:W-:Y:S01]  /*1c60*/  FADD.FTZ R189, -R189, R167.reuse ;  /* 0x000000a7bdbd7221 */ /* 0x100fe20000010100 */
[C---:B------:R-:W-:Y:S01]  /*1c70*/  PRMT R167, R170.reuse, 0x7632, R167 ;  /* 0x00007632aaa77816 */ /* 0x040fe200000000a7 */
[----:B------:R-:W-:Y:S01]  /*1c80*/  FFMA.FTZ R39, R193, R236, R39 ;  /* 0x000000ecc1277223 */ /* 0x000fe20000010027 */
[----:B------:R-:W-:Y:S01]  /*1c90*/  SHF.L.U32 R170, R170, 0x10, RZ ;  /* 0x00000010aaaa7819 */ /* 0x000fe200000006ff */
[----:B------:R-:W-:Y:S01]  /*1ca0*/  FADD.FTZ R79, R79, R236 ;  /* 0x000000ec4f4f7221 */ /* 0x000fe20000010000 */
        /* <DEDUP_REMOVED lines=8> */
[----:B------:R-:W-:Y:S02]  /*1d30*/  IMAD.U32 R171, R171, 0x10000, RZ ;  /* 0x00010000abab7824 */ /* 0x000fe400078e00ff */
[C---:B------:R-:W-:Y:S01]  /*1d40*/  FMUL.FTZ R190, R3.reuse, R165 ;  /* 0x000000a503be7220 */ /* 0x040fe20000410000 */
[----:B------:R-:W-:Y:S01]  /*1d50*/  SHF.L.U32 R168, R168, 0x10, RZ ;  /* 0x00000010a8a87819 */ /* 0x000fe200000006ff */
[C---:B------:R-:W-:Y:S01]  /*1d60*/  FMUL.FTZ R191, R3.reuse, R166 ;  /* 0x000000a603bf7220 */ /* 0x040fe20000410000 */
        /* <DEDUP_REMOVED lines=28> */
.L_x_6070:
[----:B------:R-:W-:Y:S05]  /*1f30*/  BSYNC B1 ;  /* 0x0000000000017941 */ /* 0x000fea0003800000 */
.L_x_6069:
        /* <DEDUP_REMOVED lines=37> */
[C---:B---3--:R-:W-:Y:S01]  /*2190*/  PRMT R172, R168.reuse, 0x7632, R172 ;  /* 0x00007632a8ac7816 */ /* 0x048fe200000000ac */
[----:B------:R-:W-:-:S03]  /*21a0*/  IMAD.U32 R231, R168, 0x10000, RZ ;  /* 0x00010000a8e77824 */ /* 0x000fc600078e00ff */
[----:B------:R-:W-:Y:S01]  /*21b0*/  SHF.L.U32 R172, R172, 0x10, RZ ;  /* 0x00000010acac7819 */ /* 0x000fe200000006ff */
[----:B------:R-:W-:Y:S01]  /*21c0*/  FADD.FTZ R84, R84, R231 ;  /* 0x000000e754547221 */ /* 0x000fe20000010000 */
[-C--:B------:R-:W-:Y:S01]  /*21d0*/  FFMA.FTZ R88, R188, R231.reuse, R88 ;  /* 0x000000e7bc587223 */ /* 0x080fe20000010058 */
[----:B------:R-:W-:Y:S01]  /*21e0*/  FMUL.FTZ R231, R184, R231 ;  /* 0x000000e7b8e77220 */ /* 0x000fe20000410000 */
[C---:B------:R-:W-:Y:S01]  /*21f0*/  PRMT R173, R169.reuse, 0x7632, R173 ;  /* 0x00007632a9ad7816 */ /* 0x040fe200000000ad */
[----:B------:R-:W-:Y:S01]  /*2200*/  FMUL.FTZ R230, R224, R172 ;  /* 0x000000ace0e67220 */ /* 0x000fe20000410000 */
[----:B------:R-:W-:Y:S01]  /*2210*/  SHF.L.U32 R169, R169, 0x10, RZ ;  /* 0x00000010a9a97819 */ /* 0x000fe200000006ff */
[----:B------:R-:W-:Y:S01]  /*2220*/  FADD.FTZ R208, R208, R231 ;  /* 0x000000e7d0d07221 */ /* 0x000fe20000010000 */
[----:B------:R-:W-:Y:S01]  /*2230*/  FFMA.FTZ R207, R188, R231, R207 ;  /* 0x000000e7bccf7223 */ /* 0x000fe200000100cf */
[----:B------:R-:W-:Y:S02]  /*2240*/  IMAD.U32 R228, R173, 0x10000, RZ ;  /* 0x00010000ade47824 */ /* 0x000fe400078e00ff */
[----:B----4-:R-:W-:Y:S01]  /*2250*/  FADD.FTZ R164, -R27, R164 ;  /* 0x000000a41ba47221 */ /* 0x010fe20000010100 */
[----:B------:R-:W-:Y:S01]  /*2260*/  FMUL.FTZ R229, R226, R169 ;  /* 0x000000a9e2e57220 */ /* 0x000fe20000410000 */
[----:B------:R-:W-:Y:S01]  /*2270*/  FADD.FTZ R208, R208, R230 ;  /* 0x000000e6d0d07221 */ /* 0x000fe20000010000 */
[----:B------:R-:W-:Y:S01]  /*2280*/  FFMA.FTZ R207, R187, R230, R207 ;  /* 0x000000e6bbcf7223 */ /* 0x000fe200000100cf */
[C---:B------:R-:W-:Y:S01]  /*2290*/  FADD.FTZ R165, -R27.reuse, R165 ;  /* 0x000000a51ba57221 */ /* 0x040fe20000010100 */
[C---:B------:R-:W-:Y:S01]  /*22a0*/  FADD.FTZ R166, -R27.reuse, R166 ;  /* 0x000000a61ba67221 */ /* 0x040fe20000010100 */
[--C-:B------:R-:W-:Y:S01]  /*22b0*/  FADD.FTZ R27, -R27, R167.reuse ;  /* 0x000000a71b1b7221 */ /* 0x100fe20000010100 */
[C---:B------:R-:W-:Y:S01]  /*22c0*/  PRMT R167, R170.reuse, 0x7632, R167 ;  /* 0x00007632aaa77816 */ /* 0x040fe200000000a7 */
[----:B------:R-:W-:Y:S01]  /*22d0*/  FFMA.FTZ R91, R185, R228, R91 ;  /* 0x000000e4b95b7223 */ /* 0x000fe2000001005b */
[----:B------:R-:W-:Y:S01]  /*22e0*/  FADD.FTZ R87, R87, R228 ;  /* 0x000000e457577221 */ /* 0x000fe20000010000 */
[----:B------:R-:W-:-:S02]  /*22f0*/  IMAD.U32 R170, R170, 0x10000, RZ ;  /* 0x00010000aaaa7824 */ /* 0x000fc400078e00ff */
[----:B------:R-:W-:Y:S01]  /*2300*/  FADD.FTZ R208, R208, R229 ;  /* 0x000000e5d0d07221 */ /* 0x000fe20000010000 */
[----:B------:R-:W-:Y:S01]  /*2310*/  FFMA.FTZ R207, R186, R229, R207 ;  /* 0x000000e5bacf7223 */ /* 0x000fe200000100cf */
[----:B------:R-:W-:Y:S01]  /*2320*/  SHF.L.U32 R167, R167, 0x10, RZ ;  /* 0x00000010a7a77819 */ /* 0x000fe200000006ff */
[----:B------:R-:W-:Y:S01]  /*2330*/  FMUL.FTZ R184, R3, R164 ;  /* 0x000000a403b87220 */ /* 0x000fe20000410000 */
[----:B------:R-:W-:Y:S01]  /*2340*/  FMUL.FTZ R227, R225, R170 ;  /* 0x000000aae1e37220 */ /* 0x000fe20000410000 */
[----:B------:R-:W-:Y:S01]  /*2350*/  PRMT R168, R171, 0x7632, R168 ;  /* 0x00007632aba87816 */ /* 0x000fe200000000a8 */
[----:B------:R-:W-:Y:S01]  /*2360*/  FFMA.FTZ R89, R187, R172, R89 ;  /* 0x000000acbb597223 */ /* 0x000fe20000010059 */
[----:B------:R-:W-:Y:S01]  /*2370*/  SHF.L.U32 R171, R171, 0x10, RZ ;  /* 0x00000010abab7819 */ /* 0x000fe200000006ff */
[----:B------:R-:W-:Y:S01]  /*2380*/  FADD.FTZ R85, R85, R172 ;  /* 0x000000ac55557221 */ /* 0x000fe20000010000 */
[----:B------:R-:W-:Y:S01]  /*2390*/  FMUL.FTZ R172, R3, R165 ;  /* 0x000000a503ac7220 */ /* 0x000fe20000410000 */
[----:B------:R-:W-:-:S02]  /*23a0*/  IMAD.U32 R168, R168, 0x10000, RZ ;  /* 0x00010000a8a87824 */ /* 0x000fc400078e00ff */
[C---:B------:R-:W-:Y:S01]  /*23b0*/  FMUL.FTZ R173, R3.reuse, R166 ;  /* 0x000000a603ad7220 */ /* 0x040fe20000410000 */
[----:B------:R-:W-:Y:S01]  /*23c0*/  FMUL.FTZ R27, R3, R27 ;  /* 0x0000001b031b7220 */ /* 0x000fe20000410000 */
[----:B------:R-:W-:Y:S02]  /*23d0*/  VIADD R206, R206, 0x80 ;  /* 0x00000080cece7836 */ /* 0x000fe40000000000 */
        /* <DEDUP_REMOVED lines=26> */
.L_x_6072:
[----:B------:R-:W-:Y:S05]  /*2580*/  BSYNC B1 ;  /* 0x0000000000017941 */ /* 0x000fea0003800000 */
.L_x_6071:
        /* <DEDUP_REMOVED lines=15> */
[----:B------:R-:W-:-:S13]  /*2680*/  ISETP.NE.AND.EX P5, PT, RZ, UR7, PT, P5 ;  /* 0x00000007ff007c0c */ /* 0x000fda000bfa5350 */
[C---:B0-----:R-:W-:Y:S02]  /*2690*/  @P5 IMAD.WIDE.U32 R20, R213.reuse, 0x20, R160 ;  /* 0x00000020d5145825 */ /* 0x041fe400078e00a0 */
[----:B------:R-:W0:Y:S02]  /*26a0*/  LDC.64 R160, c[0x0][0x238] ;  /* 0x00008e00ffa07b82 */ /* 0x000e240000000a00 */
[----:B-1----:R-:W-:Y:S01]  /*26b0*/  IMAD.WIDE.U32 R164, R206, 0x10, R164 ;  /* 0x00000010cea47825 */ /* 0x002fe200078e00a4 */
[----:B------:R-:W5:Y:S04]  /*26c0*/  @P5 LDG.E.128 R136, desc[UR4][R20.64] ;  /* 0x0000000414885981 */ /* 0x000f68000c1e1d00 */
[----:B------:R1:W5:Y:S04]  /*26d0*/  @P5 LDG.E.128 R140, desc[UR4][R20.64+0x10] ;  /* 0x00001004148c5981 */ /* 0x000368000c1e1d00 */
[----:B------:R-:W2:Y:S01]  /*26e0*/  LDG.E.128 R164, desc[UR4][R164.64] ;  /* 0x00000004a4a47981 */ /* 0x000ea2000c1e1d00 */
[----:B0-----:R-:W-:-:S05]  /*26f0*/  IMAD.WIDE.U32 R160, R213, 0x20, R160 ;  /* 0x00000020d5a07825 */ /* 0x001fca00078e00a0 */
[----:B------:R-:W3:Y:S04]  /*2700*/  LDG.E.128 R20, desc[UR4][R160.64] ;  /* 0x00000004a0147981 */ /* 0x000ee8000c1e1d00 */
[----:B------:R-:W1:Y:S01]  /*2710*/  LDG.E.128 R160, desc[UR4][R160.64+0x10] ;  /* 0x00001004a0a07981 */ /* 0x000e62000c1e1d00 */
[----:B------:R-:W-:-:S06]  /*2720*/  IMAD.WIDE.U32 R174, R8, 0x8, R174 ;  /* 0x0000000808ae7825 */ /* 0x000fcc00078e00ae */
[----:B------:R-:W5:Y:S01]  /*2730*/  LDG.E.64 R174, desc[UR4][R174.64] ;  /* 0x00000004aeae7981 */ /* 0x000f62000c1e1b00 */
[C---:B---3--:R-:W-:Y:S01]  /*2740*/  FADD.FTZ R25, -R19.reuse, R21 ;  /* 0x0000001513197221 */ /* 0x048fe20000010100 */
[C---:B------:R-:W-:Y:S01]  /*2750*/  FADD.FTZ R26, -R19.reuse, R20 ;  /* 0x00000014131a7221 */ /* 0x040fe20000010100 */
[--C-:B-1----:R-:W-:Y:S01]  /*2760*/  FADD.FTZ R21, -R19, R162.reuse ;  /* 0x000000a213157221 */ /* 0x102fe20000010100 */
[C---:B--2---:R-:W-:Y:S01]  /*2770*/  PRMT R162, R164.reuse, 0x7632, R162 ;  /* 0x00007632a4a27816 */ /* 0x044fe200000000a2 */
[----:B------:R-:W-:-:S04]  /*2780*/  IMAD.U32 R164, R164, 0x10000, RZ ;  /* 0x00010000a4a47824 */ /* 0x000fc800078e00ff */
[----:B------:R-:W-:Y:S02]  /*2790*/  FMUL.FTZ R223, R168, R164 ;  /* 0x000000a4a8df7220 */ /* 0x000fe40000410000 */
[----:B------:R-:W2:Y:S01]  /*27a0*/  LDL R168, [R1+0x1c] ;  /* 0x00001c0001a87983 */ /* 0x000ea20000100800 */
[----:B------:R-:W-:Y:S01]  /*27b0*/  FMUL.FTZ R26, R3, R26 ;  /* 0x0000001a031a7220 */ /* 0x000fe20000410000 */
[----:B------:R-:W-:-:S03]  /*27c0*/  FADD.FTZ R96, R96, R164 ;  /* 0x000000a460607221 */ /* 0x000fc60000010000 */
[----:B------:R-:W-:Y:S02]  /*27d0*/  FFMA.FTZ R52, R26, R164, R52 ;  /* 0x000000a41a347223 */ /* 0x000fe40000010034 */
[----:B------:R-:W3:Y:S01]  /*27e0*/  LDL R164, [R1+0x14] ;  /* 0x0000140001a47983 */ /* 0x000ee20000100800 */
[C---:B------:R-:W-:Y:S01]  /*27f0*/  FADD.FTZ R24, -R19.reuse, R22 ;  /* 0x0000001613187221 */ /* 0x040fe20000010100 */
[----:B------:R-:W-:Y:S01]  /*2800*/  SHF.L.U32 R162, R162, 0x10, RZ ;  /* 0x00000010a2a27819 */ /* 0x000fe200000006ff */
[C---:B------:R-:W-:Y:S01]  /*2810*/  FADD.FTZ R23, -R19.reuse, R23 ;  /* 0x0000001713177221 */ /* 0x040fe20000010100 */
[C---:B------:R-:W-:Y:S01]  /*2820*/  FADD.FTZ R22, -R19.reuse, R160 ;  /* 0x000000a013167221 */ /* 0x040fe20000010100 */
[C---:B------:R-:W-:Y:S01]  /*2830*/  FADD.FTZ R20, -R19.reuse, R161 ;  /* 0x000000a113147221 */ /* 0x040fe20000010100 */
[--C-:B------:R-:W-:Y:S01]  /*2840*/  FADD.FTZ R19, -R19, R163.reuse ;  /* 0x000000a313137221 */ /* 0x100fe20000010100 */
[----:B------:R-:W-:Y:S01]  /*2850*/  PRMT R163, R165, 0x7632, R163 ;  /* 0x00007632a5a37816 */ /* 0x000fe200000000a3 */
[----:B------:R-:W-:Y:S01]  /*2860*/  FMUL.FTZ R25, R3, R25 ;  /* 0x0000001903197220 */ /* 0x000fe20000410000 */
[----:B------:R-:W-:Y:S01]  /*2870*/  SHF.L.U32 R165, R165, 0x10, RZ ;  /* 0x00000010a5a57819 */ /* 0x000fe200000006ff */
[----:B------:R-:W-:Y:S01]  /*2880*/  FADD.FTZ R208, R208, R223 ;  /* 0x000000dfd0d07221 */ /* 0x000fe20000010000 */
[----:B------:R-:W-:Y:S01]  /*2890*/  FFMA.FTZ R207, R26, R223, R207 ;  /* 0x000000df1acf7223 */ /* 0x000fe200000100cf */
[----:B------:R-:W-:Y:S01]  /*28a0*/  FMUL.FTZ R218, R171, R162 ;  /* 0x000000a2abda7220 */ /* 0x000fe20000410000 */
[----:B------:R-:W-:Y:S01]  /*28b0*/  FMUL.FTZ R24, R3, R24 ;  /* 0x0000001803187220 */ /* 0x000fe20000410000 */
[----:B------:R-:W-:-:S02]  /*28c0*/  IMAD.U32 R163, R163, 0x10000, RZ ;  /* 0x00010000a3a37824 */ /* 0x000fc400078e00ff */
[----:B----4-:R-:W-:Y:S01]  /*28d0*/  FMUL.FTZ R215, R210, R165 ;  /* 0x000000a5d2d77220 */ /* 0x010fe20000410000 */
        /* <DEDUP_REMOVED lines=46> */
[----:B------:R-:W-:-:S07]  /*2bc0*/  FFMA.FTZ R207, R19, R205, R207 ;  /* 0x000000cd13cf7223 */ /* 0x000fce00000100cf */
.L_x_6074:
[----:B------:R-:W-:Y:S05]  /*2bd0*/  BSYNC B1 ;  /* 0x0000000000017941 */ /* 0x000fea0003800000 */
.L_x_6073:
[----:B------:R-:W-:-:S13]  /*2be0*/  ISETP.NE.AND P5, PT, R248, RZ, PT ;  /* 0x000000fff800720c */ /* 0x000fda0003fa5270 */
        /* <DEDUP_REMOVED lines=10> */
[----:B------:R-:W4:Y:S01]  /*2c90*/  LDL R170, [R1] ;  /* 0x0000000001aa7983 */ /* 0x000f220000100800 */
[----:B0-----:R-:W-:-:S05]  /*2ca0*/  @P5 IMAD.WIDE.U32 R10, R213, 0x20, R162 ;  /* 0x00000020d50a5825 */ /* 0x001fca00078e00a2 */
[----:B------:R-:W5:Y:S04]  /*2cb0*/  @P5 LDG.E.128 R144, desc[UR4][R10.64] ;  /* 0x000000040a905981 */ /* 0x000f68000c1e1d00 */
[----:B------:R0:W5:Y:S01]  /*2cc0*/  @P5 LDG.E.128 R148, desc[UR4][R10.64+0x10] ;  /* 0x000010040a945981 */ /* 0x000162000c1e1d00 */
[----:B-1----:R-:W-:Y:S02]  /*2cd0*/  ISETP.NE.AND P5, PT, R160, RZ, PT ;  /* 0x000000ffa000720c */ /* 0x002fe40003fa5270 */
[----:B------:R-:W1:Y:S01]  /*2ce0*/  LDC.64 R160, c[0x0][0x238] ;  /* 0x00008e00ffa07b82 */ /* 0x000e620000000a00 */
[----:B------:R-:W-:-:S07]  /*2cf0*/  IMAD.WIDE.U32 R164, R206, 0x10, R164 ;  /* 0x00000010cea47825 */ /* 0x000fce00078e00a4 */
[----:B0-----:R-:W0:Y:S01]  /*2d00*/  LDC.64 R10, c[0x0][0x240] ;  /* 0x00009000ff0a7b82 */ /* 0x001e220000000a00 */
[----:B------:R-:W2:Y:S01]  /*2d10*/  LDG.E.128 R164, desc[UR4][R164.64] ;  /* 0x00000004a4a47981 */ /* 0x000ea2000c1e1d00 */
[----:B-1----:R-:W-:-:S05]  /*2d20*/  IMAD.WIDE.U32 R160, R213, 0x20, R160 ;  /* 0x00000020d5a07825 */ /* 0x002fca00078e00a0 */
[----:B------:R-:W3:Y:S04]  /*2d30*/  LDG.E.128 R12, desc[UR4][R160.64] ;  /* 0x00000004a00c7981 */ /* 0x000ee8000c1e1d00 */
[----:B------:R-:W4:Y:S01]  /*2d40*/  LDG.E.128 R160, desc[UR4][R160.64+0x10] ;  /* 0x00001004a0a07981 */ /* 0x000f22000c1e1d00 */
[----:B------:R-:W-:Y:S01]  /*2d50*/  FSEL R209, R209, RZ, !P5 ;  /* 0x000000ffd1d17208 */ /* 0x000fe20006800000 */
[----:B0-----:R-:W-:-:S05]  /*2d60*/  IMAD.WIDE.U32 R8, R8, 0x8, R10 ;  /* 0x0000000808087825 */ /* 0x001fca00078e000a */
[----:B------:R2:W5:Y:S02]  /*2d70*/  LDG.E.64 R182, desc[UR4][R8.64] ;  /* 0x0000000408b67981 */ /* 0x000564000c1e1b00 */
[----:B--2---:R-:W-:Y:S01]  /*2d80*/  PRMT R8, R166, 0x7632, R8 ;  /* 0x00007632a6087816 */ /* 0x004fe20000000008 */
[C---:B---3--:R-:W-:Y:S01]  /*2d90*/  FADD.FTZ R16, -R209.reuse, R14 ;  /* 0x0000000ed1107221 */ /* 0x048fe20000010100 */
[C---:B------:R-:W-:Y:S01]  /*2da0*/  FADD.FTZ R12, -R209.reuse, R12 ;  /* 0x0000000cd10c7221 */ /* 0x040fe20000010100 */
[C---:B------:R-:W-:Y:S01]  /*2db0*/  FADD.FTZ R17, -R209.reuse, R13 ;  /* 0x0000000dd1117221 */ /* 0x040fe20000010100 */
[--C-:B----4-:R-:W-:Y:S01]  /*2dc0*/  FADD.FTZ R14, -R209, R160.reuse ;  /* 0x000000a0d10e7221 */ /* 0x110fe20000010100 */
[C---:B------:R-:W-:Y:S02]  /*2dd0*/  PRMT R160, R164.reuse, 0x7632, R160 ;  /* 0x00007632a4a07816 */ /* 0x040fe400000000a0 */
[----:B------:R-:W-:Y:S01]  /*2de0*/  SHF.L.U32 R164, R164, 0x10, RZ ;  /* 0x00000010a4a47819 */ /* 0x000fe200000006ff */
[----:B------:R-:W-:-:S02]  /*2df0*/  FMUL.FTZ R18, R3, R12 ;  /* 0x0000000c03127220 */ /* 0x000fc40000410000 */
[----:B------:R-:W-:Y:S02]  /*2e00*/  IMAD.U32 R160, R160, 0x10000, RZ ;  /* 0x00010000a0a07824 */ /* 0x000fe400078e00ff */
[----:B------:R-:W-:Y:S01]  /*2e10*/  FMUL.FTZ R222, R216, R164 ;  /* 0x000000a4d8de7220 */ /* 0x000fe20000410000 */
[--C-:B------:R-:W-:Y:S01]  /*2e20*/  FADD.FTZ R11, -R209, R161.reuse ;  /* 0x000000a1d10b7221 */ /* 0x100fe20000010100 */
[C---:B------:R-:W-:Y:S01]  /*2e30*/  PRMT R161, R165.reuse, 0x7632, R161 ;  /* 0x00007632a5a17816 */ /* 0x040fe200000000a1 */
[----:B------:R-:W-:Y:S02]  /*2e40*/  IMAD.U32 R165, R165, 0x10000, RZ ;  /* 0x00010000a5a57824 */ /* 0x000fe400078e00ff */
[----:B------:R-:W-:Y:S01]  /*2e50*/  FMUL.FTZ R17, R3, R17 ;  /* 0x0000001103117220 */ /* 0x000fe20000410000 */
[----:B------:R-:W-:Y:S01]  /*2e60*/  FADD.FTZ R208, R208, R222 ;  /* 0x000000ded0d07221 */ /* 0x000fe20000010000 */
[----:B------:R-:W-:Y:S01]  /*2e70*/  FFMA.FTZ R207, R18, R222, R207 ;  /* 0x000000de12cf7223 */ /* 0x000fe200000100cf */
[----:B------:R-:W-:Y:S01]  /*2e80*/  FMUL.FTZ R221, R169, R160 ;  /* 0x000000a0a9dd7220 */ /* 0x000fe20000410000 */
[----:B------:R-:W-:Y:S01]  /*2e90*/  SHF.L.U32 R161, R161, 0x10, RZ ;  /* 0x00000010a1a17819 */ /* 0x000fe200000006ff */
[----:B------:R-:W-:Y:S01]  /*2ea0*/  FADD.FTZ R15, -R209, R15 ;  /* 0x0000000fd10f7221 */ /* 0x000fe20000010100 */
[----:B------:R-:W-:Y:S01]  /*2eb0*/  FMUL.FTZ R16, R3, R16 ;  /* 0x0000001003107220 */ /* 0x000fe20000410000 */
        /* <DEDUP_REMOVED lines=13> */
[----:B------:R-:W-:Y:S01]  /*2f90*/  PRMT R9, R167, 0x7632, R9 ;  /* 0x00007632a7097816 */ /* 0x000fe20000000009 */
[----:B------:R-:W-:Y:S01]  /*2fa0*/  FADD.FTZ R10, -R209, R163 ;  /* 0x000000a3d10a7221 */ /* 0x000fe20000010100 */
[----:B------:R-:W-:Y:S01]  /*2fb0*/  SHF.L.U32 R167, R167, 0x10, RZ ;  /* 0x00000010a7a77819 */ /* 0x000fe200000006ff */
[----:B------:R-:W-:Y:S01]  /*2fc0*/  FADD.FTZ R13, -R209, R162 ;  /* 0x000000a2d10d7221 */ /* 0x000fe20000010100 */
[----:B------:R-:W-:Y:S01]  /*2fd0*/  FMUL.FTZ R11, R3, R11 ;  /* 0x0000000b030b7220 */ /* 0x000fe20000410000 */
[----:B------:R-:W-:Y:S01]  /*2fe0*/  FMUL.FTZ R216, R252, R8 ;  /* 0x00000008fcd87220 */ /* 0x000fe20000410000 */
[----:B------:R-:W-:Y:S01]  /*2ff0*/  FADD.FTZ R208, R208, R217 ;  /* 0x000000d9d0d07221 */ /* 0x000fe20000010000 */
[----:B------:R-:W-:Y:S01]  /*3000*/  FFMA.FTZ R207, R14, R217, R207 ;  /* 0x000000d90ecf7223 */ /* 0x000fe200000100cf */
[----:B------:R-:W-:-:S02]  /*3010*/  IMAD.U32 R9, R9, 0x10000, RZ ;  /* 0x0001000009097824 */ /* 0x000fc400078e00ff */
        /* <DEDUP_REMOVED lines=26> */
.L_x_6066:
[----:B------:R-:W-:Y:S05]  /*31c0*/  BSYNC B0 ;  /* 0x0000000000007941 */ /* 0x000fea0003800000 */
.L_x_6056:
[----:B-1234-:R-:W0:Y:S01]  /*31d0*/  S2R R160, SR_TID.X ;  /* 0x0000000000a07919 */ /* 0x01ee220000002100 */
[----:B------:R-:W-:Y:S01]  /*31e0*/  LOP3.LUT P5, RZ, R249, 0xff, RZ, 0xc0, !PT ;  /* 0x000000fff9ff7812 */ /* 0x000fe200078ac0ff */
[----:B------:R-:W-:-:S03]  /*31f0*/  UMOV UR9, 0xffffffff ;  /* 0xffffffff00097882 */ /* 0x000fc60000000000 */
[----:B------:R-:W-:Y:S02]  /*3200*/  P2R R168, PR, RZ, 0x20 ;  /* 0x00000020ffa87803 */ /* 0x000fe40000000000 */
        /* <DEDUP_REMOVED lines=23> */
.L_x_6185:
        /* <DEDUP_REMOVED lines=8> */
[----:B------:R-:W-:Y:S01]  /*3400*/  @P0 IADD3 R2, R2, -0x1, RZ ;  /* 0xffffffff02020810 */ /* 0x000fe20007ffe0ff */
[----:B------:R-:W-:Y:S01]  /*3410*/  BSSY B0, `(.L_x_6076) ;  /* 0x00000cc000007945 */ /* 0x000fe20003800000 */
[----:B------:R-:W-:-:S03]  /*3420*/  ISETP.NE.AND P6, PT, R247, RZ, PT ;  /* 0x000000fff700720c */ /* 0x000fc60003fc5270 */
[----:B------:R-:W-:Y:S01]  /*3430*/  @P0 IMAD R2, R2, R6, RZ ;  /* 0x0000000602020224 */ /* 0x000fe200078e02ff */
        /* <DEDUP_REMOVED lines=15> */
[----:B------:R-:W-:Y:S02]  /*3530*/  FADD.FTZ R8, R162, R8 ;  /* 0x00000008a2087221 */ /* 0x000fe40000010000 */
[----:B------:R-:W-:Y:S01]  /*3540*/  @P0 LEA.HI R160, R160, R2, RZ, 0x3 ;  /* 0x00000002a0a00211 */ /* 0x000fe200078f18ff */
[----:B------:R-:W-:-:S02]  /*3550*/  IMAD.MOV.U32 R2, RZ, RZ, RZ ;  /* 0x000000ffff027224 */ /* 0x000fc400078e00ff */
[----:B------:R-:W-:Y:S01]  /*3560*/  FMUL.FTZ R8, R8, UR8 ;  /* 0x0000000808087c20 */ /* 0x000fe20008410000 */
[----:B------:R-:W-:-:S04]  /*3570*/  @P0 LEA.HI.SX32 R2, R160, R5, 0x1d ;  /* 0x00000005a0020211 */ /* 0x000fc800078feaff */
[----:B------:R-:W-:Y:S01]  /*3580*/  FSEL R161, R8, RZ, !P5 ;  /* 0x000000ff08a17208 */ /* 0x000fe20006800000 */
[----:B------:R-:W-:-:S04]  /*3590*/  FADD.FTZ R8, R163, R165 ;  /* 0x000000a5a3087221 */ /* 0x000fc80000010000 */
[----:B------:R-:W-:Y:S01]  /*35a0*/  FMUL.FTZ R8, R8, UR8 ;  /* 0x0000000808087c20 */ /* 0x000fe20008410000 */
[----:B------:R-:W-:Y:S06]  /*35b0*/  @!P6 BRA `(.L_x_6077) ;  /* 0x0000000800c4e947 */ /* 0x000fec0003800000 */
[----:B------:R-:W0:Y:S01]  /*35c0*/  @!P1 LDC.64 R162, c[0x0][0x2c8] ;  /* 0x0000b200ffa29b82 */ /* 0x000e220000000a00 */
[----:B------:R-:W-:Y:S01]  /*35d0*/  BSSY B1, `(.L_x_6078) ;  /* 0x000000d000017945 */ /* 0x000fe20003800000 */
[----:B0-----:R-:W-:-:S04]  /*35e0*/  @!P1 ISETP.NE.U32.AND P5, PT, R162, RZ, PT ;  /* 0x000000ffa200920c */ /* 0x001fc80003fa5070 */
[----:B------:R-:W-:-:S04]  /*35f0*/  @!P1 ISETP.NE.AND.EX P5, PT, R163, RZ, PT, P5 ;  /* 0x000000ffa300920c */ /* 0x000fc80003fa5350 */
[----:B-----5:R-:W-:Y:S01]  /*3600*/  @!P1 FSEL R160, R112, RZ, P5 ;  /* 0x000000ff70a09208 */ /* 0x020fe20002800000 */
        /* <DEDUP_REMOVED lines=9> */
.L_x_6079:
[----:B------:R-:W-:Y:S05]  /*36a0*/  BSYNC B1 ;  /* 0x0000000000017941 */ /* 0x000fea0003800000 */
.L_x_6078:
[----:B------:R-:W0:Y:S01]  /*36b0*/  LDC.64 R164, c[0x0][0x308] ;  /* 0x0000c200ffa47b82 */ /* 0x000e220000000a00 */
[----:B------:R-:W-:Y:S01]  /*36c0*/  @P0 LOP3.LUT P6, RZ, R176, 0xff, RZ, 0xc0, !PT ;  /* 0x000000ffb0ff0812 */ /* 0x000fe200078cc0ff */
[----:B------:R-:W-:Y:S06]  /*36d0*/  BSSY B1, `(.L_x_6080) ;  /* 0x0000014000017945 */ /* 0x000fec0003800000 */
[----:B------:R-:W1:Y:S01]  /*36e0*/  @P0 LDC.64 R166, c[0x0][0x298] ;  /* 0x0000a600ffa60b82 */ /* 0x000e620000000a00 */
[----:B0-----:R-:W-:-:S04]  /*36f0*/  ISETP.NE.U32.AND P5, PT, R164, RZ, PT ;  /* 0x000000ffa400720c */ /* 0x001fc80003fa5070 */
[----:B------:R-:W-:Y:S01]  /*3700*/  ISETP.NE.AND.EX P5, PT, R165, RZ, PT, P5 ;  /* 0x000000ffa500720c */ /* 0x000fe20003fa5350 */
[----:B-1----:R-:W-:-:S03]  /*3710*/  @P0 FMUL.FTZ R167, R160, R167 ;  /* 0x000000a7a0a70220 */ /* 0x002fc60000410000 */
[----:B------:R-:W-:Y:S01]  /*3720*/  SEL R48, R160, R48, P5 ;  /* 0x00000030a0307207 */ /* 0x000fe20002800000 */
[----:B------:R-:W-:-:S05]  /*3730*/  @P0 FMUL.FTZ R166, R167, R166 ;  /* 0x000000a6a7a60220 */ /* 0x000fca0000410000 */
[----:B------:R-:W-:Y:S02]  /*3740*/  @P0 FSEL R160, R166, RZ, P6 ;  /* 0x000000ffa6a00208 */ /* 0x000fe40003000000 */
[----:B------:R-:W-:Y:S02]  /*3750*/  @!P1 ISETP.NE.U32.AND P6, PT, R162, RZ, PT ;  /* 0x000000ffa200920c */ /* 0x000fe40003fc5070 */
        /* <DEDUP_REMOVED lines=11> */
.L_x_6081:
[----:B------:R-:W-:Y:S05]  /*3810*/  BSYNC B1 ;  /* 0x0000000000017941 */ /* 0x000fea0003800000 */
.L_x_6080:
[----:B------:R-:W0:Y:S01]  /*3820*/  @P0 LDC.64 R166, c[0x0][0x298] ;  /* 0x0000a600ffa60b82 */ /* 0x000e220000000a00 */
[----:B------:R-:W-:Y:S01]  /*3830*/  @P0 LOP3.LUT P6, RZ, R176, 0xff00, RZ, 0xc0, !PT ;  /* 0x0000ff00b0ff0812 */ /* 0x000fe200078cc0ff */
[----:B------:R-:W-:Y:S01]  /*3840*/  BSSY B1, `(.L_x_6082) ;  /* 0x0000011000017945 */ /* 0x000fe20003800000 */
[C---:B------:R-:W-:Y:S01]  /*3850*/  SEL R49, R160.reuse, R49, P5 ;  /* 0x00000031a0317207 */ /* 0x040fe20002800000 */
[----:B0-----:R-:W-:-:S04]  /*3860*/  @P0 FMUL.FTZ R167, R160, R167 ;  /* 0x000000a7a0a70220 */ /* 0x001fc80000410000 */
        /* <DEDUP_REMOVED lines=14> */
.L_x_6083:
[----:B------:R-:W-:Y:S05]  /*3950*/  BSYNC B1 ;  /* 0x0000000000017941 */ /* 0x000fea0003800000 */
.L_x_6082:
        /* <DEDUP_REMOVED lines=19> */
.L_x_6085:
[----:B------:R-:W-:Y:S05]  /*3a90*/  BSYNC B1 ;  /* 0x0000000000017941 */ /* 0x000fea0003800000 */
.L_x_6084:
        /* <DEDUP_REMOVED lines=19> */
.L_x_6087:
[----:B------:R-:W-:Y:S05]  /*3bd0*/  BSYNC B1 ;  /* 0x0000000000017941 */ /* 0x000fea0003800000 */
.L_x_6086:
        /* <DEDUP_REMOVED lines=19> */
.L_x_6089:
[----:B------:R-:W-:Y:S05]  /*3d10*/  BSYNC B1 ;  /* 0x0000000000017941 */ /* 0x000fea0003800000 */
.L_x_6088:
        /* <DEDUP_REMOVED lines=19> */
.L_x_6091:
[----:B------:R-:W-:Y:S05]  /*3e50*/  BSYNC B1 ;  /* 0x0000000000017941 */ /* 0x000fea0003800000 */
.L_x_6090:
[----:B------:R-:W0:Y:S01]  /*3e60*/  @P0 LDC.64 R166, c[0x0][0x298] ;  /* 0x0000a600ffa60b82 */ /* 0x000e220000000a00 */
[C---:B------:R-:W-:Y:S01]  /*3e70*/  SEL R154, R160.reuse, R154, P5 ;  /* 0x0000009aa09a7207 */ /* 0x040fe20002800000 */
[----:B------:R-:W-:Y:S01]  /*3e80*/  BSSY B1, `(.L_x_6092) ;  /* 0x000000f000017945 */ /* 0x000fe20003800000 */
[----:B------:R-:W-:Y:S01]  /*3e90*/  @P0 LOP3.LUT P6, RZ, R177, 0xff0000, RZ, 0xc0, !PT ;  /* 0x00ff0000b1ff0812 */ /* 0x000fe200078cc0ff */
[----:B0-----:R-:W-:-:S04]  /*3ea0*/  @P0 FMUL.FTZ R167, R160, R167 ;  /* 0x000000a7a0a70220 */ /* 0x001fc80000410000 */
[----:B------:R-:W-:-:S05]  /*3eb0*/  @P0 FMUL.FTZ R160, R167, R166 ;  /* 0x000000a6a7a00220 */ /* 0x000fca0000410000 */
[----:B------:R-:W-:Y:S02]  /*3ec0*/  @P0 FSEL R160, R160, RZ, P6 ;  /* 0x000000ffa0a00208 */ /* 0x000fe40003000000 */
[----:B------:R-:W-:-:S04]  /*3ed0*/  @!P1 ISETP.NE.U32.AND P6, PT, R162, RZ, PT ;  /* 0x000000ffa200920c */ /* 0x000fc80003fc5070 */
[----:B------:R-:W-:-:S04]  /*3ee0*/  @!P1 ISETP.NE.AND.EX P6, PT, R163, RZ, PT, P6 ;  /* 0x000000ffa300920c */ /* 0x000fc80003fc5360 */
        /* <DEDUP_REMOVED lines=8> */
.L_x_6093:
[----:B------:R-:W-:Y:S05]  /*3f70*/  BSYNC B1 ;  /* 0x0000000000017941 */ /* 0x000fea0003800000 */
.L_x_6092:
[----:B------:R-:W-:Y:S02]  /*3f80*/  SEL R155, R166, R155, P5 ;  /* 0x0000009ba69b7207 */ /* 0x000fe40002800000 */
[----:B------:R-:W-:Y:S02]  /*3f90*/  ISETP.NE.U32.AND P5, PT, R164, RZ, PT ;  /* 0x000000ffa400720c */ /* 0x000fe40003fa5070 */
[----:B------:R-:W-:Y:S02]  /*3fa0*/  @P0 F2FP.BF16.F32.PACK_AB R160, RZ, R160 ;  /* 0x000000a0ffa0023e */ /* 0x000fe400000010ff */
[----:B------:R-:W-:Y:S02]  /*3fb0*/  ISETP.NE.AND.EX P5, PT, R165, RZ, PT, P5 ;  /* 0x000000ffa500720c */ /* 0x000fe40003fa5350 */
[----:B------:R-:W-:-:S11]  /*3fc0*/  @P0 PRMT R159, R160, 0x7610, R159 ;  /* 0x00007610a09f0816 */ /* 0x000fd6000000009f */
[----:B------:R-:W0:Y:S02]  /*3fd0*/  @P5 LDC.64 R162, c[0x0][0x308] ;  /* 0x0000c200ffa25b82 */ /* 0x000e240000000a00 */
[----:B0-----:R-:W-:-:S04]  /*3fe0*/  @P5 IMAD.WIDE.U32 R162, R7, 0x20, R162 ;  /* 0x0000002007a25825 */ /* 0x001fc800078e00a2 */
[----:B------:R-:W-:Y:S01]  /*3ff0*/  VIADD R7, R7, 0x80 ;  /* 0x0000008007077836 */ /* 0x000fe20000000000 */
[----:B------:R-:W-:Y:S04]  /*4000*/  @P5 STG.E.128 desc[UR4][R162.64], R48 ;  /* 0x00000030a2005986 */ /* 0x000fe8000c101d04 */
[----:B------:R0:W-:Y:S01]  /*4010*/  @P5 STG.E.128 desc[UR4][R162.64+0x10], R152 ;  /* 0x00001098a2005986 */ /* 0x0001e2000c101d04 */
[----:B------:R-:W-:Y:S01]  /*4020*/  @P0 LOP3.LUT P5, RZ, R177, 0xff000000, RZ, 0xc0, !PT ;  /* 0xff000000b1ff0812 */ /* 0x000fe200078ac0ff */
[----:B0-----:R-:W0:Y:S02]  /*4030*/  @P0 LDC.64 R162, c[0x0][0x298] ;  /* 0x0000a600ffa20b82 */ /* 0x001e240000000a00 */
[----:B0-----:R-:W-:-:S04]  /*4040*/  @P0 FMUL.FTZ R163, R166, R163 ;  /* 0x000000a3a6a30220 */ /* 0x001fc80000410000 */
[----:B------:R-:W-:-:S05]  /*4050*/  @P0 FMUL.FTZ R162, R163, R162 ;  /* 0x000000a2a3a20220 */ /* 0x000fca0000410000 */
[----:B------:R-:W-:Y:S02]  /*4060*/  @P0 FSEL R164, R162, RZ, P5 ;  /* 0x000000ffa2a40208 */ /* 0x000fe40002800000 */
[----:B------:R-:W0:Y:S02]  /*4070*/  @P0 LDC.64 R162, c[0x0][0x2f8] ;  /* 0x0000be00ffa20b82 */ /* 0x000e240000000a00 */
[----:B------:R-:W-:-:S04]  /*4080*/  @P0 F2FP.BF16.F32.PACK_AB R160, RZ, R164 ;  /* 0x000000a4ffa0023e */ /* 0x000fc800000010ff */
[----:B------:R-:W-:Y:S01]  /*4090*/  @P0 PRMT R159, R159, 0x5410, R160 ;  /* 0x000054109f9f0816 */ /* 0x000fe200000000a0 */
[C---:B0-----:R-:W-:Y:S01]  /*40a0*/  @P0 IMAD.WIDE.U32 R162, R2.reuse, 0x10, R162 ;  /* 0x0000001002a20825 */ /* 0x041fe200078e00a2 */
[----:B------:R-:W-:-:S04]  /*40b0*/  IADD3 R2, R2, 0x80, RZ ;  /* 0x0000008002027810 */ /* 0x000fc80007ffe0ff */
[----:B------:R0:W-:Y:S03]  /*40c0*/  @P0 STG.E.128 desc[UR4][R162.64], R156 ;  /* 0x0000009ca2000986 */ /* 0x0001e6000c101d04 */
.L_x_6077:
[----:B------:R-:W-:Y:S05]  /*40d0*/  BSYNC B0 ;  /* 0x0000000000007941 */ /* 0x000fea0003800000 */
.L_x_6076:
[----:B------:R-:W-:Y:S04]  /*40e0*/  BSSY B0, `(.L_x_6094) ;  /* 0x00000b3000007945 */ /* 0x000fe80003800000 */
[----:B------:R-:W-:Y:S05]  /*40f0*/  @!P4 BRA `(.L_x_6095) ;  /* 0x0000000800c4c947 */ /* 0x000fea0003800000 */
[----:B0-----:R-:W0:Y:S01]  /*4100*/  @!P1 LDC.64 R162, c[0x0][0x2c8] ;  /* 0x0000b200ffa29b82 */ /* 0x001e220000000a00 */
[----:B------:R-:W-:Y:S01]  /*4110*/  BSSY B1, `(.L_x_6096) ;  /* 0x000000d000017945 */ /* 0x000fe20003800000 */
[----:B0-----:R-:W-:-:S04]  /*4120*/  @!P1 ISETP.NE.U32.AND P5, PT, R162, RZ, PT ;  /* 0x000000ffa200920c */ /* 0x001fc80003fa5070 */
[----:B------:R-:W-:-:S04]  /*4130*/  @!P1 ISETP.NE.AND.EX P5, PT, R163, RZ, PT, P5 ;  /* 0x000000ffa300920c */ /* 0x000fc80003fa5350 */
[----:B-----5:R-:W-:Y:S01]  /*4140*/  @!P1 FSEL R160, R120, RZ, P5 ;  /* 0x000000ff78a09208 */ /* 0x020fe20002800000 */
        /* <DEDUP_REMOVED lines=9> */
.L_x_6097:
[----:B------:R-:W-:Y:S05]  /*41e0*/  BSYNC B1 ;  /* 0x0000000000017941 */ /* 0x000fea0003800000 */
.L_x_6096:
        /* <DEDUP_REMOVED lines=22> */
.L_x_6099:
[----:B------:R-:W-:Y:S05]  /*4350*/  BSYNC B1 ;  /* 0x0000000000017941 */ /* 0x000fea0003800000 */
.L_x_6098:
        /* <DEDUP_REMOVED lines=19> */
.L_x_6101:
[----:B------:R-:W-:Y:S05]  /*4490*/  BSYNC B1 ;  /* 0x0000000000017941 */ /* 0x000fea0003800000 */
.L_x_6100:
        /* <DEDUP_REMOVED lines=19> */
.L_x_6103:
[----:B------:R-:W-:Y:S05]  /*45d0*/  BSYNC B1 ;  /* 0x0000000000017941 */ /* 0x000fea0003800000 */
.L_x_6102:
        /* <DEDUP_REMOVED lines=19> */
.L_x_6105:
[----:B------:R-:W-:Y:S05]  /*4710*/  BSYNC B1 ;  /* 0x0000000000017941 */ /* 0x000fea0003800000 */
.L_x_6104:
        /* <DEDUP_REMOVED lines=19> */
.L_x_6107:
[----:B------:R-:W-:Y:S05]  /*4850*/  BSYNC B1 ;  /* 0x0000000000017941 */ /* 0x000fea0003800000 */
.L_x_6106:
        /* <DEDUP_REMOVED lines=19> */
.L_x_6109:
[----:B------:R-:W-:Y:S05]  /*4990*/  BSYNC B1 ;  /* 0x0000000000017941 */ /* 0x000fea0003800000 */
.L_x_6108:
        /* <DEDUP_REMOVED lines=17> */
.L_x_6111:
[----:B------:R-:W-:Y:S05]  /*4ab0*/  BSYNC B1 ;  /* 0x0000000000017941 */ /* 0x000fea0003800000 */
.L_x_6110:
[----:B------:R-:W-:Y:S02]  /*4ac0*/  SEL R155, R166, R155, P5 ;  /* 0x0000009ba69b7207 */ /* 0x000fe40002800000 */
[----:B------:R-:W-:Y:S02]  /*4ad0*/  ISETP.NE.U32.AND P5, PT, R164, RZ, PT ;  /* 0x000000ffa400720c */ /* 0x000fe40003fa5070 */
[----:B------:R-:W-:Y:S02]  /*4ae0*/  @P0 F2FP.BF16.F32.PACK_AB R160, RZ, R160 ;  /* 0x000000a0ffa0023e */ /* 0x000fe400000010ff */
[----:B------:R-:W-:Y:S02]  /*4af0*/  ISETP.NE.AND.EX P5, PT, R165, RZ, PT, P5 ;  /* 0x000000ffa500720c */ /* 0x000fe40003fa5350 */
[----:B------:R-:W-:-:S11]  /*4b00*/  @P0 PRMT R159, R160, 0x7610, R159 ;  /* 0x00007610a09f0816 */ /* 0x000fd6000000009f */
[----:B------:R-:W0:Y:S02]  /*4b10*/  @P5 LDC.64 R162, c[0x0][0x308] ;  /* 0x0000c200ffa25b82 */ /* 0x000e240000000a00 */
[C---:B0-----:R-:W-:Y:S01]  /*4b20*/  @P5 IMAD.WIDE.U32 R162, R7.reuse, 0x20, R162 ;  /* 0x0000002007a25825 */ /* 0x041fe200078e00a2 */
[----:B------:R-:W-:-:S04]  /*4b30*/  IADD3 R7, R7, 0x80, RZ ;  /* 0x0000008007077810 */ /* 0x000fc80007ffe0ff */
        /* <DEDUP_REMOVED lines=13> */
.L_x_6095:
[----:B------:R-:W-:Y:S05]  /*4c10*/  BSYNC B0 ;  /* 0x0000000000007941 */ /* 0x000fea0003800000 */
.L_x_6094:
[----:B------:R-:W-:Y:S04]  /*4c20*/  BSSY B0, `(.L_x_6112) ;  /* 0x00000b3000007945 */ /* 0x000fe80003800000 */
[----:B------:R-:W-:Y:S05]  /*4c30*/  @!P3 BRA `(.L_x_6113) ;  /* 0x0000000800c4b947 */ /* 0x000fea0003800000 */
[----:B01----:R-:W0:Y:S01]  /*4c40*/  @!P1 LDC.64 R162, c[0x0][0x2c8] ;  /* 0x0000b200ffa29b82 */ /* 0x003e220000000a00 */
[----:B------:R-:W-:Y:S01]  /*4c50*/  BSSY B1, `(.L_x_6114) ;  /* 0x000000d000017945 */ /* 0x000fe20003800000 */
[----:B0-----:R-:W-:-:S04]  /*4c60*/  @!P1 ISETP.NE.U32.AND P5, PT, R162, RZ, PT ;  /* 0x000000ffa200920c */ /* 0x001fc80003fa5070 */
[----:B------:R-:W-:-:S04]  /*4c70*/  @!P1 ISETP.NE.AND.EX P5, PT, R163, RZ, PT, P5 ;  /* 0x000000ffa300920c */ /* 0x000fc80003fa5350 */
[----:B-----5:R-:W-:Y:S01]  /*4c80*/  @!P1 FSEL R160, R128, RZ, P5 ;  /* 0x000000ff80a09208 */ /* 0x020fe20002800000 */
        /* <DEDUP_REMOVED lines=9> */
.L_x_6115:
[----:B------:R-:W-:Y:S05]  /*4d20*/  BSYNC B1 ;  /* 0x0000000000017941 */ /* 0x000fea0003800000 */
.L_x_6114:
        /* <DEDUP_REMOVED lines=22> */
.L_x_6117:
[----:B------:R-:W-:Y:S05]  /*4e90*/  BSYNC B1 ;  /* 0x0000000000017941 */ /* 0x000fea0003800000 */
.L_x_6116:
        /* <DEDUP_REMOVED lines=19> */
.L_x_6119:
[----:B------:R-:W-:Y:S05]  /*4fd0*/  BSYNC B1 ;  /* 0x0000000000017941 */ /* 0x000fea0003800000 */
.L_x_6118:
        /* <DEDUP_REMOVED lines=19> */
.L_x_6121:
[----:B------:R-:W-:Y:S05]  /*5110*/  BSYNC B1 ;  /* 0x0000000000017941 */ /* 0x000fea0003800000 */
.L_x_6120:
        /* <DEDUP_REMOVED lines=19> */
.L_x_6123:
[----:B------:R-:W-:Y:S05]  /*5250*/  BSYNC B1 ;  /* 0x0000000000017941 */ /* 0x000fea0003800000 */
.L_x_6122:
        /* <DEDUP_REMOVED lines=19> */
.L_x_6125:
[----:B------:R-:W-:Y:S05]  /*5390*/  BSYNC B1 ;  /* 0x0000000000017941 */ /* 0x000fea0003800000 */
.L_x_6124:
        /* <DEDUP_REMOVED lines=19> */
.L_x_6127:
[----:B------:R-:W-:Y:S05]  /*54d0*/  BSYNC B1 ;  /* 0x0000000000017941 */ /* 0x000fea0003800000 */
.L_x_6126:
        /* <DEDUP_REMOVED lines=17> */
.L_x_6129:
[----:B------:R-:W-:Y:S05]  /*55f0*/  BSYNC B1 ;  /* 0x0000000000017941 */ /* 0x000fea0003800000 */
.L_x_6128:
        /* <DEDUP_REMOVED lines=21> */
.L_x_6113:
[----:B------:R-:W-:Y:S05]  /*5750*/  BSYNC B0 ;  /* 0x0000000000007941 */ /* 0x000fea0003800000 */
.L_x_6112:
[----:B------:R-:W-:Y:S04]  /*5760*/  BSSY B0, `(.L_x_6130) ;  /* 0x00000b3000007945 */ /* 0x000fe80003800000 */
[----:B------:R-:W-:Y:S05]  /*5770*/  @!P2 BRA `(.L_x_6131) ;  /* 0x0000000800c4a947 */ /* 0x000fea0003800000 */
[----:B012---:R-:W0:Y:S01]  /*5780*/  @!P1 LDC.64 R162, c[0x0][0x2c8] ;  /* 0x0000b200ffa29b82 */ /* 0x007e220000000a00 */
        /* <DEDUP_REMOVED lines=13> */
.L_x_6133:
[----:B------:R-:W-:Y:S05]  /*5860*/  BSYNC B1 ;  /* 0x0000000000017941 */ /* 0x000fea0003800000 */
.L_x_6132:
        /* <DEDUP_REMOVED lines=22> */
.L_x_6135:
[----:B------:R-:W-:Y:S05]  /*59d0*/  BSYNC B1 ;  /* 0x0000000000017941 */ /* 0x000fea0003800000 */
.L_x_6134:
        /* <DEDUP_REMOVED lines=19> */
.L_x_6137:
[----:B------:R-:W-:Y:S05]  /*5b10*/  BSYNC B1 ;  /* 0x0000000000017941 */ /* 0x000fea0003800000 */
.L_x_6136:
        /* <DEDUP_REMOVED lines=19> */
.L_x_6139:
[----:B------:R-:W-:Y:S05]  /*5c50*/  BSYNC B1 ;  /* 0x0000000000017941 */ /* 0x000fea0003800000 */
.L_x_6138:
        /* <DEDUP_REMOVED lines=19> */
.L_x_6141:
[----:B------:R-:W-:Y:S05]  /*5d90*/  BSYNC B1 ;  /* 0x0000000000017941 */ /* 0x000fea0003800000 */
.L_x_6140:
        /* <DEDUP_REMOVED lines=19> */
.L_x_6143:
[----:B------:R-:W-:Y:S05]  /*5ed0*/  BSYNC B1 ;  /* 0x0000000000017941 */ /* 0x000fea0003800000 */
.L_x_6142:
        /* <DEDUP_REMOVED lines=19> */
.L_x_6145:
[----:B------:R-:W-:Y:S05]  /*6010*/  BSYNC B1 ;  /* 0x0000000000017941 */ /* 0x000fea0003800000 */
.L_x_6144:
        /* <DEDUP_REMOVED lines=17> */
.L_x_6147:
[----:B------:R-:W-:Y:S05]  /*6130*/  BSYNC B1 ;  /* 0x0000000000017941 */ /* 0x000fea0003800000 */
.L_x_6146:
        /* <DEDUP_REMOVED lines=18> */
[----:B0-----:R-:W-:-:S04]  /*6260*/  @P0 IMAD.WIDE.U32 R162, R2, 0x10, R162 ;  /* 0x0000001002a20825 */ /* 0x001fc800078e00a2 */
[----:B------:R-:W-:Y:S01]  /*6270*/  VIADD R2, R2, 0x80 ;  /* 0x0000008002027836 */ /* 0x000fe20000000000 */
[----:B------:R3:W-:Y:S06]  /*6280*/  @P0 STG.E.128 desc[UR4][R162.64], R156 ;  /* 0x0000009ca2000986 */ /* 0x0007ec000c101d04 */
.L_x_6131:
[----:B------:R-:W-:Y:S05]  /*6290*/  BSYNC B0 ;  /* 0x0000000000007941 */ /* 0x000fea0003800000 */
.L_x_6130:
[----:B------:R-:W-:Y:S01]  /*62a0*/  ISETP.NE.AND P5, PT, R248, RZ, PT ;  /* 0x000000fff800720c */ /* 0x000fe20003fa5270 */
[----:B------:R-:W-:-:S12]  /*62b0*/  BSSY B0, `(.L_x_6148) ;  /* 0x00000b1000007945 */ /* 0x000fd80003800000 */
[----:B------:R-:W-:Y:S05]  /*62c0*/  @!P5 BRA `(.L_x_6149) ;  /* 0x0000000800bcd947 */ /* 0x000fea0003800000 */
[----:B0123--:R-:W0:Y:S01]  /*62d0*/  @!P1 LDC.64 R162, c[0x0][0x2c8] ;  /* 0x0000b200ffa29b82 */ /* 0x00fe220000000a00 */
        /* <DEDUP_REMOVED lines=13> */
.L_x_6151:
[----:B------:R-:W-:Y:S05]  /*63b0*/  BSYNC B1 ;  /* 0x0000000000017941 */ /* 0x000fea0003800000 */
.L_x_6150:
        /* <DEDUP_REMOVED lines=22> */
.L_x_6153:
[----:B------:R-:W-:Y:S05]  /*6520*/  BSYNC B1 ;  /* 0x0000000000017941 */ /* 0x000fea0003800000 */
.L_x_6152:
        /* <DEDUP_REMOVED lines=19> */
.L_x_6155:
[----:B------:R-:W-:Y:S05]  /*6660*/  BSYNC B1 ;  /* 0x0000000000017941 */ /* 0x000fea0003800000 */
.L_x_6154:
        /* <DEDUP_REMOVED lines=19> */
.L_x_6157:
[----:B------:R-:W-:Y:S05]  /*67a0*/  BSYNC B1 ;  /* 0x0000000000017941 */ /* 0x000fea0003800000 */
.L_x_6156:
        /* <DEDUP_REMOVED lines=19> */
.L_x_6159:
[----:B------:R-:W-:Y:S05]  /*68e0*/  BSYNC B1 ;  /* 0x0000000000017941 */ /* 0x000fea0003800000 */
.L_x_6158:
        /* <DEDUP_REMOVED lines=19> */
.L_x_6161:
[----:B------:R-:W-:Y:S05]  /*6a20*/  BSYNC B1 ;  /* 0x0000000000017941 */ /* 0x000fea0003800000 */
.L_x_6160:
        /* <DEDUP_REMOVED lines=19> */
.L_x_6163:
[----:B------:R-:W-:Y:S05]  /*6b60*/  BSYNC B1 ;  /* 0x0000000000017941 */ /* 0x000fea0003800000 */
.L_x_6162:
[----:B------:R-:W0:Y:S01]  /*6b70*/  @P0 LDC.64 R166, c[0x0][0x298] ;  /* 0x0000a600ffa60b82 */ /* 0x000e220000000a00 */
[----:B------:R-:W-:Y:S01]  /*6b80*/  @P0 LOP3.LUT P6, RZ, R183, 0xff0000, RZ, 0xc0, !PT ;  /* 0x00ff0000b7ff0812 */ /* 0x000fe200078cc0ff */
[----:B------:R-:W-:Y:S01]  /*6b90*/  BSSY B1, `(.L_x_6164) ;  /* 0x000000f000017945 */ /* 0x000fe20003800000 */
[C---:B------:R-:W-:Y:S01]  /*6ba0*/  SEL R154, R160.reuse, R154, P5 ;  /* 0x0000009aa09a7207 */ /* 0x040fe20002800000 */
        /* <DEDUP_REMOVED lines=13> */
.L_x_6165:
[----:B------:R-:W-:Y:S05]  /*6c80*/  BSYNC B1 ;  /* 0x0000000000017941 */ /* 0x000fea0003800000 */
.L_x_6164:
[----:B------:R-:W-:Y:S02]  /*6c90*/  ISETP.NE.U32.AND P1, PT, R164, RZ, PT ;  /* 0x000000ffa400720c */ /* 0x000fe40003f25070 */
[----:B------:R-:W-:Y:S02]  /*6ca0*/  SEL R155, R167, R155, P5 ;  /* 0x0000009ba79b7207 */ /* 0x000fe40002800000 */
[----:B------:R-:W-:Y:S02]  /*6cb0*/  ISETP.NE.AND.EX P1, PT, R165, RZ, PT, P1 ;  /* 0x000000ffa500720c */ /* 0x000fe40003f25310 */
[----:B------:R-:W-:-:S04]  /*6cc0*/  @P0 F2FP.BF16.F32.PACK_AB R166, RZ, R166 ;  /* 0x000000a6ffa6023e */ /* 0x000fc800000010ff */
[----:B------:R-:W-:-:S07]  /*6cd0*/  @P0 PRMT R159, R166, 0x7610, R159 ;  /* 0x00007610a69f0816 */ /* 0x000fce000000009f */
[----:B------:R-:W0:Y:S02]  /*6ce0*/  @P1 LDC.64 R160, c[0x0][0x308] ;  /* 0x0000c200ffa01b82 */ /* 0x000e240000000a00 */
[----:B0-----:R-:W-:-:S05]  /*6cf0*/  @P1 IMAD.WIDE.U32 R160, R7, 0x20, R160 ;  /* 0x0000002007a01825 */ /* 0x001fca00078e00a0 */
[----:B------:R-:W-:Y:S04]  /*6d00*/  @P1 STG.E.128 desc[UR4][R160.64], R48 ;  /* 0x00000030a0001986 */ /* 0x000fe8000c101d04 */
[----:B------:R0:W-:Y:S01]  /*6d10*/  @P1 STG.E.128 desc[UR4][R160.64+0x10], R152 ;  /* 0x00001098a0001986 */ /* 0x0001e2000c101d04 */
[----:B------:R-:W-:Y:S01]  /*6d20*/  @P0 LOP3.LUT P1, RZ, R183, 0xff000000, RZ, 0xc0, !PT ;  /* 0xff000000b7ff0812 */ /* 0x000fe2000782c0ff */
        /* <DEDUP_REMOVED lines=9> */
.L_x_6149:
[----:B------:R-:W-:Y:S05]  /*6dc0*/  BSYNC B0 ;  /* 0x0000000000007941 */ /* 0x000fea0003800000 */
.L_x_6148:
[----:B------:R-:W-:Y:S02]  /*6dd0*/  IADD3 R4, R4, UR10, RZ ;  /* 0x0000000a04047c10 */ /* 0x000fe4000fffe0ff */
[----:B------:R-:W-:Y:S02]  /*6de0*/  ISETP.NE.AND P1, PT, R168, RZ, PT ;  /* 0x000000ffa800720c */ /* 0x000fe40003f25270 */
[----:B------:R-:W-:Y:S02]  /*6df0*/  ISETP.GE.AND P0, PT, R4, UR11, PT ;  /* 0x0000000b04007c0c */ /* 0x000fe4000bf06270 */
[----:B------:R-:W-:-:S11]  /*6e00*/  SEL R249, RZ, 0x1, P1 ;  /* 0x00000001fff97807 */ /* 0x000fd60000800000 */
[----:B------:R-:W-:Y:S05]  /*6e10*/  @!P0 BRA `(.L_x_6166) ;  /* 0xffffff9c00608947 */ /* 0x000fea000383ffff */
.L_x_6055:
        /* <DEDUP_REMOVED lines=17> */
.L_x_6168:
[----:B------:R-:W-:Y:S05]  /*6f30*/  BSYNC B0 ;  /* 0x0000000000007941 */ /* 0x000fea0003800000 */
.L_x_6167:
        /* <DEDUP_REMOVED lines=11> */
.L_x_6170:
[----:B------:R-:W-:Y:S05]  /*6ff0*/  BSYNC B0 ;  /* 0x0000000000007941 */ /* 0x000fea0003800000 */
.L_x_6169:
        /* <DEDUP_REMOVED lines=11> */
.L_x_6172:
[----:B------:R-:W-:Y:S05]  /*70b0*/  BSYNC B0 ;  /* 0x0000000000007941 */ /* 0x000fea0003800000 */
.L_x_6171:
        /* <DEDUP_REMOVED lines=11> */
.L_x_6174:
[----:B------:R-:W-:Y:S05]  /*7170*/  BSYNC B0 ;  /* 0x0000000000007941 */ /* 0x000fea0003800000 */
.L_x_6173:
        /* <DEDUP_REMOVED lines=11> */
.L_x_6075:
[----:B------:R-:W-:Y:S01]  /*7230*/  HFMA2.MMA R160, -RZ, RZ, 0, 9.5367431640625e-07 ;  /* 0x00000010ffa07435 */ /* 0x000fe200000001ff */
[----:B------:R-:W-:Y:S01]  /*7240*/  IMAD.MOV.U32 R163, RZ, RZ, R208 ;  /* 0x000000ffffa37224 */ /* 0x000fe200078e00d0 */
[----:B------:R-:W-:Y:S01]  /*7250*/  MOV R161, 0x1f ;  /* 0x0000001f00a17802 */ /* 0x000fe20000000f00 */
[----:B------:R-:W-:-:S08]  /*7260*/  IMAD.MOV.U32 R162, RZ, RZ, -0x1 ;  /* 0xffffffffffa27424 */ /* 0x000fd000078e00ff */
[----:B-----5:R-:W-:Y:S05]  /*7270*/  WARPSYNC.COLLECTIVE R162, `(.L_x_6175) ;  /* 0x00000000a2087348 */ /* 0x020fea0003c00000 */
[----:B------:R0:W1:Y:S02]  /*7280*/  SHFL.DOWN P6, R166, R163, R160, R161 ;  /* 0x080000a0a3a67389 */ /* 0x00006400000c00a1 */
[----:B01---5:R-:W-:Y:S01]  /*7290*/  ENDCOLLECTIVE ;  /* 0x000000000000791b */ /* 0x023fe20003800000 */
.L_x_6175:
[----:B------:R-:W-:Y:S01]  /*72a0*/  MOV R163, R207 ;  /* 0x000000cf00a37202 */ /* 0x000fe20000000f00 */
[----:B------:R-:W-:-:S07]  /*72b0*/  FADD.FTZ R208, R166, R208 ;  /* 0x000000d0a6d07221 */ /* 0x000fce0000010000 */
[----:B------:R-:W-:Y:S05]  /*72c0*/  WARPSYNC.COLLECTIVE R162, `(.L_x_6176) ;  /* 0x00000000a2087348 */ /* 0x000fea0003c00000 */
[----:B------:R0:W1:Y:S02]  /*72d0*/  SHFL.DOWN P6, R166, R163, R160, R161 ;  /* 0x080000a0a3a67389 */ /* 0x00006400000c00a1 */
[----:B01----:R-:W-:Y:S01]  /*72e0*/  ENDCOLLECTIVE ;  /* 0x000000000000791b */ /* 0x003fe20003800000 */
.L_x_6176:
[----:B------:R-:W-:Y:S01]  /*72f0*/  MOV R163, R208 ;  /* 0x000000d000a37202 */ /* 0x000fe20000000f00 */
[----:B------:R-:W-:Y:S02]  /*7300*/  IMAD.MOV.U32 R160, RZ, RZ, 0x8 ;  /* 0x00000008ffa07424 */ /* 0x000fe400078e00ff */
[----:B------:R-:W-:-:S07]  /*7310*/  FADD.FTZ R207, R166, R207 ;  /* 0x000000cfa6cf7221 */ /* 0x000fce0000010000 */
[----:B------:R-:W-:Y:S05]  /*7320*/  WARPSYNC.COLLECTIVE R162, `(.L_x_6177) ;  /* 0x00000000a2087348 */ /* 0x000fea0003c00000 */
[----:B------:R0:W1:Y:S02]  /*7330*/  SHFL.DOWN P6, R166, R163, R160, R161 ;  /* 0x080000a0a3a67389 */ /* 0x00006400000c00a1 */
[----:B01----:R-:W-:Y:S01]  /*7340*/  ENDCOLLECTIVE ;  /* 0x000000000000791b */ /* 0x003fe20003800000 */
.L_x_6177:
[----:B------:R-:W-:Y:S01]  /*7350*/  MOV R163, R207 ;  /* 0x000000cf00a37202 */ /* 0x000fe20000000f00 */
[----:B------:R-:W-:-:S07]  /*7360*/  FADD.FTZ R208, R208, R166 ;  /* 0x000000a6d0d07221 */ /* 0x000fce0000010000 */
[----:B------:R-:W-:Y:S05]  /*7370*/  WARPSYNC.COLLECTIVE R162, `(.L_x_6178) ;  /* 0x00000000a2087348 */ /* 0x000fea0003c00000 */
[----:B------:R0:W1:Y:S02]  /*7380*/  SHFL.DOWN P6, R166, R163, R160, R161 ;  /* 0x080000a0a3a67389 */ /* 0x00006400000c00a1 */
[----:B01----:R-:W-:Y:S01]  /*7390*/  ENDCOLLECTIVE ;  /* 0x000000000000791b */ /* 0x003fe20003800000 */
.L_x_6178:
[----:B------:R-:W-:Y:S01]  /*73a0*/  MOV R163, R208 ;  /* 0x000000d000a37202 */ /* 0x000fe20000000f00 */
[----:B------:R-:W-:Y:S02]  /*73b0*/  IMAD.MOV.U32 R160, RZ, RZ, 0x4 ;  /* 0x00000004ffa07424 */ /* 0x000fe400078e00ff */
[----:B------:R-:W-:-:S07]  /*73c0*/  FADD.FTZ R207, R207, R166 ;  /* 0x000000a6cfcf7221 */ /* 0x000fce0000010000 */
[----:B------:R-:W-:Y:S05]  /*73d0*/  WARPSYNC.COLLECTIVE R162, `(.L_x_6179) ;  /* 0x00000000a2087348 */ /* 0x000fea0003c00000 */
[----:B------:R0:W1:Y:S02]  /*73e0*/  SHFL.DOWN P6, R166, R163, R160, R161 ;  /* 0x080000a0a3a67389 */ /* 0x00006400000c00a1 */
[----:B01----:R-:W-:Y:S01]  /*73f0*/  ENDCOLLECTIVE ;  /* 0x000000000000791b */ /* 0x003fe20003800000 */
.L_x_6179:
[----:B------:R-:W-:Y:S02]  /*7400*/  MOV R163, R207 ;  /* 0x000000cf00a37202 */ /* 0x000fe40000000f00 */
[----:B------:R-:W-:-:S07]  /*7410*/  MOV R165, R166 ;  /* 0x000000a600a57202 */ /* 0x000fce0000000f00 */
[----:B------:R-:W-:Y:S05]  /*7420*/  WARPSYNC.COLLECTIVE R162, `(.L_x_6180) ;  /* 0x00000000a2087348 */ /* 0x000fea0003c00000 */
[----:B------:R0:W1:Y:S02]  /*7430*/  SHFL.DOWN P6, R166, R163, R160, R161 ;  /* 0x080000a0a3a67389 */ /* 0x00006400000c00a1 */
[----:B01----:R-:W-:Y:S01]  /*7440*/  ENDCOLLECTIVE ;  /* 0x000000000000791b */ /* 0x003fe20003800000 */
.L_x_6180:
[----:B------:R-:W-:Y:S01]  /*7450*/  FADD.FTZ R165, R208, R165 ;  /* 0x000000a5d0a57221 */ /* 0x000fe20000010000 */
[----:B------:R-:W-:-:S04]  /*7460*/  HFMA2.MMA R160, -RZ, RZ, 0, 1.1920928955078125e-07 ;  /* 0x00000002ffa07435 */ /* 0x000fc800000001ff */
[----:B------:R-:W-:Y:S01]  /*7470*/  MOV R163, R165 ;  /* 0x000000a500a37202 */ /* 0x000fe20000000f00 */
[----:B------:R-:W-:-:S07]  /*7480*/  IMAD.MOV.U32 R164, RZ, RZ, R166 ;  /* 0x000000ffffa47224 */ /* 0x000fce00078e00a6 */
[----:B------:R-:W-:Y:S05]  /*7490*/  WARPSYNC.COLLECTIVE R162, `(.L_x_6181) ;  /* 0x00000000a2087348 */ /* 0x000fea0003c00000 */
[----:B------:R0:W1:Y:S02]  /*74a0*/  SHFL.DOWN P6, R166, R163, R160, R161 ;  /* 0x080000a0a3a67389 */ /* 0x00006400000c00a1 */
[----:B01----:R-:W-:Y:S01]  /*74b0*/  ENDCOLLECTIVE ;  /* 0x000000000000791b */ /* 0x003fe20003800000 */
.L_x_6181:
[----:B------:R-:W-:-:S04]  /*74c0*/  FADD.FTZ R164, R207, R164 ;  /* 0x000000a4cfa47221 */ /* 0x000fc80000010000 */
[----:B------:R-:W-:Y:S02]  /*74d0*/  IMAD.MOV.U32 R163, RZ, RZ, R164 ;  /* 0x000000ffffa37224 */ /* 0x000fe400078e00a4 */
[----:B------:R-:W-:-:S07]  /*74e0*/  FADD.FTZ R165, R165, R166 ;  /* 0x000000a6a5a57221 */ /* 0x000fce0000010000 */
[----:B------:R-:W-:Y:S05]  /*74f0*/  WARPSYNC.COLLECTIVE R162, `(.L_x_6182) ;  /* 0x00000000a2087348 */ /* 0x000fea0003c00000 */
[----:B------:R0:W1:Y:S02]  /*7500*/  SHFL.DOWN P6, R166, R163, R160, R161 ;  /* 0x080000a0a3a67389 */ /* 0x00006400000c00a1 */
[----:B01----:R-:W-:Y:S01]  /*7510*/  ENDCOLLECTIVE ;  /* 0x000000000000791b */ /* 0x003fe20003800000 */
.L_x_6182:
[----:B------:R-:W-:Y:S01]  /*7520*/  HFMA2.MMA R160, -RZ, RZ, 0, 5.9604644775390625e-08 ;  /* 0x00000001ffa07435 */ /* 0x000fe200000001ff */
[----:B------:R-:W-:Y:S01]  /*7530*/  MOV R163, R165 ;  /* 0x000000a500a37202 */ /* 0x000fe20000000f00 */
[----:B------:R-:W-:-:S09]  /*7540*/  FADD.FTZ R164, R164, R166 ;  /* 0x000000a6a4a47221 */ /* 0x000fd20000010000 */
[----:B------:R-:W-:Y:S05]  /*7550*/  WARPSYNC.COLLECTIVE R162, `(.L_x_6183) ;  /* 0x00000000a2087348 */ /* 0x000fea0003c00000 */
[----:B------:R0:W1:Y:S02]  /*7560*/  SHFL.DOWN P6, R166, R163, R160, R161 ;  /* 0x080000a0a3a67389 */ /* 0x00006400000c00a1 */
[----:B01----:R-:W-:Y:S01]  /*7570*/  ENDCOLLECTIVE ;  /* 0x000000000000791b */ /* 0x003fe20003800000 */
.L_x_6183:
[----:B------:R-:W-:Y:S01]  /*7580*/  MOV R163, R164 ;  /* 0x000000a400a37202 */ /* 0x000fe20000000f00 */
[----:B------:R-:W-:-:S07]  /*7590*/  IMAD.MOV.U32 R167, RZ, RZ, R166 ;  /* 0x000000ffffa77224 */ /* 0x000fce00078e00a6 */
[----:B------:R-:W-:Y:S05]  /*75a0*/  WARPSYNC.COLLECTIVE R162, `(.L_x_6184) ;  /* 0x00000000a2087348 */ /* 0x000fea0003c00000 */
[----:B------:R0:W1:Y:S02]  /*75b0*/  SHFL.DOWN P6, R166, R163, R160, R161 ;  /* 0x080000a0a3a67389 */ /* 0x00006400000c00a1 */
[----:B01----:R-:W-:Y:S01]  /*75c0*/  ENDCOLLECTIVE ;  /* 0x000000000000791b */ /* 0x003fe20003800000 */
.L_x_6184:
[----:B------:R-:W-:Y:S01]  /*75d0*/  MOV R161, R166 ;  /* 0x000000a600a17202 */ /* 0x000fe20000000f00 */
[----:B------:R-:W-:Y:S06]  /*75e0*/  BRA `(.L_x_6185) ;  /* 0xffffffbc00647947 */ /* 0x000fec000383ffff */
.L_x_6186:
        /* <DEDUP_REMOVED lines=9> */
.L_x_16541:


//--------------------- .text._ZN10layer_norm22ln_bwd_finalize_kernelINS_22Kernel_traits_finalizeILj5120E13__nv_bfloat16S2_fS2_fjLb0ELj1024ELj4ENS_18Kernel_traits_baseILj5120ES2_S2_fS2_fjLj1024EEEEELb0ELb1EEEvNS_9BwdParamsE --------------------------
	.section	.text._ZN10layer_norm22ln_bwd_finalize_kernelINS_22Kernel_traits_finalizeILj5120E13__nv_bfloat16S2_fS2_fjLb0ELj1024ELj4ENS_18Kernel_traits_baseILj5120ES2_S2_fS2_fjLj1024EEEEELb0ELb1EEEvNS_9BwdParamsE,"ax",@progbits
	.align	128
        .global         _ZN10layer_norm22ln_bwd_finalize_kernelINS_22Kernel_traits_finalizeILj5120E13__nv_bfloat16S2_fS2_fjLb0ELj1024ELj4ENS_18Kernel_traits_baseILj5120ES2_S2_fS2_fjLj1024EEEEELb0ELb1EEEvNS_9BwdParamsE
        .type           _ZN10layer_norm22ln_bwd_finalize_kernelINS_22Kernel_traits_finalizeILj5120E13__nv_bfloat16S2_fS2_fjLb0ELj1024ELj4ENS_18Kernel_traits_baseILj5120ES2_S2_fS2_fjLj1024EEEEELb0ELb1EEEvNS_9BwdParamsE,@function
        .size           _ZN10layer_norm22ln_bwd_finalize_kernelINS_22Kernel_traits_finalizeILj5120E13__nv_bfloat16S2_fS2_fjLb0ELj1024ELj4ENS_18Kernel_traits_baseILj5120ES2_S2_fS2_fjLj1024EEEEELb0ELb1EEEvNS_9BwdParamsE,(.L_x_16542 - _ZN10layer_norm22ln_bwd_finalize_kernelINS_22Kernel_traits_finalizeILj5120E13__nv_bfloat16S2_fS2_fjLb0ELj1024ELj4ENS_18Kernel_traits_baseILj5120ES2_S2_fS2_fjLj1024EEEEELb0ELb1EEEvNS_9BwdParamsE)
        .other          _ZN10layer_norm22ln_bwd_finalize_kernelINS_22Kernel_traits_finalizeILj5120E13__nv_bfloat16S2_fS2_fjLb0ELj1024ELj4ENS_18Kernel_traits_baseILj5120ES2_S2_fS2_fjLj1024EEEEELb0ELb1EEEvNS_9BwdParamsE,@"STO_CUDA_ENTRY STV_DEFAULT"
_ZN10layer_norm22ln_bwd_finalize_kernelINS_22Kernel_traits_finalizeILj5120E13__nv_bfloat16S2_fS2_fjLb0ELj1024ELj4ENS_18Kernel_traits_baseILj5120ES2_S2_fS2_fjLj1024EEEEELb0ELb1EEEvNS_9BwdParamsE:
.text._ZN10layer_norm22ln_bwd_finalize_kernelINS_22Kernel_traits_finalizeILj5120E13__nv_bfloat16S2_fS2_fjLb0ELj1024ELj4ENS_18Kernel_traits_baseILj5120ES2_S2_fS2_fjLj1024EEEEELb0ELb1EEEvNS_9BwdParamsE:
        /* <DEDUP_REMOVED lines=26> */
.L_x_6198:
        /* <DEDUP_REMOVED lines=31> */
.L_x_6191:
        /* <DEDUP_REMOVED lines=34> */
.L_x_6190:
[----:B------:R-:W-:Y:S05]  /*05b0*/  BSYNC B1 ;  /* 0x0000000000017941 */ /* 0x000fea0003800000 */
.L_x_6189:
        /* <DEDUP_REMOVED lines=25> */
.L_x_6193:
[----:B------:R-:W-:Y:S05]  /*0750*/  BSYNC B1 ;  /* 0x0000000000017941 */ /* 0x000fea0003800000 */
.L_x_6192:
        /* <DEDUP_REMOVED lines=12> */
.L_x_6188:
[----:B------:R-:W-:Y:S05]  /*0820*/  BSYNC B0 ;  /* 0x0000000000007941 */ /* 0x000fea0003800000 */
.L_x_6187:
        /* <DEDUP_REMOVED lines=29> */
.L_x_6209:
[----:B------:R-:W-:Y:S01]  /*0a00*/  @!P1 SHF.R.U32.HI R12, RZ, 0x3, R0 ;  /* 0x00000003ff0c9819 */ /* 0x000fe20000011600 */
[----:B----4-:R-:W-:Y:S01]  /*0a10*/  FADD.FTZ R14, R9, R14 ;  /* 0x0000000e090e7221 */ /* 0x010fe20000010000 */
[----:B---3--:R-:W-:Y:S02]  /*0a20*/  FADD.FTZ R11, R10, R11 ;  /* 0x0000000b0a0b7221 */ /* 0x008fe40000010000 */
[----:B------:R-:W-:-:S05]  /*0a30*/  @!P1 LOP3.LUT R12, R12, 0x1ffffffc, RZ, 0xc0, !PT ;  /* 0x1ffffffc0c0c9812 */ /* 0x000fca00078ec0ff */
[----:B------:R3:W-:Y:S04]  /*0a40*/  @!P1 STS [R12+UR4+0x2000], R14 ;  /* 0x0020000e0c009988 */ /* 0x0007e80008000804 */
[----:B------:R3:W-:Y:S02]  /*0a50*/  @!P1 STS [R12+UR4+0x2080], R11 ;  /* 0x0020800b0c009988 */ /* 0x0007e40008000804 */
.L_x_6194:
        /* <DEDUP_REMOVED lines=14> */
.L_x_6197:
[----:B------:R-:W-:Y:S05]  /*0b40*/  BSYNC B0 ;  /* 0x0000000000007941 */ /* 0x000fea0003800000 */
.L_x_6196:
[C---:B------:R-:W-:Y:S02]  /*0b50*/  ISETP.GT.U32.AND P1, PT, R3.reuse, -0x1401, PT ;  /* 0xffffebff0300780c */ /* 0x040fe40003f24070 */
[----:B------:R-:W-:Y:S02]  /*0b60*/  IADD3 R3, R3, 0x1400, RZ ;  /* 0x0000140003037810 */ /* 0x000fe40007ffe0ff */
[----:B------:R-:W-:-:S09]  /*0b70*/  IADD3 R4, R4, 0xa00, RZ ;  /* 0x00000a0004047810 */ /* 0x000fd20007ffe0ff */
[----:B------:R-:W-:Y:S05]  /*0b80*/  @P1 BRA `(.L_x_6198) ;  /* 0xfffffff400841947 */ /* 0x000fea000383ffff */
[----:B------:R-:W-:Y:S05]  /*0b90*/  EXIT ;  /* 0x000000000000794d */ /* 0x000fea0003800000 */
.L_x_6195:
[----:B------:R-:W-:Y:S01]  /*0ba0*/  HFMA2.MMA R22, -RZ, RZ, 0, 1.847743988037109375e-06 ;  /* 0x0000001fff167435 */ /* 0x000fe200000001ff */
[----:B0--3--:R-:W-:Y:S01]  /*0bb0*/  MOV R20, R10 ;  /* 0x0000000a00147202 */ /* 0x009fe20000000f00 */
[----:B------:R-:W-:Y:S01]  /*0bc0*/  IMAD.MOV.U32 R19, RZ, RZ, 0x1 ;  /* 0x00000001ff137424 */ /* 0x000fe200078e00ff */
[----:B------:R-:W-:-:S08]  /*0bd0*/  MOV R17, 0xffffffff ;  /* 0xffffffff00117802 */ /* 0x000fd00000000f00 */
[----:B-12---:R-:W-:Y:S05]  /*0be0*/  WARPSYNC.COLLECTIVE R17, `(.L_x_6199) ;  /* 0x0000000011087348 */ /* 0x006fea0003c00000 */
[----:B------:R0:W3:Y:S02]  /*0bf0*/  SHFL.BFLY P2, R18, R20, R19, R22 ;  /* 0x0c00001314127389 */ /* 0x0000e40000040016 */
[----:B0123--:R-:W-:Y:S01]  /*0c00*/  ENDCOLLECTIVE ;  /* 0x000000000000791b */ /* 0x00ffe20003800000 */
.L_x_6199:
[----:B------:R-:W-:Y:S01]  /*0c10*/  HFMA2.MMA R19, -RZ, RZ, 0, 1.1920928955078125e-07 ;  /* 0x00000002ff137435 */ /* 0x000fe200000001ff */
[----:B------:R-:W-:-:S05]  /*0c20*/  MOV R11, R18 ;  /* 0x00000012000b7202 */ /* 0x000fca0000000f00 */
[----:B------:R-:W-:-:S04]  /*0c30*/  FADD.FTZ R11, R10, R11 ;  /* 0x0000000b0a0b7221 */ /* 0x000fc80000010000 */
[----:B------:R-:W-:-:S07]  /*0c40*/  IMAD.MOV.U32 R20, RZ, RZ, R11 ;  /* 0x000000ffff147224 */ /* 0x000fce00078e000b */
[----:B------:R-:W-:Y:S05]  /*0c50*/  WARPSYNC.COLLECTIVE R17, `(.L_x_6200) ;  /* 0x0000000011087348 */ /* 0x000fea0003c00000 */
[----:B------:R0:W1:Y:S02]  /*0c60*/  SHFL.BFLY P2, R18, R20, R19, R22 ;  /* 0x0c00001314127389 */ /* 0x0000640000040016 */
[----:B01----:R-:W-:Y:S01]  /*0c70*/  ENDCOLLECTIVE ;  /* 0x000000000000791b */ /* 0x003fe20003800000 */
.L_x_6200:
[----:B------:R-:W-:Y:S01]  /*0c80*/  IMAD.MOV.U32 R19, RZ, RZ, 0x4 ;  /* 0x00000004ff137424 */ /* 0x000fe200078e00ff */
[----:B------:R-:W-:-:S05]  /*0c90*/  MOV R12, R18 ;  /* 0x00000012000c7202 */ /* 0x000fca0000000f00 */
[----:B------:R-:W-:-:S05]  /*0ca0*/  FADD.FTZ R12, R11, R12 ;  /* 0x0000000c0b0c7221 */ /* 0x000fca0000010000 */
[----:B------:R-:W-:-:S07]  /*0cb0*/  MOV R20, R12 ;  /* 0x0000000c00147202 */ /* 0x000fce0000000f00 */
[----:B------:R-:W-:Y:S05]  /*0cc0*/  WARPSYNC.COLLECTIVE R17, `(.L_x_6201) ;  /* 0x0000000011087348 */ /* 0x000fea0003c00000 */
[----:B------:R0:W1:Y:S02]  /*0cd0*/  SHFL.BFLY P2, R18, R20, R19, R22 ;  /* 0x0c00001314127389 */ /* 0x0000640000040016 */
[----:B01----:R-:W-:Y:S01]  /*0ce0*/  ENDCOLLECTIVE ;  /* 0x000000000000791b */ /* 0x003fe20003800000 */
.L_x_6201:
[----:B------:R-:W-:Y:S01]  /*0cf0*/  HFMA2.MMA R19, -RZ, RZ, 0, 4.76837158203125e-07 ;  /* 0x00000008ff137435 */ /* 0x000fe200000001ff */
[----:B------:R-:W-:-:S05]  /*0d00*/  MOV R13, R18 ;  /* 0x00000012000d7202 */ /* 0x000fca0000000f00 */
[----:B------:R-:W-:-:S05]  /*0d10*/  FADD.FTZ R13, R12, R13 ;  /* 0x0000000d0c0d7221 */ /* 0x000fca0000010000 */
[----:B------:R-:W-:-:S07]  /*0d20*/  MOV R20, R13 ;  /* 0x0000000d00147202 */ /* 0x000fce0000000f00 */
[----:B------:R-:W-:Y:S05]  /*0d30*/  WARPSYNC.COLLECTIVE R17, `(.L_x_6202) ;  /* 0x0000000011087348 */ /* 0x000fea0003c00000 */
[----:B------:R0:W1:Y:S02]  /*0d40*/  SHFL.BFLY P2, R18, R20, R19, R22 ;  /* 0x0c00001314127389 */ /* 0x0000640000040016 */
[----:B01----:R-:W-:Y:S01]  /*0d50*/  ENDCOLLECTIVE ;  /* 0x000000000000791b */ /* 0x003fe20003800000 */
.L_x_6202:
[----:B------:R-:W-:Y:S01]  /*0d60*/  HFMA2.MMA R19, -RZ, RZ, 0, 9.5367431640625e-07 ;  /* 0x00000010ff137435 */ /* 0x000fe200000001ff */
[----:B------:R-:W-:-:S04]  /*0d70*/  IMAD.MOV.U32 R10, RZ, RZ, R18 ;  /* 0x000000ffff0a7224 */ /* 0x000fc800078e0012 */
[----:B------:R-:W-:-:S05]  /*0d80*/  FADD.FTZ R10, R13, R10 ;  /* 0x0000000a0d0a7221 */ /* 0x000fca0000010000 */
[----:B------:R-:W-:-:S07]  /*0d90*/  MOV R20, R10 ;  /* 0x0000000a00147202 */ /* 0x000fce0000000f00 */
[----:B------:R-:W-:Y:S05]  /*0da0*/  WARPSYNC.COLLECTIVE R17, `(.L_x_6203) ;  /* 0x0000000011087348 */ /* 0x000fea0003c00000 */
[----:B------:R0:W1:Y:S02]  /*0db0*/  SHFL.BFLY P2, R18, R20, R19, R22 ;  /* 0x0c00001314127389 */ /* 0x0000640000040016 */
[----:B01----:R-:W-:Y:S01]  /*0dc0*/  ENDCOLLECTIVE ;  /* 0x000000000000791b */ /* 0x003fe20003800000 */
.L_x_6203:
[----:B------:R-:W-:Y:S01]  /*0dd0*/  HFMA2.MMA R19, -RZ, RZ, 0, 5.9604644775390625e-08 ;  /* 0x00000001ff137435 */ /* 0x000fe200000001ff */
[----:B------:R-:W-:Y:S01]  /*0de0*/  IMAD.MOV.U32 R20, RZ, RZ, R9 ;  /* 0x000000ffff147224 */ /* 0x000fe200078e0009 */
[----:B------:R-:W-:-:S09]  /*0df0*/  MOV R11, R18 ;  /* 0x00000012000b7202 */ /* 0x000fd20000000f00 */
[----:B------:R-:W-:Y:S05]  /*0e00*/  WARPSYNC.COLLECTIVE R17, `(.L_x_6204) ;  /* 0x0000000011087348 */ /* 0x000fea0003c00000 */
[----:B------:R0:W1:Y:S02]  /*0e10*/  SHFL.BFLY P2, R18, R20, R19, R22 ;  /* 0x0c00001314127389 */ /* 0x0000640000040016 */
[----:B01----:R-:W-:Y:S01]  /*0e20*/  ENDCOLLECTIVE ;  /* 0x000000000000791b */ /* 0x003fe20003800000 */
.L_x_6204:
[----:B------:R-:W-:Y:S01]  /*0e30*/  HFMA2.MMA R19, -RZ, RZ, 0, 1.1920928955078125e-07 ;  /* 0x00000002ff137435 */ /* 0x000fe200000001ff */
[----:B------:R-:W-:-:S05]  /*0e40*/  MOV R12, R18 ;  /* 0x00000012000c7202 */ /* 0x000fca0000000f00 */
[----:B------:R-:W-:-:S05]  /*0e50*/  FADD.FTZ R14, R9, R12 ;  /* 0x0000000c090e7221 */ /* 0x000fca0000010000 */
[----:B------:R-:W-:-:S07]  /*0e60*/  MOV R20, R14 ;  /* 0x0000000e00147202 */ /* 0x000fce0000000f00 */
[----:B------:R-:W-:Y:S05]  /*0e70*/  WARPSYNC.COLLECTIVE R17, `(.L_x_6205) ;  /* 0x0000000011087348 */ /* 0x000fea0003c00000 */
[----:B------:R0:W1:Y:S02]  /*0e80*/  SHFL.BFLY P2, R18, R20, R19, R22 ;  /* 0x0c00001314127389 */ /* 0x0000640000040016 */
[----:B01----:R-:W-:Y:S01]  /*0e90*/  ENDCOLLECTIVE ;  /* 0x000000000000791b */ /* 0x003fe20003800000 */
.L_x_6205:
[----:B------:R-:W-:Y:S01]  /*0ea0*/  HFMA2.MMA R19, -RZ, RZ, 0, 2.384185791015625e-07 ;  /* 0x00000004ff137435 */ /* 0x000fe200000001ff */
[----:B------:R-:W-:-:S04]  /*0eb0*/  IMAD.MOV.U32 R13, RZ, RZ, R18 ;  /* 0x000000ffff0d7224 */ /* 0x000fc800078e0012 */
[----:B------:R-:W-:-:S05]  /*0ec0*/  FADD.FTZ R15, R14, R13 ;  /* 0x0000000d0e0f7221 */ /* 0x000fca0000010000 */
[----:B------:R-:W-:-:S07]  /*0ed0*/  MOV R20, R15 ;  /* 0x0000000f00147202 */ /* 0x000fce0000000f00 */
[----:B------:R-:W-:Y:S05]  /*0ee0*/  WARPSYNC.COLLECTIVE R17, `(.L_x_6206) ;  /* 0x0000000011087348 */ /* 0x000fea0003c00000 */
[----:B------:R0:W1:Y:S02]  /*0ef0*/  SHFL.BFLY P2, R18, R20, R19, R22 ;  /* 0x0c00001314127389 */ /* 0x0000640000040016 */
[----:B01----:R-:W-:Y:S01]  /*0f00*/  ENDCOLLECTIVE ;  /* 0x000000000000791b */ /* 0x003fe20003800000 */
.L_x_6206:
[----:B------:R-:W-:Y:S01]  /*0f10*/  IMAD.MOV.U32 R19, RZ, RZ, 0x8 ;  /* 0x00000008ff137424 */ /* 0x000fe200078e00ff */
[----:B------:R-:W-:-:S05]  /*0f20*/  MOV R16, R18 ;  /* 0x0000001200107202 */ /* 0x000fca0000000f00 */
[----:B------:R-:W-:-:S05]  /*0f30*/  FADD.FTZ R16, R15, R16 ;  /* 0x000000100f107221 */ /* 0x000fca0000010000 */
[----:B------:R-:W-:-:S07]  /*0f40*/  MOV R20, R16 ;  /* 0x0000001000147202 */ /* 0x000fce0000000f00 */
[----:B------:R-:W-:Y:S05]  /*0f50*/  WARPSYNC.COLLECTIVE R17, `(.L_x_6207) ;  /* 0x0000000011087348 */ /* 0x000fea0003c00000 */
[----:B------:R0:W1:Y:S02]  /*0f60*/  SHFL.BFLY P2, R18, R20, R19, R22 ;  /* 0x0c00001314127389 */ /* 0x0000640000040016 */
[----:B01----:R-:W-:Y:S01]  /*0f70*/  ENDCOLLECTIVE ;  /* 0x000000000000791b */ /* 0x003fe20003800000 */
.L_x_6207:
[----:B------:R-:W-:Y:S01]  /*0f80*/  HFMA2.MMA R19, -RZ, RZ, 0, 9.5367431640625e-07 ;  /* 0x00000010ff137435 */ /* 0x000fe200000001ff */
[----:B------:R-:W-:-:S05]  /*0f90*/  MOV R9, R18 ;  /* 0x0000001200097202 */ /* 0x000fca0000000f00 */
[----:B------:R-:W-:-:S05]  /*0fa0*/  FADD.FTZ R9, R16, R9 ;  /* 0x0000000910097221 */ /* 0x000fca0000010000 */
[----:B------:R-:W-:-:S07]  /*0fb0*/  MOV R20, R9 ;  /* 0x0000000900147202 */ /* 0x000fce0000000f00 */
[----:B------:R-:W-:Y:S05]  /*0fc0*/  WARPSYNC.COLLECTIVE R17, `(.L_x_6208) ;  /* 0x0000000011087348 */ /* 0x000fea0003c00000 */
[----:B------:R0:W1:Y:S02]  /*0fd0*/  SHFL.BFLY P2, R18, R20, R19, R22 ;  /* 0x0c00001314127389 */ /* 0x0000640000040016 */
[----:B01----:R-:W-:Y:S01]  /*0fe0*/  ENDCOLLECTIVE ;  /* 0x000000000000791b */ /* 0x003fe20003800000 */
.L_x_6208:
[----:B------:R-:W-:Y:S01]  /*0ff0*/  MOV R14, R18 ;  /* 0x00000012000e7202 */ /* 0x000fe20000000f00 */
[----:B------:R-:W-:Y:S06]  /*1000*/  BRA `(.L_x_6209) ;  /* 0xfffffff8007c7947 */ /* 0x000fec000383ffff */
.L_x_6210:
        /* <DEDUP_REMOVED lines=15> */
.L_x_16542:


//--------------------- .text._ZN10layer_norm13ln_bwd_kernelINS_13Kernel_traitsI13__nv_bfloat16S2_fS2_fjLj5120ELj1ELj1ELj4ELj16ENS_18Kernel_traits_baseILj5120ES2_S2_fS2_fjLj128EEEEELb1ELb0ELb1ELb1EEEvNS_9BwdParamsE --------------------------
	.section	.text._ZN10layer_norm13ln_bwd_kernelINS_13Kernel_traitsI13__nv_bfloat16S2_fS2_fjLj5120ELj1ELj1ELj4ELj16ENS_18Kernel_traits_baseILj5120ES2_S2_fS2_fjLj128EEEEELb1ELb0ELb1ELb1EEEvNS_9BwdParamsE,"ax",@progbits
	.align	128
        .global         _ZN10layer_norm13ln_bwd_kernelINS_13Kernel_traitsI13__nv_bfloat16S2_fS2_fjLj5120ELj1ELj1ELj4ELj16ENS_18Kernel_traits_baseILj5120ES2_S2_fS2_fjLj128EEEEELb1ELb0ELb1ELb1EEEvNS_9BwdParamsE
        .type           _ZN10layer_norm13ln_bwd_kernelINS_13Kernel_traitsI13__nv_bfloat16S2_fS2_fjLj5120ELj1ELj1ELj4ELj16ENS_18Kernel_traits_baseILj5120ES2_S2_fS2_fjLj128EEEEELb1ELb0ELb1ELb1EEEvNS_9BwdParamsE,@function
        .size           _ZN10layer_norm13ln_bwd_kernelINS_13Kernel_traitsI13__nv_bfloat16S2_fS2_fjLj5120ELj1ELj1ELj4ELj16ENS_18Kernel_traits_baseILj5120ES2_S2_fS2_fjLj128EEEEELb1ELb0ELb1ELb1EEEvNS_9BwdParamsE,(.L_x_16543 - _ZN10layer_norm13ln_bwd_kernelINS_13Kernel_traitsI13__nv_bfloat16S2_fS2_fjLj5120ELj1ELj1ELj4ELj16ENS_18Kernel_traits_baseILj5120ES2_S2_fS2_fjLj128EEEEELb1ELb0ELb1ELb1EEEvNS_9BwdParamsE)
        .other          _ZN10layer_norm13ln_bwd_kernelINS_13Kernel_traitsI13__nv_bfloat16S2_fS2_fjLj5120ELj1ELj1ELj4ELj16ENS_18Kernel_traits_baseILj5120ES2_S2_fS2_fjLj128EEEEELb1ELb0ELb1ELb1EEEvNS_9BwdParamsE,@"STO_CUDA_ENTRY STV_DEFAULT"
_ZN10layer_norm13ln_bwd_kernelINS_13Kernel_traitsI13__nv_bfloat16S2_fS2_fjLj5120ELj1ELj1ELj4ELj16ENS_18Kernel_traits_baseILj5120ES2_S2_fS2_fjLj128EEEEELb1ELb0ELb1ELb1EEEvNS_9BwdParamsE:
.text._ZN10layer_norm13ln_bwd_kernelINS_13Kernel_traitsI13__nv_bfloat16S2_fS2_fjLj5120ELj1ELj1ELj4ELj16ENS_18Kernel_traits_baseILj5120ES2_S2_fS2_fjLj128EEEEELb1ELb0ELb1ELb1EEEvNS_9BwdParamsE:
        /* <DEDUP_REMOVED lines=54> */
.L_x_6211:
[----:B------:R-:W-:Y:S01]  /*0360*/  IMAD.SHL.U32 R0, R0, 0x10, RZ ;  /* 0x0000001000007824 */ /* 0x000fe200078e00ff */
[----:B------:R-:W-:-:S04]  /*0370*/  ULDC.64 UR6, c[0x0][0x260] ;  /* 0x0000980000067ab9 */ /* 0x000fc80000000a00 */
        /* <DEDUP_REMOVED lines=53> */
[C---:B------:R-:W-:Y:S01]  /*06d0*/  PRMT R5, R6.reuse, 0x7632, R5 ;  /* 0x0000763206057816 */ /* 0x040fe20000000005 */
[----:B------:R1:W-:Y:S01]  /*06e0*/  STL [R1+0x94], R24 ;  /* 0x0000941801007387 */ /* 0x0003e20000100800 */
[----:B---3--:R-:W-:Y:S01]  /*06f0*/  PRMT R3, R9, 0x7632, R3 ;  /* 0x0000763209037816 */ /* 0x008fe20000000003 */
[----:B0-----:R-:W-:Y:S01]  /*0700*/  IMAD.U32 R2, R6, 0x10000, RZ ;  /* 0x0001000006027824 */ /* 0x001fe200078e00ff */
[C---:B------:R-:W-:Y:S02]  /*0710*/  PRMT R6, R7.reuse, 0x7632, R6 ;  /* 0x0000763207067816 */ /* 0x040fe40000000006 */
[----:B-1----:R-:W-:Y:S02]  /*0720*/  SHF.L.U32 R24, R7, 0x10, RZ ;  /* 0x0000001007187819 */ /* 0x002fe400000006ff */
[----:B------:R0:W-:Y:S01]  /*0730*/  STL [R1+0x8c], R2 ;  /* 0x00008c0201007387 */ /* 0x0001e20000100800 */
[----:B------:R-:W-:-:S03]  /*0740*/  PRMT R7, R8, 0x7632, R7 ;  /* 0x0000763208077816 */ /* 0x000fc60000000007 */
[----:B------:R1:W-:Y:S01]  /*0750*/  STL [R1+0x84], R24 ;  /* 0x0000841801007387 */ /* 0x0003e20000100800 */
[----:B0-----:R-:W-:Y:S01]  /*0760*/  IMAD.U32 R2, R8, 0x10000, RZ ;  /* 0x0001000008027824 */ /* 0x001fe200078e00ff */
[----:B------:R-:W-:Y:S02]  /*0770*/  PRMT R8, R10, 0x7632, R8 ;  /* 0x000076320a087816 */ /* 0x000fe40000000008 */
[----:B-1----:R-:W-:Y:S02]  /*0780*/  SHF.L.U32 R24, R9, 0x10, RZ ;  /* 0x0000001009187819 */ /* 0x002fe400000006ff */
[----:B------:R0:W-:Y:S01]  /*0790*/  STL [R1+0x7c], R2 ;  /* 0x00007c0201007387 */ /* 0x0001e20000100800 */
[----:B------:R-:W-:-:S03]  /*07a0*/  PRMT R9, R11, 0x7632, R9 ;  /* 0x000076320b097816 */ /* 0x000fc60000000009 */
[----:B------:R1:W-:Y:S01]  /*07b0*/  STL [R1+0x74], R24 ;  /* 0x0000741801007387 */ /* 0x0003e20000100800 */
[----:B0-----:R-:W-:Y:S01]  /*07c0*/  IMAD.U32 R2, R10, 0x10000, RZ ;  /* 0x000100000a027824 */ /* 0x001fe200078e00ff */
[----:B----4-:R-:W-:Y:S02]  /*07d0*/  PRMT R10, R12, 0x7632, R10 ;  /* 0x000076320c0a7816 */ /* 0x010fe4000000000a */
        /* <DEDUP_REMOVED lines=11> */
[----:B-----5:R-:W-:Y:S02]  /*0890*/  PRMT R14, R16, 0x7632, R14 ;  /* 0x00007632100e7816 */ /* 0x020fe4000000000e */
        /* <DEDUP_REMOVED lines=21> */
[----:B------:R-:W-:Y:S01]  /*09f0*/  STL [R1+0x14], R24 ;  /* 0x0000141801007387 */ /* 0x000fe20000100800 */
[----:B0-----:R-:W-:Y:S01]  /*0a00*/  IMAD.U32 R2, R22, 0x10000, RZ ;  /* 0x0001000016027824 */ /* 0x001fe200078e00ff */
[----:B------:R-:W-:-:S04]  /*0a10*/  SHF.L.U32 R22, R23, 0x10, RZ ;  /* 0x0000001017167819 */ /* 0x000fc800000006ff */
[----:B------:R0:W-:Y:S04]  /*0a20*/  STL [R1+0xc], R2 ;  /* 0x00000c0201007387 */ /* 0x0001e80000100800 */
[----:B------:R1:W-:Y:S01]  /*0a30*/  STL [R1+0x4], R22 ;  /* 0x0000041601007387 */ /* 0x0003e20000100800 */
[----:B0-----:R-:W-:Y:S01]  /*0a40*/  IMAD.MOV.U32 R2, RZ, RZ, 0x1 ;  /* 0x00000001ff027424 */ /* 0x001fe200078e00ff */
[----:B-1----:R-:W-:Y:S01]  /*0a50*/  SHF.L.U32 R22, R0, 0x10, RZ ;  /* 0x0000001000167819 */ /* 0x002fe200000006ff */
[----:B------:R-:W-:Y:S01]  /*0a60*/  IMAD.U32 R0, R4, 0x10000, RZ ;  /* 0x0001000004007824 */ /* 0x000fe200078e00ff */
[----:B------:R-:W-:Y:S01]  /*0a70*/  SHF.L.U32 R4, R5, 0x10, RZ ;  /* 0x0000001005047819 */ /* 0x000fe200000006ff */
[----:B------:R-:W-:Y:S02]  /*0a80*/  IMAD.U32 R5, R6, 0x10000, RZ ;  /* 0x0001000006057824 */ /* 0x000fe400078e00ff */
[----:B------:R-:W-:Y:S04]  /*0a90*/  STL [R1+0x98], R22 ;  /* 0x0000981601007387 */ /* 0x000fe80000100800 */
[----:B------:R0:W-:Y:S04]  /*0aa0*/  STL [R1+0x90], R0 ;  /* 0x0000900001007387 */ /* 0x0001e80000100800 */
[----:B------:R1:W-:Y:S04]  /*0ab0*/  STL [R1+0x88], R4 ;  /* 0x0000880401007387 */ /* 0x0003e80000100800 */
[----:B------:R-:W-:Y:S01]  /*0ac0*/  STL [R1+0x80], R5 ;  /* 0x0000800501007387 */ /* 0x000fe20000100800 */
[----:B0-----:R-:W-:Y:S01]  /*0ad0*/  SHF.L.U32 R0, R7, 0x10, RZ ;  /* 0x0000001007007819 */ /* 0x001fe200000006ff */
[----:B-1----:R-:W-:Y:S01]  /*0ae0*/  IMAD.U32 R4, R3, 0x10000, RZ ;  /* 0x0001000003047824 */ /* 0x002fe200078e00ff */
[----:B------:R-:W-:-:S03]  /*0af0*/  SHF.L.U32 R3, R8, 0x10, RZ ;  /* 0x0000001008037819 */ /* 0x000fc600000006ff */
        /* <DEDUP_REMOVED lines=25> */
[----:B------:R1:W-:Y:S01]  /*0c90*/  STL [R1+0x10], R4 ;  /* 0x0000100401007387 */ /* 0x0003e20000100800 */
[----:B0-----:R-:W-:-:S05]  /*0ca0*/  IMAD.U32 R0, R21, 0x10000, RZ ;  /* 0x0001000015007824 */ /* 0x001fca00078e00ff */
[----:B------:R1:W-:Y:S04]  /*0cb0*/  STL [R1], R0 ;  /* 0x0000000001007387 */ /* 0x0003e80000100800 */
[----:B------:R1:W-:Y:S02]  /*0cc0*/  STL [R1+0x8], R3 ;  /* 0x0000080301007387 */ /* 0x0003e40000100800 */
.L_x_6297:
        /* <DEDUP_REMOVED lines=8> */
[----:B--2---:R-:W-:-:S07]  /*0d50*/  IMAD.WIDE R160, R198, 0x4, R164 ;  /* 0x00000004c6a07825 */ /* 0x004fce00078e02a4 */
[----:B------:R-:W2:Y:S01]  /*0d60*/  LDC.64 R242, c[0x0][0x2c8] ;  /* 0x0000b200fff27b82 */ /* 0x000ea20000000a00 */
[C---:B---3--:R-:W-:Y:S01]  /*0d70*/  IMAD R196, R198.reuse, R181, RZ ;  /* 0x000000b5c6c47224 */ /* 0x048fe200078e02ff */
[----:B------:R3:W5:Y:S01]  /*0d80*/  LDG.E R202, desc[UR4][R160.64] ;  /* 0x00000004a0ca7981 */ /* 0x000762000c1e1900 */
[----:B------:R-:W-:Y:S01]  /*0d90*/  BSSY B0, `(.L_x_6213) ;  /* 0x0000215000007945 */ /* 0x000fe20003800000 */
[----:B0-----:R-:W-:Y:S02]  /*0da0*/  IMAD.WIDE R162, R198, 0x4, R162 ;  /* 0x00000004c6a27825 */ /* 0x001fe400078e02a2 */
[----:B---3--:R-:W-:-:S03]  /*0db0*/  SHF.R.S32.HI R160, RZ, 0x1f, R196 ;  /* 0x0000001fffa07819 */ /* 0x008fc600000114c4 */
[----:B------:R0:W5:Y:S01]  /*0dc0*/  LDG.E R197, desc[UR4][R162.64] ;  /* 0x00000004a2c57981 */ /* 0x000162000c1e1900 */
[----:B------:R-:W-:Y:S02]  /*0dd0*/  LEA.HI R196, R160, R196, RZ, 0x3 ;  /* 0x000000c4a0c47211 */ /* 0x000fe400078f18ff */
[----:B-1----:R-:W-:-:S04]  /*0de0*/  LOP3.LUT R203, R166, 0x7f, RZ, 0xc0, !PT ;  /* 0x0000007fa6cb7812 */ /* 0x002fc800078ec0ff */
        /* <DEDUP_REMOVED lines=18> */
[----:B------:R-:W5:Y:S04]  /*0f10*/  @P0 LDG.E.128 R48, desc[UR4][R162.64] ;  /* 0x00000004a2300981 */ /* 0x000f68000c1e1d00 */
[----:B------:R0:W5:Y:S04]  /*0f20*/  @P0 LDG.E.128 R44, desc[UR4][R162.64+0x10] ;  /* 0x00001004a22c0981 */ /* 0x000168000c1e1d00 */
[----:B------:R-:W5:Y:S04]  /*0f30*/  @P0 LDG.E.128 R56, desc[UR4][R164.64] ;  /* 0x00000004a4380981 */ /* 0x000f68000c1e1d00 */
[----:B------:R1:W5:Y:S01]  /*0f40*/  @P0 LDG.E.128 R52, desc[UR4][R164.64+0x10] ;  /* 0x00001004a4340981 */ /* 0x000362000c1e1d00 */
[----:B0-----:R-:W-:Y:S01]  /*0f50*/  @P4 IADD3 R162, R202, -0x1, RZ ;  /* 0xffffffffcaa24810 */ /* 0x001fe20007ffe0ff */
[----:B------:R-:W-:-:S02]  /*0f60*/  HFMA2.MMA R200, -RZ, RZ, 0, 0 ;  /* 0x00000000ffc87435 */ /* 0x000fc400000001ff */
[----:B------:R-:W5:Y:S02]  /*0f70*/  @P0 LDG.E.128 R64, desc[UR4][R166.64] ;  /* 0x00000004a6400981 */ /* 0x000f64000c1e1d00 */
[----:B------:R-:W-:Y:S02]  /*0f80*/  @P4 IMAD R162, R162, R181, RZ ;  /* 0x000000b5a2a24224 */ /* 0x000fe400078e02ff */
[----:B------:R-:W5:Y:S01]  /*0f90*/  @P0 LDG.E.128 R60, desc[UR4][R166.64+0x10] ;  /* 0x00001004a63c0981 */ /* 0x000f62000c1e1d00 */
[----:B-1----:R-:W0:Y:S02]  /*0fa0*/  LDC.64 R164, c[0x0][0x240] ;  /* 0x00009000ffa47b82 */ /* 0x002e240000000a00 */
[----:B------:R-:W-:Y:S01]  /*0fb0*/  @P4 SHF.R.S32.HI R163, RZ, 0x1f, R162 ;  /* 0x0000001fffa34819 */ /* 0x000fe200000114a2 */
[----:B------:R-:W5:Y:S03]  /*0fc0*/  @P0 LDG.E.128 R40, desc[UR4][R160.64] ;  /* 0x00000004a0280981 */ /* 0x000f66000c1e1d00 */
[----:B------:R-:W-:Y:S01]  /*0fd0*/  @P4 LEA.HI R163, R163, R162, RZ, 0x3 ;  /* 0x000000a2a3a34211 */ /* 0x000fe200078f18ff */
[----:B------:R1:W5:Y:S03]  /*0fe0*/  @P0 LDG.E.128 R36, desc[UR4][R160.64+0x10] ;  /* 0x00001004a0240981 */ /* 0x000366000c1e1d00 */
[----:B------:R-:W-:-:S04]  /*0ff0*/  @P4 LEA.HI.SX32 R200, R163, R203, 0x1d ;  /* 0x000000cba3c84211 */ /* 0x000fc800078feaff */
[C---:B------:R-:W-:Y:S01]  /*1000*/  IADD3 R190, R200.reuse, 0x100, RZ ;  /* 0x00000100c8be7810 */ /* 0x040fe20007ffe0ff */
[C---:B------:R-:W-:Y:S01]  /*1010*/  VIADD R194, R200.reuse, 0x80 ;  /* 0x00000080c8c27836 */ /* 0x040fe20000000000 */
[C---:B------:R-:W-:Y:S01]  /*1020*/  IADD3 R178, R200.reuse, 0x200, RZ ;  /* 0x00000200c8b27810 */ /* 0x040fe20007ffe0ff */
[C---:B------:R-:W-:Y:S02]  /*1030*/  VIADD R180, R200.reuse, 0x180 ;  /* 0x00000180c8b47836 */ /* 0x040fe40000000000 */
        /* <DEDUP_REMOVED lines=10> */
[----:B-1----:R-:W-:-:S04]  /*10e0*/  @P0 VIADD R160, R196, 0x200 ;  /* 0x00000200c4a00836 */ /* 0x002fc80000000000 */
[----:B------:R-:W-:-:S04]  /*10f0*/  @P0 IMAD.WIDE.U32 R160, R160, 0x20, R242 ;  /* 0x00000020a0a00825 */ /* 0x000fc800078e00f2 */
[----:B------:R-:W-:Y:S01]  /*1100*/  IMAD.MOV.U32 R165, RZ, RZ, RZ ;  /* 0x000000ffffa57224 */ /* 0x000fe200078e00ff */
[----:B------:R-:W5:Y:S04]  /*1110*/  @P0 LDG.E.128 R32, desc[UR4][R160.64] ;  /* 0x00000004a0200981 */ /* 0x000f68000c1e1d00 */
[----:B------:R0:W5:Y:S02]  /*1120*/  @P0 LDG.E.128 R28, desc[UR4][R160.64+0x10] ;  /* 0x00001004a01c0981 */ /* 0x000164000c1e1d00 */
[----:B0-----:R-:W-:Y:S01]  /*1130*/  MOV R161, RZ ;  /* 0x000000ff00a17202 */ /* 0x001fe20000000f00 */
[----:B------:R-:W-:Y:S06]  /*1140*/  BRA `(.L_x_6215) ;  /* 0x0000001c00647947 */ /* 0x000fec0003800000 */
.L_x_6214:
[----:B------:R-:W0:Y:S01]  /*1150*/  LDC R221, c[0x0][0x218] ;  /* 0x00008600ffdd7b82 */ /* 0x000e220000000800 */
[----:B------:R-:W-:Y:S01]  /*1160*/  VIADD R180, R180, 0xffffffff ;  /* 0xffffffffb4b47836 */ /* 0x000fe20000000000 */
[----:B------:R-:W2:Y:S04]  /*1170*/  LDG.E R0, desc[UR4][R178.64] ;  /* 0x00000004b2007981 */ /* 0x000ea8000c1e1900 */
[----:B------:R1:W-:Y:S02]  /*1180*/  STL [R1+0xa4], R148 ;  /* 0x0000a49401007387 */ /* 0x0003e40000100800 */
[----:B------:R-:W3:Y:S08]  /*1190*/  LDC.64 R4, c[0x0][0x2b8] ;  /* 0x0000ae00ff047b82 */ /* 0x000ef00000000a00 */
[----:B------:R-:W4:Y:S01]  /*11a0*/  LDC.64 R12, c[0x0][0x238] ;  /* 0x00008e00ff0c7b82 */ /* 0x000f220000000a00 */
[----:B------:R-:W-:Y:S01]  /*11b0*/  IMAD.U32 R193, RZ, RZ, UR14 ;  /* 0x0000000effc17e24 */ /* 0x000fe2000f8e00ff */
[----:B------:R1:W-:Y:S01]  /*11c0*/  STL [R1+0xa0], R2 ;  /* 0x0000a00201007387 */ /* 0x0003e20000100800 */
[----:B0-----:R-:W-:-:S05]  /*11d0*/  IMAD R180, R180, R221, RZ ;  /* 0x000000ddb4b47224 */ /* 0x001fca00078e02ff */
[----:B------:R-:W0:Y:S01]  /*11e0*/  LDC.U8 R207, c[0x0][0x2a0] ;  /* 0x0000a800ffcf7b82 */ /* 0x000e220000000000 */
[----:B------:R-:W-:-:S04]  /*11f0*/  SHF.R.S32.HI R3, RZ, 0x1f, R180 ;  /* 0x0000001fff037819 */ /* 0x000fc800000114b4 */
[----:B------:R-:W-:-:S04]  /*1200*/  LEA.HI R3, R3, R180, RZ, 0x3 ;  /* 0x000000b403037211 */ /* 0x000fc800078f18ff */
[----:B------:R-:W-:-:S04]  /*1210*/  LEA.HI.SX32 R3, R3, R203, 0x1d ;  /* 0x000000cb03037211 */ /* 0x000fc800078feaff */
[C---:B------:R-:W-:Y:S01]  /*1220*/  IADD3 R209, R3.reuse, 0x80, RZ ;  /* 0x0000008003d17810 */ /* 0x040fe20007ffe0ff */
[C---:B---3--:R-:W-:Y:S01]  /*1230*/  IMAD.WIDE.U32 R212, R3.reuse, 0x10, R4 ;  /* 0x0000001003d47825 */ /* 0x048fe200078e0004 */
[----:B------:R-:W-:-:S03]  /*1240*/  IADD3 R17, R3, 0x100, RZ ;  /* 0x0000010003117810 */ /* 0x000fc60007ffe0ff */
[C---:B------:R-:W-:Y:S01]  /*1250*/  VIADD R20, R3.reuse, 0x180 ;  /* 0x0000018003147836 */ /* 0x040fe20000000000 */
[----:B------:R-:W-:Y:S01]  /*1260*/  IADD3 R3, R3, 0x200, RZ ;  /* 0x0000020003037810 */ /* 0x000fe20007ffe0ff */
[----:B------:R-:W-:Y:S01]  /*1270*/  IMAD.WIDE.U32 R208, R209, 0x10, R4 ;  /* 0x00000010d1d07825 */ /* 0x000fe200078e0004 */
[----:B------:R-:W3:Y:S03]  /*1280*/  LDG.E.128 R212, desc[UR4][R212.64] ;  /* 0x00000004d4d47981 */ /* 0x000ee6000c1e1d00 */
[----:B----4-:R-:W-:Y:S02]  /*1290*/  IMAD.WIDE.U32 R188, R199, 0x20, R12 ;  /* 0x00000020c7bc7825 */ /* 0x010fe400078e000c */
[----:B------:R-:W4:Y:S02]  /*12a0*/  LDG.E.128 R208, desc[UR4][R208.64] ;  /* 0x00000004d0d07981 */ /* 0x000f24000c1e1d00 */
[----:B------:R-:W-:-:S02]  /*12b0*/  IMAD.WIDE.U32 R16, R17, 0x10, R4 ;  /* 0x0000001011107825 */ /* 0x000fc400078e0004 */
[----:B------:R-:W4:Y:S02]  /*12c0*/  LDG.E.128 R184, desc[UR4][R188.64] ;  /* 0x00000004bcb87981 */ /* 0x000f24000c1e1d00 */
[----:B------:R-:W-:Y:S02]  /*12d0*/  IMAD.WIDE.U32 R20, R20, 0x10, R4 ;  /* 0x0000001014147825 */ /* 0x000fe400078e0004 */
[----:B------:R-:W4:Y:S02]  /*12e0*/  LDG.E.128 R16, desc[UR4][R16.64] ;  /* 0x0000000410107981 */ /* 0x000f24000c1e1d00 */
[----:B------:R-:W-:Y:S02]  /*12f0*/  IMAD.WIDE.U32 R172, R204, 0x20, R12 ;  /* 0x00000020ccac7825 */ /* 0x000fe400078e000c */
[----:B------:R-:W4:Y:S02]  /*1300*/  LDG.E.128 R20, desc[UR4][R20.64] ;  /* 0x0000000414147981 */ /* 0x000f24000c1e1d00 */
[----:B------:R-:W-:-:S02]  /*1310*/  IMAD.WIDE.U32 R4, R3, 0x10, R4 ;  /* 0x0000001003047825 */ /* 0x000fc400078e0004 */
[----:B------:R-:W4:Y:S04]  /*1320*/  LDG.E.128 R168, desc[UR4][R172.64] ;  /* 0x00000004aca87981 */ /* 0x000f28000c1e1d00 */
[----:B------:R-:W1:Y:S01]  /*1330*/  LDG.E.128 R4, desc[UR4][R4.64] ;  /* 0x0000000404047981 */ /* 0x000e62000c1e1d00 */
[----:B------:R-:W-:Y:S01]  /*1340*/  IMAD.WIDE.U32 R180, R196, 0x20, R12 ;  /* 0x00000020c4b47825 */ /* 0x000fe200078e000c */
[----:B------:R-:W-:-:S03]  /*1350*/  ISETP.NE.U32.AND P0, PT, R193, RZ, PT ;  /* 0x000000ffc100720c */ /* 0x000fc60003f05070 */
[----:B------:R-:W-:Y:S01]  /*1360*/  IMAD.U32 R192, RZ, RZ, UR15 ;  /* 0x0000000fffc07e24 */ /* 0x000fe2000f8e00ff */
[----:B------:R-:W4:Y:S04]  /*1370*/  LDG.E.128 R172, desc[UR4][R172.64+0x10] ;  /* 0x00001004acac7981 */ /* 0x000f28000c1e1d00 */
[----:B------:R-:W4:Y:S01]  /*1380*/  LDG.E.128 R216, desc[UR4][R180.64] ;  /* 0x00000004b4d87981 */ /* 0x000f22000c1e1d00 */
[----:B------:R-:W-:Y:S01]  /*1390*/  IMAD.WIDE.U32 R24, R206, 0x20, R12 ;  /* 0x00000020ce187825 */ /* 0x000fe200078e000c */
[----:B------:R-:W-:-:S03]  /*13a0*/  ISETP.NE.AND.EX P0, PT, R192, RZ, PT, P0 ;  /* 0x000000ffc000720c */ /* 0x000fc60003f05300 */
[----:B------:R-:W-:Y:S01]  /*13b0*/  VIADD R194, R196, 0x200 ;  /* 0x00000200c4c27836 */ /* 0x000fe20000000000 */
[----:B------:R-:W4:Y:S01]  /*13c0*/  LDG.E.128 R176, desc[UR4][R24.64] ;  /* 0x0000000418b07981 */ /* 0x000f22000c1e1d00 */
[----:B0-----:R-:W-:-:S03]  /*13d0*/  ISETP.NE.AND P1, PT, R207, RZ, PT ;  /* 0x000000ffcf00720c */ /* 0x001fc60003f25270 */
[----:B------:R-:W4:Y:S01]  /*13e0*/  LDG.E.128 R180, desc[UR4][R180.64+0x10] ;  /* 0x00001004b4b47981 */ /* 0x000f22000c1e1d00 */
[----:B------:R-:W-:-:S03]  /*13f0*/  IMAD.WIDE.U32 R12, R194, 0x20, R12 ;  /* 0x00000020c20c7825 */ /* 0x000fc600078e000c */
[----:B------:R-:W4:Y:S04]  /*1400*/  LDG.E.128 R188, desc[UR4][R188.64+0x10] ;  /* 0x00001004bcbc7981 */ /* 0x000f28000c1e1d00 */
[----:B------:R-:W4:Y:S04]  /*1410*/  LDG.E.128 R8, desc[UR4][R12.64] ;  /* 0x000000040c087981 */ /* 0x000f28000c1e1d00 */
[----:B------:R-:W4:Y:S04]  /*1420*/  LDG.E.128 R24, desc[UR4][R24.64+0x10] ;  /* 0x0000100418187981 */ /* 0x000f28000c1e1d00 */
[----:B------:R-:W5:Y:S04]  /*1430*/  @P0 LDG.E.128 R48, desc[UR4][R162.64] ;  /* 0x00000004a2300981 */ /* 0x000f68000c1e1d00 */
[----:B------:R-:W4:Y:S04]  /*1440*/  LDG.E.128 R12, desc[UR4][R12.64+0x10] ;  /* 0x000010040c0c7981 */ /* 0x000f28000c1e1d00 */
[----:B------:R0:W5:Y:S04]  /*1450*/  @P0 LDG.E.128 R44, desc[UR4][R162.64+0x10] ;  /* 0x00001004a22c0981 */ /* 0x000168000c1e1d00 */
[----:B------:R-:W5:Y:S04]  /*1460*/  @P0 LDG.E.128 R40, desc[UR4][R160.64] ;  /* 0x00000004a0280981 */ /* 0x000f68000c1e1d00 */
[----:B------:R0:W5:Y:S02]  /*1470*/  @P0 LDG.E.128 R36, desc[UR4][R160.64+0x10] ;  /* 0x00001004a0240981 */ /* 0x000164000c1e1d00 */
[----:B-----5:R-:W-:Y:S01]  /*1480*/  ISETP.GE.AND P4, PT, R202, 0x1, PT ;  /* 0x00000001ca00780c */ /* 0x020fe20003f86270 */
[----:B------:R-:W-:Y:S01]  /*1490*/  HFMA2.MMA R200, -RZ, RZ, 0, 0 ;  /* 0x00000000ffc87435 */ /* 0x000fe200000001ff */
[----:B------:R-:W5:Y:S04]  /*14a0*/  @P0 LDG.E.128 R64, desc[UR4][R166.64] ;  /* 0x00000004a6400981 */ /* 0x000f68000c1e1d00 */
[----:B------:R1:W5:Y:S04]  /*14b0*/  @P0 LDG.E.128 R60, desc[UR4][R166.64+0x10] ;  /* 0x00001004a63c0981 */ /* 0x000368000c1e1d00 */
[----:B------:R-:W5:Y:S04]  /*14c0*/  @P0 LDG.E.128 R56, desc[UR4][R164.64] ;  /* 0x00000004a4380981 */ /* 0x000f68000c1e1d00 */
[----:B------:R1:W5:Y:S01]  /*14d0*/  @P0 LDG.E.128 R52, desc[UR4][R164.64+0x10] ;  /* 0x00001004a4340981 */ /* 0x000362000c1e1d00 */
[----:B--2---:R-:W-:-:S02]  /*14e0*/  FSEL R0, R0, RZ, !P1 ;  /* 0x000000ff00007208 */ /* 0x004fc40004800000 */
[----:B---3--:R-:W-:Y:S02]  /*14f0*/  PRMT R241, R213, 0x7632, R241 ;  /* 0x00007632d5f17816 */ /* 0x008fe400000000f1 */
[----:B----4-:R-:W-:Y:S02]  /*1500*/  PRMT R205, R211, 0x7632, R205 ;  /* 0x00007632d3cd7816 */ /* 0x010fe400000000cd */
[----:B------:R-:W-:Y:S01]  /*1510*/  PRMT R220, R209, 0x7632, R220 ;  /* 0x00007632d1dc7816 */ /* 0x000fe200000000dc */
[----:B------:R-:W-:Y:S02]  /*1520*/  IMAD.U32 R234, R208, 0x10000, RZ ;  /* 0x00010000d0ea7824 */ /* 0x000fe400078e00ff */
[C---:B0-----:R-:W-:Y:S01]  /*1530*/  FADD.FTZ R163, -R0.reuse, R187 ;  /* 0x000000bb00a37221 */ /* 0x041fe20000010100 */
[----:B------:R-:W-:Y:S01]  /*1540*/  SHF.L.U32 R240, R213, 0x10, RZ ;  /* 0x00000010d5f07819 */ /* 0x000fe200000006ff */
[----:B------:R-:W-:Y:S01]  /*1550*/  FADD.FTZ R160, -R0, R184 ;  /* 0x000000b800a07221 */ /* 0x000fe20000010100 */
[----:B------:R-:W-:Y:S01]  /*1560*/  PRMT R222, R208, 0x7632, R222 ;  /* 0x00007632d0de7816 */ /* 0x000fe200000000de */
[----:B------:R-:W-:Y:S01]  /*1570*/  IMAD.MOV.U32 R184, RZ, RZ, R205 ;  /* 0x000000ffffb87224 */ /* 0x000fe200078e00cd */
[----:B------:R-:W-:-:S02]  /*1580*/  PRMT R249, R19, 0x7632, R249 ;  /* 0x0000763213f97816 */ /* 0x000fc400000000f9 */
[C---:B-1----:R-:W-:Y:S01]  /*1590*/  PRMT R148, R5.reuse, 0x7632, R148 ;  /* 0x0000763205947816 */ /* 0x042fe20000000094 */
[----:B------:R-:W-:Y:S01]  /*15a0*/  IMAD.U32 R208, R5, 0x10000, RZ ;  /* 0x0001000005d07824 */ /* 0x000fe200078e00ff */
[C---:B------:R-:W-:Y:S02]  /*15b0*/  PRMT R5, R6.reuse, 0x7632, R5 ;  /* 0x0000763206057816 */ /* 0x040fe40000000005 */
[----:B------:R-:W-:Y:S01]  /*15c0*/  SHF.L.U32 R205, R6, 0x10, RZ ;  /* 0x0000001006cd7819 */ /* 0x000fe200000006ff */
[----:B------:R-:W-:Y:S01]  /*15d0*/  FADD.FTZ R213, -R0, R174 ;  /* 0x000000ae00d57221 */ /* 0x000fe20000010100 */
[----:B------:R-:W-:Y:S01]  /*15e0*/  IMAD.MOV.U32 R174, RZ, RZ, R220 ;  /* 0x000000ffffae7224 */ /* 0x000fe200078e00dc */
[----:B------:R-:W2:Y:S01]  /*15f0*/  LDL R6, [R1+0x9c] ;  /* 0x00009c0001067983 */ /* 0x000ea20000100800 */
[----:B------:R-:W-:Y:S02]  /*1600*/  IMAD.U32 R220, R19, 0x10000, RZ ;  /* 0x0001000013dc7824 */ /* 0x000fe400078e00ff */
[----:B------:R-:W-:-:S02]  /*1610*/  FMUL.FTZ R19, R197, R163 ;  /* 0x000000a3c5137220 */ /* 0x000fc40000410000 */
[----:B------:R-:W3:Y:S01]  /*1620*/  LDL R163, [R1+0x88] ;  /* 0x0000880001a37983 */ /* 0x000ee20000100800 */
[----:B------:R-:W-:Y:S01]  /*1630*/  @P4 IADD3 R3, R202, -0x1, RZ ;  /* 0xffffffffca034810 */ /* 0x000fe20007ffe0ff */
[C---:B------:R-:W-:Y:S01]  /*1640*/  FADD.FTZ R232, -R0.reuse, R216 ;  /* 0x000000d800e87221 */ /* 0x040fe20000010100 */
[C---:B------:R-:W-:Y:S02]  /*1650*/  FADD.FTZ R231, -R0.reuse, R217 ;  /* 0x000000d900e77221 */ /* 0x040fe40000010100 */
[----:B------:R-:W0:Y:S01]  /*1660*/  LDC.64 R216, c[0x0][0x240] ;  /* 0x00009000ffd87b82 */ /* 0x000e220000000a00 */
[----:B------:R-:W-:Y:S02]  /*1670*/  @P4 IMAD R3, R3, R221, RZ ;  /* 0x000000dd03034224 */ /* 0x000fe400078e02ff */
[C---:B------:R-:W-:Y:S01]  /*1680*/  FADD.FTZ R162, -R0.reuse, R186 ;  /* 0x000000ba00a27221 */ /* 0x040fe20000010100 */
[----:B------:R-:W-:Y:S01]  /*1690*/  FADD.FTZ R230, -R0, R218 ;  /* 0x000000da00e67221 */ /* 0x000fe20000010100 */
[----:B------:R-:W-:-:S02]  /*16a0*/  PRMT R248, R20, 0x7632, R248 ;  /* 0x0000763214f87816 */ /* 0x000fc400000000f8 */
[----:B------:R-:W-:Y:S01]  /*16b0*/  SHF.L.U32 R218, R20, 0x10, RZ ;  /* 0x0000001014da7819 */ /* 0x000fe200000006ff */
[----:B------:R-:W-:Y:S01]  /*16c0*/  FMUL.FTZ R20, R197, R162 ;  /* 0x000000a2c5147220 */ /* 0x000fe20000410000 */
[----:B------:R-:W-:Y:S01]  /*16d0*/  @P4 SHF.R.S32.HI R195, RZ, 0x1f, R3 ;  /* 0x0000001fffc34819 */ /* 0x000fe20000011403 */
[----:B------:R-:W4:Y:S03]  /*16e0*/  LDL R162, [R1+0x80] ;  /* 0x0000800001a27983 */ /* 0x000f260000100800 */
[----:B------:R-:W-:Y:S01]  /*16f0*/  @P4 LEA.HI R3, R195, R3, RZ, 0x3 ;  /* 0x00000003c3034211 */ /* 0x000fe200078f18ff */
[----:B------:R-:W-:Y:S01]  /*1700*/  @P0 IMAD.WIDE.U32 R194, R194, 0x20, R242 ;  /* 0x00000020c2c20825 */ /* 0x000fe200078e00f2 */
[----:B------:R-:W-:Y:S02]  /*1710*/  PRMT R224, R212, 0x7632, R224 ;  /* 0x00007632d4e07816 */ /* 0x000fe400000000e0 */
[----:B------:R-:W-:Y:S01]  /*1720*/  @P4 LEA.HI.SX32 R200, R3, R203, 0x1d ;  /* 0x000000cb03c84211 */ /* 0x000fe200078feaff */
[C---:B------:R-:W-:Y:S01]  /*1730*/  FADD.FTZ R203, -R0.reuse, R182 ;  /* 0x000000b600cb7221 */ /* 0x040fe20000010100 */
[C---:B------:R-:W-:Y:S01]  /*1740*/  FADD.FTZ R182, -R0.reuse, R176 ;  /* 0x000000b000b67221 */ /* 0x040fe20000010100 */
[C---:B------:R-:W-:Y:S01]  /*1750*/  FADD.FTZ R176, -R0.reuse, R178 ;  /* 0x000000b200b07221 */ /* 0x040fe20000010100 */
[C---:B------:R-:W-:Y:S01]  /*1760*/  FADD.FTZ R166, -R0.reuse, R170 ;  /* 0x000000aa00a67221 */ /* 0x040fe20000010100 */
[C---:B------:R-:W-:Y:S01]  /*1770*/  FADD.FTZ R165, -R0.reuse, R189 ;  /* 0x000000bd00a57221 */ /* 0x040fe20000010100 */
[----:B------:R-:W-:Y:S01]  /*1780*/  FADD.FTZ R221, -R0, R180 ;  /* 0x000000b400dd7221 */ /* 0x000fe20000010100 */
[----:B------:R-:W-:Y:S01]  /*1790*/  SHF.L.U32 R243, R209, 0x10, RZ ;  /* 0x00000010d1f37819 */ /* 0x000fe200000006ff */
[----:B------:R-:W5:Y:S01]  /*17a0*/  @P0 LDG.E.128 R32, desc[UR4][R194.64] ;  /* 0x00000004c2200981 */ /* 0x000f62000c1e1d00 */
[----:B------:R-:W-:Y:S01]  /*17b0*/  PRMT R201, R210, 0x7632, R201 ;  /* 0x00007632d2c97816 */ /* 0x000fe200000000c9 */
[----:B------:R-:W-:Y:S01]  /*17c0*/  FADD.FTZ R209, -R0, R172 ;  /* 0x000000ac00d17221 */ /* 0x000fe20000010100 */
[C---:B------:R-:W-:Y:S01]  /*17d0*/  IADD3 R170, R200.reuse, 0x100, RZ ;  /* 0x00000100c8aa7810 */ /* 0x040fe20007ffe0ff */
[----:B------:R1:W5:Y:S01]  /*17e0*/  @P0 LDG.E.128 R28, desc[UR4][R194.64+0x10] ;  /* 0x00001004c21c0981 */ /* 0x000362000c1e1d00 */
[C---:B------:R-:W-:Y:S01]  /*17f0*/  IADD3 R178, R200.reuse, 0x200, RZ ;  /* 0x00000200c8b27810 */ /* 0x040fe20007ffe0ff */
[----:B------:R-:W-:Y:S01]  /*1800*/  VIADD R180, R200, 0x180 ;  /* 0x00000180c8b47836 */ /* 0x000fe20000000000 */
[C---:B------:R-:W-:Y:S01]  /*1810*/  PRMT R237, R215.reuse, 0x7632, R237 ;  /* 0x00007632d7ed7816 */ /* 0x040fe200000000ed */
[----:B------:R-:W-:Y:S01]  /*1820*/  IMAD.MOV.U32 R172, RZ, RZ, R224 ;  /* 0x000000ffffac7224 */ /* 0x000fe200078e00e0 */
[----:B------:R-:W-:Y:S01]  /*1830*/  SHF.L.U32 R236, R215, 0x10, RZ ;  /* 0x00000010d7ec7819 */ /* 0x000fe200000006ff */
[C---:B------:R-:W-:Y:S01]  /*1840*/  FADD.FTZ R215, -R0.reuse, R175 ;  /* 0x000000af00d77221 */ /* 0x040fe20000010100 */
[----:B------:R-:W-:Y:S01]  /*1850*/  FADD.FTZ R161, -R0, R185 ;  /* 0x000000b900a17221 */ /* 0x000fe20000010100 */
[C---:B------:R-:W-:Y:S01]  /*1860*/  PRMT R251, R17.reuse, 0x7632, R251 ;  /* 0x0000763211fb7816 */ /* 0x040fe200000000fb */
[----:B-1----:R-:W-:Y:S01]  /*1870*/  VIADD R194, R200, 0x80 ;  /* 0x00000080c8c27836 */ /* 0x002fe20000000000 */
[----:B------:R-:W-:Y:S01]  /*1880*/  PRMT R239, R214, 0x7632, R239 ;  /* 0x00007632d6ef7816 */ /* 0x000fe200000000ef */
[----:B------:R-:W-:-:S02]  /*1890*/  IMAD.U32 R224, R17, 0x10000, RZ ;  /* 0x0001000011e07824 */ /* 0x000fc400078e00ff */
[C---:B------:R-:W-:Y:S01]  /*18a0*/  FADD.FTZ R207, -R0.reuse, R181 ;  /* 0x000000b500cf7221 */ /* 0x040fe20000010100 */
[C---:B------:R-:W-:Y:S01]  /*18b0*/  FADD.FTZ R3, -R0.reuse, R179 ;  /* 0x000000b300037221 */ /* 0x040fe20000010100 */
[C---:B------:R-:W-:Y:S01]  /*18c0*/  FADD.FTZ R167, -R0.reuse, R171 ;  /* 0x000000ab00a77221 */ /* 0x040fe20000010100 */
[----:B------:R-:W-:Y:S01]  /*18d0*/  MOV R175, R201 ;  /* 0x000000c900af7202 */ /* 0x000fe20000000f00 */
[C---:B------:R-:W-:Y:S01]  /*18e0*/  FADD.FTZ R164, -R0.reuse, R188 ;  /* 0x000000bc00a47221 */ /* 0x040fe20000010100 */
[----:B------:R-:W-:Y:S01]  /*18f0*/  FMUL.FTZ R17, R197, R165 ;  /* 0x000000a5c5117220 */ /* 0x000fe20000410000 */
[----:B------:R-:W-:Y:S01]  /*1900*/  FADD.FTZ R223, -R0, R219 ;  /* 0x000000db00df7221 */ /* 0x000fe20000010100 */
[----:B------:R-:W-:Y:S01]  /*1910*/  SHF.L.U32 R233, R211, 0x10, RZ ;  /* 0x00000010d3e97819 */ /* 0x000fe200000006ff */
[----:B0-----:R-:W-:Y:S01]  /*1920*/  IMAD.WIDE.U32 R200, R200, 0x8, R216 ;  /* 0x00000008c8c87825 */ /* 0x001fe200078e00d8 */
[----:B------:R-:W4:Y:S03]  /*1930*/  LDL R165, [R1+0x90] ;  /* 0x0000900001a57983 */ /* 0x000f260000100800 */
[C---:B------:R-:W-:Y:S01]  /*1940*/  FADD.FTZ R183, -R0.reuse, R183 ;  /* 0x000000b700b77221 */ /* 0x040fe20000010100 */
[----:B------:R-:W-:Y:S01]  /*1950*/  FADD.FTZ R177, -R0, R177 ;  /* 0x000000b100b17221 */ /* 0x000fe20000010100 */
[----:B------:R-:W-:-:S04]  /*1960*/  IMAD.WIDE.U32 R194, R194, 0x8, R216 ;  /* 0x00000008c2c27825 */ /* 0x000fc800078e00d8 */
[C---:B------:R-:W-:Y:S01]  /*1970*/  FADD.FTZ R24, -R0.reuse, R24 ;  /* 0x0000001800187221 */ /* 0x040fe20000010100 */
        /* <DEDUP_REMOVED lines=21> */
[----:B------:R-:W-:Y:S01]  /*1ad0*/  SHF.L.U32 R216, R21, 0x10, RZ ;  /* 0x0000001015d87819 */ /* 0x000fe200000006ff */
[C---:B------:R-:W-:Y:S01]  /*1ae0*/  FMUL.FTZ R0, R197.reuse, R232 ;  /* 0x000000e8c5007220 */ /* 0x040fe20000410000 */
[----:B------:R-:W-:Y:S01]  /*1af0*/  MOV R173, R222 ;  /* 0x000000de00ad7202 */ /* 0x000fe20000000f00 */
[C---:B------:R-:W-:Y:S01]  /*1b00*/  FMUL.FTZ R21, R197.reuse, R161 ;  /* 0x000000a1c5157220 */ /* 0x040fe20000410000 */
[C---:B------:R-:W-:Y:S01]  /*1b10*/  PRMT R250, R18.reuse, 0x7632, R250 ;  /* 0x0000763212fa7816 */ /* 0x040fe200000000fa */
[----:B------:R0:W5:Y:S01]  /*1b20*/  LDG.E.64 R190, desc[UR4][R170.64] ;  /* 0x00000004aabe7981 */ /* 0x000162000c1e1b00 */
[----:B------:R-:W-:Y:S01]  /*1b30*/  SHF.L.U32 R222, R18, 0x10, RZ ;  /* 0x0000001012de7819 */ /* 0x000fe200000006ff */
[----:B------:R-:W-:Y:S01]  /*1b40*/  FMUL.FTZ R18, R197, R164 ;  /* 0x000000a4c5127220 */ /* 0x000fe20000410000 */
[----:B------:R-:W-:Y:S01]  /*1b50*/  SHF.L.U32 R161, R239, 0x10, RZ ;  /* 0x00000010efa17819 */ /* 0x000fe200000006ff */
[----:B------:R-:W4:Y:S01]  /*1b60*/  LDL R164, [R1+0x64] ;  /* 0x0000640001a47983 */ /* 0x000f220000100800 */
[----:B------:R-:W-:Y:S01]  /*1b70*/  FFMA.FTZ R68, R0, R235, R68 ;  /* 0x000000eb00447223 */ /* 0x000fe20000010044 */
[----:B------:R-:W-:Y:S01]  /*1b80*/  FADD.FTZ R124, R124, R235 ;  /* 0x000000eb7c7c7221 */ /* 0x000fe20000010000 */
[C---:B------:R-:W-:Y:S01]  /*1b90*/  FMUL.FTZ R183, R197.reuse, R183 ;  /* 0x000000b7c5b77220 */ /* 0x040fe20000410000 */
[----:B------:R-:W-:Y:S01]  /*1ba0*/  IMAD.U32 R238, R214, 0x10000, RZ ;  /* 0x00010000d6ee7824 */ /* 0x000fe200078e00ff */
[----:B------:R-:W-:Y:S01]  /*1bb0*/  PRMT R246, R22, 0x7632, R246 ;  /* 0x0000763216f67816 */ /* 0x000fe200000000f6 */
[C---:B0-----:R-:W-:Y:S01]  /*1bc0*/  FMUL.FTZ R170, R197.reuse, R168 ;  /* 0x000000a8c5aa7220 */ /* 0x041fe20000410000 */
[C---:B------:R-:W-:Y:S01]  /*1bd0*/  FMUL.FTZ R168, R197.reuse, R166 ;  /* 0x000000a6c5a87220 */ /* 0x040fe20000410000 */
[C---:B------:R-:W-:Y:S01]  /*1be0*/  FMUL.FTZ R186, R197.reuse, R221 ;  /* 0x000000ddc5ba7220 */ /* 0x040fe20000410000 */
[----:B------:R-:W4:Y:S01]  /*1bf0*/  LDL R166, [R1+0x8c] ;  /* 0x00008c0001a67983 */ /* 0x000f220000100800 */
[----:B------:R-:W-:Y:S01]  /*1c00*/  FADD.FTZ R110, R110, R224 ;  /* 0x000000e06e6e7221 */ /* 0x000fe20000010000 */
[C---:B------:R-:W-:Y:S01]  /*1c10*/  FMUL.FTZ R187, R197.reuse, R223 ;  /* 0x000000dfc5bb7220 */ /* 0x040fe20000410000 */
[C---:B------:R-:W-:Y:S01]  /*1c20*/  FMUL.FTZ R188, R197.reuse, R230 ;  /* 0x000000e6c5bc7220 */ /* 0x040fe20000410000 */
[----:B------:R-:W-:Y:S01]  /*1c30*/  FMUL.FTZ R185, R197, R207 ;  /* 0x000000cfc5b97220 */ /* 0x000fe20000410000 */
[----:B------:R-:W-:Y:S01]  /*1c40*/  SHF.L.U32 R226, R16, 0x10, RZ ;  /* 0x0000001010e27819 */ /* 0x000fe200000006ff */
[----:B------:R-:W-:Y:S01]  /*1c50*/  IMAD.U32 R242, R210, 0x10000, RZ ;  /* 0x00010000d2f27824 */ /* 0x000fe200078e00ff */
[----:B------:R-:W-:Y:S01]  /*1c60*/  PRMT R244, R4, 0x7632, R244 ;  /* 0x0000763204f47816 */ /* 0x000fe200000000f4 */
[----:B------:R-:W-:Y:S01]  /*1c70*/  FADD.FTZ R126, R126, R240 ;  /* 0x000000f07e7e7221 */ /* 0x000fe20000010000 */
[----:B------:R-:W-:Y:S01]  /*1c80*/  PRMT R2, R7, 0x7632, R2 ;  /* 0x0000763207027816 */ /* 0x000fe20000000002 */
[C---:B------:R-:W-:Y:S01]  /*1c90*/  FMUL.FTZ R189, R197.reuse, R231 ;  /* 0x000000e7c5bd7220 */ /* 0x040fe20000410000 */
[----:B------:R-:W-:Y:S01]  /*1ca0*/  FADD.FTZ R106, R106, R220 ;  /* 0x000000dc6a6a7221 */ /* 0x000fe20000010000 */
[----:B------:R-:W-:Y:S01]  /*1cb0*/  FADD.FTZ R114, R114, R233 ;  /* 0x000000e972727221 */ /* 0x000fe20000010000 */
[----:B------:R-:W-:Y:S01]  /*1cc0*/  FADD.FTZ R122, R122, R236 ;  /* 0x000000ec7a7a7221 */ /* 0x000fe20000010000 */
[C---:B------:R-:W-:Y:S01]  /*1cd0*/  FMUL.FTZ R182, R197.reuse, R182 ;  /* 0x000000b6c5b67220 */ /* 0x040fe20000410000 */
[----:B------:R-:W-:Y:S01]  /*1ce0*/  PRMT R252, R16, 0x7632, R252 ;  /* 0x0000763210fc7816 */ /* 0x000fe200000000fc */
[----:B------:R-:W-:Y:S01]  /*1cf0*/  FMUL.FTZ R177, R197, R177 ;  /* 0x000000b1c5b17220 */ /* 0x000fe20000410000 */
[----:B------:R-:W-:Y:S01]  /*1d00*/  FADD.FTZ R116, R116, R234 ;  /* 0x000000ea74747221 */ /* 0x000fe20000010000 */
[----:B------:R-:W-:Y:S01]  /*1d10*/  SHF.L.U32 R251, R251, 0x10, RZ ;  /* 0x00000010fbfb7819 */ /* 0x000fe200000006ff */
[----:B------:R-:W-:Y:S01]  /*1d20*/  FADD.FTZ R94, R94, R208 ;  /* 0x000000d05e5e7221 */ /* 0x000fe20000010000 */
[----:B------:R-:W-:-:S02]  /*1d30*/  SHF.L.U32 R249, R249, 0x10, RZ ;  /* 0x00000010f9f97819 */ /* 0x000fc400000006ff */
[----:B------:R-:W-:Y:S01]  /*1d40*/  SHF.L.U32 R248, R248, 0x10, RZ ;  /* 0x00000010f8f87819 */ /* 0x000fe200000006ff */
[----:B------:R-:W-:Y:S01]  /*1d50*/  FADD.FTZ R100, R100, R218 ;  /* 0x000000da64647221 */ /* 0x000fe20000010000 */
[----:B------:R-:W-:Y:S01]  /*1d60*/  PRMT R245, R23, 0x7632, R245 ;  /* 0x0000763217f57816 */ /* 0x000fe200000000f5 */
[----:B------:R-:W-:Y:S01]  /*1d70*/  FADD.FTZ R88, R88, R205 ;  /* 0x000000cd58587221 */ /* 0x000fe20000010000 */
[----:B------:R-:W5:Y:S04]  /*1d80*/  LDG.E.64 R200, desc[UR4][R200.64] ;  /* 0x00000004c8c87981 */ /* 0x000f68000c1e1b00 */
[----:B------:R-:W5:Y:S04]  /*1d90*/  LDG.E.64 R194, desc[UR4][R194.64] ;  /* 0x00000004c2c27981 */ /* 0x000f68000c1e1b00 */
[----:B------:R-:W5:Y:S04]  /*1da0*/  LDG.E.64 R180, desc[UR4][R180.64] ;  /* 0x00000004b4b47981 */ /* 0x000f68000c1e1b00 */
[----:B------:R-:W5:Y:S01]  /*1db0*/  LDG.E.64 R178, desc[UR4][R178.64] ;  /* 0x00000004b2b27981 */ /* 0x000f62000c1e1b00 */
[----:B--2---:R-:W-:Y:S01]  /*1dc0*/  FMUL.FTZ R6, R6, R235 ;  /* 0x000000eb06067220 */ /* 0x004fe20000410000 */
[----:B------:R-:W-:Y:S01]  /*1dd0*/  SHF.L.U32 R235, R237, 0x10, RZ ;  /* 0x00000010edeb7819 */ /* 0x000fe200000006ff */
[----:B------:R-:W-:-:S02]  /*1de0*/  IMAD.U32 R214, R22, 0x10000, RZ ;  /* 0x0001000016d67824 */ /* 0x000fc400078e00ff */
[----:B------:R-:W-:Y:S01]  /*1df0*/  FMUL.FTZ R14, R197, R8 ;  /* 0x00000008c50e7220 */ /* 0x000fe20000410000 */
[----:B---3--:R-:W-:Y:S01]  /*1e00*/  FMUL.FTZ R237, R163, R161 ;  /* 0x000000a1a3ed7220 */ /* 0x008fe20000410000 */
[----:B------:R-:W-:Y:S01]  /*1e10*/  FFMA.FTZ R86, R168, R224, R86 ;  /* 0x000000e0a8567223 */ /* 0x000fe20000010056 */
[----:B------:R-:W2:Y:S01]  /*1e20*/  LDL R163, [R1+0x54] ;  /* 0x0000540001a37983 */ /* 0x000ea20000100800 */
[----:B------:R-:W-:Y:S01]  /*1e30*/  FADD.FTZ R123, R123, R235 ;  /* 0x000000eb7b7b7221 */ /* 0x000fe20000010000 */
[----:B------:R-:W-:Y:S01]  /*1e40*/  FFMA.FTZ R75, R183, R235, R75 ;  /* 0x000000ebb74b7223 */ /* 0x000fe2000001004b */
[----:B------:R-:W-:Y:S02]  /*1e50*/  IMAD.MOV.U32 R223, RZ, RZ, R184 ;  /* 0x000000ffffdf7224 */ /* 0x000fe400078e00b8 */
[----:B------:R-:W-:Y:S01]  /*1e60*/  FADD.FTZ R120, R120, R238 ;  /* 0x000000ee78787221 */ /* 0x000fe20000010000 */
[----:B------:R-:W-:Y:S01]  /*1e70*/  FFMA.FTZ R72, R186, R238, R72 ;  /* 0x000000eeba487223 */ /* 0x000fe20000010048 */
[----:B------:R-:W-:Y:S01]  /*1e80*/  MOV R230, R175 ;  /* 0x000000af00e67202 */ /* 0x000fe20000000f00 */
[----:B------:R-:W3:Y:S01]  /*1e90*/  LDL R221, [R1+0x98] ;  /* 0x0000980001dd7983 */ /* 0x000ee20000100800 */
[----:B------:R-:W-:Y:S01]  /*1ea0*/  FADD.FTZ R121, R121, R161 ;  /* 0x000000a179797221 */ /* 0x000fe20000010000 */
[----:B------:R-:W-:Y:S01]  /*1eb0*/  FADD.FTZ R104, R104, R222 ;  /* 0x000000de68687221 */ /* 0x000fe20000010000 */
[----:B------:R-:W-:Y:S01]  /*1ec0*/  FFMA.FTZ R142, R20, R216, R142 ;  /* 0x000000d8148e7223 */ /* 0x000fe2000001008e */
[----:B------:R-:W3:Y:S01]  /*1ed0*/  LDL R207, [R1+0x84] ;  /* 0x0000840001cf7983 */ /* 0x000ee20000100800 */
[----:B----4-:R-:W-:-:S03]  /*1ee0*/  FMUL.FTZ R235, R162, R235 ;  /* 0x000000eba2eb7220 */ /* 0x010fc60000410000 */
[----:B------:R-:W4:Y:S01]  /*1ef0*/  LDL R162, [R1+0x4c] ;  /* 0x00004c0001a27983 */ /* 0x000f220000100800 */
[----:B------:R-:W-:Y:S01]  /*1f00*/  FMUL.FTZ R22, R197, R160 ;  /* 0x000000a0c5167220 */ /* 0x000fe20000410000 */
[----:B------:R-:W-:Y:S02]  /*1f10*/  IMAD.U32 R160, R241, 0x10000, RZ ;  /* 0x00010000f1a07824 */ /* 0x000fe400078e00ff */
[C---:B------:R-:W-:Y:S01]  /*1f20*/  FMUL.FTZ R8, R197.reuse, R228 ;  /* 0x000000e4c5087220 */ /* 0x040fe20000410000 */
[----:B------:R-:W-:Y:S02]  /*1f30*/  FMUL.FTZ R184, R197, R203 ;  /* 0x000000cbc5b87220 */ /* 0x000fe40000410000 */
[----:B------:R-:W3:Y:S01]  /*1f40*/  LDL R203, [R1+0x94] ;  /* 0x0000940001cb7983 */ /* 0x000ee20000100800 */
[----:B------:R-:W-:-:S03]  /*1f50*/  FMUL.FTZ R239, R165, R160 ;  /* 0x000000a0a5ef7220 */ /* 0x000fc60000410000 */
[----:B------:R-:W3:Y:S01]  /*1f60*/  LDL R165, [R1+0x5c] ;  /* 0x00005c0001a57983 */ /* 0x000ee20000100800 */
[----:B------:R-:W-:-:S03]  /*1f70*/  FMUL.FTZ R228, R164, R233 ;  /* 0x000000e9a4e47220 */ /* 0x000fc60000410000 */
[----:B------:R-:W3:Y:S01]  /*1f80*/  LDL R164, [R1+0x34] ;  /* 0x0000340001a47983 */ /* 0x000ee20000100800 */
[----:B------:R-:W-:-:S03]  /*1f90*/  FMUL.FTZ R238, R166, R238 ;  /* 0x000000eea6ee7220 */ /* 0x000fc60000410000 */
[----:B------:R-:W3:Y:S01]  /*1fa0*/  LDL R166, [R1+0x6c] ;  /* 0x00006c0001a67983 */ /* 0x000ee20000100800 */
[----:B--2---:R-:W-:-:S03]  /*1fb0*/  FMUL.FTZ R224, R163, R224 ;  /* 0x000000e0a3e07220 */ /* 0x004fc60000410000 */
[----:B------:R-:W2:Y:S01]  /*1fc0*/  LDL R163, [R1+0x2c] ;  /* 0x00002c0001a37983 */ /* 0x000ea20000100800 */
[C---:B------:R-:W-:Y:S01]  /*1fd0*/  FMUL.FTZ R175, R197.reuse, R3 ;  /* 0x00000003c5af7220 */ /* 0x040fe20000410000 */
[----:B------:R-:W-:Y:S01]  /*1fe0*/  MOV R3, R172 ;  /* 0x000000ac00037202 */ /* 0x000fe20000000f00 */
[C---:B------:R-:W-:Y:S01]  /*1ff0*/  FMUL.FTZ R172, R197.reuse, R26 ;  /* 0x0000001ac5ac7220 */ /* 0x040fe20000410000 */
[----:B------:R-:W-:Y:S01]  /*2000*/  FMUL.FTZ R26, R197, R209 ;  /* 0x000000d1c51a7220 */ /* 0x000fe20000410000 */
[----:B------:R-:W-:Y:S02]  /*2010*/  FFMA.FTZ R73, R185, R161, R73 ;  /* 0x000000a1b9497223 */ /* 0x000fe40000010049 */
[----:B------:R-:W2:Y:S01]  /*2020*/  LDL R161, [R1+0x44] ;  /* 0x0000440001a17983 */ /* 0x000ea20000100800 */
[-C--:B------:R-:W-:Y:S01]  /*2030*/  FFMA.FTZ R144, R26, R222.reuse, R144 ;  /* 0x000000de1a907223 */ /* 0x080fe20000010090 */
[----:B----4-:R-:W-:Y:S02]  /*2040*/  FMUL.FTZ R222, R162, R222 ;  /* 0x000000dea2de7220 */ /* 0x010fe40000410000 */
[----:B------:R-:W4:Y:S01]  /*2050*/  LDL R162, [R1+0x78] ;  /* 0x0000780001a27983 */ /* 0x000f220000100800 */
[----:B------:R-:W-:Y:S01]  /*2060*/  FFMA.FTZ R84, R170, R226, R84 ;  /* 0x000000e2aa547223 */ /* 0x000fe20000010054 */
[----:B------:R-:W-:Y:S01]  /*2070*/  FADD.FTZ R108, R108, R226 ;  /* 0x000000e26c6c7221 */ /* 0x000fe20000010000 */
[----:B------:R-:W-:Y:S01]  /*2080*/  FADD.FTZ R102, R102, R216 ;  /* 0x000000d866667221 */ /* 0x000fe20000010000 */
[----:B------:R-:W-:Y:S01]  /*2090*/  FADD.FTZ R96, R96, R214 ;  /* 0x000000d660607221 */ /* 0x000fe20000010000 */
[----:B------:R-:W-:Y:S01]  /*20a0*/  FFMA.FTZ R136, R18, R214, R136 ;  /* 0x000000d612887223 */ /* 0x000fe20000010088 */
[----:B------:R-:W-:Y:S01]  /*20b0*/  SHF.L.U32 R210, R4, 0x10, RZ ;  /* 0x0000001004d27819 */ /* 0x000fe200000006ff */
[-C--:B------:R-:W-:Y:S01]  /*20c0*/  FFMA.FTZ R70, R188, R240.reuse, R70 ;  /* 0x000000f0bc467223 */ /* 0x080fe20000010046 */
[----:B------:R-:W-:Y:S01]  /*20d0*/  SHF.L.U32 R4, R7, 0x10, RZ ;  /* 0x0000001007047819 */ /* 0x000fe200000006ff */
[----:B------:R-:W-:Y:S01]  /*20e0*/  FMUL.FTZ R7, R197, R229 ;  /* 0x000000e5c5077220 */ /* 0x000fe20000410000 */
[----:B---3--:R-:W-:Y:S01]  /*20f0*/  FMUL.FTZ R240, R203, R240 ;  /* 0x000000f0cbf07220 */ /* 0x008fe20000410000 */
[----:B------:R-:W-:Y:S01]  /*2100*/  SHF.L.U32 R229, R230, 0x10, RZ ;  /* 0x00000010e6e57819 */ /* 0x000fe200000006ff */
        /* <DEDUP_REMOVED lines=9> */
[----:B------:R-:W-:Y:S01]  /*21a0*/  MOV R232, R174 ;  /* 0x000000ae00e87202 */ /* 0x000fe20000000f00 */
[----:B------:R-:W-:Y:S01]  /*21b0*/  FMUL.FTZ R174, R197, R24 ;  /* 0x00000018c5ae7220 */ /* 0x000fe20000410000 */
[----:B------:R-:W-:Y:S01]  /*21c0*/  SHF.L.U32 R3, R3, 0x10, RZ ;  /* 0x0000001003037819 */ /* 0x000fe200000006ff */
[----:B------:R-:W-:Y:S02]  /*21d0*/  IMAD.MOV.U32 R231, RZ, RZ, R173 ;  /* 0x000000ffffe77224 */ /* 0x000fe400078e00ad */
[----:B------:R-:W-:Y:S02]  /*21e0*/  FMUL.FTZ R24, R197, R213 ;  /* 0x000000d5c5187220 */ /* 0x000fe40000410000 */
[-C--:B------:R-:W-:Y:S01]  /*21f0*/  FFMA.FTZ R69, R189, R3.reuse, R69 ;  /* 0x00000003bd457223 */ /* 0x080fe20000010045 */
[----:B------:R-:W-:Y:S01]  /*2200*/  FADD.FTZ R125, R125, R3 ;  /* 0x000000037d7d7221 */ /* 0x000fe20000010000 */
[----:B------:R-:W-:Y:S01]  /*2210*/  FMUL.FTZ R241, R221, R3 ;  /* 0x00000003ddf17220 */ /* 0x000fe20000410000 */
[----:B------:R-:W-:-:S02]  /*2220*/  IMAD.U32 R3, R231, 0x10000, RZ ;  /* 0x00010000e7037824 */ /* 0x000fc400078e00ff */
[-C--:B------:R-:W-:Y:S01]  /*2230*/  FFMA.FTZ R146, R24, R220.reuse, R146 ;  /* 0x000000dc18927223 */ /* 0x080fe20000010092 */
[----:B------:R-:W-:Y:S01]  /*2240*/  FMUL.FTZ R220, R161, R220 ;  /* 0x000000dca1dc7220 */ /* 0x000fe20000410000 */
[----:B------:R-:W-:Y:S01]  /*2250*/  FADD.FTZ R161, RZ, R6 ;  /* 0x00000006ffa17221 */ /* 0x000fe20000010000 */
[----:B------:R-:W-:Y:S01]  /*2260*/  FFMA.FTZ R82, R172, R233, R82 ;  /* 0x000000e9ac527223 */ /* 0x000fe20000010052 */
[----:B----4-:R-:W-:Y:S02]  /*2270*/  FMUL.FTZ R233, R162, R3 ;  /* 0x00000003a2e97220 */ /* 0x010fe40000410000 */
[----:B------:R-:W4:Y:S01]  /*2280*/  LDL R162, [R1+0x58] ;  /* 0x0000580001a27983 */ /* 0x000f220000100800 */
[----:B------:R-:W-:-:S04]  /*2290*/  FADD.FTZ R161, R161, R241 ;  /* 0x000000f1a1a17221 */ /* 0x000fc80000010000 */
[----:B------:R-:W-:Y:S01]  /*22a0*/  FADD.FTZ R161, R161, R240 ;  /* 0x000000f0a1a17221 */ /* 0x000fe20000010000 */
[----:B------:R-:W-:-:S03]  /*22b0*/  SHF.L.U32 R231, R232, 0x10, RZ ;  /* 0x00000010e8e77819 */ /* 0x000fc600000006ff */
[----:B------:R-:W-:Y:S01]  /*22c0*/  FADD.FTZ R161, R161, R239 ;  /* 0x000000efa1a17221 */ /* 0x000fe20000010000 */
[----:B------:R-:W-:Y:S01]  /*22d0*/  FMUL.FTZ R173, R197, R25 ;  /* 0x00000019c5ad7220 */ /* 0x000fe20000410000 */
[----:B------:R-:W-:Y:S01]  /*22e0*/  FFMA.FTZ R79, R175, R231, R79 ;  /* 0x000000e7af4f7223 */ /* 0x000fe2000001004f */
[----:B------:R-:W-:Y:S01]  /*22f0*/  FADD.FTZ R119, R119, R231 ;  /* 0x000000e777777221 */ /* 0x000fe20000010000 */
[----:B------:R-:W-:Y:S01]  /*2300*/  FADD.FTZ R161, R161, R238 ;  /* 0x000000eea1a17221 */ /* 0x000fe20000010000 */
[-C--:B------:R-:W-:Y:S01]  /*2310*/  FFMA.FTZ R74, R184, R236.reuse, R74 ;  /* 0x000000ecb84a7223 */ /* 0x080fe2000001004a */
[----:B------:R-:W-:Y:S02]  /*2320*/  FMUL.FTZ R236, R207, R236 ;  /* 0x000000eccfec7220 */ /* 0x000fe40000410000 */
[----:B------:R-:W-:Y:S01]  /*2330*/  FADD.FTZ R161, R161, R237 ;  /* 0x000000eda1a17221 */ /* 0x000fe20000010000 */
[----:B------:R-:W-:Y:S01]  /*2340*/  FADD.FTZ R113, R113, R229 ;  /* 0x000000e571717221 */ /* 0x000fe20000010000 */
[----:B------:R-:W-:Y:S01]  /*2350*/  FFMA.FTZ R81, R173, R229, R81 ;  /* 0x000000e5ad517223 */ /* 0x000fe20000010051 */
[----:B------:R-:W-:Y:S01]  /*2360*/  SHF.L.U32 R212, R23, 0x10, RZ ;  /* 0x0000001017d47819 */ /* 0x000fe200000006ff */
[----:B------:R-:W-:Y:S01]  /*2370*/  FADD.FTZ R161, R161, R236 ;  /* 0x000000eca1a17221 */ /* 0x000fe20000010000 */
[----:B------:R-:W-:Y:S01]  /*2380*/  FMUL.FTZ R16, R197, R217 ;  /* 0x000000d9c5107220 */ /* 0x000fe20000410000 */
[----:B------:R-:W-:Y:S01]  /*2390*/  FFMA.FTZ R132, R14, R210, R132 ;  /* 0x000000d20e847223 */ /* 0x000fe20000010084 */
[----:B------:R-:W-:Y:S01]  /*23a0*/  FADD.FTZ R92, R92, R210 ;  /* 0x000000d25c5c7221 */ /* 0x000fe20000010000 */
[----:B------:R-:W-:Y:S01]  /*23b0*/  FFMA.FTZ R76, R182, R234, R76 ;  /* 0x000000eab64c7223 */ /* 0x000fe2000001004c */
[----:B---3--:R-:W-:-:S02]  /*23c0*/  FMUL.FTZ R231, R165, R231 ;  /* 0x000000e7a5e77220 */ /* 0x008fc40000410000 */
[----:B------:R-:W3:Y:S01]  /*23d0*/  LDL R165, [R1+0x50] ;  /* 0x0000500001a57983 */ /* 0x000ee20000100800 */
[----:B------:R-:W-:Y:S01]  /*23e0*/  FADD.FTZ R161, R161, R235 ;  /* 0x000000eba1a17221 */ /* 0x000fe20000010000 */
[----:B------:R-:W-:Y:S01]  /*23f0*/  FMUL.FTZ R234, R203, R234 ;  /* 0x000000eacbea7220 */ /* 0x000fe20000410000 */
[C---:B------:R-:W-:Y:S01]  /*2400*/  FMUL.FTZ R171, R197.reuse, R27 ;  /* 0x0000001bc5ab7220 */ /* 0x040fe20000410000 */
[----:B------:R-:W-:Y:S01]  /*2410*/  FADD.FTZ R98, R98, R212 ;  /* 0x000000d462627221 */ /* 0x000fe20000010000 */
[----:B------:R-:W-:Y:S01]  /*2420*/  FFMA.FTZ R138, R16, R212, R138 ;  /* 0x000000d4108a7223 */ /* 0x000fe2000001008a */
[----:B------:R-:W-:Y:S01]  /*2430*/  FMUL.FTZ R27, R197, R167 ;  /* 0x000000a7c51b7220 */ /* 0x000fe20000410000 */
[----:B------:R-:W-:Y:S01]  /*2440*/  FFMA.FTZ R71, R187, R160, R71 ;  /* 0x000000a0bb477223 */ /* 0x000fe20000010047 */
[----:B------:R-:W-:Y:S01]  /*2450*/  FADD.FTZ R127, R127, R160 ;  /* 0x000000a07f7f7221 */ /* 0x000fe20000010000 */
[----:B------:R-:W3:Y:S01]  /*2460*/  LDL R167, [R1+0x74] ;  /* 0x0000740001a77983 */ /* 0x000ee20000100800 */
[----:B------:R-:W-:Y:S01]  /*2470*/  FFMA.FTZ R77, R177, R3, R77 ;  /* 0x00000003b14d7223 */ /* 0x000fe2000001004d */
[----:B------:R-:W-:Y:S01]  /*2480*/  FADD.FTZ R117, R117, R3 ;  /* 0x0000000375757221 */ /* 0x000fe20000010000 */
[----:B------:R-:W-:Y:S01]  /*2490*/  SHF.L.U32 R207, R148, 0x10, RZ ;  /* 0x0000001094cf7819 */ /* 0x000fe200000006ff */
[----:B------:R-:W3:Y:S01]  /*24a0*/  LDL R160, [R1+0x3c] ;  /* 0x00003c0001a07983 */ /* 0x000ee20000100800 */
[----:B------:R-:W-:Y:S01]  /*24b0*/  FADD.FTZ R3, R161, R234 ;  /* 0x000000eaa1037221 */ /* 0x000fe20000010000 */
[----:B------:R-:W-:-:S02]  /*24c0*/  FMUL.FTZ R229, R164, R229 ;  /* 0x000000e5a4e57220 */ /* 0x000fc40000410000 */
[----:B------:R-:W3:Y:S01]  /*24d0*/  LDL R164, [R1+0x48] ;  /* 0x0000480001a47983 */ /* 0x000ee20000100800 */
[----:B------:R-:W-:-:S03]  /*24e0*/  FMUL.FTZ R212, R166, R212 ;  /* 0x000000d4a6d47220 */ /* 0x000fc60000410000 */
[----:B------:R-:W3:Y:S01]  /*24f0*/  LDL R166, [R1+0x60] ;  /* 0x0000600001a67983 */ /* 0x000ee20000100800 */
[----:B--2---:R-:W-:-:S03]  /*2500*/  FMUL.FTZ R210, R163, R210 ;  /* 0x000000d2a3d27220 */ /* 0x004fc60000410000 */
[----:B------:R-:W2:Y:S04]  /*2510*/  LDL R163, [R1+0x14] ;  /* 0x0000140001a37983 */ /* 0x000ea80000100800 */
[----:B------:R0:W5:Y:S04]  /*2520*/  LDL.LU R148, [R1+0xa4] ;  /* 0x0000a40001947983 */ /* 0x0001680000300800 */
[----:B------:R-:W2:Y:S01]  /*2530*/  LDL R161, [R1+0x40] ;  /* 0x0000400001a17983 */ /* 0x000ea20000100800 */
[----:B------:R-:W-:Y:S01]  /*2540*/  SHF.L.U32 R252, R252, 0x10, RZ ;  /* 0x00000010fcfc7819 */ /* 0x000fe200000006ff */
[C---:B------:R-:W-:Y:S01]  /*2550*/  FMUL.FTZ R12, R197.reuse, R10 ;  /* 0x0000000ac50c7220 */ /* 0x040fe20000410000 */
[----:B------:R-:W-:-:S03]  /*2560*/  FMUL.FTZ R10, R197, R225 ;  /* 0x000000e1c50a7220 */ /* 0x000fc60000410000 */
[----:B----4-:R-:W-:Y:S02]  /*2570*/  FMUL.FTZ R225, R162, R252 ;  /* 0x000000fca2e17220 */ /* 0x010fe40000410000 */
[----:B------:R-:W4:Y:S01]  /*2580*/  LDL R162, [R1+0x38] ;  /* 0x0000380001a27983 */ /* 0x000f220000100800 */
[C---:B------:R-:W-:Y:S01]  /*2590*/  FMUL.FTZ R13, R197.reuse, R9 ;  /* 0x00000009c50d7220 */ /* 0x040fe20000410000 */
[----:B------:R-:W-:Y:S01]  /*25a0*/  FMUL.FTZ R9, R197, R227 ;  /* 0x000000e3c5097220 */ /* 0x000fe20000410000 */
[----:B------:R-:W-:Y:S02]  /*25b0*/  IMAD.U32 R227, R223, 0x10000, RZ ;  /* 0x00010000dfe37824 */ /* 0x000fe400078e00ff */
[----:B------:R-:W-:Y:S02]  /*25c0*/  IMAD.U32 R250, R250, 0x10000, RZ ;  /* 0x00010000fafa7824 */ /* 0x000fe400078e00ff */
[----:B------:R-:W-:Y:S01]  /*25d0*/  FFMA.FTZ R134, R12, R208, R134 ;  /* 0x000000d00c867223 */ /* 0x000fe20000010086 */
[----:B------:R-:W-:Y:S01]  /*25e0*/  FMUL.FTZ R15, R197, R219 ;  /* 0x000000dbc50f7220 */ /* 0x000fe20000410000 */
[----:B---3--:R-:W-:-:S02]  /*25f0*/  FMUL.FTZ R223, R165, R251 ;  /* 0x000000fba5df7220 */ /* 0x008fc40000410000 */
[----:B------:R-:W3:Y:S01]  /*2600*/  LDL R165, [R1+0x30] ;  /* 0x0000300001a57983 */ /* 0x000ee20000100800 */
[----:B------:R-:W-:-:S03]  /*2610*/  FMUL.FTZ R221, R164, R250 ;  /* 0x000000faa4dd7220 */ /* 0x000fc60000410000 */
[----:B------:R-:W3:Y:S01]  /*2620*/  LDL R164, [R1+0x28] ;  /* 0x0000280001a47983 */ /* 0x000ee20000100800 */
[----:B--2---:R-:W-:-:S03]  /*2630*/  FMUL.FTZ R208, R163, R208 ;  /* 0x000000d0a3d07220 */ /* 0x004fc60000410000 */
[----:B------:R-:W2:Y:S01]  /*2640*/  LDL R163, [R1+0xc] ;  /* 0x00000c0001a37983 */ /* 0x000ea20000100800 */
[----:B------:R-:W-:-:S03]  /*2650*/  FMUL.FTZ R219, R161, R249 ;  /* 0x000000f9a1db7220 */ /* 0x000fc60000410000 */
[----:B------:R-:W2:Y:S01]  /*2660*/  LDL R161, [R1+0x20] ;  /* 0x0000200001a17983 */ /* 0x000ea20000100800 */
[----:B------:R-:W-:Y:S01]  /*2670*/  FMUL.FTZ R232, R167, R243 ;  /* 0x000000f3a7e87220 */ /* 0x000fe20000410000 */
[----:B------:R-:W-:-:S04]  /*2680*/  FADD.FTZ R3, R3, R233 ;  /* 0x000000e903037221 */ /* 0x000fc80000010000 */
[----:B------:R-:W-:-:S04]  /*2690*/  FADD.FTZ R3, R3, R232 ;  /* 0x000000e803037221 */ /* 0x000fc80000010000 */
[----:B------:R-:W-:-:S04]  /*26a0*/  FADD.FTZ R3, R3, R231 ;  /* 0x000000e703037221 */ /* 0x000fc80000010000 */
[----:B------:R-:W-:Y:S01]  /*26b0*/  FADD.FTZ R3, R3, R230 ;  /* 0x000000e603037221 */ /* 0x000fe20000010000 */
[----:B------:R-:W-:-:S03]  /*26c0*/  FADD.FTZ R115, R115, R227 ;  /* 0x000000e373737221 */ /* 0x000fc60000010000 */
[----:B------:R-:W-:Y:S01]  /*26d0*/  FADD.FTZ R3, R3, R229 ;  /* 0x000000e503037221 */ /* 0x000fe20000010000 */
[-C--:B------:R-:W-:Y:S01]  /*26e0*/  FFMA.FTZ R83, R171, R227.reuse, R83 ;  /* 0x000000e3ab537223 */ /* 0x080fe20000010053 */
[----:B------:R-:W-:Y:S02]  /*26f0*/  FMUL.FTZ R227, R166, R227 ;  /* 0x000000e3a6e37220 */ /* 0x000fe40000410000 */
[----:B------:R-:W-:Y:S01]  /*2700*/  FADD.FTZ R3, R3, R228 ;  /* 0x000000e403037221 */ /* 0x000fe20000010000 */
[----:B----4-:R-:W-:Y:S01]  /*2710*/  FMUL.FTZ R217, R162, R248 ;  /* 0x000000f8a2d97220 */ /* 0x010fe20000410000 */
[----:B------:R-:W-:Y:S01]  /*2720*/  FFMA.FTZ R140, R22, R218, R140 ;  /* 0x000000da168c7223 */ /* 0x000fe2000001008c */
[----:B------:R-:W4:Y:S01]  /*2730*/  LDL R162, [R1+0x18] ;  /* 0x0000180001a27983 */ /* 0x000f220000100800 */
[----:B------:R-:W-:Y:S01]  /*2740*/  FADD.FTZ R3, R3, R227 ;  /* 0x000000e303037221 */ /* 0x000fe20000010000 */
[----:B------:R-:W-:Y:S02]  /*2750*/  IMAD.U32 R247, R247, 0x10000, RZ ;  /* 0x00010000f7f77824 */ /* 0x000fe400078e00ff */
[----:B------:R-:W4:Y:S01]  /*2760*/  LDL R166, [R1+0x10] ;  /* 0x0000100001a67983 */ /* 0x000f220000100800 */
[----:B------:R-:W-:-:S04]  /*2770*/  FADD.FTZ R3, R3, R226 ;  /* 0x000000e203037221 */ /* 0x000fc80000010000 */
[----:B------:R-:W-:-:S04]  /*2780*/  FADD.FTZ R3, R3, R225 ;  /* 0x000000e103037221 */ /* 0x000fc80000010000 */
[----:B------:R-:W-:-:S04]  /*2790*/  FADD.FTZ R3, R3, R224 ;  /* 0x000000e003037221 */ /* 0x000fc80000010000 */
[----:B------:R-:W-:-:S04]  /*27a0*/  FADD.FTZ R3, R3, R223 ;  /* 0x000000df03037221 */ /* 0x000fc80000010000 */
[----:B------:R-:W-:-:S04]  /*27b0*/  FADD.FTZ R3, R3, R222 ;  /* 0x000000de03037221 */ /* 0x000fc80000010000 */
[----:B------:R-:W-:-:S04]  /*27c0*/  FADD.FTZ R3, R3, R221 ;  /* 0x000000dd03037221 */ /* 0x000fc80000010000 */
[----:B------:R-:W-:Y:S01]  /*27d0*/  FADD.FTZ R3, R3, R220 ;  /* 0x000000dc03037221 */ /* 0x000fe20000010000 */
[----:B------:R-:W-:-:S03]  /*27e0*/  FMUL.FTZ R218, R160, R218 ;  /* 0x000000daa0da7220 */ /* 0x000fc60000410000 */
[----:B------:R-:W-:-:S04]  /*27f0*/  FADD.FTZ R3, R3, R219 ;  /* 0x000000db03037221 */ /* 0x000fc80000010000 */
[----:B------:R-:W-:Y:S01]  /*2800*/  FADD.FTZ R3, R3, R218 ;  /* 0x000000da03037221 */ /* 0x000fe20000010000 */
[----:B------:R-:W-:-:S03]  /*2810*/  FMUL.FTZ R23, R197, R215 ;  /* 0x000000d7c5177220 */ /* 0x000fc60000410000 */
[----:B------:R-:W-:Y:S01]  /*2820*/  FADD.FTZ R3, R3, R217 ;  /* 0x000000d903037221 */ /* 0x000fe20000010000 */
[----:B------:R-:W-:Y:S01]  /*2830*/  SHF.L.U32 R246, R246, 0x10, RZ ;  /* 0x00000010f6f67819 */ /* 0x000fe200000006ff */
[----:B---3--:R-:W-:Y:S02]  /*2840*/  FMUL.FTZ R215, R165, R247 ;  /* 0x000000f7a5d77220 */ /* 0x008fe40000410000 */
[----:B------:R-:W-:Y:S01]  /*2850*/  FADD.FTZ R3, R3, R216 ;  /* 0x000000d803037221 */ /* 0x000fe20000010000 */
[----:B------:R-:W3:Y:S03]  /*2860*/  LDL R165, [R1+0x8] ;  /* 0x0000080001a57983 */ /* 0x000ee60000100800 */
[----:B------:R-:W-:Y:S01]  /*2870*/  FADD.FTZ R3, R3, R215 ;  /* 0x000000d703037221 */ /* 0x000fe20000010000 */
[----:B------:R-:W-:Y:S01]  /*2880*/  FFMA.FTZ R128, R10, R205, R128 ;  /* 0x000000cd0a807223 */ /* 0x000fe20000010080 */
[----:B------:R-:W-:-:S02]  /*2890*/  FMUL.FTZ R213, R164, R246 ;  /* 0x000000f6a4d57220 */ /* 0x000fc40000410000 */
[----:B------:R-:W3:Y:S01]  /*28a0*/  LDL R164, [R1+0x4] ;  /* 0x0000040001a47983 */ /* 0x000ee20000100800 */
[----:B------:R-:W-:Y:S01]  /*28b0*/  FADD.FTZ R3, R3, R214 ;  /* 0x000000d603037221 */ /* 0x000fe20000010000 */
[----:B------:R-:W-:Y:S01]  /*28c0*/  SHF.L.U32 R245, R245, 0x10, RZ ;  /* 0x00000010f5f57819 */ /* 0x000fe200000006ff */
[----:B------:R-:W-:Y:S02]  /*28d0*/  FMUL.FTZ R25, R197, R211 ;  /* 0x000000d3c5197220 */ /* 0x000fe40000410000 */
[----:B------:R-:W-:Y:S01]  /*28e0*/  FADD.FTZ R3, R3, R213 ;  /* 0x000000d503037221 */ /* 0x000fe20000010000 */
[----:B------:R-:W-:-:S04]  /*28f0*/  FFMA.FTZ R160, R0, R6, RZ ;  /* 0x0000000600a07223 */ /* 0x000fc800000100ff */
[----:B------:R-:W-:-:S04]  /*2900*/  FFMA.FTZ R160, R189, R241, R160 ;  /* 0x000000f1bda07223 */ /* 0x000fc800000100a0 */
[----:B------:R-:W-:-:S04]  /*2910*/  FFMA.FTZ R160, R188, R240, R160 ;  /* 0x000000f0bca07223 */ /* 0x000fc800000100a0 */
[----:B------:R-:W-:-:S04]  /*2920*/  FFMA.FTZ R160, R187, R239, R160 ;  /* 0x000000efbba07223 */ /* 0x000fc800000100a0 */
[----:B------:R-:W-:-:S04]  /*2930*/  FFMA.FTZ R160, R186, R238, R160 ;  /* 0x000000eebaa07223 */ /* 0x000fc800000100a0 */
[----:B------:R-:W-:-:S04]  /*2940*/  FFMA.FTZ R160, R185, R237, R160 ;  /* 0x000000edb9a07223 */ /* 0x000fc800000100a0 */
[----:B------:R-:W-:Y:S01]  /*2950*/  FFMA.FTZ R160, R184, R236, R160 ;  /* 0x000000ecb8a07223 */ /* 0x000fe200000100a0 */
[----:B--2---:R-:W-:Y:S02]  /*2960*/  FMUL.FTZ R205, R163, R205 ;  /* 0x000000cda3cd7220 */ /* 0x004fe40000410000 */
[----:B------:R-:W2:Y:S01]  /*2970*/  LDL R163, [R1] ;  /* 0x0000000001a37983 */ /* 0x000ea20000100800 */
[----:B------:R-:W-:Y:S01]  /*2980*/  FMUL.FTZ R211, R161, R245 ;  /* 0x000000f5a1d37220 */ /* 0x000fe20000410000 */
[----:B------:R-:W-:Y:S01]  /*2990*/  FADD.FTZ R161, R3, R212 ;  /* 0x000000d403a17221 */ /* 0x000fe20000010000 */
[----:B------:R-:W-:Y:S02]  /*29a0*/  IMAD.U32 R3, R2, 0x10000, RZ ;  /* 0x0001000002037824 */ /* 0x000fe400078e00ff */
[----:B------:R0:W5:Y:S01]  /*29b0*/  LDL.LU R2, [R1+0xa0] ;  /* 0x0000a00001027983 */ /* 0x0001620000300800 */
[----:B------:R-:W-:-:S04]  /*29c0*/  FFMA.FTZ R160, R183, R235, R160 ;  /* 0x000000ebb7a07223 */ /* 0x000fc800000100a0 */
[----:B------:R-:W-:Y:S01]  /*29d0*/  FFMA.FTZ R160, R182, R234, R160 ;  /* 0x000000eab6a07223 */ /* 0x000fe200000100a0 */
[----:B------:R-:W-:-:S03]  /*29e0*/  FMUL.FTZ R176, R197, R176 ;  /* 0x000000b0c5b07220 */ /* 0x000fc60000410000 */
[----:B------:R-:W-:-:S04]  /*29f0*/  FFMA.FTZ R160, R177, R233, R160 ;  /* 0x000000e9b1a07223 */ /* 0x000fc800000100a0 */
[----:B------:R-:W-:-:S04]  /*2a00*/  FFMA.FTZ R160, R176, R232, R160 ;  /* 0x000000e8b0a07223 */ /* 0x000fc800000100a0 */
[----:B------:R-:W-:-:S04]  /*2a10*/  FFMA.FTZ R160, R175, R231, R160 ;  /* 0x000000e7afa07223 */ /* 0x000fc800000100a0 */
[----:B------:R-:W-:-:S04]  /*2a20*/  FFMA.FTZ R160, R174, R230, R160 ;  /* 0x000000e6aea07223 */ /* 0x000fc800000100a0 */
[----:B------:R-:W-:-:S04]  /*2a30*/  FFMA.FTZ R160, R173, R229, R160 ;  /* 0x000000e5ada07223 */ /* 0x000fc800000100a0 */
        /* <DEDUP_REMOVED lines=17> */
[----:B------:R-:W-:-:S03]  /*2b50*/  IMAD.U32 R244, R244, 0x10000, RZ ;  /* 0x00010000f4f47824 */ /* 0x000fc600078e00ff */
[----:B------:R-:W-:Y:S01]  /*2b60*/  FFMA.FTZ R160, R16, R212, R160 ;  /* 0x000000d410a07223 */ /* 0x000fe200000100a0 */
[----:B------:R-:W-:-:S03]  /*2b70*/  FADD.FTZ R161, R161, R211 ;  /* 0x000000d3a1a17221 */ /* 0x000fc60000010000 */
[----:B------:R-:W-:Y:S01]  /*2b80*/  FFMA.FTZ R160, R15, R211, R160 ;  /* 0x000000d30fa07223 */ /* 0x000fe200000100a0 */
[----:B----4-:R-:W-:Y:S01]  /*2b90*/  FMUL.FTZ R209, R162, R244 ;  /* 0x000000f4a2d17220 */ /* 0x010fe20000410000 */
[----:B------:R-:W-:Y:S02]  /*2ba0*/  FADD.FTZ R161, R161, R210 ;  /* 0x000000d2a1a17221 */ /* 0x000fe40000010000 */
        /* <DEDUP_REMOVED lines=9> */
[----:B------:R-:W-:-:S02]  /*2c40*/  SHF.L.U32 R5, R5, 0x10, RZ ;  /* 0x0000001005057819 */ /* 0x000fc400000006ff */
        /* <DEDUP_REMOVED lines=38> */
[----:B--2---:R-:W-:-:S04]  /*2eb0*/  FMUL.FTZ R3, R163, R3 ;  /* 0x00000003a3037220 */ /* 0x004fc80000410000 */
[----:B------:R-:W-:Y:S01]  /*2ec0*/  FADD.FTZ R165, R160, R3 ;  /* 0x00000003a0a57221 */ /* 0x000fe20000010000 */
[----:B0-----:R-:W-:-:S07]  /*2ed0*/  FFMA.FTZ R161, R7, R3, R161 ;  /* 0x0000000307a17223 */ /* 0x001fce00000100a1 */
.L_x_6215:
[----:B------:R-:W-:Y:S05]  /*2ee0*/  BSYNC B0 ;  /* 0x0000000000007941 */ /* 0x000fea0003800000 */
.L_x_6213:
[----:B------:R-:W0:Y:S01]  /*2ef0*/  S2R R243, SR_TID.X ;  /* 0x0000000000f37919 */ /* 0x000e220000002100 */
[----:B-----5:R-:W-:Y:S01]  /*2f00*/  LOP3.LUT P5, RZ, R2, 0xff, RZ, 0xc0, !PT ;  /* 0x000000ff02ff7812 */ /* 0x020fe200078ac0ff */
[----:B------:R-:W-:Y:S01]  /*2f10*/  IMAD.MOV.U32 R2, RZ, RZ, R190 ;  /* 0x000000ffff027224 */ /* 0x000fe200078e00be */
[----:B------:R-:W-:Y:S01]  /*2f20*/  MOV R162, R200 ;  /* 0x000000c800a27202 */ /* 0x000fe20000000f00 */
[----:B------:R-:W-:Y:S01]  /*2f30*/  UMOV UR6, 0xffffffff ;  /* 0xffffffff00067882 */ /* 0x000fe20000000000 */
[----:B------:R-:W-:Y:S02]  /*2f40*/  MOV R160, R194 ;  /* 0x000000c200a07202 */ /* 0x000fe40000000f00 */
[----:B------:R-:W-:Y:S02]  /*2f50*/  PRMT R247, R2, 0x7610, R247 ;  /* 0x0000761002f77816 */ /* 0x000fe400000000f7 */
[----:B------:R-:W-:Y:S02]  /*2f60*/  PRMT R242, R162, 0x7610, R242 ;  /* 0x00007610a2f27816 */ /* 0x000fe400000000f2 */
[----:B------:R-:W-:-:S02]  /*2f70*/  PRMT R246, R160, 0x7610, R246 ;  /* 0x00007610a0f67816 */ /* 0x000fc400000000f6 */
[----:B------:R-:W-:Y:S02]  /*2f80*/  MOV R162, R180 ;  /* 0x000000b400a27202 */ /* 0x000fe40000000f00 */
[----:B------:R-:W-:Y:S02]  /*2f90*/  MOV R160, R178 ;  /* 0x000000b200a07202 */ /* 0x000fe40000000f00 */
[----:B------:R-:W-:Y:S02]  /*2fa0*/  PRMT R248, R162, 0x7610, R248 ;  /* 0x00007610a2f87816 */ /* 0x000fe400000000f8 */
[----:B------:R-:W-:Y:S02]  /*2fb0*/  PRMT R249, R160, 0x7610, R249 ;  /* 0x00007610a0f97816 */ /* 0x000fe400000000f9 */
[----:B0-----:R-:W-:Y:S02]  /*2fc0*/  SHF.R.U32.HI R203, RZ, 0x5, R243 ;  /* 0x00000005ffcb7819 */ /* 0x001fe400000116f3 */
[----:B------:R-:W-:-:S02]  /*2fd0*/  LOP3.LUT P0, RZ, R243, 0x1f, RZ, 0xc0, !PT ;  /* 0x0000001ff3ff7812 */ /* 0x000fc4000780c0ff */
[----:B------:R-:W-:-:S05]  /*2fe0*/  LOP3.LUT R2, R203, 0x7fffffc, RZ, 0xc0, !PT ;  /* 0x07fffffccb027812 */ /* 0x000fca00078ec0ff */
        /* <DEDUP_REMOVED lines=20> */
.L_x_6308:
[----:B------:R-:W2:Y:S01]  /*3130*/  S2R R163, SR_CgaCtaId ;  /* 0x0000000000a37919 */ /* 0x000ea20000008800 */
[----:B01----:R-:W-:Y:S01]  /*3140*/  FADD.FTZ R161, R161, R162 ;  /* 0x000000a2a1a17221 */ /* 0x003fe20000010000 */
[----:B------:R-:W-:Y:S01]  /*3150*/  @!P0 LOP3.LUT R162, R203, 0x3, RZ, 0xc0, !PT ;  /* 0x00000003cba28812 */ /* 0x000fe200078ec0ff */
[----:B------:R-:W0:Y:S01]  /*3160*/  LDC R166, c[0x0][0x218] ;  /* 0x00008600ffa67b82 */ /* 0x000e220000000800 */
[----:B------:R-:W-:Y:S01]  /*3170*/  MOV R164, 0x400 ;  /* 0x0000040000a47802 */ /* 0x000fe20000000f00 */
[----:B------:R-:W-:Y:S01]  /*3180*/  FADD.FTZ R160, R165, R167 ;  /* 0x000000a7a5a07221 */ /* 0x000fe20000010000 */
[----:B------:R-:W-:Y:S01]  /*3190*/  @!P0 IADD3 R162, R2, R162, RZ ;  /* 0x000000a202a28210 */ /* 0x000fe20007ffe0ff */
[----:B------:R-:W-:Y:S05]  /*31a0*/  WARPSYNC.ALL ;  /* 0x0000000000007948 */ /* 0x000fea0003800000 */
[----:B------:R-:W-:Y:S01]  /*31b0*/  BSSY B0, `(.L_x_6217) ;  /* 0x0000027000007945 */ /* 0x000fe20003800000 */
[----:B--2---:R-:W-:-:S04]  /*31c0*/  LEA R164, R163, R164, 0x18 ;  /* 0x000000a4a3a47211 */ /* 0x004fc800078ec0ff */
[----:B------:R-:W-:Y:S01]  /*31d0*/  @!P0 LEA R162, R162, R164, 0x3 ;  /* 0x000000a4a2a28211 */ /* 0x000fe200078e18ff */
[----:B------:R-:W-:Y:S01]  /*31e0*/  IMAD R164, R2, 0x8, R164 ;  /* 0x0000000802a47824 */ /* 0x000fe200078e02a4 */
[----:B------:R-:W-:-:S03]  /*31f0*/  @P4 IADD3 R2, R202, -0x1, RZ ;  /* 0xffffffffca024810 */ /* 0x000fc60007ffe0ff */
[----:B------:R-:W-:Y:S01]  /*3200*/  @!P0 STS.64 [R162+0x5000], R160 ;  /* 0x005000a0a2008388 */ /* 0x000fe20000000a00 */
[----:B------:R-:W-:Y:S01]  /*3210*/  BAR.SYNC.DEFER_BLOCKING 0x0 ;  /* 0x0000000000007b1d */ /* 0x000fe20000010000 */
[----:B0-----:R-:W-:Y:S01]  /*3220*/  @P4 IMAD R2, R2, R166, RZ ;  /* 0x000000a602024224 */ /* 0x001fe200078e02ff */
[----:B------:R-:W-:Y:S02]  /*3230*/  LOP3.LUT R166, R243, 0x7f, RZ, 0xc0, !PT ;  /* 0x0000007ff3a67812 */ /* 0x000fe400078ec0ff */
[----:B------:R-:W-:Y:S02]  /*3240*/  @!P2 ISETP.NE.U32.AND P0, PT, R193, RZ, PT ;  /* 0x000000ffc100a20c */ /* 0x000fe40003f05070 */
[----:B------:R-:W-:Y:S02]  /*3250*/  @P4 SHF.R.S32.HI R165, RZ, 0x1f, R2 ;  /* 0x0000001fffa54819 */ /* 0x000fe40000011402 */
[----:B------:R-:W0:Y:S01]  /*3260*/  LDC.U8 R243, c[0x0][0x2a0] ;  /* 0x0000a800fff37b82 */ /* 0x000e220000000000 */
[----:B------:R-:W-:-:S02]  /*3270*/  @!P2 ISETP.NE.AND.EX P0, PT, R192, RZ, PT, P0 ;  /* 0x000000ffc000a20c */ /* 0x000fc40003f05300 */
[----:B------:R-:W-:Y:S01]  /*3280*/  @P4 LEA.HI R165, R165, R2, RZ, 0x3 ;  /* 0x00000002a5a54211 */ /* 0x000fe200078f18ff */
[----:B------:R-:W-:-:S06]  /*3290*/  HFMA2.MMA R2, -RZ, RZ, 0, 0 ;  /* 0x00000000ff027435 */ /* 0x000fcc00000001ff */
[----:B------:R-:W-:Y:S01]  /*32a0*/  @P4 LEA.HI.SX32 R2, R165, R166, 0x1d ;  /* 0x000000a6a5024211 */ /* 0x000fe200078feaff */
[----:B------:R-:W1:Y:S04]  /*32b0*/  LDS.128 R160, [R164+0x5000] ;  /* 0x00500000a4a07984 */ /* 0x000e680000000c00 */
[----:B------:R-:W2:Y:S01]  /*32c0*/  LDS.128 R164, [R164+0x5010] ;  /* 0x00501000a4a47984 */ /* 0x000ea20000000c00 */
[----:B0-----:R-:W-:Y:S01]  /*32d0*/  ISETP.NE.AND P1, PT, R243, RZ, PT ;  /* 0x000000fff300720c */ /* 0x001fe20003f25270 */
[----:B-1----:R-:W-:Y:S01]  /*32e0*/  FADD.FTZ R161, RZ, R161 ;  /* 0x000000a1ffa17221 */ /* 0x002fe20000010000 */
[----:B------:R-:W-:-:S03]  /*32f0*/  FADD.FTZ R160, RZ, R160 ;  /* 0x000000a0ffa07221 */ /* 0x000fc60000010000 */
[----:B------:R-:W-:Y:S01]  /*3300*/  FADD.FTZ R161, R163, R161 ;  /* 0x000000a1a3a17221 */ /* 0x000fe20000010000 */
[----:B------:R-:W-:-:S03]  /*3310*/  FADD.FTZ R162, R162, R160 ;  /* 0x000000a0a2a27221 */ /* 0x000fc60000010000 */
[----:B--2---:R-:W-:Y:S01]  /*3320*/  FADD.FTZ R165, R161, R165 ;  /* 0x000000a5a1a57221 */ /* 0x004fe20000010000 */
[----:B------:R-:W-:Y:S01]  /*3330*/  FADD.FTZ R162, R162, R164 ;  /* 0x000000a4a2a27221 */ /* 0x000fe20000010000 */
[----:B------:R-:W0:Y:S02]  /*3340*/  @P4 LDC.64 R160, c[0x0][0x298] ;  /* 0x0000a600ffa04b82 */ /* 0x000e240000000a00 */
[----:B------:R-:W-:Y:S01]  /*3350*/  FADD.FTZ R165, R167, R165 ;  /* 0x000000a5a7a57221 */ /* 0x000fe20000010000 */
[----:B------:R-:W-:Y:S01]  /*3360*/  FADD.FTZ R162, R166, R162 ;  /* 0x000000a2a6a27221 */ /* 0x000fe20000010000 */
[----:B------:R-:W-:Y:S02]  /*3370*/  @!P2 FSEL R166, R64, RZ, P0 ;  /* 0x000000ff40a6a208 */ /* 0x000fe40000000000 */
[----:B------:R-:W-:Y:S01]  /*3380*/  FMUL.FTZ R202, R165, UR10 ;  /* 0x0000000aa5ca7c20 */ /* 0x000fe20008410000 */
[----:B------:R-:W-:-:S05]  /*3390*/  FMUL.FTZ R162, R162, UR10 ;  /* 0x0000000aa2a27c20 */ /* 0x000fca0008410000 */
[----:B------:R-:W-:Y:S01]  /*33a0*/  FSEL R203, R162, RZ, !P1 ;  /* 0x000000ffa2cb7208 */ /* 0x000fe20004800000 */
[----:B------:R-:W-:Y:S06]  /*33b0*/  @!P2 BRA `(.L_x_6218) ;  /* 0x000000000018a947 */ /* 0x000fec0003800000 */
[----:B------:R-:W-:Y:S01]  /*33c0*/  ISETP.NE.U32.AND P0, PT, R193, RZ, PT ;  /* 0x000000ffc100720c */ /* 0x000fe20003f05070 */
[----:B------:R-:W-:-:S03]  /*33d0*/  FFMA.FTZ R162, R0, R202, R203 ;  /* 0x000000ca00a27223 */ /* 0x000fc600000100cb */
[----:B------:R-:W-:Y:S01]  /*33e0*/  ISETP.NE.AND.EX P0, PT, R192, RZ, PT, P0 ;  /* 0x000000ffc000720c */ /* 0x000fe20003f05300 */
[----:B------:R-:W-:-:S04]  /*33f0*/  FADD.FTZ R162, R6, -R162 ;  /* 0x800000a206a27221 */ /* 0x000fc80000010000 */
[----:B------:R-:W-:-:S08]  /*3400*/  FMUL.FTZ R166, R197, R162 ;  /* 0x000000a2c5a67220 */ /* 0x000fd00000410000 */
[----:B------:R-:W-:-:S07]  /*3410*/  @P0 FADD.FTZ R166, R64, R166 ;  /* 0x000000a640a60221 */ /* 0x000fce0000010000 */
.L_x_6218:
[----:B------:R-:W-:Y:S05]  /*3420*/  BSYNC B0 ;  /* 0x0000000000007941 */ /* 0x000fea0003800000 */
.L_x_6217:
[----:B0-----:R-:W-:Y:S01]  /*3430*/  @P4 FMUL.FTZ R161, R166, R161 ;  /* 0x000000a1a6a14220 */ /* 0x001fe20000410000 */
[----:B------:R-:W0:Y:S01]  /*3440*/  @P4 LDC.64 R162, c[0x0][0x298] ;  /* 0x0000a600ffa24b82 */ /* 0x000e220000000a00 */
[----:B------:R-:W-:Y:S01]  /*3450*/  @P4 LOP3.LUT P0, RZ, R242, 0xff, RZ, 0xc0, !PT ;  /* 0x000000fff2ff4812 */ /* 0x000fe2000780c0ff */
[----:B------:R-:W-:Y:S01]  /*3460*/  BSSY B0, `(.L_x_6219) ;  /* 0x0000011000007945 */ /* 0x000fe20003800000 */
[----:B------:R-:W-:Y:S01]  /*3470*/  @P4 FMUL.FTZ R164, R161, R160 ;  /* 0x000000a0a1a44220 */ /* 0x000fe20000410000 */
[----:B------:R-:W-:-:S04]  /*3480*/  @!P2 ISETP.NE.U32.AND P1, PT, R193, RZ, PT ;  /* 0x000000ffc100a20c */ /* 0x000fc80003f25070 */
[----:B------:R-:W1:Y:S01]  /*3490*/  @P4 LDC.64 R160, c[0x0][0x298] ;  /* 0x0000a600ffa04b82 */ /* 0x000e620000000a00 */
[----:B------:R-:W-:Y:S02]  /*34a0*/  @P4 FSEL R164, R164, RZ, P0 ;  /* 0x000000ffa4a44208 */ /* 0x000fe40000000000 */
[----:B------:R-:W-:Y:S02]  /*34b0*/  @!P2 ISETP.NE.AND.EX P1, PT, R192, RZ, PT, P1 ;  /* 0x000000ffc000a20c */ /* 0x000fe40003f25310 */
[----:B------:R-:W-:Y:S02]  /*34c0*/  @P4 F2FP.BF16.F32.PACK_AB R164, RZ, R164 ;  /* 0x000000a4ffa4423e */ /* 0x000fe400000010ff */
[----:B------:R-:W-:Y:S02]  /*34d0*/  @!P2 ISETP.NE.U32.AND P0, PT, R193, RZ, PT ;  /* 0x000000ffc100a20c */ /* 0x000fe40003f05070 */
        /* <DEDUP_REMOVED lines=9> */
.L_x_6220:
[----:B------:R-:W-:Y:S05]  /*3570*/  BSYNC B0 ;  /* 0x0000000000007941 */ /* 0x000fea0003800000 */
.L_x_6219:
[----:B-1----:R-:W-:Y:S01]  /*3580*/  @P4 FMUL.FTZ R161, R167, R161 ;  /* 0x000000a1a7a14220 */ /* 0x002fe20000410000 */
[----:B------:R-:W-:Y:S01]  /*3590*/  @!P2 ISETP.NE.AND.EX P0, PT, R192, RZ, PT, P0 ;  /* 0x000000ffc000a20c */ /* 0x000fe20003f05300 */
[----:B------:R-:W-:Y:S02]  /*35a0*/  BSSY B0, `(.L_x_6221) ;  /* 0x000000a000007945 */ /* 0x000fe40003800000 */
[----:B------:R-:W-:Y:S01]  /*35b0*/  @P4 FMUL.FTZ R160, R161, R160 ;  /* 0x000000a0a1a04220 */ /* 0x000fe20000410000 */
        /* <DEDUP_REMOVED lines=8> */
.L_x_6222:
[----:B------:R-:W-:Y:S05]  /*3640*/  BSYNC B0 ;  /* 0x0000000000007941 */ /* 0x000fea0003800000 */
.L_x_6221:
[----:B0-----:R-:W-:Y:S01]  /*3650*/  @P4 FMUL.FTZ R163, R242, R163 ;  /* 0x000000a3f2a34220 */ /* 0x001fe20000410000 */
[C---:B------:R-:W-:Y:S01]  /*3660*/  @P4 LOP3.LUT P0, RZ, R200.reuse, 0xff00, RZ, 0xc0, !PT ;  /* 0x0000ff00c8ff4812 */ /* 0x040fe2000780c0ff */
[----:B------:R-:W-:Y:S01]  /*3670*/  BSSY B0, `(.L_x_6223) ;  /* 0x0000014000007945 */ /* 0x000fe20003800000 */
[----:B------:R-:W-:Y:S01]  /*3680*/  @P4 LOP3.LUT P1, RZ, R200, 0xff0000, RZ, 0xc0, !PT ;  /* 0x00ff0000c8ff4812 */ /* 0x000fe2000782c0ff */
[----:B------:R-:W-:Y:S01]  /*3690*/  @P4 FMUL.FTZ R162, R163, R162 ;  /* 0x000000a2a3a24220 */ /* 0x000fe20000410000 */
[----:B------:R-:W-:Y:S02]  /*36a0*/  @P4 FSEL R160, R160, RZ, P0 ;  /* 0x000000ffa0a04208 */ /* 0x000fe40000000000 */
[----:B------:R-:W-:Y:S02]  /*36b0*/  @!P2 ISETP.NE.U32.AND P0, PT, R193, RZ, PT ;  /* 0x000000ffc100a20c */ /* 0x000fe40003f05070 */
[----:B------:R-:W-:Y:S02]  /*36c0*/  @P4 FSEL R163, R162, RZ, P1 ;  /* 0x000000ffa2a34208 */ /* 0x000fe40000800000 */
[----:B------:R-:W-:-:S02]  /*36d0*/  @P4 F2FP.BF16.F32.PACK_AB R162, RZ, R160 ;  /* 0x000000a0ffa2423e */ /* 0x000fc400000010ff */
[----:B------:R-:W0:Y:S01]  /*36e0*/  @P4 LDC.64 R160, c[0x0][0x298] ;  /* 0x0000a600ffa04b82 */ /* 0x000e220000000a00 */
[----:B------:R-:W-:Y:S02]  /*36f0*/  @P4 F2FP.BF16.F32.PACK_AB R163, RZ, R163 ;  /* 0x000000a3ffa3423e */ /* 0x000fe400000010ff */
[----:B------:R-:W-:Y:S02]  /*3700*/  @!P2 ISETP.NE.AND.EX P0, PT, R192, RZ, PT, P0 ;  /* 0x000000ffc000a20c */ /* 0x000fe40003f05300 */
        /* <DEDUP_REMOVED lines=10> */
.L_x_6224:
[----:B------:R-:W-:Y:S05]  /*37b0*/  BSYNC B0 ;  /* 0x0000000000007941 */ /* 0x000fea0003800000 */
.L_x_6223:
[----:B0-----:R-:W-:Y:S01]  /*37c0*/  @P4 FMUL.FTZ R161, R163, R161 ;  /* 0x000000a1a3a14220 */ /* 0x001fe20000410000 */
[----:B------:R-:W-:Y:S01]  /*37d0*/  @P4 LOP3.LUT P0, RZ, R200, 0xff000000, RZ, 0xc0, !PT ;  /* 0xff000000c8ff4812 */ /* 0x000fe2000780c0ff */
[----:B------:R-:W-:Y:S02]  /*37e0*/  BSSY B0, `(.L_x_6225) ;  /* 0x000000f000007945 */ /* 0x000fe40003800000 */
        /* <DEDUP_REMOVED lines=14> */
.L_x_6226:
[----:B------:R-:W-:Y:S05]  /*38d0*/  BSYNC B0 ;  /* 0x0000000000007941 */ /* 0x000fea0003800000 */
.L_x_6225:
[----:B------:R-:W0:Y:S01]  /*38e0*/  @P4 LDC.64 R160, c[0x0][0x298] ;  /* 0x0000a600ffa04b82 */ /* 0x000e220000000a00 */
[----:B------:R-:W-:Y:S01]  /*38f0*/  @P4 LOP3.LUT P0, RZ, R201, 0xff, RZ, 0xc0, !PT ;  /* 0x000000ffc9ff4812 */ /* 0x000fe2000780c0ff */
[----:B------:R-:W-:Y:S01]  /*3900*/  BSSY B0, `(.L_x_6227) ;  /* 0x0000010000007945 */ /* 0x000fe20003800000 */
        /* <DEDUP_REMOVED lines=15> */
.L_x_6228:
[----:B------:R-:W-:Y:S05]  /*3a00*/  BSYNC B0 ;  /* 0x0000000000007941 */ /* 0x000fea0003800000 */
.L_x_6227:
        /* <DEDUP_REMOVED lines=18> */
.L_x_6230:
[----:B------:R-:W-:Y:S05]  /*3b30*/  BSYNC B0 ;  /* 0x0000000000007941 */ /* 0x000fea0003800000 */
.L_x_6229:
[----:B------:R-:W0:Y:S01]  /*3b40*/  @P4 LDC.64 R160, c[0x0][0x298] ;  /* 0x0000a600ffa04b82 */ /* 0x000e220000000a00 */
[----:B------:R-:W-:Y:S01]  /*3b50*/  ISETP.NE.U32.AND P0, PT, RZ, UR12, PT ;  /* 0x0000000cff007c0c */ /* 0x000fe2000bf05070 */
[----:B------:R-:W-:Y:S01]  /*3b60*/  BSSY B0, `(.L_x_6231) ;  /* 0x0000014000007945 */ /* 0x000fe20003800000 */
[C---:B------:R-:W-:Y:S02]  /*3b70*/  @P4 LOP3.LUT P1, RZ, R201.reuse, 0xff0000, RZ, 0xc0, !PT ;  /* 0x00ff0000c9ff4812 */ /* 0x040fe4000782c0ff */
[----:B------:R-:W-:Y:S02]  /*3b80*/  ISETP.NE.AND.EX P0, PT, RZ, UR13, PT, P0 ;  /* 0x0000000dff007c0c */ /* 0x000fe4000bf05300 */
[----:B------:R-:W-:-:S11]  /*3b90*/  @P4 LOP3.LUT P6, RZ, R201, 0xff000000, RZ, 0xc0, !PT ;  /* 0xff000000c9ff4812 */ /* 0x000fd600078cc0ff */
[----:B------:R-:W1:Y:S01]  /*3ba0*/  @P0 LDC.64 R164, c[0x0][0x308] ;  /* 0x0000c200ffa40b82 */ /* 0x000e620000000a00 */
        /* <DEDUP_REMOVED lines=8> */
[----:B-1----:R-:W-:Y:S08]  /*3c30*/  @!P2 BRA `(.L_x_6232) ;  /* 0x000000000018a947 */ /* 0x002ff00003800000 */
[----:B------:R-:W-:Y:S01]  /*3c40*/  ISETP.NE.U32.AND P1, PT, R193, RZ, PT ;  /* 0x000000ffc100720c */ /* 0x000fe20003f25070 */
[----:B------:R-:W-:-:S03]  /*3c50*/  FFMA.FTZ R160, R183, R202, R203 ;  /* 0x000000cab7a07223 */ /* 0x000fc600000100cb */
[----:B------:R-:W-:Y:S01]  /*3c60*/  ISETP.NE.AND.EX P1, PT, R192, RZ, PT, P1 ;  /* 0x000000ffc000720c */ /* 0x000fe20003f25310 */
[----:B------:R-:W-:-:S04]  /*3c70*/  FADD.FTZ R160, R235, -R160 ;  /* 0x800000a0eba07221 */ /* 0x000fc80000010000 */
[----:B------:R-:W-:-:S08]  /*3c80*/  FMUL.FTZ R200, R197, R160 ;  /* 0x000000a0c5c87220 */ /* 0x000fd00000410000 */
[----:B------:R-:W-:-:S07]  /*3c90*/  @P1 FADD.FTZ R200, R63, R200 ;  /* 0x000000c83fc81221 */ /* 0x000fce0000010000 */
.L_x_6232:
[----:B------:R-:W-:Y:S05]  /*3ca0*/  BSYNC B0 ;  /* 0x0000000000007941 */ /* 0x000fea0003800000 */
.L_x_6231:
[----:B------:R-:W-:Y:S01]  /*3cb0*/  ISETP.NE.U32.AND P1, PT, RZ, UR12, PT ;  /* 0x0000000cff007c0c */ /* 0x000fe2000bf25070 */
[----:B------:R-:W-:Y:S01]  /*3cc0*/  @P0 IMAD.WIDE.U32 R164, R196, 0x20, R164 ;  /* 0x00000020c4a40825 */ /* 0x000fe200078e00a4 */
[----:B------:R-:W-:Y:S02]  /*3cd0*/  BSSY B0, `(.L_x_6233) ;  /* 0x0000020000007945 */ /* 0x000fe40003800000 */
[----:B------:R-:W-:-:S04]  /*3ce0*/  ISETP.NE.AND.EX P1, PT, RZ, UR13, PT, P1 ;  /* 0x0000000dff007c0c */ /* 0x000fc8000bf25310 */
[----:B------:R-:W-:Y:S02]  /*3cf0*/  SEL R160, R166, R152, P1 ;  /* 0x00000098a6a07207 */ /* 0x000fe40000800000 */
[----:B------:R-:W-:Y:S02]  /*3d00*/  SEL R161, R167, R153, P1 ;  /* 0x00000099a7a17207 */ /* 0x000fe40000800000 */
[----:B------:R-:W0:Y:S01]  /*3d10*/  @P4 LDC.64 R166, c[0x0][0x298] ;  /* 0x0000a600ffa64b82 */ /* 0x000e220000000a00 */
[----:B------:R-:W-:Y:S02]  /*3d20*/  SEL R162, R242, R154, P1 ;  /* 0x0000009af2a27207 */ /* 0x000fe40000800000 */
[----:B------:R-:W-:-:S05]  /*3d30*/  SEL R163, R163, R155, P1 ;  /* 0x0000009ba3a37207 */ /* 0x000fca0000800000 */
[----:B------:R1:W-:Y:S01]  /*3d40*/  @P0 STG.E.128 desc[UR4][R164.64], R160 ;  /* 0x000000a0a4000986 */ /* 0x0003e2000c101d04 */
[----:B0-----:R-:W-:Y:S01]  /*3d50*/  @P4 FMUL.FTZ R167, R200, R167 ;  /* 0x000000a7c8a74220 */ /* 0x001fe20000410000 */
[----:B-1----:R-:W-:Y:S02]  /*3d60*/  SEL R160, R243, R156, P1 ;  /* 0x0000009cf3a07207 */ /* 0x002fe40000800000 */
[----:B------:R-:W-:Y:S01]  /*3d70*/  SEL R161, R244, R157, P1 ;  /* 0x0000009df4a17207 */ /* 0x000fe20000800000 */
[----:B------:R-:W-:Y:S01]  /*3d80*/  @P4 FMUL.FTZ R166, R167, R166 ;  /* 0x000000a6a7a64220 */ /* 0x000fe20000410000 */
[----:B------:R-:W-:Y:S02]  /*3d90*/  SEL R162, R245, R158, P1 ;  /* 0x0000009ef5a27207 */ /* 0x000fe40000800000 */
[----:B------:R-:W-:-:S05]  /*3da0*/  SEL R163, R200, R159, P1 ;  /* 0x0000009fc8a37207 */ /* 0x000fca0000800000 */
[----:B------:R0:W-:Y:S02]  /*3db0*/  @P0 STG.E.128 desc[UR4][R164.64+0x10], R160 ;  /* 0x000010a0a4000986 */ /* 0x0001e4000c101d04 */
[----:B0-----:R-:W0:Y:S01]  /*3dc0*/  @P4 LDC.64 R160, c[0x0][0x2f8] ;  /* 0x0000be00ffa04b82 */ /* 0x001e220000000a00 */
[----:B------:R-:W-:Y:S02]  /*3dd0*/  @P4 FSEL R162, R166, RZ, P6 ;  /* 0x000000ffa6a24208 */ /* 0x000fe40003000000 */
[----:B------:R-:W-:Y:S02]  /*3de0*/  @!P2 ISETP.NE.U32.AND P6, PT, R193, RZ, PT ;  /* 0x000000ffc100a20c */ /* 0x000fe40003fc5070 */
[----:B------:R-:W-:Y:S02]  /*3df0*/  @P4 F2FP.BF16.F32.PACK_AB R162, RZ, R162 ;  /* 0x000000a2ffa2423e */ /* 0x000fe400000010ff */
[----:B------:R-:W-:Y:S02]  /*3e00*/  @!P2 ISETP.NE.AND.EX P6, PT, R192, RZ, PT, P6 ;  /* 0x000000ffc000a20c */ /* 0x000fe40003fc5360 */
[----:B------:R-:W-:-:S02]  /*3e10*/  @P4 PRMT R151, R151, 0x5410, R162 ;  /* 0x0000541097974816 */ /* 0x000fc400000000a2 */
[----:B------:R-:W-:Y:S01]  /*3e20*/  @!P2 FSEL R162, R56, RZ, P6 ;  /* 0x000000ff38a2a208 */ /* 0x000fe20003000000 */
[----:B0-----:R-:W-:-:S05]  /*3e30*/  @P4 IMAD.WIDE.U32 R160, R2, 0x10, R160 ;  /* 0x0000001002a04825 */ /* 0x001fca00078e00a0 */
[----:B------:R0:W-:Y:S02]  /*3e40*/  @P4 STG.E.128 desc[UR4][R160.64], R148 ;  /* 0x00000094a0004986 */ /* 0x0001e4000c101d04 */
[----:B0-----:R-:W0:Y:S01]  /*3e50*/  @P4 LDC.64 R160, c[0x0][0x298] ;  /* 0x0000a600ffa04b82 */ /* 0x001e220000000a00 */
[----:B------:R-:W-:Y:S05]  /*3e60*/  @!P2 BRA `(.L_x_6234) ;  /* 0x000000000018a947 */ /* 0x000fea0003800000 */
[----:B------:R-:W-:Y:S01]  /*3e70*/  ISETP.NE.U32.AND P6, PT, R193, RZ, PT ;  /* 0x000000ffc100720c */ /* 0x000fe20003fc5070 */
[----:B------:R-:W-:-:S03]  /*3e80*/  FFMA.FTZ R162, R182, R202, R203 ;  /* 0x000000cab6a27223 */ /* 0x000fc600000100cb */
[----:B------:R-:W-:Y:S01]  /*3e90*/  ISETP.NE.AND.EX P6, PT, R192, RZ, PT, P6 ;  /* 0x000000ffc000720c */ /* 0x000fe20003fc5360 */
[----:B------:R-:W-:-:S04]  /*3ea0*/  FADD.FTZ R162, R234, -R162 ;  /* 0x800000a2eaa27221 */ /* 0x000fc80000010000 */
[----:B------:R-:W-:-:S08]  /*3eb0*/  FMUL.FTZ R162, R197, R162 ;  /* 0x000000a2c5a27220 */ /* 0x000fd00000410000 */
[----:B------:R-:W-:-:S07]  /*3ec0*/  @P6 FADD.FTZ R162, R56, R162 ;  /* 0x000000a238a26221 */ /* 0x000fce0000010000 */
.L_x_6234:
[----:B------:R-:W-:Y:S05]  /*3ed0*/  BSYNC B0 ;  /* 0x0000000000007941 */ /* 0x000fea0003800000 */
.L_x_6233:
[----:B0-----:R-:W-:Y:S01]  /*3ee0*/  @P4 FMUL.FTZ R161, R162, R161 ;  /* 0x000000a1a2a14220 */ /* 0x001fe20000410000 */
[----:B------:R-:W-:Y:S01]  /*3ef0*/  @P4 LOP3.LUT P6, RZ, R246, 0xff, RZ, 0xc0, !PT ;  /* 0x000000fff6ff4812 */ /* 0x000fe200078cc0ff */
[----:B------:R-:W-:Y:S02]  /*3f00*/  BSSY B0, `(.L_x_6235) ;  /* 0x000000e000007945 */ /* 0x000fe40003800000 */
[----:B------:R-:W-:Y:S02]  /*3f10*/  @P4 FMUL.FTZ R164, R161, R160 ;  /* 0x000000a0a1a44220 */ /* 0x000fe40000410000 */
[----:B------:R-:W0:Y:S03]  /*3f20*/  @P4 LDC.64 R160, c[0x0][0x298] ;  /* 0x0000a600ffa04b82 */ /* 0x000e260000000a00 */
        /* <DEDUP_REMOVED lines=11> */
.L_x_6236:
[----:B------:R-:W-:Y:S05]  /*3fe0*/  BSYNC B0 ;  /* 0x0000000000007941 */ /* 0x000fea0003800000 */
.L_x_6235:
        /* <DEDUP_REMOVED lines=16> */
.L_x_6238:
[----:B------:R-:W-:Y:S05]  /*40f0*/  BSYNC B0 ;  /* 0x0000000000007941 */ /* 0x000fea0003800000 */
.L_x_6237:
        /* <DEDUP_REMOVED lines=16> */
.L_x_6240:
[----:B------:R-:W-:Y:S05]  /*4200*/  BSYNC B0 ;  /* 0x0000000000007941 */ /* 0x000fea0003800000 */
.L_x_6239:
[----:B0-----:R-:W-:Y:S01]  /*4210*/  @P4 FMUL.FTZ R161, R167, R161 ;  /* 0x000000a1a7a14220 */ /* 0x001fe20000410000 */
[----:B------:R-:W-:Y:S01]  /*4220*/  @P4 LOP3.LUT P6, RZ, R194, 0xff000000, RZ, 0xc0, !PT ;  /* 0xff000000c2ff4812 */ /* 0x000fe200078cc0ff */
[----:B------:R-:W-:Y:S01]  /*4230*/  BSSY B0, `(.L_x_6241) ;  /* 0x0000012000007945 */ /* 0x000fe20003800000 */
[----:B------:R-:W-:Y:S01]  /*4240*/  @P4 F2FP.BF16.F32.PACK_AB R164, RZ, R164 ;  /* 0x000000a4ffa4423e */ /* 0x000fe200000010ff */
[----:B------:R-:W-:Y:S01]  /*4250*/  @P4 FMUL.FTZ R201, R161, R160 ;  /* 0x000000a0a1c94220 */ /* 0x000fe20000410000 */
[----:B------:R-:W-:Y:S01]  /*4260*/  @P4 F2FP.BF16.F32.PACK_AB R200, RZ, R200 ;  /* 0x000000c8ffc8423e */ /* 0x000fe200000010ff */
[----:B------:R-:W0:Y:S01]  /*4270*/  @P4 LDC.64 R160, c[0x0][0x298] ;  /* 0x0000a600ffa04b82 */ /* 0x000e220000000a00 */
[----:B------:R-:W-:Y:S02]  /*4280*/  @P4 PRMT R148, R164, 0x7610, R148 ;  /* 0x00007610a4944816 */ /* 0x000fe40000000094 */
[----:B------:R-:W-:Y:S02]  /*4290*/  @P4 FSEL R201, R201, RZ, P6 ;  /* 0x000000ffc9c94208 */ /* 0x000fe40003000000 */
[----:B------:R-:W-:-:S02]  /*42a0*/  @!P2 ISETP.NE.U32.AND P6, PT, R193, RZ, PT ;  /* 0x000000ffc100a20c */ /* 0x000fc40003fc5070 */
[----:B------:R-:W-:Y:S02]  /*42b0*/  @P4 PRMT R148, R148, 0x5410, R200 ;  /* 0x0000541094944816 */ /* 0x000fe400000000c8 */
        /* <DEDUP_REMOVED lines=9> */
.L_x_6242:
[----:B------:R-:W-:Y:S05]  /*4350*/  BSYNC B0 ;  /* 0x0000000000007941 */ /* 0x000fea0003800000 */
.L_x_6241:
        /* <DEDUP_REMOVED lines=20> */
.L_x_6244:
[----:B------:R-:W-:Y:S05]  /*44a0*/  BSYNC B0 ;  /* 0x0000000000007941 */ /* 0x000fea0003800000 */
.L_x_6243:
[----:B0-----:R-:W-:Y:S01]  /*44b0*/  @P4 FMUL.FTZ R161, R242, R161 ;  /* 0x000000a1f2a14220 */ /* 0x001fe20000410000 */
[----:B------:R-:W-:Y:S01]  /*44c0*/  @P4 LOP3.LUT P6, RZ, R195, 0xff00, RZ, 0xc0, !PT ;  /* 0x0000ff00c3ff4812 */ /* 0x000fe200078cc0ff */
[----:B------:R-:W-:Y:S01]  /*44d0*/  BSSY B0, `(.L_x_6245) ;  /* 0x0000012000007945 */ /* 0x000fe20003800000 */
[----:B------:R-:W-:Y:S01]  /*44e0*/  @P4 F2FP.BF16.F32.PACK_AB R164, RZ, R164 ;  /* 0x000000a4ffa4423e */ /* 0x000fe200000010ff */
[----:B------:R-:W-:-:S03]  /*44f0*/  @P4 FMUL.FTZ R160, R161, R160 ;  /* 0x000000a0a1a04220 */ /* 0x000fc60000410000 */
[----:B------:R-:W-:Y:S02]  /*4500*/  @P4 PRMT R150, R164, 0x7610, R150 ;  /* 0x00007610a4964816 */ /* 0x000fe40000000096 */
[----:B------:R-:W-:Y:S02]  /*4510*/  @P4 FSEL R165, R160, RZ, P6 ;  /* 0x000000ffa0a54208 */ /* 0x000fe40003000000 */
[----:B------:R-:W0:Y:S01]  /*4520*/  @P4 LDC.64 R160, c[0x0][0x298] ;  /* 0x0000a600ffa04b82 */ /* 0x000e220000000a00 */
[----:B------:R-:W-:Y:S02]  /*4530*/  @!P2 ISETP.NE.U32.AND P6, PT, R193, RZ, PT ;  /* 0x000000ffc100a20c */ /* 0x000fe40003fc5070 */
[----:B------:R-:W-:Y:S02]  /*4540*/  @P4 F2FP.BF16.F32.PACK_AB R165, RZ, R165 ;  /* 0x000000a5ffa5423e */ /* 0x000fe400000010ff */
[----:B------:R-:W-:Y:S02]  /*4550*/  @!P2 ISETP.NE.AND.EX P6, PT, R192, RZ, PT, P6 ;  /* 0x000000ffc000a20c */ /* 0x000fe40003fc5360 */
[----:B------:R-:W-:-:S02]  /*4560*/  @P4 PRMT R150, R150, 0x5410, R165 ;  /* 0x0000541096964816 */ /* 0x000fc400000000a5 */
        /* <DEDUP_REMOVED lines=8> */
.L_x_6246:
[----:B------:R-:W-:Y:S05]  /*45f0*/  BSYNC B0 ;  /* 0x0000000000007941 */ /* 0x000fea0003800000 */
.L_x_6245:
[----:B0-----:R-:W-:Y:S01]  /*4600*/  @P4 FMUL.FTZ R161, R243, R161 ;  /* 0x000000a1f3a14220 */ /* 0x001fe20000410000 */
[----:B------:R-:W-:Y:S01]  /*4610*/  @P4 LOP3.LUT P6, RZ, R195, 0xff0000, RZ, 0xc0, !PT ;  /* 0x00ff0000c3ff4812 */ /* 0x000fe200078cc0ff */
[----:B------:R-:W-:Y:S02]  /*4620*/  BSSY B0, `(.L_x_6247) ;  /* 0x000000d000007945 */ /* 0x000fe40003800000 */
        /* <DEDUP_REMOVED lines=12> */
.L_x_6248:
[----:B------:R-:W-:Y:S05]  /*46f0*/  BSYNC B0 ;  /* 0x0000000000007941 */ /* 0x000fea0003800000 */
.L_x_6247:
[----:B------:R-:W0:Y:S01]  /*4700*/  @P0 LDC.64 R164, c[0x0][0x308] ;  /* 0x0000c200ffa40b82 */ /* 0x000e220000000a00 */
[----:B------:R-:W-:Y:S01]  /*4710*/  SEL R160, R162, R152, P1 ;  /* 0x00000098a2a07207 */ /* 0x000fe20000800000 */
[----:B------:R-:W-:Y:S01]  /*4720*/  BSSY B0, `(.L_x_6249) ;  /* 0x0000023000007945 */ /* 0x000fe20003800000 */
[----:B------:R-:W-:Y:S02]  /*4730*/  SEL R161, R163, R153, P1 ;  /* 0x00000099a3a17207 */ /* 0x000fe40000800000 */
[----:B------:R-:W-:Y:S02]  /*4740*/  SEL R162, R166, R154, P1 ;  /* 0x0000009aa6a27207 */ /* 0x000fe40000800000 */
[----:B------:R-:W-:Y:S02]  /*4750*/  SEL R163, R167, R155, P1 ;  /* 0x0000009ba7a37207 */ /* 0x000fe40000800000 */
[----:B------:R-:W1:Y:S01]  /*4760*/  @P4 LDC.64 R166, c[0x0][0x298] ;  /* 0x0000a600ffa64b82 */ /* 0x000e620000000a00 */
[----:B------:R-:W-:-:S02]  /*4770*/  @P4 LOP3.LUT P6, RZ, R195, 0xff000000, RZ, 0xc0, !PT ;  /* 0xff000000c3ff4812 */ /* 0x000fc400078cc0ff */
[----:B------:R-:W-:-:S04]  /*4780*/  @P4 F2FP.BF16.F32.PACK_AB R201, RZ, R201 ;  /* 0x000000c9ffc9423e */ /* 0x000fc800000010ff */
[----:B------:R-:W-:Y:S01]  /*4790*/  @P4 PRMT R151, R201, 0x7610, R151 ;  /* 0x00007610c9974816 */ /* 0x000fe20000000097 */
[----:B0-----:R-:W-:-:S05]  /*47a0*/  @P0 IMAD.WIDE.U32 R164, R206, 0x20, R164 ;  /* 0x00000020cea40825 */ /* 0x001fca00078e00a4 */
[----:B------:R0:W-:Y:S01]  /*47b0*/  @P0 STG.E.128 desc[UR4][R164.64], R160 ;  /* 0x000000a0a4000986 */ /* 0x0001e2000c101d04 */
[----:B-1----:R-:W-:Y:S01]  /*47c0*/  @P4 FMUL.FTZ R167, R244, R167 ;  /* 0x000000a7f4a74220 */ /* 0x002fe20000410000 */
[----:B0-----:R-:W-:Y:S02]  /*47d0*/  SEL R160, R200, R156, P1 ;  /* 0x0000009cc8a07207 */ /* 0x001fe40000800000 */
[----:B------:R-:W-:Y:S02]  /*47e0*/  SEL R161, R242, R157, P1 ;  /* 0x0000009df2a17207 */ /* 0x000fe40000800000 */
[----:B------:R-:W-:Y:S02]  /*47f0*/  SEL R162, R243, R158, P1 ;  /* 0x0000009ef3a27207 */ /* 0x000fe40000800000 */
[----:B------:R-:W-:-:S05]  /*4800*/  SEL R163, R244, R159, P1 ;  /* 0x0000009ff4a37207 */ /* 0x000fca0000800000 */
[----:B------:R0:W-:Y:S02]  /*4810*/  @P0 STG.E.128 desc[UR4][R164.64+0x10], R160 ;  /* 0x000010a0a4000986 */ /* 0x0001e4000c101d04 */
[----:B0-----:R-:W0:Y:S01]  /*4820*/  @P4 LDC.64 R160, c[0x0][0x2f8] ;  /* 0x0000be00ffa04b82 */ /* 0x001e220000000a00 */
[----:B------:R-:W-:Y:S01]  /*4830*/  @P4 FMUL.FTZ R162, R167, R166 ;  /* 0x000000a6a7a24220 */ /* 0x000fe20000410000 */
[----:B------:R-:W-:-:S04]  /*4840*/  @P4 VIADD R163, R2, 0x80 ;  /* 0x0000008002a34836 */ /* 0x000fc80000000000 */
[----:B------:R-:W-:Y:S02]  /*4850*/  @P4 FSEL R162, R162, RZ, P6 ;  /* 0x000000ffa2a24208 */ /* 0x000fe40003000000 */
[----:B------:R-:W-:Y:S02]  /*4860*/  @!P2 ISETP.NE.U32.AND P6, PT, R193, RZ, PT ;  /* 0x000000ffc100a20c */ /* 0x000fe40003fc5070 */
[----:B------:R-:W-:Y:S02]  /*4870*/  @P4 F2FP.BF16.F32.PACK_AB R162, RZ, R162 ;  /* 0x000000a2ffa2423e */ /* 0x000fe400000010ff */
[----:B------:R-:W-:Y:S02]  /*4880*/  @!P2 ISETP.NE.AND.EX P6, PT, R192, RZ, PT, P6 ;  /* 0x000000ffc000a20c */ /* 0x000fe40003fc5360 */
[----:B------:R-:W-:Y:S02]  /*4890*/  @P4 PRMT R151, R151, 0x5410, R162 ;  /* 0x0000541097974816 */ /* 0x000fe400000000a2 */
        /* <DEDUP_REMOVED lines=11> */
.L_x_6250:
[----:B------:R-:W-:Y:S05]  /*4950*/  BSYNC B0 ;  /* 0x0000000000007941 */ /* 0x000fea0003800000 */
.L_x_6249:
        /* <DEDUP_REMOVED lines=16> */
.L_x_6252:
[----:B------:R-:W-:Y:S05]  /*4a60*/  BSYNC B0 ;  /* 0x0000000000007941 */ /* 0x000fea0003800000 */
.L_x_6251:
        /* <DEDUP_REMOVED lines=16> */
.L_x_6254:
[----:B------:R-:W-:Y:S05]  /*4b70*/  BSYNC B0 ;  /* 0x0000000000007941 */ /* 0x000fea0003800000 */
.L_x_6253:
        /* <DEDUP_REMOVED lines=16> */
.L_x_6256:
[----:B------:R-:W-:Y:S05]  /*4c80*/  BSYNC B0 ;  /* 0x0000000000007941 */ /* 0x000fea0003800000 */
.L_x_6255:
        /* <DEDUP_REMOVED lines=16> */
.L_x_6258:
[----:B------:R-:W-:Y:S05]  /*4d90*/  BSYNC B0 ;  /* 0x0000000000007941 */ /* 0x000fea0003800000 */
.L_x_6257:
        /* <DEDUP_REMOVED lines=16> */
.L_x_6260:
[----:B------:R-:W-:Y:S05]  /*4ea0*/  BSYNC B0 ;  /* 0x0000000000007941 */ /* 0x000fea0003800000 */
.L_x_6259:
[----:B0-----:R-:W-:Y:S01]  /*4eb0*/  @P4 FMUL.FTZ R161, R242, R161 ;  /* 0x000000a1f2a14220 */ /* 0x001fe20000410000 */
[----:B------:R-:W-:Y:S01]  /*4ec0*/  @P4 LOP3.LUT P6, RZ, R191, 0xff00, RZ, 0xc0, !PT ;  /* 0x0000ff00bfff4812 */ /* 0x000fe200078cc0ff */
[----:B------:R-:W-:Y:S01]  /*4ed0*/  BSSY B0, `(.L_x_6261) ;  /* 0x0000012000007945 */ /* 0x000fe20003800000 */
[----:B------:R-:W-:Y:S01]  /*4ee0*/  @P4 F2FP.BF16.F32.PACK_AB R194, RZ, R194 ;  /* 0x000000c2ffc2423e */ /* 0x000fe200000010ff */
[----:B------:R-:W-:Y:S01]  /*4ef0*/  @P4 FMUL.FTZ R246, R161, R160 ;  /* 0x000000a0a1f64220 */ /* 0x000fe20000410000 */
[----:B------:R-:W-:Y:S01]  /*4f00*/  @P4 F2FP.BF16.F32.PACK_AB R195, RZ, R195 ;  /* 0x000000c3ffc3423e */ /* 0x000fe200000010ff */
[----:B------:R-:W0:Y:S01]  /*4f10*/  @P4 LDC.64 R160, c[0x0][0x298] ;  /* 0x0000a600ffa04b82 */ /* 0x000e220000000a00 */
[----:B------:R-:W-:Y:S02]  /*4f20*/  @P4 F2FP.BF16.F32.PACK_AB R200, RZ, R200 ;  /* 0x000000c8ffc8423e */ /* 0x000fe400000010ff */
[----:B------:R-:W-:Y:S02]  /*4f30*/  @P4 FSEL R246, R246, RZ, P6 ;  /* 0x000000fff6f64208 */ /* 0x000fe40003000000 */
[----:B------:R-:W-:-:S02]  /*4f40*/  @!P2 ISETP.NE.U32.AND P6, PT, R193, RZ, PT ;  /* 0x000000ffc100a20c */ /* 0x000fc40003fc5070 */
[----:B------:R-:W-:Y:S02]  /*4f50*/  @P4 F2FP.BF16.F32.PACK_AB R201, RZ, R201 ;  /* 0x000000c9ffc9423e */ /* 0x000fe400000010ff */
        /* <DEDUP_REMOVED lines=9> */
.L_x_6262:
[----:B------:R-:W-:Y:S05]  /*4ff0*/  BSYNC B0 ;  /* 0x0000000000007941 */ /* 0x000fea0003800000 */
.L_x_6261:
        /* <DEDUP_REMOVED lines=15> */
.L_x_6264:
[----:B------:R-:W-:Y:S05]  /*50f0*/  BSYNC B0 ;  /* 0x0000000000007941 */ /* 0x000fea0003800000 */
.L_x_6263:
        /* <DEDUP_REMOVED lines=8> */
[----:B------:R-:W-:Y:S02]  /*5180*/  @P4 F2FP.BF16.F32.PACK_AB R247, RZ, R247 ;  /* 0x000000f7fff7423e */ /* 0x000fe400000010ff */
[----:B------:R-:W-:Y:S02]  /*5190*/  @P4 F2FP.BF16.F32.PACK_AB R245, RZ, R245 ;  /* 0x000000f5fff5423e */ /* 0x000fe400000010ff */
[----:B------:R-:W-:Y:S02]  /*51a0*/  @P4 PRMT R148, R194, 0x7610, R148 ;  /* 0x00007610c2944816 */ /* 0x000fe40000000094 */
[----:B------:R-:W-:Y:S02]  /*51b0*/  @P4 PRMT R149, R200, 0x7610, R149 ;  /* 0x00007610c8954816 */ /* 0x000fe40000000095 */
[----:B------:R-:W-:Y:S02]  /*51c0*/  @P4 F2FP.BF16.F32.PACK_AB R246, RZ, R246 ;  /* 0x000000f6fff6423e */ /* 0x000fe400000010ff */
[----:B------:R-:W-:Y:S01]  /*51d0*/  @P4 PRMT R150, R247, 0x7610, R150 ;  /* 0x00007610f7964816 */ /* 0x000fe20000000096 */
[----:B0-----:R-:W-:Y:S01]  /*51e0*/  @P0 IMAD.WIDE.U32 R164, R204, 0x20, R164 ;  /* 0x00000020cca40825 */ /* 0x001fe200078e00a4 */
[----:B------:R-:W-:-:S02]  /*51f0*/  @P4 PRMT R151, R245, 0x7610, R151 ;  /* 0x00007610f5974816 */ /* 0x000fc40000000097 */
[----:B------:R-:W-:Y:S02]  /*5200*/  @P4 PRMT R148, R148, 0x5410, R195 ;  /* 0x0000541094944816 */ /* 0x000fe400000000c3 */
[----:B------:R0:W-:Y:S01]  /*5210*/  @P0 STG.E.128 desc[UR4][R164.64], R160 ;  /* 0x000000a0a4000986 */ /* 0x0001e2000c101d04 */
[----:B------:R-:W-:Y:S02]  /*5220*/  @P4 PRMT R149, R149, 0x5410, R201 ;  /* 0x0000541095954816 */ /* 0x000fe400000000c9 */
[----:B------:R-:W-:Y:S01]  /*5230*/  @P4 PRMT R150, R150, 0x5410, R246 ;  /* 0x0000541096964816 */ /* 0x000fe200000000f6 */
[----:B-1----:R-:W-:-:S04]  /*5240*/  @P4 FMUL.FTZ R167, R244, R167 ;  /* 0x000000a7f4a74220 */ /* 0x002fc80000410000 */
[----:B------:R-:W-:Y:S01]  /*5250*/  @P4 FMUL.FTZ R166, R167, R166 ;  /* 0x000000a6a7a64220 */ /* 0x000fe20000410000 */
[----:B0-----:R-:W-:Y:S02]  /*5260*/  SEL R160, R206, R156, P1 ;  /* 0x0000009ccea07207 */ /* 0x001fe40000800000 */
[----:B------:R-:W-:Y:S02]  /*5270*/  SEL R161, R242, R157, P1 ;  /* 0x0000009df2a17207 */ /* 0x000fe40000800000 */
[----:B------:R-:W-:Y:S02]  /*5280*/  SEL R162, R243, R158, P1 ;  /* 0x0000009ef3a27207 */ /* 0x000fe40000800000 */
[----:B------:R-:W-:-:S05]  /*5290*/  SEL R163, R244, R159, P1 ;  /* 0x0000009ff4a37207 */ /* 0x000fca0000800000 */
[----:B------:R0:W-:Y:S02]  /*52a0*/  @P0 STG.E.128 desc[UR4][R164.64+0x10], R160 ;  /* 0x000010a0a4000986 */ /* 0x0001e4000c101d04 */
[----:B0-----:R-:W0:Y:S01]  /*52b0*/  @P4 LDC.64 R160, c[0x0][0x2f8] ;  /* 0x0000be00ffa04b82 */ /* 0x001e220000000a00 */
[----:B------:R-:W-:Y:S02]  /*52c0*/  @P4 FSEL R162, R166, RZ, P6 ;  /* 0x000000ffa6a24208 */ /* 0x000fe40003000000 */
[----:B------:R-:W-:Y:S02]  /*52d0*/  @P4 IADD3 R163, R2, 0x100, RZ ;  /* 0x0000010002a34810 */ /* 0x000fe40007ffe0ff */
[----:B------:R-:W-:Y:S02]  /*52e0*/  @P4 F2FP.BF16.F32.PACK_AB R162, RZ, R162 ;  /* 0x000000a2ffa2423e */ /* 0x000fe400000010ff */
[----:B------:R-:W-:Y:S02]  /*52f0*/  @!P2 ISETP.NE.U32.AND P6, PT, R193, RZ, PT ;  /* 0x000000ffc100a20c */ /* 0x000fe40003fc5070 */
[----:B------:R-:W-:-:S02]  /*5300*/  @P4 PRMT R151, R151, 0x5410, R162 ;  /* 0x0000541097974816 */ /* 0x000fc400000000a2 */
[----:B------:R-:W-:-:S04]  /*5310*/  @!P2 ISETP.NE.AND.EX P6, PT, R192, RZ, PT, P6 ;  /* 0x000000ffc000a20c */ /* 0x000fc80003fc5360 */
        /* <DEDUP_REMOVED lines=11> */
.L_x_6266:
[----:B------:R-:W-:Y:S05]  /*53d0*/  BSYNC B0 ;  /* 0x0000000000007941 */ /* 0x000fea0003800000 */
.L_x_6265:
        /* <DEDUP_REMOVED lines=16> */
.L_x_6268:
[----:B------:R-:W-:Y:S05]  /*54e0*/  BSYNC B0 ;  /* 0x0000000000007941 */ /* 0x000fea0003800000 */
.L_x_6267:
[----:B0-----:R-:W-:Y:S01]  /*54f0*/  @P4 FMUL.FTZ R161, R163, R161 ;  /* 0x000000a1a3a14220 */ /* 0x001fe20000410000 */
[----:B------:R-:W0:Y:S01]  /*5500*/  @P0 LDC.64 R164, c[0x0][0x308] ;  /* 0x0000c200ffa40b82 */ /* 0x000e220000000a00 */
[----:B------:R-:W-:Y:S01]  /*5510*/  @P4 LOP3.LUT P6, RZ, R180, 0xff00, RZ, 0xc0, !PT ;  /* 0x0000ff00b4ff4812 */ /* 0x000fe200078cc0ff */
[----:B------:R-:W-:Y:S01]  /*5520*/  BSSY B0, `(.L_x_6269) ;  /* 0x000000e000007945 */ /* 0x000fe20003800000 */
[----:B------:R-:W-:-:S05]  /*5530*/  @P4 FMUL.FTZ R191, R161, R160 ;  /* 0x000000a0a1bf4220 */ /* 0x000fca0000410000 */
[----:B------:R-:W1:Y:S01]  /*5540*/  @P4 LDC.64 R160, c[0x0][0x298] ;  /* 0x0000a600ffa04b82 */ /* 0x000e620000000a00 */
        /* <DEDUP_REMOVED lines=11> */
.L_x_6270:
[----:B------:R-:W-:Y:S05]  /*5600*/  BSYNC B0 ;  /* 0x0000000000007941 */ /* 0x000fea0003800000 */
.L_x_6269:
[----:B------:R-:W2:Y:S01]  /*5610*/  @P4 LDC.64 R166, c[0x0][0x298] ;  /* 0x0000a600ffa64b82 */ /* 0x000ea20000000a00 */
[----:B-1----:R-:W-:Y:S01]  /*5620*/  @P4 FMUL.FTZ R161, R195, R161 ;  /* 0x000000a1c3a14220 */ /* 0x002fe20000410000 */
[----:B------:R-:W-:Y:S01]  /*5630*/  @P4 LOP3.LUT P6, RZ, R180, 0xff0000, RZ, 0xc0, !PT ;  /* 0x00ff0000b4ff4812 */ /* 0x000fe200078cc0ff */
[----:B------:R-:W-:Y:S01]  /*5640*/  BSSY B0, `(.L_x_6271) ;  /* 0x0000011000007945 */ /* 0x000fe20003800000 */
[----:B0-----:R-:W-:-:S04]  /*5650*/  @P0 IMAD.WIDE.U32 R164, R199, 0x20, R164 ;  /* 0x00000020c7a40825 */ /* 0x001fc800078e00a4 */
[----:B------:R-:W-:Y:S01]  /*5660*/  @P4 FMUL.FTZ R160, R161, R160 ;  /* 0x000000a0a1a04220 */ /* 0x000fe20000410000 */
[----:B------:R-:W-:-:S04]  /*5670*/  SEL R161, R163, R153, P1 ;  /* 0x00000099a3a17207 */ /* 0x000fc80000800000 */
[----:B------:R-:W-:Y:S02]  /*5680*/  @P4 FSEL R194, R160, RZ, P6 ;  /* 0x000000ffa0c24208 */ /* 0x000fe40003000000 */
[----:B------:R-:W-:Y:S02]  /*5690*/  @!P2 ISETP.NE.U32.AND P6, PT, R193, RZ, PT ;  /* 0x000000ffc100a20c */ /* 0x000fe40003fc5070 */
[----:B------:R-:W-:Y:S02]  /*56a0*/  SEL R160, R162, R152, P1 ;  /* 0x00000098a2a07207 */ /* 0x000fe40000800000 */
[----:B------:R-:W-:Y:S02]  /*56b0*/  @!P2 ISETP.NE.AND.EX P6, PT, R192, RZ, PT, P6 ;  /* 0x000000ffc000a20c */ /* 0x000fe40003fc5360 */
[----:B------:R-:W-:Y:S02]  /*56c0*/  SEL R162, R195, R154, P1 ;  /* 0x0000009ac3a27207 */ /* 0x000fe40000800000 */
        /* <DEDUP_REMOVED lines=8> */
.L_x_6272:
[----:B------:R-:W-:Y:S05]  /*5750*/  BSYNC B0 ;  /* 0x0000000000007941 */ /* 0x000fea0003800000 */
.L_x_6271:
[C---:B------:R-:W-:Y:S01]  /*5760*/  SEL R163, R195.reuse, R155, P1 ;  /* 0x0000009bc3a37207 */ /* 0x040fe20000800000 */
[----:B--2---:R-:W-:Y:S01]  /*5770*/  @P4 FMUL.FTZ R167, R195, R167 ;  /* 0x000000a7c3a74220 */ /* 0x004fe20000410000 */
[----:B------:R-:W-:Y:S01]  /*5780*/  @P4 LOP3.LUT P6, RZ, R180, 0xff000000, RZ, 0xc0, !PT ;  /* 0xff000000b4ff4812 */ /* 0x000fe200078cc0ff */
[----:B------:R-:W-:Y:S02]  /*5790*/  BSSY B0, `(.L_x_6273) ;  /* 0x000000f000007945 */ /* 0x000fe40003800000 */
[----:B------:R0:W-:Y:S01]  /*57a0*/  @P0 STG.E.128 desc[UR4][R164.64], R160 ;  /* 0x000000a0a4000986 */ /* 0x0001e2000c101d04 */
[----:B------:R-:W-:-:S05]  /*57b0*/  @P4 FMUL.FTZ R166, R167, R166 ;  /* 0x000000a6a7a64220 */ /* 0x000fca0000410000 */
[----:B------:R-:W-:Y:S02]  /*57c0*/  @P4 FSEL R195, R166, RZ, P6 ;  /* 0x000000ffa6c34208 */ /* 0x000fe40003000000 */
[----:B------:R-:W-:-:S04]  /*57d0*/  @!P2 ISETP.NE.U32.AND P6, PT, R193, RZ, PT ;  /* 0x000000ffc100a20c */ /* 0x000fc80003fc5070 */
[----:B------:R-:W-:Y:S01]  /*57e0*/  @!P2 ISETP.NE.AND.EX P6, PT, R192, RZ, PT, P6 ;  /* 0x000000ffc000a20c */ /* 0x000fe20003fc5360 */
[----:B0-----:R-:W0:Y:S03]  /*57f0*/  @P4 LDC.64 R160, c[0x0][0x298] ;  /* 0x0000a600ffa04b82 */ /* 0x001e260000000a00 */
        /* <DEDUP_REMOVED lines=8> */
.L_x_6274:
[----:B------:R-:W-:Y:S05]  /*5880*/  BSYNC B0 ;  /* 0x0000000000007941 */ /* 0x000fea0003800000 */
.L_x_6273:
        /* <DEDUP_REMOVED lines=16> */
.L_x_6276:
[----:B------:R-:W-:Y:S05]  /*5990*/  BSYNC B0 ;  /* 0x0000000000007941 */ /* 0x000fea0003800000 */
.L_x_6275:
        /* <DEDUP_REMOVED lines=16> */
.L_x_6278:
[----:B------:R-:W-:Y:S05]  /*5aa0*/  BSYNC B0 ;  /* 0x0000000000007941 */ /* 0x000fea0003800000 */
.L_x_6277:
[----:B------:R-:W1:Y:S01]  /*5ab0*/  @P4 LDC.64 R166, c[0x0][0x298] ;  /* 0x0000a600ffa64b82 */ /* 0x000e620000000a00 */
[----:B0-----:R-:W-:Y:S01]  /*5ac0*/  @P4 FMUL.FTZ R161, R204, R161 ;  /* 0x000000a1cca14220 */ /* 0x001fe20000410000 */
[----:B------:R-:W-:Y:S01]  /*5ad0*/  @P4 LOP3.LUT P6, RZ, R181, 0xff0000, RZ, 0xc0, !PT ;  /* 0x00ff0000b5ff4812 */ /* 0x000fe200078cc0ff */
[----:B------:R-:W-:Y:S02]  /*5ae0*/  BSSY B0, `(.L_x_6279) ;  /* 0x0000010000007945 */ /* 0x000fe40003800000 */
        /* <DEDUP_REMOVED lines=15> */
.L_x_6280:
[----:B------:R-:W-:Y:S05]  /*5be0*/  BSYNC B0 ;  /* 0x0000000000007941 */ /* 0x000fea0003800000 */
.L_x_6279:
[C---:B------:R-:W-:Y:S01]  /*5bf0*/  SEL R163, R204.reuse, R159, P1 ;  /* 0x0000009fcca37207 */ /* 0x040fe20000800000 */
[----:B-1----:R-:W-:Y:S01]  /*5c00*/  @P4 FMUL.FTZ R167, R204, R167 ;  /* 0x000000a7cca74220 */ /* 0x002fe20000410000 */
[----:B------:R-:W-:Y:S01]  /*5c10*/  @P4 LOP3.LUT P6, RZ, R181, 0xff000000, RZ, 0xc0, !PT ;  /* 0xff000000b5ff4812 */ /* 0x000fe200078cc0ff */
[----:B------:R-:W-:Y:S01]  /*5c20*/  BSSY B0, `(.L_x_6281) ;  /* 0x0000023000007945 */ /* 0x000fe20003800000 */
[----:B------:R-:W-:Y:S01]  /*5c30*/  @P4 F2FP.BF16.F32.PACK_AB R190, RZ, R190 ;  /* 0x000000beffbe423e */ /* 0x000fe200000010ff */
[----:B------:R0:W-:Y:S01]  /*5c40*/  @P0 STG.E.128 desc[UR4][R164.64+0x10], R160 ;  /* 0x000010a0a4000986 */ /* 0x0001e2000c101d04 */
[----:B------:R-:W-:Y:S01]  /*5c50*/  @P4 FMUL.FTZ R166, R167, R166 ;  /* 0x000000a6a7a64220 */ /* 0x000fe20000410000 */
[----:B------:R-:W-:Y:S02]  /*5c60*/  @P4 F2FP.BF16.F32.PACK_AB R194, RZ, R194 ;  /* 0x000000c2ffc2423e */ /* 0x000fe400000010ff */
[----:B------:R-:W-:Y:S02]  /*5c70*/  @P4 F2FP.BF16.F32.PACK_AB R199, RZ, R199 ;  /* 0x000000c7ffc7423e */ /* 0x000fe400000010ff */
[----:B------:R-:W-:-:S02]  /*5c80*/  @P4 F2FP.BF16.F32.PACK_AB R201, RZ, R201 ;  /* 0x000000c9ffc9423e */ /* 0x000fc400000010ff */
[----:B------:R-:W-:Y:S02]  /*5c90*/  @P4 F2FP.BF16.F32.PACK_AB R191, RZ, R191 ;  /* 0x000000bfffbf423e */ /* 0x000fe400000010ff */
[----:B------:R-:W-:Y:S02]  /*5ca0*/  @P4 F2FP.BF16.F32.PACK_AB R195, RZ, R195 ;  /* 0x000000c3ffc3423e */ /* 0x000fe400000010ff */
[----:B------:R-:W-:Y:S02]  /*5cb0*/  @P4 PRMT R148, R190, 0x7610, R148 ;  /* 0x00007610be944816 */ /* 0x000fe40000000094 */
[----:B------:R-:W-:Y:S02]  /*5cc0*/  @P4 PRMT R149, R194, 0x7610, R149 ;  /* 0x00007610c2954816 */ /* 0x000fe40000000095 */
[----:B------:R-:W-:Y:S01]  /*5cd0*/  @P4 F2FP.BF16.F32.PACK_AB R200, RZ, R200 ;  /* 0x000000c8ffc8423e */ /* 0x000fe200000010ff */
[----:B0-----:R-:W0:Y:S01]  /*5ce0*/  @P4 LDC.64 R160, c[0x0][0x2f8] ;  /* 0x0000be00ffa04b82 */ /* 0x001e220000000a00 */
[----:B------:R-:W-:-:S02]  /*5cf0*/  @P4 FSEL R162, R166, RZ, P6 ;  /* 0x000000ffa6a24208 */ /* 0x000fc40003000000 */
[----:B------:R-:W-:Y:S02]  /*5d00*/  @P4 IADD3 R163, R2, 0x180, RZ ;  /* 0x0000018002a34810 */ /* 0x000fe40007ffe0ff */
[----:B------:R-:W-:Y:S02]  /*5d10*/  @P4 F2FP.BF16.F32.PACK_AB R162, RZ, R162 ;  /* 0x000000a2ffa2423e */ /* 0x000fe400000010ff */
[----:B------:R-:W-:Y:S02]  /*5d20*/  @P4 PRMT R150, R199, 0x7610, R150 ;  /* 0x00007610c7964816 */ /* 0x000fe40000000096 */
[----:B------:R-:W-:Y:S02]  /*5d30*/  @P4 PRMT R151, R201, 0x7610, R151 ;  /* 0x00007610c9974816 */ /* 0x000fe40000000097 */
[----:B------:R-:W-:Y:S02]  /*5d40*/  @P4 PRMT R148, R148, 0x5410, R191 ;  /* 0x0000541094944816 */ /* 0x000fe400000000bf */
[----:B------:R-:W-:-:S02]  /*5d50*/  @P4 PRMT R149, R149, 0x5410, R195 ;  /* 0x0000541095954816 */ /* 0x000fc400000000c3 */
[----:B------:R-:W-:Y:S02]  /*5d60*/  @P4 PRMT R150, R150, 0x5410, R200 ;  /* 0x0000541096964816 */ /* 0x000fe400000000c8 */
[----:B------:R-:W-:Y:S02]  /*5d70*/  @P4 PRMT R151, R151, 0x5410, R162 ;  /* 0x0000541097974816 */ /* 0x000fe400000000a2 */
[----:B------:R-:W-:-:S04]  /*5d80*/  @!P2 ISETP.NE.U32.AND P6, PT, R193, RZ, PT ;  /* 0x000000ffc100a20c */ /* 0x000fc80003fc5070 */
[----:B------:R-:W-:Y:S01]  /*5d90*/  @!P2 ISETP.NE.AND.EX P6, PT, R192, RZ, PT, P6 ;  /* 0x000000ffc000a20c */ /* 0x000fe20003fc5360 */
[----:B0-----:R-:W-:-:S03]  /*5da0*/  @P4 IMAD.WIDE.U32 R160, R163, 0x10, R160 ;  /* 0x00000010a3a04825 */ /* 0x001fc600078e00a0 */
[----:B------:R-:W-:Y:S02]  /*5db0*/  @!P2 FSEL R162, R32, RZ, P6 ;  /* 0x000000ff20a2a208 */ /* 0x000fe40003000000 */
        /* <DEDUP_REMOVED lines=9> */
.L_x_6282:
[----:B------:R-:W-:Y:S05]  /*5e50*/  BSYNC B0 ;  /* 0x0000000000007941 */ /* 0x000fea0003800000 */
.L_x_6281:
        /* <DEDUP_REMOVED lines=16> */
.L_x_6284:
[----:B------:R-:W-:Y:S05]  /*5f60*/  BSYNC B0 ;  /* 0x0000000000007941 */ /* 0x000fea0003800000 */
.L_x_6283:
        /* <DEDUP_REMOVED lines=16> */
.L_x_6286:
[----:B------:R-:W-:Y:S05]  /*6070*/  BSYNC B0 ;  /* 0x0000000000007941 */ /* 0x000fea0003800000 */
.L_x_6285:
        /* <DEDUP_REMOVED lines=16> */
.L_x_6288:
[----:B------:R-:W-:Y:S05]  /*6180*/  BSYNC B0 ;  /* 0x0000000000007941 */ /* 0x000fea0003800000 */
.L_x_6287:
        /* <DEDUP_REMOVED lines=16> */
.L_x_6290:
[----:B------:R-:W-:Y:S05]  /*6290*/  BSYNC B0 ;  /* 0x0000000000007941 */ /* 0x000fea0003800000 */
.L_x_6289:
        /* <DEDUP_REMOVED lines=16> */
.L_x_6292:
[----:B------:R-:W-:Y:S05]  /*63a0*/  BSYNC B0 ;  /* 0x0000000000007941 */ /* 0x000fea0003800000 */
.L_x_6291:
        /* <DEDUP_REMOVED lines=16> */
.L_x_6294:
[----:B------:R-:W-:Y:S05]  /*64b0*/  BSYNC B0 ;  /* 0x0000000000007941 */ /* 0x000fea0003800000 */
.L_x_6293:
[----:B0-----:R-:W-:Y:S01]  /*64c0*/  @P4 FMUL.FTZ R161, R199, R161 ;  /* 0x000000a1c7a14220 */ /* 0x001fe20000410000 */
[----:B------:R-:W-:Y:S01]  /*64d0*/  @P4 LOP3.LUT P6, RZ, R179, 0xff0000, RZ, 0xc0, !PT ;  /* 0x00ff0000b3ff4812 */ /* 0x000fe200078cc0ff */
[----:B------:R-:W-:Y:S01]  /*64e0*/  BSSY B0, `(.L_x_6295) ;  /* 0x0000022000007945 */ /* 0x000fe20003800000 */
[----:B------:R-:W-:Y:S01]  /*64f0*/  @P4 F2FP.BF16.F32.PACK_AB R164, RZ, R164 ;  /* 0x000000a4ffa4423e */ /* 0x000fe200000010ff */
[----:B------:R-:W-:Y:S01]  /*6500*/  @P4 FMUL.FTZ R160, R161, R160 ;  /* 0x000000a0a1a04220 */ /* 0x000fe20000410000 */
[----:B------:R-:W-:Y:S02]  /*6510*/  @P4 F2FP.BF16.F32.PACK_AB R180, RZ, R180 ;  /* 0x000000b4ffb4423e */ /* 0x000fe400000010ff */
[----:B------:R-:W-:Y:S02]  /*6520*/  @P4 F2FP.BF16.F32.PACK_AB R194, RZ, R194 ;  /* 0x000000c2ffc2423e */ /* 0x000fe400000010ff */
[----:B------:R-:W-:Y:S02]  /*6530*/  @P4 FSEL R160, R160, RZ, P6 ;  /* 0x000000ffa0a04208 */ /* 0x000fe40003000000 */
[----:B------:R-:W-:-:S02]  /*6540*/  @!P2 ISETP.NE.U32.AND P6, PT, R193, RZ, PT ;  /* 0x000000ffc100a20c */ /* 0x000fc40003fc5070 */
[----:B------:R-:W-:Y:S02]  /*6550*/  @P4 F2FP.BF16.F32.PACK_AB R166, RZ, R166 ;  /* 0x000000a6ffa6423e */ /* 0x000fe400000010ff */
[----:B------:R-:W-:Y:S02]  /*6560*/  @P4 F2FP.BF16.F32.PACK_AB R190, RZ, R190 ;  /* 0x000000beffbe423e */ /* 0x000fe400000010ff */
[----:B------:R-:W-:Y:S02]  /*6570*/  @P4 PRMT R148, R164, 0x7610, R148 ;  /* 0x00007610a4944816 */ /* 0x000fe40000000094 */
[----:B------:R-:W-:Y:S02]  /*6580*/  @P4 F2FP.BF16.F32.PACK_AB R195, RZ, R195 ;  /* 0x000000c3ffc3423e */ /* 0x000fe400000010ff */
[----:B------:R-:W-:Y:S02]  /*6590*/  @!P2 ISETP.NE.AND.EX P6, PT, R192, RZ, PT, P6 ;  /* 0x000000ffc000a20c */ /* 0x000fe40003fc5360 */
[----:B------:R-:W-:-:S02]  /*65a0*/  @P4 F2FP.BF16.F32.PACK_AB R160, RZ, R160 ;  /* 0x000000a0ffa0423e */ /* 0x000fc400000010ff */
[----:B------:R-:W-:Y:S02]  /*65b0*/  @P4 PRMT R149, R180, 0x7610, R149 ;  /* 0x00007610b4954816 */ /* 0x000fe40000000095 */
[----:B------:R-:W-:Y:S02]  /*65c0*/  @P4 PRMT R150, R194, 0x7610, R150 ;  /* 0x00007610c2964816 */ /* 0x000fe40000000096 */
[----:B------:R-:W-:Y:S02]  /*65d0*/  SEL R152, R162, R152, P1 ;  /* 0x00000098a2987207 */ /* 0x000fe40000800000 */
[----:B------:R-:W-:Y:S02]  /*65e0*/  SEL R153, R163, R153, P1 ;  /* 0x00000099a3997207 */ /* 0x000fe40000800000 */
[----:B------:R-:W-:Y:S02]  /*65f0*/  SEL R154, R165, R154, P1 ;  /* 0x0000009aa59a7207 */ /* 0x000fe40000800000 */
[----:B------:R-:W-:-:S02]  /*6600*/  SEL R155, R167, R155, P1 ;  /* 0x0000009ba79b7207 */ /* 0x000fc40000800000 */
[----:B------:R-:W-:Y:S02]  /*6610*/  SEL R156, R181, R156, P1 ;  /* 0x0000009cb59c7207 */ /* 0x000fe40000800000 */
[----:B------:R-:W-:Y:S02]  /*6620*/  SEL R157, R191, R157, P1 ;  /* 0x0000009dbf9d7207 */ /* 0x000fe40000800000 */
[----:B------:R-:W-:Y:S02]  /*6630*/  SEL R158, R199, R158, P1 ;  /* 0x0000009ec79e7207 */ /* 0x000fe40000800000 */
[----:B------:R-:W-:Y:S02]  /*6640*/  @P4 PRMT R148, R148, 0x5410, R166 ;  /* 0x0000541094944816 */ /* 0x000fe400000000a6 */
[----:B------:R-:W-:Y:S02]  /*6650*/  @P4 PRMT R149, R149, 0x5410, R190 ;  /* 0x0000541095954816 */ /* 0x000fe400000000be */
[----:B------:R-:W-:-:S02]  /*6660*/  @!P2 FSEL R162, R31, RZ, P6 ;  /* 0x000000ff1fa2a208 */ /* 0x000fc40003000000 */
[----:B------:R-:W-:Y:S02]  /*6670*/  @P4 PRMT R150, R150, 0x5410, R195 ;  /* 0x0000541096964816 */ /* 0x000fe400000000c3 */
[----:B------:R-:W-:Y:S01]  /*6680*/  @P4 PRMT R151, R160, 0x7610, R151 ;  /* 0x00007610a0974816 */ /* 0x000fe20000000097 */
[----:B------:R-:W-:Y:S06]  /*6690*/  @!P2 BRA `(.L_x_6296) ;  /* 0x000000000018a947 */ /* 0x000fec0003800000 */
[----:B------:R-:W-:Y:S01]  /*66a0*/  ISETP.NE.U32.AND P2, PT, R193, RZ, PT ;  /* 0x000000ffc100720c */ /* 0x000fe20003f45070 */
[----:B------:R-:W-:-:S03]  /*66b0*/  FFMA.FTZ R202, R7, R202, R203 ;  /* 0x000000ca07ca7223 */ /* 0x000fc600000100cb */
[----:B------:R-:W-:Y:S01]  /*66c0*/  ISETP.NE.AND.EX P2, PT, R192, RZ, PT, P2 ;  /* 0x000000ffc000720c */ /* 0x000fe20003f45320 */
[----:B------:R-:W-:-:S04]  /*66d0*/  FADD.FTZ R202, R3, -R202 ;  /* 0x800000ca03ca7221 */ /* 0x000fc80000010000 */
[----:B------:R-:W-:-:S08]  /*66e0*/  FMUL.FTZ R162, R197, R202 ;  /* 0x000000cac5a27220 */ /* 0x000fd00000410000 */
[----:B------:R-:W-:-:S07]  /*66f0*/  @P2 FADD.FTZ R162, R31, R162 ;  /* 0x000000a21fa22221 */ /* 0x000fce0000010000 */
.L_x_6296:
[----:B------:R-:W-:Y:S05]  /*6700*/  BSYNC B0 ;  /* 0x0000000000007941 */ /* 0x000fea0003800000 */
.L_x_6295:
[----:B------:R-:W0:Y:S01]  /*6710*/  @P4 LDC.64 R160, c[0x0][0x298] ;  /* 0x0000a600ffa04b82 */ /* 0x000e220000000a00 */
[----:B------:R-:W-:Y:S01]  /*6720*/  @P4 LOP3.LUT P2, RZ, R179, 0xff000000, RZ, 0xc0, !PT ;  /* 0xff000000b3ff4812 */ /* 0x000fe2000784c0ff */
[----:B------:R-:W-:Y:S01]  /*6730*/  @P0 VIADD R196, R196, 0x200 ;  /* 0x00000200c4c40836 */ /* 0x000fe20000000000 */
[----:B------:R-:W-:Y:S02]  /*6740*/  SEL R159, R162, R159, P1 ;  /* 0x0000009fa29f7207 */ /* 0x000fe40000800000 */
        /* <DEDUP_REMOVED lines=8> */
[----:B------:R-:W-:Y:S04]  /*67d0*/  @P0 STG.E.128 desc[UR4][R160.64], R152 ;  /* 0x00000098a0000986 */ /* 0x000fe8000c101d04 */
[----:B------:R0:W-:Y:S02]  /*67e0*/  @P0 STG.E.128 desc[UR4][R160.64+0x10], R156 ;  /* 0x0000109ca0000986 */ /* 0x0001e4000c101d04 */
[----:B0-----:R-:W0:Y:S02]  /*67f0*/  @P4 LDC.64 R160, c[0x0][0x2f8] ;  /* 0x0000be00ffa04b82 */ /* 0x001e240000000a00 */
[----:B0-----:R-:W-:Y:S01]  /*6800*/  @P4 IMAD.WIDE.U32 R160, R2, 0x10, R160 ;  /* 0x0000001002a04825 */ /* 0x001fe200078e00a0 */
[----:B------:R-:W-:-:S04]  /*6810*/  SEL R2, RZ, 0x1, P5 ;  /* 0x00000001ff027807 */ /* 0x000fc80002800000 */
[----:B------:R0:W-:Y:S01]  /*6820*/  @P4 STG.E.128 desc[UR4][R160.64], R148 ;  /* 0x00000094a0004986 */ /* 0x0001e2000c101d04 */
[----:B------:R-:W-:Y:S05]  /*6830*/  @!P3 BRA `(.L_x_6297) ;  /* 0xffffffa40024b947 */ /* 0x000fea000383ffff */
.L_x_6212:
        /* <DEDUP_REMOVED lines=32> */
.L_x_6216:
[----:B------:R-:W-:Y:S01]  /*6a40*/  HFMA2.MMA R162, -RZ, RZ, 0, 1.847743988037109375e-06 ;  /* 0x0000001fffa27435 */ /* 0x000fe200000001ff */
[----:B------:R-:W-:Y:S01]  /*6a50*/  MOV R164, R165 ;  /* 0x000000a500a47202 */ /* 0x000fe20000000f00 */
[----:B------:R-:W-:Y:S01]  /*6a60*/  IMAD.MOV.U32 R163, RZ, RZ, 0x10 ;  /* 0x00000010ffa37424 */ /* 0x000fe200078e00ff */
[----:B------:R-:W-:-:S08]  /*6a70*/  MOV R160, 0xffffffff ;  /* 0xffffffff00a07802 */ /* 0x000fd00000000f00 */
[----:B------:R-:W-:Y:S05]  /*6a80*/  WARPSYNC.COLLECTIVE R160, `(.L_x_6298) ;  /* 0x00000000a0087348 */ /* 0x000fea0003c00000 */
[----:B------:R0:W1:Y:S02]  /*6a90*/  SHFL.DOWN P1, R166, R164, R163, R162 ;  /* 0x080000a3a4a67389 */ /* 0x00006400000200a2 */
[----:B01----:R-:W-:Y:S01]  /*6aa0*/  ENDCOLLECTIVE ;  /* 0x000000000000791b */ /* 0x003fe20003800000 */
.L_x_6298:
[----:B------:R-:W-:Y:S02]  /*6ab0*/  IMAD.MOV.U32 R164, RZ, RZ, R161 ;  /* 0x000000ffffa47224 */ /* 0x000fe400078e00a1 */
[----:B------:R-:W-:-:S07]  /*6ac0*/  FADD.FTZ R165, R166, R165 ;  /* 0x000000a5a6a57221 */ /* 0x000fce0000010000 */
[----:B------:R-:W-:Y:S05]  /*6ad0*/  WARPSYNC.COLLECTIVE R160, `(.L_x_6299) ;  /* 0x00000000a0087348 */ /* 0x000fea0003c00000 */
[----:B------:R0:W1:Y:S02]  /*6ae0*/  SHFL.DOWN P1, R166, R164, R163, R162 ;  /* 0x080000a3a4a67389 */ /* 0x00006400000200a2 */
[----:B01----:R-:W-:Y:S01]  /*6af0*/  ENDCOLLECTIVE ;  /* 0x000000000000791b */ /* 0x003fe20003800000 */
.L_x_6299:
[----:B------:R-:W-:Y:S01]  /*6b00*/  HFMA2.MMA R163, -RZ, RZ, 0, 4.76837158203125e-07 ;  /* 0x00000008ffa37435 */ /* 0x000fe200000001ff */
[----:B------:R-:W-:Y:S01]  /*6b10*/  MOV R164, R165 ;  /* 0x000000a500a47202 */ /* 0x000fe20000000f00 */
[----:B------:R-:W-:-:S09]  /*6b20*/  FADD.FTZ R161, R166, R161 ;  /* 0x000000a1a6a17221 */ /* 0x000fd20000010000 */
[----:B------:R-:W-:Y:S05]  /*6b30*/  WARPSYNC.COLLECTIVE R160, `(.L_x_6300) ;  /* 0x00000000a0087348 */ /* 0x000fea0003c00000 */
[----:B------:R0:W1:Y:S02]  /*6b40*/  SHFL.DOWN P1, R166, R164, R163, R162 ;  /* 0x080000a3a4a67389 */ /* 0x00006400000200a2 */
[----:B01----:R-:W-:Y:S01]  /*6b50*/  ENDCOLLECTIVE ;  /* 0x000000000000791b */ /* 0x003fe20003800000 */
.L_x_6300:
[----:B------:R-:W-:Y:S02]  /*6b60*/  IMAD.MOV.U32 R164, RZ, RZ, R161 ;  /* 0x000000ffffa47224 */ /* 0x000fe400078e00a1 */
[----:B------:R-:W-:-:S07]  /*6b70*/  FADD.FTZ R165, R165, R166 ;  /* 0x000000a6a5a57221 */ /* 0x000fce0000010000 */
[----:B------:R-:W-:Y:S05]  /*6b80*/  WARPSYNC.COLLECTIVE R160, `(.L_x_6301) ;  /* 0x00000000a0087348 */ /* 0x000fea0003c00000 */
[----:B------:R0:W1:Y:S02]  /*6b90*/  SHFL.DOWN P1, R166, R164, R163, R162 ;  /* 0x080000a3a4a67389 */ /* 0x00006400000200a2 */
[----:B01----:R-:W-:Y:S01]  /*6ba0*/  ENDCOLLECTIVE ;  /* 0x000000000000791b */ /* 0x003fe20003800000 */
.L_x_6301:
[----:B------:R-:W-:Y:S01]  /*6bb0*/  HFMA2.MMA R163, -RZ, RZ, 0, 2.384185791015625e-07 ;  /* 0x00000004ffa37435 */ /* 0x000fe200000001ff */
[----:B------:R-:W-:Y:S01]  /*6bc0*/  MOV R164, R165 ;  /* 0x000000a500a47202 */ /* 0x000fe20000000f00 */
[----:B------:R-:W-:-:S09]  /*6bd0*/  FADD.FTZ R161, R161, R166 ;  /* 0x000000a6a1a17221 */ /* 0x000fd20000010000 */
[----:B------:R-:W-:Y:S05]  /*6be0*/  WARPSYNC.COLLECTIVE R160, `(.L_x_6302) ;  /* 0x00000000a0087348 */ /* 0x000fea0003c00000 */
[----:B------:R0:W1:Y:S02]  /*6bf0*/  SHFL.DOWN P1, R166, R164, R163, R162 ;  /* 0x080000a3a4a67389 */ /* 0x00006400000200a2 */
[----:B01----:R-:W-:Y:S01]  /*6c00*/  ENDCOLLECTIVE ;  /* 0x000000000000791b */ /* 0x003fe20003800000 */
.L_x_6302:
[----:B------:R-:W-:Y:S02]  /*6c10*/  IMAD.MOV.U32 R164, RZ, RZ, R161 ;  /* 0x000000ffffa47224 */ /* 0x000fe400078e00a1 */
[----:B------:R-:W-:-:S07]  /*6c20*/  FADD.FTZ R165, R165, R166 ;  /* 0x000000a6a5a57221 */ /* 0x000fce0000010000 */
[----:B------:R-:W-:Y:S05]  /*6c30*/  WARPSYNC.COLLECTIVE R160, `(.L_x_6303) ;  /* 0x00000000a0087348 */ /* 0x000fea0003c00000 */
[----:B------:R0:W1:Y:S02]  /*6c40*/  SHFL.DOWN P1, R166, R164, R163, R162 ;  /* 0x080000a3a4a67389 */ /* 0x00006400000200a2 */
[----:B01----:R-:W-:Y:S01]  /*6c50*/  ENDCOLLECTIVE ;  /* 0x000000000000791b */ /* 0x003fe20003800000 */
.L_x_6303:
[----:B------:R-:W-:Y:S01]  /*6c60*/  HFMA2.MMA R163, -RZ, RZ, 0, 1.1920928955078125e-07 ;  /* 0x00000002ffa37435 */ /* 0x000fe200000001ff */
[----:B------:R-:W-:Y:S01]  /*6c70*/  MOV R164, R165 ;  /* 0x000000a500a47202 */ /* 0x000fe20000000f00 */
[----:B------:R-:W-:-:S09]  /*6c80*/  FADD.FTZ R161, R161, R166 ;  /* 0x000000a6a1a17221 */ /* 0x000fd20000010000 */
[----:B------:R-:W-:Y:S05]  /*6c90*/  WARPSYNC.COLLECTIVE R160, `(.L_x_6304) ;  /* 0x00000000a0087348 */ /* 0x000fea0003c00000 */
[----:B------:R0:W1:Y:S02]  /*6ca0*/  SHFL.DOWN P1, R166, R164, R163, R162 ;  /* 0x080000a3a4a67389 */ /* 0x00006400000200a2 */
[----:B01----:R-:W-:Y:S01]  /*6cb0*/  ENDCOLLECTIVE ;  /* 0x000000000000791b */ /* 0x003fe20003800000 */
.L_x_6304:
[----:B------:R-:W-:Y:S02]  /*6cc0*/  IMAD.MOV.U32 R164, RZ, RZ, R161 ;  /* 0x000000ffffa47224 */ /* 0x000fe400078e00a1 */
[----:B------:R-:W-:-:S07]  /*6cd0*/  FADD.FTZ R165, R165, R166 ;  /* 0x000000a6a5a57221 */ /* 0x000fce0000010000 */
[----:B------:R-:W-:Y:S05]  /*6ce0*/  WARPSYNC.COLLECTIVE R160, `(.L_x_6305) ;  /* 0x00000000a0087348 */ /* 0x000fea0003c00000 */
[----:B------:R0:W1:Y:S02]  /*6cf0*/  SHFL.DOWN P1, R166, R164, R163, R162 ;  /* 0x080000a3a4a67389 */ /* 0x00006400000200a2 */
[----:B01----:R-:W-:Y:S01]  /*6d00*/  ENDCOLLECTIVE ;  /* 0x000000000000791b */ /* 0x003fe20003800000 */
.L_x_6305:
[----:B------:R-:W-:Y:S01]  /*6d10*/  HFMA2.MMA R163, -RZ, RZ, 0, 5.9604644775390625e-08 ;  /* 0x00000001ffa37435 */ /* 0x000fe200000001ff */
[----:B------:R-:W-:Y:S01]  /*6d20*/  MOV R164, R165 ;  /* 0x000000a500a47202 */ /* 0x000fe20000000f00 */
[----:B------:R-:W-:-:S09]  /*6d30*/  FADD.FTZ R161, R161, R166 ;  /* 0x000000a6a1a17221 */ /* 0x000fd20000010000 */
[----:B------:R-:W-:Y:S05]  /*6d40*/  WARPSYNC.COLLECTIVE R160, `(.L_x_6306) ;  /* 0x00000000a0087348 */ /* 0x000fea0003c00000 */
[----:B------:R0:W1:Y:S02]  /*6d50*/  SHFL.DOWN P1, R166, R164, R163, R162 ;  /* 0x080000a3a4a67389 */ /* 0x00006400000200a2 */
[----:B01----:R-:W-:Y:S01]  /*6d60*/  ENDCOLLECTIVE ;  /* 0x000000000000791b */ /* 0x003fe20003800000 */
.L_x_6306:
[----:B------:R-:W-:Y:S01]  /*6d70*/  MOV R164, R161 ;  /* 0x000000a100a47202 */ /* 0x000fe20000000f00 */
[----:B------:R-:W-:-:S07]  /*6d80*/  IMAD.MOV.U32 R167, RZ, RZ, R166 ;  /* 0x000000ffffa77224 */ /* 0x000fce00078e00a6 */
[----:B------:R-:W-:Y:S05]  /*6d90*/  WARPSYNC.COLLECTIVE R160, `(.L_x_6307) ;  /* 0x00000000a0087348 */ /* 0x000fea0003c00000 */
[----:B------:R0:W1:Y:S02]  /*6da0*/  SHFL.DOWN P1, R166, R164, R163, R162 ;  /* 0x080000a3a4a67389 */ /* 0x00006400000200a2 */
[----:B01----:R-:W-:Y:S01]  /*6db0*/  ENDCOLLECTIVE ;  /* 0x000000000000791b */ /* 0x003fe20003800000 */
.L_x_6307:
[----:B------:R-:W-:Y:S01]  /*6dc0*/  MOV R162, R166 ;  /* 0x000000a600a27202 */ /* 0x000fe20000000f00 */
[----:B------:R-:W-:Y:S06]  /*6dd0*/  BRA `(.L_x_6308) ;  /* 0xffffffc000d47947 */ /* 0x000fec000383ffff */
.L_x_6309:
        /* <DEDUP_REMOVED lines=10> */
.L_x_16543:


//--------------------- .text._ZN10layer_norm13ln_bwd_kernelINS_13Kernel_traitsI13__nv_bfloat16S2_fS2_fjLj5120ELj1ELj1ELj4ELj16ENS_18Kernel_traits_baseILj5120ES2_S2_fS2_fjLj128EEEEELb1ELb1ELb0ELb0EEEvNS_9BwdParamsE --------------------------
	.section	.text._ZN10layer_norm13ln_bwd_kernelINS_13Kernel_traitsI13__nv_bfloat16S2_fS2_fjLj5120ELj1ELj1ELj4ELj16ENS_18Kernel_traits_baseILj5120ES2_S2_fS2_fjLj128EEEEELb1ELb1ELb0ELb0EEEvNS_9BwdParamsE,"ax",@progbits
	.align	128
        .global         _ZN10layer_norm13ln_bwd_kernelINS_13Kernel_traitsI13__nv_bfloat16S2_fS2_fjLj5120ELj1ELj1ELj4ELj16ENS_18Kernel_traits_baseILj5120ES2_S2_fS2_fjLj128EEEEELb1ELb1ELb0ELb0EEEvNS_9BwdParamsE
        .type           _ZN10layer_norm13ln_bwd_kernelINS_13Kernel_traitsI13__nv_bfloat16S2_fS2_fjLj5120ELj1ELj1ELj4ELj16ENS_18Kernel_traits_baseILj5120ES2_S2_fS2_fjLj128EEEEELb1ELb1ELb0ELb0EEEvNS_9BwdParamsE,@function
        .size           _ZN10layer_norm13ln_bwd_kernelINS_13Kernel_traitsI13__nv_bfloat16S2_fS2_fjLj5120ELj1ELj1ELj4ELj16ENS_18Kernel_traits_baseILj5120ES2_S2_fS2_fjLj128EEEEELb1ELb1ELb0ELb0EEEvNS_9BwdParamsE,(.L_x_16544 - _ZN10layer_norm13ln_bwd_kernelINS_13Kernel_traitsI13__nv_bfloat16S2_fS2_fjLj5120ELj1ELj1ELj4ELj16ENS_18Kernel_traits_baseILj5120ES2_S2_fS2_fjLj128EEEEELb1ELb1ELb0ELb0EEEvNS_9BwdParamsE)
        .other          _ZN10layer_norm13ln_bwd_kernelINS_13Kernel_traitsI13__nv_bfloat16S2_fS2_fjLj5120ELj1ELj1ELj4ELj16ENS_18Kernel_traits_baseILj5120ES2_S2_fS2_fjLj128EEEEELb1ELb1ELb0ELb0EEEvNS_9BwdParamsE,@"STO_CUDA_ENTRY STV_DEFAULT"
_ZN10layer_norm13ln_bwd_kernelINS_13Kernel_traitsI13__nv_bfloat16S2_fS2_fjLj5120ELj1ELj1ELj4ELj16ENS_18Kernel_traits_baseILj5120ES2_S2_fS2_fjLj128EEEEELb1ELb1ELb0ELb0EEEvNS_9BwdParamsE:
.text._ZN10layer_norm13ln_bwd_kernelINS_13Kernel_traitsI13__nv_bfloat16S2_fS2_fjLj5120ELj1ELj1ELj4ELj16ENS_18Kernel_traits_baseILj5120ES2_S2_fS2_fjLj128EEEEELb1ELb1ELb0ELb0EEEvNS_9BwdParamsE:
        /* <DEDUP_REMOVED lines=42> */
[----:B------:R-:W-:-:S04]  /*02a0*/  @P5 LOP3.LUT R67, R67, 0x80, RZ, 0xfc, !PT ;  /* 0x0000008043435812 */ /* 0x000fc800078efcff */
[----:B------:R-:W5:Y:S02]  /*02b0*/  @P5 LDG.E.128 R20, desc[UR4][R44.64] ;  /* 0x000000042c145981 */ /* 0x000f64000c1e1d00 */
[----:B------:R-:W4:Y:S01]  /*02c0*/  @P1 LDC.64 R56, c[0x0][0x278] ;  /* 0x00009e00ff381b82 */ /* 0x000f220000000a00 */
[----:B-1----:R-:W-:-:S05]  /*02d0*/  @P0 IMAD.WIDE.U32 R50, R67, 0x10, R46 ;  /* 0x0000001043320825 */ /* 0x002fca00078e002e */
[----:B------:R-:W5:Y:S02]  /*02e0*/  @P0 LDG.E.128 R36, desc[UR4][R50.64] ;  /* 0x0000000432240981 */ /* 0x000f64000c1e1d00 */
[----:B------:R-:W1:Y:S01]  /*02f0*/  @P2 LDC.64 R58, c[0x0][0x260] ;  /* 0x00009800ff3a2b82 */ /* 0x000e620000000a00 */
[C---:B---3--:R-:W-:Y:S01]  /*0300*/  @P0 IMAD.WIDE.U32 R52, R67.reuse, 0x10, R48 ;  /* 0x0000001043340825 */ /* 0x048fe200078e0030 */
[----:B------:R-:W-:-:S04]  /*0310*/  @P0 IADD3 R67, R67, 0x80, RZ ;  /* 0x0000008043430810 */ /* 0x000fc80007ffe0ff */
[----:B------:R-:W5:Y:S02]  /*0320*/  @P0 LDG.E.128 R16, desc[UR4][R52.64] ;  /* 0x0000000434100981 */ /* 0x000f64000c1e1d00 */
[----:B------:R-:W3:Y:S01]  /*0330*/  @P2 LDC.64 R60, c[0x0][0x278] ;  /* 0x00009e00ff3c2b82 */ /* 0x000ee20000000a00 */
[----:B--2---:R-:W-:-:S05]  /*0340*/  @P1 IMAD.WIDE.U32 R54, R67, 0x10, R54 ;  /* 0x0000001043361825 */ /* 0x004fca00078e0036 */
[----:B------:R-:W5:Y:S02]  /*0350*/  @P1 LDG.E.128 R32, desc[UR4][R54.64] ;  /* 0x0000000436201981 */ /* 0x000f64000c1e1d00 */
[----:B------:R-:W2:Y:S01]  /*0360*/  @P4 LDC.64 R62, c[0x0][0x260] ;  /* 0x00009800ff3e4b82 */ /* 0x000ea20000000a00 */
[C---:B----4-:R-:W-:Y:S01]  /*0370*/  @P1 IMAD.WIDE.U32 R56, R67.reuse, 0x10, R56 ;  /* 0x0000001043381825 */ /* 0x050fe200078e0038 */
[----:B------:R-:W-:-:S06]  /*0380*/  @P1 IADD3 R67, R67, 0x80, RZ ;  /* 0x0000008043431810 */ /* 0x000fcc0007ffe0ff */
[----:B------:R-:W4:Y:S01]  /*0390*/  @P4 LDC.64 R64, c[0x0][0x278] ;  /* 0x00009e00ff404b82 */ /* 0x000f220000000a00 */
[C---:B-1----:R-:W-:Y:S01]  /*03a0*/  @P2 IMAD.WIDE.U32 R58, R67.reuse, 0x10, R58 ;  /* 0x00000010433a2825 */ /* 0x042fe200078e003a */
[----:B0-----:R-:W-:Y:S01]  /*03b0*/  LEA.HI R2, R66, UR6, RZ, 0x19 ;  /* 0x0000000642027c11 */ /* 0x001fe2000f8fc8ff */
[----:B------:R-:W5:Y:S02]  /*03c0*/  @P1 LDG.E.128 R12, desc[UR4][R56.64] ;  /* 0x00000004380c1981 */ /* 0x000f64000c1e1d00 */
[C---:B---3--:R-:W-:Y:S01]  /*03d0*/  @P2 IMAD.WIDE.U32 R60, R67.reuse, 0x10, R60 ;  /* 0x00000010433c2825 */ /* 0x048fe200078e003c */
[----:B------:R-:W-:Y:S01]  /*03e0*/  @P2 IADD3 R67, R67, 0x80, RZ ;  /* 0x0000008043432810 */ /* 0x000fe20007ffe0ff */
[----:B------:R-:W5:Y:S01]  /*03f0*/  @P2 LDG.E.128 R28, desc[UR4][R58.64] ;  /* 0x000000043a1c2981 */ /* 0x000f62000c1e1d00 */
[----:B------:R-:W-:Y:S02]  /*0400*/  ISETP.GE.AND P3, PT, R2, UR7, PT ;  /* 0x0000000702007c0c */ /* 0x000fe4000bf66270 */
[----:B------:R-:W-:-:S02]  /*0410*/  CS2R R172, SRZ ;  /* 0x0000000000ac7805 */ /* 0x000fc4000001ff00 */
[----:B------:R-:W-:Y:S01]  /*0420*/  CS2R R174, SRZ ;  /* 0x0000000000ae7805 */ /* 0x000fe2000001ff00 */
[----:B------:R0:W5:Y:S01]  /*0430*/  @P2 LDG.E.128 R8, desc[UR4][R60.64] ;  /* 0x000000043c082981 */ /* 0x000162000c1e1d00 */
[----:B--2---:R-:W-:-:S05]  /*0440*/  @P4 IMAD.WIDE.U32 R46, R67, 0x10, R62 ;  /* 0x00000010432e4825 */ /* 0x004fca00078e003e */
[----:B------:R1:W5:Y:S01]  /*0450*/  @P4 LDG.E.128 R24, desc[UR4][R46.64] ;  /* 0x000000042e184981 */ /* 0x000362000c1e1d00 */
[----:B----4-:R-:W-:-:S05]  /*0460*/  @P4 IMAD.WIDE.U32 R48, R67, 0x10, R64 ;  /* 0x0000001043304825 */ /* 0x010fca00078e0040 */
        /* <DEDUP_REMOVED lines=55> */
[----:B0-----:R-:W-:Y:S02]  /*07e0*/  CS2R R60, SRZ ;  /* 0x00000000003c7805 */ /* 0x001fe4000001ff00 */
[----:B------:R-:W-:Y:S02]  /*07f0*/  CS2R R62, SRZ ;  /* 0x00000000003e7805 */ /* 0x000fe4000001ff00 */
[----:B------:R-:W-:Y:S02]  /*0800*/  CS2R R56, SRZ ;  /* 0x0000000000387805 */ /* 0x000fe4000001ff00 */
[----:B------:R-:W-:Y:S01]  /*0810*/  CS2R R58, SRZ ;  /* 0x00000000003a7805 */ /* 0x000fe2000001ff00 */
[----:B-1----:R-:W-:Y:S06]  /*0820*/  @P3 BRA `(.L_x_6310) ;  /* 0x0000006400383947 */ /* 0x002fec0003800000 */
[C---:B-----5:R-:W-:Y:S01]  /*0830*/  SHF.L.U32 R44, R40.reuse, 0x10, RZ ;  /* 0x00000010282c7819 */ /* 0x060fe200000006ff */
[----:B------:R-:W-:Y:S01]  /*0840*/  ULDC.64 UR6, c[0x0][0x270] ;  /* 0x00009c0000067ab9 */ /* 0x000fe20000000a00 */
[C---:B------:R-:W-:Y:S02]  /*0850*/  SHF.L.U32 R45, R41.reuse, 0x10, RZ ;  /* 0x00000010292d7819 */ /* 0x040fe400000006ff */
[----:B------:R-:W-:Y:S01]  /*0860*/  @P5 PRMT R3, R41, 0x7632, R3 ;  /* 0x0000763229035816 */ /* 0x000fe20000000003 */
[----:B------:R0:W-:Y:S01]  /*0870*/  STL [R1+0x1b8], R44 ;  /* 0x0001b82c01007387 */ /* 0x0001e20000100800 */
[----:B------:R-:W-:Y:S02]  /*0880*/  @P5 PRMT R41, R43, 0x7632, R41 ;  /* 0x000076322b295816 */ /* 0x000fe40000000029 */
[----:B------:R-:W-:Y:S01]  /*0890*/  @P5 PRMT R0, R40, 0x7632, R0 ;  /* 0x0000763228005816 */ /* 0x000fe20000000000 */
[----:B------:R1:W-:Y:S01]  /*08a0*/  STL [R1+0x1b4], R45 ;  /* 0x0001b42d01007387 */ /* 0x0003e20000100800 */
[----:B------:R-:W-:-:S02]  /*08b0*/  @P5 PRMT R40, R42, 0x7632, R40 ;  /* 0x000076322a285816 */ /* 0x000fc40000000028 */
[----:B------:R-:W-:Y:S02]  /*08c0*/  ISETP.NE.U32.AND P3, PT, RZ, UR6, PT ;  /* 0x00000006ff007c0c */ /* 0x000fe4000bf65070 */
[----:B------:R-:W-:Y:S02]  /*08d0*/  MOV R173, RZ ;  /* 0x000000ff00ad7202 */ /* 0x000fe40000000f00 */
[----:B0-----:R-:W-:Y:S02]  /*08e0*/  SHF.L.U32 R44, R42, 0x10, RZ ;  /* 0x000000102a2c7819 */ /* 0x001fe400000006ff */
[----:B------:R-:W-:Y:S02]  /*08f0*/  @P0 PRMT R42, R36, 0x7632, R42 ;  /* 0x00007632242a0816 */ /* 0x000fe4000000002a */
[----:B-1----:R-:W-:Y:S01]  /*0900*/  SHF.L.U32 R45, R43, 0x10, RZ ;  /* 0x000000102b2d7819 */ /* 0x002fe200000006ff */
[----:B------:R0:W-:Y:S01]  /*0910*/  STL [R1+0x1b0], R44 ;  /* 0x0001b02c01007387 */ /* 0x0001e20000100800 */
[----:B------:R-:W-:-:S02]  /*0920*/  @P4 PRMT R43, R25, 0x7632, R43 ;  /* 0x00007632192b4816 */ /* 0x000fc4000000002b */
[----:B------:R-:W-:Y:S01]  /*0930*/  ISETP.NE.AND.EX P3, PT, RZ, UR7, PT, P3 ;  /* 0x00000007ff007c0c */ /* 0x000fe2000bf65330 */
        /* <DEDUP_REMOVED lines=42> */
[----:B------:R-:W-:Y:S02]  /*0be0*/  @P4 PRMT R25, R26, 0x7632, R25 ;  /* 0x000076321a194816 */ /* 0x000fe40000000019 */
[----:B------:R-:W-:Y:S01]  /*0bf0*/  SHF.L.U32 R24, R24, 0x10, RZ ;  /* 0x0000001018187819 */ /* 0x000fe200000006ff */
[----:B------:R1:W-:Y:S01]  /*0c00*/  STL [R1+0x130], R45 ;  /* 0x0001302d01007387 */ /* 0x0003e20000100800 */
[----:B0-----:R-:W-:-:S02]  /*0c10*/  SHF.L.U32 R44, R26, 0x10, RZ ;  /* 0x000000101a2c7819 */ /* 0x001fc400000006ff */
[C---:B------:R-:W-:Y:S02]  /*0c20*/  @P4 PRMT R26, R27.reuse, 0x7632, R26 ;  /* 0x000076321b1a4816 */ /* 0x040fe4000000001a */
[----:B------:R-:W-:Y:S01]  /*0c30*/  SHF.L.U32 R27, R27, 0x10, RZ ;  /* 0x000000101b1b7819 */ /* 0x000fe200000006ff */
[----:B------:R0:W-:Y:S01]  /*0c40*/  STL [R1+0x128], R44 ;  /* 0x0001282c01007387 */ /* 0x0001e20000100800 */
[----:B-1----:R-:W-:-:S03]  /*0c50*/  SHF.L.U32 R45, R0, 0x10, RZ ;  /* 0x00000010002d7819 */ /* 0x002fc600000006ff */
[----:B------:R1:W-:Y:S01]  /*0c60*/  STL [R1+0x120], R27 ;  /* 0x0001201b01007387 */ /* 0x0003e20000100800 */
[----:B0-----:R-:W-:Y:S02]  /*0c70*/  SHF.L.U32 R44, R20, 0x10, RZ ;  /* 0x00000010142c7819 */ /* 0x001fe400000006ff */
[C---:B------:R-:W-:Y:S02]  /*0c80*/  @P5 PRMT R20, R21.reuse, 0x7632, R20 ;  /* 0x0000763215145816 */ /* 0x040fe40000000014 */
[----:B-1----:R-:W-:Y:S01]  /*0c90*/  SHF.L.U32 R27, R21, 0x10, RZ ;  /* 0x00000010151b7819 */ /* 0x002fe200000006ff */
[----:B------:R0:W-:Y:S01]  /*0ca0*/  STL [R1+0x118], R44 ;  /* 0x0001182c01007387 */ /* 0x0001e20000100800 */
[----:B------:R-:W-:-:S03]  /*0cb0*/  @P5 PRMT R21, R22, 0x7632, R21 ;  /* 0x0000763216155816 */ /* 0x000fc60000000015 */
[----:B------:R1:W-:Y:S01]  /*0cc0*/  STL [R1+0x110], R27 ;  /* 0x0001101b01007387 */ /* 0x0003e20000100800 */
        /* <DEDUP_REMOVED lines=53> */
[----:B------:R-:W-:Y:S02]  /*1020*/  SHF.L.U32 R3, R41, 0x10, RZ ;  /* 0x0000001029037819 */ /* 0x000fe400000006ff */
[----:B-1----:R-:W-:Y:S02]  /*1030*/  SHF.L.U32 R27, R6, 0x10, RZ ;  /* 0x00000010061b7819 */ /* 0x002fe400000006ff */
[C---:B------:R-:W-:Y:S02]  /*1040*/  @P4 PRMT R6, R7.reuse, 0x7632, R6 ;  /* 0x0000763207064816 */ /* 0x040fe40000000006 */
[----:B------:R-:W-:Y:S01]  /*1050*/  SHF.L.U32 R7, R7, 0x10, RZ ;  /* 0x0000001007077819 */ /* 0x000fe200000006ff */
[----:B------:R0:W-:Y:S04]  /*1060*/  STL [R1+0x88], R27 ;  /* 0x0000881b01007387 */ /* 0x0001e80000100800 */
[----:B------:R1:W-:Y:S04]  /*1070*/  STL [R1+0x80], R7 ;  /* 0x0000800701007387 */ /* 0x0003e80000100800 */
[----:B------:R-:W-:Y:S01]  /*1080*/  STL [R1+0x188], R45 ;  /* 0x0001882d01007387 */ /* 0x000fe20000100800 */
[----:B0-----:R-:W-:-:S03]  /*1090*/  SHF.L.U32 R27, R40, 0x10, RZ ;  /* 0x00000010281b7819 */ /* 0x001fc600000006ff */
[----:B------:R-:W-:Y:S01]  /*10a0*/  STL [R1+0x184], R44 ;  /* 0x0001842c01007387 */ /* 0x000fe20000100800 */
[----:B------:R-:W-:Y:S01]  /*10b0*/  SHF.L.U32 R40, R42, 0x10, RZ ;  /* 0x000000102a287819 */ /* 0x000fe200000006ff */
[----:B-1----:R-:W-:Y:S02]  /*10c0*/  HFMA2.MMA R7, -RZ, RZ, 0, 5.9604644775390625e-08 ;  /* 0x00000001ff077435 */ /* 0x002fe400000001ff */
[----:B------:R0:W-:Y:S04]  /*10d0*/  STL [R1+0x180], R27 ;  /* 0x0001801b01007387 */ /* 0x0001e80000100800 */
[----:B------:R1:W-:Y:S04]  /*10e0*/  STL [R1+0x17c], R3 ;  /* 0x00017c0301007387 */ /* 0x0003e80000100800 */
[----:B------:R-:W-:Y:S01]  /*10f0*/  STL [R1+0x178], R40 ;  /* 0x0001782801007387 */ /* 0x000fe20000100800 */
[----:B------:R-:W-:-:S02]  /*1100*/  PRMT R0, R7, 0x7610, R0 ;  /* 0x0000761007007816 */ /* 0x000fc40000000000 */
[----:B0-----:R-:W-:Y:S02]  /*1110*/  SHF.L.U32 R27, R36, 0x10, RZ ;  /* 0x00000010241b7819 */ /* 0x001fe400000006ff */
[----:B------:R-:W-:Y:S02]  /*1120*/  SHF.L.U32 R36, R38, 0x10, RZ ;  /* 0x0000001026247819 */ /* 0x000fe400000006ff */
[----:B-1----:R-:W-:Y:S01]  /*1130*/  SHF.L.U32 R3, R37, 0x10, RZ ;  /* 0x0000001025037819 */ /* 0x002fe200000006ff */
[----:B------:R0:W-:Y:S04]  /*1140*/  STL [R1+0x174], R27 ;  /* 0x0001741b01007387 */ /* 0x0001e80000100800 */
[----:B------:R1:W-:Y:S04]  /*1150*/  STL [R1+0x170], R3 ;  /* 0x0001700301007387 */ /* 0x0003e80000100800 */
[----:B------:R-:W-:Y:S01]  /*1160*/  STL [R1+0x16c], R36 ;  /* 0x00016c2401007387 */ /* 0x000fe20000100800 */
[----:B0-----:R-:W-:-:S02]  /*1170*/  SHF.L.U32 R27, R39, 0x10, RZ ;  /* 0x00000010271b7819 */ /* 0x001fc400000006ff */
[----:B-1----:R-:W-:-:S03]  /*1180*/  SHF.L.U32 R3, R32, 0x10, RZ ;  /* 0x0000001020037819 */ /* 0x002fc600000006ff */
[----:B------:R0:W-:Y:S01]  /*1190*/  STL [R1+0x168], R27 ;  /* 0x0001681b01007387 */ /* 0x0001e20000100800 */
[----:B------:R-:W-:-:S03]  /*11a0*/  SHF.L.U32 R32, R33, 0x10, RZ ;  /* 0x0000001021207819 */ /* 0x000fc600000006ff */
[----:B------:R1:W-:Y:S04]  /*11b0*/  STL [R1+0x164], R3 ;  /* 0x0001640301007387 */ /* 0x0003e80000100800 */
[----:B------:R-:W-:Y:S01]  /*11c0*/  STL [R1+0x160], R32 ;  /* 0x0001602001007387 */ /* 0x000fe20000100800 */
[----:B0-----:R-:W-:Y:S02]  /*11d0*/  SHF.L.U32 R27, R34, 0x10, RZ ;  /* 0x00000010221b7819 */ /* 0x001fe400000006ff */
        /* <DEDUP_REMOVED lines=9> */
[----:B------:R-:W-:Y:S01]  /*1270*/  STL [R1+0x134], R28 ;  /* 0x0001341c01007387 */ /* 0x000fe20000100800 */
[----:B0-----:R-:W-:Y:S02]  /*1280*/  SHF.L.U32 R27, R43, 0x10, RZ ;  /* 0x000000102b1b7819 */ /* 0x001fe400000006ff */
[----:B-1----:R-:W-:-:S03]  /*1290*/  SHF.L.U32 R3, R25, 0x10, RZ ;  /* 0x0000001019037819 */ /* 0x002fc600000006ff */
[----:B------:R-:W-:Y:S01]  /*12a0*/  STL [R1+0x12c], R27 ;  /* 0x00012c1b01007387 */ /* 0x000fe20000100800 */
[----:B------:R-:W-:-:S03]  /*12b0*/  SHF.L.U32 R25, R26, 0x10, RZ ;  /* 0x000000101a197819 */ /* 0x000fc600000006ff */
[----:B------:R0:W-:Y:S04]  /*12c0*/  STL [R1+0x124], R3 ;  /* 0x0001240301007387 */ /* 0x0001e80000100800 */
[----:B------:R-:W-:Y:S04]  /*12d0*/  STL [R1+0x11c], R25 ;  /* 0x00011c1901007387 */ /* 0x000fe80000100800 */
[----:B------:R-:W-:Y:S01]  /*12e0*/  STL [R1+0x114], R24 ;  /* 0x0001141801007387 */ /* 0x000fe20000100800 */
[----:B0-----:R-:W-:Y:S02]  /*12f0*/  SHF.L.U32 R3, R20, 0x10, RZ ;  /* 0x0000001014037819 */ /* 0x001fe400000006ff */
[----:B------:R-:W-:-:S03]  /*1300*/  SHF.L.U32 R20, R22, 0x10, RZ ;  /* 0x0000001016147819 */ /* 0x000fc600000006ff */
[----:B------:R0:W-:Y:S04]  /*1310*/  STL [R1+0x10c], R3 ;  /* 0x00010c0301007387 */ /* 0x0001e80000100800 */
[----:B------:R-:W-:Y:S04]  /*1320*/  STL [R1+0x104], R21 ;  /* 0x0001041501007387 */ /* 0x000fe80000100800 */
[----:B------:R-:W-:Y:S01]  /*1330*/  STL [R1+0xfc], R20 ;  /* 0x0000fc1401007387 */ /* 0x000fe20000100800 */
[----:B0-----:R-:W-:-:S05]  /*1340*/  SHF.L.U32 R3, R23, 0x10, RZ ;  /* 0x0000001017037819 */ /* 0x001fca00000006ff */
[----:B------:R0:W-:Y:S04]  /*1350*/  STL [R1+0xf4], R3 ;  /* 0x0000f40301007387 */ /* 0x0001e80000100800 */
        /* <DEDUP_REMOVED lines=24> */
[----:B------:R1:W-:Y:S01]  /*14e0*/  STL [R1+0x84], R4 ;  /* 0x0000840401007387 */ /* 0x0003e20000100800 */
[----:B0-----:R-:W-:-:S03]  /*14f0*/  SHF.L.U32 R3, R6, 0x10, RZ ;  /* 0x0000001006037819 */ /* 0x001fc600000006ff */
[----:B------:R1:W-:Y:S04]  /*1500*/  STL.S16 [R1+0x68], R0 ;  /* 0x0000680001007387 */ /* 0x0003e80000100600 */
[----:B------:R1:W-:Y:S02]  /*1510*/  STL [R1+0x7c], R3 ;  /* 0x00007c0301007387 */ /* 0x0003e40000100800 */
.L_x_6332:
[----:B-1----:R-:W2:Y:S01]  /*1520*/  LDL R3, [R1+0x78] ;  /* 0x0000780001037983 */ /* 0x002ea20000100800 */
[----:B0-----:R-:W0:Y:S08]  /*1530*/  @P3 LDC.64 R192, c[0x0][0x270] ;  /* 0x00009c00ffc03b82 */ /* 0x001e300000000a00 */
[----:B------:R-:W1:Y:S01]  /*1540*/  LDC.64 R194, c[0x0][0x250] ;  /* 0x00009400ffc27b82 */ /* 0x000e620000000a00 */
[C---:B0-----:R-:W-:Y:S01]  /*1550*/  @P3 LEA R192, P4, R2.reuse, R192, 0x1 ;  /* 0x000000c002c03211 */ /* 0x041fe200078808ff */
[----:B-1----:R-:W-:-:S05]  /*1560*/  IMAD.WIDE R194, R2, 0x4, R194 ;  /* 0x0000000402c27825 */ /* 0x002fca00078e02c2 */
[----:B------:R-:W5:Y:S01]  /*1570*/  LDG.E R216, desc[UR4][R194.64] ;  /* 0x00000004c2d87981 */ /* 0x000f62000c1e1900 */
[----:B--2---:R-:W-:Y:S02]  /*1580*/  ISETP.NE.AND P5, PT, R3, RZ, PT ;  /* 0x000000ff0300720c */ /* 0x004fe40003fa5270 */
[----:B------:R-:W-:-:S04]  /*1590*/  SHF.R.S32.HI R3, RZ, 0x1f, R2 ;  /* 0x0000001fff037819 */ /* 0x000fc80000011402 */
[----:B------:R-:W-:-:S05]  /*15a0*/  @P3 LEA.HI.X R193, R2, R193, R3, 0x1, P4 ;  /* 0x000000c102c13211 */ /* 0x000fca00020f0c03 */
[----:B------:R0:W2:Y:S01]  /*15b0*/  @P3 LDG.E.U16 R12, desc[UR4][R192.64] ;  /* 0x00000004c00c3981 */ /* 0x0000a2000c1e1500 */
[----:B------:R-:W1:Y:S01]  /*15c0*/  S2R R196, SR_TID.X ;  /* 0x0000000000c47919 */ /* 0x000e620000002100 */
[----:B0-----:R-:W0:Y:S01]  /*15d0*/  LDC.64 R192, c[0x0][0x258] ;  /* 0x00009600ffc07b82 */ /* 0x001e220000000a00 */
[----:B------:R-:W-:Y:S02]  /*15e0*/  MOV R197, UR22 ;  /* 0x0000001600c57c02 */ /* 0x000fe40008000f00 */
[----:B------:R-:W-:-:S03]  /*15f0*/  MOV R4, 0x3f800000 ;  /* 0x3f80000000047802 */ /* 0x000fc60000000f00 */
[----:B------:R3:W-:Y:S01]  /*1600*/  STL [R1+0x6c], R197 ;  /* 0x00006cc501007387 */ /* 0x0007e20000100800 */
[----:B0-----:R-:W-:-:S05]  /*1610*/  IMAD.WIDE R192, R2, 0x4, R192 ;  /* 0x0000000402c07825 */ /* 0x001fca00078e02c0 */
[----:B------:R1:W5:Y:S02]  /*1620*/  LDG.E R3, desc[UR4][R192.64] ;  /* 0x00000004c0037981 */ /* 0x000364000c1e1900 */
[----:B-1----:R-:W-:-:S05]  /*1630*/  LOP3.LUT R193, R196, 0x7f, RZ, 0xc0, !PT ;  /* 0x0000007fc4c17812 */ /* 0x002fca00078ec0ff */
[----:B------:R3:W-:Y:S01]  /*1640*/  STL [R1+0x70], R193 ;  /* 0x000070c101007387 */ /* 0x0007e20000100800 */
[----:B------:R-:W-:Y:S01]  /*1650*/  BSSY B0, `(.L_x_6311) ;  /* 0x0000072000007945 */ /* 0x000fe20003800000 */
[----:B------:R-:W-:Y:S02]  /*1660*/  CS2R R214, SRZ ;  /* 0x0000000000d67805 */ /* 0x000fe4000001ff00 */
[----:B--2---:R-:W-:Y:S01]  /*1670*/  @P3 SHF.L.U32 R4, R12, 0x10, RZ ;  /* 0x000000100c043819 */ /* 0x004fe200000006ff */
        /* <DEDUP_REMOVED lines=9> */
[----:B------:R-:W-:Y:S02]  /*1710*/  LEA.HI.X R201, R12, UR11, RZ, 0x5, P4 ;  /* 0x0000000b0cc97c11 */ /* 0x000fe4000a0f2cff */
[----:B------:R-:W-:Y:S01]  /*1720*/  ISETP.NE.U32.AND P4, PT, RZ, UR8, PT ;  /* 0x00000008ff007c0c */ /* 0x000fe2000bf85070 */
[----:B------:R-:W1:Y:S02]  /*1730*/  LDC.U8 R229, c[0x0][0x2a0] ;  /* 0x0000a800ffe57b82 */ /* 0x000e640000000000 */
[----:B------:R-:W3:Y:S01]  /*1740*/  LDG.E.128 R196, desc[UR4][R200.64] ;  /* 0x00000004c8c47981 */ /* 0x000ee2000c1e1d00 */
[----:B------:R-:W-:-:S03]  /*1750*/  ISETP.NE.AND.EX P4, PT, RZ, UR9, PT, P4 ;  /* 0x00000009ff007c0c */ /* 0x000fc6000bf85340 */
[----:B------:R-:W4:Y:S01]  /*1760*/  LDG.E.128 R200, desc[UR4][R200.64+0x10] ;  /* 0x00001004c8c87981 */ /* 0x000f22000c1e1d00 */
[----:B0-----:R-:W-:-:S09]  /*1770*/  IMAD.WIDE.U32 R192, R12, 0x10, R192 ;  /* 0x000000100cc07825 */ /* 0x001fd200078e00c0 */
[----:B------:R-:W-:-:S04]  /*1780*/  @P4 LEA R16, P5, R12, UR8, 0x5 ;  /* 0x000000080c104c11 */ /* 0x000fc8000f8a28ff */
[C---:B------:R-:W-:Y:S01]  /*1790*/  @P4 LEA.HI.X R17, R12.reuse, UR9, RZ, 0x5, P5 ;  /* 0x000000090c114c11 */ /* 0x040fe2000a8f2cff */
[----:B------:R-:W2:Y:S04]  /*17a0*/  LDG.E.128 R192, desc[UR4][R192.64] ;  /* 0x00000004c0c07981 */ /* 0x000ea8000c1e1d00 */
[----:B------:R-:W5:Y:S04]  /*17b0*/  @P4 LDG.E.128 R52, desc[UR4][R16.64] ;  /* 0x0000000410344981 */ /* 0x000f68000c1e1d00 */
[----:B------:R0:W5:Y:S02]  /*17c0*/  @P4 LDG.E.128 R48, desc[UR4][R16.64+0x10] ;  /* 0x0000100410304981 */ /* 0x000164000c1e1d00 */
[----:B0-----:R-:W-:-:S04]  /*17d0*/  LEA R16, P4, R12, UR12, 0x3 ;  /* 0x0000000c0c107c11 */ /* 0x001fc8000f8818ff */
[----:B------:R-:W-:Y:S02]  /*17e0*/  LEA.HI.X R17, R12, UR13, RZ, 0x3, P4 ;  /* 0x0000000d0c117c11 */ /* 0x000fe4000a0f1cff */
[----:B-1----:R-:W-:Y:S02]  /*17f0*/  ISETP.NE.AND P4, PT, R229, RZ, PT ;  /* 0x000000ffe500720c */ /* 0x002fe40003f85270 */
[----:B------:R-:W2:Y:S02]  /*1800*/  LDL R229, [R1+0x1b0] ;  /* 0x0001b00001e57983 */ /* 0x000ea40000100800 */
[----:B-----5:R-:W-:Y:S02]  /*1810*/  FSEL R13, R216, RZ, !P4 ;  /* 0x000000ffd80d7208 */ /* 0x020fe40006000000 */
[----:B------:R-:W5:Y:S03]  /*1820*/  LDG.E.64 R16, desc[UR4][R16.64] ;  /* 0x0000000410107981 */ /* 0x000f66000c1e1b00 */
[C---:B---3--:R-:W-:Y:S01]  /*1830*/  FADD.FTZ R0, -R13.reuse, R196 ;  /* 0x000000c40d007221 */ /* 0x048fe20000010100 */
[C---:B------:R-:W-:Y:S01]  /*1840*/  FADD.FTZ R197, -R13.reuse, R197 ;  /* 0x000000c50dc57221 */ /* 0x040fe20000010100 */
[C---:B------:R-:W-:Y:S01]  /*1850*/  FADD.FTZ R198, -R13.reuse, R198 ;  /* 0x000000c60dc67221 */ /* 0x040fe20000010100 */
[C---:B------:R-:W-:Y:S01]  /*1860*/  FADD.FTZ R199, -R13.reuse, R199 ;  /* 0x000000c70dc77221 */ /* 0x040fe20000010100 */
[C---:B----4-:R-:W-:Y:S01]  /*1870*/  FADD.FTZ R200, -R13.reuse, R200 ;  /* 0x000000c80dc87221 */ /* 0x050fe20000010100 */
[C---:B------:R-:W-:Y:S01]  /*1880*/  FADD.FTZ R201, -R13.reuse, R201 ;  /* 0x000000c90dc97221 */ /* 0x040fe20000010100 */
[C---:B------:R-:W-:Y:S01]  /*1890*/  FADD.FTZ R202, -R13.reuse, R202 ;  /* 0x000000ca0dca7221 */ /* 0x040fe20000010100 */
[----:B------:R-:W-:Y:S01]  /*18a0*/  FADD.FTZ R203, -R13, R203 ;  /* 0x000000cb0dcb7221 */ /* 0x000fe20000010100 */
[----:B--2---:R-:W-:-:S02]  /*18b0*/  PRMT R213, R192, 0x7632, R213 ;  /* 0x00007632c0d57816 */ /* 0x004fc400000000d5 */
[----:B------:R-:W-:Y:S02]  /*18c0*/  SHF.L.U32 R13, R192, 0x10, RZ ;  /* 0x00000010c00d7819 */ /* 0x000fe400000006ff */
[C---:B------:R-:W-:Y:S02]  /*18d0*/  PRMT R221, R194.reuse, 0x7632, R221 ;  /* 0x00007632c2dd7816 */ /* 0x040fe400000000dd */
[----:B------:R-:W-:Y:S02]  /*18e0*/  SHF.L.U32 R192, R194, 0x10, RZ ;  /* 0x00000010c2c07819 */ /* 0x000fe400000006ff */
[----:B------:R-:W-:Y:S02]  /*18f0*/  SHF.L.U32 R194, R213, 0x10, RZ ;  /* 0x00000010d5c27819 */ /* 0x000fe400000006ff */
[----:B------:R-:W2:Y:S01]  /*1900*/  LDL R213, [R1+0x1b4] ;  /* 0x0001b40001d57983 */ /* 0x000ea20000100800 */
[C---:B------:R-:W-:Y:S02]  /*1910*/  PRMT R215, R193.reuse, 0x7632, R215 ;  /* 0x00007632c1d77816 */ /* 0x040fe400000000d7 */
[----:B------:R-:W-:Y:S01]  /*1920*/  SHF.L.U32 R193, R193, 0x10, RZ ;  /* 0x00000010c1c17819 */ /* 0x000fe200000006ff */
[----:B------:R-:W-:Y:S01]  /*1930*/  FMUL.FTZ R0, R3, R0 ;  /* 0x0000000003007220 */ /* 0x000fe20000410000 */
[----:B------:R-:W-:-:S02]  /*1940*/  PRMT R214, R195, 0x7632, R214 ;  /* 0x00007632c3d67816 */ /* 0x000fc400000000d6 */
[----:B------:R-:W-:Y:S01]  /*1950*/  SHF.L.U32 R196, R195, 0x10, RZ ;  /* 0x00000010c3c47819 */ /* 0x000fe200000006ff */
[----:B------:R-:W-:Y:S01]  /*1960*/  FMUL.FTZ R222, R3, R200 ;  /* 0x000000c803de7220 */ /* 0x000fe20000410000 */
[----:B------:R-:W-:Y:S01]  /*1970*/  SHF.L.U32 R195, R215, 0x10, RZ ;  /* 0x00000010d7c37819 */ /* 0x000fe200000006ff */
[----:B------:R-:W-:Y:S01]  /*1980*/  FADD.FTZ R132, R132, R13 ;  /* 0x0000000d84847221 */ /* 0x000fe20000010000 */
[-C--:B------:R-:W-:Y:S01]  /*1990*/  FFMA.FTZ R172, R0, R13.reuse, R172 ;  /* 0x0000000d00ac7223 */ /* 0x080fe200000100ac */
[----:B------:R-:W-:Y:S01]  /*19a0*/  FMUL.FTZ R13, R223, R13 ;  /* 0x0000000ddf0d7220 */ /* 0x000fe20000410000 */
[----:B------:R-:W-:Y:S01]  /*19b0*/  FADD.FTZ R128, R128, R192 ;  /* 0x000000c080807221 */ /* 0x000fe20000010000 */
[----:B------:R-:W3:Y:S01]  /*19c0*/  LDL R223, [R1+0x1ac] ;  /* 0x0001ac0001df7983 */ /* 0x000ee20000100800 */
[-C--:B------:R-:W-:Y:S01]  /*19d0*/  FFMA.FTZ R168, R222, R192.reuse, R168 ;  /* 0x000000c0dea87223 */ /* 0x080fe200000100a8 */
[----:B--2---:R-:W-:Y:S01]  /*19e0*/  FMUL.FTZ R215, R213, R193 ;  /* 0x000000c1d5d77220 */ /* 0x004fe20000410000 */
[----:B------:R-:W-:Y:S01]  /*19f0*/  FMUL.FTZ R213, R229, R192 ;  /* 0x000000c0e5d57220 */ /* 0x000fe20000410000 */
[----:B------:R-:W-:-:S03]  /*1a00*/  SHF.L.U32 R192, R214, 0x10, RZ ;  /* 0x00000010d6c07819 */ /* 0x000fc600000006ff */
[----:B------:R-:W-:Y:S04]  /*1a10*/  STL [R1+0x54], R215 ;  /* 0x000054d701007387 */ /* 0x000fe80000100800 */
[----:B------:R-:W2:Y:S01]  /*1a20*/  LDL R214, [R1+0x188] ;  /* 0x0001880001d67983 */ /* 0x000ea20000100800 */
[----:B------:R-:W-:Y:S01]  /*1a30*/  FMUL.FTZ R228, R3, R198 ;  /* 0x000000c603e47220 */ /* 0x000fe20000410000 */
[----:B------:R-:W-:-:S03]  /*1a40*/  FADD.FTZ R134, R134, R193 ;  /* 0x000000c186867221 */ /* 0x000fc60000010000 */
[----:B------:R-:W-:Y:S01]  /*1a50*/  FFMA.FTZ R174, R228, R193, R174 ;  /* 0x000000c1e4ae7223 */ /* 0x000fe200000100ae */
[----:B------:R-:W-:Y:S02]  /*1a60*/  SHF.L.U32 R193, R221, 0x10, RZ ;  /* 0x00000010ddc17819 */ /* 0x000fe400000006ff */
[----:B------:R-:W4:Y:S01]  /*1a70*/  LDL R221, [R1+0x184] ;  /* 0x0001840001dd7983 */ /* 0x000f220000100800 */
[C---:B------:R-:W-:Y:S01]  /*1a80*/  FMUL.FTZ R198, R3.reuse, R202 ;  /* 0x000000ca03c67220 */ /* 0x040fe20000410000 */
[----:B------:R-:W-:Y:S01]  /*1a90*/  FMUL.FTZ R229, R3, R197 ;  /* 0x000000c503e57220 */ /* 0x000fe20000410000 */
[-C--:B---3--:R-:W-:Y:S01]  /*1aa0*/  FMUL.FTZ R200, R223, R196.reuse ;  /* 0x000000c4dfc87220 */ /* 0x088fe20000410000 */
[----:B------:R-:W-:Y:S01]  /*1ab0*/  STL [R1+0x40], R213 ;  /* 0x000040d501007387 */ /* 0x000fe20000100800 */
[----:B------:R-:W-:Y:S01]  /*1ac0*/  FADD.FTZ R130, R130, R196 ;  /* 0x000000c482827221 */ /* 0x000fe20000010000 */
[----:B------:R-:W-:Y:S01]  /*1ad0*/  FFMA.FTZ R170, R198, R196, R170 ;  /* 0x000000c4c6aa7223 */ /* 0x000fe200000100aa */
[----:B------:R-:W-:Y:S01]  /*1ae0*/  FADD.FTZ R133, R133, R194 ;  /* 0x000000c285857221 */ /* 0x000fe20000010000 */
[----:B------:R-:W-:Y:S01]  /*1af0*/  STL [R1+0x2c], R198 ;  /* 0x00002cc601007387 */ /* 0x000fe20000100800 */
[----:B------:R-:W-:Y:S01]  /*1b00*/  FFMA.FTZ R173, R229, R194, R173 ;  /* 0x000000c2e5ad7223 */ /* 0x000fe200000100ad */
[----:B------:R-:W-:-:S02]  /*1b10*/  FADD.FTZ R196, RZ, R13 ;  /* 0x0000000dffc47221 */ /* 0x000fc40000010000 */
[----:B------:R-:W3:Y:S04]  /*1b20*/  LDL R202, [R1+0x180] ;  /* 0x0001800001ca7983 */ /* 0x000ee80000100800 */
[----:B------:R-:W-:Y:S01]  /*1b30*/  STL [R1+0x14], R200 ;  /* 0x000014c801007387 */ /* 0x000fe20000100800 */
[----:B--2---:R-:W-:Y:S01]  /*1b40*/  FMUL.FTZ R197, R214, R194 ;  /* 0x000000c2d6c57220 */ /* 0x004fe20000410000 */
[----:B------:R-:W-:-:S03]  /*1b50*/  FFMA.FTZ R194, R0, R13, RZ ;  /* 0x0000000d00c27223 */ /* 0x000fc600000100ff */
[----:B------:R-:W-:Y:S01]  /*1b60*/  FADD.FTZ R196, R196, R197 ;  /* 0x000000c5c4c47221 */ /* 0x000fe20000010000 */
[----:B------:R0:W-:Y:S01]  /*1b70*/  STL [R1+0x20], R197 ;  /* 0x000020c501007387 */ /* 0x0001e20000100800 */
[----:B------:R-:W-:-:S03]  /*1b80*/  FFMA.FTZ R194, R229, R197, R194 ;  /* 0x000000c5e5c27223 */ /* 0x000fc600000100c2 */
[----:B0-----:R-:W2:Y:S01]  /*1b90*/  LDL R197, [R1+0x17c] ;  /* 0x00017c0001c57983 */ /* 0x001ea20000100800 */
[----:B------:R-:W-:Y:S01]  /*1ba0*/  FMUL.FTZ R223, R3, R199 ;  /* 0x000000c703df7220 */ /* 0x000fe20000410000 */
[----:B------:R-:W-:Y:S01]  /*1bb0*/  FADD.FTZ R135, R135, R195 ;  /* 0x000000c387877221 */ /* 0x000fe20000010000 */
[----:B----4-:R-:W-:Y:S01]  /*1bc0*/  FMUL.FTZ R199, R221, R195 ;  /* 0x000000c3ddc77220 */ /* 0x010fe20000410000 */
[----:B------:R-:W-:Y:S01]  /*1bd0*/  FFMA.FTZ R194, R228, R215, R194 ;  /* 0x000000d7e4c27223 */ /* 0x000fe200000100c2 */
[C---:B------:R-:W-:Y:S01]  /*1be0*/  FFMA.FTZ R175, R223.reuse, R195, R175 ;  /* 0x000000c3dfaf7223 */ /* 0x040fe200000100af */
[----:B------:R-:W-:Y:S02]  /*1bf0*/  FADD.FTZ R195, R196, R215 ;  /* 0x000000d7c4c37221 */ /* 0x000fe40000010000 */
[----:B------:R-:W-:Y:S02]  /*1c00*/  FFMA.FTZ R194, R223, R199, R194 ;  /* 0x000000c7dfc27223 */ /* 0x000fe400000100c2 */
[----:B------:R-:W-:Y:S01]  /*1c10*/  FADD.FTZ R195, R195, R199 ;  /* 0x000000c7c3c37221 */ /* 0x000fe20000010000 */
[----:B------:R-:W-:Y:S01]  /*1c20*/  FMUL.FTZ R221, R3, R201 ;  /* 0x000000c903dd7220 */ /* 0x000fe20000410000 */
[----:B---3--:R-:W-:Y:S01]  /*1c30*/  FMUL.FTZ R196, R202, R193 ;  /* 0x000000c1cac47220 */ /* 0x008fe20000410000 */
[----:B------:R-:W-:Y:S01]  /*1c40*/  FFMA.FTZ R194, R222, R213, R194 ;  /* 0x000000d5dec27223 */ /* 0x000fe200000100c2 */
[----:B------:R-:W-:Y:S01]  /*1c50*/  FADD.FTZ R195, R195, R213 ;  /* 0x000000d5c3c37221 */ /* 0x000fe20000010000 */
[----:B------:R-:W-:Y:S01]  /*1c60*/  STL [R1+0x1c], R199 ;  /* 0x00001cc701007387 */ /* 0x000fe20000100800 */
[----:B------:R-:W-:Y:S01]  /*1c70*/  FADD.FTZ R129, R129, R193 ;  /* 0x000000c181817221 */ /* 0x000fe20000010000 */
[----:B------:R-:W-:Y:S01]  /*1c80*/  FFMA.FTZ R169, R221, R193, R169 ;  /* 0x000000c1dda97223 */ /* 0x000fe200000100a9 */
[----:B------:R-:W-:Y:S01]  /*1c90*/  FMUL.FTZ R193, R3, R203 ;  /* 0x000000cb03c17220 */ /* 0x000fe20000410000 */
[----:B------:R2:W-:Y:S01]  /*1ca0*/  STL [R1+0x18], R196 ;  /* 0x000018c401007387 */ /* 0x0005e20000100800 */
[----:B------:R-:W-:Y:S01]  /*1cb0*/  FADD.FTZ R195, R195, R196 ;  /* 0x000000c4c3c37221 */ /* 0x000fe20000010000 */
[----:B------:R-:W-:-:S02]  /*1cc0*/  FFMA.FTZ R194, R221, R196, R194 ;  /* 0x000000c4ddc27223 */ /* 0x000fc400000100c2 */
[----:B------:R0:W-:Y:S01]  /*1cd0*/  STL [R1+0x10], R193 ;  /* 0x000010c101007387 */ /* 0x0001e20000100800 */
        /* <DEDUP_REMOVED lines=9> */
.L_x_6312:
[----:B------:R-:W-:Y:S05]  /*1d70*/  BSYNC B0 ;  /* 0x0000000000007941 */ /* 0x000fea0003800000 */
.L_x_6311:
[----:B------:R-:W-:Y:S04]  /*1d80*/  BSSY B0, `(.L_x_6313) ;  /* 0x000006b000007945 */ /* 0x000fe80003800000 */
[----:B------:R-:W-:Y:S05]  /*1d90*/  @!P0 BRA `(.L_x_6314) ;  /* 0x0000000400a48947 */ /* 0x000fea0003800000 */
[----:B------:R-:W1:Y:S01]  /*1da0*/  LDC.64 R200, c[0x0][0x2b8] ;  /* 0x0000ae00ffc87b82 */ /* 0x000e620000000a00 */
[C---:B0-----:R-:W-:Y:S01]  /*1db0*/  LEA R196, P4, R213.reuse, UR10, 0x5 ;  /* 0x0000000ad5c47c11 */ /* 0x041fe2000f8828ff */
[----:B------:R-:W2:Y:S03]  /*1dc0*/  LDL R252, [R1+0x1a8] ;  /* 0x0001a80001fc7983 */ /* 0x000ea60000100800 */
[----:B------:R-:W-:Y:S01]  /*1dd0*/  LEA.HI.X R197, R213, UR11, RZ, 0x5, P4 ;  /* 0x0000000bd5c57c11 */ /* 0x000fe2000a0f2cff */
[----:B------:R2:W-:Y:S01]  /*1de0*/  STL [R1+0x1bc], R0 ;  /* 0x0001bc0001007387 */ /* 0x0005e20000100800 */
[----:B------:R-:W-:Y:S01]  /*1df0*/  ISETP.NE.U32.AND P4, PT, RZ, UR8, PT ;  /* 0x00000008ff007c0c */ /* 0x000fe2000bf85070 */
[----:B------:R-:W0:Y:S02]  /*1e00*/  LDC.U8 R251, c[0x0][0x2a0] ;  /* 0x0000a800fffb7b82 */ /* 0x000e240000000000 */
[----:B------:R-:W3:Y:S01]  /*1e10*/  LDG.E.128 R192, desc[UR4][R196.64] ;  /* 0x00000004c4c07981 */ /* 0x000ee2000c1e1d00 */
[----:B------:R-:W-:-:S03]  /*1e20*/  ISETP.NE.AND.EX P4, PT, RZ, UR9, PT, P4 ;  /* 0x00000009ff007c0c */ /* 0x000fc6000bf85340 */
[----:B------:R-:W4:Y:S01]  /*1e30*/  LDG.E.128 R196, desc[UR4][R196.64+0x10] ;  /* 0x00001004c4c47981 */ /* 0x000f22000c1e1d00 */
[----:B-1----:R-:W-:-:S09]  /*1e40*/  IMAD.WIDE.U32 R200, R213, 0x10, R200 ;  /* 0x00000010d5c87825 */ /* 0x002fd200078e00c8 */
[----:B------:R-:W-:-:S04]  /*1e50*/  @P4 LEA R18, P5, R213, UR8, 0x5 ;  /* 0x00000008d5124c11 */ /* 0x000fc8000f8a28ff */
[C---:B------:R-:W-:Y:S01]  /*1e60*/  @P4 LEA.HI.X R19, R213.reuse, UR9, RZ, 0x5, P5 ;  /* 0x00000009d5134c11 */ /* 0x040fe2000a8f2cff */
[----:B------:R-:W2:Y:S04]  /*1e70*/  LDG.E.128 R200, desc[UR4][R200.64] ;  /* 0x00000004c8c87981 */ /* 0x000ea8000c1e1d00 */
[----:B------:R-:W5:Y:S04]  /*1e80*/  @P4 LDG.E.128 R44, desc[UR4][R18.64] ;  /* 0x00000004122c4981 */ /* 0x000f68000c1e1d00 */
[----:B------:R1:W5:Y:S02]  /*1e90*/  @P4 LDG.E.128 R40, desc[UR4][R18.64+0x10] ;  /* 0x0000100412284981 */ /* 0x000364000c1e1d00 */
[----:B-1----:R-:W-:-:S04]  /*1ea0*/  LEA R18, P4, R213, UR12, 0x3 ;  /* 0x0000000cd5127c11 */ /* 0x002fc8000f8818ff */
[----:B------:R-:W-:Y:S02]  /*1eb0*/  LEA.HI.X R19, R213, UR13, RZ, 0x3, P4 ;  /* 0x0000000dd5137c11 */ /* 0x000fe4000a0f1cff */
[----:B0-----:R-:W-:Y:S02]  /*1ec0*/  ISETP.NE.AND P4, PT, R251, RZ, PT ;  /* 0x000000fffb00720c */ /* 0x001fe40003f85270 */
[----:B------:R-:W2:Y:S02]  /*1ed0*/  LDL R251, [R1+0x1a0] ;  /* 0x0001a00001fb7983 */ /* 0x000ea40000100800 */
[----:B-----5:R-:W-:Y:S02]  /*1ee0*/  FSEL R212, R216, RZ, !P4 ;  /* 0x000000ffd8d47208 */ /* 0x020fe40006000000 */
[----:B------:R-:W5:Y:S03]  /*1ef0*/  LDG.E.64 R18, desc[UR4][R18.64] ;  /* 0x0000000412127981 */ /* 0x000f66000c1e1b00 */
[----:B---3--:R-:W-:-:S04]  /*1f00*/  FADD.FTZ R192, -R212, R192 ;  /* 0x000000c0d4c07221 */ /* 0x008fc80000010100 */
[----:B------:R-:W-:Y:S02]  /*1f10*/  FMUL.FTZ R226, R3, R192 ;  /* 0x000000c003e27220 */ /* 0x000fe40000410000 */
[----:B------:R-:W3:Y:S01]  /*1f20*/  LDL R192, [R1+0x1a4] ;  /* 0x0001a40001c07983 */ /* 0x000ee20000100800 */
[C---:B------:R-:W-:Y:S01]  /*1f30*/  FADD.FTZ R193, -R212.reuse, R193 ;  /* 0x000000c1d4c17221 */ /* 0x040fe20000010100 */
[C---:B------:R-:W-:Y:S01]  /*1f40*/  FADD.FTZ R194, -R212.reuse, R194 ;  /* 0x000000c2d4c27221 */ /* 0x040fe20000010100 */
[C---:B------:R-:W-:Y:S01]  /*1f50*/  FADD.FTZ R195, -R212.reuse, R195 ;  /* 0x000000c3d4c37221 */ /* 0x040fe20000010100 */
[C---:B----4-:R-:W-:Y:S01]  /*1f60*/  FADD.FTZ R196, -R212.reuse, R196 ;  /* 0x000000c4d4c47221 */ /* 0x050fe20000010100 */
[C---:B------:R-:W-:Y:S01]  /*1f70*/  FADD.FTZ R197, -R212.reuse, R197 ;  /* 0x000000c5d4c57221 */ /* 0x040fe20000010100 */
[C---:B------:R-:W-:Y:S01]  /*1f80*/  FADD.FTZ R198, -R212.reuse, R198 ;  /* 0x000000c6d4c67221 */ /* 0x040fe20000010100 */
[----:B------:R-:W-:Y:S01]  /*1f90*/  FADD.FTZ R199, -R212, R199 ;  /* 0x000000c7d4c77221 */ /* 0x000fe20000010100 */
[----:B--2---:R-:W-:-:S02]  /*1fa0*/  SHF.L.U32 R212, R200, 0x10, RZ ;  /* 0x00000010c8d47819 */ /* 0x004fc400000006ff */
[----:B------:R-:W-:-:S03]  /*1fb0*/  PRMT R218, R201, 0x7632, R218 ;  /* 0x00007632c9da7816 */ /* 0x000fc600000000da */
[----:B------:R-:W-:Y:S01]  /*1fc0*/  FMUL.FTZ R0, R252, R212 ;  /* 0x000000d4fc007220 */ /* 0x000fe20000410000 */
[----:B------:R-:W-:Y:S01]  /*1fd0*/  FMUL.FTZ R219, R3, R194 ;  /* 0x000000c203db7220 */ /* 0x000fe20000410000 */
[----:B------:R-:W2:Y:S01]  /*1fe0*/  LDL R252, [R1+0x19c] ;  /* 0x00019c0001fc7983 */ /* 0x000ea20000100800 */
[----:B------:R-:W-:-:S03]  /*1ff0*/  SHF.L.U32 R194, R218, 0x10, RZ ;  /* 0x00000010dac27819 */ /* 0x000fc600000006ff */
[----:B------:R0:W-:Y:S04]  /*2000*/  STL [R1+0x64], R0 ;  /* 0x0000640001007387 */ /* 0x0001e80000100800 */
[----:B------:R-:W4:Y:S01]  /*2010*/  LDL R218, [R1+0x178] ;  /* 0x0001780001da7983 */ /* 0x000f220000100800 */
[----:B------:R-:W-:Y:S02]  /*2020*/  SHF.L.U32 R201, R201, 0x10, RZ ;  /* 0x00000010c9c97819 */ /* 0x000fe400000006ff */
[----:B------:R-:W-:Y:S02]  /*2030*/  PRMT R220, R202, 0x7632, R220 ;  /* 0x00007632cadc7816 */ /* 0x000fe400000000dc */
[----:B------:R-:W-:Y:S02]  /*2040*/  PRMT R217, R200, 0x7632, R217 ;  /* 0x00007632c8d97816 */ /* 0x000fe400000000d9 */
[----:B------:R-:W-:Y:S01]  /*2050*/  SHF.L.U32 R202, R202, 0x10, RZ ;  /* 0x00000010caca7819 */ /* 0x000fe200000006ff */
[----:B------:R-:W-:Y:S01]  /*2060*/  FADD.FTZ R124, R124, R212 ;  /* 0x000000d47c7c7221 */ /* 0x000fe20000010000 */
[----:B------:R-:W-:Y:S01]  /*2070*/  FFMA.FTZ R164, R226, R212, R164 ;  /* 0x000000d4e2a47223 */ /* 0x000fe200000100a4 */
[----:B------:R-:W-:Y:S01]  /*2080*/  SHF.L.U32 R200, R217, 0x10, RZ ;  /* 0x00000010d9c87819 */ /* 0x000fe200000006ff */
[----:B------:R-:W-:Y:S01]  /*2090*/  FMUL.FTZ R217, R3, R196 ;  /* 0x000000c403d97220 */ /* 0x000fe20000410000 */
[----:B------:R-:W-:Y:S01]  /*20a0*/  FMUL.FTZ R251, R251, R202 ;  /* 0x000000cafbfb7220 */ /* 0x000fe20000410000 */
[----:B------:R-:W-:Y:S01]  /*20b0*/  FMUL.FTZ R196, R3, R198 ;  /* 0x000000c603c47220 */ /* 0x000fe20000410000 */
[----:B------:R-:W-:Y:S01]  /*20c0*/  FADD.FTZ R126, R126, R201 ;  /* 0x000000c97e7e7221 */ /* 0x000fe20000010000 */
[-C--:B------:R-:W-:Y:S01]  /*20d0*/  FFMA.FTZ R166, R219, R201.reuse, R166 ;  /* 0x000000c9dba67223 */ /* 0x080fe200000100a6 */
[----:B------:R-:W-:Y:S01]  /*20e0*/  FADD.FTZ R215, R215, R0 ;  /* 0x00000000d7d77221 */ /* 0x000fe20000010000 */
[----:B------:R-:W-:Y:S01]  /*20f0*/  FFMA.FTZ R214, R226, R0, R214 ;  /* 0x00000000e2d67223 */ /* 0x000fe200000100d6 */
[----:B---3--:R-:W-:-:S05]  /*2100*/  FMUL.FTZ R212, R192, R201 ;  /* 0x000000c9c0d47220 */ /* 0x008fca0000410000 */
[----:B------:R-:W-:Y:S04]  /*2110*/  STL [R1+0x50], R212 ;  /* 0x000050d401007387 */ /* 0x000fe80000100800 */
[----:B------:R-:W3:Y:S04]  /*2120*/  LDL R201, [R1+0x174] ;  /* 0x0001740001c97983 */ /* 0x000ee80000100800 */
[----:B------:R-:W-:Y:S04]  /*2130*/  STL [R1+0x3c], R251 ;  /* 0x00003cfb01007387 */ /* 0x000fe80000100800 */
[----:B------:R-:W-:Y:S04]  /*2140*/  STL [R1+0x28], R196 ;  /* 0x000028c401007387 */ /* 0x000fe80000100800 */
[----:B------:R-:W3:Y:S01]  /*2150*/  LDL R198, [R1+0x170] ;  /* 0x0001700001c67983 */ /* 0x000ee20000100800 */
[----:B------:R-:W-:Y:S01]  /*2160*/  SHF.L.U32 R192, R220, 0x10, RZ ;  /* 0x00000010dcc07819 */ /* 0x000fe200000006ff */
[----:B------:R-:W-:-:S02]  /*2170*/  FMUL.FTZ R220, R3, R193 ;  /* 0x000000c103dc7220 */ /* 0x000fc40000410000 */
[----:B0-----:R1:W5:Y:S01]  /*2180*/  LDL.LU R0, [R1+0x1bc] ;  /* 0x0001bc0001007983 */ /* 0x0013620000300800 */
[----:B----4-:R-:W-:-:S04]  /*2190*/  FMUL.FTZ R193, R218, R200 ;  /* 0x000000c8dac17220 */ /* 0x010fc80000410000 */
[----:B------:R-:W-:Y:S01]  /*21a0*/  FADD.FTZ R215, R215, R193 ;  /* 0x000000c1d7d77221 */ /* 0x000fe20000010000 */
[----:B------:R0:W-:Y:S01]  /*21b0*/  STL [R1+0x8], R193 ;  /* 0x000008c101007387 */ /* 0x0001e20000100800 */
[----:B------:R-:W-:-:S03]  /*21c0*/  FFMA.FTZ R214, R220, R193, R214 ;  /* 0x000000c1dcd67223 */ /* 0x000fc600000100d6 */
[----:B0-----:R-:W4:Y:S01]  /*21d0*/  LDL R193, [R1+0x16c] ;  /* 0x00016c0001c17983 */ /* 0x001f220000100800 */
[----:B------:R-:W-:Y:S01]  /*21e0*/  FMUL.FTZ R218, R3, R195 ;  /* 0x000000c303da7220 */ /* 0x000fe20000410000 */
[----:B------:R-:W-:-:S03]  /*21f0*/  FADD.FTZ R127, R127, R194 ;  /* 0x000000c27f7f7221 */ /* 0x000fc60000010000 */
[----:B------:R-:W-:Y:S01]  /*2200*/  FFMA.FTZ R167, R218, R194, R167 ;  /* 0x000000c2daa77223 */ /* 0x000fe200000100a7 */
[----:B------:R-:W-:Y:S01]  /*2210*/  FADD.FTZ R215, R215, R212 ;  /* 0x000000d4d7d77221 */ /* 0x000fe20000010000 */
[----:B------:R-:W-:Y:S01]  /*2220*/  FFMA.FTZ R214, R219, R212, R214 ;  /* 0x000000d4dbd67223 */ /* 0x000fe200000100d6 */
[----:B------:R-:W-:Y:S01]  /*2230*/  PRMT R250, R203, 0x7632, R250 ;  /* 0x00007632cbfa7816 */ /* 0x000fe200000000fa */
[----:B------:R-:W-:Y:S01]  /*2240*/  FMUL.FTZ R212, R3, R197 ;  /* 0x000000c503d47220 */ /* 0x000fe20000410000 */
[----:B------:R-:W-:Y:S02]  /*2250*/  SHF.L.U32 R203, R203, 0x10, RZ ;  /* 0x00000010cbcb7819 */ /* 0x000fe400000006ff */
[----:B------:R-:W-:-:S03]  /*2260*/  SHF.L.U32 R250, R250, 0x10, RZ ;  /* 0x00000010fafa7819 */ /* 0x000fc600000006ff */
[-C--:B--2---:R-:W-:Y:S02]  /*2270*/  FMUL.FTZ R252, R252, R203.reuse ;  /* 0x000000cbfcfc7220 */ /* 0x084fe40000410000 */
        /* <DEDUP_REMOVED lines=10> */
[----:B---3--:R-:W-:-:S05]  /*2320*/  FMUL.FTZ R195, R201, R194 ;  /* 0x000000c2c9c37220 */ /* 0x008fca0000410000 */
[----:B------:R1:W-:Y:S01]  /*2330*/  STL [R1+0x4], R195 ;  /* 0x000004c301007387 */ /* 0x0003e20000100800 */
[----:B------:R-:W-:Y:S01]  /*2340*/  FMUL.FTZ R194, R198, R192 ;  /* 0x000000c0c6c27220 */ /* 0x000fe20000410000 */
[----:B------:R-:W-:-:S04]  /*2350*/  FADD.FTZ R215, R215, R195 ;  /* 0x000000c3d7d77221 */ /* 0x000fc80000010000 */
[----:B------:R1:W-:Y:S01]  /*2360*/  STL [R1], R194 ;  /* 0x000000c201007387 */ /* 0x0003e20000100800 */
[----:B------:R-:W-:Y:S01]  /*2370*/  FFMA.FTZ R214, R218, R195, R214 ;  /* 0x000000c3dad67223 */ /* 0x000fe200000100d6 */
[----:B------:R-:W-:-:S03]  /*2380*/  FADD.FTZ R215, R215, R251 ;  /* 0x000000fbd7d77221 */ /* 0x000fc60000010000 */
[----:B------:R-:W-:Y:S01]  /*2390*/  FFMA.FTZ R214, R217, R251, R214 ;  /* 0x000000fbd9d67223 */ /* 0x000fe200000100d6 */
[----:B------:R-:W-:Y:S01]  /*23a0*/  FMUL.FTZ R251, R3, R199 ;  /* 0x000000c703fb7220 */ /* 0x000fe20000410000 */
[----:B------:R-:W-:Y:S02]  /*23b0*/  FADD.FTZ R215, R215, R194 ;  /* 0x000000c2d7d77221 */ /* 0x000fe40000010000 */
[----:B------:R-:W-:Y:S01]  /*23c0*/  FFMA.FTZ R214, R212, R194, R214 ;  /* 0x000000c2d4d67223 */ /* 0x000fe200000100d6 */
[----:B------:R-:W-:Y:S01]  /*23d0*/  FFMA.FTZ R163, R251, R250, R163 ;  /* 0x000000fafba37223 */ /* 0x000fe200000100a3 */
[----:B------:R-:W-:Y:S02]  /*23e0*/  FADD.FTZ R215, R215, R252 ;  /* 0x000000fcd7d77221 */ /* 0x000fe40000010000 */
[----:B------:R-:W-:Y:S01]  /*23f0*/  FFMA.FTZ R214, R196, R252, R214 ;  /* 0x000000fcc4d67223 */ /* 0x000fe200000100d6 */
[----:B----4-:R-:W-:-:S04]  /*2400*/  FMUL.FTZ R250, R193, R250 ;  /* 0x000000fac1fa7220 */ /* 0x010fc80000410000 */
[----:B------:R-:W-:Y:S01]  /*2410*/  FADD.FTZ R215, R215, R250 ;  /* 0x000000fad7d77221 */ /* 0x000fe20000010000 */
[----:B-1----:R-:W-:-:S07]  /*2420*/  FFMA.FTZ R214, R251, R250, R214 ;  /* 0x000000fafbd67223 */ /* 0x002fce00000100d6 */
.L_x_6314:
[----:B------:R-:W-:Y:S05]  /*2430*/  BSYNC B0 ;  /* 0x0000000000007941 */ /* 0x000fea0003800000 */
.L_x_6313:
[----:B------:R-:W-:Y:S04]  /*2440*/  BSSY B0, `(.L_x_6315) ;  /* 0x0000065000007945 */ /* 0x000fe80003800000 */
[----:B------:R-:W-:Y:S05]  /*2450*/  @!P1 BRA `(.L_x_6316) ;  /* 0x00000004008c9947 */ /* 0x000fea0003800000 */
[----:B------:R-:W1:Y:S01]  /*2460*/  LDC.64 R200, c[0x0][0x2b8] ;  /* 0x0000ae00ffc87b82 */ /* 0x000e620000000a00 */
[C---:B0-----:R-:W-:Y:S01]  /*2470*/  LEA R196, P4, R213.reuse, UR10, 0x5 ;  /* 0x0000000ad5c47c11 */ /* 0x041fe2000f8828ff */
[----:B------:R-:W2:Y:S03]  /*2480*/  LDL R209, [R1+0x198] ;  /* 0x0001980001d17983 */ /* 0x000ea60000100800 */
[----:B------:R-:W-:Y:S01]  /*2490*/  LEA.HI.X R197, R213, UR11, RZ, 0x5, P4 ;  /* 0x0000000bd5c57c11 */ /* 0x000fe2000a0f2cff */
[----:B------:R-:W3:Y:S01]  /*24a0*/  LDL R211, [R1+0x190] ;  /* 0x0001900001d37983 */ /* 0x000ee20000100800 */
[----:B------:R-:W-:Y:S01]  /*24b0*/  ISETP.NE.U32.AND P4, PT, RZ, UR8, PT ;  /* 0x00000008ff007c0c */ /* 0x000fe2000bf85070 */
[----:B------:R-:W0:Y:S02]  /*24c0*/  LDC.U8 R244, c[0x0][0x2a0] ;  /* 0x0000a800fff47b82 */ /* 0x000e240000000000 */
[----:B------:R-:W4:Y:S01]  /*24d0*/  LDG.E.128 R192, desc[UR4][R196.64] ;  /* 0x00000004c4c07981 */ /* 0x000f22000c1e1d00 */
[----:B------:R-:W-:-:S03]  /*24e0*/  ISETP.NE.AND.EX P4, PT, RZ, UR9, PT, P4 ;  /* 0x00000009ff007c0c */ /* 0x000fc6000bf85340 */
[----:B------:R-:W3:Y:S04]  /*24f0*/  LDL R245, [R1+0x18c] ;  /* 0x00018c0001f57983 */ /* 0x000ee80000100800 */
[----:B------:R-:W2:Y:S01]  /*2500*/  LDG.E.128 R196, desc[UR4][R196.64+0x10] ;  /* 0x00001004c4c47981 */ /* 0x000ea2000c1e1d00 */
[----:B-1----:R-:W-:-:S05]  /*2510*/  IMAD.WIDE.U32 R200, R213, 0x10, R200 ;  /* 0x00000010d5c87825 */ /* 0x002fca00078e00c8 */
[----:B------:R-:W-:-:S04]  /*2520*/  @P4 LEA R20, P5, R213, UR8, 0x5 ;  /* 0x00000008d5144c11 */ /* 0x000fc8000f8a28ff */
[C---:B------:R-:W-:Y:S01]  /*2530*/  @P4 LEA.HI.X R21, R213.reuse, UR9, RZ, 0x5, P5 ;  /* 0x00000009d5154c11 */ /* 0x040fe2000a8f2cff */
[----:B------:R-:W3:Y:S04]  /*2540*/  LDG.E.128 R200, desc[UR4][R200.64] ;  /* 0x00000004c8c87981 */ /* 0x000ee8000c1e1d00 */
[----:B------:R-:W5:Y:S04]  /*2550*/  @P4 LDG.E.128 R36, desc[UR4][R20.64] ;  /* 0x0000000414244981 */ /* 0x000f68000c1e1d00 */
[----:B------:R1:W5:Y:S02]  /*2560*/  @P4 LDG.E.128 R32, desc[UR4][R20.64+0x10] ;  /* 0x0000100414204981 */ /* 0x000364000c1e1d00 */
[----:B-1----:R-:W-:-:S04]  /*2570*/  LEA R20, P4, R213, UR12, 0x3 ;  /* 0x0000000cd5147c11 */ /* 0x002fc8000f8818ff */
[----:B------:R-:W-:Y:S02]  /*2580*/  LEA.HI.X R21, R213, UR13, RZ, 0x3, P4 ;  /* 0x0000000dd5157c11 */ /* 0x000fe4000a0f1cff */
[----:B0-----:R-:W-:Y:S02]  /*2590*/  ISETP.NE.AND P4, PT, R244, RZ, PT ;  /* 0x000000fff400720c */ /* 0x001fe40003f85270 */
[----:B------:R-:W3:Y:S02]  /*25a0*/  LDL R244, [R1+0x194] ;  /* 0x0001940001f47983 */ /* 0x000ee40000100800 */
[----:B-----5:R-:W-:Y:S02]  /*25b0*/  FSEL R208, R216, RZ, !P4 ;  /* 0x000000ffd8d07208 */ /* 0x020fe40006000000 */
[----:B------:R-:W5:Y:S03]  /*25c0*/  LDG.E.64 R20, desc[UR4][R20.64] ;  /* 0x0000000414147981 */ /* 0x000f66000c1e1b00 */
[----:B----4-:R-:W-:-:S04]  /*25d0*/  FADD.FTZ R192, -R208, R192 ;  /* 0x000000c0d0c07221 */ /* 0x010fc80000010100 */
[----:B------:R-:W-:Y:S01]  /*25e0*/  FMUL.FTZ R225, R3, R192 ;  /* 0x000000c003e17220 */ /* 0x000fe20000410000 */
[----:B--2---:R-:W-:Y:S01]  /*25f0*/  FADD.FTZ R14, -R208, R197 ;  /* 0x000000c5d00e7221 */ /* 0x004fe20000010100 */
[C---:B---3--:R-:W-:Y:S02]  /*2600*/  PRMT R249, R200.reuse, 0x7632, R249 ;  /* 0x00007632c8f97816 */ /* 0x048fe400000000f9 */
[----:B------:R-:W-:Y:S02]  /*2610*/  SHF.L.U32 R200, R200, 0x10, RZ ;  /* 0x00000010c8c87819 */ /* 0x000fe400000006ff */
[C---:B------:R-:W-:Y:S02]  /*2620*/  PRMT R248, R201.reuse, 0x7632, R248 ;  /* 0x00007632c9f87816 */ /* 0x040fe400000000f8 */
[----:B------:R-:W-:Y:S01]  /*2630*/  SHF.L.U32 R201, R201, 0x10, RZ ;  /* 0x00000010c9c97819 */ /* 0x000fe200000006ff */
[----:B------:R-:W-:-:S05]  /*2640*/  FMUL.FTZ R209, R209, R200 ;  /* 0x000000c8d1d17220 */ /* 0x000fca0000410000 */
[----:B------:R0:W-:Y:S01]  /*2650*/  STL [R1+0x60], R209 ;  /* 0x000060d101007387 */ /* 0x0001e20000100800 */
[----:B------:R-:W-:Y:S01]  /*2660*/  FADD.FTZ R116, R116, R200 ;  /* 0x000000c874747221 */ /* 0x000fe20000010000 */
[----:B------:R-:W-:Y:S01]  /*2670*/  FFMA.FTZ R156, R225, R200, R156 ;  /* 0x000000c8e19c7223 */ /* 0x000fe2000001009c */
[----:B------:R-:W-:Y:S01]  /*2680*/  FADD.FTZ R196, -R208, R196 ;  /* 0x000000c4d0c47221 */ /* 0x000fe20000010100 */
[----:B------:R-:W-:Y:S02]  /*2690*/  FMUL.FTZ R197, R244, R201 ;  /* 0x000000c9f4c57220 */ /* 0x000fe40000410000 */
[----:B------:R-:W2:Y:S04]  /*26a0*/  LDL R244, [R1+0x168] ;  /* 0x0001680001f47983 */ /* 0x000ea80000100800 */
[----:B------:R1:W-:Y:S04]  /*26b0*/  STL [R1+0x4c], R197 ;  /* 0x00004cc501007387 */ /* 0x0003e80000100800 */
[----:B------:R-:W3:Y:S01]  /*26c0*/  LDL R200, [R1+0x164] ;  /* 0x0001640001c87983 */ /* 0x000ee20000100800 */
[C---:B------:R-:W-:Y:S01]  /*26d0*/  FADD.FTZ R193, -R208.reuse, R193 ;  /* 0x000000c1d0c17221 */ /* 0x040fe20000010100 */
[C---:B------:R-:W-:Y:S01]  /*26e0*/  FADD.FTZ R194, -R208.reuse, R194 ;  /* 0x000000c2d0c27221 */ /* 0x040fe20000010100 */
[C---:B------:R-:W-:Y:S01]  /*26f0*/  FADD.FTZ R195, -R208.reuse, R195 ;  /* 0x000000c3d0c37221 */ /* 0x040fe20000010100 */
[C---:B------:R-:W-:Y:S01]  /*2700*/  FADD.FTZ R198, -R208.reuse, R198 ;  /* 0x000000c6d0c67221 */ /* 0x040fe20000010100 */
[----:B------:R-:W-:Y:S01]  /*2710*/  FADD.FTZ R199, -R208, R199 ;  /* 0x000000c7d0c77221 */ /* 0x000fe20000010100 */
[----:B------:R-:W-:Y:S01]  /*2720*/  FMUL.FTZ R208, R3, R196 ;  /* 0x000000c403d07220 */ /* 0x000fe20000410000 */
[----:B------:R-:W4:Y:S04]  /*2730*/  LDL R192, [R1+0x15c] ;  /* 0x00015c0001c07983 */ /* 0x000f280000100800 */
[----:B------:R-:W4:Y:S01]  /*2740*/  LDL R196, [R1+0x160] ;  /* 0x0001600001c47983 */ /* 0x000f220000100800 */
[----:B------:R-:W-:-:S02]  /*2750*/  PRMT R247, R202, 0x7632, R247 ;  /* 0x00007632caf77816 */ /* 0x000fc400000000f7 */
[----:B------:R-:W-:Y:S01]  /*2760*/  SHF.L.U32 R202, R202, 0x10, RZ ;  /* 0x00000010caca7819 */ /* 0x000fe200000006ff */
[----:B------:R-:W-:Y:S01]  /*2770*/  FMUL.FTZ R210, R3, R194 ;  /* 0x000000c203d27220 */ /* 0x000fe20000410000 */
[----:B------:R-:W-:-:S03]  /*2780*/  SHF.L.U32 R249, R249, 0x10, RZ ;  /* 0x00000010f9f97819 */ /* 0x000fc600000006ff */
[----:B------:R-:W-:Y:S01]  /*2790*/  FMUL.FTZ R194, R211, R202 ;  /* 0x000000cad3c27220 */ /* 0x000fe20000410000 */
[----:B------:R-:W-:Y:S01]  /*27a0*/  FMUL.FTZ R211, R3, R193 ;  /* 0x000000c103d37220 */ /* 0x000fe20000410000 */
[----:B------:R-:W-:Y:S01]  /*27b0*/  FADD.FTZ R117, R117, R249 ;  /* 0x000000f975757221 */ /* 0x000fe20000010000 */
[----:B------:R-:W-:Y:S01]  /*27c0*/  FADD.FTZ R215, R215, R209 ;  /* 0x000000d1d7d77221 */ /* 0x000fe20000010000 */
[----:B------:R-:W-:Y:S01]  /*27d0*/  FFMA.FTZ R214, R225, R209, R214 ;  /* 0x000000d1e1d67223 */ /* 0x000fe200000100d6 */
[----:B------:R-:W-:Y:S01]  /*27e0*/  FFMA.FTZ R157, R211, R249, R157 ;  /* 0x000000f9d39d7223 */ /* 0x000fe2000001009d */
[----:B------:R-:W-:Y:S01]  /*27f0*/  SHF.L.U32 R248, R248, 0x10, RZ ;  /* 0x00000010f8f87819 */ /* 0x000fe200000006ff */
[----:B0-----:R-:W-:Y:S01]  /*2800*/  FMUL.FTZ R209, R3, R195 ;  /* 0x000000c303d17220 */ /* 0x001fe20000410000 */
[----:B------:R1:W-:Y:S03]  /*2810*/  STL [R1+0x38], R194 ;  /* 0x000038c201007387 */ /* 0x0003e60000100800 */
[----:B------:R-:W-:Y:S01]  /*2820*/  FADD.FTZ R119, R119, R248 ;  /* 0x000000f877777221 */ /* 0x000fe20000010000 */
[----:B------:R-:W-:Y:S01]  /*2830*/  FFMA.FTZ R159, R209, R248, R159 ;  /* 0x000000f8d19f7223 */ /* 0x000fe2000001009f */
[----:B------:R-:W-:Y:S01]  /*2840*/  SHF.L.U32 R247, R247, 0x10, RZ ;  /* 0x00000010f7f77819 */ /* 0x000fe200000006ff */
[----:B------:R-:W-:Y:S01]  /*2850*/  FMUL.FTZ R14, R3, R14 ;  /* 0x0000000e030e7220 */ /* 0x000fe20000410000 */
[----:B------:R-:W-:-:S02]  /*2860*/  PRMT R243, R203, 0x7632, R243 ;  /* 0x00007632cbf37816 */ /* 0x000fc400000000f3 */
[----:B------:R-:W-:Y:S01]  /*2870*/  SHF.L.U32 R203, R203, 0x10, RZ ;  /* 0x00000010cbcb7819 */ /* 0x000fe200000006ff */
[----:B------:R-:W-:Y:S01]  /*2880*/  FADD.FTZ R113, R113, R247 ;  /* 0x000000f771717221 */ /* 0x000fe20000010000 */
[----:B------:R-:W-:Y:S01]  /*2890*/  FFMA.FTZ R153, R14, R247, R153 ;  /* 0x000000f70e997223 */ /* 0x000fe20000010099 */
[----:B------:R-:W-:Y:S01]  /*28a0*/  SHF.L.U32 R243, R243, 0x10, RZ ;  /* 0x00000010f3f37819 */ /* 0x000fe200000006ff */
[----:B------:R-:W-:Y:S01]  /*28b0*/  FMUL.FTZ R246, R3, R198 ;  /* 0x000000c603f67220 */ /* 0x000fe20000410000 */
[----:B------:R-:W-:-:S03]  /*28c0*/  FMUL.FTZ R245, R245, R203 ;  /* 0x000000cbf5f57220 */ /* 0x000fc60000410000 */
        /* <DEDUP_REMOVED lines=28> */
.L_x_6316:
[----:B------:R-:W-:Y:S05]  /*2a90*/  BSYNC B0 ;  /* 0x0000000000007941 */ /* 0x000fea0003800000 */
.L_x_6315:
        /* <DEDUP_REMOVED lines=12> */
[----:B------:R-:W3:Y:S04]  /*2b60*/  LDL R238, [R1+0x140] ;  /* 0x0001400001ee7983 */ /* 0x000ee80000100800 */
[----:B------:R-:W3:Y:S01]  /*2b70*/  LDG.E.128 R196, desc[UR4][R196.64+0x10] ;  /* 0x00001004c4c47981 */ /* 0x000ee2000c1e1d00 */
[C---:B-1----:R-:W-:Y:S01]  /*2b80*/  IMAD.WIDE.U32 R200, R213.reuse, 0x10, R200 ;  /* 0x00000010d5c87825 */ /* 0x042fe200078e00c8 */
[----:B------:R-:W-:-:S04]  /*2b90*/  @P4 LEA R22, P5, R213, UR8, 0x5 ;  /* 0x00000008d5164c11 */ /* 0x000fc8000f8a28ff */
[C---:B------:R-:W-:Y:S01]  /*2ba0*/  @P4 LEA.HI.X R23, R213.reuse, UR9, RZ, 0x5, P5 ;  /* 0x00000009d5174c11 */ /* 0x040fe2000a8f2cff */
[----:B------:R-:W2:Y:S04]  /*2bb0*/  LDG.E.128 R200, desc[UR4][R200.64] ;  /* 0x00000004c8c87981 */ /* 0x000ea8000c1e1d00 */
[----:B------:R-:W5:Y:S04]  /*2bc0*/  @P4 LDG.E.128 R28, desc[UR4][R22.64] ;  /* 0x00000004161c4981 */ /* 0x000f68000c1e1d00 */
[----:B------:R1:W5:Y:S02]  /*2bd0*/  @P4 LDG.E.128 R24, desc[UR4][R22.64+0x10] ;  /* 0x0000100416184981 */ /* 0x000364000c1e1d00 */
[----:B-1----:R-:W-:-:S04]  /*2be0*/  LEA R22, P4, R213, UR12, 0x3 ;  /* 0x0000000cd5167c11 */ /* 0x002fc8000f8818ff */
[----:B------:R-:W-:Y:S02]  /*2bf0*/  LEA.HI.X R23, R213, UR13, RZ, 0x3, P4 ;  /* 0x0000000dd5177c11 */ /* 0x000fe4000a0f1cff */
[----:B0-----:R-:W-:-:S04]  /*2c00*/  ISETP.NE.AND P4, PT, R6, RZ, PT ;  /* 0x000000ff0600720c */ /* 0x001fc80003f85270 */
[----:B-----5:R-:W-:Y:S01]  /*2c10*/  FSEL R5, R216, RZ, !P4 ;  /* 0x000000ffd8057208 */ /* 0x020fe20006000000 */
[----:B------:R-:W5:Y:S04]  /*2c20*/  LDG.E.64 R22, desc[UR4][R22.64] ;  /* 0x0000000416167981 */ /* 0x000f68000c1e1b00 */
[----:B----4-:R-:W-:-:S04]  /*2c30*/  FADD.FTZ R192, -R5, R192 ;  /* 0x000000c005c07221 */ /* 0x010fc80000010100 */
[----:B------:R-:W-:Y:S01]  /*2c40*/  FMUL.FTZ R224, R3, R192 ;  /* 0x000000c003e07220 */ /* 0x000fe20000410000 */
[C---:B--2---:R-:W-:Y:S02]  /*2c50*/  PRMT R242, R200.reuse, 0x7632, R242 ;  /* 0x00007632c8f27816 */ /* 0x044fe400000000f2 */
[----:B------:R-:W-:Y:S02]  /*2c60*/  SHF.L.U32 R200, R200, 0x10, RZ ;  /* 0x00000010c8c87819 */ /* 0x000fe400000006ff */
[----:B------:R-:W-:-:S03]  /*2c70*/  PRMT R241, R201, 0x7632, R241 ;  /* 0x00007632c9f17816 */ /* 0x000fc600000000f1 */
[-C--:B------:R-:W-:Y:S01]  /*2c80*/  FMUL.FTZ R237, R237, R200.reuse ;  /* 0x000000c8eded7220 */ /* 0x080fe20000410000 */
[----:B------:R-:W-:Y:S01]  /*2c90*/  SHF.L.U32 R201, R201, 0x10, RZ ;  /* 0x00000010c9c97819 */ /* 0x000fe200000006ff */
[----:B------:R-:W-:Y:S01]  /*2ca0*/  FADD.FTZ R108, R108, R200 ;  /* 0x000000c86c6c7221 */ /* 0x000fe20000010000 */
[----:B------:R-:W-:Y:S02]  /*2cb0*/  FFMA.FTZ R148, R224, R200, R148 ;  /* 0x000000c8e0947223 */ /* 0x000fe40000010094 */
[----:B------:R0:W-:Y:S01]  /*2cc0*/  STL [R1+0x5c], R237 ;  /* 0x00005ced01007387 */ /* 0x0001e20000100800 */
[C---:B---3--:R-:W-:Y:S01]  /*2cd0*/  FADD.FTZ R6, -R5.reuse, R197 ;  /* 0x000000c505067221 */ /* 0x048fe20000010100 */
[----:B------:R-:W-:Y:S02]  /*2ce0*/  FADD.FTZ R196, -R5, R196 ;  /* 0x000000c405c47221 */ /* 0x000fe40000010100 */
[----:B------:R-:W2:Y:S01]  /*2cf0*/  LDL R200, [R1+0x154] ;  /* 0x0001540001c87983 */ /* 0x000ea20000100800 */
[----:B------:R-:W-:Y:S01]  /*2d00*/  FMUL.FTZ R197, R239, R201 ;  /* 0x000000c9efc57220 */ /* 0x000fe20000410000 */
[C---:B------:R-:W-:Y:S01]  /*2d10*/  FADD.FTZ R193, -R5.reuse, R193 ;  /* 0x000000c105c17221 */ /* 0x040fe20000010100 */
[C---:B------:R-:W-:Y:S01]  /*2d20*/  FADD.FTZ R194, -R5.reuse, R194 ;  /* 0x000000c205c27221 */ /* 0x040fe20000010100 */
[C---:B------:R-:W-:Y:S01]  /*2d30*/  FADD.FTZ R15, -R5.reuse, R195 ;  /* 0x000000c3050f7221 */ /* 0x040fe20000010100 */
[C---:B------:R-:W-:Y:S01]  /*2d40*/  FADD.FTZ R198, -R5.reuse, R198 ;  /* 0x000000c605c67221 */ /* 0x040fe20000010100 */
[----:B------:R-:W-:Y:S01]  /*2d50*/  FADD.FTZ R199, -R5, R199 ;  /* 0x000000c705c77221 */ /* 0x000fe20000010100 */
[----:B------:R-:W-:Y:S01]  /*2d60*/  FMUL.FTZ R5, R3, R196 ;  /* 0x000000c403057220 */ /* 0x000fe20000410000 */
[----:B------:R1:W-:Y:S04]  /*2d70*/  STL [R1+0x48], R197 ;  /* 0x000048c501007387 */ /* 0x0003e80000100800 */
[----:B------:R-:W3:Y:S04]  /*2d80*/  LDL R196, [R1+0x14c] ;  /* 0x00014c0001c47983 */ /* 0x000ee80000100800 */
        /* <DEDUP_REMOVED lines=13> */
[----:B------:R-:W-:Y:S01]  /*2e60*/  FMUL.FTZ R15, R3, R15 ;  /* 0x0000000f030f7220 */ /* 0x000fe20000410000 */
        /* <DEDUP_REMOVED lines=10> */
[C---:B0-----:R-:W-:Y:S01]  /*2f10*/  FMUL.FTZ R237, R3.reuse, R199 ;  /* 0x000000c703ed7220 */ /* 0x041fe20000410000 */
[----:B------:R-:W-:Y:S01]  /*2f20*/  FMUL.FTZ R239, R3, R198 ;  /* 0x000000c603ef7220 */ /* 0x000fe20000410000 */
        /* <DEDUP_REMOVED lines=27> */
[----:B-1----:R-:W-:-:S07]  /*30e0*/  FFMA.FTZ R214, R237, R236, R214 ;  /* 0x000000ecedd67223 */ /* 0x002fce00000100d6 */
.L_x_6318:
[----:B------:R-:W-:Y:S05]  /*30f0*/  BSYNC B0 ;  /* 0x0000000000007941 */ /* 0x000fea0003800000 */
.L_x_6317:
[----:B------:R-:W2:Y:S01]  /*3100*/  LDL R192, [R1+0x74] ;  /* 0x0000740001c07983 */ /* 0x000ea20000100800 */
[----:B------:R-:W-:Y:S01]  /*3110*/  BSSY B0, `(.L_x_6319) ;  /* 0x0000066000007945 */ /* 0x000fe20003800000 */
[----:B--2---:R-:W-:-:S13]  /*3120*/  ISETP.NE.AND P4, PT, R192, RZ, PT ;  /* 0x000000ffc000720c */ /* 0x004fda0003f85270 */
[----:B------:R-:W-:Y:S05]  /*3130*/  @!P4 BRA `(.L_x_6320) ;  /* 0x00000004008cc947 */ /* 0x000fea0003800000 */
[----:B------:R-:W1:Y:S01]  /*3140*/  LDC.U8 R192, c[0x0][0x2a0] ;  /* 0x0000a800ffc07b82 */ /* 0x000e620000000000 */
[----:B------:R-:W2:Y:S04]  /*3150*/  LDL R203, [R1+0x138] ;  /* 0x0001380001cb7983 */ /* 0x000ea80000100800 */
[----:B------:R-:W3:Y:S03]  /*3160*/  LDL R202, [R1+0x130] ;  /* 0x0001300001ca7983 */ /* 0x000ee60000100800 */
[----:B0-----:R-:W0:Y:S01]  /*3170*/  LDC.64 R196, c[0x0][0x2b8] ;  /* 0x0000ae00ffc47b82 */ /* 0x001e220000000a00 */
[----:B------:R-:W4:Y:S01]  /*3180*/  LDL R231, [R1+0x128] ;  /* 0x0001280001e77983 */ /* 0x000f220000100800 */
[----:B-1----:R-:W-:-:S04]  /*3190*/  ISETP.NE.AND P4, PT, R192, RZ, PT ;  /* 0x000000ffc000720c */ /* 0x002fc80003f85270 */
[----:B-----5:R-:W-:Y:S01]  /*31a0*/  FSEL R216, R216, RZ, !P4 ;  /* 0x000000ffd8d87208 */ /* 0x020fe20006000000 */
[C---:B0-----:R-:W-:Y:S01]  /*31b0*/  IMAD.WIDE.U32 R196, R213.reuse, 0x10, R196 ;  /* 0x00000010d5c47825 */ /* 0x041fe200078e00c4 */
[----:B------:R-:W-:-:S05]  /*31c0*/  LEA R192, P4, R213, UR10, 0x5 ;  /* 0x0000000ad5c07c11 */ /* 0x000fca000f8828ff */
[----:B------:R-:W2:Y:S01]  /*31d0*/  LDG.E.128 R196, desc[UR4][R196.64] ;  /* 0x00000004c4c47981 */ /* 0x000ea2000c1e1d00 */
[----:B------:R-:W-:-:S05]  /*31e0*/  LEA.HI.X R193, R213, UR11, RZ, 0x5, P4 ;  /* 0x0000000bd5c17c11 */ /* 0x000fca000a0f2cff */
[----:B------:R-:W3:Y:S04]  /*31f0*/  LDG.E.128 R8, desc[UR4][R192.64] ;  /* 0x00000004c0087981 */ /* 0x000ee8000c1e1d00 */
[----:B------:R-:W4:Y:S01]  /*3200*/  LDG.E.128 R192, desc[UR4][R192.64+0x10] ;  /* 0x00001004c0c07981 */ /* 0x000f22000c1e1d00 */
[----:B------:R-:W-:-:S04]  /*3210*/  ISETP.NE.U32.AND P4, PT, RZ, UR8, PT ;  /* 0x00000008ff007c0c */ /* 0x000fc8000bf85070 */
[----:B------:R-:W-:-:S13]  /*3220*/  ISETP.NE.AND.EX P4, PT, RZ, UR9, PT, P4 ;  /* 0x00000009ff007c0c */ /* 0x000fda000bf85340 */
[----:B------:R-:W-:-:S04]  /*3230*/  @P4 LEA R200, P5, R213, UR8, 0x5 ;  /* 0x00000008d5c84c11 */ /* 0x000fc8000f8a28ff */
[----:B------:R-:W-:-:S05]  /*3240*/  @P4 LEA.HI.X R201, R213, UR9, RZ, 0x5, P5 ;  /* 0x00000009d5c94c11 */ /* 0x000fca000a8f2cff */
[----:B------:R-:W5:Y:S04]  /*3250*/  @P4 LDG.E.128 R176, desc[UR4][R200.64] ;  /* 0x00000004c8b04981 */ /* 0x000f68000c1e1d00 */
[----:B------:R0:W5:Y:S01]  /*3260*/  @P4 LDG.E.128 R180, desc[UR4][R200.64+0x10] ;  /* 0x00001004c8b44981 */ /* 0x000162000c1e1d00 */
[----:B------:R-:W-:-:S04]  /*3270*/  LEA R204, P4, R213, UR12, 0x3 ;  /* 0x0000000cd5cc7c11 */ /* 0x000fc8000f8818ff */
[----:B------:R-:W-:-:S06]  /*3280*/  LEA.HI.X R205, R213, UR13, RZ, 0x3, P4 ;  /* 0x0000000dd5cd7c11 */ /* 0x000fcc000a0f1cff */
[----:B------:R-:W5:Y:S01]  /*3290*/  LDG.E.64 R204, desc[UR4][R204.64] ;  /* 0x00000004cccc7981 */ /* 0x000f62000c1e1b00 */
[C---:B--2---:R-:W-:Y:S02]  /*32a0*/  PRMT R235, R196.reuse, 0x7632, R235 ;  /* 0x00007632c4eb7816 */ /* 0x044fe400000000eb */
[----:B------:R-:W-:Y:S01]  /*32b0*/  SHF.L.U32 R196, R196, 0x10, RZ ;  /* 0x00000010c4c47819 */ /* 0x000fe200000006ff */
[----:B---3--:R-:W-:-:S04]  /*32c0*/  FADD.FTZ R7, -R216, R10 ;  /* 0x0000000ad8077221 */ /* 0x008fc80000010100 */
[----:B------:R-:W-:Y:S01]  /*32d0*/  FMUL.FTZ R203, R203, R196 ;  /* 0x000000c4cbcb7220 */ /* 0x000fe20000410000 */
[C---:B------:R-:W-:Y:S01]  /*32e0*/  FADD.FTZ R10, -R216.reuse, R11 ;  /* 0x0000000bd80a7221 */ /* 0x040fe20000010100 */
[C---:B------:R-:W-:Y:S01]  /*32f0*/  FADD.FTZ R8, -R216.reuse, R8 ;  /* 0x00000008d8087221 */ /* 0x040fe20000010100 */
[C---:B------:R-:W-:Y:S01]  /*3300*/  FADD.FTZ R9, -R216.reuse, R9 ;  /* 0x00000009d8097221 */ /* 0x040fe20000010100 */
[C---:B------:R-:W-:Y:S01]  /*3310*/  PRMT R234, R197.reuse, 0x7632, R234 ;  /* 0x00007632c5ea7816 */ /* 0x040fe200000000ea */
[C---:B----4-:R-:W-:Y:S01]  /*3320*/  FADD.FTZ R192, -R216.reuse, R192 ;  /* 0x000000c0d8c07221 */ /* 0x050fe20000010100 */
[C---:B------:R-:W-:Y:S01]  /*3330*/  FADD.FTZ R11, -R216.reuse, R193 ;  /* 0x000000c1d80b7221 */ /* 0x040fe20000010100 */
[C---:B------:R-:W-:Y:S01]  /*3340*/  FADD.FTZ R194, -R216.reuse, R194 ;  /* 0x000000c2d8c27221 */ /* 0x040fe20000010100 */
[----:B------:R-:W-:Y:S02]  /*3350*/  FADD.FTZ R195, -R216, R195 ;  /* 0x000000c3d8c37221 */ /* 0x000fe40000010100 */
[----:B------:R-:W2:Y:S01]  /*3360*/  LDL R216, [R1+0x120] ;  /* 0x0001200001d87983 */ /* 0x000ea20000100800 */
[----:B------:R-:W-:-:S03]  /*3370*/  SHF.L.U32 R197, R197, 0x10, RZ ;  /* 0x00000010c5c57819 */ /* 0x000fc600000006ff */
[----:B------:R1:W-:Y:S04]  /*3380*/  STL [R1+0x58], R203 ;  /* 0x000058cb01007387 */ /* 0x0003e80000100800 */
[----:B------:R-:W3:Y:S01]  /*3390*/  LDL R213, [R1+0x134] ;  /* 0x0001340001d57983 */ /* 0x000ee20000100800 */
[----:B0-----:R-:W-:-:S03]  /*33a0*/  FMUL.FTZ R201, R202, R197 ;  /* 0x000000c5cac97220 */ /* 0x001fc60000410000 */
[----:B------:R-:W4:Y:S04]  /*33b0*/  LDL R202, [R1+0x12c] ;  /* 0x00012c0001ca7983 */ /* 0x000f280000100800 */
[----:B------:R-:W2:Y:S04]  /*33c0*/  LDL R200, [R1+0x124] ;  /* 0x0001240001c87983 */ /* 0x000ea80000100800 */
[----:B------:R1:W-:Y:S04]  /*33d0*/  STL [R1+0x44], R201 ;  /* 0x000044c901007387 */ /* 0x0003e80000100800 */
[----:B------:R-:W2:Y:S01]  /*33e0*/  LDL R193, [R1+0x11c] ;  /* 0x00011c0001c17983 */ /* 0x000ea20000100800 */
[----:B------:R-:W-:Y:S01]  /*33f0*/  SHF.L.U32 R235, R235, 0x10, RZ ;  /* 0x00000010ebeb7819 */ /* 0x000fe200000006ff */
[C---:B------:R-:W-:Y:S01]  /*3400*/  FMUL.FTZ R9, R3.reuse, R9 ;  /* 0x0000000903097220 */ /* 0x040fe20000410000 */
[C---:B------:R-:W-:Y:S01]  /*3410*/  PRMT R233, R198.reuse, 0x7632, R233 ;  /* 0x00007632c6e97816 */ /* 0x040fe200000000e9 */
[----:B------:R-:W-:Y:S01]  /*3420*/  FMUL.FTZ R227, R3, R8 ;  /* 0x0000000803e37220 */ /* 0x000fe20000410000 */
[----:B------:R-:W-:Y:S01]  /*3430*/  SHF.L.U32 R198, R198, 0x10, RZ ;  /* 0x00000010c6c67819 */ /* 0x000fe200000006ff */
[----:B------:R-:W-:Y:S01]  /*3440*/  FADD.FTZ R101, R101, R235 ;  /* 0x000000eb65657221 */ /* 0x000fe20000010000 */
[----:B------:R-:W-:Y:S01]  /*3450*/  FFMA.FTZ R141, R9, R235, R141 ;  /* 0x000000eb098d7223 */ /* 0x000fe2000001008d */
[----:B------:R-:W-:Y:S01]  /*3460*/  FADD.FTZ R215, R215, R203 ;  /* 0x000000cbd7d77221 */ /* 0x000fe20000010000 */
[C---:B------:R-:W-:Y:S01]  /*3470*/  FFMA.FTZ R214, R227.reuse, R203, R214 ;  /* 0x000000cbe3d67223 */ /* 0x040fe200000100d6 */
[----:B------:R-:W-:Y:S01]  /*3480*/  FADD.FTZ R100, R100, R196 ;  /* 0x000000c464647221 */ /* 0x000fe20000010000 */
[----:B------:R-:W-:Y:S01]  /*3490*/  FFMA.FTZ R140, R227, R196, R140 ;  /* 0x000000c4e38c7223 */ /* 0x000fe2000001008c */
[----:B------:R-:W-:Y:S01]  /*34a0*/  SHF.L.U32 R234, R234, 0x10, RZ ;  /* 0x00000010eaea7819 */ /* 0x000fe200000006ff */
[----:B------:R-:W-:Y:S01]  /*34b0*/  FMUL.FTZ R8, R3, R192 ;  /* 0x000000c003087220 */ /* 0x000fe20000410000 */
[----:B------:R-:W-:Y:S01]  /*34c0*/  FMUL.FTZ R196, R231, R198 ;  /* 0x000000c6e7c47220 */ /* 0x000fe20000410000 */
[C---:B------:R-:W-:Y:S01]  /*34d0*/  FMUL.FTZ R192, R3.reuse, R194 ;  /* 0x000000c203c07220 */ /* 0x040fe20000410000 */
[C---:B------:R-:W-:Y:S01]  /*34e0*/  FMUL.FTZ R10, R3.reuse, R10 ;  /* 0x0000000a030a7220 */ /* 0x040fe20000410000 */
[----:B------:R-:W-:Y:S01]  /*34f0*/  FMUL.FTZ R7, R3, R7 ;  /* 0x0000000703077220 */ /* 0x000fe20000410000 */
[----:B------:R-:W-:Y:S01]  /*3500*/  FADD.FTZ R103, R103, R234 ;  /* 0x000000ea67677221 */ /* 0x000fe20000010000 */
[----:B------:R1:W-:Y:S01]  /*3510*/  STL [R1+0x30], R196 ;  /* 0x000030c401007387 */ /* 0x0003e20000100800 */
[----:B------:R-:W-:Y:S01]  /*3520*/  FFMA.FTZ R143, R10, R234, R143 ;  /* 0x000000ea0a8f7223 */ /* 0x000fe2000001008f */
[----:B------:R-:W-:-:S02]  /*3530*/  SHF.L.U32 R233, R233, 0x10, RZ ;  /* 0x00000010e9e97819 */ /* 0x000fc400000006ff */
[----:B------:R1:W-:Y:S01]  /*3540*/  STL [R1+0x24], R192 ;  /* 0x000024c001007387 */ /* 0x0003e20000100800 */
[----:B------:R-:W-:Y:S01]  /*3550*/  FMUL.FTZ R11, R3, R11 ;  /* 0x0000000b030b7220 */ /* 0x000fe20000410000 */
[----:B------:R-:W-:Y:S01]  /*3560*/  PRMT R230, R199, 0x7632, R230 ;  /* 0x00007632c7e67816 */ /* 0x000fe200000000e6 */
[----:B------:R-:W-:Y:S01]  /*3570*/  FADD.FTZ R97, R97, R233 ;  /* 0x000000e961617221 */ /* 0x000fe20000010000 */
[----:B------:R-:W-:Y:S01]  /*3580*/  SHF.L.U32 R199, R199, 0x10, RZ ;  /* 0x00000010c7c77819 */ /* 0x000fe200000006ff */
[----:B------:R-:W-:Y:S01]  /*3590*/  FFMA.FTZ R137, R11, R233, R137 ;  /* 0x000000e90b897223 */ /* 0x000fe20000010089 */
[----:B------:R-:W-:Y:S01]  /*35a0*/  SHF.L.U32 R230, R230, 0x10, RZ ;  /* 0x00000010e6e67819 */ /* 0x000fe200000006ff */
[----:B------:R-:W-:-:S04]  /*35b0*/  FMUL.FTZ R231, R3, R195 ;  /* 0x000000c303e77220 */ /* 0x000fc80000410000 */
        /* <DEDUP_REMOVED lines=16> */
[----:B--2---:R-:W-:Y:S02]  /*36c0*/  FMUL.FTZ R233, R200, R233 ;  /* 0x000000e9c8e97220 */ /* 0x004fe40000410000 */
        /* <DEDUP_REMOVED lines=9> */
[----:B-1----:R-:W-:-:S07]  /*3760*/  FFMA.FTZ R214, R231, R230, R214 ;  /* 0x000000e6e7d67223 */ /* 0x002fce00000100d6 */
.L_x_6320:
[----:B------:R-:W-:Y:S05]  /*3770*/  BSYNC B0 ;  /* 0x0000000000007941 */ /* 0x000fea0003800000 */
.L_x_6319:
[----:B0-----:R-:W2:Y:S01]  /*3780*/  LDL.LU R193, [R1+0x68] ;  /* 0x0000680001c17983 */ /* 0x001ea20000300800 */
[----:B------:R-:W-:Y:S01]  /*3790*/  UMOV UR6, 0xffffffff ;  /* 0xffffffff00067882 */ /* 0x000fe20000000000 */
[----:B------:R-:W0:Y:S02]  /*37a0*/  S2R R192, SR_TID.X ;  /* 0x0000000000c07919 */ /* 0x000e240000002100 */
[----:B0-----:R-:W-:-:S04]  /*37b0*/  SHF.R.U32.HI R201, RZ, 0x5, R192 ;  /* 0x00000005ffc97819 */ /* 0x001fc800000116c0 */
[----:B------:R-:W-:Y:S02]  /*37c0*/  LOP3.LUT R194, R201, 0x7fffffc, RZ, 0xc0, !PT ;  /* 0x07fffffcc9c27812 */ /* 0x000fe400078ec0ff */
[----:B--2---:R-:W-:-:S04]  /*37d0*/  LOP3.LUT P4, RZ, R193, 0xff, RZ, 0xc0, !PT ;  /* 0x000000ffc1ff7812 */ /* 0x004fc8000788c0ff */
[----:B-----5:R-:W-:-:S09]  /*37e0*/  P2R R216, PR, RZ, 0x10 ;  /* 0x00000010ffd87803 */ /* 0x020fd20000000000 */
        /* <DEDUP_REMOVED lines=21> */
.L_x_6351:
[----:B------:R-:W2:Y:S01]  /*3940*/  LDL R192, [R1+0x78] ;  /* 0x0000780001c07983 */ /* 0x000ea20000100800 */
[----:B0-----:R-:W-:Y:S01]  /*3950*/  FADD.FTZ R193, R197, R193 ;  /* 0x000000c1c5c17221 */ /* 0x001fe20000010000 */
[----:B------:R-:W-:Y:S01]  /*3960*/  @!P4 LOP3.LUT R195, R201, 0x3, RZ, 0xc0, !PT ;  /* 0x00000003c9c3c812 */ /* 0x000fe200078ec0ff */
[----:B------:R-:W-:Y:S05]  /*3970*/  WARPSYNC.ALL ;  /* 0x0000000000007948 */ /* 0x000fea0003800000 */
[----:B------:R-:W0:Y:S01]  /*3980*/  S2R R196, SR_CgaCtaId ;  /* 0x0000000000c47919 */ /* 0x000e220000008800 */
[----:B-1----:R-:W-:Y:S01]  /*3990*/  MOV R197, 0x400 ;  /* 0x0000040000c57802 */ /* 0x002fe20000000f00 */
[----:B------:R-:W1:Y:S01]  /*39a0*/  LDC.U8 R215, c[0x0][0x2a0] ;  /* 0x0000a800ffd77b82 */ /* 0x000e620000000000 */
[----:B------:R-:W-:Y:S01]  /*39b0*/  @!P4 IADD3 R195, R194, R195, RZ ;  /* 0x000000c3c2c3c210 */ /* 0x000fe20007ffe0ff */
[----:B------:R-:W-:Y:S01]  /*39c0*/  BSSY B0, `(.L_x_6322) ;  /* 0x00000b8000007945 */ /* 0x000fe20003800000 */
        /* <DEDUP_REMOVED lines=19> */
[----:B-1----:R-:W-:Y:S06]  /*3b00*/  @!P5 BRA `(.L_x_6323) ;  /* 0x00000008008cd947 */ /* 0x002fec0003800000 */
[----:B------:R-:W0:Y:S01]  /*3b10*/  LDC.64 R192, c[0x0][0x220] ;  /* 0x00008800ffc07b82 */ /* 0x000e220000000a00 */
[----:B------:R-:W2:Y:S04]  /*3b20*/  LDL R214, [R1+0x118] ;  /* 0x0001180001d67983 */ /* 0x000ea80000100800 */
[----:B------:R-:W3:Y:S04]  /*3b30*/  LDL R203, [R1+0x20] ;  /* 0x0000200001cb7983 */ /* 0x000ee80000100800 */
[----:B------:R-:W4:Y:S04]  /*3b40*/  LDL R213, [R1+0x54] ;  /* 0x0000540001d57983 */ /* 0x000f280000100800 */
[----:B------:R1:W-:Y:S04]  /*3b50*/  STL [R1+0x1c4], R6 ;  /* 0x0001c40601007387 */ /* 0x0003e80000100800 */
[----:B-1----:R-:W4:Y:S01]  /*3b60*/  LDL R6, [R1+0x114] ;  /* 0x0001140001067983 */ /* 0x002f220000100800 */
[----:B0-----:R-:W-:Y:S01]  /*3b70*/  IMAD.WIDE.U32 R192, R12, 0x10, R192 ;  /* 0x000000100cc07825 */ /* 0x001fe200078e00c0 */
[----:B------:R-:W-:-:S02]  /*3b80*/  ISETP.NE.AND P4, PT, R215, RZ, PT ;  /* 0x000000ffd700720c */ /* 0x000fc40003f85270 */
[----:B------:R-:W-:Y:S01]  /*3b90*/  ISETP.NE.U32.AND P5, PT, RZ, UR8, PT ;  /* 0x00000008ff007c0c */ /* 0x000fe2000bfa5070 */
[----:B------:R-:W-:Y:S01]  /*3ba0*/  HFMA2.MMA R199, -RZ, RZ, 0, 0 ;  /* 0x00000000ffc77435 */ /* 0x000fe200000001ff */
[----:B------:R-:W-:Y:S01]  /*3bb0*/  FSEL R200, R197, RZ, !P4 ;  /* 0x000000ffc5c87208 */ /* 0x000fe20006000000 */
[----:B------:R-:W2:Y:S04]  /*3bc0*/  LDG.E.128 R192, desc[UR4][R192.64] ;  /* 0x00000004c0c07981 */ /* 0x000ea8000c1e1d00 */
[----:B------:R-:W-:Y:S01]  /*3bd0*/  FFMA.FTZ R198, R0, R196, R200 ;  /* 0x000000c400c67223 */ /* 0x000fe200000100c8 */
[----:B------:R-:W-:Y:S01]  /*3be0*/  ISETP.NE.AND.EX P5, PT, RZ, UR9, PT, P5 ;  /* 0x00000009ff007c0c */ /* 0x000fe2000bfa5350 */
[----:B------:R0:W-:Y:S02]  /*3bf0*/  STL [R1+0x1c0], R5 ;  /* 0x0001c00501007387 */ /* 0x0001e40000100800 */
[----:B------:R-:W-:-:S02]  /*3c00*/  FADD.FTZ R198, R13, -R198 ;  /* 0x800000c60dc67221 */ /* 0x000fc40000010000 */
[----:B------:R1:W-:Y:S02]  /*3c10*/  STL [R1+0x1bc], R2 ;  /* 0x0001bc0201007387 */ /* 0x0003e40000100800 */
[----:B------:R-:W-:Y:S01]  /*3c20*/  FMUL.FTZ R202, R3, R198 ;  /* 0x000000c603ca7220 */ /* 0x000fe20000410000 */
[----:B------:R-:W-:Y:S01]  /*3c30*/  MOV R198, R16 ;  /* 0x0000001000c67202 */ /* 0x000fe20000000f00 */
[----:B0-----:R-:W4:Y:S03]  /*3c40*/  LDL R5, [R1+0x110] ;  /* 0x0001100001057983 */ /* 0x001f260000100800 */
[----:B------:R-:W-:Y:S01]  /*3c50*/  LOP3.LUT P4, RZ, R198, 0xff, RZ, 0xc0, !PT ;  /* 0x000000ffc6ff7812 */ /* 0x000fe2000788c0ff */
[----:B------:R-:W-:Y:S01]  /*3c60*/  @P5 FADD.FTZ R202, R52, R202 ;  /* 0x000000ca34ca5221 */ /* 0x000fe20000010000 */
[----:B------:R-:W-:Y:S01]  /*3c70*/  LOP3.LUT P6, RZ, R16, 0xff00, RZ, 0xc0, !PT ;  /* 0x0000ff0010ff7812 */ /* 0x000fe200078cc0ff */
[----:B-1----:R-:W4:Y:S02]  /*3c80*/  LDL R2, [R1+0x10c] ;  /* 0x00010c0001027983 */ /* 0x002f240000100800 */
[----:B------:R-:W-:-:S04]  /*3c90*/  FMUL.FTZ R201, R202, R4 ;  /* 0x00000004cac97220 */ /* 0x000fc80000410000 */
[----:B------:R-:W-:-:S04]  /*3ca0*/  FMUL.FTZ R201, R201, UR15 ;  /* 0x0000000fc9c97c20 */ /* 0x000fc80008410000 */
[----:B--2---:R-:W-:-:S05]  /*3cb0*/  @P4 SHF.L.U32 R198, R192, 0x10, RZ ;  /* 0x00000010c0c64819 */ /* 0x004fca00000006ff */
[----:B------:R-:W-:Y:S01]  /*3cc0*/  @P4 FMUL.FTZ R199, R201, R198 ;  /* 0x000000c6c9c74220 */ /* 0x000fe20000410000 */
[----:B------:R-:W-:Y:S01]  /*3cd0*/  MOV R198, RZ ;  /* 0x000000ff00c67202 */ /* 0x000fe20000000f00 */
[----:B------:R-:W-:Y:S01]  /*3ce0*/  @P4 FMUL.FTZ R198, R214, R201 ;  /* 0x000000c9d6c64220 */ /* 0x000fe20000410000 */
[----:B------:R-:W-:Y:S01]  /*3cf0*/  FFMA.FTZ R201, R229, R196, R200 ;  /* 0x000000c4e5c97223 */ /* 0x000fe200000100c8 */
[----:B------:R-:W2:Y:S03]  /*3d00*/  LDL R214, [R1+0x1c] ;  /* 0x00001c0001d67983 */ /* 0x000ea60000100800 */
[----:B---3--:R-:W-:Y:S01]  /*3d10*/  FADD.FTZ R201, R203, -R201 ;  /* 0x800000c9cbc97221 */ /* 0x008fe20000010000 */
[----:B------:R-:W-:-:S03]  /*3d20*/  ISETP.NE.U32.AND P4, PT, RZ, UR16, PT ;  /* 0x00000010ff007c0c */ /* 0x000fc6000bf85070 */
[----:B------:R-:W-:Y:S01]  /*3d30*/  FMUL.FTZ R201, R3, R201 ;  /* 0x000000c903c97220 */ /* 0x000fe20000410000 */
[----:B------:R-:W-:-:S03]  /*3d40*/  ISETP.NE.AND.EX P4, PT, RZ, UR17, PT, P4 ;  /* 0x00000011ff007c0c */ /* 0x000fc6000bf85340 */
[----:B------:R-:W-:-:S04]  /*3d50*/  @P5 FADD.FTZ R201, R53, R201 ;  /* 0x000000c935c95221 */ /* 0x000fc80000010000 */
[C---:B------:R-:W-:Y:S01]  /*3d60*/  FMUL.FTZ R203, R201.reuse, R4 ;  /* 0x00000004c9cb7220 */ /* 0x040fe20000410000 */
[----:B------:R-:W-:Y:S01]  /*3d70*/  SEL R185, R201, R185, P4 ;  /* 0x000000b9c9b97207 */ /* 0x000fe20002000000 */
[----:B------:R-:W-:-:S04]  /*3d80*/  FFMA.FTZ R201, R228, R196, R200 ;  /* 0x000000c4e4c97223 */ /* 0x000fc800000100c8 */
[----:B----4-:R-:W-:Y:S02]  /*3d90*/  FADD.FTZ R201, R213, -R201 ;  /* 0x800000c9d5c97221 */ /* 0x010fe40000010000 */
[----:B------:R-:W3:Y:S01]  /*3da0*/  LDL R213, [R1+0x40] ;  /* 0x0000400001d57983 */ /* 0x000ee20000100800 */
[----:B------:R-:W-:Y:S02]  /*3db0*/  @P6 PRMT R192, R192, 0x7632, R192 ;  /* 0x00007632c0c06816 */ /* 0x000fe400000000c0 */
[----:B------:R-:W-:Y:S01]  /*3dc0*/  SEL R184, R202, R184, P4 ;  /* 0x000000b8cab87207 */ /* 0x000fe20002000000 */
[----:B------:R-:W-:Y:S01]  /*3dd0*/  HFMA2.MMA R202, -RZ, RZ, 0, 0 ;  /* 0x00000000ffca7435 */ /* 0x000fe200000001ff */
[----:B------:R-:W-:Y:S01]  /*3de0*/  @P6 SHF.L.U32 R192, R192, 0x10, RZ ;  /* 0x00000010c0c06819 */ /* 0x000fe200000006ff */
[----:B------:R-:W-:-:S04]  /*3df0*/  FMUL.FTZ R203, R203, UR15 ;  /* 0x0000000fcbcb7c20 */ /* 0x000fc80008410000 */
[----:B------:R-:W-:Y:S01]  /*3e00*/  @P6 FMUL.FTZ R202, R203, R192 ;  /* 0x000000c0cbca6220 */ /* 0x000fe20000410000 */
[----:B------:R-:W-:Y:S01]  /*3e10*/  MOV R192, RZ ;  /* 0x000000ff00c07202 */ /* 0x000fe20000000f00 */
[----:B------:R-:W-:Y:S02]  /*3e20*/  @P6 FMUL.FTZ R192, R6, R203 ;  /* 0x000000cb06c06220 */ /* 0x000fe40000410000 */
[----:B------:R-:W4:Y:S01]  /*3e30*/  LDL R6, [R1+0x108] ;  /* 0x0001080001067983 */ /* 0x000f220000100800 */
[----:B------:R-:W-:Y:S01]  /*3e40*/  LOP3.LUT P6, RZ, R16, 0xff0000, RZ, 0xc0, !PT ;  /* 0x00ff000010ff7812 */ /* 0x000fe200078cc0ff */
[----:B------:R-:W-:-:S04]  /*3e50*/  FMUL.FTZ R201, R3, R201 ;  /* 0x000000c903c97220 */ /* 0x000fc80000410000 */
[----:B------:R-:W-:Y:S01]  /*3e60*/  @P5 FADD.FTZ R201, R54, R201 ;  /* 0x000000c936c95221 */ /* 0x000fe20000010000 */
[----:B------:R-:W-:Y:S01]  /*3e70*/  FADD.FTZ R93, R93, R202 ;  /* 0x000000ca5d5d7221 */ /* 0x000fe20000010000 */
[----:B------:R-:W-:Y:S02]  /*3e80*/  FADD.FTZ R92, R92, R199 ;  /* 0x000000c75c5c7221 */ /* 0x000fe40000010000 */
[----:B------:R-:W-:Y:S01]  /*3e90*/  FMUL.FTZ R203, R201, R4 ;  /* 0x00000004c9cb7220 */ /* 0x000fe20000410000 */
[----:B------:R-:W-:-:S03]  /*3ea0*/  HFMA2.MMA R202, -RZ, RZ, 0, 0 ;  /* 0x00000000ffca7435 */ /* 0x000fc600000001ff */
[----:B------:R-:W-:Y:S01]  /*3eb0*/  @P6 SHF.L.U32 R199, R193, 0x10, RZ ;  /* 0x00000010c1c76819 */ /* 0x000fe200000006ff */
[----:B------:R-:W-:Y:S01]  /*3ec0*/  FMUL.FTZ R203, R203, UR15 ;  /* 0x0000000fcbcb7c20 */ /* 0x000fe20008410000 */
[----:B------:R-:W-:Y:S01]  /*3ed0*/  SEL R186, R201, R186, P4 ;  /* 0x000000bac9ba7207 */ /* 0x000fe20002000000 */
[----:B------:R-:W-:Y:S02]  /*3ee0*/  FFMA.FTZ R201, R223, R196, R200 ;  /* 0x000000c4dfc97223 */ /* 0x000fe400000100c8 */
[----:B------:R-:W-:Y:S01]  /*3ef0*/  @P6 FMUL.FTZ R202, R203, R199 ;  /* 0x000000c7cbca6220 */ /* 0x000fe20000410000 */
[----:B------:R-:W-:Y:S01]  /*3f00*/  MOV R199, RZ ;  /* 0x000000ff00c77202 */ /* 0x000fe20000000f00 */
[----:B------:R-:W-:Y:S01]  /*3f10*/  @P6 FMUL.FTZ R199, R5, R203 ;  /* 0x000000cb05c76220 */ /* 0x000fe20000410000 */
[----:B------:R-:W-:Y:S01]  /*3f20*/  LOP3.LUT P6, RZ, R16, 0xff000000, RZ, 0xc0, !PT ;  /* 0xff00000010ff7812 */ /* 0x000fe200078cc0ff */
[----:B------:R-:W-:Y:S01]  /*3f30*/  FADD.FTZ R94, R94, R202 ;  /* 0x000000ca5e5e7221 */ /* 0x000fe20000010000 */
[----:B------:R-:W-:Y:S01]  /*3f40*/  HFMA2.MMA R203, -RZ, RZ, 0, 0 ;  /* 0x00000000ffcb7435 */ /* 0x000fe200000001ff */
[----:B------:R-:W4:Y:S10]  /*3f50*/  LDL R5, [R1+0x104] ;  /* 0x0001040001057983 */ /* 0x000f340000100800 */
[----:B------:R-:W-:-:S04]  /*3f60*/  @P6 PRMT R193, R193, 0x7632, R193 ;  /* 0x00007632c1c16816 */ /* 0x000fc800000000c1 */
[----:B------:R-:W-:Y:S01]  /*3f70*/  @P6 SHF.L.U32 R193, R193, 0x10, RZ ;  /* 0x00000010c1c16819 */ /* 0x000fe200000006ff */
[----:B--2---:R-:W-:Y:S02]  /*3f80*/  FADD.FTZ R201, R214, -R201 ;  /* 0x800000c9d6c97221 */ /* 0x004fe40000010000 */
[----:B------:R-:W2:Y:S02]  /*3f90*/  LDL R214, [R1+0x14] ;  /* 0x0000140001d67983 */ /* 0x000ea40000100800 */
[----:B------:R-:W-:-:S04]  /*3fa0*/  FMUL.FTZ R201, R3, R201 ;  /* 0x000000c903c97220 */ /* 0x000fc80000410000 */
[----:B------:R-:W-:-:S04]  /*3fb0*/  @P5 FADD.FTZ R201, R55, R201 ;  /* 0x000000c937c95221 */ /* 0x000fc80000010000 */
[C---:B------:R-:W-:Y:S01]  /*3fc0*/  FMUL.FTZ R202, R201.reuse, R4 ;  /* 0x00000004c9ca7220 */ /* 0x040fe20000410000 */
[----:B------:R-:W-:Y:S01]  /*3fd0*/  SEL R187, R201, R187, P4 ;  /* 0x000000bbc9bb7207 */ /* 0x000fe20002000000 */
[----:B------:R-:W-:Y:S02]  /*3fe0*/  FFMA.FTZ R201, R222, R196, R200 ;  /* 0x000000c4dec97223 */ /* 0x000fe400000100c8 */
[----:B------:R-:W-:Y:S02]  /*3ff0*/  FMUL.FTZ R202, R202, UR15 ;  /* 0x0000000fcaca7c20 */ /* 0x000fe40008410000 */
[----:B---3--:R-:W-:Y:S02]  /*4000*/  FADD.FTZ R201, R213, -R201 ;  /* 0x800000c9d5c97221 */ /* 0x008fe40000010000 */
[----:B------:R-:W-:Y:S01]  /*4010*/  @P6 FMUL.FTZ R203, R202, R193 ;  /* 0x000000c1cacb6220 */ /* 0x000fe20000410000 */
[----:B------:R-:W-:Y:S01]  /*4020*/  MOV R193, RZ ;  /* 0x000000ff00c17202 */ /* 0x000fe20000000f00 */
[----:B------:R-:W3:Y:S01]  /*4030*/  LDL R213, [R1+0xc] ;  /* 0x00000c0001d57983 */ /* 0x000ee20000100800 */
[----:B------:R-:W-:Y:S01]  /*4040*/  FMUL.FTZ R201, R3, R201 ;  /* 0x000000c903c97220 */ /* 0x000fe20000410000 */
[----:B------:R-:W-:Y:S01]  /*4050*/  @P6 FMUL.FTZ R193, R2, R202 ;  /* 0x000000ca02c16220 */ /* 0x000fe20000410000 */
[----:B------:R-:W-:Y:S01]  /*4060*/  LOP3.LUT P6, RZ, R17, 0xff, RZ, 0xc0, !PT ;  /* 0x000000ff11ff7812 */ /* 0x000fe200078cc0ff */
[----:B------:R-:W-:Y:S01]  /*4070*/  FADD.FTZ R95, R95, R203 ;  /* 0x000000cb5f5f7221 */ /* 0x000fe20000010000 */
[----:B------:R-:W-:Y:S01]  /*4080*/  @P5 FADD.FTZ R201, R48, R201 ;  /* 0x000000c930c95221 */ /* 0x000fe20000010000 */
[----:B------:R-:W2:Y:S04]  /*4090*/  LDL R2, [R1+0x10] ;  /* 0x0000100001027983 */ /* 0x000ea80000100800 */
[C---:B------:R-:W-:Y:S01]  /*40a0*/  SEL R188, R201.reuse, R188, P4 ;  /* 0x000000bcc9bc7207 */ /* 0x040fe20002000000 */
[----:B------:R-:W-:-:S04]  /*40b0*/  FMUL.FTZ R201, R201, R4 ;  /* 0x00000004c9c97220 */ /* 0x000fc80000410000 */
[----:B------:R-:W-:Y:S01]  /*40c0*/  FMUL.FTZ R203, R201, UR15 ;  /* 0x0000000fc9cb7c20 */ /* 0x000fe20008410000 */
[----:B------:R-:W-:Y:S01]  /*40d0*/  HFMA2.MMA R201, -RZ, RZ, 0, 0 ;  /* 0x00000000ffc97435 */ /* 0x000fe200000001ff */
[----:B------:R-:W-:-:S05]  /*40e0*/  @P6 SHF.L.U32 R202, R194, 0x10, RZ ;  /* 0x00000010c2ca6819 */ /* 0x000fca00000006ff */
[----:B------:R-:W-:Y:S01]  /*40f0*/  @P6 FMUL.FTZ R201, R203, R202 ;  /* 0x000000cacbc96220 */ /* 0x000fe20000410000 */
[----:B------:R-:W-:Y:S01]  /*4100*/  MOV R202, RZ ;  /* 0x000000ff00ca7202 */ /* 0x000fe20000000f00 */
[----:B----4-:R-:W-:Y:S02]  /*4110*/  @P6 FMUL.FTZ R202, R6, R203 ;  /* 0x000000cb06ca6220 */ /* 0x010fe40000410000 */
[----:B------:R0:W5:Y:S04]  /*4120*/  LDL.LU R6, [R1+0x1c4] ;  /* 0x0001c40001067983 */ /* 0x0001680000300800 */
[----:B------:R-:W4:Y:S01]  /*4130*/  LDL R203, [R1+0x18] ;  /* 0x0000180001cb7983 */ /* 0x000f220000100800 */
[----:B------:R-:W-:Y:S01]  /*4140*/  FADD.FTZ R88, R88, R201 ;  /* 0x000000c958587221 */ /* 0x000fe20000010000 */
[----:B------:R-:W-:Y:S01]  /*4150*/  FFMA.FTZ R201, R221, R196, R200 ;  /* 0x000000c4ddc97223 */ /* 0x000fe200000100c8 */
[----:B------:R-:W-:-:S13]  /*4160*/  LOP3.LUT P6, RZ, R17, 0xff00, RZ, 0xc0, !PT ;  /* 0x0000ff0011ff7812 */ /* 0x000fda00078cc0ff */
[----:B------:R-:W-:-:S04]  /*4170*/  @P6 PRMT R194, R194, 0x7632, R194 ;  /* 0x00007632c2c26816 */ /* 0x000fc800000000c2 */
[----:B------:R-:W-:Y:S01]  /*4180*/  @P6 SHF.L.U32 R194, R194, 0x10, RZ ;  /* 0x00000010c2c26819 */ /* 0x000fe200000006ff */
[----:B----4-:R-:W-:-:S04]  /*4190*/  FADD.FTZ R201, R203, -R201 ;  /* 0x800000c9cbc97221 */ /* 0x010fc80000010000 */
[----:B------:R-:W-:-:S04]  /*41a0*/  FMUL.FTZ R201, R3, R201 ;  /* 0x000000c903c97220 */ /* 0x000fc80000410000 */
[----:B------:R-:W-:-:S05]  /*41b0*/  @P5 FADD.FTZ R201, R49, R201 ;  /* 0x000000c931c95221 */ /* 0x000fca0000010000 */
[C---:B------:R-:W-:Y:S01]  /*41c0*/  SEL R189, R201.reuse, R189, P4 ;  /* 0x000000bdc9bd7207 */ /* 0x040fe20002000000 */
[----:B------:R-:W-:-:S04]  /*41d0*/  FMUL.FTZ R201, R201, R4 ;  /* 0x00000004c9c97220 */ /* 0x000fc80000410000 */
[----:B------:R-:W-:Y:S01]  /*41e0*/  FMUL.FTZ R203, R201, UR15 ;  /* 0x0000000fc9cb7c20 */ /* 0x000fe20008410000 */
[----:B------:R-:W-:-:S06]  /*41f0*/  HFMA2.MMA R201, -RZ, RZ, 0, 0 ;  /* 0x00000000ffc97435 */ /* 0x000fcc00000001ff */
[----:B------:R-:W-:Y:S01]  /*4200*/  @P6 FMUL.FTZ R201, R203, R194 ;  /* 0x000000c2cbc96220 */ /* 0x000fe20000410000 */
[----:B------:R-:W-:Y:S01]  /*4210*/  MOV R194, RZ ;  /* 0x000000ff00c27202 */ /* 0x000fe20000000f00 */
[----:B------:R-:W-:Y:S02]  /*4220*/  @P6 FMUL.FTZ R194, R5, R203 ;  /* 0x000000cb05c26220 */ /* 0x000fe40000410000 */
[----:B------:R0:W5:Y:S04]  /*4230*/  LDL.LU R5, [R1+0x1c0] ;  /* 0x0001c00001057983 */ /* 0x0001680000300800 */
[----:B------:R-:W4:Y:S01]  /*4240*/  LDL R203, [R1+0x2c] ;  /* 0x00002c0001cb7983 */ /* 0x000f220000100800 */
[----:B------:R-:W-:Y:S01]  /*4250*/  FADD.FTZ R89, R89, R201 ;  /* 0x000000c959597221 */ /* 0x000fe20000010000 */
[-CC-:B----4-:R-:W-:Y:S01]  /*4260*/  FFMA.FTZ R201, R203, R196.reuse, R200.reuse ;  /* 0x000000c4cbc97223 */ /* 0x190fe200000100c8 */
[----:B--2---:R-:W-:-:S02]  /*4270*/  FFMA.FTZ R200, R2, R196, R200 ;  /* 0x000000c402c87223 */ /* 0x004fc400000100c8 */
[----:B------:R-:W2:Y:S01]  /*4280*/  LDL R2, [R1+0x100] ;  /* 0x0001000001027983 */ /* 0x000ea20000100800 */
[----:B------:R-:W-:-:S03]  /*4290*/  FADD.FTZ R201, R214, -R201 ;  /* 0x800000c9d6c97221 */ /* 0x000fc60000010000 */
[----:B------:R-:W4:Y:S01]  /*42a0*/  LDL R214, [R1+0xfc] ;  /* 0x0000fc0001d67983 */ /* 0x000f220000100800 */
[----:B---3--:R-:W-:Y:S01]  /*42b0*/  FADD.FTZ R200, R213, -R200 ;  /* 0x800000c8d5c87221 */ /* 0x008fe20000010000 */
[----:B------:R-:W-:-:S03]  /*42c0*/  FMUL.FTZ R201, R3, R201 ;  /* 0x000000c903c97220 */ /* 0x000fc60000410000 */
[----:B------:R-:W-:Y:S01]  /*42d0*/  FMUL.FTZ R200, R3, R200 ;  /* 0x000000c803c87220 */ /* 0x000fe20000410000 */
[----:B------:R-:W-:-:S03]  /*42e0*/  @P5 FADD.FTZ R201, R50, R201 ;  /* 0x000000c932c95221 */ /* 0x000fc60000010000 */
[----:B------:R-:W-:Y:S01]  /*42f0*/  @P5 FADD.FTZ R200, R51, R200 ;  /* 0x000000c833c85221 */ /* 0x000fe20000010000 */
[----:B------:R-:W-:Y:S02]  /*4300*/  LOP3.LUT P5, RZ, R17, 0xff0000, RZ, 0xc0, !PT ;  /* 0x00ff000011ff7812 */ /* 0x000fe400078ac0ff */
[C---:B------:R-:W-:Y:S01]  /*4310*/  SEL R190, R201.reuse, R190, P4 ;  /* 0x000000bec9be7207 */ /* 0x040fe20002000000 */
[----:B------:R-:W-:-:S04]  /*4320*/  FMUL.FTZ R201, R201, R4 ;  /* 0x00000004c9c97220 */ /* 0x000fc80000410000 */
[----:B------:R-:W-:Y:S01]  /*4330*/  FMUL.FTZ R213, R201, UR15 ;  /* 0x0000000fc9d57c20 */ /* 0x000fe20008410000 */
[----:B------:R-:W-:-:S05]  /*4340*/  HFMA2.MMA R201, -RZ, RZ, 0, 0 ;  /* 0x00000000ffc97435 */ /* 0x000fca00000001ff */
[----:B------:R-:W-:-:S05]  /*4350*/  @P5 SHF.L.U32 R203, R195, 0x10, RZ ;  /* 0x00000010c3cb5819 */ /* 0x000fca00000006ff */
[----:B------:R-:W-:Y:S01]  /*4360*/  @P5 FMUL.FTZ R201, R213, R203 ;  /* 0x000000cbd5c95220 */ /* 0x000fe20000410000 */
[----:B------:R-:W-:Y:S02]  /*4370*/  MOV R203, RZ ;  /* 0x000000ff00cb7202 */ /* 0x000fe40000000f00 */
[----:B------:R-:W-:Y:S02]  /*4380*/  SEL R191, R200, R191, P4 ;  /* 0x000000bfc8bf7207 */ /* 0x000fe40002000000 */
[----:B------:R-:W-:Y:S01]  /*4390*/  LOP3.LUT P4, RZ, R17, 0xff000000, RZ, 0xc0, !PT ;  /* 0xff00000011ff7812 */ /* 0x000fe2000788c0ff */
[----:B------:R-:W-:-:S12]  /*43a0*/  FADD.FTZ R90, R90, R201 ;  /* 0x000000c95a5a7221 */ /* 0x000fd80000010000 */
[----:B------:R-:W-:Y:S01]  /*43b0*/  @P4 PRMT R201, R195, 0x7632, R201 ;  /* 0x00007632c3c94816 */ /* 0x000fe200000000c9 */
[----:B------:R-:W-:-:S03]  /*43c0*/  FMUL.FTZ R195, R200, R4 ;  /* 0x00000004c8c37220 */ /* 0x000fc60000410000 */
[----:B------:R-:W-:Y:S01]  /*43d0*/  @P4 SHF.L.U32 R200, R201, 0x10, RZ ;  /* 0x00000010c9c84819 */ /* 0x000fe200000006ff */
[----:B------:R-:W-:Y:S01]  /*43e0*/  FMUL.FTZ R201, R195, UR15 ;  /* 0x0000000fc3c97c20 */ /* 0x000fe20008410000 */
[----:B------:R-:W-:-:S06]  /*43f0*/  HFMA2.MMA R195, -RZ, RZ, 0, 0 ;  /* 0x00000000ffc37435 */ /* 0x000fcc00000001ff */
[----:B------:R-:W-:Y:S01]  /*4400*/  @P4 FMUL.FTZ R195, R201, R200 ;  /* 0x000000c8c9c34220 */ /* 0x000fe20000410000 */
[----:B--2---:R-:W-:Y:S02]  /*4410*/  @P5 FMUL.FTZ R203, R2, R213 ;  /* 0x000000d502cb5220 */ /* 0x004fe40000410000 */
[----:B------:R0:W5:Y:S01]  /*4420*/  LDL.LU R2, [R1+0x1bc] ;  /* 0x0001bc0001027983 */ /* 0x0001620000300800 */
[----:B------:R-:W-:Y:S01]  /*4430*/  MOV R213, RZ ;  /* 0x000000ff00d57202 */ /* 0x000fe20000000f00 */
[----:B----4-:R-:W-:Y:S01]  /*4440*/  @P4 FMUL.FTZ R213, R214, R201 ;  /* 0x000000c9d6d54220 */ /* 0x010fe20000410000 */
[----:B------:R-:W-:-:S04]  /*4450*/  ISETP.NE.U32.AND P4, PT, RZ, UR16, PT ;  /* 0x00000010ff007c0c */ /* 0x000fc8000bf85070 */
[----:B------:R-:W-:-:S13]  /*4460*/  ISETP.NE.AND.EX P4, PT, RZ, UR17, PT, P4 ;  /* 0x00000011ff007c0c */ /* 0x000fda000bf85340 */
[----:B------:R-:W1:Y:S02]  /*4470*/  @P4 LDC.64 R200, c[0x0][0x308] ;  /* 0x0000c200ffc84b82 */ /* 0x000e640000000a00 */
[----:B-1----:R-:W-:-:S05]  /*4480*/  @P4 IMAD.WIDE.U32 R200, R12, 0x20, R200 ;  /* 0x000000200cc84825 */ /* 0x002fca00078e00c8 */
[----:B------:R-:W-:Y:S04]  /*4490*/  @P4 STG.E.128 desc[UR4][R200.64], R184 ;  /* 0x000000b8c8004986 */ /* 0x000fe8000c101d04 */
[----:B------:R1:W-:Y:S02]  /*44a0*/  @P4 STG.E.128 desc[UR4][R200.64+0x10], R188 ;  /* 0x000010bcc8004986 */ /* 0x0003e4000c101d04 */
[----:B-1----:R-:W1:Y:S01]  /*44b0*/  LDC.64 R200, c[0x0][0x2f8] ;  /* 0x0000be00ffc87b82 */ /* 0x002e620000000a00 */
[----:B------:R-:W-:Y:S01]  /*44c0*/  FADD.FTZ R91, R91, R195 ;  /* 0x000000c35b5b7221 */ /* 0x000fe20000010000 */
[----:B------:R-:W-:Y:S02]  /*44d0*/  F2FP.BF16.F32.PACK_AB R193, R193, R199 ;  /* 0x000000c7c1c1723e */ /* 0x000fe400000010ff */
[----:B------:R-:W-:-:S02]  /*44e0*/  F2FP.BF16.F32.PACK_AB R192, R192, R198 ;  /* 0x000000c6c0c0723e */ /* 0x000fc400000010ff */
[----:B------:R-:W-:Y:S02]  /*44f0*/  F2FP.BF16.F32.PACK_AB R195, R213, R203 ;  /* 0x000000cbd5c3723e */ /* 0x000fe400000010ff */
[----:B------:R-:W-:Y:S01]  /*4500*/  F2FP.BF16.F32.PACK_AB R194, R194, R202 ;  /* 0x000000cac2c2723e */ /* 0x000fe200000010ff */
[----:B-1----:R-:W-:-:S05]  /*4510*/  IMAD.WIDE.U32 R198, R12, 0x10, R200 ;  /* 0x000000100cc67825 */ /* 0x002fca00078e00c8 */
[----:B------:R0:W-:Y:S01]  /*4520*/  STG.E.128 desc[UR4][R198.64], R192 ;  /* 0x000000c0c6007986 */ /* 0x0001e2000c101d04 */
[----:B------:R-:W-:-:S07]  /*4530*/  IADD3 R12, R12, 0x80, RZ ;  /* 0x000000800c0c7810 */ /* 0x000fce0007ffe0ff */
.L_x_6323:
[----:B------:R-:W-:Y:S05]  /*4540*/  BSYNC B0 ;  /* 0x0000000000007941 */ /* 0x000fea0003800000 */
.L_x_6322:
[----:B------:R-:W-:Y:S04]  /*4550*/  BSSY B0, `(.L_x_6324) ;  /* 0x00000a1000007945 */ /* 0x000fe80003800000 */
[----:B------:R-:W-:Y:S05]  /*4560*/  @!P0 BRA `(.L_x_6325) ;  /* 0x00000008007c8947 */ /* 0x000fea0003800000 */
[----:B0-----:R-:W0:Y:S01]  /*4570*/  LDC.64 R192, c[0x0][0x220] ;  /* 0x00008800ffc07b82 */ /* 0x001e220000000a00 */
[----:B------:R-:W2:Y:S04]  /*4580*/  LDL R200, [R1+0x64] ;  /* 0x0000640001c87983 */ /* 0x000ea80000100800 */
[----:B------:R-:W3:Y:S04]  /*4590*/  LDL R214, [R1+0xf8] ;  /* 0x0000f80001d67983 */ /* 0x000ee80000100800 */
[----:B------:R-:W4:Y:S01]  /*45a0*/  LDL R203, [R1+0x8] ;  /* 0x0000080001cb7983 */ /* 0x000f220000100800 */
[----:B------:R-:W-:-:S03]  /*45b0*/  ISETP.NE.AND P4, PT, R215, RZ, PT ;  /* 0x000000ffd700720c */ /* 0x000fc60003f85270 */
[----:B-----5:R-:W-:Y:S01]  /*45c0*/  STL [R1+0x1c0], R2 ;  /* 0x0001c00201007387 */ /* 0x020fe20000100800 */
[----:B------:R-:W-:-:S03]  /*45d0*/  FSEL R198, R197, RZ, !P4 ;  /* 0x000000ffc5c67208 */ /* 0x000fc60006000000 */
[----:B------:R1:W-:Y:S01]  /*45e0*/  STL [R1+0x1bc], R0 ;  /* 0x0001bc0001007387 */ /* 0x0003e20000100800 */
[----:B------:R-:W-:-:S03]  /*45f0*/  ISETP.NE.U32.AND P5, PT, RZ, UR8, PT ;  /* 0x00000008ff007c0c */ /* 0x000fc6000bfa5070 */
[----:B------:R-:W4:Y:S01]  /*4600*/  LDL R213, [R1+0x50] ;  /* 0x0000500001d57983 */ /* 0x000f220000100800 */
[----:B0-----:R-:W-:-:S04]  /*4610*/  IMAD.WIDE.U32 R192, R12, 0x10, R192 ;  /* 0x000000100cc07825 */ /* 0x001fc800078e00c0 */
[----:B------:R-:W-:Y:S01]  /*4620*/  FFMA.FTZ R199, R226, R196, R198 ;  /* 0x000000c4e2c77223 */ /* 0x000fe200000100c6 */
[----:B------:R-:W-:Y:S01]  /*4630*/  MOV R202, R18 ;  /* 0x0000001200ca7202 */ /* 0x000fe20000000f00 */
[----:B-1----:R-:W4:Y:S04]  /*4640*/  LDL R0, [R1+0xf4] ;  /* 0x0000f40001007983 */ /* 0x002f280000100800 */
[----:B------:R-:W3:Y:S01]  /*4650*/  LDG.E.128 R192, desc[UR4][R192.64] ;  /* 0x00000004c0c07981 */ /* 0x000ee2000c1e1d00 */
[----:B------:R-:W-:Y:S02]  /*4660*/  ISETP.NE.AND.EX P5, PT, RZ, UR9, PT, P5 ;  /* 0x00000009ff007c0c */ /* 0x000fe4000bfa5350 */
[----:B------:R-:W-:Y:S01]  /*4670*/  LOP3.LUT P4, RZ, R202, 0xff, RZ, 0xc0, !PT ;  /* 0x000000ffcaff7812 */ /* 0x000fe2000788c0ff */
[----:B------:R-:W4:Y:S01]  /*4680*/  LDL R2, [R1+0xf0] ;  /* 0x0000f00001027983 */ /* 0x000f220000100800 */
[----:B------:R-:W-:Y:S01]  /*4690*/  LOP3.LUT P6, RZ, R18, 0xff00, RZ, 0xc0, !PT ;  /* 0x0000ff0012ff7812 */ /* 0x000fe200078cc0ff */
[----:B--2---:R-:W-:-:S04]  /*46a0*/  FADD.FTZ R199, R200, -R199 ;  /* 0x800000c7c8c77221 */ /* 0x004fc80000010000 */
[----:B------:R-:W-:-:S04]  /*46b0*/  FMUL.FTZ R201, R3, R199 ;  /* 0x000000c703c97220 */ /* 0x000fc80000410000 */
[----:B------:R-:W-:Y:S01]  /*46c0*/  @P5 FADD.FTZ R201, R44, R201 ;  /* 0x000000c92cc95221 */ /* 0x000fe20000010000 */
[----:B------:R-:W-:-:S03]  /*46d0*/  HFMA2.MMA R199, -RZ, RZ, 0, 0 ;  /* 0x00000000ffc77435 */ /* 0x000fc600000001ff */
[----:B------:R-:W-:-:S04]  /*46e0*/  FMUL.FTZ R200, R201, R4 ;  /* 0x00000004c9c87220 */ /* 0x000fc80000410000 */
[----:B------:R-:W-:Y:S01]  /*46f0*/  FMUL.FTZ R200, R200, UR15 ;  /* 0x0000000fc8c87c20 */ /* 0x000fe20008410000 */
[----:B---3--:R-:W-:-:S05]  /*4700*/  @P4 SHF.L.U32 R202, R192, 0x10, RZ ;  /* 0x00000010c0ca4819 */ /* 0x008fca00000006ff */
[----:B------:R-:W-:Y:S01]  /*4710*/  @P4 FMUL.FTZ R199, R200, R202 ;  /* 0x000000cac8c74220 */ /* 0x000fe20000410000 */
[----:B------:R-:W-:Y:S01]  /*4720*/  MOV R202, RZ ;  /* 0x000000ff00ca7202 */ /* 0x000fe20000000f00 */
[----:B------:R-:W-:Y:S01]  /*4730*/  @P4 FMUL.FTZ R202, R214, R200 ;  /* 0x000000c8d6ca4220 */ /* 0x000fe20000410000 */
[----:B------:R-:W-:Y:S01]  /*4740*/  FFMA.FTZ R200, R220, R196, R198 ;  /* 0x000000c4dcc87223 */ /* 0x000fe200000100c6 */
[----:B------:R-:W2:Y:S03]  /*4750*/  LDL R214, [R1+0x4] ;  /* 0x0000040001d67983 */ /* 0x000ea60000100800 */
[----:B----4-:R-:W-:Y:S01]  /*4760*/  FADD.FTZ R200, R203, -R200 ;  /* 0x800000c8cbc87221 */ /* 0x010fe20000010000 */
[----:B------:R-:W-:-:S03]  /*4770*/  ISETP.NE.U32.AND P4, PT, RZ, UR16, PT ;  /* 0x00000010ff007c0c */ /* 0x000fc6000bf85070 */
[----:B------:R-:W-:Y:S01]  /*4780*/  FMUL.FTZ R200, R3, R200 ;  /* 0x000000c803c87220 */ /* 0x000fe20000410000 */
[----:B------:R-:W-:-:S03]  /*4790*/  ISETP.NE.AND.EX P4, PT, RZ, UR17, PT, P4 ;  /* 0x00000011ff007c0c */ /* 0x000fc6000bf85340 */
[----:B------:R-:W-:Y:S01]  /*47a0*/  @P5 FADD.FTZ R200, R45, R200 ;  /* 0x000000c82dc85221 */ /* 0x000fe20000010000 */
[----:B------:R-:W-:Y:S02]  /*47b0*/  @P6 PRMT R192, R192, 0x7632, R192 ;  /* 0x00007632c0c06816 */ /* 0x000fe400000000c0 */
[----:B------:R-:W-:Y:S01]  /*47c0*/  SEL R184, R201, R184, P4 ;  /* 0x000000b8c9b87207 */ /* 0x000fe20002000000 */
[----:B------:R-:W-:Y:S01]  /*47d0*/  FMUL.FTZ R203, R200, R4 ;  /* 0x00000004c8cb7220 */ /* 0x000fe20000410000 */
[----:B------:R-:W-:Y:S01]  /*47e0*/  HFMA2.MMA R201, -RZ, RZ, 0, 0 ;  /* 0x00000000ffc97435 */ /* 0x000fe200000001ff */
[----:B------:R-:W-:Y:S02]  /*47f0*/  @P6 SHF.L.U32 R192, R192, 0x10, RZ ;  /* 0x00000010c0c06819 */ /* 0x000fe400000006ff */
[----:B------:R-:W-:-:S04]  /*4800*/  FMUL.FTZ R203, R203, UR15 ;  /* 0x0000000fcbcb7c20 */ /* 0x000fc80008410000 */
[----:B------:R-:W-:Y:S01]  /*4810*/  @P6 FMUL.FTZ R201, R203, R192 ;  /* 0x000000c0cbc96220 */ /* 0x000fe20000410000 */
[----:B------:R-:W-:Y:S01]  /*4820*/  MOV R192, RZ ;  /* 0x000000ff00c07202 */ /* 0x000fe20000000f00 */
[----:B------:R-:W-:Y:S02]  /*4830*/  @P6 FMUL.FTZ R192, R0, R203 ;  /* 0x000000cb00c06220 */ /* 0x000fe40000410000 */
[----:B------:R-:W3:Y:S01]  /*4840*/  LDL R0, [R1+0xec] ;  /* 0x0000ec0001007983 */ /* 0x000ee20000100800 */
[----:B------:R-:W-:Y:S01]  /*4850*/  SEL R185, R200, R185, P4 ;  /* 0x000000b9c8b97207 */ /* 0x000fe20002000000 */
[----:B------:R-:W-:-:S04]  /*4860*/  FFMA.FTZ R200, R219, R196, R198 ;  /* 0x000000c4dbc87223 */ /* 0x000fc800000100c6 */
[----:B------:R-:W-:Y:S02]  /*4870*/  FADD.FTZ R200, R213, -R200 ;  /* 0x800000c8d5c87221 */ /* 0x000fe40000010000 */
[----:B------:R-:W4:Y:S01]  /*4880*/  LDL R213, [R1+0x3c] ;  /* 0x00003c0001d57983 */ /* 0x000f220000100800 */
[----:B------:R-:W-:Y:S01]  /*4890*/  LOP3.LUT P6, RZ, R18, 0xff0000, RZ, 0xc0, !PT ;  /* 0x00ff000012ff7812 */ /* 0x000fe200078cc0ff */
[----:B------:R-:W-:Y:S01]  /*48a0*/  FMUL.FTZ R200, R3, R200 ;  /* 0x000000c803c87220 */ /* 0x000fe20000410000 */
[----:B------:R-:W-:-:S03]  /*48b0*/  FADD.FTZ R84, R84, R199 ;  /* 0x000000c754547221 */ /* 0x000fc60000010000 */
[----:B------:R-:W-:Y:S01]  /*48c0*/  @P5 FADD.FTZ R200, R46, R200 ;  /* 0x000000c82ec85221 */ /* 0x000fe20000010000 */
[----:B------:R-:W-:Y:S01]  /*48d0*/  FADD.FTZ R85, R85, R201 ;  /* 0x000000c955557221 */ /* 0x000fe20000010000 */
[----:B------:R-:W-:Y:S02]  /*48e0*/  HFMA2.MMA R201, -RZ, RZ, 0, 0 ;  /* 0x00000000ffc97435 */ /* 0x000fe400000001ff */
[----:B------:R-:W-:-:S04]  /*48f0*/  FMUL.FTZ R199, R200, R4 ;  /* 0x00000004c8c77220 */ /* 0x000fc80000410000 */
[----:B------:R-:W-:Y:S01]  /*4900*/  @P6 SHF.L.U32 R203, R193, 0x10, RZ ;  /* 0x00000010c1cb6819 */ /* 0x000fe200000006ff */
[----:B------:R-:W-:-:S04]  /*4910*/  FMUL.FTZ R199, R199, UR15 ;  /* 0x0000000fc7c77c20 */ /* 0x000fc80008410000 */
[----:B------:R-:W-:Y:S01]  /*4920*/  @P6 FMUL.FTZ R201, R199, R203 ;  /* 0x000000cbc7c96220 */ /* 0x000fe20000410000 */
[----:B------:R-:W-:Y:S01]  /*4930*/  MOV R203, RZ ;  /* 0x000000ff00cb7202 */ /* 0x000fe20000000f00 */
[----:B------:R-:W-:Y:S01]  /*4940*/  @P6 FMUL.FTZ R203, R2, R199 ;  /* 0x000000c702cb6220 */ /* 0x000fe20000410000 */
[----:B------:R-:W-:Y:S01]  /*4950*/  FFMA.FTZ R199, R218, R196, R198 ;  /* 0x000000c4dac77223 */ /* 0x000fe200000100c6 */
[----:B------:R-:W-:Y:S02]  /*4960*/  LOP3.LUT P6, RZ, R18, 0xff000000, RZ, 0xc0, !PT ;  /* 0xff00000012ff7812 */ /* 0x000fe400078cc0ff */
[----:B------:R-:W-:Y:S01]  /*4970*/  SEL R186, R200, R186, P4 ;  /* 0x000000bac8ba7207 */ /* 0x000fe20002000000 */
[----:B------:R-:W-:Y:S01]  /*4980*/  FADD.FTZ R86, R86, R201 ;  /* 0x000000c956567221 */ /* 0x000fe20000010000 */
[----:B------:R-:W-:Y:S01]  /*4990*/  HFMA2.MMA R201, -RZ, RZ, 0, 0 ;  /* 0x00000000ffc97435 */ /* 0x000fe200000001ff */
[----:B------:R1:W5:Y:S08]  /*49a0*/  LDL.LU R2, [R1+0x1c0] ;  /* 0x0001c00001027983 */ /* 0x0003700000300800 */
[----:B------:R-:W-:-:S04]  /*49b0*/  @P6 PRMT R193, R193, 0x7632, R193 ;  /* 0x00007632c1c16816 */ /* 0x000fc800000000c1 */
[----:B------:R-:W-:Y:S01]  /*49c0*/  @P6 SHF.L.U32 R193, R193, 0x10, RZ ;  /* 0x00000010c1c16819 */ /* 0x000fe200000006ff */
[----:B--2---:R-:W-:Y:S02]  /*49d0*/  FADD.FTZ R199, R214, -R199 ;  /* 0x800000c7d6c77221 */ /* 0x004fe40000010000 */
[----:B------:R-:W2:Y:S02]  /*49e0*/  LDL R214, [R1+0x28] ;  /* 0x0000280001d67983 */ /* 0x000ea40000100800 */
[----:B------:R-:W-:-:S04]  /*49f0*/  FMUL.FTZ R199, R3, R199 ;  /* 0x000000c703c77220 */ /* 0x000fc80000410000 */
[----:B------:R-:W-:-:S04]  /*4a00*/  @P5 FADD.FTZ R199, R47, R199 ;  /* 0x000000c72fc75221 */ /* 0x000fc80000010000 */
[----:B------:R-:W-:-:S04]  /*4a10*/  FMUL.FTZ R200, R199, R4 ;  /* 0x00000004c7c87220 */ /* 0x000fc80000410000 */
[----:B------:R-:W-:-:S04]  /*4a20*/  FMUL.FTZ R200, R200, UR15 ;  /* 0x0000000fc8c87c20 */ /* 0x000fc80008410000 */
[----:B------:R-:W-:Y:S01]  /*4a30*/  @P6 FMUL.FTZ R201, R200, R193 ;  /* 0x000000c1c8c96220 */ /* 0x000fe20000410000 */
[----:B------:R-:W-:Y:S01]  /*4a40*/  MOV R193, RZ ;  /* 0x000000ff00c17202 */ /* 0x000fe20000000f00 */
[----:B---3--:R-:W-:Y:S02]  /*4a50*/  @P6 FMUL.FTZ R193, R0, R200 ;  /* 0x000000c800c16220 */ /* 0x008fe40000410000 */
[----:B------:R-:W3:Y:S01]  /*4a60*/  LDL R0, [R1+0xe8] ;  /* 0x0000e80001007983 */ /* 0x000ee20000100800 */
[----:B------:R-:W-:Y:S01]  /*4a70*/  SEL R187, R199, R187, P4 ;  /* 0x000000bbc7bb7207 */ /* 0x000fe20002000000 */
[----:B------:R-:W-:-:S04]  /*4a80*/  FFMA.FTZ R199, R217, R196, R198 ;  /* 0x000000c4d9c77223 */ /* 0x000fc800000100c6 */
[----:B----4-:R-:W-:Y:S01]  /*4a90*/  FADD.FTZ R199, R213, -R199 ;  /* 0x800000c7d5c77221 */ /* 0x010fe20000010000 */
[----:B------:R-:W-:-:S03]  /*4aa0*/  LOP3.LUT P6, RZ, R19, 0xff, RZ, 0xc0, !PT ;  /* 0x000000ff13ff7812 */ /* 0x000fc600078cc0ff */
[----:B------:R-:W-:-:S04]  /*4ab0*/  FMUL.FTZ R199, R3, R199 ;  /* 0x000000c703c77220 */ /* 0x000fc80000410000 */
[----:B------:R-:W-:Y:S01]  /*4ac0*/  @P5 FADD.FTZ R199, R40, R199 ;  /* 0x000000c728c75221 */ /* 0x000fe20000010000 */
[----:B------:R-:W-:-:S04]  /*4ad0*/  FADD.FTZ R87, R87, R201 ;  /* 0x000000c957577221 */ /* 0x000fc80000010000 */
[C---:B------:R-:W-:Y:S01]  /*4ae0*/  SEL R188, R199.reuse, R188, P4 ;  /* 0x000000bcc7bc7207 */ /* 0x040fe20002000000 */
[----:B------:R-:W-:Y:S01]  /*4af0*/  FMUL.FTZ R199, R199, R4 ;  /* 0x00000004c7c77220 */ /* 0x000fe20000410000 */
[----:B------:R-:W-:-:S03]  /*4b00*/  @P6 SHF.L.U32 R200, R194, 0x10, RZ ;  /* 0x00000010c2c86819 */ /* 0x000fc600000006ff */
[----:B------:R-:W-:Y:S01]  /*4b10*/  FMUL.FTZ R201, R199, UR15 ;  /* 0x0000000fc7c97c20 */ /* 0x000fe20008410000 */
[----:B------:R-:W-:-:S06]  /*4b20*/  HFMA2.MMA R199, -RZ, RZ, 0, 0 ;  /* 0x00000000ffc77435 */ /* 0x000fcc00000001ff */
[----:B------:R-:W-:Y:S02]  /*4b30*/  @P6 FMUL.FTZ R199, R201, R200 ;  /* 0x000000c8c9c76220 */ /* 0x000fe40000410000 */
[----:B------:R-:W4:Y:S01]  /*4b40*/  LDL R200, [R1] ;  /* 0x0000000001c87983 */ /* 0x000f220000100800 */
[----:B------:R-:W-:Y:S01]  /*4b50*/  MOV R213, RZ ;  /* 0x000000ff00d57202 */ /* 0x000fe20000000f00 */
[----:B------:R-:W-:Y:S01]  /*4b60*/  FADD.FTZ R80, R80, R199 ;  /* 0x000000c750507221 */ /* 0x000fe20000010000 */
[----:B------:R-:W-:Y:S01]  /*4b70*/  FFMA.FTZ R199, R212, R196, R198 ;  /* 0x000000c4d4c77223 */ /* 0x000fe200000100c6 */
[----:B---3--:R-:W-:Y:S02]  /*4b80*/  @P6 FMUL.FTZ R213, R0, R201 ;  /* 0x000000c900d56220 */ /* 0x008fe40000410000 */
[----:B------:R1:W5:Y:S04]  /*4b90*/  LDL.LU R0, [R1+0x1bc] ;  /* 0x0001bc0001007983 */ /* 0x0003680000300800 */
[----:B------:R-:W3:Y:S01]  /*4ba0*/  LDL R201, [R1+0xe4] ;  /* 0x0000e40001c97983 */ /* 0x000ee20000100800 */
[----:B------:R-:W-:Y:S01]  /*4bb0*/  LOP3.LUT P6, RZ, R19, 0xff00, RZ, 0xc0, !PT ;  /* 0x0000ff0013ff7812 */ /* 0x000fe200078cc0ff */
[----:B----4-:R-:W-:-:S04]  /*4bc0*/  FADD.FTZ R199, R200, -R199 ;  /* 0x800000c7c8c77221 */ /* 0x010fc80000010000 */
[----:B------:R-:W-:-:S04]  /*4bd0*/  FMUL.FTZ R199, R3, R199 ;  /* 0x000000c703c77220 */ /* 0x000fc80000410000 */
[----:B------:R-:W-:-:S04]  /*4be0*/  @P5 FADD.FTZ R199, R41, R199 ;  /* 0x000000c729c75221 */ /* 0x000fc80000010000 */
[----:B------:R-:W-:Y:S02]  /*4bf0*/  @P6 PRMT R194, R194, 0x7632, R194 ;  /* 0x00007632c2c26816 */ /* 0x000fe400000000c2 */
[C---:B------:R-:W-:Y:S01]  /*4c00*/  SEL R189, R199.reuse, R189, P4 ;  /* 0x000000bdc7bd7207 */ /* 0x040fe20002000000 */
[----:B------:R-:W-:Y:S01]  /*4c10*/  FMUL.FTZ R199, R199, R4 ;  /* 0x00000004c7c77220 */ /* 0x000fe20000410000 */
[----:B------:R-:W-:-:S03]  /*4c20*/  @P6 SHF.L.U32 R194, R194, 0x10, RZ ;  /* 0x00000010c2c26819 */ /* 0x000fc600000006ff */
[----:B------:R-:W-:Y:S01]  /*4c30*/  FMUL.FTZ R200, R199, UR15 ;  /* 0x0000000fc7c87c20 */ /* 0x000fe20008410000 */
[----:B------:R-:W-:-:S06]  /*4c40*/  HFMA2.MMA R199, -RZ, RZ, 0, 0 ;  /* 0x00000000ffc77435 */ /* 0x000fcc00000001ff */
[----:B------:R-:W-:-:S04]  /*4c50*/  @P6 FMUL.FTZ R199, R200, R194 ;  /* 0x000000c2c8c76220 */ /* 0x000fc80000410000 */
[----:B------:R-:W-:Y:S01]  /*4c60*/  FADD.FTZ R81, R81, R199 ;  /* 0x000000c751517221 */ /* 0x000fe20000010000 */
[-CC-:B--2---:R-:W-:Y:S01]  /*4c70*/  FFMA.FTZ R199, R214, R196.reuse, R198.reuse ;  /* 0x000000c4d6c77223 */ /* 0x184fe200000100c6 */
[----:B------:R-:W-:Y:S01]  /*4c80*/  FFMA.FTZ R198, R251, R196, R198 ;  /* 0x000000c4fbc67223 */ /* 0x000fe200000100c6 */
[----:B------:R-:W-:Y:S01]  /*4c90*/  MOV R194, RZ ;  /* 0x000000ff00c27202 */ /* 0x000fe20000000f00 */
[----:B------:R-:W2:Y:S01]  /*4ca0*/  LDL R214, [R1+0xe0] ;  /* 0x0000e00001d67983 */ /* 0x000ea20000100800 */
[----:B------:R-:W-:Y:S01]  /*4cb0*/  FADD.FTZ R199, R252, -R199 ;  /* 0x800000c7fcc77221 */ /* 0x000fe20000010000 */
[----:B------:R-:W-:-:S03]  /*4cc0*/  FADD.FTZ R198, R250, -R198 ;  /* 0x800000c6fac67221 */ /* 0x000fc60000010000 */
[----:B------:R-:W-:-:S04]  /*4cd0*/  FMUL.FTZ R199, R3, R199 ;  /* 0x000000c703c77220 */ /* 0x000fc80000410000 */
[----:B------:R-:W-:-:S05]  /*4ce0*/  @P5 FADD.FTZ R199, R42, R199 ;  /* 0x000000c72ac75221 */ /* 0x000fca0000010000 */
[C---:B------:R-:W-:Y:S01]  /*4cf0*/  SEL R190, R199.reuse, R190, P4 ;  /* 0x000000bec7be7207 */ /* 0x040fe20002000000 */
[----:B------:R-:W-:Y:S01]  /*4d00*/  FMUL.FTZ R199, R199, R4 ;  /* 0x00000004c7c77220 */ /* 0x000fe20000410000 */
[----:B---3--:R-:W-:Y:S01]  /*4d10*/  @P6 FMUL.FTZ R194, R201, R200 ;  /* 0x000000c8c9c26220 */ /* 0x008fe20000410000 */
[----:B------:R-:W-:-:S04]  /*4d20*/  FMUL.FTZ R200, R3, R198 ;  /* 0x000000c603c87220 */ /* 0x000fc80000410000 */
[----:B------:R-:W-:Y:S01]  /*4d30*/  @P5 FADD.FTZ R200, R43, R200 ;  /* 0x000000c82bc85221 */ /* 0x000fe20000010000 */
[----:B------:R-:W-:Y:S01]  /*4d40*/  LOP3.LUT P5, RZ, R19, 0xff0000, RZ, 0xc0, !PT ;  /* 0x00ff000013ff7812 */ /* 0x000fe200078ac0ff */
[----:B------:R-:W-:Y:S01]  /*4d50*/  FMUL.FTZ R201, R199, UR15 ;  /* 0x0000000fc7c97c20 */ /* 0x000fe20008410000 */
[----:B------:R-:W-:-:S11]  /*4d60*/  HFMA2.MMA R198, -RZ, RZ, 0, 0 ;  /* 0x00000000ffc67435 */ /* 0x000fd600000001ff */
[----:B------:R-:W-:-:S05]  /*4d70*/  @P5 SHF.L.U32 R199, R195, 0x10, RZ ;  /* 0x00000010c3c75819 */ /* 0x000fca00000006ff */
[----:B------:R-:W-:Y:S02]  /*4d80*/  @P5 FMUL.FTZ R198, R201, R199 ;  /* 0x000000c7c9c65220 */ /* 0x000fe40000410000 */
[----:B------:R-:W3:Y:S01]  /*4d90*/  LDL R199, [R1+0xdc] ;  /* 0x0000dc0001c77983 */ /* 0x000ee20000100800 */
[----:B------:R-:W-:Y:S02]  /*4da0*/  SEL R191, R200, R191, P4 ;  /* 0x000000bfc8bf7207 */ /* 0x000fe40002000000 */
[----:B------:R-:W-:Y:S01]  /*4db0*/  LOP3.LUT P4, RZ, R19, 0xff000000, RZ, 0xc0, !PT ;  /* 0xff00000013ff7812 */ /* 0x000fe2000788c0ff */
[----:B------:R-:W-:Y:S01]  /*4dc0*/  FADD.FTZ R82, R82, R198 ;  /* 0x000000c652527221 */ /* 0x000fe20000010000 */
[----:B------:R-:W-:Y:S01]  /*4dd0*/  MOV R198, RZ ;  /* 0x000000ff00c67202 */ /* 0x000fe20000000f00 */
[----:B------:R-:W-:-:S04]  /*4de0*/  FMUL.FTZ R200, R200, R4 ;  /* 0x00000004c8c87220 */ /* 0x000fc80000410000 */
[----:B------:R-:W-:-:S06]  /*4df0*/  FMUL.FTZ R200, R200, UR15 ;  /* 0x0000000fc8c87c20 */ /* 0x000fcc0008410000 */
[----:B------:R-:W-:-:S04]  /*4e00*/  @P4 PRMT R195, R195, 0x7632, R195 ;  /* 0x00007632c3c34816 */ /* 0x000fc800000000c3 */
[----:B------:R-:W-:Y:S01]  /*4e10*/  @P4 SHF.L.U32 R195, R195, 0x10, RZ ;  /* 0x00000010c3c34819 */ /* 0x000fe200000006ff */
[----:B--2---:R-:W-:Y:S01]  /*4e20*/  @P5 FMUL.FTZ R198, R214, R201 ;  /* 0x000000c9d6c65220 */ /* 0x004fe20000410000 */
[----:B------:R-:W-:-:S06]  /*4e30*/  HFMA2.MMA R214, -RZ, RZ, 0, 0 ;  /* 0x00000000ffd67435 */ /* 0x000fcc00000001ff */
[----:B------:R-:W-:Y:S01]  /*4e40*/  @P4 FMUL.FTZ R214, R200, R195 ;  /* 0x000000c3c8d64220 */ /* 0x000fe20000410000 */
[----:B------:R-:W-:Y:S02]  /*4e50*/  MOV R195, RZ ;  /* 0x000000ff00c37202 */ /* 0x000fe40000000f00 */
[----:B------:R-:W-:Y:S02]  /*4e60*/  F2FP.BF16.F32.PACK_AB R194, R194, R213 ;  /* 0x000000d5c2c2723e */ /* 0x000fe400000010ff */
[----:B------:R-:W-:Y:S02]  /*4e70*/  F2FP.BF16.F32.PACK_AB R193, R193, R203 ;  /* 0x000000cbc1c1723e */ /* 0x000fe400000010ff */
[----:B------:R-:W-:Y:S01]  /*4e80*/  F2FP.BF16.F32.PACK_AB R192, R192, R202 ;  /* 0x000000cac0c0723e */ /* 0x000fe200000010ff */
[----:B------:R-:W-:Y:S01]  /*4e90*/  FADD.FTZ R83, R83, R214 ;  /* 0x000000d653537221 */ /* 0x000fe20000010000 */
[----:B---3--:R-:W-:Y:S01]  /*4ea0*/  @P4 FMUL.FTZ R195, R199, R200 ;  /* 0x000000c8c7c34220 */ /* 0x008fe20000410000 */
[----:B------:R-:W-:-:S04]  /*4eb0*/  ISETP.NE.U32.AND P4, PT, RZ, UR16, PT ;  /* 0x00000010ff007c0c */ /* 0x000fc8000bf85070 */
[----:B------:R-:W-:Y:S02]  /*4ec0*/  ISETP.NE.AND.EX P4, PT, RZ, UR17, PT, P4 ;  /* 0x00000011ff007c0c */ /* 0x000fe4000bf85340 */
[----:B------:R-:W-:-:S11]  /*4ed0*/  F2FP.BF16.F32.PACK_AB R195, R195, R198 ;  /* 0x000000c6c3c3723e */ /* 0x000fd600000010ff */
[----:B------:R-:W-:-:S04]  /*4ee0*/  @P4 LEA R200, P5, R12, UR16, 0x5 ;  /* 0x000000100cc84c11 */ /* 0x000fc8000f8a28ff */
[----:B------:R-:W-:-:S05]  /*4ef0*/  @P4 LEA.HI.X R201, R12, UR17, RZ, 0x5, P5 ;  /* 0x000000110cc94c11 */ /* 0x000fca000a8f2cff */
[----:B------:R1:W-:Y:S04]  /*4f00*/  @P4 STG.E.128 desc[UR4][R200.64], R184 ;  /* 0x000000b8c8004986 */ /* 0x0003e8000c101d04 */
[----:B------:R1:W-:Y:S01]  /*4f10*/  @P4 STG.E.128 desc[UR4][R200.64+0x10], R188 ;  /* 0x000010bcc8004986 */ /* 0x0003e2000c101d04 */
[----:B------:R-:W-:-:S04]  /*4f20*/  LEA R198, P4, R12, UR18, 0x4 ;  /* 0x000000120cc67c11 */ /* 0x000fc8000f8820ff */
[----:B------:R-:W-:-:S05]  /*4f30*/  LEA.HI.X R199, R12, UR19, RZ, 0x4, P4 ;  /* 0x000000130cc77c11 */ /* 0x000fca000a0f24ff */
[----:B------:R1:W-:Y:S01]  /*4f40*/  STG.E.128 desc[UR4][R198.64], R192 ;  /* 0x000000c0c6007986 */ /* 0x0003e2000c101d04 */
[----:B------:R-:W-:-:S07]  /*4f50*/  IADD3 R12, R12, 0x80, RZ ;  /* 0x000000800c0c7810 */ /* 0x000fce0007ffe0ff */
.L_x_6325:
[----:B------:R-:W-:Y:S05]  /*4f60*/  BSYNC B0 ;  /* 0x0000000000007941 */ /* 0x000fea0003800000 */
.L_x_6324:
[----:B------:R-:W-:Y:S04]  /*4f70*/  BSSY B0, `(.L_x_6326) ;  /* 0x000009b000007945 */ /* 0x000fe80003800000 */
[----:B------:R-:W-:Y:S05]  /*4f80*/  @!P1 BRA `(.L_x_6327) ;  /* 0x0000000800649947 */ /* 0x000fea0003800000 */
[----:B01----:R-:W0:Y:S01]  /*4f90*/  LDC.64 R192, c[0x0][0x220] ;  /* 0x00008800ffc07b82 */ /* 0x003e220000000a00 */
[----:B------:R-:W2:Y:S04]  /*4fa0*/  LDL R200, [R1+0x60] ;  /* 0x0000600001c87983 */ /* 0x000ea80000100800 */
[----:B------:R-:W3:Y:S01]  /*4fb0*/  LDL R203, [R1+0xd8] ;  /* 0x0000d80001cb7983 */ /* 0x000ee20000100800 */
[----:B------:R-:W-:-:S03]  /*4fc0*/  ISETP.NE.AND P4, PT, R215, RZ, PT ;  /* 0x000000ffd700720c */ /* 0x000fc60003f85270 */
[----:B-----5:R1:W-:Y:S01]  /*4fd0*/  STL [R1+0x1bc], R0 ;  /* 0x0001bc0001007387 */ /* 0x0203e20000100800 */
[----:B------:R-:W-:-:S03]  /*4fe0*/  FSEL R198, R197, RZ, !P4 ;  /* 0x000000ffc5c67208 */ /* 0x000fc60006000000 */
[----:B------:R-:W4:Y:S01]  /*4ff0*/  LDL R214, [R1+0x4c] ;  /* 0x00004c0001d67983 */ /* 0x000f220000100800 */
[----:B------:R-:W-:Y:S02]  /*5000*/  ISETP.NE.U32.AND P5, PT, RZ, UR8, PT ;  /* 0x00000008ff007c0c */ /* 0x000fe4000bfa5070 */
[----:B------:R-:W-:Y:S01]  /*5010*/  MOV R202, R20 ;  /* 0x0000001400ca7202 */ /* 0x000fe20000000f00 */
[----:B------:R-:W4:Y:S04]  /*5020*/  LDL R213, [R1+0x38] ;  /* 0x0000380001d57983 */ /* 0x000f280000100800 */
[----:B-1----:R-:W4:Y:S01]  /*5030*/  LDL R0, [R1+0xd4] ;  /* 0x0000d40001007983 */ /* 0x002f220000100800 */
[----:B0-----:R-:W-:-:S06]  /*5040*/  IMAD.WIDE.U32 R192, R12, 0x10, R192 ;  /* 0x000000100cc07825 */ /* 0x001fcc00078e00c0 */
[----:B------:R-:W3:Y:S01]  /*5050*/  LDG.E.128 R192, desc[UR4][R192.64] ;  /* 0x00000004c0c07981 */ /* 0x000ee2000c1e1d00 */
[----:B------:R-:W-:Y:S01]  /*5060*/  ISETP.NE.AND.EX P5, PT, RZ, UR9, PT, P5 ;  /* 0x00000009ff007c0c */ /* 0x000fe2000bfa5350 */
[----:B------:R-:W-:Y:S01]  /*5070*/  FFMA.FTZ R199, R225, R196, R198 ;  /* 0x000000c4e1c77223 */ /* 0x000fe200000100c6 */
[----:B------:R-:W-:Y:S02]  /*5080*/  LOP3.LUT P4, RZ, R202, 0xff, RZ, 0xc0, !PT ;  /* 0x000000ffcaff7812 */ /* 0x000fe4000788c0ff */
        /* <DEDUP_REMOVED lines=11> */
[----:B------:R-:W-:-:S04]  /*5140*/  FFMA.FTZ R200, R211, R196, R198 ;  /* 0x000000c4d3c87223 */ /* 0x000fc800000100c6 */
[----:B------:R-:W-:Y:S01]  /*5150*/  FADD.FTZ R200, R249, -R200 ;  /* 0x800000c8f9c87221 */ /* 0x000fe20000010000 */
        /* <DEDUP_REMOVED lines=12> */
[----:B----4-:R-:W-:Y:S02]  /*5220*/  @P6 FMUL.FTZ R192, R0, R203 ;  /* 0x000000cb00c06220 */ /* 0x010fe40000410000 */
[----:B------:R-:W2:Y:S01]  /*5230*/  LDL R0, [R1+0xd0] ;  /* 0x0000d00001007983 */ /* 0x000ea20000100800 */
[----:B------:R-:W-:Y:S01]  /*5240*/  SEL R185, R200, R185, P4 ;  /* 0x000000b9c8b97207 */ /* 0x000fe20002000000 */
[----:B------:R-:W-:-:S04]  /*5250*/  FFMA.FTZ R200, R210, R196, R198 ;  /* 0x000000c4d2c87223 */ /* 0x000fc800000100c6 */
[----:B------:R-:W-:Y:S02]  /*5260*/  FADD.FTZ R200, R214, -R200 ;  /* 0x800000c8d6c87221 */ /* 0x000fe40000010000 */
[----:B------:R-:W3:Y:S01]  /*5270*/  LDL R214, [R1+0xcc] ;  /* 0x0000cc0001d67983 */ /* 0x000ee20000100800 */
        /* <DEDUP_REMOVED lines=10> */
[----:B------:R-:W-:Y:S02]  /*5320*/  MOV R203, RZ ;  /* 0x000000ff00cb7202 */ /* 0x000fe40000000f00 */
[----:B------:R-:W-:Y:S01]  /*5330*/  SEL R186, R200, R186, P4 ;  /* 0x000000bac8ba7207 */ /* 0x000fe20002000000 */
[----:B------:R-:W-:Y:S01]  /*5340*/  FADD.FTZ R78, R78, R201 ;  /* 0x000000c94e4e7221 */ /* 0x000fe20000010000 */
[----:B------:R-:W-:Y:S01]  /*5350*/  HFMA2.MMA R201, -RZ, RZ, 0, 0 ;  /* 0x00000000ffc97435 */ /* 0x000fe200000001ff */
[----:B--2---:R-:W-:Y:S01]  /*5360*/  @P6 FMUL.FTZ R203, R0, R199 ;  /* 0x000000c700cb6220 */ /* 0x004fe20000410000 */
[----:B------:R-:W-:Y:S01]  /*5370*/  FFMA.FTZ R199, R209, R196, R198 ;  /* 0x000000c4d1c77223 */ /* 0x000fe200000100c6 */
[----:B------:R-:W-:Y:S01]  /*5380*/  LOP3.LUT P6, RZ, R20, 0xff000000, RZ, 0xc0, !PT ;  /* 0xff00000014ff7812 */ /* 0x000fe200078cc0ff */
[----:B------:R2:W5:Y:S02]  /*5390*/  LDL.LU R0, [R1+0x1bc] ;  /* 0x0001bc0001007983 */ /* 0x0005640000300800 */
[----:B------:R-:W-:-:S04]  /*53a0*/  FADD.FTZ R199, R248, -R199 ;  /* 0x800000c7f8c77221 */ /* 0x000fc80000010000 */
[----:B------:R-:W-:-:S04]  /*53b0*/  FMUL.FTZ R199, R3, R199 ;  /* 0x000000c703c77220 */ /* 0x000fc80000410000 */
[----:B------:R-:W-:Y:S02]  /*53c0*/  @P5 FADD.FTZ R199, R39, R199 ;  /* 0x000000c727c75221 */ /* 0x000fe40000010000 */
[----:B------:R-:W-:Y:S02]  /*53d0*/  @P6 PRMT R193, R193, 0x7632, R193 ;  /* 0x00007632c1c16816 */ /* 0x000fe400000000c1 */
[C---:B------:R-:W-:Y:S01]  /*53e0*/  FMUL.FTZ R200, R199.reuse, R4 ;  /* 0x00000004c7c87220 */ /* 0x040fe20000410000 */
[----:B------:R-:W-:Y:S01]  /*53f0*/  SEL R187, R199, R187, P4 ;  /* 0x000000bbc7bb7207 */ /* 0x000fe20002000000 */
[----:B------:R-:W-:Y:S01]  /*5400*/  FFMA.FTZ R199, R208, R196, R198 ;  /* 0x000000c4d0c77223 */ /* 0x000fe200000100c6 */
[----:B------:R-:W-:Y:S01]  /*5410*/  @P6 SHF.L.U32 R193, R193, 0x10, RZ ;  /* 0x00000010c1c16819 */ /* 0x000fe200000006ff */
[----:B------:R-:W-:Y:S02]  /*5420*/  FMUL.FTZ R200, R200, UR15 ;  /* 0x0000000fc8c87c20 */ /* 0x000fe40008410000 */
[----:B------:R-:W-:-:S02]  /*5430*/  FADD.FTZ R199, R213, -R199 ;  /* 0x800000c7d5c77221 */ /* 0x000fc40000010000 */
[----:B------:R-:W-:Y:S01]  /*5440*/  @P6 FMUL.FTZ R201, R200, R193 ;  /* 0x000000c1c8c96220 */ /* 0x000fe20000410000 */
[----:B------:R-:W-:Y:S01]  /*5450*/  MOV R193, RZ ;  /* 0x000000ff00c17202 */ /* 0x000fe20000000f00 */
[----:B------:R-:W-:Y:S01]  /*5460*/  FMUL.FTZ R199, R3, R199 ;  /* 0x000000c703c77220 */ /* 0x000fe20000410000 */
[----:B---3--:R-:W-:Y:S01]  /*5470*/  @P6 FMUL.FTZ R193, R214, R200 ;  /* 0x000000c8d6c16220 */ /* 0x008fe20000410000 */
[----:B------:R-:W-:Y:S01]  /*5480*/  LOP3.LUT P6, RZ, R21, 0xff, RZ, 0xc0, !PT ;  /* 0x000000ff15ff7812 */ /* 0x000fe200078cc0ff */
[----:B------:R-:W-:Y:S01]  /*5490*/  FADD.FTZ R79, R79, R201 ;  /* 0x000000c94f4f7221 */ /* 0x000fe20000010000 */
[----:B------:R-:W-:Y:S01]  /*54a0*/  @P5 FADD.FTZ R199, R32, R199 ;  /* 0x000000c720c75221 */ /* 0x000fe20000010000 */
[----:B------:R-:W3:Y:S04]  /*54b0*/  LDL R214, [R1+0xc4] ;  /* 0x0000c40001d67983 */ /* 0x000ee80000100800 */
[C---:B------:R-:W-:Y:S01]  /*54c0*/  SEL R188, R199.reuse, R188, P4 ;  /* 0x000000bcc7bc7207 */ /* 0x040fe20002000000 */
[----:B------:R-:W-:-:S04]  /*54d0*/  FMUL.FTZ R199, R199, R4 ;  /* 0x00000004c7c77220 */ /* 0x000fc80000410000 */
[----:B------:R-:W-:Y:S01]  /*54e0*/  FMUL.FTZ R201, R199, UR15 ;  /* 0x0000000fc7c97c20 */ /* 0x000fe20008410000 */
[----:B------:R-:W-:Y:S01]  /*54f0*/  HFMA2.MMA R199, -RZ, RZ, 0, 0 ;  /* 0x00000000ffc77435 */ /* 0x000fe200000001ff */
[----:B------:R-:W-:-:S05]  /*5500*/  @P6 SHF.L.U32 R200, R194, 0x10, RZ ;  /* 0x00000010c2c86819 */ /* 0x000fca00000006ff */
[----:B------:R-:W-:Y:S02]  /*5510*/  @P6 FMUL.FTZ R199, R201, R200 ;  /* 0x000000c8c9c76220 */ /* 0x000fe40000410000 */
[----:B------:R-:W4:Y:S02]  /*5520*/  LDL R200, [R1+0xc8] ;  /* 0x0000c80001c87983 */ /* 0x000f240000100800 */
[----:B------:R-:W-:Y:S01]  /*5530*/  FADD.FTZ R72, R72, R199 ;  /* 0x000000c748487221 */ /* 0x000fe20000010000 */
[----:B------:R-:W-:Y:S01]  /*5540*/  FFMA.FTZ R199, R14, R196, R198 ;  /* 0x000000c40ec77223 */ /* 0x000fe200000100c6 */
[----:B------:R-:W-:-:S03]  /*5550*/  MOV R213, RZ ;  /* 0x000000ff00d57202 */ /* 0x000fc60000000f00 */
[----:B------:R-:W-:-:S04]  /*5560*/  FADD.FTZ R199, R247, -R199 ;  /* 0x800000c7f7c77221 */ /* 0x000fc80000010000 */
[----:B------:R-:W-:-:S04]  /*5570*/  FMUL.FTZ R199, R3, R199 ;  /* 0x000000c703c77220 */ /* 0x000fc80000410000 */
[----:B------:R-:W-:-:S05]  /*5580*/  @P5 FADD.FTZ R199, R33, R199 ;  /* 0x000000c721c75221 */ /* 0x000fca0000010000 */
[C---:B------:R-:W-:Y:S01]  /*5590*/  SEL R189, R199.reuse, R189, P4 ;  /* 0x000000bdc7bd7207 */ /* 0x040fe20002000000 */
[----:B------:R-:W-:Y:S01]  /*55a0*/  FMUL.FTZ R199, R199, R4 ;  /* 0x00000004c7c77220 */ /* 0x000fe20000410000 */
[----:B----4-:R-:W-:Y:S01]  /*55b0*/  @P6 FMUL.FTZ R213, R200, R201 ;  /* 0x000000c9c8d56220 */ /* 0x010fe20000410000 */
[----:B------:R-:W-:Y:S02]  /*55c0*/  LOP3.LUT P6, RZ, R21, 0xff00, RZ, 0xc0, !PT ;  /* 0x0000ff0015ff7812 */ /* 0x000fe400078cc0ff */
[----:B------:R-:W-:Y:S01]  /*55d0*/  FMUL.FTZ R200, R199, UR15 ;  /* 0x0000000fc7c87c20 */ /* 0x000fe20008410000 */
[----:B------:R-:W-:-:S10]  /*55e0*/  HFMA2.MMA R199, -RZ, RZ, 0, 0 ;  /* 0x00000000ffc77435 */ /* 0x000fd400000001ff */
[----:B------:R-:W-:-:S04]  /*55f0*/  @P6 PRMT R194, R194, 0x7632, R194 ;  /* 0x00007632c2c26816 */ /* 0x000fc800000000c2 */
[----:B------:R-:W-:-:S05]  /*5600*/  @P6 SHF.L.U32 R194, R194, 0x10, RZ ;  /* 0x00000010c2c26819 */ /* 0x000fca00000006ff */
[----:B------:R-:W-:-:S04]  /*5610*/  @P6 FMUL.FTZ R199, R200, R194 ;  /* 0x000000c2c8c76220 */ /* 0x000fc80000410000 */
[----:B------:R-:W-:Y:S01]  /*5620*/  FADD.FTZ R73, R73, R199 ;  /* 0x000000c749497221 */ /* 0x000fe20000010000 */
[-CC-:B------:R-:W-:Y:S01]  /*5630*/  FFMA.FTZ R199, R246, R196.reuse, R198.reuse ;  /* 0x000000c4f6c77223 */ /* 0x180fe200000100c6 */
[----:B------:R-:W-:Y:S01]  /*5640*/  FFMA.FTZ R198, R244, R196, R198 ;  /* 0x000000c4f4c67223 */ /* 0x000fe200000100c6 */
[----:B------:R-:W-:Y:S02]  /*5650*/  MOV R194, RZ ;  /* 0x000000ff00c27202 */ /* 0x000fe40000000f00 */
[----:B------:R-:W-:Y:S01]  /*5660*/  FADD.FTZ R199, R245, -R199 ;  /* 0x800000c7f5c77221 */ /* 0x000fe20000010000 */
[----:B------:R-:W-:Y:S01]  /*5670*/  FADD.FTZ R198, R243, -R198 ;  /* 0x800000c6f3c67221 */ /* 0x000fe20000010000 */
[----:B---3--:R-:W-:Y:S02]  /*5680*/  @P6 FMUL.FTZ R194, R214, R200 ;  /* 0x000000c8d6c26220 */ /* 0x008fe40000410000 */
[C---:B------:R-:W-:Y:S01]  /*5690*/  FMUL.FTZ R199, R3.reuse, R199 ;  /* 0x000000c703c77220 */ /* 0x040fe20000410000 */
[----:B------:R-:W-:Y:S01]  /*56a0*/  FMUL.FTZ R200, R3, R198 ;  /* 0x000000c603c87220 */ /* 0x000fe20000410000 */
[----:B------:R-:W3:Y:S02]  /*56b0*/  LDL R214, [R1+0xc0] ;  /* 0x0000c00001d67983 */ /* 0x000ee40000100800 */
[----:B------:R-:W-:Y:S01]  /*56c0*/  @P5 FADD.FTZ R199, R34, R199 ;  /* 0x000000c722c75221 */ /* 0x000fe20000010000 */
[----:B------:R-:W-:Y:S01]  /*56d0*/  @P5 FADD.FTZ R200, R35, R200 ;  /* 0x000000c823c85221 */ /* 0x000fe20000010000 */
[----:B------:R-:W-:-:S03]  /*56e0*/  LOP3.LUT P5, RZ, R21, 0xff0000, RZ, 0xc0, !PT ;  /* 0x00ff000015ff7812 */ /* 0x000fc600078ac0ff */
[C---:B------:R-:W-:Y:S01]  /*56f0*/  SEL R190, R199.reuse, R190, P4 ;  /* 0x000000bec7be7207 */ /* 0x040fe20002000000 */
[----:B------:R-:W-:Y:S01]  /*5700*/  FMUL.FTZ R199, R199, R4 ;  /* 0x00000004c7c77220 */ /* 0x000fe20000410000 */
[----:B------:R-:W-:-:S03]  /*5710*/  HFMA2.MMA R198, -RZ, RZ, 0, 0 ;  /* 0x00000000ffc67435 */ /* 0x000fc600000001ff */
[----:B------:R-:W-:-:S05]  /*5720*/  FMUL.FTZ R201, R199, UR15 ;  /* 0x0000000fc7c97c20 */ /* 0x000fca0008410000 */
[----:B------:R-:W-:-:S05]  /*5730*/  @P5 SHF.L.U32 R199, R195, 0x10, RZ ;  /* 0x00000010c3c75819 */ /* 0x000fca00000006ff */
[----:B------:R-:W-:Y:S02]  /*5740*/  @P5 FMUL.FTZ R198, R201, R199 ;  /* 0x000000c7c9c65220 */ /* 0x000fe40000410000 */
[----:B------:R-:W4:Y:S01]  /*5750*/  LDL R199, [R1+0xbc] ;  /* 0x0000bc0001c77983 */ /* 0x000f220000100800 */
[----:B------:R-:W-:Y:S02]  /*5760*/  SEL R191, R200, R191, P4 ;  /* 0x000000bfc8bf7207 */ /* 0x000fe40002000000 */
[----:B------:R-:W-:Y:S01]  /*5770*/  LOP3.LUT P4, RZ, R21, 0xff000000, RZ, 0xc0, !PT ;  /* 0xff00000015ff7812 */ /* 0x000fe2000788c0ff */
[----:B------:R-:W-:Y:S01]  /*5780*/  FADD.FTZ R74, R74, R198 ;  /* 0x000000c64a4a7221 */ /* 0x000fe20000010000 */
[----:B------:R-:W-:Y:S01]  /*5790*/  MOV R198, RZ ;  /* 0x000000ff00c67202 */ /* 0x000fe20000000f00 */
[----:B------:R-:W-:-:S04]  /*57a0*/  FMUL.FTZ R200, R200, R4 ;  /* 0x00000004c8c87220 */ /* 0x000fc80000410000 */
[----:B------:R-:W-:-:S06]  /*57b0*/  FMUL.FTZ R200, R200, UR15 ;  /* 0x0000000fc8c87c20 */ /* 0x000fcc0008410000 */
[----:B------:R-:W-:-:S04]  /*57c0*/  @P4 PRMT R195, R195, 0x7632, R195 ;  /* 0x00007632c3c34816 */ /* 0x000fc800000000c3 */
[----:B------:R-:W-:Y:S02]  /*57d0*/  @P4 SHF.L.U32 R195, R195, 0x10, RZ ;  /* 0x00000010c3c34819 */ /* 0x000fe400000006ff */
[----:B------:R-:W-:Y:S02]  /*57e0*/  F2FP.BF16.F32.PACK_AB R194, R194, R213 ;  /* 0x000000d5c2c2723e */ /* 0x000fe400000010ff */
[----:B------:R-:W-:Y:S02]  /*57f0*/  F2FP.BF16.F32.PACK_AB R193, R193, R203 ;  /* 0x000000cbc1c1723e */ /* 0x000fe400000010ff */
[----:B------:R-:W-:Y:S01]  /*5800*/  F2FP.BF16.F32.PACK_AB R192, R192, R202 ;  /* 0x000000cac0c0723e */ /* 0x000fe200000010ff */
[----:B---3--:R-:W-:Y:S01]  /*5810*/  @P5 FMUL.FTZ R198, R214, R201 ;  /* 0x000000c9d6c65220 */ /* 0x008fe20000410000 */
[----:B------:R-:W-:-:S06]  /*5820*/  HFMA2.MMA R214, -RZ, RZ, 0, 0 ;  /* 0x00000000ffd67435 */ /* 0x000fcc00000001ff */
[----:B------:R-:W-:Y:S01]  /*5830*/  @P4 FMUL.FTZ R214, R200, R195 ;  /* 0x000000c3c8d64220 */ /* 0x000fe20000410000 */
[----:B------:R-:W-:Y:S01]  /*5840*/  MOV R195, RZ ;  /* 0x000000ff00c37202 */ /* 0x000fe20000000f00 */
[----:B----4-:R-:W-:Y:S01]  /*5850*/  @P4 FMUL.FTZ R195, R199, R200 ;  /* 0x000000c8c7c34220 */ /* 0x010fe20000410000 */
        /* <DEDUP_REMOVED lines=10> */
[----:B------:R-:W-:Y:S01]  /*5900*/  FADD.FTZ R75, R75, R214 ;  /* 0x000000d64b4b7221 */ /* 0x000fe20000010000 */
[----:B------:R-:W-:-:S07]  /*5910*/  IADD3 R12, R12, 0x80, RZ ;  /* 0x000000800c0c7810 */ /* 0x000fce0007ffe0ff */
.L_x_6327:
[----:B------:R-:W-:Y:S05]  /*5920*/  BSYNC B0 ;  /* 0x0000000000007941 */ /* 0x000fea0003800000 */
.L_x_6326:
[----:B------:R-:W-:Y:S04]  /*5930*/  BSSY B0, `(.L_x_6328) ;  /* 0x000009b000007945 */ /* 0x000fe80003800000 */
[----:B------:R-:W-:Y:S05]  /*5940*/  @!P2 BRA `(.L_x_6329) ;  /* 0x000000080064a947 */ /* 0x000fea0003800000 */
[----:B012---:R-:W0:Y:S01]  /*5950*/  LDC.64 R192, c[0x0][0x220] ;  /* 0x00008800ffc07b82 */ /* 0x007e220000000a00 */
        /* <DEDUP_REMOVED lines=87> */
[----:B------:R-:W-:Y:S02]  /*5ed0*/  @P6 FMUL.FTZ R199, R201, R200 ;  /* 0x000000c8c9c76220 */ /* 0x000fe40000410000 */
[----:B------:R-:W3:Y:S02]  /*5ee0*/  LDL R200, [R1+0xa8] ;  /* 0x0000a80001c87983 */ /* 0x000ee40000100800 */
        /* <DEDUP_REMOVED lines=8> */
[----:B---3--:R-:W-:Y:S01]  /*5f70*/  @P6 FMUL.FTZ R213, R200, R201 ;  /* 0x000000c9c8d56220 */ /* 0x008fe20000410000 */
        /* <DEDUP_REMOVED lines=12> */
[----:B--2---:R-:W-:Y:S02]  /*6040*/  @P6 FMUL.FTZ R194, R214, R200 ;  /* 0x000000c8d6c26220 */ /* 0x004fe40000410000 */
[C---:B------:R-:W-:Y:S01]  /*6050*/  FMUL.FTZ R199, R3.reuse, R199 ;  /* 0x000000c703c77220 */ /* 0x040fe20000410000 */
[----:B------:R-:W-:Y:S01]  /*6060*/  FMUL.FTZ R200, R3, R198 ;  /* 0x000000c603c87220 */ /* 0x000fe20000410000 */
[----:B------:R-:W2:Y:S02]  /*6070*/  LDL R214, [R1+0xa0] ;  /* 0x0000a00001d67983 */ /* 0x000ea40000100800 */
        /* <DEDUP_REMOVED lines=21> */
[----:B--2---:R-:W-:Y:S01]  /*61d0*/  @P5 FMUL.FTZ R198, R214, R201 ;  /* 0x000000c9d6c65220 */ /* 0x004fe20000410000 */
[----:B------:R-:W-:-:S06]  /*61e0*/  HFMA2.MMA R214, -RZ, RZ, 0, 0 ;  /* 0x00000000ffd67435 */ /* 0x000fcc00000001ff */
[----:B------:R-:W-:Y:S01]  /*61f0*/  @P4 FMUL.FTZ R214, R200, R195 ;  /* 0x000000c3c8d64220 */ /* 0x000fe20000410000 */
[----:B------:R-:W-:Y:S01]  /*6200*/  MOV R195, RZ ;  /* 0x000000ff00c37202 */ /* 0x000fe20000000f00 */
        /* <DEDUP_REMOVED lines=13> */
.L_x_6329:
[----:B------:R-:W-:Y:S05]  /*62e0*/  BSYNC B0 ;  /* 0x0000000000007941 */ /* 0x000fea0003800000 */
.L_x_6328:
[----:B012-4-:R-:W2:Y:S01]  /*62f0*/  LDL R192, [R1+0x74] ;  /* 0x0000740001c07983 */ /* 0x017ea20000100800 */
[----:B------:R-:W-:Y:S01]  /*6300*/  BSSY B0, `(.L_x_6330) ;  /* 0x000009a000007945 */ /* 0x000fe20003800000 */
[----:B--2---:R-:W-:-:S13]  /*6310*/  ISETP.NE.AND P4, PT, R192, RZ, PT ;  /* 0x000000ffc000720c */ /* 0x004fda0003f85270 */
[----:B------:R-:W-:Y:S05]  /*6320*/  @!P4 BRA `(.L_x_6331) ;  /* 0x00000008005cc947 */ /* 0x000fea0003800000 */
[----:B------:R-:W0:Y:S01]  /*6330*/  LDC.64 R192, c[0x0][0x220] ;  /* 0x00008800ffc07b82 */ /* 0x000e220000000a00 */
[----:B------:R-:W2:Y:S04]  /*6340*/  LDL R199, [R1+0x58] ;  /* 0x0000580001c77983 */ /* 0x000ea80000100800 */
[----:B------:R-:W3:Y:S01]  /*6350*/  LDL R213, [R1+0x98] ;  /* 0x0000980001d57983 */ /* 0x000ee20000100800 */
[----:B------:R-:W-:-:S03]  /*6360*/  ISETP.NE.AND P4, PT, R215, RZ, PT ;  /* 0x000000ffd700720c */ /* 0x000fc60003f85270 */
[----:B------:R-:W4:Y:S01]  /*6370*/  LDL R203, [R1+0x94] ;  /* 0x0000940001cb7983 */ /* 0x000f220000100800 */
[----:B------:R-:W-:-:S03]  /*6380*/  FSEL R197, R197, RZ, !P4 ;  /* 0x000000ffc5c57208 */ /* 0x000fc60006000000 */
[----:B------:R-:W4:Y:S04]  /*6390*/  LDL R202, [R1+0x44] ;  /* 0x0000440001ca7983 */ /* 0x000f280000100800 */
[----:B------:R-:W4:Y:S01]  /*63a0*/  LDL R214, [R1+0x90] ;  /* 0x0000900001d67983 */ /* 0x000f220000100800 */
[----:B0-----:R-:W-:Y:S01]  /*63b0*/  IMAD.WIDE.U32 R192, R12, 0x10, R192 ;  /* 0x000000100cc07825 */ /* 0x001fe200078e00c0 */
[----:B------:R-:W-:Y:S02]  /*63c0*/  ISETP.NE.U32.AND P5, PT, RZ, UR8, PT ;  /* 0x00000008ff007c0c */ /* 0x000fe4000bfa5070 */
[----:B------:R-:W4:Y:S04]  /*63d0*/  LDL R215, [R1+0x88] ;  /* 0x0000880001d77983 */ /* 0x000f280000100800 */
[----:B------:R-:W3:Y:S01]  /*63e0*/  LDG.E.128 R192, desc[UR4][R192.64] ;  /* 0x00000004c0c07981 */ /* 0x000ee2000c1e1d00 */
[----:B------:R-:W-:Y:S01]  /*63f0*/  FFMA.FTZ R198, R227, R196, R197 ;  /* 0x000000c4e3c67223 */ /* 0x000fe200000100c5 */
[----:B------:R-:W-:-:S02]  /*6400*/  ISETP.NE.AND.EX P5, PT, RZ, UR9, PT, P5 ;  /* 0x00000009ff007c0c */ /* 0x000fc4000bfa5350 */
[----:B------:R-:W-:Y:S01]  /*6410*/  LOP3.LUT P6, RZ, R204, 0xff00, RZ, 0xc0, !PT ;  /* 0x0000ff00ccff7812 */ /* 0x000fe200078cc0ff */
[----:B--2---:R-:W-:Y:S01]  /*6420*/  FADD.FTZ R198, R199, -R198 ;  /* 0x800000c6c7c67221 */ /* 0x004fe20000010000 */
[----:B------:R-:W-:-:S04]  /*6430*/  MOV R199, R204 ;  /* 0x000000cc00c77202 */ /* 0x000fc80000000f00 */
[----:B------:R-:W-:Y:S01]  /*6440*/  LOP3.LUT P4, RZ, R199, 0xff, RZ, 0xc0, !PT ;  /* 0x000000ffc7ff7812 */ /* 0x000fe2000788c0ff */
        /* <DEDUP_REMOVED lines=10> */
[----:B------:R-:W-:Y:S01]  /*64f0*/  FADD.FTZ R60, R60, R199 ;  /* 0x000000c73c3c7221 */ /* 0x000fe20000010000 */
[----:B------:R-:W-:Y:S01]  /*6500*/  @P6 PRMT R192, R192, 0x7632, R192 ;  /* 0x00007632c0c06816 */ /* 0x000fe200000000c0 */
[----:B------:R-:W2:Y:S01]  /*6510*/  LDL R213, [R1+0x8c] ;  /* 0x00008c0001d57983 */ /* 0x000ea20000100800 */
[----:B------:R-:W-:Y:S01]  /*6520*/  FADD.FTZ R198, R235, -R198 ;  /* 0x800000c6ebc67221 */ /* 0x000fe20000010000 */
[----:B------:R-:W-:-:S03]  /*6530*/  ISETP.NE.U32.AND P4, PT, RZ, UR16, PT ;  /* 0x00000010ff007c0c */ /* 0x000fc6000bf85070 */
[----:B------:R-:W-:Y:S01]  /*6540*/  FMUL.FTZ R198, R3, R198 ;  /* 0x000000c603c67220 */ /* 0x000fe20000410000 */
[----:B------:R-:W-:-:S03]  /*6550*/  ISETP.NE.AND.EX P4, PT, RZ, UR17, PT, P4 ;  /* 0x00000011ff007c0c */ /* 0x000fc6000bf85340 */
[----:B------:R-:W-:Y:S01]  /*6560*/  @P5 FADD.FTZ R198, R177, R198 ;  /* 0x000000c6b1c65221 */ /* 0x000fe20000010000 */
[----:B------:R-:W-:Y:S01]  /*6570*/  SEL R184, R201, R184, P4 ;  /* 0x000000b8c9b87207 */ /* 0x000fe20002000000 */
        /* <DEDUP_REMOVED lines=8> */
[----:B------:R-:W-:Y:S01]  /*6600*/  SEL R185, R198, R185, P4 ;  /* 0x000000b9c6b97207 */ /* 0x000fe20002000000 */
[----:B------:R-:W-:-:S04]  /*6610*/  FFMA.FTZ R198, R7, R196, R197 ;  /* 0x000000c407c67223 */ /* 0x000fc800000100c5 */
[----:B------:R-:W-:Y:S01]  /*6620*/  FADD.FTZ R198, R202, -R198 ;  /* 0x800000c6cac67221 */ /* 0x000fe20000010000 */
[----:B------:R-:W-:-:S03]  /*6630*/  LOP3.LUT P6, RZ, R204, 0xff0000, RZ, 0xc0, !PT ;  /* 0x00ff0000ccff7812 */ /* 0x000fc600078cc0ff */
[----:B------:R-:W-:-:S04]  /*6640*/  FMUL.FTZ R198, R3, R198 ;  /* 0x000000c603c67220 */ /* 0x000fc80000410000 */
[----:B------:R-:W-:-:S04]  /*6650*/  @P5 FADD.FTZ R198, R178, R198 ;  /* 0x000000c6b2c65221 */ /* 0x000fc80000010000 */
[----:B------:R-:W-:Y:S01]  /*6660*/  FMUL.FTZ R202, R198, R4 ;  /* 0x00000004c6ca7220 */ /* 0x000fe20000410000 */
[----:B------:R-:W-:-:S03]  /*6670*/  FADD.FTZ R61, R61, R201 ;  /* 0x000000c93d3d7221 */ /* 0x000fc60000010000 */
[----:B------:R-:W-:Y:S01]  /*6680*/  FMUL.FTZ R202, R202, UR15 ;  /* 0x0000000fcaca7c20 */ /* 0x000fe20008410000 */
[----:B------:R-:W-:-:S03]  /*6690*/  MOV R201, RZ ;  /* 0x000000ff00c97202 */ /* 0x000fc60000000f00 */
[----:B------:R-:W-:Y:S02]  /*66a0*/  @P6 FMUL.FTZ R201, R214, R202 ;  /* 0x000000cad6c96220 */ /* 0x000fe40000410000 */
[----:B------:R-:W4:Y:S01]  /*66b0*/  LDL R214, [R1+0x84] ;  /* 0x0000840001d67983 */ /* 0x000f220000100800 */
[----:B------:R-:W-:Y:S01]  /*66c0*/  SEL R186, R198, R186, P4 ;  /* 0x000000bac6ba7207 */ /* 0x000fe20002000000 */
[----:B------:R-:W-:Y:S01]  /*66d0*/  HFMA2.MMA R198, -RZ, RZ, 0, 0 ;  /* 0x00000000ffc67435 */ /* 0x000fe200000001ff */
[----:B------:R-:W-:-:S05]  /*66e0*/  @P6 SHF.L.U32 R199, R193, 0x10, RZ ;  /* 0x00000010c1c76819 */ /* 0x000fca00000006ff */
[----:B------:R-:W-:-:S04]  /*66f0*/  @P6 FMUL.FTZ R198, R202, R199 ;  /* 0x000000c7cac66220 */ /* 0x000fc80000410000 */
[----:B------:R-:W-:Y:S01]  /*6700*/  FADD.FTZ R62, R62, R198 ;  /* 0x000000c63e3e7221 */ /* 0x000fe20000010000 */
[----:B------:R-:W-:Y:S01]  /*6710*/  FFMA.FTZ R198, R10, R196, R197 ;  /* 0x000000c40ac67223 */ /* 0x000fe200000100c5 */
[----:B------:R-:W-:-:S03]  /*6720*/  LOP3.LUT P6, RZ, R204, 0xff000000, RZ, 0xc0, !PT ;  /* 0xff000000ccff7812 */ /* 0x000fc600078cc0ff */
[----:B------:R-:W-:-:S04]  /*6730*/  FADD.FTZ R198, R234, -R198 ;  /* 0x800000c6eac67221 */ /* 0x000fc80000010000 */
[----:B------:R-:W-:-:S04]  /*6740*/  FMUL.FTZ R198, R3, R198 ;  /* 0x000000c603c67220 */ /* 0x000fc80000410000 */
[----:B------:R-:W-:Y:S02]  /*6750*/  @P5 FADD.FTZ R198, R179, R198 ;  /* 0x000000c6b3c65221 */ /* 0x000fe40000010000 */
[----:B------:R-:W-:-:S03]  /*6760*/  @P6 PRMT R193, R193, 0x7632, R193 ;  /* 0x00007632c1c16816 */ /* 0x000fc600000000c1 */
[C---:B------:R-:W-:Y:S01]  /*6770*/  SEL R187, R198.reuse, R187, P4 ;  /* 0x000000bbc6bb7207 */ /* 0x040fe20002000000 */
[----:B------:R-:W-:Y:S01]  /*6780*/  FMUL.FTZ R198, R198, R4 ;  /* 0x00000004c6c67220 */ /* 0x000fe20000410000 */
[----:B------:R-:W-:-:S03]  /*6790*/  @P6 SHF.L.U32 R193, R193, 0x10, RZ ;  /* 0x00000010c1c16819 */ /* 0x000fc600000006ff */
[----:B------:R-:W-:Y:S01]  /*67a0*/  FMUL.FTZ R199, R198, UR15 ;  /* 0x0000000fc6c77c20 */ /* 0x000fe20008410000 */
[----:B------:R-:W-:-:S06]  /*67b0*/  HFMA2.MMA R198, -RZ, RZ, 0, 0 ;  /* 0x00000000ffc67435 */ /* 0x000fcc00000001ff */
[----:B------:R-:W-:-:S04]  /*67c0*/  @P6 FMUL.FTZ R198, R199, R193 ;  /* 0x000000c1c7c66220 */ /* 0x000fc80000410000 */
[----:B------:R-:W-:Y:S01]  /*67d0*/  FADD.FTZ R63, R63, R198 ;  /* 0x000000c63f3f7221 */ /* 0x000fe20000010000 */
[----:B------:R-:W-:Y:S01]  /*67e0*/  FFMA.FTZ R198, R8, R196, R197 ;  /* 0x000000c408c67223 */ /* 0x000fe200000100c5 */
[----:B------:R-:W-:Y:S02]  /*67f0*/  MOV R193, RZ ;  /* 0x000000ff00c17202 */ /* 0x000fe40000000f00 */
[----:B------:R-:W-:Y:S01]  /*6800*/  MOV R202, RZ ;  /* 0x000000ff00ca7202 */ /* 0x000fe20000000f00 */
[----:B--2---:R-:W-:Y:S01]  /*6810*/  @P6 FMUL.FTZ R193, R213, R199 ;  /* 0x000000c7d5c16220 */ /* 0x004fe20000410000 */
[----:B------:R-:W-:Y:S01]  /*6820*/  LOP3.LUT P6, RZ, R205, 0xff, RZ, 0xc0, !PT ;  /* 0x000000ffcdff7812 */ /* 0x000fe200078cc0ff */
[----:B------:R-:W2:Y:S01]  /*6830*/  LDL R213, [R1+0x24] ;  /* 0x0000240001d57983 */ /* 0x000ea20000100800 */
[----:B---3--:R-:W-:-:S04]  /*6840*/  FADD.FTZ R198, R203, -R198 ;  /* 0x800000c6cbc67221 */ /* 0x008fc80000010000 */
[----:B------:R-:W-:-:S04]  /*6850*/  FMUL.FTZ R198, R3, R198 ;  /* 0x000000c603c67220 */ /* 0x000fc80000410000 */
[----:B------:R-:W-:-:S03]  /*6860*/  @P5 FADD.FTZ R198, R180, R198 ;  /* 0x000000c6b4c65221 */ /* 0x000fc60000010000 */
[----:B------:R-:W-:Y:S01]  /*6870*/  @P6 SHF.L.U32 R199, R194, 0x10, RZ ;  /* 0x00000010c2c76819 */ /* 0x000fe200000006ff */
[C---:B------:R-:W-:Y:S01]  /*6880*/  FMUL.FTZ R203, R198.reuse, R4 ;  /* 0x00000004c6cb7220 */ /* 0x040fe20000410000 */
[----:B------:R-:W-:Y:S01]  /*6890*/  SEL R188, R198, R188, P4 ;  /* 0x000000bcc6bc7207 */ /* 0x000fe20002000000 */
[----:B------:R-:W-:Y:S02]  /*68a0*/  HFMA2.MMA R198, -RZ, RZ, 0, 0 ;  /* 0x00000000ffc67435 */ /* 0x000fe400000001ff */
[----:B------:R-:W-:-:S04]  /*68b0*/  FMUL.FTZ R203, R203, UR15 ;  /* 0x0000000fcbcb7c20 */ /* 0x000fc80008410000 */
[----:B------:R-:W-:Y:S01]  /*68c0*/  @P6 FMUL.FTZ R198, R203, R199 ;  /* 0x000000c7cbc66220 */ /* 0x000fe20000410000 */
[----:B------:R-:W-:Y:S01]  /*68d0*/  @P6 FMUL.FTZ R202, R215, R203 ;  /* 0x000000cbd7ca6220 */ /* 0x000fe20000410000 */
[----:B------:R-:W3:Y:S02]  /*68e0*/  LDL R199, [R1+0x7c] ;  /* 0x00007c0001c77983 */ /* 0x000ee40000100800 */
        /* <DEDUP_REMOVED lines=9> */
[----:B------:R-:W-:Y:S01]  /*6980*/  HFMA2.MMA R203, -RZ, RZ, 0, 0 ;  /* 0x00000000ffcb7435 */ /* 0x000fe200000001ff */
[----:B------:R-:W-:Y:S02]  /*6990*/  @P6 SHF.L.U32 R194, R194, 0x10, RZ ;  /* 0x00000010c2c26819 */ /* 0x000fe400000006ff */
[----:B------:R-:W-:-:S04]  /*69a0*/  FMUL.FTZ R198, R198, UR15 ;  /* 0x0000000fc6c67c20 */ /* 0x000fc80008410000 */
[----:B------:R-:W-:Y:S01]  /*69b0*/  @P6 FMUL.FTZ R203, R198, R194 ;  /* 0x000000c2c6cb6220 */ /* 0x000fe20000410000 */
[----:B------:R-:W-:Y:S01]  /*69c0*/  MOV R194, RZ ;  /* 0x000000ff00c27202 */ /* 0x000fe20000000f00 */
[----:B----4-:R-:W-:Y:S02]  /*69d0*/  @P6 FMUL.FTZ R194, R214, R198 ;  /* 0x000000c6d6c26220 */ /* 0x010fe40000410000 */
[----:B------:R-:W4:Y:S01]  /*69e0*/  LDL R214, [R1+0x80] ;  /* 0x0000800001d67983 */ /* 0x000f220000100800 */
[----:B------:R-:W-:Y:S02]  /*69f0*/  F2FP.BF16.F32.PACK_AB R193, R193, R201 ;  /* 0x000000c9c1c1723e */ /* 0x000fe400000010ff */
[----:B------:R-:W-:Y:S02]  /*6a00*/  F2FP.BF16.F32.PACK_AB R194, R194, R202 ;  /* 0x000000cac2c2723e */ /* 0x000fe400000010ff */
[----:B------:R-:W-:Y:S01]  /*6a10*/  F2FP.BF16.F32.PACK_AB R192, R192, R200 ;  /* 0x000000c8c0c0723e */ /* 0x000fe200000010ff */
[----:B------:R-:W-:Y:S01]  /*6a20*/  FADD.FTZ R57, R57, R203 ;  /* 0x000000cb39397221 */ /* 0x000fe20000010000 */
[-CC-:B--2---:R-:W-:Y:S01]  /*6a30*/  FFMA.FTZ R198, R213, R196.reuse, R197.reuse ;  /* 0x000000c4d5c67223 */ /* 0x184fe200000100c5 */
[----:B------:R-:W-:-:S03]  /*6a40*/  FFMA.FTZ R196, R231, R196, R197 ;  /* 0x000000c4e7c47223 */ /* 0x000fc600000100c5 */
[----:B------:R-:W-:Y:S01]  /*6a50*/  FADD.FTZ R198, R232, -R198 ;  /* 0x800000c6e8c67221 */ /* 0x000fe20000010000 */
[----:B------:R-:W-:-:S03]  /*6a60*/  FADD.FTZ R196, R230, -R196 ;  /* 0x800000c4e6c47221 */ /* 0x000fc60000010000 */
[C---:B------:R-:W-:Y:S01]  /*6a70*/  FMUL.FTZ R198, R3.reuse, R198 ;  /* 0x000000c603c67220 */ /* 0x040fe20000410000 */
[----:B------:R-:W-:-:S03]  /*6a80*/  FMUL.FTZ R3, R3, R196 ;  /* 0x000000c403037220 */ /* 0x000fc60000410000 */
[----:B------:R-:W-:Y:S01]  /*6a90*/  @P5 FADD.FTZ R198, R182, R198 ;  /* 0x000000c6b6c65221 */ /* 0x000fe20000010000 */
[----:B------:R-:W-:-:S04]  /*6aa0*/  @P5 FADD.FTZ R3, R183, R3 ;  /* 0x00000003b7035221 */ /* 0x000fc80000010000 */
[C---:B------:R-:W-:Y:S02]  /*6ab0*/  SEL R190, R198.reuse, R190, P4 ;  /* 0x000000bec6be7207 */ /* 0x040fe40002000000 */
[----:B------:R-:W-:Y:S02]  /*6ac0*/  SEL R191, R3, R191, P4 ;  /* 0x000000bf03bf7207 */ /* 0x000fe40002000000 */
[----:B------:R-:W-:Y:S01]  /*6ad0*/  LOP3.LUT P4, RZ, R205, 0xff0000, RZ, 0xc0, !PT ;  /* 0x00ff0000cdff7812 */ /* 0x000fe2000788c0ff */
[-C--:B------:R-:W-:Y:S01]  /*6ae0*/  FMUL.FTZ R198, R198, R4.reuse ;  /* 0x00000004c6c67220 */ /* 0x080fe20000410000 */
[----:B------:R-:W-:Y:S01]  /*6af0*/  FMUL.FTZ R4, R3, R4 ;  /* 0x0000000403047220 */ /* 0x000fe20000410000 */
[----:B------:R-:W-:Y:S02]  /*6b00*/  HFMA2.MMA R3, -RZ, RZ, 0, 0 ;  /* 0x00000000ff037435 */ /* 0x000fe400000001ff */
[----:B------:R-:W-:Y:S01]  /*6b10*/  FMUL.FTZ R198, R198, UR15 ;  /* 0x0000000fc6c67c20 */ /* 0x000fe20008410000 */
[----:B------:R-:W-:-:S07]  /*6b20*/  MOV R213, RZ ;  /* 0x000000ff00d57202 */ /* 0x000fce0000000f00 */
[----:B------:R-:W-:-:S05]  /*6b30*/  @P4 SHF.L.U32 R196, R195, 0x10, RZ ;  /* 0x00000010c3c44819 */ /* 0x000fca00000006ff */
[----:B------:R-:W-:Y:S01]  /*6b40*/  @P4 FMUL.FTZ R3, R198, R196 ;  /* 0x000000c4c6034220 */ /* 0x000fe20000410000 */
[----:B------:R-:W-:Y:S01]  /*6b50*/  FMUL.FTZ R196, R4, UR15 ;  /* 0x0000000f04c47c20 */ /* 0x000fe20008410000 */
[----:B------:R-:W-:Y:S01]  /*6b60*/  HFMA2.MMA R4, -RZ, RZ, 0, 0 ;  /* 0x00000000ff047435 */ /* 0x000fe200000001ff */
[----:B----4-:R-:W-:Y:S01]  /*6b70*/  @P4 FMUL.FTZ R213, R214, R198 ;  /* 0x000000c6d6d54220 */ /* 0x010fe20000410000 */
[----:B------:R-:W-:-:S13]  /*6b80*/  LOP3.LUT P4, RZ, R205, 0xff000000, RZ, 0xc0, !PT ;  /* 0xff000000cdff7812 */ /* 0x000fda000788c0ff */
[----:B------:R-:W-:-:S04]  /*6b90*/  @P4 PRMT R195, R195, 0x7632, R195 ;  /* 0x00007632c3c34816 */ /* 0x000fc800000000c3 */
[----:B------:R-:W-:-:S05]  /*6ba0*/  @P4 SHF.L.U32 R195, R195, 0x10, RZ ;  /* 0x00000010c3c34819 */ /* 0x000fca00000006ff */
[----:B------:R-:W-:Y:S01]  /*6bb0*/  @P4 FMUL.FTZ R4, R196, R195 ;  /* 0x000000c3c4044220 */ /* 0x000fe20000410000 */
[----:B------:R-:W-:Y:S01]  /*6bc0*/  MOV R195, RZ ;  /* 0x000000ff00c37202 */ /* 0x000fe20000000f00 */
[----:B---3--:R-:W-:Y:S01]  /*6bd0*/  @P4 FMUL.FTZ R195, R199, R196 ;  /* 0x000000c4c7c34220 */ /* 0x008fe20000410000 */
[----:B------:R-:W-:-:S04]  /*6be0*/  ISETP.NE.U32.AND P4, PT, RZ, UR16, PT ;  /* 0x00000010ff007c0c */ /* 0x000fc8000bf85070 */
[----:B------:R-:W-:-:S13]  /*6bf0*/  ISETP.NE.AND.EX P4, PT, RZ, UR17, PT, P4 ;  /* 0x00000011ff007c0c */ /* 0x000fda000bf85340 */
[----:B------:R-:W-:-:S04]  /*6c00*/  @P4 LEA R198, P5, R12, UR16, 0x5 ;  /* 0x000000100cc64c11 */ /* 0x000fc8000f8a28ff */
[----:B------:R-:W-:-:S05]  /*6c10*/  @P4 LEA.HI.X R199, R12, UR17, RZ, 0x5, P5 ;  /* 0x000000110cc74c11 */ /* 0x000fca000a8f2cff */
[----:B------:R0:W-:Y:S04]  /*6c20*/  @P4 STG.E.128 desc[UR4][R198.64], R184 ;  /* 0x000000b8c6004986 */ /* 0x0001e8000c101d04 */
[----:B------:R0:W-:Y:S01]  /*6c30*/  @P4 STG.E.128 desc[UR4][R198.64+0x10], R188 ;  /* 0x000010bcc6004986 */ /* 0x0001e2000c101d04 */
[C---:B------:R-:W-:Y:S02]  /*6c40*/  LEA R196, P4, R12.reuse, UR18, 0x4 ;  /* 0x000000120cc47c11 */ /* 0x040fe4000f8820ff */
[----:B------:R-:W-:Y:S02]  /*6c50*/  F2FP.BF16.F32.PACK_AB R195, R195, R213 ;  /* 0x000000d5c3c3723e */ /* 0x000fe400000010ff */
[----:B------:R-:W-:-:S05]  /*6c60*/  LEA.HI.X R197, R12, UR19, RZ, 0x4, P4 ;  /* 0x000000130cc57c11 */ /* 0x000fca000a0f24ff */
[----:B------:R0:W-:Y:S01]  /*6c70*/  STG.E.128 desc[UR4][R196.64], R192 ;  /* 0x000000c0c4007986 */ /* 0x0001e2000c101d04 */
[----:B------:R-:W-:Y:S01]  /*6c80*/  FADD.FTZ R58, R58, R3 ;  /* 0x000000033a3a7221 */ /* 0x000fe20000010000 */
[----:B------:R-:W-:-:S07]  /*6c90*/  FADD.FTZ R59, R59, R4 ;  /* 0x000000043b3b7221 */ /* 0x000fce0000010000 */
.L_x_6331:
[----:B------:R-:W-:Y:S05]  /*6ca0*/  BSYNC B0 ;  /* 0x0000000000007941 */ /* 0x000fea0003800000 */
.L_x_6330:
[----:B------:R-:W-:Y:S02]  /*6cb0*/  ISETP.NE.AND P4, PT, R216, RZ, PT ;  /* 0x000000ffd800720c */ /* 0x000fe40003f85270 */
[----:B-----5:R-:W-:Y:S02]  /*6cc0*/  IADD3 R2, R2, UR20, RZ ;  /* 0x0000001402027c10 */ /* 0x020fe4000fffe0ff */
[----:B------:R-:W-:Y:S02]  /*6cd0*/  SEL R3, RZ, 0x1, P4 ;  /* 0x00000001ff037807 */ /* 0x000fe40002000000 */
[----:B------:R-:W-:-:S03]  /*6ce0*/  ISETP.GE.AND P4, PT, R2, UR21, PT ;  /* 0x0000001502007c0c */ /* 0x000fc6000bf86270 */
[----:B------:R2:W-:Y:S10]  /*6cf0*/  STL.S16 [R1+0x68], R3 ;  /* 0x0000680301007387 */ /* 0x0005f40000100600 */
[----:B--2---:R-:W-:Y:S05]  /*6d00*/  @!P4 BRA `(.L_x_6332) ;  /* 0xffffffa80004c947 */ /* 0x004fea000383ffff */
.L_x_6310:
[----:B-----5:R-:W2:Y:S04]  /*6d10*/  LDL.LU R12, [R1+0x78] ;  /* 0x00007800010c7983 */ /* 0x020ea80000300800 */
[----:B------:R-:W3:Y:S04]  /*6d20*/  LDL.LU R4, [R1+0x6c] ;  /* 0x00006c0001047983 */ /* 0x000ee80000300800 */
[----:B------:R-:W4:Y:S01]  /*6d30*/  LDL.LU R3, [R1+0x70] ;  /* 0x0000700001037983 */ /* 0x000f220000300800 */
[----:B------:R-:W1:Y:S01]  /*6d40*/  S2UR UR6, SR_CTAID.X ;  /* 0x00000000000679c3 */ /* 0x000e620000002500 */
[----:B------:R-:W-:Y:S01]  /*6d50*/  BSSY B0, `(.L_x_6333) ;  /* 0x0000014000007945 */ /* 0x000fe20003800000 */
[----:B------:R-:W1:Y:S02]  /*6d60*/  S2R R0, SR_TID.X ;  /* 0x0000000000007919 */ /* 0x000e640000002100 */
[----:B-1----:R-:W-:-:S02]  /*6d70*/  LEA.HI R0, R0, UR6, RZ, 0x19 ;  /* 0x0000000600007c11 */ /* 0x002fc4000f8fc8ff */
[----:B--2---:R-:W-:-:S03]  /*6d80*/  ISETP.NE.AND P4, PT, R12, RZ, PT ;  /* 0x000000ff0c00720c */ /* 0x004fc60003f85270 */
[----:B---3--:R-:W-:-:S05]  /*6d90*/  IMAD R0, R0, R4, RZ ;  /* 0x0000000400007224 */ /* 0x008fca00078e02ff */
[----:B----4-:R-:W-:-:S05]  /*6da0*/  LEA.HI R9, R0, R3, RZ, 0x1d ;  /* 0x0000000300097211 */ /* 0x010fca00078fe8ff */
[----:B------:R-:W-:Y:S05]  /*6db0*/  @!P4 BRA `(.L_x_6334) ;  /* 0x000000000034c947 */ /* 0x000fea0003800000 */
[----:B------:R-:W1:Y:S08]  /*6dc0*/  LDC.64 R2, c[0x0][0x2d0] ;  /* 0x0000b400ff027b82 */ /* 0x000e700000000a00 */
[----:B------:R-:W2:Y:S08]  /*6dd0*/  LDC.64 R4, c[0x0][0x2d8] ;  /* 0x0000b600ff047b82 */ /* 0x000eb00000000a00 */
[----:B------:R-:W3:Y:S01]  /*6de0*/  LDC.64 R6, c[0x0][0x2f0] ;  /* 0x0000bc00ff067b82 */ /* 0x000ee20000000a00 */
[----:B-1----:R-:W-:-:S05]  /*6df0*/  IMAD.WIDE.U32 R2, R9, 0x20, R2 ;  /* 0x0000002009027825 */ /* 0x002fca00078e0002 */
        /* <DEDUP_REMOVED lines=9> */
.L_x_6334:
[----:B------:R-:W-:Y:S05]  /*6e90*/  BSYNC B0 ;  /* 0x0000000000007941 */ /* 0x000fea0003800000 */
.L_x_6333:
[----:B------:R-:W-:Y:S04]  /*6ea0*/  BSSY B0, `(.L_x_6335) ;  /* 0x000000f000007945 */ /* 0x000fe80003800000 */
[----:B------:R-:W-:Y:S05]  /*6eb0*/  @!P0 BRA `(.L_x_6336) ;  /* 0x0000000000348947 */ /* 0x000fea0003800000 */
[----:B-1----:R-:W1:Y:S08]  /*6ec0*/  LDC.64 R2, c[0x0][0x2d0] ;  /* 0x0000b400ff027b82 */ /* 0x002e700000000a00 */
        /* <DEDUP_REMOVED lines=12> */
.L_x_6336:
[----:B------:R-:W-:Y:S05]  /*6f90*/  BSYNC B0 ;  /* 0x0000000000007941 */ /* 0x000fea0003800000 */
.L_x_6335:
[----:B------:R-:W-:Y:S04]  /*6fa0*/  BSSY B0, `(.L_x_6337) ;  /* 0x000000f000007945 */ /* 0x000fe80003800000 */
[----:B------:R-:W-:Y:S05]  /*6fb0*/  @!P1 BRA `(.L_x_6338) ;  /* 0x0000000000349947 */ /* 0x000fea0003800000 */
[----:B-1--4-:R-:W1:Y:S08]  /*6fc0*/  LDC.64 R2, c[0x0][0x2d0] ;  /* 0x0000b400ff027b82 */ /* 0x012e700000000a00 */
        /* <DEDUP_REMOVED lines=12> */
.L_x_6338:
[----:B------:R-:W-:Y:S05]  /*7090*/  BSYNC B0 ;  /* 0x0000000000007941 */ /* 0x000fea0003800000 */
.L_x_6337:
        /* <DEDUP_REMOVED lines=15> */
.L_x_6340:
[----:B------:R-:W-:Y:S05]  /*7190*/  BSYNC B0 ;  /* 0x0000000000007941 */ /* 0x000fea0003800000 */
.L_x_6339:
[----:B------:R-:W2:Y:S02]  /*71a0*/  LDL.LU R0, [R1+0x74] ;  /* 0x0000740001007983 */ /* 0x000ea40000300800 */
[----:B--2---:R-:W-:-:S13]  /*71b0*/  ISETP.NE.AND P0, PT, R0, RZ, PT ;  /* 0x000000ff0000720c */ /* 0x004fda0003f05270 */
[----:B------:R-:W-:Y:S05]  /*71c0*/  @!P0 EXIT ;  /* 0x000000000000894d */ /* 0x000fea0003800000 */
[----:B-1--4-:R-:W1:Y:S08]  /*71d0*/  LDC.64 R2, c[0x0][0x2d0] ;  /* 0x0000b400ff027b82 */ /* 0x012e700000000a00 */
[----:B------:R-:W2:Y:S08]  /*71e0*/  LDC.64 R4, c[0x0][0x2d8] ;  /* 0x0000b600ff047b82 */ /* 0x000eb00000000a00 */
[----:B------:R-:W3:Y:S01]  /*71f0*/  LDC.64 R6, c[0x0][0x2f0] ;  /* 0x0000bc00ff067b82 */ /* 0x000ee20000000a00 */
[----:B-1----:R-:W-:-:S05]  /*7200*/  IMAD.WIDE.U32 R2, R9, 0x20, R2 ;  /* 0x0000002009027825 */ /* 0x002fca00078e0002 */
[----:B------:R-:W-:Y:S01]  /*7210*/  STG.E.128 desc[UR4][R2.64], R100 ;  /* 0x0000006402007986 */ /* 0x000fe2000c101d04 */
[----:B--2---:R-:W-:-:S03]  /*7220*/  IMAD.WIDE.U32 R4, R9, 0x20, R4 ;  /* 0x0000002009047825 */ /* 0x004fc600078e0004 */
[----:B------:R-:W-:Y:S04]  /*7230*/  STG.E.128 desc[UR4][R2.64+0x10], R96 ;  /* 0x0000106002007986 */ /* 0x000fe8000c101d04 */
[----:B------:R-:W-:Y:S01]  /*7240*/  STG.E.128 desc[UR4][R4.64], R140 ;  /* 0x0000008c04007986 */ /* 0x000fe2000c101d04 */
[----:B---3--:R-:W-:-:S03]  /*7250*/  IMAD.WIDE.U32 R6, R9, 0x20, R6 ;  /* 0x0000002009067825 */ /* 0x008fc600078e0006 */
[----:B------:R-:W-:Y:S04]  /*7260*/  STG.E.128 desc[UR4][R4.64+0x10], R136 ;  /* 0x0000108804007986 */ /* 0x000fe8000c101d04 */
[----:B------:R-:W-:Y:S04]  /*7270*/  STG.E.128 desc[UR4][R6.64], R60 ;  /* 0x0000003c06007986 */ /* 0x000fe8000c101d04 */
[----:B------:R-:W-:Y:S01]  /*7280*/  STG.E.128 desc[UR4][R6.64+0x10], R56 ;  /* 0x0000103806007986 */ /* 0x000fe2000c101d04 */
[----:B------:R-:W-:Y:S05]  /*7290*/  EXIT ;  /* 0x000000000000794d */ /* 0x000fea0003800000 */
.L_x_6321:
[----:B------:R-:W-:Y:S01]  /*72a0*/  HFMA2.MMA R192, -RZ, RZ, 0, 9.5367431640625e-07 ;  /* 0x00000010ffc07435 */ /* 0x000fe200000001ff */
[----:B------:R-:W-:Y:S02]  /*72b0*/  MOV R196, R215 ;  /* 0x000000d700c47202 */ /* 0x000fe40000000f00 */
[----:B------:R-:W-:Y:S02]  /*72c0*/  MOV R193, 0x1f ;  /* 0x0000001f00c17802 */ /* 0x000fe40000000f00 */
[----:B------:R-:W-:-:S07]  /*72d0*/  MOV R195, 0xffffffff ;  /* 0xffffffff00c37802 */ /* 0x000fce0000000f00 */
[----:B------:R-:W-:Y:S05]  /*72e0*/  WARPSYNC.COLLECTIVE R195, `(.L_x_6341) ;  /* 0x00000000c3087348 */ /* 0x000fea0003c00000 */
[----:B------:R0:W1:Y:S02]  /*72f0*/  SHFL.DOWN P5, R199, R196, R192, R193 ;  /* 0x080000c0c4c77389 */ /* 0x00006400000a00c1 */
[----:B01----:R-:W-:Y:S01]  /*7300*/  ENDCOLLECTIVE ;  /* 0x000000000000791b */ /* 0x003fe20003800000 */
.L_x_6341:
[----:B------:R-:W-:Y:S01]  /*7310*/  MOV R196, R214 ;  /* 0x000000d600c47202 */ /* 0x000fe20000000f00 */
[----:B------:R-:W-:-:S07]  /*7320*/  FADD.FTZ R215, R199, R215 ;  /* 0x000000d7c7d77221 */ /* 0x000fce0000010000 */
[----:B------:R-:W-:Y:S05]  /*7330*/  WARPSYNC.COLLECTIVE R195, `(.L_x_6342) ;  /* 0x00000000c3087348 */ /* 0x000fea0003c00000 */
[----:B------:R0:W1:Y:S02]  /*7340*/  SHFL.DOWN P5, R199, R196, R192, R193 ;  /* 0x080000c0c4c77389 */ /* 0x00006400000a00c1 */
[----:B01----:R-:W-:Y:S01]  /*7350*/  ENDCOLLECTIVE ;  /* 0x000000000000791b */ /* 0x003fe20003800000 */
.L_x_6342:
[----:B------:R-:W-:Y:S01]  /*7360*/  HFMA2.MMA R192, -RZ, RZ, 0, 4.76837158203125e-07 ;  /* 0x00000008ffc07435 */ /* 0x000fe200000001ff */
[----:B------:R-:W-:Y:S01]  /*7370*/  MOV R196, R215 ;  /* 0x000000d700c47202 */ /* 0x000fe20000000f00 */
[----:B------:R-:W-:-:S09]  /*7380*/  FADD.FTZ R214, R199, R214 ;  /* 0x000000d6c7d67221 */ /* 0x000fd20000010000 */
[----:B------:R-:W-:Y:S05]  /*7390*/  WARPSYNC.COLLECTIVE R195, `(.L_x_6343) ;  /* 0x00000000c3087348 */ /* 0x000fea0003c00000 */
[----:B------:R0:W1:Y:S02]  /*73a0*/  SHFL.DOWN P5, R199, R196, R192, R193 ;  /* 0x080000c0c4c77389 */ /* 0x00006400000a00c1 */
[----:B01----:R-:W-:Y:S01]  /*73b0*/  ENDCOLLECTIVE ;  /* 0x000000000000791b */ /* 0x003fe20003800000 */
.L_x_6343:
[----:B------:R-:W-:Y:S01]  /*73c0*/  MOV R196, R214 ;  /* 0x000000d600c47202 */ /* 0x000fe20000000f00 */
[----:B------:R-:W-:-:S07]  /*73d0*/  FADD.FTZ R215, R215, R199 ;  /* 0x000000c7d7d77221 */ /* 0x000fce0000010000 */
[----:B------:R-:W-:Y:S05]  /*73e0*/  WARPSYNC.COLLECTIVE R195, `(.L_x_6344) ;  /* 0x00000000c3087348 */ /* 0x000fea0003c00000 */
[----:B------:R0:W1:Y:S02]  /*73f0*/  SHFL.DOWN P5, R199, R196, R192, R193 ;  /* 0x080000c0c4c77389 */ /* 0x00006400000a00c1 */
[----:B01----:R-:W-:Y:S01]  /*7400*/  ENDCOLLECTIVE ;  /* 0x000000000000791b */ /* 0x003fe20003800000 */
.L_x_6344:
[----:B------:R-:W-:Y:S01]  /*7410*/  HFMA2.MMA R192, -RZ, RZ, 0, 2.384185791015625e-07 ;  /* 0x00000004ffc07435 */ /* 0x000fe200000001ff */
[----:B------:R-:W-:Y:S01]  /*7420*/  MOV R196, R215 ;  /* 0x000000d700c47202 */ /* 0x000fe20000000f00 */
[----:B------:R-:W-:-:S09]  /*7430*/  FADD.FTZ R214, R214, R199 ;  /* 0x000000c7d6d67221 */ /* 0x000fd20000010000 */
[----:B------:R-:W-:Y:S05]  /*7440*/  WARPSYNC.COLLECTIVE R195, `(.L_x_6345) ;  /* 0x00000000c3087348 */ /* 0x000fea0003c00000 */
[----:B------:R0:W1:Y:S02]  /*7450*/  SHFL.DOWN P5, R199, R196, R192, R193 ;  /* 0x080000c0c4c77389 */ /* 0x00006400000a00c1 */
[----:B01----:R-:W-:Y:S01]  /*7460*/  ENDCOLLECTIVE ;  /* 0x000000000000791b */ /* 0x003fe20003800000 */
.L_x_6345:
[----:B------:R-:W-:Y:S02]  /*7470*/  MOV R196, R214 ;  /* 0x000000d600c47202 */ /* 0x000fe40000000f00 */
[----:B------:R-:W-:-:S07]  /*7480*/  MOV R198, R199 ;  /* 0x000000c700c67202 */ /* 0x000fce0000000f00 */
[----:B------:R-:W-:Y:S05]  /*7490*/  WARPSYNC.COLLECTIVE R195, `(.L_x_6346) ;  /* 0x00000000c3087348 */ /* 0x000fea0003c00000 */
[----:B------:R0:W1:Y:S02]  /*74a0*/  SHFL.DOWN P5, R199, R196, R192, R193 ;  /* 0x080000c0c4c77389 */ /* 0x00006400000a00c1 */
[----:B01----:R-:W-:Y:S01]  /*74b0*/  ENDCOLLECTIVE ;  /* 0x000000000000791b */ /* 0x003fe20003800000 */
.L_x_6346:
[----:B------:R-:W-:Y:S01]  /*74c0*/  FADD.FTZ R198, R215, R198 ;  /* 0x000000c6d7c67221 */ /* 0x000fe20000010000 */
[----:B------:R-:W-:-:S04]  /*74d0*/  HFMA2.MMA R192, -RZ, RZ, 0, 1.1920928955078125e-07 ;  /* 0x00000002ffc07435 */ /* 0x000fc800000001ff */
[----:B------:R-:W-:Y:S02]  /*74e0*/  MOV R196, R198 ;  /* 0x000000c600c47202 */ /* 0x000fe40000000f00 */
[----:B------:R-:W-:-:S07]  /*74f0*/  MOV R197, R199 ;  /* 0x000000c700c57202 */ /* 0x000fce0000000f00 */
[----:B------:R-:W-:Y:S05]  /*7500*/  WARPSYNC.COLLECTIVE R195, `(.L_x_6347) ;  /* 0x00000000c3087348 */ /* 0x000fea0003c00000 */
[----:B------:R0:W1:Y:S02]  /*7510*/  SHFL.DOWN P5, R199, R196, R192, R193 ;  /* 0x080000c0c4c77389 */ /* 0x00006400000a00c1 */
[----:B01----:R-:W-:Y:S01]  /*7520*/  ENDCOLLECTIVE ;  /* 0x000000000000791b */ /* 0x003fe20003800000 */
.L_x_6347:
[----:B------:R-:W-:-:S05]  /*7530*/  FADD.FTZ R197, R214, R197 ;  /* 0x000000c5d6c57221 */ /* 0x000fca0000010000 */
[----:B------:R-:W-:Y:S01]  /*7540*/  MOV R196, R197 ;  /* 0x000000c500c47202 */ /* 0x000fe20000000f00 */
[----:B------:R-:W-:-:S07]  /*7550*/  FADD.FTZ R198, R198, R199 ;  /* 0x000000c7c6c67221 */ /* 0x000fce0000010000 */
[----:B------:R-:W-:Y:S05]  /*7560*/  WARPSYNC.COLLECTIVE R195, `(.L_x_6348) ;  /* 0x00000000c3087348 */ /* 0x000fea0003c00000 */
[----:B------:R0:W1:Y:S02]  /*7570*/  SHFL.DOWN P5, R199, R196, R192, R193 ;  /* 0x080000c0c4c77389 */ /* 0x00006400000a00c1 */
[----:B01----:R-:W-:Y:S01]  /*7580*/  ENDCOLLECTIVE ;  /* 0x000000000000791b */ /* 0x003fe20003800000 */
.L_x_6348:
[----:B------:R-:W-:Y:S01]  /*7590*/  HFMA2.MMA R192, -RZ, RZ, 0, 5.9604644775390625e-08 ;  /* 0x00000001ffc07435 */ /* 0x000fe200000001ff */
[----:B------:R-:W-:Y:S01]  /*75a0*/  MOV R196, R198 ;  /* 0x000000c600c47202 */ /* 0x000fe20000000f00 */
[----:B------:R-:W-:-:S09]  /*75b0*/  FADD.FTZ R197, R197, R199 ;  /* 0x000000c7c5c57221 */ /* 0x000fd20000010000 */
[----:B------:R-:W-:Y:S05]  /*75c0*/  WARPSYNC.COLLECTIVE R195, `(.L_x_6349) ;  /* 0x00000000c3087348 */ /* 0x000fea0003c00000 */
[----:B------:R0:W1:Y:S02]  /*75d0*/  SHFL.DOWN P5, R199, R196, R192, R193 ;  /* 0x080000c0c4c77389 */ /* 0x00006400000a00c1 */
[----:B01----:R-:W-:Y:S01]  /*75e0*/  ENDCOLLECTIVE ;  /* 0x000000000000791b */ /* 0x003fe20003800000 */
.L_x_6349:
[----:B------:R-:W-:Y:S02]  /*75f0*/  MOV R196, R197 ;  /* 0x000000c500c47202 */ /* 0x000fe40000000f00 */
[----:B------:R-:W-:-:S07]  /*7600*/  MOV R200, R199 ;  /* 0x000000c700c87202 */ /* 0x000fce0000000f00 */
[----:B------:R-:W-:Y:S05]  /*7610*/  WARPSYNC.COLLECTIVE R195, `(.L_x_6350) ;  /* 0x00000000c3087348 */ /* 0x000fea0003c00000 */
[----:B------:R0:W1:Y:S02]  /*7620*/  SHFL.DOWN P5, R199, R196, R192, R193 ;  /* 0x080000c0c4c77389 */ /* 0x00006400000a00c1 */
[----:B01----:R-:W-:Y:S01]  /*7630*/  ENDCOLLECTIVE ;  /* 0x000000000000791b */ /* 0x003fe20003800000 */
.L_x_6350:
[----:B------:R-:W-:Y:S01]  /*7640*/  MOV R193, R199 ;  /* 0x000000c700c17202 */ /* 0x000fe20000000f00 */
[----:B------:R-:W-:Y:S06]  /*7650*/  BRA `(.L_x_6351) ;  /* 0xffffffc000b87947 */ /* 0x000fec000383ffff */
.L_x_6352:
        /* <DEDUP_REMOVED lines=10> */
.L_x_16544:


//--------------------- .text._ZN10layer_norm13ln_bwd_kernelINS_13Kernel_traitsI13__nv_bfloat16S2_fS2_fjLj5120ELj1ELj1ELj4ELj16ENS_18Kernel_traits_baseILj5120ES2_S2_fS2_fjLj128EEEEELb1ELb1ELb0ELb1EEEvNS_9BwdParamsE --------------------------
	.section	.text._ZN10layer_norm13ln_bwd_kernelINS_13Kernel_traitsI13__nv_bfloat16S2_fS2_fjLj5120ELj1ELj1ELj4ELj16ENS_18Kernel_traits_baseILj5120ES2_S2_fS2_fjLj128EEEEELb1ELb1ELb0ELb1EEEvNS_9BwdParamsE,"ax",@progbits
	.align	128
        .global         _ZN10layer_norm13ln_bwd_kernelINS_13Kernel_traitsI13__nv_bfloat16S2_fS2_fjLj5120ELj1ELj1ELj4ELj16ENS_18Kernel_traits_baseILj5120ES2_S2_fS2_fjLj128EEEEELb1ELb1ELb0ELb1EEEvNS_9BwdParamsE
        .type           _ZN10layer_norm13ln_bwd_kernelINS_13Kernel_traitsI13__nv_bfloat16S2_fS2_fjLj5120ELj1ELj1ELj4ELj16ENS_18Kernel_traits_baseILj5120ES2_S2_fS2_fjLj128EEEEELb1ELb1ELb0ELb1EEEvNS_9BwdParamsE,@function
        .size           _ZN10layer_norm13ln_bwd_kernelINS_13Kernel_traitsI13__nv_bfloat16S2_fS2_fjLj5120ELj1ELj1ELj4ELj16ENS_18Kernel_traits_baseILj5120ES2_S2_fS2_fjLj128EEEEELb1ELb1ELb0ELb1EEEvNS_9BwdParamsE,(.L_x_16545 - _ZN10layer_norm13ln_bwd_kernelINS_13Kernel_traitsI13__nv_bfloat16S2_fS2_fjLj5120ELj1ELj1ELj4ELj16ENS_18Kernel_traits_baseILj5120ES2_S2_fS2_fjLj128EEEEELb1ELb1ELb0ELb1EEEvNS_9BwdParamsE)
        .other          _ZN10layer_norm13ln_bwd_kernelINS_13Kernel_traitsI13__nv_bfloat16S2_fS2_fjLj5120ELj1ELj1ELj4ELj16ENS_18Kernel_traits_baseILj5120ES2_S2_fS2_fjLj128EEEEELb1ELb1ELb0ELb1EEEvNS_9BwdParamsE,@"STO_CUDA_ENTRY STV_DEFAULT"
_ZN10layer_norm13ln_bwd_kernelINS_13Kernel_traitsI13__nv_bfloat16S2_fS2_fjLj5120ELj1ELj1ELj4ELj16ENS_18Kernel_traits_baseILj5120ES2_S2_fS2_fjLj128EEEEELb1ELb1ELb0ELb1EEEvNS_9BwdParamsE:
.text._ZN10layer_norm13ln_bwd_kernelINS_13Kernel_traitsI13__nv_bfloat16S2_fS2_fjLj5120ELj1ELj1ELj4ELj16ENS_18Kernel_traits_baseILj5120ES2_S2_fS2_fjLj128EEEEELb1ELb1ELb0ELb1EEEvNS_9BwdParamsE:
[----:B------:R-:W0:Y:S01]  /*0000*/  LDC R1, c[0x0][0x28] ;  /* 0x00000a00ff017b82 */ /* 0x000e220000000800 */
[----:B------:R-:W1:Y:S01]  /*0010*/  S2R R3, SR_TID.X ;  /* 0x0000000000037919 */ /* 0x000e620000002100 */
[----:B------:R-:W-:-:S06]  /*0020*/  ULDC.64 UR4, c[0x0][0x278] ;  /* 0x00009e0000047ab9 */ /* 0x000fcc0000000a00 */
[----:B------:R-:W2:Y:S01]  /*0030*/  S2UR UR6, SR_CTAID.X ;  /* 0x00000000000679c3 */ /* 0x000ea20000002500 */
[----:B------:R-:W-:Y:S01]  /*0040*/  ULDC UR9, c[0x0][0x218] ;  /* 0x0000860000097ab9 */ /* 0x000fe20000000800 */
[----:B------:R-:W-:Y:S01]  /*0050*/  ULDC.U8 UR8, c[0x0][0x2a0] ;  /* 0x0000a80000087ab9 */ /* 0x000fe20000000000 */
[----:B------:R-:W-:Y:S01]  /*0060*/  ULDC UR10, c[0x0][0x290] ;  /* 0x0000a400000a7ab9 */ /* 0x000fe20000000800 */
        /* <DEDUP_REMOVED lines=81> */
.L_x_6353:
        /* <DEDUP_REMOVED lines=11> */
[----:B------:R-:W-:Y:S01]  /*0630*/  CS2R R6, SRZ ;  /* 0x0000000000067805 */ /* 0x000fe2000001ff00 */
[----:B------:R-:W-:Y:S01]  /*0640*/  HFMA2.MMA R240, -RZ, RZ, 0, 0 ;  /* 0x00000000fff07435 */ /* 0x000fe200000001ff */
[----:B------:R-:W-:-:S02]  /*0650*/  ISETP.NE.AND.EX P0, PT, RZ, UR7, PT, P0 ;  /* 0x00000007ff007c0c */ /* 0x000fc4000bf05300 */
[----:B------:R-:W-:Y:S02]  /*0660*/  CS2R R250, SRZ ;  /* 0x0000000000fa7805 */ /* 0x000fe4000001ff00 */
[----:B------:R-:W-:Y:S02]  /*0670*/  CS2R R248, SRZ ;  /* 0x0000000000f87805 */ /* 0x000fe4000001ff00 */
[----:B------:R-:W-:Y:S02]  /*0680*/  MOV R244, RZ ;  /* 0x000000ff00f47202 */ /* 0x000fe40000000f00 */
        /* <DEDUP_REMOVED lines=20> */
[----:B--2---:R-:W-:-:S02]  /*07d0*/  SHF.L.U32 R3, R8, 0x10, RZ ;  /* 0x0000001008037819 */ /* 0x004fc400000006ff */
[C---:B------:R-:W-:Y:S02]  /*07e0*/  SHF.L.U32 R0, R9.reuse, 0x10, RZ ;  /* 0x0000001009007819 */ /* 0x040fe400000006ff */
[----:B------:R-:W-:Y:S01]  /*07f0*/  PRMT R32, R8, 0x7632, R32 ;  /* 0x0000763208207816 */ /* 0x000fe20000000020 */
[----:B------:R0:W-:Y:S01]  /*0800*/  STL [R1+0x164], R3 ;  /* 0x0001640301007387 */ /* 0x0001e20000100800 */
[----:B------:R-:W-:Y:S02]  /*0810*/  PRMT R33, R9, 0x7632, R33 ;  /* 0x0000763209217816 */ /* 0x000fe40000000021 */
[----:B------:R-:W-:Y:S02]  /*0820*/  CS2R R8, SRZ ;  /* 0x0000000000087805 */ /* 0x000fe4000001ff00 */
[----:B------:R-:W-:Y:S01]  /*0830*/  SHF.L.U32 R52, R32, 0x10, RZ ;  /* 0x0000001020347819 */ /* 0x000fe200000006ff */
[----:B------:R1:W-:Y:S01]  /*0840*/  STL [R1+0x15c], R0 ;  /* 0x00015c0001007387 */ /* 0x0003e20000100800 */
[----:B------:R-:W-:-:S02]  /*0850*/  PRMT R34, R10, 0x7632, R34 ;  /* 0x000076320a227816 */ /* 0x000fc40000000022 */
[----:B------:R-:W-:Y:S02]  /*0860*/  SHF.L.U32 R32, R33, 0x10, RZ ;  /* 0x0000001021207819 */ /* 0x000fe400000006ff */
[C---:B------:R-:W-:Y:S02]  /*0870*/  PRMT R35, R11.reuse, 0x7632, R35 ;  /* 0x000076320b237816 */ /* 0x040fe40000000023 */
[----:B0-----:R-:W-:Y:S02]  /*0880*/  SHF.L.U32 R3, R10, 0x10, RZ ;  /* 0x000000100a037819 */ /* 0x001fe400000006ff */
[----:B---3--:R-:W-:Y:S02]  /*0890*/  PRMT R36, R12, 0x7632, R36 ;  /* 0x000076320c247816 */ /* 0x008fe40000000024 */
[----:B-1----:R-:W-:Y:S01]  /*08a0*/  SHF.L.U32 R0, R11, 0x10, RZ ;  /* 0x000000100b007819 */ /* 0x002fe200000006ff */
[----:B------:R0:W-:Y:S01]  /*08b0*/  STL [R1+0x154], R3 ;  /* 0x0001540301007387 */ /* 0x0001e20000100800 */
[----:B------:R-:W-:-:S02]  /*08c0*/  SHF.L.U32 R34, R34, 0x10, RZ ;  /* 0x0000001022227819 */ /* 0x000fc400000006ff */
[----:B------:R-:W-:Y:S02]  /*08d0*/  CS2R R10, SRZ ;  /* 0x00000000000a7805 */ /* 0x000fe4000001ff00 */
[----:B------:R-:W-:Y:S01]  /*08e0*/  SHF.L.U32 R33, R35, 0x10, RZ ;  /* 0x0000001023217819 */ /* 0x000fe200000006ff */
[----:B------:R1:W-:Y:S01]  /*08f0*/  STL [R1+0x14c], R0 ;  /* 0x00014c0001007387 */ /* 0x0003e20000100800 */
[----:B------:R-:W-:Y:S02]  /*0900*/  PRMT R37, R13, 0x7632, R37 ;  /* 0x000076320d257816 */ /* 0x000fe40000000025 */
[----:B------:R-:W-:Y:S02]  /*0910*/  PRMT R38, R14, 0x7632, R38 ;  /* 0x000076320e267816 */ /* 0x000fe40000000026 */
[----:B------:R-:W-:Y:S02]  /*0920*/  PRMT R39, R15, 0x7632, R39 ;  /* 0x000076320f277816 */ /* 0x000fe40000000027 */
[----:B0-----:R-:W-:-:S02]  /*0930*/  SHF.L.U32 R3, R12, 0x10, RZ ;  /* 0x000000100c037819 */ /* 0x001fc400000006ff */
[----:B----4-:R-:W-:Y:S02]  /*0940*/  PRMT R40, R16, 0x7632, R40 ;  /* 0x0000763210287816 */ /* 0x010fe40000000028 */
        /* <DEDUP_REMOVED lines=21> */
[----:B-1----:R-:W-:Y:S02]  /*0aa0*/  SHF.L.U32 R0, R17, 0x10, RZ ;  /* 0x0000001011007819 */ /* 0x002fe400000006ff */
[----:B------:R-:W-:Y:S01]  /*0ab0*/  CS2R R16, SRZ ;  /* 0x0000000000107805 */ /* 0x000fe2000001ff00 */
[----:B------:R0:W-:Y:S04]  /*0ac0*/  STL [R1+0x124], R3 ;  /* 0x0001240301007387 */ /* 0x0001e80000100800 */
        /* <DEDUP_REMOVED lines=17> */
[----:B-1----:R-:W-:Y:S02]  /*0be0*/  SHF.L.U32 R0, R24, 0x10, RZ ;  /* 0x0000001018007819 */ /* 0x002fe400000006ff */
[----:B------:R-:W-:-:S03]  /*0bf0*/  CS2R R24, SRZ ;  /* 0x0000000000187805 */ /* 0x000fc6000001ff00 */
[----:B------:R0:W-:Y:S04]  /*0c00*/  STL [R1+0xe4], R0 ;  /* 0x0000e40001007387 */ /* 0x0001e80000100800 */
[----:B------:R1:W-:Y:S01]  /*0c10*/  STL [R1+0xdc], R3 ;  /* 0x0000dc0301007387 */ /* 0x0003e20000100800 */
[----:B0-----:R-:W-:Y:S02]  /*0c20*/  SHF.L.U32 R0, R26, 0x10, RZ ;  /* 0x000000101a007819 */ /* 0x001fe400000006ff */
[----:B-1----:R-:W-:-:S03]  /*0c30*/  SHF.L.U32 R3, R27, 0x10, RZ ;  /* 0x000000101b037819 */ /* 0x002fc600000006ff */
[----:B------:R0:W-:Y:S01]  /*0c40*/  STL [R1+0xd4], R0 ;  /* 0x0000d40001007387 */ /* 0x0001e20000100800 */
[----:B------:R-:W-:-:S03]  /*0c50*/  CS2R R26, SRZ ;  /* 0x00000000001a7805 */ /* 0x000fc6000001ff00 */
[----:B------:R1:W-:Y:S04]  /*0c60*/  STL [R1+0xcc], R3 ;  /* 0x0000cc0301007387 */ /* 0x0003e80000100800 */
[----:B------:R-:W-:Y:S01]  /*0c70*/  STL [R1+0xc4], RZ ;  /* 0x0000c4ff01007387 */ /* 0x000fe20000100800 */
[----:B0-----:R-:W-:-:S03]  /*0c80*/  HFMA2.MMA R0, -RZ, RZ, 0, 5.9604644775390625e-08 ;  /* 0x00000001ff007435 */ /* 0x001fc600000001ff */
[----:B------:R-:W-:Y:S01]  /*0c90*/  STL [R1+0xc0], RZ ;  /* 0x0000c0ff01007387 */ /* 0x000fe20000100800 */
[----:B-1----:R-:W-:-:S03]  /*0ca0*/  MOV R3, RZ ;  /* 0x000000ff00037202 */ /* 0x002fc60000000f00 */
        /* <DEDUP_REMOVED lines=80> */
[----:B------:R1:W-:Y:S01]  /*11b0*/  STL [R1+0xd8], R34 ;  /* 0x0000d82201007387 */ /* 0x0003e20000100800 */
[----:B0-----:R-:W-:-:S05]  /*11c0*/  SHF.L.U32 R32, R51, 0x10, RZ ;  /* 0x0000001033207819 */ /* 0x001fca00000006ff */
[----:B------:R1:W-:Y:S04]  /*11d0*/  STL [R1+0xc8], R32 ;  /* 0x0000c82001007387 */ /* 0x0003e80000100800 */
[----:B------:R1:W-:Y:S02]  /*11e0*/  STL [R1+0xd0], R33 ;  /* 0x0000d02101007387 */ /* 0x0003e40000100800 */
.L_x_6356:
[----:B------:R-:W0:Y:S01]  /*11f0*/  S2R R106, SR_TID.X ;  /* 0x00000000006a7919 */ /* 0x000e220000002100 */
[----:B------:R-:W2:Y:S01]  /*1200*/  @P0 LDC.64 R100, c[0x0][0x270] ;  /* 0x00009c00ff640b82 */ /* 0x000ea20000000a00 */
[----:B------:R-:W-:Y:S01]  /*1210*/  IMAD R104, R2, UR9, RZ ;  /* 0x0000000902687c24 */ /* 0x000fe2000f8e02ff */
[----:B------:R-:W3:Y:S04]  /*1220*/  LDL R197, [R1+0x14c] ;  /* 0x00014c0001c57983 */ /* 0x000ee80000100800 */
[----:B------:R-:W-:Y:S01]  /*1230*/  SHF.R.S32.HI R105, RZ, 0x1f, R104 ;  /* 0x0000001fff697819 */ /* 0x000fe20000011468 */
[----:B------:R-:W4:Y:S01]  /*1240*/  LDL R198, [R1+0x154] ;  /* 0x0001540001c67983 */ /* 0x000f220000100800 */
[----:B------:R-:W1:Y:S02]  /*1250*/  LDC.64 R156, c[0x0][0x2b8] ;  /* 0x0000ae00ff9c7b82 */ /* 0x000e640000000a00 */
[----:B------:R-:W-:Y:S01]  /*1260*/  LEA.HI R105, R105, R104, RZ, 0x3 ;  /* 0x0000006869697211 */ /* 0x000fe200078f18ff */
[----:B------:R-:W4:Y:S01]  /*1270*/  LDL R204, [R1+0x15c] ;  /* 0x00015c0001cc7983 */ /* 0x000f220000100800 */
[----:B------:R-:W-:-:S03]  /*1280*/  SHF.R.S32.HI R104, RZ, 0x1f, R2 ;  /* 0x0000001fff687819 */ /* 0x000fc60000011402 */
[----:B------:R-:W4:Y:S01]  /*1290*/  LDL R205, [R1+0x164] ;  /* 0x0001640001cd7983 */ /* 0x000f220000100800 */
[----:B------:R-:W1:Y:S01]  /*12a0*/  LDC.64 R102, c[0x0][0x250] ;  /* 0x00009400ff667b82 */ /* 0x000e620000000a00 */
[----:B--2---:R-:W-:-:S07]  /*12b0*/  @P0 LEA R100, P1, R2, R100, 0x1 ;  /* 0x0000006402640211 */ /* 0x004fce00078208ff */
[----:B------:R-:W2:Y:S01]  /*12c0*/  LDC.64 R140, c[0x0][0x238] ;  /* 0x00008e00ff8c7b82 */ /* 0x000ea20000000a00 */
[----:B0-----:R-:W-:-:S07]  /*12d0*/  LOP3.LUT R106, R106, 0x7f, RZ, 0xc0, !PT ;  /* 0x0000007f6a6a7812 */ /* 0x001fce00078ec0ff */
[----:B------:R-:W0:Y:S01]  /*12e0*/  LDC.64 R176, c[0x0][0x258] ;  /* 0x00009600ffb07b82 */ /* 0x000e220000000a00 */
[----:B------:R-:W-:Y:S02]  /*12f0*/  LEA.HI.SX32 R174, R105, R106, 0x1d ;  /* 0x0000006a69ae7211 */ /* 0x000fe400078feaff */
[----:B------:R-:W-:-:S03]  /*1300*/  @P0 LEA.HI.X R101, R2, R101, R104, 0x1, P1 ;  /* 0x0000006502650211 */ /* 0x000fc600008f0c68 */
[----:B-1----:R-:W-:Y:S02]  /*1310*/  IMAD.WIDE.U32 R104, R174, 0x10, R156 ;  /* 0x00000010ae687825 */ /* 0x002fe400078e009c */
[----:B------:R-:W3:Y:S02]  /*1320*/  @P0 LDG.E.U16 R175, desc[UR4][R100.64] ;  /* 0x0000000464af0981 */ /* 0x000ee4000c1e1500 */
[----:B------:R-:W-:Y:S02]  /*1330*/  IMAD.WIDE R102, R2, 0x4, R102 ;  /* 0x0000000402667825 */ /* 0x000fe400078e0266 */
[----:B------:R-:W4:Y:S01]  /*1340*/  LDG.E.128 R104, desc[UR4][R104.64] ;  /* 0x0000000468687981 */ /* 0x000f22000c1e1d00 */
[C---:B------:R-:W-:Y:S02]  /*1350*/  IADD3 R173, R174.reuse, 0x80, RZ ;  /* 0x00000080aead7810 */ /* 0x040fe40007ffe0ff */
[C---:B------:R-:W-:Y:S02]  /*1360*/  IADD3 R172, R174.reuse, 0x100, RZ ;  /* 0x00000100aeac7810 */ /* 0x040fe40007ffe0ff */
[----:B------:R-:W-:-:S02]  /*1370*/  IADD3 R171, R174, 0x180, RZ ;  /* 0x00000180aeab7810 */ /* 0x000fc40007ffe0ff */
[C---:B------:R-:W-:Y:S01]  /*1380*/  IADD3 R169, R174.reuse, 0x200, RZ ;  /* 0x00000200aea97810 */ /* 0x040fe20007ffe0ff */
[--C-:B--2---:R-:W-:Y:S01]  /*1390*/  IMAD.WIDE.U32 R108, R174, 0x20, R140.reuse ;  /* 0x00000020ae6c7825 */ /* 0x104fe200078e008c */
[----:B------:R-:W2:Y:S03]  /*13a0*/  LDG.E R181, desc[UR4][R102.64] ;  /* 0x0000000466b57981 */ /* 0x000ea6000c1e1900 */
[----:B------:R-:W-:-:S04]  /*13b0*/  IMAD.WIDE.U32 R116, R173, 0x20, R140 ;  /* 0x00000020ad747825 */ /* 0x000fc800078e008c */
[C-C-:B------:R-:W-:Y:S01]  /*13c0*/  IMAD.WIDE.U32 R124, R172.reuse, 0x20, R140.reuse ;  /* 0x00000020ac7c7825 */ /* 0x140fe200078e008c */
[----:B------:R-:W-:Y:S01]  /*13d0*/  MOV R168, 0x3f800000 ;  /* 0x3f80000000a87802 */ /* 0x000fe20000000f00 */
[----:B------:R-:W2:Y:S02]  /*13e0*/  LDG.E.128 R112, desc[UR4][R116.64] ;  /* 0x0000000474707981 */ /* 0x000ea4000c1e1d00 */
[--C-:B------:R-:W-:Y:S02]  /*13f0*/  IMAD.WIDE.U32 R132, R171, 0x20, R140.reuse ;  /* 0x00000020ab847825 */ /* 0x100fe400078e008c */
[----:B------:R-:W2:Y:S02]  /*1400*/  LDG.E.128 R100, desc[UR4][R108.64] ;  /* 0x000000046c647981 */ /* 0x000ea4000c1e1d00 */
[----:B------:R-:W-:Y:S01]  /*1410*/  IMAD.WIDE.U32 R140, R169, 0x20, R140 ;  /* 0x00000020a98c7825 */ /* 0x000fe200078e008c */
[----:B------:R-:W-:Y:S01]  /*1420*/  ISETP.NE.AND P2, PT, RZ, UR8, PT ;  /* 0x00000008ff007c0c */ /* 0x000fe2000bf45270 */
[----:B------:R-:W2:Y:S02]  /*1430*/  LDG.E.128 R120, desc[UR4][R124.64] ;  /* 0x000000047c787981 */ /* 0x000ea4000c1e1d00 */
[----:B------:R-:W-:-:S02]  /*1440*/  IMAD.WIDE.U32 R148, R172, 0x10, R156 ;  /* 0x00000010ac947825 */ /* 0x000fc400078e009c */
[----:B------:R-:W2:Y:S02]  /*1450*/  LDG.E.128 R136, desc[UR4][R140.64] ;  /* 0x000000048c887981 */ /* 0x000ea4000c1e1d00 */
[----:B------:R-:W-:Y:S02]  /*1460*/  IMAD.WIDE.U32 R152, R171, 0x10, R156 ;  /* 0x00000010ab987825 */ /* 0x000fe400078e009c */
[----:B------:R-:W2:Y:S04]  /*1470*/  LDG.E.128 R148, desc[UR4][R148.64] ;  /* 0x0000000494947981 */ /* 0x000ea8000c1e1d00 */
[----:B------:R-:W2:Y:S04]  /*1480*/  LDG.E.128 R152, desc[UR4][R152.64] ;  /* 0x0000000498987981 */ /* 0x000ea8000c1e1d00 */
[----:B------:R-:W2:Y:S01]  /*1490*/  LDG.E.128 R140, desc[UR4][R140.64+0x10] ;  /* 0x000010048c8c7981 */ /* 0x000ea2000c1e1d00 */
[----:B0-----:R-:W-:-:S03]  /*14a0*/  IMAD.WIDE R176, R2, 0x4, R176 ;  /* 0x0000000402b07825 */ /* 0x001fc600078e02b0 */
[----:B------:R-:W2:Y:S04]  /*14b0*/  LDG.E.128 R108, desc[UR4][R108.64+0x10] ;  /* 0x000010046c6c7981 */ /* 0x000ea8000c1e1d00 */
[----:B------:R0:W2:Y:S01]  /*14c0*/  LDG.E R170, desc[UR4][R176.64] ;  /* 0x00000004b0aa7981 */ /* 0x0000a2000c1e1900 */
[----:B------:R-:W-:-:S03]  /*14d0*/  IMAD.WIDE.U32 R144, R173, 0x10, R156 ;  /* 0x00000010ad907825 */ /* 0x000fc600078e009c */
[----:B------:R-:W2:Y:S04]  /*14e0*/  LDG.E.128 R124, desc[UR4][R124.64+0x10] ;  /* 0x000010047c7c7981 */ /* 0x000ea8000c1e1d00 */
[----:B------:R-:W2:Y:S01]  /*14f0*/  LDG.E.128 R116, desc[UR4][R116.64+0x10] ;  /* 0x0000100474747981 */ /* 0x000ea2000c1e1d00 */
[----:B0-----:R-:W0:Y:S01]  /*1500*/  LDC.64 R176, c[0x0][0x2c8] ;  /* 0x0000b200ffb07b82 */ /* 0x001e220000000a00 */
[----:B------:R-:W-:Y:S02]  /*1510*/  IMAD.WIDE.U32 R156, R169, 0x10, R156 ;  /* 0x00000010a99c7825 */ /* 0x000fe400078e009c */
[----:B------:R-:W2:Y:S01]  /*1520*/  LDG.E.128 R144, desc[UR4][R144.64] ;  /* 0x0000000490907981 */ /* 0x000ea2000c1e1d00 */
[----:B------:R-:W-:-:S03]  /*1530*/  LOP3.LUT P4, RZ, R0, 0xff, RZ, 0xc0, !PT ;  /* 0x000000ff00ff7812 */ /* 0x000fc6000788c0ff */
[----:B------:R-:W2:Y:S04]  /*1540*/  LDG.E.128 R128, desc[UR4][R132.64] ;  /* 0x0000000484807981 */ /* 0x000ea8000c1e1d00 */
[----:B------:R-:W2:Y:S04]  /*1550*/  LDG.E.128 R156, desc[UR4][R156.64] ;  /* 0x000000049c9c7981 */ /* 0x000ea8000c1e1d00 */
[----:B------:R-:W2:Y:S01]  /*1560*/  LDG.E.128 R132, desc[UR4][R132.64+0x10] ;  /* 0x0000100484847981 */ /* 0x000ea2000c1e1d00 */
[----:B0-----:R-:W-:-:S04]  /*1570*/  ISETP.NE.U32.AND P1, PT, R176, RZ, PT ;  /* 0x000000ffb000720c */ /* 0x001fc80003f25070 */
[----:B------:R-:W-:Y:S02]  /*1580*/  ISETP.NE.AND.EX P1, PT, R177, RZ, PT, P1 ;  /* 0x000000ffb100720c */ /* 0x000fe40003f25310 */
[----:B---3--:R-:W-:Y:S02]  /*1590*/  @P0 SHF.L.U32 R168, R175, 0x10, RZ ;  /* 0x00000010afa80819 */ /* 0x008fe400000006ff */
[C---:B----4-:R-:W-:Y:S02]  /*15a0*/  PRMT R193, R106.reuse, 0x7632, R193 ;  /* 0x000076326ac17816 */ /* 0x050fe400000000c1 */
[----:B------:R-:W-:Y:S02]  /*15b0*/  SHF.L.U32 R175, R106, 0x10, RZ ;  /* 0x000000106aaf7819 */ /* 0x000fe400000006ff */
[C---:B------:R-:W-:Y:S02]  /*15c0*/  PRMT R196, R107.reuse, 0x7632, R196 ;  /* 0x000076326bc47816 */ /* 0x040fe400000000c4 */
[----:B------:R-:W-:-:S03]  /*15d0*/  SHF.L.U32 R209, R107, 0x10, RZ ;  /* 0x000000106bd17819 */ /* 0x000fc600000006ff */
[----:B------:R-:W0:Y:S01]  /*15e0*/  @P1 LDC.64 R106, c[0x0][0x2c8] ;  /* 0x0000b200ff6a1b82 */ /* 0x000e220000000a00 */
[----:B--2---:R-:W-:Y:S01]  /*15f0*/  FSEL R181, R181, RZ, !P2 ;  /* 0x000000ffb5b57208 */ /* 0x004fe20005000000 */
[----:B0-----:R-:W-:Y:S01]  /*1600*/  @P1 IMAD.WIDE.U32 R106, R172, 0x20, R106 ;  /* 0x00000020ac6a1825 */ /* 0x001fe200078e006a */
[C---:B------:R-:W-:Y:S02]  /*1610*/  PRMT R187, R149.reuse, 0x7632, R187 ;  /* 0x0000763295bb7816 */ /* 0x040fe400000000bb */
[----:B------:R-:W-:Y:S02]  /*1620*/  SHF.L.U32 R188, R149, 0x10, RZ ;  /* 0x0000001095bc7819 */ /* 0x000fe400000006ff */
[----:B-----5:R-:W5:Y:S01]  /*1630*/  @P1 LDG.E.128 R52, desc[UR4][R106.64] ;  /* 0x000000046a341981 */ /* 0x020f62000c1e1d00 */
[----:B------:R-:W-:-:S03]  /*1640*/  SHF.L.U32 R149, R151, 0x10, RZ ;  /* 0x0000001097957819 */ /* 0x000fc600000006ff */
[----:B------:R0:W5:Y:S01]  /*1650*/  @P1 LDG.E.128 R48, desc[UR4][R106.64+0x10] ;  /* 0x000010046a301981 */ /* 0x000162000c1e1d00 */
[--C-:B------:R-:W-:Y:S01]  /*1660*/  FADD.FTZ R241, -R181, R142.reuse ;  /* 0x0000008eb5f17221 */ /* 0x100fe20000010100 */
[----:B------:R-:W-:Y:S02]  /*1670*/  PRMT R142, R151, 0x7632, R142 ;  /* 0x00007632978e7816 */ /* 0x000fe4000000008e */
[C---:B------:R-:W-:Y:S02]  /*1680*/  SHF.L.U32 R151, R155.reuse, 0x10, RZ ;  /* 0x000000109b977819 */ /* 0x040fe400000006ff */
[----:B0-----:R-:W-:Y:S02]  /*1690*/  PRMT R106, R155, 0x7632, R106 ;  /* 0x000076329b6a7816 */ /* 0x001fe4000000006a */
[----:B------:R-:W2:Y:S01]  /*16a0*/  LDL R155, [R1+0x160] ;  /* 0x00016000019b7983 */ /* 0x000ea20000100800 */
[C---:B------:R-:W-:Y:S01]  /*16b0*/  FADD.FTZ R178, -R181.reuse, R102 ;  /* 0x00000066b5b27221 */ /* 0x040fe20000010100 */
[----:B------:R-:W-:-:S02]  /*16c0*/  FADD.FTZ R212, -R181, R103 ;  /* 0x00000067b5d47221 */ /* 0x000fc40000010100 */
[----:B------:R-:W0:Y:S01]  /*16d0*/  @P1 LDC.64 R102, c[0x0][0x2c8] ;  /* 0x0000b200ff661b82 */ /* 0x000e220000000a00 */
[----:B------:R-:W-:Y:S01]  /*16e0*/  PRMT R192, R104, 0x7632, R192 ;  /* 0x0000763268c07816 */ /* 0x000fe200000000c0 */
[C---:B------:R-:W-:Y:S01]  /*16f0*/  FADD.FTZ R210, -R181.reuse, R110 ;  /* 0x0000006eb5d27221 */ /* 0x040fe20000010100 */
[C---:B------:R-:W-:Y:S01]  /*1700*/  FADD.FTZ R190, -R181.reuse, R125 ;  /* 0x0000007db5be7221 */ /* 0x040fe20000010100 */
[C---:B------:R-:W-:Y:S01]  /*1710*/  FADD.FTZ R125, -R181.reuse, R139 ;  /* 0x0000008bb57d7221 */ /* 0x040fe20000010100 */
[----:B------:R-:W-:Y:S01]  /*1720*/  SHF.L.U32 R192, R192, 0x10, RZ ;  /* 0x00000010c0c07819 */ /* 0x000fe200000006ff */
[--C-:B------:R-:W-:Y:S01]  /*1730*/  FADD.FTZ R245, -R181, R143.reuse ;  /* 0x0000008fb5f57221 */ /* 0x100fe20000010100 */
[----:B------:R-:W-:Y:S01]  /*1740*/  FMUL.FTZ R210, R170, R210 ;  /* 0x000000d2aad27220 */ /* 0x000fe20000410000 */
[----:B------:R-:W-:Y:S01]  /*1750*/  PRMT R143, R150, 0x7632, R143 ;  /* 0x00007632968f7816 */ /* 0x000fe2000000008f */
[----:B------:R-:W-:Y:S01]  /*1760*/  FMUL.FTZ R139, R170, R178 ;  /* 0x000000b2aa8b7220 */ /* 0x000fe20000410000 */
[----:B------:R-:W-:Y:S01]  /*1770*/  SHF.L.U32 R189, R150, 0x10, RZ ;  /* 0x0000001096bd7819 */ /* 0x000fe200000006ff */
[----:B------:R-:W3:Y:S01]  /*1780*/  LDL R178, [R1+0x144] ;  /* 0x0001440001b27983 */ /* 0x000ee20000100800 */
[----:B------:R-:W-:-:S02]  /*1790*/  PRMT R107, R154, 0x7632, R107 ;  /* 0x000076329a6b7816 */ /* 0x000fc4000000006b */
[----:B------:R-:W-:Y:S01]  /*17a0*/  SHF.L.U32 R150, R154, 0x10, RZ ;  /* 0x000000109a967819 */ /* 0x000fe200000006ff */
[----:B------:R-:W-:Y:S01]  /*17b0*/  FADD.FTZ R234, R209, R234 ;  /* 0x000000ead1ea7221 */ /* 0x000fe20000010000 */
[----:B------:R-:W-:Y:S01]  /*17c0*/  PRMT R154, R158, 0x7632, R154 ;  /* 0x000076329e9a7816 */ /* 0x000fe2000000009a */
[----:B------:R-:W-:Y:S01]  /*17d0*/  FFMA.FTZ R160, R210, R209, R160 ;  /* 0x000000d1d2a07223 */ /* 0x000fe200000100a0 */
[----:B0-----:R-:W-:-:S04]  /*17e0*/  @P1 IMAD.WIDE.U32 R102, R174, 0x20, R102 ;  /* 0x00000020ae661825 */ /* 0x001fc800078e0066 */
[----:B------:R-:W-:Y:S02]  /*17f0*/  FMUL.FTZ R209, R197, R209 ;  /* 0x000000d1c5d17220 */ /* 0x000fe40000410000 */
[----:B------:R-:W4:Y:S04]  /*1800*/  LDL R197, [R1+0x13c] ;  /* 0x00013c0001c57983 */ /* 0x000f280000100800 */
[----:B------:R-:W5:Y:S04]  /*1810*/  @P1 LDG.E.128 R68, desc[UR4][R102.64] ;  /* 0x0000000466441981 */ /* 0x000f68000c1e1d00 */
[----:B------:R0:W5:Y:S02]  /*1820*/  @P1 LDG.E.128 R64, desc[UR4][R102.64+0x10] ;  /* 0x0000100466401981 */ /* 0x000164000c1e1d00 */
[----:B0-----:R-:W-:-:S02]  /*1830*/  SHF.L.U32 R103, R158, 0x10, RZ ;  /* 0x000000109e677819 */ /* 0x001fc400000006ff */
[----:B------:R-:W4:Y:S01]  /*1840*/  LDL R158, [R1+0x148] ;  /* 0x00014800019e7983 */ /* 0x000f220000100800 */
[----:B--2---:R-:W-:-:S03]  /*1850*/  FMUL.FTZ R214, R155, R192 ;  /* 0x000000c09bd67220 */ /* 0x004fc60000410000 */
[----:B------:R-:W2:Y:S01]  /*1860*/  LDL R155, [R1+0x134] ;  /* 0x00013400019b7983 */ /* 0x000ea20000100800 */
[C---:B------:R-:W-:Y:S01]  /*1870*/  FADD.FTZ R211, -R181.reuse, R108 ;  /* 0x0000006cb5d37221 */ /* 0x040fe20000010100 */
[----:B------:R-:W-:Y:S01]  /*1880*/  FADD.FTZ R0, -R181, R100 ;  /* 0x00000064b5007221 */ /* 0x000fe20000010100 */
[----:B------:R-:W-:Y:S01]  /*1890*/  SHF.L.U32 R179, R105, 0x10, RZ ;  /* 0x0000001069b37819 */ /* 0x000fe200000006ff */
[C---:B------:R-:W-:Y:S01]  /*18a0*/  FADD.FTZ R180, -R181.reuse, R111 ;  /* 0x0000006fb5b47221 */ /* 0x040fe20000010100 */
[----:B------:R-:W-:Y:S01]  /*18b0*/  FMUL.FTZ R211, R170, R211 ;  /* 0x000000d3aad37220 */ /* 0x000fe20000410000 */
[C---:B------:R-:W-:Y:S01]  /*18c0*/  PRMT R182, R144.reuse, 0x7632, R182 ;  /* 0x0000763290b67816 */ /* 0x040fe200000000b6 */
[C---:B------:R-:W-:Y:S01]  /*18d0*/  FADD.FTZ R202, -R181.reuse, R114 ;  /* 0x00000072b5ca7221 */ /* 0x040fe20000010100 */
[----:B------:R-:W-:Y:S01]  /*18e0*/  SHF.L.U32 R144, R144, 0x10, RZ ;  /* 0x0000001090907819 */ /* 0x000fe200000006ff */
[C---:B------:R-:W-:Y:S01]  /*18f0*/  FADD.FTZ R184, -R181.reuse, R122 ;  /* 0x0000007ab5b87221 */ /* 0x040fe20000010100 */
[C---:B------:R-:W-:Y:S01]  /*1900*/  FADD.FTZ R246, -R181.reuse, R141 ;  /* 0x0000008db5f67221 */ /* 0x040fe20000010100 */
[----:B------:R-:W-:Y:S01]  /*1910*/  SHF.L.U32 R215, R104, 0x10, RZ ;  /* 0x0000001068d77819 */ /* 0x000fe200000006ff */
[C---:B------:R-:W-:Y:S01]  /*1920*/  FADD.FTZ R194, -R181.reuse, R116 ;  /* 0x00000074b5c27221 */ /* 0x040fe20000010100 */
[----:B------:R-:W-:Y:S01]  /*1930*/  FADD.FTZ R122, -R181, R136 ;  /* 0x00000088b57a7221 */ /* 0x000fe20000010100 */
[----:B------:R-:W-:Y:S01]  /*1940*/  PRMT R200, R146, 0x7632, R200 ;  /* 0x0000763292c87816 */ /* 0x000fe200000000c8 */
[----:B------:R-:W-:Y:S01]  /*1950*/  FADD.FTZ R232, R175, R232 ;  /* 0x000000e8afe87221 */ /* 0x000fe20000010000 */
[-C--:B------:R-:W-:Y:S01]  /*1960*/  FFMA.FTZ R162, R211, R175.reuse, R162 ;  /* 0x000000afd3a27223 */ /* 0x080fe200000100a2 */
[----:B------:R-:W-:Y:S01]  /*1970*/  FMUL.FTZ R141, R198, R175 ;  /* 0x000000afc68d7220 */ /* 0x000fe20000410000 */
[----:B------:R-:W-:Y:S01]  /*1980*/  SHF.L.U32 R196, R196, 0x10, RZ ;  /* 0x00000010c4c47819 */ /* 0x000fe200000006ff */
[----:B------:R-:W-:Y:S01]  /*1990*/  FADD.FTZ R116, -R181, R138 ;  /* 0x0000008ab5747221 */ /* 0x000fe20000010100 */
[C---:B------:R-:W-:Y:S01]  /*19a0*/  PRMT R136, R145.reuse, 0x7632, R136 ;  /* 0x0000763291887816 */ /* 0x040fe20000000088 */
[----:B------:R-:W-:Y:S01]  /*19b0*/  FMUL.FTZ R0, R170, R0 ;  /* 0x00000000aa007220 */ /* 0x000fe20000410000 */
[----:B------:R-:W-:Y:S01]  /*19c0*/  SHF.L.U32 R146, R146, 0x10, RZ ;  /* 0x0000001092927819 */ /* 0x000fe200000006ff */
[----:B------:R-:W-:Y:S01]  /*19d0*/  FMUL.FTZ R175, R170, R180 ;  /* 0x000000b4aaaf7220 */ /* 0x000fe20000410000 */
[----:B------:R-:W-:Y:S01]  /*19e0*/  SHF.L.U32 R145, R145, 0x10, RZ ;  /* 0x0000001091917819 */ /* 0x000fe200000006ff */
[----:B------:R-:W-:Y:S01]  /*19f0*/  FMUL.FTZ R138, R204, R179 ;  /* 0x000000b3cc8a7220 */ /* 0x000fe20000410000 */
[----:B------:R-:W-:Y:S01]  /*1a00*/  FMUL.FTZ R202, R170, R202 ;  /* 0x000000caaaca7220 */ /* 0x000fe20000410000 */
[----:B---3--:R-:W-:Y:S01]  /*1a10*/  FMUL.FTZ R204, R178, R144 ;  /* 0x00000090b2cc7220 */ /* 0x008fe20000410000 */
[----:B------:R-:W-:Y:S01]  /*1a20*/  FADD.FTZ R228, R215, R228 ;  /* 0x000000e4d7e47221 */ /* 0x000fe20000010000 */
[----:B------:R-:W3:Y:S01]  /*1a30*/  LDL R178, [R1+0x11c] ;  /* 0x00011c0001b27983 */ /* 0x000ee20000100800 */
[-C--:B------:R-:W-:Y:S01]  /*1a40*/  FFMA.FTZ R166, R0, R215.reuse, R166 ;  /* 0x000000d700a67223 */ /* 0x080fe200000100a6 */
[----:B------:R-:W-:Y:S01]  /*1a50*/  FADD.FTZ R233, R196, R233 ;  /* 0x000000e9c4e97221 */ /* 0x000fe20000010000 */
[-C--:B------:R-:W-:Y:S01]  /*1a60*/  FFMA.FTZ R161, R175, R196.reuse, R161 ;  /* 0x000000c4afa17223 */ /* 0x080fe200000100a1 */
[----:B------:R-:W-:Y:S01]  /*1a70*/  FADD.FTZ R191, -R181, R140 ;  /* 0x0000008cb5bf7221 */ /* 0x000fe20000010100 */
[----:B------:R-:W-:Y:S01]  /*1a80*/  PRMT R247, R159, 0x7632, R247 ;  /* 0x000076329ff77816 */ /* 0x000fe200000000f7 */
[----:B------:R-:W-:Y:S01]  /*1a90*/  FMUL.FTZ R215, R205, R215 ;  /* 0x000000d7cdd77220 */ /* 0x000fe20000410000 */
[----:B------:R-:W-:Y:S01]  /*1aa0*/  SHF.L.U32 R102, R159, 0x10, RZ ;  /* 0x000000109f667819 */ /* 0x000fe200000006ff */
[----:B------:R-:W-:Y:S01]  /*1ab0*/  FADD.FTZ R230, R179, R230 ;  /* 0x000000e6b3e67221 */ /* 0x000fe20000010000 */
[----:B------:R-:W-:Y:S01]  /*1ac0*/  FFMA.FTZ R164, R139, R179, R164 ;  /* 0x000000b38ba47223 */ /* 0x000fe200000100a4 */
[----:B------:R-:W3:Y:S01]  /*1ad0*/  LDL R140, [R1+0x158] ;  /* 0x00015800018c7983 */ /* 0x000ee20000100800 */
[----:B------:R-:W-:Y:S01]  /*1ae0*/  FADD.FTZ R238, R145, R238 ;  /* 0x000000ee91ee7221 */ /* 0x000fe20000010000 */
[-C--:B------:R-:W-:Y:S01]  /*1af0*/  FFMA.FTZ R28, R202, R145.reuse, R28 ;  /* 0x00000091ca1c7223 */ /* 0x080fe2000001001c */
[----:B----4-:R-:W-:Y:S01]  /*1b00*/  FMUL.FTZ R205, R197, R145 ;  /* 0x00000091c5cd7220 */ /* 0x010fe20000410000 */
[----:B------:R-:W4:Y:S04]  /*1b10*/  LDL R159, [R1+0x150] ;  /* 0x00015000019f7983 */ /* 0x000f280000100800 */
[----:B------:R-:W4:Y:S01]  /*1b20*/  LDL R180, [R1+0x12c] ;  /* 0x00012c0001b47983 */ /* 0x000f220000100800 */
[----:B------:R-:W-:-:S03]  /*1b30*/  FMUL.FTZ R158, R158, R196 ;  /* 0x000000c49e9e7220 */ /* 0x000fc60000410000 */
[----:B------:R-:W4:Y:S01]  /*1b40*/  LDL R179, [R1+0x124] ;  /* 0x0001240001b37983 */ /* 0x000f220000100800 */
[----:B--2---:R-:W-:-:S03]  /*1b50*/  FMUL.FTZ R196, R155, R146 ;  /* 0x000000929bc47220 */ /* 0x004fc60000410000 */
[----:B------:R-:W2:Y:S04]  /*1b60*/  LDL R155, [R1+0x114] ;  /* 0x00011400019b7983 */ /* 0x000ea80000100800 */
[----:B------:R-:W2:Y:S01]  /*1b70*/  LDL.LU R145, [R1+0x4] ;  /* 0x0000040001917983 */ /* 0x000ea20000300800 */
[----:B------:R-:W-:Y:S01]  /*1b80*/  FADD.FTZ R213, -R181, R101 ;  /* 0x00000065b5d57221 */ /* 0x000fe20000010100 */
[----:B------:R-:W-:-:S03]  /*1b90*/  FMUL.FTZ R184, R170, R184 ;  /* 0x000000b8aab87220 */ /* 0x000fc60000410000 */
[----:B------:R-:W-:Y:S01]  /*1ba0*/  FMUL.FTZ R213, R170, R213 ;  /* 0x000000d5aad57220 */ /* 0x000fe20000410000 */
[C---:B------:R-:W-:Y:S01]  /*1bb0*/  FADD.FTZ R110, -R181.reuse, R112 ;  /* 0x00000070b56e7221 */ /* 0x040fe20000010100 */
[----:B------:R-:W-:Y:S01]  /*1bc0*/  FADD.FTZ R124, -R181, R124 ;  /* 0x0000007cb57c7221 */ /* 0x000fe20000010100 */
[----:B------:R-:W-:Y:S01]  /*1bd0*/  FADD.FTZ R227, R192, R227 ;  /* 0x000000e3c0e37221 */ /* 0x000fe20000010000 */
[----:B------:R-:W-:Y:S01]  /*1be0*/  FFMA.FTZ R167, R213, R192, R167 ;  /* 0x000000c0d5a77223 */ /* 0x000fe200000100a7 */
[----:B------:R-:W-:Y:S01]  /*1bf0*/  SHF.L.U32 R192, R187, 0x10, RZ ;  /* 0x00000010bbc07819 */ /* 0x000fe200000006ff */
[----:B------:R-:W-:Y:S01]  /*1c00*/  FADD.FTZ R250, R188, R250 ;  /* 0x000000fabcfa7221 */ /* 0x000fe20000010000 */
[----:B------:R-:W-:Y:S01]  /*1c10*/  FFMA.FTZ R20, R184, R188, R20 ;  /* 0x000000bcb8147223 */ /* 0x000fe20000010014 */
[----:B------:R-:W-:Y:S01]  /*1c20*/  FADD.FTZ R195, -R181, R118 ;  /* 0x00000076b5c37221 */ /* 0x000fe20000010100 */
[C---:B------:R-:W-:Y:S01]  /*1c30*/  FMUL.FTZ R110, R170.reuse, R110 ;  /* 0x0000006eaa6e7220 */ /* 0x040fe20000410000 */
[C---:B------:R-:W-:Y:S01]  /*1c40*/  PRMT R201, R147.reuse, 0x7632, R201 ;  /* 0x0000763293c97816 */ /* 0x040fe200000000c9 */
[----:B------:R-:W-:Y:S01]  /*1c50*/  FMUL.FTZ R194, R170, R194 ;  /* 0x000000c2aac27220 */ /* 0x000fe20000410000 */
[----:B------:R-:W-:Y:S01]  /*1c60*/  SHF.L.U32 R147, R147, 0x10, RZ ;  /* 0x0000001093937819 */ /* 0x000fe200000006ff */
[----:B------:R-:W-:Y:S01]  /*1c70*/  FADD.FTZ R236, R144, R236 ;  /* 0x000000ec90ec7221 */ /* 0x000fe20000010000 */
[----:B---3--:R-:W-:Y:S01]  /*1c80*/  FMUL.FTZ R187, R178, R188 ;  /* 0x000000bcb2bb7220 */ /* 0x008fe20000410000 */
[----:B------:R-:W-:Y:S01]  /*1c90*/  FMUL.FTZ R188, R170, R124 ;  /* 0x0000007caabc7220 */ /* 0x000fe20000410000 */
[----:B------:R-:W-:Y:S01]  /*1ca0*/  FFMA.FTZ R30, R110, R144, R30 ;  /* 0x000000906e1e7223 */ /* 0x000fe2000001001e */
[----:B------:R-:W-:Y:S01]  /*1cb0*/  FMUL.FTZ R195, R170, R195 ;  /* 0x000000c3aac37220 */ /* 0x000fe20000410000 */
[----:B------:R-:W-:Y:S01]  /*1cc0*/  FADD.FTZ R252, R189, R252 ;  /* 0x000000fcbdfc7221 */ /* 0x000fe20000010000 */
[----:B------:R-:W-:Y:S01]  /*1cd0*/  FFMA.FTZ R216, R188, R189, R216 ;  /* 0x000000bdbcd87223 */ /* 0x000fe200000100d8 */
[C---:B------:R-:W-:Y:S01]  /*1ce0*/  FADD.FTZ R117, -R181.reuse, R117 ;  /* 0x00000075b5757221 */ /* 0x040fe20000010100 */
[----:B------:R-:W3:Y:S01]  /*1cf0*/  LDL R144, [R1+0x10c] ;  /* 0x00010c0001907983 */ /* 0x000ee20000100800 */
[----:B------:R-:W-:Y:S01]  /*1d00*/  FADD.FTZ R240, R146, R240 ;  /* 0x000000f092f07221 */ /* 0x000fe20000010000 */
[----:B------:R-:W-:Y:S01]  /*1d10*/  FFMA.FTZ R26, R194, R146, R26 ;  /* 0x00000092c21a7223 */ /* 0x000fe2000001001a */
[----:B------:R-:W-:Y:S01]  /*1d20*/  FADD.FTZ R126, -R181, R126 ;  /* 0x0000007eb57e7221 */ /* 0x000fe20000010100 */
[----:B------:R-:W-:Y:S01]  /*1d30*/  PRMT R185, R105, 0x7632, R185 ;  /* 0x0000763269b97816 */ /* 0x000fe200000000b9 */
[----:B------:R-:W-:Y:S01]  /*1d40*/  FADD.FTZ R243, R147, R243 ;  /* 0x000000f393f37221 */ /* 0x000fe20000010000 */
[----:B------:R-:W-:Y:S01]  /*1d50*/  FFMA.FTZ R24, R195, R147, R24 ;  /* 0x00000093c3187223 */ /* 0x000fe20000010018 */
[----:B------:R-:W-:Y:S01]  /*1d60*/  FMUL.FTZ R198, R170, R117 ;  /* 0x00000075aac67220 */ /* 0x000fe20000410000 */
[----:B----4-:R-:W-:Y:S01]  /*1d70*/  FMUL.FTZ R197, R180, R147 ;  /* 0x00000093b4c57220 */ /* 0x010fe20000410000 */
[----:B------:R-:W-:Y:S01]  /*1d80*/  SHF.L.U32 R185, R185, 0x10, RZ ;  /* 0x00000010b9b97819 */ /* 0x000fe200000006ff */
[C---:B------:R-:W-:Y:S01]  /*1d90*/  FMUL.FTZ R178, R170.reuse, R126 ;  /* 0x0000007eaab27220 */ /* 0x040fe20000410000 */
[----:B------:R-:W-:Y:S01]  /*1da0*/  FADD.FTZ R123, -R181, R123 ;  /* 0x0000007bb57b7221 */ /* 0x000fe20000010100 */
[----:B------:R-:W-:Y:S01]  /*1db0*/  FMUL.FTZ R212, R170, R212 ;  /* 0x000000d4aad47220 */ /* 0x000fe20000410000 */
[----:B------:R-:W0:Y:S01]  /*1dc0*/  S2R R206, SR_TID.X ;  /* 0x0000000000ce7919 */ /* 0x000e220000002100 */
[----:B------:R-:W-:Y:S01]  /*1dd0*/  FADD.FTZ R229, R185, R229 ;  /* 0x000000e5b9e57221 */ /* 0x000fe20000010000 */
[-C--:B------:R-:W-:Y:S01]  /*1de0*/  FMUL.FTZ R140, R140, R185.reuse ;  /* 0x000000b98c8c7220 */ /* 0x080fe20000410000 */
[----:B------:R-:W-:Y:S01]  /*1df0*/  FFMA.FTZ R165, R212, R185, R165 ;  /* 0x000000b9d4a57223 */ /* 0x000fe200000100a5 */
[----:B------:R-:W-:Y:S01]  /*1e00*/  FMUL.FTZ R185, R170, R123 ;  /* 0x0000007baab97220 */ /* 0x000fe20000410000 */
[C---:B------:R-:W-:Y:S01]  /*1e10*/  FADD.FTZ R208, -R181.reuse, R109 ;  /* 0x0000006db5d07221 */ /* 0x040fe20000010100 */
[----:B------:R-:W-:Y:S01]  /*1e20*/  FADD.FTZ R111, -R181, R113 ;  /* 0x00000071b56f7221 */ /* 0x000fe20000010100 */
[----:B------:R-:W1:Y:S08]  /*1e30*/  @P1 LDC.64 R104, c[0x0][0x2c8] ;  /* 0x0000b200ff681b82 */ /* 0x000e700000000a00 */
[----:B------:R-:W4:Y:S08]  /*1e40*/  @P1 LDC.64 R108, c[0x0][0x2c8] ;  /* 0x0000b200ff6c1b82 */ /* 0x000f300000000a00 */
[----:B------:R-:W0:Y:S01]  /*1e50*/  @P1 LDC.64 R112, c[0x0][0x2c8] ;  /* 0x0000b200ff701b82 */ /* 0x000e220000000a00 */
[----:B--2---:R-:W-:-:S02]  /*1e60*/  FMUL.FTZ R189, R155, R189 ;  /* 0x000000bd9bbd7220 */ /* 0x004fc40000410000 */
[----:B------:R-:W2:Y:S01]  /*1e70*/  LDL.LU R155, [R1+0xc] ;  /* 0x00000c00019b7983 */ /* 0x000ea20000300800 */
[----:B------:R-:W-:-:S03]  /*1e80*/  FADD.FTZ R145, R149, R145 ;  /* 0x0000009195917221 */ /* 0x000fc60000010000 */
[----:B------:R-:W3:Y:S04]  /*1e90*/  LDL R146, [R1+0x104] ;  /* 0x0001040001927983 */ /* 0x000ee80000100800 */
[----:B------:R-:W-:Y:S04]  /*1ea0*/  STL [R1+0x4], R145 ;  /* 0x0000049101007387 */ /* 0x000fe80000100800 */
[----:B------:R-:W3:Y:S04]  /*1eb0*/  LDL.LU R147, [R1+0x14] ;  /* 0x0000140001937983 */ /* 0x000ee80000300800 */
[----:B------:R-:W3:Y:S04]  /*1ec0*/  LDL R117, [R1+0xfc] ;  /* 0x0000fc0001757983 */ /* 0x000ee80000100800 */
[----:B------:R-:W2:Y:S04]  /*1ed0*/  LDL.LU R207, [R1+0x1c] ;  /* 0x00001c0001cf7983 */ /* 0x000ea80000300800 */
[----:B------:R-:W3:Y:S04]  /*1ee0*/  LDL R126, [R1+0xf4] ;  /* 0x0000f400017e7983 */ /* 0x000ee80000100800 */
[----:B------:R-:W3:Y:S04]  /*1ef0*/  LDL.LU R124, [R1+0x24] ;  /* 0x00002400017c7983 */ /* 0x000ee80000300800 */
[----:B------:R-:W3:Y:S01]  /*1f00*/  LDL R123, [R1+0xec] ;  /* 0x0000ec00017b7983 */ /* 0x000ee20000100800 */
[----:B-1----:R-:W-:-:S04]  /*1f10*/  @P1 IMAD.WIDE.U32 R104, R173, 0x20, R104 ;  /* 0x00000020ad681825 */ /* 0x002fc800078e0068 */
[C---:B------:R-:W-:Y:S01]  /*1f20*/  FADD.FTZ R183, -R181.reuse, R121 ;  /* 0x00000079b5b77221 */ /* 0x040fe20000010100 */
[----:B------:R-:W-:Y:S01]  /*1f30*/  FADD.FTZ R203, -R181, R115 ;  /* 0x00000073b5cb7221 */ /* 0x000fe20000010100 */
[----:B----4-:R-:W-:-:S04]  /*1f40*/  @P1 IMAD.WIDE.U32 R108, R171, 0x20, R108 ;  /* 0x00000020ab6c1825 */ /* 0x010fc800078e006c */
        /* <DEDUP_REMOVED lines=14> */
[----:B------:R-:W5:Y:S01]  /*2030*/  @P1 LDG.E.128 R60, desc[UR4][R104.64] ;  /* 0x00000004683c1981 */ /* 0x000f62000c1e1d00 */
[----:B------:R-:W-:-:S03]  /*2040*/  SHF.L.U32 R186, R148, 0x10, RZ ;  /* 0x0000001094ba7819 */ /* 0x000fc600000006ff */
[----:B------:R0:W5:Y:S01]  /*2050*/  @P1 LDG.E.128 R56, desc[UR4][R104.64+0x10] ;  /* 0x0000100468381981 */ /* 0x000162000c1e1d00 */
[----:B------:R-:W-:Y:S01]  /*2060*/  PRMT R137, R152, 0x7632, R137 ;  /* 0x0000763298897816 */ /* 0x000fe20000000089 */
[----:B------:R-:W-:Y:S01]  /*2070*/  FFMA.FTZ R218, R178, R149, R218 ;  /* 0x00000095b2da7223 */ /* 0x000fe200000100da */
[----:B------:R-:W-:Y:S01]  /*2080*/  SHF.L.U32 R152, R152, 0x10, RZ ;  /* 0x0000001098987819 */ /* 0x000fe200000006ff */
[----:B------:R-:W5:Y:S01]  /*2090*/  @P1 LDG.E.128 R44, desc[UR4][R108.64] ;  /* 0x000000046c2c1981 */ /* 0x000f62000c1e1d00 */
[C---:B------:R-:W-:Y:S01]  /*20a0*/  PRMT R148, R153.reuse, 0x7632, R148 ;  /* 0x0000763299947816 */ /* 0x040fe20000000094 */
[----:B--2---:R-:W-:Y:S02]  /*20b0*/  FADD.FTZ R207, R150, R207 ;  /* 0x000000cf96cf7221 */ /* 0x004fe40000010000 */
[----:B------:R1:W5:Y:S01]  /*20c0*/  @P1 LDG.E.128 R40, desc[UR4][R108.64+0x10] ;  /* 0x000010046c281981 */ /* 0x000362000c1e1d00 */
[----:B------:R-:W-:Y:S01]  /*20d0*/  SHF.L.U32 R153, R153, 0x10, RZ ;  /* 0x0000001099997819 */ /* 0x000fe200000006ff */
[----:B---3--:R-:W-:-:S02]  /*20e0*/  FADD.FTZ R124, R151, R124 ;  /* 0x0000007c977c7221 */ /* 0x008fc40000010000 */
[----:B------:R-:W5:Y:S01]  /*20f0*/  @P1 LDG.E.128 R36, desc[UR4][R112.64] ;  /* 0x0000000470241981 */ /* 0x000f62000c1e1d00 */
[----:B------:R-:W-:Y:S01]  /*2100*/  SHF.L.U32 R193, R193, 0x10, RZ ;  /* 0x00000010c1c17819 */ /* 0x000fe200000006ff */
[----:B------:R-:W-:Y:S01]  /*2110*/  FMUL.FTZ R208, R170, R208 ;  /* 0x000000d0aad07220 */ /* 0x000fe20000410000 */
[----:B------:R-:W-:Y:S01]  /*2120*/  SHF.L.U32 R200, R200, 0x10, RZ ;  /* 0x00000010c8c87819 */ /* 0x000fe200000006ff */
[----:B------:R2:W5:Y:S01]  /*2130*/  @P1 LDG.E.128 R32, desc[UR4][R112.64+0x10] ;  /* 0x0000100470201981 */ /* 0x000562000c1e1d00 */
[----:B------:R-:W-:Y:S01]  /*2140*/  LOP3.LUT P1, RZ, R206, 0x1f, RZ, 0xc0, !PT ;  /* 0x0000001fceff7812 */ /* 0x000fe2000782c0ff */
[----:B------:R-:W-:Y:S01]  /*2150*/  FMUL.FTZ R111, R170, R111 ;  /* 0x0000006faa6f7220 */ /* 0x000fe20000410000 */
[----:B------:R-:W-:Y:S01]  /*2160*/  SHF.L.U32 R206, R182, 0x10, RZ ;  /* 0x00000010b6ce7819 */ /* 0x000fe200000006ff */
[----:B------:R-:W-:Y:S01]  /*2170*/  FMUL.FTZ R182, R170, R120 ;  /* 0x00000078aab67220 */ /* 0x000fe20000410000 */
[----:B------:R-:W-:Y:S01]  /*2180*/  FADD.FTZ R155, R152, R155 ;  /* 0x0000009b989b7221 */ /* 0x000fe20000010000 */
[----:B------:R-:W-:Y:S01]  /*2190*/  FADD.FTZ R147, R153, R147 ;  /* 0x0000009399937221 */ /* 0x000fe20000010000 */
[----:B------:R-:W-:Y:S01]  /*21a0*/  FADD.FTZ R248, R186, R248 ;  /* 0x000000f8baf87221 */ /* 0x000fe20000010000 */
[-C--:B------:R-:W-:Y:S01]  /*21b0*/  FFMA.FTZ R22, R182, R186.reuse, R22 ;  /* 0x000000bab6167223 */ /* 0x080fe20000010016 */
[----:B------:R-:W-:Y:S01]  /*21c0*/  FMUL.FTZ R186, R179, R186 ;  /* 0x000000bab3ba7220 */ /* 0x000fe20000410000 */
[----:B------:R-:W-:Y:S01]  /*21d0*/  FMUL.FTZ R179, R144, R149 ;  /* 0x0000009590b37220 */ /* 0x000fe20000410000 */
[----:B------:R-:W-:Y:S01]  /*21e0*/  STL [R1+0xc], R155 ;  /* 0x00000c9b01007387 */ /* 0x000fe20000100800 */
[----:B------:R-:W-:Y:S01]  /*21f0*/  FMUL.FTZ R149, R170, R101 ;  /* 0x00000065aa957220 */ /* 0x000fe20000410000 */
[----:B------:R-:W-:-:S02]  /*2200*/  SHF.L.U32 R136, R136, 0x10, RZ ;  /* 0x0000001088887819 */ /* 0x000fc400000006ff */
[----:B------:R-:W-:Y:S01]  /*2210*/  SHF.L.U32 R201, R201, 0x10, RZ ;  /* 0x00000010c9c97819 */ /* 0x000fe200000006ff */
[----:B------:R3:W-:Y:S01]  /*2220*/  STL [R1+0x14], R147 ;  /* 0x0000149301007387 */ /* 0x0007e20000100800 */
[----:B------:R-:W-:Y:S01]  /*2230*/  FMUL.FTZ R180, R170, R127 ;  /* 0x0000007faab47220 */ /* 0x000fe20000410000 */
[-C--:B------:R-:W-:Y:S01]  /*2240*/  FFMA.FTZ R226, R149, R151.reuse, R226 ;  /* 0x0000009795e27223 */ /* 0x080fe200000100e2 */
[----:B------:R-:W-:Y:S01]  /*2250*/  FMUL.FTZ R151, R123, R151 ;  /* 0x000000977b977220 */ /* 0x000fe20000410000 */
[----:B------:R-:W-:Y:S01]  /*2260*/  FADD.FTZ R5, R103, R5 ;  /* 0x0000000567057221 */ /* 0x000fe20000010000 */
[----:B------:R-:W-:Y:S01]  /*2270*/  FFMA.FTZ R21, R185, R192, R21 ;  /* 0x000000c0b9157223 */ /* 0x000fe20000010015 */
[----:B------:R-:W-:Y:S01]  /*2280*/  FADD.FTZ R249, R192, R249 ;  /* 0x000000f9c0f97221 */ /* 0x000fe20000010000 */
[C---:B------:R-:W-:Y:S01]  /*2290*/  FMUL.FTZ R203, R170.reuse, R203 ;  /* 0x000000cbaacb7220 */ /* 0x040fe20000410000 */
[C---:B------:R-:W-:Y:S01]  /*22a0*/  FMUL.FTZ R183, R170.reuse, R183 ;  /* 0x000000b7aab77220 */ /* 0x040fe20000410000 */
[----:B------:R-:W-:Y:S01]  /*22b0*/  FMUL.FTZ R190, R170, R190 ;  /* 0x000000beaabe7220 */ /* 0x000fe20000410000 */
[----:B---3--:R-:W-:Y:S01]  /*22c0*/  FMUL.FTZ R147, R117, R153 ;  /* 0x0000009975937220 */ /* 0x008fe20000410000 */
[----:B------:R-:W-:Y:S01]  /*22d0*/  SHF.L.U32 R107, R107, 0x10, RZ ;  /* 0x000000106b6b7819 */ /* 0x000fe200000006ff */
[----:B------:R-:W3:Y:S01]  /*22e0*/  LDL R117, [R1+0xe4] ;  /* 0x0000e40001757983 */ /* 0x000ee20000100800 */
[----:B------:R-:W1:Y:S03]  /*22f0*/  LDC.64 R118, c[0x0][0x240] ;  /* 0x00009000ff767b82 */ /* 0x000e660000000a00 */
[----:B------:R-:W-:Y:S04]  /*2300*/  STL [R1+0x1c], R207 ;  /* 0x00001ccf01007387 */ /* 0x000fe80000100800 */
[----:B------:R-:W4:Y:S04]  /*2310*/  LDL R127, [R1+0x140] ;  /* 0x00014000017f7983 */ /* 0x000f280000100800 */
[----:B------:R0:W-:Y:S04]  /*2320*/  STL [R1+0x24], R124 ;  /* 0x0000247c01007387 */ /* 0x0001e80000100800 */
[----:B------:R-:W2:Y:S04]  /*2330*/  LDL R123, [R1+0xdc] ;  /* 0x0000dc00017b7983 */ /* 0x000ea80000100800 */
[----:B0-----:R-:W4:Y:S01]  /*2340*/  LDL R124, [R1+0x130] ;  /* 0x00013000017c7983 */ /* 0x001f220000100800 */
[----:B------:R-:W-:Y:S01]  /*2350*/  SHF.L.U32 R155, R148, 0x10, RZ ;  /* 0x00000010949b7819 */ /* 0x000fe200000006ff */
[----:B------:R-:W-:Y:S01]  /*2360*/  FMUL.FTZ R148, R170, R132 ;  /* 0x00000084aa947220 */ /* 0x000fe20000410000 */
[----:B------:R-:W-:-:S02]  /*2370*/  SHF.L.U32 R120, R142, 0x10, RZ ;  /* 0x000000108e787819 */ /* 0x000fc400000006ff */
[----:B------:R-:W-:Y:S01]  /*2380*/  PRMT R104, R156, 0x7632, R104 ;  /* 0x000076329c687816 */ /* 0x000fe20000000068 */
[-C--:B------:R-:W-:Y:S01]  /*2390*/  FFMA.FTZ R224, R148, R150.reuse, R224 ;  /* 0x0000009694e07223 */ /* 0x080fe200000100e0 */
[----:B------:R-:W-:Y:S01]  /*23a0*/  FMUL.FTZ R150, R126, R150 ;  /* 0x000000967e967220 */ /* 0x000fe20000410000 */
[C---:B------:R-:W-:Y:S01]  /*23b0*/  PRMT R105, R157.reuse, 0x7632, R105 ;  /* 0x000076329d697816 */ /* 0x040fe20000000069 */
[----:B------:R-:W4:Y:S01]  /*23c0*/  LDL R126, [R1+0x138] ;  /* 0x00013800017e7983 */ /* 0x000f220000100800 */
[----:B------:R-:W-:Y:S01]  /*23d0*/  FMUL.FTZ R142, R170, R128 ;  /* 0x00000080aa8e7220 */ /* 0x000fe20000410000 */
[----:B------:R-:W-:Y:S02]  /*23e0*/  SHF.L.U32 R156, R156, 0x10, RZ ;  /* 0x000000109c9c7819 */ /* 0x000fe400000006ff */
[----:B------:R-:W-:Y:S01]  /*23f0*/  SHF.L.U32 R157, R157, 0x10, RZ ;  /* 0x000000109d9d7819 */ /* 0x000fe200000006ff */
[----:B------:R-:W-:Y:S01]  /*2400*/  FADD.FTZ R231, R193, R231 ;  /* 0x000000e7c1e77221 */ /* 0x000fe20000010000 */
[-C--:B------:R-:W-:Y:S01]  /*2410*/  FFMA.FTZ R163, R208, R193.reuse, R163 ;  /* 0x000000c1d0a37223 */ /* 0x080fe200000100a3 */
[----:B------:R-:W-:Y:S01]  /*2420*/  FMUL.FTZ R159, R159, R193 ;  /* 0x000000c19f9f7220 */ /* 0x000fe20000410000 */
[-C--:B------:R-:W-:Y:S01]  /*2430*/  FFMA.FTZ R220, R142, R152.reuse, R220 ;  /* 0x000000988edc7223 */ /* 0x080fe200000100dc */
[----:B------:R-:W-:Y:S01]  /*2440*/  FMUL.FTZ R146, R146, R152 ;  /* 0x0000009892927220 */ /* 0x000fe20000410000 */
[----:B------:R-:W-:Y:S01]  /*2450*/  SHF.L.U32 R193, R143, 0x10, RZ ;  /* 0x000000108fc17819 */ /* 0x000fe200000006ff */
[C---:B------:R-:W-:Y:S01]  /*2460*/  FMUL.FTZ R145, R170.reuse, R131 ;  /* 0x00000083aa917220 */ /* 0x040fe20000410000 */
[C---:B------:R-:W-:Y:S01]  /*2470*/  FMUL.FTZ R152, R170.reuse, R133 ;  /* 0x00000085aa987220 */ /* 0x040fe20000410000 */
[C---:B------:R-:W-:Y:S01]  /*2480*/  FMUL.FTZ R143, R170.reuse, R129 ;  /* 0x00000081aa8f7220 */ /* 0x040fe20000410000 */
[----:B------:R-:W-:Y:S01]  /*2490*/  FMUL.FTZ R144, R170, R130 ;  /* 0x00000082aa907220 */ /* 0x000fe20000410000 */
[----:B------:R-:W-:Y:S01]  /*24a0*/  FADD.FTZ R239, R200, R239 ;  /* 0x000000efc8ef7221 */ /* 0x000fe20000010000 */
[----:B------:R-:W-:Y:S01]  /*24b0*/  FFMA.FTZ R27, R198, R200, R27 ;  /* 0x000000c8c61b7223 */ /* 0x000fe2000001001b */
[----:B------:R-:W4:Y:S04]  /*24c0*/  LDL R132, [R1+0x118] ;  /* 0x0001180001847983 */ /* 0x000f280000100800 */
[----:B------:R-:W4:Y:S04]  /*24d0*/  LDL R129, [R1+0xd4] ;  /* 0x0000d40001817983 */ /* 0x000f280000100800 */
[----:B------:R-:W4:Y:S01]  /*24e0*/  LDL R130, [R1+0x110] ;  /* 0x0001100001827983 */ /* 0x000f220000100800 */
[----:B------:R-:W-:Y:S01]  /*24f0*/  FFMA.FTZ R31, R111, R206, R31 ;  /* 0x000000ce6f1f7223 */ /* 0x000fe2000001001f */
[----:B------:R-:W-:Y:S01]  /*2500*/  FADD.FTZ R235, R206, R235 ;  /* 0x000000ebceeb7221 */ /* 0x000fe20000010000 */
[----:B---3--:R-:W-:-:S02]  /*2510*/  FMUL.FTZ R133, R117, R156 ;  /* 0x0000009c75857220 */ /* 0x008fc40000410000 */
[----:B------:R-:W3:Y:S01]  /*2520*/  LDL R117, [R1+0x128] ;  /* 0x0001280001757983 */ /* 0x000ee20000100800 */
[----:B--2---:R-:W-:-:S03]  /*2530*/  FMUL.FTZ R131, R123, R157 ;  /* 0x0000009d7b837220 */ /* 0x004fc60000410000 */
[----:B------:R-:W2:Y:S01]  /*2540*/  LDL R123, [R1+0x120] ;  /* 0x00012000017b7983 */ /* 0x000ea20000100800 */
[----:B----4-:R-:W-:-:S03]  /*2550*/  FMUL.FTZ R200, R124, R200 ;  /* 0x000000c87cc87220 */ /* 0x010fc60000410000 */
[----:B------:R-:W4:Y:S01]  /*2560*/  LDL.LU R124, [R1] ;  /* 0x00000000017c7983 */ /* 0x000f220000300800 */
[----:B------:R-:W-:-:S03]  /*2570*/  FMUL.FTZ R206, R127, R206 ;  /* 0x000000ce7fce7220 */ /* 0x000fc60000410000 */
[----:B------:R-:W4:Y:S01]  /*2580*/  LDL R127, [R1+0x108] ;  /* 0x00010800017f7983 */ /* 0x000f220000100800 */
[----:B------:R-:W-:-:S03]  /*2590*/  FMUL.FTZ R207, R126, R136 ;  /* 0x000000887ecf7220 */ /* 0x000fc60000410000 */
[----:B------:R-:W4:Y:S01]  /*25a0*/  LDL.LU R126, [R1+0x8] ;  /* 0x00000800017e7983 */ /* 0x000f220000300800 */
[----:B------:R-:W-:Y:S01]  /*25b0*/  FMUL.FTZ R199, R170, R199 ;  /* 0x000000c7aac77220 */ /* 0x000fe20000410000 */
[----:B------:R-:W-:Y:S01]  /*25c0*/  SHF.L.U32 R181, R181, 0x10, RZ ;  /* 0x00000010b5b57819 */ /* 0x000fe200000006ff */
[----:B------:R-:W-:Y:S02]  /*25d0*/  FADD.FTZ R242, R201, R242 ;  /* 0x000000f2c9f27221 */ /* 0x000fe40000010000 */
[----:B------:R-:W-:Y:S01]  /*25e0*/  FFMA.FTZ R25, R199, R201, R25 ;  /* 0x000000c9c7197223 */ /* 0x000fe20000010019 */
[----:B------:R-:W-:Y:S01]  /*25f0*/  SHF.L.U32 R137, R137, 0x10, RZ ;  /* 0x0000001089897819 */ /* 0x000fe200000006ff */
[----:B------:R-:W-:Y:S01]  /*2600*/  FMUL.FTZ R192, R132, R192 ;  /* 0x000000c084c07220 */ /* 0x000fe20000410000 */
[----:B------:R-:W-:Y:S01]  /*2610*/  FMUL.FTZ R129, R129, R103 ;  /* 0x0000006781817220 */ /* 0x000fe20000410000 */
[----:B------:R-:W-:Y:S01]  /*2620*/  FADD.FTZ R101, RZ, R215 ;  /* 0x000000d7ff657221 */ /* 0x000fe20000010000 */
[----:B------:R-:W-:Y:S01]  /*2630*/  FFMA.FTZ R222, R144, R153, R222 ;  /* 0x0000009990de7223 */ /* 0x000fe200000100de */
[----:B------:R-:W-:Y:S01]  /*2640*/  FMUL.FTZ R153, R170, R100 ;  /* 0x00000064aa997220 */ /* 0x000fe20000410000 */
[----:B------:R-:W-:Y:S01]  /*2650*/  FFMA.FTZ R100, R0, R215, RZ ;  /* 0x000000d700647223 */ /* 0x000fe200000100ff */
[----:B------:R-:W-:-:S03]  /*2660*/  FADD.FTZ R101, R101, R214 ;  /* 0x000000d665657221 */ /* 0x000fc60000010000 */
[----:B------:R-:W-:Y:S01]  /*2670*/  FFMA.FTZ R100, R213, R214, R100 ;  /* 0x000000d6d5647223 */ /* 0x000fe20000010064 */
[----:B------:R-:W-:-:S03]  /*2680*/  FADD.FTZ R101, R101, R138 ;  /* 0x0000008a65657221 */ /* 0x000fc60000010000 */
[----:B------:R-:W-:Y:S01]  /*2690*/  FFMA.FTZ R100, R139, R138, R100 ;  /* 0x0000008a8b647223 */ /* 0x000fe20000010064 */
[----:B---3--:R-:W-:Y:S01]  /*26a0*/  FMUL.FTZ R201, R117, R201 ;  /* 0x000000c975c97220 */ /* 0x008fe20000410000 */
[----:B------:R-:W-:-:S04]  /*26b0*/  FMUL.FTZ R117, R170, R191 ;  /* 0x000000bfaa757220 */ /* 0x000fc80000410000 */
[----:B------:R-:W-:Y:S01]  /*26c0*/  FFMA.FTZ R13, R117, R103, R13 ;  /* 0x00000067750d7223 */ /* 0x000fe2000001000d */
[----:B--2---:R-:W-:Y:S02]  /*26d0*/  FMUL.FTZ R191, R123, R181 ;  /* 0x000000b57bbf7220 */ /* 0x004fe40000410000 */
[----:B------:R-:W2:Y:S01]  /*26e0*/  LDL R123, [R1+0x100] ;  /* 0x00010000017b7983 */ /* 0x000ea20000100800 */
[----:B----4-:R-:W-:-:S05]  /*26f0*/  FADD.FTZ R124, R120, R124 ;  /* 0x0000007c787c7221 */ /* 0x010fca0000010000 */
[----:B------:R0:W-:Y:S04]  /*2700*/  STL [R1], R124 ;  /* 0x0000007c01007387 */ /* 0x0001e80000100800 */
[----:B0-----:R-:W3:Y:S01]  /*2710*/  LDL.LU R124, [R1+0x10] ;  /* 0x00001000017c7983 */ /* 0x001ee20000300800 */
[----:B------:R-:W-:-:S03]  /*2720*/  FADD.FTZ R126, R137, R126 ;  /* 0x0000007e897e7221 */ /* 0x000fc60000010000 */
[----:B------:R-:W4:Y:S04]  /*2730*/  LDL R103, [R1+0xf8] ;  /* 0x0000f80001677983 */ /* 0x000f280000100800 */
[----:B------:R-:W4:Y:S04]  /*2740*/  LDL.LU R132, [R1+0x18] ;  /* 0x0000180001847983 */ /* 0x000f280000300800 */
[----:B------:R0:W-:Y:S04]  /*2750*/  STL [R1+0x8], R126 ;  /* 0x0000087e01007387 */ /* 0x0001e80000100800 */
[----:B0-----:R-:W4:Y:S01]  /*2760*/  LDL R126, [R1+0xf0] ;  /* 0x0000f000017e7983 */ /* 0x001f220000100800 */
        /* <DEDUP_REMOVED lines=29> */
[----:B------:R-:W-:Y:S01]  /*2940*/  FADD.FTZ R101, R101, R191 ;  /* 0x000000bf65657221 */ /* 0x000fe20000010000 */
[----:B------:R-:W-:Y:S01]  /*2950*/  FADD.FTZ R244, R181, R244 ;  /* 0x000000f4b5f47221 */ /* 0x000fe20000010000 */
[-C--:B------:R-:W-:Y:S01]  /*2960*/  FMUL.FTZ R181, R127, R120.reuse ;  /* 0x000000787fb57220 */ /* 0x080fe20000410000 */
[----:B------:R-:W-:Y:S01]  /*2970*/  FFMA.FTZ R100, R183, R191, R100 ;  /* 0x000000bfb7647223 */ /* 0x000fe20000010064 */
[----:B------:R-:W-:Y:S01]  /*2980*/  FADD.FTZ R101, R101, R187 ;  /* 0x000000bb65657221 */ /* 0x000fe20000010000 */
[----:B------:R-:W4:Y:S01]  /*2990*/  LDL R127, [R1+0xcc] ;  /* 0x0000cc00017f7983 */ /* 0x000f220000100800 */
[----:B------:R-:W-:Y:S01]  /*29a0*/  FADD.FTZ R251, R193, R251 ;  /* 0x000000fbc1fb7221 */ /* 0x000fe20000010000 */
[-C--:B------:R-:W-:Y:S01]  /*29b0*/  FFMA.FTZ R19, R190, R193.reuse, R19 ;  /* 0x000000c1be137223 */ /* 0x080fe20000010013 */
[----:B------:R-:W-:Y:S01]  /*29c0*/  FMUL.FTZ R193, R130, R193 ;  /* 0x000000c182c17220 */ /* 0x000fe20000410000 */
[----:B------:R-:W-:Y:S01]  /*29d0*/  FFMA.FTZ R100, R184, R187, R100 ;  /* 0x000000bbb8647223 */ /* 0x000fe20000010064 */
[----:B------:R-:W-:Y:S01]  /*29e0*/  FADD.FTZ R101, R101, R192 ;  /* 0x000000c065657221 */ /* 0x000fe20000010000 */
[----:B------:R-:W-:Y:S01]  /*29f0*/  FFMA.FTZ R217, R180, R120, R217 ;  /* 0x00000078b4d97223 */ /* 0x000fe200000100d9 */
[----:B------:R-:W4:Y:S01]  /*2a00*/  LDL.LU R130, [R1+0x20] ;  /* 0x0000200001827983 */ /* 0x000f220000300800 */
[----:B------:R-:W-:-:S03]  /*2a10*/  FFMA.FTZ R100, R185, R192, R100 ;  /* 0x000000c0b9647223 */ /* 0x000fc60000010064 */
[----:B------:R-:W4:Y:S01]  /*2a20*/  LDL R120, [R1+0xe8] ;  /* 0x0000e80001787983 */ /* 0x000f220000100800 */
[----:B------:R-:W-:Y:S01]  /*2a30*/  FADD.FTZ R101, R101, R189 ;  /* 0x000000bd65657221 */ /* 0x000fe20000010000 */
[----:B------:R-:W-:-:S03]  /*2a40*/  FFMA.FTZ R100, R188, R189, R100 ;  /* 0x000000bdbc647223 */ /* 0x000fc60000010064 */
[----:B------:R-:W-:Y:S01]  /*2a50*/  FADD.FTZ R101, R101, R193 ;  /* 0x000000c165657221 */ /* 0x000fe20000010000 */
[----:B------:R-:W-:Y:S01]  /*2a60*/  FMUL.FTZ R122, R170, R122 ;  /* 0x0000007aaa7a7220 */ /* 0x000fe20000410000 */
[----:B------:R-:W-:Y:S02]  /*2a70*/  FFMA.FTZ R100, R190, R193, R100 ;  /* 0x000000c1be647223 */ /* 0x000fe40000010064 */
[----:B------:R-:W-:Y:S01]  /*2a80*/  FADD.FTZ R101, R101, R179 ;  /* 0x000000b365657221 */ /* 0x000fe20000010000 */
[----:B------:R-:W-:Y:S01]  /*2a90*/  FADD.FTZ R9, R156, R9 ;  /* 0x000000099c097221 */ /* 0x000fe20000010000 */
[----:B------:R-:W-:Y:S01]  /*2aa0*/  FFMA.FTZ R17, R122, R156, R17 ;  /* 0x0000009c7a117223 */ /* 0x000fe20000010011 */
[----:B------:R-:W-:Y:S01]  /*2ab0*/  FFMA.FTZ R100, R178, R179, R100 ;  /* 0x000000b3b2647223 */ /* 0x000fe20000010064 */
[----:B------:R-:W-:Y:S01]  /*2ac0*/  FADD.FTZ R101, R101, R181 ;  /* 0x000000b565657221 */ /* 0x000fe20000010000 */
[----:B------:R-:W-:Y:S02]  /*2ad0*/  SHF.L.U32 R128, R154, 0x10, RZ ;  /* 0x000000109a807819 */ /* 0x000fe400000006ff */
[----:B------:R-:W-:Y:S01]  /*2ae0*/  FFMA.FTZ R100, R180, R181, R100 ;  /* 0x000000b5b4647223 */ /* 0x000fe20000010064 */
[----:B------:R-:W-:Y:S01]  /*2af0*/  FADD.FTZ R101, R101, R146 ;  /* 0x0000009265657221 */ /* 0x000fe20000010000 */
[----:B------:R-:W-:-:S02]  /*2b00*/  FFMA.FTZ R223, R152, R107, R223 ;  /* 0x0000006b98df7223 */ /* 0x000fc400000100df */
[----:B------:R-:W-:Y:S01]  /*2b10*/  FFMA.FTZ R100, R142, R146, R100 ;  /* 0x000000928e647223 */ /* 0x000fe20000010064 */
[----:B------:R-:W-:Y:S01]  /*2b20*/  FFMA.FTZ R221, R145, R155, R221 ;  /* 0x0000009b91dd7223 */ /* 0x000fe200000100dd */
        /* <DEDUP_REMOVED lines=10> */
[----:B--2---:R-:W-:Y:S01]  /*2bd0*/  FMUL.FTZ R154, R123, R137 ;  /* 0x000000897b9a7220 */ /* 0x004fe20000410000 */
[----:B---3--:R-:W-:-:S05]  /*2be0*/  FADD.FTZ R124, R155, R124 ;  /* 0x0000007c9b7c7221 */ /* 0x008fca0000010000 */
[----:B------:R0:W-:Y:S01]  /*2bf0*/  STL [R1+0x10], R124 ;  /* 0x0000107c01007387 */ /* 0x0001e20000100800 */
[----:B----4-:R-:W-:-:S03]  /*2c00*/  FADD.FTZ R132, R107, R132 ;  /* 0x000000846b847221 */ /* 0x010fc60000010000 */
[----:B0-----:R-:W2:Y:S04]  /*2c10*/  LDL R124, [R1+0xe0] ;  /* 0x0000e000017c7983 */ /* 0x001ea80000100800 */
[----:B------:R2:W-:Y:S01]  /*2c20*/  STL [R1+0x18], R132 ;  /* 0x0000188401007387 */ /* 0x0005e20000100800 */
[----:B------:R-:W-:-:S03]  /*2c30*/  FMUL.FTZ R156, R126, R107 ;  /* 0x0000006b7e9c7220 */ /* 0x000fc60000410000 */
[----:B------:R-:W3:Y:S01]  /*2c40*/  LDL R126, [R1+0xd8] ;  /* 0x0000d800017e7983 */ /* 0x000ee20000100800 */
[----:B------:R-:W-:Y:S01]  /*2c50*/  FADD.FTZ R101, R101, R154 ;  /* 0x0000009a65657221 */ /* 0x000fe20000010000 */
[----:B------:R-:W-:Y:S02]  /*2c60*/  FMUL.FTZ R155, R103, R155 ;  /* 0x0000009b679b7220 */ /* 0x000fe40000410000 */
[----:B------:R-:W4:Y:S01]  /*2c70*/  LDL R107, [R1+0xd0] ;  /* 0x0000d000016b7983 */ /* 0x000f220000100800 */
[----:B------:R-:W-:Y:S01]  /*2c80*/  FFMA.FTZ R100, R143, R154, R100 ;  /* 0x0000009a8f647223 */ /* 0x000fe20000010064 */
[----:B------:R-:W-:-:S03]  /*2c90*/  FADD.FTZ R103, R101, R147 ;  /* 0x0000009365677221 */ /* 0x000fc60000010000 */
[----:B------:R-:W-:Y:S01]  /*2ca0*/  FFMA.FTZ R101, R144, R147, R100 ;  /* 0x0000009390657223 */ /* 0x000fe20000010064 */
[----:B------:R-:W-:Y:S02]  /*2cb0*/  FADD.FTZ R100, R103, R155 ;  /* 0x0000009b67647221 */ /* 0x000fe40000010000 */
[----:B------:R-:W4:Y:S01]  /*2cc0*/  LDL R103, [R1+0xc8] ;  /* 0x0000c80001677983 */ /* 0x000f220000100800 */
[----:B------:R-:W-:Y:S01]  /*2cd0*/  FFMA.FTZ R101, R145, R155, R101 ;  /* 0x0000009b91657223 */ /* 0x000fe20000010065 */
[----:B------:R-:W-:Y:S01]  /*2ce0*/  FMUL.FTZ R123, R170, R241 ;  /* 0x000000f1aa7b7220 */ /* 0x000fe20000410000 */
[----:B------:R-:W-:Y:S02]  /*2cf0*/  FADD.FTZ R100, R100, R150 ;  /* 0x0000009664647221 */ /* 0x000fe40000010000 */
[----:B------:R-:W-:Y:S01]  /*2d00*/  FFMA.FTZ R101, R148, R150, R101 ;  /* 0x0000009694657223 */ /* 0x000fe20000010065 */
[----:B------:R-:W-:Y:S01]  /*2d10*/  SHF.L.U32 R106, R106, 0x10, RZ ;  /* 0x000000106a6a7819 */ /* 0x000fe200000006ff */
[----:B------:R-:W-:Y:S01]  /*2d20*/  FMUL.FTZ R116, R170, R116 ;  /* 0x00000074aa747220 */ /* 0x000fe20000410000 */
[----:B------:R-:W-:Y:S01]  /*2d30*/  FADD.FTZ R3, R102, R3 ;  /* 0x0000000366037221 */ /* 0x000fe20000010000 */
[----:B------:R-:W-:Y:S01]  /*2d40*/  FFMA.FTZ R11, R123, R102, R11 ;  /* 0x000000667b0b7223 */ /* 0x000fe2000001000b */
[----:B------:R-:W-:Y:S01]  /*2d50*/  FFMA.FTZ R29, R203, R136, R29 ;  /* 0x00000088cb1d7223 */ /* 0x000fe2000001001d */
[----:B------:R-:W-:-:S02]  /*2d60*/  FADD.FTZ R237, R136, R237 ;  /* 0x000000ed88ed7221 */ /* 0x000fc40000010000 */
[----:B------:R-:W0:Y:S01]  /*2d70*/  S2R R136, SR_TID.X ;  /* 0x0000000000887919 */ /* 0x000e220000002100 */
[----:B------:R-:W-:Y:S01]  /*2d80*/  FADD.FTZ R7, R157, R7 ;  /* 0x000000079d077221 */ /* 0x000fe20000010000 */
[----:B------:R-:W-:Y:S01]  /*2d90*/  FFMA.FTZ R15, R116, R157, R15 ;  /* 0x0000009d740f7223 */ /* 0x000fe2000001000f */
[----:B------:R-:W-:Y:S01]  /*2da0*/  SHF.L.U32 R104, R104, 0x10, RZ ;  /* 0x0000001068687819 */ /* 0x000fe200000006ff */
[C---:B------:R-:W-:Y:S01]  /*2db0*/  FMUL.FTZ R121, R170.reuse, R121 ;  /* 0x00000079aa797220 */ /* 0x040fe20000410000 */
[----:B------:R-:W-:Y:S01]  /*2dc0*/  SHF.L.U32 R105, R105, 0x10, RZ ;  /* 0x0000001069697819 */ /* 0x000fe200000006ff */
[----:B------:R-:W-:Y:S01]  /*2dd0*/  FMUL.FTZ R125, R170, R125 ;  /* 0x0000007daa7d7220 */ /* 0x000fe20000410000 */
[----:B------:R-:W-:Y:S01]  /*2de0*/  FADD.FTZ R6, R128, R6 ;  /* 0x0000000680067221 */ /* 0x000fe20000010000 */
[----:B------:R-:W-:Y:S01]  /*2df0*/  FMUL.FTZ R127, R127, R102 ;  /* 0x000000667f7f7220 */ /* 0x000fe20000410000 */
[----:B------:R-:W-:Y:S01]  /*2e00*/  FADD.FTZ R102, R100, R156 ;  /* 0x0000009c64667221 */ /* 0x000fe20000010000 */
[----:B------:R-:W-:-:S03]  /*2e10*/  FFMA.FTZ R100, R152, R156, R101 ;  /* 0x0000009c98647223 */ /* 0x000fc60000010065 */
[----:B------:R-:W-:Y:S01]  /*2e20*/  FADD.FTZ R101, R102, R151 ;  /* 0x0000009766657221 */ /* 0x000fe20000010000 */
[----:B------:R-:W-:Y:S01]  /*2e30*/  FFMA.FTZ R100, R149, R151, R100 ;  /* 0x0000009795647223 */ /* 0x000fe20000010064 */
[----:B------:R-:W-:-:S04]  /*2e40*/  FMUL.FTZ R157, R120, R106 ;  /* 0x0000006a789d7220 */ /* 0x000fc80000410000 */
[----:B------:R-:W-:Y:S01]  /*2e50*/  FADD.FTZ R101, R101, R157 ;  /* 0x0000009d65657221 */ /* 0x000fe20000010000 */
[----:B------:R-:W-:Y:S01]  /*2e60*/  FFMA.FTZ R100, R153, R157, R100 ;  /* 0x0000009d99647223 */ /* 0x000fe20000010064 */
[----:B------:R-:W-:Y:S02]  /*2e70*/  FADD.FTZ R130, R106, R130 ;  /* 0x000000826a827221 */ /* 0x000fe40000010000 */
[----:B------:R-:W-:Y:S01]  /*2e80*/  FADD.FTZ R101, R101, R133 ;  /* 0x0000008565657221 */ /* 0x000fe20000010000 */
[----:B------:R-:W-:Y:S02]  /*2e90*/  FFMA.FTZ R100, R122, R133, R100 ;  /* 0x000000857a647223 */ /* 0x000fe40000010064 */
[----:B------:R3:W-:Y:S01]  /*2ea0*/  STL [R1+0x20], R130 ;  /* 0x0000208201007387 */ /* 0x0007e20000100800 */
[----:B------:R-:W-:-:S04]  /*2eb0*/  FMUL.FTZ R120, R170, R246 ;  /* 0x000000f6aa787220 */ /* 0x000fc80000410000 */
[----:B------:R-:W-:Y:S01]  /*2ec0*/  FFMA.FTZ R14, R120, R128, R14 ;  /* 0x00000080780e7223 */ /* 0x000fe2000001000e */
[----:B------:R-:W-:Y:S01]  /*2ed0*/  SHF.L.U32 R247, R247, 0x10, RZ ;  /* 0x00000010f7f77819 */ /* 0x000fe200000006ff */
[----:B------:R-:W-:Y:S01]  /*2ee0*/  FFMA.FTZ R219, R143, R137, R219 ;  /* 0x000000898fdb7223 */ /* 0x000fe200000100db */
[----:B0-----:R-:W-:Y:S01]  /*2ef0*/  SHF.R.U32.HI R137, RZ, 0x5, R136 ;  /* 0x00000005ff897819 */ /* 0x001fe20000011688 */
[----:B------:R-:W-:Y:S01]  /*2f00*/  UMOV UR6, 0xffffffff ;  /* 0xffffffff00067882 */ /* 0x000fe20000000000 */
[----:B------:R-:W-:Y:S01]  /*2f10*/  FFMA.FTZ R225, R153, R106, R225 ;  /* 0x0000006a99e17223 */ /* 0x000fe200000100e1 */
[-C--:B------:R-:W-:Y:S01]  /*2f20*/  FFMA.FTZ R18, R121, R104.reuse, R18 ;  /* 0x0000006879127223 */ /* 0x080fe20000010012 */
[----:B------:R-:W-:Y:S01]  /*2f30*/  FADD.FTZ R10, R104, R10 ;  /* 0x0000000a680a7221 */ /* 0x000fe20000010000 */
[----:B------:R-:W-:Y:S01]  /*2f40*/  FFMA.FTZ R16, R125, R105, R16 ;  /* 0x000000697d107223 */ /* 0x000fe20000010010 */
[----:B------:R-:W-:Y:S01]  /*2f50*/  FADD.FTZ R8, R105, R8 ;  /* 0x0000000869087221 */ /* 0x000fe20000010000 */
[----:B------:R-:W-:Y:S01]  /*2f60*/  FADD.FTZ R4, R247, R4 ;  /* 0x00000004f7047221 */ /* 0x000fe20000010000 */
[----:B--2---:R-:W-:-:S04]  /*2f70*/  FMUL.FTZ R132, R124, R104 ;  /* 0x000000687c847220 */ /* 0x004fc80000410000 */
[----:B------:R-:W-:Y:S01]  /*2f80*/  FADD.FTZ R101, R101, R132 ;  /* 0x0000008465657221 */ /* 0x000fe20000010000 */
[----:B------:R-:W-:-:S03]  /*2f90*/  FFMA.FTZ R100, R121, R132, R100 ;  /* 0x0000008479647223 */ /* 0x000fc60000010064 */
[----:B------:R-:W-:Y:S01]  /*2fa0*/  FADD.FTZ R101, R101, R131 ;  /* 0x0000008365657221 */ /* 0x000fe20000010000 */
[----:B---3--:R-:W-:Y:S01]  /*2fb0*/  FMUL.FTZ R130, R126, R105 ;  /* 0x000000697e827220 */ /* 0x008fe20000410000 */
[----:B------:R-:W-:-:S03]  /*2fc0*/  FFMA.FTZ R100, R116, R131, R100 ;  /* 0x0000008374647223 */ /* 0x000fc60000010064 */
[----:B------:R-:W-:Y:S01]  /*2fd0*/  FADD.FTZ R101, R101, R130 ;  /* 0x0000008265657221 */ /* 0x000fe20000010000 */
[----:B------:R-:W-:Y:S01]  /*2fe0*/  FFMA.FTZ R100, R125, R130, R100 ;  /* 0x000000827d647223 */ /* 0x000fe20000010064 */
[----:B----4-:R-:W-:Y:S02]  /*2ff0*/  FMUL.FTZ R128, R107, R128 ;  /* 0x000000806b807220 */ /* 0x010fe40000410000 */
[----:B------:R-:W-:Y:S01]  /*3000*/  FADD.FTZ R101, R101, R129 ;  /* 0x0000008165657221 */ /* 0x000fe20000010000 */
[----:B------:R-:W-:-:S03]  /*3010*/  FFMA.FTZ R100, R117, R129, R100 ;  /* 0x0000008175647223 */ /* 0x000fc60000010064 */
[----:B------:R-:W-:Y:S01]  /*3020*/  FADD.FTZ R102, R101, R128 ;  /* 0x0000008065667221 */ /* 0x000fe20000010000 */
[----:B------:R-:W-:Y:S01]  /*3030*/  FFMA.FTZ R101, R120, R128, R100 ;  /* 0x0000008078657223 */ /* 0x000fe20000010064 */
[----:B------:R-:W-:Y:S01]  /*3040*/  FMUL.FTZ R124, R170, R245 ;  /* 0x000000f5aa7c7220 */ /* 0x000fe20000410000 */
[----:B------:R-:W-:Y:S01]  /*3050*/  FMUL.FTZ R126, R103, R247 ;  /* 0x000000f7677e7220 */ /* 0x000fe20000410000 */
[----:B------:R-:W-:Y:S01]  /*3060*/  FADD.FTZ R100, R102, R127 ;  /* 0x0000007f66647221 */ /* 0x000fe20000010000 */
[----:B------:R-:W-:Y:S01]  /*3070*/  LOP3.LUT R102, R137, 0x7fffffc, RZ, 0xc0, !PT ;  /* 0x07fffffc89667812 */ /* 0x000fe200078ec0ff */
[----:B------:R-:W-:Y:S01]  /*3080*/  FFMA.FTZ R101, R123, R127, R101 ;  /* 0x0000007f7b657223 */ /* 0x000fe20000010065 */
[----:B------:R-:W-:Y:S01]  /*3090*/  FFMA.FTZ R12, R124, R247, R12 ;  /* 0x000000f77c0c7223 */ /* 0x000fe2000001000c */
[----:B------:R-:W-:Y:S01]  /*30a0*/  FADD.FTZ R100, R100, R126 ;  /* 0x0000007e64647221 */ /* 0x000fe20000010000 */
[----:B------:R-:W-:Y:S01]  /*30b0*/  @!P4 IADD3 R102, R102, 0x4, RZ ;  /* 0x000000046666c810 */ /* 0x000fe20007ffe0ff */
        /* <DEDUP_REMOVED lines=20> */
.L_x_6367:
[----:B------:R-:W2:Y:S01]  /*3200*/  S2R R106, SR_CgaCtaId ;  /* 0x00000000006a7919 */ /* 0x000ea20000008800 */
[----:B01----:R-:W-:Y:S01]  /*3210*/  FADD.FTZ R101, R101, R104 ;  /* 0x0000006865657221 */ /* 0x003fe20000010000 */
[----:B------:R-:W-:Y:S01]  /*3220*/  @!P1 LOP3.LUT R105, R137, 0x3, RZ, 0xc0, !PT ;  /* 0x0000000389699812 */ /* 0x000fe200078ec0ff */
[----:B------:R-:W-:Y:S01]  /*3230*/  FADD.FTZ R100, R100, R103 ;  /* 0x0000006764647221 */ /* 0x000fe20000010000 */
[----:B------:R-:W-:Y:S01]  /*3240*/  MOV R104, 0x400 ;  /* 0x0000040000687802 */ /* 0x000fe20000000f00 */
[----:B------:R-:W-:Y:S05]  /*3250*/  WARPSYNC.ALL ;  /* 0x0000000000007948 */ /* 0x000fea0003800000 */
[----:B------:R-:W-:Y:S01]  /*3260*/  @!P1 IADD3 R105, R102, R105, RZ ;  /* 0x0000006966699210 */ /* 0x000fe20007ffe0ff */
[----:B------:R-:W0:Y:S01]  /*3270*/  LDC.64 R246, c[0x0][0x220] ;  /* 0x00008800fff67b82 */ /* 0x000e220000000a00 */
[----:B------:R-:W3:Y:S01]  /*3280*/  LDL.LU R245, [R1+0xc4] ;  /* 0x0000c40001f57983 */ /* 0x000ee20000300800 */
[----:B------:R-:W-:-:S02]  /*3290*/  ISETP.NE.U32.AND P3, PT, RZ, UR12, PT ;  /* 0x0000000cff007c0c */ /* 0x000fc4000bf65070 */
[----:B-----5:R-:W-:Y:S01]  /*32a0*/  LOP3.LUT P5, RZ, R109, 0xff00, RZ, 0xc0, !PT ;  /* 0x0000ff006dff7812 */ /* 0x020fe200078ac0ff */
[----:B------:R-:W4:Y:S01]  /*32b0*/  LDL.LU R241, [R1+0xc0] ;  /* 0x0000c00001f17983 */ /* 0x000f220000300800 */
[----:B--2---:R-:W-:-:S04]  /*32c0*/  LEA R104, R106, R104, 0x18 ;  /* 0x000000686a687211 */ /* 0x004fc800078ec0ff */
[-C--:B------:R-:W-:Y:S02]  /*32d0*/  @!P1 LEA R105, R105, R104.reuse, 0x3 ;  /* 0x0000006869699211 */ /* 0x080fe400078e18ff */
[----:B------:R-:W-:-:S03]  /*32e0*/  LEA R102, R102, R104, 0x3 ;  /* 0x0000006866667211 */ /* 0x000fc600078e18ff */
[----:B------:R-:W-:Y:S01]  /*32f0*/  @!P1 STS.64 [R105+0x5000], R100 ;  /* 0x0050006469009388 */ /* 0x000fe20000000a00 */
[----:B------:R-:W-:Y:S06]  /*3300*/  BAR.SYNC.DEFER_BLOCKING 0x0 ;  /* 0x0000000000007b1d */ /* 0x000fec0000010000 */
        /* <DEDUP_REMOVED lines=8> */
[----:B0-----:R-:W-:-:S04]  /*3390*/  IMAD.WIDE.U32 R104, R174, 0x10, R246 ;  /* 0x00000010ae687825 */ /* 0x001fc800078e00f6 */
[----:B------:R-:W-:Y:S02]  /*33a0*/  FADD.FTZ R102, R102, R100 ;  /* 0x0000006466667221 */ /* 0x000fe40000010000 */
[----:B------:R-:W2:Y:S02]  /*33b0*/  LDG.E.128 R104, desc[UR4][R104.64] ;  /* 0x0000000468687981 */ /* 0x000ea4000c1e1d00 */
[----:B------:R-:W-:Y:S01]  /*33c0*/  FMUL.FTZ R102, R102, UR10 ;  /* 0x0000000a66667c20 */ /* 0x000fe20008410000 */
[----:B------:R-:W-:Y:S01]  /*33d0*/  FADD.FTZ R101, R103, R101 ;  /* 0x0000006567657221 */ /* 0x000fe20000010000 */
[----:B------:R-:W-:-:S03]  /*33e0*/  ISETP.NE.U32.AND P1, PT, R176, RZ, PT ;  /* 0x000000ffb000720c */ /* 0x000fc60003f25070 */
[----:B------:R-:W-:Y:S01]  /*33f0*/  FSEL R137, R102, RZ, !P2 ;  /* 0x000000ff66897208 */ /* 0x000fe20005000000 */
[----:B------:R-:W-:Y:S01]  /*3400*/  FMUL.FTZ R136, R101, UR10 ;  /* 0x0000000a65887c20 */ /* 0x000fe20008410000 */
[----:B------:R-:W-:-:S03]  /*3410*/  ISETP.NE.AND.EX P1, PT, R177, RZ, PT, P1 ;  /* 0x000000ffb100720c */ /* 0x000fc60003f25310 */
[----:B------:R-:W-:Y:S01]  /*3420*/  FFMA.FTZ R0, R0, R136, R137 ;  /* 0x0000008800007223 */ /* 0x000fe20000010089 */
[----:B------:R-:W-:-:S03]  /*3430*/  MOV R100, R108 ;  /* 0x0000006c00647202 */ /* 0x000fc60000000f00 */
[----:B------:R-:W-:Y:S01]  /*3440*/  FADD.FTZ R0, R215, -R0 ;  /* 0x80000000d7007221 */ /* 0x000fe20000010000 */
[----:B------:R-:W-:Y:S02]  /*3450*/  LOP3.LUT P2, RZ, R100, 0xff, RZ, 0xc0, !PT ;  /* 0x000000ff64ff7812 */ /* 0x000fe4000784c0ff */
[----:B------:R-:W-:Y:S01]  /*3460*/  CS2R R176, SRZ ;  /* 0x0000000000b07805 */ /* 0x000fe2000001ff00 */
[--C-:B------:R-:W-:Y:S01]  /*3470*/  FFMA.FTZ R213, R213, R136, R137.reuse ;  /* 0x00000088d5d57223 */ /* 0x100fe20000010089 */
[----:B------:R-:W-:Y:S01]  /*3480*/  FMUL.FTZ R100, R170, R0 ;  /* 0x00000000aa647220 */ /* 0x000fe20000410000 */
[-CC-:B------:R-:W-:Y:S01]  /*3490*/  FFMA.FTZ R212, R212, R136.reuse, R137.reuse ;  /* 0x00000088d4d47223 */ /* 0x180fe20000010089 */
[-CC-:B------:R-:W-:Y:S01]  /*34a0*/  FFMA.FTZ R211, R211, R136.reuse, R137.reuse ;  /* 0x00000088d3d37223 */ /* 0x180fe20000010089 */
[----:B------:R-:W-:Y:S01]  /*34b0*/  ISETP.NE.AND.EX P3, PT, RZ, UR13, PT, P3 ;  /* 0x0000000dff007c0c */ /* 0x000fe2000bf65330 */
[----:B------:R-:W-:Y:S01]  /*34c0*/  @P1 FADD.FTZ R100, R68, R100 ;  /* 0x0000006444641221 */ /* 0x000fe20000010000 */
[----:B------:R-:W-:Y:S01]  /*34d0*/  HFMA2.MMA R0, -RZ, RZ, 0, 0 ;  /* 0x00000000ff007435 */ /* 0x000fe200000001ff */
[--C-:B------:R-:W-:Y:S01]  /*34e0*/  FFMA.FTZ R208, R208, R136, R137.reuse ;  /* 0x00000088d0d07223 */ /* 0x100fe20000010089 */
[----:B------:R-:W-:Y:S01]  /*34f0*/  LOP3.LUT P6, RZ, R109, 0xff0000, RZ, 0xc0, !PT ;  /* 0x00ff00006dff7812 */ /* 0x000fe200078cc0ff */
[----:B------:R-:W-:Y:S01]  /*3500*/  FMUL.FTZ R101, R100, R168 ;  /* 0x000000a864657220 */ /* 0x000fe20000410000 */
[-CC-:B------:R-:W-:Y:S01]  /*3510*/  FFMA.FTZ R110, R110, R136.reuse, R137.reuse ;  /* 0x000000886e6e7223 */ /* 0x180fe20000010089 */
[-CC-:B------:R-:W-:Y:S01]  /*3520*/  FFMA.FTZ R111, R111, R136.reuse, R137.reuse ;  /* 0x000000886f6f7223 */ /* 0x180fe20000010089 */
[-C--:B------:R-:W-:Y:S01]  /*3530*/  FFMA.FTZ R202, R202, R136.reuse, R137 ;  /* 0x00000088caca7223 */ /* 0x080fe20000010089 */
[----:B------:R-:W-:Y:S01]  /*3540*/  FMUL.FTZ R101, R101, UR11 ;  /* 0x0000000b65657c20 */ /* 0x000fe20008410000 */
[----:B------:R-:W-:Y:S01]  /*3550*/  FADD.FTZ R213, R214, -R213 ;  /* 0x800000d5d6d57221 */ /* 0x000fe20000010000 */
[----:B------:R-:W-:Y:S01]  /*3560*/  FADD.FTZ R212, R140, -R212 ;  /* 0x800000d48cd47221 */ /* 0x000fe20000010000 */
[----:B------:R-:W-:Y:S01]  /*3570*/  HFMA2.MMA R140, -RZ, RZ, 0, 0 ;  /* 0x00000000ff8c7435 */ /* 0x000fe200000001ff */
[----:B------:R-:W-:Y:S01]  /*3580*/  FADD.FTZ R141, R141, -R211 ;  /* 0x800000d38d8d7221 */ /* 0x000fe20000010000 */
[----:B------:R-:W-:Y:S01]  /*3590*/  MOV R211, RZ ;  /* 0x000000ff00d37202 */ /* 0x000fe20000000f00 */
[--C-:B------:R-:W-:Y:S01]  /*35a0*/  FFMA.FTZ R203, R203, R136, R137.reuse ;  /* 0x00000088cbcb7223 */ /* 0x100fe20000010089 */
[----:B------:R-:W-:Y:S01]  /*35b0*/  SEL R100, R100, R96, P3 ;  /* 0x0000006064647207 */ /* 0x000fe20001800000 */
[----:B------:R-:W-:Y:S01]  /*35c0*/  FADD.FTZ R208, R159, -R208 ;  /* 0x800000d09fd07221 */ /* 0x000fe20000010000 */
[-CC-:B------:R-:W-:Y:S01]  /*35d0*/  FFMA.FTZ R159, R210, R136.reuse, R137.reuse ;  /* 0x00000088d29f7223 */ /* 0x180fe20000010089 */
[-CC-:B------:R-:W-:Y:S01]  /*35e0*/  FFMA.FTZ R194, R194, R136.reuse, R137.reuse ;  /* 0x00000088c2c27223 */ /* 0x180fe20000010089 */
[-CC-:B------:R-:W-:Y:S01]  /*35f0*/  FFMA.FTZ R198, R198, R136.reuse, R137.reuse ;  /* 0x00000088c6c67223 */ /* 0x180fe20000010089 */
[-C--:B------:R-:W-:Y:S01]  /*3600*/  FFMA.FTZ R199, R199, R136.reuse, R137 ;  /* 0x00000088c7c77223 */ /* 0x080fe20000010089 */
[----:B------:R-:W-:Y:S01]  /*3610*/  FADD.FTZ R159, R209, -R159 ;  /* 0x8000009fd19f7221 */ /* 0x000fe20000010000 */
[-CC-:B------:R-:W-:Y:S01]  /*3620*/  FFMA.FTZ R182, R182, R136.reuse, R137.reuse ;  /* 0x00000088b6b67223 */ /* 0x180fe20000010089 */
[-CC-:B------:R-:W-:Y:S01]  /*3630*/  FFMA.FTZ R183, R183, R136.reuse, R137.reuse ;  /* 0x00000088b7b77223 */ /* 0x180fe20000010089 */
[-CC-:B------:R-:W-:Y:S01]  /*3640*/  FFMA.FTZ R184, R184, R136.reuse, R137.reuse ;  /* 0x00000088b8b87223 */ /* 0x180fe20000010089 */
[----:B------:R-:W-:Y:S01]  /*3650*/  FMUL.FTZ R159, R170, R159 ;  /* 0x0000009faa9f7220 */ /* 0x000fe20000410000 */
[-CC-:B------:R-:W-:Y:S01]  /*3660*/  FFMA.FTZ R185, R185, R136.reuse, R137.reuse ;  /* 0x00000088b9b97223 */ /* 0x180fe20000010089 */
[-CC-:B------:R-:W-:Y:S01]  /*3670*/  FFMA.FTZ R188, R188, R136.reuse, R137.reuse ;  /* 0x00000088bcbc7223 */ /* 0x180fe20000010089 */
[-C--:B------:R-:W-:Y:S01]  /*3680*/  FFMA.FTZ R190, R190, R136.reuse, R137 ;  /* 0x00000088bebe7223 */ /* 0x080fe20000010089 */
[----:B------:R-:W-:Y:S01]  /*3690*/  @P1 FADD.FTZ R159, R66, R159 ;  /* 0x0000009f429f1221 */ /* 0x000fe20000010000 */
[-CC-:B------:R-:W-:Y:S01]  /*36a0*/  FFMA.FTZ R178, R178, R136.reuse, R137.reuse ;  /* 0x00000088b2b27223 */ /* 0x180fe20000010089 */
[-CC-:B------:R-:W-:Y:S01]  /*36b0*/  FFMA.FTZ R180, R180, R136.reuse, R137.reuse ;  /* 0x00000088b4b47223 */ /* 0x180fe20000010089 */
[-CC-:B------:R-:W-:Y:S01]  /*36c0*/  FFMA.FTZ R143, R143, R136.reuse, R137.reuse ;  /* 0x000000888f8f7223 */ /* 0x180fe20000010089 */
[-CC-:B------:R-:W-:Y:S01]  /*36d0*/  FFMA.FTZ R142, R142, R136.reuse, R137.reuse ;  /* 0x000000888e8e7223 */ /* 0x180fe20000010089 */
[-CC-:B------:R-:W-:Y:S01]  /*36e0*/  FFMA.FTZ R152, R152, R136.reuse, R137.reuse ;  /* 0x0000008898987223 */ /* 0x180fe20000010089 */
[-CC-:B------:R-:W-:Y:S01]  /*36f0*/  FFMA.FTZ R149, R149, R136.reuse, R137.reuse ;  /* 0x0000008895957223 */ /* 0x180fe20000010089 */
[----:B------:R-:W-:Y:S01]  /*3700*/  FFMA.FTZ R153, R153, R136, R137 ;  /* 0x0000008899997223 */ /* 0x000fe20000010089 */
[----:B------:R-:W4:Y:S01]  /*3710*/  LDL.LU R215, [R1+0xb8] ;  /* 0x0000b80001d77983 */ /* 0x000f220000300800 */
[----:B--2---:R-:W-:Y:S01]  /*3720*/  @P2 SHF.L.U32 R102, R104, 0x10, RZ ;  /* 0x0000001068662819 */ /* 0x004fe200000006ff */
[----:B------:R-:W-:Y:S01]  /*3730*/  FADD.FTZ R110, R204, -R110 ;  /* 0x8000006ecc6e7221 */ /* 0x000fe20000010000 */
[----:B------:R-:W-:Y:S01]  /*3740*/  FADD.FTZ R111, R206, -R111 ;  /* 0x8000006fce6f7221 */ /* 0x000fe20000010000 */
[----:B------:R-:W-:Y:S01]  /*3750*/  FADD.FTZ R202, R205, -R202 ;  /* 0x800000cacdca7221 */ /* 0x000fe20000010000 */
[----:B------:R-:W-:Y:S01]  /*3760*/  FADD.FTZ R203, R207, -R203 ;  /* 0x800000cbcfcb7221 */ /* 0x000fe20000010000 */
[----:B------:R-:W-:Y:S01]  /*3770*/  @P2 FMUL.FTZ R0, R101, R102 ;  /* 0x0000006665002220 */ /* 0x000fe20000410000 */
[----:B------:R-:W-:Y:S01]  /*3780*/  @P2 SHF.L.U32 R102, R72, 0x10, RZ ;  /* 0x0000001048662819 */ /* 0x000fe200000006ff */
[----:B------:R-:W-:Y:S01]  /*3790*/  FADD.FTZ R194, R196, -R194 ;  /* 0x800000c2c4c27221 */ /* 0x000fe20000010000 */
[----:B------:R-:W-:Y:S01]  /*37a0*/  FADD.FTZ R198, R200, -R198 ;  /* 0x800000c6c8c67221 */ /* 0x000fe20000010000 */
[----:B------:R-:W-:Y:S01]  /*37b0*/  FADD.FTZ R199, R201, -R199 ;  /* 0x800000c7c9c77221 */ /* 0x000fe20000010000 */
[----:B------:R-:W-:Y:S01]  /*37c0*/  FADD.FTZ R186, R186, -R182 ;  /* 0x800000b6baba7221 */ /* 0x000fe20000010000 */
[----:B------:R-:W-:Y:S01]  /*37d0*/  @P2 FMUL.FTZ R176, R101, R102 ;  /* 0x0000006665b02220 */ /* 0x000fe20000410000 */
[----:B------:R-:W-:Y:S01]  /*37e0*/  LOP3.LUT P2, RZ, R108, 0xff00, RZ, 0xc0, !PT ;  /* 0x0000ff006cff7812 */ /* 0x000fe2000784c0ff */
[----:B------:R-:W-:Y:S01]  /*37f0*/  FMUL.FTZ R101, R170, R213 ;  /* 0x000000d5aa657220 */ /* 0x000fe20000410000 */
[----:B------:R-:W-:Y:S01]  /*3800*/  FADD.FTZ R183, R191, -R183 ;  /* 0x800000b7bfb77221 */ /* 0x000fe20000010000 */
[----:B------:R-:W-:Y:S01]  /*3810*/  FADD.FTZ R187, R187, -R184 ;  /* 0x800000b8bbbb7221 */ /* 0x000fe20000010000 */
[----:B------:R-:W-:Y:S01]  /*3820*/  FADD.FTZ R185, R192, -R185 ;  /* 0x800000b9c0b97221 */ /* 0x000fe20000010000 */
[----:B------:R-:W-:Y:S01]  /*3830*/  @P1 FADD.FTZ R101, R69, R101 ;  /* 0x0000006545651221 */ /* 0x000fe20000010000 */
[----:B------:R-:W-:Y:S01]  /*3840*/  FFMA.FTZ R102, R139, R136, R137 ;  /* 0x000000888b667223 */ /* 0x000fe20000010089 */
[----:B------:R-:W-:Y:S01]  /*3850*/  FADD.FTZ R188, R189, -R188 ;  /* 0x800000bcbdbc7221 */ /* 0x000fe20000010000 */
[----:B------:R-:W-:Y:S01]  /*3860*/  FADD.FTZ R190, R193, -R190 ;  /* 0x800000bec1be7221 */ /* 0x000fe20000010000 */
[----:B------:R-:W-:Y:S01]  /*3870*/  FMUL.FTZ R103, R101, R168 ;  /* 0x000000a865677220 */ /* 0x000fe20000410000 */
[----:B------:R-:W-:Y:S01]  /*3880*/  FADD.FTZ R179, R179, -R178 ;  /* 0x800000b2b3b37221 */ /* 0x000fe20000010000 */
[----:B------:R-:W-:Y:S01]  /*3890*/  FADD.FTZ R181, R181, -R180 ;  /* 0x800000b4b5b57221 */ /* 0x000fe20000010000 */
[----:B------:R-:W-:Y:S01]  /*38a0*/  FADD.FTZ R143, R154, -R143 ;  /* 0x8000008f9a8f7221 */ /* 0x000fe20000010000 */
[----:B------:R-:W-:Y:S01]  /*38b0*/  @P2 PRMT R104, R104, 0x7632, R104 ;  /* 0x0000763268682816 */ /* 0x000fe20000000068 */
[----:B------:R-:W-:Y:S01]  /*38c0*/  FMUL.FTZ R103, R103, UR11 ;  /* 0x0000000b67677c20 */ /* 0x000fe20008410000 */
[----:B------:R-:W-:Y:S01]  /*38d0*/  FADD.FTZ R102, R138, -R102 ;  /* 0x800000668a667221 */ /* 0x000fe20000010000 */
[----:B------:R-:W-:Y:S01]  /*38e0*/  FADD.FTZ R142, R146, -R142 ;  /* 0x8000008e928e7221 */ /* 0x000fe20000010000 */
[----:B------:R-:W-:-:S02]  /*38f0*/  @P2 SHF.L.U32 R104, R104, 0x10, RZ ;  /* 0x0000001068682819 */ /* 0x000fc400000006ff */
[----:B------:R-:W-:Y:S01]  /*3900*/  CS2R R138, SRZ ;  /* 0x00000000008a7805 */ /* 0x000fe2000001ff00 */
[----:B------:R-:W-:Y:S01]  /*3910*/  FADD.FTZ R152, R156, -R152 ;  /* 0x800000989c987221 */ /* 0x000fe20000010000 */
[----:B------:R-:W-:Y:S01]  /*3920*/  FADD.FTZ R149, R151, -R149 ;  /* 0x8000009597957221 */ /* 0x000fe20000010000 */
[----:B------:R-:W-:Y:S01]  /*3930*/  FADD.FTZ R153, R157, -R153 ;  /* 0x800000999d997221 */ /* 0x000fe20000010000 */
[----:B------:R-:W-:Y:S01]  /*3940*/  @P2 FMUL.FTZ R138, R103, R104 ;  /* 0x00000068678a2220 */ /* 0x000fe20000410000 */
[----:B------:R-:W-:Y:S01]  /*3950*/  @P2 PRMT R104, R72, 0x7632, R104 ;  /* 0x0000763248682816 */ /* 0x000fe20000000068 */
[----:B------:R-:W2:Y:S01]  /*3960*/  LDL.LU R214, [R1+0xbc] ;  /* 0x0000bc0001d67983 */ /* 0x000ea20000300800 */
[----:B------:R-:W-:Y:S01]  /*3970*/  MOV R213, RZ ;  /* 0x000000ff00d57202 */ /* 0x000fe20000000f00 */
[----:B------:R-:W-:Y:S01]  /*3980*/  FMUL.FTZ R102, R170, R102 ;  /* 0x00000066aa667220 */ /* 0x000fe20000410000 */
[----:B------:R-:W-:Y:S02]  /*3990*/  @P2 SHF.L.U32 R104, R104, 0x10, RZ ;  /* 0x0000001068682819 */ /* 0x000fe400000006ff */
[----:B------:R-:W-:Y:S01]  /*39a0*/  SEL R101, R101, R97, P3 ;  /* 0x0000006165657207 */ /* 0x000fe20001800000 */
[----:B------:R-:W-:Y:S01]  /*39b0*/  @P1 FADD.FTZ R102, R70, R102 ;  /* 0x0000006646661221 */ /* 0x000fe20000010000 */
[----:B------:R-:W-:Y:S01]  /*39c0*/  FFMA.FTZ R196, R195, R136, R137 ;  /* 0x00000088c3c47223 */ /* 0x000fe20000010089 */
[----:B------:R-:W-:Y:S01]  /*39d0*/  @P2 FMUL.FTZ R213, R103, R104 ;  /* 0x0000006867d52220 */ /* 0x000fe20000410000 */
[----:B------:R-:W-:Y:S01]  /*39e0*/  LOP3.LUT P2, RZ, R108, 0xff0000, RZ, 0xc0, !PT ;  /* 0x00ff00006cff7812 */ /* 0x000fe2000784c0ff */
[C---:B------:R-:W-:Y:S01]  /*39f0*/  FMUL.FTZ R103, R102.reuse, R168 ;  /* 0x000000a866677220 */ /* 0x040fe20000410000 */
[----:B------:R-:W-:Y:S01]  /*3a00*/  SEL R102, R102, R98, P3 ;  /* 0x0000006266667207 */ /* 0x000fe20001800000 */
[C---:B------:R-:W-:Y:S01]  /*3a10*/  FMUL.FTZ R202, R170.reuse, R202 ;  /* 0x000000caaaca7220 */ /* 0x040fe20000410000 */
[C---:B------:R-:W-:Y:S01]  /*3a20*/  FMUL.FTZ R194, R170.reuse, R194 ;  /* 0x000000c2aac27220 */ /* 0x040fe20000410000 */
[----:B------:R-:W-:Y:S01]  /*3a30*/  FMUL.FTZ R103, R103, UR11 ;  /* 0x0000000b67677c20 */ /* 0x000fe20008410000 */
[----:B------:R-:W-:Y:S01]  /*3a40*/  HFMA2.MMA R182, -RZ, RZ, 0, 0 ;  /* 0x00000000ffb67435 */ /* 0x000fe200000001ff */
[C---:B------:R-:W-:Y:S01]  /*3a50*/  FMUL.FTZ R191, R170.reuse, R187 ;  /* 0x000000bbaabf7220 */ /* 0x040fe20000410000 */
[----:B------:R-:W-:Y:S01]  /*3a60*/  HFMA2.MMA R189, -RZ, RZ, 0, 0 ;  /* 0x00000000ffbd7435 */ /* 0x000fe200000001ff */
[----:B------:R-:W-:Y:S01]  /*3a70*/  MOV R184, RZ ;  /* 0x000000ff00b87202 */ /* 0x000fe20000000f00 */
[----:B------:R-:W-:Y:S01]  /*3a80*/  HFMA2.MMA R192, -RZ, RZ, 0, 0 ;  /* 0x00000000ffc07435 */ /* 0x000fe200000001ff */
[C---:B------:R-:W-:Y:S01]  /*3a90*/  FMUL.FTZ R190, R170.reuse, R190 ;  /* 0x000000beaabe7220 */ /* 0x040fe20000410000 */
[C---:B------:R-:W-:Y:S01]  /*3aa0*/  FMUL.FTZ R179, R170.reuse, R179 ;  /* 0x000000b3aab37220 */ /* 0x040fe20000410000 */
[----:B------:R-:W-:Y:S01]  /*3ab0*/  @P2 SHF.L.U32 R104, R105, 0x10, RZ ;  /* 0x0000001069682819 */ /* 0x000fe200000006ff */
[C---:B------:R-:W-:Y:S01]  /*3ac0*/  FMUL.FTZ R181, R170.reuse, R181 ;  /* 0x000000b5aab57220 */ /* 0x040fe20000410000 */
[----:B------:R-:W-:Y:S01]  /*3ad0*/  HFMA2.MMA R180, -RZ, RZ, 0, 0 ;  /* 0x00000000ffb47435 */ /* 0x000fe200000001ff */
[----:B------:R-:W-:Y:S01]  /*3ae0*/  MOV R154, RZ ;  /* 0x000000ff009a7202 */ /* 0x000fe20000000f00 */
[----:B------:R-:W-:Y:S01]  /*3af0*/  HFMA2.MMA R146, -RZ, RZ, 0, 0 ;  /* 0x00000000ff927435 */ /* 0x000fe200000001ff */
[----:B------:R-:W-:Y:S01]  /*3b00*/  @P2 FMUL.FTZ R139, R103, R104 ;  /* 0x00000068678b2220 */ /* 0x000fe20000410000 */
[----:B------:R-:W-:Y:S01]  /*3b10*/  @P2 SHF.L.U32 R104, R73, 0x10, RZ ;  /* 0x0000001049682819 */ /* 0x000fe200000006ff */
[C---:B------:R-:W-:Y:S01]  /*3b20*/  FMUL.FTZ R156, R170.reuse, R149 ;  /* 0x00000095aa9c7220 */ /* 0x040fe20000410000 */
[----:B------:R-:W-:Y:S01]  /*3b30*/  FMUL.FTZ R153, R170, R153 ;  /* 0x00000099aa997220 */ /* 0x000fe20000410000 */
[----:B------:R-:W-:Y:S01]  /*3b40*/  HFMA2.MMA R151, -RZ, RZ, 0, 0 ;  /* 0x00000000ff977435 */ /* 0x000fe200000001ff */
[----:B------:R-:W4:Y:S01]  /*3b50*/  LDL.LU R210, [R1+0xb0] ;  /* 0x0000b00001d27983 */ /* 0x000f220000300800 */
[----:B------:R-:W-:Y:S01]  /*3b60*/  @P2 FMUL.FTZ R177, R103, R104 ;  /* 0x0000006867b12220 */ /* 0x000fe20000410000 */
[----:B------:R-:W-:Y:S01]  /*3b70*/  LOP3.LUT P2, RZ, R108, 0xff000000, RZ, 0xc0, !PT ;  /* 0xff0000006cff7812 */ /* 0x000fe2000784c0ff */
[C---:B------:R-:W-:Y:S01]  /*3b80*/  FMUL.FTZ R103, R170.reuse, R212 ;  /* 0x000000d4aa677220 */ /* 0x040fe20000410000 */
[----:B------:R-:W-:Y:S01]  /*3b90*/  FMUL.FTZ R212, R170, R141 ;  /* 0x0000008daad47220 */ /* 0x000fe20000410000 */
[----:B------:R-:W-:Y:S01]  /*3ba0*/  HFMA2.MMA R141, -RZ, RZ, 0, 0 ;  /* 0x00000000ff8d7435 */ /* 0x000fe200000001ff */
[----:B------:R-:W-:Y:S01]  /*3bb0*/  MOV R108, RZ ;  /* 0x000000ff006c7202 */ /* 0x000fe20000000f00 */
[----:B------:R-:W-:Y:S01]  /*3bc0*/  @P1 FADD.FTZ R103, R71, R103 ;  /* 0x0000006747671221 */ /* 0x000fe20000010000 */
[----:B------:R-:W-:-:S03]  /*3bd0*/  @P1 FADD.FTZ R212, R64, R212 ;  /* 0x000000d440d41221 */ /* 0x000fc60000010000 */
[C---:B------:R-:W-:Y:S01]  /*3be0*/  FMUL.FTZ R104, R103.reuse, R168 ;  /* 0x000000a867687220 */ /* 0x040fe20000410000 */
[----:B------:R-:W-:-:S03]  /*3bf0*/  SEL R103, R103, R99, P3 ;  /* 0x0000006367677207 */ /* 0x000fc60001800000 */
[----:B------:R-:W-:Y:S01]  /*3c00*/  @P2 PRMT R105, R105, 0x7632, R105 ;  /* 0x0000763269692816 */ /* 0x000fe20000000069 */
[----:B------:R-:W-:-:S03]  /*3c10*/  FMUL.FTZ R104, R104, UR11 ;  /* 0x0000000b68687c20 */ /* 0x000fc60008410000 */
[----:B------:R-:W-:-:S05]  /*3c20*/  @P2 SHF.L.U32 R105, R105, 0x10, RZ ;  /* 0x0000001069692819 */ /* 0x000fca00000006ff */
[----:B------:R-:W-:Y:S01]  /*3c30*/  @P2 FMUL.FTZ R140, R104, R105 ;  /* 0x00000069688c2220 */ /* 0x000fe20000410000 */
[----:B------:R-:W-:-:S04]  /*3c40*/  @P2 PRMT R105, R73, 0x7632, R105 ;  /* 0x0000763249692816 */ /* 0x000fc80000000069 */
[----:B------:R-:W-:-:S05]  /*3c50*/  @P2 SHF.L.U32 R105, R105, 0x10, RZ ;  /* 0x0000001069692819 */ /* 0x000fca00000006ff */
[----:B------:R-:W-:Y:S01]  /*3c60*/  @P2 FMUL.FTZ R211, R104, R105 ;  /* 0x0000006968d32220 */ /* 0x000fe20000410000 */
[----:B------:R-:W-:Y:S01]  /*3c70*/  LOP3.LUT P2, RZ, R109, 0xff, RZ, 0xc0, !PT ;  /* 0x000000ff6dff7812 */ /* 0x000fe2000784c0ff */
[----:B------:R-:W-:-:S04]  /*3c80*/  FMUL.FTZ R104, R212, R168 ;  /* 0x000000a8d4687220 */ /* 0x000fc80000410000 */
[----:B------:R-:W-:-:S08]  /*3c90*/  FMUL.FTZ R104, R104, UR11 ;  /* 0x0000000b68687c20 */ /* 0x000fd00008410000 */
[----:B------:R-:W-:-:S05]  /*3ca0*/  @P2 SHF.L.U32 R105, R106, 0x10, RZ ;  /* 0x000000106a692819 */ /* 0x000fca00000006ff */
[----:B------:R-:W-:Y:S01]  /*3cb0*/  @P2 FMUL.FTZ R141, R104, R105 ;  /* 0x00000069688d2220 */ /* 0x000fe20000410000 */
[----:B------:R-:W-:-:S05]  /*3cc0*/  @P2 SHF.L.U32 R105, R74, 0x10, RZ ;  /* 0x000000104a692819 */ /* 0x000fca00000006ff */
[----:B------:R-:W-:Y:S01]  /*3cd0*/  @P2 FMUL.FTZ R108, R104, R105 ;  /* 0x00000069686c2220 */ /* 0x000fe20000410000 */
[----:B------:R-:W-:-:S04]  /*3ce0*/  ISETP.NE.U32.AND P2, PT, RZ, UR12, PT ;  /* 0x0000000cff007c0c */ /* 0x000fc8000bf45070 */
[----:B------:R-:W-:-:S13]  /*3cf0*/  ISETP.NE.AND.EX P2, PT, RZ, UR13, PT, P2 ;  /* 0x0000000dff007c0c */ /* 0x000fda000bf45320 */
[----:B------:R-:W0:Y:S02]  /*3d00*/  @P2 LDC.64 R104, c[0x0][0x308] ;  /* 0x0000c200ff682b82 */ /* 0x000e240000000a00 */
[----:B0-----:R-:W-:-:S05]  /*3d10*/  @P2 IMAD.WIDE.U32 R104, R174, 0x20, R104 ;  /* 0x00000020ae682825 */ /* 0x001fca00078e0068 */
[----:B------:R0:W-:Y:S02]  /*3d20*/  @P2 STG.E.128 desc[UR4][R104.64], R100 ;  /* 0x0000006468002986 */ /* 0x0001e4000c101d04 */
[----:B0-----:R-:W-:Y:S01]  /*3d30*/  FMUL.FTZ R101, R170, R208 ;  /* 0x000000d0aa657220 */ /* 0x001fe20000410000 */
[----:B------:R-:W-:Y:S01]  /*3d40*/  FFMA.FTZ R100, R175, R136, R137 ;  /* 0x00000088af647223 */ /* 0x000fe20000010089 */
[----:B------:R-:W-:Y:S01]  /*3d50*/  @P5 PRMT R103, R106, 0x7632, R103 ;  /* 0x000076326a675816 */ /* 0x000fe20000000067 */
[----:B------:R-:W0:Y:S01]  /*3d60*/  LDC.64 R208, c[0x0][0x2f8] ;  /* 0x0000be00ffd07b82 */ /* 0x000e220000000a00 */
[----:B------:R-:W-:Y:S01]  /*3d70*/  @P1 FADD.FTZ R101, R65, R101 ;  /* 0x0000006541651221 */ /* 0x000fe20000010000 */
[----:B------:R-:W-:Y:S01]  /*3d80*/  FADD.FTZ R100, R158, -R100 ;  /* 0x800000649e647221 */ /* 0x000fe20000010000 */
[----:B------:R-:W-:Y:S02]  /*3d90*/  HFMA2.MMA R158, -RZ, RZ, 0, 0 ;  /* 0x00000000ff9e7435 */ /* 0x000fe400000001ff */
[----:B------:R-:W-:Y:S01]  /*3da0*/  FMUL.FTZ R102, R101, R168 ;  /* 0x000000a865667220 */ /* 0x000fe20000410000 */
[----:B------:R-:W-:-:S03]  /*3db0*/  @P5 SHF.L.U32 R103, R103, 0x10, RZ ;  /* 0x0000001067675819 */ /* 0x000fc600000006ff */
[----:B------:R-:W-:Y:S01]  /*3dc0*/  FMUL.FTZ R102, R102, UR11 ;  /* 0x0000000b66667c20 */ /* 0x000fe20008410000 */
[----:B------:R-:W-:-:S03]  /*3dd0*/  FMUL.FTZ R106, R170, R100 ;  /* 0x00000064aa6a7220 */ /* 0x000fc60000410000 */
[----:B------:R-:W-:Y:S01]  /*3de0*/  @P5 FMUL.FTZ R158, R102, R103 ;  /* 0x00000067669e5220 */ /* 0x000fe20000410000 */
[----:B------:R-:W-:Y:S01]  /*3df0*/  @P5 PRMT R103, R74, 0x7632, R103 ;  /* 0x000076324a675816 */ /* 0x000fe20000000067 */
[----:B------:R-:W-:-:S03]  /*3e00*/  @P1 FADD.FTZ R106, R67, R106 ;  /* 0x0000006a436a1221 */ /* 0x000fc60000010000 */
[----:B------:R-:W-:Y:S02]  /*3e10*/  @P5 SHF.L.U32 R103, R103, 0x10, RZ ;  /* 0x0000001067675819 */ /* 0x000fe400000006ff */
[----:B------:R-:W-:Y:S02]  /*3e20*/  MOV R175, RZ ;  /* 0x000000ff00af7202 */ /* 0x000fe40000000f00 */
[----:B------:R-:W-:Y:S01]  /*3e30*/  SEL R100, R212, R92, P3 ;  /* 0x0000005cd4647207 */ /* 0x000fe20001800000 */
[----:B------:R-:W-:Y:S01]  /*3e40*/  @P5 FMUL.FTZ R175, R102, R103 ;  /* 0x0000006766af5220 */ /* 0x000fe20000410000 */
[----:B------:R-:W-:Y:S01]  /*3e50*/  SEL R101, R101, R93, P3 ;  /* 0x0000005d65657207 */ /* 0x000fe20001800000 */
[----:B------:R-:W-:Y:S01]  /*3e60*/  FADD.FTZ R196, R197, -R196 ;  /* 0x800000c4c5c47221 */ /* 0x000fe20000010000 */
[----:B------:R-:W-:Y:S01]  /*3e70*/  SEL R102, R159, R94, P3 ;  /* 0x0000005e9f667207 */ /* 0x000fe20001800000 */
[----:B------:R-:W-:Y:S01]  /*3e80*/  @P1 FADD.FTZ R202, R62, R202 ;  /* 0x000000ca3eca1221 */ /* 0x000fe20000010000 */
[----:B------:R-:W-:Y:S01]  /*3e90*/  SEL R103, R106, R95, P3 ;  /* 0x0000005f6a677207 */ /* 0x000fe20001800000 */
[----:B------:R-:W-:Y:S01]  /*3ea0*/  FMUL.FTZ R195, R170, R198 ;  /* 0x000000c6aac37220 */ /* 0x000fe20000410000 */
[----:B------:R-:W-:Y:S01]  /*3eb0*/  LOP3.LUT P5, RZ, R109, 0xff000000, RZ, 0xc0, !PT ;  /* 0xff0000006dff7812 */ /* 0x000fe200078ac0ff */
[----:B------:R-:W-:Y:S01]  /*3ec0*/  @P1 FADD.FTZ R194, R56, R194 ;  /* 0x000000c238c21221 */ /* 0x000fe20000010000 */
[----:B------:R-:W-:Y:S01]  /*3ed0*/  @P1 FADD.FTZ R191, R54, R191 ;  /* 0x000000bf36bf1221 */ /* 0x000fe20000010000 */
[----:B------:R1:W-:Y:S01]  /*3ee0*/  @P2 STG.E.128 desc[UR4][R104.64+0x10], R100 ;  /* 0x0000106468002986 */ /* 0x0003e2000c101d04 */
[-C--:B------:R-:W-:Y:S01]  /*3ef0*/  FMUL.FTZ R106, R106, R168.reuse ;  /* 0x000000a86a6a7220 */ /* 0x080fe20000410000 */
[----:B------:R-:W-:Y:S01]  /*3f00*/  MOV R187, RZ ;  /* 0x000000ff00bb7202 */ /* 0x000fe20000000f00 */
[----:B------:R-:W-:Y:S01]  /*3f10*/  @P1 FADD.FTZ R190, R49, R190 ;  /* 0x000000be31be1221 */ /* 0x000fe20000010000 */
[----:B------:R-:W-:Y:S01]  /*3f20*/  @P1 FADD.FTZ R179, R50, R179 ;  /* 0x000000b332b31221 */ /* 0x000fe20000010000 */
[----:B------:R-:W-:Y:S01]  /*3f30*/  @P1 FADD.FTZ R181, R51, R181 ;  /* 0x000000b533b51221 */ /* 0x000fe20000010000 */
[----:B------:R-:W-:Y:S01]  /*3f40*/  @P1 FADD.FTZ R156, R42, R156 ;  /* 0x0000009c2a9c1221 */ /* 0x000fe20000010000 */
[----:B------:R-:W-:Y:S01]  /*3f50*/  @P1 FADD.FTZ R153, R43, R153 ;  /* 0x000000992b991221 */ /* 0x000fe20000010000 */
[----:B------:R-:W3:Y:S01]  /*3f60*/  LDL.LU R212, [R1+0xb4] ;  /* 0x0000b40001d47983 */ /* 0x000ee20000300800 */
[----:B-1----:R-:W-:Y:S01]  /*3f70*/  FMUL.FTZ R100, R159, R168 ;  /* 0x000000a89f647220 */ /* 0x002fe20000410000 */
[----:B------:R-:W-:Y:S01]  /*3f80*/  HFMA2.MMA R159, -RZ, RZ, 0, 0 ;  /* 0x00000000ff9f7435 */ /* 0x000fe200000001ff */
[----:B------:R-:W-:-:S02]  /*3f90*/  @P6 SHF.L.U32 R101, R107, 0x10, RZ ;  /* 0x000000106b656819 */ /* 0x000fc400000006ff */
[----:B------:R-:W-:-:S04]  /*3fa0*/  FMUL.FTZ R100, R100, UR11 ;  /* 0x0000000b64647c20 */ /* 0x000fc80008410000 */
[----:B------:R-:W-:Y:S01]  /*3fb0*/  @P6 FMUL.FTZ R159, R100, R101 ;  /* 0x00000065649f6220 */ /* 0x000fe20000410000 */
[----:B------:R-:W-:Y:S02]  /*3fc0*/  @P6 SHF.L.U32 R101, R75, 0x10, RZ ;  /* 0x000000104b656819 */ /* 0x000fe400000006ff */
[----:B------:R-:W-:-:S03]  /*3fd0*/  MOV R103, RZ ;  /* 0x000000ff00677202 */ /* 0x000fc60000000f00 */
[----:B------:R-:W-:Y:S01]  /*3fe0*/  @P6 FMUL.FTZ R103, R100, R101 ;  /* 0x0000006564676220 */ /* 0x000fe20000410000 */
[----:B------:R-:W-:Y:S01]  /*3ff0*/  @P5 PRMT R100, R75, 0x7632, R100 ;  /* 0x000076324b645816 */ /* 0x000fe20000000064 */
[----:B------:R-:W-:Y:S01]  /*4000*/  HFMA2.MMA R104, -RZ, RZ, 0, 0 ;  /* 0x00000000ff687435 */ /* 0x000fe200000001ff */
[----:B------:R-:W-:Y:S02]  /*4010*/  FMUL.FTZ R106, R106, UR11 ;  /* 0x0000000b6a6a7c20 */ /* 0x000fe40008410000 */
[----:B------:R-:W-:-:S05]  /*4020*/  @P5 SHF.L.U32 R100, R100, 0x10, RZ ;  /* 0x0000001064645819 */ /* 0x000fca00000006ff */
[----:B------:R-:W-:Y:S01]  /*4030*/  @P5 FMUL.FTZ R104, R106, R100 ;  /* 0x000000646a685220 */ /* 0x000fe20000410000 */
[----:B------:R-:W-:Y:S01]  /*4040*/  F2FP.BF16.F32.PACK_AB R102, R175, R108 ;  /* 0x0000006caf66723e */ /* 0x000fe200000010ff */
[----:B0-----:R-:W-:Y:S01]  /*4050*/  IMAD.WIDE.U32 R174, R174, 0x10, R208 ;  /* 0x00000010aeae7825 */ /* 0x001fe200078e00d0 */
[----:B------:R-:W-:Y:S02]  /*4060*/  F2FP.BF16.F32.PACK_AB R100, R213, R176 ;  /* 0x000000b0d564723e */ /* 0x000fe400000010ff */
[----:B------:R-:W-:Y:S02]  /*4070*/  F2FP.BF16.F32.PACK_AB R101, R211, R177 ;  /* 0x000000b1d365723e */ /* 0x000fe400000010ff */
[----:B------:R-:W-:Y:S01]  /*4080*/  F2FP.BF16.F32.PACK_AB R103, R104, R103 ;  /* 0x000000676867723e */ /* 0x000fe200000010ff */
[C---:B------:R-:W-:Y:S01]  /*4090*/  FMUL.FTZ R176, R170.reuse, R111 ;  /* 0x0000006faab07220 */ /* 0x040fe20000410000 */
[----:B------:R-:W0:Y:S01]  /*40a0*/  @P2 LDC.64 R104, c[0x0][0x308] ;  /* 0x0000c200ff682b82 */ /* 0x000e220000000a00 */
[C---:B------:R-:W-:Y:S01]  /*40b0*/  FMUL.FTZ R196, R170.reuse, R196 ;  /* 0x000000c4aac47220 */ /* 0x040fe20000410000 */
[----:B------:R-:W-:Y:S01]  /*40c0*/  FMUL.FTZ R197, R170, R199 ;  /* 0x000000c7aac57220 */ /* 0x000fe20000410000 */
[----:B------:R1:W-:Y:S01]  /*40d0*/  STG.E.128 desc[UR4][R174.64], R100 ;  /* 0x00000064ae007986 */ /* 0x0003e2000c101d04 */
[----:B------:R-:W-:Y:S01]  /*40e0*/  @P1 FADD.FTZ R195, R57, R195 ;  /* 0x000000c339c31221 */ /* 0x000fe20000010000 */
[----:B------:R-:W-:Y:S01]  /*40f0*/  @P5 PRMT R107, R107, 0x7632, R107 ;  /* 0x000076326b6b5816 */ /* 0x000fe2000000006b */
[-C--:B------:R-:W-:Y:S01]  /*4100*/  FMUL.FTZ R178, R179, R168.reuse ;  /* 0x000000a8b3b27220 */ /* 0x080fe20000410000 */
[----:B------:R-:W-:Y:S01]  /*4110*/  FMUL.FTZ R149, R153, R168 ;  /* 0x000000a899957220 */ /* 0x000fe20000410000 */
[----:B------:R-:W4:Y:S01]  /*4120*/  LDL.LU R213, [R1+0xa8] ;  /* 0x0000a80001d57983 */ /* 0x000f220000300800 */
[----:B-1----:R-:W-:-:S04]  /*4130*/  IMAD.WIDE.U32 R100, R173, 0x10, R246 ;  /* 0x00000010ad647825 */ /* 0x002fc800078e00f6 */
[C---:B------:R-:W-:Y:S01]  /*4140*/  FMUL.FTZ R174, R170.reuse, R110 ;  /* 0x0000006eaaae7220 */ /* 0x040fe20000410000 */
[----:B------:R-:W-:Y:S01]  /*4150*/  FMUL.FTZ R177, R170, R203 ;  /* 0x000000cbaab17220 */ /* 0x000fe20000410000 */
[----:B------:R-:W-:Y:S01]  /*4160*/  @P1 FADD.FTZ R176, R61, R176 ;  /* 0x000000b03db01221 */ /* 0x000fe20000010000 */
[----:B0-----:R-:W-:-:S04]  /*4170*/  @P2 IMAD.WIDE.U32 R104, R173, 0x20, R104 ;  /* 0x00000020ad682825 */ /* 0x001fc800078e0068 */
[----:B------:R-:W-:Y:S01]  /*4180*/  @P1 FADD.FTZ R196, R58, R196 ;  /* 0x000000c43ac41221 */ /* 0x000fe20000010000 */
[----:B------:R-:W2:Y:S01]  /*4190*/  LDG.E.128 R100, desc[UR4][R100.64] ;  /* 0x0000000464647981 */ /* 0x000ea2000c1e1d00 */
[----:B------:R-:W-:Y:S01]  /*41a0*/  @P1 FADD.FTZ R174, R60, R174 ;  /* 0x000000ae3cae1221 */ /* 0x000fe20000010000 */
[----:B------:R-:W-:Y:S01]  /*41b0*/  @P1 FADD.FTZ R177, R63, R177 ;  /* 0x000000b13fb11221 */ /* 0x000fe20000010000 */
[----:B------:R-:W-:Y:S01]  /*41c0*/  SEL R109, R176, R97, P3 ;  /* 0x00000061b06d7207 */ /* 0x000fe20001800000 */
[----:B------:R-:W-:Y:S01]  /*41d0*/  @P1 FADD.FTZ R197, R59, R197 ;  /* 0x000000c53bc51221 */ /* 0x000fe20000010000 */
[----:B------:R-:W-:Y:S01]  /*41e0*/  SEL R110, R202, R98, P3 ;  /* 0x00000062ca6e7207 */ /* 0x000fe20001800000 */
[----:B------:R-:W-:Y:S01]  /*41f0*/  HFMA2.MMA R175, -RZ, RZ, 0, 0 ;  /* 0x00000000ffaf7435 */ /* 0x000fe200000001ff */
[----:B------:R-:W-:Y:S02]  /*4200*/  SEL R108, R174, R96, P3 ;  /* 0x00000060ae6c7207 */ /* 0x000fe40001800000 */
[----:B------:R-:W-:Y:S01]  /*4210*/  @P5 SHF.L.U32 R107, R107, 0x10, RZ ;  /* 0x000000106b6b5819 */ /* 0x000fe200000006ff */
[----:B------:R-:W-:Y:S01]  /*4220*/  FMUL.FTZ R178, R178, UR11 ;  /* 0x0000000bb2b27c20 */ /* 0x000fe20008410000 */
[----:B------:R-:W-:Y:S01]  /*4230*/  SEL R111, R177, R99, P3 ;  /* 0x00000063b16f7207 */ /* 0x000fe20001800000 */
[----:B------:R-:W-:Y:S01]  /*4240*/  FMUL.FTZ R149, R149, UR11 ;  /* 0x0000000b95957c20 */ /* 0x000fe20008410000 */
[----:B------:R-:W3:Y:S04]  /*4250*/  LDL.LU R211, [R1+0xac] ;  /* 0x0000ac0001d37983 */ /* 0x000ee80000300800 */
[----:B------:R0:W-:Y:S01]  /*4260*/  @P2 STG.E.128 desc[UR4][R104.64], R108 ;  /* 0x0000006c68002986 */ /* 0x0001e2000c101d04 */
[----:B------:R-:W-:Y:S01]  /*4270*/  @P5 FMUL.FTZ R175, R106, R107 ;  /* 0x0000006b6aaf5220 */ /* 0x000fe20000410000 */
[----:B------:R-:W-:Y:S01]  /*4280*/  LOP3.LUT P5, RZ, R134, 0xff00, RZ, 0xc0, !PT ;  /* 0x0000ff0086ff7812 */ /* 0x000fe200078ac0ff */
[----:B------:R-:W-:Y:S01]  /*4290*/  FMUL.FTZ R176, R176, R168 ;  /* 0x000000a8b0b07220 */ /* 0x000fe20000410000 */
[----:B------:R-:W4:Y:S04]  /*42a0*/  LDL.LU R208, [R1+0xa4] ;  /* 0x0000a40001d07983 */ /* 0x000f280000300800 */
[----:B------:R-:W3:Y:S04]  /*42b0*/  LDL.LU R209, [R1+0xa0] ;  /* 0x0000a00001d17983 */ /* 0x000ee80000300800 */
[----:B------:R-:W3:Y:S04]  /*42c0*/  LDL.LU R204, [R1+0x98] ;  /* 0x0000980001cc7983 */ /* 0x000ee80000300800 */
[----:B------:R-:W3:Y:S01]  /*42d0*/  LDL.LU R206, [R1+0x9c] ;  /* 0x00009c0001ce7983 */ /* 0x000ee20000300800 */
[----:B0-----:R-:W-:-:S02]  /*42e0*/  SEL R108, R194, R92, P3 ;  /* 0x0000005cc26c7207 */ /* 0x001fc40001800000 */
[----:B------:R-:W-:Y:S01]  /*42f0*/  SEL R109, R195, R93, P3 ;  /* 0x0000005dc36d7207 */ /* 0x000fe20001800000 */
[----:B------:R-:W3:Y:S01]  /*4300*/  LDL.LU R205, [R1+0x90] ;  /* 0x0000900001cd7983 */ /* 0x000ee20000300800 */
[C---:B------:R-:W-:Y:S02]  /*4310*/  SEL R110, R196.reuse, R94, P3 ;  /* 0x0000005ec46e7207 */ /* 0x040fe40001800000 */
[----:B------:R-:W-:Y:S01]  /*4320*/  SEL R111, R197, R95, P3 ;  /* 0x0000005fc56f7207 */ /* 0x000fe20001800000 */
[----:B------:R-:W4:Y:S04]  /*4330*/  LDL.LU R207, [R1+0x94] ;  /* 0x0000940001cf7983 */ /* 0x000f280000300800 */
[----:B------:R0:W-:Y:S01]  /*4340*/  @P2 STG.E.128 desc[UR4][R104.64+0x10], R108 ;  /* 0x0000106c68002986 */ /* 0x0001e2000c101d04 */
[----:B------:R-:W-:-:S03]  /*4350*/  FMUL.FTZ R196, R196, R168 ;  /* 0x000000a8c4c47220 */ /* 0x000fc60000410000 */
[----:B------:R-:W3:Y:S04]  /*4360*/  LDL.LU R203, [R1+0x88] ;  /* 0x0000880001cb7983 */ /* 0x000ee80000300800 */
[----:B------:R-:W4:Y:S04]  /*4370*/  LDL.LU R200, [R1+0x8c] ;  /* 0x00008c0001c87983 */ /* 0x000f280000300800 */
[----:B------:R-:W3:Y:S04]  /*4380*/  LDL.LU R201, [R1+0x80] ;  /* 0x0000800001c97983 */ /* 0x000ee80000300800 */
[----:B------:R-:W4:Y:S01]  /*4390*/  LDL.LU R198, [R1+0x84] ;  /* 0x0000840001c67983 */ /* 0x000f220000300800 */
[----:B0-----:R-:W-:Y:S01]  /*43a0*/  MOV R104, R134 ;  /* 0x0000008600687202 */ /* 0x001fe20000000f00 */
[-C--:B------:R-:W-:Y:S01]  /*43b0*/  FMUL.FTZ R105, R174, R168.reuse ;  /* 0x000000a8ae697220 */ /* 0x080fe20000410000 */
[----:B------:R-:W-:Y:S01]  /*43c0*/  FMUL.FTZ R110, R197, R168 ;  /* 0x000000a8c56e7220 */ /* 0x000fe20000410000 */
[----:B------:R-:W-:Y:S01]  /*43d0*/  MOV R111, RZ ;  /* 0x000000ff006f7202 */ /* 0x000fe20000000f00 */
[----:B------:R-:W3:Y:S01]  /*43e0*/  LDL.LU R199, [R1+0x78] ;  /* 0x0000780001c77983 */ /* 0x000ee20000300800 */
[----:B------:R-:W-:Y:S01]  /*43f0*/  LOP3.LUT P6, RZ, R104, 0xff, RZ, 0xc0, !PT ;  /* 0x000000ff68ff7812 */ /* 0x000fe200078cc0ff */
[----:B------:R-:W-:Y:S01]  /*4400*/  HFMA2.MMA R104, -RZ, RZ, 0, 0 ;  /* 0x00000000ff687435 */ /* 0x000fe200000001ff */
[----:B------:R-:W-:Y:S01]  /*4410*/  FMUL.FTZ R105, R105, UR11 ;  /* 0x0000000b69697c20 */ /* 0x000fe20008410000 */
[----:B------:R-:W-:-:S10]  /*4420*/  MOV R174, RZ ;  /* 0x000000ff00ae7202 */ /* 0x000fd40000000f00 */
[----:B------:R-:W-:-:S05]  /*4430*/  @P6 SHF.L.U32 R107, R76, 0x10, RZ ;  /* 0x000000104c6b6819 */ /* 0x000fca00000006ff */
[----:B------:R-:W-:Y:S01]  /*4440*/  @P6 FMUL.FTZ R104, R105, R107 ;  /* 0x0000006b69686220 */ /* 0x000fe20000410000 */
[----:B------:R-:W-:Y:S01]  /*4450*/  FMUL.FTZ R110, R110, UR11 ;  /* 0x0000000b6e6e7c20 */ /* 0x000fe20008410000 */
[----:B--2---:R-:W-:-:S05]  /*4460*/  @P6 SHF.L.U32 R106, R100, 0x10, RZ ;  /* 0x00000010646a6819 */ /* 0x004fca00000006ff */
[----:B------:R-:W-:Y:S01]  /*4470*/  @P6 FMUL.FTZ R174, R105, R106 ;  /* 0x0000006a69ae6220 */ /* 0x000fe20000410000 */
[----:B------:R-:W-:Y:S01]  /*4480*/  @P5 PRMT R105, R100, 0x7632, R105 ;  /* 0x0000763264695816 */ /* 0x000fe20000000069 */
[----:B------:R-:W-:-:S03]  /*4490*/  FMUL.FTZ R100, R176, UR11 ;  /* 0x0000000bb0647c20 */ /* 0x000fc60008410000 */
[----:B------:R-:W-:Y:S02]  /*44a0*/  @P5 SHF.L.U32 R105, R105, 0x10, RZ ;  /* 0x0000001069695819 */ /* 0x000fe400000006ff */
[----:B------:R-:W-:-:S03]  /*44b0*/  MOV R176, RZ ;  /* 0x000000ff00b07202 */ /* 0x000fc60000000f00 */
[----:B------:R-:W-:Y:S01]  /*44c0*/  @P5 FMUL.FTZ R176, R100, R105 ;  /* 0x0000006964b05220 */ /* 0x000fe20000410000 */
[----:B------:R-:W-:Y:S01]  /*44d0*/  @P5 PRMT R105, R76, 0x7632, R105 ;  /* 0x000076324c695816 */ /* 0x000fe20000000069 */
[----:B------:R-:W-:Y:S01]  /*44e0*/  HFMA2.MMA R106, -RZ, RZ, 0, 0 ;  /* 0x00000000ff6a7435 */ /* 0x000fe200000001ff */
[----:B------:R-:W-:Y:S02]  /*44f0*/  LOP3.LUT P6, RZ, R134, 0xff0000, RZ, 0xc0, !PT ;  /* 0x00ff000086ff7812 */ /* 0x000fe400078cc0ff */
[----:B------:R-:W-:-:S05]  /*4500*/  @P5 SHF.L.U32 R105, R105, 0x10, RZ ;  /* 0x0000001069695819 */ /* 0x000fca00000006ff */
[----:B------:R-:W-:Y:S01]  /*4510*/  @P5 FMUL.FTZ R106, R100, R105 ;  /* 0x00000069646a5220 */ /* 0x000fe20000410000 */
[----:B------:R-:W-:Y:S01]  /*4520*/  LOP3.LUT P5, RZ, R134, 0xff000000, RZ, 0xc0, !PT ;  /* 0xff00000086ff7812 */ /* 0x000fe200078ac0ff */
[----:B------:R-:W-:Y:S01]  /*4530*/  FMUL.FTZ R100, R202, R168 ;  /* 0x000000a8ca647220 */ /* 0x000fe20000410000 */
[----:B------:R-:W-:-:S03]  /*4540*/  HFMA2.MMA R105, -RZ, RZ, 0, 0 ;  /* 0x00000000ff697435 */ /* 0x000fc600000001ff */
[----:B------:R-:W-:Y:S01]  /*4550*/  @P6 SHF.L.U32 R107, R101, 0x10, RZ ;  /* 0x00000010656b6819 */ /* 0x000fe200000006ff */
[----:B------:R-:W-:Y:S01]  /*4560*/  FMUL.FTZ R100, R100, UR11 ;  /* 0x0000000b64647c20 */ /* 0x000fe20008410000 */
[----:B------:R-:W-:Y:S01]  /*4570*/  @P6 SHF.L.U32 R108, R77, 0x10, RZ ;  /* 0x000000104d6c6819 */ /* 0x000fe200000006ff */
[----:B------:R-:W2:Y:S01]  /*4580*/  LDL.LU R202, [R1+0x7c] ;  /* 0x00007c0001ca7983 */ /* 0x000ea20000300800 */
[----:B------:R-:W-:Y:S01]  /*4590*/  MOV R134, RZ ;  /* 0x000000ff00867202 */ /* 0x000fe20000000f00 */
[C---:B------:R-:W-:Y:S02]  /*45a0*/  @P6 FMUL.FTZ R134, R100.reuse, R107 ;  /* 0x0000006b64866220 */ /* 0x040fe40000410000 */
[----:B------:R-:W-:Y:S01]  /*45b0*/  @P6 FMUL.FTZ R105, R100, R108 ;  /* 0x0000006c64696220 */ /* 0x000fe20000410000 */
[----:B------:R-:W-:Y:S01]  /*45c0*/  @P5 PRMT R101, R101, 0x7632, R101 ;  /* 0x0000763265655816 */ /* 0x000fe20000000065 */
[----:B------:R-:W-:Y:S01]  /*45d0*/  FMUL.FTZ R100, R177, R168 ;  /* 0x000000a8b1647220 */ /* 0x000fe20000410000 */
[----:B------:R-:W-:Y:S01]  /*45e0*/  F2FP.BF16.F32.PACK_AB R104, R106, R104 ;  /* 0x000000686a68723e */ /* 0x000fe200000010ff */
[----:B------:R-:W3:Y:S01]  /*45f0*/  LDL.LU R197, [R1+0x70] ;  /* 0x0000700001c57983 */ /* 0x000ee20000300800 */
[----:B------:R-:W-:Y:S01]  /*4600*/  @P5 SHF.L.U32 R101, R101, 0x10, RZ ;  /* 0x0000001065655819 */ /* 0x000fe200000006ff */
[----:B------:R-:W-:Y:S01]  /*4610*/  FMUL.FTZ R100, R100, UR11 ;  /* 0x0000000b64647c20 */ /* 0x000fe20008410000 */
[----:B------:R-:W-:Y:S01]  /*4620*/  MOV R177, RZ ;  /* 0x000000ff00b17202 */ /* 0x000fe20000000f00 */
[----:B------:R-:W-:Y:S01]  /*4630*/  HFMA2.MMA R107, -RZ, RZ, 0, 0 ;  /* 0x00000000ff6b7435 */ /* 0x000fe200000001ff */
[----:B------:R-:W-:Y:S01]  /*4640*/  LOP3.LUT P6, RZ, R135, 0xff, RZ, 0xc0, !PT ;  /* 0x000000ff87ff7812 */ /* 0x000fe200078cc0ff */
[----:B------:R-:W-:Y:S01]  /*4650*/  @P5 FMUL.FTZ R177, R100, R101 ;  /* 0x0000006564b15220 */ /* 0x000fe20000410000 */
[----:B------:R-:W-:Y:S01]  /*4660*/  @P5 PRMT R101, R77, 0x7632, R101 ;  /* 0x000076324d655816 */ /* 0x000fe20000000065 */
[----:B------:R-:W-:Y:S01]  /*4670*/  HFMA2.MMA R108, -RZ, RZ, 0, 0 ;  /* 0x00000000ff6c7435 */ /* 0x000fe200000001ff */
[----:B------:R-:W4:Y:S02]  /*4680*/  LDL.LU R193, [R1+0x74] ;  /* 0x0000740001c17983 */ /* 0x000f240000300800 */
[----:B------:R-:W-:-:S05]  /*4690*/  @P5 SHF.L.U32 R101, R101, 0x10, RZ ;  /* 0x0000001065655819 */ /* 0x000fca00000006ff */
[----:B------:R-:W-:Y:S01]  /*46a0*/  @P5 FMUL.FTZ R107, R100, R101 ;  /* 0x00000065646b5220 */ /* 0x000fe20000410000 */
[----:B------:R-:W-:Y:S01]  /*46b0*/  LOP3.LUT P5, RZ, R135, 0xff00, RZ, 0xc0, !PT ;  /* 0x0000ff0087ff7812 */ /* 0x000fe200078ac0ff */
[----:B------:R-:W-:Y:S01]  /*46c0*/  FMUL.FTZ R100, R194, R168 ;  /* 0x000000a8c2647220 */ /* 0x000fe20000410000 */
[----:B------:R-:W-:Y:S02]  /*46d0*/  @P6 SHF.L.U32 R101, R102, 0x10, RZ ;  /* 0x0000001066656819 */ /* 0x000fe400000006ff */
[----:B------:R-:W-:Y:S01]  /*46e0*/  @P6 SHF.L.U32 R109, R78, 0x10, RZ ;  /* 0x000000104e6d6819 */ /* 0x000fe200000006ff */
[----:B------:R-:W-:Y:S01]  /*46f0*/  FMUL.FTZ R100, R100, UR11 ;  /* 0x0000000b64647c20 */ /* 0x000fe20008410000 */
[----:B------:R-:W-:-:S03]  /*4700*/  MOV R194, RZ ;  /* 0x000000ff00c27202 */ /* 0x000fc60000000f00 */
[C---:B------:R-:W-:Y:S01]  /*4710*/  @P6 FMUL.FTZ R194, R100.reuse, R101 ;  /* 0x0000006564c26220 */ /* 0x040fe20000410000 */
[----:B------:R-:W-:Y:S01]  /*4720*/  @P6 FMUL.FTZ R108, R100, R109 ;  /* 0x0000006d646c6220 */ /* 0x000fe20000410000 */
[----:B------:R-:W-:Y:S02]  /*4730*/  FMUL.FTZ R100, R195, R168 ;  /* 0x000000a8c3647220 */ /* 0x000fe40000410000 */
[----:B------:R-:W-:Y:S02]  /*4740*/  @P5 PRMT R102, R102, 0x7632, R102 ;  /* 0x0000763266665816 */ /* 0x000fe40000000066 */
[----:B------:R-:W-:Y:S01]  /*4750*/  @P5 PRMT R101, R78, 0x7632, R101 ;  /* 0x000076324e655816 */ /* 0x000fe20000000065 */
[----:B------:R-:W-:Y:S01]  /*4760*/  HFMA2.MMA R109, -RZ, RZ, 0, 0 ;  /* 0x00000000ff6d7435 */ /* 0x000fe200000001ff */
[----:B------:R-:W-:Y:S01]  /*4770*/  @P5 SHF.L.U32 R102, R102, 0x10, RZ ;  /* 0x0000001066665819 */ /* 0x000fe200000006ff */
[----:B------:R-:W-:Y:S01]  /*4780*/  FMUL.FTZ R100, R100, UR11 ;  /* 0x0000000b64647c20 */ /* 0x000fe20008410000 */
[----:B------:R-:W-:-:S02]  /*4790*/  @P5 SHF.L.U32 R101, R101, 0x10, RZ ;  /* 0x0000001065655819 */ /* 0x000fc400000006ff */
[----:B------:R-:W-:Y:S02]  /*47a0*/  LOP3.LUT P6, RZ, R135, 0xff000000, RZ, 0xc0, !PT ;  /* 0xff00000087ff7812 */ /* 0x000fe400078cc0ff */
[----:B------:R-:W-:Y:S01]  /*47b0*/  MOV R195, RZ ;  /* 0x000000ff00c37202 */ /* 0x000fe20000000f00 */
[C---:B------:R-:W-:Y:S01]  /*47c0*/  @P5 FMUL.FTZ R195, R100.reuse, R102 ;  /* 0x0000006664c35220 */ /* 0x040fe20000410000 */
[----:B------:R-:W-:Y:S01]  /*47d0*/  @P5 FMUL.FTZ R109, R100, R101 ;  /* 0x00000065646d5220 */ /* 0x000fe20000410000 */
[----:B------:R-:W-:-:S04]  /*47e0*/  LEA R100, P5, R173, UR14, 0x4 ;  /* 0x0000000ead647c11 */ /* 0x000fc8000f8a20ff */
[----:B------:R-:W-:Y:S02]  /*47f0*/  LEA.HI.X R101, R173, UR15, RZ, 0x4, P5 ;  /* 0x0000000fad657c11 */ /* 0x000fe4000a8f24ff */
[----:B------:R-:W-:Y:S02]  /*4800*/  LOP3.LUT P5, RZ, R135, 0xff0000, RZ, 0xc0, !PT ;  /* 0x00ff000087ff7812 */ /* 0x000fe400078ac0ff */
[----:B------:R-:W-:-:S04]  /*4810*/  @P6 PRMT R102, R79, 0x7632, R102 ;  /* 0x000076324f666816 */ /* 0x000fc80000000066 */
[----:B------:R-:W-:Y:S01]  /*4820*/  @P6 SHF.L.U32 R102, R102, 0x10, RZ ;  /* 0x0000001066666819 */ /* 0x000fe200000006ff */
[----:B------:R-:W-:-:S04]  /*4830*/  HFMA2.MMA R135, -RZ, RZ, 0, 0 ;  /* 0x00000000ff877435 */ /* 0x000fc800000001ff */
[----:B------:R-:W-:Y:S01]  /*4840*/  @P6 FMUL.FTZ R111, R110, R102 ;  /* 0x000000666e6f6220 */ /* 0x000fe20000410000 */
[----:B------:R-:W-:Y:S01]  /*4850*/  FMUL.FTZ R102, R196, UR11 ;  /* 0x0000000bc4667c20 */ /* 0x000fe20008410000 */
[----:B------:R-:W-:-:S05]  /*4860*/  @P5 SHF.L.U32 R173, R79, 0x10, RZ ;  /* 0x000000104fad5819 */ /* 0x000fca00000006ff */
[----:B------:R-:W-:Y:S01]  /*4870*/  @P5 FMUL.FTZ R135, R102, R173 ;  /* 0x000000ad66875220 */ /* 0x000fe20000410000 */
[----:B------:R-:W-:Y:S02]  /*4880*/  F2FP.BF16.F32.PACK_AB R105, R107, R105 ;  /* 0x000000696b69723e */ /* 0x000fe400000010ff */
[----:B------:R-:W-:Y:S01]  /*4890*/  F2FP.BF16.F32.PACK_AB R106, R109, R108 ;  /* 0x0000006c6d6a723e */ /* 0x000fe200000010ff */
[----:B------:R-:W-:Y:S01]  /*48a0*/  IMAD.WIDE.U32 R108, R172, 0x10, R246 ;  /* 0x00000010ac6c7825 */ /* 0x000fe200078e00f6 */
[----:B------:R-:W-:-:S05]  /*48b0*/  F2FP.BF16.F32.PACK_AB R107, R111, R135 ;  /* 0x000000876f6b723e */ /* 0x000fca00000010ff */
[----:B------:R0:W-:Y:S04]  /*48c0*/  STG.E.128 desc[UR4][R100.64], R104 ;  /* 0x0000006864007986 */ /* 0x0001e8000c101d04 */
[----:B0-----:R0:W2:Y:S01]  /*48d0*/  LDG.E.128 R104, desc[UR4][R108.64] ;  /* 0x000000046c687981 */ /* 0x0010a2000c1e1d00 */
[----:B------:R-:W-:Y:S02]  /*48e0*/  @P5 SHF.L.U32 R100, R103, 0x10, RZ ;  /* 0x0000001067645819 */ /* 0x000fe400000006ff */
[----:B------:R-:W-:Y:S02]  /*48f0*/  MOV R101, R114 ;  /* 0x0000007200657202 */ /* 0x000fe40000000f00 */
[----:B------:R-:W-:Y:S01]  /*4900*/  MOV R135, RZ ;  /* 0x000000ff00877202 */ /* 0x000fe20000000f00 */
[----:B------:R-:W-:Y:S01]  /*4910*/  @P5 FMUL.FTZ R135, R102, R100 ;  /* 0x0000006466875220 */ /* 0x000fe20000410000 */
[----:B------:R-:W-:Y:S01]  /*4920*/  LOP3.LUT P5, RZ, R101, 0xff, RZ, 0xc0, !PT ;  /* 0x000000ff65ff7812 */ /* 0x000fe200078ac0ff */
[----:B------:R-:W-:Y:S01]  /*4930*/  FMUL.FTZ R102, R170, R186 ;  /* 0x000000baaa667220 */ /* 0x000fe20000410000 */
[----:B------:R-:W-:-:S03]  /*4940*/  @P6 PRMT R103, R103, 0x7632, R103 ;  /* 0x0000763267676816 */ /* 0x000fc60000000067 */
[----:B------:R-:W-:Y:S01]  /*4950*/  @P1 FADD.FTZ R102, R52, R102 ;  /* 0x0000006634661221 */ /* 0x000fe20000010000 */
[----:B------:R-:W-:-:S03]  /*4960*/  @P6 SHF.L.U32 R103, R103, 0x10, RZ ;  /* 0x0000001067676819 */ /* 0x000fc600000006ff */
[----:B------:R-:W-:Y:S02]  /*4970*/  FMUL.FTZ R100, R102, R168 ;  /* 0x000000a866647220 */ /* 0x000fe40000410000 */
[----:B------:R-:W-:Y:S01]  /*4980*/  @P6 FMUL.FTZ R182, R110, R103 ;  /* 0x000000676eb66220 */ /* 0x000fe20000410000 */
[----:B------:R-:W-:Y:S01]  /*4990*/  LOP3.LUT P6, RZ, R114, 0xff00, RZ, 0xc0, !PT ;  /* 0x0000ff0072ff7812 */ /* 0x000fe200078cc0ff */
[----:B------:R-:W-:Y:S01]  /*49a0*/  FMUL.FTZ R100, R100, UR11 ;  /* 0x0000000b64647c20 */ /* 0x000fe20008410000 */
[----:B------:R-:W-:Y:S02]  /*49b0*/  @P5 SHF.L.U32 R103, R80, 0x10, RZ ;  /* 0x0000001050675819 */ /* 0x000fe400000006ff */
[----:B0-----:R-:W-:-:S03]  /*49c0*/  CS2R R108, SRZ ;  /* 0x00000000006c7805 */ /* 0x001fc6000001ff00 */
[----:B------:R-:W-:Y:S01]  /*49d0*/  @P5 FMUL.FTZ R108, R100, R103 ;  /* 0x00000067646c5220 */ /* 0x000fe20000410000 */
[----:B------:R-:W-:Y:S01]  /*49e0*/  FMUL.FTZ R103, R170, R183 ;  /* 0x000000b7aa677220 */ /* 0x000fe20000410000 */
[----:B------:R-:W-:-:S03]  /*49f0*/  MOV R186, RZ ;  /* 0x000000ff00ba7202 */ /* 0x000fc60000000f00 */
[----:B------:R-:W-:Y:S01]  /*4a00*/  @P1 FADD.FTZ R103, R53, R103 ;  /* 0x0000006735671221 */ /* 0x000fe20000010000 */
[----:B------:R-:W-:Y:S01]  /*4a10*/  HFMA2.MMA R183, -RZ, RZ, 0, 0 ;  /* 0x00000000ffb77435 */ /* 0x000fe200000001ff */
[----:B------:R-:W-:-:S04]  /*4a20*/  FMUL.FTZ R196, R170, R185 ;  /* 0x000000b9aac47220 */ /* 0x000fc80000410000 */
[----:B------:R-:W-:Y:S01]  /*4a30*/  @P1 FADD.FTZ R196, R55, R196 ;  /* 0x000000c437c41221 */ /* 0x000fe20000010000 */
[----:B------:R-:W-:Y:S01]  /*4a40*/  MOV R185, RZ ;  /* 0x000000ff00b97202 */ /* 0x000fe20000000f00 */
[----:B------:R-:W-:Y:S01]  /*4a50*/  HFMA2.MMA R110, -RZ, RZ, 0, 0 ;  /* 0x00000000ff6e7435 */ /* 0x000fe200000001ff */
[----:B------:R-:W-:Y:S02]  /*4a60*/  MOV R111, RZ ;  /* 0x000000ff006f7202 */ /* 0x000fe40000000f00 */
[C---:B--2---:R-:W-:Y:S02]  /*4a70*/  @P5 SHF.L.U32 R101, R104.reuse, 0x10, RZ ;  /* 0x0000001068655819 */ /* 0x044fe400000006ff */
[----:B------:R-:W-:-:S03]  /*4a80*/  @P6 PRMT R104, R104, 0x7632, R104 ;  /* 0x0000763268686816 */ /* 0x000fc60000000068 */
[----:B------:R-:W-:Y:S01]  /*4a90*/  @P5 FMUL.FTZ R186, R100, R101 ;  /* 0x0000006564ba5220 */ /* 0x000fe20000410000 */
[----:B------:R-:W-:Y:S01]  /*4aa0*/  @P6 PRMT R100, R80, 0x7632, R100 ;  /* 0x0000763250646816 */ /* 0x000fe20000000064 */
[----:B------:R-:W-:Y:S01]  /*4ab0*/  FMUL.FTZ R101, R103, R168 ;  /* 0x000000a867657220 */ /* 0x000fe20000410000 */
[----:B------:R-:W-:Y:S02]  /*4ac0*/  LOP3.LUT P5, RZ, R114, 0xff0000, RZ, 0xc0, !PT ;  /* 0x00ff000072ff7812 */ /* 0x000fe400078ac0ff */
[----:B------:R-:W-:Y:S01]  /*4ad0*/  @P6 SHF.L.U32 R100, R100, 0x10, RZ ;  /* 0x0000001064646819 */ /* 0x000fe200000006ff */
[----:B------:R-:W-:Y:S01]  /*4ae0*/  FMUL.FTZ R101, R101, UR11 ;  /* 0x0000000b65657c20 */ /* 0x000fe20008410000 */
[----:B------:R-:W-:-:S03]  /*4af0*/  @P6 SHF.L.U32 R104, R104, 0x10, RZ ;  /* 0x0000001068686819 */ /* 0x000fc600000006ff */
[C---:B------:R-:W-:Y:S02]  /*4b00*/  @P6 FMUL.FTZ R109, R101.reuse, R100 ;  /* 0x00000064656d6220 */ /* 0x040fe40000410000 */
[----:B------:R-:W-:Y:S01]  /*4b10*/  @P6 FMUL.FTZ R183, R101, R104 ;  /* 0x0000006865b76220 */ /* 0x000fe20000410000 */
[----:B------:R-:W-:Y:S01]  /*4b20*/  LOP3.LUT P6, RZ, R114, 0xff000000, RZ, 0xc0, !PT ;  /* 0xff00000072ff7812 */ /* 0x000fe200078cc0ff */
[----:B------:R-:W-:Y:S02]  /*4b30*/  FMUL.FTZ R104, R191, R168 ;  /* 0x000000a8bf687220 */ /* 0x000fe40000410000 */
[----:B------:R-:W-:Y:S02]  /*4b40*/  @P5 SHF.L.U32 R100, R81, 0x10, RZ ;  /* 0x0000001051645819 */ /* 0x000fe400000006ff */
[----:B------:R-:W-:Y:S01]  /*4b50*/  @P5 SHF.L.U32 R101, R105, 0x10, RZ ;  /* 0x0000001069655819 */ /* 0x000fe200000006ff */
[----:B------:R-:W-:Y:S01]  /*4b60*/  FMUL.FTZ R104, R104, UR11 ;  /* 0x0000000b68687c20 */ /* 0x000fe20008410000 */
[----:B------:R-:W-:-:S03]  /*4b70*/  FMUL.FTZ R114, R170, R188 ;  /* 0x000000bcaa727220 */ /* 0x000fc60000410000 */
[C---:B------:R-:W-:Y:S01]  /*4b80*/  @P5 FMUL.FTZ R184, R104.reuse, R101 ;  /* 0x0000006568b85220 */ /* 0x040fe20000410000 */
[----:B------:R-:W-:Y:S01]  /*4b90*/  @P5 FMUL.FTZ R189, R104, R100 ;  /* 0x0000006468bd5220 */ /* 0x000fe20000410000 */
[----:B------:R-:W-:Y:S01]  /*4ba0*/  LOP3.LUT P5, RZ, R115, 0xff, RZ, 0xc0, !PT ;  /* 0x000000ff73ff7812 */ /* 0x000fe200078ac0ff */
[----:B------:R-:W-:Y:S01]  /*4bb0*/  FMUL.FTZ R104, R196, R168 ;  /* 0x000000a8c4687220 */ /* 0x000fe20000410000 */
[----:B------:R-:W-:Y:S02]  /*4bc0*/  @P6 PRMT R100, R81, 0x7632, R100 ;  /* 0x0000763251646816 */ /* 0x000fe40000000064 */
[----:B------:R-:W-:Y:S01]  /*4bd0*/  @P6 PRMT R101, R105, 0x7632, R101 ;  /* 0x0000763269656816 */ /* 0x000fe20000000065 */
[----:B------:R-:W-:Y:S01]  /*4be0*/  FMUL.FTZ R104, R104, UR11 ;  /* 0x0000000b68687c20 */ /* 0x000fe20008410000 */
[----:B------:R-:W-:Y:S01]  /*4bf0*/  @P6 SHF.L.U32 R100, R100, 0x10, RZ ;  /* 0x0000001064646819 */ /* 0x000fe200000006ff */
[----:B------:R-:W-:Y:S01]  /*4c00*/  @P1 FADD.FTZ R114, R48, R114 ;  /* 0x0000007230721221 */ /* 0x000fe20000010000 */
[----:B------:R-:W-:-:S03]  /*4c10*/  @P6 SHF.L.U32 R101, R101, 0x10, RZ ;  /* 0x0000001065656819 */ /* 0x000fc600000006ff */
[----:B------:R-:W-:Y:S01]  /*4c20*/  @P6 FMUL.FTZ R192, R104, R100 ;  /* 0x0000006468c06220 */ /* 0x000fe20000410000 */
[----:B------:R-:W-:Y:S01]  /*4c30*/  FMUL.FTZ R100, R114, R168 ;  /* 0x000000a872647220 */ /* 0x000fe20000410000 */
[----:B------:R-:W-:Y:S01]  /*4c40*/  @P6 FMUL.FTZ R185, R104, R101 ;  /* 0x0000006568b96220 */ /* 0x000fe20000410000 */
[----:B------:R-:W-:Y:S02]  /*4c50*/  LOP3.LUT P6, RZ, R115, 0xff00, RZ, 0xc0, !PT ;  /* 0x0000ff0073ff7812 */ /* 0x000fe400078cc0ff */
[----:B------:R-:W-:Y:S01]  /*4c60*/  @P5 SHF.L.U32 R101, R106, 0x10, RZ ;  /* 0x000000106a655819 */ /* 0x000fe200000006ff */
[----:B------:R-:W-:-:S04]  /*4c70*/  FMUL.FTZ R100, R100, UR11 ;  /* 0x0000000b64647c20 */ /* 0x000fc80008410000 */
[----:B------:R-:W-:Y:S01]  /*4c80*/  @P5 FMUL.FTZ R187, R100, R101 ;  /* 0x0000006564bb5220 */ /* 0x000fe20000410000 */
[----:B------:R-:W-:Y:S01]  /*4c90*/  @P5 SHF.L.U32 R101, R82, 0x10, RZ ;  /* 0x0000001052655819 */ /* 0x000fe200000006ff */
[----:B------:R-:W-:-:S04]  /*4ca0*/  FMUL.FTZ R104, R190, R168 ;  /* 0x000000a8be687220 */ /* 0x000fc80000410000 */
[----:B------:R-:W-:Y:S01]  /*4cb0*/  @P5 FMUL.FTZ R110, R100, R101 ;  /* 0x00000065646e5220 */ /* 0x000fe20000410000 */
[----:B------:R-:W-:Y:S01]  /*4cc0*/  @P6 PRMT R100, R82, 0x7632, R100 ;  /* 0x0000763252646816 */ /* 0x000fe20000000064 */
[----:B------:R-:W-:-:S03]  /*4cd0*/  FMUL.FTZ R104, R104, UR11 ;  /* 0x0000000b68687c20 */ /* 0x000fc60008410000 */
[----:B------:R-:W-:-:S05]  /*4ce0*/  @P6 SHF.L.U32 R100, R100, 0x10, RZ ;  /* 0x0000001064646819 */ /* 0x000fca00000006ff */
[----:B------:R-:W-:Y:S02]  /*4cf0*/  @P6 FMUL.FTZ R111, R104, R100 ;  /* 0x00000064686f6220 */ /* 0x000fe40000410000 */
[----:B------:R-:W0:Y:S01]  /*4d00*/  @P2 LDC.64 R100, c[0x0][0x308] ;  /* 0x0000c200ff642b82 */ /* 0x000e220000000a00 */
[----:B------:R-:W-:Y:S01]  /*4d10*/  @P6 PRMT R105, R106, 0x7632, R105 ;  /* 0x000076326a696816 */ /* 0x000fe20000000069 */
[----:B------:R-:W-:-:S03]  /*4d20*/  HFMA2.MMA R188, -RZ, RZ, 0, 0 ;  /* 0x00000000ffbc7435 */ /* 0x000fc600000001ff */
[----:B------:R-:W-:-:S05]  /*4d30*/  @P6 SHF.L.U32 R105, R105, 0x10, RZ ;  /* 0x0000001069696819 */ /* 0x000fca00000006ff */
[----:B------:R-:W-:Y:S01]  /*4d40*/  @P6 FMUL.FTZ R188, R104, R105 ;  /* 0x0000006968bc6220 */ /* 0x000fe20000410000 */
[----:B------:R-:W-:-:S04]  /*4d50*/  LEA R104, P5, R172, UR14, 0x4 ;  /* 0x0000000eac687c11 */ /* 0x000fc8000f8a20ff */
[C---:B------:R-:W-:Y:S02]  /*4d60*/  LEA.HI.X R105, R172.reuse, UR15, RZ, 0x4, P5 ;  /* 0x0000000fac697c11 */ /* 0x040fe4000a8f24ff */
[C---:B------:R-:W-:Y:S02]  /*4d70*/  LOP3.LUT P5, RZ, R115.reuse, 0xff000000, RZ, 0xc0, !PT ;  /* 0xff00000073ff7812 */ /* 0x040fe400078ac0ff */
[----:B------:R-:W-:Y:S01]  /*4d80*/  LOP3.LUT P6, RZ, R115, 0xff0000, RZ, 0xc0, !PT ;  /* 0x00ff000073ff7812 */ /* 0x000fe200078cc0ff */
[----:B0-----:R-:W-:Y:S01]  /*4d90*/  @P2 IMAD.WIDE.U32 R172, R172, 0x20, R100 ;  /* 0x00000020acac2825 */ /* 0x001fe200078e0064 */
[----:B------:R-:W-:Y:S02]  /*4da0*/  SEL R100, R102, R96, P3 ;  /* 0x0000006066647207 */ /* 0x000fe40001800000 */
[----:B------:R-:W-:Y:S02]  /*4db0*/  SEL R101, R103, R97, P3 ;  /* 0x0000006167657207 */ /* 0x000fe40001800000 */
[----:B------:R-:W-:-:S02]  /*4dc0*/  SEL R102, R191, R98, P3 ;  /* 0x00000062bf667207 */ /* 0x000fc40001800000 */
[----:B------:R-:W-:Y:S01]  /*4dd0*/  SEL R103, R196, R99, P3 ;  /* 0x00000063c4677207 */ /* 0x000fe20001800000 */
[----:B------:R-:W-:Y:S01]  /*4de0*/  FMUL.FTZ R106, R181, R168 ;  /* 0x000000a8b56a7220 */ /* 0x000fe20000410000 */
[----:B------:R-:W-:Y:S01]  /*4df0*/  MOV R115, RZ ;  /* 0x000000ff00737202 */ /* 0x000fe20000000f00 */
[----:B------:R-:W2:Y:S04]  /*4e00*/  LDL.LU R191, [R1+0x68] ;  /* 0x0000680001bf7983 */ /* 0x000ea80000300800 */
[----:B------:R0:W-:Y:S01]  /*4e10*/  @P2 STG.E.128 desc[UR4][R172.64], R100 ;  /* 0x00000064ac002986 */ /* 0x0001e2000c101d04 */
[----:B------:R-:W-:Y:S01]  /*4e20*/  FMUL.FTZ R106, R106, UR11 ;  /* 0x0000000b6a6a7c20 */ /* 0x000fe20008410000 */
[----:B------:R-:W-:Y:S02]  /*4e30*/  F2FP.BF16.F32.PACK_AB R108, R109, R108 ;  /* 0x0000006c6d6c723e */ /* 0x000fe400000010ff */
[----:B------:R-:W-:Y:S01]  /*4e40*/  F2FP.BF16.F32.PACK_AB R110, R111, R110 ;  /* 0x0000006e6f6e723e */ /* 0x000fe200000010ff */
[----:B------:R-:W3:Y:S01]  /*4e50*/  LDL.LU R196, [R1+0x6c] ;  /* 0x00006c0001c47983 */ /* 0x000ee20000300800 */
[----:B0-----:R-:W-:-:S02]  /*4e60*/  @P5 PRMT R101, R83, 0x7632, R101 ;  /* 0x0000763253655816 */ /* 0x001fc40000000065 */
[----:B------:R-:W-:Y:S02]  /*4e70*/  @P6 SHF.L.U32 R100, R83, 0x10, RZ ;  /* 0x0000001053646819 */ /* 0x000fe400000006ff */
[----:B------:R-:W-:-:S03]  /*4e80*/  @P5 SHF.L.U32 R101, R101, 0x10, RZ ;  /* 0x0000001065655819 */ /* 0x000fc600000006ff */
[----:B------:R-:W-:Y:S02]  /*4e90*/  @P6 FMUL.FTZ R115, R178, R100 ;  /* 0x00000064b2736220 */ /* 0x000fe40000410000 */
[----:B------:R-:W-:Y:S01]  /*4ea0*/  @P5 FMUL.FTZ R180, R106, R101 ;  /* 0x000000656ab45220 */ /* 0x000fe20000410000 */
[----:B------:R-:W-:Y:S02]  /*4eb0*/  SEL R100, R114, R92, P3 ;  /* 0x0000005c72647207 */ /* 0x000fe40001800000 */
[----:B------:R-:W-:Y:S02]  /*4ec0*/  SEL R101, R190, R93, P3 ;  /* 0x0000005dbe657207 */ /* 0x000fe40001800000 */
[----:B------:R-:W-:Y:S02]  /*4ed0*/  SEL R102, R179, R94, P3 ;  /* 0x0000005eb3667207 */ /* 0x000fe40001800000 */
[----:B------:R-:W-:Y:S02]  /*4ee0*/  SEL R103, R181, R95, P3 ;  /* 0x0000005fb5677207 */ /* 0x000fe40001800000 */
[----:B------:R-:W-:-:S02]  /*4ef0*/  F2FP.BF16.F32.PACK_AB R109, R192, R189 ;  /* 0x000000bdc06d723e */ /* 0x000fc400000010ff */
[----:B------:R-:W-:Y:S01]  /*4f00*/  F2FP.BF16.F32.PACK_AB R111, R180, R115 ;  /* 0x00000073b46f723e */ /* 0x000fe200000010ff */
[----:B------:R-:W-:Y:S01]  /*4f10*/  IMAD.WIDE.U32 R114, R171, 0x10, R246 ;  /* 0x00000010ab727825 */ /* 0x000fe200078e00f6 */
[----:B------:R0:W-:Y:S04]  /*4f20*/  @P2 STG.E.128 desc[UR4][R172.64+0x10], R100 ;  /* 0x00001064ac002986 */ /* 0x0001e8000c101d04 */
[----:B------:R1:W-:Y:S04]  /*4f30*/  STG.E.128 desc[UR4][R104.64], R108 ;  /* 0x0000006c68007986 */ /* 0x0003e8000c101d04 */
[----:B------:R-:W4:Y:S04]  /*4f40*/  LDL.LU R189, [R1+0x64] ;  /* 0x0000640001bd7983 */ /* 0x000f280000300800 */
[----:B------:R-:W2:Y:S04]  /*4f50*/  LDL.LU R192, [R1+0x60] ;  /* 0x0000600001c07983 */ /* 0x000ea80000300800 */
[----:B------:R-:W3:Y:S04]  /*4f60*/  LDL.LU R190, [R1+0x58] ;  /* 0x0000580001be7983 */ /* 0x000ee80000300800 */
[----:B0-----:R0:W4:Y:S01]  /*4f70*/  LDG.E.128 R100, desc[UR4][R114.64] ;  /* 0x0000000472647981 */ /* 0x001122000c1e1d00 */
[----:B-1----:R-:W-:-:S02]  /*4f80*/  @P6 SHF.L.U32 R104, R107, 0x10, RZ ;  /* 0x000000106b686819 */ /* 0x002fc400000006ff */
[----:B------:R-:W-:Y:S01]  /*4f90*/  CS2R R172, SRZ ;  /* 0x0000000000ac7805 */ /* 0x000fe2000001ff00 */
[----:B------:R-:W-:Y:S01]  /*4fa0*/  FMUL.FTZ R105, R170, R143 ;  /* 0x0000008faa697220 */ /* 0x000fe20000410000 */
[----:B------:R-:W2:Y:S01]  /*4fb0*/  LDL.LU R179, [R1+0x5c] ;  /* 0x00005c0001b37983 */ /* 0x000ea20000300800 */
[----:B------:R-:W-:Y:S01]  /*4fc0*/  @P6 FMUL.FTZ R172, R178, R104 ;  /* 0x00000068b2ac6220 */ /* 0x000fe20000410000 */
[----:B------:R-:W-:Y:S02]  /*4fd0*/  LOP3.LUT P6, RZ, R112, 0xff00, RZ, 0xc0, !PT ;  /* 0x0000ff0070ff7812 */ /* 0x000fe400078cc0ff */
[----:B------:R-:W-:Y:S01]  /*4fe0*/  @P5 PRMT R107, R107, 0x7632, R107 ;  /* 0x000076326b6b5816 */ /* 0x000fe2000000006b */
[----:B------:R-:W-:Y:S01]  /*4ff0*/  @P1 FADD.FTZ R105, R45, R105 ;  /* 0x000000692d691221 */ /* 0x000fe20000010000 */
[----:B------:R-:W-:Y:S01]  /*5000*/  MOV R104, R112 ;  /* 0x0000007000687202 */ /* 0x000fe20000000f00 */
[----:B------:R-:W3:Y:S01]  /*5010*/  LDL.LU R181, [R1+0x50] ;  /* 0x0000500001b57983 */ /* 0x000ee20000300800 */
[----:B------:R-:W-:Y:S01]  /*5020*/  @P5 SHF.L.U32 R107, R107, 0x10, RZ ;  /* 0x000000106b6b5819 */ /* 0x000fe200000006ff */
[----:B------:R-:W-:Y:S01]  /*5030*/  FMUL.FTZ R110, R105, R168 ;  /* 0x000000a8696e7220 */ /* 0x000fe20000410000 */
[----:B0-----:R-:W-:Y:S01]  /*5040*/  MOV R115, RZ ;  /* 0x000000ff00737202 */ /* 0x001fe20000000f00 */
[----:B------:R-:W2:Y:S02]  /*5050*/  LDL.LU R180, [R1+0x54] ;  /* 0x0000540001b47983 */ /* 0x000ea40000300800 */
[----:B------:R-:W-:Y:S01]  /*5060*/  @P5 FMUL.FTZ R173, R106, R107 ;  /* 0x0000006b6aad5220 */ /* 0x000fe20000410000 */
[----:B------:R-:W-:-:S02]  /*5070*/  LOP3.LUT P5, RZ, R104, 0xff, RZ, 0xc0, !PT ;  /* 0x000000ff68ff7812 */ /* 0x000fc400078ac0ff */
[----:B------:R-:W-:Y:S01]  /*5080*/  @P6 PRMT R109, R84, 0x7632, R109 ;  /* 0x00007632546d6816 */ /* 0x000fe2000000006d */
[----:B------:R-:W-:Y:S01]  /*5090*/  FMUL.FTZ R104, R170, R142 ;  /* 0x0000008eaa687220 */ /* 0x000fe20000410000 */
[----:B------:R-:W-:Y:S01]  /*50a0*/  FMUL.FTZ R110, R110, UR11 ;  /* 0x0000000b6e6e7c20 */ /* 0x000fe20008410000 */
[----:B------:R-:W-:Y:S01]  /*50b0*/  SEL R105, R105, R97, P3 ;  /* 0x0000006169697207 */ /* 0x000fe20001800000 */
[----:B------:R-:W3:Y:S01]  /*50c0*/  LDL.LU R178, [R1+0x48] ;  /* 0x0000480001b27983 */ /* 0x000ee20000300800 */
[----:B------:R-:W-:Y:S02]  /*50d0*/  @P6 SHF.L.U32 R109, R109, 0x10, RZ ;  /* 0x000000106d6d6819 */ /* 0x000fe400000006ff */
[----:B------:R-:W-:Y:S01]  /*50e0*/  CS2R R106, SRZ ;  /* 0x00000000006a7805 */ /* 0x000fe2000001ff00 */
[----:B------:R-:W-:Y:S01]  /*50f0*/  @P1 FADD.FTZ R104, R44, R104 ;  /* 0x000000682c681221 */ /* 0x000fe20000010000 */
[----:B------:R-:W2:Y:S01]  /*5100*/  LDL.LU R157, [R1+0x4c] ;  /* 0x00004c00019d7983 */ /* 0x000ea20000300800 */
[----:B------:R-:W-:-:S02]  /*5110*/  @P6 FMUL.FTZ R107, R110, R109 ;  /* 0x0000006d6e6b6220 */ /* 0x000fc40000410000 */
[----:B------:R-:W-:Y:S01]  /*5120*/  FMUL.FTZ R114, R104, R168 ;  /* 0x000000a868727220 */ /* 0x000fe20000410000 */
[----:B------:R-:W-:Y:S01]  /*5130*/  @P5 SHF.L.U32 R111, R84, 0x10, RZ ;  /* 0x00000010546f5819 */ /* 0x000fe200000006ff */
[----:B------:R-:W-:Y:S02]  /*5140*/  FFMA.FTZ R109, R144, R136, R137 ;  /* 0x00000088906d7223 */ /* 0x000fe40000010089 */
[----:B------:R-:W-:Y:S02]  /*5150*/  FMUL.FTZ R114, R114, UR11 ;  /* 0x0000000b72727c20 */ /* 0x000fe40008410000 */
[----:B------:R-:W-:Y:S02]  /*5160*/  FADD.FTZ R109, R147, -R109 ;  /* 0x8000006d936d7221 */ /* 0x000fe40000010000 */
[----:B------:R-:W-:Y:S02]  /*5170*/  @P5 FMUL.FTZ R106, R114, R111 ;  /* 0x0000006f726a5220 */ /* 0x000fe40000410000 */
[----:B------:R-:W-:-:S04]  /*5180*/  FMUL.FTZ R109, R170, R109 ;  /* 0x0000006daa6d7220 */ /* 0x000fc80000410000 */
[----:B------:R-:W-:Y:S01]  /*5190*/  @P1 FADD.FTZ R109, R46, R109 ;  /* 0x0000006d2e6d1221 */ /* 0x000fe20000010000 */
[----:B------:R-:W-:Y:S01]  /*51a0*/  HFMA2.MMA R147, -RZ, RZ, 0, 0 ;  /* 0x00000000ff937435 */ /* 0x000fe200000001ff */
[----:B------:R-:W-:Y:S02]  /*51b0*/  SEL R104, R104, R96, P3 ;  /* 0x0000006068687207 */ /* 0x000fe40001800000 */
[----:B----4-:R-:W-:-:S04]  /*51c0*/  @P6 PRMT R108, R100, 0x7632, R108 ;  /* 0x00007632646c6816 */ /* 0x010fc8000000006c */
[----:B------:R-:W-:-:S05]  /*51d0*/  @P6 SHF.L.U32 R108, R108, 0x10, RZ ;  /* 0x000000106c6c6819 */ /* 0x000fca00000006ff */
[----:B------:R-:W-:Y:S01]  /*51e0*/  @P6 FMUL.FTZ R154, R110, R108 ;  /* 0x0000006c6e9a6220 */ /* 0x000fe20000410000 */
[----:B------:R-:W-:Y:S01]  /*51f0*/  FFMA.FTZ R108, R145, R136, R137 ;  /* 0x00000088916c7223 */ /* 0x000fe20000010089 */
[----:B------:R-:W-:-:S03]  /*5200*/  LOP3.LUT P6, RZ, R112, 0xff000000, RZ, 0xc0, !PT ;  /* 0xff00000070ff7812 */ /* 0x000fc600078cc0ff */
[----:B------:R-:W-:Y:S01]  /*5210*/  FADD.FTZ R108, R155, -R108 ;  /* 0x8000006c9b6c7221 */ /* 0x000fe20000010000 */
[----:B------:R-:W-:-:S03]  /*5220*/  @P5 SHF.L.U32 R100, R100, 0x10, RZ ;  /* 0x0000001064645819 */ /* 0x000fc600000006ff */
[----:B------:R-:W-:Y:S02]  /*5230*/  FMUL.FTZ R108, R170, R108 ;  /* 0x0000006caa6c7220 */ /* 0x000fe40000410000 */
[----:B------:R-:W-:Y:S01]  /*5240*/  @P5 FMUL.FTZ R146, R114, R100 ;  /* 0x0000006472925220 */ /* 0x000fe20000410000 */
[----:B------:R-:W-:Y:S01]  /*5250*/  LOP3.LUT P5, RZ, R112, 0xff0000, RZ, 0xc0, !PT ;  /* 0x00ff000070ff7812 */ /* 0x000fe200078ac0ff */
[----:B------:R-:W-:Y:S02]  /*5260*/  @P1 FADD.FTZ R108, R47, R108 ;  /* 0x0000006c2f6c1221 */ /* 0x000fe40000010000 */
[----:B------:R-:W-:Y:S02]  /*5270*/  @P6 PRMT R110, R85, 0x7632, R110 ;  /* 0x00007632556e6816 */ /* 0x000fe4000000006e */
[----:B------:R-:W-:Y:S01]  /*5280*/  @P6 PRMT R100, R101, 0x7632, R100 ;  /* 0x0000763265646816 */ /* 0x000fe20000000064 */
[----:B------:R-:W-:Y:S01]  /*5290*/  FMUL.FTZ R111, R108, R168 ;  /* 0x000000a86c6f7220 */ /* 0x000fe20000410000 */
[----:B------:R-:W-:-:S02]  /*52a0*/  @P6 SHF.L.U32 R110, R110, 0x10, RZ ;  /* 0x000000106e6e6819 */ /* 0x000fc400000006ff */
[----:B------:R-:W-:Y:S01]  /*52b0*/  @P6 SHF.L.U32 R100, R100, 0x10, RZ ;  /* 0x0000001064646819 */ /* 0x000fe200000006ff */
[----:B------:R-:W-:Y:S01]  /*52c0*/  FMUL.FTZ R111, R111, UR11 ;  /* 0x0000000b6f6f7c20 */ /* 0x000fe20008410000 */
[----:B------:R-:W-:Y:S01]  /*52d0*/  CS2R R144, SRZ ;  /* 0x0000000000907805 */ /* 0x000fe2000001ff00 */
[----:B------:R-:W-:Y:S01]  /*52e0*/  FMUL.FTZ R114, R109, R168 ;  /* 0x000000a86d727220 */ /* 0x000fe20000410000 */
[----:B------:R-:W-:Y:S01]  /*52f0*/  MOV R155, RZ ;  /* 0x000000ff009b7202 */ /* 0x000fe20000000f00 */
[C---:B------:R-:W-:Y:S01]  /*5300*/  @P6 FMUL.FTZ R144, R111.reuse, R110 ;  /* 0x0000006e6f906220 */ /* 0x040fe20000410000 */
[----:B------:R-:W-:Y:S01]  /*5310*/  @P6 FMUL.FTZ R155, R111, R100 ;  /* 0x000000646f9b6220 */ /* 0x000fe20000410000 */
[----:B------:R-:W-:Y:S01]  /*5320*/  @P5 SHF.L.U32 R112, R85, 0x10, RZ ;  /* 0x0000001055705819 */ /* 0x000fe200000006ff */
[----:B------:R-:W-:Y:S01]  /*5330*/  FFMA.FTZ R111, R148, R136, R137 ;  /* 0x00000088946f7223 */ /* 0x000fe20000010089 */
[----:B------:R-:W-:Y:S01]  /*5340*/  @P5 SHF.L.U32 R101, R101, 0x10, RZ ;  /* 0x0000001065655819 */ /* 0x000fe200000006ff */
[----:B------:R-:W-:Y:S01]  /*5350*/  FMUL.FTZ R114, R114, UR11 ;  /* 0x0000000b72727c20 */ /* 0x000fe20008410000 */
[----:B------:R-:W-:Y:S01]  /*5360*/  LOP3.LUT P6, RZ, R113, 0xff00, RZ, 0xc0, !PT ;  /* 0x0000ff0071ff7812 */ /* 0x000fe200078cc0ff */
[----:B------:R-:W-:-:S02]  /*5370*/  FADD.FTZ R111, R150, -R111 ;  /* 0x8000006f966f7221 */ /* 0x000fc40000010000 */
[C---:B------:R-:W-:Y:S01]  /*5380*/  @P5 FMUL.FTZ R147, R114.reuse, R101 ;  /* 0x0000006572935220 */ /* 0x040fe20000410000 */
[----:B------:R-:W-:Y:S01]  /*5390*/  @P5 FMUL.FTZ R145, R114, R112 ;  /* 0x0000007072915220 */ /* 0x000fe20000410000 */
[----:B------:R-:W-:Y:S01]  /*53a0*/  LOP3.LUT P5, RZ, R113, 0xff, RZ, 0xc0, !PT ;  /* 0x000000ff71ff7812 */ /* 0x000fe200078ac0ff */
[C---:B------:R-:W-:Y:S01]  /*53b0*/  FMUL.FTZ R111, R170.reuse, R111 ;  /* 0x0000006faa6f7220 */ /* 0x040fe20000410000 */
[----:B------:R-:W-:-:S03]  /*53c0*/  FMUL.FTZ R110, R170, R152 ;  /* 0x00000098aa6e7220 */ /* 0x000fc60000410000 */
[----:B------:R-:W-:Y:S01]  /*53d0*/  @P1 FADD.FTZ R111, R40, R111 ;  /* 0x0000006f286f1221 */ /* 0x000fe20000010000 */
[----:B------:R-:W-:Y:S02]  /*53e0*/  @P1 FADD.FTZ R110, R41, R110 ;  /* 0x0000006e296e1221 */ /* 0x000fe40000010000 */
[----:B------:R-:W-:Y:S01]  /*53f0*/  @P6 PRMT R101, R86, 0x7632, R101 ;  /* 0x0000763256656816 */ /* 0x000fe20000000065 */
[-C--:B------:R-:W-:Y:S01]  /*5400*/  FMUL.FTZ R143, R111, R168.reuse ;  /* 0x000000a86f8f7220 */ /* 0x080fe20000410000 */
[----:B------:R-:W-:Y:S01]  /*5410*/  @P6 PRMT R152, R102, 0x7632, R152 ;  /* 0x0000763266986816 */ /* 0x000fe20000000098 */
[----:B------:R-:W-:Y:S01]  /*5420*/  FMUL.FTZ R112, R110, R168 ;  /* 0x000000a86e707220 */ /* 0x000fe20000410000 */
[----:B------:R-:W-:Y:S01]  /*5430*/  HFMA2.MMA R148, -RZ, RZ, 0, 0 ;  /* 0x00000000ff947435 */ /* 0x000fe200000001ff */
[----:B------:R-:W-:Y:S01]  /*5440*/  @P5 SHF.L.U32 R100, R86, 0x10, RZ ;  /* 0x0000001056645819 */ /* 0x000fe200000006ff */
[----:B------:R-:W-:Y:S01]  /*5450*/  HFMA2.MMA R150, -RZ, RZ, 0, 0 ;  /* 0x00000000ff967435 */ /* 0x000fe200000001ff */
[----:B------:R-:W-:Y:S01]  /*5460*/  @P5 SHF.L.U32 R142, R102, 0x10, RZ ;  /* 0x00000010668e5819 */ /* 0x000fe200000006ff */
[----:B------:R-:W-:Y:S01]  /*5470*/  FMUL.FTZ R143, R143, UR11 ;  /* 0x0000000b8f8f7c20 */ /* 0x000fe20008410000 */
[----:B------:R-:W-:Y:S01]  /*5480*/  @P6 SHF.L.U32 R101, R101, 0x10, RZ ;  /* 0x0000001065656819 */ /* 0x000fe200000006ff */
[----:B------:R-:W-:Y:S01]  /*5490*/  FMUL.FTZ R112, R112, UR11 ;  /* 0x0000000b70707c20 */ /* 0x000fe20008410000 */
[----:B------:R-:W-:Y:S01]  /*54a0*/  @P6 SHF.L.U32 R102, R152, 0x10, RZ ;  /* 0x0000001098666819 */ /* 0x000fe200000006ff */
[C---:B------:R-:W-:Y:S01]  /*54b0*/  @P5 FMUL.FTZ R148, R143.reuse, R142 ;  /* 0x0000008e8f945220 */ /* 0x040fe20000410000 */
[----:B------:R-:W-:Y:S01]  /*54c0*/  MOV R114, RZ ;  /* 0x000000ff00727202 */ /* 0x000fe20000000f00 */
[----:B------:R-:W-:Y:S01]  /*54d0*/  @P5 FMUL.FTZ R114, R143, R100 ;  /* 0x000000648f725220 */ /* 0x000fe20000410000 */
[----:B------:R-:W-:Y:S01]  /*54e0*/  LEA R100, P5, R171, UR14, 0x4 ;  /* 0x0000000eab647c11 */ /* 0x000fe2000f8a20ff */
[C---:B------:R-:W-:Y:S01]  /*54f0*/  @P6 FMUL.FTZ R150, R112.reuse, R102 ;  /* 0x0000006670966220 */ /* 0x040fe20000410000 */
[----:B------:R-:W-:Y:S01]  /*5500*/  @P6 FMUL.FTZ R115, R112, R101 ;  /* 0x0000006570736220 */ /* 0x000fe20000410000 */
[----:B------:R-:W-:Y:S01]  /*5510*/  LOP3.LUT P6, RZ, R113, 0xff000000, RZ, 0xc0, !PT ;  /* 0xff00000071ff7812 */ /* 0x000fe200078cc0ff */
[----:B------:R-:W0:Y:S01]  /*5520*/  @P2 LDC.64 R142, c[0x0][0x308] ;  /* 0x0000c200ff8e2b82 */ /* 0x000e220000000a00 */
[----:B------:R-:W-:-:S02]  /*5530*/  LEA.HI.X R101, R171, UR15, RZ, 0x4, P5 ;  /* 0x0000000fab657c11 */ /* 0x000fc4000a8f24ff */
[----:B------:R-:W-:Y:S01]  /*5540*/  LOP3.LUT P5, RZ, R113, 0xff0000, RZ, 0xc0, !PT ;  /* 0x00ff000071ff7812 */ /* 0x000fe200078ac0ff */
[----:B------:R-:W-:-:S08]  /*5550*/  FMUL.FTZ R102, R156, R168 ;  /* 0x000000a89c667220 */ /* 0x000fd00000410000 */
[----:B------:R-:W-:Y:S01]  /*5560*/  @P6 PRMT R113, R87, 0x7632, R113 ;  /* 0x0000763257716816 */ /* 0x000fe20000000071 */
[----:B------:R-:W-:-:S03]  /*5570*/  FMUL.FTZ R102, R102, UR11 ;  /* 0x0000000b66667c20 */ /* 0x000fc60008410000 */
[----:B------:R-:W-:Y:S02]  /*5580*/  @P5 SHF.L.U32 R112, R87, 0x10, RZ ;  /* 0x0000001057705819 */ /* 0x000fe400000006ff */
[----:B------:R-:W-:Y:S02]  /*5590*/  @P6 SHF.L.U32 R113, R113, 0x10, RZ ;  /* 0x0000001071716819 */ /* 0x000fe400000006ff */
[----:B------:R-:W-:Y:S01]  /*55a0*/  MOV R152, RZ ;  /* 0x000000ff00987202 */ /* 0x000fe20000000f00 */
[----:B------:R-:W-:Y:S01]  /*55b0*/  @P5 FMUL.FTZ R151, R102, R112 ;  /* 0x0000007066975220 */ /* 0x000fe20000410000 */
[----:B------:R-:W-:Y:S01]  /*55c0*/  F2FP.BF16.F32.PACK_AB R112, R107, R106 ;  /* 0x0000006a6b70723e */ /* 0x000fe200000010ff */
[----:B------:R-:W-:Y:S01]  /*55d0*/  @P6 FMUL.FTZ R152, R149, R113 ;  /* 0x0000007195986220 */ /* 0x000fe20000410000 */
[----:B------:R-:W-:Y:S02]  /*55e0*/  SEL R106, R109, R98, P3 ;  /* 0x000000626d6a7207 */ /* 0x000fe40001800000 */
[----:B------:R-:W-:Y:S01]  /*55f0*/  SEL R107, R108, R99, P3 ;  /* 0x000000636c6b7207 */ /* 0x000fe20001800000 */
[----:B0-----:R-:W-:Y:S01]  /*5600*/  @P2 IMAD.WIDE.U32 R142, R171, 0x20, R142 ;  /* 0x00000020ab8e2825 */ /* 0x001fe200078e008e */
[----:B------:R-:W-:Y:S01]  /*5610*/  SEL R108, R111, R92, P3 ;  /* 0x0000005c6f6c7207 */ /* 0x000fe20001800000 */
[----:B------:R-:W4:Y:S01]  /*5620*/  LDL.LU R171, [R1+0x40] ;  /* 0x0000400001ab7983 */ /* 0x000f220000300800 */
[----:B------:R-:W-:-:S02]  /*5630*/  SEL R109, R110, R93, P3 ;  /* 0x0000005d6e6d7207 */ /* 0x000fc40001800000 */
[----:B------:R-:W-:Y:S02]  /*5640*/  SEL R110, R156, R94, P3 ;  /* 0x0000005e9c6e7207 */ /* 0x000fe40001800000 */
[----:B------:R-:W-:Y:S02]  /*5650*/  SEL R111, R153, R95, P3 ;  /* 0x0000005f996f7207 */ /* 0x000fe40001800000 */
[----:B------:R-:W-:Y:S02]  /*5660*/  F2FP.BF16.F32.PACK_AB R114, R115, R114 ;  /* 0x000000727372723e */ /* 0x000fe400000010ff */
[----:B------:R-:W-:Y:S01]  /*5670*/  F2FP.BF16.F32.PACK_AB R113, R144, R145 ;  /* 0x000000919071723e */ /* 0x000fe200000010ff */
[----:B------:R-:W-:Y:S01]  /*5680*/  IMAD.WIDE.U32 R144, R169, 0x10, R246 ;  /* 0x00000010a9907825 */ /* 0x000fe200078e00f6 */
[----:B------:R-:W-:Y:S01]  /*5690*/  F2FP.BF16.F32.PACK_AB R115, R152, R151 ;  /* 0x000000979873723e */ /* 0x000fe200000010ff */
[----:B------:R0:W-:Y:S04]  /*56a0*/  @P2 STG.E.128 desc[UR4][R142.64], R104 ;  /* 0x000000688e002986 */ /* 0x0001e8000c101d04 */
[----:B------:R1:W-:Y:S04]  /*56b0*/  @P2 STG.E.128 desc[UR4][R142.64+0x10], R108 ;  /* 0x0000106c8e002986 */ /* 0x0003e8000c101d04 */
[----:B------:R3:W-:Y:S04]  /*56c0*/  STG.E.128 desc[UR4][R100.64], R112 ;  /* 0x0000007064007986 */ /* 0x0007e8000c101d04 */
[----:B------:R-:W4:Y:S04]  /*56d0*/  LDL.LU R156, [R1+0x44] ;  /* 0x00004400019c7983 */ /* 0x000f280000300800 */
[----:B------:R-:W4:Y:S04]  /*56e0*/  LDL.LU R153, [R1+0x38] ;  /* 0x0000380001997983 */ /* 0x000f280000300800 */
[----:B0-----:R-:W4:Y:S04]  /*56f0*/  LDG.E.128 R104, desc[UR4][R144.64] ;  /* 0x0000000490687981 */ /* 0x001f28000c1e1d00 */
[----:B------:R-:W4:Y:S04]  /*5700*/  LDL.LU R151, [R1+0x30] ;  /* 0x0000300001977983 */ /* 0x000f280000300800 */
[----:B------:R-:W4:Y:S04]  /*5710*/  LDL.LU R152, [R1+0x3c] ;  /* 0x00003c0001987983 */ /* 0x000f280000300800 */
[----:B------:R-:W4:Y:S04]  /*5720*/  LDL.LU R246, [R1+0x28] ;  /* 0x0000280001f67983 */ /* 0x000f280000300800 */
[----:B------:R-:W4:Y:S04]  /*5730*/  LDL.LU R247, [R1+0x34] ;  /* 0x0000340001f77983 */ /* 0x000f280000300800 */
[----:B-1----:R-:W4:Y:S01]  /*5740*/  LDL.LU R143, [R1+0x2c] ;  /* 0x00002c00018f7983 */ /* 0x002f220000300800 */
[----:B---3--:R-:W-:-:S02]  /*5750*/  @P5 SHF.L.U32 R100, R103, 0x10, RZ ;  /* 0x0000001067645819 */ /* 0x008fc400000006ff */
[----:B------:R-:W-:Y:S01]  /*5760*/  @P6 PRMT R108, R103, 0x7632, R108 ;  /* 0x00007632676c6816 */ /* 0x000fe2000000006c */
[----:B------:R-:W-:Y:S01]  /*5770*/  HFMA2.MMA R103, -RZ, RZ, 0, 0 ;  /* 0x00000000ff677435 */ /* 0x000fe200000001ff */
[----:B------:R-:W-:Y:S01]  /*5780*/  FFMA.FTZ R122, R122, R136, R137 ;  /* 0x000000887a7a7223 */ /* 0x000fe20000010089 */
[----:B------:R-:W-:-:S03]  /*5790*/  MOV R101, R118 ;  /* 0x0000007600657202 */ /* 0x000fc60000000f00 */
[----:B------:R-:W-:Y:S01]  /*57a0*/  FADD.FTZ R122, R133, -R122 ;  /* 0x8000007a857a7221 */ /* 0x000fe20000010000 */
[----:B------:R-:W-:Y:S01]  /*57b0*/  @P5 FMUL.FTZ R103, R102, R100 ;  /* 0x0000006466675220 */ /* 0x000fe20000410000 */
[----:B------:R-:W-:Y:S02]  /*57c0*/  LOP3.LUT P5, RZ, R101, 0xff, RZ, 0xc0, !PT ;  /* 0x000000ff65ff7812 */ /* 0x000fe400078ac0ff */
[----:B------:R-:W-:Y:S01]  /*57d0*/  FMUL.FTZ R122, R170, R122 ;  /* 0x0000007aaa7a7220 */ /* 0x000fe20000410000 */
[----:B------:R-:W-:Y:S01]  /*57e0*/  @P6 SHF.L.U32 R108, R108, 0x10, RZ ;  /* 0x000000106c6c6819 */ /* 0x000fe200000006ff */
[-CC-:B------:R-:W-:Y:S01]  /*57f0*/  FFMA.FTZ R116, R116, R136.reuse, R137.reuse ;  /* 0x0000008874747223 */ /* 0x180fe20000010089 */
[----:B------:R-:W-:Y:S01]  /*5800*/  MOV R110, RZ ;  /* 0x000000ff006e7202 */ /* 0x000fe20000000f00 */
[----:B------:R-:W-:Y:S01]  /*5810*/  @P1 FADD.FTZ R122, R36, R122 ;  /* 0x0000007a247a1221 */ /* 0x000fe20000010000 */
[----:B------:R-:W-:Y:S01]  /*5820*/  FFMA.FTZ R117, R117, R136, R137 ;  /* 0x0000008875757223 */ /* 0x000fe20000010089 */
[----:B------:R-:W-:Y:S01]  /*5830*/  FADD.FTZ R116, R131, -R116 ;  /* 0x8000007483747221 */ /* 0x000fe20000010000 */
[----:B------:R-:W0:Y:S01]  /*5840*/  @P2 LDC.64 R100, c[0x0][0x308] ;  /* 0x0000c200ff642b82 */ /* 0x000e220000000a00 */
[----:B------:R-:W-:Y:S01]  /*5850*/  FMUL.FTZ R115, R122, R168 ;  /* 0x000000a87a737220 */ /* 0x000fe20000410000 */
[----:B------:R-:W-:Y:S01]  /*5860*/  @P6 FMUL.FTZ R110, R149, R108 ;  /* 0x0000006c956e6220 */ /* 0x000fe20000410000 */
[----:B------:R-:W-:Y:S01]  /*5870*/  HFMA2.MMA R111, -RZ, RZ, 0, 0 ;  /* 0x00000000ff6f7435 */ /* 0x000fe200000001ff */
[----:B------:R-:W-:Y:S01]  /*5880*/  LOP3.LUT P6, RZ, R118, 0xff0000, RZ, 0xc0, !PT ;  /* 0x00ff000076ff7812 */ /* 0x000fe200078cc0ff */
[----:B------:R-:W-:Y:S01]  /*5890*/  FMUL.FTZ R115, R115, UR11 ;  /* 0x0000000b73737c20 */ /* 0x000fe20008410000 */
[----:B------:R-:W-:Y:S01]  /*58a0*/  @P5 SHF.L.U32 R102, R88, 0x10, RZ ;  /* 0x0000001058665819 */ /* 0x000fe200000006ff */
[----:B------:R-:W-:Y:S01]  /*58b0*/  FADD.FTZ R117, R129, -R117 ;  /* 0x8000007581757221 */ /* 0x000fe20000010000 */
[----:B------:R-:W-:Y:S01]  /*58c0*/  FMUL.FTZ R116, R170, R116 ;  /* 0x00000074aa747220 */ /* 0x000fe20000410000 */
[----:B------:R-:W-:Y:S01]  /*58d0*/  CS2R R112, SRZ ;  /* 0x0000000000707805 */ /* 0x000fe2000001ff00 */
[-CC-:B------:R-:W-:Y:S01]  /*58e0*/  FFMA.FTZ R121, R121, R136.reuse, R137.reuse ;  /* 0x0000008879797223 */ /* 0x180fe20000010089 */
[-CC-:B------:R-:W-:Y:S01]  /*58f0*/  FFMA.FTZ R125, R125, R136.reuse, R137.reuse ;  /* 0x000000887d7d7223 */ /* 0x180fe20000010089 */
[-CC-:B------:R-:W-:Y:S01]  /*5900*/  FFMA.FTZ R120, R120, R136.reuse, R137.reuse ;  /* 0x0000008878787223 */ /* 0x180fe20000010089 */
[-CC-:B------:R-:W-:Y:S01]  /*5910*/  FFMA.FTZ R123, R123, R136.reuse, R137.reuse ;  /* 0x000000887b7b7223 */ /* 0x180fe20000010089 */
[----:B------:R-:W-:Y:S01]  /*5920*/  FFMA.FTZ R124, R124, R136, R137 ;  /* 0x000000887c7c7223 */ /* 0x000fe20000010089 */
[----:B------:R-:W-:Y:S01]  /*5930*/  @P5 FMUL.FTZ R112, R115, R102 ;  /* 0x0000006673705220 */ /* 0x000fe20000410000 */
[----:B------:R-:W-:Y:S01]  /*5940*/  @P1 FADD.FTZ R116, R38, R116 ;  /* 0x0000007426741221 */ /* 0x000fe20000010000 */
[----:B------:R-:W-:Y:S01]  /*5950*/  FMUL.FTZ R117, R170, R117 ;  /* 0x00000075aa757220 */ /* 0x000fe20000410000 */
[----:B------:R-:W-:Y:S01]  /*5960*/  FADD.FTZ R121, R132, -R121 ;  /* 0x8000007984797221 */ /* 0x000fe20000010000 */
[----:B------:R-:W-:Y:S01]  /*5970*/  FADD.FTZ R125, R130, -R125 ;  /* 0x8000007d827d7221 */ /* 0x000fe20000010000 */
[----:B------:R-:W-:Y:S01]  /*5980*/  FADD.FTZ R120, R128, -R120 ;  /* 0x8000007880787221 */ /* 0x000fe20000010000 */
[----:B------:R-:W-:Y:S01]  /*5990*/  FADD.FTZ R123, R127, -R123 ;  /* 0x8000007b7f7b7221 */ /* 0x000fe20000010000 */
[----:B------:R-:W-:Y:S01]  /*59a0*/  FADD.FTZ R124, R126, -R124 ;  /* 0x8000007c7e7c7221 */ /* 0x000fe20000010000 */
[----:B------:R-:W-:Y:S01]  /*59b0*/  FMUL.FTZ R109, R116, R168 ;  /* 0x000000a8746d7220 */ /* 0x000fe20000410000 */
[----:B------:R-:W-:Y:S01]  /*59c0*/  @P1 FADD.FTZ R117, R32, R117 ;  /* 0x0000007520751221 */ /* 0x000fe20000010000 */
[----:B------:R-:W-:Y:S01]  /*59d0*/  @P6 SHF.L.U32 R108, R89, 0x10, RZ ;  /* 0x00000010596c6819 */ /* 0x000fe200000006ff */
[C---:B------:R-:W-:Y:S01]  /*59e0*/  FMUL.FTZ R121, R170.reuse, R121 ;  /* 0x00000079aa797220 */ /* 0x040fe20000410000 */
[C---:B------:R-:W-:Y:S01]  /*59f0*/  FMUL.FTZ R125, R170.reuse, R125 ;  /* 0x0000007daa7d7220 */ /* 0x040fe20000410000 */
[C---:B------:R-:W-:Y:S01]  /*5a00*/  FMUL.FTZ R120, R170.reuse, R120 ;  /* 0x00000078aa787220 */ /* 0x040fe20000410000 */
[C---:B------:R-:W-:Y:S01]  /*5a10*/  FMUL.FTZ R123, R170.reuse, R123 ;  /* 0x0000007baa7b7220 */ /* 0x040fe20000410000 */
[----:B------:R-:W-:Y:S01]  /*5a20*/  FMUL.FTZ R124, R170, R124 ;  /* 0x0000007caa7c7220 */ /* 0x000fe20000410000 */
[----:B------:R-:W-:Y:S01]  /*5a30*/  FMUL.FTZ R109, R109, UR11 ;  /* 0x0000000b6d6d7c20 */ /* 0x000fe20008410000 */
[C---:B------:R-:W-:Y:S01]  /*5a40*/  SEL R92, R117.reuse, R92, P3 ;  /* 0x0000005c755c7207 */ /* 0x040fe20001800000 */
[----:B------:R-:W-:Y:S01]  /*5a50*/  FMUL.FTZ R117, R117, R168 ;  /* 0x000000a875757220 */ /* 0x000fe20000410000 */
[----:B------:R-:W-:Y:S01]  /*5a60*/  @P1 FADD.FTZ R121, R37, R121 ;  /* 0x0000007925791221 */ /* 0x000fe20000010000 */
[----:B------:R-:W-:Y:S01]  /*5a70*/  @P1 FADD.FTZ R125, R39, R125 ;  /* 0x0000007d277d1221 */ /* 0x000fe20000010000 */
[----:B------:R-:W-:Y:S01]  /*5a80*/  @P1 FADD.FTZ R120, R33, R120 ;  /* 0x0000007821781221 */ /* 0x000fe20000010000 */
[----:B------:R-:W-:Y:S01]  /*5a90*/  @P1 FADD.FTZ R123, R34, R123 ;  /* 0x0000007b227b1221 */ /* 0x000fe20000010000 */
[----:B------:R-:W-:Y:S01]  /*5aa0*/  @P1 FADD.FTZ R124, R35, R124 ;  /* 0x0000007c237c1221 */ /* 0x000fe20000010000 */
[----:B------:R-:W-:Y:S01]  /*5ab0*/  @P6 FMUL.FTZ R113, R109, R108 ;  /* 0x0000006c6d716220 */ /* 0x000fe20000410000 */
[----:B------:R-:W-:Y:S01]  /*5ac0*/  SEL R98, R116, R98, P3 ;  /* 0x0000006274627207 */ /* 0x000fe20001800000 */
[----:B------:R-:W-:Y:S01]  /*5ad0*/  FMUL.FTZ R117, R117, UR11 ;  /* 0x0000000b75757c20 */ /* 0x000fe20008410000 */
[----:B------:R-:W-:Y:S01]  /*5ae0*/  SEL R96, R122, R96, P3 ;  /* 0x000000607a607207 */ /* 0x000fe20001800000 */
[----:B0-----:R-:W-:Y:S01]  /*5af0*/  @P2 IMAD.WIDE.U32 R100, R169, 0x20, R100 ;  /* 0x00000020a9642825 */ /* 0x001fe200078e0064 */
[----:B------:R-:W-:-:S02]  /*5b00*/  SEL R97, R121, R97, P3 ;  /* 0x0000006179617207 */ /* 0x000fc40001800000 */
[----:B------:R-:W-:Y:S02]  /*5b10*/  SEL R99, R125, R99, P3 ;  /* 0x000000637d637207 */ /* 0x000fe40001800000 */
[----:B------:R-:W-:Y:S02]  /*5b20*/  SEL R93, R120, R93, P3 ;  /* 0x0000005d785d7207 */ /* 0x000fe40001800000 */
[----:B------:R-:W-:Y:S02]  /*5b30*/  SEL R94, R123, R94, P3 ;  /* 0x0000005e7b5e7207 */ /* 0x000fe40001800000 */
[----:B------:R-:W-:Y:S02]  /*5b40*/  SEL R95, R124, R95, P3 ;  /* 0x0000005f7c5f7207 */ /* 0x000fe40001800000 */
[----:B------:R-:W-:Y:S01]  /*5b50*/  MOV R102, RZ ;  /* 0x000000ff00667202 */ /* 0x000fe20000000f00 */
[----:B------:R-:W-:Y:S04]  /*5b60*/  @P2 STG.E.128 desc[UR4][R100.64], R96 ;  /* 0x0000006064002986 */ /* 0x000fe8000c101d04 */
[----:B------:R0:W-:Y:S01]  /*5b70*/  @P2 STG.E.128 desc[UR4][R100.64+0x10], R92 ;  /* 0x0000105c64002986 */ /* 0x0001e2000c101d04 */
[----:B------:R-:W-:-:S02]  /*5b80*/  LOP3.LUT P2, RZ, R119, 0xff00, RZ, 0xc0, !PT ;  /* 0x0000ff0077ff7812 */ /* 0x000fc4000784c0ff */
[C---:B------:R-:W-:Y:S02]  /*5b90*/  LOP3.LUT P1, RZ, R118.reuse, 0xff00, RZ, 0xc0, !PT ;  /* 0x0000ff0076ff7812 */ /* 0x040fe4000782c0ff */
[----:B------:R-:W-:Y:S01]  /*5ba0*/  LOP3.LUT P3, RZ, R118, 0xff000000, RZ, 0xc0, !PT ;  /* 0xff00000076ff7812 */ /* 0x000fe2000786c0ff */
[----:B--2---:R-:W-:Y:S01]  /*5bb0*/  FADD.FTZ R157, R174, R157 ;  /* 0x0000009dae9d7221 */ /* 0x004fe20000010000 */
[----:B------:R-:W-:Y:S01]  /*5bc0*/  FADD.FTZ R180, R134, R180 ;  /* 0x000000b486b47221 */ /* 0x000fe20000010000 */
[----:B------:R-:W-:Y:S01]  /*5bd0*/  FADD.FTZ R179, R194, R179 ;  /* 0x000000b3c2b37221 */ /* 0x000fe20000010000 */
[----:B------:R-:W-:Y:S01]  /*5be0*/  FMUL.FTZ R118, R120, R168 ;  /* 0x000000a878767220 */ /* 0x000fe20000410000 */
[----:B------:R-:W-:Y:S01]  /*5bf0*/  FADD.FTZ R178, R176, R178 ;  /* 0x000000b2b0b27221 */ /* 0x000fe20000010000 */
[----:B------:R-:W-:-:S03]  /*5c00*/  FADD.FTZ R189, R135, R189 ;  /* 0x000000bd87bd7221 */ /* 0x000fc60000010000 */
[----:B------:R-:W-:Y:S01]  /*5c10*/  @P2 PRMT R126, R90, 0x7632, R126 ;  /* 0x000076325a7e2816 */ /* 0x000fe2000000007e */
[----:B------:R-:W-:Y:S01]  /*5c20*/  FMUL.FTZ R120, R124, R168 ;  /* 0x000000a87c787220 */ /* 0x000fe20000410000 */
[----:B------:R-:W-:Y:S01]  /*5c30*/  FADD.FTZ R181, R177, R181 ;  /* 0x000000b5b1b57221 */ /* 0x000fe20000010000 */
[----:B------:R-:W-:Y:S01]  /*5c40*/  FADD.FTZ R190, R195, R190 ;  /* 0x000000bec3be7221 */ /* 0x000fe20000010000 */
[----:B0-----:R-:W-:Y:S01]  /*5c50*/  @P1 PRMT R101, R88, 0x7632, R101 ;  /* 0x0000763258651816 */ /* 0x001fe20000000065 */
[----:B------:R-:W-:Y:S01]  /*5c60*/  FMUL.FTZ R118, R118, UR11 ;  /* 0x0000000b76767c20 */ /* 0x000fe20008410000 */
[----:B------:R-:W-:Y:S01]  /*5c70*/  @P2 SHF.L.U32 R126, R126, 0x10, RZ ;  /* 0x000000107e7e2819 */ /* 0x000fe200000006ff */
[----:B------:R-:W-:Y:S01]  /*5c80*/  FADD.FTZ R192, R182, R192 ;  /* 0x000000c0b6c07221 */ /* 0x000fe20000010000 */
[----:B------:R-:W-:Y:S01]  /*5c90*/  HFMA2.MMA R100, -RZ, RZ, 0, 0 ;  /* 0x00000000ff647435 */ /* 0x000fe200000001ff */
[----:B------:R-:W-:Y:S01]  /*5ca0*/  FADD.FTZ R196, R186, R196 ;  /* 0x000000c4bac47221 */ /* 0x000fe20000010000 */
[----:B------:R-:W-:Y:S01]  /*5cb0*/  @P1 SHF.L.U32 R101, R101, 0x10, RZ ;  /* 0x0000001065651819 */ /* 0x000fe200000006ff */
[----:B------:R-:W-:Y:S01]  /*5cc0*/  FMUL.FTZ R120, R120, UR11 ;  /* 0x0000000b78787c20 */ /* 0x000fe20008410000 */
        /* <DEDUP_REMOVED lines=15> */
[----:B------:R-:W-:-:S02]  /*5dc0*/  MOV R110, RZ ;  /* 0x000000ff006e7202 */ /* 0x000fc40000000f00 */
[----:B------:R-:W-:Y:S02]  /*5dd0*/  IADD3 R2, R2, UR16, RZ ;  /* 0x0000001002027c10 */ /* 0x000fe4000fffe0ff */
[----:B----4-:R-:W-:-:S05]  /*5de0*/  @P5 SHF.L.U32 R114, R104, 0x10, RZ ;  /* 0x0000001068725819 */ /* 0x010fca00000006ff */
[----:B------:R-:W-:Y:S01]  /*5df0*/  @P5 FMUL.FTZ R111, R115, R114 ;  /* 0x00000072736f5220 */ /* 0x000fe20000410000 */
[----:B------:R-:W-:Y:S02]  /*5e00*/  LOP3.LUT P5, RZ, R119, 0xff, RZ, 0xc0, !PT ;  /* 0x000000ff77ff7812 */ /* 0x000fe400078ac0ff */
[----:B------:R-:W-:Y:S02]  /*5e10*/  @P6 SHF.L.U32 R116, R105, 0x10, RZ ;  /* 0x0000001069746819 */ /* 0x000fe400000006ff */
[----:B------:R-:W-:-:S03]  /*5e20*/  MOV R114, RZ ;  /* 0x000000ff00727202 */ /* 0x000fc60000000f00 */
[----:B------:R-:W-:-:S06]  /*5e30*/  @P6 FMUL.FTZ R114, R109, R116 ;  /* 0x000000746d726220 */ /* 0x000fcc0000410000 */
[----:B------:R-:W-:Y:S01]  /*5e40*/  @P5 SHF.L.U32 R108, R90, 0x10, RZ ;  /* 0x000000105a6c5819 */ /* 0x000fe200000006ff */
[----:B------:R-:W-:-:S04]  /*5e50*/  HFMA2.MMA R115, -RZ, RZ, 0, 0 ;  /* 0x00000000ff737435 */ /* 0x000fc800000001ff */
[----:B------:R-:W-:Y:S01]  /*5e60*/  @P5 FMUL.FTZ R102, R117, R108 ;  /* 0x0000006c75665220 */ /* 0x000fe20000410000 */
[C---:B------:R-:W-:Y:S02]  /*5e70*/  LEA R108, P6, R169.reuse, UR14, 0x4 ;  /* 0x0000000ea96c7c11 */ /* 0x040fe4000f8c20ff */
[----:B------:R-:W-:Y:S02]  /*5e80*/  @P5 SHF.L.U32 R122, R106, 0x10, RZ ;  /* 0x000000106a7a5819 */ /* 0x000fe400000006ff */
[----:B------:R-:W-:Y:S01]  /*5e90*/  LEA.HI.X R109, R169, UR15, RZ, 0x4, P6 ;  /* 0x0000000fa96d7c11 */ /* 0x000fe2000b0f24ff */
[----:B------:R-:W-:Y:S01]  /*5ea0*/  FADD.FTZ R143, R0, R143 ;  /* 0x0000008f008f7221 */ /* 0x000fe20000010000 */
[----:B------:R-:W-:Y:S01]  /*5eb0*/  LOP3.LUT P6, RZ, R119, 0xff000000, RZ, 0xc0, !PT ;  /* 0xff00000077ff7812 */ /* 0x000fe200078cc0ff */
[----:B------:R-:W-:Y:S01]  /*5ec0*/  FADD.FTZ R246, R138, R246 ;  /* 0x000000f68af67221 */ /* 0x000fe20000010000 */
[----:B------:R-:W-:Y:S01]  /*5ed0*/  @P5 FMUL.FTZ R115, R117, R122 ;  /* 0x0000007a75735220 */ /* 0x000fe20000410000 */
[----:B------:R-:W-:Y:S01]  /*5ee0*/  FADD.FTZ R247, R139, R247 ;  /* 0x000000f78bf77221 */ /* 0x000fe20000010000 */
[----:B------:R-:W-:Y:S01]  /*5ef0*/  LOP3.LUT P5, RZ, R119, 0xff0000, RZ, 0xc0, !PT ;  /* 0x00ff000077ff7812 */ /* 0x000fe200078ac0ff */
[----:B------:R-:W-:Y:S01]  /*5f00*/  FADD.FTZ R151, R140, R151 ;  /* 0x000000978c977221 */ /* 0x000fe20000010000 */
[----:B------:R-:W-:Y:S01]  /*5f10*/  FADD.FTZ R152, R141, R152 ;  /* 0x000000988d987221 */ /* 0x000fe20000010000 */
[----:B------:R0:W-:Y:S01]  /*5f20*/  STL [R1+0x2c], R143 ;  /* 0x00002c8f01007387 */ /* 0x0001e20000100800 */
[----:B------:R-:W-:Y:S01]  /*5f30*/  FADD.FTZ R153, R158, R153 ;  /* 0x000000999e997221 */ /* 0x000fe20000010000 */
[----:B------:R-:W-:Y:S01]  /*5f40*/  FADD.FTZ R156, R159, R156 ;  /* 0x0000009c9f9c7221 */ /* 0x000fe20000010000 */
[----:B------:R-:W-:Y:S01]  /*5f50*/  FADD.FTZ R171, R175, R171 ;  /* 0x000000abafab7221 */ /* 0x000fe20000010000 */
[----:B------:R0:W-:Y:S04]  /*5f60*/  STL [R1+0x28], R246 ;  /* 0x000028f601007387 */ /* 0x0001e80000100800 */
[----:B------:R0:W-:Y:S04]  /*5f70*/  STL [R1+0x34], R247 ;  /* 0x000034f701007387 */ /* 0x0001e80000100800 */
[----:B------:R0:W-:Y:S01]  /*5f80*/  STL [R1+0x30], R151 ;  /* 0x0000309701007387 */ /* 0x0001e20000100800 */
[----:B------:R-:W-:-:S03]  /*5f90*/  FMUL.FTZ R116, R121, R168 ;  /* 0x000000a879747220 */ /* 0x000fc60000410000 */
[----:B------:R0:W-:Y:S01]  /*5fa0*/  STL [R1+0x3c], R152 ;  /* 0x00003c9801007387 */ /* 0x0001e20000100800 */
[----:B------:R-:W-:-:S03]  /*5fb0*/  @P6 PRMT R127, R91, 0x7632, R127 ;  /* 0x000076325b7f6816 */ /* 0x000fc6000000007f */
[----:B------:R0:W-:Y:S01]  /*5fc0*/  STL [R1+0x38], R153 ;  /* 0x0000389901007387 */ /* 0x0001e20000100800 */
[-C--:B------:R-:W-:Y:S01]  /*5fd0*/  FMUL.FTZ R119, R123, R168.reuse ;  /* 0x000000a87b777220 */ /* 0x080fe20000410000 */
[----:B------:R-:W-:Y:S02]  /*5fe0*/  HFMA2.MMA R121, -RZ, RZ, 0, 0 ;  /* 0x00000000ff797435 */ /* 0x000fe400000001ff */
[----:B------:R0:W-:Y:S01]  /*5ff0*/  STL [R1+0x44], R156 ;  /* 0x0000449c01007387 */ /* 0x0001e20000100800 */
[----:B------:R-:W-:-:S03]  /*6000*/  FMUL.FTZ R117, R125, R168 ;  /* 0x000000a87d757220 */ /* 0x000fc60000410000 */
[----:B------:R0:W-:Y:S01]  /*6010*/  STL [R1+0x40], R171 ;  /* 0x000040ab01007387 */ /* 0x0001e20000100800 */
[----:B------:R-:W-:-:S03]  /*6020*/  @P3 PRMT R125, R89, 0x7632, R125 ;  /* 0x00007632597d3816 */ /* 0x000fc6000000007d */
[----:B------:R0:W-:Y:S01]  /*6030*/  STL [R1+0x4c], R157 ;  /* 0x00004c9d01007387 */ /* 0x0001e20000100800 */
[----:B------:R-:W-:-:S03]  /*6040*/  @P5 SHF.L.U32 R124, R91, 0x10, RZ ;  /* 0x000000105b7c5819 */ /* 0x000fc600000006ff */
[----:B------:R0:W-:Y:S01]  /*6050*/  STL [R1+0x54], R180 ;  /* 0x000054b401007387 */ /* 0x0001e20000100800 */
[----:B------:R-:W-:Y:S01]  /*6060*/  @P6 SHF.L.U32 R127, R127, 0x10, RZ ;  /* 0x000000107f7f6819 */ /* 0x000fe200000006ff */
[----:B------:R-:W-:Y:S02]  /*6070*/  FMUL.FTZ R119, R119, UR11 ;  /* 0x0000000b77777c20 */ /* 0x000fe40008410000 */
[----:B------:R0:W-:Y:S01]  /*6080*/  STL [R1+0x5c], R179 ;  /* 0x00005cb301007387 */ /* 0x0001e20000100800 */
[----:B------:R-:W-:-:S03]  /*6090*/  FMUL.FTZ R116, R116, UR11 ;  /* 0x0000000b74747c20 */ /* 0x000fc60008410000 */
[----:B------:R0:W-:Y:S01]  /*60a0*/  STL [R1+0x48], R178 ;  /* 0x000048b201007387 */ /* 0x0001e20000100800 */
[----:B------:R-:W-:Y:S02]  /*60b0*/  CS2R R122, SRZ ;  /* 0x00000000007a7805 */ /* 0x000fe4000001ff00 */
[----:B------:R-:W-:Y:S01]  /*60c0*/  @P3 SHF.L.U32 R125, R125, 0x10, RZ ;  /* 0x000000107d7d3819 */ /* 0x000fe200000006ff */
[----:B------:R0:W-:Y:S01]  /*60d0*/  STL [R1+0x64], R189 ;  /* 0x000064bd01007387 */ /* 0x0001e20000100800 */
[----:B------:R-:W-:Y:S01]  /*60e0*/  @P2 FMUL.FTZ R121, R118, R126 ;  /* 0x0000007e76792220 */ /* 0x000fe20000410000 */
[----:B------:R-:W-:Y:S02]  /*60f0*/  FMUL.FTZ R117, R117, UR11 ;  /* 0x0000000b75757c20 */ /* 0x000fe40008410000 */
[----:B------:R0:W-:Y:S01]  /*6100*/  STL [R1+0x50], R181 ;  /* 0x000050b501007387 */ /* 0x0001e20000100800 */
[----:B------:R-:W-:Y:S01]  /*6110*/  @P5 FMUL.FTZ R122, R119, R124 ;  /* 0x0000007c777a5220 */ /* 0x000fe20000410000 */
[----:B------:R-:W-:-:S02]  /*6120*/  @P6 FMUL.FTZ R123, R120, R127 ;  /* 0x0000007f787b6220 */ /* 0x000fc40000410000 */
[----:B------:R0:W-:Y:S01]  /*6130*/  STL [R1+0x58], R190 ;  /* 0x000058be01007387 */ /* 0x0001e20000100800 */
[----:B------:R-:W-:-:S03]  /*6140*/  @P1 FMUL.FTZ R100, R116, R101 ;  /* 0x0000006574641220 */ /* 0x000fc60000410000 */
[----:B------:R0:W-:Y:S01]  /*6150*/  STL [R1+0x60], R192 ;  /* 0x000060c001007387 */ /* 0x0001e20000100800 */
[----:B------:R-:W-:-:S03]  /*6160*/  MOV R101, RZ ;  /* 0x000000ff00657202 */ /* 0x000fc60000000f00 */
[----:B------:R0:W-:Y:S01]  /*6170*/  STL [R1+0x6c], R196 ;  /* 0x00006cc401007387 */ /* 0x0001e20000100800 */
[----:B------:R-:W-:Y:S01]  /*6180*/  @P1 PRMT R104, R104, 0x7632, R104 ;  /* 0x0000763268681816 */ /* 0x000fe20000000068 */
[----:B------:R-:W-:Y:S02]  /*6190*/  @P3 FMUL.FTZ R101, R117, R125 ;  /* 0x0000007d75653220 */ /* 0x000fe40000410000 */
[----:B------:R0:W-:Y:S01]  /*61a0*/  STL [R1+0x74], R193 ;  /* 0x000074c101007387 */ /* 0x0001e20000100800 */
[----:B------:R-:W-:Y:S01]  /*61b0*/  F2FP.BF16.F32.PACK_AB R102, R121, R102 ;  /* 0x000000667966723e */ /* 0x000fe200000010ff */
[----:B------:R-:W-:Y:S01]  /*61c0*/  HFMA2.MMA R121, -RZ, RZ, 0, 0 ;  /* 0x00000000ff797435 */ /* 0x000fe200000001ff */
[----:B------:R-:W-:Y:S01]  /*61d0*/  @P3 PRMT R105, R105, 0x7632, R105 ;  /* 0x0000763269693816 */ /* 0x000fe20000000069 */
[----:B------:R0:W-:Y:S01]  /*61e0*/  STL [R1+0x7c], R202 ;  /* 0x00007cca01007387 */ /* 0x0001e20000100800 */
[C---:B------:R-:W-:Y:S02]  /*61f0*/  @P5 SHF.L.U32 R0, R107.reuse, 0x10, RZ ;  /* 0x000000106b005819 */ /* 0x040fe400000006ff */
[----:B------:R-:W-:Y:S01]  /*6200*/  @P6 PRMT R107, R107, 0x7632, R107 ;  /* 0x000076326b6b6816 */ /* 0x000fe2000000006b */
[----:B------:R0:W-:Y:S01]  /*6210*/  STL [R1+0x68], R191 ;  /* 0x000068bf01007387 */ /* 0x0001e20000100800 */
[----:B------:R-:W-:-:S02]  /*6220*/  F2FP.BF16.F32.PACK_AB R103, R123, R122 ;  /* 0x0000007a7b67723e */ /* 0x000fc400000010ff */
[----:B------:R-:W-:Y:S01]  /*6230*/  @P2 PRMT R106, R106, 0x7632, R106 ;  /* 0x000076326a6a2816 */ /* 0x000fe2000000006a */
[----:B------:R0:W-:Y:S01]  /*6240*/  STL [R1+0x84], R198 ;  /* 0x000084c601007387 */ /* 0x0001e20000100800 */
[----:B------:R-:W-:-:S03]  /*6250*/  @P1 SHF.L.U32 R123, R104, 0x10, RZ ;  /* 0x00000010687b1819 */ /* 0x000fc600000006ff */
[----:B------:R0:W-:Y:S01]  /*6260*/  STL [R1+0x70], R197 ;  /* 0x000070c501007387 */ /* 0x0001e20000100800 */
[----:B------:R-:W-:-:S03]  /*6270*/  @P3 SHF.L.U32 R104, R105, 0x10, RZ ;  /* 0x0000001069683819 */ /* 0x000fc600000006ff */
[----:B------:R0:W-:Y:S01]  /*6280*/  STL [R1+0x78], R199 ;  /* 0x000078c701007387 */ /* 0x0001e20000100800 */
[----:B------:R-:W-:Y:S02]  /*6290*/  F2FP.BF16.F32.PACK_AB R101, R101, R113 ;  /* 0x000000716565723e */ /* 0x000fe400000010ff */
[----:B------:R-:W-:Y:S01]  /*62a0*/  F2FP.BF16.F32.PACK_AB R100, R100, R112 ;  /* 0x000000706464723e */ /* 0x000fe200000010ff */
[----:B------:R0:W-:Y:S01]  /*62b0*/  STL [R1+0x80], R201 ;  /* 0x000080c901007387 */ /* 0x0001e20000100800 */
[----:B------:R-:W-:Y:S02]  /*62c0*/  @P6 SHF.L.U32 R107, R107, 0x10, RZ ;  /* 0x000000106b6b6819 */ /* 0x000fe400000006ff */
[----:B------:R-:W-:Y:S02]  /*62d0*/  CS2R R112, SRZ ;  /* 0x0000000000707805 */ /* 0x000fe4000001ff00 */
[----:B------:R-:W-:Y:S01]  /*62e0*/  @P2 SHF.L.U32 R105, R106, 0x10, RZ ;  /* 0x000000106a692819 */ /* 0x000fe200000006ff */
[----:B------:R0:W-:Y:S01]  /*62f0*/  STL [R1+0x8c], R200 ;  /* 0x00008cc801007387 */ /* 0x0001e20000100800 */
[----:B------:R-:W-:Y:S01]  /*6300*/  @P5 FMUL.FTZ R121, R119, R0 ;  /* 0x0000000077795220 */ /* 0x000fe20000410000 */
[----:B------:R-:W-:-:S02]  /*6310*/  @P1 FMUL.FTZ R113, R116, R123 ;  /* 0x0000007b74711220 */ /* 0x000fc40000410000 */
[----:B------:R0:W-:Y:S01]  /*6320*/  STL [R1+0x94], R207 ;  /* 0x000094cf01007387 */ /* 0x0001e20000100800 */
[----:B------:R-:W-:Y:S01]  /*6330*/  FADD.FTZ R211, R111, R211 ;  /* 0x000000d36fd37221 */ /* 0x000fe20000010000 */
[----:B------:R-:W-:Y:S02]  /*6340*/  MOV R122, RZ ;  /* 0x000000ff007a7202 */ /* 0x000fe40000000f00 */
[----:B------:R0:W-:Y:S01]  /*6350*/  STL [R1+0x9c], R206 ;  /* 0x00009cce01007387 */ /* 0x0001e20000100800 */
[----:B------:R-:W-:Y:S01]  /*6360*/  @P3 FMUL.FTZ R112, R117, R104 ;  /* 0x0000006875703220 */ /* 0x000fe20000410000 */
[----:B------:R-:W-:Y:S02]  /*6370*/  FADD.FTZ R212, R114, R212 ;  /* 0x000000d472d47221 */ /* 0x000fe40000010000 */
[----:B------:R0:W-:Y:S01]  /*6380*/  STL [R1+0x88], R203 ;  /* 0x000088cb01007387 */ /* 0x0001e20000100800 */
[----:B------:R-:W-:Y:S01]  /*6390*/  @P6 FMUL.FTZ R122, R120, R107 ;  /* 0x0000006b787a6220 */ /* 0x000fe20000410000 */
[----:B------:R-:W-:-:S02]  /*63a0*/  FADD.FTZ R214, R115, R214 ;  /* 0x000000d673d67221 */ /* 0x000fc40000010000 */
[----:B------:R0:W-:Y:S01]  /*63b0*/  STL [R1+0xa4], R208 ;  /* 0x0000a4d001007387 */ /* 0x0001e20000100800 */
[----:B------:R-:W-:Y:S01]  /*63c0*/  @P2 FMUL.FTZ R110, R118, R105 ;  /* 0x00000069766e2220 */ /* 0x000fe20000410000 */
[----:B------:R-:W-:Y:S02]  /*63d0*/  FADD.FTZ R245, R121, R245 ;  /* 0x000000f579f57221 */ /* 0x000fe40000010000 */
        /* <DEDUP_REMOVED lines=19> */
[----:B------:R0:W5:Y:S01]  /*6510*/  LDL.LU R66, [R1+0x4] ;  /* 0x0000040001427983 */ /* 0x0001620000300800 */
[----:B------:R-:W-:Y:S02]  /*6520*/  MOV R51, R29 ;  /* 0x0000001d00337202 */ /* 0x000fe40000000f00 */
[----:B------:R-:W-:Y:S01]  /*6530*/  MOV R29, R27 ;  /* 0x0000001b001d7202 */ /* 0x000fe20000000f00 */
[----:B------:R0:W5:Y:S01]  /*6540*/  LDL.LU R67, [R1] ;  /* 0x0000000001437983 */ /* 0x0001620000300800 */
[----:B------:R-:W-:Y:S02]  /*6550*/  MOV R48, R30 ;  /* 0x0000001e00307202 */ /* 0x000fe40000000f00 */
[----:B------:R-:W-:Y:S01]  /*6560*/  MOV R49, R31 ;  /* 0x0000001f00317202 */ /* 0x000fe20000000f00 */
[----:B------:R0:W5:Y:S01]  /*6570*/  LDL.LU R72, [R1+0xc] ;  /* 0x00000c0001487983 */ /* 0x0001620000300800 */
[----:B------:R-:W-:Y:S02]  /*6580*/  MOV R50, R28 ;  /* 0x0000001c00327202 */ /* 0x000fe40000000f00 */
[----:B------:R-:W-:Y:S01]  /*6590*/  MOV R27, R21 ;  /* 0x00000015001b7202 */ /* 0x000fe20000000f00 */
[----:B------:R0:W5:Y:S01]  /*65a0*/  LDL.LU R73, [R1+0x8] ;  /* 0x0000080001497983 */ /* 0x0001620000300800 */
[----:B------:R-:W-:-:S02]  /*65b0*/  MOV R89, R10 ;  /* 0x0000000a00597202 */ /* 0x000fc40000000f00 */
[----:B------:R-:W-:Y:S01]  /*65c0*/  MOV R28, R26 ;  /* 0x0000001a001c7202 */ /* 0x000fe20000000f00 */
[----:B------:R0:W5:Y:S01]  /*65d0*/  LDL.LU R74, [R1+0x14] ;  /* 0x00001400014a7983 */ /* 0x0001620000300800 */
        /* <DEDUP_REMOVED lines=106> */
[----:B0-----:R-:W-:-:S07]  /*6c80*/  MOV R127, R241 ;  /* 0x000000f1007f7202 */ /* 0x001fce0000000f00 */
.L_x_6354:
        /* <DEDUP_REMOVED lines=26> */
[----:B-----5:R-:W-:Y:S04]  /*6e30*/  STG.E.128 desc[UR4][R2.64+0x2010], R64 ;  /* 0x0020104002007986 */ /* 0x020fe8000c101d04 */
        /* <DEDUP_REMOVED lines=17> */
.L_x_6355:
[----:B------:R-:W-:Y:S01]  /*6f50*/  HFMA2.MMA R106, -RZ, RZ, 0, 9.5367431640625e-07 ;  /* 0x00000010ff6a7435 */ /* 0x000fe200000001ff */
[----:B------:R-:W-:Y:S02]  /*6f60*/  MOV R107, R100 ;  /* 0x00000064006b7202 */ /* 0x000fe40000000f00 */
[----:B------:R-:W-:Y:S02]  /*6f70*/  MOV R105, 0x1f ;  /* 0x0000001f00697802 */ /* 0x000fe40000000f00 */
[----:B------:R-:W-:-:S07]  /*6f80*/  MOV R104, 0xffffffff ;  /* 0xffffffff00687802 */ /* 0x000fce0000000f00 */
[----:B-----5:R-:W-:Y:S05]  /*6f90*/  WARPSYNC.COLLECTIVE R104, `(.L_x_6357) ;  /* 0x0000000068087348 */ /* 0x020fea0003c00000 */
[----:B------:R0:W1:Y:S02]  /*6fa0*/  SHFL.DOWN P3, R136, R107, R106, R105 ;  /* 0x0800006a6b887389 */ /* 0x0000640000060069 */
[----:B01---5:R-:W-:Y:S01]  /*6fb0*/  ENDCOLLECTIVE ;  /* 0x000000000000791b */ /* 0x023fe20003800000 */
.L_x_6357:
[----:B------:R-:W-:Y:S01]  /*6fc0*/  MOV R107, R101 ;  /* 0x00000065006b7202 */ /* 0x000fe20000000f00 */
[----:B------:R-:W-:-:S07]  /*6fd0*/  FADD.FTZ R100, R100, R136 ;  /* 0x0000008864647221 */ /* 0x000fce0000010000 */
[----:B------:R-:W-:Y:S05]  /*6fe0*/  WARPSYNC.COLLECTIVE R104, `(.L_x_6358) ;  /* 0x0000000068087348 */ /* 0x000fea0003c00000 */
[----:B------:R0:W1:Y:S02]  /*6ff0*/  SHFL.DOWN P3, R136, R107, R106, R105 ;  /* 0x0800006a6b887389 */ /* 0x0000640000060069 */
[----:B01----:R-:W-:Y:S01]  /*7000*/  ENDCOLLECTIVE ;  /* 0x000000000000791b */ /* 0x003fe20003800000 */
.L_x_6358:
[----:B------:R-:W-:Y:S01]  /*7010*/  HFMA2.MMA R106, -RZ, RZ, 0, 4.76837158203125e-07 ;  /* 0x00000008ff6a7435 */ /* 0x000fe200000001ff */
[----:B------:R-:W-:Y:S01]  /*7020*/  MOV R107, R100 ;  /* 0x00000064006b7202 */ /* 0x000fe20000000f00 */
[----:B------:R-:W-:-:S09]  /*7030*/  FADD.FTZ R101, R101, R136 ;  /* 0x0000008865657221 */ /* 0x000fd20000010000 */
[----:B------:R-:W-:Y:S05]  /*7040*/  WARPSYNC.COLLECTIVE R104, `(.L_x_6359) ;  /* 0x0000000068087348 */ /* 0x000fea0003c00000 */
[----:B------:R0:W1:Y:S02]  /*7050*/  SHFL.DOWN P3, R136, R107, R106, R105 ;  /* 0x0800006a6b887389 */ /* 0x0000640000060069 */
[----:B01----:R-:W-:Y:S01]  /*7060*/  ENDCOLLECTIVE ;  /* 0x000000000000791b */ /* 0x003fe20003800000 */
.L_x_6359:
[----:B------:R-:W-:Y:S01]  /*7070*/  MOV R107, R101 ;  /* 0x00000065006b7202 */ /* 0x000fe20000000f00 */
[----:B------:R-:W-:-:S07]  /*7080*/  FADD.FTZ R100, R100, R136 ;  /* 0x0000008864647221 */ /* 0x000fce0000010000 */
[----:B------:R-:W-:Y:S05]  /*7090*/  WARPSYNC.COLLECTIVE R104, `(.L_x_6360) ;  /* 0x0000000068087348 */ /* 0x000fea0003c00000 */
[----:B------:R0:W1:Y:S02]  /*70a0*/  SHFL.DOWN P3, R136, R107, R106, R105 ;  /* 0x0800006a6b887389 */ /* 0x0000640000060069 */
[----:B01----:R-:W-:Y:S01]  /*70b0*/  ENDCOLLECTIVE ;  /* 0x000000000000791b */ /* 0x003fe20003800000 */
.L_x_6360:
[----:B------:R-:W-:Y:S01]  /*70c0*/  HFMA2.MMA R106, -RZ, RZ, 0, 2.384185791015625e-07 ;  /* 0x00000004ff6a7435 */ /* 0x000fe200000001ff */
[----:B------:R-:W-:Y:S01]  /*70d0*/  MOV R107, R100 ;  /* 0x00000064006b7202 */ /* 0x000fe20000000f00 */
[----:B------:R-:W-:-:S09]  /*70e0*/  FADD.FTZ R101, R101, R136 ;  /* 0x0000008865657221 */ /* 0x000fd20000010000 */
[----:B------:R-:W-:Y:S05]  /*70f0*/  WARPSYNC.COLLECTIVE R104, `(.L_x_6361) ;  /* 0x0000000068087348 */ /* 0x000fea0003c00000 */
[----:B------:R0:W1:Y:S02]  /*7100*/  SHFL.DOWN P3, R136, R107, R106, R105 ;  /* 0x0800006a6b887389 */ /* 0x0000640000060069 */
[----:B01----:R-:W-:Y:S01]  /*7110*/  ENDCOLLECTIVE ;  /* 0x000000000000791b */ /* 0x003fe20003800000 */
.L_x_6361:
[----:B------:R-:W-:Y:S01]  /*7120*/  MOV R107, R101 ;  /* 0x00000065006b7202 */ /* 0x000fe20000000f00 */
[----:B------:R-:W-:-:S07]  /*7130*/  FADD.FTZ R100, R100, R136 ;  /* 0x0000008864647221 */ /* 0x000fce0000010000 */
[----:B------:R-:W-:Y:S05]  /*7140*/  WARPSYNC.COLLECTIVE R104, `(.L_x_6362) ;  /* 0x0000000068087348 */ /* 0x000fea0003c00000 */
[----:B------:R0:W1:Y:S02]  /*7150*/  SHFL.DOWN P3, R136, R107, R106, R105 ;  /* 0x0800006a6b887389 */ /* 0x0000640000060069 */
[----:B01----:R-:W-:Y:S01]  /*7160*/  ENDCOLLECTIVE ;  /* 0x000000000000791b */ /* 0x003fe20003800000 */
.L_x_6362:
[----:B------:R-:W-:Y:S01]  /*7170*/  HFMA2.MMA R106, -RZ, RZ, 0, 1.1920928955078125e-07 ;  /* 0x00000002ff6a7435 */ /* 0x000fe200000001ff */
[----:B------:R-:W-:Y:S01]  /*7180*/  MOV R107, R100 ;  /* 0x00000064006b7202 */ /* 0x000fe20000000f00 */
[----:B------:R-:W-:-:S09]  /*7190*/  FADD.FTZ R101, R101, R136 ;  /* 0x0000008865657221 */ /* 0x000fd20000010000 */
[----:B------:R-:W-:Y:S05]  /*71a0*/  WARPSYNC.COLLECTIVE R104, `(.L_x_6363) ;  /* 0x0000000068087348 */ /* 0x000fea0003c00000 */
[----:B------:R0:W1:Y:S02]  /*71b0*/  SHFL.DOWN P3, R136, R107, R106, R105 ;  /* 0x0800006a6b887389 */ /* 0x0000640000060069 */
[----:B01----:R-:W-:Y:S01]  /*71c0*/  ENDCOLLECTIVE ;  /* 0x000000000000791b */ /* 0x003fe20003800000 */
.L_x_6363:
[----:B------:R-:W-:Y:S01]  /*71d0*/  MOV R107, R101 ;  /* 0x00000065006b7202 */ /* 0x000fe20000000f00 */
[----:B------:R-:W-:-:S07]  /*71e0*/  FADD.FTZ R100, R100, R136 ;  /* 0x0000008864647221 */ /* 0x000fce0000010000 */
[----:B------:R-:W-:Y:S05]  /*71f0*/  WARPSYNC.COLLECTIVE R104, `(.L_x_6364) ;  /* 0x0000000068087348 */ /* 0x000fea0003c00000 */
[----:B------:R0:W1:Y:S02]  /*7200*/  SHFL.DOWN P3, R136, R107, R106, R105 ;  /* 0x0800006a6b887389 */ /* 0x0000640000060069 */
[----:B01----:R-:W-:Y:S01]  /*7210*/  ENDCOLLECTIVE ;  /* 0x000000000000791b */ /* 0x003fe20003800000 */
.L_x_6364:
[----:B------:R-:W-:Y:S01]  /*7220*/  HFMA2.MMA R106, -RZ, RZ, 0, 5.9604644775390625e-08 ;  /* 0x00000001ff6a7435 */ /* 0x000fe200000001ff */
[----:B------:R-:W-:Y:S01]  /*7230*/  MOV R107, R100 ;  /* 0x00000064006b7202 */ /* 0x000fe20000000f00 */
[----:B------:R-:W-:-:S09]  /*7240*/  FADD.FTZ R101, R101, R136 ;  /* 0x0000008865657221 */ /* 0x000fd20000010000 */
[----:B------:R-:W-:Y:S05]  /*7250*/  WARPSYNC.COLLECTIVE R104, `(.L_x_6365) ;  /* 0x0000000068087348 */ /* 0x000fea0003c00000 */
[----:B------:R0:W1:Y:S02]  /*7260*/  SHFL.DOWN P3, R136, R107, R106, R105 ;  /* 0x0800006a6b887389 */ /* 0x0000640000060069 */
[----:B01----:R-:W-:Y:S01]  /*7270*/  ENDCOLLECTIVE ;  /* 0x000000000000791b */ /* 0x003fe20003800000 */
.L_x_6365:
[----:B------:R-:W-:Y:S02]  /*7280*/  MOV R107, R101 ;  /* 0x00000065006b7202 */ /* 0x000fe40000000f00 */
[----:B------:R-:W-:-:S07]  /*7290*/  MOV R103, R136 ;  /* 0x0000008800677202 */ /* 0x000fce0000000f00 */
[----:B------:R-:W-:Y:S05]  /*72a0*/  WARPSYNC.COLLECTIVE R104, `(.L_x_6366) ;  /* 0x0000000068087348 */ /* 0x000fea0003c00000 */
[----:B------:R0:W1:Y:S02]  /*72b0*/  SHFL.DOWN P3, R136, R107, R106, R105 ;  /* 0x0800006a6b887389 */ /* 0x0000640000060069 */
[----:B01----:R-:W-:Y:S01]  /*72c0*/  ENDCOLLECTIVE ;  /* 0x000000000000791b */ /* 0x003fe20003800000 */
.L_x_6366:
[----:B------:R-:W-:Y:S01]  /*72d0*/  MOV R104, R136 ;  /* 0x0000008800687202 */ /* 0x000fe20000000f00 */
[----:B------:R-:W-:Y:S06]  /*72e0*/  BRA `(.L_x_6367) ;  /* 0xffffffbc00c47947 */ /* 0x000fec000383ffff */
.L_x_6368:
        /* <DEDUP_REMOVED lines=9> */
.L_x_16545:


//--------------------- .text._ZN10layer_norm22ln_bwd_finalize_kernelINS_22Kernel_traits_finalizeILj5120E13__nv_bfloat16S2_fS2_fjLb1ELj1024ELj4ENS_18Kernel_traits_baseILj5120ES2_S2_fS2_fjLj1024EEEEELb1ELb0EEEvNS_9BwdParamsE --------------------------
	.section	.text._ZN10layer_norm22ln_bwd_finalize_kernelINS_22Kernel_traits_finalizeILj5120E13__nv_bfloat16S2_fS2_fjLb1ELj1024ELj4ENS_18Kernel_traits_baseILj5120ES2_S2_fS2_fjLj1024EEEEELb1ELb0EEEvNS_9BwdParamsE,"ax",@progbits
	.align	128
        .global         _ZN10layer_norm22ln_bwd_finalize_kernelINS_22Kernel_traits_finalizeILj5120E13__nv_bfloat16S2_fS2_fjLb1ELj1024ELj4ENS_18Kernel_traits_baseILj5120ES2_S2_fS2_fjLj1024EEEEELb1ELb0EEEvNS_9BwdParamsE
        .type           _ZN10layer_norm22ln_bwd_finalize_kernelINS_22Kernel_traits_finalizeILj5120E13__nv_bfloat16S2_fS2_fjLb1ELj1024ELj4ENS_18Kernel_traits_baseILj5120ES2_S2_fS2_fjLj1024EEEEELb1ELb0EEEvNS_9BwdParamsE,@function
        .size           _ZN10layer_norm22ln_bwd_finalize_kernelINS_22Kernel_traits_finalizeILj5120E13__nv_bfloat16S2_fS2_fjLb1ELj1024ELj4ENS_18Kernel_traits_baseILj5120ES2_S2_fS2_fjLj1024EEEEELb1ELb0EEEvNS_9BwdParamsE,(.L_x_16546 - _ZN10layer_norm22ln_bwd_finalize_kernelINS_22Kernel_traits_finalizeILj5120E13__nv_bfloat16S2_fS2_fjLb1ELj1024ELj4ENS_18Kernel_traits_baseILj5120ES2_S2_fS2_fjLj1024EEEEELb1ELb0EEEvNS_9BwdParamsE)
        .other          _ZN10layer_norm22ln_bwd_finalize_kernelINS_22Kernel_traits_finalizeILj5120E13__nv_bfloat16S2_fS2_fjLb1ELj1024ELj4ENS_18Kernel_traits_baseILj5120ES2_S2_fS2_fjLj1024EEEEELb1ELb0EEEvNS_9BwdParamsE,@"STO_CUDA_ENTRY STV_DEFAULT"
_ZN10layer_norm22ln_bwd_finalize_kernelINS_22Kernel_traits_finalizeILj5120E13__nv_bfloat16S2_fS2_fjLb1ELj1024ELj4ENS_18Kernel_traits_baseILj5120ES2_S2_fS2_fjLj1024EEEEELb1ELb0EEEvNS_9BwdParamsE:
.text._ZN10layer_norm22ln_bwd_finalize_kernelINS_22Kernel_traits_finalizeILj5120E13__nv_bfloat16S2_fS2_fjLb1ELj1024ELj4ENS_18Kernel_traits_baseILj5120ES2_S2_fS2_fjLj1024EEEEELb1ELb0EEEvNS_9BwdParamsE:
        /* <DEDUP_REMOVED lines=24> */
.L_x_6381:
        /* <DEDUP_REMOVED lines=36> */
.L_x_6373:
        /* <DEDUP_REMOVED lines=49> */
.L_x_6372:
[----:B------:R-:W-:Y:S05]  /*06d0*/  BSYNC B1 ;  /* 0x0000000000017941 */ /* 0x000fea0003800000 */
.L_x_6371:
        /* <DEDUP_REMOVED lines=31> */
.L_x_6375:
[----:B------:R-:W-:Y:S05]  /*08d0*/  BSYNC B1 ;  /* 0x0000000000017941 */ /* 0x000fea0003800000 */
.L_x_6374:
        /* <DEDUP_REMOVED lines=16> */
.L_x_6376:
[----:B------:R-:W-:Y:S05]  /*09e0*/  BSYNC B1 ;  /* 0x0000000000017941 */ /* 0x000fea0003800000 */
.L_x_6370:
[----:B------:R-:W-:Y:S05]  /*09f0*/  BSYNC B0 ;  /* 0x0000000000007941 */ /* 0x000fea0003800000 */
.L_x_6369:
        /* <DEDUP_REMOVED lines=40> */
.L_x_6397:
        /* <DEDUP_REMOVED lines=8> */
.L_x_6377:
        /* <DEDUP_REMOVED lines=23> */
.L_x_6380:
[----:B------:R-:W-:Y:S05]  /*0e70*/  BSYNC B0 ;  /* 0x0000000000007941 */ /* 0x000fea0003800000 */
.L_x_6379:
[C---:B------:R-:W-:Y:S01]  /*0e80*/  ISETP.GT.U32.AND P1, PT, R4.reuse, -0x1401, PT ;  /* 0xffffebff0400780c */ /* 0x040fe20003f24070 */
[----:B------:R-:W-:Y:S01]  /*0e90*/  VIADD R4, R4, 0x1400 ;  /* 0x0000140004047836 */ /* 0x000fe20000000000 */
[----:B------:R-:W-:-:S11]  /*0ea0*/  IADD3 R5, R5, 0xa00, RZ ;  /* 0x00000a0005057810 */ /* 0x000fd60007ffe0ff */
[----:B------:R-:W-:Y:S05]  /*0eb0*/  @P1 BRA `(.L_x_6381) ;  /* 0xfffffff000b01947 */ /* 0x000fea000383ffff */
[----:B------:R-:W-:Y:S05]  /*0ec0*/  EXIT ;  /* 0x000000000000794d */ /* 0x000fea0003800000 */
.L_x_6378:
[----:B0-----:R-:W-:Y:S01]  /*0ed0*/  HFMA2.MMA R24, -RZ, RZ, 0, 5.9604644775390625e-08 ;  /* 0x00000001ff187435 */ /* 0x001fe200000001ff */
[----:B----4-:R-:W-:Y:S02]  /*0ee0*/  MOV R23, R10 ;  /* 0x0000000a00177202 */ /* 0x010fe40000000f00 */
[----:B------:R-:W-:Y:S02]  /*0ef0*/  MOV R25, 0x1f ;  /* 0x0000001f00197802 */ /* 0x000fe40000000f00 */
[----:B------:R-:W-:-:S07]  /*0f00*/  MOV R20, 0xffffffff ;  /* 0xffffffff00147802 */ /* 0x000fce0000000f00 */
[----:B-123--:R-:W-:Y:S05]  /*0f10*/  WARPSYNC.COLLECTIVE R20, `(.L_x_6382) ;  /* 0x0000000014087348 */ /* 0x00efea0003c00000 */
[----:B------:R0:W4:Y:S02]  /*0f20*/  SHFL.BFLY P2, R22, R23, R24, R25 ;  /* 0x0c00001817167389 */ /* 0x0001240000040019 */
[----:B01234-:R-:W-:Y:S01]  /*0f30*/  ENDCOLLECTIVE ;  /* 0x000000000000791b */ /* 0x01ffe20003800000 */
.L_x_6382:
[----:B------:R-:W-:Y:S01]  /*0f40*/  HFMA2.MMA R24, -RZ, RZ, 0, 1.1920928955078125e-07 ;  /* 0x00000002ff187435 */ /* 0x000fe200000001ff */
[----:B------:R-:W-:-:S05]  /*0f50*/  MOV R11, R22 ;  /* 0x00000016000b7202 */ /* 0x000fca0000000f00 */
[----:B------:R-:W-:-:S04]  /*0f60*/  FADD.FTZ R11, R10, R11 ;  /* 0x0000000b0a0b7221 */ /* 0x000fc80000010000 */
[----:B------:R-:W-:-:S07]  /*0f70*/  IMAD.MOV.U32 R23, RZ, RZ, R11 ;  /* 0x000000ffff177224 */ /* 0x000fce00078e000b */
[----:B------:R-:W-:Y:S05]  /*0f80*/  WARPSYNC.COLLECTIVE R20, `(.L_x_6383) ;  /* 0x0000000014087348 */ /* 0x000fea0003c00000 */
[----:B------:R0:W1:Y:S02]  /*0f90*/  SHFL.BFLY P2, R22, R23, R24, R25 ;  /* 0x0c00001817167389 */ /* 0x0000640000040019 */
[----:B01----:R-:W-:Y:S01]  /*0fa0*/  ENDCOLLECTIVE ;  /* 0x000000000000791b */ /* 0x003fe20003800000 */
.L_x_6383:
[----:B------:R-:W-:Y:S01]  /*0fb0*/  HFMA2.MMA R24, -RZ, RZ, 0, 2.384185791015625e-07 ;  /* 0x00000004ff187435 */ /* 0x000fe200000001ff */
[----:B------:R-:W-:-:S05]  /*0fc0*/  MOV R14, R22 ;  /* 0x00000016000e7202 */ /* 0x000fca0000000f00 */
[----:B------:R-:W-:-:S05]  /*0fd0*/  FADD.FTZ R14, R11, R14 ;  /* 0x0000000e0b0e7221 */ /* 0x000fca0000010000 */
[----:B------:R-:W-:-:S07]  /*0fe0*/  MOV R23, R14 ;  /* 0x0000000e00177202 */ /* 0x000fce0000000f00 */
[----:B------:R-:W-:Y:S05]  /*0ff0*/  WARPSYNC.COLLECTIVE R20, `(.L_x_6384) ;  /* 0x0000000014087348 */ /* 0x000fea0003c00000 */
[----:B------:R0:W1:Y:S02]  /*1000*/  SHFL.BFLY P2, R22, R23, R24, R25 ;  /* 0x0c00001817167389 */ /* 0x0000640000040019 */
[----:B01----:R-:W-:Y:S01]  /*1010*/  ENDCOLLECTIVE ;  /* 0x000000000000791b */ /* 0x003fe20003800000 */
.L_x_6384:
[----:B------:R-:W-:Y:S01]  /*1020*/  IMAD.MOV.U32 R24, RZ, RZ, 0x8 ;  /* 0x00000008ff187424 */ /* 0x000fe200078e00ff */
[----:B------:R-:W-:-:S05]  /*1030*/  MOV R13, R22 ;  /* 0x00000016000d7202 */ /* 0x000fca0000000f00 */
[----:B------:R-:W-:-:S05]  /*1040*/  FADD.FTZ R13, R14, R13 ;  /* 0x0000000d0e0d7221 */ /* 0x000fca0000010000 */
[----:B------:R-:W-:-:S07]  /*1050*/  MOV R23, R13 ;  /* 0x0000000d00177202 */ /* 0x000fce0000000f00 */
[----:B------:R-:W-:Y:S05]  /*1060*/  WARPSYNC.COLLECTIVE R20, `(.L_x_6385) ;  /* 0x0000000014087348 */ /* 0x000fea0003c00000 */
[----:B------:R0:W1:Y:S02]  /*1070*/  SHFL.BFLY P2, R22, R23, R24, R25 ;  /* 0x0c00001817167389 */ /* 0x0000640000040019 */
[----:B01----:R-:W-:Y:S01]  /*1080*/  ENDCOLLECTIVE ;  /* 0x000000000000791b */ /* 0x003fe20003800000 */
.L_x_6385:
[----:B------:R-:W-:Y:S01]  /*1090*/  HFMA2.MMA R24, -RZ, RZ, 0, 9.5367431640625e-07 ;  /* 0x00000010ff187435 */ /* 0x000fe200000001ff */
[----:B------:R-:W-:-:S05]  /*10a0*/  MOV R10, R22 ;  /* 0x00000016000a7202 */ /* 0x000fca0000000f00 */
[----:B------:R-:W-:-:S05]  /*10b0*/  FADD.FTZ R11, R13, R10 ;  /* 0x0000000a0d0b7221 */ /* 0x000fca0000010000 */
[----:B------:R-:W-:-:S07]  /*10c0*/  MOV R23, R11 ;  /* 0x0000000b00177202 */ /* 0x000fce0000000f00 */
[----:B------:R-:W-:Y:S05]  /*10d0*/  WARPSYNC.COLLECTIVE R20, `(.L_x_6386) ;  /* 0x0000000014087348 */ /* 0x000fea0003c00000 */
[----:B------:R0:W1:Y:S02]  /*10e0*/  SHFL.BFLY P2, R22, R23, R24, R25 ;  /* 0x0c00001817167389 */ /* 0x0000640000040019 */
[----:B01----:R-:W-:Y:S01]  /*10f0*/  ENDCOLLECTIVE ;  /* 0x000000000000791b */ /* 0x003fe20003800000 */
.L_x_6386:
[----:B------:R-:W-:Y:S01]  /*1100*/  HFMA2.MMA R24, -RZ, RZ, 0, 5.9604644775390625e-08 ;  /* 0x00000001ff187435 */ /* 0x000fe200000001ff */
[----:B------:R-:W-:Y:S02]  /*1110*/  MOV R23, R12 ;  /* 0x0000000c00177202 */ /* 0x000fe40000000f00 */
[----:B------:R-:W-:-:S08]  /*1120*/  MOV R10, R22 ;  /* 0x00000016000a7202 */ /* 0x000fd00000000f00 */
[----:B------:R-:W-:Y:S05]  /*1130*/  WARPSYNC.COLLECTIVE R20, `(.L_x_6387) ;  /* 0x0000000014087348 */ /* 0x000fea0003c00000 */
[----:B------:R0:W1:Y:S02]  /*1140*/  SHFL.BFLY P2, R22, R23, R24, R25 ;  /* 0x0c00001817167389 */ /* 0x0000640000040019 */
[----:B01----:R-:W-:Y:S01]  /*1150*/  ENDCOLLECTIVE ;  /* 0x000000000000791b */ /* 0x003fe20003800000 */
.L_x_6387:
[----:B------:R-:W-:Y:S01]  /*1160*/  HFMA2.MMA R24, -RZ, RZ, 0, 1.1920928955078125e-07 ;  /* 0x00000002ff187435 */ /* 0x000fe200000001ff */
[----:B------:R-:W-:-:S04]  /*1170*/  IMAD.MOV.U32 R13, RZ, RZ, R22 ;  /* 0x000000ffff0d7224 */ /* 0x000fc800078e0016 */
[----:B------:R-:W-:-:S05]  /*1180*/  FADD.FTZ R15, R12, R13 ;  /* 0x0000000d0c0f7221 */ /* 0x000fca0000010000 */
[----:B------:R-:W-:-:S07]  /*1190*/  MOV R23, R15 ;  /* 0x0000000f00177202 */ /* 0x000fce0000000f00 */
[----:B------:R-:W-:Y:S05]  /*11a0*/  WARPSYNC.COLLECTIVE R20, `(.L_x_6388) ;  /* 0x0000000014087348 */ /* 0x000fea0003c00000 */
[----:B------:R0:W1:Y:S02]  /*11b0*/  SHFL.BFLY P2, R22, R23, R24, R25 ;  /* 0x0c00001817167389 */ /* 0x0000640000040019 */
[----:B01----:R-:W-:Y:S01]  /*11c0*/  ENDCOLLECTIVE ;  /* 0x000000000000791b */ /* 0x003fe20003800000 */
.L_x_6388:
[----:B------:R-:W-:Y:S01]  /*11d0*/  HFMA2.MMA R24, -RZ, RZ, 0, 2.384185791015625e-07 ;  /* 0x00000004ff187435 */ /* 0x000fe200000001ff */
[----:B------:R-:W-:-:S05]  /*11e0*/  MOV R16, R22 ;  /* 0x0000001600107202 */ /* 0x000fca0000000f00 */
[----:B------:R-:W-:-:S05]  /*11f0*/  FADD.FTZ R16, R15, R16 ;  /* 0x000000100f107221 */ /* 0x000fca0000010000 */
[----:B------:R-:W-:-:S07]  /*1200*/  MOV R23, R16 ;  /* 0x0000001000177202 */ /* 0x000fce0000000f00 */
[----:B------:R-:W-:Y:S05]  /*1210*/  WARPSYNC.COLLECTIVE R20, `(.L_x_6389) ;  /* 0x0000000014087348 */ /* 0x000fea0003c00000 */
[----:B------:R0:W1:Y:S02]  /*1220*/  SHFL.BFLY P2, R22, R23, R24, R25 ;  /* 0x0c00001817167389 */ /* 0x0000640000040019 */
[----:B01----:R-:W-:Y:S01]  /*1230*/  ENDCOLLECTIVE ;  /* 0x000000000000791b */ /* 0x003fe20003800000 */
.L_x_6389:
[----:B------:R-:W-:Y:S01]  /*1240*/  HFMA2.MMA R24, -RZ, RZ, 0, 4.76837158203125e-07 ;  /* 0x00000008ff187435 */ /* 0x000fe200000001ff */
[----:B------:R-:W-:-:S05]  /*1250*/  MOV R17, R22 ;  /* 0x0000001600117202 */ /* 0x000fca0000000f00 */
[----:B------:R-:W-:-:S04]  /*1260*/  FADD.FTZ R17, R16, R17 ;  /* 0x0000001110117221 */ /* 0x000fc80000010000 */
[----:B------:R-:W-:-:S07]  /*1270*/  IMAD.MOV.U32 R23, RZ, RZ, R17 ;  /* 0x000000ffff177224 */ /* 0x000fce00078e0011 */
[----:B------:R-:W-:Y:S05]  /*1280*/  WARPSYNC.COLLECTIVE R20, `(.L_x_6390) ;  /* 0x0000000014087348 */ /* 0x000fea0003c00000 */
[----:B------:R0:W1:Y:S02]  /*1290*/  SHFL.BFLY P2, R22, R23, R24, R25 ;  /* 0x0c00001817167389 */ /* 0x0000640000040019 */
[----:B01----:R-:W-:Y:S01]  /*12a0*/  ENDCOLLECTIVE ;  /* 0x000000000000791b */ /* 0x003fe20003800000 */
.L_x_6390:
[----:B------:R-:W-:Y:S01]  /*12b0*/  HFMA2.MMA R24, -RZ, RZ, 0, 9.5367431640625e-07 ;  /* 0x00000010ff187435 */ /* 0x000fe200000001ff */
[----:B------:R-:W-:-:S05]  /*12c0*/  MOV R12, R22 ;  /* 0x00000016000c7202 */ /* 0x000fca0000000f00 */
[----:B------:R-:W-:-:S05]  /*12d0*/  FADD.FTZ R12, R17, R12 ;  /* 0x0000000c110c7221 */ /* 0x000fca0000010000 */
[----:B------:R-:W-:-:S07]  /*12e0*/  MOV R23, R12 ;  /* 0x0000000c00177202 */ /* 0x000fce0000000f00 */
[----:B------:R-:W-:Y:S05]  /*12f0*/  WARPSYNC.COLLECTIVE R20, `(.L_x_6391) ;  /* 0x0000000014087348 */ /* 0x000fea0003c00000 */
[----:B------:R0:W1:Y:S02]  /*1300*/  SHFL.BFLY P2, R22, R23, R24, R25 ;  /* 0x0c00001817167389 */ /* 0x0000640000040019 */
[----:B01----:R-:W-:Y:S01]  /*1310*/  ENDCOLLECTIVE ;  /* 0x000000000000791b */ /* 0x003fe20003800000 */
.L_x_6391:
[----:B------:R-:W-:Y:S01]  /*1320*/  MOV R23, R8 ;  /* 0x0000000800177202 */ /* 0x000fe20000000f00 */
[----:B------:R-:W-:Y:S01]  /*1330*/  IMAD.MOV.U32 R24, RZ, RZ, 0x1 ;  /* 0x00000001ff187424 */ /* 0x000fe200078e00ff */
[----:B------:R-:W-:-:S07]  /*1340*/  MOV R15, R22 ;  /* 0x00000016000f7202 */ /* 0x000fce0000000f00 */
[----:B------:R-:W-:Y:S05]  /*1350*/  WARPSYNC.COLLECTIVE R20, `(.L_x_6392) ;  /* 0x0000000014087348 */ /* 0x000fea0003c00000 */
[----:B------:R0:W1:Y:S02]  /*1360*/  SHFL.BFLY P2, R22, R23, R24, R25 ;  /* 0x0c00001817167389 */ /* 0x0000640000040019 */
[----:B01----:R-:W-:Y:S01]  /*1370*/  ENDCOLLECTIVE ;  /* 0x000000000000791b */ /* 0x003fe20003800000 */
.L_x_6392:
[----:B------:R-:W-:Y:S01]  /*1380*/  HFMA2.MMA R24, -RZ, RZ, 0, 1.1920928955078125e-07 ;  /* 0x00000002ff187435 */ /* 0x000fe200000001ff */
[----:B------:R-:W-:-:S05]  /*1390*/  MOV R17, R22 ;  /* 0x0000001600117202 */ /* 0x000fca0000000f00 */
[----:B------:R-:W-:-:S05]  /*13a0*/  FADD.FTZ R18, R8, R17 ;  /* 0x0000001108127221 */ /* 0x000fca0000010000 */
[----:B------:R-:W-:-:S07]  /*13b0*/  MOV R23, R18 ;  /* 0x0000001200177202 */ /* 0x000fce0000000f00 */
[----:B------:R-:W-:Y:S05]  /*13c0*/  WARPSYNC.COLLECTIVE R20, `(.L_x_6393) ;  /* 0x0000000014087348 */ /* 0x000fea0003c00000 */
[----:B------:R0:W1:Y:S02]  /*13d0*/  SHFL.BFLY P2, R22, R23, R24, R25 ;  /* 0x0c00001817167389 */ /* 0x0000640000040019 */
[----:B01----:R-:W-:Y:S01]  /*13e0*/  ENDCOLLECTIVE ;  /* 0x000000000000791b */ /* 0x003fe20003800000 */
.L_x_6393:
[----:B------:R-:W-:Y:S01]  /*13f0*/  HFMA2.MMA R24, -RZ, RZ, 0, 2.384185791015625e-07 ;  /* 0x00000004ff187435 */ /* 0x000fe200000001ff */
[----:B------:R-:W-:-:S05]  /*1400*/  MOV R13, R22 ;  /* 0x00000016000d7202 */ /* 0x000fca0000000f00 */
[----:B------:R-:W-:-:S05]  /*1410*/  FADD.FTZ R19, R18, R13 ;  /* 0x0000000d12137221 */ /* 0x000fca0000010000 */
[----:B------:R-:W-:-:S07]  /*1420*/  MOV R23, R19 ;  /* 0x0000001300177202 */ /* 0x000fce0000000f00 */
[----:B------:R-:W-:Y:S05]  /*1430*/  WARPSYNC.COLLECTIVE R20, `(.L_x_6394) ;  /* 0x0000000014087348 */ /* 0x000fea0003c00000 */
[----:B------:R0:W1:Y:S02]  /*1440*/  SHFL.BFLY P2, R22, R23, R24, R25 ;  /* 0x0c00001817167389 */ /* 0x0000640000040019 */
[----:B01----:R-:W-:Y:S01]  /*1450*/  ENDCOLLECTIVE ;  /* 0x000000000000791b */ /* 0x003fe20003800000 */
.L_x_6394:
[----:B------:R-:W-:Y:S01]  /*1460*/  HFMA2.MMA R24, -RZ, RZ, 0, 4.76837158203125e-07 ;  /* 0x00000008ff187435 */ /* 0x000fe200000001ff */
[----:B------:R-:W-:-:S04]  /*1470*/  IMAD.MOV.U32 R8, RZ, RZ, R22 ;  /* 0x000000ffff087224 */ /* 0x000fc800078e0016 */
[----:B------:R-:W-:-:S05]  /*1480*/  FADD.FTZ R8, R19, R8 ;  /* 0x0000000813087221 */ /* 0x000fca0000010000 */
[----:B------:R-:W-:-:S07]  /*1490*/  MOV R23, R8 ;  /* 0x0000000800177202 */ /* 0x000fce0000000f00 */
[----:B------:R-:W-:Y:S05]  /*14a0*/  WARPSYNC.COLLECTIVE R20, `(.L_x_6395) ;  /* 0x0000000014087348 */ /* 0x000fea0003c00000 */
[----:B------:R0:W1:Y:S02]  /*14b0*/  SHFL.BFLY P2, R22, R23, R24, R25 ;  /* 0x0c00001817167389 */ /* 0x0000640000040019 */
[----:B01----:R-:W-:Y:S01]  /*14c0*/  ENDCOLLECTIVE ;  /* 0x000000000000791b */ /* 0x003fe20003800000 */
.L_x_6395:
[----:B------:R-:W-:Y:S01]  /*14d0*/  HFMA2.MMA R24, -RZ, RZ, 0, 9.5367431640625e-07 ;  /* 0x00000010ff187435 */ /* 0x000fe200000001ff */
[----:B------:R-:W-:-:S05]  /*14e0*/  MOV R21, R22 ;  /* 0x0000001600157202 */ /* 0x000fca0000000f00 */
[----:B------:R-:W-:-:S05]  /*14f0*/  FADD.FTZ R21, R8, R21 ;  /* 0x0000001508157221 */ /* 0x000fca0000010000 */
[----:B------:R-:W-:-:S07]  /*1500*/  MOV R23, R21 ;  /* 0x0000001500177202 */ /* 0x000fce0000000f00 */
[----:B------:R-:W-:Y:S05]  /*1510*/  WARPSYNC.COLLECTIVE R20, `(.L_x_6396) ;  /* 0x0000000014087348 */ /* 0x000fea0003c00000 */
[----:B------:R0:W1:Y:S02]  /*1520*/  SHFL.BFLY P2, R22, R23, R24, R25 ;  /* 0x0c00001817167389 */ /* 0x0000640000040019 */
[----:B01----:R-:W-:Y:S01]  /*1530*/  ENDCOLLECTIVE ;  /* 0x000000000000791b */ /* 0x003fe20003800000 */
.L_x_6396:
[----:B------:R-:W-:Y:S01]  /*1540*/  MOV R14, R22 ;  /* 0x00000016000e7202 */ /* 0x000fe20000000f00 */
[----:B------:R-:W-:Y:S06]  /*1550*/  BRA `(.L_x_6397) ;  /* 0xfffffff400c87947 */ /* 0x000fec000383ffff */
.L_x_6398:
        /* <DEDUP_REMOVED lines=10> */
.L_x_16546:


//--------------------- .text._ZN10layer_norm13ln_bwd_kernelINS_13Kernel_traitsI13__nv_bfloat16S2_fS2_fjLj5120ELj1ELj1ELj4ELj16ENS_18Kernel_traits_baseILj5120ES2_S2_fS2_fjLj128EEEEELb1ELb1ELb1ELb0EEEvNS_9BwdParamsE --------------------------
	.section	.text._ZN10layer_norm13ln_bwd_kernelINS_13Kernel_traitsI13__nv_bfloat16S2_fS2_fjLj5120ELj1ELj1ELj4ELj16ENS_18Kernel_traits_baseILj5120ES2_S2_fS2_fjLj128EEEEELb1ELb1ELb1ELb0EEEvNS_9BwdParamsE,"ax",@progbits
	.align	128
        .global         _ZN10layer_norm13ln_bwd_kernelINS_13Kernel_traitsI13__nv_bfloat16S2_fS2_fjLj5120ELj1ELj1ELj4ELj16ENS_18Kernel_traits_baseILj5120ES2_S2_fS2_fjLj128EEEEELb1ELb1ELb1ELb0EEEvNS_9BwdParamsE
        .type           _ZN10layer_norm13ln_bwd_kernelINS_13Kernel_traitsI13__nv_bfloat16S2_fS2_fjLj5120ELj1ELj1ELj4ELj16ENS_18Kernel_traits_baseILj5120ES2_S2_fS2_fjLj128EEEEELb1ELb1ELb1ELb0EEEvNS_9BwdParamsE,@function
        .size           _ZN10layer_norm13ln_bwd_kernelINS_13Kernel_traitsI13__nv_bfloat16S2_fS2_fjLj5120ELj1ELj1ELj4ELj16ENS_18Kernel_traits_baseILj5120ES2_S2_fS2_fjLj128EEEEELb1ELb1ELb1ELb0EEEvNS_9BwdParamsE,(.L_x_16547 - _ZN10layer_norm13ln_bwd_kernelINS_13Kernel_traitsI13__nv_bfloat16S2_fS2_fjLj5120ELj1ELj1ELj4ELj16ENS_18Kernel_traits_baseILj5120ES2_S2_fS2_fjLj128EEEEELb1ELb1ELb1ELb0EEEvNS_9BwdParamsE)
        .other          _ZN10layer_norm13ln_bwd_kernelINS_13Kernel_traitsI13__nv_bfloat16S2_fS2_fjLj5120ELj1ELj1ELj4ELj16ENS_18Kernel_traits_baseILj5120ES2_S2_fS2_fjLj128EEEEELb1ELb1ELb1ELb0EEEvNS_9BwdParamsE,@"STO_CUDA_ENTRY STV_DEFAULT"
_ZN10layer_norm13ln_bwd_kernelINS_13Kernel_traitsI13__nv_bfloat16S2_fS2_fjLj5120ELj1ELj1ELj4ELj16ENS_18Kernel_traits_baseILj5120ES2_S2_fS2_fjLj128EEEEELb1ELb1ELb1ELb0EEEvNS_9BwdParamsE:
.text._ZN10layer_norm13ln_bwd_kernelINS_13Kernel_traitsI13__nv_bfloat16S2_fS2_fjLj5120ELj1ELj1ELj4ELj16ENS_18Kernel_traits_baseILj5120ES2_S2_fS2_fjLj128EEEEELb1ELb1ELb1ELb0EEEvNS_9BwdParamsE:
[----:B------:R-:W0:Y:S01]  /*0000*/  LDC R1, c[0x0][0x28] ;  /* 0x00000a00ff017b82 */ /* 0x000e220000000800 */
[----:B------:R-:W1:Y:S01]  /*0010*/  S2R R138, SR_TID.X ;  /* 0x00000000008a7919 */ /* 0x000e620000002100 */
[----:B------:R-:W-:-:S06]  /*0020*/  ULDC UR4, c[0x0][0x218] ;  /* 0x0000860000047ab9 */ /* 0x000fcc0000000800 */
[----:B------:R-:W2:Y:S01]  /*0030*/  S2UR UR6, SR_CTAID.X ;  /* 0x00000000000679c3 */ /* 0x000ea20000002500 */
[----:B------:R-:W-:Y:S01]  /*0040*/  IMAD.U32 R2, RZ, RZ, UR4 ;  /* 0x00000004ff027e24 */ /* 0x000fe2000f8e00ff */
        /* <DEDUP_REMOVED lines=23> */
[----:B------:R-:W-:-:S07]  /*01c0*/  @P4 LOP3.LUT R7, R7, 0x4, RZ, 0xfc, !PT ;  /* 0x0000000407074812 */ /* 0x000fce00078efcff */
        /* <DEDUP_REMOVED lines=34> */
[----:B------:R-:W5:Y:S03]  /*03f0*/  @P2 LDG.E.128 R12, desc[UR4][R40.64] ;  /* 0x00000004280c2981 */ /* 0x000f66000c1e1d00 */
        /* <DEDUP_REMOVED lines=77> */
[----:B------:R-:W-:-:S02]  /*08d0*/  SHF.L.U32 R6, R6, 0x10, RZ ;  /* 0x0000001006067819 */ /* 0x000fc400000006ff */
[----:B------:R-:W-:Y:S01]  /*08e0*/  @P5 PRMT R0, R47, 0x7632, R0 ;  /* 0x000076322f005816 */ /* 0x000fe20000000000 */
        /* <DEDUP_REMOVED lines=94> */
[C---:B------:R-:W-:Y:S01]  /*0ed0*/  @P4 PRMT R8, R11.reuse, 0x7632, R8 ;  /* 0x000076320b084816 */ /* 0x040fe20000000008 */
[----:B------:R-:W-:Y:S02]  /*0ee0*/  IMAD.U32 R11, R11, 0x10000, RZ ;  /* 0x000100000b0b7824 */ /* 0x000fe400078e00ff */
[----:B------:R1:W-:Y:S01]  /*0ef0*/  STL [R1+0xbc], R46 ;  /* 0x0000bc2e01007387 */ /* 0x0003e20000100800 */
[----:B0-----:R-:W-:Y:S01]  /*0f00*/  IMAD.U32 R25, R9, 0x10000, RZ ;  /* 0x0001000009197824 */ /* 0x001fe200078e00ff */
[----:B------:R-:W-:-:S02]  /*0f10*/  @P4 PRMT R9, R10, 0x7632, R9 ;  /* 0x000076320a094816 */ /* 0x000fc40000000009 */
[----:B------:R-:W-:Y:S01]  /*0f20*/  SHF.L.U32 R10, R10, 0x10, RZ ;  /* 0x000000100a0a7819 */ /* 0x000fe200000006ff */
[----:B-1----:R-:W-:Y:S01]  /*0f30*/  IMAD.U32 R46, R164, 0x10000, RZ ;  /* 0x00010000a42e7824 */ /* 0x002fe200078e00ff */
[----:B------:R0:W-:Y:S04]  /*0f40*/  STL [R1+0xb4], R25 ;  /* 0x0000b41901007387 */ /* 0x0001e80000100800 */
[----:B------:R1:W-:Y:S04]  /*0f50*/  STL [R1+0xac], R10 ;  /* 0x0000ac0a01007387 */ /* 0x0003e80000100800 */
[----:B------:R2:W-:Y:S01]  /*0f60*/  STL [R1+0xa4], R11 ;  /* 0x0000a40b01007387 */ /* 0x0005e20000100800 */
[----:B0-----:R-:W-:-:S03]  /*0f70*/  IMAD.MOV.U32 R25, RZ, RZ, RZ ;  /* 0x000000ffff197224 */ /* 0x001fc600078e00ff */
        /* <DEDUP_REMOVED lines=38> */
[----:B------:R-:W-:Y:S01]  /*11e0*/  STL [R1+0x140], R46 ;  /* 0x0001402e01007387 */ /* 0x000fe20000100800 */
[----:B0-----:R-:W-:Y:S02]  /*11f0*/  SHF.L.U32 R11, R5, 0x10, RZ ;  /* 0x00000010050b7819 */ /* 0x001fe400000006ff */
[----:B------:R-:W-:Y:S01]  /*1200*/  SHF.L.U32 R5, R2, 0x10, RZ ;  /* 0x0000001002057819 */ /* 0x000fe200000006ff */
[----:B-1----:R-:W-:Y:S02]  /*1210*/  IMAD.U32 R6, R3, 0x10000, RZ ;  /* 0x0001000003067824 */ /* 0x002fe400078e00ff */
[----:B------:R-:W-:Y:S01]  /*1220*/  STL [R1+0x138], R11 ;  /* 0x0001380b01007387 */ /* 0x000fe20000100800 */
[----:B------:R-:W-:Y:S01]  /*1230*/  IMAD.U32 R3, R0, 0x10000, RZ ;  /* 0x0001000000037824 */ /* 0x000fe200078e00ff */
[----:B------:R-:W-:-:S02]  /*1240*/  SHF.L.U32 R2, R45, 0x10, RZ ;  /* 0x000000102d027819 */ /* 0x000fc400000006ff */
[----:B------:R-:W-:Y:S01]  /*1250*/  STL [R1+0x130], R6 ;  /* 0x0001300601007387 */ /* 0x000fe20000100800 */
[----:B------:R-:W-:-:S03]  /*1260*/  PRMT R0, R10, 0x7610, R0 ;  /* 0x000076100a007816 */ /* 0x000fc60000000000 */
        /* <DEDUP_REMOVED lines=32> */
[----:B------:R0:W-:Y:S04]  /*1470*/  STL.S16 [R1+0x9c], R0 ;  /* 0x00009c0001007387 */ /* 0x0001e80000100600 */
[----:B------:R0:W-:Y:S02]  /*1480*/  STL [R1+0xa0], R2 ;  /* 0x0000a00201007387 */ /* 0x0001e40000100800 */
.L_x_6600:
        /* <DEDUP_REMOVED lines=44> */
.L_x_6403:
[----:B------:R-:W-:Y:S05]  /*1750*/  BSYNC B1 ;  /* 0x0000000000017941 */ /* 0x000fea0003800000 */
.L_x_6402:
[----:B------:R-:W-:Y:S04]  /*1760*/  BSSY B1, `(.L_x_6404) ;  /* 0x000000c000017945 */ /* 0x000fe80003800000 */
[----:B------:R-:W-:Y:S05]  /*1770*/  @!P0 BRA `(.L_x_6405) ;  /* 0x0000000000288947 */ /* 0x000fea0003800000 */
[----:B------:R-:W-:-:S04]  /*1780*/  ISETP.NE.U32.AND P5, PT, RZ, UR6, PT ;  /* 0x00000006ff007c0c */ /* 0x000fc8000bfa5070 */
[----:B------:R-:W-:-:S13]  /*1790*/  ISETP.NE.AND.EX P5, PT, RZ, UR7, PT, P5 ;  /* 0x00000007ff007c0c */ /* 0x000fda000bfa5350 */
[----:B------:R-:W-:-:S05]  /*17a0*/  @P5 IMAD.WIDE.U32 R16, R202, 0x20, R206 ;  /* 0x00000020ca105825 */ /* 0x000fca00078e00ce */
[----:B------:R-:W5:Y:S04]  /*17b0*/  @P5 LDG.E.128 R156, desc[UR4][R16.64] ;  /* 0x00000004109c5981 */ /* 0x000f68000c1e1d00 */
[----:B------:R0:W5:Y:S02]  /*17c0*/  @P5 LDG.E.128 R160, desc[UR4][R16.64+0x10] ;  /* 0x0000100410a05981 */ /* 0x000164000c1e1d00 */
[----:B0-----:R-:W0:Y:S02]  /*17d0*/  LDC.64 R16, c[0x0][0x240] ;  /* 0x00009000ff107b82 */ /* 0x001e240000000a00 */
[----:B0-----:R-:W-:-:S06]  /*17e0*/  IMAD.WIDE.U32 R16, R8, 0x8, R16 ;  /* 0x0000000808107825 */ /* 0x001fcc00078e0010 */
[----:B------:R-:W5:Y:S01]  /*17f0*/  LDG.E.64 R16, desc[UR4][R16.64] ;  /* 0x0000000410107981 */ /* 0x000f62000c1e1b00 */
[----:B------:R-:W-:Y:S01]  /*1800*/  IADD3 R8, R8, 0x80, RZ ;  /* 0x0000008008087810 */ /* 0x000fe20007ffe0ff */
[----:B------:R-:W-:-:S07]  /*1810*/  VIADD R202, R202, 0x80 ;  /* 0x00000080caca7836 */ /* 0x000fce0000000000 */
.L_x_6405:
[----:B------:R-:W-:Y:S05]  /*1820*/  BSYNC B1 ;  /* 0x0000000000017941 */ /* 0x000fea0003800000 */
.L_x_6404:
        /* <DEDUP_REMOVED lines=12> */
.L_x_6407:
[----:B------:R-:W-:Y:S05]  /*18f0*/  BSYNC B1 ;  /* 0x0000000000017941 */ /* 0x000fea0003800000 */
.L_x_6406:
        /* <DEDUP_REMOVED lines=12> */
.L_x_6409:
[----:B------:R-:W-:Y:S05]  /*19c0*/  BSYNC B1 ;  /* 0x0000000000017941 */ /* 0x000fea0003800000 */
.L_x_6408:
[----:B------:R-:W-:Y:S01]  /*19d0*/  LOP3.LUT P5, RZ, R7, 0x4, RZ, 0xc0, !PT ;  /* 0x0000000407ff7812 */ /* 0x000fe200078ac0ff */
[----:B------:R-:W-:Y:S01]  /*19e0*/  HFMA2.MMA R214, -RZ, RZ, 0, 0 ;  /* 0x00000000ffd67435 */ /* 0x000fe200000001ff */
[----:B------:R-:W-:-:S11]  /*19f0*/  IMAD.MOV.U32 R213, RZ, RZ, RZ ;  /* 0x000000ffffd57224 */ /* 0x000fd600078e00ff */
        /* <DEDUP_REMOVED lines=9> */
[----:B------:R-:W-:Y:S01]  /*1a90*/  MOV R213, RZ ;  /* 0x000000ff00d57202 */ /* 0x000fe20000000f00 */
[----:B------:R-:W-:Y:S06]  /*1aa0*/  BRA `(.L_x_6410) ;  /* 0x0000002000d87947 */ /* 0x000fec0003800000 */
.L_x_6401:
[----:B-----5:R-:W-:Y:S01]  /*1ab0*/  ISETP.GE.AND P4, PT, R6, 0x1, PT ;  /* 0x000000010600780c */ /* 0x020fe20003f86270 */
[----:B------:R-:W-:Y:S01]  /*1ac0*/  VIADD R212, R202, 0xffffffff ;  /* 0xffffffffcad47836 */ /* 0x000fe20000000000 */
[----:B------:R-:W-:Y:S01]  /*1ad0*/  LOP3.LUT P5, RZ, R7, 0x2, RZ, 0xc0, !PT ;  /* 0x0000000207ff7812 */ /* 0x000fe200078ac0ff */
[----:B------:R-:W-:Y:S01]  /*1ae0*/  BSSY B1, `(.L_x_6411) ;  /* 0x0000085000017945 */ /* 0x000fe20003800000 */
[----:B------:R-:W-:Y:S01]  /*1af0*/  MOV R214, RZ ;  /* 0x000000ff00d67202 */ /* 0x000fe20000000f00 */
[----:B------:R-:W-:Y:S01]  /*1b00*/  IMAD R212, R212, R2, RZ ;  /* 0x00000002d4d47224 */ /* 0x000fe200078e02ff */
[----:B------:R-:W-:Y:S01]  /*1b10*/  MOV R225, R9 ;  /* 0x0000000900e17202 */ /* 0x000fe20000000f00 */
[----:B------:R-:W-:-:S03]  /*1b20*/  IMAD.MOV.U32 R213, RZ, RZ, RZ ;  /* 0x000000ffffd57224 */ /* 0x000fc600078e00ff */
[----:B------:R-:W-:-:S03]  /*1b30*/  SHF.R.S32.HI R202, RZ, 0x1f, R212 ;  /* 0x0000001fffca7819 */ /* 0x000fc600000114d4 */
        /* <DEDUP_REMOVED lines=9> */
[----:B------:R-:W0:Y:S01]  /*1bd0*/  LDC.64 R204, c[0x0][0x238] ;  /* 0x00008e00ffcc7b82 */ /* 0x000e220000000a00 */
[----:B------:R-:W-:Y:S01]  /*1be0*/  ISETP.NE.U32.AND P5, PT, RZ, UR6, PT ;  /* 0x00000006ff007c0c */ /* 0x000fe2000bfa5070 */
[----:B------:R-:W-:Y:S03]  /*1bf0*/  STL [R1+0x1ec], R6 ;  /* 0x0001ec0601007387 */ /* 0x000fe60000100800 */
[----:B------:R-:W-:Y:S01]  /*1c00*/  ISETP.NE.AND.EX P5, PT, RZ, UR7, PT, P5 ;  /* 0x00000007ff007c0c */ /* 0x000fe2000bfa5350 */
[----:B------:R1:W-:Y:S02]  /*1c10*/  STL [R1+0x1e8], R4 ;  /* 0x0001e80401007387 */ /* 0x0003e40000100800 */
[----:B------:R-:W2:Y:S02]  /*1c20*/  LDC.U8 R203, c[0x0][0x2a0] ;  /* 0x0000a800ffcb7b82 */ /* 0x000ea40000000000 */
[----:B------:R3:W-:Y:S04]  /*1c30*/  STL [R1+0x1e4], R3 ;  /* 0x0001e40301007387 */ /* 0x0007e80000100800 */
[----:B------:R4:W-:Y:S02]  /*1c40*/  STL [R1+0x1e0], R2 ;  /* 0x0001e00201007387 */ /* 0x0009e40000100800 */
[----:B------:R-:W3:Y:S02]  /*1c50*/  LDC.64 R208, c[0x0][0x2b8] ;  /* 0x0000ae00ffd07b82 */ /* 0x000ee40000000a00 */
[----:B------:R-:W5:Y:S04]  /*1c60*/  @P5 LDG.E.128 R148, desc[UR4][R200.64] ;  /* 0x00000004c8945981 */ /* 0x000f68000c1e1d00 */
[----:B------:R4:W5:Y:S01]  /*1c70*/  @P5 LDG.E.128 R152, desc[UR4][R200.64+0x10] ;  /* 0x00001004c8985981 */ /* 0x000962000c1e1d00 */
[----:B0-----:R-:W-:Y:S01]  /*1c80*/  IMAD.WIDE.U32 R204, R9, 0x20, R204 ;  /* 0x0000002009cc7825 */ /* 0x001fe200078e00cc */
[----:B------:R-:W0:Y:S02]  /*1c90*/  LDC.64 R14, c[0x0][0x240] ;  /* 0x00009000ff0e7b82 */ /* 0x000e240000000a00 */
[----:B-1----:R-:W4:Y:S01]  /*1ca0*/  LDL R4, [R1+0x1d8] ;  /* 0x0001d80001047983 */ /* 0x002f220000100800 */
[----:B--2---:R-:W-:-:S03]  /*1cb0*/  ISETP.NE.AND P5, PT, R203, RZ, PT ;  /* 0x000000ffcb00720c */ /* 0x004fc60003fa5270 */
[----:B------:R-:W4:Y:S04]  /*1cc0*/  LDG.E.128 R200, desc[UR4][R204.64] ;  /* 0x00000004ccc87981 */ /* 0x000f28000c1e1d00 */
[----:B------:R-:W2:Y:S01]  /*1cd0*/  LDG.E.128 R204, desc[UR4][R204.64+0x10] ;  /* 0x00001004cccc7981 */ /* 0x000ea2000c1e1d00 */
[----:B------:R-:W-:Y:S01]  /*1ce0*/  FSEL R0, R215, RZ, !P5 ;  /* 0x000000ffd7007208 */ /* 0x000fe20006800000 */
[----:B---3--:R-:W-:-:S06]  /*1cf0*/  IMAD.WIDE.U32 R208, R212, 0x10, R208 ;  /* 0x00000010d4d07825 */ /* 0x008fcc00078e00d0 */
[----:B------:R-:W3:Y:S01]  /*1d00*/  LDG.E.128 R208, desc[UR4][R208.64] ;  /* 0x00000004d0d07981 */ /* 0x000ee2000c1e1d00 */
        /* <DEDUP_REMOVED lines=8> */
[C---:B------:R-:W-:Y:S02]  /*1d90*/  FMUL.FTZ R0, R5.reuse, R200 ;  /* 0x000000c805007220 */ /* 0x040fe40000410000 */
[----:B------:R-:W2:Y:S01]  /*1da0*/  LDL R200, [R1+0x1dc] ;  /* 0x0001dc0001c87983 */ /* 0x000ea20000100800 */
[----:B------:R-:W-:Y:S01]  /*1db0*/  FMUL.FTZ R6, R5, R201 ;  /* 0x000000c905067220 */ /* 0x000fe20000410000 */
[C---:B---3--:R-:W-:Y:S01]  /*1dc0*/  PRMT R213, R208.reuse, 0x7632, R213 ;  /* 0x00007632d0d57816 */ /* 0x048fe200000000d5 */
[----:B------:R-:W-:-:S02]  /*1dd0*/  IMAD.U32 R10, R208, 0x10000, RZ ;  /* 0x00010000d00a7824 */ /* 0x000fc400078e00ff */
[----:B------:R-:W-:Y:S01]  /*1de0*/  FMUL.FTZ R3, R5, R202 ;  /* 0x000000ca05037220 */ /* 0x000fe20000410000 */
[----:B------:R-:W-:Y:S01]  /*1df0*/  PRMT R214, R209, 0x7632, R214 ;  /* 0x00007632d1d67816 */ /* 0x000fe200000000d6 */
[----:B------:R-:W-:Y:S01]  /*1e00*/  FMUL.FTZ R2, R5, R203 ;  /* 0x000000cb05027220 */ /* 0x000fe20000410000 */
[----:B------:R-:W-:Y:S01]  /*1e10*/  PRMT R208, R210, 0x7632, R208 ;  /* 0x00007632d2d07816 */ /* 0x000fe200000000d0 */
[----:B------:R-:W3:Y:S01]  /*1e20*/  LDL R201, [R1+0x1d4] ;  /* 0x0001d40001c97983 */ /* 0x000ee20000100800 */
[----:B------:R-:W-:Y:S01]  /*1e30*/  SHF.L.U32 R209, R209, 0x10, RZ ;  /* 0x00000010d1d17819 */ /* 0x000fe200000006ff */
[----:B------:R-:W-:Y:S01]  /*1e40*/  FADD.FTZ R64, R64, R10 ;  /* 0x0000000a40407221 */ /* 0x000fe20000010000 */
[----:B------:R-:W-:Y:S01]  /*1e50*/  FFMA.FTZ R24, R0, R10, R24 ;  /* 0x0000000a00187223 */ /* 0x000fe20000010018 */
[----:B------:R1:W-:Y:S01]  /*1e60*/  STL [R1+0x98], R6 ;  /* 0x0000980601007387 */ /* 0x0003e20000100800 */
[----:B------:R-:W-:Y:S02]  /*1e70*/  IMAD.U32 R202, R213, 0x10000, RZ ;  /* 0x00010000d5ca7824 */ /* 0x000fe400078e00ff */
[----:B------:R-:W-:Y:S01]  /*1e80*/  FMUL.FTZ R4, R4, R209 ;  /* 0x000000d104047220 */ /* 0x000fe20000410000 */
[----:B------:R-:W-:Y:S01]  /*1e90*/  STL [R1+0x94], R3 ;  /* 0x0000940301007387 */ /* 0x000fe20000100800 */
[----:B------:R-:W-:-:S03]  /*1ea0*/  FMUL.FTZ R213, R5, R204 ;  /* 0x000000cc05d57220 */ /* 0x000fc60000410000 */
[----:B------:R-:W-:Y:S04]  /*1eb0*/  STL [R1+0x80], R2 ;  /* 0x0000800201007387 */ /* 0x000fe80000100800 */
[----:B------:R-:W4:Y:S01]  /*1ec0*/  LDL R204, [R1+0x1b0] ;  /* 0x0001b00001cc7983 */ /* 0x000f220000100800 */
[----:B------:R-:W-:Y:S01]  /*1ed0*/  FADD.FTZ R66, R66, R209 ;  /* 0x000000d142427221 */ /* 0x000fe20000010000 */
[----:B------:R-:W-:Y:S01]  /*1ee0*/  FFMA.FTZ R26, R3, R209, R26 ;  /* 0x000000d1031a7223 */ /* 0x000fe2000001001a */
[----:B--2---:R-:W-:Y:S01]  /*1ef0*/  FMUL.FTZ R10, R200, R10 ;  /* 0x0000000ac80a7220 */ /* 0x004fe20000410000 */
[----:B------:R-:W-:Y:S02]  /*1f00*/  IMAD.U32 R200, R208, 0x10000, RZ ;  /* 0x00010000d0c87824 */ /* 0x000fe400078e00ff */
[----:B------:R-:W2:Y:S04]  /*1f10*/  LDL R208, [R1+0x1d0] ;  /* 0x0001d00001d07983 */ /* 0x000ea80000100800 */
[----:B------:R1:W-:Y:S04]  /*1f20*/  STL [R1+0x4c], R4 ;  /* 0x00004c0401007387 */ /* 0x0003e80000100800 */
[----:B------:R-:W-:Y:S04]  /*1f30*/  STL [R1+0x38], R213 ;  /* 0x000038d501007387 */ /* 0x000fe80000100800 */
[----:B------:R-:W2:Y:S01]  /*1f40*/  LDL R209, [R1+0x1ac] ;  /* 0x0001ac0001d17983 */ /* 0x000ea20000100800 */
[----:B------:R-:W-:Y:S01]  /*1f50*/  IMAD.U32 R210, R210, 0x10000, RZ ;  /* 0x00010000d2d27824 */ /* 0x000fe200078e00ff */
[----:B------:R-:W-:Y:S01]  /*1f60*/  PRMT R225, R211, 0x7632, R225 ;  /* 0x00007632d3e17816 */ /* 0x000fe200000000e1 */
[----:B------:R-:W-:Y:S01]  /*1f70*/  FMUL.FTZ R206, R5, R206 ;  /* 0x000000ce05ce7220 */ /* 0x000fe20000410000 */
[----:B------:R-:W-:-:S02]  /*1f80*/  SHF.L.U32 R211, R211, 0x10, RZ ;  /* 0x00000010d3d37819 */ /* 0x000fc400000006ff */
[----:B------:R-:W-:Y:S01]  /*1f90*/  SHF.L.U32 R203, R214, 0x10, RZ ;  /* 0x00000010d6cb7819 */ /* 0x000fe200000006ff */
[----:B---3--:R-:W-:Y:S01]  /*1fa0*/  FMUL.FTZ R214, R201, R210 ;  /* 0x000000d2c9d67220 */ /* 0x008fe20000410000 */
[----:B------:R-:W-:Y:S01]  /*1fb0*/  SHF.L.U32 R201, R225, 0x10, RZ ;  /* 0x00000010e1c97819 */ /* 0x000fe200000006ff */
[----:B------:R-:W-:Y:S01]  /*1fc0*/  STL [R1+0x28], R206 ;  /* 0x000028ce01007387 */ /* 0x000fe20000100800 */
[-C--:B------:R-:W-:Y:S01]  /*1fd0*/  FFMA.FTZ R25, R6, R202.reuse, R25 ;  /* 0x000000ca06197223 */ /* 0x080fe20000010019 */
[----:B------:R-:W-:Y:S01]  /*1fe0*/  FADD.FTZ R65, R65, R202 ;  /* 0x000000ca41417221 */ /* 0x000fe20000010000 */
[----:B----4-:R-:W-:Y:S01]  /*1ff0*/  FMUL.FTZ R225, R204, R202 ;  /* 0x000000cacce17220 */ /* 0x010fe20000410000 */
[----:B------:R-:W-:Y:S01]  /*2000*/  FADD.FTZ R68, R68, R210 ;  /* 0x000000d244447221 */ /* 0x000fe20000010000 */
[----:B------:R-:W-:Y:S01]  /*2010*/  FFMA.FTZ R28, R213, R210, R28 ;  /* 0x000000d2d51c7223 */ /* 0x000fe2000001001c */
[----:B------:R-:W-:Y:S01]  /*2020*/  STL [R1+0x1c], R214 ;  /* 0x00001cd601007387 */ /* 0x000fe20000100800 */
[----:B------:R-:W-:-:S03]  /*2030*/  FFMA.FTZ R202, R0, R10, RZ ;  /* 0x0000000a00ca7223 */ /* 0x000fc600000100ff */
[----:B------:R-:W3:Y:S01]  /*2040*/  LDL R210, [R1+0x1a8] ;  /* 0x0001a80001d27983 */ /* 0x000ee20000100800 */
[----:B------:R-:W-:Y:S01]  /*2050*/  FADD.FTZ R70, R70, R211 ;  /* 0x000000d346467221 */ /* 0x000fe20000010000 */
[----:B------:R-:W-:Y:S01]  /*2060*/  FFMA.FTZ R30, R206, R211, R30 ;  /* 0x000000d3ce1e7223 */ /* 0x000fe2000001001e */
[----:B------:R-:W-:Y:S01]  /*2070*/  FFMA.FTZ R202, R6, R225, R202 ;  /* 0x000000e106ca7223 */ /* 0x000fe200000100ca */
[----:B0-----:R-:W-:-:S06]  /*2080*/  IMAD.WIDE.U32 R14, R8, 0x8, R14 ;  /* 0x00000008080e7825 */ /* 0x001fcc00078e000e */
[----:B------:R-:W5:Y:S01]  /*2090*/  LDG.E.64 R14, desc[UR4][R14.64] ;  /* 0x000000040e0e7981 */ /* 0x000f62000c1e1b00 */
[----:B--2---:R-:W-:-:S05]  /*20a0*/  FMUL.FTZ R208, R208, R211 ;  /* 0x000000d3d0d07220 */ /* 0x004fca0000410000 */
[----:B------:R-:W-:Y:S04]  /*20b0*/  STL [R1+0x10], R208 ;  /* 0x000010d001007387 */ /* 0x000fe80000100800 */
[----:B------:R0:W-:Y:S01]  /*20c0*/  STL [R1+0x24], R225 ;  /* 0x000024e101007387 */ /* 0x0001e20000100800 */
[----:B------:R-:W-:-:S03]  /*20d0*/  FMUL.FTZ R211, R209, R203 ;  /* 0x000000cbd1d37220 */ /* 0x000fc60000410000 */
[----:B-1----:R1:W5:Y:S04]  /*20e0*/  LDL.LU R6, [R1+0x1ec] ;  /* 0x0001ec0001067983 */ /* 0x0023680000300800 */
[----:B------:R-:W2:Y:S01]  /*20f0*/  LDL R209, [R1+0x1a4] ;  /* 0x0001a40001d17983 */ /* 0x000ea20000100800 */
[----:B------:R-:W-:Y:S01]  /*2100*/  FADD.FTZ R204, RZ, R10 ;  /* 0x0000000affcc7221 */ /* 0x000fe20000010000 */
[----:B------:R-:W-:-:S03]  /*2110*/  FFMA.FTZ R202, R3, R4, R202 ;  /* 0x0000000403ca7223 */ /* 0x000fc600000100ca */
[----:B------:R-:W-:Y:S01]  /*2120*/  FADD.FTZ R204, R204, R225 ;  /* 0x000000e1cccc7221 */ /* 0x000fe20000010000 */
[C---:B------:R-:W-:Y:S01]  /*2130*/  FFMA.FTZ R202, R2.reuse, R211, R202 ;  /* 0x000000d302ca7223 */ /* 0x040fe200000100ca */
[----:B------:R-:W-:Y:S01]  /*2140*/  FFMA.FTZ R27, R2, R203, R27 ;  /* 0x000000cb021b7223 */ /* 0x000fe2000001001b */
[----:B------:R-:W-:Y:S01]  /*2150*/  FADD.FTZ R67, R67, R203 ;  /* 0x000000cb43437221 */ /* 0x000fe20000010000 */
[----:B------:R-:W-:Y:S01]  /*2160*/  FADD.FTZ R203, R204, R4 ;  /* 0x00000004cccb7221 */ /* 0x000fe20000010000 */
[----:B------:R-:W-:Y:S01]  /*2170*/  FMUL.FTZ R204, R5, R205 ;  /* 0x000000cd05cc7220 */ /* 0x000fe20000410000 */
[----:B------:R1:W5:Y:S01]  /*2180*/  LDL.LU R4, [R1+0x1e8] ;  /* 0x0001e80001047983 */ /* 0x0003620000300800 */
[----:B------:R-:W-:Y:S01]  /*2190*/  FFMA.FTZ R202, R213, R214, R202 ;  /* 0x000000d6d5ca7223 */ /* 0x000fe200000100ca */
[-C--:B---3--:R-:W-:Y:S02]  /*21a0*/  FMUL.FTZ R205, R210, R200.reuse ;  /* 0x000000c8d2cd7220 */ /* 0x088fe40000410000 */
[----:B------:R1:W5:Y:S01]  /*21b0*/  LDL.LU R3, [R1+0x1e4] ;  /* 0x0001e40001037983 */ /* 0x0003620000300800 */
[----:B------:R-:W-:Y:S01]  /*21c0*/  FADD.FTZ R69, R69, R200 ;  /* 0x000000c845457221 */ /* 0x000fe20000010000 */
[----:B------:R-:W-:-:S02]  /*21d0*/  FFMA.FTZ R29, R204, R200, R29 ;  /* 0x000000c8cc1d7223 */ /* 0x000fc4000001001d */
[----:B------:R-:W-:Y:S01]  /*21e0*/  STL [R1+0x20], R211 ;  /* 0x000020d301007387 */ /* 0x000fe20000100800 */
[----:B------:R-:W-:Y:S01]  /*21f0*/  FMUL.FTZ R200, R5, R207 ;  /* 0x000000cf05c87220 */ /* 0x000fe20000410000 */
[----:B------:R-:W-:Y:S02]  /*2200*/  FFMA.FTZ R202, R204, R205, R202 ;  /* 0x000000cdccca7223 */ /* 0x000fe400000100ca */
[----:B------:R1:W5:Y:S04]  /*2210*/  LDL.LU R2, [R1+0x1e0] ;  /* 0x0001e00001027983 */ /* 0x0003680000300800 */
[----:B------:R2:W-:Y:S04]  /*2220*/  STL [R1+0x18], R204 ;  /* 0x000018cc01007387 */ /* 0x0005e80000100800 */
[----:B------:R1:W-:Y:S04]  /*2230*/  STL [R1+0x14], R205 ;  /* 0x000014cd01007387 */ /* 0x0003e80000100800 */
[----:B------:R1:W-:Y:S01]  /*2240*/  STL [R1+0xc], R200 ;  /* 0x00000cc801007387 */ /* 0x0003e20000100800 */
[----:B------:R-:W-:-:S04]  /*2250*/  FADD.FTZ R203, R203, R211 ;  /* 0x000000d3cbcb7221 */ /* 0x000fc80000010000 */
[----:B------:R-:W-:-:S04]  /*2260*/  FADD.FTZ R203, R203, R214 ;  /* 0x000000d6cbcb7221 */ /* 0x000fc80000010000 */
[----:B------:R-:W-:Y:S01]  /*2270*/  FADD.FTZ R203, R203, R205 ;  /* 0x000000cdcbcb7221 */ /* 0x000fe20000010000 */
[----:B------:R-:W-:-:S03]  /*2280*/  FFMA.FTZ R202, R206, R208, R202 ;  /* 0x000000d0ceca7223 */ /* 0x000fc600000100ca */
[----:B------:R-:W-:Y:S01]  /*2290*/  FADD.FTZ R203, R203, R208 ;  /* 0x000000d0cbcb7221 */ /* 0x000fe20000010000 */
[----:B------:R-:W-:Y:S01]  /*22a0*/  FADD.FTZ R71, R71, R201 ;  /* 0x000000c947477221 */ /* 0x000fe20000010000 */
[-C--:B------:R-:W-:Y:S01]  /*22b0*/  FFMA.FTZ R31, R200, R201.reuse, R31 ;  /* 0x000000c9c81f7223 */ /* 0x080fe2000001001f */
[----:B------:R-:W-:Y:S01]  /*22c0*/  VIADD R212, R212, 0x80 ;  /* 0x00000080d4d47836 */ /* 0x000fe20000000000 */
[----:B------:R-:W-:Y:S01]  /*22d0*/  IADD3 R8, R8, 0x80, RZ ;  /* 0x0000008008087810 */ /* 0x000fe20007ffe0ff */
[----:B0-----:R-:W-:Y:S02]  /*22e0*/  VIADD R225, R9, 0x80 ;  /* 0x0000008009e17836 */ /* 0x001fe40000000000 */
[----:B--2---:R-:W-:-:S05]  /*22f0*/  FMUL.FTZ R204, R209, R201 ;  /* 0x000000c9d1cc7220 */ /* 0x004fca0000410000 */
[----:B------:R1:W-:Y:S01]  /*2300*/  STL [R1+0x8], R204 ;  /* 0x000008cc01007387 */ /* 0x0003e20000100800 */
[----:B------:R-:W-:Y:S01]  /*2310*/  FADD.FTZ R214, R203, R204 ;  /* 0x000000cccbd67221 */ /* 0x000fe20000010000 */
[----:B------:R-:W-:-:S07]  /*2320*/  FFMA.FTZ R213, R200, R204, R202 ;  /* 0x000000ccc8d57223 */ /* 0x000fce00000100ca */
.L_x_6412:
[----:B------:R-:W-:Y:S05]  /*2330*/  BSYNC B1 ;  /* 0x0000000000017941 */ /* 0x000fea0003800000 */
.L_x_6411:
[----:B------:R-:W-:Y:S04]  /*2340*/  BSSY B1, `(.L_x_6413) ;  /* 0x0000070000017945 */ /* 0x000fe80003800000 */
[----:B------:R-:W-:Y:S05]  /*2350*/  @!P0 BRA `(.L_x_6414) ;  /* 0x0000000400b88947 */ /* 0x000fea0003800000 */
[----:B------:R-:W0:Y:S01]  /*2360*/  LDC.64 R202, c[0x0][0x2c8] ;  /* 0x0000b200ffca7b82 */ /* 0x000e220000000a00 */
[----:B------:R-:W-:Y:S01]  /*2370*/  ISETP.NE.U32.AND P5, PT, RZ, UR6, PT ;  /* 0x00000006ff007c0c */ /* 0x000fe2000bfa5070 */
[----:B-----5:R2:W-:Y:S03]  /*2380*/  STL [R1+0x1e4], R2 ;  /* 0x0001e40201007387 */ /* 0x0205e60000100800 */
[----:B------:R-:W-:Y:S01]  /*2390*/  ISETP.NE.AND.EX P5, PT, RZ, UR7, PT, P5 ;  /* 0x00000007ff007c0c */ /* 0x000fe2000bfa5350 */
[----:B------:R3:W-:Y:S02]  /*23a0*/  STL [R1+0x1e0], R0 ;  /* 0x0001e00001007387 */ /* 0x0007e40000100800 */
[----:B-1----:R-:W1:Y:S02]  /*23b0*/  LDC.64 R204, c[0x0][0x238] ;  /* 0x00008e00ffcc7b82 */ /* 0x002e640000000a00 */
[----:B------:R-:W4:Y:S04]  /*23c0*/  LDL R251, [R1+0x1cc] ;  /* 0x0001cc0001fb7983 */ /* 0x000f280000100800 */
[----:B------:R-:W4:Y:S02]  /*23d0*/  LDL R247, [R1+0x1c8] ;  /* 0x0001c80001f77983 */ /* 0x000f240000100800 */
[----:B------:R-:W2:Y:S02]  /*23e0*/  LDC.64 R208, c[0x0][0x2b8] ;  /* 0x0000ae00ffd07b82 */ /* 0x000ea40000000a00 */
[----:B------:R-:W4:Y:S06]  /*23f0*/  LDL R248, [R1+0x1c4] ;  /* 0x0001c40001f87983 */ /* 0x000f2c0000100800 */
[----:B------:R-:W3:Y:S01]  /*2400*/  LDC.U8 R200, c[0x0][0x2a0] ;  /* 0x0000a800ffc87b82 */ /* 0x000ee20000000000 */
[----:B0-----:R-:W-:-:S05]  /*2410*/  @P5 IMAD.WIDE.U32 R16, R225, 0x20, R202 ;  /* 0x00000020e1105825 */ /* 0x001fca00078e00ca */
[----:B------:R-:W5:Y:S01]  /*2420*/  @P5 LDG.E.128 R156, desc[UR4][R16.64] ;  /* 0x00000004109c5981 */ /* 0x000f62000c1e1d00 */
[----:B-1----:R-:W-:-:S03]  /*2430*/  IMAD.WIDE.U32 R204, R225, 0x20, R204 ;  /* 0x00000020e1cc7825 */ /* 0x002fc600078e00cc */
[----:B------:R0:W5:Y:S01]  /*2440*/  @P5 LDG.E.128 R160, desc[UR4][R16.64+0x10] ;  /* 0x0000100410a05981 */ /* 0x000162000c1e1d00 */
[----:B--2---:R-:W-:Y:S01]  /*2450*/  IMAD.WIDE.U32 R208, R212, 0x10, R208 ;  /* 0x00000010d4d07825 */ /* 0x004fe200078e00d0 */
[----:B0-----:R-:W0:Y:S05]  /*2460*/  LDC.64 R16, c[0x0][0x240] ;  /* 0x00009000ff107b82 */ /* 0x001e2a0000000a00 */
[----:B------:R-:W2:Y:S01]  /*2470*/  LDG.E.128 R208, desc[UR4][R208.64] ;  /* 0x00000004d0d07981 */ /* 0x000ea2000c1e1d00 */
[----:B---3--:R-:W-:-:S03]  /*2480*/  ISETP.NE.AND P5, PT, R200, RZ, PT ;  /* 0x000000ffc800720c */ /* 0x008fc60003fa5270 */
[----:B------:R-:W3:Y:S01]  /*2490*/  LDG.E.128 R200, desc[UR4][R204.64] ;  /* 0x00000004ccc87981 */ /* 0x000ee2000c1e1d00 */
[----:B------:R-:W-:-:S03]  /*24a0*/  FSEL R245, R215, RZ, !P5 ;  /* 0x000000ffd7f57208 */ /* 0x000fc60006800000 */
[----:B------:R-:W4:Y:S02]  /*24b0*/  LDG.E.128 R204, desc[UR4][R204.64+0x10] ;  /* 0x00001004cccc7981 */ /* 0x000f24000c1e1d00 */
[C---:B---3--:R-:W-:Y:S01]  /*24c0*/  FADD.FTZ R246, -R245.reuse, R200 ;  /* 0x000000c8f5f67221 */ /* 0x048fe20000010100 */
[C---:B------:R-:W-:Y:S01]  /*24d0*/  FADD.FTZ R201, -R245.reuse, R201 ;  /* 0x000000c9f5c97221 */ /* 0x040fe20000010100 */
[C---:B------:R-:W-:Y:S01]  /*24e0*/  FADD.FTZ R202, -R245.reuse, R202 ;  /* 0x000000caf5ca7221 */ /* 0x040fe20000010100 */
[C---:B--2---:R-:W-:Y:S01]  /*24f0*/  PRMT R200, R208.reuse, 0x7632, R200 ;  /* 0x00007632d0c87816 */ /* 0x044fe200000000c8 */
[----:B------:R-:W-:Y:S01]  /*2500*/  FADD.FTZ R203, -R245, R203 ;  /* 0x000000cbf5cb7221 */ /* 0x000fe20000010100 */
[----:B------:R-:W-:Y:S01]  /*2510*/  SHF.L.U32 R208, R208, 0x10, RZ ;  /* 0x00000010d0d07819 */ /* 0x000fe200000006ff */
[C---:B------:R-:W-:Y:S01]  /*2520*/  FMUL.FTZ R2, R5.reuse, R246 ;  /* 0x000000f605027220 */ /* 0x040fe20000410000 */
[C---:B------:R-:W-:Y:S01]  /*2530*/  FMUL.FTZ R0, R5.reuse, R201 ;  /* 0x000000c905007220 */ /* 0x040fe20000410000 */
[C---:B------:R-:W-:Y:S01]  /*2540*/  FMUL.FTZ R250, R5.reuse, R202 ;  /* 0x000000ca05fa7220 */ /* 0x040fe20000410000 */
[----:B------:R-:W-:Y:S01]  /*2550*/  FMUL.FTZ R203, R5, R203 ;  /* 0x000000cb05cb7220 */ /* 0x000fe20000410000 */
[----:B------:R-:W-:Y:S01]  /*2560*/  PRMT R252, R209, 0x7632, R252 ;  /* 0x00007632d1fc7816 */ /* 0x000fe200000000fc */
[----:B----4-:R-:W-:Y:S01]  /*2570*/  FMUL.FTZ R202, R251, R208 ;  /* 0x000000d0fbca7220 */ /* 0x010fe20000410000 */
[----:B------:R-:W-:Y:S01]  /*2580*/  IMAD.U32 R209, R209, 0x10000, RZ ;  /* 0x00010000d1d17824 */ /* 0x000fe200078e00ff */
[----:B------:R1:W-:Y:S04]  /*2590*/  STL [R1+0x90], R2 ;  /* 0x0000900201007387 */ /* 0x0003e80000100800 */
[----:B------:R-:W-:Y:S01]  /*25a0*/  STL [R1+0x7c], R0 ;  /* 0x00007c0001007387 */ /* 0x000fe20000100800 */
[----:B------:R-:W-:-:S03]  /*25b0*/  FMUL.FTZ R246, R247, R209 ;  /* 0x000000d1f7f67220 */ /* 0x000fc60000410000 */
[----:B------:R-:W-:Y:S04]  /*25c0*/  STL [R1+0x6c], R250 ;  /* 0x00006cfa01007387 */ /* 0x000fe80000100800 */
[----:B------:R-:W-:Y:S04]  /*25d0*/  STL [R1+0x5c], R203 ;  /* 0x00005ccb01007387 */ /* 0x000fe80000100800 */
[----:B------:R2:W-:Y:S04]  /*25e0*/  STL [R1+0x48], R202 ;  /* 0x000048ca01007387 */ /* 0x0005e80000100800 */
[----:B------:R-:W3:Y:S01]  /*25f0*/  LDL R247, [R1+0x1a0] ;  /* 0x0001a00001f77983 */ /* 0x000ee20000100800 */
[----:B------:R-:W-:Y:S01]  /*2600*/  FADD.FTZ R204, -R245, R204 ;  /* 0x000000ccf5cc7221 */ /* 0x000fe20000010100 */
[----:B------:R-:W-:-:S03]  /*2610*/  FADD.FTZ R72, R72, R208 ;  /* 0x000000d048487221 */ /* 0x000fc60000010000 */
[----:B------:R-:W-:Y:S01]  /*2620*/  FMUL.FTZ R201, R5, R204 ;  /* 0x000000cc05c97220 */ /* 0x000fe20000410000 */
[----:B------:R-:W-:Y:S02]  /*2630*/  FFMA.FTZ R32, R2, R208, R32 ;  /* 0x000000d002207223 */ /* 0x000fe40000010020 */
[----:B------:R-:W4:Y:S01]  /*2640*/  LDL R208, [R1+0x1c0] ;  /* 0x0001c00001d07983 */ /* 0x000f220000100800 */
[----:B------:R-:W-:-:S03]  /*2650*/  PRMT R249, R210, 0x7632, R249 ;  /* 0x00007632d2f97816 */ /* 0x000fc600000000f9 */
[----:B------:R-:W-:Y:S01]  /*2660*/  STL [R1+0x34], R201 ;  /* 0x000034c901007387 */ /* 0x000fe20000100800 */
[----:B------:R-:W-:-:S03]  /*2670*/  SHF.L.U32 R210, R210, 0x10, RZ ;  /* 0x00000010d2d27819 */ /* 0x000fc600000006ff */
[----:B------:R3:W-:Y:S04]  /*2680*/  STL [R1], R246 ;  /* 0x000000f601007387 */ /* 0x0007e80000100800 */
[----:B------:R-:W4:Y:S01]  /*2690*/  LDL R204, [R1+0x19c] ;  /* 0x00019c0001cc7983 */ /* 0x000f220000100800 */
[----:B------:R-:W-:Y:S01]  /*26a0*/  FADD.FTZ R206, -R245, R206 ;  /* 0x000000cef5ce7221 */ /* 0x000fe20000010100 */
[----:B------:R-:W-:Y:S02]  /*26b0*/  IMAD.U32 R200, R200, 0x10000, RZ ;  /* 0x00010000c8c87824 */ /* 0x000fe400078e00ff */
[----:B------:R-:W-:Y:S01]  /*26c0*/  FFMA.FTZ R213, R2, R202, R213 ;  /* 0x000000ca02d57223 */ /* 0x000fe200000100d5 */
[----:B------:R-:W-:Y:S01]  /*26d0*/  FMUL.FTZ R251, R248, R210 ;  /* 0x000000d2f8fb7220 */ /* 0x000fe20000410000 */
[----:B------:R-:W-:Y:S01]  /*26e0*/  FADD.FTZ R214, R214, R202 ;  /* 0x000000cad6d67221 */ /* 0x000fe20000010000 */
[----:B-1----:R1:W5:Y:S01]  /*26f0*/  LDL.LU R2, [R1+0x1e4] ;  /* 0x0001e40001027983 */ /* 0x0023620000300800 */
[----:B------:R-:W-:-:S03]  /*2700*/  FMUL.FTZ R248, R5, R206 ;  /* 0x000000ce05f87220 */ /* 0x000fc60000410000 */
[----:B--2---:R-:W2:Y:S01]  /*2710*/  LDL R202, [R1+0x198] ;  /* 0x0001980001ca7983 */ /* 0x004ea20000100800 */
[----:B------:R-:W-:Y:S01]  /*2720*/  FFMA.FTZ R33, R0, R200, R33 ;  /* 0x000000c800217223 */ /* 0x000fe20000010021 */
[----:B------:R-:W-:Y:S01]  /*2730*/  FADD.FTZ R73, R73, R200 ;  /* 0x000000c849497221 */ /* 0x000fe20000010000 */
[----:B0-----:R-:W-:-:S06]  /*2740*/  IMAD.WIDE.U32 R16, R8, 0x8, R16 ;  /* 0x0000000808107825 */ /* 0x001fcc00078e0010 */
[----:B------:R-:W5:Y:S01]  /*2750*/  LDG.E.64 R16, desc[UR4][R16.64] ;  /* 0x0000000410107981 */ /* 0x000f62000c1e1b00 */
[----:B---3--:R-:W-:-:S04]  /*2760*/  FMUL.FTZ R206, R247, R200 ;  /* 0x000000c8f7ce7220 */ /* 0x008fc80000410000 */
[----:B------:R-:W-:Y:S01]  /*2770*/  FFMA.FTZ R213, R0, R206, R213 ;  /* 0x000000ce00d57223 */ /* 0x000fe200000100d5 */
[----:B------:R1:W-:Y:S04]  /*2780*/  STL [R1+0x4], R206 ;  /* 0x000004ce01007387 */ /* 0x0003e80000100800 */
[----:B------:R1:W5:Y:S04]  /*2790*/  LDL.LU R0, [R1+0x1e0] ;  /* 0x0001e00001007983 */ /* 0x0003680000300800 */
[----:B------:R-:W3:Y:S01]  /*27a0*/  LDL R200, [R1+0x194] ;  /* 0x0001940001c87983 */ /* 0x000ee20000100800 */
[----:B------:R-:W-:Y:S01]  /*27b0*/  SHF.L.U32 R252, R252, 0x10, RZ ;  /* 0x00000010fcfc7819 */ /* 0x000fe200000006ff */
[----:B------:R-:W-:Y:S01]  /*27c0*/  FADD.FTZ R214, R214, R206 ;  /* 0x000000ced6d67221 */ /* 0x000fe20000010000 */
[----:B------:R-:W-:Y:S01]  /*27d0*/  FADD.FTZ R205, -R245, R205 ;  /* 0x000000cdf5cd7221 */ /* 0x000fe20000010100 */
[----:B------:R-:W-:-:S02]  /*27e0*/  FFMA.FTZ R213, R250, R246, R213 ;  /* 0x000000f6fad57223 */ /* 0x000fc400000100d5 */
[-C--:B------:R-:W-:Y:S01]  /*27f0*/  FFMA.FTZ R35, R203, R252.reuse, R35 ;  /* 0x000000fccb237223 */ /* 0x080fe20000010023 */
[----:B------:R-:W-:Y:S01]  /*2800*/  FADD.FTZ R75, R75, R252 ;  /* 0x000000fc4b4b7221 */ /* 0x000fe20000010000 */
[----:B----4-:R-:W-:Y:S01]  /*2810*/  FMUL.FTZ R252, R204, R252 ;  /* 0x000000fcccfc7220 */ /* 0x010fe20000410000 */
[----:B------:R-:W-:Y:S01]  /*2820*/  FADD.FTZ R214, R214, R246 ;  /* 0x000000f6d6d67221 */ /* 0x000fe20000010000 */
[----:B------:R-:W-:Y:S01]  /*2830*/  FFMA.FTZ R34, R250, R209, R34 ;  /* 0x000000d1fa227223 */ /* 0x000fe20000010022 */
[----:B------:R-:W-:Y:S02]  /*2840*/  IMAD.U32 R249, R249, 0x10000, RZ ;  /* 0x00010000f9f97824 */ /* 0x000fe400078e00ff */
[----:B------:R-:W-:Y:S01]  /*2850*/  FMUL.FTZ R250, R5, R205 ;  /* 0x000000cd05fa7220 */ /* 0x000fe20000410000 */
[----:B------:R-:W-:Y:S01]  /*2860*/  FADD.FTZ R214, R214, R252 ;  /* 0x000000fcd6d67221 */ /* 0x000fe20000010000 */
[----:B------:R-:W-:Y:S01]  /*2870*/  FFMA.FTZ R213, R203, R252, R213 ;  /* 0x000000fccbd57223 */ /* 0x000fe200000100d5 */
[----:B------:R-:W-:Y:S01]  /*2880*/  FADD.FTZ R207, -R245, R207 ;  /* 0x000000cff5cf7221 */ /* 0x000fe20000010100 */
[----:B------:R-:W-:Y:S01]  /*2890*/  PRMT R245, R211, 0x7632, R245 ;  /* 0x00007632d3f57816 */ /* 0x000fe200000000f5 */
[----:B------:R-:W-:Y:S01]  /*28a0*/  FADD.FTZ R77, R77, R249 ;  /* 0x000000f94d4d7221 */ /* 0x000fe20000010000 */
[----:B------:R-:W-:Y:S01]  /*28b0*/  FFMA.FTZ R37, R250, R249, R37 ;  /* 0x000000f9fa257223 */ /* 0x000fe20000010025 */
[----:B------:R-:W-:-:S02]  /*28c0*/  IMAD.U32 R211, R211, 0x10000, RZ ;  /* 0x00010000d3d37824 */ /* 0x000fc400078e00ff */
[----:B--2---:R-:W-:Y:S01]  /*28d0*/  FMUL.FTZ R249, R202, R249 ;  /* 0x000000f9caf97220 */ /* 0x004fe20000410000 */
        /* <DEDUP_REMOVED lines=12> */
[----:B------:R-:W-:Y:S01]  /*29a0*/  FADD.FTZ R74, R74, R209 ;  /* 0x000000d14a4a7221 */ /* 0x000fe20000010000 */
[----:B------:R-:W-:Y:S01]  /*29b0*/  FADD.FTZ R76, R76, R210 ;  /* 0x000000d24c4c7221 */ /* 0x000fe20000010000 */
[----:B------:R-:W-:Y:S01]  /*29c0*/  FFMA.FTZ R36, R201, R210, R36 ;  /* 0x000000d2c9247223 */ /* 0x000fe20000010024 */
[----:B------:R-:W-:Y:S01]  /*29d0*/  FADD.FTZ R78, R78, R211 ;  /* 0x000000d34e4e7221 */ /* 0x000fe20000010000 */
[----:B------:R-:W-:Y:S01]  /*29e0*/  FFMA.FTZ R38, R248, R211, R38 ;  /* 0x000000d3f8267223 */ /* 0x000fe20000010026 */
[----:B------:R-:W-:Y:S01]  /*29f0*/  VIADD R8, R8, 0x80 ;  /* 0x0000008008087836 */ /* 0x000fe20000000000 */
[----:B------:R-:W-:Y:S01]  /*2a00*/  IADD3 R225, R225, 0x80, RZ ;  /* 0x00000080e1e17810 */ /* 0x000fe20007ffe0ff */
[----:B---3--:R-:W-:-:S04]  /*2a10*/  FMUL.FTZ R245, R200, R245 ;  /* 0x000000f5c8f57220 */ /* 0x008fc80000410000 */
[----:B------:R-:W-:Y:S01]  /*2a20*/  FADD.FTZ R214, R214, R245 ;  /* 0x000000f5d6d67221 */ /* 0x000fe20000010000 */
[----:B-1----:R-:W-:-:S07]  /*2a30*/  FFMA.FTZ R213, R246, R245, R213 ;  /* 0x000000f5f6d57223 */ /* 0x002fce00000100d5 */
.L_x_6414:
[----:B------:R-:W-:Y:S05]  /*2a40*/  BSYNC B1 ;  /* 0x0000000000017941 */ /* 0x000fea0003800000 */
.L_x_6413:
[----:B------:R-:W-:Y:S04]  /*2a50*/  BSSY B1, `(.L_x_6415) ;  /* 0x000006a000017945 */ /* 0x000fe80003800000 */
[----:B------:R-:W-:Y:S05]  /*2a60*/  @!P1 BRA `(.L_x_6416) ;  /* 0x0000000400a09947 */ /* 0x000fea0003800000 */
[----:B------:R-:W0:Y:S01]  /*2a70*/  LDC.64 R202, c[0x0][0x2c8] ;  /* 0x0000b200ffca7b82 */ /* 0x000e220000000a00 */
[----:B------:R-:W-:Y:S01]  /*2a80*/  ISETP.NE.U32.AND P5, PT, RZ, UR6, PT ;  /* 0x00000006ff007c0c */ /* 0x000fe2000bfa5070 */
[----:B------:R-:W2:Y:S03]  /*2a90*/  LDL R241, [R1+0x1bc] ;  /* 0x0001bc0001f17983 */ /* 0x000ea60000100800 */
[----:B------:R-:W-:Y:S01]  /*2aa0*/  ISETP.NE.AND.EX P5, PT, RZ, UR7, PT, P5 ;  /* 0x00000007ff007c0c */ /* 0x000fe2000bfa5350 */
[----:B------:R-:W3:Y:S02]  /*2ab0*/  LDL R228, [R1+0x1b8] ;  /* 0x0001b80001e47983 */ /* 0x000ee40000100800 */
[----:B-1----:R-:W1:Y:S02]  /*2ac0*/  LDC.64 R204, c[0x0][0x238] ;  /* 0x00008e00ffcc7b82 */ /* 0x002e640000000a00 */
[----:B------:R-:W4:Y:S06]  /*2ad0*/  LDL R218, [R1+0x1b4] ;  /* 0x0001b40001da7983 */ /* 0x000f2c0000100800 */
[----:B------:R-:W1:Y:S08]  /*2ae0*/  LDC.64 R208, c[0x0][0x2b8] ;  /* 0x0000ae00ffd07b82 */ /* 0x000e700000000a00 */
[----:B------:R-:W1:Y:S01]  /*2af0*/  LDC.U8 R200, c[0x0][0x2a0] ;  /* 0x0000a800ffc87b82 */ /* 0x000e620000000000 */
[----:B0-----:R-:W-:-:S05]  /*2b00*/  @P5 IMAD.WIDE.U32 R18, R225, 0x20, R202 ;  /* 0x00000020e1125825 */ /* 0x001fca00078e00ca */
[----:B------:R-:W5:Y:S01]  /*2b10*/  @P5 LDG.E.128 R164, desc[UR4][R18.64] ;  /* 0x0000000412a45981 */ /* 0x000f62000c1e1d00 */
[----:B-1----:R-:W-:-:S03]  /*2b20*/  IMAD.WIDE.U32 R204, R225, 0x20, R204 ;  /* 0x00000020e1cc7825 */ /* 0x002fc600078e00cc */
[----:B------:R0:W5:Y:S01]  /*2b30*/  @P5 LDG.E.128 R168, desc[UR4][R18.64+0x10] ;  /* 0x0000100412a85981 */ /* 0x000162000c1e1d00 */
[----:B------:R-:W-:Y:S01]  /*2b40*/  IMAD.WIDE.U32 R208, R212, 0x10, R208 ;  /* 0x00000010d4d07825 */ /* 0x000fe200078e00d0 */
[----:B0-----:R-:W0:Y:S05]  /*2b50*/  LDC.64 R18, c[0x0][0x240] ;  /* 0x00009000ff127b82 */ /* 0x001e2a0000000a00 */
[----:B------:R-:W2:Y:S01]  /*2b60*/  LDG.E.128 R208, desc[UR4][R208.64] ;  /* 0x00000004d0d07981 */ /* 0x000ea2000c1e1d00 */
[----:B------:R-:W-:-:S03]  /*2b70*/  ISETP.NE.AND P5, PT, R200, RZ, PT ;  /* 0x000000ffc800720c */ /* 0x000fc60003fa5270 */
[----:B------:R-:W3:Y:S04]  /*2b80*/  LDG.E.128 R200, desc[UR4][R204.64] ;  /* 0x00000004ccc87981 */ /* 0x000ee8000c1e1d00 */
[----:B------:R-:W4:Y:S01]  /*2b90*/  LDG.E.128 R204, desc[UR4][R204.64+0x10] ;  /* 0x00001004cccc7981 */ /* 0x000f22000c1e1d00 */
[----:B------:R-:W-:Y:S01]  /*2ba0*/  FSEL R217, R215, RZ, !P5 ;  /* 0x000000ffd7d97208 */ /* 0x000fe20006800000 */
[----:B0-----:R-:W-:-:S06]  /*2bb0*/  IMAD.WIDE.U32 R18, R8, 0x8, R18 ;  /* 0x0000000808127825 */ /* 0x001fcc00078e0012 */
[----:B------:R-:W5:Y:S01]  /*2bc0*/  LDG.E.64 R18, desc[UR4][R18.64] ;  /* 0x0000000412127981 */ /* 0x000f62000c1e1b00 */
[C---:B--2---:R-:W-:Y:S01]  /*2bd0*/  PRMT R244, R208.reuse, 0x7632, R244 ;  /* 0x00007632d0f47816 */ /* 0x044fe200000000f4 */
[C---:B---3--:R-:W-:Y:S01]  /*2be0*/  FADD.FTZ R200, -R217.reuse, R200 ;  /* 0x000000c8d9c87221 */ /* 0x048fe20000010100 */
[C---:B------:R-:W-:Y:S01]  /*2bf0*/  FADD.FTZ R201, -R217.reuse, R201 ;  /* 0x000000c9d9c97221 */ /* 0x040fe20000010100 */
[C---:B------:R-:W-:Y:S01]  /*2c00*/  FADD.FTZ R202, -R217.reuse, R202 ;  /* 0x000000cad9ca7221 */ /* 0x040fe20000010100 */
[----:B------:R-:W-:Y:S01]  /*2c10*/  FADD.FTZ R203, -R217, R203 ;  /* 0x000000cbd9cb7221 */ /* 0x000fe20000010100 */
[----:B------:R-:W-:Y:S02]  /*2c20*/  IMAD.U32 R208, R208, 0x10000, RZ ;  /* 0x00010000d0d07824 */ /* 0x000fe400078e00ff */
[C---:B------:R-:W-:Y:S01]  /*2c30*/  FMUL.FTZ R200, R5.reuse, R200 ;  /* 0x000000c805c87220 */ /* 0x040fe20000410000 */
[----:B------:R-:W-:Y:S01]  /*2c40*/  FMUL.FTZ R219, R5, R202 ;  /* 0x000000ca05db7220 */ /* 0x000fe20000410000 */
[C---:B----4-:R-:W-:Y:S01]  /*2c50*/  FADD.FTZ R204, -R217.reuse, R204 ;  /* 0x000000ccd9cc7221 */ /* 0x050fe20000010100 */
[C---:B------:R-:W-:Y:S01]  /*2c60*/  FADD.FTZ R205, -R217.reuse, R205 ;  /* 0x000000cdd9cd7221 */ /* 0x040fe20000010100 */
[C---:B------:R-:W-:Y:S01]  /*2c70*/  FADD.FTZ R206, -R217.reuse, R206 ;  /* 0x000000ced9ce7221 */ /* 0x040fe20000010100 */
[----:B------:R-:W-:Y:S01]  /*2c80*/  FADD.FTZ R217, -R217, R207 ;  /* 0x000000cfd9d97221 */ /* 0x000fe20000010100 */
[----:B------:R-:W-:Y:S01]  /*2c90*/  FMUL.FTZ R207, R5, R201 ;  /* 0x000000c905cf7220 */ /* 0x000fe20000410000 */
[----:B------:R-:W-:Y:S01]  /*2ca0*/  PRMT R242, R209, 0x7632, R242 ;  /* 0x00007632d1f27816 */ /* 0x000fe200000000f2 */
[----:B------:R-:W-:Y:S01]  /*2cb0*/  FMUL.FTZ R203, R5, R203 ;  /* 0x000000cb05cb7220 */ /* 0x000fe20000410000 */
[----:B------:R-:W-:Y:S01]  /*2cc0*/  SHF.L.U32 R209, R209, 0x10, RZ ;  /* 0x00000010d1d17819 */ /* 0x000fe200000006ff */
[----:B------:R-:W-:Y:S01]  /*2cd0*/  FMUL.FTZ R202, R241, R208 ;  /* 0x000000d0f1ca7220 */ /* 0x000fe20000410000 */
[----:B------:R-:W-:Y:S04]  /*2ce0*/  STL [R1+0x88], R200 ;  /* 0x000088c801007387 */ /* 0x000fe80000100800 */
[----:B------:R-:W-:Y:S01]  /*2cf0*/  STL [R1+0x74], R207 ;  /* 0x000074cf01007387 */ /* 0x000fe20000100800 */
[----:B------:R-:W-:-:S03]  /*2d00*/  FMUL.FTZ R243, R228, R209 ;  /* 0x000000d1e4f37220 */ /* 0x000fc60000410000 */
[----:B------:R-:W-:Y:S04]  /*2d10*/  STL [R1+0x64], R219 ;  /* 0x000064db01007387 */ /* 0x000fe80000100800 */
[----:B------:R-:W-:Y:S01]  /*2d20*/  STL [R1+0x54], R203 ;  /* 0x000054cb01007387 */ /* 0x000fe20000100800 */
[----:B------:R-:W-:-:S03]  /*2d30*/  FMUL.FTZ R201, R5, R204 ;  /* 0x000000cc05c97220 */ /* 0x000fc60000410000 */
[----:B------:R0:W-:Y:S04]  /*2d40*/  STL [R1+0x44], R202 ;  /* 0x000044ca01007387 */ /* 0x0001e80000100800 */
[----:B------:R-:W2:Y:S01]  /*2d50*/  LDL R228, [R1+0x190] ;  /* 0x0001900001e47983 */ /* 0x000ea20000100800 */
[----:B------:R-:W-:Y:S01]  /*2d60*/  FADD.FTZ R80, R80, R208 ;  /* 0x000000d050507221 */ /* 0x000fe20000010000 */
[----:B------:R-:W-:Y:S02]  /*2d70*/  FFMA.FTZ R84, R200, R208, R84 ;  /* 0x000000d0c8547223 */ /* 0x000fe40000010054 */
[----:B------:R-:W3:Y:S04]  /*2d80*/  LDL R208, [R1+0x184] ;  /* 0x0001840001d07983 */ /* 0x000ee80000100800 */
[----:B------:R4:W-:Y:S04]  /*2d90*/  STL [R1+0x2c], R201 ;  /* 0x00002cc901007387 */ /* 0x0009e80000100800 */
[----:B------:R-:W4:Y:S01]  /*2da0*/  LDL R204, [R1+0x18c] ;  /* 0x00018c0001cc7983 */ /* 0x000f220000100800 */
[----:B------:R-:W-:Y:S01]  /*2db0*/  FADD.FTZ R214, R214, R202 ;  /* 0x000000cad6d67221 */ /* 0x000fe20000010000 */
[----:B------:R-:W-:-:S02]  /*2dc0*/  FFMA.FTZ R213, R200, R202, R213 ;  /* 0x000000cac8d57223 */ /* 0x000fc400000100d5 */
[----:B0-----:R-:W3:Y:S04]  /*2dd0*/  LDL R202, [R1+0x188] ;  /* 0x0001880001ca7983 */ /* 0x001ee80000100800 */
[----:B------:R-:W3:Y:S01]  /*2de0*/  LDL R200, [R1+0x180] ;  /* 0x0001800001c87983 */ /* 0x000ee20000100800 */
[----:B------:R-:W-:Y:S01]  /*2df0*/  SHF.L.U32 R244, R244, 0x10, RZ ;  /* 0x00000010f4f47819 */ /* 0x000fe200000006ff */
[----:B------:R-:W-:-:S04]  /*2e00*/  IMAD.U32 R242, R242, 0x10000, RZ ;  /* 0x00010000f2f27824 */ /* 0x000fc800078e00ff */
[----:B------:R-:W-:Y:S01]  /*2e10*/  FFMA.FTZ R85, R207, R244, R85 ;  /* 0x000000f4cf557223 */ /* 0x000fe20000010055 */
[----:B------:R-:W-:Y:S01]  /*2e20*/  FADD.FTZ R81, R81, R244 ;  /* 0x000000f451517221 */ /* 0x000fe20000010000 */
[C---:B------:R-:W-:Y:S01]  /*2e30*/  PRMT R229, R210.reuse, 0x7632, R229 ;  /* 0x00007632d2e57816 */ /* 0x040fe200000000e5 */
[----:B------:R-:W-:Y:S01]  /*2e40*/  FFMA.FTZ R87, R203, R242, R87 ;  /* 0x000000f2cb577223 */ /* 0x000fe20000010057 */
[----:B------:R-:W-:Y:S01]  /*2e50*/  FADD.FTZ R83, R83, R242 ;  /* 0x000000f253537221 */ /* 0x000fe20000010000 */
[----:B------:R-:W-:Y:S02]  /*2e60*/  IMAD.U32 R210, R210, 0x10000, RZ ;  /* 0x00010000d2d27824 */ /* 0x000fe400078e00ff */
[----:B------:R-:W-:Y:S01]  /*2e70*/  FFMA.FTZ R86, R219, R209, R86 ;  /* 0x000000d1db567223 */ /* 0x000fe20000010056 */
[----:B------:R-:W-:Y:S01]  /*2e80*/  SHF.L.U32 R229, R229, 0x10, RZ ;  /* 0x00000010e5e57819 */ /* 0x000fe200000006ff */
[----:B------:R-:W-:Y:S01]  /*2e90*/  FMUL.FTZ R241, R218, R210 ;  /* 0x000000d2daf17220 */ /* 0x000fe20000410000 */
[----:B------:R-:W-:-:S02]  /*2ea0*/  PRMT R227, R211, 0x7632, R227 ;  /* 0x00007632d3e37816 */ /* 0x000fc400000000e3 */
[----:B------:R-:W-:Y:S01]  /*2eb0*/  SHF.L.U32 R211, R211, 0x10, RZ ;  /* 0x00000010d3d37819 */ /* 0x000fe200000006ff */
[----:B------:R-:W-:Y:S01]  /*2ec0*/  FADD.FTZ R41, R41, R229 ;  /* 0x000000e529297221 */ /* 0x000fe20000010000 */
[----:B------:R-:W-:Y:S01]  /*2ed0*/  FMUL.FTZ R217, R5, R217 ;  /* 0x000000d905d97220 */ /* 0x000fe20000410000 */
[----:B------:R-:W-:Y:S02]  /*2ee0*/  IMAD.U32 R227, R227, 0x10000, RZ ;  /* 0x00010000e3e37824 */ /* 0x000fe400078e00ff */
[----:B------:R-:W-:Y:S02]  /*2ef0*/  FMUL.FTZ R218, R5, R206 ;  /* 0x000000ce05da7220 */ /* 0x000fe40000410000 */
[----:B------:R-:W-:Y:S01]  /*2f00*/  FADD.FTZ R43, R43, R227 ;  /* 0x000000e32b2b7221 */ /* 0x000fe20000010000 */
[----:B------:R-:W-:Y:S01]  /*2f10*/  FFMA.FTZ R91, R217, R227, R91 ;  /* 0x000000e3d95b7223 */ /* 0x000fe2000001005b */
[----:B------:R-:W-:Y:S02]  /*2f20*/  VIADD R212, R212, 0x80 ;  /* 0x00000080d4d47836 */ /* 0x000fe40000000000 */
[----:B------:R-:W-:Y:S01]  /*2f30*/  FADD.FTZ R82, R82, R209 ;  /* 0x000000d152527221 */ /* 0x000fe20000010000 */
        /* <DEDUP_REMOVED lines=16> */
[----:B---3--:R-:W-:Y:S01]  /*3040*/  FMUL.FTZ R229, R202, R229 ;  /* 0x000000e5cae57220 */ /* 0x008fe20000410000 */
        /* <DEDUP_REMOVED lines=10> */
.L_x_6416:
[----:B------:R-:W-:Y:S05]  /*30f0*/  BSYNC B1 ;  /* 0x0000000000017941 */ /* 0x000fea0003800000 */
.L_x_6415:
        /* <DEDUP_REMOVED lines=9> */
[----:B------:R-:W1:Y:S08]  /*3190*/  LDC.U8 R200, c[0x0][0x2a0] ;  /* 0x0000a800ffc87b82 */ /* 0x000e700000000000 */
[----:B------:R-:W1:Y:S01]  /*31a0*/  LDC.64 R208, c[0x0][0x2b8] ;  /* 0x0000ae00ffd07b82 */ /* 0x000e620000000a00 */
[----:B0-----:R-:W-:-:S05]  /*31b0*/  @P5 IMAD.WIDE.U32 R20, R225, 0x20, R202 ;  /* 0x00000020e1145825 */ /* 0x001fca00078e00ca */
[----:B------:R-:W5:Y:S01]  /*31c0*/  @P5 LDG.E.128 R172, desc[UR4][R20.64] ;  /* 0x0000000414ac5981 */ /* 0x000f62000c1e1d00 */
[----:B-1----:R-:W-:-:S03]  /*31d0*/  IMAD.WIDE.U32 R204, R225, 0x20, R204 ;  /* 0x00000020e1cc7825 */ /* 0x002fc600078e00cc */
[----:B------:R0:W5:Y:S01]  /*31e0*/  @P5 LDG.E.128 R176, desc[UR4][R20.64+0x10] ;  /* 0x0000100414b05981 */ /* 0x000162000c1e1d00 */
[----:B------:R-:W-:-:S03]  /*31f0*/  ISETP.NE.AND P5, PT, R200, RZ, PT ;  /* 0x000000ffc800720c */ /* 0x000fc60003fa5270 */
[----:B------:R-:W2:Y:S01]  /*3200*/  LDG.E.128 R200, desc[UR4][R204.64] ;  /* 0x00000004ccc87981 */ /* 0x000ea2000c1e1d00 */
[----:B0-----:R-:W0:Y:S01]  /*3210*/  LDC.64 R20, c[0x0][0x240] ;  /* 0x00009000ff147b82 */ /* 0x001e220000000a00 */
[----:B------:R-:W-:Y:S02]  /*3220*/  IMAD.WIDE.U32 R208, R212, 0x10, R208 ;  /* 0x00000010d4d07825 */ /* 0x000fe400078e00d0 */
[----:B------:R-:W3:Y:S04]  /*3230*/  LDG.E.128 R204, desc[UR4][R204.64+0x10] ;  /* 0x00001004cccc7981 */ /* 0x000ee8000c1e1d00 */
[----:B------:R-:W4:Y:S01]  /*3240*/  LDG.E.128 R208, desc[UR4][R208.64] ;  /* 0x00000004d0d07981 */ /* 0x000f22000c1e1d00 */
[----:B------:R-:W-:Y:S01]  /*3250*/  FSEL R11, R215, RZ, !P5 ;  /* 0x000000ffd70b7208 */ /* 0x000fe20006800000 */
[----:B0-----:R-:W-:-:S06]  /*3260*/  IMAD.WIDE.U32 R20, R8, 0x8, R20 ;  /* 0x0000000808147825 */ /* 0x001fcc00078e0014 */
[----:B------:R-:W5:Y:S01]  /*3270*/  LDG.E.64 R20, desc[UR4][R20.64] ;  /* 0x0000000414147981 */ /* 0x000f62000c1e1b00 */
[C---:B--2---:R-:W-:Y:S01]  /*3280*/  FADD.FTZ R200, -R11.reuse, R200 ;  /* 0x000000c80bc87221 */ /* 0x044fe20000010100 */
[C---:B------:R-:W-:Y:S01]  /*3290*/  FADD.FTZ R201, -R11.reuse, R201 ;  /* 0x000000c90bc97221 */ /* 0x040fe20000010100 */
[C---:B------:R-:W-:Y:S01]  /*32a0*/  FADD.FTZ R202, -R11.reuse, R202 ;  /* 0x000000ca0bca7221 */ /* 0x040fe20000010100 */
[----:B------:R-:W-:Y:S01]  /*32b0*/  FADD.FTZ R203, -R11, R203 ;  /* 0x000000cb0bcb7221 */ /* 0x000fe20000010100 */
[C---:B------:R-:W-:Y:S02]  /*32c0*/  FMUL.FTZ R200, R5.reuse, R200 ;  /* 0x000000c805c87220 */ /* 0x040fe40000410000 */
[C---:B------:R-:W-:Y:S01]  /*32d0*/  FMUL.FTZ R202, R5.reuse, R202 ;  /* 0x000000ca05ca7220 */ /* 0x040fe20000410000 */
[----:B------:R-:W-:Y:S01]  /*32e0*/  FMUL.FTZ R203, R5, R203 ;  /* 0x000000cb05cb7220 */ /* 0x000fe20000410000 */
[----:B---3--:R-:W-:Y:S01]  /*32f0*/  FADD.FTZ R23, -R11, R205 ;  /* 0x000000cd0b177221 */ /* 0x008fe20000010100 */
[----:B------:R-:W-:Y:S01]  /*3300*/  FMUL.FTZ R205, R5, R201 ;  /* 0x000000c905cd7220 */ /* 0x000fe20000410000 */
[----:B------:R-:W-:Y:S01]  /*3310*/  STL [R1+0x84], R200 ;  /* 0x000084c801007387 */ /* 0x000fe20000100800 */
[----:B----4-:R-:W-:-:S02]  /*3320*/  PRMT R240, R208, 0x7632, R240 ;  /* 0x00007632d0f07816 */ /* 0x010fc400000000f0 */
[----:B------:R-:W-:Y:S01]  /*3330*/  SHF.L.U32 R208, R208, 0x10, RZ ;  /* 0x00000010d0d07819 */ /* 0x000fe200000006ff */
[----:B------:R-:W-:Y:S04]  /*3340*/  STL [R1+0x70], R205 ;  /* 0x000070cd01007387 */ /* 0x000fe80000100800 */
[----:B------:R-:W-:Y:S01]  /*3350*/  STL [R1+0x60], R202 ;  /* 0x000060ca01007387 */ /* 0x000fe20000100800 */
[----:B------:R-:W-:-:S03]  /*3360*/  FADD.FTZ R204, -R11, R204 ;  /* 0x000000cc0bcc7221 */ /* 0x000fc60000010100 */
[----:B------:R-:W-:Y:S01]  /*3370*/  STL [R1+0x50], R203 ;  /* 0x000050cb01007387 */ /* 0x000fe20000100800 */
[----:B------:R-:W-:-:S03]  /*3380*/  FMUL.FTZ R201, R216, R208 ;  /* 0x000000d0d8c97220 */ /* 0x000fc60000410000 */
[----:B------:R-:W2:Y:S01]  /*3390*/  LDL R226, [R1+0x178] ;  /* 0x0001780001e27983 */ /* 0x000ea20000100800 */
[----:B------:R-:W-:-:S03]  /*33a0*/  FMUL.FTZ R216, R5, R204 ;  /* 0x000000cc05d87220 */ /* 0x000fc60000410000 */
[----:B------:R0:W-:Y:S04]  /*33b0*/  STL [R1+0x40], R201 ;  /* 0x000040c901007387 */ /* 0x0001e80000100800 */
[----:B------:R-:W3:Y:S01]  /*33c0*/  LDL R204, [R1+0x170] ;  /* 0x0001700001cc7983 */ /* 0x000ee20000100800 */
[----:B------:R-:W-:Y:S01]  /*33d0*/  FADD.FTZ R214, R214, R201 ;  /* 0x000000c9d6d67221 */ /* 0x000fe20000010000 */
[C---:B------:R-:W-:Y:S01]  /*33e0*/  FFMA.FTZ R213, R200.reuse, R201, R213 ;  /* 0x000000c9c8d57223 */ /* 0x040fe200000100d5 */
[----:B------:R-:W-:Y:S02]  /*33f0*/  FADD.FTZ R22, -R11, R207 ;  /* 0x000000cf0b167221 */ /* 0x000fe40000010100 */
[----:B------:R-:W4:Y:S04]  /*3400*/  LDL R207, [R1+0x164] ;  /* 0x0001640001cf7983 */ /* 0x000f280000100800 */
[----:B0-----:R-:W4:Y:S01]  /*3410*/  LDL R201, [R1+0x168] ;  /* 0x0001680001c97983 */ /* 0x001f220000100800 */
[----:B------:R-:W-:-:S03]  /*3420*/  FFMA.FTZ R48, R200, R208, R48 ;  /* 0x000000d0c8307223 */ /* 0x000fc60000010030 */
[----:B------:R-:W4:Y:S01]  /*3430*/  LDL R200, [R1+0x160] ;  /* 0x0001600001c87983 */ /* 0x000f220000100800 */
[----:B------:R-:W-:Y:S01]  /*3440*/  IMAD.U32 R240, R240, 0x10000, RZ ;  /* 0x00010000f0f07824 */ /* 0x000fe200078e00ff */
[C---:B------:R-:W-:Y:S01]  /*3450*/  PRMT R234, R209.reuse, 0x7632, R234 ;  /* 0x00007632d1ea7816 */ /* 0x040fe200000000ea */
[----:B------:R-:W-:Y:S02]  /*3460*/  IMAD.U32 R209, R209, 0x10000, RZ ;  /* 0x00010000d1d17824 */ /* 0x000fe400078e00ff */
[----:B------:R-:W-:Y:S01]  /*3470*/  FFMA.FTZ R49, R205, R240, R49 ;  /* 0x000000f0cd317223 */ /* 0x000fe20000010031 */
[----:B------:R-:W-:Y:S01]  /*3480*/  FADD.FTZ R93, R93, R240 ;  /* 0x000000f05d5d7221 */ /* 0x000fe20000010000 */
[----:B------:R-:W-:Y:S01]  /*3490*/  SHF.L.U32 R234, R234, 0x10, RZ ;  /* 0x00000010eaea7819 */ /* 0x000fe200000006ff */
[----:B------:R-:W-:Y:S01]  /*34a0*/  FMUL.FTZ R239, R239, R209 ;  /* 0x000000d1efef7220 */ /* 0x000fe20000410000 */
[C---:B------:R-:W-:Y:S02]  /*34b0*/  PRMT R230, R210.reuse, 0x7632, R230 ;  /* 0x00007632d2e67816 */ /* 0x040fe400000000e6 */
[----:B------:R-:W-:Y:S01]  /*34c0*/  SHF.L.U32 R210, R210, 0x10, RZ ;  /* 0x00000010d2d27819 */ /* 0x000fe200000006ff */
[----:B------:R-:W-:Y:S01]  /*34d0*/  FFMA.FTZ R51, R203, R234, R51 ;  /* 0x000000eacb337223 */ /* 0x000fe20000010033 */
[----:B------:R-:W-:Y:S01]  /*34e0*/  FADD.FTZ R95, R95, R234 ;  /* 0x000000ea5f5f7221 */ /* 0x000fe20000010000 */
[----:B------:R-:W-:-:S02]  /*34f0*/  IMAD.U32 R230, R230, 0x10000, RZ ;  /* 0x00010000e6e67824 */ /* 0x000fc400078e00ff */
[----:B------:R-:W-:Y:S01]  /*3500*/  FMUL.FTZ R23, R5, R23 ;  /* 0x0000001705177220 */ /* 0x000fe20000410000 */
[----:B------:R-:W-:Y:S01]  /*3510*/  FMUL.FTZ R231, R231, R210 ;  /* 0x000000d2e7e77220 */ /* 0x000fe20000410000 */
[----:B------:R-:W-:Y:S01]  /*3520*/  PRMT R224, R211, 0x7632, R224 ;  /* 0x00007632d3e07816 */ /* 0x000fe200000000e0 */
[----:B------:R-:W-:Y:S01]  /*3530*/  FADD.FTZ R97, R97, R230 ;  /* 0x000000e661617221 */ /* 0x000fe20000010000 */
[----:B------:R-:W-:Y:S01]  /*3540*/  FFMA.FTZ R53, R23, R230, R53 ;  /* 0x000000e617357223 */ /* 0x000fe20000010035 */
[----:B------:R-:W-:Y:S01]  /*3550*/  FADD.FTZ R206, -R11, R206 ;  /* 0x000000ce0bce7221 */ /* 0x000fe20000010100 */
[----:B------:R-:W-:Y:S01]  /*3560*/  IMAD.U32 R211, R211, 0x10000, RZ ;  /* 0x00010000d3d37824 */ /* 0x000fe200078e00ff */
[----:B------:R-:W-:Y:S01]  /*3570*/  SHF.L.U32 R224, R224, 0x10, RZ ;  /* 0x00000010e0e07819 */ /* 0x000fe200000006ff */
[C---:B------:R-:W-:Y:S01]  /*3580*/  FMUL.FTZ R22, R5.reuse, R22 ;  /* 0x0000001605167220 */ /* 0x040fe20000410000 */
[----:B------:R-:W-:-:S03]  /*3590*/  FMUL.FTZ R11, R5, R206 ;  /* 0x000000ce050b7220 */ /* 0x000fc60000410000 */
        /* <DEDUP_REMOVED lines=31> */
.L_x_6418:
[----:B------:R-:W-:Y:S05]  /*3790*/  BSYNC B1 ;  /* 0x0000000000017941 */ /* 0x000fea0003800000 */
.L_x_6417:
[----:B------:R-:W-:-:S13]  /*37a0*/  LOP3.LUT P5, RZ, R7, 0x4, RZ, 0xc0, !PT ;  /* 0x0000000407ff7812 */ /* 0x000fda00078ac0ff */
        /* <DEDUP_REMOVED lines=27> */
[C---:B------:R-:W-:Y:S01]  /*3960*/  FMUL.FTZ R222, R5.reuse, R200 ;  /* 0x000000c805de7220 */ /* 0x040fe20000410000 */
[C---:B------:R-:W-:Y:S01]  /*3970*/  FMUL.FTZ R225, R5.reuse, R201 ;  /* 0x000000c905e17220 */ /* 0x040fe20000410000 */
[C---:B------:R-:W-:Y:S01]  /*3980*/  FMUL.FTZ R233, R5.reuse, R202 ;  /* 0x000000ca05e97220 */ /* 0x040fe20000410000 */
[----:B------:R-:W-:Y:S02]  /*3990*/  FMUL.FTZ R221, R5, R203 ;  /* 0x000000cb05dd7220 */ /* 0x000fe40000410000 */
[----:B------:R-:W-:Y:S04]  /*39a0*/  STL [R1+0x8c], R222 ;  /* 0x00008cde01007387 */ /* 0x000fe80000100800 */
[----:B------:R-:W-:Y:S01]  /*39b0*/  STL [R1+0x78], R225 ;  /* 0x000078e101007387 */ /* 0x000fe20000100800 */
[C---:B----4-:R-:W-:Y:S01]  /*39c0*/  PRMT R238, R208.reuse, 0x7632, R238 ;  /* 0x00007632d0ee7816 */ /* 0x050fe200000000ee */
[----:B------:R-:W-:-:S02]  /*39d0*/  IMAD.U32 R208, R208, 0x10000, RZ ;  /* 0x00010000d0d07824 */ /* 0x000fc400078e00ff */
[----:B------:R-:W-:Y:S04]  /*39e0*/  STL [R1+0x68], R233 ;  /* 0x000068e901007387 */ /* 0x000fe80000100800 */
[----:B------:R-:W-:Y:S01]  /*39f0*/  STL [R1+0x58], R221 ;  /* 0x000058dd01007387 */ /* 0x000fe20000100800 */
[----:B------:R-:W-:-:S03]  /*3a00*/  FMUL.FTZ R8, R237, R208 ;  /* 0x000000d0ed087220 */ /* 0x000fc60000410000 */
[----:B------:R-:W2:Y:S01]  /*3a10*/  LDL R212, [R1+0x158] ;  /* 0x0001580001d47983 */ /* 0x000ea20000100800 */
[----:B---3--:R-:W-:-:S03]  /*3a20*/  FADD.FTZ R204, -R215, R204 ;  /* 0x000000ccd7cc7221 */ /* 0x008fc60000010100 */
[----:B------:R-:W3:Y:S01]  /*3a30*/  LDL R203, [R1+0x144] ;  /* 0x0001440001cb7983 */ /* 0x000ee20000100800 */
[----:B------:R-:W-:-:S03]  /*3a40*/  FMUL.FTZ R200, R5, R204 ;  /* 0x000000cc05c87220 */ /* 0x000fc60000410000 */
[----:B------:R0:W-:Y:S04]  /*3a50*/  STL [R1+0x3c], R8 ;  /* 0x00003c0801007387 */ /* 0x0001e80000100800 */
[----:B------:R-:W4:Y:S04]  /*3a60*/  LDL R202, [R1+0x150] ;  /* 0x0001500001ca7983 */ /* 0x000f280000100800 */
[----:B------:R1:W-:Y:S04]  /*3a70*/  STL [R1+0x30], R200 ;  /* 0x000030c801007387 */ /* 0x0003e80000100800 */
[----:B------:R-:W3:Y:S01]  /*3a80*/  LDL R201, [R1+0x148] ;  /* 0x0001480001c97983 */ /* 0x000ee20000100800 */
[----:B------:R-:W-:Y:S01]  /*3a90*/  FADD.FTZ R214, R214, R8 ;  /* 0x00000008d6d67221 */ /* 0x000fe20000010000 */
[----:B------:R-:W-:-:S02]  /*3aa0*/  FFMA.FTZ R213, R222, R8, R213 ;  /* 0x00000008ded57223 */ /* 0x000fc400000100d5 */
[----:B0-----:R-:W3:Y:S01]  /*3ab0*/  LDL R8, [R1+0x140] ;  /* 0x0001400001087983 */ /* 0x001ee20000100800 */
[----:B------:R-:W-:Y:S01]  /*3ac0*/  IMAD.U32 R238, R238, 0x10000, RZ ;  /* 0x00010000eeee7824 */ /* 0x000fe200078e00ff */
[C---:B------:R-:W-:Y:S02]  /*3ad0*/  PRMT R236, R209.reuse, 0x7632, R236 ;  /* 0x00007632d1ec7816 */ /* 0x040fe400000000ec */
[----:B------:R-:W-:Y:S01]  /*3ae0*/  SHF.L.U32 R209, R209, 0x10, RZ ;  /* 0x00000010d1d17819 */ /* 0x000fe200000006ff */
[----:B------:R-:W-:Y:S01]  /*3af0*/  FFMA.FTZ R57, R225, R238, R57 ;  /* 0x000000eee1397223 */ /* 0x000fe20000010039 */
[----:B------:R-:W-:Y:S01]  /*3b00*/  FADD.FTZ R101, R101, R238 ;  /* 0x000000ee65657221 */ /* 0x000fe20000010000 */
[----:B------:R-:W-:Y:S02]  /*3b10*/  SHF.L.U32 R236, R236, 0x10, RZ ;  /* 0x00000010ecec7819 */ /* 0x000fe400000006ff */
[----:B------:R-:W-:Y:S01]  /*3b20*/  FMUL.FTZ R237, R235, R209 ;  /* 0x000000d1ebed7220 */ /* 0x000fe20000410000 */
[C---:B------:R-:W-:Y:S01]  /*3b30*/  PRMT R232, R210.reuse, 0x7632, R232 ;  /* 0x00007632d2e87816 */ /* 0x040fe200000000e8 */
[----:B------:R-:W-:Y:S01]  /*3b40*/  FADD.FTZ R205, -R215, R205 ;  /* 0x000000cdd7cd7221 */ /* 0x000fe20000010100 */
[----:B------:R-:W-:Y:S01]  /*3b50*/  FFMA.FTZ R59, R221, R236, R59 ;  /* 0x000000ecdd3b7223 */ /* 0x000fe2000001003b */
[----:B------:R-:W-:Y:S01]  /*3b60*/  FADD.FTZ R103, R103, R236 ;  /* 0x000000ec67677221 */ /* 0x000fe20000010000 */
[----:B------:R-:W-:-:S02]  /*3b70*/  IMAD.U32 R210, R210, 0x10000, RZ ;  /* 0x00010000d2d27824 */ /* 0x000fc400078e00ff */
[----:B------:R-:W-:Y:S01]  /*3b80*/  FFMA.FTZ R58, R233, R209, R58 ;  /* 0x000000d1e93a7223 */ /* 0x000fe2000001003a */
[----:B------:R-:W-:Y:S02]  /*3b90*/  IMAD.U32 R232, R232, 0x10000, RZ ;  /* 0x00010000e8e87824 */ /* 0x000fe400078e00ff */
[----:B------:R-:W-:Y:S01]  /*3ba0*/  FMUL.FTZ R235, R223, R210 ;  /* 0x000000d2dfeb7220 */ /* 0x000fe20000410000 */
[----:B------:R-:W-:Y:S01]  /*3bb0*/  PRMT R220, R211, 0x7632, R220 ;  /* 0x00007632d3dc7816 */ /* 0x000fe200000000dc */
[----:B------:R-:W-:Y:S01]  /*3bc0*/  FADD.FTZ R207, -R215, R207 ;  /* 0x000000cfd7cf7221 */ /* 0x000fe20000010100 */
[----:B------:R-:W-:Y:S01]  /*3bd0*/  SHF.L.U32 R211, R211, 0x10, RZ ;  /* 0x00000010d3d37819 */ /* 0x000fe200000006ff */
[----:B------:R-:W-:Y:S01]  /*3be0*/  FADD.FTZ R105, R105, R232 ;  /* 0x000000e869697221 */ /* 0x000fe20000010000 */
[----:B------:R-:W-:Y:S01]  /*3bf0*/  FADD.FTZ R206, -R215, R206 ;  /* 0x000000ced7ce7221 */ /* 0x000fe20000010100 */
[----:B------:R-:W-:Y:S01]  /*3c00*/  SHF.L.U32 R220, R220, 0x10, RZ ;  /* 0x00000010dcdc7819 */ /* 0x000fe200000006ff */
[----:B------:R-:W-:-:S02]  /*3c10*/  FFMA.FTZ R56, R222, R208, R56 ;  /* 0x000000d0de387223 */ /* 0x000fc40000010038 */
[----:B------:R-:W-:Y:S02]  /*3c20*/  FMUL.FTZ R223, R5, R206 ;  /* 0x000000ce05df7220 */ /* 0x000fe40000410000 */
[----:B------:R-:W-:Y:S01]  /*3c30*/  FADD.FTZ R107, R107, R220 ;  /* 0x000000dc6b6b7221 */ /* 0x000fe20000010000 */
[----:B------:R-:W-:Y:S01]  /*3c40*/  FADD.FTZ R100, R100, R208 ;  /* 0x000000d064647221 */ /* 0x000fe20000010000 */
[----:B------:R-:W-:Y:S01]  /*3c50*/  FADD.FTZ R102, R102, R209 ;  /* 0x000000d166667221 */ /* 0x000fe20000010000 */
        /* <DEDUP_REMOVED lines=27> */
.L_x_6410:
[----:B------:R-:W-:Y:S05]  /*3e10*/  BSYNC B0 ;  /* 0x0000000000007941 */ /* 0x000fea0003800000 */
.L_x_6400:
[----:B------:R-:W2:Y:S01]  /*3e20*/  LDL.LU R8, [R1+0x9c] ;  /* 0x00009c0001087983 */ /* 0x000ea20000300800 */
[----:B------:R-:W-:Y:S01]  /*3e30*/  UMOV UR9, 0xffffffff ;  /* 0xffffffff00097882 */ /* 0x000fe20000000000 */
[----:B------:R-:W-:Y:S01]  /*3e40*/  LOP3.LUT R7, R7, 0xfffffff7, RZ, 0xc0, !PT ;  /* 0xfffffff707077812 */ /* 0x000fe200078ec0ff */
[----:B-1----:R-:W0:Y:S02]  /*3e50*/  S2R R200, SR_TID.X ;  /* 0x0000000000c87919 */ /* 0x002e240000002100 */
        /* <DEDUP_REMOVED lines=25> */
.L_x_6619:
[----:B------:R-:W2:Y:S01]  /*3ff0*/  S2R R203, SR_CgaCtaId ;  /* 0x0000000000cb7919 */ /* 0x000ea20000008800 */
[----:B------:R-:W-:Y:S01]  /*4000*/  @!P5 LOP3.LUT R202, R206, 0x3, RZ, 0xc0, !PT ;  /* 0x00000003cecad812 */ /* 0x000fe200078ec0ff */
[----:B------:R-:W-:Y:S01]  /*4010*/  FADD.FTZ R200, R214, R205 ;  /* 0x000000cdd6c87221 */ /* 0x000fe20000010000 */
[----:B------:R-:W-:Y:S01]  /*4020*/  MOV R204, 0x400 ;  /* 0x0000040000cc7802 */ /* 0x000fe20000000f00 */
[----:B0-----:R-:W-:Y:S01]  /*4030*/  FADD.FTZ R201, R213, R201 ;  /* 0x000000c9d5c97221 */ /* 0x001fe20000010000 */
[----:B------:R-:W-:Y:S01]  /*4040*/  @!P5 IADD3 R202, R8, R202, RZ ;  /* 0x000000ca08cad210 */ /* 0x000fe20007ffe0ff */
[----:B------:R-:W-:Y:S05]  /*4050*/  WARPSYNC.ALL ;  /* 0x0000000000007948 */ /* 0x000fea0003800000 */
[----:B-----5:R-:W-:Y:S01]  /*4060*/  @P4 VIADD R6, R6, 0xffffffff ;  /* 0xffffffff06064836 */ /* 0x020fe20000000000 */
        /* <DEDUP_REMOVED lines=15> */
[----:B------:R-:W-:Y:S01]  /*4160*/  @P4 SHF.R.S32.HI R200, RZ, 0x1f, R6 ;  /* 0x0000001fffc84819 */ /* 0x000fe20000011406 */
[----:B------:R-:W-:Y:S02]  /*4170*/  FADD.FTZ R201, R205, R201 ;  /* 0x000000c9cdc97221 */ /* 0x000fe40000010000 */
[----:B------:R-:W-:Y:S01]  /*4180*/  FADD.FTZ R8, R202, R8 ;  /* 0x00000008ca087221 */ /* 0x000fe20000010000 */
[----:B------:R-:W-:Y:S01]  /*4190*/  @P4 LEA.HI R200, R200, R6, RZ, 0x3 ;  /* 0x00000006c8c84211 */ /* 0x000fe200078f18ff */
[----:B------:R-:W-:Y:S01]  /*41a0*/  HFMA2.MMA R6, -RZ, RZ, 0, 0 ;  /* 0x00000000ff067435 */ /* 0x000fe200000001ff */
[----:B------:R-:W-:Y:S01]  /*41b0*/  FADD.FTZ R201, R203, R201 ;  /* 0x000000c9cbc97221 */ /* 0x000fe20000010000 */
[----:B------:R-:W-:-:S03]  /*41c0*/  FMUL.FTZ R8, R8, UR8 ;  /* 0x0000000808087c20 */ /* 0x000fc60008410000 */
        /* <DEDUP_REMOVED lines=8> */
.L_x_6423:
[----:B------:R-:W-:Y:S05]  /*4250*/  BSYNC B1 ;  /* 0x0000000000017941 */ /* 0x000fea0003800000 */
.L_x_6422:
[----:B------:R-:W0:Y:S01]  /*4260*/  @!P3 LDC.64 R200, c[0x0][0x2c8] ;  /* 0x0000b200ffc8bb82 */ /* 0x000e220000000a00 */
[----:B------:R-:W-:Y:S01]  /*4270*/  BSSY B1, `(.L_x_6424) ;  /* 0x0000010000017945 */ /* 0x000fe20003800000 */
[----:B0-----:R-:W-:-:S04]  /*4280*/  @!P3 ISETP.NE.U32.AND P5, PT, R200, RZ, PT ;  /* 0x000000ffc800b20c */ /* 0x001fc80003fa5070 */
[----:B------:R-:W-:-:S04]  /*4290*/  @!P3 ISETP.NE.AND.EX P5, PT, R201, RZ, PT, P5 ;  /* 0x000000ffc900b20c */ /* 0x000fc80003fa5350 */
[----:B------:R-:W-:Y:S01]  /*42a0*/  @!P3 FSEL R205, R148, RZ, P5 ;  /* 0x000000ff94cdb208 */ /* 0x000fe20002800000 */
[----:B------:R-:W-:Y:S08]  /*42b0*/  @!P3 BRA `(.L_x_6425) ;  /* 0x00000000002cb947 */ /* 0x000ff00003800000 */
[----:B------:R-:W0:Y:S01]  /*42c0*/  LDC.U8 R202, c[0x0][0x2a0] ;  /* 0x0000a800ffca7b82 */ /* 0x000e220000000000 */
[----:B------:R-:W-:Y:S01]  /*42d0*/  IMAD.U32 R200, RZ, RZ, UR6 ;  /* 0x00000006ffc87e24 */ /* 0x000fe2000f8e00ff */
[----:B------:R-:W-:Y:S02]  /*42e0*/  MOV R201, UR7 ;  /* 0x0000000700c97c02 */ /* 0x000fe40008000f00 */
[----:B0-----:R-:W-:-:S04]  /*42f0*/  ISETP.NE.AND P5, PT, R202, RZ, PT ;  /* 0x000000ffca00720c */ /* 0x001fc80003fa5270 */
[----:B------:R-:W-:Y:S02]  /*4300*/  FSEL R202, R8, RZ, !P5 ;  /* 0x000000ff08ca7208 */ /* 0x000fe40006800000 */
[----:B------:R-:W-:-:S03]  /*4310*/  ISETP.NE.U32.AND P5, PT, R200, RZ, PT ;  /* 0x000000ffc800720c */ /* 0x000fc60003fa5070 */
[----:B------:R-:W-:Y:S01]  /*4320*/  FFMA.FTZ R202, R0, R204, R202 ;  /* 0x000000cc00ca7223 */ /* 0x000fe200000100ca */
[----:B------:R-:W-:-:S03]  /*4330*/  ISETP.NE.AND.EX P5, PT, R201, RZ, PT, P5 ;  /* 0x000000ffc900720c */ /* 0x000fc60003fa5350 */
[----:B------:R-:W-:-:S04]  /*4340*/  FADD.FTZ R202, R10, -R202 ;  /* 0x800000ca0aca7221 */ /* 0x000fc80000010000 */
[----:B------:R-:W-:-:S06]  /*4350*/  FMUL.FTZ R205, R5, R202 ;  /* 0x000000ca05cd7220 */ /* 0x000fcc0000410000 */
[----:B------:R-:W-:-:S07]  /*4360*/  @P5 FADD.FTZ R205, R148, R205 ;  /* 0x000000cd94cd5221 */ /* 0x000fce0000010000 */
.L_x_6425:
[----:B------:R-:W-:Y:S05]  /*4370*/  BSYNC B1 ;  /* 0x0000000000017941 */ /* 0x000fea0003800000 */
.L_x_6424:
[----:B------:R-:W0:Y:S01]  /*4380*/  LDC.64 R202, c[0x0][0x308] ;  /* 0x0000c200ffca7b82 */ /* 0x000e220000000a00 */
[----:B------:R-:W-:Y:S01]  /*4390*/  BSSY B1, `(.L_x_6426) ;  /* 0x0000011000017945 */ /* 0x000fe20003800000 */
[----:B0-----:R-:W-:-:S04]  /*43a0*/  ISETP.NE.U32.AND P5, PT, R202, RZ, PT ;  /* 0x000000ffca00720c */ /* 0x001fc80003fa5070 */
[----:B------:R-:W-:-:S04]  /*43b0*/  ISETP.NE.AND.EX P5, PT, R203, RZ, PT, P5 ;  /* 0x000000ffcb00720c */ /* 0x000fc80003fa5350 */
[----:B------:R-:W-:Y:S01]  /*43c0*/  SEL R44, R205, R44, P5 ;  /* 0x0000002ccd2c7207 */ /* 0x000fe20002800000 */
[----:B------:R-:W-:Y:S08]  /*43d0*/  @!P4 BRA `(.L_x_6427) ;  /* 0x000000000030c947 */ /* 0x000ff00003800000 */
        /* <DEDUP_REMOVED lines=8> */
[----:B------:R-:W-:Y:S02]  /*4460*/  IMAD.MOV.U32 R205, RZ, RZ, RZ ;  /* 0x000000ffffcd7224 */ /* 0x000fe400078e00ff */
[----:B--2---:R-:W-:-:S05]  /*4470*/  @P6 FMUL.FTZ R205, R208, R207 ;  /* 0x000000cfd0cd6220 */ /* 0x004fca0000410000 */
[----:B------:R-:W-:-:S04]  /*4480*/  F2FP.BF16.F32.PACK_AB R205, RZ, R205 ;  /* 0x000000cdffcd723e */ /* 0x000fc800000010ff */
[----:B------:R-:W-:-:S07]  /*4490*/  PRMT R192, R205, 0x7610, R192 ;  /* 0x00007610cdc07816 */ /* 0x000fce00000000c0 */
.L_x_6427:
[----:B------:R-:W-:Y:S05]  /*44a0*/  BSYNC B1 ;  /* 0x0000000000017941 */ /* 0x000fea0003800000 */
.L_x_6426:
[----:B------:R-:W-:Y:S01]  /*44b0*/  @!P3 ISETP.NE.U32.AND P6, PT, R200, RZ, PT ;  /* 0x000000ffc800b20c */ /* 0x000fe20003fc5070 */
[----:B------:R-:W-:Y:S03]  /*44c0*/  BSSY B1, `(.L_x_6428) ;  /* 0x000000f000017945 */ /* 0x000fe60003800000 */
[----:B------:R-:W-:-:S04]  /*44d0*/  @!P3 ISETP.NE.AND.EX P6, PT, R201, RZ, PT, P6 ;  /* 0x000000ffc900b20c */ /* 0x000fc80003fc5360 */
[----:B------:R-:W-:Y:S01]  /*44e0*/  @!P3 FSEL R205, R149, RZ, P6 ;  /* 0x000000ff95cdb208 */ /* 0x000fe20003000000 */
[----:B------:R-:W-:Y:S08]  /*44f0*/  @!P3 BRA `(.L_x_6429) ;  /* 0x00000000002cb947 */ /* 0x000ff00003800000 */
[----:B------:R-:W2:Y:S01]  /*4500*/  LDL R207, [R1+0x98] ;  /* 0x0000980001cf7983 */ /* 0x000ea20000100800 */
[----:B------:R-:W0:Y:S03]  /*4510*/  LDC.U8 R208, c[0x0][0x2a0] ;  /* 0x0000a800ffd07b82 */ /* 0x000e260000000000 */
[----:B------:R-:W3:Y:S01]  /*4520*/  LDL R206, [R1+0x24] ;  /* 0x0000240001ce7983 */ /* 0x000ee20000100800 */
[----:B0-----:R-:W-:-:S04]  /*4530*/  ISETP.NE.AND P6, PT, R208, RZ, PT ;  /* 0x000000ffd000720c */ /* 0x001fc80003fc5270 */
[----:B------:R-:W-:Y:S02]  /*4540*/  FSEL R205, R8, RZ, !P6 ;  /* 0x000000ff08cd7208 */ /* 0x000fe40007000000 */
[----:B------:R-:W-:-:S04]  /*4550*/  ISETP.NE.U32.AND P6, PT, R200, RZ, PT ;  /* 0x000000ffc800720c */ /* 0x000fc80003fc5070 */
[----:B------:R-:W-:Y:S01]  /*4560*/  ISETP.NE.AND.EX P6, PT, R201, RZ, PT, P6 ;  /* 0x000000ffc900720c */ /* 0x000fe20003fc5360 */
[----:B--2---:R-:W-:-:S04]  /*4570*/  FFMA.FTZ R205, R207, R204, R205 ;  /* 0x000000cccfcd7223 */ /* 0x004fc800000100cd */
[----:B---3--:R-:W-:-:S04]  /*4580*/  FADD.FTZ R205, R206, -R205 ;  /* 0x800000cdcecd7221 */ /* 0x008fc80000010000 */
[----:B------:R-:W-:-:S04]  /*4590*/  FMUL.FTZ R205, R5, R205 ;  /* 0x000000cd05cd7220 */ /* 0x000fc80000410000 */
[----:B------:R-:W-:-:S07]  /*45a0*/  @P6 FADD.FTZ R205, R149, R205 ;  /* 0x000000cd95cd6221 */ /* 0x000fce0000010000 */
.L_x_6429:
[----:B------:R-:W-:Y:S05]  /*45b0*/  BSYNC B1 ;  /* 0x0000000000017941 */ /* 0x000fea0003800000 */
.L_x_6428:
[----:B------:R-:W-:Y:S01]  /*45c0*/  BSSY B1, `(.L_x_6430) ;  /* 0x0000010000017945 */ /* 0x000fe20003800000 */
[----:B------:R-:W-:-:S03]  /*45d0*/  SEL R45, R205, R45, P5 ;  /* 0x0000002dcd2d7207 */ /* 0x000fc60002800000 */
[----:B------:R-:W-:Y:S05]  /*45e0*/  @!P4 BRA `(.L_x_6431) ;  /* 0x000000000034c947 */ /* 0x000fea0003800000 */
        /* <DEDUP_REMOVED lines=9> */
[----:B------:R-:W-:Y:S01]  /*4680*/  MOV R205, RZ ;  /* 0x000000ff00cd7202 */ /* 0x000fe20000000f00 */
[----:B--2---:R-:W-:-:S05]  /*4690*/  @P6 FMUL.FTZ R205, R208, R207 ;  /* 0x000000cfd0cd6220 */ /* 0x004fca0000410000 */
[----:B------:R-:W-:-:S04]  /*46a0*/  F2FP.BF16.F32.PACK_AB R205, RZ, R205 ;  /* 0x000000cdffcd723e */ /* 0x000fc800000010ff */
[----:B------:R-:W-:-:S07]  /*46b0*/  PRMT R192, R192, 0x5410, R205 ;  /* 0x00005410c0c07816 */ /* 0x000fce00000000cd */
.L_x_6431:
[----:B------:R-:W-:Y:S05]  /*46c0*/  BSYNC B1 ;  /* 0x0000000000017941 */ /* 0x000fea0003800000 */
.L_x_6430:
        /* <DEDUP_REMOVED lines=16> */
.L_x_6433:
[----:B------:R-:W-:Y:S05]  /*47d0*/  BSYNC B1 ;  /* 0x0000000000017941 */ /* 0x000fea0003800000 */
.L_x_6432:
[----:B------:R-:W-:Y:S01]  /*47e0*/  BSSY B1, `(.L_x_6434) ;  /* 0x000000f000017945 */ /* 0x000fe20003800000 */
[----:B------:R-:W-:-:S03]  /*47f0*/  SEL R46, R205, R46, P5 ;  /* 0x0000002ecd2e7207 */ /* 0x000fc60002800000 */
[----:B------:R-:W-:Y:S05]  /*4800*/  @!P4 BRA `(.L_x_6435) ;  /* 0x000000000030c947 */ /* 0x000fea0003800000 */
        /* <DEDUP_REMOVED lines=12> */
.L_x_6435:
[----:B------:R-:W-:Y:S05]  /*48d0*/  BSYNC B1 ;  /* 0x0000000000017941 */ /* 0x000fea0003800000 */
.L_x_6434:
        /* <DEDUP_REMOVED lines=16> */
.L_x_6437:
[----:B------:R-:W-:Y:S05]  /*49e0*/  BSYNC B1 ;  /* 0x0000000000017941 */ /* 0x000fea0003800000 */
.L_x_6436:
        /* <DEDUP_REMOVED lines=12> */
[----:B------:R-:W-:-:S06]  /*4ab0*/  HFMA2.MMA R205, -RZ, RZ, 0, 0 ;  /* 0x00000000ffcd7435 */ /* 0x000fcc00000001ff */
[----:B--2---:R-:W-:-:S05]  /*4ac0*/  @P6 FMUL.FTZ R205, R208, R207 ;  /* 0x000000cfd0cd6220 */ /* 0x004fca0000410000 */
[----:B------:R-:W-:-:S04]  /*4ad0*/  F2FP.BF16.F32.PACK_AB R205, RZ, R205 ;  /* 0x000000cdffcd723e */ /* 0x000fc800000010ff */
[----:B------:R-:W-:-:S07]  /*4ae0*/  PRMT R193, R193, 0x5410, R205 ;  /* 0x00005410c1c17816 */ /* 0x000fce00000000cd */
.L_x_6439:
[----:B------:R-:W-:Y:S05]  /*4af0*/  BSYNC B1 ;  /* 0x0000000000017941 */ /* 0x000fea0003800000 */
.L_x_6438:
        /* <DEDUP_REMOVED lines=16> */
.L_x_6441:
[----:B------:R-:W-:Y:S05]  /*4c00*/  BSYNC B1 ;  /* 0x0000000000017941 */ /* 0x000fea0003800000 */
.L_x_6440:
        /* <DEDUP_REMOVED lines=15> */
.L_x_6443:
[----:B------:R-:W-:Y:S05]  /*4d00*/  BSYNC B1 ;  /* 0x0000000000017941 */ /* 0x000fea0003800000 */
.L_x_6442:
        /* <DEDUP_REMOVED lines=16> */
.L_x_6445:
[----:B------:R-:W-:Y:S05]  /*4e10*/  BSYNC B1 ;  /* 0x0000000000017941 */ /* 0x000fea0003800000 */
.L_x_6444:
        /* <DEDUP_REMOVED lines=16> */
.L_x_6447:
[----:B------:R-:W-:Y:S05]  /*4f20*/  BSYNC B1 ;  /* 0x0000000000017941 */ /* 0x000fea0003800000 */
.L_x_6446:
        /* <DEDUP_REMOVED lines=16> */
.L_x_6449:
[----:B------:R-:W-:Y:S05]  /*5030*/  BSYNC B1 ;  /* 0x0000000000017941 */ /* 0x000fea0003800000 */
.L_x_6448:
        /* <DEDUP_REMOVED lines=15> */
.L_x_6451:
[----:B------:R-:W-:Y:S05]  /*5130*/  BSYNC B1 ;  /* 0x0000000000017941 */ /* 0x000fea0003800000 */
.L_x_6450:
        /* <DEDUP_REMOVED lines=8> */
[----:B------:R-:W-:Y:S02]  /*51c0*/  LOP3.LUT R7, R7, 0xffffffef, RZ, 0xc0, !PT ;  /* 0xffffffef07077812 */ /* 0x000fe400078ec0ff */
[----:B------:R-:W-:Y:S02]  /*51d0*/  ISETP.NE.U32.AND P6, PT, R200, RZ, PT ;  /* 0x000000ffc800720c */ /* 0x000fe40003fc5070 */
[----:B------:R-:W-:Y:S02]  /*51e0*/  @P0 LOP3.LUT R7, R7, 0x10, RZ, 0xfc, !PT ;  /* 0x0000001007070812 */ /* 0x000fe400078efcff */
[----:B------:R-:W-:-:S02]  /*51f0*/  ISETP.NE.AND.EX P6, PT, R201, RZ, PT, P6 ;  /* 0x000000ffc900720c */ /* 0x000fc40003fc5360 */
[----:B0-----:R-:W-:-:S04]  /*5200*/  ISETP.NE.AND P0, PT, R208, RZ, PT ;  /* 0x000000ffd000720c */ /* 0x001fc80003f05270 */
[----:B------:R-:W-:Y:S02]  /*5210*/  FSEL R200, R8, RZ, !P0 ;  /* 0x000000ff08c87208 */ /* 0x000fe40004000000 */
[----:B------:R-:W-:-:S03]  /*5220*/  LOP3.LUT P0, RZ, R7, 0x10, RZ, 0xc0, !PT ;  /* 0x0000001007ff7812 */ /* 0x000fc6000780c0ff */
[----:B--2---:R-:W-:-:S04]  /*5230*/  FFMA.FTZ R200, R207, R204, R200 ;  /* 0x000000cccfc87223 */ /* 0x004fc800000100c8 */
[----:B---3--:R-:W-:-:S04]  /*5240*/  FADD.FTZ R200, R206, -R200 ;  /* 0x800000c8cec87221 */ /* 0x008fc80000010000 */
[----:B------:R-:W-:-:S04]  /*5250*/  FMUL.FTZ R205, R5, R200 ;  /* 0x000000c805cd7220 */ /* 0x000fc80000410000 */
[----:B------:R-:W-:-:S07]  /*5260*/  @P6 FADD.FTZ R205, R155, R205 ;  /* 0x000000cd9bcd6221 */ /* 0x000fce0000010000 */
.L_x_6453:
[----:B------:R-:W-:Y:S05]  /*5270*/  BSYNC B1 ;  /* 0x0000000000017941 */ /* 0x000fea0003800000 */
.L_x_6452:
[----:B------:R-:W-:Y:S01]  /*5280*/  SEL R191, R205, R191, P5 ;  /* 0x000000bfcdbf7207 */ /* 0x000fe20002800000 */
[----:B------:R-:W-:Y:S01]  /*5290*/  BSSY B1, `(.L_x_6454) ;  /* 0x0000017000017945 */ /* 0x000fe20003800000 */
[----:B------:R-:W-:-:S04]  /*52a0*/  ISETP.NE.U32.AND P5, PT, R202, RZ, PT ;  /* 0x000000ffca00720c */ /* 0x000fc80003fa5070 */
[----:B------:R-:W-:-:S13]  /*52b0*/  ISETP.NE.AND.EX P5, PT, R203, RZ, PT, P5 ;  /* 0x000000ffcb00720c */ /* 0x000fda0003fa5350 */
[----:B------:R-:W0:Y:S02]  /*52c0*/  @P5 LDC.64 R200, c[0x0][0x308] ;  /* 0x0000c200ffc85b82 */ /* 0x000e240000000a00 */
[----:B0-----:R-:W-:-:S05]  /*52d0*/  @P5 IMAD.WIDE.U32 R200, R9, 0x20, R200 ;  /* 0x0000002009c85825 */ /* 0x001fca00078e00c8 */
[----:B------:R-:W-:Y:S04]  /*52e0*/  @P5 STG.E.128 desc[UR4][R200.64], R44 ;  /* 0x0000002cc8005986 */ /* 0x000fe8000c101d04 */
[----:B------:R0:W-:Y:S02]  /*52f0*/  @P5 STG.E.128 desc[UR4][R200.64+0x10], R188 ;  /* 0x000010bcc8005986 */ /* 0x0001e4000c101d04 */
[----:B0-----:R-:W0:Y:S02]  /*5300*/  @P4 LDC.64 R200, c[0x0][0x2f8] ;  /* 0x0000be00ffc84b82 */ /* 0x001e240000000a00 */
[----:B0-----:R-:W-:Y:S01]  /*5310*/  @P4 IMAD.WIDE.U32 R200, R6, 0x10, R200 ;  /* 0x0000001006c84825 */ /* 0x001fe200078e00c8 */
        /* <DEDUP_REMOVED lines=8> */
[----:B------:R-:W-:Y:S01]  /*53a0*/  @P5 FMUL.FTZ R205, R202, R203 ;  /* 0x000000cbcacd5220 */ /* 0x000fe20000410000 */
[----:B------:R-:W-:-:S03]  /*53b0*/  HFMA2.MMA R203, -RZ, RZ, 0, 0 ;  /* 0x00000000ffcb7435 */ /* 0x000fc600000001ff */
[----:B------:R-:W-:-:S03]  /*53c0*/  FADD.FTZ R115, R115, R205 ;  /* 0x000000cd73737221 */ /* 0x000fc60000010000 */
[----:B--2---:R-:W-:-:S05]  /*53d0*/  @P5 FMUL.FTZ R203, R206, R202 ;  /* 0x000000cacecb5220 */ /* 0x004fca0000410000 */
[----:B------:R-:W-:-:S04]  /*53e0*/  F2FP.BF16.F32.PACK_AB R203, RZ, R203 ;  /* 0x000000cbffcb723e */ /* 0x000fc800000010ff */
[----:B------:R-:W-:-:S07]  /*53f0*/  PRMT R195, R195, 0x5410, R203 ;  /* 0x00005410c3c37816 */ /* 0x000fce00000000cb */
.L_x_6455:
[----:B------:R-:W-:Y:S05]  /*5400*/  BSYNC B1 ;  /* 0x0000000000017941 */ /* 0x000fea0003800000 */
.L_x_6454:
[----:B------:R0:W-:Y:S01]  /*5410*/  @P4 STG.E.128 desc[UR4][R200.64], R192 ;  /* 0x000000c0c8004986 */ /* 0x0001e2000c101d04 */
[----:B------:R-:W-:Y:S01]  /*5420*/  IADD3 R9, R9, 0x80, RZ ;  /* 0x0000008009097810 */ /* 0x000fe20007ffe0ff */
[----:B------:R-:W-:-:S07]  /*5430*/  VIADD R6, R6, 0x80 ;  /* 0x0000008006067836 */ /* 0x000fce0000000000 */
.L_x_6421:
[----:B------:R-:W-:Y:S05]  /*5440*/  BSYNC B0 ;  /* 0x0000000000007941 */ /* 0x000fea0003800000 */
.L_x_6420:
[----:B------:R-:W-:Y:S04]  /*5450*/  BSSY B0, `(.L_x_6456) ;  /* 0x0000120000007945 */ /* 0x000fe80003800000 */
[----:B------:R-:W-:Y:S05]  /*5460*/  @!P0 BRA `(.L_x_6457) ;  /* 0x0000001000788947 */ /* 0x000fea0003800000 */
[----:B------:R-:W-:Y:S04]  /*5470*/  BSSY B1, `(.L_x_6458) ;  /* 0x0000005000017945 */ /* 0x000fe80003800000 */
[----:B------:R-:W-:Y:S05]  /*5480*/  @!P4 BRA `(.L_x_6459) ;  /* 0x00000000000cc947 */ /* 0x000fea0003800000 */
[----:B-----5:R-:W2:Y:S02]  /*5490*/  LDC.64 R196, c[0x0][0x220] ;  /* 0x00008800ffc47b82 */ /* 0x020ea40000000a00 */
[----:B--2---:R-:W-:-:S06]  /*54a0*/  IMAD.WIDE.U32 R196, R6, 0x10, R196 ;  /* 0x0000001006c47825 */ /* 0x004fcc00078e00c4 */
[----:B------:R-:W5:Y:S02]  /*54b0*/  LDG.E.128 R196, desc[UR4][R196.64] ;  /* 0x00000004c4c47981 */ /* 0x000f64000c1e1d00 */
.L_x_6459:
[----:B------:R-:W-:Y:S05]  /*54c0*/  BSYNC B1 ;  /* 0x0000000000017941 */ /* 0x000fea0003800000 */
.L_x_6458:
[----:B0-----:R-:W0:Y:S01]  /*54d0*/  @!P3 LDC.64 R200, c[0x0][0x2c8] ;  /* 0x0000b200ffc8bb82 */ /* 0x001e220000000a00 */
[----:B------:R-:W-:Y:S01]  /*54e0*/  BSSY B1, `(.L_x_6460) ;  /* 0x0000012000017945 */ /* 0x000fe20003800000 */
[----:B0-----:R-:W-:-:S04]  /*54f0*/  @!P3 ISETP.NE.U32.AND P5, PT, R200, RZ, PT ;  /* 0x000000ffc800b20c */ /* 0x001fc80003fa5070 */
[----:B------:R-:W-:-:S04]  /*5500*/  @!P3 ISETP.NE.AND.EX P5, PT, R201, RZ, PT, P5 ;  /* 0x000000ffc900b20c */ /* 0x000fc80003fa5350 */
[----:B------:R-:W-:Y:S01]  /*5510*/  @!P3 FSEL R205, R156, RZ, P5 ;  /* 0x000000ff9ccdb208 */ /* 0x000fe20002800000 */
[----:B------:R-:W-:Y:S08]  /*5520*/  @!P3 BRA `(.L_x_6461) ;  /* 0x000000000034b947 */ /* 0x000ff00003800000 */
[----:B------:R-:W2:Y:S01]  /*5530*/  LDL R206, [R1+0x90] ;  /* 0x0000900001ce7983 */ /* 0x000ea20000100800 */
[----:B------:R-:W0:Y:S03]  /*5540*/  LDC.U8 R202, c[0x0][0x2a0] ;  /* 0x0000a800ffca7b82 */ /* 0x000e260000000000 */
[----:B------:R-:W3:Y:S01]  /*5550*/  LDL R203, [R1+0x48] ;  /* 0x0000480001cb7983 */ /* 0x000ee20000100800 */
[----:B------:R-:W-:Y:S02]  /*5560*/  MOV R200, UR6 ;  /* 0x0000000600c87c02 */ /* 0x000fe40008000f00 */
[----:B------:R-:W-:Y:S02]  /*5570*/  MOV R201, UR7 ;  /* 0x0000000700c97c02 */ /* 0x000fe40008000f00 */
        /* <DEDUP_REMOVED lines=8> */
.L_x_6461:
[----:B------:R-:W-:Y:S05]  /*5600*/  BSYNC B1 ;  /* 0x0000000000017941 */ /* 0x000fea0003800000 */
.L_x_6460:
        /* <DEDUP_REMOVED lines=14> */
[----:B------:R-:W-:Y:S01]  /*56f0*/  MOV R205, RZ ;  /* 0x000000ff00cd7202 */ /* 0x000fe20000000f00 */
[----:B--2---:R-:W-:-:S05]  /*5700*/  @P6 FMUL.FTZ R205, R208, R207 ;  /* 0x000000cfd0cd6220 */ /* 0x004fca0000410000 */
[----:B------:R-:W-:-:S04]  /*5710*/  F2FP.BF16.F32.PACK_AB R205, RZ, R205 ;  /* 0x000000cdffcd723e */ /* 0x000fc800000010ff */
[----:B------:R-:W-:-:S07]  /*5720*/  PRMT R192, R205, 0x7610, R192 ;  /* 0x00007610cdc07816 */ /* 0x000fce00000000c0 */
.L_x_6463:
[----:B------:R-:W-:Y:S05]  /*5730*/  BSYNC B1 ;  /* 0x0000000000017941 */ /* 0x000fea0003800000 */
.L_x_6462:
        /* <DEDUP_REMOVED lines=16> */
.L_x_6465:
[----:B------:R-:W-:Y:S05]  /*5840*/  BSYNC B1 ;  /* 0x0000000000017941 */ /* 0x000fea0003800000 */
.L_x_6464:
[----:B------:R-:W-:Y:S01]  /*5850*/  BSSY B1, `(.L_x_6466) ;  /* 0x0000010000017945 */ /* 0x000fe20003800000 */
[----:B------:R-:W-:-:S03]  /*5860*/  SEL R45, R207, R45, P5 ;  /* 0x0000002dcf2d7207 */ /* 0x000fc60002800000 */
[----:B------:R-:W-:Y:S05]  /*5870*/  @!P4 BRA `(.L_x_6467) ;  /* 0x000000000034c947 */ /* 0x000fea0003800000 */
[----:B------:R-:W2:Y:S01]  /*5880*/  LDL R208, [R1+0x118] ;  /* 0x0001180001d07983 */ /* 0x000ea20000100800 */
[----:B------:R-:W-:Y:S01]  /*5890*/  LOP3.LUT P6, RZ, R16, 0xff00, RZ, 0xc0, !PT ;  /* 0x0000ff0010ff7812 */ /* 0x000fe200078cc0ff */
[----:B------:R-:W-:Y:S01]  /*58a0*/  FMUL.FTZ R207, R207, UR11 ;  /* 0x0000000bcfcf7c20 */ /* 0x000fe20008410000 */
[----:B------:R-:W-:-:S03]  /*58b0*/  HFMA2.MMA R206, -RZ, RZ, 0, 0 ;  /* 0x00000000ffce7435 */ /* 0x000fc600000001ff */
[----:B------:R-:W-:-:S08]  /*58c0*/  FMUL.FTZ R207, R207, UR10 ;  /* 0x0000000acfcf7c20 */ /* 0x000fd00008410000 */
[----:B-----5:R-:W-:-:S05]  /*58d0*/  @P6 PRMT R205, R196, 0x7632, R205 ;  /* 0x00007632c4cd6816 */ /* 0x020fca00000000cd */
[----:B------:R-:W-:-:S04]  /*58e0*/  @P6 IMAD.U32 R205, R205, 0x10000, RZ ;  /* 0x00010000cdcd6824 */ /* 0x000fc800078e00ff */
[----:B------:R-:W-:Y:S01]  /*58f0*/  @P6 FMUL.FTZ R206, R207, R205 ;  /* 0x000000cdcfce6220 */ /* 0x000fe20000410000 */
[----:B------:R-:W-:-:S03]  /*5900*/  MOV R205, RZ ;  /* 0x000000ff00cd7202 */ /* 0x000fc60000000f00 */
[----:B------:R-:W-:Y:S01]  /*5910*/  FADD.FTZ R117, R117, R206 ;  /* 0x000000ce75757221 */ /* 0x000fe20000010000 */
[----:B--2---:R-:W-:-:S05]  /*5920*/  @P6 FMUL.FTZ R205, R208, R207 ;  /* 0x000000cfd0cd6220 */ /* 0x004fca0000410000 */
[----:B------:R-:W-:-:S04]  /*5930*/  F2FP.BF16.F32.PACK_AB R205, RZ, R205 ;  /* 0x000000cdffcd723e */ /* 0x000fc800000010ff */
[----:B------:R-:W-:-:S07]  /*5940*/  PRMT R192, R192, 0x5410, R205 ;  /* 0x00005410c0c07816 */ /* 0x000fce00000000cd */
.L_x_6467:
[----:B------:R-:W-:Y:S05]  /*5950*/  BSYNC B1 ;  /* 0x0000000000017941 */ /* 0x000fea0003800000 */
.L_x_6466:
[----:B------:R-:W-:Y:S01]  /*5960*/  @!P3 ISETP.NE.U32.AND P6, PT, R200, RZ, PT ;  /* 0x000000ffc800b20c */ /* 0x000fe20003fc5070 */
[----:B------:R-:W-:Y:S03]  /*5970*/  BSSY B1, `(.L_x_6468) ;  /* 0x000000f000017945 */ /* 0x000fe60003800000 */
[----:B------:R-:W-:-:S04]  /*5980*/  @!P3 ISETP.NE.AND.EX P6, PT, R201, RZ, PT, P6 ;  /* 0x000000ffc900b20c */ /* 0x000fc80003fc5360 */
[----:B------:R-:W-:Y:S01]  /*5990*/  @!P3 FSEL R205, R158, RZ, P6 ;  /* 0x000000ff9ecdb208 */ /* 0x000fe20003000000 */
[----:B------:R-:W-:Y:S08]  /*59a0*/  @!P3 BRA `(.L_x_6469) ;  /* 0x00000000002cb947 */ /* 0x000ff00003800000 */
[----:B------:R-:W2:Y:S01]  /*59b0*/  LDL R207, [R1+0x6c] ;  /* 0x00006c0001cf7983 */ /* 0x000ea20000100800 */
[----:B------:R-:W0:Y:S03]  /*59c0*/  LDC.U8 R208, c[0x0][0x2a0] ;  /* 0x0000a800ffd07b82 */ /* 0x000e260000000000 */
[----:B------:R-:W3:Y:S01]  /*59d0*/  LDL R206, [R1] ;  /* 0x0000000001ce7983 */ /* 0x000ee20000100800 */
        /* <DEDUP_REMOVED lines=8> */
.L_x_6469:
[----:B------:R-:W-:Y:S05]  /*5a60*/  BSYNC B1 ;  /* 0x0000000000017941 */ /* 0x000fea0003800000 */
.L_x_6468:
        /* <DEDUP_REMOVED lines=11> */
[----:B------:R-:W-:-:S06]  /*5b20*/  HFMA2.MMA R205, -RZ, RZ, 0, 0 ;  /* 0x00000000ffcd7435 */ /* 0x000fcc00000001ff */
[----:B--2---:R-:W-:-:S05]  /*5b30*/  @P6 FMUL.FTZ R205, R208, R207 ;  /* 0x000000cfd0cd6220 */ /* 0x004fca0000410000 */
[----:B------:R-:W-:-:S04]  /*5b40*/  F2FP.BF16.F32.PACK_AB R205, RZ, R205 ;  /* 0x000000cdffcd723e */ /* 0x000fc800000010ff */
[----:B------:R-:W-:-:S07]  /*5b50*/  PRMT R193, R205, 0x7610, R193 ;  /* 0x00007610cdc17816 */ /* 0x000fce00000000c1 */
.L_x_6471:
[----:B------:R-:W-:Y:S05]  /*5b60*/  BSYNC B1 ;  /* 0x0000000000017941 */ /* 0x000fea0003800000 */
.L_x_6470:
[----:B------:R-:W-:Y:S01]  /*5b70*/  @!P3 ISETP.NE.U32.AND P6, PT, R200, RZ, PT ;  /* 0x000000ffc800b20c */ /* 0x000fe20003fc5070 */
[----:B------:R-:W-:Y:S03]  /*5b80*/  BSSY B1, `(.L_x_6472) ;  /* 0x000000e000017945 */ /* 0x000fe60003800000 */
[----:B------:R-:W-:-:S04]  /*5b90*/  @!P3 ISETP.NE.AND.EX P6, PT, R201, RZ, PT, P6 ;  /* 0x000000ffc900b20c */ /* 0x000fc80003fc5360 */
[----:B------:R-:W-:Y:S01]  /*5ba0*/  @!P3 FSEL R207, R159, RZ, P6 ;  /* 0x000000ff9fcfb208 */ /* 0x000fe20003000000 */
[----:B------:R-:W-:Y:S08]  /*5bb0*/  @!P3 BRA `(.L_x_6473) ;  /* 0x000000000028b947 */ /* 0x000ff00003800000 */
[----:B------:R-:W2:Y:S01]  /*5bc0*/  LDL R206, [R1+0x5c] ;  /* 0x00005c0001ce7983 */ /* 0x000ea20000100800 */
[----:B------:R-:W0:Y:S02]  /*5bd0*/  LDC.U8 R205, c[0x0][0x2a0] ;  /* 0x0000a800ffcd7b82 */ /* 0x000e240000000000 */
[----:B0-----:R-:W-:-:S04]  /*5be0*/  ISETP.NE.AND P6, PT, R205, RZ, PT ;  /* 0x000000ffcd00720c */ /* 0x001fc80003fc5270 */
[----:B------:R-:W-:Y:S02]  /*5bf0*/  FSEL R205, R8, RZ, !P6 ;  /* 0x000000ff08cd7208 */ /* 0x000fe40007000000 */
[----:B------:R-:W-:-:S04]  /*5c00*/  ISETP.NE.U32.AND P6, PT, R200, RZ, PT ;  /* 0x000000ffc800720c */ /* 0x000fc80003fc5070 */
[----:B------:R-:W-:Y:S01]  /*5c10*/  ISETP.NE.AND.EX P6, PT, R201, RZ, PT, P6 ;  /* 0x000000ffc900720c */ /* 0x000fe20003fc5360 */
[----:B--2---:R-:W-:-:S04]  /*5c20*/  FFMA.FTZ R205, R206, R204, R205 ;  /* 0x000000cccecd7223 */ /* 0x004fc800000100cd */
[----:B------:R-:W-:-:S04]  /*5c30*/  FADD.FTZ R205, R252, -R205 ;  /* 0x800000cdfccd7221 */ /* 0x000fc80000010000 */
[----:B------:R-:W-:-:S04]  /*5c40*/  FMUL.FTZ R207, R5, R205 ;  /* 0x000000cd05cf7220 */ /* 0x000fc80000410000 */
[----:B------:R-:W-:-:S07]  /*5c50*/  @P6 FADD.FTZ R207, R159, R207 ;  /* 0x000000cf9fcf6221 */ /* 0x000fce0000010000 */
.L_x_6473:
[----:B------:R-:W-:Y:S05]  /*5c60*/  BSYNC B1 ;  /* 0x0000000000017941 */ /* 0x000fea0003800000 */
.L_x_6472:
[----:B------:R-:W-:Y:S01]  /*5c70*/  BSSY B1, `(.L_x_6474) ;  /* 0x0000010000017945 */ /* 0x000fe20003800000 */
[----:B------:R-:W-:-:S03]  /*5c80*/  SEL R47, R207, R47, P5 ;  /* 0x0000002fcf2f7207 */ /* 0x000fc60002800000 */
[----:B------:R-:W-:Y:S05]  /*5c90*/  @!P4 BRA `(.L_x_6475) ;  /* 0x000000000034c947 */ /* 0x000fea0003800000 */
[----:B------:R-:W2:Y:S01]  /*5ca0*/  LDL R208, [R1+0x110] ;  /* 0x0001100001d07983 */ /* 0x000ea20000100800 */
[----:B------:R-:W-:Y:S01]  /*5cb0*/  LOP3.LUT P6, RZ, R16, 0xff000000, RZ, 0xc0, !PT ;  /* 0xff00000010ff7812 */ /* 0x000fe200078cc0ff */
[----:B------:R-:W-:Y:S01]  /*5cc0*/  FMUL.FTZ R207, R207, UR11 ;  /* 0x0000000bcfcf7c20 */ /* 0x000fe20008410000 */
[----:B------:R-:W-:-:S03]  /*5cd0*/  MOV R206, RZ ;  /* 0x000000ff00ce7202 */ /* 0x000fc60000000f00 */
[----:B------:R-:W-:-:S08]  /*5ce0*/  FMUL.FTZ R207, R207, UR10 ;  /* 0x0000000acfcf7c20 */ /* 0x000fd00008410000 */
[----:B-----5:R-:W-:-:S05]  /*5cf0*/  @P6 PRMT R205, R197, 0x7632, R205 ;  /* 0x00007632c5cd6816 */ /* 0x020fca00000000cd */
[----:B------:R-:W-:-:S04]  /*5d00*/  @P6 IMAD.U32 R205, R205, 0x10000, RZ ;  /* 0x00010000cdcd6824 */ /* 0x000fc800078e00ff */
[----:B------:R-:W-:Y:S01]  /*5d10*/  @P6 FMUL.FTZ R206, R207, R205 ;  /* 0x000000cdcfce6220 */ /* 0x000fe20000410000 */
[----:B------:R-:W-:-:S03]  /*5d20*/  HFMA2.MMA R205, -RZ, RZ, 0, 0 ;  /* 0x00000000ffcd7435 */ /* 0x000fc600000001ff */
[----:B------:R-:W-:-:S03]  /*5d30*/  FADD.FTZ R119, R119, R206 ;  /* 0x000000ce77777221 */ /* 0x000fc60000010000 */
[----:B--2---:R-:W-:-:S05]  /*5d40*/  @P6 FMUL.FTZ R205, R208, R207 ;  /* 0x000000cfd0cd6220 */ /* 0x004fca0000410000 */
[----:B------:R-:W-:-:S04]  /*5d50*/  F2FP.BF16.F32.PACK_AB R205, RZ, R205 ;  /* 0x000000cdffcd723e */ /* 0x000fc800000010ff */
[----:B------:R-:W-:-:S07]  /*5d60*/  PRMT R193, R193, 0x5410, R205 ;  /* 0x00005410c1c17816 */ /* 0x000fce00000000cd */
.L_x_6475:
[----:B------:R-:W-:Y:S05]  /*5d70*/  BSYNC B1 ;  /* 0x0000000000017941 */ /* 0x000fea0003800000 */
.L_x_6474:
        /* <DEDUP_REMOVED lines=15> */
.L_x_6477:
[----:B------:R-:W-:Y:S05]  /*5e70*/  BSYNC B1 ;  /* 0x0000000000017941 */ /* 0x000fea0003800000 */
.L_x_6476:
        /* <DEDUP_REMOVED lines=15> */
.L_x_6479:
[----:B------:R-:W-:Y:S05]  /*5f70*/  BSYNC B1 ;  /* 0x0000000000017941 */ /* 0x000fea0003800000 */
.L_x_6478:
[----:B------:R-:W-:Y:S01]  /*5f80*/  @!P3 ISETP.NE.U32.AND P6, PT, R200, RZ, PT ;  /* 0x000000ffc800b20c */ /* 0x000fe20003fc5070 */
[----:B------:R-:W-:Y:S03]  /*5f90*/  BSSY B1, `(.L_x_6480) ;  /* 0x000000d000017945 */ /* 0x000fe60003800000 */
[----:B------:R-:W-:-:S04]  /*5fa0*/  @!P3 ISETP.NE.AND.EX P6, PT, R201, RZ, PT, P6 ;  /* 0x000000ffc900b20c */ /* 0x000fc80003fc5360 */
[----:B------:R-:W-:Y:S01]  /*5fb0*/  @!P3 FSEL R207, R161, RZ, P6 ;  /* 0x000000ffa1cfb208 */ /* 0x000fe20003000000 */
[----:B------:R-:W-:Y:S08]  /*5fc0*/  @!P3 BRA `(.L_x_6481) ;  /* 0x000000000024b947 */ /* 0x000ff00003800000 */
[----:B------:R-:W0:Y:S02]  /*5fd0*/  LDC.U8 R205, c[0x0][0x2a0] ;  /* 0x0000a800ffcd7b82 */ /* 0x000e240000000000 */
        /* <DEDUP_REMOVED lines=8> */
.L_x_6481:
[----:B------:R-:W-:Y:S05]  /*6060*/  BSYNC B1 ;  /* 0x0000000000017941 */ /* 0x000fea0003800000 */
.L_x_6480:
        /* <DEDUP_REMOVED lines=16> */
.L_x_6483:
[----:B------:R-:W-:Y:S05]  /*6170*/  BSYNC B1 ;  /* 0x0000000000017941 */ /* 0x000fea0003800000 */
.L_x_6482:
        /* <DEDUP_REMOVED lines=14> */
.L_x_6485:
[----:B------:R-:W-:Y:S05]  /*6260*/  BSYNC B1 ;  /* 0x0000000000017941 */ /* 0x000fea0003800000 */
.L_x_6484:
        /* <DEDUP_REMOVED lines=15> */
.L_x_6487:
[----:B------:R-:W-:Y:S05]  /*6360*/  BSYNC B1 ;  /* 0x0000000000017941 */ /* 0x000fea0003800000 */
.L_x_6486:
[----:B------:R-:W-:Y:S01]  /*6370*/  @!P3 ISETP.NE.U32.AND P6, PT, R200, RZ, PT ;  /* 0x000000ffc800b20c */ /* 0x000fe20003fc5070 */
[----:B------:R-:W-:Y:S03]  /*6380*/  BSSY B1, `(.L_x_6488) ;  /* 0x0000010000017945 */ /* 0x000fe60003800000 */
[----:B------:R-:W-:-:S04]  /*6390*/  @!P3 ISETP.NE.AND.EX P6, PT, R201, RZ, PT, P6 ;  /* 0x000000ffc900b20c */ /* 0x000fc80003fc5360 */
[----:B------:R-:W-:Y:S01]  /*63a0*/  @!P3 FSEL R205, R163, RZ, P6 ;  /* 0x000000ffa3cdb208 */ /* 0x000fe20003000000 */
[----:B------:R-:W-:Y:S08]  /*63b0*/  @!P3 BRA `(.L_x_6489) ;  /* 0x000000000030b947 */ /* 0x000ff00003800000 */
[----:B------:R-:W0:Y:S01]  /*63c0*/  LDC.U8 R206, c[0x0][0x2a0] ;  /* 0x0000a800ffce7b82 */ /* 0x000e220000000000 */
[----:B------:R-:W-:Y:S02]  /*63d0*/  LOP3.LUT R7, R7, 0xffffffef, RZ, 0xc0, !PT ;  /* 0xffffffef07077812 */ /* 0x000fe400078ec0ff */
[----:B------:R-:W-:Y:S02]  /*63e0*/  ISETP.NE.U32.AND P6, PT, R200, RZ, PT ;  /* 0x000000ffc800720c */ /* 0x000fe40003fc5070 */
[----:B------:R-:W-:Y:S02]  /*63f0*/  @P0 LOP3.LUT R7, R7, 0x10, RZ, 0xfc, !PT ;  /* 0x0000001007070812 */ /* 0x000fe400078efcff */
[----:B------:R-:W-:Y:S02]  /*6400*/  ISETP.NE.AND.EX P6, PT, R201, RZ, PT, P6 ;  /* 0x000000ffc900720c */ /* 0x000fe40003fc5360 */
[----:B0-----:R-:W-:-:S04]  /*6410*/  ISETP.NE.AND P0, PT, R206, RZ, PT ;  /* 0x000000ffce00720c */ /* 0x001fc80003f05270 */
[----:B------:R-:W-:Y:S02]  /*6420*/  FSEL R200, R8, RZ, !P0 ;  /* 0x000000ff08c87208 */ /* 0x000fe40004000000 */
[----:B------:R-:W-:-:S03]  /*6430*/  LOP3.LUT P0, RZ, R7, 0x10, RZ, 0xc0, !PT ;  /* 0x0000001007ff7812 */ /* 0x000fc6000780c0ff */
[----:B------:R-:W-:-:S04]  /*6440*/  FFMA.FTZ R200, R246, R204, R200 ;  /* 0x000000ccf6c87223 */ /* 0x000fc800000100c8 */
[----:B------:R-:W-:-:S04]  /*6450*/  FADD.FTZ R200, R245, -R200 ;  /* 0x800000c8f5c87221 */ /* 0x000fc80000010000 */
[----:B------:R-:W-:-:S04]  /*6460*/  FMUL.FTZ R205, R5, R200 ;  /* 0x000000c805cd7220 */ /* 0x000fc80000410000 */
[----:B------:R-:W-:-:S07]  /*6470*/  @P6 FADD.FTZ R205, R163, R205 ;  /* 0x000000cda3cd6221 */ /* 0x000fce0000010000 */
.L_x_6489:
[----:B------:R-:W-:Y:S05]  /*6480*/  BSYNC B1 ;  /* 0x0000000000017941 */ /* 0x000fea0003800000 */
.L_x_6488:
        /* <DEDUP_REMOVED lines=24> */
.L_x_6491:
[----:B------:R-:W-:Y:S05]  /*6610*/  BSYNC B1 ;  /* 0x0000000000017941 */ /* 0x000fea0003800000 */
.L_x_6490:
[----:B------:R2:W-:Y:S01]  /*6620*/  @P4 STG.E.128 desc[UR4][R200.64], R192 ;  /* 0x000000c0c8004986 */ /* 0x0005e2000c101d04 */
[----:B------:R-:W-:Y:S01]  /*6630*/  VIADD R6, R6, 0x80 ;  /* 0x0000008006067836 */ /* 0x000fe20000000000 */
[----:B------:R-:W-:-:S07]  /*6640*/  IADD3 R9, R9, 0x80, RZ ;  /* 0x0000008009097810 */ /* 0x000fce0007ffe0ff */
.L_x_6457:
[----:B------:R-:W-:Y:S05]  /*6650*/  BSYNC B0 ;  /* 0x0000000000007941 */ /* 0x000fea0003800000 */
.L_x_6456:
[----:B------:R-:W-:Y:S04]  /*6660*/  BSSY B0, `(.L_x_6492) ;  /* 0x000011e000007945 */ /* 0x000fe80003800000 */
[----:B------:R-:W-:Y:S05]  /*6670*/  @!P1 BRA `(.L_x_6493) ;  /* 0x0000001000709947 */ /* 0x000fea0003800000 */
[----:B------:R-:W-:Y:S04]  /*6680*/  BSSY B1, `(.L_x_6494) ;  /* 0x0000005000017945 */ /* 0x000fe80003800000 */
[----:B------:R-:W-:Y:S05]  /*6690*/  @!P4 BRA `(.L_x_6495) ;  /* 0x00000000000cc947 */ /* 0x000fea0003800000 */
[----:B-----5:R-:W3:Y:S02]  /*66a0*/  LDC.64 R196, c[0x0][0x220] ;  /* 0x00008800ffc47b82 */ /* 0x020ee40000000a00 */
[----:B---3--:R-:W-:-:S06]  /*66b0*/  IMAD.WIDE.U32 R196, R6, 0x10, R196 ;  /* 0x0000001006c47825 */ /* 0x008fcc00078e00c4 */
[----:B------:R-:W5:Y:S02]  /*66c0*/  LDG.E.128 R196, desc[UR4][R196.64] ;  /* 0x00000004c4c47981 */ /* 0x000f64000c1e1d00 */
.L_x_6495:
[----:B------:R-:W-:Y:S05]  /*66d0*/  BSYNC B1 ;  /* 0x0000000000017941 */ /* 0x000fea0003800000 */
.L_x_6494:
[----:B0-2---:R-:W0:Y:S01]  /*66e0*/  @!P3 LDC.64 R200, c[0x0][0x2c8] ;  /* 0x0000b200ffc8bb82 */ /* 0x005e220000000a00 */
        /* <DEDUP_REMOVED lines=8> */
[----:B------:R-:W-:Y:S01]  /*6770*/  MOV R200, UR6 ;  /* 0x0000000600c87c02 */ /* 0x000fe20008000f00 */
[----:B------:R-:W-:Y:S01]  /*6780*/  IMAD.U32 R201, RZ, RZ, UR7 ;  /* 0x00000007ffc97e24 */ /* 0x000fe2000f8e00ff */
        /* <DEDUP_REMOVED lines=8> */
.L_x_6497:
[----:B------:R-:W-:Y:S05]  /*6810*/  BSYNC B1 ;  /* 0x0000000000017941 */ /* 0x000fea0003800000 */
.L_x_6496:
        /* <DEDUP_REMOVED lines=18> */
.L_x_6499:
[----:B------:R-:W-:Y:S05]  /*6940*/  BSYNC B1 ;  /* 0x0000000000017941 */ /* 0x000fea0003800000 */
.L_x_6498:
        /* <DEDUP_REMOVED lines=15> */
.L_x_6501:
[----:B------:R-:W-:Y:S05]  /*6a40*/  BSYNC B1 ;  /* 0x0000000000017941 */ /* 0x000fea0003800000 */
.L_x_6500:
        /* <DEDUP_REMOVED lines=8> */
[----:B-----5:R-:W-:-:S04]  /*6ad0*/  @P6 PRMT R205, R196, 0x7632, R205 ;  /* 0x00007632c4cd6816 */ /* 0x020fc800000000cd */
[----:B------:R-:W-:-:S05]  /*6ae0*/  @P6 SHF.L.U32 R205, R205, 0x10, RZ ;  /* 0x00000010cdcd6819 */ /* 0x000fca00000006ff */
[----:B------:R-:W-:Y:S01]  /*6af0*/  @P6 FMUL.FTZ R206, R207, R205 ;  /* 0x000000cdcfce6220 */ /* 0x000fe20000410000 */
[----:B------:R-:W-:-:S03]  /*6b00*/  IMAD.MOV.U32 R205, RZ, RZ, RZ ;  /* 0x000000ffffcd7224 */ /* 0x000fc600078e00ff */
[----:B------:R-:W-:Y:S01]  /*6b10*/  FADD.FTZ R125, R125, R206 ;  /* 0x000000ce7d7d7221 */ /* 0x000fe20000010000 */
[----:B--2---:R-:W-:-:S05]  /*6b20*/  @P6 FMUL.FTZ R205, R208, R207 ;  /* 0x000000cfd0cd6220 */ /* 0x004fca0000410000 */
[----:B------:R-:W-:-:S04]  /*6b30*/  F2FP.BF16.F32.PACK_AB R205, RZ, R205 ;  /* 0x000000cdffcd723e */ /* 0x000fc800000010ff */
[----:B------:R-:W-:-:S07]  /*6b40*/  PRMT R192, R192, 0x5410, R205 ;  /* 0x00005410c0c07816 */ /* 0x000fce00000000cd */
.L_x_6503:
[----:B------:R-:W-:Y:S05]  /*6b50*/  BSYNC B1 ;  /* 0x0000000000017941 */ /* 0x000fea0003800000 */
.L_x_6502:
        /* <DEDUP_REMOVED lines=15> */
.L_x_6505:
[----:B------:R-:W-:Y:S05]  /*6c50*/  BSYNC B1 ;  /* 0x0000000000017941 */ /* 0x000fea0003800000 */
.L_x_6504:
        /* <DEDUP_REMOVED lines=15> */
.L_x_6507:
[----:B------:R-:W-:Y:S05]  /*6d50*/  BSYNC B1 ;  /* 0x0000000000017941 */ /* 0x000fea0003800000 */
.L_x_6506:
        /* <DEDUP_REMOVED lines=15> */
.L_x_6509:
[----:B------:R-:W-:Y:S05]  /*6e50*/  BSYNC B1 ;  /* 0x0000000000017941 */ /* 0x000fea0003800000 */
.L_x_6508:
        /* <DEDUP_REMOVED lines=16> */
.L_x_6511:
[----:B------:R-:W-:Y:S05]  /*6f60*/  BSYNC B1 ;  /* 0x0000000000017941 */ /* 0x000fea0003800000 */
.L_x_6510:
        /* <DEDUP_REMOVED lines=15> */
.L_x_6513:
[----:B------:R-:W-:Y:S05]  /*7060*/  BSYNC B1 ;  /* 0x0000000000017941 */ /* 0x000fea0003800000 */
.L_x_6512:
        /* <DEDUP_REMOVED lines=15> */
.L_x_6515:
[----:B------:R-:W-:Y:S05]  /*7160*/  BSYNC B1 ;  /* 0x0000000000017941 */ /* 0x000fea0003800000 */
.L_x_6514:
        /* <DEDUP_REMOVED lines=14> */
.L_x_6517:
[----:B------:R-:W-:Y:S05]  /*7250*/  BSYNC B1 ;  /* 0x0000000000017941 */ /* 0x000fea0003800000 */
.L_x_6516:
        /* <DEDUP_REMOVED lines=16> */
.L_x_6519:
[----:B------:R-:W-:Y:S05]  /*7360*/  BSYNC B1 ;  /* 0x0000000000017941 */ /* 0x000fea0003800000 */
.L_x_6518:
        /* <DEDUP_REMOVED lines=14> */
.L_x_6521:
[----:B------:R-:W-:Y:S05]  /*7450*/  BSYNC B1 ;  /* 0x0000000000017941 */ /* 0x000fea0003800000 */
.L_x_6520:
        /* <DEDUP_REMOVED lines=15> */
.L_x_6523:
[----:B------:R-:W-:Y:S05]  /*7550*/  BSYNC B1 ;  /* 0x0000000000017941 */ /* 0x000fea0003800000 */
.L_x_6522:
        /* <DEDUP_REMOVED lines=17> */
.L_x_6525:
[----:B------:R-:W-:Y:S05]  /*7670*/  BSYNC B1 ;  /* 0x0000000000017941 */ /* 0x000fea0003800000 */
.L_x_6524:
        /* <DEDUP_REMOVED lines=24> */
.L_x_6527:
[----:B------:R-:W-:Y:S05]  /*7800*/  BSYNC B1 ;  /* 0x0000000000017941 */ /* 0x000fea0003800000 */
.L_x_6526:
[----:B------:R3:W-:Y:S01]  /*7810*/  @P4 STG.E.128 desc[UR4][R200.64], R192 ;  /* 0x000000c0c8004986 */ /* 0x0007e2000c101d04 */
[----:B------:R-:W-:Y:S02]  /*7820*/  IADD3 R6, R6, 0x80, RZ ;  /* 0x0000008006067810 */ /* 0x000fe40007ffe0ff */
[----:B------:R-:W-:-:S07]  /*7830*/  IADD3 R9, R9, 0x80, RZ ;  /* 0x0000008009097810 */ /* 0x000fce0007ffe0ff */
.L_x_6493:
[----:B------:R-:W-:Y:S05]  /*7840*/  BSYNC B0 ;  /* 0x0000000000007941 */ /* 0x000fea0003800000 */
.L_x_6492:
[----:B------:R-:W-:Y:S04]  /*7850*/  BSSY B0, `(.L_x_6528) ;  /* 0x000011d000007945 */ /* 0x000fe80003800000 */
[----:B------:R-:W-:Y:S05]  /*7860*/  @!P2 BRA `(.L_x_6529) ;  /* 0x00000010006ca947 */ /* 0x000fea0003800000 */
[----:B------:R-:W-:Y:S04]  /*7870*/  BSSY B1, `(.L_x_6530) ;  /* 0x0000005000017945 */ /* 0x000fe80003800000 */
[----:B------:R-:W-:Y:S05]  /*7880*/  @!P4 BRA `(.L_x_6531) ;  /* 0x00000000000cc947 */ /* 0x000fea0003800000 */
[----:B-----5:R-:W4:Y:S02]  /*7890*/  LDC.64 R196, c[0x0][0x220] ;  /* 0x00008800ffc47b82 */ /* 0x020f240000000a00 */
[----:B----4-:R-:W-:-:S06]  /*78a0*/  IMAD.WIDE.U32 R196, R6, 0x10, R196 ;  /* 0x0000001006c47825 */ /* 0x010fcc00078e00c4 */
[----:B------:R-:W5:Y:S02]  /*78b0*/  LDG.E.128 R196, desc[UR4][R196.64] ;  /* 0x00000004c4c47981 */ /* 0x000f64000c1e1d00 */
.L_x_6531:
[----:B------:R-:W-:Y:S05]  /*78c0*/  BSYNC B1 ;  /* 0x0000000000017941 */ /* 0x000fea0003800000 */
.L_x_6530:
[----:B0-23--:R-:W0:Y:S01]  /*78d0*/  @!P3 LDC.64 R200, c[0x0][0x2c8] ;  /* 0x0000b200ffc8bb82 */ /* 0x00de220000000a00 */
        /* <DEDUP_REMOVED lines=8> */
[----:B------:R-:W-:Y:S01]  /*7960*/  IMAD.U32 R200, RZ, RZ, UR6 ;  /* 0x00000006ffc87e24 */ /* 0x000fe2000f8e00ff */
        /* <DEDUP_REMOVED lines=9> */
.L_x_6533:
[----:B------:R-:W-:Y:S05]  /*7a00*/  BSYNC B1 ;  /* 0x0000000000017941 */ /* 0x000fea0003800000 */
.L_x_6532:
        /* <DEDUP_REMOVED lines=14> */
[----:B------:R-:W-:-:S06]  /*7af0*/  HFMA2.MMA R205, -RZ, RZ, 0, 0 ;  /* 0x00000000ffcd7435 */ /* 0x000fcc00000001ff */
[----:B--2---:R-:W-:-:S05]  /*7b00*/  @P6 FMUL.FTZ R205, R208, R207 ;  /* 0x000000cfd0cd6220 */ /* 0x004fca0000410000 */
[----:B------:R-:W-:-:S04]  /*7b10*/  F2FP.BF16.F32.PACK_AB R205, RZ, R205 ;  /* 0x000000cdffcd723e */ /* 0x000fc800000010ff */
[----:B------:R-:W-:-:S07]  /*7b20*/  PRMT R192, R205, 0x7610, R192 ;  /* 0x00007610cdc07816 */ /* 0x000fce00000000c0 */
.L_x_6535:
[----:B------:R-:W-:Y:S05]  /*7b30*/  BSYNC B1 ;  /* 0x0000000000017941 */ /* 0x000fea0003800000 */
.L_x_6534:
        /* <DEDUP_REMOVED lines=15> */
.L_x_6537:
[----:B------:R-:W-:Y:S05]  /*7c30*/  BSYNC B1 ;  /* 0x0000000000017941 */ /* 0x000fea0003800000 */
.L_x_6536:
        /* <DEDUP_REMOVED lines=11> */
[----:B------:R-:W-:-:S03]  /*7cf0*/  MOV R205, RZ ;  /* 0x000000ff00cd7202 */ /* 0x000fc60000000f00 */
[----:B------:R-:W-:Y:S01]  /*7d00*/  FADD.FTZ R133, R133, R206 ;  /* 0x000000ce85857221 */ /* 0x000fe20000010000 */
[----:B--2---:R-:W-:-:S05]  /*7d10*/  @P6 FMUL.FTZ R205, R208, R207 ;  /* 0x000000cfd0cd6220 */ /* 0x004fca0000410000 */
[----:B------:R-:W-:-:S04]  /*7d20*/  F2FP.BF16.F32.PACK_AB R205, RZ, R205 ;  /* 0x000000cdffcd723e */ /* 0x000fc800000010ff */
[----:B------:R-:W-:-:S07]  /*7d30*/  PRMT R192, R192, 0x5410, R205 ;  /* 0x00005410c0c07816 */ /* 0x000fce00000000cd */
.L_x_6539:
[----:B------:R-:W-:Y:S05]  /*7d40*/  BSYNC B1 ;  /* 0x0000000000017941 */ /* 0x000fea0003800000 */
.L_x_6538:
        /* <DEDUP_REMOVED lines=15> */
.L_x_6541:
[----:B------:R-:W-:Y:S05]  /*7e40*/  BSYNC B1 ;  /* 0x0000000000017941 */ /* 0x000fea0003800000 */
.L_x_6540:
        /* <DEDUP_REMOVED lines=11> */
[----:B------:R-:W-:Y:S01]  /*7f00*/  MOV R205, RZ ;  /* 0x000000ff00cd7202 */ /* 0x000fe20000000f00 */
[----:B--2---:R-:W-:-:S05]  /*7f10*/  @P6 FMUL.FTZ R205, R208, R207 ;  /* 0x000000cfd0cd6220 */ /* 0x004fca0000410000 */
[----:B------:R-:W-:-:S04]  /*7f20*/  F2FP.BF16.F32.PACK_AB R205, RZ, R205 ;  /* 0x000000cdffcd723e */ /* 0x000fc800000010ff */
[----:B------:R-:W-:-:S07]  /*7f30*/  PRMT R193, R205, 0x7610, R193 ;  /* 0x00007610cdc17816 */ /* 0x000fce00000000c1 */
.L_x_6543:
[----:B------:R-:W-:Y:S05]  /*7f40*/  BSYNC B1 ;  /* 0x0000000000017941 */ /* 0x000fea0003800000 */
.L_x_6542:
        /* <DEDUP_REMOVED lines=15> */
.L_x_6545:
[----:B------:R-:W-:Y:S05]  /*8040*/  BSYNC B1 ;  /* 0x0000000000017941 */ /* 0x000fea0003800000 */
.L_x_6544:
        /* <DEDUP_REMOVED lines=16> */
.L_x_6547:
[----:B------:R-:W-:Y:S05]  /*8150*/  BSYNC B1 ;  /* 0x0000000000017941 */ /* 0x000fea0003800000 */
.L_x_6546:
        /* <DEDUP_REMOVED lines=14> */
.L_x_6549:
[----:B------:R-:W-:Y:S05]  /*8240*/  BSYNC B1 ;  /* 0x0000000000017941 */ /* 0x000fea0003800000 */
.L_x_6548:
        /* <DEDUP_REMOVED lines=15> */
.L_x_6551:
[----:B------:R-:W-:Y:S05]  /*8340*/  BSYNC B1 ;  /* 0x0000000000017941 */ /* 0x000fea0003800000 */
.L_x_6550:
        /* <DEDUP_REMOVED lines=14> */
.L_x_6553:
[----:B------:R-:W-:Y:S05]  /*8430*/  BSYNC B1 ;  /* 0x0000000000017941 */ /* 0x000fea0003800000 */
.L_x_6552:
        /* <DEDUP_REMOVED lines=16> */
.L_x_6555:
[----:B------:R-:W-:Y:S05]  /*8540*/  BSYNC B1 ;  /* 0x0000000000017941 */ /* 0x000fea0003800000 */
.L_x_6554:
        /* <DEDUP_REMOVED lines=14> */
.L_x_6557:
[----:B------:R-:W-:Y:S05]  /*8630*/  BSYNC B1 ;  /* 0x0000000000017941 */ /* 0x000fea0003800000 */
.L_x_6556:
        /* <DEDUP_REMOVED lines=15> */
.L_x_6559:
[----:B------:R-:W-:Y:S05]  /*8730*/  BSYNC B1 ;  /* 0x0000000000017941 */ /* 0x000fea0003800000 */
.L_x_6558:
        /* <DEDUP_REMOVED lines=17> */
.L_x_6561:
[----:B------:R-:W-:Y:S05]  /*8850*/  BSYNC B1 ;  /* 0x0000000000017941 */ /* 0x000fea0003800000 */
.L_x_6560:
        /* <DEDUP_REMOVED lines=24> */
.L_x_6563:
[----:B------:R-:W-:Y:S05]  /*89e0*/  BSYNC B1 ;  /* 0x0000000000017941 */ /* 0x000fea0003800000 */
.L_x_6562:
[----:B------:R4:W-:Y:S01]  /*89f0*/  @P4 STG.E.128 desc[UR4][R200.64], R192 ;  /* 0x000000c0c8004986 */ /* 0x0009e2000c101d04 */
[----:B------:R-:W-:Y:S01]  /*8a00*/  IADD3 R6, R6, 0x80, RZ ;  /* 0x0000008006067810 */ /* 0x000fe20007ffe0ff */
[----:B------:R-:W-:-:S07]  /*8a10*/  VIADD R9, R9, 0x80 ;  /* 0x0000008009097836 */ /* 0x000fce0000000000 */
.L_x_6529:
[----:B------:R-:W-:Y:S05]  /*8a20*/  BSYNC B0 ;  /* 0x0000000000007941 */ /* 0x000fea0003800000 */
.L_x_6528:
        /* <DEDUP_REMOVED lines=8> */
.L_x_6567:
[----:B------:R-:W-:Y:S05]  /*8ab0*/  BSYNC B1 ;  /* 0x0000000000017941 */ /* 0x000fea0003800000 */
.L_x_6566:
[----:B0-234-:R-:W0:Y:S01]  /*8ac0*/  @!P3 LDC.64 R200, c[0x0][0x2c8] ;  /* 0x0000b200ffc8bb82 */ /* 0x01de220000000a00 */
        /* <DEDUP_REMOVED lines=18> */
.L_x_6569:
[----:B------:R-:W-:Y:S05]  /*8bf0*/  BSYNC B1 ;  /* 0x0000000000017941 */ /* 0x000fea0003800000 */
.L_x_6568:
        /* <DEDUP_REMOVED lines=18> */
.L_x_6571:
[----:B------:R-:W-:Y:S05]  /*8d20*/  BSYNC B1 ;  /* 0x0000000000017941 */ /* 0x000fea0003800000 */
.L_x_6570:
        /* <DEDUP_REMOVED lines=15> */
.L_x_6573:
[----:B------:R-:W-:Y:S05]  /*8e20*/  BSYNC B1 ;  /* 0x0000000000017941 */ /* 0x000fea0003800000 */
.L_x_6572:
        /* <DEDUP_REMOVED lines=16> */
.L_x_6575:
[----:B------:R-:W-:Y:S05]  /*8f30*/  BSYNC B1 ;  /* 0x0000000000017941 */ /* 0x000fea0003800000 */
.L_x_6574:
        /* <DEDUP_REMOVED lines=15> */
.L_x_6577:
[----:B------:R-:W-:Y:S05]  /*9030*/  BSYNC B1 ;  /* 0x0000000000017941 */ /* 0x000fea0003800000 */
.L_x_6576:
        /* <DEDUP_REMOVED lines=15> */
.L_x_6579:
[----:B------:R-:W-:Y:S05]  /*9130*/  BSYNC B1 ;  /* 0x0000000000017941 */ /* 0x000fea0003800000 */
.L_x_6578:
        /* <DEDUP_REMOVED lines=15> */
.L_x_6581:
[----:B------:R-:W-:Y:S05]  /*9230*/  BSYNC B1 ;  /* 0x0000000000017941 */ /* 0x000fea0003800000 */
.L_x_6580:
        /* <DEDUP_REMOVED lines=16> */
.L_x_6583:
[----:B------:R-:W-:Y:S05]  /*9340*/  BSYNC B1 ;  /* 0x0000000000017941 */ /* 0x000fea0003800000 */
.L_x_6582:
        /* <DEDUP_REMOVED lines=15> */
.L_x_6585:
[----:B------:R-:W-:Y:S05]  /*9440*/  BSYNC B1 ;  /* 0x0000000000017941 */ /* 0x000fea0003800000 */
.L_x_6584:
        /* <DEDUP_REMOVED lines=15> */
.L_x_6587:
[----:B------:R-:W-:Y:S05]  /*9540*/  BSYNC B1 ;  /* 0x0000000000017941 */ /* 0x000fea0003800000 */
.L_x_6586:
        /* <DEDUP_REMOVED lines=14> */
.L_x_6589:
[----:B------:R-:W-:Y:S05]  /*9630*/  BSYNC B1 ;  /* 0x0000000000017941 */ /* 0x000fea0003800000 */
.L_x_6588:
        /* <DEDUP_REMOVED lines=16> */
.L_x_6591:
[----:B------:R-:W-:Y:S05]  /*9740*/  BSYNC B1 ;  /* 0x0000000000017941 */ /* 0x000fea0003800000 */
.L_x_6590:
        /* <DEDUP_REMOVED lines=14> */
.L_x_6593:
[----:B------:R-:W-:Y:S05]  /*9830*/  BSYNC B1 ;  /* 0x0000000000017941 */ /* 0x000fea0003800000 */
.L_x_6592:
        /* <DEDUP_REMOVED lines=15> */
.L_x_6595:
[----:B------:R-:W-:Y:S05]  /*9930*/  BSYNC B1 ;  /* 0x0000000000017941 */ /* 0x000fea0003800000 */
.L_x_6594:
[----:B------:R-:W-:Y:S01]  /*9940*/  @!P3 ISETP.NE.U32.AND P6, PT, R200, RZ, PT ;  /* 0x000000ffc800b20c */ /* 0x000fe20003fc5070 */
[----:B------:R-:W-:Y:S03]  /*9950*/  BSSY B1, `(.L_x_6596) ;  /* 0x000000d000017945 */ /* 0x000fe60003800000 */
[----:B------:R-:W-:-:S04]  /*9960*/  @!P3 ISETP.NE.AND.EX P6, PT, R201, RZ, PT, P6 ;  /* 0x000000ffc900b20c */ /* 0x000fc80003fc5360 */
[----:B------:R-:W-:Y:S01]  /*9970*/  @!P3 FSEL R205, R187, RZ, P6 ;  /* 0x000000ffbbcdb208 */ /* 0x000fe20003000000 */
[----:B------:R-:W-:Y:S08]  /*9980*/  @!P3 BRA `(.L_x_6597) ;  /* 0x000000000024b947 */ /* 0x000ff00003800000 */
[----:B------:R-:W0:Y:S01]  /*9990*/  LDC.U8 R206, c[0x0][0x2a0] ;  /* 0x0000a800ffce7b82 */ /* 0x000e220000000000 */
[----:B------:R-:W-:-:S04]  /*99a0*/  ISETP.NE.U32.AND P3, PT, R200, RZ, PT ;  /* 0x000000ffc800720c */ /* 0x000fc80003f65070 */
[----:B------:R-:W-:Y:S02]  /*99b0*/  ISETP.NE.AND.EX P3, PT, R201, RZ, PT, P3 ;  /* 0x000000ffc900720c */ /* 0x000fe40003f65330 */
[----:B0-----:R-:W-:-:S04]  /*99c0*/  ISETP.NE.AND P6, PT, R206, RZ, PT ;  /* 0x000000ffce00720c */ /* 0x001fc80003fc5270 */
[----:B------:R-:W-:-:S05]  /*99d0*/  FSEL R8, R8, RZ, !P6 ;  /* 0x000000ff08087208 */ /* 0x000fca0007000000 */
[----:B------:R-:W-:-:S04]  /*99e0*/  FFMA.FTZ R8, R221, R204, R8 ;  /* 0x000000ccdd087223 */ /* 0x000fc80000010008 */
[----:B------:R-:W-:-:S04]  /*99f0*/  FADD.FTZ R8, R220, -R8 ;  /* 0x80000008dc087221 */ /* 0x000fc80000010000 */
[----:B------:R-:W-:-:S04]  /*9a00*/  FMUL.FTZ R205, R5, R8 ;  /* 0x0000000805cd7220 */ /* 0x000fc80000410000 */
[----:B------:R-:W-:-:S07]  /*9a10*/  @P3 FADD.FTZ R205, R187, R205 ;  /* 0x000000cdbbcd3221 */ /* 0x000fce0000010000 */
.L_x_6597:
[----:B------:R-:W-:Y:S05]  /*9a20*/  BSYNC B1 ;  /* 0x0000000000017941 */ /* 0x000fea0003800000 */
.L_x_6596:
[----:B------:R-:W-:Y:S01]  /*9a30*/  ISETP.NE.U32.AND P3, PT, R202, RZ, PT ;  /* 0x000000ffca00720c */ /* 0x000fe20003f65070 */
[----:B------:R-:W-:Y:S01]  /*9a40*/  BSSY B1, `(.L_x_6598) ;  /* 0x0000017000017945 */ /* 0x000fe20003800000 */
[----:B------:R-:W-:Y:S02]  /*9a50*/  SEL R191, R205, R191, P5 ;  /* 0x000000bfcdbf7207 */ /* 0x000fe40002800000 */
        /* <DEDUP_REMOVED lines=21> */
.L_x_6599:
[----:B------:R-:W-:Y:S05]  /*9bb0*/  BSYNC B1 ;  /* 0x0000000000017941 */ /* 0x000fea0003800000 */
.L_x_6598:
[----:B------:R0:W-:Y:S02]  /*9bc0*/  @P4 STG.E.128 desc[UR4][R8.64], R192 ;  /* 0x000000c008004986 */ /* 0x0001e4000c101d04 */
.L_x_6565:
[----:B------:R-:W-:Y:S05]  /*9bd0*/  BSYNC B0 ;  /* 0x0000000000007941 */ /* 0x000fea0003800000 */
.L_x_6564:
[----:B------:R-:W-:Y:S01]  /*9be0*/  LOP3.LUT P4, RZ, R7, 0x8, RZ, 0xc0, !PT ;  /* 0x0000000807ff7812 */ /* 0x000fe2000788c0ff */
[----:B------:R-:W-:-:S03]  /*9bf0*/  VIADD R4, R4, UR12 ;  /* 0x0000000c04047c36 */ /* 0x000fc60008000000 */
[----:B------:R-:W-:Y:S02]  /*9c00*/  SEL R5, RZ, 0x1, P4 ;  /* 0x00000001ff057807 */ /* 0x000fe40002000000 */
[----:B------:R-:W-:-:S03]  /*9c10*/  ISETP.GE.AND P3, PT, R4, UR13, PT ;  /* 0x0000000d04007c0c */ /* 0x000fc6000bf66270 */
[----:B------:R0:W-:Y:S10]  /*9c20*/  STL.S16 [R1+0x9c], R5 ;  /* 0x00009c0501007387 */ /* 0x0001f40000100600 */
[----:B0-----:R-:W-:Y:S05]  /*9c30*/  @!P3 BRA `(.L_x_6600) ;  /* 0xffffff780014b947 */ /* 0x001fea000383ffff */
.L_x_6399:
        /* <DEDUP_REMOVED lines=21> */
.L_x_6602:
[----:B------:R-:W-:Y:S05]  /*9d90*/  BSYNC B0 ;  /* 0x0000000000007941 */ /* 0x000fea0003800000 */
.L_x_6601:
        /* <DEDUP_REMOVED lines=15> */
.L_x_6604:
[----:B------:R-:W-:Y:S05]  /*9e90*/  BSYNC B0 ;  /* 0x0000000000007941 */ /* 0x000fea0003800000 */
.L_x_6603:
        /* <DEDUP_REMOVED lines=15> */
.L_x_6606:
[----:B------:R-:W-:Y:S05]  /*9f90*/  BSYNC B0 ;  /* 0x0000000000007941 */ /* 0x000fea0003800000 */
.L_x_6605:
        /* <DEDUP_REMOVED lines=15> */
.L_x_6608:
[----:B------:R-:W-:Y:S05]  /*a090*/  BSYNC B0 ;  /* 0x0000000000007941 */ /* 0x000fea0003800000 */
.L_x_6607:
        /* <DEDUP_REMOVED lines=15> */
.L_x_6419:
[----:B------:R-:W-:Y:S01]  /*a190*/  HFMA2.MMA R201, -RZ, RZ, 0, 1.847743988037109375e-06 ;  /* 0x0000001fffc97435 */ /* 0x000fe200000001ff */
[----:B------:R-:W-:Y:S01]  /*a1a0*/  MOV R203, R214 ;  /* 0x000000d600cb7202 */ /* 0x000fe20000000f00 */
[----:B------:R-:W-:Y:S01]  /*a1b0*/  IMAD.MOV.U32 R200, RZ, RZ, 0x10 ;  /* 0x00000010ffc87424 */ /* 0x000fe200078e00ff */
[----:B------:R-:W-:-:S08]  /*a1c0*/  MOV R202, 0xffffffff ;  /* 0xffffffff00ca7802 */ /* 0x000fd00000000f00 */
[----:B-----5:R-:W-:Y:S05]  /*a1d0*/  WARPSYNC.COLLECTIVE R202, `(.L_x_6609) ;  /* 0x00000000ca087348 */ /* 0x020fea0003c00000 */
[----:B------:R0:W1:Y:S02]  /*a1e0*/  SHFL.DOWN P6, R204, R203, R200, R201 ;  /* 0x080000c8cbcc7389 */ /* 0x00006400000c00c9 */
[----:B01---5:R-:W-:Y:S01]  /*a1f0*/  ENDCOLLECTIVE ;  /* 0x000000000000791b */ /* 0x023fe20003800000 */
.L_x_6609:
[----:B------:R-:W-:Y:S02]  /*a200*/  IMAD.MOV.U32 R203, RZ, RZ, R213 ;  /* 0x000000ffffcb7224 */ /* 0x000fe400078e00d5 */
[----:B------:R-:W-:-:S07]  /*a210*/  FADD.FTZ R214, R204, R214 ;  /* 0x000000d6ccd67221 */ /* 0x000fce0000010000 */
[----:B------:R-:W-:Y:S05]  /*a220*/  WARPSYNC.COLLECTIVE R202, `(.L_x_6610) ;  /* 0x00000000ca087348 */ /* 0x000fea0003c00000 */
[----:B------:R0:W1:Y:S02]  /*a230*/  SHFL.DOWN P6, R204, R203, R200, R201 ;  /* 0x080000c8cbcc7389 */ /* 0x00006400000c00c9 */
[----:B01----:R-:W-:Y:S01]  /*a240*/  ENDCOLLECTIVE ;  /* 0x000000000000791b */ /* 0x003fe20003800000 */
.L_x_6610:
[----:B------:R-:W-:Y:S01]  /*a250*/  HFMA2.MMA R200, -RZ, RZ, 0, 4.76837158203125e-07 ;  /* 0x00000008ffc87435 */ /* 0x000fe200000001ff */
[----:B------:R-:W-:Y:S01]  /*a260*/  MOV R203, R214 ;  /* 0x000000d600cb7202 */ /* 0x000fe20000000f00 */
[----:B------:R-:W-:-:S09]  /*a270*/  FADD.FTZ R213, R204, R213 ;  /* 0x000000d5ccd57221 */ /* 0x000fd20000010000 */
[----:B------:R-:W-:Y:S05]  /*a280*/  WARPSYNC.COLLECTIVE R202, `(.L_x_6611) ;  /* 0x00000000ca087348 */ /* 0x000fea0003c00000 */
[----:B------:R0:W1:Y:S02]  /*a290*/  SHFL.DOWN P6, R204, R203, R200, R201 ;  /* 0x080000c8cbcc7389 */ /* 0x00006400000c00c9 */
[----:B01----:R-:W-:Y:S01]  /*a2a0*/  ENDCOLLECTIVE ;  /* 0x000000000000791b */ /* 0x003fe20003800000 */
.L_x_6611:
[----:B------:R-:W-:Y:S02]  /*a2b0*/  IMAD.MOV.U32 R203, RZ, RZ, R213 ;  /* 0x000000ffffcb7224 */ /* 0x000fe400078e00d5 */
[----:B------:R-:W-:-:S07]  /*a2c0*/  FADD.FTZ R214, R214, R204 ;  /* 0x000000ccd6d67221 */ /* 0x000fce0000010000 */
[----:B------:R-:W-:Y:S05]  /*a2d0*/  WARPSYNC.COLLECTIVE R202, `(.L_x_6612) ;  /* 0x00000000ca087348 */ /* 0x000fea0003c00000 */
[----:B------:R0:W1:Y:S02]  /*a2e0*/  SHFL.DOWN P6, R204, R203, R200, R201 ;  /* 0x080000c8cbcc7389 */ /* 0x00006400000c00c9 */
[----:B01----:R-:W-:Y:S01]  /*a2f0*/  ENDCOLLECTIVE ;  /* 0x000000000000791b */ /* 0x003fe20003800000 */
.L_x_6612:
[----:B------:R-:W-:Y:S01]  /*a300*/  HFMA2.MMA R200, -RZ, RZ, 0, 2.384185791015625e-07 ;  /* 0x00000004ffc87435 */ /* 0x000fe200000001ff */
[----:B------:R-:W-:Y:S01]  /*a310*/  MOV R203, R214 ;  /* 0x000000d600cb7202 */ /* 0x000fe20000000f00 */
[----:B------:R-:W-:-:S09]  /*a320*/  FADD.FTZ R213, R213, R204 ;  /* 0x000000ccd5d57221 */ /* 0x000fd20000010000 */
[----:B------:R-:W-:Y:S05]  /*a330*/  WARPSYNC.COLLECTIVE R202, `(.L_x_6613) ;  /* 0x00000000ca087348 */ /* 0x000fea0003c00000 */
[----:B------:R0:W1:Y:S02]  /*a340*/  SHFL.DOWN P6, R204, R203, R200, R201 ;  /* 0x080000c8cbcc7389 */ /* 0x00006400000c00c9 */
[----:B01----:R-:W-:Y:S01]  /*a350*/  ENDCOLLECTIVE ;  /* 0x000000000000791b */ /* 0x003fe20003800000 */
.L_x_6613:
[----:B------:R-:W-:Y:S02]  /*a360*/  IMAD.MOV.U32 R203, RZ, RZ, R213 ;  /* 0x000000ffffcb7224 */ /* 0x000fe400078e00d5 */
[----:B------:R-:W-:-:S07]  /*a370*/  FADD.FTZ R214, R214, R204 ;  /* 0x000000ccd6d67221 */ /* 0x000fce0000010000 */
[----:B------:R-:W-:Y:S05]  /*a380*/  WARPSYNC.COLLECTIVE R202, `(.L_x_6614) ;  /* 0x00000000ca087348 */ /* 0x000fea0003c00000 */
[----:B------:R0:W1:Y:S02]  /*a390*/  SHFL.DOWN P6, R204, R203, R200, R201 ;  /* 0x080000c8cbcc7389 */ /* 0x00006400000c00c9 */
[----:B01----:R-:W-:Y:S01]  /*a3a0*/  ENDCOLLECTIVE ;  /* 0x000000000000791b */ /* 0x003fe20003800000 */
.L_x_6614:
[----:B------:R-:W-:Y:S01]  /*a3b0*/  HFMA2.MMA R200, -RZ, RZ, 0, 1.1920928955078125e-07 ;  /* 0x00000002ffc87435 */ /* 0x000fe200000001ff */
[----:B------:R-:W-:Y:S01]  /*a3c0*/  MOV R203, R214 ;  /* 0x000000d600cb7202 */ /* 0x000fe20000000f00 */
[----:B------:R-:W-:-:S09]  /*a3d0*/  FADD.FTZ R213, R213, R204 ;  /* 0x000000ccd5d57221 */ /* 0x000fd20000010000 */
[----:B------:R-:W-:Y:S05]  /*a3e0*/  WARPSYNC.COLLECTIVE R202, `(.L_x_6615) ;  /* 0x00000000ca087348 */ /* 0x000fea0003c00000 */
[----:B------:R0:W1:Y:S02]  /*a3f0*/  SHFL.DOWN P6, R204, R203, R200, R201 ;  /* 0x080000c8cbcc7389 */ /* 0x00006400000c00c9 */
[----:B01----:R-:W-:Y:S01]  /*a400*/  ENDCOLLECTIVE ;  /* 0x000000000000791b */ /* 0x003fe20003800000 */
.L_x_6615:
[----:B------:R-:W-:Y:S02]  /*a410*/  IMAD.MOV.U32 R203, RZ, RZ, R213 ;  /* 0x000000ffffcb7224 */ /* 0x000fe400078e00d5 */
[----:B------:R-:W-:-:S07]  /*a420*/  FADD.FTZ R214, R214, R204 ;  /* 0x000000ccd6d67221 */ /* 0x000fce0000010000 */
[----:B------:R-:W-:Y:S05]  /*a430*/  WARPSYNC.COLLECTIVE R202, `(.L_x_6616) ;  /* 0x00000000ca087348 */ /* 0x000fea0003c00000 */
[----:B------:R0:W1:Y:S02]  /*a440*/  SHFL.DOWN P6, R204, R203, R200, R201 ;  /* 0x080000c8cbcc7389 */ /* 0x00006400000c00c9 */
[----:B01----:R-:W-:Y:S01]  /*a450*/  ENDCOLLECTIVE ;  /* 0x000000000000791b */ /* 0x003fe20003800000 */
.L_x_6616:
[----:B------:R-:W-:Y:S01]  /*a460*/  HFMA2.MMA R200, -RZ, RZ, 0, 5.9604644775390625e-08 ;  /* 0x00000001ffc87435 */ /* 0x000fe200000001ff */
[----:B------:R-:W-:Y:S01]  /*a470*/  MOV R203, R214 ;  /* 0x000000d600cb7202 */ /* 0x000fe20000000f00 */
[----:B------:R-:W-:-:S09]  /*a480*/  FADD.FTZ R213, R213, R204 ;  /* 0x000000ccd5d57221 */ /* 0x000fd20000010000 */
[----:B------:R-:W-:Y:S05]  /*a490*/  WARPSYNC.COLLECTIVE R202, `(.L_x_6617) ;  /* 0x00000000ca087348 */ /* 0x000fea0003c00000 */
[----:B------:R0:W1:Y:S02]  /*a4a0*/  SHFL.DOWN P6, R204, R203, R200, R201 ;  /* 0x080000c8cbcc7389 */ /* 0x00006400000c00c9 */
[----:B01----:R-:W-:Y:S01]  /*a4b0*/  ENDCOLLECTIVE ;  /* 0x000000000000791b */ /* 0x003fe20003800000 */
.L_x_6617:
[----:B------:R-:W-:Y:S01]  /*a4c0*/  MOV R203, R213 ;  /* 0x000000d500cb7202 */ /* 0x000fe20000000f00 */
[----:B------:R-:W-:-:S07]  /*a4d0*/  IMAD.MOV.U32 R205, RZ, RZ, R204 ;  /* 0x000000ffffcd7224 */ /* 0x000fce00078e00cc */
[----:B------:R-:W-:Y:S05]  /*a4e0*/  WARPSYNC.COLLECTIVE R202, `(.L_x_6618) ;  /* 0x00000000ca087348 */ /* 0x000fea0003c00000 */
[----:B------:R0:W1:Y:S02]  /*a4f0*/  SHFL.DOWN P6, R204, R203, R200, R201 ;  /* 0x080000c8cbcc7389 */ /* 0x00006400000c00c9 */
[----:B01----:R-:W-:Y:S01]  /*a500*/  ENDCOLLECTIVE ;  /* 0x000000000000791b */ /* 0x003fe20003800000 */
.L_x_6618:
[----:B------:R-:W-:Y:S01]  /*a510*/  MOV R201, R204 ;  /* 0x000000cc00c97202 */ /* 0x000fe20000000f00 */
[----:B------:R-:W-:Y:S06]  /*a520*/  BRA `(.L_x_6619) ;  /* 0xffffff9800b07947 */ /* 0x000fec000383ffff */
.L_x_6620:
        /* <DEDUP_REMOVED lines=13> */
.L_x_16547:


//--------------------- .text._ZN10layer_norm22ln_bwd_finalize_kernelINS_22Kernel_traits_finalizeILj5120E13__nv_bfloat16S2_fS2_fjLb1ELj1024ELj4ENS_18Kernel_traits_baseILj5120ES2_S2_fS2_fjLj1024EEEEELb1ELb1EEEvNS_9BwdParamsE --------------------------
	.section	.text._ZN10layer_norm22ln_bwd_finalize_kernelINS_22Kernel_traits_finalizeILj5120E13__nv_bfloat16S2_fS2_fjLb1ELj1024ELj4ENS_18Kernel_traits_baseILj5120ES2_S2_fS2_fjLj1024EEEEELb1ELb1EEEvNS_9BwdParamsE,"ax",@progbits
	.align	128
        .global         _ZN10layer_norm22ln_bwd_finalize_kernelINS_22Kernel_traits_finalizeILj5120E13__nv_bfloat16S2_fS2_fjLb1ELj1024ELj4ENS_18Kernel_traits_baseILj5120ES2_S2_fS2_fjLj1024EEEEELb1ELb1EEEvNS_9BwdParamsE
        .type           _ZN10layer_norm22ln_bwd_finalize_kernelINS_22Kernel_traits_finalizeILj5120E13__nv_bfloat16S2_fS2_fjLb1ELj1024ELj4ENS_18Kernel_traits_baseILj5120ES2_S2_fS2_fjLj1024EEEEELb1ELb1EEEvNS_9BwdParamsE,@function
        .size           _ZN10layer_norm22ln_bwd_finalize_kernelINS_22Kernel_traits_finalizeILj5120E13__nv_bfloat16S2_fS2_fjLb1ELj1024ELj4ENS_18Kernel_traits_baseILj5120ES2_S2_fS2_fjLj1024EEEEELb1ELb1EEEvNS_9BwdParamsE,(.L_x_16548 - _ZN10layer_norm22ln_bwd_finalize_kernelINS_22Kernel_traits_finalizeILj5120E13__nv_bfloat16S2_fS2_fjLb1ELj1024ELj4ENS_18Kernel_traits_baseILj5120ES2_S2_fS2_fjLj1024EEEEELb1ELb1EEEvNS_9BwdParamsE)
        .other          _ZN10layer_norm22ln_bwd_finalize_kernelINS_22Kernel_traits_finalizeILj5120E13__nv_bfloat16S2_fS2_fjLb1ELj1024ELj4ENS_18Kernel_traits_baseILj5120ES2_S2_fS2_fjLj1024EEEEELb1ELb1EEEvNS_9BwdParamsE,@"STO_CUDA_ENTRY STV_DEFAULT"
_ZN10layer_norm22ln_bwd_finalize_kernelINS_22Kernel_traits_finalizeILj5120E13__nv_bfloat16S2_fS2_fjLb1ELj1024ELj4ENS_18Kernel_traits_baseILj5120ES2_S2_fS2_fjLj1024EEEEELb1ELb1EEEvNS_9BwdParamsE:
.text._ZN10layer_norm22ln_bwd_finalize_kernelINS_22Kernel_traits_finalizeILj5120E13__nv_bfloat16S2_fS2_fjLb1ELj1024ELj4ENS_18Kernel_traits_baseILj5120ES2_S2_fS2_fjLj1024EEEEELb1ELb1EEEvNS_9BwdParamsE:
        /* <DEDUP_REMOVED lines=25> */
.L_x_6632:
        /* <DEDUP_REMOVED lines=33> */
.L_x_6625:
        /* <DEDUP_REMOVED lines=49> */
.L_x_6624:
[----:B------:R-:W-:Y:S05]  /*06b0*/  BSYNC B1 ;  /* 0x0000000000017941 */ /* 0x000fea0003800000 */
.L_x_6623:
        /* <DEDUP_REMOVED lines=32> */
.L_x_6627:
[----:B------:R-:W-:Y:S05]  /*08c0*/  BSYNC B1 ;  /* 0x0000000000017941 */ /* 0x000fea0003800000 */
.L_x_6626:
        /* <DEDUP_REMOVED lines=16> */
.L_x_6622:
[----:B------:R-:W-:Y:S05]  /*09d0*/  BSYNC B0 ;  /* 0x0000000000007941 */ /* 0x000fea0003800000 */
.L_x_6621:
        /* <DEDUP_REMOVED lines=40> */
.L_x_6648:
        /* <DEDUP_REMOVED lines=8> */
.L_x_6628:
        /* <DEDUP_REMOVED lines=21> */
.L_x_6631:
[----:B------:R-:W-:Y:S05]  /*0e30*/  BSYNC B0 ;  /* 0x0000000000007941 */ /* 0x000fea0003800000 */
.L_x_6630:
[C---:B------:R-:W-:Y:S02]  /*0e40*/  ISETP.GT.U32.AND P1, PT, R4.reuse, -0x1401, PT ;  /* 0xffffebff0400780c */ /* 0x040fe40003f24070 */
[----:B------:R-:W-:Y:S02]  /*0e50*/  IADD3 R4, R4, 0x1400, RZ ;  /* 0x0000140004047810 */ /* 0x000fe40007ffe0ff */
[----:B------:R-:W-:-:S09]  /*0e60*/  IADD3 R5, R5, 0xa00, RZ ;  /* 0x00000a0005057810 */ /* 0x000fd20007ffe0ff */
[----:B------:R-:W-:Y:S05]  /*0e70*/  @P1 BRA `(.L_x_6632) ;  /* 0xfffffff000c41947 */ /* 0x000fea000383ffff */
[----:B------:R-:W-:Y:S05]  /*0e80*/  EXIT ;  /* 0x000000000000794d */ /* 0x000fea0003800000 */
.L_x_6629:
[----:B------:R-:W-:Y:S01]  /*0e90*/  HFMA2.MMA R22, -RZ, RZ, 0, 5.9604644775390625e-08 ;  /* 0x00000001ff167435 */ /* 0x000fe200000001ff */
[----:B---3--:R-:W-:Y:S01]  /*0ea0*/  MOV R23, R8 ;  /* 0x0000000800177202 */ /* 0x008fe20000000f00 */
[----:B------:R-:W-:Y:S01]  /*0eb0*/  IMAD.MOV.U32 R20, RZ, RZ, -0x1 ;  /* 0xffffffffff147424 */ /* 0x000fe200078e00ff */
[----:B------:R-:W-:-:S08]  /*0ec0*/  MOV R25, 0x1f ;  /* 0x0000001f00197802 */ /* 0x000fd00000000f00 */
[----:B012---:R-:W-:Y:S05]  /*0ed0*/  WARPSYNC.COLLECTIVE R20, `(.L_x_6633) ;  /* 0x0000000014087348 */ /* 0x007fea0003c00000 */
[----:B------:R3:W4:Y:S02]  /*0ee0*/  SHFL.BFLY P2, R21, R23, R22, R25 ;  /* 0x0c00001617157389 */ /* 0x0007240000040019 */
[----:B01234-:R-:W-:Y:S01]  /*0ef0*/  ENDCOLLECTIVE ;  /* 0x000000000000791b */ /* 0x01ffe20003800000 */
.L_x_6633:
[----:B------:R-:W-:Y:S01]  /*0f00*/  HFMA2.MMA R22, -RZ, RZ, 0, 1.1920928955078125e-07 ;  /* 0x00000002ff167435 */ /* 0x000fe200000001ff */
[----:B------:R-:W-:-:S05]  /*0f10*/  MOV R9, R21 ;  /* 0x0000001500097202 */ /* 0x000fca0000000f00 */
[----:B------:R-:W-:-:S05]  /*0f20*/  FADD.FTZ R9, R8, R9 ;  /* 0x0000000908097221 */ /* 0x000fca0000010000 */
[----:B------:R-:W-:-:S07]  /*0f30*/  MOV R23, R9 ;  /* 0x0000000900177202 */ /* 0x000fce0000000f00 */
[----:B------:R-:W-:Y:S05]  /*0f40*/  WARPSYNC.COLLECTIVE R20, `(.L_x_6634) ;  /* 0x0000000014087348 */ /* 0x000fea0003c00000 */
[----:B------:R0:W1:Y:S02]  /*0f50*/  SHFL.BFLY P2, R21, R23, R22, R25 ;  /* 0x0c00001617157389 */ /* 0x0000640000040019 */
[----:B01----:R-:W-:Y:S01]  /*0f60*/  ENDCOLLECTIVE ;  /* 0x000000000000791b */ /* 0x003fe20003800000 */
.L_x_6634:
[----:B------:R-:W-:Y:S01]  /*0f70*/  HFMA2.MMA R22, -RZ, RZ, 0, 2.384185791015625e-07 ;  /* 0x00000004ff167435 */ /* 0x000fe200000001ff */
[----:B------:R-:W-:-:S05]  /*0f80*/  MOV R12, R21 ;  /* 0x00000015000c7202 */ /* 0x000fca0000000f00 */
[----:B------:R-:W-:-:S05]  /*0f90*/  FADD.FTZ R12, R9, R12 ;  /* 0x0000000c090c7221 */ /* 0x000fca0000010000 */
[----:B------:R-:W-:-:S07]  /*0fa0*/  MOV R23, R12 ;  /* 0x0000000c00177202 */ /* 0x000fce0000000f00 */
[----:B------:R-:W-:Y:S05]  /*0fb0*/  WARPSYNC.COLLECTIVE R20, `(.L_x_6635) ;  /* 0x0000000014087348 */ /* 0x000fea0003c00000 */
[----:B------:R0:W1:Y:S02]  /*0fc0*/  SHFL.BFLY P2, R21, R23, R22, R25 ;  /* 0x0c00001617157389 */ /* 0x0000640000040019 */
[----:B01----:R-:W-:Y:S01]  /*0fd0*/  ENDCOLLECTIVE ;  /* 0x000000000000791b */ /* 0x003fe20003800000 */
.L_x_6635:
[----:B------:R-:W-:Y:S01]  /*0fe0*/  HFMA2.MMA R22, -RZ, RZ, 0, 4.76837158203125e-07 ;  /* 0x00000008ff167435 */ /* 0x000fe200000001ff */
[----:B------:R-:W-:-:S05]  /*0ff0*/  MOV R13, R21 ;  /* 0x00000015000d7202 */ /* 0x000fca0000000f00 */
[----:B------:R-:W-:-:S04]  /*1000*/  FADD.FTZ R13, R12, R13 ;  /* 0x0000000d0c0d7221 */ /* 0x000fc80000010000 */
[----:B------:R-:W-:-:S07]  /*1010*/  IMAD.MOV.U32 R23, RZ, RZ, R13 ;  /* 0x000000ffff177224 */ /* 0x000fce00078e000d */
[----:B------:R-:W-:Y:S05]  /*1020*/  WARPSYNC.COLLECTIVE R20, `(.L_x_6636) ;  /* 0x0000000014087348 */ /* 0x000fea0003c00000 */
[----:B------:R0:W1:Y:S02]  /*1030*/  SHFL.BFLY P2, R21, R23, R22, R25 ;  /* 0x0c00001617157389 */ /* 0x0000640000040019 */
[----:B01----:R-:W-:Y:S01]  /*1040*/  ENDCOLLECTIVE ;  /* 0x000000000000791b */ /* 0x003fe20003800000 */
.L_x_6636:
[----:B------:R-:W-:Y:S01]  /*1050*/  HFMA2.MMA R22, -RZ, RZ, 0, 9.5367431640625e-07 ;  /* 0x00000010ff167435 */ /* 0x000fe200000001ff */
[----:B------:R-:W-:-:S05]  /*1060*/  MOV R8, R21 ;  /* 0x0000001500087202 */ /* 0x000fca0000000f00 */
[----:B------:R-:W-:-:S05]  /*1070*/  FADD.FTZ R9, R13, R8 ;  /* 0x000000080d097221 */ /* 0x000fca0000010000 */
[----:B------:R-:W-:-:S07]  /*1080*/  MOV R23, R9 ;  /* 0x0000000900177202 */ /* 0x000fce0000000f00 */
[----:B------:R-:W-:Y:S05]  /*1090*/  WARPSYNC.COLLECTIVE R20, `(.L_x_6637) ;  /* 0x0000000014087348 */ /* 0x000fea0003c00000 */
[----:B------:R0:W1:Y:S02]  /*10a0*/  SHFL.BFLY P2, R21, R23, R22, R25 ;  /* 0x0c00001617157389 */ /* 0x0000640000040019 */
[----:B01----:R-:W-:Y:S01]  /*10b0*/  ENDCOLLECTIVE ;  /* 0x000000000000791b */ /* 0x003fe20003800000 */
.L_x_6637:
[----:B------:R-:W-:Y:S01]  /*10c0*/  HFMA2.MMA R22, -RZ, RZ, 0, 5.9604644775390625e-08 ;  /* 0x00000001ff167435 */ /* 0x000fe200000001ff */
[----:B------:R-:W-:Y:S02]  /*10d0*/  MOV R23, R11 ;  /* 0x0000000b00177202 */ /* 0x000fe40000000f00 */
[----:B------:R-:W-:-:S08]  /*10e0*/  MOV R8, R21 ;  /* 0x0000001500087202 */ /* 0x000fd00000000f00 */
[----:B------:R-:W-:Y:S05]  /*10f0*/  WARPSYNC.COLLECTIVE R20, `(.L_x_6638) ;  /* 0x0000000014087348 */ /* 0x000fea0003c00000 */
[----:B------:R0:W1:Y:S02]  /*1100*/  SHFL.BFLY P2, R21, R23, R22, R25 ;  /* 0x0c00001617157389 */ /* 0x0000640000040019 */
[----:B01----:R-:W-:Y:S01]  /*1110*/  ENDCOLLECTIVE ;  /* 0x000000000000791b */ /* 0x003fe20003800000 */
.L_x_6638:
[----:B------:R-:W-:Y:S01]  /*1120*/  HFMA2.MMA R22, -RZ, RZ, 0, 1.1920928955078125e-07 ;  /* 0x00000002ff167435 */ /* 0x000fe200000001ff */
[----:B------:R-:W-:-:S05]  /*1130*/  MOV R12, R21 ;  /* 0x00000015000c7202 */ /* 0x000fca0000000f00 */
[----:B------:R-:W-:-:S04]  /*1140*/  FADD.FTZ R14, R11, R12 ;  /* 0x0000000c0b0e7221 */ /* 0x000fc80000010000 */
[----:B------:R-:W-:-:S07]  /*1150*/  IMAD.MOV.U32 R23, RZ, RZ, R14 ;  /* 0x000000ffff177224 */ /* 0x000fce00078e000e */
[----:B------:R-:W-:Y:S05]  /*1160*/  WARPSYNC.COLLECTIVE R20, `(.L_x_6639) ;  /* 0x0000000014087348 */ /* 0x000fea0003c00000 */
[----:B------:R0:W1:Y:S02]  /*1170*/  SHFL.BFLY P2, R21, R23, R22, R25 ;  /* 0x0c00001617157389 */ /* 0x0000640000040019 */
[----:B01----:R-:W-:Y:S01]  /*1180*/  ENDCOLLECTIVE ;  /* 0x000000000000791b */ /* 0x003fe20003800000 */
.L_x_6639:
[----:B------:R-:W-:Y:S01]  /*1190*/  HFMA2.MMA R22, -RZ, RZ, 0, 2.384185791015625e-07 ;  /* 0x00000004ff167435 */ /* 0x000fe200000001ff */
[----:B------:R-:W-:-:S05]  /*11a0*/  MOV R13, R21 ;  /* 0x00000015000d7202 */ /* 0x000fca0000000f00 */
[----:B------:R-:W-:-:S05]  /*11b0*/  FADD.FTZ R15, R14, R13 ;  /* 0x0000000d0e0f7221 */ /* 0x000fca0000010000 */
[----:B------:R-:W-:-:S07]  /*11c0*/  MOV R23, R15 ;  /* 0x0000000f00177202 */ /* 0x000fce0000000f00 */
[----:B------:R-:W-:Y:S05]  /*11d0*/  WARPSYNC.COLLECTIVE R20, `(.L_x_6640) ;  /* 0x0000000014087348 */ /* 0x000fea0003c00000 */
[----:B------:R0:W1:Y:S02]  /*11e0*/  SHFL.BFLY P2, R21, R23, R22, R25 ;  /* 0x0c00001617157389 */ /* 0x0000640000040019 */
[----:B01----:R-:W-:Y:S01]  /*11f0*/  ENDCOLLECTIVE ;  /* 0x000000000000791b */ /* 0x003fe20003800000 */
.L_x_6640:
[----:B------:R-:W-:Y:S01]  /*1200*/  HFMA2.MMA R22, -RZ, RZ, 0, 4.76837158203125e-07 ;  /* 0x00000008ff167435 */ /* 0x000fe200000001ff */
[----:B------:R-:W-:-:S05]  /*1210*/  MOV R16, R21 ;  /* 0x0000001500107202 */ /* 0x000fca0000000f00 */
[----:B------:R-:W-:-:S05]  /*1220*/  FADD.FTZ R16, R15, R16 ;  /* 0x000000100f107221 */ /* 0x000fca0000010000 */
[----:B------:R-:W-:-:S07]  /*1230*/  MOV R23, R16 ;  /* 0x0000001000177202 */ /* 0x000fce0000000f00 */
[----:B------:R-:W-:Y:S05]  /*1240*/  WARPSYNC.COLLECTIVE R20, `(.L_x_6641) ;  /* 0x0000000014087348 */ /* 0x000fea0003c00000 */
[----:B------:R0:W1:Y:S02]  /*1250*/  SHFL.BFLY P2, R21, R23, R22, R25 ;  /* 0x0c00001617157389 */ /* 0x0000640000040019 */
[----:B01----:R-:W-:Y:S01]  /*1260*/  ENDCOLLECTIVE ;  /* 0x000000000000791b */ /* 0x003fe20003800000 */
.L_x_6641:
[----:B------:R-:W-:Y:S01]  /*1270*/  HFMA2.MMA R22, -RZ, RZ, 0, 9.5367431640625e-07 ;  /* 0x00000010ff167435 */ /* 0x000fe200000001ff */
[----:B------:R-:W-:-:S05]  /*1280*/  MOV R11, R21 ;  /* 0x00000015000b7202 */ /* 0x000fca0000000f00 */
[----:B------:R-:W-:-:S04]  /*1290*/  FADD.FTZ R11, R16, R11 ;  /* 0x0000000b100b7221 */ /* 0x000fc80000010000 */
[----:B------:R-:W-:-:S07]  /*12a0*/  IMAD.MOV.U32 R23, RZ, RZ, R11 ;  /* 0x000000ffff177224 */ /* 0x000fce00078e000b */
[----:B------:R-:W-:Y:S05]  /*12b0*/  WARPSYNC.COLLECTIVE R20, `(.L_x_6642) ;  /* 0x0000000014087348 */ /* 0x000fea0003c00000 */
[----:B------:R0:W1:Y:S02]  /*12c0*/  SHFL.BFLY P2, R21, R23, R22, R25 ;  /* 0x0c00001617157389 */ /* 0x0000640000040019 */
[----:B01----:R-:W-:Y:S01]  /*12d0*/  ENDCOLLECTIVE ;  /* 0x000000000000791b */ /* 0x003fe20003800000 */
.L_x_6642:
[----:B------:R-:W-:Y:S01]  /*12e0*/  HFMA2.MMA R22, -RZ, RZ, 0, 5.9604644775390625e-08 ;  /* 0x00000001ff167435 */ /* 0x000fe200000001ff */
[----:B------:R-:W-:Y:S02]  /*12f0*/  MOV R23, R10 ;  /* 0x0000000a00177202 */ /* 0x000fe40000000f00 */
[----:B------:R-:W-:-:S08]  /*1300*/  MOV R12, R21 ;  /* 0x00000015000c7202 */ /* 0x000fd00000000f00 */
[----:B------:R-:W-:Y:S05]  /*1310*/  WARPSYNC.COLLECTIVE R20, `(.L_x_6643) ;  /* 0x0000000014087348 */ /* 0x000fea0003c00000 */
[----:B------:R0:W1:Y:S02]  /*1320*/  SHFL.BFLY P2, R21, R23, R22, R25 ;  /* 0x0c00001617157389 */ /* 0x0000640000040019 */
[----:B01----:R-:W-:Y:S01]  /*1330*/  ENDCOLLECTIVE ;  /* 0x000000000000791b */ /* 0x003fe20003800000 */
.L_x_6643:
[----:B------:R-:W-:Y:S01]  /*1340*/  HFMA2.MMA R22, -RZ, RZ, 0, 1.1920928955078125e-07 ;  /* 0x00000002ff167435 */ /* 0x000fe200000001ff */
[----:B------:R-:W-:-:S05]  /*1350*/  MOV R13, R21 ;  /* 0x00000015000d7202 */ /* 0x000fca0000000f00 */
[----:B------:R-:W-:-:S05]  /*1360*/  FADD.FTZ R17, R10, R13 ;  /* 0x0000000d0a117221 */ /* 0x000fca0000010000 */
[----:B------:R-:W-:-:S07]  /*1370*/  MOV R23, R17 ;  /* 0x0000001100177202 */ /* 0x000fce0000000f00 */
[----:B------:R-:W-:Y:S05]  /*1380*/  WARPSYNC.COLLECTIVE R20, `(.L_x_6644) ;  /* 0x0000000014087348 */ /* 0x000fea0003c00000 */
[----:B------:R0:W1:Y:S02]  /*1390*/  SHFL.BFLY P2, R21, R23, R22, R25 ;  /* 0x0c00001617157389 */ /* 0x0000640000040019 */
[----:B01----:R-:W-:Y:S01]  /*13a0*/  ENDCOLLECTIVE ;  /* 0x000000000000791b */ /* 0x003fe20003800000 */
.L_x_6644:
[----:B------:R-:W-:Y:S01]  /*13b0*/  HFMA2.MMA R22, -RZ, RZ, 0, 2.384185791015625e-07 ;  /* 0x00000004ff167435 */ /* 0x000fe200000001ff */
[----:B------:R-:W-:-:S05]  /*13c0*/  MOV R16, R21 ;  /* 0x0000001500107202 */ /* 0x000fca0000000f00 */
[----:B------:R-:W-:-:S04]  /*13d0*/  FADD.FTZ R18, R17, R16 ;  /* 0x0000001011127221 */ /* 0x000fc80000010000 */
[----:B------:R-:W-:-:S07]  /*13e0*/  IMAD.MOV.U32 R23, RZ, RZ, R18 ;  /* 0x000000ffff177224 */ /* 0x000fce00078e0012 */
[----:B------:R-:W-:Y:S05]  /*13f0*/  WARPSYNC.COLLECTIVE R20, `(.L_x_6645) ;  /* 0x0000000014087348 */ /* 0x000fea0003c00000 */
[----:B------:R0:W1:Y:S02]  /*1400*/  SHFL.BFLY P2, R21, R23, R22, R25 ;  /* 0x0c00001617157389 */ /* 0x0000640000040019 */
[----:B01----:R-:W-:Y:S01]  /*1410*/  ENDCOLLECTIVE ;  /* 0x000000000000791b */ /* 0x003fe20003800000 */
.L_x_6645:
[----:B------:R-:W-:Y:S01]  /*1420*/  HFMA2.MMA R22, -RZ, RZ, 0, 4.76837158203125e-07 ;  /* 0x00000008ff167435 */ /* 0x000fe200000001ff */
[----:B------:R-:W-:-:S05]  /*1430*/  MOV R19, R21 ;  /* 0x0000001500137202 */ /* 0x000fca0000000f00 */
[----:B------:R-:W-:-:S05]  /*1440*/  FADD.FTZ R19, R18, R19 ;  /* 0x0000001312137221 */ /* 0x000fca0000010000 */
[----:B------:R-:W-:-:S07]  /*1450*/  MOV R23, R19 ;  /* 0x0000001300177202 */ /* 0x000fce0000000f00 */
[----:B------:R-:W-:Y:S05]  /*1460*/  WARPSYNC.COLLECTIVE R20, `(.L_x_6646) ;  /* 0x0000000014087348 */ /* 0x000fea0003c00000 */
[----:B------:R0:W1:Y:S02]  /*1470*/  SHFL.BFLY P2, R21, R23, R22, R25 ;  /* 0x0c00001617157389 */ /* 0x0000640000040019 */
[----:B01----:R-:W-:Y:S01]  /*1480*/  ENDCOLLECTIVE ;  /* 0x000000000000791b */ /* 0x003fe20003800000 */
.L_x_6646:
[----:B------:R-:W-:Y:S01]  /*1490*/  HFMA2.MMA R22, -RZ, RZ, 0, 9.5367431640625e-07 ;  /* 0x00000010ff167435 */ /* 0x000fe200000001ff */
[----:B------:R-:W-:-:S05]  /*14a0*/  MOV R10, R21 ;  /* 0x00000015000a7202 */ /* 0x000fca0000000f00 */
[----:B------:R-:W-:-:S05]  /*14b0*/  FADD.FTZ R10, R19, R10 ;  /* 0x0000000a130a7221 */ /* 0x000fca0000010000 */
[----:B------:R-:W-:-:S07]  /*14c0*/  MOV R23, R10 ;  /* 0x0000000a00177202 */ /* 0x000fce0000000f00 */
[----:B------:R-:W-:Y:S05]  /*14d0*/  WARPSYNC.COLLECTIVE R20, `(.L_x_6647) ;  /* 0x0000000014087348 */ /* 0x000fea0003c00000 */
[----:B------:R0:W1:Y:S02]  /*14e0*/  SHFL.BFLY P2, R21, R23, R22, R25 ;  /* 0x0c00001617157389 */ /* 0x0000640000040019 */
[----:B01----:R-:W-:Y:S01]  /*14f0*/  ENDCOLLECTIVE ;  /* 0x000000000000791b */ /* 0x003fe20003800000 */
.L_x_6647:
[----:B------:R-:W-:Y:S01]  /*1500*/  MOV R15, R21 ;  /* 0x00000015000f7202 */ /* 0x000fe20000000f00 */
[----:B------:R-:W-:Y:S06]  /*1510*/  BRA `(.L_x_6648) ;  /* 0xfffffff400d07947 */ /* 0x000fec000383ffff */
.L_x_6649:
        /* <DEDUP_REMOVED lines=14> */
.L_x_16548:


//--------------------- .text._ZN10layer_norm13ln_bwd_kernelINS_13Kernel_traitsI13__nv_bfloat16S2_fS2_fjLj5120ELj1ELj1ELj4ELj16ENS_18Kernel_traits_baseILj5120ES2_S2_fS2_fjLj128EEEEELb1ELb1ELb1ELb1EEEvNS_9BwdParamsE --------------------------
	.section	.text._ZN10layer_norm13ln_bwd_kernelINS_13Kernel_traitsI13__nv_bfloat16S2_fS2_fjLj5120ELj1ELj1ELj4ELj16ENS_18Kernel_traits_baseILj5120ES2_S2_fS2_fjLj128EEEEELb1ELb1ELb1ELb1EEEvNS_9BwdParamsE,"ax",@progbits
	.align	128
        .global         _ZN10layer_norm13ln_bwd_kernelINS_13Kernel_traitsI13__nv_bfloat16S2_fS2_fjLj5120ELj1ELj1ELj4ELj16ENS_18Kernel_traits_baseILj5120ES2_S2_fS2_fjLj128EEEEELb1ELb1ELb1ELb1EEEvNS_9BwdParamsE
        .type           _ZN10layer_norm13ln_bwd_kernelINS_13Kernel_traitsI13__nv_bfloat16S2_fS2_fjLj5120ELj1ELj1ELj4ELj16ENS_18Kernel_traits_baseILj5120ES2_S2_fS2_fjLj128EEEEELb1ELb1ELb1ELb1EEEvNS_9BwdParamsE,@function
        .size           _ZN10layer_norm13ln_bwd_kernelINS_13Kernel_traitsI13__nv_bfloat16S2_fS2_fjLj5120ELj1ELj1ELj4ELj16ENS_18Kernel_traits_baseILj5120ES2_S2_fS2_fjLj128EEEEELb1ELb1ELb1ELb1EEEvNS_9BwdParamsE,(.L_x_16549 - _ZN10layer_norm13ln_bwd_kernelINS_13Kernel_traitsI13__nv_bfloat16S2_fS2_fjLj5120ELj1ELj1ELj4ELj16ENS_18Kernel_traits_baseILj5120ES2_S2_fS2_fjLj128EEEEELb1ELb1ELb1ELb1EEEvNS_9BwdParamsE)
        .other          _ZN10layer_norm13ln_bwd_kernelINS_13Kernel_traitsI13__nv_bfloat16S2_fS2_fjLj5120ELj1ELj1ELj4ELj16ENS_18Kernel_traits_baseILj5120ES2_S2_fS2_fjLj128EEEEELb1ELb1ELb1ELb1EEEvNS_9BwdParamsE,@"STO_CUDA_ENTRY STV_DEFAULT"
_ZN10layer_norm13ln_bwd_kernelINS_13Kernel_traitsI13__nv_bfloat16S2_fS2_fjLj5120ELj1ELj1ELj4ELj16ENS_18Kernel_traits_baseILj5120ES2_S2_fS2_fjLj128EEEEELb1ELb1ELb1ELb1EEEvNS_9BwdParamsE:
.text._ZN10layer_norm13ln_bwd_kernelINS_13Kernel_traitsI13__nv_bfloat16S2_fS2_fjLj5120ELj1ELj1ELj4ELj16ENS_18Kernel_traits_baseILj5120ES2_S2_fS2_fjLj128EEEEELb1ELb1ELb1ELb1EEEvNS_9BwdParamsE:
[----:B------:R-:W0:Y:S01]  /*0000*/  LDC R1, c[0x0][0x28] ;  /* 0x00000a00ff017b82 */ /* 0x000e220000000800 */
[----:B------:R-:W1:Y:S07]  /*0010*/  S2R R4, SR_TID.X ;  /* 0x0000000000047919 */ /* 0x000e6e0000002100 */
[----:B------:R-:W2:Y:S01]  /*0020*/  S2UR UR6, SR_CTAID.X ;  /* 0x00000000000679c3 */ /* 0x000ea20000002500 */
[----:B0-----:R-:W-:Y:S01]  /*0030*/  IADD3 R1, R1, -0x290, RZ ;  /* 0xfffffd7001017810 */ /* 0x001fe20007ffe0ff */
[----:B------:R-:W-:Y:S01]  /*0040*/  ULDC.64 UR4, c[0x0][0x278] ;  /* 0x00009e0000047ab9 */ /* 0x000fe20000000a00 */
[----:B------:R-:W-:Y:S01]  /*0050*/  ULDC UR10, c[0x0][0x290] ;  /* 0x0000a400000a7ab9 */ /* 0x000fe20000000800 */
[----:B------:R-:W-:Y:S01]  /*0060*/  ULDC.64 UR12, c[0x0][0x298] ;  /* 0x0000a600000c7ab9 */ /* 0x000fe20000000a00 */
        /* <DEDUP_REMOVED lines=80> */
.L_x_6650:
        /* <DEDUP_REMOVED lines=59> */
[C---:B--2---:R-:W-:Y:S02]  /*0920*/  PRMT R0, R4.reuse, 0x7632, R0 ;  /* 0x0000763204007816 */ /* 0x044fe40000000000 */
[----:B------:R-:W-:Y:S01]  /*0930*/  SHF.L.U32 R24, R4, 0x10, RZ ;  /* 0x0000001004187819 */ /* 0x000fe200000006ff */
[C---:B------:R-:W-:Y:S01]  /*0940*/  IMAD.U32 R4, R5.reuse, 0x10000, RZ ;  /* 0x0001000005047824 */ /* 0x040fe200078e00ff */
[----:B------:R-:W-:Y:S01]  /*0950*/  PRMT R144, R5, 0x7632, R144 ;  /* 0x0000763205907816 */ /* 0x000fe20000000090 */
[----:B------:R-:W-:Y:S01]  /*0960*/  IMAD.U32 R161, R0, 0x10000, RZ ;  /* 0x0001000000a17824 */ /* 0x000fe200078e00ff */
[C---:B------:R-:W-:Y:S01]  /*0970*/  SHF.L.U32 R5, R6.reuse, 0x10, RZ ;  /* 0x0000001006057819 */ /* 0x040fe200000006ff */
[----:B------:R1:W-:Y:S01]  /*0980*/  STL [R1+0x1a0], R24 ;  /* 0x0001a01801007387 */ /* 0x0003e20000100800 */
[----:B------:R-:W-:-:S02]  /*0990*/  PRMT R145, R6, 0x7632, R145 ;  /* 0x0000763206917816 */ /* 0x000fc40000000091 */
[----:B------:R-:W-:Y:S01]  /*09a0*/  SHF.L.U32 R0, R144, 0x10, RZ ;  /* 0x0000001090007819 */ /* 0x000fe200000006ff */
[----:B------:R2:W-:Y:S01]  /*09b0*/  STL [R1+0x198], R4 ;  /* 0x0001980401007387 */ /* 0x0005e20000100800 */
[----:B------:R-:W-:Y:S01]  /*09c0*/  PRMT R146, R7, 0x7632, R146 ;  /* 0x0000763207927816 */ /* 0x000fe20000000092 */
[----:B------:R-:W-:Y:S01]  /*09d0*/  IMAD.U32 R144, R145, 0x10000, RZ ;  /* 0x0001000091907824 */ /* 0x000fe200078e00ff */
[----:B---3--:R-:W-:Y:S01]  /*09e0*/  PRMT R147, R8, 0x7632, R147 ;  /* 0x0000763208937816 */ /* 0x008fe20000000093 */
[----:B------:R3:W-:Y:S01]  /*09f0*/  STL [R1+0x190], R5 ;  /* 0x0001900501007387 */ /* 0x0007e20000100800 */
[----:B------:R-:W-:Y:S02]  /*0a00*/  SHF.L.U32 R145, R146, 0x10, RZ ;  /* 0x0000001092917819 */ /* 0x000fe400000006ff */
[----:B-1----:R-:W-:Y:S02]  /*0a10*/  CS2R R24, SRZ ;  /* 0x0000000000187805 */ /* 0x002fe4000001ff00 */
[----:B0-----:R-:W-:-:S02]  /*0a20*/  PRMT R2, R9, 0x7632, R2 ;  /* 0x0000763209027816 */ /* 0x001fc40000000002 */
[----:B------:R-:W-:Y:S01]  /*0a30*/  PRMT R3, R10, 0x7632, R3 ;  /* 0x000076320a037816 */ /* 0x000fe20000000003 */
[----:B--2---:R-:W-:Y:S01]  /*0a40*/  IMAD.U32 R4, R7, 0x10000, RZ ;  /* 0x0001000007047824 */ /* 0x004fe200078e00ff */
[----:B------:R-:W-:Y:S02]  /*0a50*/  PRMT R148, R11, 0x7632, R148 ;  /* 0x000076320b947816 */ /* 0x000fe40000000094 */
[----:B------:R-:W-:Y:S02]  /*0a60*/  CS2R R6, SRZ ;  /* 0x0000000000067805 */ /* 0x000fe4000001ff00 */
[----:B----4-:R-:W-:Y:S02]  /*0a70*/  PRMT R149, R12, 0x7632, R149 ;  /* 0x000076320c957816 */ /* 0x010fe40000000095 */
        /* <DEDUP_REMOVED lines=11> */
[----:B------:R-:W-:Y:S02]  /*0b30*/  PRMT R156, R19, 0x7632, R156 ;  /* 0x00007632139c7816 */ /* 0x000fe4000000009c */
[----:B-1----:R-:W-:Y:S01]  /*0b40*/  SHF.L.U32 R5, R10, 0x10, RZ ;  /* 0x000000100a057819 */ /* 0x002fe200000006ff */
[----:B------:R0:W-:Y:S01]  /*0b50*/  STL [R1+0x178], R4 ;  /* 0x0001780401007387 */ /* 0x0001e20000100800 */
[----:B------:R-:W-:Y:S02]  /*0b60*/  PRMT R157, R20, 0x7632, R157 ;  /* 0x00007632149d7816 */ /* 0x000fe4000000009d */
[----:B------:R-:W-:Y:S01]  /*0b70*/  PRMT R158, R21, 0x7632, R158 ;  /* 0x00007632159e7816 */ /* 0x000fe2000000009e */
[----:B------:R1:W-:Y:S01]  /*0b80*/  STL [R1+0x170], R5 ;  /* 0x0001700501007387 */ /* 0x0003e20000100800 */
[----:B------:R-:W-:Y:S02]  /*0b90*/  PRMT R159, R22, 0x7632, R159 ;  /* 0x00007632169f7816 */ /* 0x000fe4000000009f */
[----:B------:R-:W-:Y:S01]  /*0ba0*/  PRMT R160, R23, 0x7632, R160 ;  /* 0x0000763217a07816 */ /* 0x000fe200000000a0 */
[----:B0-----:R-:W-:Y:S01]  /*0bb0*/  IMAD.U32 R4, R11, 0x10000, RZ ;  /* 0x000100000b047824 */ /* 0x001fe200078e00ff */
[----:B------:R-:W-:-:S02]  /*0bc0*/  CS2R R10, SRZ ;  /* 0x00000000000a7805 */ /* 0x000fc4000001ff00 */
[----:B-1----:R-:W-:Y:S02]  /*0bd0*/  SHF.L.U32 R5, R12, 0x10, RZ ;  /* 0x000000100c057819 */ /* 0x002fe400000006ff */
[----:B------:R0:W-:Y:S04]  /*0be0*/  STL [R1+0x168], R4 ;  /* 0x0001680401007387 */ /* 0x0001e80000100800 */
[----:B------:R1:W-:Y:S01]  /*0bf0*/  STL [R1+0x160], R5 ;  /* 0x0001600501007387 */ /* 0x0003e20000100800 */
[----:B0-----:R-:W-:Y:S01]  /*0c00*/  IMAD.U32 R4, R13, 0x10000, RZ ;  /* 0x000100000d047824 */ /* 0x001fe200078e00ff */
[----:B------:R-:W-:Y:S02]  /*0c10*/  CS2R R12, SRZ ;  /* 0x00000000000c7805 */ /* 0x000fe4000001ff00 */
[----:B-1----:R-:W-:-:S02]  /*0c20*/  SHF.L.U32 R5, R14, 0x10, RZ ;  /* 0x000000100e057819 */ /* 0x002fc400000006ff */
        /* <DEDUP_REMOVED lines=63> */
.L_x_6824:
[----:B--2---:R-:W2:Y:S01]  /*1020*/  LDL.LU R212, [R1+0x24] ;  /* 0x0000240001d47983 */ /* 0x004ea20000300800 */
[----:B-1----:R-:W2:Y:S08]  /*1030*/  LDC.64 R2, c[0x0][0x288] ;  /* 0x0000a200ff027b82 */ /* 0x002eb00000000a00 */
        /* <DEDUP_REMOVED lines=8> */
[----:B-1----:R-:W-:Y:S02]  /*10c0*/  IMAD.WIDE R204, R212, 0x4, R206 ;  /* 0x00000004d4cc7825 */ /* 0x002fe400078e02ce */
[----:B------:R-:W0:Y:S01]  /*10d0*/  LDC.64 R206, c[0x0][0x250] ;  /* 0x00009400ffce7b82 */ /* 0x000e220000000a00 */
[----:B-----5:R4:W5:Y:S04]  /*10e0*/  LDG.E R3, desc[UR4][R2.64] ;  /* 0x0000000402037981 */ /* 0x020968000c1e1900 */
[----:B------:R1:W2:Y:S01]  /*10f0*/  LDG.E R215, desc[UR4][R204.64] ;  /* 0x00000004ccd77981 */ /* 0x0002a2000c1e1900 */
[----:B---3--:R-:W-:Y:S01]  /*1100*/  LOP3.LUT R208, R208, 0x7f, RZ, 0xc0, !PT ;  /* 0x0000007fd0d07812 */ /* 0x008fe200078ec0ff */
[----:B------:R-:W-:Y:S01]  /*1110*/  BSSY B0, `(.L_x_6652) ;  /* 0x00002cd000007945 */ /* 0x000fe20003800000 */
[----:B----4-:R-:W-:-:S05]  /*1120*/  IMAD R2, R212, R209, RZ ;  /* 0x000000d1d4027224 */ /* 0x010fca00078e02ff */
[----:B-1----:R-:W-:-:S04]  /*1130*/  SHF.R.S32.HI R204, RZ, 0x1f, R2 ;  /* 0x0000001fffcc7819 */ /* 0x002fc80000011402 */
[----:B------:R-:W-:-:S04]  /*1140*/  LEA.HI R2, R204, R2, RZ, 0x3 ;  /* 0x00000002cc027211 */ /* 0x000fc800078f18ff */
[----:B------:R-:W-:Y:S01]  /*1150*/  LEA.HI.SX32 R248, R2, R208, 0x1d ;  /* 0x000000d002f87211 */ /* 0x000fe200078feaff */
[----:B0-----:R-:W-:-:S03]  /*1160*/  IMAD.WIDE R204, R212, 0x4, R206 ;  /* 0x00000004d4cc7825 */ /* 0x001fc600078e02ce */
[----:B------:R-:W-:Y:S01]  /*1170*/  IADD3 R216, R248, 0x80, RZ ;  /* 0x00000080f8d87810 */ /* 0x000fe20007ffe0ff */
[----:B------:R-:W-:Y:S01]  /*1180*/  VIADD R212, R212, UR8 ;  /* 0x00000008d4d47c36 */ /* 0x000fe20008000000 */
[C---:B------:R-:W-:Y:S01]  /*1190*/  IADD3 R219, R248.reuse, 0x180, RZ ;  /* 0x00000180f8db7810 */ /* 0x040fe20007ffe0ff */
[----:B------:R-:W-:Y:S02]  /*11a0*/  VIADD R214, R248, 0x100 ;  /* 0x00000100f8d67836 */ /* 0x000fe40000000000 */
[--C-:B------:R-:W-:Y:S01]  /*11b0*/  IMAD.WIDE.U32 R220, R216, 0x20, R210.reuse ;  /* 0x00000020d8dc7825 */ /* 0x100fe200078e00d2 */
[----:B------:R0:W-:Y:S01]  /*11c0*/  STL [R1+0x24], R212 ;  /* 0x000024d401007387 */ /* 0x0001e20000100800 */
[----:B------:R-:W-:Y:S02]  /*11d0*/  ISETP.GE.AND P4, PT, R212, UR9, PT ;  /* 0x00000009d4007c0c */ /* 0x000fe4000bf86270 */
[--C-:B------:R-:W-:Y:S01]  /*11e0*/  IMAD.WIDE.U32 R206, R219, 0x20, R210.reuse ;  /* 0x00000020dbce7825 */ /* 0x100fe200078e00d2 */
[----:B------:R1:W-:Y:S03]  /*11f0*/  STL [R1+0x20], R248 ;  /* 0x000020f801007387 */ /* 0x0003e60000100800 */
[--C-:B------:R-:W-:Y:S01]  /*1200*/  IMAD.WIDE.U32 R246, R248, 0x20, R210.reuse ;  /* 0x00000020f8f67825 */ /* 0x100fe200078e00d2 */
[----:B------:R1:W-:Y:S03]  /*1210*/  STL [R1+0x58], R216 ;  /* 0x000058d801007387 */ /* 0x0003e60000100800 */
[----:B0-----:R-:W-:Y:S01]  /*1220*/  IMAD.WIDE.U32 R212, R214, 0x20, R210 ;  /* 0x00000020d6d47825 */ /* 0x001fe200078e00d2 */
[----:B------:R1:W-:Y:S04]  /*1230*/  STL [R1+0x78], R214 ;  /* 0x000078d601007387 */ /* 0x0003e80000100800 */
[----:B------:R1:W-:Y:S04]  /*1240*/  STL [R1+0x7c], R219 ;  /* 0x00007cdb01007387 */ /* 0x0003e80000100800 */
[----:B------:R1:W-:Y:S04]  /*1250*/  STL.64 [R1+0x28], R220 ;  /* 0x000028dc01007387 */ /* 0x0003e80000100a00 */
[----:B------:R1:W-:Y:S01]  /*1260*/  STL.64 [R1+0x40], R212 ;  /* 0x000040d401007387 */ /* 0x0003e20000100a00 */
[----:B--2---:R-:W-:-:S03]  /*1270*/  ISETP.GT.AND P5, PT, R0, RZ, PT ;  /* 0x000000ff0000720c */ /* 0x004fc60003fa4270 */
[----:B------:R1:W-:Y:S04]  /*1280*/  STL [R1+0x4c], R215 ;  /* 0x00004cd701007387 */ /* 0x0003e80000100800 */
[----:B------:R1:W-:Y:S06]  /*1290*/  STL.64 [R1+0x38], R206 ;  /* 0x000038ce01007387 */ /* 0x0003ec0000100a00 */
[----:B------:R-:W-:Y:S05]  /*12a0*/  @P5 BRA `(.L_x_6653) ;  /* 0x0000000000a45947 */ /* 0x000fea0003800000 */
[----:B------:R-:W-:Y:S01]  /*12b0*/  IMAD.U32 R2, RZ, RZ, UR16 ;  /* 0x00000010ff027e24 */ /* 0x000fe2000f8e00ff */
[----:B------:R-:W-:Y:S02]  /*12c0*/  MOV R0, UR17 ;  /* 0x0000001100007c02 */ /* 0x000fe40008000f00 */
[----:B------:R-:W-:Y:S02]  /*12d0*/  ISETP.GE.AND P3, PT, R215, 0x1, PT ;  /* 0x00000001d700780c */ /* 0x000fe40003f66270 */
[----:B------:R-:W-:-:S04]  /*12e0*/  ISETP.NE.U32.AND P0, PT, R2, RZ, PT ;  /* 0x000000ff0200720c */ /* 0x000fc80003f05070 */
[----:B------:R-:W-:-:S13]  /*12f0*/  ISETP.NE.AND.EX P0, PT, R0, RZ, PT, P0 ;  /* 0x000000ff0000720c */ /* 0x000fda0003f05300 */
[----:B------:R-:W5:Y:S04]  /*1300*/  @P0 LDG.E.128 R168, desc[UR4][R206.64] ;  /* 0x00000004cea80981 */ /* 0x000f68000c1e1d00 */
[----:B------:R1:W5:Y:S04]  /*1310*/  @P0 LDG.E.128 R172, desc[UR4][R206.64+0x10] ;  /* 0x00001004ceac0981 */ /* 0x000368000c1e1d00 */
[----:B------:R-:W5:Y:S04]  /*1320*/  @P0 LDG.E.128 R160, desc[UR4][R212.64] ;  /* 0x00000004d4a00981 */ /* 0x000f68000c1e1d00 */
[----:B------:R0:W5:Y:S01]  /*1330*/  @P0 LDG.E.128 R164, desc[UR4][R212.64+0x10] ;  /* 0x00001004d4a40981 */ /* 0x000162000c1e1d00 */
[----:B-1----:R-:W-:Y:S01]  /*1340*/  @P3 VIADD R206, R215, 0xffffffff ;  /* 0xffffffffd7ce3836 */ /* 0x002fe20000000000 */
[----:B------:R-:W-:-:S02]  /*1350*/  @P0 IADD3 R204, R248, 0x200, RZ ;  /* 0x00000200f8cc0810 */ /* 0x000fc40007ffe0ff */
[----:B------:R-:W5:Y:S01]  /*1360*/  @P0 LDG.E.128 R152, desc[UR4][R220.64] ;  /* 0x00000004dc980981 */ /* 0x000f62000c1e1d00 */
[----:B------:R-:W-:-:S03]  /*1370*/  @P3 IMAD R206, R206, R209, RZ ;  /* 0x000000d1cece3224 */ /* 0x000fc600078e02ff */
[----:B------:R1:W5:Y:S01]  /*1380*/  @P0 LDG.E.128 R156, desc[UR4][R220.64+0x10] ;  /* 0x00001004dc9c0981 */ /* 0x000362000c1e1d00 */
[----:B0-----:R-:W0:Y:S01]  /*1390*/  LDC.64 R212, c[0x0][0x240] ;  /* 0x00009000ffd47b82 */ /* 0x001e220000000a00 */
[----:B------:R-:W-:Y:S01]  /*13a0*/  @P3 SHF.R.S32.HI R207, RZ, 0x1f, R206 ;  /* 0x0000001fffcf3819 */ /* 0x000fe200000114ce */
[----:B------:R-:W-:Y:S01]  /*13b0*/  @P0 IMAD.WIDE.U32 R204, R204, 0x20, R210 ;  /* 0x00000020cccc0825 */ /* 0x000fe200078e00d2 */
[----:B------:R-:W5:Y:S02]  /*13c0*/  @P0 LDG.E.128 R144, desc[UR4][R246.64] ;  /* 0x00000004f6900981 */ /* 0x000f64000c1e1d00 */
[----:B------:R-:W-:Y:S02]  /*13d0*/  @P3 LEA.HI R207, R207, R206, RZ, 0x3 ;  /* 0x000000cecfcf3211 */ /* 0x000fe400078f18ff */
[----:B------:R-:W5:Y:S01]  /*13e0*/  @P0 LDG.E.128 R176, desc[UR4][R204.64] ;  /* 0x00000004ccb00981 */ /* 0x000f62000c1e1d00 */
[----:B-1----:R-:W-:Y:S01]  /*13f0*/  IMAD.MOV.U32 R220, RZ, RZ, RZ ;  /* 0x000000ffffdc7224 */ /* 0x002fe200078e00ff */
[----:B------:R-:W-:-:S02]  /*1400*/  @P3 LEA.HI.SX32 R220, R207, R208, 0x1d ;  /* 0x000000d0cfdc3211 */ /* 0x000fc400078feaff */
[----:B------:R1:W5:Y:S02]  /*1410*/  @P0 LDG.E.128 R180, desc[UR4][R204.64+0x10] ;  /* 0x00001004ccb40981 */ /* 0x000364000c1e1d00 */
[C---:B------:R-:W-:Y:S01]  /*1420*/  IADD3 R208, R220.reuse, 0x180, RZ ;  /* 0x00000180dcd07810 */ /* 0x040fe20007ffe0ff */
[C---:B------:R-:W-:Y:S01]  /*1430*/  VIADD R206, R220.reuse, 0x100 ;  /* 0x00000100dcce7836 */ /* 0x040fe20000000000 */
[----:B------:R2:W5:Y:S01]  /*1440*/  @P0 LDG.E.128 R148, desc[UR4][R246.64+0x10] ;  /* 0x00001004f6940981 */ /* 0x000562000c1e1d00 */
[C---:B------:R-:W-:Y:S01]  /*1450*/  VIADD R210, R220.reuse, 0x200 ;  /* 0x00000200dcd27836 */ /* 0x040fe20000000000 */
[C---:B-1----:R-:W-:Y:S01]  /*1460*/  IADD3 R204, R220.reuse, 0x80, RZ ;  /* 0x00000080dccc7810 */ /* 0x042fe20007ffe0ff */
        /* <DEDUP_REMOVED lines=12> */
[----:B--2---:R-:W-:Y:S06]  /*1530*/  BRA `(.L_x_6654) ;  /* 0x0000002800287947 */ /* 0x004fec0003800000 */
.L_x_6653:
[----:B------:R-:W2:Y:S01]  /*1540*/  LDL.LU.64 R222, [R1+0x28] ;  /* 0x0000280001de7983 */ /* 0x000ea20000300a00 */
[----:B------:R-:W0:Y:S03]  /*1550*/  LDC.64 R232, c[0x0][0x238] ;  /* 0x00008e00ffe87b82 */ /* 0x000e260000000a00 */
[----:B------:R-:W3:Y:S04]  /*1560*/  LDL.LU.64 R244, [R1+0x40] ;  /* 0x0000400001f47983 */ /* 0x000ee80000300a00 */
[----:B------:R-:W4:Y:S01]  /*1570*/  LDL.LU.64 R226, [R1+0x38] ;  /* 0x0000380001e27983 */ /* 0x000f220000300a00 */
[----:B------:R-:W-:Y:S01]  /*1580*/  IADD3 R0, R0, -0x1, RZ ;  /* 0xffffffff00007810 */ /* 0x000fe20007ffe0ff */
[----:B------:R-:W0:Y:S02]  /*1590*/  LDC.64 R250, c[0x0][0x2b8] ;  /* 0x0000ae00fffa7b82 */ /* 0x000e240000000a00 */
[----:B------:R-:W-:Y:S04]  /*15a0*/  STL [R1+0x28c], R142 ;  /* 0x00028c8e01007387 */ /* 0x000fe80000100800 */
[----:B------:R-:W-:Y:S04]  /*15b0*/  STL [R1+0x288], R141 ;  /* 0x0002888d01007387 */ /* 0x000fe80000100800 */
[----:B------:R-:W-:Y:S04]  /*15c0*/  STL [R1+0x284], R140 ;  /* 0x0002848c01007387 */ /* 0x000fe80000100800 */
[----:B------:R-:W-:Y:S04]  /*15d0*/  STL [R1+0x280], R139 ;  /* 0x0002808b01007387 */ /* 0x000fe80000100800 */
[----:B------:R-:W-:Y:S04]  /*15e0*/  STL [R1+0x27c], R138 ;  /* 0x00027c8a01007387 */ /* 0x000fe80000100800 */
[----:B------:R1:W-:Y:S04]  /*15f0*/  STL [R1+0x278], R137 ;  /* 0x0002788901007387 */ /* 0x0003e80000100800 */
[----:B------:R-:W-:Y:S04]  /*1600*/  STL [R1+0x274], R136 ;  /* 0x0002748801007387 */ /* 0x000fe80000100800 */
[----:B------:R-:W-:Y:S01]  /*1610*/  STL [R1+0x270], R135 ;  /* 0x0002708701007387 */ /* 0x000fe20000100800 */
[----:B-1----:R-:W1:Y:S03]  /*1620*/  LDC R137, c[0x0][0x218] ;  /* 0x00008600ff897b82 */ /* 0x002e660000000800 */
[----:B------:R-:W-:Y:S04]  /*1630*/  STL [R1+0x26c], R134 ;  /* 0x00026c8601007387 */ /* 0x000fe80000100800 */
[----:B------:R-:W-:Y:S04]  /*1640*/  STL [R1+0x268], R133 ;  /* 0x0002688501007387 */ /* 0x000fe80000100800 */
[----:B------:R-:W-:Y:S04]  /*1650*/  STL [R1+0x264], R132 ;  /* 0x0002648401007387 */ /* 0x000fe80000100800 */
[----:B------:R-:W-:Y:S04]  /*1660*/  STL [R1+0x260], R131 ;  /* 0x0002608301007387 */ /* 0x000fe80000100800 */
[----:B------:R-:W-:Y:S04]  /*1670*/  STL [R1+0x25c], R130 ;  /* 0x00025c8201007387 */ /* 0x000fe80000100800 */
[----:B------:R-:W-:Y:S01]  /*1680*/  STL [R1+0x258], R129 ;  /* 0x0002588101007387 */ /* 0x000fe20000100800 */
[----:B-1----:R-:W-:-:S03]  /*1690*/  IMAD R0, R0, R137, RZ ;  /* 0x0000008900007224 */ /* 0x002fc600078e02ff */
[----:B------:R-:W-:Y:S04]  /*16a0*/  STL [R1+0x254], R128 ;  /* 0x0002548001007387 */ /* 0x000fe80000100800 */
[----:B------:R-:W-:Y:S04]  /*16b0*/  STL [R1+0x250], R127 ;  /* 0x0002507f01007387 */ /* 0x000fe80000100800 */
[----:B------:R-:W-:Y:S04]  /*16c0*/  STL [R1+0x24c], R126 ;  /* 0x00024c7e01007387 */ /* 0x000fe80000100800 */
[----:B------:R-:W-:Y:S04]  /*16d0*/  STL [R1+0x248], R125 ;  /* 0x0002487d01007387 */ /* 0x000fe80000100800 */
[----:B------:R1:W-:Y:S04]  /*16e0*/  STL [R1+0x244], R124 ;  /* 0x0002447c01007387 */ /* 0x0003e80000100800 */
[----:B------:R-:W-:Y:S04]  /*16f0*/  STL [R1+0x240], R83 ;  /* 0x0002405301007387 */ /* 0x000fe80000100800 */
[----:B------:R-:W-:Y:S04]  /*1700*/  STL [R1+0x23c], R82 ;  /* 0x00023c5201007387 */ /* 0x000fe80000100800 */
[----:B------:R1:W3:Y:S01]  /*1710*/  LDG.E R141, desc[UR4][R204.64] ;  /* 0x00000004cc8d7981 */ /* 0x0002e2000c1e1900 */
[----:B------:R-:W2:Y:S01]  /*1720*/  S2R R212, SR_TID.X ;  /* 0x0000000000d47919 */ /* 0x000ea20000002100 */
[----:B------:R-:W-:Y:S01]  /*1730*/  SHF.R.S32.HI R2, RZ, 0x1f, R0 ;  /* 0x0000001fff027819 */ /* 0x000fe20000011400 */
[--C-:B0-----:R-:W-:Y:S01]  /*1740*/  IMAD.WIDE.U32 R208, R216, 0x20, R232.reuse ;  /* 0x00000020d8d07825 */ /* 0x101fe200078e00e8 */
[----:B-1----:R-:W0:Y:S01]  /*1750*/  LDC.64 R124, c[0x0][0x2c8] ;  /* 0x0000b200ff7c7b82 */ /* 0x002e220000000a00 */
        /* <DEDUP_REMOVED lines=22> */
[----:B------:R-:W-:Y:S04]  /*18c0*/  STL [R1+0x1e0], R59 ;  /* 0x0001e03b01007387 */ /* 0x000fe80000100800 */
[----:B------:R-:W-:Y:S04]  /*18d0*/  STL [R1+0x1dc], R58 ;  /* 0x0001dc3a01007387 */ /* 0x000fe80000100800 */
[----:B------:R-:W-:Y:S04]  /*18e0*/  STL [R1+0x1d8], R57 ;  /* 0x0001d83901007387 */ /* 0x000fe80000100800 */
[----:B------:R-:W-:Y:S04]  /*18f0*/  STL [R1+0x1d4], R56 ;  /* 0x0001d43801007387 */ /* 0x000fe80000100800 */
[----:B------:R-:W-:Y:S04]  /*1900*/  STL [R1+0x1d0], R55 ;  /* 0x0001d03701007387 */ /* 0x000fe80000100800 */
[----:B------:R-:W-:Y:S04]  /*1910*/  STL [R1+0x1cc], R54 ;  /* 0x0001cc3601007387 */ /* 0x000fe80000100800 */
[----:B------:R-:W-:Y:S04]  /*1920*/  STL [R1+0x1c8], R53 ;  /* 0x0001c83501007387 */ /* 0x000fe80000100800 */
[----:B------:R-:W-:Y:S01]  /*1930*/  STL [R1+0x1c4], R52 ;  /* 0x0001c43401007387 */ /* 0x000fe20000100800 */
[----:B------:R-:W-:-:S03]  /*1940*/  IMAD.WIDE.U32 R204, R248, 0x20, R232 ;  /* 0x00000020f8cc7825 */ /* 0x000fc600078e00e8 */
        /* <DEDUP_REMOVED lines=8> */
[----:B-1----:R-:W3:Y:S04]  /*19d0*/  LDG.E.128 R60, desc[UR4][R204.64+0x10] ;  /* 0x00001004cc3c7981 */ /* 0x002ee8000c1e1d00 */
[----:B0-----:R-:W3:Y:S01]  /*19e0*/  LDG.E.128 R44, desc[UR4][R204.64] ;  /* 0x00000004cc2c7981 */ /* 0x001ee2000c1e1d00 */
[----:B------:R-:W-:Y:S01]  /*19f0*/  IMAD.WIDE.U32 R216, R214, 0x20, R232 ;  /* 0x00000020d6d87825 */ /* 0x000fe200078e00e8 */
[----:B--2---:R-:W-:-:S03]  /*1a00*/  LOP3.LUT R139, R212, 0x7f, RZ, 0xc0, !PT ;  /* 0x0000007fd48b7812 */ /* 0x004fc600078ec0ff */
[----:B------:R-:W-:Y:S01]  /*1a10*/  IMAD.WIDE.U32 R224, R219, 0x20, R232 ;  /* 0x00000020dbe07825 */ /* 0x000fe200078e00e8 */
[----:B------:R-:W-:-:S03]  /*1a20*/  LEA.HI R0, R2, R0, RZ, 0x3 ;  /* 0x0000000002007211 */ /* 0x000fc600078f18ff */
[----:B------:R-:W-:Y:S01]  /*1a30*/  IMAD.MOV.U32 R252, RZ, RZ, R215 ;  /* 0x000000fffffc7224 */ /* 0x000fe200078e00d7 */
[----:B------:R-:W2:Y:S01]  /*1a40*/  LDG.E.128 R204, desc[UR4][R208.64] ;  /* 0x00000004d0cc7981 */ /* 0x000ea2000c1e1d00 */
[----:B------:R-:W-:-:S03]  /*1a50*/  LEA.HI.SX32 R0, R0, R139, 0x1d ;  /* 0x0000008b00007211 */ /* 0x000fc600078feaff */
[----:B------:R-:W2:Y:S01]  /*1a60*/  LDG.E.128 R212, desc[UR4][R216.64] ;  /* 0x00000004d8d47981 */ /* 0x000ea2000c1e1d00 */
[----:B------:R-:W-:Y:S01]  /*1a70*/  IADD3 R56, R248, 0x200, RZ ;  /* 0x00000200f8387810 */ /* 0x000fe20007ffe0ff */
[C---:B------:R-:W-:Y:S01]  /*1a80*/  VIADD R236, R0.reuse, 0x80 ;  /* 0x0000008000ec7836 */ /* 0x040fe20000000000 */
[C---:B------:R-:W-:Y:S01]  /*1a90*/  IADD3 R240, R0.reuse, 0x100, RZ ;  /* 0x0000010000f07810 */ /* 0x040fe20007ffe0ff */
[----:B------:R-:W-:Y:S01]  /*1aa0*/  IMAD.WIDE.U32 R200, R0, 0x10, R250 ;  /* 0x0000001000c87825 */ /* 0x000fe200078e00fa */
[----:B------:R-:W2:Y:S03]  /*1ab0*/  LDG.E.128 R208, desc[UR4][R208.64+0x10] ;  /* 0x00001004d0d07981 */ /* 0x000ea6000c1e1d00 */
[----:B------:R-:W-:Y:S02]  /*1ac0*/  IMAD.WIDE.U32 R232, R56, 0x20, R232 ;  /* 0x0000002038e87825 */ /* 0x000fe400078e00e8 */
[----:B------:R-:W2:Y:S02]  /*1ad0*/  LDG.E.128 R200, desc[UR4][R200.64] ;  /* 0x00000004c8c87981 */ /* 0x000ea4000c1e1d00 */
[----:B------:R-:W-:-:S02]  /*1ae0*/  IMAD.WIDE.U32 R236, R236, 0x10, R250 ;  /* 0x00000010ecec7825 */ /* 0x000fc400078e00fa */
[----:B------:R-:W2:Y:S02]  /*1af0*/  LDG.E.128 R228, desc[UR4][R232.64] ;  /* 0x00000004e8e47981 */ /* 0x000ea4000c1e1d00 */
[----:B------:R-:W-:Y:S01]  /*1b00*/  IMAD.MOV.U32 R80, RZ, RZ, R222 ;  /* 0x000000ffff507224 */ /* 0x000fe200078e00de */
[----:B------:R-:W-:Y:S01]  /*1b10*/  MOV R81, R223 ;  /* 0x000000df00517202 */ /* 0x000fe20000000f00 */
[----:B------:R-:W-:Y:S01]  /*1b20*/  IMAD.WIDE.U32 R240, R240, 0x10, R250 ;  /* 0x00000010f0f07825 */ /* 0x000fe200078e00fa */
[----:B------:R-:W2:Y:S04]  /*1b30*/  LDG.E.128 R220, desc[UR4][R224.64] ;  /* 0x00000004e0dc7981 */ /* 0x000ea8000c1e1d00 */
[----:B------:R-:W2:Y:S01]  /*1b40*/  LDG.E.128 R216, desc[UR4][R216.64+0x10] ;  /* 0x00001004d8d87981 */ /* 0x000ea2000c1e1d00 */
[----:B----4-:R-:W-:Y:S01]  /*1b50*/  IMAD.MOV.U32 R58, RZ, RZ, R226 ;  /* 0x000000ffff3a7224 */ /* 0x010fe200078e00e2 */
[----:B------:R-:W-:-:S02]  /*1b60*/  MOV R59, R227 ;  /* 0x000000e3003b7202 */ /* 0x000fc40000000f00 */
[----:B------:R-:W4:Y:S04]  /*1b70*/  LDG.E.128 R232, desc[UR4][R232.64+0x10] ;  /* 0x00001004e8e87981 */ /* 0x000f28000c1e1d00 */
[----:B------:R-:W4:Y:S04]  /*1b80*/  LDG.E.128 R224, desc[UR4][R224.64+0x10] ;  /* 0x00001004e0e07981 */ /* 0x000f28000c1e1d00 */
[----:B------:R-:W4:Y:S04]  /*1b90*/  LDG.E.128 R236, desc[UR4][R236.64] ;  /* 0x00000004ecec7981 */ /* 0x000f28000c1e1d00 */
[----:B------:R-:W4:Y:S01]  /*1ba0*/  LDG.E.128 R240, desc[UR4][R240.64] ;  /* 0x00000004f0f07981 */ /* 0x000f22000c1e1d00 */
[----:B------:R-:W-:-:S13]  /*1bb0*/  ISETP.GE.AND P3, PT, R252, 0x1, PT ;  /* 0x00000001fc00780c */ /* 0x000fda0003f66270 */
[----:B------:R-:W-:-:S04]  /*1bc0*/  @P3 VIADD R252, R252, 0xffffffff ;  /* 0xfffffffffcfc3836 */ /* 0x000fc80000000000 */
[----:B------:R-:W-:-:S05]  /*1bd0*/  @P3 IMAD R252, R252, R137, RZ ;  /* 0x00000089fcfc3224 */ /* 0x000fca00078e02ff */
[----:B------:R-:W-:-:S04]  /*1be0*/  @P3 SHF.R.S32.HI R53, RZ, 0x1f, R252 ;  /* 0x0000001fff353819 */ /* 0x000fc800000114fc */
[----:B------:R-:W-:Y:S02]  /*1bf0*/  @P3 LEA.HI R252, R53, R252, RZ, 0x3 ;  /* 0x000000fc35fc3211 */ /* 0x000fe400078f18ff */
[----:B------:R-:W0:Y:S01]  /*1c00*/  LDC.U8 R53, c[0x0][0x2a0] ;  /* 0x0000a800ff357b82 */ /* 0x000e220000000000 */
[----:B------:R-:W-:Y:S01]  /*1c10*/  IMAD.U32 R2, RZ, RZ, UR16 ;  /* 0x00000010ff027e24 */ /* 0x000fe2000f8e00ff */
[C---:B------:R-:W-:Y:S01]  /*1c20*/  IADD3 R248, R0.reuse, 0x200, RZ ;  /* 0x0000020000f87810 */ /* 0x040fe20007ffe0ff */
[----:B---3--:R-:W-:Y:S02]  /*1c30*/  IMAD.MOV.U32 R54, RZ, RZ, R244 ;  /* 0x000000ffff367224 */ /* 0x008fe400078e00f4 */
[----:B------:R-:W-:Y:S01]  /*1c40*/  VIADD R244, R0, 0x180 ;  /* 0x0000018000f47836 */ /* 0x000fe20000000000 */
[----:B------:R-:W-:Y:S02]  /*1c50*/  MOV R0, UR17 ;  /* 0x0000001100007c02 */ /* 0x000fe40008000f00 */
[----:B------:R-:W-:Y:S01]  /*1c60*/  ISETP.NE.U32.AND P0, PT, R2, RZ, PT ;  /* 0x000000ff0200720c */ /* 0x000fe20003f05070 */
[----:B------:R-:W-:-:S03]  /*1c70*/  HFMA2.MMA R64, -RZ, RZ, 0, 0 ;  /* 0x00000000ff407435 */ /* 0x000fc600000001ff */
[----:B------:R-:W-:-:S03]  /*1c80*/  ISETP.NE.AND.EX P0, PT, R0, RZ, PT, P0 ;  /* 0x000000ff0000720c */ /* 0x000fc60003f05300 */
[----:B------:R-:W-:Y:S01]  /*1c90*/  @P3 LEA.HI.SX32 R64, R252, R139, 0x1d ;  /* 0x0000008bfc403211 */ /* 0x000fe200078feaff */
[----:B------:R-:W-:Y:S01]  /*1ca0*/  IMAD.MOV.U32 R76, RZ, RZ, R246 ;  /* 0x000000ffff4c7224 */ /* 0x000fe200078e00f6 */
[----:B------:R-:W-:Y:S02]  /*1cb0*/  MOV R77, R247 ;  /* 0x000000f7004d7202 */ /* 0x000fe40000000f00 */
[----:B0-----:R-:W-:-:S06]  /*1cc0*/  ISETP.NE.AND P1, PT, R53, RZ, PT ;  /* 0x000000ff3500720c */ /* 0x001fcc0003f25270 */
[----:B------:R-:W-:Y:S01]  /*1cd0*/  @P0 IMAD.WIDE.U32 R124, R56, 0x20, R124 ;  /* 0x00000020387c0825 */ /* 0x000fe200078e007c */
[C---:B------:R-:W-:Y:S01]  /*1ce0*/  IADD3 R53, R64.reuse, 0x200, RZ ;  /* 0x0000020040357810 */ /* 0x040fe20007ffe0ff */
[----:B------:R-:W5:Y:S02]  /*1cf0*/  @P0 LDG.E.128 R152, desc[UR4][R80.64] ;  /* 0x0000000450980981 */ /* 0x000f64000c1e1d00 */
[----:B------:R-:W-:Y:S02]  /*1d00*/  VIADD R56, R64, 0x180 ;  /* 0x0000018040387836 */ /* 0x000fe40000000000 */
[----:B------:R-:W5:Y:S01]  /*1d10*/  @P0 LDG.E.128 R156, desc[UR4][R80.64+0x10] ;  /* 0x00001004509c0981 */ /* 0x000f62000c1e1d00 */
[----:B------:R-:W-:-:S03]  /*1d20*/  MOV R55, R245 ;  /* 0x000000f500377202 */ /* 0x000fc60000000f00 */
[----:B------:R-:W5:Y:S04]  /*1d30*/  @P0 LDG.E.128 R144, desc[UR4][R76.64] ;  /* 0x000000044c900981 */ /* 0x000f68000c1e1d00 */
[----:B------:R-:W5:Y:S04]  /*1d40*/  @P0 LDG.E.128 R148, desc[UR4][R76.64+0x10] ;  /* 0x000010044c940981 */ /* 0x000f68000c1e1d00 */
[----:B------:R-:W5:Y:S01]  /*1d50*/  @P0 LDG.E.128 R168, desc[UR4][R58.64] ;  /* 0x000000043aa80981 */ /* 0x000f62000c1e1d00 */
[----:B------:R-:W-:-:S03]  /*1d60*/  FSEL R252, R141, RZ, !P1 ;  /* 0x000000ff8dfc7208 */ /* 0x000fc60004800000 */
[----:B------:R0:W5:Y:S04]  /*1d70*/  @P0 LDG.E.128 R172, desc[UR4][R58.64+0x10] ;  /* 0x000010043aac0981 */ /* 0x000168000c1e1d00 */
[----:B------:R-:W5:Y:S04]  /*1d80*/  @P0 LDG.E.128 R176, desc[UR4][R124.64] ;  /* 0x000000047cb00981 */ /* 0x000f68000c1e1d00 */
[----:B------:R-:W5:Y:S04]  /*1d90*/  @P0 LDG.E.128 R180, desc[UR4][R124.64+0x10] ;  /* 0x000010047cb40981 */ /* 0x000f68000c1e1d00 */
[----:B------:R-:W5:Y:S04]  /*1da0*/  @P0 LDG.E.128 R160, desc[UR4][R54.64] ;  /* 0x0000000436a00981 */ /* 0x000f68000c1e1d00 */
[----:B------:R1:W5:Y:S01]  /*1db0*/  @P0 LDG.E.128 R164, desc[UR4][R54.64+0x10] ;  /* 0x0000100436a40981 */ /* 0x000362000c1e1d00 */
[----:B------:R-:W-:Y:S01]  /*1dc0*/  IMAD.MOV.U32 R50, RZ, RZ, R46 ;  /* 0x000000ffff327224 */ /* 0x000fe200078e002e */
[----:B------:R-:W-:Y:S01]  /*1dd0*/  MOV R49, R47 ;  /* 0x0000002f00317202 */ /* 0x000fe20000000f00 */
[----:B------:R-:W-:Y:S01]  /*1de0*/  IMAD.MOV.U32 R46, RZ, RZ, R61 ;  /* 0x000000ffff2e7224 */ /* 0x000fe200078e003d */
[----:B------:R-:W-:-:S02]  /*1df0*/  MOV R47, R60 ;  /* 0x0000003c002f7202 */ /* 0x000fc40000000f00 */
[----:B------:R-:W3:Y:S01]  /*1e00*/  LDC.64 R60, c[0x0][0x240] ;  /* 0x00009000ff3c7b82 */ /* 0x000ee20000000a00 */
[----:B------:R-:W-:Y:S01]  /*1e10*/  IMAD.MOV.U32 R52, RZ, RZ, R44 ;  /* 0x000000ffff347224 */ /* 0x000fe200078e002c */
[----:B------:R-:W-:Y:S01]  /*1e20*/  MOV R51, R45 ;  /* 0x0000002d00337202 */ /* 0x000fe20000000f00 */
[----:B------:R-:W-:Y:S01]  /*1e30*/  IMAD.MOV.U32 R44, RZ, RZ, R63 ;  /* 0x000000ffff2c7224 */ /* 0x000fe200078e003f */
[----:B------:R-:W-:Y:S01]  /*1e40*/  MOV R45, R62 ;  /* 0x0000003e002d7202 */ /* 0x000fe20000000f00 */
[C---:B------:R-:W-:Y:S01]  /*1e50*/  VIADD R63, R64.reuse, 0x80 ;  /* 0x00000080403f7836 */ /* 0x040fe20000000000 */
[----:B------:R-:W-:Y:S01]  /*1e60*/  IADD3 R62, R64, 0x100, RZ ;  /* 0x00000100403e7810 */ /* 0x000fe20007ffe0ff */
[C---:B0-----:R-:W-:Y:S02]  /*1e70*/  FADD.FTZ R59, -R252.reuse, R46 ;  /* 0x0000002efc3b7221 */ /* 0x041fe40000010100 */
[C---:B------:R-:W-:Y:S01]  /*1e80*/  FADD.FTZ R58, -R252.reuse, R45 ;  /* 0x0000002dfc3a7221 */ /* 0x040fe20000010100 */
[C---:B--2---:R-:W-:Y:S01]  /*1e90*/  FADD.FTZ R46, -R252.reuse, R212 ;  /* 0x000000d4fc2e7221 */ /* 0x044fe20000010100 */
[C---:B------:R-:W-:Y:S01]  /*1ea0*/  FADD.FTZ R45, -R252.reuse, R213 ;  /* 0x000000d5fc2d7221 */ /* 0x040fe20000010100 */
[C---:B-1----:R-:W-:Y:S01]  /*1eb0*/  FADD.FTZ R55, -R252.reuse, R204 ;  /* 0x000000ccfc377221 */ /* 0x042fe20000010100 */
[----:B------:R-:W-:Y:S01]  /*1ec0*/  FADD.FTZ R54, -R252, R205 ;  /* 0x000000cdfc367221 */ /* 0x000fe20000010100 */
[----:B---3--:R-:W-:-:S04]  /*1ed0*/  IMAD.WIDE.U32 R80, R64, 0x8, R60 ;  /* 0x0000000840507825 */ /* 0x008fc800078e003c */
[----:B------:R-:W-:Y:S01]  /*1ee0*/  FADD.FTZ R64, -R252, R52 ;  /* 0x00000034fc407221 */ /* 0x000fe20000010100 */
[----:B------:R-:W-:-:S04]  /*1ef0*/  IMAD.WIDE.U32 R76, R63, 0x8, R60 ;  /* 0x000000083f4c7825 */ /* 0x000fc800078e003c */
[----:B------:R-:W-:Y:S01]  /*1f00*/  FADD.FTZ R63, -R252, R51 ;  /* 0x00000033fc3f7221 */ /* 0x000fe20000010100 */
[----:B------:R-:W-:-:S04]  /*1f10*/  IMAD.WIDE.U32 R72, R62, 0x8, R60 ;  /* 0x000000083e487825 */ /* 0x000fc800078e003c */
[----:B------:R-:W-:Y:S01]  /*1f20*/  FADD.FTZ R62, -R252, R50 ;  /* 0x00000032fc3e7221 */ /* 0x000fe20000010100 */
[----:B-----5:R-:W-:Y:S01]  /*1f30*/  FMUL.FTZ R125, R3, R64 ;  /* 0x00000040037d7220 */ /* 0x020fe20000410000 */
[----:B------:R-:W-:-:S04]  /*1f40*/  IMAD.WIDE.U32 R70, R56, 0x8, R60 ;  /* 0x0000000838467825 */ /* 0x000fc800078e003c */
[----:B------:R-:W-:Y:S01]  /*1f50*/  FADD.FTZ R213, -R252, R220 ;  /* 0x000000dcfcd57221 */ /* 0x000fe20000010100 */
[----:B------:R-:W-:-:S04]  /*1f60*/  IMAD.WIDE.U32 R68, R53, 0x8, R60 ;  /* 0x0000000835447825 */ /* 0x000fc800078e003c */
[C---:B------:R-:W-:Y:S01]  /*1f70*/  FADD.FTZ R61, -R252.reuse, R49 ;  /* 0x00000031fc3d7221 */ /* 0x040fe20000010100 */
[C---:B------:R-:W-:Y:S01]  /*1f80*/  FADD.FTZ R60, -R252.reuse, R47 ;  /* 0x0000002ffc3c7221 */ /* 0x040fe20000010100 */
[C---:B------:R-:W-:Y:S01]  /*1f90*/  FADD.FTZ R212, -R252.reuse, R221 ;  /* 0x000000ddfcd47221 */ /* 0x040fe20000010100 */
[C---:B------:R-:W-:Y:S01]  /*1fa0*/  FMUL.FTZ R124, R3.reuse, R63 ;  /* 0x0000003f037c7220 */ /* 0x040fe20000410000 */
[----:B------:R0:W5:Y:S01]  /*1fb0*/  LDG.E.64 R220, desc[UR4][R80.64] ;  /* 0x0000000450dc7981 */ /* 0x000162000c1e1b00 */
[----:B------:R-:W-:Y:S01]  /*1fc0*/  FMUL.FTZ R83, R3, R62 ;  /* 0x0000003e03537220 */ /* 0x000fe20000410000 */
[C---:B------:R-:W-:Y:S02]  /*1fd0*/  FADD.FTZ R56, -R252.reuse, R44 ;  /* 0x0000002cfc387221 */ /* 0x040fe40000010100 */
[----:B------:R1:W5:Y:S01]  /*1fe0*/  LDG.E.64 R204, desc[UR4][R76.64] ;  /* 0x000000044ccc7981 */ /* 0x000362000c1e1b00 */
[C---:B------:R-:W-:Y:S01]  /*1ff0*/  FADD.FTZ R53, -R252.reuse, R206 ;  /* 0x000000cefc357221 */ /* 0x040fe20000010100 */
[----:B------:R-:W-:-:S02]  /*2000*/  FADD.FTZ R52, -R252, R207 ;  /* 0x000000cffc347221 */ /* 0x000fc40000010100 */
[----:B------:R2:W-:Y:S01]  /*2010*/  STL [R1+0xb4], R125 ;  /* 0x0000b47d01007387 */ /* 0x0005e20000100800 */
[C---:B0-----:R-:W-:Y:S01]  /*2020*/  FMUL.FTZ R81, R3.reuse, R61 ;  /* 0x0000003d03517220 */ /* 0x041fe20000410000 */
[C---:B------:R-:W-:Y:S02]  /*2030*/  FMUL.FTZ R80, R3.reuse, R60 ;  /* 0x0000003c03507220 */ /* 0x040fe40000410000 */
[----:B------:R0:W-:Y:S01]  /*2040*/  STL [R1+0xfc], R124 ;  /* 0x0000fc7c01007387 */ /* 0x0001e20000100800 */
[C---:B-1----:R-:W-:Y:S01]  /*2050*/  FMUL.FTZ R77, R3.reuse, R59 ;  /* 0x0000003b034d7220 */ /* 0x042fe20000410000 */
[C---:B------:R-:W-:Y:S02]  /*2060*/  FMUL.FTZ R76, R3.reuse, R58 ;  /* 0x0000003a034c7220 */ /* 0x040fe40000410000 */
[----:B------:R1:W5:Y:S01]  /*2070*/  LDG.E.64 R206, desc[UR4][R72.64] ;  /* 0x0000000448ce7981 */ /* 0x000362000c1e1b00 */
[----:B------:R-:W-:Y:S01]  /*2080*/  FMUL.FTZ R74, R3, R56 ;  /* 0x00000038034a7220 */ /* 0x000fe20000410000 */
[C---:B------:R-:W-:Y:S01]  /*2090*/  FADD.FTZ R51, -R252.reuse, R208 ;  /* 0x000000d0fc337221 */ /* 0x040fe20000010100 */
[C---:B------:R-:W-:Y:S01]  /*20a0*/  FADD.FTZ R50, -R252.reuse, R209 ;  /* 0x000000d1fc327221 */ /* 0x040fe20000010100 */
[----:B------:R-:W-:Y:S01]  /*20b0*/  STL [R1+0xf8], R83 ;  /* 0x0000f85301007387 */ /* 0x000fe20000100800 */
[C---:B------:R-:W-:Y:S01]  /*20c0*/  FADD.FTZ R49, -R252.reuse, R210 ;  /* 0x000000d2fc317221 */ /* 0x040fe20000010100 */
[----:B------:R-:W-:-:S02]  /*20d0*/  FADD.FTZ R47, -R252, R211 ;  /* 0x000000d3fc2f7221 */ /* 0x000fc40000010100 */
[----:B------:R-:W-:Y:S01]  /*20e0*/  STL [R1+0xf4], R81 ;  /* 0x0000f45101007387 */ /* 0x000fe20000100800 */
[C---:B-1----:R-:W-:Y:S01]  /*20f0*/  FMUL.FTZ R73, R3.reuse, R55 ;  /* 0x0000003703497220 */ /* 0x042fe20000410000 */
[C---:B------:R-:W-:Y:S02]  /*2100*/  FMUL.FTZ R72, R3.reuse, R54 ;  /* 0x0000003603487220 */ /* 0x040fe40000410000 */
[----:B------:R1:W5:Y:S04]  /*2110*/  LDG.E.64 R208, desc[UR4][R70.64] ;  /* 0x0000000446d07981 */ /* 0x000368000c1e1b00 */
[----:B------:R-:W-:Y:S04]  /*2120*/  STL [R1+0xf0], R80 ;  /* 0x0000f05001007387 */ /* 0x000fe80000100800 */
[----:B------:R-:W-:Y:S01]  /*2130*/  STL [R1+0xec], R77 ;  /* 0x0000ec4d01007387 */ /* 0x000fe20000100800 */
[C---:B-1----:R-:W-:Y:S01]  /*2140*/  FMUL.FTZ R71, R3.reuse, R53 ;  /* 0x0000003503477220 */ /* 0x042fe20000410000 */
[----:B------:R-:W-:-:S02]  /*2150*/  FMUL.FTZ R70, R3, R52 ;  /* 0x0000003403467220 */ /* 0x000fc40000410000 */
[----:B------:R1:W5:Y:S04]  /*2160*/  LDG.E.64 R210, desc[UR4][R68.64] ;  /* 0x0000000444d27981 */ /* 0x000368000c1e1b00 */
[----:B------:R-:W-:Y:S01]  /*2170*/  STL [R1+0xe8], R76 ;  /* 0x0000e84c01007387 */ /* 0x000fe20000100800 */
[----:B------:R-:W-:-:S03]  /*2180*/  PRMT R142, R200, 0x7632, R142 ;  /* 0x00007632c88e7816 */ /* 0x000fc6000000008e */
[----:B------:R-:W-:Y:S01]  /*2190*/  STL [R1+0xe4], R74 ;  /* 0x0000e44a01007387 */ /* 0x000fe20000100800 */
[C---:B-1----:R-:W-:Y:S01]  /*21a0*/  FMUL.FTZ R69, R3.reuse, R51 ;  /* 0x0000003303457220 */ /* 0x042fe20000410000 */
[----:B------:R-:W-:Y:S02]  /*21b0*/  FMUL.FTZ R68, R3, R50 ;  /* 0x0000003203447220 */ /* 0x000fe40000410000 */
[----:B------:R-:W-:Y:S01]  /*21c0*/  STL [R1+0xe0], R73 ;  /* 0x0000e04901007387 */ /* 0x000fe20000100800 */
[----:B------:R-:W-:Y:S01]  /*21d0*/  IMAD.U32 R141, R200, 0x10000, RZ ;  /* 0x00010000c88d7824 */ /* 0x000fe200078e00ff */
[C---:B------:R-:W-:Y:S02]  /*21e0*/  PRMT R136, R203.reuse, 0x7632, R136 ;  /* 0x00007632cb887816 */ /* 0x040fe40000000088 */
[----:B------:R-:W-:Y:S01]  /*21f0*/  STL [R1+0xdc], R72 ;  /* 0x0000dc4801007387 */ /* 0x000fe20000100800 */
[----:B------:R-:W-:Y:S01]  /*2200*/  SHF.L.U32 R135, R203, 0x10, RZ ;  /* 0x00000010cb877819 */ /* 0x000fe200000006ff */
[C---:B------:R-:W-:Y:S01]  /*2210*/  FADD.FTZ R214, -R252.reuse, R214 ;  /* 0x000000d6fcd67221 */ /* 0x040fe20000010100 */
[C---:B------:R-:W-:Y:S01]  /*2220*/  PRMT R140, R201.reuse, 0x7632, R140 ;  /* 0x00007632c98c7816 */ /* 0x040fe2000000008c */
[----:B------:R-:W-:Y:S01]  /*2230*/  STL [R1+0xd8], R71 ;  /* 0x0000d84701007387 */ /* 0x000fe20000100800 */
        /* <DEDUP_REMOVED lines=21> */
[----:B------:R-:W-:-:S02]  /*2390*/  PRMT R252, R237, 0x7632, R252 ;  /* 0x00007632edfc7816 */ /* 0x000fc400000000fc */
[----:B------:R-:W-:Y:S01]  /*23a0*/  SHF.L.U32 R201, R237, 0x10, RZ ;  /* 0x00000010edc97819 */ /* 0x000fe200000006ff */
[----:B------:R-:W-:Y:S01]  /*23b0*/  STL [R1+0xd0], R69 ;  /* 0x0000d04501007387 */ /* 0x000fe20000100800 */
[C---:B------:R-:W-:Y:S02]  /*23c0*/  PRMT R128, R243.reuse, 0x7632, R128 ;  /* 0x00007632f3807816 */ /* 0x040fe40000000080 */
[----:B------:R-:W-:Y:S01]  /*23d0*/  SHF.L.U32 R237, R243, 0x10, RZ ;  /* 0x00000010f3ed7819 */ /* 0x000fe200000006ff */
[----:B------:R-:W-:Y:S04]  /*23e0*/  STL [R1+0xcc], R68 ;  /* 0x0000cc4401007387 */ /* 0x000fe80000100800 */
[----:B------:R-:W3:Y:S01]  /*23f0*/  LDL R243, [R1+0x1a0] ;  /* 0x0001a00001f37983 */ /* 0x000ee20000100800 */
[----:B------:R-:W-:Y:S01]  /*2400*/  FMUL.FTZ R67, R3, R49 ;  /* 0x0000003103437220 */ /* 0x000fe20000410000 */
[C---:B------:R-:W-:Y:S01]  /*2410*/  PRMT R138, R202.reuse, 0x7632, R138 ;  /* 0x00007632ca8a7816 */ /* 0x040fe2000000008a */
[----:B------:R-:W-:-:S02]  /*2420*/  IMAD.U32 R137, R202, 0x10000, RZ ;  /* 0x00010000ca897824 */ /* 0x000fc400078e00ff */
[----:B------:R-:W-:Y:S01]  /*2430*/  FMUL.FTZ R65, R3, R47 ;  /* 0x0000002f03417220 */ /* 0x000fe20000410000 */
[----:B------:R-:W-:Y:S01]  /*2440*/  PRMT R132, R239, 0x7632, R132 ;  /* 0x00007632ef847816 */ /* 0x000fe20000000084 */
[----:B------:R-:W-:Y:S01]  /*2450*/  FMUL.FTZ R64, R3, R46 ;  /* 0x0000002e03407220 */ /* 0x000fe20000410000 */
[----:B------:R-:W-:Y:S01]  /*2460*/  SHF.L.U32 R202, R239, 0x10, RZ ;  /* 0x00000010efca7819 */ /* 0x000fe200000006ff */
[C---:B------:R-:W-:Y:S01]  /*2470*/  IMAD.U32 R239, R242.reuse, 0x10000, RZ ;  /* 0x00010000f2ef7824 */ /* 0x040fe200078e00ff */
[----:B------:R-:W-:Y:S01]  /*2480*/  PRMT R129, R242, 0x7632, R129 ;  /* 0x00007632f2817816 */ /* 0x000fe20000000081 */
[C---:B------:R-:W-:Y:S01]  /*2490*/  FMUL.FTZ R63, R3.reuse, R45 ;  /* 0x0000002d033f7220 */ /* 0x040fe20000410000 */
[----:B------:R-:W4:Y:S01]  /*24a0*/  LDL R242, [R1+0x198] ;  /* 0x0001980001f27983 */ /* 0x000f220000100800 */
[C---:B------:R-:W-:Y:S01]  /*24b0*/  FMUL.FTZ R62, R3.reuse, R214 ;  /* 0x000000d6033e7220 */ /* 0x040fe20000410000 */
[C---:B------:R-:W-:Y:S02]  /*24c0*/  FMUL.FTZ R61, R3.reuse, R215 ;  /* 0x000000d7033d7220 */ /* 0x040fe40000410000 */
[----:B------:R-:W2:Y:S01]  /*24d0*/  LDL R78, [R1+0x190] ;  /* 0x00019000014e7983 */ /* 0x000ea20000100800 */
        /* <DEDUP_REMOVED lines=39> */
[----:B------:R-:W-:-:S03]  /*2750*/  IMAD.U32 R203, R142, 0x10000, RZ ;  /* 0x000100008ecb7824 */ /* 0x000fc600078e00ff */
[----:B------:R-:W-:Y:S04]  /*2760*/  STL [R1+0x70], R47 ;  /* 0x0000702f01007387 */ /* 0x000fe80000100800 */
[----:B------:R-:W-:Y:S04]  /*2770*/  STL [R1+0x6c], R46 ;  /* 0x00006c2e01007387 */ /* 0x000fe80000100800 */
[----:B------:R-:W-:Y:S04]  /*2780*/  STL [R1+0x68], R45 ;  /* 0x0000682d01007387 */ /* 0x000fe80000100800 */
[----:B------:R-:W-:Y:S01]  /*2790*/  STL [R1+0x64], R219 ;  /* 0x000064db01007387 */ /* 0x000fe20000100800 */
[----:B------:R-:W-:-:S03]  /*27a0*/  FFMA.FTZ R4, R125, R141, R4 ;  /* 0x0000008d7d047223 */ /* 0x000fc60000010004 */
[----:B------:R1:W5:Y:S01]  /*27b0*/  LDL.LU R142, [R1+0x28c] ;  /* 0x00028c00018e7983 */ /* 0x0003620000300800 */
[----:B------:R-:W-:-:S03]  /*27c0*/  FADD.FTZ R120, R120, R141 ;  /* 0x0000008d78787221 */ /* 0x000fc60000010000 */
[----:B------:R-:W-:Y:S04]  /*27d0*/  STL [R1+0x60], R217 ;  /* 0x000060d901007387 */ /* 0x000fe80000100800 */
[----:B------:R-:W-:Y:S04]  /*27e0*/  STL [R1+0x5c], R216 ;  /* 0x00005cd801007387 */ /* 0x000fe80000100800 */
[----:B------:R-:W-:Y:S01]  /*27f0*/  STL [R1+0x54], R215 ;  /* 0x000054d701007387 */ /* 0x000fe20000100800 */
[----:B---3--:R-:W-:-:S03]  /*2800*/  FMUL.FTZ R200, R243, R141 ;  /* 0x0000008df3c87220 */ /* 0x008fc60000410000 */
[----:B------:R1:W5:Y:S04]  /*2810*/  LDL.LU R141, [R1+0x288] ;  /* 0x00028800018d7983 */ /* 0x0003680000300800 */
[----:B------:R-:W3:Y:S01]  /*2820*/  LDL R222, [R1+0x188] ;  /* 0x0001880001de7983 */ /* 0x000ee20000100800 */
[----:B------:R-:W-:Y:S01]  /*2830*/  SHF.L.U32 R212, R140, 0x10, RZ ;  /* 0x000000108cd47819 */ /* 0x000fe200000006ff */
[-C--:B------:R-:W-:Y:S01]  /*2840*/  FFMA.FTZ R6, R83, R139.reuse, R6 ;  /* 0x0000008b53067223 */ /* 0x080fe20000010006 */
[----:B------:R-:W-:Y:S01]  /*2850*/  FADD.FTZ R122, R122, R139 ;  /* 0x0000008b7a7a7221 */ /* 0x000fe20000010000 */
[----:B------:R1:W5:Y:S01]  /*2860*/  LDL.LU R140, [R1+0x284] ;  /* 0x00028400018c7983 */ /* 0x0003620000300800 */
[----:B----4-:R-:W-:Y:S01]  /*2870*/  FMUL.FTZ R230, R242, R139 ;  /* 0x0000008bf2e67220 */ /* 0x010fe20000410000 */
[----:B------:R-:W-:-:S02]  /*2880*/  IMAD.U32 R213, R138, 0x10000, RZ ;  /* 0x000100008ad57824 */ /* 0x000fc400078e00ff */
[----:B------:R1:W5:Y:S01]  /*2890*/  LDL.LU R139, [R1+0x280] ;  /* 0x00028000018b7983 */ /* 0x0003620000300800 */
[-C--:B--2---:R-:W-:Y:S01]  /*28a0*/  FMUL.FTZ R228, R78, R137.reuse ;  /* 0x000000894ee47220 */ /* 0x084fe20000410000 */
[----:B------:R-:W-:Y:S02]  /*28b0*/  FADD.FTZ R116, R116, R137 ;  /* 0x0000008974747221 */ /* 0x000fe40000010000 */
[----:B------:R-:W2:Y:S01]  /*28c0*/  LDL R232, [R1+0x19c] ;  /* 0x00019c0001e87983 */ /* 0x000ea20000100800 */
[----:B------:R-:W-:-:S03]  /*28d0*/  FFMA.FTZ R8, R80, R137, R8 ;  /* 0x0000008950087223 */ /* 0x000fc60000010008 */
[----:B------:R1:W5:Y:S01]  /*28e0*/  LDL.LU R138, [R1+0x27c] ;  /* 0x00027c00018a7983 */ /* 0x0003620000300800 */
[----:B------:R-:W-:-:S03]  /*28f0*/  SHF.L.U32 R214, R136, 0x10, RZ ;  /* 0x0000001088d67819 */ /* 0x000fc600000006ff */
[----:B------:R-:W-:Y:S01]  /*2900*/  STL [R1+0x48], R230 ;  /* 0x000048e601007387 */ /* 0x000fe20000100800 */
[----:B------:R-:W-:-:S03]  /*2910*/  FADD.FTZ R118, R118, R135 ;  /* 0x0000008776767221 */ /* 0x000fc60000010000 */
[----:B------:R1:W5:Y:S01]  /*2920*/  LDL.LU R137, [R1+0x278] ;  /* 0x0002780001897983 */ /* 0x0003620000300800 */
[----:B------:R-:W-:-:S03]  /*2930*/  FFMA.FTZ R10, R76, R135, R10 ;  /* 0x000000874c0a7223 */ /* 0x000fc6000001000a */
[----:B------:R-:W4:Y:S01]  /*2940*/  LDL R231, [R1+0x194] ;  /* 0x0001940001e77983 */ /* 0x000f220000100800 */
[----:B------:R-:W-:-:S03]  /*2950*/  IMAD.WIDE.U32 R248, R248, 0x10, R250 ;  /* 0x00000010f8f87825 */ /* 0x000fc600078e00fa */
[----:B------:R-:W4:Y:S04]  /*2960*/  LDL R78, [R1+0x18c] ;  /* 0x00018c00014e7983 */ /* 0x000f280000100800 */
[----:B------:R1:W5:Y:S04]  /*2970*/  LDL.LU R136, [R1+0x274] ;  /* 0x0002740001887983 */ /* 0x0003680000300800 */
[----:B------:R-:W-:Y:S01]  /*2980*/  STL [R1+0x18], R228 ;  /* 0x000018e401007387 */ /* 0x000fe20000100800 */
[----:B------:R-:W-:-:S03]  /*2990*/  IMAD.WIDE.U32 R244, R244, 0x10, R250 ;  /* 0x00000010f4f47825 */ /* 0x000fc600078e00fa */
[----:B------:R-:W4:Y:S01]  /*29a0*/  LDG.E.128 R248, desc[UR4][R248.64] ;  /* 0x00000004f8f87981 */ /* 0x000f22000c1e1d00 */
[----:B---3--:R-:W-:Y:S01]  /*29b0*/  FMUL.FTZ R226, R222, R135 ;  /* 0x00000087dee27220 */ /* 0x008fe20000410000 */
[----:B------:R-:W-:Y:S02]  /*29c0*/  PRMT R134, R236, 0x7632, R134 ;  /* 0x00007632ec867816 */ /* 0x000fe40000000086 */
[----:B------:R1:W5:Y:S04]  /*29d0*/  LDL.LU R135, [R1+0x270] ;  /* 0x0002700001877983 */ /* 0x0003680000300800 */
[----:B------:R-:W3:Y:S04]  /*29e0*/  LDL R225, [R1+0x184] ;  /* 0x0001840001e17983 */ /* 0x000ee80000100800 */
[----:B------:R-:W3:Y:S04]  /*29f0*/  LDL R224, [R1+0x180] ;  /* 0x0001800001e07983 */ /* 0x000ee80000100800 */
[----:B------:R-:W3:Y:S01]  /*2a00*/  LDL R222, [R1+0x178] ;  /* 0x0001780001de7983 */ /* 0x000ee20000100800 */
[----:B--2---:R-:W-:Y:S01]  /*2a10*/  FMUL.FTZ R233, R232, R203 ;  /* 0x000000cbe8e97220 */ /* 0x004fe20000410000 */
[----:B------:R-:W-:-:S02]  /*2a20*/  IMAD.U32 R236, R236, 0x10000, RZ ;  /* 0x00010000ecec7824 */ /* 0x000fc400078e00ff */
[----:B------:R-:W-:Y:S01]  /*2a30*/  STL [R1+0x10], R226 ;  /* 0x000010e201007387 */ /* 0x000fe20000100800 */
[----:B------:R-:W-:Y:S01]  /*2a40*/  FFMA.FTZ R5, R124, R203, R5 ;  /* 0x000000cb7c057223 */ /* 0x000fe20000010005 */
[----:B------:R-:W-:Y:S02]  /*2a50*/  FADD.FTZ R121, R121, R203 ;  /* 0x000000cb79797221 */ /* 0x000fe40000010000 */
[----:B------:R2:W-:Y:S01]  /*2a60*/  STL [R1+0x50], R233 ;  /* 0x000050e901007387 */ /* 0x0005e20000100800 */
[----:B------:R-:W-:Y:S01]  /*2a70*/  FADD.FTZ R119, R119, R214 ;  /* 0x000000d677777221 */ /* 0x000fe20000010000 */
[----:B----4-:R-:W-:Y:S02]  /*2a80*/  FMUL.FTZ R231, R231, R212 ;  /* 0x000000d4e7e77220 */ /* 0x010fe40000410000 */
[----:B------:R-:W4:Y:S01]  /*2a90*/  LDL R234, [R1+0x170] ;  /* 0x0001700001ea7983 */ /* 0x000f220000100800 */
[----:B------:R-:W-:-:S03]  /*2aa0*/  FMUL.FTZ R78, R78, R213 ;  /* 0x000000d54e4e7220 */ /* 0x000fc60000410000 */
[----:B------:R1:W-:Y:S01]  /*2ab0*/  STL [R1+0x1c], R231 ;  /* 0x00001ce701007387 */ /* 0x0003e20000100800 */
[----:B------:R-:W-:Y:S01]  /*2ac0*/  FFMA.FTZ R11, R74, R214, R11 ;  /* 0x000000d64a0b7223 */ /* 0x000fe2000001000b */
[----:B------:R-:W-:Y:S01]  /*2ad0*/  PRMT R133, R238, 0x7632, R133 ;  /* 0x00007632ee857816 */ /* 0x000fe20000000085 */
[----:B------:R-:W-:Y:S01]  /*2ae0*/  IMAD.U32 R203, R134, 0x10000, RZ ;  /* 0x0001000086cb7824 */ /* 0x000fe200078e00ff */
[----:B------:R1:W-:Y:S01]  /*2af0*/  STL [R1+0x14], R78 ;  /* 0x0000144e01007387 */ /* 0x0003e20000100800 */
[----:B------:R-:W-:Y:S01]  /*2b00*/  FFMA.FTZ R7, R81, R212, R7 ;  /* 0x000000d451077223 */ /* 0x000fe20000010007 */
[----:B------:R-:W-:Y:S02]  /*2b10*/  FADD.FTZ R123, R123, R212 ;  /* 0x000000d47b7b7221 */ /* 0x000fe40000010000 */
[----:B------:R0:W5:Y:S01]  /*2b20*/  LDL.LU R134, [R1+0x26c] ;  /* 0x00026c0001867983 */ /* 0x0001620000300800 */
[----:B------:R-:W-:-:S03]  /*2b30*/  PRMT R75, R248, 0x7632, R75 ;  /* 0x00007632f84b7816 */ /* 0x000fc6000000004b */
[----:B------:R-:W2:Y:S01]  /*2b40*/  LDG.E.128 R244, desc[UR4][R244.64] ;  /* 0x00000004f4f47981 */ /* 0x000ea2000c1e1d00 */
[----:B------:R-:W-:Y:S01]  /*2b50*/  IMAD.U32 R227, R248, 0x10000, RZ ;  /* 0x00010000f8e37824 */ /* 0x000fe200078e00ff */
[C---:B------:R-:W-:Y:S02]  /*2b60*/  PRMT R57, R250.reuse, 0x7632, R57 ;  /* 0x00007632fa397816 */ /* 0x040fe40000000039 */
[----:B------:R-:W4:Y:S01]  /*2b70*/  LDL R212, [R1+0x168] ;  /* 0x0001680001d47983 */ /* 0x000f220000100800 */
[----:B------:R-:W-:Y:S02]  /*2b80*/  IMAD.U32 R248, R250, 0x10000, RZ ;  /* 0x00010000faf87824 */ /* 0x000fe400078e00ff */
[----:B------:R-:W-:Y:S02]  /*2b90*/  IMAD.U32 R250, R133, 0x10000, RZ ;  /* 0x0001000085fa7824 */ /* 0x000fe400078e00ff */
[----:B------:R-:W-:Y:S01]  /*2ba0*/  FFMA.FTZ R14, R71, R201, R14 ;  /* 0x000000c9470e7223 */ /* 0x000fe2000001000e */
[----:B------:R-:W-:Y:S01]  /*2bb0*/  FADD.FTZ R114, R114, R201 ;  /* 0x000000c972727221 */ /* 0x000fe20000010000 */
[----:B------:R-:W-:Y:S01]  /*2bc0*/  FADD.FTZ R117, R117, R213 ;  /* 0x000000d575757221 */ /* 0x000fe20000010000 */
[----:B------:R-:W-:Y:S01]  /*2bd0*/  FFMA.FTZ R9, R77, R213, R9 ;  /* 0x000000d54d097223 */ /* 0x000fe20000010009 */
[----:B---3--:R-:W-:Y:S01]  /*2be0*/  FMUL.FTZ R225, R225, R214 ;  /* 0x000000d6e1e17220 */ /* 0x008fe20000410000 */
[----:B------:R-:W-:-:S04]  /*2bf0*/  FMUL.FTZ R214, R224, R236 ;  /* 0x000000ece0d67220 */ /* 0x000fc80000410000 */
[----:B------:R3:W-:Y:S01]  /*2c00*/  STL [R1+0xc], R225 ;  /* 0x00000ce101007387 */ /* 0x0007e20000100800 */
[----:B------:R-:W-:-:S03]  /*2c10*/  FMUL.FTZ R224, R222, R201 ;  /* 0x000000c9dee07220 */ /* 0x000fc60000410000 */
[----:B------:R-:W3:Y:S01]  /*2c20*/  LDL R232, [R1+0x160] ;  /* 0x0001600001e87983 */ /* 0x000ee20000100800 */
[----:B------:R-:W-:-:S03]  /*2c30*/  SHF.L.U32 R201, R132, 0x10, RZ ;  /* 0x0000001084c97819 */ /* 0x000fc600000006ff */
[----:B------:R1:W-:Y:S04]  /*2c40*/  STL [R1+0x8], R214 ;  /* 0x000008d601007387 */ /* 0x0003e80000100800 */
[----:B------:R0:W5:Y:S04]  /*2c50*/  LDL.LU R133, [R1+0x268] ;  /* 0x0002680001857983 */ /* 0x0001680000300800 */
[----:B------:R-:W3:Y:S04]  /*2c60*/  LDL R222, [R1+0x158] ;  /* 0x0001580001de7983 */ /* 0x000ee80000100800 */
[----:B------:R1:W-:Y:S04]  /*2c70*/  STL [R1], R224 ;  /* 0x000000e001007387 */ /* 0x0003e80000100800 */
[----:B------:R0:W5:Y:S04]  /*2c80*/  LDL.LU R132, [R1+0x264] ;  /* 0x0002640001847983 */ /* 0x0001680000300800 */
[----:B------:R-:W3:Y:S01]  /*2c90*/  LDL R213, [R1+0x150] ;  /* 0x0001500001d57983 */ /* 0x000ee20000100800 */
[C---:B------:R-:W-:Y:S01]  /*2ca0*/  PRMT R131, R240.reuse, 0x7632, R131 ;  /* 0x00007632f0837816 */ /* 0x040fe20000000083 */
[----:B------:R-:W-:Y:S01]  /*2cb0*/  IMAD.U32 R240, R240, 0x10000, RZ ;  /* 0x00010000f0f07824 */ /* 0x000fe200078e00ff */
[----:B------:R-:W-:Y:S01]  /*2cc0*/  PRMT R130, R241, 0x7632, R130 ;  /* 0x00007632f1827816 */ /* 0x000fe20000000082 */
[----:B------:R-:W-:Y:S01]  /*2cd0*/  IMAD.U32 R238, R238, 0x10000, RZ ;  /* 0x00010000eeee7824 */ /* 0x000fe200078e00ff */
[----:B------:R-:W-:Y:S01]  /*2ce0*/  PRMT R66, R249, 0x7632, R66 ;  /* 0x00007632f9427816 */ /* 0x000fe20000000042 */
[----:B------:R-:W-:Y:S01]  /*2cf0*/  IMAD.U32 R242, R131, 0x10000, RZ ;  /* 0x0001000083f27824 */ /* 0x000fe200078e00ff */
[C---:B--2---:R-:W-:Y:S01]  /*2d00*/  PRMT R79, R247.reuse, 0x7632, R79 ;  /* 0x00007632f74f7816 */ /* 0x044fe2000000004f */
[----:B------:R-:W-:Y:S01]  /*2d10*/  FADD.FTZ R110, R110, R202 ;  /* 0x000000ca6e6e7221 */ /* 0x000fe20000010000 */
[----:B------:R-:W-:Y:S01]  /*2d20*/  SHF.L.U32 R229, R247, 0x10, RZ ;  /* 0x00000010f7e57819 */ /* 0x000fe200000006ff */
[-C--:B------:R-:W-:Y:S01]  /*2d30*/  FFMA.FTZ R18, R67, R202.reuse, R18 ;  /* 0x000000ca43127223 */ /* 0x080fe20000010012 */
[----:B------:R-:W-:Y:S01]  /*2d40*/  SHF.L.U32 R247, R249, 0x10, RZ ;  /* 0x00000010f9f77819 */ /* 0x000fe200000006ff */
[----:B----4-:R-:W-:Y:S01]  /*2d50*/  FMUL.FTZ R249, R212, R202 ;  /* 0x000000cad4f97220 */ /* 0x010fe20000410000 */
[----:B------:R2:W5:Y:S01]  /*2d60*/  LDL.LU R131, [R1+0x260] ;  /* 0x0002600001837983 */ /* 0x0005620000300800 */
[----:B------:R-:W-:Y:S01]  /*2d70*/  PRMT R48, R251, 0x7632, R48 ;  /* 0x00007632fb307816 */ /* 0x000fe20000000030 */
[----:B------:R-:W-:-:S02]  /*2d80*/  FFMA.FTZ R20, R64, R240, R20 ;  /* 0x000000f040147223 */ /* 0x000fc40000010014 */
[----:B------:R-:W4:Y:S01]  /*2d90*/  LDL R212, [R1+0x148] ;  /* 0x0001480001d47983 */ /* 0x000f220000100800 */
[----:B------:R-:W-:Y:S01]  /*2da0*/  SHF.L.U32 R44, R251, 0x10, RZ ;  /* 0x00000010fb2c7819 */ /* 0x000fe200000006ff */
[----:B------:R-:W-:Y:S02]  /*2db0*/  FADD.FTZ R104, R104, R240 ;  /* 0x000000f068687221 */ /* 0x000fe40000010000 */
[----:B------:R-:W2:Y:S01]  /*2dc0*/  LDL R202, [R1+0x140] ;  /* 0x0001400001ca7983 */ /* 0x000ea20000100800 */
[----:B------:R-:W-:Y:S01]  /*2dd0*/  FADD.FTZ R108, R108, R238 ;  /* 0x000000ee6c6c7221 */ /* 0x000fe20000010000 */
[-C--:B------:R-:W-:Y:S01]  /*2de0*/  FFMA.FTZ R16, R69, R238.reuse, R16 ;  /* 0x000000ee45107223 */ /* 0x080fe20000010010 */
[----:B------:R-:W-:Y:S01]  /*2df0*/  FMUL.FTZ R251, R234, R238 ;  /* 0x000000eeeafb7220 */ /* 0x000fe20000410000 */
[----:B------:R-:W-:Y:S02]  /*2e00*/  IMAD.U32 R238, R129, 0x10000, RZ ;  /* 0x0001000081ee7824 */ /* 0x000fe400078e00ff */
[----:B------:R-:W-:Y:S01]  /*2e10*/  FADD.FTZ R100, R100, R239 ;  /* 0x000000ef64647221 */ /* 0x000fe20000010000 */
[----:B------:R-:W-:Y:S01]  /*2e20*/  FFMA.FTZ R24, R60, R239, R24 ;  /* 0x000000ef3c187223 */ /* 0x000fe20000010018 */
[----:B---3--:R-:W-:Y:S01]  /*2e30*/  FMUL.FTZ R243, R232, R240 ;  /* 0x000000f0e8f37220 */ /* 0x008fe20000410000 */
[----:B------:R-:W-:-:S02]  /*2e40*/  SHF.L.U32 R240, R130, 0x10, RZ ;  /* 0x0000001082f07819 */ /* 0x000fc400000006ff */
[----:B------:R3:W5:Y:S04]  /*2e50*/  LDL.LU R130, [R1+0x25c] ;  /* 0x00025c0001827983 */ /* 0x0007680000300800 */
[----:B------:R3:W5:Y:S01]  /*2e60*/  LDL.LU R129, [R1+0x258] ;  /* 0x0002580001817983 */ /* 0x0007620000300800 */
[----:B------:R-:W-:-:S03]  /*2e70*/  FMUL.FTZ R239, R213, R239 ;  /* 0x000000efd5ef7220 */ /* 0x000fc60000410000 */
[----:B------:R-:W3:Y:S01]  /*2e80*/  LDL R213, [R1+0x138] ;  /* 0x0001380001d57983 */ /* 0x000ee20000100800 */
[----:B------:R-:W-:Y:S02]  /*2e90*/  SHF.L.U32 R241, R241, 0x10, RZ ;  /* 0x00000010f1f17819 */ /* 0x000fe400000006ff */
[C---:B------:R-:W-:Y:S01]  /*2ea0*/  PRMT R127, R244.reuse, 0x7632, R127 ;  /* 0x00007632f47f7816 */ /* 0x040fe2000000007f */
[----:B------:R-:W-:Y:S02]  /*2eb0*/  IMAD.U32 R244, R244, 0x10000, RZ ;  /* 0x00010000f4f47824 */ /* 0x000fe400078e00ff */
[----:B------:R-:W-:Y:S01]  /*2ec0*/  FFMA.FTZ R12, R73, R236, R12 ;  /* 0x000000ec490c7223 */ /* 0x000fe2000001000c */
[----:B------:R-:W-:Y:S01]  /*2ed0*/  FADD.FTZ R112, R112, R236 ;  /* 0x000000ec70707221 */ /* 0x000fe20000010000 */
[----:B------:R-:W-:Y:S01]  /*2ee0*/  SHF.L.U32 R236, R128, 0x10, RZ ;  /* 0x0000001080ec7819 */ /* 0x000fe200000006ff */
[----:B------:R-:W-:Y:S01]  /*2ef0*/  FFMA.FTZ R22, R62, R241, R22 ;  /* 0x000000f13e167223 */ /* 0x000fe20000010016 */
[----:B------:R-:W-:Y:S01]  /*2f00*/  PRMT R126, R245, 0x7632, R126 ;  /* 0x00007632f57e7816 */ /* 0x000fe2000000007e */
[----:B------:R-:W-:Y:S01]  /*2f10*/  FADD.FTZ R106, R106, R241 ;  /* 0x000000f16a6a7221 */ /* 0x000fe20000010000 */
[----:B------:R0:W5:Y:S01]  /*2f20*/  LDL.LU R128, [R1+0x254] ;  /* 0x0002540001807983 */ /* 0x0001620000300800 */
[----:B------:R-:W-:-:S02]  /*2f30*/  IMAD.U32 R234, R127, 0x10000, RZ ;  /* 0x000100007fea7824 */ /* 0x000fc400078e00ff */
[----:B------:R-:W-:Y:S01]  /*2f40*/  FMUL.FTZ R241, R222, R241 ;  /* 0x000000f1def17220 */ /* 0x000fe20000410000 */
[----:B------:R-:W-:Y:S01]  /*2f50*/  FADD.FTZ R102, R102, R237 ;  /* 0x000000ed66667221 */ /* 0x000fe20000010000 */
[-C--:B------:R-:W-:Y:S01]  /*2f60*/  FFMA.FTZ R26, R58, R237.reuse, R26 ;  /* 0x000000ed3a1a7223 */ /* 0x080fe2000001001a */
[----:B------:R0:W5:Y:S01]  /*2f70*/  LDL.LU R127, [R1+0x250] ;  /* 0x00025000017f7983 */ /* 0x0001620000300800 */
[----:B----4-:R-:W-:Y:S01]  /*2f80*/  FMUL.FTZ R237, R212, R237 ;  /* 0x000000edd4ed7220 */ /* 0x010fe20000410000 */
[----:B------:R-:W-:Y:S01]  /*2f90*/  SHF.L.U32 R245, R245, 0x10, RZ ;  /* 0x00000010f5f57819 */ /* 0x000fe200000006ff */
[----:B--2---:R-:W-:Y:S01]  /*2fa0*/  FMUL.FTZ R235, R202, R244 ;  /* 0x000000f4caeb7220 */ /* 0x004fe20000410000 */
[----:B------:R-:W1:Y:S01]  /*2fb0*/  LDL R222, [R1+0x130] ;  /* 0x0001300001de7983 */ /* 0x000e620000100800 */
[----:B------:R-:W-:Y:S01]  /*2fc0*/  FADD.FTZ R212, RZ, R200 ;  /* 0x000000c8ffd47221 */ /* 0x000fe20000010000 */
[----:B------:R-:W-:Y:S01]  /*2fd0*/  FFMA.FTZ R202, R125, R200, RZ ;  /* 0x000000c87dca7223 */ /* 0x000fe200000100ff */
[----:B------:R-:W-:-:S02]  /*2fe0*/  SHF.L.U32 R232, R126, 0x10, RZ ;  /* 0x000000107ee87819 */ /* 0x000fc400000006ff */
[----:B------:R2:W5:Y:S01]  /*2ff0*/  LDL.LU R126, [R1+0x24c] ;  /* 0x00024c00017e7983 */ /* 0x0005620000300800 */
[----:B------:R-:W-:Y:S01]  /*3000*/  FADD.FTZ R212, R212, R233 ;  /* 0x000000e9d4d47221 */ /* 0x000fe20000010000 */
[----:B------:R-:W-:Y:S02]  /*3010*/  FFMA.FTZ R202, R124, R233, R202 ;  /* 0x000000e97cca7223 */ /* 0x000fe400000100ca */
[----:B------:R2:W5:Y:S04]  /*3020*/  LDL.LU R125, [R1+0x248] ;  /* 0x00024800017d7983 */ /* 0x0005680000300800 */
[----:B0-----:R2:W5:Y:S01]  /*3030*/  LDL.LU R124, [R1+0x244] ;  /* 0x00024400017c7983 */ /* 0x0015620000300800 */
[----:B---3--:R-:W-:-:S03]  /*3040*/  FMUL.FTZ R233, R213, R245 ;  /* 0x000000f5d5e97220 */ /* 0x008fc60000410000 */
[----:B------:R-:W3:Y:S01]  /*3050*/  LDL R213, [R1+0x128] ;  /* 0x0001280001d57983 */ /* 0x000ee20000100800 */
[----:B------:R-:W-:Y:S01]  /*3060*/  PRMT R82, R246, 0x7632, R82 ;  /* 0x00007632f6527816 */ /* 0x000fe20000000052 */
[----:B------:R-:W-:Y:S01]  /*3070*/  FADD.FTZ R212, R212, R230 ;  /* 0x000000e6d4d47221 */ /* 0x000fe20000010000 */
[----:B------:R-:W-:Y:S01]  /*3080*/  FFMA.FTZ R202, R83, R230, R202 ;  /* 0x000000e653ca7223 */ /* 0x000fe200000100ca */
[----:B------:R-:W-:Y:S01]  /*3090*/  IMAD.U32 R246, R246, 0x10000, RZ ;  /* 0x00010000f6f67824 */ /* 0x000fe200078e00ff */
[----:B------:R2:W5:Y:S01]  /*30a0*/  LDL.LU R83, [R1+0x240] ;  /* 0x0002400001537983 */ /* 0x0005620000300800 */
[----:B------:R-:W-:Y:S01]  /*30b0*/  FADD.FTZ R212, R212, R231 ;  /* 0x000000e7d4d47221 */ /* 0x000fe20000010000 */
[----:B------:R-:W-:Y:S01]  /*30c0*/  FFMA.FTZ R202, R81, R231, R202 ;  /* 0x000000e751ca7223 */ /* 0x000fe200000100ca */
[----:B------:R-:W-:Y:S02]  /*30d0*/  IMAD.U32 R230, R82, 0x10000, RZ ;  /* 0x0001000052e67824 */ /* 0x000fe400078e00ff */
[----:B------:R2:W5:Y:S01]  /*30e0*/  LDL.LU R82, [R1+0x23c] ;  /* 0x00023c0001527983 */ /* 0x0005620000300800 */
[----:B------:R-:W-:Y:S01]  /*30f0*/  FADD.FTZ R212, R212, R228 ;  /* 0x000000e4d4d47221 */ /* 0x000fe20000010000 */
[----:B------:R-:W-:-:S02]  /*3100*/  FFMA.FTZ R202, R80, R228, R202 ;  /* 0x000000e450ca7223 */ /* 0x000fc400000100ca */
[----:B------:R2:W5:Y:S01]  /*3110*/  LDL.LU R81, [R1+0x238] ;  /* 0x0002380001517983 */ /* 0x0005620000300800 */
[----:B-1----:R-:W-:-:S03]  /*3120*/  FMUL.FTZ R231, R222, R246 ;  /* 0x000000f6dee77220 */ /* 0x002fc60000410000 */
[----:B------:R-:W4:Y:S01]  /*3130*/  LDL R222, [R1+0x17c] ;  /* 0x00017c0001de7983 */ /* 0x000f220000100800 */
[----:B------:R-:W-:Y:S01]  /*3140*/  SHF.L.U32 R228, R79, 0x10, RZ ;  /* 0x000000104fe47819 */ /* 0x000fe200000006ff */
[----:B------:R-:W-:Y:S01]  /*3150*/  FADD.FTZ R212, R212, R78 ;  /* 0x0000004ed4d47221 */ /* 0x000fe20000010000 */
[----:B------:R-:W-:Y:S01]  /*3160*/  FFMA.FTZ R202, R77, R78, R202 ;  /* 0x0000004e4dca7223 */ /* 0x000fe200000100ca */
[----:B------:R2:W5:Y:S01]  /*3170*/  LDL.LU R80, [R1+0x234] ;  /* 0x0002340001507983 */ /* 0x0005620000300800 */
[----:B------:R-:W-:Y:S01]  /*3180*/  FADD.FTZ R94, R94, R229 ;  /* 0x000000e55e5e7221 */ /* 0x000fe20000010000 */
[-C--:B------:R-:W-:Y:S02]  /*3190*/  FFMA.FTZ R34, R49, R229.reuse, R34 ;  /* 0x000000e531227223 */ /* 0x080fe40000010022 */
[----:B------:R2:W5:Y:S04]  /*31a0*/  LDL.LU R79, [R1+0x230] ;  /* 0x00023000014f7983 */ /* 0x0005680000300800 */
[----:B------:R2:W5:Y:S04]  /*31b0*/  LDL.LU R78, [R1+0x22c] ;  /* 0x00022c00014e7983 */ /* 0x0005680000300800 */
[----:B------:R2:W5:Y:S01]  /*31c0*/  LDL.LU R77, [R1+0x228] ;  /* 0x00022800014d7983 */ /* 0x0005620000300800 */
[----:B---3--:R-:W-:-:S03]  /*31d0*/  FMUL.FTZ R229, R213, R229 ;  /* 0x000000e5d5e57220 */ /* 0x008fc60000410000 */
[----:B------:R-:W3:Y:S01]  /*31e0*/  LDL R213, [R1+0x174] ;  /* 0x0001740001d57983 */ /* 0x000ee20000100800 */
[----:B------:R-:W-:Y:S01]  /*31f0*/  FFMA.FTZ R202, R76, R226, R202 ;  /* 0x000000e24cca7223 */ /* 0x000fe200000100ca */
[----:B------:R-:W-:Y:S01]  /*3200*/  FADD.FTZ R212, R212, R226 ;  /* 0x000000e2d4d47221 */ /* 0x000fe20000010000 */
[----:B------:R-:W-:Y:S01]  /*3210*/  IMAD.U32 R226, R75, 0x10000, RZ ;  /* 0x000100004be27824 */ /* 0x000fe200078e00ff */
[----:B------:R2:W5:Y:S01]  /*3220*/  LDL.LU R76, [R1+0x224] ;  /* 0x00022400014c7983 */ /* 0x0005620000300800 */
[----:B------:R-:W-:Y:S01]  /*3230*/  FFMA.FTZ R202, R74, R225, R202 ;  /* 0x000000e14aca7223 */ /* 0x000fe200000100ca */
[----:B------:R-:W-:Y:S01]  /*3240*/  FADD.FTZ R212, R212, R225 ;  /* 0x000000e1d4d47221 */ /* 0x000fe20000010000 */
[----:B------:R-:W-:Y:S01]  /*3250*/  SHF.L.U32 R252, R252, 0x10, RZ ;  /* 0x00000010fcfc7819 */ /* 0x000fe200000006ff */
[----:B------:R2:W5:Y:S01]  /*3260*/  LDL.LU R75, [R1+0x220] ;  /* 0x00022000014b7983 */ /* 0x0005620000300800 */
[----:B------:R-:W-:Y:S01]  /*3270*/  FFMA.FTZ R13, R72, R203, R13 ;  /* 0x000000cb480d7223 */ /* 0x000fe2000001000d */
[----:B------:R-:W-:-:S02]  /*3280*/  FADD.FTZ R113, R113, R203 ;  /* 0x000000cb71717221 */ /* 0x000fc40000010000 */
[----:B------:R2:W5:Y:S01]  /*3290*/  LDL.LU R74, [R1+0x21c] ;  /* 0x00021c00014a7983 */ /* 0x0005620000300800 */
[----:B------:R-:W-:Y:S01]  /*32a0*/  FADD.FTZ R212, R212, R214 ;  /* 0x000000d6d4d47221 */ /* 0x000fe20000010000 */
[----:B----4-:R-:W-:Y:S01]  /*32b0*/  FMUL.FTZ R225, R222, R203 ;  /* 0x000000cbdee17220 */ /* 0x010fe20000410000 */
[----:B------:R-:W-:Y:S01]  /*32c0*/  FFMA.FTZ R203, R73, R214, R202 ;  /* 0x000000d649cb7223 */ /* 0x000fe200000100ca */
[----:B------:R-:W4:Y:S01]  /*32d0*/  LDL R222, [R1+0x16c] ;  /* 0x00016c0001de7983 */ /* 0x000f220000100800 */
[----:B------:R-:W-:Y:S01]  /*32e0*/  FFMA.FTZ R15, R70, R252, R15 ;  /* 0x000000fc460f7223 */ /* 0x000fe2000001000f */
[----:B------:R-:W-:Y:S02]  /*32f0*/  FADD.FTZ R115, R115, R252 ;  /* 0x000000fc73737221 */ /* 0x000fe40000010000 */
[----:B------:R2:W5:Y:S01]  /*3300*/  LDL.LU R73, [R1+0x218] ;  /* 0x0002180001497983 */ /* 0x0005620000300800 */
[----:B------:R-:W-:-:S03]  /*3310*/  FFMA.FTZ R203, R72, R225, R203 ;  /* 0x000000e148cb7223 */ /* 0x000fc600000100cb */
[----:B------:R0:W-:Y:S04]  /*3320*/  STL [R1+0x4], R225 ;  /* 0x000004e101007387 */ /* 0x0001e80000100800 */
[----:B------:R-:W2:Y:S04]  /*3330*/  LDL R214, [R1+0x120] ;  /* 0x0001200001d67983 */ /* 0x000ea80000100800 */
[----:B------:R1:W5:Y:S01]  /*3340*/  LDL.LU R72, [R1+0x214] ;  /* 0x0002140001487983 */ /* 0x0003620000300800 */
[----:B---3--:R-:W-:-:S03]  /*3350*/  FMUL.FTZ R252, R213, R252 ;  /* 0x000000fcd5fc7220 */ /* 0x008fc60000410000 */
[----:B------:R-:W3:Y:S01]  /*3360*/  LDL R213, [R1+0x164] ;  /* 0x0001640001d57983 */ /* 0x000ee20000100800 */
[----:B------:R-:W-:Y:S01]  /*3370*/  FFMA.FTZ R203, R71, R224, R203 ;  /* 0x000000e047cb7223 */ /* 0x000fe200000100cb */
[----:B------:R-:W-:Y:S02]  /*3380*/  FADD.FTZ R202, R212, R225 ;  /* 0x000000e1d4ca7221 */ /* 0x000fe40000010000 */
[----:B------:R1:W5:Y:S01]  /*3390*/  LDL.LU R71, [R1+0x210] ;  /* 0x0002100001477983 */ /* 0x0003620000300800 */
[----:B------:R-:W-:-:S03]  /*33a0*/  FFMA.FTZ R203, R70, R252, R203 ;  /* 0x000000fc46cb7223 */ /* 0x000fc600000100cb */
[----:B------:R1:W5:Y:S01]  /*33b0*/  LDL.LU R70, [R1+0x20c] ;  /* 0x00020c0001467983 */ /* 0x0003620000300800 */
[----:B------:R-:W-:Y:S01]  /*33c0*/  FADD.FTZ R109, R109, R250 ;  /* 0x000000fa6d6d7221 */ /* 0x000fe20000010000 */
[----:B------:R-:W-:Y:S02]  /*33d0*/  FFMA.FTZ R17, R68, R250, R17 ;  /* 0x000000fa44117223 */ /* 0x000fe40000010011 */
[----:B------:R-:W2:Y:S01]  /*33e0*/  LDL R212, [R1+0x15c] ;  /* 0x00015c0001d47983 */ /* 0x000ea20000100800 */
[----:B------:R-:W-:Y:S01]  /*33f0*/  FFMA.FTZ R203, R69, R251, R203 ;  /* 0x000000fb45cb7223 */ /* 0x000fe200000100cb */
[----:B------:R-:W-:Y:S01]  /*3400*/  FFMA.FTZ R28, R55, R244, R28 ;  /* 0x000000f4371c7223 */ /* 0x000fe2000001001c */
[----:B------:R-:W-:Y:S01]  /*3410*/  FADD.FTZ R96, R96, R244 ;  /* 0x000000f460607221 */ /* 0x000fe20000010000 */
[----:B------:R1:W5:Y:S01]  /*3420*/  LDL.LU R69, [R1+0x208] ;  /* 0x0002080001457983 */ /* 0x0003620000300800 */
[----:B----4-:R-:W-:-:S04]  /*3430*/  FMUL.FTZ R250, R222, R250 ;  /* 0x000000fadefa7220 */ /* 0x010fc80000410000 */
[----:B------:R-:W-:Y:S02]  /*3440*/  FFMA.FTZ R203, R68, R250, R203 ;  /* 0x000000fa44cb7223 */ /* 0x000fe400000100cb */
[----:B------:R1:W5:Y:S01]  /*3450*/  LDL.LU R68, [R1+0x204] ;  /* 0x0002040001447983 */ /* 0x0003620000300800 */
[----:B------:R-:W-:Y:S01]  /*3460*/  FADD.FTZ R202, R202, R224 ;  /* 0x000000e0caca7221 */ /* 0x000fe20000010000 */
[----:B---3--:R-:W-:Y:S02]  /*3470*/  FMUL.FTZ R244, R213, R201 ;  /* 0x000000c9d5f47220 */ /* 0x008fe40000410000 */
[----:B------:R-:W3:Y:S01]  /*3480*/  LDL R213, [R1+0x154] ;  /* 0x0001540001d57983 */ /* 0x000ee20000100800 */
[----:B------:R-:W-:-:S04]  /*3490*/  FADD.FTZ R202, R202, R252 ;  /* 0x000000fccaca7221 */ /* 0x000fc80000010000 */
[----:B------:R-:W-:Y:S01]  /*34a0*/  FADD.FTZ R202, R202, R251 ;  /* 0x000000fbcaca7221 */ /* 0x000fe20000010000 */
[----:B------:R-:W-:-:S03]  /*34b0*/  FADD.FTZ R111, R111, R201 ;  /* 0x000000c96f6f7221 */ /* 0x000fc60000010000 */
[----:B------:R-:W-:Y:S01]  /*34c0*/  FADD.FTZ R202, R202, R250 ;  /* 0x000000facaca7221 */ /* 0x000fe20000010000 */
[----:B------:R-:W-:Y:S01]  /*34d0*/  FFMA.FTZ R19, R65, R201, R19 ;  /* 0x000000c941137223 */ /* 0x000fe20000010013 */
[----:B------:R-:W-:Y:S02]  /*34e0*/  FFMA.FTZ R201, R67, R249, R203 ;  /* 0x000000f943c97223 */ /* 0x000fe400000100cb */
[----:B------:R-:W-:Y:S01]  /*34f0*/  FADD.FTZ R202, R202, R249 ;  /* 0x000000f9caca7221 */ /* 0x000fe20000010000 */
[----:B------:R1:W5:Y:S01]  /*3500*/  LDL.LU R67, [R1+0x200] ;  /* 0x0002000001437983 */ /* 0x0003620000300800 */
[----:B------:R-:W-:Y:S01]  /*3510*/  SHF.L.U32 R224, R66, 0x10, RZ ;  /* 0x0000001042e07819 */ /* 0x000fe200000006ff */
[----:B------:R-:W-:Y:S01]  /*3520*/  FFMA.FTZ R21, R63, R242, R21 ;  /* 0x000000f23f157223 */ /* 0x000fe20000010015 */
[----:B------:R-:W-:Y:S01]  /*3530*/  FADD.FTZ R202, R202, R244 ;  /* 0x000000f4caca7221 */ /* 0x000fe20000010000 */
[----:B------:R1:W5:Y:S01]  /*3540*/  LDL.LU R66, [R1+0x1fc] ;  /* 0x0001fc0001427983 */ /* 0x0003620000300800 */
[----:B------:R-:W-:Y:S01]  /*3550*/  FFMA.FTZ R201, R65, R244, R201 ;  /* 0x000000f441c97223 */ /* 0x000fe200000100c9 */
[----:B------:R-:W-:Y:S01]  /*3560*/  FADD.FTZ R105, R105, R242 ;  /* 0x000000f269697221 */ /* 0x000fe20000010000 */
[----:B--2---:R-:W-:Y:S01]  /*3570*/  FMUL.FTZ R242, R212, R242 ;  /* 0x000000f2d4f27220 */ /* 0x004fe20000410000 */
[----:B------:R1:W5:Y:S01]  /*3580*/  LDL.LU R65, [R1+0x1f8] ;  /* 0x0001f80001417983 */ /* 0x0003620000300800 */
[----:B------:R-:W-:-:S03]  /*3590*/  FADD.FTZ R202, R202, R243 ;  /* 0x000000f3caca7221 */ /* 0x000fc60000010000 */
[----:B------:R-:W2:Y:S01]  /*35a0*/  LDL R212, [R1+0x14c] ;  /* 0x00014c0001d47983 */ /* 0x000ea20000100800 */
[----:B------:R-:W-:Y:S01]  /*35b0*/  FFMA.FTZ R203, R64, R243, R201 ;  /* 0x000000f340cb7223 */ /* 0x000fe200000100c9 */
[-C--:B------:R-:W-:Y:S01]  /*35c0*/  FFMA.FTZ R36, R218, R227.reuse, R36 ;  /* 0x000000e3da247223 */ /* 0x080fe20000010024 */
[----:B------:R-:W-:Y:S01]  /*35d0*/  FADD.FTZ R88, R88, R227 ;  /* 0x000000e358587221 */ /* 0x000fe20000010000 */
[----:B------:R-:W-:Y:S01]  /*35e0*/  FMUL.FTZ R227, R214, R227 ;  /* 0x000000e3d6e37220 */ /* 0x000fe20000410000 */
[----:B------:R1:W5:Y:S01]  /*35f0*/  LDL.LU R64, [R1+0x1f4] ;  /* 0x0001f40001407983 */ /* 0x0003620000300800 */
[----:B------:R-:W-:Y:S01]  /*3600*/  FADD.FTZ R201, R202, R242 ;  /* 0x000000f2cac97221 */ /* 0x000fe20000010000 */
[----:B------:R-:W-:Y:S01]  /*3610*/  FFMA.FTZ R23, R61, R240, R23 ;  /* 0x000000f03d177223 */ /* 0x000fe20000010017 */
[----:B------:R-:W-:Y:S01]  /*3620*/  FFMA.FTZ R202, R63, R242, R203 ;  /* 0x000000f23fca7223 */ /* 0x000fe200000100cb */
[----:B------:R-:W0:Y:S01]  /*3630*/  LDL R214, [R1+0x118] ;  /* 0x0001180001d67983 */ /* 0x000e220000100800 */
[----:B------:R-:W-:-:S03]  /*3640*/  FADD.FTZ R107, R107, R240 ;  /* 0x000000f06b6b7221 */ /* 0x000fc60000010000 */
[----:B------:R1:W5:Y:S01]  /*3650*/  LDL.LU R63, [R1+0x1f0] ;  /* 0x0001f000013f7983 */ /* 0x0003620000300800 */
[----:B---3--:R-:W-:-:S03]  /*3660*/  FMUL.FTZ R240, R213, R240 ;  /* 0x000000f0d5f07220 */ /* 0x008fc60000410000 */
[----:B------:R-:W3:Y:S01]  /*3670*/  LDL R213, [R1+0x144] ;  /* 0x0001440001d57983 */ /* 0x000ee20000100800 */
[----:B------:R-:W-:Y:S01]  /*3680*/  FFMA.FTZ R202, R62, R241, R202 ;  /* 0x000000f13eca7223 */ /* 0x000fe200000100ca */
[----:B------:R-:W-:Y:S01]  /*3690*/  FADD.FTZ R101, R101, R238 ;  /* 0x000000ee65657221 */ /* 0x000fe20000010000 */
[----:B------:R-:W-:Y:S01]  /*36a0*/  FFMA.FTZ R25, R59, R238, R25 ;  /* 0x000000ee3b197223 */ /* 0x000fe20000010019 */
[----:B------:R1:W5:Y:S01]  /*36b0*/  LDL.LU R62, [R1+0x1ec] ;  /* 0x0001ec00013e7983 */ /* 0x0003620000300800 */
[----:B------:R-:W-:-:S03]  /*36c0*/  FFMA.FTZ R202, R61, R240, R202 ;  /* 0x000000f03dca7223 */ /* 0x000fc600000100ca */
[----:B------:R1:W5:Y:S01]  /*36d0*/  LDL.LU R61, [R1+0x1e8] ;  /* 0x0001e800013d7983 */ /* 0x0003620000300800 */
[----:B------:R-:W-:Y:S01]  /*36e0*/  FFMA.FTZ R202, R60, R239, R202 ;  /* 0x000000ef3cca7223 */ /* 0x000fe200000100ca */
[----:B------:R-:W-:Y:S01]  /*36f0*/  FADD.FTZ R201, R201, R241 ;  /* 0x000000f1c9c97221 */ /* 0x000fe20000010000 */
[----:B------:R-:W-:Y:S01]  /*3700*/  FADD.FTZ R103, R103, R236 ;  /* 0x000000ec67677221 */ /* 0x000fe20000010000 */
[----:B------:R-:W-:Y:S01]  /*3710*/  FFMA.FTZ R27, R56, R236, R27 ;  /* 0x000000ec381b7223 */ /* 0x000fe2000001001b */
[----:B--2---:R-:W-:Y:S02]  /*3720*/  FMUL.FTZ R238, R212, R238 ;  /* 0x000000eed4ee7220 */ /* 0x004fe40000410000 */
[----:B------:R-:W2:Y:S02]  /*3730*/  LDL R212, [R1+0x13c] ;  /* 0x00013c0001d47983 */ /* 0x000ea40000100800 */
[----:B------:R-:W-:Y:S02]  /*3740*/  FFMA.FTZ R202, R59, R238, R202 ;  /* 0x000000ee3bca7223 */ /* 0x000fe400000100ca */
[----:B------:R1:W5:Y:S01]  /*3750*/  LDL.LU R60, [R1+0x1e4] ;  /* 0x0001e400013c7983 */ /* 0x0003620000300800 */
[----:B0-----:R-:W-:-:S03]  /*3760*/  FMUL.FTZ R225, R214, R247 ;  /* 0x000000f7d6e17220 */ /* 0x001fc60000410000 */
[----:B------:R1:W5:Y:S01]  /*3770*/  LDL.LU R59, [R1+0x1e0] ;  /* 0x0001e000013b7983 */ /* 0x0003620000300800 */
[----:B------:R-:W-:-:S03]  /*3780*/  FFMA.FTZ R202, R58, R237, R202 ;  /* 0x000000ed3aca7223 */ /* 0x000fc600000100ca */
[----:B------:R-:W4:Y:S01]  /*3790*/  LDL R214, [R1+0x134] ;  /* 0x0001340001d67983 */ /* 0x000f220000100800 */
[----:B------:R-:W-:Y:S01]  /*37a0*/  FADD.FTZ R203, R201, R240 ;  /* 0x000000f0c9cb7221 */ /* 0x000fe20000010000 */
[----:B------:R-:W-:Y:S02]  /*37b0*/  IMAD.U32 R201, R57, 0x10000, RZ ;  /* 0x0001000039c97824 */ /* 0x000fe400078e00ff */
[----:B------:R1:W5:Y:S04]  /*37c0*/  LDL.LU R58, [R1+0x1dc] ;  /* 0x0001dc00013a7983 */ /* 0x0003680000300800 */
[----:B------:R1:W5:Y:S01]  /*37d0*/  LDL.LU R57, [R1+0x1d8] ;  /* 0x0001d80001397983 */ /* 0x0003620000300800 */
[----:B---3--:R-:W-:-:S04]  /*37e0*/  FMUL.FTZ R236, R213, R236 ;  /* 0x000000ecd5ec7220 */ /* 0x008fc80000410000 */
[----:B------:R-:W-:Y:S02]  /*37f0*/  FFMA.FTZ R202, R56, R236, R202 ;  /* 0x000000ec38ca7223 */ /* 0x000fe400000100ca */
[----:B------:R1:W5:Y:S04]  /*3800*/  LDL.LU R56, [R1+0x1d4] ;  /* 0x0001d40001387983 */ /* 0x0003680000300800 */
[----:B------:R-:W3:Y:S01]  /*3810*/  LDL R213, [R1+0x12c] ;  /* 0x00012c0001d57983 */ /* 0x000ee20000100800 */
[----:B------:R-:W-:-:S04]  /*3820*/  FADD.FTZ R203, R203, R239 ;  /* 0x000000efcbcb7221 */ /* 0x000fc80000010000 */
[----:B------:R-:W-:-:S04]  /*3830*/  FADD.FTZ R203, R203, R238 ;  /* 0x000000eecbcb7221 */ /* 0x000fc80000010000 */
[----:B------:R-:W-:Y:S01]  /*3840*/  FADD.FTZ R203, R203, R237 ;  /* 0x000000edcbcb7221 */ /* 0x000fe20000010000 */
[----:B------:R-:W-:-:S03]  /*3850*/  FFMA.FTZ R29, R54, R234, R29 ;  /* 0x000000ea361d7223 */ /* 0x000fc6000001001d */
[----:B------:R-:W-:Y:S01]  /*3860*/  FADD.FTZ R203, R203, R236 ;  /* 0x000000eccbcb7221 */ /* 0x000fe20000010000 */
[----:B------:R-:W-:Y:S01]  /*3870*/  FADD.FTZ R97, R97, R234 ;  /* 0x000000ea61617221 */ /* 0x000fe20000010000 */
[----:B--2---:R-:W-:Y:S02]  /*3880*/  FMUL.FTZ R234, R212, R234 ;  /* 0x000000ead4ea7220 */ /* 0x004fe40000410000 */
[----:B------:R-:W-:Y:S01]  /*3890*/  FADD.FTZ R203, R203, R235 ;  /* 0x000000ebcbcb7221 */ /* 0x000fe20000010000 */
[----:B------:R-:W-:Y:S01]  /*38a0*/  FFMA.FTZ R212, R55, R235, R202 ;  /* 0x000000eb37d47223 */ /* 0x000fe200000100ca */
[----:B------:R-:W-:Y:S01]  /*38b0*/  FFMA.FTZ R31, R52, R232, R31 ;  /* 0x000000e8341f7223 */ /* 0x000fe2000001001f */
[----:B------:R1:W5:Y:S01]  /*38c0*/  LDL.LU R55, [R1+0x1d0] ;  /* 0x0001d00001377983 */ /* 0x0003620000300800 */
[----:B------:R-:W-:Y:S01]  /*38d0*/  FADD.FTZ R202, R203, R234 ;  /* 0x000000eacbca7221 */ /* 0x000fe20000010000 */
[----:B------:R-:W-:Y:S01]  /*38e0*/  FFMA.FTZ R203, R54, R234, R212 ;  /* 0x000000ea36cb7223 */ /* 0x000fe200000100d4 */
[----:B------:R-:W-:Y:S01]  /*38f0*/  FADD.FTZ R99, R99, R232 ;  /* 0x000000e863637221 */ /* 0x000fe20000010000 */
[----:B------:R-:W2:Y:S01]  /*3900*/  LDL R222, [R1+0x110] ;  /* 0x0001100001de7983 */ /* 0x000ea20000100800 */
[----:B------:R-:W-:Y:S01]  /*3910*/  FADD.FTZ R202, R202, R233 ;  /* 0x000000e9caca7221 */ /* 0x000fe20000010000 */
[----:B------:R-:W-:-:S02]  /*3920*/  FFMA.FTZ R203, R53, R233, R203 ;  /* 0x000000e935cb7223 */ /* 0x000fc400000100cb */
[----:B------:R1:W5:Y:S01]  /*3930*/  LDL.LU R54, [R1+0x1cc] ;  /* 0x0001cc0001367983 */ /* 0x0003620000300800 */
[----:B----4-:R-:W-:-:S03]  /*3940*/  FMUL.FTZ R232, R214, R232 ;  /* 0x000000e8d6e87220 */ /* 0x010fc60000410000 */
[----:B------:R-:W4:Y:S01]  /*3950*/  LDL R214, [R1+0x124] ;  /* 0x0001240001d67983 */ /* 0x000f220000100800 */
[----:B------:R-:W-:Y:S01]  /*3960*/  FFMA.FTZ R30, R53, R245, R30 ;  /* 0x000000f5351e7223 */ /* 0x000fe2000001001e */
[----:B------:R-:W-:Y:S01]  /*3970*/  FADD.FTZ R212, R202, R232 ;  /* 0x000000e8cad47221 */ /* 0x000fe20000010000 */
[----:B------:R-:W-:Y:S01]  /*3980*/  FADD.FTZ R93, R93, R230 ;  /* 0x000000e65d5d7221 */ /* 0x000fe20000010000 */
[----:B------:R1:W5:Y:S01]  /*3990*/  LDL.LU R53, [R1+0x1c8] ;  /* 0x0001c80001357983 */ /* 0x0003620000300800 */
[----:B------:R-:W-:Y:S01]  /*39a0*/  FFMA.FTZ R202, R52, R232, R203 ;  /* 0x000000e834ca7223 */ /* 0x000fe200000100cb */
[-C--:B------:R-:W-:Y:S02]  /*39b0*/  FFMA.FTZ R33, R50, R230.reuse, R33 ;  /* 0x000000e632217223 */ /* 0x080fe40000010021 */
[----:B------:R1:W5:Y:S01]  /*39c0*/  LDL.LU R52, [R1+0x1c4] ;  /* 0x0001c40001347983 */ /* 0x0003620000300800 */
[----:B---3--:R-:W-:-:S03]  /*39d0*/  FMUL.FTZ R230, R213, R230 ;  /* 0x000000e6d5e67220 */ /* 0x008fc60000410000 */
[----:B------:R-:W3:Y:S01]  /*39e0*/  LDL R213, [R1+0x11c] ;  /* 0x00011c0001d57983 */ /* 0x000ee20000100800 */
[----:B------:R-:W-:Y:S01]  /*39f0*/  FFMA.FTZ R202, R51, R231, R202 ;  /* 0x000000e733ca7223 */ /* 0x000fe200000100ca */
[----:B------:R-:W-:-:S03]  /*3a00*/  FADD.FTZ R95, R95, R228 ;  /* 0x000000e45f5f7221 */ /* 0x000fc60000010000 */
[----:B------:R-:W-:Y:S01]  /*3a10*/  FFMA.FTZ R202, R50, R230, R202 ;  /* 0x000000e632ca7223 */ /* 0x000fe200000100ca */
[----:B------:R-:W-:Y:S01]  /*3a20*/  FFMA.FTZ R35, R223, R228, R35 ;  /* 0x000000e4df237223 */ /* 0x000fe20000010023 */
[----:B------:R-:W-:Y:S02]  /*3a30*/  FFMA.FTZ R32, R51, R246, R32 ;  /* 0x000000f633207223 */ /* 0x000fe40000010020 */
[----:B------:R-:W-:Y:S01]  /*3a40*/  FFMA.FTZ R202, R49, R229, R202 ;  /* 0x000000e531ca7223 */ /* 0x000fe200000100ca */
[----:B------:R1:W5:Y:S01]  /*3a50*/  LDL.LU R51, [R1+0x1c0] ;  /* 0x0001c00001337983 */ /* 0x0003620000300800 */
[----:B------:R-:W-:-:S03]  /*3a60*/  FADD.FTZ R98, R98, R245 ;  /* 0x000000f562627221 */ /* 0x000fc60000010000 */
[----:B------:R1:W5:Y:S01]  /*3a70*/  LDL.LU R50, [R1+0x1bc] ;  /* 0x0001bc0001327983 */ /* 0x0003620000300800 */
[----:B------:R-:W-:-:S03]  /*3a80*/  FFMA.FTZ R37, R47, R226, R37 ;  /* 0x000000e22f257223 */ /* 0x000fc60000010025 */
[----:B------:R1:W5:Y:S01]  /*3a90*/  LDL.LU R49, [R1+0x1b8] ;  /* 0x0001b80001317983 */ /* 0x0003620000300800 */
[----:B------:R-:W-:-:S03]  /*3aa0*/  FADD.FTZ R89, R89, R226 ;  /* 0x000000e259597221 */ /* 0x000fc60000010000 */
[----:B------:R-:W2:Y:S01]  /*3ab0*/  LDL R245, [R1+0x114] ;  /* 0x0001140001f57983 */ /* 0x000ea20000100800 */
[----:B------:R-:W-:-:S03]  /*3ac0*/  SHF.L.U32 R203, R48, 0x10, RZ ;  /* 0x0000001030cb7819 */ /* 0x000fc600000006ff */
[----:B------:R1:W5:Y:S01]  /*3ad0*/  LDL.LU R48, [R1+0x1b4] ;  /* 0x0001b40001307983 */ /* 0x0003620000300800 */
[----:B----4-:R-:W-:-:S04]  /*3ae0*/  FMUL.FTZ R228, R214, R228 ;  /* 0x000000e4d6e47220 */ /* 0x010fc80000410000 */
[----:B------:R-:W-:Y:S01]  /*3af0*/  FFMA.FTZ R202, R223, R228, R202 ;  /* 0x000000e4dfca7223 */ /* 0x000fe200000100ca */
[----:B------:R-:W-:Y:S01]  /*3b00*/  FADD.FTZ R212, R212, R231 ;  /* 0x000000e7d4d47221 */ /* 0x000fe20000010000 */
[----:B------:R-:W4:Y:S01]  /*3b10*/  LDL R223, [R1+0x10c] ;  /* 0x00010c0001df7983 */ /* 0x000f220000100800 */
[----:B---3--:R-:W-:Y:S01]  /*3b20*/  FMUL.FTZ R226, R213, R226 ;  /* 0x000000e2d5e27220 */ /* 0x008fe20000410000 */
[----:B------:R-:W-:Y:S02]  /*3b30*/  FFMA.FTZ R213, R218, R227, R202 ;  /* 0x000000e3dad57223 */ /* 0x000fe400000100ca */
[----:B------:R-:W3:Y:S01]  /*3b40*/  LDL R218, [R1+0x108] ;  /* 0x0001080001da7983 */ /* 0x000ee20000100800 */
[----:B------:R-:W-:-:S04]  /*3b50*/  FADD.FTZ R212, R212, R230 ;  /* 0x000000e6d4d47221 */ /* 0x000fc80000010000 */
[----:B------:R-:W-:-:S04]  /*3b60*/  FADD.FTZ R212, R212, R229 ;  /* 0x000000e5d4d47221 */ /* 0x000fc80000010000 */
[----:B------:R-:W-:-:S04]  /*3b70*/  FADD.FTZ R212, R212, R228 ;  /* 0x000000e4d4d47221 */ /* 0x000fc80000010000 */
[----:B------:R-:W-:-:S04]  /*3b80*/  FADD.FTZ R212, R212, R227 ;  /* 0x000000e3d4d47221 */ /* 0x000fc80000010000 */
[----:B------:R-:W-:Y:S01]  /*3b90*/  FADD.FTZ R202, R212, R226 ;  /* 0x000000e2d4ca7221 */ /* 0x000fe20000010000 */
[----:B------:R-:W-:Y:S02]  /*3ba0*/  FFMA.FTZ R212, R47, R226, R213 ;  /* 0x000000e22fd47223 */ /* 0x000fe400000100d5 */
[----:B------:R1:W5:Y:S01]  /*3bb0*/  LDL.LU R47, [R1+0x1b0] ;  /* 0x0001b000012f7983 */ /* 0x0003620000300800 */
[-C--:B------:R-:W-:Y:S01]  /*3bc0*/  FFMA.FTZ R39, R45, R224.reuse, R39 ;  /* 0x000000e02d277223 */ /* 0x080fe20000010027 */
[----:B------:R-:W-:Y:S02]  /*3bd0*/  FADD.FTZ R91, R91, R224 ;  /* 0x000000e05b5b7221 */ /* 0x000fe40000010000 */
[----:B------:R-:W4:Y:S01]  /*3be0*/  LDL R214, [R1+0x104] ;  /* 0x0001040001d67983 */ /* 0x000f220000100800 */
[----:B--2---:R-:W-:Y:S01]  /*3bf0*/  FMUL.FTZ R224, R245, R224 ;  /* 0x000000e0f5e07220 */ /* 0x004fe20000410000 */
[----:B------:R-:W-:Y:S01]  /*3c00*/  FADD.FTZ R202, R202, R225 ;  /* 0x000000e1caca7221 */ /* 0x000fe20000010000 */
[C---:B------:R-:W-:Y:S01]  /*3c10*/  FFMA.FTZ R212, R46.reuse, R225, R212 ;  /* 0x000000e12ed47223 */ /* 0x040fe200000100d4 */
[----:B------:R-:W-:Y:S01]  /*3c20*/  FFMA.FTZ R38, R46, R247, R38 ;  /* 0x000000f72e267223 */ /* 0x000fe20000010026 */
[----:B------:R-:W-:Y:S01]  /*3c30*/  FADD.FTZ R86, R86, R44 ;  /* 0x0000002c56567221 */ /* 0x000fe20000010000 */
[----:B------:R1:W5:Y:S01]  /*3c40*/  LDL.LU R46, [R1+0x1ac] ;  /* 0x0001ac00012e7983 */ /* 0x0003620000300800 */
[----:B------:R-:W-:Y:S01]  /*3c50*/  FADD.FTZ R213, R202, R224 ;  /* 0x000000e0cad57221 */ /* 0x000fe20000010000 */
[----:B------:R-:W-:Y:S01]  /*3c60*/  FFMA.FTZ R212, R45, R224, R212 ;  /* 0x000000e02dd47223 */ /* 0x000fe200000100d4 */
[-C--:B------:R-:W-:Y:S01]  /*3c70*/  FFMA.FTZ R42, R216, R44.reuse, R42 ;  /* 0x0000002cd82a7223 */ /* 0x080fe2000001002a */
[----:B------:R1:W5:Y:S01]  /*3c80*/  LDL.LU R45, [R1+0x1a8] ;  /* 0x0001a800012d7983 */ /* 0x0003620000300800 */
[----:B---3--:R-:W-:-:S03]  /*3c90*/  FMUL.FTZ R202, R218, R44 ;  /* 0x0000002cdaca7220 */ /* 0x008fc60000410000 */
[----:B------:R1:W5:Y:S01]  /*3ca0*/  LDL.LU R44, [R1+0x1a4] ;  /* 0x0001a400012c7983 */ /* 0x0003620000300800 */
[----:B------:R-:W-:Y:S01]  /*3cb0*/  FMUL.FTZ R222, R222, R248 ;  /* 0x000000f8dede7220 */ /* 0x000fe20000410000 */
[----:B------:R-:W-:Y:S01]  /*3cc0*/  FADD.FTZ R85, R85, R201 ;  /* 0x000000c955557221 */ /* 0x000fe20000010000 */
[-C--:B------:R-:W-:Y:S01]  /*3cd0*/  FFMA.FTZ R41, R217, R201.reuse, R41 ;  /* 0x000000c9d9297223 */ /* 0x080fe20000010029 */
[----:B----4-:R-:W-:Y:S01]  /*3ce0*/  FMUL.FTZ R201, R223, R201 ;  /* 0x000000c9dfc97220 */ /* 0x010fe20000410000 */
[----:B------:R-:W-:Y:S01]  /*3cf0*/  FADD.FTZ R213, R213, R222 ;  /* 0x000000ded5d57221 */ /* 0x000fe20000010000 */
[----:B------:R-:W-:-:S03]  /*3d00*/  FFMA.FTZ R212, R219, R222, R212 ;  /* 0x000000dedbd47223 */ /* 0x000fc600000100d4 */
[----:B------:R-:W-:Y:S01]  /*3d10*/  FADD.FTZ R213, R213, R201 ;  /* 0x000000c9d5d57221 */ /* 0x000fe20000010000 */
[----:B------:R-:W-:Y:S01]  /*3d20*/  FFMA.FTZ R212, R217, R201, R212 ;  /* 0x000000c9d9d47223 */ /* 0x000fe200000100d4 */
[----:B------:R-:W-:Y:S01]  /*3d30*/  FADD.FTZ R87, R87, R203 ;  /* 0x000000cb57577221 */ /* 0x000fe20000010000 */
[-C--:B------:R-:W-:Y:S01]  /*3d40*/  FFMA.FTZ R43, R215, R203.reuse, R43 ;  /* 0x000000cbd72b7223 */ /* 0x080fe2000001002b */
[----:B------:R-:W-:Y:S01]  /*3d50*/  FADD.FTZ R213, R213, R202 ;  /* 0x000000cad5d57221 */ /* 0x000fe20000010000 */
[----:B------:R-:W-:Y:S01]  /*3d60*/  FFMA.FTZ R212, R216, R202, R212 ;  /* 0x000000cad8d47223 */ /* 0x000fe200000100d4 */
[----:B------:R-:W-:Y:S01]  /*3d70*/  FADD.FTZ R92, R92, R246 ;  /* 0x000000f65c5c7221 */ /* 0x000fe20000010000 */
[----:B------:R-:W-:Y:S01]  /*3d80*/  FADD.FTZ R90, R90, R247 ;  /* 0x000000f75a5a7221 */ /* 0x000fe20000010000 */
[----:B------:R-:W-:Y:S01]  /*3d90*/  FADD.FTZ R84, R84, R248 ;  /* 0x000000f854547221 */ /* 0x000fe20000010000 */
[----:B------:R-:W-:Y:S01]  /*3da0*/  FMUL.FTZ R203, R214, R203 ;  /* 0x000000cbd6cb7220 */ /* 0x000fe20000410000 */
[----:B------:R-:W-:-:S03]  /*3db0*/  FFMA.FTZ R40, R219, R248, R40 ;  /* 0x000000f8db287223 */ /* 0x000fc60000010028 */
[----:B------:R-:W-:Y:S01]  /*3dc0*/  FADD.FTZ R218, R213, R203 ;  /* 0x000000cbd5da7221 */ /* 0x000fe20000010000 */
[----:B-1----:R-:W-:-:S07]  /*3dd0*/  FFMA.FTZ R213, R215, R203, R212 ;  /* 0x000000cbd7d57223 */ /* 0x002fce00000100d4 */
.L_x_6654:
[----:B------:R-:W-:Y:S05]  /*3de0*/  BSYNC B0 ;  /* 0x0000000000007941 */ /* 0x000fea0003800000 */
.L_x_6652:
[----:B------:R-:W2:Y:S01]  /*3df0*/  LDL.LU R212, [R1+0x100] ;  /* 0x0001000001d47983 */ /* 0x000ea20000300800 */
[----:B-----5:R-:W-:Y:S01]  /*3e00*/  MOV R214, R204 ;  /* 0x000000cc00d67202 */ /* 0x020fe20000000f00 */
[----:B------:R-:W-:Y:S01]  /*3e10*/  IMAD.MOV.U32 R215, RZ, RZ, R206 ;  /* 0x000000ffffd77224 */ /* 0x000fe200078e00ce */
[----:B------:R-:W-:Y:S01]  /*3e20*/  UMOV UR6, 0xffffffff ;  /* 0xffffffff00067882 */ /* 0x000fe20000000000 */
[----:B------:R-:W0:Y:S02]  /*3e30*/  S2R R247, SR_TID.X ;  /* 0x0000000000f77919 */ /* 0x000e240000002100 */
[----:B0-----:R-:W-:Y:S02]  /*3e40*/  SHF.R.U32.HI R246, RZ, 0x5, R247 ;  /* 0x00000005fff67819 */ /* 0x001fe400000116f7 */
[----:B------:R-:W-:Y:S02]  /*3e50*/  LOP3.LUT P0, RZ, R247, 0x1f, RZ, 0xc0, !PT ;  /* 0x0000001ff7ff7812 */ /* 0x000fe4000780c0ff */
[----:B--2---:R-:W-:Y:S01]  /*3e60*/  LOP3.LUT P2, RZ, R212, 0xff, RZ, 0xc0, !PT ;  /* 0x000000ffd4ff7812 */ /* 0x004fe2000784c0ff */
[----:B------:R-:W-:-:S05]  /*3e70*/  IMAD.MOV.U32 R212, RZ, RZ, R220 ;  /* 0x000000ffffd47224 */ /* 0x000fca00078e00dc */
[----:B------:R-:W-:Y:S02]  /*3e80*/  PRMT R245, R212, 0x7610, R245 ;  /* 0x00007610d4f57816 */ /* 0x000fe400000000f5 */
[----:B------:R-:W-:Y:S02]  /*3e90*/  PRMT R212, R214, 0x7610, R212 ;  /* 0x00007610d6d47816 */ /* 0x000fe400000000d4 */
[----:B------:R-:W-:Y:S01]  /*3ea0*/  PRMT R214, R215, 0x7610, R214 ;  /* 0x00007610d7d67816 */ /* 0x000fe200000000d6 */
[----:B------:R-:W-:Y:S02]  /*3eb0*/  IMAD.MOV.U32 R215, RZ, RZ, R210 ;  /* 0x000000ffffd77224 */ /* 0x000fe400078e00d2 */
[----:B------:R0:W-:Y:S04]  /*3ec0*/  STL.S16 [R1+0x28], R212 ;  /* 0x000028d401007387 */ /* 0x0001e80000100600 */
[----:B------:R1:W-:Y:S01]  /*3ed0*/  STL.S16 [R1+0x2c], R214 ;  /* 0x00002cd601007387 */ /* 0x0003e20000100600 */
[----:B0-----:R-:W-:-:S04]  /*3ee0*/  MOV R212, R208 ;  /* 0x000000d000d47202 */ /* 0x001fc80000000f00 */
[----:B------:R-:W-:Y:S02]  /*3ef0*/  PRMT R216, R212, 0x7610, R216 ;  /* 0x00007610d4d87816 */ /* 0x000fe400000000d8 */
[----:B------:R-:W-:Y:S02]  /*3f00*/  PRMT R212, R215, 0x7610, R212 ;  /* 0x00007610d7d47816 */ /* 0x000fe400000000d4 */
[----:B-1----:R-:W-:Y:S01]  /*3f10*/  LOP3.LUT R214, R246, 0x7fffffc, RZ, 0xc0, !PT ;  /* 0x07fffffcf6d67812 */ /* 0x002fe200078ec0ff */
[----:B------:R0:W-:Y:S03]  /*3f20*/  STL.S16 [R1+0x30], R216 ;  /* 0x000030d801007387 */ /* 0x0001e60000100600 */
[----:B------:R-:W-:Y:S01]  /*3f30*/  @!P2 IADD3 R214, R214, 0x4, RZ ;  /* 0x00000004d6d6a810 */ /* 0x000fe20007ffe0ff */
[----:B------:R0:W-:Y:S01]  /*3f40*/  STL.S16 [R1+0x34], R212 ;  /* 0x000034d401007387 */ /* 0x0001e20000100600 */
[----:B------:R-:W-:Y:S05]  /*3f50*/  BRA.DIV UR6, `(.L_x_6655) ;  /* 0x0000005e06947947 */ /* 0x000fea000b800000 */
        /* <DEDUP_REMOVED lines=15> */
[----:B------:R2:W3:Y:S01]  /*4050*/  SHFL.DOWN PT, R223, R218, 0x1, 0x1f ;  /* 0x08201f00dadf7f89 */ /* 0x0004e200000e0000 */
[----:B-1----:R-:W-:-:S05]  /*4060*/  FADD.FTZ R213, R213, R219 ;  /* 0x000000dbd5d57221 */ /* 0x002fca0000010000 */
[----:B---3--:R2:W1:Y:S02]  /*4070*/  SHFL.DOWN PT, R215, R213, 0x1, 0x1f ;  /* 0x08201f00d5d77f89 */ /* 0x00846400000e0000 */
.L_x_6835:
[----:B------:R-:W3:Y:S01]  /*4080*/  LDL.LU R248, [R1+0x4c] ;  /* 0x00004c0001f87983 */ /* 0x000ee20000300800 */
[----:B-12---:R-:W-:Y:S01]  /*4090*/  FADD.FTZ R213, R213, R215 ;  /* 0x000000d7d5d57221 */ /* 0x006fe20000010000 */
[----:B------:R-:W-:Y:S01]  /*40a0*/  @!P0 LOP3.LUT R215, R246, 0x3, RZ, 0xc0, !PT ;  /* 0x00000003f6d78812 */ /* 0x000fe200078ec0ff */
[----:B0-----:R-:W-:Y:S01]  /*40b0*/  FADD.FTZ R212, R218, R223 ;  /* 0x000000dfdad47221 */ /* 0x001fe20000010000 */
[----:B------:R-:W0:Y:S01]  /*40c0*/  S2R R217, SR_CgaCtaId ;  /* 0x0000000000d97919 */ /* 0x000e220000008800 */
[----:B------:R-:W-:Y:S01]  /*40d0*/  MOV R216, 0x400 ;  /* 0x0000040000d87802 */ /* 0x000fe20000000f00 */
[----:B------:R-:W-:Y:S05]  /*40e0*/  WARPSYNC.ALL ;  /* 0x0000000000007948 */ /* 0x000fea0003800000 */
[----:B------:R-:W-:Y:S01]  /*40f0*/  @!P0 IMAD.IADD R215, R214, 0x1, R215 ;  /* 0x00000001d6d78824 */ /* 0x000fe200078e02d7 */
[----:B------:R-:W1:Y:S01]  /*4100*/  LDC R219, c[0x0][0x218] ;  /* 0x00008600ffdb7b82 */ /* 0x000e620000000800 */
[----:B------:R-:W-:Y:S01]  /*4110*/  LOP3.LUT R247, R247, 0x7f, RZ, 0xc0, !PT ;  /* 0x0000007ff7f77812 */ /* 0x000fe200078ec0ff */
[----:B------:R-:W-:Y:S01]  /*4120*/  IMAD.MOV.U32 R223, RZ, RZ, RZ ;  /* 0x000000ffffdf7224 */ /* 0x000fe200078e00ff */
[----:B0-----:R-:W-:-:S04]  /*4130*/  LEA R216, R217, R216, 0x18 ;  /* 0x000000d8d9d87211 */ /* 0x001fc800078ec0ff */
        /* <DEDUP_REMOVED lines=8> */
[----:B------:R-:W-:Y:S01]  /*41c0*/  FADD.FTZ R215, R215, R213 ;  /* 0x000000d5d7d77221 */ /* 0x000fe20000010000 */
[----:B------:R-:W-:Y:S01]  /*41d0*/  @!P5 ISETP.NE.U32.AND P1, PT, R2, RZ, PT ;  /* 0x000000ff0200d20c */ /* 0x000fe20003f25070 */
[----:B------:R-:W-:Y:S03]  /*41e0*/  BSSY B0, `(.L_x_6656) ;  /* 0x000001e000007945 */ /* 0x000fe60003800000 */
[----:B------:R-:W-:Y:S02]  /*41f0*/  @!P5 ISETP.NE.AND.EX P1, PT, R0, RZ, PT, P1 ;  /* 0x000000ff0000d20c */ /* 0x000fe40003f25310 */
[----:B------:R-:W-:Y:S02]  /*4200*/  @!P5 ISETP.NE.U32.AND P0, PT, R2, RZ, PT ;  /* 0x000000ff0200d20c */ /* 0x000fe40003f05070 */
[----:B---3--:R-:W-:-:S05]  /*4210*/  @P3 IADD3 R217, R248, -0x1, RZ ;  /* 0xfffffffff8d93810 */ /* 0x008fca0007ffe0ff */
[----:B-1----:R-:W-:Y:S02]  /*4220*/  @P3 IMAD R212, R217, R219, RZ ;  /* 0x000000dbd9d43224 */ /* 0x002fe400078e02ff */
[----:B------:R-:W0:Y:S03]  /*4230*/  LDS.128 R216, [R216+0x5010] ;  /* 0x00501000d8d87984 */ /* 0x000e260000000c00 */
[----:B------:R-:W-:-:S04]  /*4240*/  @P3 SHF.R.S32.HI R213, RZ, 0x1f, R212 ;  /* 0x0000001fffd53819 */ /* 0x000fc800000114d4 */
[----:B------:R-:W-:-:S04]  /*4250*/  @P3 LEA.HI R213, R213, R212, RZ, 0x3 ;  /* 0x000000d4d5d53211 */ /* 0x000fc800078f18ff */
[----:B------:R-:W-:Y:S02]  /*4260*/  @P3 LEA.HI.SX32 R223, R213, R247, 0x1d ;  /* 0x000000f7d5df3211 */ /* 0x000fe400078feaff */
[----:B------:R-:W1:Y:S03]  /*4270*/  @P3 LDC.64 R212, c[0x0][0x220] ;  /* 0x00008800ffd43b82 */ /* 0x000e660000000a00 */
[----:B-1----:R-:W-:-:S04]  /*4280*/  @P3 IMAD.WIDE.U32 R212, R223, 0x10, R212 ;  /* 0x00000010dfd43825 */ /* 0x002fc800078e00d4 */
[----:B0-----:R-:W-:Y:S01]  /*4290*/  FADD.FTZ R216, R214, R216 ;  /* 0x000000d8d6d87221 */ /* 0x001fe20000010000 */
[----:B------:R-:W-:Y:S01]  /*42a0*/  FADD.FTZ R215, R215, R217 ;  /* 0x000000d9d7d77221 */ /* 0x000fe20000010000 */
[----:B------:R0:W5:Y:S02]  /*42b0*/  @P3 LDG.E.128 R184, desc[UR4][R212.64] ;  /* 0x00000004d4b83981 */ /* 0x000164000c1e1d00 */
[----:B------:R-:W-:Y:S01]  /*42c0*/  FADD.FTZ R216, R218, R216 ;  /* 0x000000d8dad87221 */ /* 0x000fe20000010000 */
[----:B------:R-:W-:-:S03]  /*42d0*/  FADD.FTZ R215, R219, R215 ;  /* 0x000000d7dbd77221 */ /* 0x000fc60000010000 */
[----:B------:R-:W-:Y:S01]  /*42e0*/  FMUL.FTZ R216, R216, UR10 ;  /* 0x0000000ad8d87c20 */ /* 0x000fe20008410000 */
[----:B------:R-:W-:Y:S01]  /*42f0*/  FMUL.FTZ R217, R215, UR10 ;  /* 0x0000000ad7d97c20 */ /* 0x000fe20008410000 */
[----:B0-----:R-:W-:Y:S01]  /*4300*/  @!P5 FSEL R212, R144, RZ, P1 ;  /* 0x000000ff90d4d208 */ /* 0x001fe20000800000 */
[----:B------:R-:W-:Y:S06]  /*4310*/  @!P5 BRA `(.L_x_6657) ;  /* 0x000000000028d947 */ /* 0x000fec0003800000 */
        /* <DEDUP_REMOVED lines=10> */
.L_x_6657:
[----:B------:R-:W-:Y:S05]  /*43c0*/  BSYNC B0 ;  /* 0x0000000000007941 */ /* 0x000fea0003800000 */
.L_x_6656:
[----:B------:R-:W-:Y:S01]  /*43d0*/  BSSY B0, `(.L_x_6658) ;  /* 0x0000010000007945 */ /* 0x000fe20003800000 */
[----:B------:R-:W-:Y:S02]  /*43e0*/  @!P5 ISETP.NE.U32.AND P1, PT, R2, RZ, PT ;  /* 0x000000ff0200d20c */ /* 0x000fe40003f25070 */
[----:B------:R-:W-:Y:S01]  /*43f0*/  @!P5 ISETP.NE.AND.EX P0, PT, R0, RZ, PT, P0 ;  /* 0x000000ff0000d20c */ /* 0x000fe20003f05300 */
[----:B------:R-:W-:-:S12]  /*4400*/  @!P3 BRA `(.L_x_6659) ;  /* 0x000000000030b947 */ /* 0x000fd80003800000 */
[----:B------:R-:W-:Y:S01]  /*4410*/  LOP3.LUT P6, RZ, R245, 0xff, RZ, 0xc0, !PT ;  /* 0x000000fff5ff7812 */ /* 0x000fe200078cc0ff */
[----:B------:R-:W-:Y:S01]  /*4420*/  FMUL.FTZ R213, R212, UR13 ;  /* 0x0000000dd4d57c20 */ /* 0x000fe20008410000 */
[----:B------:R-:W-:-:S03]  /*4430*/  HFMA2.MMA R214, -RZ, RZ, 0, 0 ;  /* 0x00000000ffd67435 */ /* 0x000fc600000001ff */
[----:B------:R-:W-:-:S08]  /*4440*/  FMUL.FTZ R213, R213, UR12 ;  /* 0x0000000cd5d57c20 */ /* 0x000fd00008410000 */
[----:B-----5:R-:W-:-:S04]  /*4450*/  @P6 IMAD.U32 R215, R184, 0x10000, RZ ;  /* 0x00010000b8d76824 */ /* 0x020fc800078e00ff */
[----:B------:R-:W-:Y:S01]  /*4460*/  @P6 FMUL.FTZ R214, R213, R215 ;  /* 0x000000d7d5d66220 */ /* 0x000fe20000410000 */
[----:B------:R-:W-:-:S03]  /*4470*/  @P6 IMAD.U32 R215, R140, 0x10000, RZ ;  /* 0x000100008cd76824 */ /* 0x000fc600078e00ff */
[----:B------:R-:W-:Y:S01]  /*4480*/  FADD.FTZ R80, R80, R214 ;  /* 0x000000d650507221 */ /* 0x000fe20000010000 */
[----:B------:R-:W-:Y:S01]  /*4490*/  MOV R214, RZ ;  /* 0x000000ff00d67202 */ /* 0x000fe20000000f00 */
[----:B------:R-:W-:-:S05]  /*44a0*/  @P6 FMUL.FTZ R214, R213, R215 ;  /* 0x000000d7d5d66220 */ /* 0x000fca0000410000 */
[----:B------:R-:W-:-:S04]  /*44b0*/  F2FP.BF16.F32.PACK_AB R214, RZ, R214 ;  /* 0x000000d6ffd6723e */ /* 0x000fc800000010ff */
[----:B------:R-:W-:-:S07]  /*44c0*/  PRMT R188, R214, 0x7610, R188 ;  /* 0x00007610d6bc7816 */ /* 0x000fce00000000bc */
.L_x_6659:
[----:B------:R-:W-:Y:S05]  /*44d0*/  BSYNC B0 ;  /* 0x0000000000007941 */ /* 0x000fea0003800000 */
.L_x_6658:
[----:B------:R-:W-:Y:S01]  /*44e0*/  BSSY B0, `(.L_x_6660) ;  /* 0x000000e000007945 */ /* 0x000fe20003800000 */
[----:B------:R-:W-:-:S03]  /*44f0*/  @!P5 FSEL R213, R145, RZ, P0 ;  /* 0x000000ff91d5d208 */ /* 0x000fc60000000000 */
[----:B------:R-:W-:Y:S05]  /*4500*/  @!P5 BRA `(.L_x_6661) ;  /* 0x00000000002cd947 */ /* 0x000fea0003800000 */
[----:B------:R-:W2:Y:S01]  /*4510*/  LDL R215, [R1+0xfc] ;  /* 0x0000fc0001d77983 */ /* 0x000ea20000100800 */
[----:B------:R-:W0:Y:S03]  /*4520*/  LDC.U8 R218, c[0x0][0x2a0] ;  /* 0x0000a800ffda7b82 */ /* 0x000e260000000000 */
[----:B------:R-:W3:Y:S01]  /*4530*/  LDL R214, [R1+0x50] ;  /* 0x0000500001d67983 */ /* 0x000ee20000100800 */
[----:B------:R-:W-:-:S04]  /*4540*/  ISETP.NE.U32.AND P0, PT, R2, RZ, PT ;  /* 0x000000ff0200720c */ /* 0x000fc80003f05070 */
[----:B------:R-:W-:Y:S02]  /*4550*/  ISETP.NE.AND.EX P0, PT, R0, RZ, PT, P0 ;  /* 0x000000ff0000720c */ /* 0x000fe40003f05300 */
[----:B0-----:R-:W-:-:S04]  /*4560*/  ISETP.NE.AND P6, PT, R218, RZ, PT ;  /* 0x000000ffda00720c */ /* 0x001fc80003fc5270 */
[----:B------:R-:W-:-:S05]  /*4570*/  FSEL R213, R216, RZ, !P6 ;  /* 0x000000ffd8d57208 */ /* 0x000fca0007000000 */
[----:B--2---:R-:W-:-:S04]  /*4580*/  FFMA.FTZ R213, R215, R217, R213 ;  /* 0x000000d9d7d57223 */ /* 0x004fc800000100d5 */
[----:B---3--:R-:W-:-:S04]  /*4590*/  FADD.FTZ R213, R214, -R213 ;  /* 0x800000d5d6d57221 */ /* 0x008fc80000010000 */
[----:B------:R-:W-:-:S04]  /*45a0*/  FMUL.FTZ R213, R3, R213 ;  /* 0x000000d503d57220 */ /* 0x000fc80000410000 */
[----:B------:R-:W-:-:S07]  /*45b0*/  @P0 FADD.FTZ R213, R145, R213 ;  /* 0x000000d591d50221 */ /* 0x000fce0000010000 */
.L_x_6661:
[----:B------:R-:W-:Y:S05]  /*45c0*/  BSYNC B0 ;  /* 0x0000000000007941 */ /* 0x000fea0003800000 */
.L_x_6660:
[----:B------:R-:W-:Y:S01]  /*45d0*/  BSSY B0, `(.L_x_6662) ;  /* 0x0000012000007945 */ /* 0x000fe20003800000 */
[----:B------:R-:W-:Y:S02]  /*45e0*/  @!P5 ISETP.NE.U32.AND P0, PT, R2, RZ, PT ;  /* 0x000000ff0200d20c */ /* 0x000fe40003f05070 */
[----:B------:R-:W-:Y:S01]  /*45f0*/  @!P5 ISETP.NE.AND.EX P1, PT, R0, RZ, PT, P1 ;  /* 0x000000ff0000d20c */ /* 0x000fe20003f25310 */
[----:B------:R-:W-:-:S12]  /*4600*/  @!P3 BRA `(.L_x_6663) ;  /* 0x000000000038b947 */ /* 0x000fd80003800000 */
        /* <DEDUP_REMOVED lines=14> */
.L_x_6663:
[----:B------:R-:W-:Y:S05]  /*46f0*/  BSYNC B0 ;  /* 0x0000000000007941 */ /* 0x000fea0003800000 */
.L_x_6662:
        /* <DEDUP_REMOVED lines=14> */
.L_x_6665:
[----:B------:R-:W-:Y:S05]  /*47e0*/  BSYNC B0 ;  /* 0x0000000000007941 */ /* 0x000fea0003800000 */
.L_x_6664:
        /* <DEDUP_REMOVED lines=16> */
.L_x_6667:
[----:B------:R-:W-:Y:S05]  /*48f0*/  BSYNC B0 ;  /* 0x0000000000007941 */ /* 0x000fea0003800000 */
.L_x_6666:
        /* <DEDUP_REMOVED lines=14> */
.L_x_6669:
[----:B------:R-:W-:Y:S05]  /*49e0*/  BSYNC B0 ;  /* 0x0000000000007941 */ /* 0x000fea0003800000 */
.L_x_6668:
        /* <DEDUP_REMOVED lines=18> */
.L_x_6671:
[----:B------:R-:W-:Y:S05]  /*4b10*/  BSYNC B0 ;  /* 0x0000000000007941 */ /* 0x000fea0003800000 */
.L_x_6670:
        /* <DEDUP_REMOVED lines=14> */
.L_x_6673:
[----:B------:R-:W-:Y:S05]  /*4c00*/  BSYNC B0 ;  /* 0x0000000000007941 */ /* 0x000fea0003800000 */
.L_x_6672:
        /* <DEDUP_REMOVED lines=16> */
.L_x_6675:
[----:B------:R-:W-:Y:S05]  /*4d10*/  BSYNC B0 ;  /* 0x0000000000007941 */ /* 0x000fea0003800000 */
.L_x_6674:
        /* <DEDUP_REMOVED lines=14> */
.L_x_6677:
[----:B------:R-:W-:Y:S05]  /*4e00*/  BSYNC B0 ;  /* 0x0000000000007941 */ /* 0x000fea0003800000 */
.L_x_6676:
[----:B------:R-:W-:Y:S01]  /*4e10*/  @!P5 ISETP.NE.U32.AND P0, PT, R2, RZ, PT ;  /* 0x000000ff0200d20c */ /* 0x000fe20003f05070 */
[----:B------:R-:W-:Y:S01]  /*4e20*/  BSSY B0, `(.L_x_6678) ;  /* 0x0000012000007945 */ /* 0x000fe20003800000 */
[C---:B------:R-:W-:Y:S02]  /*4e30*/  @!P5 ISETP.NE.AND.EX P1, PT, R0.reuse, RZ, PT, P1 ;  /* 0x000000ff0000d20c */ /* 0x040fe40003f25310 */
        /* <DEDUP_REMOVED lines=16> */
.L_x_6679:
[----:B------:R-:W-:Y:S05]  /*4f40*/  BSYNC B0 ;  /* 0x0000000000007941 */ /* 0x000fea0003800000 */
.L_x_6678:
        /* <DEDUP_REMOVED lines=14> */
.L_x_6681:
[----:B------:R-:W-:Y:S05]  /*5030*/  BSYNC B0 ;  /* 0x0000000000007941 */ /* 0x000fea0003800000 */
.L_x_6680:
[----:B------:R-:W-:Y:S04]  /*5040*/  BSSY B0, `(.L_x_6682) ;  /* 0x000000e000007945 */ /* 0x000fe80003800000 */
[----:B------:R-:W-:Y:S05]  /*5050*/  @!P3 BRA `(.L_x_6683) ;  /* 0x000000000030b947 */ /* 0x000fea0003800000 */
        /* <DEDUP_REMOVED lines=12> */
.L_x_6683:
[----:B------:R-:W-:Y:S05]  /*5120*/  BSYNC B0 ;  /* 0x0000000000007941 */ /* 0x000fea0003800000 */
.L_x_6682:
        /* <DEDUP_REMOVED lines=14> */
.L_x_6685:
[----:B------:R-:W-:Y:S05]  /*5210*/  BSYNC B0 ;  /* 0x0000000000007941 */ /* 0x000fea0003800000 */
.L_x_6684:
[----:B------:R-:W-:Y:S04]  /*5220*/  BSSY B0, `(.L_x_6686) ;  /* 0x0000010000007945 */ /* 0x000fe80003800000 */
[----:B------:R-:W-:Y:S05]  /*5230*/  @!P3 BRA `(.L_x_6687) ;  /* 0x000000000038b947 */ /* 0x000fea0003800000 */
        /* <DEDUP_REMOVED lines=14> */
.L_x_6687:
[----:B------:R-:W-:Y:S05]  /*5320*/  BSYNC B0 ;  /* 0x0000000000007941 */ /* 0x000fea0003800000 */
.L_x_6686:
[----:B------:R-:W2:Y:S01]  /*5330*/  LDL R220, [R1+0x20] ;  /* 0x0000200001dc7983 */ /* 0x000ea20000100800 */
        /* <DEDUP_REMOVED lines=9> */
[----:B------:R-:W-:Y:S01]  /*53d0*/  SEL R215, R215, R195, P1 ;  /* 0x000000c3d7d77207 */ /* 0x000fe20000800000 */
[----:B------:R-:W2:Y:S01]  /*53e0*/  @P0 LDC.64 R218, c[0x0][0x308] ;  /* 0x0000c200ffda0b82 */ /* 0x000ea20000000a00 */
[----:B------:R-:W-:Y:S01]  /*53f0*/  @!P5 ISETP.NE.AND.EX P6, PT, R0, RZ, PT, P6 ;  /* 0x000000ff0000d20c */ /* 0x000fe20003fc5360 */
[----:B--2---:R-:W-:-:S06]  /*5400*/  @P0 IMAD.WIDE.U32 R218, R220, 0x20, R218 ;  /* 0x00000020dcda0825 */ /* 0x004fcc00078e00da */
[----:B------:R-:W0:Y:S01]  /*5410*/  @P3 LDC.64 R220, c[0x0][0x2f8] ;  /* 0x0000be00ffdc3b82 */ /* 0x000e220000000a00 */
[----:B------:R1:W-:Y:S02]  /*5420*/  @P0 STG.E.128 desc[UR4][R218.64], R212 ;  /* 0x000000d4da000986 */ /* 0x0003e4000c101d04 */
[----:B-1----:R-:W-:Y:S02]  /*5430*/  SEL R212, R248, R196, P1 ;  /* 0x000000c4f8d47207 */ /* 0x002fe40000800000 */
[----:B------:R-:W-:Y:S01]  /*5440*/  SEL R213, R247, R197, P1 ;  /* 0x000000c5f7d57207 */ /* 0x000fe20000800000 */
[----:B0-----:R-:W-:Y:S01]  /*5450*/  @P3 IMAD.WIDE.U32 R220, R223, 0x10, R220 ;  /* 0x00000010dfdc3825 */ /* 0x001fe200078e00dc */
[----:B------:R-:W-:Y:S02]  /*5460*/  SEL R214, R246, R198, P1 ;  /* 0x000000c6f6d67207 */ /* 0x000fe40000800000 */
[----:B------:R-:W-:-:S05]  /*5470*/  SEL R215, R245, R199, P1 ;  /* 0x000000c7f5d77207 */ /* 0x000fca0000800000 */
[----:B------:R0:W-:Y:S04]  /*5480*/  @P0 STG.E.128 desc[UR4][R218.64+0x10], R212 ;  /* 0x000010d4da000986 */ /* 0x0001e8000c101d04 */
[----:B------:R0:W-:Y:S01]  /*5490*/  @P3 STG.E.128 desc[UR4][R220.64], R188 ;  /* 0x000000bcdc003986 */ /* 0x0001e2000c101d04 */
[----:B------:R-:W-:Y:S05]  /*54a0*/  @!P3 BRA `(.L_x_6689) ;  /* 0x000000000010b947 */ /* 0x000fea0003800000 */
[----:B-----5:R-:W1:Y:S01]  /*54b0*/  LDC.64 R186, c[0x0][0x220] ;  /* 0x00008800ffba7b82 */ /* 0x020e620000000a00 */
[----:B------:R-:W-:-:S05]  /*54c0*/  IADD3 R184, R223, 0x80, RZ ;  /* 0x00000080dfb87810 */ /* 0x000fca0007ffe0ff */
[----:B-1----:R-:W-:-:S06]  /*54d0*/  IMAD.WIDE.U32 R184, R184, 0x10, R186 ;  /* 0x00000010b8b87825 */ /* 0x002fcc00078e00ba */
[----:B------:R-:W5:Y:S02]  /*54e0*/  LDG.E.128 R184, desc[UR4][R184.64] ;  /* 0x00000004b8b87981 */ /* 0x000f64000c1e1d00 */
.L_x_6689:
[----:B------:R-:W-:Y:S05]  /*54f0*/  BSYNC B0 ;  /* 0x0000000000007941 */ /* 0x000fea0003800000 */
.L_x_6688:
[----:B------:R-:W-:Y:S01]  /*5500*/  BSSY B0, `(.L_x_6690) ;  /* 0x000000e000007945 */ /* 0x000fe20003800000 */
[----:B0-----:R-:W-:-:S03]  /*5510*/  @!P5 FSEL R212, R152, RZ, P6 ;  /* 0x000000ff98d4d208 */ /* 0x001fc60003000000 */
[----:B------:R-:W-:Y:S05]  /*5520*/  @!P5 BRA `(.L_x_6691) ;  /* 0x00000000002cd947 */ /* 0x000fea0003800000 */
        /* <DEDUP_REMOVED lines=11> */
.L_x_6691:
[----:B------:R-:W-:Y:S05]  /*55e0*/  BSYNC B0 ;  /* 0x0000000000007941 */ /* 0x000fea0003800000 */
.L_x_6690:
[----:B------:R-:W-:Y:S04]  /*55f0*/  BSSY B0, `(.L_x_6692) ;  /* 0x000000f000007945 */ /* 0x000fe80003800000 */
[----:B------:R-:W-:Y:S05]  /*5600*/  @!P3 BRA `(.L_x_6693) ;  /* 0x000000000034b947 */ /* 0x000fea0003800000 */
[----:B------:R-:W2:Y:S01]  /*5610*/  LDL.LU R213, [R1+0x28] ;  /* 0x0000280001d57983 */ /* 0x000ea20000300800 */
[----:B------:R-:W-:Y:S01]  /*5620*/  IMAD.MOV.U32 R214, RZ, RZ, RZ ;  /* 0x000000ffffd67224 */ /* 0x000fe200078e00ff */
[----:B--2---:R-:W-:Y:S01]  /*5630*/  LOP3.LUT P6, RZ, R213, 0xff, RZ, 0xc0, !PT ;  /* 0x000000ffd5ff7812 */ /* 0x004fe200078cc0ff */
[----:B------:R-:W-:-:S04]  /*5640*/  FMUL.FTZ R213, R212, UR13 ;  /* 0x0000000dd4d57c20 */ /* 0x000fc80008410000 */
        /* <DEDUP_REMOVED lines=9> */
.L_x_6693:
[----:B------:R-:W-:Y:S05]  /*56e0*/  BSYNC B0 ;  /* 0x0000000000007941 */ /* 0x000fea0003800000 */
.L_x_6692:
        /* <DEDUP_REMOVED lines=16> */
.L_x_6695:
[----:B------:R-:W-:Y:S05]  /*57f0*/  BSYNC B0 ;  /* 0x0000000000007941 */ /* 0x000fea0003800000 */
.L_x_6694:
[----:B------:R-:W-:Y:S04]  /*5800*/  BSSY B0, `(.L_x_6696) ;  /* 0x0000010000007945 */ /* 0x000fe80003800000 */
[----:B------:R-:W-:Y:S05]  /*5810*/  @!P3 BRA `(.L_x_6697) ;  /* 0x000000000038b947 */ /* 0x000fea0003800000 */
        /* <DEDUP_REMOVED lines=14> */
.L_x_6697:
[----:B------:R-:W-:Y:S05]  /*5900*/  BSYNC B0 ;  /* 0x0000000000007941 */ /* 0x000fea0003800000 */
.L_x_6696:
        /* <DEDUP_REMOVED lines=16> */
.L_x_6699:
[----:B------:R-:W-:Y:S05]  /*5a10*/  BSYNC B0 ;  /* 0x0000000000007941 */ /* 0x000fea0003800000 */
.L_x_6698:
[----:B------:R-:W-:Y:S04]  /*5a20*/  BSSY B0, `(.L_x_6700) ;  /* 0x000000e000007945 */ /* 0x000fe80003800000 */
[----:B------:R-:W-:Y:S05]  /*5a30*/  @!P3 BRA `(.L_x_6701) ;  /* 0x000000000030b947 */ /* 0x000fea0003800000 */
[----:B------:R-:W-:Y:S01]  /*5a40*/  LOP3.LUT P6, RZ, R204, 0xff0000, RZ, 0xc0, !PT ;  /* 0x00ff0000ccff7812 */ /* 0x000fe200078cc0ff */
[----:B------:R-:W-:Y:S01]  /*5a50*/  FMUL.FTZ R215, R214, UR13 ;  /* 0x0000000dd6d77c20 */ /* 0x000fe20008410000 */
[----:B------:R-:W-:-:S03]  /*5a60*/  IMAD.MOV.U32 R218, RZ, RZ, RZ ;  /* 0x000000ffffda7224 */ /* 0x000fc600078e00ff */
        /* <DEDUP_REMOVED lines=9> */
.L_x_6701:
[----:B------:R-:W-:Y:S05]  /*5b00*/  BSYNC B0 ;  /* 0x0000000000007941 */ /* 0x000fea0003800000 */
.L_x_6700:
        /* <DEDUP_REMOVED lines=15> */
.L_x_6703:
[----:B------:R-:W-:Y:S05]  /*5c00*/  BSYNC B0 ;  /* 0x0000000000007941 */ /* 0x000fea0003800000 */
.L_x_6702:
        /* <DEDUP_REMOVED lines=16> */
.L_x_6705:
[----:B------:R-:W-:Y:S05]  /*5d10*/  BSYNC B0 ;  /* 0x0000000000007941 */ /* 0x000fea0003800000 */
.L_x_6704:
        /* <DEDUP_REMOVED lines=15> */
.L_x_6707:
[----:B------:R-:W-:Y:S05]  /*5e10*/  BSYNC B0 ;  /* 0x0000000000007941 */ /* 0x000fea0003800000 */
.L_x_6706:
        /* <DEDUP_REMOVED lines=14> */
.L_x_6709:
[----:B------:R-:W-:Y:S05]  /*5f00*/  BSYNC B0 ;  /* 0x0000000000007941 */ /* 0x000fea0003800000 */
.L_x_6708:
        /* <DEDUP_REMOVED lines=15> */
.L_x_6711:
[----:B------:R-:W-:Y:S05]  /*6000*/  BSYNC B0 ;  /* 0x0000000000007941 */ /* 0x000fea0003800000 */
.L_x_6710:
        /* <DEDUP_REMOVED lines=16> */
.L_x_6713:
[----:B------:R-:W-:Y:S05]  /*6110*/  BSYNC B0 ;  /* 0x0000000000007941 */ /* 0x000fea0003800000 */
.L_x_6712:
        /* <DEDUP_REMOVED lines=15> */
.L_x_6715:
[----:B------:R-:W-:Y:S05]  /*6210*/  BSYNC B0 ;  /* 0x0000000000007941 */ /* 0x000fea0003800000 */
.L_x_6714:
        /* <DEDUP_REMOVED lines=14> */
.L_x_6717:
[----:B------:R-:W-:Y:S05]  /*6300*/  BSYNC B0 ;  /* 0x0000000000007941 */ /* 0x000fea0003800000 */
.L_x_6716:
        /* <DEDUP_REMOVED lines=15> */
.L_x_6719:
[----:B------:R-:W-:Y:S05]  /*6400*/  BSYNC B0 ;  /* 0x0000000000007941 */ /* 0x000fea0003800000 */
.L_x_6718:
        /* <DEDUP_REMOVED lines=16> */
.L_x_6721:
[----:B------:R-:W-:Y:S05]  /*6510*/  BSYNC B0 ;  /* 0x0000000000007941 */ /* 0x000fea0003800000 */
.L_x_6720:
[----:B------:R-:W2:Y:S01]  /*6520*/  LDL.LU R245, [R1+0x58] ;  /* 0x0000580001f57983 */ /* 0x000ea20000300800 */
[----:B------:R-:W2:Y:S01]  /*6530*/  @P0 LDC.64 R204, c[0x0][0x308] ;  /* 0x0000c200ffcc0b82 */ /* 0x000ea20000000a00 */
[----:B------:R-:W-:Y:S01]  /*6540*/  SEL R212, R212, R192, P1 ;  /* 0x000000c0d4d47207 */ /* 0x000fe20000800000 */
[----:B------:R-:W-:Y:S01]  /*6550*/  BSSY B0, `(.L_x_6722) ;  /* 0x0000017000007945 */ /* 0x000fe20003800000 */
[----:B------:R-:W-:Y:S02]  /*6560*/  SEL R213, R213, R193, P1 ;  /* 0x000000c1d5d57207 */ /* 0x000fe40000800000 */
[----:B------:R-:W-:Y:S02]  /*6570*/  SEL R214, R214, R194, P1 ;  /* 0x000000c2d6d67207 */ /* 0x000fe40000800000 */
[----:B------:R-:W-:Y:S02]  /*6580*/  SEL R215, R215, R195, P1 ;  /* 0x000000c3d7d77207 */ /* 0x000fe40000800000 */
[----:B------:R-:W-:-:S04]  /*6590*/  @!P5 ISETP.NE.U32.AND P6, PT, R2, RZ, PT ;  /* 0x000000ff0200d20c */ /* 0x000fc80003fc5070 */
[----:B------:R-:W-:Y:S01]  /*65a0*/  @!P5 ISETP.NE.AND.EX P6, PT, R0, RZ, PT, P6 ;  /* 0x000000ff0000d20c */ /* 0x000fe20003fc5360 */
[----:B--2---:R-:W-:-:S05]  /*65b0*/  @P0 IMAD.WIDE.U32 R204, R245, 0x20, R204 ;  /* 0x00000020f5cc0825 */ /* 0x004fca00078e00cc */
[----:B------:R0:W-:Y:S02]  /*65c0*/  @P0 STG.E.128 desc[UR4][R204.64], R212 ;  /* 0x000000d4cc000986 */ /* 0x0001e4000c101d04 */
[----:B0-----:R-:W-:Y:S02]  /*65d0*/  SEL R212, R221, R196, P1 ;  /* 0x000000c4ddd47207 */ /* 0x001fe40000800000 */
[----:B------:R-:W-:Y:S02]  /*65e0*/  SEL R213, R220, R197, P1 ;  /* 0x000000c5dcd57207 */ /* 0x000fe40000800000 */
[----:B------:R-:W-:Y:S02]  /*65f0*/  SEL R214, R219, R198, P1 ;  /* 0x000000c6dbd67207 */ /* 0x000fe40000800000 */
[----:B------:R-:W-:Y:S02]  /*6600*/  SEL R215, R218, R199, P1 ;  /* 0x000000c7dad77207 */ /* 0x000fe40000800000 */
[----:B------:R-:W0:Y:S01]  /*6610*/  @P0 LDC.64 R218, c[0x0][0x308] ;  /* 0x0000c200ffda0b82 */ /* 0x000e220000000a00 */
[----:B------:R-:W-:-:S02]  /*6620*/  IADD3 R220, R223, 0x100, RZ ;  /* 0x00000100dfdc7810 */ /* 0x000fc40007ffe0ff */
[----:B------:R1:W-:Y:S05]  /*6630*/  @P0 STG.E.128 desc[UR4][R204.64+0x10], R212 ;  /* 0x000010d4cc000986 */ /* 0x0003ea000c101d04 */
[----:B-1----:R-:W1:Y:S01]  /*6640*/  @P3 LDC.64 R204, c[0x0][0x2f8] ;  /* 0x0000be00ffcc3b82 */ /* 0x002e620000000a00 */
[----:B------:R-:W-:-:S04]  /*6650*/  @P3 VIADD R212, R223, 0x80 ;  /* 0x00000080dfd43836 */ /* 0x000fc80000000000 */
[----:B-1----:R-:W-:-:S05]  /*6660*/  @P3 IMAD.WIDE.U32 R204, R212, 0x10, R204 ;  /* 0x00000010d4cc3825 */ /* 0x002fca00078e00cc */
[----:B------:R1:W-:Y:S01]  /*6670*/  @P3 STG.E.128 desc[UR4][R204.64], R188 ;  /* 0x000000bccc003986 */ /* 0x0003e2000c101d04 */
[----:B0-----:R-:W-:Y:S05]  /*6680*/  @!P3 BRA `(.L_x_6723) ;  /* 0x00000000000cb947 */ /* 0x001fea0003800000 */
[----:B-----5:R-:W0:Y:S02]  /*6690*/  LDC.64 R184, c[0x0][0x220] ;  /* 0x00008800ffb87b82 */ /* 0x020e240000000a00 */
[----:B0-----:R-:W-:-:S06]  /*66a0*/  IMAD.WIDE.U32 R184, R220, 0x10, R184 ;  /* 0x00000010dcb87825 */ /* 0x001fcc00078e00b8 */
[----:B------:R-:W5:Y:S02]  /*66b0*/  LDG.E.128 R184, desc[UR4][R184.64] ;  /* 0x00000004b8b87981 */ /* 0x000f64000c1e1d00 */
.L_x_6723:
[----:B------:R-:W-:Y:S05]  /*66c0*/  BSYNC B0 ;  /* 0x0000000000007941 */ /* 0x000fea0003800000 */
.L_x_6722:
[----:B------:R-:W-:Y:S01]  /*66d0*/  BSSY B0, `(.L_x_6724) ;  /* 0x000000d000007945 */ /* 0x000fe20003800000 */
[----:B------:R-:W-:-:S03]  /*66e0*/  @!P5 FSEL R212, R160, RZ, P6 ;  /* 0x000000ffa0d4d208 */ /* 0x000fc60003000000 */
[----:B------:R-:W-:Y:S05]  /*66f0*/  @!P5 BRA `(.L_x_6725) ;  /* 0x000000000028d947 */ /* 0x000fea0003800000 */
[----:B-1----:R-:W2:Y:S01]  /*6700*/  LDL R205, [R1+0xc0] ;  /* 0x0000c00001cd7983 */ /* 0x002ea20000100800 */
        /* <DEDUP_REMOVED lines=9> */
.L_x_6725:
[----:B------:R-:W-:Y:S05]  /*67a0*/  BSYNC B0 ;  /* 0x0000000000007941 */ /* 0x000fea0003800000 */
.L_x_6724:
[----:B------:R-:W-:Y:S04]  /*67b0*/  BSSY B0, `(.L_x_6726) ;  /* 0x000000f000007945 */ /* 0x000fe80003800000 */
[----:B------:R-:W-:Y:S05]  /*67c0*/  @!P3 BRA `(.L_x_6727) ;  /* 0x000000000034b947 */ /* 0x000fea0003800000 */
[----:B-1----:R-:W2:Y:S01]  /*67d0*/  LDL.LU R204, [R1+0x2c] ;  /* 0x00002c0001cc7983 */ /* 0x002ea20000300800 */
        /* <DEDUP_REMOVED lines=12> */
.L_x_6727:
[----:B------:R-:W-:Y:S05]  /*68a0*/  BSYNC B0 ;  /* 0x0000000000007941 */ /* 0x000fea0003800000 */
.L_x_6726:
[----:B------:R-:W-:Y:S01]  /*68b0*/  @!P5 ISETP.NE.U32.AND P6, PT, R2, RZ, PT ;  /* 0x000000ff0200d20c */ /* 0x000fe20003fc5070 */
[----:B------:R-:W-:Y:S03]  /*68c0*/  BSSY B0, `(.L_x_6728) ;  /* 0x000000e000007945 */ /* 0x000fe60003800000 */
[----:B------:R-:W-:-:S04]  /*68d0*/  @!P5 ISETP.NE.AND.EX P6, PT, R0, RZ, PT, P6 ;  /* 0x000000ff0000d20c */ /* 0x000fc80003fc5360 */
[----:B------:R-:W-:Y:S01]  /*68e0*/  @!P5 FSEL R213, R161, RZ, P6 ;  /* 0x000000ffa1d5d208 */ /* 0x000fe20003000000 */
[----:B------:R-:W-:Y:S08]  /*68f0*/  @!P5 BRA `(.L_x_6729) ;  /* 0x000000000028d947 */ /* 0x000ff00003800000 */
        /* <DEDUP_REMOVED lines=10> */
.L_x_6729:
[----:B------:R-:W-:Y:S05]  /*69a0*/  BSYNC B0 ;  /* 0x0000000000007941 */ /* 0x000fea0003800000 */
.L_x_6728:
[----:B------:R-:W-:Y:S04]  /*69b0*/  BSSY B0, `(.L_x_6730) ;  /* 0x0000010000007945 */ /* 0x000fe80003800000 */
[----:B------:R-:W-:Y:S05]  /*69c0*/  @!P3 BRA `(.L_x_6731) ;  /* 0x000000000038b947 */ /* 0x000fea0003800000 */
[----:B------:R-:W-:Y:S01]  /*69d0*/  LOP3.LUT P6, RZ, R206, 0xff00, RZ, 0xc0, !PT ;  /* 0x0000ff00ceff7812 */ /* 0x000fe200078cc0ff */
[----:B-1----:R-:W-:Y:S01]  /*69e0*/  FMUL.FTZ R204, R213, UR13 ;  /* 0x0000000dd5cc7c20 */ /* 0x002fe20008410000 */
        /* <DEDUP_REMOVED lines=12> */
.L_x_6731:
[----:B------:R-:W-:Y:S05]  /*6ab0*/  BSYNC B0 ;  /* 0x0000000000007941 */ /* 0x000fea0003800000 */
.L_x_6730:
        /* <DEDUP_REMOVED lines=15> */
.L_x_6733:
[----:B------:R-:W-:Y:S05]  /*6bb0*/  BSYNC B0 ;  /* 0x0000000000007941 */ /* 0x000fea0003800000 */
.L_x_6732:
[----:B------:R-:W-:Y:S04]  /*6bc0*/  BSSY B0, `(.L_x_6734) ;  /* 0x000000e000007945 */ /* 0x000fe80003800000 */
[----:B------:R-:W-:Y:S05]  /*6bd0*/  @!P3 BRA `(.L_x_6735) ;  /* 0x000000000030b947 */ /* 0x000fea0003800000 */
[----:B------:R-:W-:Y:S01]  /*6be0*/  LOP3.LUT P6, RZ, R206, 0xff0000, RZ, 0xc0, !PT ;  /* 0x00ff0000ceff7812 */ /* 0x000fe200078cc0ff */
[----:B-1----:R-:W-:Y:S01]  /*6bf0*/  FMUL.FTZ R204, R214, UR13 ;  /* 0x0000000dd6cc7c20 */ /* 0x002fe20008410000 */
        /* <DEDUP_REMOVED lines=10> */
.L_x_6735:
[----:B------:R-:W-:Y:S05]  /*6ca0*/  BSYNC B0 ;  /* 0x0000000000007941 */ /* 0x000fea0003800000 */
.L_x_6734:
[----:B-1----:R-:W2:Y:S01]  /*6cb0*/  LDL.LU R204, [R1+0x78] ;  /* 0x0000780001cc7983 */ /* 0x002ea20000300800 */
[----:B------:R-:W-:Y:S01]  /*6cc0*/  @!P5 ISETP.NE.U32.AND P6, PT, R2, RZ, PT ;  /* 0x000000ff0200d20c */ /* 0x000fe20003fc5070 */
[----:B------:R-:W-:Y:S01]  /*6cd0*/  BSSY B0, `(.L_x_6736) ;  /* 0x0000012000007945 */ /* 0x000fe20003800000 */
[----:B------:R-:W-:Y:S02]  /*6ce0*/  SEL R212, R212, R192, P1 ;  /* 0x000000c0d4d47207 */ /* 0x000fe40000800000 */
[----:B------:R-:W-:Y:S02]  /*6cf0*/  @!P5 ISETP.NE.AND.EX P6, PT, R0, RZ, PT, P6 ;  /* 0x000000ff0000d20c */ /* 0x000fe40003fc5360 */
[----:B------:R-:W-:Y:S02]  /*6d00*/  SEL R213, R213, R193, P1 ;  /* 0x000000c1d5d57207 */ /* 0x000fe40000800000 */
[----:B------:R-:W-:Y:S02]  /*6d10*/  SEL R214, R214, R194, P1 ;  /* 0x000000c2d6d67207 */ /* 0x000fe40000800000 */
[----:B------:R-:W-:Y:S01]  /*6d20*/  @!P5 FSEL R215, R163, RZ, P6 ;  /* 0x000000ffa3d7d208 */ /* 0x000fe20003000000 */
[----:B--2---:R-:W-:Y:S01]  /*6d30*/  @P0 IMAD.WIDE.U32 R218, R204, 0x20, R218 ;  /* 0x00000020ccda0825 */ /* 0x004fe200078e00da */
[----:B------:R-:W-:Y:S06]  /*6d40*/  @!P5 BRA `(.L_x_6737) ;  /* 0x000000000028d947 */ /* 0x000fec0003800000 */
        /* <DEDUP_REMOVED lines=10> */
.L_x_6737:
[----:B------:R-:W-:Y:S05]  /*6df0*/  BSYNC B0 ;  /* 0x0000000000007941 */ /* 0x000fea0003800000 */
.L_x_6736:
        /* <DEDUP_REMOVED lines=16> */
.L_x_6739:
[----:B------:R-:W-:Y:S05]  /*6f00*/  BSYNC B0 ;  /* 0x0000000000007941 */ /* 0x000fea0003800000 */
.L_x_6738:
[----:B------:R-:W-:Y:S01]  /*6f10*/  SEL R215, R215, R195, P1 ;  /* 0x000000c3d7d77207 */ /* 0x000fe20000800000 */
[----:B------:R-:W-:Y:S01]  /*6f20*/  BSSY B0, `(.L_x_6740) ;  /* 0x0000010000007945 */ /* 0x000fe20003800000 */
[----:B------:R-:W-:-:S03]  /*6f30*/  @!P5 ISETP.NE.U32.AND P6, PT, R2, RZ, PT ;  /* 0x000000ff0200d20c */ /* 0x000fc60003fc5070 */
[----:B------:R0:W-:Y:S01]  /*6f40*/  @P0 STG.E.128 desc[UR4][R218.64], R212 ;  /* 0x000000d4da000986 */ /* 0x0001e2000c101d04 */
[----:B------:R-:W-:-:S04]  /*6f50*/  @!P5 ISETP.NE.AND.EX P6, PT, R0, RZ, PT, P6 ;  /* 0x000000ff0000d20c */ /* 0x000fc80003fc5360 */
[----:B------:R-:W-:Y:S01]  /*6f60*/  @!P5 FSEL R204, R164, RZ, P6 ;  /* 0x000000ffa4ccd208 */ /* 0x000fe20003000000 */
[----:B------:R-:W-:Y:S08]  /*6f70*/  @!P5 BRA `(.L_x_6741) ;  /* 0x000000000028d947 */ /* 0x000ff00003800000 */
[----:B------:R-:W2:Y:S01]  /*6f80*/  LDL R205, [R1+0xac] ;  /* 0x0000ac0001cd7983 */ /* 0x000ea20000100800 */
[----:B------:R-:W1:Y:S02]  /*6f90*/  LDC.U8 R221, c[0x0][0x2a0] ;  /* 0x0000a800ffdd7b82 */ /* 0x000e640000000000 */
[----:B-1----:R-:W-:-:S04]  /*6fa0*/  ISETP.NE.AND P6, PT, R221, RZ, PT ;  /* 0x000000ffdd00720c */ /* 0x002fc80003fc5270 */
[----:B------:R-:W-:Y:S02]  /*6fb0*/  FSEL R204, R216, RZ, !P6 ;  /* 0x000000ffd8cc7208 */ /* 0x000fe40007000000 */
[----:B------:R-:W-:-:S04]  /*6fc0*/  ISETP.NE.U32.AND P6, PT, R2, RZ, PT ;  /* 0x000000ff0200720c */ /* 0x000fc80003fc5070 */
[----:B------:R-:W-:Y:S01]  /*6fd0*/  ISETP.NE.AND.EX P6, PT, R0, RZ, PT, P6 ;  /* 0x000000ff0000720c */ /* 0x000fe20003fc5360 */
[----:B--2---:R-:W-:-:S04]  /*6fe0*/  FFMA.FTZ R204, R205, R217, R204 ;  /* 0x000000d9cdcc7223 */ /* 0x004fc800000100cc */
[----:B------:R-:W-:-:S04]  /*6ff0*/  FADD.FTZ R204, R239, -R204 ;  /* 0x800000ccefcc7221 */ /* 0x000fc80000010000 */
[----:B------:R-:W-:-:S04]  /*7000*/  FMUL.FTZ R204, R3, R204 ;  /* 0x000000cc03cc7220 */ /* 0x000fc80000410000 */
[----:B------:R-:W-:-:S07]  /*7010*/  @P6 FADD.FTZ R204, R164, R204 ;  /* 0x000000cca4cc6221 */ /* 0x000fce0000010000 */
.L_x_6741:
[----:B------:R-:W-:Y:S05]  /*7020*/  BSYNC B0 ;  /* 0x0000000000007941 */ /* 0x000fea0003800000 */
.L_x_6740:
[----:B------:R-:W-:Y:S04]  /*7030*/  BSSY B0, `(.L_x_6742) ;  /* 0x000000e000007945 */ /* 0x000fe80003800000 */
[----:B------:R-:W-:Y:S05]  /*7040*/  @!P3 BRA `(.L_x_6743) ;  /* 0x000000000030b947 */ /* 0x000fea0003800000 */
[----:B------:R-:W-:Y:S01]  /*7050*/  LOP3.LUT P6, RZ, R207, 0xff, RZ, 0xc0, !PT ;  /* 0x000000ffcfff7812 */ /* 0x000fe200078cc0ff */
[----:B------:R-:W-:Y:S01]  /*7060*/  FMUL.FTZ R205, R204, UR13 ;  /* 0x0000000dcccd7c20 */ /* 0x000fe20008410000 */
[----:B0-----:R-:W-:-:S03]  /*7070*/  IMAD.MOV.U32 R212, RZ, RZ, RZ ;  /* 0x000000ffffd47224 */ /* 0x001fc600078e00ff */
        /* <DEDUP_REMOVED lines=9> */
.L_x_6743:
[----:B------:R-:W-:Y:S05]  /*7110*/  BSYNC B0 ;  /* 0x0000000000007941 */ /* 0x000fea0003800000 */
.L_x_6742:
[----:B------:R-:W-:Y:S01]  /*7120*/  @!P5 ISETP.NE.U32.AND P6, PT, R2, RZ, PT ;  /* 0x000000ff0200d20c */ /* 0x000fe20003fc5070 */
[----:B------:R-:W-:Y:S03]  /*7130*/  BSSY B0, `(.L_x_6744) ;  /* 0x000000e000007945 */ /* 0x000fe60003800000 */
[----:B------:R-:W-:-:S04]  /*7140*/  @!P5 ISETP.NE.AND.EX P6, PT, R0, RZ, PT, P6 ;  /* 0x000000ff0000d20c */ /* 0x000fc80003fc5360 */
[----:B------:R-:W-:Y:S01]  /*7150*/  @!P5 FSEL R205, R165, RZ, P6 ;  /* 0x000000ffa5cdd208 */ /* 0x000fe20003000000 */
[----:B------:R-:W-:Y:S08]  /*7160*/  @!P5 BRA `(.L_x_6745) ;  /* 0x000000000028d947 */ /* 0x000ff00003800000 */
[----:B0-----:R-:W2:Y:S01]  /*7170*/  LDL R212, [R1+0xa8] ;  /* 0x0000a80001d47983 */ /* 0x001ea20000100800 */
        /* <DEDUP_REMOVED lines=9> */
.L_x_6745:
[----:B------:R-:W-:Y:S05]  /*7210*/  BSYNC B0 ;  /* 0x0000000000007941 */ /* 0x000fea0003800000 */
.L_x_6744:
[----:B------:R-:W-:Y:S04]  /*7220*/  BSSY B0, `(.L_x_6746) ;  /* 0x0000010000007945 */ /* 0x000fe80003800000 */
[----:B------:R-:W-:Y:S05]  /*7230*/  @!P3 BRA `(.L_x_6747) ;  /* 0x000000000038b947 */ /* 0x000fea0003800000 */
[----:B------:R-:W-:Y:S01]  /*7240*/  LOP3.LUT P6, RZ, R207, 0xff00, RZ, 0xc0, !PT ;  /* 0x0000ff00cfff7812 */ /* 0x000fe200078cc0ff */
[----:B0-----:R-:W-:Y:S01]  /*7250*/  FMUL.FTZ R212, R205, UR13 ;  /* 0x0000000dcdd47c20 */ /* 0x001fe20008410000 */
        /* <DEDUP_REMOVED lines=12> */
.L_x_6747:
[----:B------:R-:W-:Y:S05]  /*7320*/  BSYNC B0 ;  /* 0x0000000000007941 */ /* 0x000fea0003800000 */
.L_x_6746:
[----:B------:R-:W-:Y:S01]  /*7330*/  @!P5 ISETP.NE.U32.AND P6, PT, R2, RZ, PT ;  /* 0x000000ff0200d20c */ /* 0x000fe20003fc5070 */
[----:B------:R-:W-:Y:S03]  /*7340*/  BSSY B0, `(.L_x_6748) ;  /* 0x000000e000007945 */ /* 0x000fe60003800000 */
[----:B------:R-:W-:-:S04]  /*7350*/  @!P5 ISETP.NE.AND.EX P6, PT, R0, RZ, PT, P6 ;  /* 0x000000ff0000d20c */ /* 0x000fc80003fc5360 */
[----:B0-----:R-:W-:Y:S01]  /*7360*/  @!P5 FSEL R213, R166, RZ, P6 ;  /* 0x000000ffa6d5d208 */ /* 0x001fe20003000000 */
        /* <DEDUP_REMOVED lines=11> */
.L_x_6749:
[----:B------:R-:W-:Y:S05]  /*7420*/  BSYNC B0 ;  /* 0x0000000000007941 */ /* 0x000fea0003800000 */
.L_x_6748:
        /* <DEDUP_REMOVED lines=14> */
.L_x_6751:
[----:B------:R-:W-:Y:S05]  /*7510*/  BSYNC B0 ;  /* 0x0000000000007941 */ /* 0x000fea0003800000 */
.L_x_6750:
        /* <DEDUP_REMOVED lines=15> */
.L_x_6753:
[----:B------:R-:W-:Y:S05]  /*7610*/  BSYNC B0 ;  /* 0x0000000000007941 */ /* 0x000fea0003800000 */
.L_x_6752:
        /* <DEDUP_REMOVED lines=16> */
.L_x_6755:
[----:B------:R-:W-:Y:S05]  /*7720*/  BSYNC B0 ;  /* 0x0000000000007941 */ /* 0x000fea0003800000 */
.L_x_6754:
[----:B------:R-:W-:Y:S01]  /*7730*/  SEL R204, R204, R196, P1 ;  /* 0x000000c4cccc7207 */ /* 0x000fe20000800000 */
[----:B------:R-:W-:Y:S01]  /*7740*/  BSSY B0, `(.L_x_6756) ;  /* 0x0000010000007945 */ /* 0x000fe20003800000 */
[----:B------:R-:W-:Y:S02]  /*7750*/  SEL R205, R205, R197, P1 ;  /* 0x000000c5cdcd7207 */ /* 0x000fe40000800000 */
[----:B------:R-:W-:Y:S02]  /*7760*/  SEL R206, R213, R198, P1 ;  /* 0x000000c6d5ce7207 */ /* 0x000fe40000800000 */
[----:B------:R-:W-:Y:S02]  /*7770*/  SEL R207, R212, R199, P1 ;  /* 0x000000c7d4cf7207 */ /* 0x000fe40000800000 */
[----:B------:R-:W0:Y:S01]  /*7780*/  @P0 LDC.64 R212, c[0x0][0x308] ;  /* 0x0000c200ffd40b82 */ /* 0x000e220000000a00 */
[----:B------:R-:W-:Y:S02]  /*7790*/  @!P5 ISETP.NE.U32.AND P6, PT, R2, RZ, PT ;  /* 0x000000ff0200d20c */ /* 0x000fe40003fc5070 */
[----:B------:R1:W-:Y:S02]  /*77a0*/  @P0 STG.E.128 desc[UR4][R218.64+0x10], R204 ;  /* 0x000010ccda000986 */ /* 0x0003e4000c101d04 */
[----:B------:R-:W-:-:S03]  /*77b0*/  @!P5 ISETP.NE.AND.EX P6, PT, R0, RZ, PT, P6 ;  /* 0x000000ff0000d20c */ /* 0x000fc60003fc5360 */
[----:B-1----:R-:W1:Y:S01]  /*77c0*/  @P3 LDC.64 R204, c[0x0][0x2f8] ;  /* 0x0000be00ffcc3b82 */ /* 0x002e620000000a00 */
[----:B------:R-:W-:Y:S02]  /*77d0*/  VIADD R218, R223, 0x180 ;  /* 0x00000180dfda7836 */ /* 0x000fe40000000000 */
[----:B-1----:R-:W-:-:S05]  /*77e0*/  @P3 IMAD.WIDE.U32 R204, R220, 0x10, R204 ;  /* 0x00000010dccc3825 */ /* 0x002fca00078e00cc */
[----:B------:R1:W-:Y:S01]  /*77f0*/  @P3 STG.E.128 desc[UR4][R204.64], R188 ;  /* 0x000000bccc003986 */ /* 0x0003e2000c101d04 */
[----:B0-----:R-:W-:Y:S05]  /*7800*/  @!P3 BRA `(.L_x_6757) ;  /* 0x00000000000cb947 */ /* 0x001fea0003800000 */
[----:B-----5:R-:W0:Y:S02]  /*7810*/  LDC.64 R184, c[0x0][0x220] ;  /* 0x00008800ffb87b82 */ /* 0x020e240000000a00 */
[----:B0-----:R-:W-:-:S06]  /*7820*/  IMAD.WIDE.U32 R184, R218, 0x10, R184 ;  /* 0x00000010dab87825 */ /* 0x001fcc00078e00b8 */
[----:B------:R-:W5:Y:S02]  /*7830*/  LDG.E.128 R184, desc[UR4][R184.64] ;  /* 0x00000004b8b87981 */ /* 0x000f64000c1e1d00 */
.L_x_6757:
[----:B------:R-:W-:Y:S05]  /*7840*/  BSYNC B0 ;  /* 0x0000000000007941 */ /* 0x000fea0003800000 */
.L_x_6756:
[----:B------:R-:W-:Y:S01]  /*7850*/  BSSY B0, `(.L_x_6758) ;  /* 0x000000d000007945 */ /* 0x000fe20003800000 */
[----:B-1----:R-:W-:-:S03]  /*7860*/  @!P5 FSEL R204, R168, RZ, P6 ;  /* 0x000000ffa8ccd208 */ /* 0x002fc60003000000 */
[----:B------:R-:W-:Y:S05]  /*7870*/  @!P5 BRA `(.L_x_6759) ;  /* 0x000000000028d947 */ /* 0x000fea0003800000 */
        /* <DEDUP_REMOVED lines=10> */
.L_x_6759:
[----:B------:R-:W-:Y:S05]  /*7920*/  BSYNC B0 ;  /* 0x0000000000007941 */ /* 0x000fea0003800000 */
.L_x_6758:
[----:B------:R-:W-:Y:S04]  /*7930*/  BSSY B0, `(.L_x_6760) ;  /* 0x000000f000007945 */ /* 0x000fe80003800000 */
[----:B------:R-:W-:Y:S05]  /*7940*/  @!P3 BRA `(.L_x_6761) ;  /* 0x000000000034b947 */ /* 0x000fea0003800000 */
[----:B------:R-:W2:Y:S01]  /*7950*/  LDL.LU R205, [R1+0x30] ;  /* 0x0000300001cd7983 */ /* 0x000ea20000300800 */
[----:B------:R-:W-:Y:S01]  /*7960*/  HFMA2.MMA R206, -RZ, RZ, 0, 0 ;  /* 0x00000000ffce7435 */ /* 0x000fe200000001ff */
[----:B--2---:R-:W-:Y:S01]  /*7970*/  LOP3.LUT P6, RZ, R205, 0xff, RZ, 0xc0, !PT ;  /* 0x000000ffcdff7812 */ /* 0x004fe200078cc0ff */
[----:B------:R-:W-:-:S04]  /*7980*/  FMUL.FTZ R205, R204, UR13 ;  /* 0x0000000dcccd7c20 */ /* 0x000fc80008410000 */
        /* <DEDUP_REMOVED lines=9> */
.L_x_6761:
[----:B------:R-:W-:Y:S05]  /*7a20*/  BSYNC B0 ;  /* 0x0000000000007941 */ /* 0x000fea0003800000 */
.L_x_6760:
        /* <DEDUP_REMOVED lines=15> */
.L_x_6763:
[----:B------:R-:W-:Y:S05]  /*7b20*/  BSYNC B0 ;  /* 0x0000000000007941 */ /* 0x000fea0003800000 */
.L_x_6762:
        /* <DEDUP_REMOVED lines=16> */
.L_x_6765:
[----:B------:R-:W-:Y:S05]  /*7c30*/  BSYNC B0 ;  /* 0x0000000000007941 */ /* 0x000fea0003800000 */
.L_x_6764:
        /* <DEDUP_REMOVED lines=15> */
.L_x_6767:
[----:B------:R-:W-:Y:S05]  /*7d30*/  BSYNC B0 ;  /* 0x0000000000007941 */ /* 0x000fea0003800000 */
.L_x_6766:
[----:B------:R-:W-:Y:S04]  /*7d40*/  BSSY B0, `(.L_x_6768) ;  /* 0x000000e000007945 */ /* 0x000fe80003800000 */
[----:B------:R-:W-:Y:S05]  /*7d50*/  @!P3 BRA `(.L_x_6769) ;  /* 0x000000000030b947 */ /* 0x000fea0003800000 */
[----:B------:R-:W-:Y:S01]  /*7d60*/  LOP3.LUT P6, RZ, R208, 0xff0000, RZ, 0xc0, !PT ;  /* 0x00ff0000d0ff7812 */ /* 0x000fe200078cc0ff */
[----:B------:R-:W-:Y:S01]  /*7d70*/  FMUL.FTZ R207, R206, UR13 ;  /* 0x0000000dcecf7c20 */ /* 0x000fe20008410000 */
[----:B------:R-:W-:-:S03]  /*7d80*/  HFMA2.MMA R214, -RZ, RZ, 0, 0 ;  /* 0x00000000ffd67435 */ /* 0x000fc600000001ff */
        /* <DEDUP_REMOVED lines=9> */
.L_x_6769:
[----:B------:R-:W-:Y:S05]  /*7e20*/  BSYNC B0 ;  /* 0x0000000000007941 */ /* 0x000fea0003800000 */
.L_x_6768:
[----:B------:R-:W2:Y:S01]  /*7e30*/  LDL.LU R207, [R1+0x7c] ;  /* 0x00007c0001cf7983 */ /* 0x000ea20000300800 */
[----:B------:R-:W-:Y:S01]  /*7e40*/  @!P5 ISETP.NE.U32.AND P6, PT, R2, RZ, PT ;  /* 0x000000ff0200d20c */ /* 0x000fe20003fc5070 */
[----:B------:R-:W-:Y:S01]  /*7e50*/  BSSY B0, `(.L_x_6770) ;  /* 0x0000012000007945 */ /* 0x000fe20003800000 */
[----:B------:R-:W-:Y:S02]  /*7e60*/  SEL R204, R204, R192, P1 ;  /* 0x000000c0cccc7207 */ /* 0x000fe40000800000 */
[----:B------:R-:W-:Y:S02]  /*7e70*/  @!P5 ISETP.NE.AND.EX P6, PT, R0, RZ, PT, P6 ;  /* 0x000000ff0000d20c */ /* 0x000fe40003fc5360 */
[----:B------:R-:W-:Y:S02]  /*7e80*/  SEL R205, R205, R193, P1 ;  /* 0x000000c1cdcd7207 */ /* 0x000fe40000800000 */
[----:B------:R-:W-:Y:S01]  /*7e90*/  SEL R206, R206, R194, P1 ;  /* 0x000000c2cece7207 */ /* 0x000fe20000800000 */
[----:B--2---:R-:W-:Y:S01]  /*7ea0*/  @P0 IMAD.WIDE.U32 R212, R207, 0x20, R212 ;  /* 0x00000020cfd40825 */ /* 0x004fe200078e00d4 */
[----:B------:R-:W-:Y:S01]  /*7eb0*/  @!P5 FSEL R207, R171, RZ, P6 ;  /* 0x000000ffabcfd208 */ /* 0x000fe20003000000 */
        /* <DEDUP_REMOVED lines=11> */
.L_x_6771:
[----:B------:R-:W-:Y:S05]  /*7f70*/  BSYNC B0 ;  /* 0x0000000000007941 */ /* 0x000fea0003800000 */
.L_x_6770:
        /* <DEDUP_REMOVED lines=16> */
.L_x_6773:
[----:B------:R-:W-:Y:S05]  /*8080*/  BSYNC B0 ;  /* 0x0000000000007941 */ /* 0x000fea0003800000 */
.L_x_6772:
[----:B------:R-:W0:Y:S01]  /*8090*/  @P3 LDC.64 R214, c[0x0][0x2f8] ;  /* 0x0000be00ffd63b82 */ /* 0x000e220000000a00 */
[----:B------:R-:W-:Y:S01]  /*80a0*/  @!P5 ISETP.NE.U32.AND P6, PT, R2, RZ, PT ;  /* 0x000000ff0200d20c */ /* 0x000fe20003fc5070 */
[----:B------:R-:W-:Y:S01]  /*80b0*/  BSSY B0, `(.L_x_6774) ;  /* 0x0000010000007945 */ /* 0x000fe20003800000 */
[----:B------:R-:W-:Y:S02]  /*80c0*/  SEL R207, R207, R195, P1 ;  /* 0x000000c3cfcf7207 */ /* 0x000fe40000800000 */
[----:B------:R-:W-:-:S03]  /*80d0*/  @!P5 ISETP.NE.AND.EX P6, PT, R0, RZ, PT, P6 ;  /* 0x000000ff0000d20c */ /* 0x000fc60003fc5360 */
[----:B------:R1:W-:Y:S02]  /*80e0*/  @P0 STG.E.128 desc[UR4][R212.64], R204 ;  /* 0x000000ccd4000986 */ /* 0x0003e4000c101d04 */
[----:B-1----:R-:W-:Y:S01]  /*80f0*/  @!P5 FSEL R204, R172, RZ, P6 ;  /* 0x000000ffacccd208 */ /* 0x002fe20003000000 */
[----:B------:R-:W-:Y:S07]  /*8100*/  @!P5 BRA `(.L_x_6775) ;  /* 0x000000000028d947 */ /* 0x000fee0003800000 */
        /* <DEDUP_REMOVED lines=10> */
.L_x_6775:
[----:B------:R-:W-:Y:S05]  /*81b0*/  BSYNC B0 ;  /* 0x0000000000007941 */ /* 0x000fea0003800000 */
.L_x_6774:
        /* <DEDUP_REMOVED lines=14> */
.L_x_6777:
[----:B------:R-:W-:Y:S05]  /*82a0*/  BSYNC B0 ;  /* 0x0000000000007941 */ /* 0x000fea0003800000 */
.L_x_6776:
[----:B------:R-:W-:Y:S01]  /*82b0*/  @!P5 ISETP.NE.U32.AND P6, PT, R2, RZ, PT ;  /* 0x000000ff0200d20c */ /* 0x000fe20003fc5070 */
[----:B------:R-:W-:Y:S03]  /*82c0*/  BSSY B0, `(.L_x_6778) ;  /* 0x000000e000007945 */ /* 0x000fe60003800000 */
        /* <DEDUP_REMOVED lines=13> */
.L_x_6779:
[----:B------:R-:W-:Y:S05]  /*83a0*/  BSYNC B0 ;  /* 0x0000000000007941 */ /* 0x000fea0003800000 */
.L_x_6778:
[----:B------:R-:W-:Y:S04]  /*83b0*/  BSSY B0, `(.L_x_6780) ;  /* 0x0000010000007945 */ /* 0x000fe80003800000 */
[----:B------:R-:W-:Y:S05]  /*83c0*/  @!P3 BRA `(.L_x_6781) ;  /* 0x000000000038b947 */ /* 0x000fea0003800000 */
[----:B------:R-:W-:Y:S01]  /*83d0*/  LOP3.LUT P6, RZ, R209, 0xff00, RZ, 0xc0, !PT ;  /* 0x0000ff00d1ff7812 */ /* 0x000fe200078cc0ff */
[----:B------:R-:W-:Y:S01]  /*83e0*/  FMUL.FTZ R206, R205, UR13 ;  /* 0x0000000dcdce7c20 */ /* 0x000fe20008410000 */
[----:B------:R-:W-:-:S03]  /*83f0*/  MOV R219, RZ ;  /* 0x000000ff00db7202 */ /* 0x000fc60000000f00 */
[----:B------:R-:W-:-:S08]  /*8400*/  FMUL.FTZ R206, R206, UR12 ;  /* 0x0000000ccece7c20 */ /* 0x000fd00008410000 */
[----:B-----5:R-:W-:-:S04]  /*8410*/  @P6 PRMT R207, R186, 0x7632, R207 ;  /* 0x00007632bacf6816 */ /* 0x020fc800000000cf */
[----:B------:R-:W-:-:S05]  /*8420*/  @P6 SHF.L.U32 R207, R207, 0x10, RZ ;  /* 0x00000010cfcf6819 */ /* 0x000fca00000006ff */
[----:B------:R-:W-:Y:S01]  /*8430*/  @P6 FMUL.FTZ R219, R206, R207 ;  /* 0x000000cfcedb6220 */ /* 0x000fe20000410000 */
[----:B------:R-:W-:-:S03]  /*8440*/  @P6 PRMT R207, R130, 0x7632, R207 ;  /* 0x0000763282cf6816 */ /* 0x000fc600000000cf */
[----:B------:R-:W-:Y:S01]  /*8450*/  FADD.FTZ R53, R53, R219 ;  /* 0x000000db35357221 */ /* 0x000fe20000010000 */
[----:B------:R-:W-:Y:S01]  /*8460*/  HFMA2.MMA R219, -RZ, RZ, 0, 0 ;  /* 0x00000000ffdb7435 */ /* 0x000fe200000001ff */
[----:B------:R-:W-:-:S05]  /*8470*/  @P6 IMAD.U32 R207, R207, 0x10000, RZ ;  /* 0x00010000cfcf6824 */ /* 0x000fca00078e00ff */
[----:B------:R-:W-:-:S05]  /*8480*/  @P6 FMUL.FTZ R219, R206, R207 ;  /* 0x000000cfcedb6220 */ /* 0x000fca0000410000 */
[----:B------:R-:W-:-:S04]  /*8490*/  F2FP.BF16.F32.PACK_AB R219, RZ, R219 ;  /* 0x000000dbffdb723e */ /* 0x000fc800000010ff */
[----:B------:R-:W-:-:S07]  /*84a0*/  PRMT R190, R190, 0x5410, R219 ;  /* 0x00005410bebe7816 */ /* 0x000fce00000000db */
.L_x_6781:
[----:B------:R-:W-:Y:S05]  /*84b0*/  BSYNC B0 ;  /* 0x0000000000007941 */ /* 0x000fea0003800000 */
.L_x_6780:
        /* <DEDUP_REMOVED lines=15> */
.L_x_6783:
[----:B------:R-:W-:Y:S05]  /*85b0*/  BSYNC B0 ;  /* 0x0000000000007941 */ /* 0x000fea0003800000 */
.L_x_6782:
[----:B------:R-:W-:Y:S04]  /*85c0*/  BSSY B0, `(.L_x_6784) ;  /* 0x000000e000007945 */ /* 0x000fe80003800000 */
[----:B------:R-:W-:Y:S05]  /*85d0*/  @!P3 BRA `(.L_x_6785) ;  /* 0x000000000030b947 */ /* 0x000fea0003800000 */
        /* <DEDUP_REMOVED lines=12> */
.L_x_6785:
[----:B------:R-:W-:Y:S05]  /*86a0*/  BSYNC B0 ;  /* 0x0000000000007941 */ /* 0x000fea0003800000 */
.L_x_6784:
        /* <DEDUP_REMOVED lines=15> */
.L_x_6787:
[----:B------:R-:W-:Y:S05]  /*87a0*/  BSYNC B0 ;  /* 0x0000000000007941 */ /* 0x000fea0003800000 */
.L_x_6786:
[----:B------:R-:W-:Y:S04]  /*87b0*/  BSSY B0, `(.L_x_6788) ;  /* 0x0000010000007945 */ /* 0x000fe80003800000 */
[----:B------:R-:W-:Y:S05]  /*87c0*/  @!P3 BRA `(.L_x_6789) ;  /* 0x000000000038b947 */ /* 0x000fea0003800000 */
        /* <DEDUP_REMOVED lines=14> */
.L_x_6789:
[----:B------:R-:W-:Y:S05]  /*88b0*/  BSYNC B0 ;  /* 0x0000000000007941 */ /* 0x000fea0003800000 */
.L_x_6788:
[----:B------:R-:W-:Y:S01]  /*88c0*/  SEL R204, R204, R196, P1 ;  /* 0x000000c4cccc7207 */ /* 0x000fe20000800000 */
[----:B0-----:R-:W-:Y:S01]  /*88d0*/  @P3 IMAD.WIDE.U32 R214, R218, 0x10, R214 ;  /* 0x00000010dad63825 */ /* 0x001fe200078e00d6 */
[----:B------:R-:W-:Y:S01]  /*88e0*/  SEL R205, R205, R197, P1 ;  /* 0x000000c5cdcd7207 */ /* 0x000fe20000800000 */
[----:B------:R-:W-:Y:S01]  /*88f0*/  BSSY B0, `(.L_x_6790) ;  /* 0x000000c000007945 */ /* 0x000fe20003800000 */
[----:B------:R-:W-:Y:S02]  /*8900*/  SEL R206, R206, R198, P1 ;  /* 0x000000c6cece7207 */ /* 0x000fe40000800000 */
[----:B------:R-:W-:Y:S02]  /*8910*/  SEL R207, R207, R199, P1 ;  /* 0x000000c7cfcf7207 */ /* 0x000fe40000800000 */
[----:B------:R-:W-:Y:S02]  /*8920*/  @!P5 ISETP.NE.U32.AND P6, PT, R2, RZ, PT ;  /* 0x000000ff0200d20c */ /* 0x000fe40003fc5070 */
[----:B------:R-:W-:Y:S01]  /*8930*/  IADD3 R223, R223, 0x200, RZ ;  /* 0x00000200dfdf7810 */ /* 0x000fe20007ffe0ff */
[----:B------:R0:W-:Y:S01]  /*8940*/  @P0 STG.E.128 desc[UR4][R212.64+0x10], R204 ;  /* 0x000010ccd4000986 */ /* 0x0001e2000c101d04 */
[----:B------:R-:W-:-:S03]  /*8950*/  @!P5 ISETP.NE.AND.EX P6, PT, R0, RZ, PT, P6 ;  /* 0x000000ff0000d20c */ /* 0x000fc60003fc5360 */
[----:B------:R0:W-:Y:S01]  /*8960*/  @P3 STG.E.128 desc[UR4][R214.64], R188 ;  /* 0x000000bcd6003986 */ /* 0x0001e2000c101d04 */
[----:B------:R-:W-:Y:S09]  /*8970*/  @!P3 BRA `(.L_x_6791) ;  /* 0x00000000000cb947 */ /* 0x000ff20003800000 */
[----:B-----5:R-:W1:Y:S02]  /*8980*/  LDC.64 R184, c[0x0][0x220] ;  /* 0x00008800ffb87b82 */ /* 0x020e640000000a00 */
[----:B-1----:R-:W-:-:S06]  /*8990*/  IMAD.WIDE.U32 R184, R223, 0x10, R184 ;  /* 0x00000010dfb87825 */ /* 0x002fcc00078e00b8 */
[----:B------:R-:W5:Y:S02]  /*89a0*/  LDG.E.128 R184, desc[UR4][R184.64] ;  /* 0x00000004b8b87981 */ /* 0x000f64000c1e1d00 */
.L_x_6791:
[----:B------:R-:W-:Y:S05]  /*89b0*/  BSYNC B0 ;  /* 0x0000000000007941 */ /* 0x000fea0003800000 */
.L_x_6790:
[----:B------:R-:W-:Y:S01]  /*89c0*/  BSSY B0, `(.L_x_6792) ;  /* 0x000000d000007945 */ /* 0x000fe20003800000 */
[----:B0-----:R-:W-:-:S03]  /*89d0*/  @!P5 FSEL R205, R176, RZ, P6 ;  /* 0x000000ffb0cdd208 */ /* 0x001fc60003000000 */
        /* <DEDUP_REMOVED lines=11> */
.L_x_6793:
[----:B------:R-:W-:Y:S05]  /*8a90*/  BSYNC B0 ;  /* 0x0000000000007941 */ /* 0x000fea0003800000 */
.L_x_6792:
        /* <DEDUP_REMOVED lines=9> */
[----:B------:R-:W-:-:S03]  /*8b30*/  @P6 SHF.L.U32 R207, R124, 0x10, RZ ;  /* 0x000000107ccf6819 */ /* 0x000fc600000006ff */
[----:B------:R-:W-:Y:S01]  /*8b40*/  FADD.FTZ R48, R48, R206 ;  /* 0x000000ce30307221 */ /* 0x000fe20000010000 */
[----:B------:R-:W-:Y:S01]  /*8b50*/  MOV R206, RZ ;  /* 0x000000ff00ce7202 */ /* 0x000fe20000000f00 */
[----:B------:R-:W-:-:S05]  /*8b60*/  @P6 FMUL.FTZ R206, R204, R207 ;  /* 0x000000cfccce6220 */ /* 0x000fca0000410000 */
[----:B------:R-:W-:-:S04]  /*8b70*/  F2FP.BF16.F32.PACK_AB R206, RZ, R206 ;  /* 0x000000ceffce723e */ /* 0x000fc800000010ff */
[----:B------:R-:W-:-:S07]  /*8b80*/  PRMT R188, R206, 0x7610, R188 ;  /* 0x00007610cebc7816 */ /* 0x000fce00000000bc */
.L_x_6795:
[----:B------:R-:W-:Y:S05]  /*8b90*/  BSYNC B0 ;  /* 0x0000000000007941 */ /* 0x000fea0003800000 */
.L_x_6794:
        /* <DEDUP_REMOVED lines=15> */
.L_x_6797:
[----:B------:R-:W-:Y:S05]  /*8c90*/  BSYNC B0 ;  /* 0x0000000000007941 */ /* 0x000fea0003800000 */
.L_x_6796:
        /* <DEDUP_REMOVED lines=16> */
.L_x_6799:
[----:B------:R-:W-:Y:S05]  /*8da0*/  BSYNC B0 ;  /* 0x0000000000007941 */ /* 0x000fea0003800000 */
.L_x_6798:
        /* <DEDUP_REMOVED lines=15> */
.L_x_6801:
[----:B------:R-:W-:Y:S05]  /*8ea0*/  BSYNC B0 ;  /* 0x0000000000007941 */ /* 0x000fea0003800000 */
.L_x_6800:
[----:B------:R-:W-:Y:S04]  /*8eb0*/  BSSY B0, `(.L_x_6802) ;  /* 0x000000e000007945 */ /* 0x000fe80003800000 */
[----:B------:R-:W-:Y:S05]  /*8ec0*/  @!P3 BRA `(.L_x_6803) ;  /* 0x000000000030b947 */ /* 0x000fea0003800000 */
        /* <DEDUP_REMOVED lines=12> */
.L_x_6803:
[----:B------:R-:W-:Y:S05]  /*8f90*/  BSYNC B0 ;  /* 0x0000000000007941 */ /* 0x000fea0003800000 */
.L_x_6802:
        /* <DEDUP_REMOVED lines=15> */
.L_x_6805:
[----:B------:R-:W-:Y:S05]  /*9090*/  BSYNC B0 ;  /* 0x0000000000007941 */ /* 0x000fea0003800000 */
.L_x_6804:
        /* <DEDUP_REMOVED lines=11> */
[----:B------:R-:W-:Y:S01]  /*9150*/  HFMA2.MMA R212, -RZ, RZ, 0, 0 ;  /* 0x00000000ffd47435 */ /* 0x000fe200000001ff */
[----:B------:R-:W-:-:S05]  /*9160*/  @P6 SHF.L.U32 R209, R209, 0x10, RZ ;  /* 0x00000010d1d16819 */ /* 0x000fca00000006ff */
[----:B------:R-:W-:-:S05]  /*9170*/  @P6 FMUL.FTZ R212, R204, R209 ;  /* 0x000000d1ccd46220 */ /* 0x000fca0000410000 */
[----:B------:R-:W-:-:S04]  /*9180*/  F2FP.BF16.F32.PACK_AB R212, RZ, R212 ;  /* 0x000000d4ffd4723e */ /* 0x000fc800000010ff */
[----:B------:R-:W-:-:S07]  /*9190*/  PRMT R189, R189, 0x5410, R212 ;  /* 0x00005410bdbd7816 */ /* 0x000fce00000000d4 */
.L_x_6807:
[----:B------:R-:W-:Y:S05]  /*91a0*/  BSYNC B0 ;  /* 0x0000000000007941 */ /* 0x000fea0003800000 */
.L_x_6806:
        /* <DEDUP_REMOVED lines=15> */
.L_x_6809:
[----:B------:R-:W-:Y:S05]  /*92a0*/  BSYNC B0 ;  /* 0x0000000000007941 */ /* 0x000fea0003800000 */
.L_x_6808:
        /* <DEDUP_REMOVED lines=10> */
[----:B------:R-:W-:Y:S01]  /*9350*/  MOV R212, RZ ;  /* 0x000000ff00d47202 */ /* 0x000fe20000000f00 */
[----:B------:R-:W-:-:S05]  /*9360*/  @P6 FMUL.FTZ R212, R204, R213 ;  /* 0x000000d5ccd46220 */ /* 0x000fca0000410000 */
[----:B------:R-:W-:-:S04]  /*9370*/  F2FP.BF16.F32.PACK_AB R212, RZ, R212 ;  /* 0x000000d4ffd4723e */ /* 0x000fc800000010ff */
[----:B------:R-:W-:-:S07]  /*9380*/  PRMT R190, R212, 0x7610, R190 ;  /* 0x00007610d4be7816 */ /* 0x000fce00000000be */
.L_x_6811:
[----:B------:R-:W-:Y:S05]  /*9390*/  BSYNC B0 ;  /* 0x0000000000007941 */ /* 0x000fea0003800000 */
.L_x_6810:
        /* <DEDUP_REMOVED lines=15> */
.L_x_6813:
[----:B------:R-:W-:Y:S05]  /*9490*/  BSYNC B0 ;  /* 0x0000000000007941 */ /* 0x000fea0003800000 */
.L_x_6812:
[----:B------:R-:W-:Y:S04]  /*94a0*/  BSSY B0, `(.L_x_6814) ;  /* 0x0000010000007945 */ /* 0x000fe80003800000 */
[----:B------:R-:W-:Y:S05]  /*94b0*/  @!P3 BRA `(.L_x_6815) ;  /* 0x000000000038b947 */ /* 0x000fea0003800000 */
        /* <DEDUP_REMOVED lines=14> */
.L_x_6815:
[----:B------:R-:W-:Y:S05]  /*95a0*/  BSYNC B0 ;  /* 0x0000000000007941 */ /* 0x000fea0003800000 */
.L_x_6814:
        /* <DEDUP_REMOVED lines=15> */
.L_x_6817:
[----:B------:R-:W-:Y:S05]  /*96a0*/  BSYNC B0 ;  /* 0x0000000000007941 */ /* 0x000fea0003800000 */
.L_x_6816:
        /* <DEDUP_REMOVED lines=14> */
.L_x_6819:
[----:B------:R-:W-:Y:S05]  /*9790*/  BSYNC B0 ;  /* 0x0000000000007941 */ /* 0x000fea0003800000 */
.L_x_6818:
        /* <DEDUP_REMOVED lines=15> */
.L_x_6821:
[----:B------:R-:W-:Y:S05]  /*9890*/  BSYNC B0 ;  /* 0x0000000000007941 */ /* 0x000fea0003800000 */
.L_x_6820:
[----:B------:R-:W-:Y:S01]  /*98a0*/  BSSY B0, `(.L_x_6822) ;  /* 0x0000018000007945 */ /* 0x000fe20003800000 */
[----:B------:R-:W-:Y:S02]  /*98b0*/  SEL R192, R205, R192, P1 ;  /* 0x000000c0cdc07207 */ /* 0x000fe40000800000 */
[----:B------:R-:W-:Y:S02]  /*98c0*/  SEL R193, R206, R193, P1 ;  /* 0x000000c1cec17207 */ /* 0x000fe40000800000 */
[----:B------:R-:W-:Y:S02]  /*98d0*/  SEL R194, R207, R194, P1 ;  /* 0x000000c2cfc27207 */ /* 0x000fe40000800000 */
[----:B------:R-:W-:Y:S02]  /*98e0*/  SEL R195, R208, R195, P1 ;  /* 0x000000c3d0c37207 */ /* 0x000fe40000800000 */
[----:B------:R-:W-:Y:S02]  /*98f0*/  SEL R196, R209, R196, P1 ;  /* 0x000000c4d1c47207 */ /* 0x000fe40000800000 */
[----:B------:R-:W-:-:S02]  /*9900*/  SEL R197, R212, R197, P1 ;  /* 0x000000c5d4c57207 */ /* 0x000fc40000800000 */
[----:B------:R-:W-:Y:S02]  /*9910*/  SEL R198, R204, R198, P1 ;  /* 0x000000c6ccc67207 */ /* 0x000fe40000800000 */
[----:B------:R-:W-:Y:S01]  /*9920*/  SEL R199, R213, R199, P1 ;  /* 0x000000c7d5c77207 */ /* 0x000fe20000800000 */
[----:B------:R-:W-:Y:S06]  /*9930*/  @!P3 BRA `(.L_x_6823) ;  /* 0x000000000038b947 */ /* 0x000fec0003800000 */
        /* <DEDUP_REMOVED lines=14> */
.L_x_6823:
[----:B------:R-:W-:Y:S05]  /*9a20*/  BSYNC B0 ;  /* 0x0000000000007941 */ /* 0x000fea0003800000 */
.L_x_6822:
[----:B------:R-:W2:Y:S01]  /*9a30*/  LDL.LU R0, [R1+0x20] ;  /* 0x0000200001007983 */ /* 0x000ea20000300800 */
[----:B------:R-:W0:Y:S01]  /*9a40*/  @P0 LDC.64 R2, c[0x0][0x308] ;  /* 0x0000c200ff020b82 */ /* 0x000e220000000a00 */
[----:B--2---:R-:W-:-:S05]  /*9a50*/  @P0 IADD3 R0, R0, 0x200, RZ ;  /* 0x0000020000000810 */ /* 0x004fca0007ffe0ff */
[----:B0-----:R-:W-:Y:S01]  /*9a60*/  @P0 IMAD.WIDE.U32 R2, R0, 0x20, R2 ;  /* 0x0000002000020825 */ /* 0x001fe200078e0002 */
[----:B------:R-:W-:-:S04]  /*9a70*/  SEL R0, RZ, 0x1, P2 ;  /* 0x00000001ff007807 */ /* 0x000fc80001000000 */
[----:B------:R-:W-:Y:S04]  /*9a80*/  @P0 STG.E.128 desc[UR4][R2.64], R192 ;  /* 0x000000c002000986 */ /* 0x000fe8000c101d04 */
[----:B------:R0:W-:Y:S04]  /*9a90*/  @P0 STG.E.128 desc[UR4][R2.64+0x10], R196 ;  /* 0x000010c402000986 */ /* 0x0001e8000c101d04 */
[----:B------:R2:W-:Y:S01]  /*9aa0*/  STL.S16 [R1+0x100], R0 ;  /* 0x0001000001007387 */ /* 0x0005e20000100600 */
[----:B0-----:R-:W0:Y:S02]  /*9ab0*/  @P3 LDC.64 R2, c[0x0][0x2f8] ;  /* 0x0000be00ff023b82 */ /* 0x001e240000000a00 */
[----:B0-----:R-:W-:-:S05]  /*9ac0*/  @P3 IMAD.WIDE.U32 R2, R223, 0x10, R2 ;  /* 0x00000010df023825 */ /* 0x001fca00078e0002 */
[----:B------:R2:W-:Y:S01]  /*9ad0*/  @P3 STG.E.128 desc[UR4][R2.64], R188 ;  /* 0x000000bc02003986 */ /* 0x0005e2000c101d04 */
[----:B------:R-:W-:Y:S05]  /*9ae0*/  @!P4 BRA `(.L_x_6824) ;  /* 0xffffff74004cc947 */ /* 0x000fea000383ffff */
.L_x_6651:
[----:B--2---:R-:W0:Y:S01]  /*9af0*/  S2R R0, SR_TID.X ;  /* 0x0000000000007919 */ /* 0x004e220000002100 */
[----:B------:R-:W1:Y:S08]  /*9b00*/  S2UR UR6, SR_CTAID.X ;  /* 0x00000000000679c3 */ /* 0x000e700000002500 */
[----:B------:R-:W2:Y:S08]  /*9b10*/  LDC.64 R2, c[0x0][0x2d0] ;  /* 0x0000b400ff027b82 */ /* 0x000eb00000000a00 */
[----:B-----5:R-:W3:Y:S08]  /*9b20*/  LDC.64 R124, c[0x0][0x2d8] ;  /* 0x0000b600ff7c7b82 */ /* 0x020ef00000000a00 */
        /* <DEDUP_REMOVED lines=40> */
.L_x_6655:
[----:B------:R-:W-:Y:S01]  /*9db0*/  HFMA2.MMA R215, -RZ, RZ, 0, 1.847743988037109375e-06 ;  /* 0x0000001fffd77435 */ /* 0x000fe200000001ff */
[----:B------:R-:W-:Y:S01]  /*9dc0*/  MOV R217, R218 ;  /* 0x000000da00d97202 */ /* 0x000fe20000000f00 */
[----:B0-----:R-:W-:Y:S01]  /*9dd0*/  IMAD.MOV.U32 R216, RZ, RZ, 0x10 ;  /* 0x00000010ffd87424 */ /* 0x001fe200078e00ff */
[----:B------:R-:W-:-:S08]  /*9de0*/  MOV R212, 0xffffffff ;  /* 0xffffffff00d47802 */ /* 0x000fd00000000f00 */
[----:B------:R-:W-:Y:S05]  /*9df0*/  WARPSYNC.COLLECTIVE R212, `(.L_x_6825) ;  /* 0x00000000d4087348 */ /* 0x000fea0003c00000 */
[----:B------:R0:W1:Y:S02]  /*9e00*/  SHFL.DOWN P1, R219, R217, R216, R215 ;  /* 0x080000d8d9db7389 */ /* 0x00006400000200d7 */
[----:B01----:R-:W-:Y:S01]  /*9e10*/  ENDCOLLECTIVE ;  /* 0x000000000000791b */ /* 0x003fe20003800000 */
.L_x_6825:
[----:B------:R-:W-:Y:S02]  /*9e20*/  IMAD.MOV.U32 R217, RZ, RZ, R213 ;  /* 0x000000ffffd97224 */ /* 0x000fe400078e00d5 */
[----:B------:R-:W-:-:S07]  /*9e30*/  FADD.FTZ R218, R219, R218 ;  /* 0x000000dadbda7221 */ /* 0x000fce0000010000 */
[----:B------:R-:W-:Y:S05]  /*9e40*/  WARPSYNC.COLLECTIVE R212, `(.L_x_6826) ;  /* 0x00000000d4087348 */ /* 0x000fea0003c00000 */
[----:B------:R0:W1:Y:S02]  /*9e50*/  SHFL.DOWN P1, R219, R217, R216, R215 ;  /* 0x080000d8d9db7389 */ /* 0x00006400000200d7 */
[----:B01----:R-:W-:Y:S01]  /*9e60*/  ENDCOLLECTIVE ;  /* 0x000000000000791b */ /* 0x003fe20003800000 */
.L_x_6826:
[----:B------:R-:W-:Y:S01]  /*9e70*/  HFMA2.MMA R216, -RZ, RZ, 0, 4.76837158203125e-07 ;  /* 0x00000008ffd87435 */ /* 0x000fe200000001ff */
[----:B------:R-:W-:Y:S01]  /*9e80*/  MOV R217, R218 ;  /* 0x000000da00d97202 */ /* 0x000fe20000000f00 */
[----:B------:R-:W-:-:S09]  /*9e90*/  FADD.FTZ R213, R219, R213 ;  /* 0x000000d5dbd57221 */ /* 0x000fd20000010000 */
[----:B------:R-:W-:Y:S05]  /*9ea0*/  WARPSYNC.COLLECTIVE R212, `(.L_x_6827) ;  /* 0x00000000d4087348 */ /* 0x000fea0003c00000 */
[----:B------:R0:W1:Y:S02]  /*9eb0*/  SHFL.DOWN P1, R219, R217, R216, R215 ;  /* 0x080000d8d9db7389 */ /* 0x00006400000200d7 */
[----:B01----:R-:W-:Y:S01]  /*9ec0*/  ENDCOLLECTIVE ;  /* 0x000000000000791b */ /* 0x003fe20003800000 */
.L_x_6827:
[----:B------:R-:W-:Y:S02]  /*9ed0*/  IMAD.MOV.U32 R217, RZ, RZ, R213 ;  /* 0x000000ffffd97224 */ /* 0x000fe400078e00d5 */
[----:B------:R-:W-:-:S07]  /*9ee0*/  FADD.FTZ R218, R218, R219 ;  /* 0x000000dbdada7221 */ /* 0x000fce0000010000 */
[----:B------:R-:W-:Y:S05]  /*9ef0*/  WARPSYNC.COLLECTIVE R212, `(.L_x_6828) ;  /* 0x00000000d4087348 */ /* 0x000fea0003c00000 */
[----:B------:R0:W1:Y:S02]  /*9f00*/  SHFL.DOWN P1, R219, R217, R216, R215 ;  /* 0x080000d8d9db7389 */ /* 0x00006400000200d7 */
[----:B01----:R-:W-:Y:S01]  /*9f10*/  ENDCOLLECTIVE ;  /* 0x000000000000791b */ /* 0x003fe20003800000 */
.L_x_6828:
[----:B------:R-:W-:Y:S01]  /*9f20*/  HFMA2.MMA R216, -RZ, RZ, 0, 2.384185791015625e-07 ;  /* 0x00000004ffd87435 */ /* 0x000fe200000001ff */
[----:B------:R-:W-:Y:S01]  /*9f30*/  MOV R217, R218 ;  /* 0x000000da00d97202 */ /* 0x000fe20000000f00 */
[----:B------:R-:W-:-:S09]  /*9f40*/  FADD.FTZ R213, R213, R219 ;  /* 0x000000dbd5d57221 */ /* 0x000fd20000010000 */
[----:B------:R-:W-:Y:S05]  /*9f50*/  WARPSYNC.COLLECTIVE R212, `(.L_x_6829) ;  /* 0x00000000d4087348 */ /* 0x000fea0003c00000 */
[----:B------:R0:W1:Y:S02]  /*9f60*/  SHFL.DOWN P1, R219, R217, R216, R215 ;  /* 0x080000d8d9db7389 */ /* 0x00006400000200d7 */
[----:B01----:R-:W-:Y:S01]  /*9f70*/  ENDCOLLECTIVE ;  /* 0x000000000000791b */ /* 0x003fe20003800000 */
.L_x_6829:
[----:B------:R-:W-:Y:S02]  /*9f80*/  IMAD.MOV.U32 R217, RZ, RZ, R213 ;  /* 0x000000ffffd97224 */ /* 0x000fe400078e00d5 */
[----:B------:R-:W-:-:S07]  /*9f90*/  FADD.FTZ R218, R218, R219 ;  /* 0x000000dbdada7221 */ /* 0x000fce0000010000 */
[----:B------:R-:W-:Y:S05]  /*9fa0*/  WARPSYNC.COLLECTIVE R212, `(.L_x_6830) ;  /* 0x00000000d4087348 */ /* 0x000fea0003c00000 */
[----:B------:R0:W1:Y:S02]  /*9fb0*/  SHFL.DOWN P1, R219, R217, R216, R215 ;  /* 0x080000d8d9db7389 */ /* 0x00006400000200d7 */
[----:B01----:R-:W-:Y:S01]  /*9fc0*/  ENDCOLLECTIVE ;  /* 0x000000000000791b */ /* 0x003fe20003800000 */
.L_x_6830:
[----:B------:R-:W-:Y:S01]  /*9fd0*/  HFMA2.MMA R216, -RZ, RZ, 0, 1.1920928955078125e-07 ;  /* 0x00000002ffd87435 */ /* 0x000fe200000001ff */
[----:B------:R-:W-:Y:S01]  /*9fe0*/  MOV R217, R218 ;  /* 0x000000da00d97202 */ /* 0x000fe20000000f00 */
[----:B------:R-:W-:-:S09]  /*9ff0*/  FADD.FTZ R213, R213, R219 ;  /* 0x000000dbd5d57221 */ /* 0x000fd20000010000 */
[----:B------:R-:W-:Y:S05]  /*a000*/  WARPSYNC.COLLECTIVE R212, `(.L_x_6831) ;  /* 0x00000000d4087348 */ /* 0x000fea0003c00000 */
[----:B------:R0:W1:Y:S02]  /*a010*/  SHFL.DOWN P1, R219, R217, R216, R215 ;  /* 0x080000d8d9db7389 */ /* 0x00006400000200d7 */
[----:B01----:R-:W-:Y:S01]  /*a020*/  ENDCOLLECTIVE ;  /* 0x000000000000791b */ /* 0x003fe20003800000 */
.L_x_6831:
[----:B------:R-:W-:Y:S02]  /*a030*/  IMAD.MOV.U32 R217, RZ, RZ, R213 ;  /* 0x000000ffffd97224 */ /* 0x000fe400078e00d5 */
[----:B------:R-:W-:-:S07]  /*a040*/  FADD.FTZ R218, R218, R219 ;  /* 0x000000dbdada7221 */ /* 0x000fce0000010000 */
[----:B------:R-:W-:Y:S05]  /*a050*/  WARPSYNC.COLLECTIVE R212, `(.L_x_6832) ;  /* 0x00000000d4087348 */ /* 0x000fea0003c00000 */
[----:B------:R0:W1:Y:S02]  /*a060*/  SHFL.DOWN P1, R219, R217, R216, R215 ;  /* 0x080000d8d9db7389 */ /* 0x00006400000200d7 */
[----:B01----:R-:W-:Y:S01]  /*a070*/  ENDCOLLECTIVE ;  /* 0x000000000000791b */ /* 0x003fe20003800000 */
.L_x_6832:
[----:B------:R-:W-:Y:S01]  /*a080*/  HFMA2.MMA R216, -RZ, RZ, 0, 5.9604644775390625e-08 ;  /* 0x00000001ffd87435 */ /* 0x000fe200000001ff */
[----:B------:R-:W-:Y:S01]  /*a090*/  MOV R217, R218 ;  /* 0x000000da00d97202 */ /* 0x000fe20000000f00 */
[----:B------:R-:W-:-:S09]  /*a0a0*/  FADD.FTZ R213, R213, R219 ;  /* 0x000000dbd5d57221 */ /* 0x000fd20000010000 */
[----:B------:R-:W-:Y:S05]  /*a0b0*/  WARPSYNC.COLLECTIVE R212, `(.L_x_6833) ;  /* 0x00000000d4087348 */ /* 0x000fea0003c00000 */
[----:B------:R0:W1:Y:S02]  /*a0c0*/  SHFL.DOWN P1, R219, R217, R216, R215 ;  /* 0x080000d8d9db7389 */ /* 0x00006400000200d7 */
[----:B01----:R-:W-:Y:S01]  /*a0d0*/  ENDCOLLECTIVE ;  /* 0x000000000000791b */ /* 0x003fe20003800000 */
.L_x_6833:
[----:B------:R-:W-:Y:S01]  /*a0e0*/  MOV R217, R213 ;  /* 0x000000d500d97202 */ /* 0x000fe20000000f00 */
[----:B------:R-:W-:-:S07]  /*a0f0*/  IMAD.MOV.U32 R223, RZ, RZ, R219 ;  /* 0x000000ffffdf7224 */ /* 0x000fce00078e00db */
[----:B------:R-:W-:Y:S05]  /*a100*/  WARPSYNC.COLLECTIVE R212, `(.L_x_6834) ;  /* 0x00000000d4087348 */ /* 0x000fea0003c00000 */
[----:B------:R0:W1:Y:S02]  /*a110*/  SHFL.DOWN P1, R219, R217, R216, R215 ;  /* 0x080000d8d9db7389 */ /* 0x00006400000200d7 */
[----:B01----:R-:W-:Y:S01]  /*a120*/  ENDCOLLECTIVE ;  /* 0x000000000000791b */ /* 0x003fe20003800000 */
.L_x_6834:
[----:B------:R-:W-:Y:S01]  /*a130*/  MOV R215, R219 ;  /* 0x000000db00d77202 */ /* 0x000fe20000000f00 */
[----:B------:R-:W-:Y:S06]  /*a140*/  BRA `(.L_x_6835) ;  /* 0xffffff9c00cc7947 */ /* 0x000fec000383ffff */
.L_x_6836:
        /* <DEDUP_REMOVED lines=11> */
.L_x_16549:


//--------------------- .text._ZN10layer_norm13ln_bwd_kernelINS_13Kernel_traitsIf13__nv_bfloat16fS2_fjLj5120ELj1ELj1ELj4ELj16ENS_18Kernel_traits_baseILj5120EfS2_fS2_fjLj128EEEEELb0ELb0ELb0ELb0EEEvNS_9BwdParamsE --------------------------
	.section	.text._ZN10layer_norm13ln_bwd_kernelINS_13Kernel_traitsIf13__nv_bfloat16fS2_fjLj5120ELj1ELj1ELj4ELj16ENS_18Kernel_traits_baseILj5120EfS2_fS2_fjLj128EEEEELb0ELb0ELb0ELb0EEEvNS_9BwdParamsE,"ax",@progbits
	.align	128
        .global         _ZN10layer_norm13ln_bwd_kernelINS_13Kernel_traitsIf13__nv_bfloat16fS2_fjLj5120ELj1ELj1ELj4ELj16ENS_18Kernel_traits_baseILj5120EfS2_fS2_fjLj128EEEEELb0ELb0ELb0ELb0EEEvNS_9BwdParamsE
        .type           _ZN10layer_norm13ln_bwd_kernelINS_13Kernel_traitsIf13__nv_bfloat16fS2_fjLj5120ELj1ELj1ELj4ELj16ENS_18Kernel_traits_baseILj5120EfS2_fS2_fjLj128EEEEELb0ELb0ELb0ELb0EEEvNS_9BwdParamsE,@function
        .size           _ZN10layer_norm13ln_bwd_kernelINS_13Kernel_traitsIf13__nv_bfloat16fS2_fjLj5120ELj1ELj1ELj4ELj16ENS_18Kernel_traits_baseILj5120EfS2_fS2_fjLj128EEEEELb0ELb0ELb0ELb0EEEvNS_9BwdParamsE,(.L_x_16550 - _ZN10layer_norm13ln_bwd_kernelINS_13Kernel_traitsIf13__nv_bfloat16fS2_fjLj5120ELj1ELj1ELj4ELj16ENS_18Kernel_traits_baseILj5120EfS2_fS2_fjLj128EEEEELb0ELb0ELb0ELb0EEEvNS_9BwdParamsE)
        .other          _ZN10layer_norm13ln_bwd_kernelINS_13Kernel_traitsIf13__nv_bfloat16fS2_fjLj5120ELj1ELj1ELj4ELj16ENS_18Kernel_traits_baseILj5120EfS2_fS2_fjLj128EEEEELb0ELb0ELb0ELb0EEEvNS_9BwdParamsE,@"STO_CUDA_ENTRY STV_DEFAULT"
_ZN10layer_norm13ln_bwd_kernelINS_13Kernel_traitsIf13__nv_bfloat16fS2_fjLj5120ELj1ELj1ELj4ELj16ENS_18Kernel_traits_baseILj5120EfS2_fS2_fjLj128EEEEELb0ELb0ELb0ELb0EEEvNS_9BwdParamsE:
.text._ZN10layer_norm13ln_bwd_kernelINS_13Kernel_traitsIf13__nv_bfloat16fS2_fjLj5120ELj1ELj1ELj4ELj16ENS_18Kernel_traits_baseILj5120EfS2_fS2_fjLj128EEEEELb0ELb0ELb0ELb0EEEvNS_9BwdParamsE:
[----:B------:R-:W0:Y:S02]  /*0000*/  LDC R1, c[0x0][0x28] ;  /* 0x00000a00ff017b82 */ /* 0x000e240000000800 */
[----:B0-----:R-:W-:Y:S01]  /*0010*/  IADD3 R1, R1, -0x58, RZ ;  /* 0xffffffa801017810 */ /* 0x001fe20007ffe0ff */
[----:B------:R-:W0:Y:S01]  /*0020*/  S2R R14, SR_TID.X ;  /* 0x00000000000e7919 */ /* 0x000e220000002100 */
[----:B------:R-:W-:-:S04]  /*0030*/  ULDC UR4, c[0x0][0x218] ;  /* 0x0000860000047ab9 */ /* 0x000fc80000000800 */
[----:B------:R-:W1:Y:S01]  /*0040*/  S2UR UR6, SR_CTAID.X ;  /* 0x00000000000679c3 */ /* 0x000e620000002500 */
[----:B------:R-:W-:Y:S01]  /*0050*/  ULDC UR7, c[0x0][0x214] ;  /* 0x0000850000077ab9 */ /* 0x000fe20000000800 */
[----:B------:R-:W2:Y:S01]  /*0060*/  LDL.64 R52, [R1+0x40] ;  /* 0x0000400001347983 */ /* 0x000ea20000100a00 */
[----:B------:R-:W-:Y:S01]  /*0070*/  ULDC UR13, c[0x0][0x218] ;  /* 0x00008600000d7ab9 */ /* 0x000fe20000000800 */
[----:B------:R-:W-:Y:S01]  /*0080*/  ULDC UR12, c[0x0][0x290] ;  /* 0x0000a400000c7ab9 */ /* 0x000fe20000000800 */
[----:B------:R-:W-:Y:S01]  /*0090*/  ULDC.64 UR8, c[0x0][0x2c8] ;  /* 0x0000b20000087ab9 */ /* 0x000fe20000000a00 */
[----:B------:R-:W2:Y:S01]  /*00a0*/  LDL.64 R54, [R1+0x48] ;  /* 0x0000480001367983 */ /* 0x000ea20000100a00 */
[----:B------:R-:W-:Y:S01]  /*00b0*/  ULDC.64 UR10, c[0x0][0x238] ;  /* 0x00008e00000a7ab9 */ /* 0x000fe20000000a00 */
[----:B------:R-:W-:Y:S01]  /*00c0*/  ULDC.64 UR14, c[0x0][0x308] ;  /* 0x0000c200000e7ab9 */ /* 0x000fe20000000a00 */
[----:B------:R-:W-:Y:S01]  /*00d0*/  ULDC.64 UR16, c[0x0][0x210] ;  /* 0x0000840000107ab9 */ /* 0x000fe20000000a00 */
[----:B------:R-:W3:Y:S04]  /*00e0*/  LDL.64 R16, [R1+0x20] ;  /* 0x0000200001107983 */ /* 0x000ee80000100a00 */
[----:B------:R-:W3:Y:S01]  /*00f0*/  LDL.64 R18, [R1+0x28] ;  /* 0x0000280001127983 */ /* 0x000ee20000100a00 */
[----:B------:R-:W-:Y:S01]  /*0100*/  MOV R2, UR4 ;  /* 0x0000000400027c02 */ /* 0x000fe20008000f00 */
[----:B------:R-:W-:-:S03]  /*0110*/  ULDC.64 UR4, c[0x0][0x208] ;  /* 0x0000820000047ab9 */ /* 0x000fc60000000a00 */
[----:B------:R-:W-:Y:S01]  /*0120*/  SHF.R.S32.HI R0, RZ, 0x1f, R2 ;  /* 0x0000001fff007819 */ /* 0x000fe20000011402 */
[----:B------:R4:W-:Y:S03]  /*0130*/  STL [R1+0x34], R2 ;  /* 0x0000340201007387 */ /* 0x0009e60000100800 */
[----:B------:R-:W-:Y:S02]  /*0140*/  LEA.HI R0, R0, R2, RZ, 0x3 ;  /* 0x0000000200007211 */ /* 0x000fe400078f18ff */
[----:B0-----:R-:W-:-:S04]  /*0150*/  LOP3.LUT R6, R14, 0x7f, RZ, 0xc0, !PT ;  /* 0x0000007f0e067812 */ /* 0x001fc800078ec0ff */
        /* <DEDUP_REMOVED lines=11> */
[----:B----4-:R-:W4:Y:S01]  /*0210*/  @P4 LDC.64 R2, c[0x0][0x260] ;  /* 0x00009800ff024b82 */ /* 0x010f220000000a00 */
[----:B------:R-:W-:-:S05]  /*0220*/  P2R R0, PR, RZ, 0x8 ;  /* 0x00000008ff007803 */ /* 0x000fca0000000000 */
[----:B------:R-:W-:Y:S02]  /*0230*/  STL [R1+0x3c], R0 ;  /* 0x00003c0001007387 */ /* 0x000fe40000100800 */
[----:B0-----:R-:W0:Y:S08]  /*0240*/  @P0 LDC.64 R4, c[0x0][0x260] ;  /* 0x00009800ff040b82 */ /* 0x001e300000000a00 */
[----:B------:R-:W1:Y:S01]  /*0250*/  @P1 LDC.64 R8, c[0x0][0x260] ;  /* 0x00009800ff081b82 */ /* 0x000e620000000a00 */
[----:B----4-:R-:W-:-:S07]  /*0260*/  @P4 IMAD.WIDE.U32 R2, R15, 0x20, R2 ;  /* 0x000000200f024825 */ /* 0x010fce00078e0002 */
[----:B------:R-:W4:Y:S01]  /*0270*/  @P2 LDC.64 R10, c[0x0][0x260] ;  /* 0x00009800ff0a2b82 */ /* 0x000f220000000a00 */
[----:B------:R-:W-:-:S05]  /*0280*/  @P4 LOP3.LUT R15, R15, 0x80, RZ, 0xfc, !PT ;  /* 0x000000800f0f4812 */ /* 0x000fca00078efcff */
[C---:B0-----:R-:W-:Y:S01]  /*0290*/  @P0 IMAD.WIDE.U32 R6, R15.reuse, 0x20, R4 ;  /* 0x000000200f060825 */ /* 0x041fe200078e0004 */
[----:B------:R-:W-:Y:S01]  /*02a0*/  @P0 IADD3 R15, R15, 0x80, RZ ;  /* 0x000000800f0f0810 */ /* 0x000fe20007ffe0ff */
[----:B------:R-:W0:Y:S03]  /*02b0*/  @P3 LDC.64 R12, c[0x0][0x260] ;  /* 0x00009800ff0c3b82 */ /* 0x000e260000000a00 */
[----:B------:R-:W5:Y:S01]  /*02c0*/  @P0 LDG.E.128 R20, desc[UR4][R6.64] ;  /* 0x0000000406140981 */ /* 0x000f62000c1e1d00 */
[C---:B-1----:R-:W-:Y:S01]  /*02d0*/  @P1 IMAD.WIDE.U32 R8, R15.reuse, 0x20, R8 ;  /* 0x000000200f081825 */ /* 0x042fe200078e0008 */
[----:B------:R-:W-:Y:S02]  /*02e0*/  @P1 IADD3 R15, R15, 0x80, RZ ;  /* 0x000000800f0f1810 */ /* 0x000fe40007ffe0ff */
[----:B------:R-:W5:Y:S04]  /*02f0*/  @P0 LDG.E.128 R24, desc[UR4][R6.64+0x10] ;  /* 0x0000100406180981 */ /* 0x000f68000c1e1d00 */
[----:B------:R-:W5:Y:S01]  /*0300*/  @P1 LDG.E.128 R28, desc[UR4][R8.64] ;  /* 0x00000004081c1981 */ /* 0x000f62000c1e1d00 */
[----:B----4-:R-:W-:-:S03]  /*0310*/  @P2 IMAD.WIDE.U32 R10, R15, 0x20, R10 ;  /* 0x000000200f0a2825 */ /* 0x010fc600078e000a */
[----:B------:R-:W5:Y:S01]  /*0320*/  @P1 LDG.E.128 R32, desc[UR4][R8.64+0x10] ;  /* 0x0000100408201981 */ /* 0x000f62000c1e1d00 */
[----:B------:R-:W-:-:S03]  /*0330*/  @P2 IADD3 R15, R15, 0x80, RZ ;  /* 0x000000800f0f2810 */ /* 0x000fc60007ffe0ff */
[----:B------:R-:W5:Y:S04]  /*0340*/  @P2 LDG.E.128 R36, desc[UR4][R10.64] ;  /* 0x000000040a242981 */ /* 0x000f68000c1e1d00 */
[----:B------:R-:W5:Y:S04]  /*0350*/  @P2 LDG.E.128 R40, desc[UR4][R10.64+0x10] ;  /* 0x000010040a282981 */ /* 0x000f68000c1e1d00 */
[----:B--2---:R-:W2:Y:S04]  /*0360*/  @P4 LDG.E.128 R52, desc[UR4][R2.64] ;  /* 0x0000000402344981 */ /* 0x004ea8000c1e1d00 */
[----:B---3--:R1:W3:Y:S01]  /*0370*/  @P4 LDG.E.128 R16, desc[UR4][R2.64+0x10] ;  /* 0x0000100402104981 */ /* 0x0082e2000c1e1d00 */
[----:B0-----:R-:W-:-:S05]  /*0380*/  @P3 IMAD.WIDE.U32 R4, R15, 0x20, R12 ;  /* 0x000000200f043825 */ /* 0x001fca00078e000c */
[----:B------:R0:W5:Y:S01]  /*0390*/  @P3 LDG.E.128 R44, desc[UR4][R4.64] ;  /* 0x00000004042c3981 */ /* 0x000162000c1e1d00 */
[----:B-1----:R-:W-:-:S03]  /*03a0*/  LEA.HI R2, R14, UR6, RZ, 0x19 ;  /* 0x000000060e027c11 */ /* 0x002fc6000f8fc8ff */
        /* <DEDUP_REMOVED lines=40> */
[----:B--2---:R1:W-:Y:S04]  /*0630*/  @P4 STL.64 [R1+0x40], R52 ;  /* 0x0000403401004387 */ /* 0x0043e80000100a00 */
[----:B------:R2:W-:Y:S04]  /*0640*/  @P4 STL.64 [R1+0x48], R54 ;  /* 0x0000483601004387 */ /* 0x0005e80000100a00 */
[----:B---3--:R0:W-:Y:S04]  /*0650*/  @P4 STL.64 [R1+0x20], R16 ;  /* 0x0000201001004387 */ /* 0x0081e80000100a00 */
[----:B------:R0:W-:Y:S01]  /*0660*/  @P4 STL.64 [R1+0x28], R18 ;  /* 0x0000281201004387 */ /* 0x0001e20000100a00 */
[----:B-1----:R-:W-:-:S02]  /*0670*/  CS2R R52, SRZ ;  /* 0x0000000000347805 */ /* 0x002fc4000001ff00 */
[----:B--2---:R-:W-:Y:S01]  /*0680*/  CS2R R54, SRZ ;  /* 0x0000000000367805 */ /* 0x004fe2000001ff00 */
[----:B------:R-:W-:Y:S06]  /*0690*/  @P3 BRA `(.L_x_6837) ;  /* 0x0000003400cc3947 */ /* 0x000fec0003800000 */
[----:B------:R-:W-:Y:S01]  /*06a0*/  HFMA2.MMA R0, -RZ, RZ, 0, 5.9604644775390625e-08 ;  /* 0x00000001ff007435 */ /* 0x000fe200000001ff */
[----:B------:R-:W-:Y:S01]  /*06b0*/  ULDC.64 UR6, c[0x0][0x270] ;  /* 0x00009c0000067ab9 */ /* 0x000fe20000000a00 */
[----:B------:R-:W-:Y:S02]  /*06c0*/  MOV R53, RZ ;  /* 0x000000ff00357202 */ /* 0x000fe40000000f00 */
[----:B------:R-:W-:-:S03]  /*06d0*/  ISETP.NE.U32.AND P3, PT, RZ, UR6, PT ;  /* 0x00000006ff007c0c */ /* 0x000fc6000bf65070 */
[----:B------:R1:W-:Y:S01]  /*06e0*/  STL.S16 [R1+0x30], R0 ;  /* 0x0000300001007387 */ /* 0x0003e20000100600 */
[----:B------:R-:W-:-:S13]  /*06f0*/  ISETP.NE.AND.EX P3, PT, RZ, UR7, PT, P3 ;  /* 0x00000007ff007c0c */ /* 0x000fda000bf65330 */
.L_x_6859:
[----:B------:R-:W2:Y:S01]  /*0700*/  LDL R3, [R1+0x50] ;  /* 0x0000500001037983 */ /* 0x000ea20000100800 */
[----:B0-----:R-:W3:Y:S08]  /*0710*/  @P3 LDC.64 R180, c[0x0][0x270] ;  /* 0x00009c00ffb43b82 */ /* 0x001ef00000000a00 */
[----:B------:R-:W4:Y:S01]  /*0720*/  LDC.64 R182, c[0x0][0x250] ;  /* 0x00009400ffb67b82 */ /* 0x000f220000000a00 */
[----:B------:R-:W-:-:S02]  /*0730*/  MOV R184, UR13 ;  /* 0x0000000d00b87c02 */ /* 0x000fc40008000f00 */
[----:B------:R-:W-:-:S05]  /*0740*/  MOV R12, 0x3f800000 ;  /* 0x3f800000000c7802 */ /* 0x000fca0000000f00 */
[----:B------:R-:W0:Y:S01]  /*0750*/  LDC.U8 R185, c[0x0][0x2a0] ;  /* 0x0000a800ffb97b82 */ /* 0x000e220000000000 */
[----:B---3--:R-:W-:Y:S02]  /*0760*/  @P3 LEA R180, P4, R2, R180, 0x1 ;  /* 0x000000b402b43211 */ /* 0x008fe400078808ff */
[----:B--2---:R-:W-:Y:S02]  /*0770*/  ISETP.NE.AND P5, PT, R3, RZ, PT ;  /* 0x000000ff0300720c */ /* 0x004fe40003fa5270 */
[----:B------:R-:W-:-:S04]  /*0780*/  SHF.R.S32.HI R3, RZ, 0x1f, R2 ;  /* 0x0000001fff037819 */ /* 0x000fc80000011402 */
[----:B------:R-:W-:-:S05]  /*0790*/  @P3 LEA.HI.X R181, R2, R181, R3, 0x1, P4 ;  /* 0x000000b502b53211 */ /* 0x000fca00020f0c03 */
[----:B------:R4:W2:Y:S02]  /*07a0*/  @P3 LDG.E.U16 R3, desc[UR4][R180.64] ;  /* 0x00000004b4033981 */ /* 0x0008a4000c1e1500 */
[----:B----4-:R-:W-:-:S05]  /*07b0*/  IMAD.WIDE R180, R2, 0x4, R182 ;  /* 0x0000000402b47825 */ /* 0x010fca00078e02b6 */
[----:B------:R3:W4:Y:S04]  /*07c0*/  LDG.E R182, desc[UR4][R180.64] ;  /* 0x00000004b4b67981 */ /* 0x000728000c1e1900 */
[----:B------:R1:W-:Y:S01]  /*07d0*/  STL [R1+0x34], R184 ;  /* 0x000034b801007387 */ /* 0x0003e20000100800 */
[----:B---3--:R-:W3:Y:S02]  /*07e0*/  LDC.64 R180, c[0x0][0x258] ;  /* 0x00009600ffb47b82 */ /* 0x008ee40000000a00 */
[----:B---3--:R-:W-:-:S05]  /*07f0*/  IMAD.WIDE R180, R2, 0x4, R180 ;  /* 0x0000000402b47825 */ /* 0x008fca00078e02b4 */
[----:B-----5:R3:W5:Y:S01]  /*0800*/  LDG.E R11, desc[UR4][R180.64] ;  /* 0x00000004b40b7981 */ /* 0x020762000c1e1900 */
[----:B0-----:R-:W-:Y:S01]  /*0810*/  ISETP.NE.AND P6, PT, R185, RZ, PT ;  /* 0x000000ffb900720c */ /* 0x001fe20003fc5270 */
[----:B------:R-:W-:Y:S01]  /*0820*/  BSSY B0, `(.L_x_6838) ;  /* 0x000006f000007945 */ /* 0x000fe20003800000 */
[----:B------:R-:W-:Y:S02]  /*0830*/  MOV R216, RZ ;  /* 0x000000ff00d87202 */ /* 0x000fe40000000f00 */
[----:B------:R-:W-:Y:S02]  /*0840*/  MOV R215, RZ ;  /* 0x000000ff00d77202 */ /* 0x000fe40000000f00 */
[----:B--2---:R-:W-:Y:S01]  /*0850*/  @P3 SHF.L.U32 R12, R3, 0x10, RZ ;  /* 0x00000010030c3819 */ /* 0x004fe200000006ff */
[----:B------:R-:W-:Y:S02]  /*0860*/  IMAD R3, R2, R184, RZ ;  /* 0x000000b802037224 */ /* 0x000fe400078e02ff */
[----:B-1----:R-:W0:Y:S03]  /*0870*/  S2R R184, SR_TID.X ;  /* 0x0000000000b87919 */ /* 0x002e260000002100 */
[----:B---3--:R-:W-:-:S04]  /*0880*/  SHF.R.S32.HI R180, RZ, 0x1f, R3 ;  /* 0x0000001fffb47819 */ /* 0x008fc80000011403 */
[----:B------:R-:W-:Y:S02]  /*0890*/  LEA.HI R3, R180, R3, RZ, 0x3 ;  /* 0x00000003b4037211 */ /* 0x000fe400078f18ff */
[----:B----4-:R-:W-:Y:S02]  /*08a0*/  FSEL R204, R182, RZ, !P6 ;  /* 0x000000ffb6cc7208 */ /* 0x010fe40007000000 */
[----:B0-----:R-:W-:-:S04]  /*08b0*/  LOP3.LUT R180, R184, 0x7f, RZ, 0xc0, !PT ;  /* 0x0000007fb8b47812 */ /* 0x001fc800078ec0ff */
[----:B------:R-:W-:Y:S01]  /*08c0*/  LEA.HI.SX32 R3, R3, R180, 0x1d ;  /* 0x000000b403037211 */ /* 0x000fe200078feaff */
[----:B------:R0:W-:Y:S03]  /*08d0*/  STL [R1+0x38], R180 ;  /* 0x000038b401007387 */ /* 0x0001e60000100800 */
[----:B------:R-:W-:Y:S01]  /*08e0*/  MOV R221, R3 ;  /* 0x0000000300dd7202 */ /* 0x000fe20000000f00 */
[----:B------:R-:W-:Y:S06]  /*08f0*/  @!P5 BRA `(.L_x_6839) ;  /* 0x000000040084d947 */ /* 0x000fec0003800000 */
[----:B------:R-:W-:Y:S01]  /*0900*/  ISETP.NE.U32.AND P4, PT, RZ, UR8, PT ;  /* 0x00000008ff007c0c */ /* 0x000fe2000bf85070 */
[----:B------:R-:W2:Y:S03]  /*0910*/  LDL R209, [R1+0x40] ;  /* 0x0000400001d17983 */ /* 0x000ea60000100800 */
[----:B------:R-:W-:Y:S01]  /*0920*/  ISETP.NE.AND.EX P4, PT, RZ, UR9, PT, P4 ;  /* 0x00000009ff007c0c */ /* 0x000fe2000bf85340 */
[----:B------:R-:W3:Y:S04]  /*0930*/  LDL R221, [R1+0x48] ;  /* 0x0000480001dd7983 */ /* 0x000ee80000100800 */
[----:B------:R-:W4:Y:S04]  /*0940*/  LDL R212, [R1+0x20] ;  /* 0x0000200001d47983 */ /* 0x000f280000100800 */
[----:B------:R-:W4:Y:S04]  /*0950*/  LDL R215, [R1+0x28] ;  /* 0x0000280001d77983 */ /* 0x000f280000100800 */
[----:B------:R-:W-:-:S04]  /*0960*/  @P4 LEA R182, P5, R3, UR8, 0x5 ;  /* 0x0000000803b64c11 */ /* 0x000fc8000f8a28ff */
[C---:B------:R-:W-:Y:S02]  /*0970*/  @P4 LEA.HI.X R183, R3.reuse, UR9, RZ, 0x5, P5 ;  /* 0x0000000903b74c11 */ /* 0x040fe4000a8f2cff */
[----:B0-----:R-:W-:-:S03]  /*0980*/  LEA R180, P5, R3, UR10, 0x5 ;  /* 0x0000000a03b47c11 */ /* 0x001fc6000f8a28ff */
[----:B------:R-:W5:Y:S01]  /*0990*/  @P4 LDG.E.128 R140, desc[UR4][R182.64] ;  /* 0x00000004b68c4981 */ /* 0x000f62000c1e1d00 */
[----:B------:R-:W-:-:S03]  /*09a0*/  LEA.HI.X R181, R3, UR11, RZ, 0x5, P5 ;  /* 0x0000000b03b57c11 */ /* 0x000fc6000a8f2cff */
[----:B------:R0:W5:Y:S04]  /*09b0*/  @P4 LDG.E.128 R144, desc[UR4][R182.64+0x10] ;  /* 0x00001004b6904981 */ /* 0x000168000c1e1d00 */
[----:B------:R-:W2:Y:S01]  /*09c0*/  LDG.E.128 R184, desc[UR4][R180.64] ;  /* 0x00000004b4b87981 */ /* 0x000ea2000c1e1d00 */
[----:B0-----:R-:W0:Y:S02]  /*09d0*/  LDC.64 R182, c[0x0][0x2b8] ;  /* 0x0000ae00ffb67b82 */ /* 0x001e240000000a00 */
[----:B0-----:R-:W-:-:S05]  /*09e0*/  IMAD.WIDE.U32 R182, R3, 0x10, R182 ;  /* 0x0000001003b67825 */ /* 0x001fca00078e00b6 */
[----:B------:R-:W3:Y:S04]  /*09f0*/  LDG.E.128 R188, desc[UR4][R182.64] ;  /* 0x00000004b6bc7981 */ /* 0x000ee8000c1e1d00 */
[----:B------:R-:W4:Y:S01]  /*0a00*/  LDG.E.128 R180, desc[UR4][R180.64+0x10] ;  /* 0x00001004b4b47981 */ /* 0x000f22000c1e1d00 */
[----:B--2---:R-:W-:-:S04]  /*0a10*/  FADD.FTZ R0, -R204, R184 ;  /* 0x000000b8cc007221 */ /* 0x004fc80000010100 */
[----:B-----5:R-:W-:Y:S01]  /*0a20*/  FMUL.FTZ R0, R11, R0 ;  /* 0x000000000b007220 */ /* 0x020fe20000410000 */
[----:B---3--:R-:W-:Y:S02]  /*0a30*/  SHF.L.U32 R13, R188, 0x10, RZ ;  /* 0x00000010bc0d7819 */ /* 0x008fe400000006ff */
[C---:B------:R-:W-:Y:S02]  /*0a40*/  PRMT R210, R191.reuse, 0x7632, R210 ;  /* 0x00007632bfd27816 */ /* 0x040fe400000000d2 */
[----:B------:R-:W-:Y:S01]  /*0a50*/  SHF.L.U32 R184, R191, 0x10, RZ ;  /* 0x00000010bfb87819 */ /* 0x000fe200000006ff */
[----:B------:R-:W-:Y:S01]  /*0a60*/  FADD.FTZ R96, R96, R13 ;  /* 0x0000000d60607221 */ /* 0x000fe20000010000 */
[-C--:B------:R-:W-:Y:S01]  /*0a70*/  FFMA.FTZ R52, R0, R13.reuse, R52 ;  /* 0x0000000d00347223 */ /* 0x080fe20000010034 */
[----:B----4-:R-:W-:Y:S01]  /*0a80*/  FADD.FTZ R191, -R204, R180 ;  /* 0x000000b4ccbf7221 */ /* 0x010fe20000010100 */
[----:B------:R-:W-:-:S03]  /*0a90*/  FMUL.FTZ R13, R209, R13 ;  /* 0x0000000dd10d7220 */ /* 0x000fc60000410000 */
[----:B------:R-:W-:Y:S02]  /*0aa0*/  FMUL.FTZ R209, R11, R191 ;  /* 0x000000bf0bd17220 */ /* 0x000fe40000410000 */
[----:B------:R-:W2:Y:S01]  /*0ab0*/  LDL R191, [R1+0x44] ;  /* 0x0000440001bf7983 */ /* 0x000ea20000100800 */
[C---:B------:R-:W-:Y:S02]  /*0ac0*/  PRMT R207, R189.reuse, 0x7632, R207 ;  /* 0x00007632bdcf7816 */ /* 0x040fe400000000cf */
[----:B------:R-:W-:Y:S02]  /*0ad0*/  PRMT R206, R188, 0x7632, R206 ;  /* 0x00007632bcce7816 */ /* 0x000fe400000000ce */
[----:B------:R-:W-:Y:S02]  /*0ae0*/  SHF.L.U32 R189, R189, 0x10, RZ ;  /* 0x00000010bdbd7819 */ /* 0x000fe400000006ff */
[C---:B------:R-:W-:Y:S02]  /*0af0*/  PRMT R208, R190.reuse, 0x7632, R208 ;  /* 0x00007632bed07816 */ /* 0x040fe400000000d0 */
[----:B------:R-:W-:Y:S01]  /*0b00*/  SHF.L.U32 R190, R190, 0x10, RZ ;  /* 0x00000010bebe7819 */ /* 0x000fe200000006ff */
[----:B------:R-:W-:Y:S01]  /*0b10*/  FADD.FTZ R186, -R204, R186 ;  /* 0x000000baccba7221 */ /* 0x000fe20000010100 */
[----:B------:R-:W-:Y:S01]  /*0b20*/  SHF.L.U32 R188, R206, 0x10, RZ ;  /* 0x00000010cebc7819 */ /* 0x000fe200000006ff */
[-C--:B------:R-:W-:Y:S01]  /*0b30*/  FMUL.FTZ R221, R221, R189.reuse ;  /* 0x000000bddddd7220 */ /* 0x080fe20000410000 */
[----:B------:R-:W-:Y:S01]  /*0b40*/  FADD.FTZ R180, -R204, R182 ;  /* 0x000000b6ccb47221 */ /* 0x000fe20000010100 */
[----:B------:R-:W-:Y:S01]  /*0b50*/  FMUL.FTZ R216, R212, R190 ;  /* 0x000000bed4d87220 */ /* 0x000fe20000410000 */
[----:B------:R-:W-:Y:S01]  /*0b60*/  FMUL.FTZ R211, R11, R186 ;  /* 0x000000ba0bd37220 */ /* 0x000fe20000410000 */
[----:B------:R-:W-:Y:S01]  /*0b70*/  FADD.FTZ R100, R100, R190 ;  /* 0x000000be64647221 */ /* 0x000fe20000010000 */
[----:B------:R-:W-:Y:S01]  /*0b80*/  FFMA.FTZ R56, R209, R190, R56 ;  /* 0x000000bed1387223 */ /* 0x000fe20000010038 */
[----:B------:R-:W-:Y:S01]  /*0b90*/  FMUL.FTZ R215, R215, R184 ;  /* 0x000000b8d7d77220 */ /* 0x000fe20000410000 */
[----:B------:R-:W-:Y:S01]  /*0ba0*/  FADD.FTZ R187, -R204, R187 ;  /* 0x000000bbccbb7221 */ /* 0x000fe20000010100 */
[----:B------:R-:W3:Y:S01]  /*0bb0*/  LDL R206, [R1+0x4c] ;  /* 0x00004c0001ce7983 */ /* 0x000ee20000100800 */
[----:B------:R-:W-:Y:S01]  /*0bc0*/  SHF.L.U32 R186, R207, 0x10, RZ ;  /* 0x00000010cfba7819 */ /* 0x000fe200000006ff */
[----:B------:R-:W-:Y:S01]  /*0bd0*/  FADD.FTZ R98, R98, R189 ;  /* 0x000000bd62627221 */ /* 0x000fe20000010000 */
[----:B------:R-:W-:Y:S01]  /*0be0*/  FFMA.FTZ R54, R211, R189, R54 ;  /* 0x000000bdd3367223 */ /* 0x000fe20000010036 */
[----:B------:R0:W-:Y:S01]  /*0bf0*/  STL [R1+0x18], R221 ;  /* 0x000018dd01007387 */ /* 0x0001e20000100800 */
[----:B------:R-:W-:Y:S01]  /*0c00*/  FMUL.FTZ R207, R11, R180 ;  /* 0x000000b40bcf7220 */ /* 0x000fe20000410000 */
[----:B------:R-:W-:-:S02]  /*0c10*/  SHF.L.U32 R180, R210, 0x10, RZ ;  /* 0x00000010d2b47819 */ /* 0x000fc400000006ff */
[----:B------:R1:W-:Y:S01]  /*0c20*/  STL [R1+0x10], R216 ;  /* 0x000010d801007387 */ /* 0x0003e20000100800 */
[----:B------:R-:W-:-:S03]  /*0c30*/  FMUL.FTZ R210, R11, R187 ;  /* 0x000000bb0bd27220 */ /* 0x000fc60000410000 */
[----:B------:R-:W4:Y:S04]  /*0c40*/  LDL R189, [R1+0x24] ;  /* 0x0000240001bd7983 */ /* 0x000f280000100800 */
[----:B------:R1:W-:Y:S01]  /*0c50*/  STL [R1+0x8], R215 ;  /* 0x000008d701007387 */ /* 0x0003e20000100800 */
[----:B--2---:R-:W-:-:S05]  /*0c60*/  FMUL.FTZ R190, R191, R188 ;  /* 0x000000bcbfbe7220 */ /* 0x004fca0000410000 */
[----:B------:R2:W-:Y:S04]  /*0c70*/  STL [R1+0x1c], R190 ;  /* 0x00001cbe01007387 */ /* 0x0005e80000100800 */
[----:B------:R-:W2:Y:S01]  /*0c80*/  LDL R187, [R1+0x2c] ;  /* 0x00002c0001bb7983 */ /* 0x000ea20000100800 */
[----:B------:R-:W-:Y:S01]  /*0c90*/  FADD.FTZ R185, -R204, R185 ;  /* 0x000000b9ccb97221 */ /* 0x000fe20000010100 */
[----:B------:R-:W-:Y:S01]  /*0ca0*/  SHF.L.U32 R182, R208, 0x10, RZ ;  /* 0x00000010d0b67819 */ /* 0x000fe200000006ff */
[----:B------:R-:W-:Y:S02]  /*0cb0*/  FADD.FTZ R183, -R204, R183 ;  /* 0x000000b7ccb77221 */ /* 0x000fe40000010100 */
[----:B------:R-:W-:Y:S01]  /*0cc0*/  FMUL.FTZ R212, R11, R185 ;  /* 0x000000b90bd47220 */ /* 0x000fe20000410000 */
[----:B------:R-:W-:Y:S01]  /*0cd0*/  FADD.FTZ R102, R102, R184 ;  /* 0x000000b866667221 */ /* 0x000fe20000010000 */
[----:B------:R-:W-:Y:S01]  /*0ce0*/  FFMA.FTZ R58, R207, R184, R58 ;  /* 0x000000b8cf3a7223 */ /* 0x000fe2000001003a */
[----:B------:R-:W-:Y:S01]  /*0cf0*/  FADD.FTZ R97, R97, R188 ;  /* 0x000000bc61617221 */ /* 0x000fe20000010000 */
[----:B------:R-:W-:Y:S01]  /*0d00*/  FFMA.FTZ R53, R212, R188, R53 ;  /* 0x000000bcd4357223 */ /* 0x000fe20000010035 */
[----:B------:R-:W-:Y:S01]  /*0d10*/  FADD.FTZ R184, RZ, R13 ;  /* 0x0000000dffb87221 */ /* 0x000fe20000010000 */
[----:B------:R-:W-:Y:S01]  /*0d20*/  FFMA.FTZ R185, R0, R13, RZ ;  /* 0x0000000d00b97223 */ /* 0x000fe200000100ff */
[----:B------:R-:W-:Y:S01]  /*0d30*/  FADD.FTZ R99, R99, R186 ;  /* 0x000000ba63637221 */ /* 0x000fe20000010000 */
[-C--:B------:R-:W-:Y:S01]  /*0d40*/  FFMA.FTZ R55, R210, R186.reuse, R55 ;  /* 0x000000bad2377223 */ /* 0x080fe20000010037 */
[----:B---3--:R-:W-:Y:S01]  /*0d50*/  FMUL.FTZ R188, R206, R186 ;  /* 0x000000bacebc7220 */ /* 0x008fe20000410000 */
[----:B------:R-:W-:Y:S01]  /*0d60*/  FMUL.FTZ R206, R11, R183 ;  /* 0x000000b70bce7220 */ /* 0x000fe20000410000 */
[----:B------:R-:W-:Y:S01]  /*0d70*/  FADD.FTZ R184, R184, R190 ;  /* 0x000000beb8b87221 */ /* 0x000fe20000010000 */
[----:B------:R-:W-:Y:S01]  /*0d80*/  FFMA.FTZ R185, R212, R190, R185 ;  /* 0x000000bed4b97223 */ /* 0x000fe200000100b9 */
[----:B------:R-:W-:Y:S01]  /*0d90*/  FADD.FTZ R181, -R204, R181 ;  /* 0x000000b5ccb57221 */ /* 0x000fe20000010100 */
[----:B------:R3:W-:Y:S01]  /*0da0*/  STL [R1+0x14], R188 ;  /* 0x000014bc01007387 */ /* 0x0007e20000100800 */
[----:B----4-:R-:W-:Y:S01]  /*0db0*/  FMUL.FTZ R186, R189, R182 ;  /* 0x000000b6bdba7220 */ /* 0x010fe20000410000 */
[----:B------:R-:W-:Y:S01]  /*0dc0*/  FADD.FTZ R184, R184, R221 ;  /* 0x000000ddb8b87221 */ /* 0x000fe20000010000 */
[----:B------:R-:W-:-:S03]  /*0dd0*/  FFMA.FTZ R185, R211, R221, R185 ;  /* 0x000000ddd3b97223 */ /* 0x000fc600000100b9 */
[----:B------:R3:W-:Y:S01]  /*0de0*/  STL [R1+0xc], R186 ;  /* 0x00000cba01007387 */ /* 0x0007e20000100800 */
[----:B------:R-:W-:Y:S01]  /*0df0*/  FMUL.FTZ R208, R11, R181 ;  /* 0x000000b50bd07220 */ /* 0x000fe20000410000 */
[----:B------:R-:W-:Y:S01]  /*0e00*/  FADD.FTZ R184, R184, R188 ;  /* 0x000000bcb8b87221 */ /* 0x000fe20000010000 */
[----:B------:R-:W-:Y:S01]  /*0e10*/  FFMA.FTZ R181, R210, R188, R185 ;  /* 0x000000bcd2b57223 */ /* 0x000fe200000100b9 */
[----:B------:R-:W-:Y:S01]  /*0e20*/  FADD.FTZ R101, R101, R182 ;  /* 0x000000b665657221 */ /* 0x000fe20000010000 */
[----:B------:R-:W-:Y:S01]  /*0e30*/  FFMA.FTZ R57, R208, R182, R57 ;  /* 0x000000b6d0397223 */ /* 0x000fe20000010039 */
[----:B------:R-:W-:Y:S01]  /*0e40*/  FADD.FTZ R182, R184, R216 ;  /* 0x000000d8b8b67221 */ /* 0x000fe20000010000 */
[----:B------:R-:W-:-:S03]  /*0e50*/  FFMA.FTZ R181, R209, R216, R181 ;  /* 0x000000d8d1b57223 */ /* 0x000fc600000100b5 */
[----:B------:R-:W-:Y:S01]  /*0e60*/  FADD.FTZ R182, R182, R186 ;  /* 0x000000bab6b67221 */ /* 0x000fe20000010000 */
[----:B------:R-:W-:-:S03]  /*0e70*/  FFMA.FTZ R181, R208, R186, R181 ;  /* 0x000000bad0b57223 */ /* 0x000fc600000100b5 */
[----:B------:R-:W-:Y:S01]  /*0e80*/  FADD.FTZ R182, R182, R215 ;  /* 0x000000d7b6b67221 */ /* 0x000fe20000010000 */
[----:B------:R-:W-:Y:S01]  /*0e90*/  FFMA.FTZ R181, R207, R215, R181 ;  /* 0x000000d7cfb57223 */ /* 0x000fe200000100b5 */
[----:B------:R-:W-:Y:S01]  /*0ea0*/  FADD.FTZ R103, R103, R180 ;  /* 0x000000b467677221 */ /* 0x000fe20000010000 */
[-C--:B------:R-:W-:Y:S01]  /*0eb0*/  FFMA.FTZ R59, R206, R180.reuse, R59 ;  /* 0x000000b4ce3b7223 */ /* 0x080fe2000001003b */
[----:B0-----:R-:W-:Y:S01]  /*0ec0*/  IADD3 R221, R3, 0x80, RZ ;  /* 0x0000008003dd7810 */ /* 0x001fe20007ffe0ff */
[----:B--2---:R-:W-:-:S05]  /*0ed0*/  FMUL.FTZ R183, R187, R180 ;  /* 0x000000b4bbb77220 */ /* 0x004fca0000410000 */
[----:B------:R3:W-:Y:S01]  /*0ee0*/  STL [R1+0x4], R183 ;  /* 0x000004b701007387 */ /* 0x0007e20000100800 */
[----:B-1----:R-:W-:Y:S01]  /*0ef0*/  FADD.FTZ R216, R182, R183 ;  /* 0x000000b7b6d87221 */ /* 0x002fe20000010000 */
[----:B------:R-:W-:-:S07]  /*0f00*/  FFMA.FTZ R215, R206, R183, R181 ;  /* 0x000000b7ced77223 */ /* 0x000fce00000100b5 */
.L_x_6839:
[----:B------:R-:W-:Y:S05]  /*0f10*/  BSYNC B0 ;  /* 0x0000000000007941 */ /* 0x000fea0003800000 */
.L_x_6838:
[----:B------:R-:W-:Y:S04]  /*0f20*/  BSSY B0, `(.L_x_6840) ;  /* 0x0000055000007945 */ /* 0x000fe80003800000 */
[----:B------:R-:W-:Y:S05]  /*0f30*/  @!P0 BRA `(.L_x_6841) ;  /* 0x00000004004c8947 */ /* 0x000fea0003800000 */
[----:B------:R-:W-:Y:S01]  /*0f40*/  ISETP.NE.U32.AND P4, PT, RZ, UR8, PT ;  /* 0x00000008ff007c0c */ /* 0x000fe2000bf85070 */
[----:B------:R-:W1:Y:S03]  /*0f50*/  LDC.64 R184, c[0x0][0x2b8] ;  /* 0x0000ae00ffb87b82 */ /* 0x000e660000000a00 */
[----:B------:R-:W-:-:S13]  /*0f60*/  ISETP.NE.AND.EX P4, PT, RZ, UR9, PT, P4 ;  /* 0x00000009ff007c0c */ /* 0x000fda000bf85340 */
[----:B0-----:R-:W-:-:S04]  /*0f70*/  @P4 LEA R180, P5, R221, UR8, 0x5 ;  /* 0x00000008ddb44c11 */ /* 0x001fc8000f8a28ff */
[----:B------:R-:W-:-:S05]  /*0f80*/  @P4 LEA.HI.X R181, R221, UR9, RZ, 0x5, P5 ;  /* 0x00000009ddb54c11 */ /* 0x000fca000a8f2cff */
[----:B------:R-:W5:Y:S04]  /*0f90*/  @P4 LDG.E.128 R148, desc[UR4][R180.64] ;  /* 0x00000004b4944981 */ /* 0x000f68000c1e1d00 */
[----:B------:R0:W5:Y:S01]  /*0fa0*/  @P4 LDG.E.128 R152, desc[UR4][R180.64+0x10] ;  /* 0x00001004b4984981 */ /* 0x000162000c1e1d00 */
[C---:B---3--:R-:W-:Y:S01]  /*0fb0*/  LEA R188, P4, R221.reuse, UR10, 0x5 ;  /* 0x0000000addbc7c11 */ /* 0x048fe2000f8828ff */
[----:B-1----:R-:W-:-:S03]  /*0fc0*/  IMAD.WIDE.U32 R184, R221, 0x10, R184 ;  /* 0x00000010ddb87825 */ /* 0x002fc600078e00b8 */
[----:B------:R-:W-:-:S03]  /*0fd0*/  LEA.HI.X R189, R221, UR11, RZ, 0x5, P4 ;  /* 0x0000000bddbd7c11 */ /* 0x000fc6000a0f2cff */
[----:B------:R-:W2:Y:S04]  /*0fe0*/  LDG.E.128 R184, desc[UR4][R184.64] ;  /* 0x00000004b8b87981 */ /* 0x000ea8000c1e1d00 */
[----:B------:R-:W3:Y:S04]  /*0ff0*/  LDG.E.128 R180, desc[UR4][R188.64] ;  /* 0x00000004bcb47981 */ /* 0x000ee8000c1e1d00 */
[----:B------:R-:W4:Y:S01]  /*1000*/  LDG.E.128 R188, desc[UR4][R188.64+0x10] ;  /* 0x00001004bcbc7981 */ /* 0x000f22000c1e1d00 */
[----:B------:R-:W-:Y:S02]  /*1010*/  IADD3 R221, R221, 0x80, RZ ;  /* 0x00000080dddd7810 */ /* 0x000fe40007ffe0ff */
[----:B--2---:R-:W-:-:S02]  /*1020*/  PRMT R202, R184, 0x7632, R202 ;  /* 0x00007632b8ca7816 */ /* 0x004fc400000000ca */
[----:B------:R-:W-:Y:S01]  /*1030*/  SHF.L.U32 R200, R184, 0x10, RZ ;  /* 0x00000010b8c87819 */ /* 0x000fe200000006ff */
[----:B---3--:R-:W-:Y:S01]  /*1040*/  FADD.FTZ R199, -R204, R180 ;  /* 0x000000b4ccc77221 */ /* 0x008fe20000010100 */
[----:B0-----:R-:W-:Y:S02]  /*1050*/  SHF.L.U32 R180, R186, 0x10, RZ ;  /* 0x00000010bab47819 */ /* 0x001fe400000006ff */
[----:B------:R-:W-:Y:S01]  /*1060*/  PRMT R247, R187, 0x7632, R247 ;  /* 0x00007632bbf77816 */ /* 0x000fe200000000f7 */
[----:B-----5:R-:W-:Y:S01]  /*1070*/  FMUL.FTZ R218, R11, R199 ;  /* 0x000000c70bda7220 */ /* 0x020fe20000410000 */
[----:B------:R-:W-:Y:S01]  /*1080*/  PRMT R205, R185, 0x7632, R205 ;  /* 0x00007632b9cd7816 */ /* 0x000fe200000000cd */
[C---:B----4-:R-:W-:Y:S01]  /*1090*/  FADD.FTZ R201, -R204.reuse, R188 ;  /* 0x000000bcccc97221 */ /* 0x050fe20000010100 */
[C---:B------:R-:W-:Y:S01]  /*10a0*/  FADD.FTZ R190, -R204.reuse, R190 ;  /* 0x000000beccbe7221 */ /* 0x040fe20000010100 */
[----:B------:R-:W-:Y:S02]  /*10b0*/  SHF.L.U32 R187, R187, 0x10, RZ ;  /* 0x00000010bbbb7819 */ /* 0x000fe400000006ff */
[C---:B------:R-:W-:Y:S01]  /*10c0*/  FMUL.FTZ R201, R11.reuse, R201 ;  /* 0x000000c90bc97220 */ /* 0x040fe20000410000 */
[----:B------:R-:W-:Y:S01]  /*10d0*/  FADD.FTZ R181, -R204, R181 ;  /* 0x000000b5ccb57221 */ /* 0x000fe20000010100 */
[----:B------:R-:W-:Y:S01]  /*10e0*/  SHF.L.U32 R188, R202, 0x10, RZ ;  /* 0x00000010cabc7819 */ /* 0x000fe200000006ff */
[----:B------:R-:W-:Y:S01]  /*10f0*/  FMUL.FTZ R199, R11, R190 ;  /* 0x000000be0bc77220 */ /* 0x000fe20000410000 */
[----:B------:R-:W-:Y:S01]  /*1100*/  FMUL.FTZ R248, R20, R200 ;  /* 0x000000c814f87220 */ /* 0x000fe20000410000 */
[----:B------:R-:W-:Y:S01]  /*1110*/  PRMT R246, R186, 0x7632, R246 ;  /* 0x00007632baf67816 */ /* 0x000fe200000000f6 */
[----:B------:R-:W-:Y:S01]  /*1120*/  FADD.FTZ R108, R108, R180 ;  /* 0x000000b46c6c7221 */ /* 0x000fe20000010000 */
[-C--:B------:R-:W-:Y:S01]  /*1130*/  FFMA.FTZ R64, R201, R180.reuse, R64 ;  /* 0x000000b4c9407223 */ /* 0x080fe20000010040 */
[----:B------:R-:W-:Y:S01]  /*1140*/  FMUL.FTZ R249, R24, R180 ;  /* 0x000000b418f97220 */ /* 0x000fe20000410000 */
[----:B------:R-:W-:Y:S01]  /*1150*/  SHF.L.U32 R186, R205, 0x10, RZ ;  /* 0x00000010cdba7819 */ /* 0x000fe200000006ff */
[----:B------:R-:W-:Y:S01]  /*1160*/  FADD.FTZ R183, -R204, R183 ;  /* 0x000000b7ccb77221 */ /* 0x000fe20000010100 */
[----:B------:R-:W-:Y:S01]  /*1170*/  SHF.L.U32 R180, R247, 0x10, RZ ;  /* 0x00000010f7b47819 */ /* 0x000fe200000006ff */
[----:B------:R-:W-:Y:S01]  /*1180*/  FADD.FTZ R110, R110, R187 ;  /* 0x000000bb6e6e7221 */ /* 0x000fe20000010000 */
[----:B------:R-:W-:Y:S01]  /*1190*/  SHF.L.U32 R185, R185, 0x10, RZ ;  /* 0x00000010b9b97819 */ /* 0x000fe200000006ff */
[----:B------:R-:W-:Y:S01]  /*11a0*/  FMUL.FTZ R205, R11, R181 ;  /* 0x000000b50bcd7220 */ /* 0x000fe20000410000 */
[-C--:B------:R-:W-:Y:S01]  /*11b0*/  FFMA.FTZ R66, R199, R187.reuse, R66 ;  /* 0x000000bbc7427223 */ /* 0x080fe20000010042 */
[----:B------:R-:W-:Y:S01]  /*11c0*/  FMUL.FTZ R247, R26, R187 ;  /* 0x000000bb1af77220 */ /* 0x000fe20000410000 */
[----:B------:R-:W-:Y:S01]  /*11d0*/  FADD.FTZ R193, -R204, R182 ;  /* 0x000000b6ccc17221 */ /* 0x000fe20000010100 */
[----:B------:R-:W-:Y:S01]  /*11e0*/  FADD.FTZ R181, R216, R248 ;  /* 0x000000f8d8b57221 */ /* 0x000fe20000010000 */
[----:B------:R-:W-:Y:S01]  /*11f0*/  FMUL.FTZ R252, R21, R188 ;  /* 0x000000bc15fc7220 */ /* 0x000fe20000410000 */
[----:B------:R-:W-:Y:S01]  /*1200*/  FFMA.FTZ R187, R218, R248, R215 ;  /* 0x000000f8dabb7223 */ /* 0x000fe200000100d7 */
[C---:B------:R-:W-:Y:S01]  /*1210*/  FMUL.FTZ R202, R11.reuse, R183 ;  /* 0x000000b70bca7220 */ /* 0x040fe20000410000 */
[----:B------:R-:W-:Y:S01]  /*1220*/  FMUL.FTZ R203, R11, R193 ;  /* 0x000000c10bcb7220 */ /* 0x000fe20000410000 */
[----:B------:R-:W-:Y:S01]  /*1230*/  FMUL.FTZ R251, R22, R185 ;  /* 0x000000b916fb7220 */ /* 0x000fe20000410000 */
[----:B------:R-:W-:Y:S01]  /*1240*/  FADD.FTZ R181, R181, R252 ;  /* 0x000000fcb5b57221 */ /* 0x000fe20000010000 */
[----:B------:R-:W-:Y:S01]  /*1250*/  FFMA.FTZ R183, R205, R252, R187 ;  /* 0x000000fccdb77223 */ /* 0x000fe200000100bb */
[----:B------:R-:W-:-:S02]  /*1260*/  FMUL.FTZ R250, R23, R186 ;  /* 0x000000ba17fa7220 */ /* 0x000fc40000410000 */
[----:B------:R-:W-:Y:S01]  /*1270*/  FADD.FTZ R181, R181, R251 ;  /* 0x000000fbb5b57221 */ /* 0x000fe20000010000 */
[C---:B------:R-:W-:Y:S01]  /*1280*/  FFMA.FTZ R183, R203.reuse, R251, R183 ;  /* 0x000000fbcbb77223 */ /* 0x040fe200000100b7 */
        /* <DEDUP_REMOVED lines=8> */
[----:B------:R0:W-:Y:S01]  /*1310*/  STL [R1], R248 ;  /* 0x000000f801007387 */ /* 0x0001e20000100800 */
[----:B------:R-:W-:Y:S01]  /*1320*/  FMUL.FTZ R200, R11, R182 ;  /* 0x000000b60bc87220 */ /* 0x000fe20000410000 */
[----:B------:R-:W-:Y:S01]  /*1330*/  FADD.FTZ R181, R181, R249 ;  /* 0x000000f9b5b57221 */ /* 0x000fe20000010000 */
[----:B------:R-:W-:Y:S01]  /*1340*/  FFMA.FTZ R183, R201, R249, R183 ;  /* 0x000000f9c9b77223 */ /* 0x000fe200000100b7 */
[----:B------:R-:W-:Y:S01]  /*1350*/  FADD.FTZ R184, -R204, R191 ;  /* 0x000000bfccb87221 */ /* 0x000fe20000010100 */
[----:B0-----:R-:W-:-:S04]  /*1360*/  FMUL.FTZ R248, R25, R185 ;  /* 0x000000b919f87220 */ /* 0x001fc80000410000 */
        /* <DEDUP_REMOVED lines=16> */
.L_x_6841:
[----:B------:R-:W-:Y:S05]  /*1470*/  BSYNC B0 ;  /* 0x0000000000007941 */ /* 0x000fea0003800000 */
.L_x_6840:
[----:B------:R-:W-:Y:S04]  /*1480*/  BSSY B0, `(.L_x_6842) ;  /* 0x0000054000007945 */ /* 0x000fe80003800000 */
[----:B------:R-:W-:Y:S05]  /*1490*/  @!P1 BRA `(.L_x_6843) ;  /* 0x0000000400489947 */ /* 0x000fea0003800000 */
[----:B------:R-:W-:Y:S01]  /*14a0*/  ISETP.NE.U32.AND P4, PT, RZ, UR8, PT ;  /* 0x00000008ff007c0c */ /* 0x000fe2000bf85070 */
[----:B0-----:R-:W0:Y:S03]  /*14b0*/  LDC.64 R180, c[0x0][0x2b8] ;  /* 0x0000ae00ffb47b82 */ /* 0x001e260000000a00 */
[----:B------:R-:W-:-:S13]  /*14c0*/  ISETP.NE.AND.EX P4, PT, RZ, UR9, PT, P4 ;  /* 0x00000009ff007c0c */ /* 0x000fda000bf85340 */
[----:B------:R-:W-:-:S04]  /*14d0*/  @P4 LEA R14, P5, R221, UR8, 0x5 ;  /* 0x00000008dd0e4c11 */ /* 0x000fc8000f8a28ff */
[----:B------:R-:W-:-:S05]  /*14e0*/  @P4 LEA.HI.X R15, R221, UR9, RZ, 0x5, P5 ;  /* 0x00000009dd0f4c11 */ /* 0x000fca000a8f2cff */
[----:B------:R-:W5:Y:S04]  /*14f0*/  @P4 LDG.E.128 R156, desc[UR4][R14.64] ;  /* 0x000000040e9c4981 */ /* 0x000f68000c1e1d00 */
[----:B------:R1:W5:Y:S01]  /*1500*/  @P4 LDG.E.128 R160, desc[UR4][R14.64+0x10] ;  /* 0x000010040ea04981 */ /* 0x000362000c1e1d00 */
[----:B0-----:R-:W-:-:S06]  /*1510*/  IMAD.WIDE.U32 R180, R221, 0x10, R180 ;  /* 0x00000010ddb47825 */ /* 0x001fcc00078e00b4 */
[----:B---3--:R-:W2:Y:S01]  /*1520*/  LDG.E.128 R180, desc[UR4][R180.64] ;  /* 0x00000004b4b47981 */ /* 0x008ea2000c1e1d00 */
[----:B-1----:R-:W-:-:S04]  /*1530*/  LEA R14, P4, R221, UR10, 0x5 ;  /* 0x0000000add0e7c11 */ /* 0x002fc8000f8828ff */
[----:B------:R-:W-:-:S05]  /*1540*/  LEA.HI.X R15, R221, UR11, RZ, 0x5, P4 ;  /* 0x0000000bdd0f7c11 */ /* 0x000fca000a0f2cff */
[----:B------:R-:W3:Y:S04]  /*1550*/  LDG.E.128 R16, desc[UR4][R14.64] ;  /* 0x000000040e107981 */ /* 0x000ee8000c1e1d00 */
[----:B------:R3:W4:Y:S01]  /*1560*/  LDG.E.128 R184, desc[UR4][R14.64+0x10] ;  /* 0x000010040eb87981 */ /* 0x000722000c1e1d00 */
[----:B------:R-:W-:Y:S02]  /*1570*/  IADD3 R221, R221, 0x80, RZ ;  /* 0x00000080dddd7810 */ /* 0x000fe40007ffe0ff */
[----:B--2---:R-:W-:Y:S02]  /*1580*/  PRMT R191, R182, 0x7632, R191 ;  /* 0x00007632b6bf7816 */ /* 0x004fe400000000bf */
[C---:B------:R-:W-:Y:S02]  /*1590*/  PRMT R189, R180.reuse, 0x7632, R189 ;  /* 0x00007632b4bd7816 */ /* 0x040fe400000000bd */
[----:B------:R-:W-:Y:S01]  /*15a0*/  SHF.L.U32 R188, R180, 0x10, RZ ;  /* 0x00000010b4bc7819 */ /* 0x000fe200000006ff */
[----:B---3--:R-:W-:Y:S01]  /*15b0*/  FADD.FTZ R15, -R204, R16 ;  /* 0x00000010cc0f7221 */ /* 0x008fe20000010100 */
[----:B------:R-:W-:Y:S01]  /*15c0*/  SHF.L.U32 R16, R182, 0x10, RZ ;  /* 0x00000010b6107819 */ /* 0x000fe200000006ff */
[----:B----4-:R-:W-:-:S02]  /*15d0*/  FADD.FTZ R182, -R204, R184 ;  /* 0x000000b8ccb67221 */ /* 0x010fc40000010100 */
[C---:B-----5:R-:W-:Y:S01]  /*15e0*/  FMUL.FTZ R217, R11.reuse, R15 ;  /* 0x0000000f0bd97220 */ /* 0x060fe20000410000 */
[C---:B------:R-:W-:Y:S01]  /*15f0*/  FADD.FTZ R17, -R204.reuse, R17 ;  /* 0x00000011cc117221 */ /* 0x040fe20000010100 */
[C---:B------:R-:W-:Y:S01]  /*1600*/  FADD.FTZ R14, -R204.reuse, R18 ;  /* 0x00000012cc0e7221 */ /* 0x040fe20000010100 */
[----:B------:R-:W-:Y:S01]  /*1610*/  FMUL.FTZ R15, R11, R182 ;  /* 0x000000b60b0f7220 */ /* 0x000fe20000410000 */
[C---:B------:R-:W-:Y:S01]  /*1620*/  FADD.FTZ R186, -R204.reuse, R186 ;  /* 0x000000baccba7221 */ /* 0x040fe20000010100 */
[C---:B------:R-:W-:Y:S01]  /*1630*/  FADD.FTZ R18, -R204.reuse, R19 ;  /* 0x00000013cc127221 */ /* 0x040fe20000010100 */
[C---:B------:R-:W-:Y:S01]  /*1640*/  PRMT R192, R183.reuse, 0x7632, R192 ;  /* 0x00007632b7c07816 */ /* 0x040fe200000000c0 */
[----:B------:R-:W-:Y:S01]  /*1650*/  FADD.FTZ R19, -R204, R185 ;  /* 0x000000b9cc137221 */ /* 0x000fe20000010100 */
[----:B------:R-:W-:Y:S01]  /*1660*/  SHF.L.U32 R183, R183, 0x10, RZ ;  /* 0x00000010b7b77819 */ /* 0x000fe200000006ff */
[----:B------:R-:W-:Y:S01]  /*1670*/  FADD.FTZ R116, R116, R16 ;  /* 0x0000001074747221 */ /* 0x000fe20000010000 */
[----:B------:R-:W-:Y:S01]  /*1680*/  SHF.L.U32 R185, R189, 0x10, RZ ;  /* 0x00000010bdb97819 */ /* 0x000fe200000006ff */
[-C--:B------:R-:W-:Y:S01]  /*1690*/  FFMA.FTZ R72, R15, R16.reuse, R72 ;  /* 0x000000100f487223 */ /* 0x080fe20000010048 */
[----:B------:R-:W-:Y:S01]  /*16a0*/  FMUL.FTZ R241, R32, R16 ;  /* 0x0000001020f17220 */ /* 0x000fe20000410000 */
[C---:B------:R-:W-:Y:S01]  /*16b0*/  FMUL.FTZ R16, R11.reuse, R186 ;  /* 0x000000ba0b107220 */ /* 0x040fe20000410000 */
[----:B------:R-:W-:Y:S01]  /*16c0*/  FMUL.FTZ R17, R11, R17 ;  /* 0x000000110b117220 */ /* 0x000fe20000410000 */
[----:B------:R-:W-:Y:S01]  /*16d0*/  FMUL.FTZ R245, R28, R188 ;  /* 0x000000bc1cf57220 */ /* 0x000fe20000410000 */
        /* <DEDUP_REMOVED lines=33> */
[----:B------:R-:W-:-:S02]  /*18f0*/  FFMA.FTZ R182, R19, R240, R182 ;  /* 0x000000f013b67223 */ /* 0x000fc400000100b6 */
        /* <DEDUP_REMOVED lines=12> */
.L_x_6843:
[----:B------:R-:W-:Y:S05]  /*19c0*/  BSYNC B0 ;  /* 0x0000000000007941 */ /* 0x000fea0003800000 */
.L_x_6842:
        /* <DEDUP_REMOVED lines=8> */
[----:B------:R-:W5:Y:S01]  /*1a50*/  @P4 LDG.E.128 R168, desc[UR4][R4.64+0x10] ;  /* 0x0000100404a84981 */ /* 0x000f62000c1e1d00 */
[C---:B------:R-:W-:Y:S01]  /*1a60*/  LEA R8, P4, R221.reuse, UR10, 0x5 ;  /* 0x0000000add087c11 */ /* 0x040fe2000f8828ff */
[----:B0-----:R-:W-:-:S03]  /*1a70*/  IMAD.WIDE.U32 R180, R221, 0x10, R180 ;  /* 0x00000010ddb47825 */ /* 0x001fc600078e00b4 */
[----:B------:R-:W-:-:S03]  /*1a80*/  LEA.HI.X R9, R221, UR11, RZ, 0x5, P4 ;  /* 0x0000000bdd097c11 */ /* 0x000fc6000a0f2cff */
[----:B---3--:R-:W2:Y:S04]  /*1a90*/  LDG.E.128 R180, desc[UR4][R180.64] ;  /* 0x00000004b4b47981 */ /* 0x008ea8000c1e1d00 */
[----:B------:R-:W3:Y:S04]  /*1aa0*/  LDG.E.128 R4, desc[UR4][R8.64] ;  /* 0x0000000408047981 */ /* 0x000ee8000c1e1d00 */
[----:B------:R0:W4:Y:S01]  /*1ab0*/  LDG.E.128 R184, desc[UR4][R8.64+0x10] ;  /* 0x0000100408b87981 */ /* 0x000122000c1e1d00 */
[----:B------:R-:W-:Y:S02]  /*1ac0*/  IADD3 R221, R221, 0x80, RZ ;  /* 0x00000080dddd7810 */ /* 0x000fe40007ffe0ff */
[----:B--2---:R-:W-:Y:S01]  /*1ad0*/  PRMT R191, R182, 0x7632, R191 ;  /* 0x00007632b6bf7816 */ /* 0x004fe200000000bf */
[C---:B---3--:R-:W-:Y:S01]  /*1ae0*/  FADD.FTZ R188, -R204.reuse, R4 ;  /* 0x00000004ccbc7221 */ /* 0x048fe20000010100 */
[C---:B0-----:R-:W-:Y:S01]  /*1af0*/  FADD.FTZ R9, -R204.reuse, R5 ;  /* 0x00000005cc097221 */ /* 0x041fe20000010100 */
[----:B------:R-:W-:Y:S01]  /*1b00*/  FADD.FTZ R4, -R204, R6 ;  /* 0x00000006cc047221 */ /* 0x000fe20000010100 */
[----:B------:R-:W-:Y:S01]  /*1b10*/  SHF.L.U32 R5, R180, 0x10, RZ ;  /* 0x00000010b4057819 */ /* 0x000fe200000006ff */
[C---:B-----5:R-:W-:Y:S01]  /*1b20*/  FMUL.FTZ R214, R11.reuse, R188 ;  /* 0x000000bc0bd67220 */ /* 0x060fe20000410000 */
[----:B------:R-:W-:Y:S01]  /*1b30*/  SHF.L.U32 R6, R182, 0x10, RZ ;  /* 0x00000010b6067819 */ /* 0x000fe200000006ff */
[----:B----4-:R-:W-:Y:S01]  /*1b40*/  FADD.FTZ R182, -R204, R184 ;  /* 0x000000b8ccb67221 */ /* 0x010fe20000010100 */
[----:B------:R-:W-:Y:S01]  /*1b50*/  PRMT R189, R180, 0x7632, R189 ;  /* 0x00007632b4bd7816 */ /* 0x000fe200000000bd */
[----:B------:R-:W-:Y:S01]  /*1b60*/  FADD.FTZ R120, R120, R5 ;  /* 0x0000000578787221 */ /* 0x000fe20000010000 */
[-C--:B------:R-:W-:Y:S01]  /*1b70*/  FFMA.FTZ R76, R214, R5.reuse, R76 ;  /* 0x00000005d64c7223 */ /* 0x080fe2000001004c */
[----:B------:R-:W-:Y:S01]  /*1b80*/  FMUL.FTZ R237, R36, R5 ;  /* 0x0000000524ed7220 */ /* 0x000fe20000410000 */
[----:B------:R-:W-:Y:S01]  /*1b90*/  FMUL.FTZ R5, R11, R182 ;  /* 0x000000b60b057220 */ /* 0x000fe20000410000 */
[C---:B------:R-:W-:Y:S01]  /*1ba0*/  FADD.FTZ R180, -R204.reuse, R186 ;  /* 0x000000baccb47221 */ /* 0x040fe20000010100 */
[C---:B------:R-:W-:Y:S01]  /*1bb0*/  FADD.FTZ R8, -R204.reuse, R7 ;  /* 0x00000007cc087221 */ /* 0x040fe20000010100 */
[----:B------:R-:W-:Y:S01]  /*1bc0*/  SHF.L.U32 R7, R181, 0x10, RZ ;  /* 0x00000010b5077819 */ /* 0x000fe200000006ff */
[----:B------:R-:W-:Y:S01]  /*1bd0*/  FADD.FTZ R10, -R204, R185 ;  /* 0x000000b9cc0a7221 */ /* 0x000fe20000010100 */
[----:B------:R-:W-:Y:S01]  /*1be0*/  PRMT R225, R183, 0x7632, R225 ;  /* 0x00007632b7e17816 */ /* 0x000fe200000000e1 */
[----:B------:R-:W-:Y:S01]  /*1bf0*/  FMUL.FTZ R4, R11, R4 ;  /* 0x000000040b047220 */ /* 0x000fe20000410000 */
        /* <DEDUP_REMOVED lines=8> */
[-C--:B------:R-:W-:Y:S01]  /*1c80*/  FFMA.FTZ R78, R4, R7.reuse, R78 ;  /* 0x00000007044e7223 */ /* 0x080fe2000001004e */
[----:B------:R-:W-:Y:S01]  /*1c90*/  FMUL.FTZ R235, R38, R7 ;  /* 0x0000000726eb7220 */ /* 0x000fe20000410000 */
[----:B------:R-:W-:Y:S01]  /*1ca0*/  FADD.FTZ R126, R126, R183 ;  /* 0x000000b77e7e7221 */ /* 0x000fe20000010000 */
[----:B------:R-:W-:Y:S01]  /*1cb0*/  FMUL.FTZ R7, R11, R9 ;  /* 0x000000090b077220 */ /* 0x000fe20000410000 */
        /* <DEDUP_REMOVED lines=37> */
.L_x_6845:
[----:B------:R-:W-:Y:S05]  /*1f10*/  BSYNC B0 ;  /* 0x0000000000007941 */ /* 0x000fea0003800000 */
.L_x_6844:
[----:B0-----:R-:W2:Y:S01]  /*1f20*/  LDL R180, [R1+0x3c] ;  /* 0x00003c0001b47983 */ /* 0x001ea20000100800 */
[----:B------:R-:W-:Y:S01]  /*1f30*/  BSSY B0, `(.L_x_6846) ;  /* 0x0000054000007945 */ /* 0x000fe20003800000 */
[----:B--2---:R-:W-:-:S13]  /*1f40*/  ISETP.NE.AND P4, PT, R180, RZ, PT ;  /* 0x000000ffb400720c */ /* 0x004fda0003f85270 */
[----:B------:R-:W-:Y:S05]  /*1f50*/  @!P4 BRA `(.L_x_6847) ;  /* 0x000000040044c947 */ /* 0x000fea0003800000 */
[----:B------:R-:W-:Y:S01]  /*1f60*/  ISETP.NE.U32.AND P4, PT, RZ, UR8, PT ;  /* 0x00000008ff007c0c */ /* 0x000fe2000bf85070 */
[----:B---3--:R-:W0:Y:S03]  /*1f70*/  LDC.64 R188, c[0x0][0x2b8] ;  /* 0x0000ae00ffbc7b82 */ /* 0x008e260000000a00 */
        /* <DEDUP_REMOVED lines=11> */
[----:B--2---:R-:W-:Y:S01]  /*2030*/  PRMT R196, R188, 0x7632, R196 ;  /* 0x00007632bcc47816 */ /* 0x004fe200000000c4 */
[C---:B---3--:R-:W-:Y:S01]  /*2040*/  FADD.FTZ R194, -R204.reuse, R182 ;  /* 0x000000b6ccc27221 */ /* 0x048fe20000010100 */
[C---:B------:R-:W-:Y:S01]  /*2050*/  FADD.FTZ R195, -R204.reuse, R180 ;  /* 0x000000b4ccc37221 */ /* 0x040fe20000010100 */
[C---:B-1----:R-:W-:Y:S01]  /*2060*/  FADD.FTZ R181, -R204.reuse, R181 ;  /* 0x000000b5ccb57221 */ /* 0x042fe20000010100 */
[----:B----4-:R-:W-:Y:S01]  /*2070*/  FADD.FTZ R182, -R204, R187 ;  /* 0x000000bbccb67221 */ /* 0x010fe20000010100 */
[----:B------:R-:W-:Y:S01]  /*2080*/  SHF.L.U32 R187, R188, 0x10, RZ ;  /* 0x00000010bcbb7819 */ /* 0x000fe200000006ff */
[----:B------:R-:W-:Y:S01]  /*2090*/  FADD.FTZ R186, -R204, R186 ;  /* 0x000000baccba7221 */ /* 0x000fe20000010100 */
[----:B------:R-:W-:Y:S01]  /*20a0*/  SHF.L.U32 R188, R196, 0x10, RZ ;  /* 0x00000010c4bc7819 */ /* 0x000fe200000006ff */
[----:B-----5:R-:W-:-:S02]  /*20b0*/  FMUL.FTZ R213, R11, R195 ;  /* 0x000000c30bd57220 */ /* 0x020fc40000410000 */
[----:B------:R-:W-:Y:S01]  /*20c0*/  FMUL.FTZ R232, R44, R187 ;  /* 0x000000bb2ce87220 */ /* 0x000fe20000410000 */
[C---:B------:R-:W-:Y:S01]  /*20d0*/  FADD.FTZ R180, -R204.reuse, R185 ;  /* 0x000000b9ccb47221 */ /* 0x040fe20000010100 */
[C---:B------:R-:W-:Y:S01]  /*20e0*/  PRMT R197, R189.reuse, 0x7632, R197 ;  /* 0x00007632bdc57816 */ /* 0x040fe200000000c5 */
[----:B------:R-:W-:Y:S01]  /*20f0*/  FADD.FTZ R183, -R204, R183 ;  /* 0x000000b7ccb77221 */ /* 0x000fe20000010100 */
[----:B------:R-:W-:Y:S01]  /*2100*/  SHF.L.U32 R185, R189, 0x10, RZ ;  /* 0x00000010bdb97819 */ /* 0x000fe200000006ff */
[C---:B------:R-:W-:Y:S01]  /*2110*/  FMUL.FTZ R223, R11.reuse, R186 ;  /* 0x000000ba0bdf7220 */ /* 0x040fe20000410000 */
[----:B------:R-:W-:Y:S01]  /*2120*/  FMUL.FTZ R196, R11, R181 ;  /* 0x000000b50bc47220 */ /* 0x000fe20000410000 */
[----:B------:R-:W-:Y:S01]  /*2130*/  FADD.FTZ R181, R216, R232 ;  /* 0x000000e8d8b57221 */ /* 0x000fe20000010000 */
[----:B------:R-:W-:Y:S01]  /*2140*/  FMUL.FTZ R231, R45, R188 ;  /* 0x000000bc2de77220 */ /* 0x000fe20000410000 */
[C---:B------:R-:W-:Y:S01]  /*2150*/  FFMA.FTZ R186, R213.reuse, R232, R215 ;  /* 0x000000e8d5ba7223 */ /* 0x040fe200000100d7 */
        /* <DEDUP_REMOVED lines=28> */
[----:B------:R-:W-:-:S02]  /*2320*/  FMUL.FTZ R222, R50, R191 ;  /* 0x000000bf32de7220 */ /* 0x000fc40000410000 */
        /* <DEDUP_REMOVED lines=20> */
.L_x_6847:
[----:B------:R-:W-:Y:S05]  /*2470*/  BSYNC B0 ;  /* 0x0000000000007941 */ /* 0x000fea0003800000 */
.L_x_6846:
        /* <DEDUP_REMOVED lines=9> */
[----:B------:R-:W0:Y:S02]  /*2510*/  SHFL.DOWN PT, R180, R216, 0x10, 0x1f ;  /* 0x0a001f00d8b47f89 */ /* 0x000e2400000e0000 */
[----:B0-----:R-:W-:Y:S02]  /*2520*/  FADD.FTZ R185, R180, R216 ;  /* 0x000000d8b4b97221 */ /* 0x001fe40000010000 */
[----:B------:R-:W3:Y:S02]  /*2530*/  SHFL.DOWN PT, R180, R215, 0x10, 0x1f ;  /* 0x0a001f00d7b47f89 */ /* 0x000ee400000e0000 */
[----:B---3--:R-:W-:Y:S02]  /*2540*/  FADD.FTZ R186, R180, R215 ;  /* 0x000000d7b4ba7221 */ /* 0x008fe40000010000 */
        /* <DEDUP_REMOVED lines=14> */
.L_x_6878:
[----:B------:R-:W2:Y:S01]  /*2630*/  LDL R180, [R1+0x50] ;  /* 0x0000500001b47983 */ /* 0x000ea20000100800 */
[----:B------:R-:W-:Y:S01]  /*2640*/  @!P5 LOP3.LUT R184, R189, 0x3, RZ, 0xc0, !PT ;  /* 0x00000003bdb8d812 */ /* 0x000fe200078ec0ff */
[----:B0-----:R-:W-:Y:S01]  /*2650*/  FADD.FTZ R181, R186, R181 ;  /* 0x000000b5bab57221 */ /* 0x001fe20000010000 */
[----:B------:R-:W-:Y:S01]  /*2660*/  MOV R183, 0x400 ;  /* 0x0000040000b77802 */ /* 0x000fe20000000f00 */
[----:B------:R-:W-:Y:S05]  /*2670*/  WARPSYNC.ALL ;  /* 0x0000000000007948 */ /* 0x000fea0003800000 */
[----:B------:R-:W-:Y:S01]  /*2680*/  @!P5 IADD3 R184, R182, R184, RZ ;  /* 0x000000b8b6b8d210 */ /* 0x000fe20007ffe0ff */
[----:B------:R-:W0:Y:S01]  /*2690*/  LDC.U8 R187, c[0x0][0x2a0] ;  /* 0x0000a800ffbb7b82 */ /* 0x000e220000000000 */
[----:B------:R-:W-:Y:S01]  /*26a0*/  BSSY B0, `(.L_x_6849) ;  /* 0x000005f000007945 */ /* 0x000fe20003800000 */
[----:B--2---:R-:W-:Y:S01]  /*26b0*/  ISETP.NE.AND P6, PT, R180, RZ, PT ;  /* 0x000000ffb400720c */ /* 0x004fe20003fc5270 */
[----:B------:R-:W-:-:S02]  /*26c0*/  FADD.FTZ R180, R185, R188 ;  /* 0x000000bcb9b47221 */ /* 0x000fc40000010000 */
[----:B-1----:R-:W1:Y:S02]  /*26d0*/  S2R R185, SR_CgaCtaId ;  /* 0x0000000000b97919 */ /* 0x002e640000008800 */
[----:B-1----:R-:W-:-:S04]  /*26e0*/  LEA R183, R185, R183, 0x18 ;  /* 0x000000b7b9b77211 */ /* 0x002fc800078ec0ff */
        /* <DEDUP_REMOVED lines=19> */
[----:B------:R-:W2:Y:S04]  /*2820*/  LDL R190, [R1+0x1c] ;  /* 0x00001c0001be7983 */ /* 0x000ea80000100800 */
[----:B------:R-:W3:Y:S04]  /*2830*/  LDL R221, [R1+0x18] ;  /* 0x0000180001dd7983 */ /* 0x000ee80000100800 */
[----:B------:R-:W4:Y:S04]  /*2840*/  LDL R216, [R1+0x14] ;  /* 0x0000140001d87983 */ /* 0x000f280000100800 */
[----:B------:R-:W4:Y:S04]  /*2850*/  LDL R215, [R1+0x10] ;  /* 0x0000100001d77983 */ /* 0x000f280000100800 */
[----:B------:R-:W4:Y:S01]  /*2860*/  LDL R204, [R1+0xc] ;  /* 0x00000c0001cc7983 */ /* 0x000f220000100800 */
[-CC-:B------:R-:W-:Y:S01]  /*2870*/  FFMA.FTZ R180, R212, R186.reuse, R187.reuse ;  /* 0x000000bad4b47223 */ /* 0x180fe200000100bb */
[----:B------:R-:W-:Y:S01]  /*2880*/  ISETP.NE.U32.AND P5, PT, RZ, UR8, PT ;  /* 0x00000008ff007c0c */ /* 0x000fe2000bfa5070 */
[----:B------:R-:W-:Y:S01]  /*2890*/  FFMA.FTZ R181, R0, R186, R187 ;  /* 0x000000ba00b57223 */ /* 0x000fe200000100bb */
[----:B------:R-:W4:Y:S02]  /*28a0*/  LDL R191, [R1+0x8] ;  /* 0x0000080001bf7983 */ /* 0x000f240000100800 */
[----:B------:R-:W-:Y:S01]  /*28b0*/  ISETP.NE.AND.EX P5, PT, RZ, UR9, PT, P5 ;  /* 0x00000009ff007c0c */ /* 0x000fe2000bfa5350 */
[----:B------:R-:W-:Y:S01]  /*28c0*/  FADD.FTZ R181, R13, -R181 ;  /* 0x800000b50db57221 */ /* 0x000fe20000010000 */
[----:B------:R-:W-:-:S03]  /*28d0*/  ISETP.NE.U32.AND P6, PT, RZ, UR14, PT ;  /* 0x0000000eff007c0c */ /* 0x000fc6000bfc5070 */
        /* <DEDUP_REMOVED lines=8> */
[----:B------:R-:W-:-:S04]  /*2960*/  @P5 FADD.FTZ R180, R141, R180 ;  /* 0x000000b48db45221 */ /* 0x000fc80000010000 */
[C---:B------:R-:W-:Y:S01]  /*2970*/  FMUL.FTZ R182, R180.reuse, R12 ;  /* 0x0000000cb4b67220 */ /* 0x040fe20000410000 */
[----:B------:R-:W-:-:S04]  /*2980*/  SEL R133, R180, R133, P6 ;  /* 0x00000085b4857207 */ /* 0x000fc80003000000 */
[----:B------:R-:W-:Y:S01]  /*2990*/  F2FP.BF16.F32.PACK_AB R180, R182, R181 ;  /* 0x000000b5b6b4723e */ /* 0x000fe200000010ff */
[-CC-:B------:R-:W-:Y:S01]  /*29a0*/  FFMA.FTZ R182, R211, R186.reuse, R187.reuse ;  /* 0x000000bad3b67223 */ /* 0x180fe200000100bb */
[----:B------:R-:W-:-:S03]  /*29b0*/  FFMA.FTZ R181, R210, R186, R187 ;  /* 0x000000bad2b57223 */ /* 0x000fc600000100bb */
[----:B---3--:R-:W-:Y:S01]  /*29c0*/  FADD.FTZ R182, R221, -R182 ;  /* 0x800000b6ddb67221 */ /* 0x008fe20000010000 */
[----:B----4-:R-:W-:-:S03]  /*29d0*/  FADD.FTZ R181, R216, -R181 ;  /* 0x800000b5d8b57221 */ /* 0x010fc60000010000 */
[C---:B------:R-:W-:Y:S01]  /*29e0*/  FMUL.FTZ R182, R11.reuse, R182 ;  /* 0x000000b60bb67220 */ /* 0x040fe20000410000 */
[----:B------:R-:W-:-:S03]  /*29f0*/  FMUL.FTZ R181, R11, R181 ;  /* 0x000000b50bb57220 */ /* 0x000fc60000410000 */
[----:B------:R-:W-:Y:S01]  /*2a00*/  @P5 FADD.FTZ R182, R142, R182 ;  /* 0x000000b68eb65221 */ /* 0x000fe20000010000 */
[----:B------:R-:W-:-:S04]  /*2a10*/  @P5 FADD.FTZ R181, R143, R181 ;  /* 0x000000b58fb55221 */ /* 0x000fc80000010000 */
[C---:B------:R-:W-:Y:S01]  /*2a20*/  SEL R134, R182.reuse, R134, P6 ;  /* 0x00000086b6867207 */ /* 0x040fe20003000000 */
[-C--:B------:R-:W-:Y:S01]  /*2a30*/  FMUL.FTZ R182, R182, R12.reuse ;  /* 0x0000000cb6b67220 */ /* 0x080fe20000410000 */
[C---:B------:R-:W-:Y:S01]  /*2a40*/  SEL R135, R181.reuse, R135, P6 ;  /* 0x00000087b5877207 */ /* 0x040fe20003000000 */
[----:B------:R-:W-:Y:S01]  /*2a50*/  FMUL.FTZ R181, R181, R12 ;  /* 0x0000000cb5b57220 */ /* 0x000fe20000410000 */
[----:B------:R-:W-:-:S04]  /*2a60*/  FFMA.FTZ R183, R209, R186, R187 ;  /* 0x000000bad1b77223 */ /* 0x000fc800000100bb */
[----:B------:R-:W-:Y:S01]  /*2a70*/  F2FP.BF16.F32.PACK_AB R181, R181, R182 ;  /* 0x000000b6b5b5723e */ /* 0x000fe200000010ff */
[----:B------:R-:W-:Y:S01]  /*2a80*/  FFMA.FTZ R182, R208, R186, R187 ;  /* 0x000000bad0b67223 */ /* 0x000fe200000100bb */
[----:B------:R-:W-:-:S03]  /*2a90*/  FADD.FTZ R183, R215, -R183 ;  /* 0x800000b7d7b77221 */ /* 0x000fc60000010000 */
[----:B------:R-:W-:Y:S01]  /*2aa0*/  FADD.FTZ R182, R204, -R182 ;  /* 0x800000b6ccb67221 */ /* 0x000fe20000010000 */
[----:B------:R-:W-:-:S03]  /*2ab0*/  FMUL.FTZ R183, R11, R183 ;  /* 0x000000b70bb77220 */ /* 0x000fc60000410000 */
[----:B------:R-:W-:Y:S01]  /*2ac0*/  FMUL.FTZ R182, R11, R182 ;  /* 0x000000b60bb67220 */ /* 0x000fe20000410000 */
[----:B------:R-:W-:-:S03]  /*2ad0*/  @P5 FADD.FTZ R183, R144, R183 ;  /* 0x000000b790b75221 */ /* 0x000fc60000010000 */
[----:B------:R-:W-:Y:S02]  /*2ae0*/  @P5 FADD.FTZ R182, R145, R182 ;  /* 0x000000b691b65221 */ /* 0x000fe40000010000 */
[C---:B------:R-:W-:Y:S01]  /*2af0*/  SEL R88, R183.reuse, R88, P6 ;  /* 0x00000058b7587207 */ /* 0x040fe20003000000 */
[-C--:B------:R-:W-:Y:S02]  /*2b00*/  FMUL.FTZ R183, R183, R12.reuse ;  /* 0x0000000cb7b77220 */ /* 0x080fe40000410000 */
[C---:B------:R-:W-:Y:S01]  /*2b10*/  SEL R89, R182.reuse, R89, P6 ;  /* 0x00000059b6597207 */ /* 0x040fe20003000000 */
[----:B------:R-:W-:Y:S01]  /*2b20*/  FMUL.FTZ R182, R182, R12 ;  /* 0x0000000cb6b67220 */ /* 0x000fe20000410000 */
[----:B------:R-:W-:-:S04]  /*2b30*/  FFMA.FTZ R184, R207, R186, R187 ;  /* 0x000000bacfb87223 */ /* 0x000fc800000100bb */
[----:B------:R-:W-:Y:S01]  /*2b40*/  F2FP.BF16.F32.PACK_AB R182, R182, R183 ;  /* 0x000000b7b6b6723e */ /* 0x000fe200000010ff */
[----:B------:R-:W-:Y:S01]  /*2b50*/  FFMA.FTZ R183, R206, R186, R187 ;  /* 0x000000baceb77223 */ /* 0x000fe200000100bb */
[----:B------:R-:W-:-:S04]  /*2b60*/  FADD.FTZ R184, R191, -R184 ;  /* 0x800000b8bfb87221 */ /* 0x000fc80000010000 */
[----:B------:R-:W-:-:S04]  /*2b70*/  FMUL.FTZ R184, R11, R184 ;  /* 0x000000b80bb87220 */ /* 0x000fc80000410000 */
[----:B------:R-:W-:-:S05]  /*2b80*/  @P5 FADD.FTZ R184, R146, R184 ;  /* 0x000000b892b85221 */ /* 0x000fca0000010000 */
[C---:B------:R-:W-:Y:S01]  /*2b90*/  SEL R90, R184.reuse, R90, P6 ;  /* 0x0000005ab85a7207 */ /* 0x040fe20003000000 */
[----:B------:R-:W-:Y:S01]  /*2ba0*/  FMUL.FTZ R184, R184, R12 ;  /* 0x0000000cb8b87220 */ /* 0x000fe20000410000 */
[----:B--2---:R-:W-:-:S04]  /*2bb0*/  FADD.FTZ R183, R190, -R183 ;  /* 0x800000b7beb77221 */ /* 0x004fc80000010000 */
        /* <DEDUP_REMOVED lines=10> */
[----:B0-----:R-:W-:-:S05]  /*2c60*/  IMAD.WIDE.U32 R184, R3, 0x10, R184 ;  /* 0x0000001003b87825 */ /* 0x001fca00078e00b8 */
[----:B------:R0:W-:Y:S01]  /*2c70*/  STG.E.128 desc[UR4][R184.64], R180 ;  /* 0x000000b4b8007986 */ /* 0x0001e2000c101d04 */
[----:B------:R-:W-:-:S07]  /*2c80*/  IADD3 R3, R3, 0x80, RZ ;  /* 0x0000008003037810 */ /* 0x000fce0007ffe0ff */
.L_x_6850:
[----:B------:R-:W-:Y:S05]  /*2c90*/  BSYNC B0 ;  /* 0x0000000000007941 */ /* 0x000fea0003800000 */
.L_x_6849:
[----:B------:R-:W-:Y:S04]  /*2ca0*/  BSSY B0, `(.L_x_6851) ;  /* 0x0000043000007945 */ /* 0x000fe80003800000 */
[----:B------:R-:W-:Y:S05]  /*2cb0*/  @!P0 BRA `(.L_x_6852) ;  /* 0x0000000400048947 */ /* 0x000fea0003800000 */
[----:B0-----:R-:W2:Y:S01]  /*2cc0*/  LDL R180, [R1] ;  /* 0x0000000001b47983 */ /* 0x001ea20000100800 */
[----:B------:R-:W-:Y:S01]  /*2cd0*/  ISETP.NE.U32.AND P5, PT, RZ, UR8, PT ;  /* 0x00000008ff007c0c */ /* 0x000fe2000bfa5070 */
[-CC-:B------:R-:W-:Y:S01]  /*2ce0*/  FFMA.FTZ R181, R218, R186.reuse, R187.reuse ;  /* 0x000000badab57223 */ /* 0x180fe200000100bb */
[----:B------:R-:W-:Y:S01]  /*2cf0*/  ISETP.NE.U32.AND P6, PT, RZ, UR14, PT ;  /* 0x0000000eff007c0c */ /* 0x000fe2000bfc5070 */
[-CC-:B------:R-:W-:Y:S01]  /*2d00*/  FFMA.FTZ R183, R201, R186.reuse, R187.reuse ;  /* 0x000000bac9b77223 */ /* 0x180fe200000100bb */
[----:B------:R-:W-:Y:S01]  /*2d10*/  ISETP.NE.AND.EX P5, PT, RZ, UR9, PT, P5 ;  /* 0x00000009ff007c0c */ /* 0x000fe2000bfa5350 */
[----:B------:R-:W-:Y:S01]  /*2d20*/  FFMA.FTZ R184, R199, R186, R187 ;  /* 0x000000bac7b87223 */ /* 0x000fe200000100bb */
[----:B------:R-:W-:Y:S01]  /*2d30*/  ISETP.NE.AND.EX P6, PT, RZ, UR15, PT, P6 ;  /* 0x0000000fff007c0c */ /* 0x000fe2000bfc5360 */
[----:B------:R-:W-:Y:S02]  /*2d40*/  FADD.FTZ R183, R249, -R183 ;  /* 0x800000b7f9b77221 */ /* 0x000fe40000010000 */
[----:B------:R-:W-:-:S02]  /*2d50*/  FADD.FTZ R184, R247, -R184 ;  /* 0x800000b8f7b87221 */ /* 0x000fc40000010000 */
[C---:B-----5:R-:W-:Y:S02]  /*2d60*/  FMUL.FTZ R183, R11.reuse, R183 ;  /* 0x000000b70bb77220 */ /* 0x060fe40000410000 */
[----:B------:R-:W-:-:S04]  /*2d70*/  FMUL.FTZ R184, R11, R184 ;  /* 0x000000b80bb87220 */ /* 0x000fc80000410000 */
[----:B------:R-:W-:Y:S01]  /*2d80*/  @P5 FADD.FTZ R183, R152, R183 ;  /* 0x000000b798b75221 */ /* 0x000fe20000010000 */
[----:B------:R-:W-:-:S04]  /*2d90*/  @P5 FADD.FTZ R184, R154, R184 ;  /* 0x000000b89ab85221 */ /* 0x000fc80000010000 */
[C---:B------:R-:W-:Y:S01]  /*2da0*/  SEL R88, R183.reuse, R88, P6 ;  /* 0x00000058b7587207 */ /* 0x040fe20003000000 */
[----:B------:R-:W-:Y:S01]  /*2db0*/  FMUL.FTZ R183, R183, R12 ;  /* 0x0000000cb7b77220 */ /* 0x000fe20000410000 */
[C---:B------:R-:W-:Y:S01]  /*2dc0*/  SEL R90, R184.reuse, R90, P6 ;  /* 0x0000005ab85a7207 */ /* 0x040fe20003000000 */
[----:B------:R-:W-:Y:S01]  /*2dd0*/  FMUL.FTZ R184, R184, R12 ;  /* 0x0000000cb8b87220 */ /* 0x000fe20000410000 */
[----:B--2---:R-:W-:Y:S01]  /*2de0*/  FADD.FTZ R181, R180, -R181 ;  /* 0x800000b5b4b57221 */ /* 0x004fe20000010000 */
[----:B------:R-:W-:-:S03]  /*2df0*/  FFMA.FTZ R180, R205, R186, R187 ;  /* 0x000000bacdb47223 */ /* 0x000fc600000100bb */
[----:B------:R-:W-:Y:S01]  /*2e00*/  FMUL.FTZ R181, R11, R181 ;  /* 0x000000b50bb57220 */ /* 0x000fe20000410000 */
[----:B------:R-:W-:-:S03]  /*2e10*/  FADD.FTZ R180, R252, -R180 ;  /* 0x800000b4fcb47221 */ /* 0x000fc60000010000 */
[----:B------:R-:W-:Y:S01]  /*2e20*/  @P5 FADD.FTZ R181, R148, R181 ;  /* 0x000000b594b55221 */ /* 0x000fe20000010000 */
[----:B------:R-:W-:-:S04]  /*2e30*/  FMUL.FTZ R180, R11, R180 ;  /* 0x000000b40bb47220 */ /* 0x000fc80000410000 */
[----:B------:R-:W-:Y:S01]  /*2e40*/  @P5 FADD.FTZ R180, R149, R180 ;  /* 0x000000b495b45221 */ /* 0x000fe20000010000 */
[C---:B------:R-:W-:Y:S01]  /*2e50*/  SEL R132, R181.reuse, R132, P6 ;  /* 0x00000084b5847207 */ /* 0x040fe20003000000 */
[-C--:B------:R-:W-:Y:S02]  /*2e60*/  FMUL.FTZ R181, R181, R12.reuse ;  /* 0x0000000cb5b57220 */ /* 0x080fe40000410000 */
[C---:B------:R-:W-:Y:S01]  /*2e70*/  FMUL.FTZ R182, R180.reuse, R12 ;  /* 0x0000000cb4b67220 */ /* 0x040fe20000410000 */
[----:B------:R-:W-:-:S04]  /*2e80*/  SEL R133, R180, R133, P6 ;  /* 0x00000085b4857207 */ /* 0x000fc80003000000 */
        /* <DEDUP_REMOVED lines=36> */
.L_x_6852:
[----:B------:R-:W-:Y:S05]  /*30d0*/  BSYNC B0 ;  /* 0x0000000000007941 */ /* 0x000fea0003800000 */
.L_x_6851:
        /* <DEDUP_REMOVED lines=66> */
.L_x_6854:
[----:B------:R-:W-:Y:S05]  /*3500*/  BSYNC B0 ;  /* 0x0000000000007941 */ /* 0x000fea0003800000 */
.L_x_6853:
        /* <DEDUP_REMOVED lines=66> */
.L_x_6856:
[----:B------:R-:W-:Y:S05]  /*3930*/  BSYNC B0 ;  /* 0x0000000000007941 */ /* 0x000fea0003800000 */
.L_x_6855:
[----:B0123--:R-:W2:Y:S01]  /*3940*/  LDL R180, [R1+0x3c] ;  /* 0x00003c0001b47983 */ /* 0x00fea20000100800 */
[----:B------:R-:W-:Y:S01]  /*3950*/  BSSY B0, `(.L_x_6857) ;  /* 0x0000042000007945 */ /* 0x000fe20003800000 */
[----:B--2---:R-:W-:-:S13]  /*3960*/  ISETP.NE.AND P5, PT, R180, RZ, PT ;  /* 0x000000ffb400720c */ /* 0x004fda0003fa5270 */
[----:B------:R-:W-:Y:S05]  /*3970*/  @!P5 BRA `(.L_x_6858) ;  /* 0x0000000000fcd947 */ /* 0x000fea0003800000 */
        /* <DEDUP_REMOVED lines=18> */
[----:B------:R-:W-:Y:S01]  /*3aa0*/  FMUL.FTZ R183, R11, R183 ;  /* 0x000000b70bb77220 */ /* 0x000fe20000410000 */
[----:B------:R-:W0:Y:S01]  /*3ab0*/  @P6 LDC.64 R184, c[0x0][0x308] ;  /* 0x0000c200ffb86b82 */ /* 0x000e220000000a00 */
        /* <DEDUP_REMOVED lines=13> */
[----:B------:R-:W-:Y:S01]  /*3b90*/  @P5 FADD.FTZ R181, R175, R181 ;  /* 0x000000b5afb55221 */ /* 0x000fe20000010000 */
[----:B0-----:R-:W-:-:S04]  /*3ba0*/  @P6 IMAD.WIDE.U32 R184, R3, 0x20, R184 ;  /* 0x0000002003b86825 */ /* 0x001fc800078e00b8 */
[C---:B------:R-:W-:Y:S01]  /*3bb0*/  SEL R135, R181.reuse, R135, P6 ;  /* 0x00000087b5877207 */ /* 0x040fe20003000000 */
[----:B------:R-:W-:-:S04]  /*3bc0*/  FMUL.FTZ R181, R181, R12 ;  /* 0x0000000cb5b57220 */ /* 0x000fc80000410000 */
[----:B------:R-:W-:Y:S01]  /*3bd0*/  @P6 STG.E.128 desc[UR4][R184.64], R132 ;  /* 0x00000084b8006986 */ /* 0x000fe2000c101d04 */
        /* <DEDUP_REMOVED lines=15> */
[----:B------:R-:W-:-:S03]  /*3cd0*/  @P5 FADD.FTZ R186, R179, R186 ;  /* 0x000000bab3ba5221 */ /* 0x000fc60000010000 */
[C---:B------:R-:W-:Y:S01]  /*3ce0*/  FMUL.FTZ R11, R183.reuse, R12 ;  /* 0x0000000cb70b7220 */ /* 0x040fe20000410000 */
[----:B------:R-:W-:Y:S01]  /*3cf0*/  SEL R90, R183, R90, P6 ;  /* 0x0000005ab75a7207 */ /* 0x000fe20003000000 */
[C---:B------:R-:W-:Y:S01]  /*3d00*/  FMUL.FTZ R12, R186.reuse, R12 ;  /* 0x0000000cba0c7220 */ /* 0x040fe20000410000 */
[----:B------:R-:W-:-:S04]  /*3d10*/  SEL R91, R186, R91, P6 ;  /* 0x0000005bba5b7207 */ /* 0x000fc80003000000 */
[----:B------:R-:W-:Y:S01]  /*3d20*/  F2FP.BF16.F32.PACK_AB R183, R12, R11 ;  /* 0x0000000b0cb7723e */ /* 0x000fe200000010ff */
[----:B------:R0:W-:Y:S02]  /*3d30*/  @P6 STG.E.128 desc[UR4][R184.64+0x10], R88 ;  /* 0x00001058b8006986 */ /* 0x0001e4000c101d04 */
[----:B0-----:R-:W0:Y:S02]  /*3d40*/  LDC.64 R184, c[0x0][0x2f8] ;  /* 0x0000be00ffb87b82 */ /* 0x001e240000000a00 */
[----:B0-----:R-:W-:-:S05]  /*3d50*/  IMAD.WIDE.U32 R184, R3, 0x10, R184 ;  /* 0x0000001003b87825 */ /* 0x001fca00078e00b8 */
[----:B------:R0:W-:Y:S02]  /*3d60*/  STG.E.128 desc[UR4][R184.64], R180 ;  /* 0x000000b4b8007986 */ /* 0x0001e4000c101d04 */
.L_x_6858:
[----:B------:R-:W-:Y:S05]  /*3d70*/  BSYNC B0 ;  /* 0x0000000000007941 */ /* 0x000fea0003800000 */
.L_x_6857:
[----:B------:R-:W-:Y:S02]  /*3d80*/  SEL R3, RZ, 0x1, P4 ;  /* 0x00000001ff037807 */ /* 0x000fe40002000000 */
[----:B------:R-:W-:-:S03]  /*3d90*/  IADD3 R2, R2, UR16, RZ ;  /* 0x0000001002027c10 */ /* 0x000fc6000fffe0ff */
[----:B------:R2:W-:Y:S01]  /*3da0*/  STL.S16 [R1+0x30], R3 ;  /* 0x0000300301007387 */ /* 0x0005e20000100600 */
[----:B------:R-:W-:-:S13]  /*3db0*/  ISETP.GE.AND P4, PT, R2, UR17, PT ;  /* 0x0000001102007c0c */ /* 0x000fda000bf86270 */
[----:B--2---:R-:W-:Y:S05]  /*3dc0*/  @!P4 BRA `(.L_x_6859) ;  /* 0xffffffc8004cc947 */ /* 0x004fea000383ffff */
.L_x_6837:
[----:B-----5:R-:W2:Y:S04]  /*3dd0*/  LDL.LU R11, [R1+0x34] ;  /* 0x00003400010b7983 */ /* 0x020ea80000300800 */
[----:B------:R-:W3:Y:S04]  /*3de0*/  LDL.LU R3, [R1+0x38] ;  /* 0x0000380001037983 */ /* 0x000ee80000300800 */
[----:B------:R-:W4:Y:S01]  /*3df0*/  LDL.LU R12, [R1+0x50] ;  /* 0x00005000010c7983 */ /* 0x000f220000300800 */
[----:B------:R-:W1:Y:S01]  /*3e00*/  S2UR UR6, SR_CTAID.X ;  /* 0x00000000000679c3 */ /* 0x000e620000002500 */
[----:B------:R-:W-:Y:S01]  /*3e10*/  BSSY B0, `(.L_x_6860) ;  /* 0x0000010000007945 */ /* 0x000fe20003800000 */
[----:B------:R-:W1:Y:S02]  /*3e20*/  S2R R0, SR_TID.X ;  /* 0x0000000000007919 */ /* 0x000e640000002100 */
[----:B-1----:R-:W-:-:S05]  /*3e30*/  LEA.HI R0, R0, UR6, RZ, 0x19 ;  /* 0x0000000600007c11 */ /* 0x002fca000f8fc8ff */
[----:B--2---:R-:W-:-:S05]  /*3e40*/  IMAD R0, R0, R11, RZ ;  /* 0x0000000b00007224 */ /* 0x004fca00078e02ff */
[----:B---3--:R-:W-:Y:S02]  /*3e50*/  LEA.HI R7, R0, R3, RZ, 0x1d ;  /* 0x0000000300077211 */ /* 0x008fe400078fe8ff */
[----:B----4-:R-:W-:-:S13]  /*3e60*/  ISETP.NE.AND P4, PT, R12, RZ, PT ;  /* 0x000000ff0c00720c */ /* 0x010fda0003f85270 */
[----:B------:R-:W-:Y:S05]  /*3e70*/  @!P4 BRA `(.L_x_6861) ;  /* 0x000000000024c947 */ /* 0x000fea0003800000 */
[----:B------:R-:W1:Y:S08]  /*3e80*/  LDC.64 R2, c[0x0][0x2d0] ;  /* 0x0000b400ff027b82 */ /* 0x000e700000000a00 */
[----:B0-----:R-:W0:Y:S01]  /*3e90*/  LDC.64 R4, c[0x0][0x2d8] ;  /* 0x0000b600ff047b82 */ /* 0x001e220000000a00 */
[----:B-1----:R-:W-:-:S05]  /*3ea0*/  IMAD.WIDE.U32 R2, R7, 0x20, R2 ;  /* 0x0000002007027825 */ /* 0x002fca00078e0002 */
[----:B------:R1:W-:Y:S01]  /*3eb0*/  STG.E.128 desc[UR4][R2.64], R96 ;  /* 0x0000006002007986 */ /* 0x0003e2000c101d04 */
[----:B0-----:R-:W-:-:S03]  /*3ec0*/  IMAD.WIDE.U32 R4, R7, 0x20, R4 ;  /* 0x0000002007047825 */ /* 0x001fc600078e0004 */
[----:B------:R1:W-:Y:S01]  /*3ed0*/  STG.E.128 desc[UR4][R2.64+0x10], R100 ;  /* 0x0000106402007986 */ /* 0x0003e2000c101d04 */
[----:B------:R-:W-:-:S03]  /*3ee0*/  IADD3 R7, R7, 0x80, RZ ;  /* 0x0000008007077810 */ /* 0x000fc60007ffe0ff */
[----:B------:R1:W-:Y:S04]  /*3ef0*/  STG.E.128 desc[UR4][R4.64], R52 ;  /* 0x0000003404007986 */ /* 0x0003e8000c101d04 */
[----:B------:R1:W-:Y:S02]  /*3f00*/  STG.E.128 desc[UR4][R4.64+0x10], R56 ;  /* 0x0000103804007986 */ /* 0x0003e4000c101d04 */
.L_x_6861:
[----:B------:R-:W-:Y:S05]  /*3f10*/  BSYNC B0 ;  /* 0x0000000000007941 */ /* 0x000fea0003800000 */
.L_x_6860:
[----:B------:R-:W-:Y:S04]  /*3f20*/  BSSY B0, `(.L_x_6862) ;  /* 0x000000b000007945 */ /* 0x000fe80003800000 */
[----:B------:R-:W-:Y:S05]  /*3f30*/  @!P0 BRA `(.L_x_6863) ;  /* 0x0000000000248947 */ /* 0x000fea0003800000 */
[----:B-1----:R-:W1:Y:S08]  /*3f40*/  LDC.64 R2, c[0x0][0x2d0] ;  /* 0x0000b400ff027b82 */ /* 0x002e700000000a00 */
        /* <DEDUP_REMOVED lines=8> */
.L_x_6863:
[----:B------:R-:W-:Y:S05]  /*3fd0*/  BSYNC B0 ;  /* 0x0000000000007941 */ /* 0x000fea0003800000 */
.L_x_6862:
[----:B------:R-:W-:Y:S04]  /*3fe0*/  BSSY B0, `(.L_x_6864) ;  /* 0x000000b000007945 */ /* 0x000fe80003800000 */
[----:B------:R-:W-:Y:S05]  /*3ff0*/  @!P1 BRA `(.L_x_6865) ;  /* 0x0000000000249947 */ /* 0x000fea0003800000 */
[----:B-12---:R-:W1:Y:S08]  /*4000*/  LDC.64 R2, c[0x0][0x2d0] ;  /* 0x0000b400ff027b82 */ /* 0x006e700000000a00 */
        /* <DEDUP_REMOVED lines=8> */
.L_x_6865:
[----:B------:R-:W-:Y:S05]  /*4090*/  BSYNC B0 ;  /* 0x0000000000007941 */ /* 0x000fea0003800000 */
.L_x_6864:
[----:B------:R-:W-:Y:S04]  /*40a0*/  BSSY B0, `(.L_x_6866) ;  /* 0x000000b000007945 */ /* 0x000fe80003800000 */
[----:B------:R-:W-:Y:S05]  /*40b0*/  @!P2 BRA `(.L_x_6867) ;  /* 0x000000000024a947 */ /* 0x000fea0003800000 */
[----:B-123--:R-:W1:Y:S08]  /*40c0*/  LDC.64 R2, c[0x0][0x2d0] ;  /* 0x0000b400ff027b82 */ /* 0x00ee700000000a00 */
        /* <DEDUP_REMOVED lines=8> */
.L_x_6867:
[----:B------:R-:W-:Y:S05]  /*4150*/  BSYNC B0 ;  /* 0x0000000000007941 */ /* 0x000fea0003800000 */
.L_x_6866:
[----:B------:R-:W5:Y:S02]  /*4160*/  LDL.LU R0, [R1+0x3c] ;  /* 0x00003c0001007983 */ /* 0x000f640000300800 */
[----:B-----5:R-:W-:-:S13]  /*4170*/  ISETP.NE.AND P0, PT, R0, RZ, PT ;  /* 0x000000ff0000720c */ /* 0x020fda0003f05270 */
[----:B------:R-:W-:Y:S05]  /*4180*/  @!P0 EXIT ;  /* 0x000000000000894d */ /* 0x000fea0003800000 */
[----:B-1234-:R-:W1:Y:S08]  /*4190*/  LDC.64 R2, c[0x0][0x2d0] ;  /* 0x0000b400ff027b82 */ /* 0x01ee700000000a00 */
[----:B0-----:R-:W0:Y:S01]  /*41a0*/  LDC.64 R4, c[0x0][0x2d8] ;  /* 0x0000b600ff047b82 */ /* 0x001e220000000a00 */
[----:B-1----:R-:W-:-:S05]  /*41b0*/  IMAD.WIDE.U32 R2, R7, 0x20, R2 ;  /* 0x0000002007027825 */ /* 0x002fca00078e0002 */
[----:B------:R-:W-:Y:S01]  /*41c0*/  STG.E.128 desc[UR4][R2.64], R84 ;  /* 0x0000005402007986 */ /* 0x000fe2000c101d04 */
[----:B0-----:R-:W-:-:S03]  /*41d0*/  IMAD.WIDE.U32 R4, R7, 0x20, R4 ;  /* 0x0000002007047825 */ /* 0x001fc600078e0004 */
[----:B------:R-:W-:Y:S04]  /*41e0*/  STG.E.128 desc[UR4][R2.64+0x10], R92 ;  /* 0x0000105c02007986 */ /* 0x000fe8000c101d04 */
[----:B------:R-:W-:Y:S04]  /*41f0*/  STG.E.128 desc[UR4][R4.64], R128 ;  /* 0x0000008004007986 */ /* 0x000fe8000c101d04 */
[----:B------:R-:W-:Y:S01]  /*4200*/  STG.E.128 desc[UR4][R4.64+0x10], R136 ;  /* 0x0000108804007986 */ /* 0x000fe2000c101d04 */
[----:B------:R-:W-:Y:S05]  /*4210*/  EXIT ;  /* 0x000000000000794d */ /* 0x000fea0003800000 */
.L_x_6848:
[----:B------:R-:W-:Y:S01]  /*4220*/  HFMA2.MMA R180, -RZ, RZ, 0, 9.5367431640625e-07 ;  /* 0x00000010ffb47435 */ /* 0x000fe200000001ff */
[----:B------:R-:W-:Y:S02]  /*4230*/  MOV R184, R216 ;  /* 0x000000d800b87202 */ /* 0x000fe40000000f00 */
[----:B------:R-:W-:Y:S02]  /*4240*/  MOV R181, 0x1f ;  /* 0x0000001f00b57802 */ /* 0x000fe40000000f00 */
[----:B---3--:R-:W-:-:S07]  /*4250*/  MOV R183, 0xffffffff ;  /* 0xffffffff00b77802 */ /* 0x008fce0000000f00 */
[----:B-----5:R-:W-:Y:S05]  /*4260*/  WARPSYNC.COLLECTIVE R183, `(.L_x_6868) ;  /* 0x00000000b7087348 */ /* 0x020fea0003c00000 */
[----:B------:R0:W1:Y:S02]  /*4270*/  SHFL.DOWN P6, R187, R184, R180, R181 ;  /* 0x080000b4b8bb7389 */ /* 0x00006400000c00b5 */
[----:B01---5:R-:W-:Y:S01]  /*4280*/  ENDCOLLECTIVE ;  /* 0x000000000000791b */ /* 0x023fe20003800000 */
.L_x_6868:
[----:B------:R-:W-:Y:S02]  /*4290*/  MOV R184, R215 ;  /* 0x000000d700b87202 */ /* 0x000fe40000000f00 */
[----:B------:R-:W-:-:S05]  /*42a0*/  MOV R180, R187 ;  /* 0x000000bb00b47202 */ /* 0x000fca0000000f00 */
[----:B------:R-:W-:Y:S01]  /*42b0*/  FADD.FTZ R185, R180, R216 ;  /* 0x000000d8b4b97221 */ /* 0x000fe20000010000 */
[----:B------:R-:W-:-:S11]  /*42c0*/  HFMA2.MMA R180, -RZ, RZ, 0, 9.5367431640625e-07 ;  /* 0x00000010ffb47435 */ /* 0x000fd600000001ff */
[----:B------:R-:W-:Y:S05]  /*42d0*/  WARPSYNC.COLLECTIVE R183, `(.L_x_6869) ;  /* 0x00000000b7087348 */ /* 0x000fea0003c00000 */
[----:B------:R0:W1:Y:S02]  /*42e0*/  SHFL.DOWN P6, R187, R184, R180, R181 ;  /* 0x080000b4b8bb7389 */ /* 0x00006400000c00b5 */
[----:B01----:R-:W-:Y:S01]  /*42f0*/  ENDCOLLECTIVE ;  /* 0x000000000000791b */ /* 0x003fe20003800000 */
.L_x_6869:
[----:B------:R-:W-:Y:S02]  /*4300*/  MOV R184, R185 ;  /* 0x000000b900b87202 */ /* 0x000fe40000000f00 */
[----:B------:R-:W-:-:S05]  /*4310*/  MOV R180, R187 ;  /* 0x000000bb00b47202 */ /* 0x000fca0000000f00 */
[----:B------:R-:W-:Y:S01]  /*4320*/  FADD.FTZ R186, R180, R215 ;  /* 0x000000d7b4ba7221 */ /* 0x000fe20000010000 */
[----:B------:R-:W-:-:S11]  /*4330*/  HFMA2.MMA R180, -RZ, RZ, 0, 4.76837158203125e-07 ;  /* 0x00000008ffb47435 */ /* 0x000fd600000001ff */
[----:B------:R-:W-:Y:S05]  /*4340*/  WARPSYNC.COLLECTIVE R183, `(.L_x_6870) ;  /* 0x00000000b7087348 */ /* 0x000fea0003c00000 */
[----:B------:R0:W1:Y:S02]  /*4350*/  SHFL.DOWN P6, R187, R184, R180, R181 ;  /* 0x080000b4b8bb7389 */ /* 0x00006400000c00b5 */
[----:B01----:R-:W-:Y:S01]  /*4360*/  ENDCOLLECTIVE ;  /* 0x000000000000791b */ /* 0x003fe20003800000 */
.L_x_6870:
[----:B------:R-:W-:Y:S02]  /*4370*/  MOV R184, R186 ;  /* 0x000000ba00b87202 */ /* 0x000fe40000000f00 */
[----:B------:R-:W-:-:S05]  /*4380*/  MOV R180, R187 ;  /* 0x000000bb00b47202 */ /* 0x000fca0000000f00 */
[----:B------:R-:W-:Y:S01]  /*4390*/  FADD.FTZ R185, R185, R180 ;  /* 0x000000b4b9b97221 */ /* 0x000fe20000010000 */
[----:B------:R-:W-:-:S11]  /*43a0*/  HFMA2.MMA R180, -RZ, RZ, 0, 4.76837158203125e-07 ;  /* 0x00000008ffb47435 */ /* 0x000fd600000001ff */
[----:B------:R-:W-:Y:S05]  /*43b0*/  WARPSYNC.COLLECTIVE R183, `(.L_x_6871) ;  /* 0x00000000b7087348 */ /* 0x000fea0003c00000 */
[----:B------:R0:W1:Y:S02]  /*43c0*/  SHFL.DOWN P6, R187, R184, R180, R181 ;  /* 0x080000b4b8bb7389 */ /* 0x00006400000c00b5 */
[----:B01----:R-:W-:Y:S01]  /*43d0*/  ENDCOLLECTIVE ;  /* 0x000000000000791b */ /* 0x003fe20003800000 */
.L_x_6871:
[----:B------:R-:W-:Y:S02]  /*43e0*/  MOV R184, R185 ;  /* 0x000000b900b87202 */ /* 0x000fe40000000f00 */
[----:B------:R-:W-:-:S05]  /*43f0*/  MOV R180, R187 ;  /* 0x000000bb00b47202 */ /* 0x000fca0000000f00 */
[----:B------:R-:W-:Y:S01]  /*4400*/  FADD.FTZ R186, R186, R180 ;  /* 0x000000b4baba7221 */ /* 0x000fe20000010000 */
[----:B------:R-:W-:-:S11]  /*4410*/  HFMA2.MMA R180, -RZ, RZ, 0, 2.384185791015625e-07 ;  /* 0x00000004ffb47435 */ /* 0x000fd600000001ff */
[----:B------:R-:W-:Y:S05]  /*4420*/  WARPSYNC.COLLECTIVE R183, `(.L_x_6872) ;  /* 0x00000000b7087348 */ /* 0x000fea0003c00000 */
[----:B------:R0:W1:Y:S02]  /*4430*/  SHFL.DOWN P6, R187, R184, R180, R181 ;  /* 0x080000b4b8bb7389 */ /* 0x00006400000c00b5 */
[----:B01----:R-:W-:Y:S01]  /*4440*/  ENDCOLLECTIVE ;  /* 0x000000000000791b */ /* 0x003fe20003800000 */
.L_x_6872:
[----:B------:R-:W-:Y:S02]  /*4450*/  MOV R184, R186 ;  /* 0x000000ba00b87202 */ /* 0x000fe40000000f00 */
[----:B------:R-:W-:-:S05]  /*4460*/  MOV R180, R187 ;  /* 0x000000bb00b47202 */ /* 0x000fca0000000f00 */
[----:B------:R-:W-:Y:S01]  /*4470*/  FADD.FTZ R185, R185, R180 ;  /* 0x000000b4b9b97221 */ /* 0x000fe20000010000 */
[----:B------:R-:W-:-:S11]  /*4480*/  HFMA2.MMA R180, -RZ, RZ, 0, 2.384185791015625e-07 ;  /* 0x00000004ffb47435 */ /* 0x000fd600000001ff */
[----:B------:R-:W-:Y:S05]  /*4490*/  WARPSYNC.COLLECTIVE R183, `(.L_x_6873) ;  /* 0x00000000b7087348 */ /* 0x000fea0003c00000 */
[----:B------:R0:W1:Y:S02]  /*44a0*/  SHFL.DOWN P6, R187, R184, R180, R181 ;  /* 0x080000b4b8bb7389 */ /* 0x00006400000c00b5 */
[----:B01----:R-:W-:Y:S01]  /*44b0*/  ENDCOLLECTIVE ;  /* 0x000000000000791b */ /* 0x003fe20003800000 */
.L_x_6873:
[----:B------:R-:W-:Y:S02]  /*44c0*/  MOV R184, R185 ;  /* 0x000000b900b87202 */ /* 0x000fe40000000f00 */
[----:B------:R-:W-:-:S05]  /*44d0*/  MOV R180, R187 ;  /* 0x000000bb00b47202 */ /* 0x000fca0000000f00 */
[----:B------:R-:W-:Y:S01]  /*44e0*/  FADD.FTZ R186, R186, R180 ;  /* 0x000000b4baba7221 */ /* 0x000fe20000010000 */
[----:B------:R-:W-:-:S11]  /*44f0*/  HFMA2.MMA R180, -RZ, RZ, 0, 1.1920928955078125e-07 ;  /* 0x00000002ffb47435 */ /* 0x000fd600000001ff */
[----:B------:R-:W-:Y:S05]  /*4500*/  WARPSYNC.COLLECTIVE R183, `(.L_x_6874) ;  /* 0x00000000b7087348 */ /* 0x000fea0003c00000 */
[----:B------:R0:W1:Y:S02]  /*4510*/  SHFL.DOWN P6, R187, R184, R180, R181 ;  /* 0x080000b4b8bb7389 */ /* 0x00006400000c00b5 */
[----:B01----:R-:W-:Y:S01]  /*4520*/  ENDCOLLECTIVE ;  /* 0x000000000000791b */ /* 0x003fe20003800000 */
.L_x_6874:
[----:B------:R-:W-:Y:S02]  /*4530*/  MOV R184, R186 ;  /* 0x000000ba00b87202 */ /* 0x000fe40000000f00 */
[----:B------:R-:W-:-:S05]  /*4540*/  MOV R180, R187 ;  /* 0x000000bb00b47202 */ /* 0x000fca0000000f00 */
[----:B------:R-:W-:Y:S01]  /*4550*/  FADD.FTZ R185, R185, R180 ;  /* 0x000000b4b9b97221 */ /* 0x000fe20000010000 */
[----:B------:R-:W-:-:S11]  /*4560*/  HFMA2.MMA R180, -RZ, RZ, 0, 1.1920928955078125e-07 ;  /* 0x00000002ffb47435 */ /* 0x000fd600000001ff */
[----:B------:R-:W-:Y:S05]  /*4570*/  WARPSYNC.COLLECTIVE R183, `(.L_x_6875) ;  /* 0x00000000b7087348 */ /* 0x000fea0003c00000 */
[----:B------:R0:W1:Y:S02]  /*4580*/  SHFL.DOWN P6, R187, R184, R180, R181 ;  /* 0x080000b4b8bb7389 */ /* 0x00006400000c00b5 */
[----:B01----:R-:W-:Y:S01]  /*4590*/  ENDCOLLECTIVE ;  /* 0x000000000000791b */ /* 0x003fe20003800000 */
.L_x_6875:
[----:B------:R-:W-:Y:S02]  /*45a0*/  MOV R184, R185 ;  /* 0x000000b900b87202 */ /* 0x000fe40000000f00 */
[----:B------:R-:W-:-:S05]  /*45b0*/  MOV R180, R187 ;  /* 0x000000bb00b47202 */ /* 0x000fca0000000f00 */
[----:B------:R-:W-:Y:S01]  /*45c0*/  FADD.FTZ R186, R186, R180 ;  /* 0x000000b4baba7221 */ /* 0x000fe20000010000 */
[----:B------:R-:W-:-:S11]  /*45d0*/  HFMA2.MMA R180, -RZ, RZ, 0, 5.9604644775390625e-08 ;  /* 0x00000001ffb47435 */ /* 0x000fd600000001ff */
[----:B------:R-:W-:Y:S05]  /*45e0*/  WARPSYNC.COLLECTIVE R183, `(.L_x_6876) ;  /* 0x00000000b7087348 */ /* 0x000fea0003c00000 */
[----:B------:R0:W1:Y:S02]  /*45f0*/  SHFL.DOWN P6, R187, R184, R180, R181 ;  /* 0x080000b4b8bb7389 */ /* 0x00006400000c00b5 */
[----:B01----:R-:W-:Y:S01]  /*4600*/  ENDCOLLECTIVE ;  /* 0x000000000000791b */ /* 0x003fe20003800000 */
.L_x_6876:
[----:B------:R-:W-:Y:S02]  /*4610*/  MOV R184, R186 ;  /* 0x000000ba00b87202 */ /* 0x000fe40000000f00 */
[----:B------:R-:W-:-:S07]  /*4620*/  MOV R188, R187 ;  /* 0x000000bb00bc7202 */ /* 0x000fce0000000f00 */
[----:B------:R-:W-:Y:S05]  /*4630*/  WARPSYNC.COLLECTIVE R183, `(.L_x_6877) ;  /* 0x00000000b7087348 */ /* 0x000fea0003c00000 */
[----:B------:R0:W1:Y:S02]  /*4640*/  SHFL.DOWN P6, R187, R184, R180, R181 ;  /* 0x080000b4b8bb7389 */ /* 0x00006400000c00b5 */
[----:B01----:R-:W-:Y:S01]  /*4650*/  ENDCOLLECTIVE ;  /* 0x000000000000791b */ /* 0x003fe20003800000 */
.L_x_6877:
[----:B------:R-:W-:Y:S01]  /*4660*/  MOV R181, R187 ;  /* 0x000000bb00b57202 */ /* 0x000fe20000000f00 */
[----:B------:R-:W-:Y:S06]  /*4670*/  BRA `(.L_x_6878) ;  /* 0xffffffdc00ec7947 */ /* 0x000fec000383ffff */
.L_x_6879:
        /* <DEDUP_REMOVED lines=16> */
.L_x_16550:


//--------------------- .text._ZN10layer_norm13ln_bwd_kernelINS_13Kernel_traitsIf13__nv_bfloat16fS2_fjLj5120ELj1ELj1ELj4ELj16ENS_18Kernel_traits_baseILj5120EfS2_fS2_fjLj128EEEEELb0ELb0ELb0ELb1EEEvNS_9BwdParamsE --------------------------
	.section	.text._ZN10layer_norm13ln_bwd_kernelINS_13Kernel_traitsIf13__nv_bfloat16fS2_fjLj5120ELj1ELj1ELj4ELj16ENS_18Kernel_traits_baseILj5120EfS2_fS2_fjLj128EEEEELb0ELb0ELb0ELb1EEEvNS_9BwdParamsE,"ax",@progbits
	.align	128
        .global         _ZN10layer_norm13ln_bwd_kernelINS_13Kernel_traitsIf13__nv_bfloat16fS2_fjLj5120ELj1ELj1ELj4ELj16ENS_18Kernel_traits_baseILj5120EfS2_fS2_fjLj128EEEEELb0ELb0ELb0ELb1EEEvNS_9BwdParamsE
        .type           _ZN10layer_norm13ln_bwd_kernelINS_13Kernel_traitsIf13__nv_bfloat16fS2_fjLj5120ELj1ELj1ELj4ELj16ENS_18Kernel_traits_baseILj5120EfS2_fS2_fjLj128EEEEELb0ELb0ELb0ELb1EEEvNS_9BwdParamsE,@function
        .size           _ZN10layer_norm13ln_bwd_kernelINS_13Kernel_traitsIf13__nv_bfloat16fS2_fjLj5120ELj1ELj1ELj4ELj16ENS_18Kernel_traits_baseILj5120EfS2_fS2_fjLj128EEEEELb0ELb0ELb0ELb1EEEvNS_9BwdParamsE,(.L_x_16551 - _ZN10layer_norm13ln_bwd_kernelINS_13Kernel_traitsIf13__nv_bfloat16fS2_fjLj5120ELj1ELj1ELj4ELj16ENS_18Kernel_traits_baseILj5120EfS2_fS2_fjLj128EEEEELb0ELb0ELb0ELb1EEEvNS_9BwdParamsE)
        .other          _ZN10layer_norm13ln_bwd_kernelINS_13Kernel_traitsIf13__nv_bfloat16fS2_fjLj5120ELj1ELj1ELj4ELj16ENS_18Kernel_traits_baseILj5120EfS2_fS2_fjLj128EEEEELb0ELb0ELb0ELb1EEEvNS_9BwdParamsE,@"STO_CUDA_ENTRY STV_DEFAULT"
_ZN10layer_norm13ln_bwd_kernelINS_13Kernel_traitsIf13__nv_bfloat16fS2_fjLj5120ELj1ELj1ELj4ELj16ENS_18Kernel_traits_baseILj5120EfS2_fS2_fjLj128EEEEELb0ELb0ELb0ELb1EEEvNS_9BwdParamsE:
.text._ZN10layer_norm13ln_bwd_kernelINS_13Kernel_traitsIf13__nv_bfloat16fS2_fjLj5120ELj1ELj1ELj4ELj16ENS_18Kernel_traits_baseILj5120EfS2_fS2_fjLj128EEEEELb0ELb0ELb0ELb1EEEvNS_9BwdParamsE:
        /* <DEDUP_REMOVED lines=55> */
.L_x_6880:
[----:B------:R0:W-:Y:S01]  /*0370*/  STL [R1+0x34], RZ ;  /* 0x000034ff01007387 */ /* 0x0001e20000100800 */
[----:B------:R-:W-:Y:S01]  /*0380*/  SHF.L.U32 R0, R0, 0x5, RZ ;  /* 0x0000000500007819 */ /* 0x000fe200000006ff */
[----:B------:R-:W-:Y:S02]  /*0390*/  ULDC.64 UR4, c[0x0][0x260] ;  /* 0x0000980000047ab9 */ /* 0x000fe40000000a00 */
[----:B------:R0:W-:Y:S01]  /*03a0*/  STL [R1+0x30], RZ ;  /* 0x000030ff01007387 */ /* 0x0001e20000100800 */
[----:B------:R-:W-:-:S03]  /*03b0*/  LOP3.LUT R0, R0, 0xfe0, RZ, 0xc0, !PT ;  /* 0x00000fe000007812 */ /* 0x000fc600078ec0ff */
[----:B------:R0:W-:Y:S01]  /*03c0*/  STL [R1+0x2c], RZ ;  /* 0x00002cff01007387 */ /* 0x0001e20000100800 */
[----:B------:R-:W-:-:S03]  /*03d0*/  IADD3 R2, P0, R0, UR4, RZ ;  /* 0x0000000400027c10 */ /* 0x000fc6000ff1e0ff */
[----:B------:R0:W-:Y:S01]  /*03e0*/  STL [R1+0x28], RZ ;  /* 0x000028ff01007387 */ /* 0x0001e20000100800 */
[----:B------:R-:W-:Y:S01]  /*03f0*/  IADD3.X R3, RZ, UR5, RZ, P0, !PT ;  /* 0x00000005ff037c10 */ /* 0x000fe200087fe4ff */
[----:B------:R-:W-:Y:S02]  /*0400*/  ULDC.64 UR4, c[0x0][0x270] ;  /* 0x00009c0000047ab9 */ /* 0x000fe40000000a00 */
        /* <DEDUP_REMOVED lines=11> */
[----:B------:R-:W-:-:S02]  /*04c0*/  ULDC.U8 UR4, c[0x0][0x2a0] ;  /* 0x0000a80000047ab9 */ /* 0x000fc40000000000 */
[----:B------:R-:W-:Y:S01]  /*04d0*/  UISETP.NE.AND UP0, UPT, UR4, URZ, UPT ;  /* 0x0000003f0400728c */ /* 0x000fe2000bf05270 */
[----:B------:R-:W-:Y:S01]  /*04e0*/  HFMA2.MMA R223, -RZ, RZ, 0, 5.9604644775390625e-08 ;  /* 0x00000001ffdf7435 */ /* 0x000fe200000001ff */
[----:B------:R-:W5:Y:S01]  /*04f0*/  LDG.E.128 R64, desc[UR6][R2.64] ;  /* 0x0000000602407981 */ /* 0x000f62000c1e1d00 */
[----:B------:R-:W-:Y:S02]  /*0500*/  HFMA2.MMA R221, -RZ, RZ, 0, 0 ;  /* 0x00000000ffdd7435 */ /* 0x000fe400000001ff */
[----:B------:R-:W-:Y:S01]  /*0510*/  HFMA2.MMA R0, -RZ, RZ, 0, 0 ;  /* 0x00000000ff007435 */ /* 0x000fe200000001ff */
[----:B------:R-:W5:Y:S01]  /*0520*/  LDG.E.128 R60, desc[UR6][R2.64+0x10] ;  /* 0x00001006023c7981 */ /* 0x000f62000c1e1d00 */
[----:B------:R-:W-:Y:S02]  /*0530*/  ISETP.NE.AND.EX P0, PT, RZ, UR5, PT, P0 ;  /* 0x00000005ff007c0c */ /* 0x000fe4000bf05300 */
        /* <DEDUP_REMOVED lines=30> */
[----:B------:R1:W5:Y:S01]  /*0720*/  LDG.E.128 R28, desc[UR6][R2.64+0x4010] ;  /* 0x00401006021c7981 */ /* 0x000362000c1e1d00 */
        /* <DEDUP_REMOVED lines=8> */
[----:B------:R-:W-:Y:S02]  /*07b0*/  PLOP3.LUT P4, PT, PT, PT, UP0, 0x80, 0x0 ;  /* 0x000000000000781c */ /* 0x000fe40003f8f008 */
[----:B------:R-:W-:-:S02]  /*07c0*/  CS2R R4, SRZ ;  /* 0x0000000000047805 */ /* 0x000fc4000001ff00 */
[----:B01----:R-:W-:-:S09]  /*07d0*/  CS2R R2, SRZ ;  /* 0x0000000000027805 */ /* 0x003fd2000001ff00 */
.L_x_6884:
[----:B0-----:R-:W0:Y:S01]  /*07e0*/  S2R R118, SR_TID.X ;  /* 0x0000000000767919 */ /* 0x001e220000002100 */
[----:B------:R-:W1:Y:S01]  /*07f0*/  LDC.64 R224, c[0x0][0x250] ;  /* 0x00009400ffe07b82 */ /* 0x000e620000000a00 */
[----:B------:R-:W-:-:S05]  /*0800*/  IMAD R116, R191, UR8, RZ ;  /* 0x00000008bf747c24 */ /* 0x000fca000f8e02ff */
[----:B------:R-:W-:Y:S02]  /*0810*/  SHF.R.S32.HI R117, RZ, 0x1f, R116 ;  /* 0x0000001fff757819 */ /* 0x000fe40000011474 */
[----:B------:R-:W2:Y:S02]  /*0820*/  @P0 LDC.64 R202, c[0x0][0x270] ;  /* 0x00009c00ffca0b82 */ /* 0x000ea40000000a00 */
[----:B------:R-:W-:Y:S02]  /*0830*/  LEA.HI R117, R117, R116, RZ, 0x3 ;  /* 0x0000007475757211 */ /* 0x000fe400078f18ff */
[----:B------:R-:W-:-:S04]  /*0840*/  SHF.R.S32.HI R116, RZ, 0x1f, R191 ;  /* 0x0000001fff747819 */ /* 0x000fc800000114bf */
[----:B------:R-:W3:Y:S08]  /*0850*/  LDC.64 R172, c[0x0][0x2b8] ;  /* 0x0000ae00ffac7b82 */ /* 0x000ef00000000a00 */
[----:B------:R-:W4:Y:S01]  /*0860*/  LDC.64 R160, c[0x0][0x238] ;  /* 0x00008e00ffa07b82 */ /* 0x000f220000000a00 */
[----:B-1----:R-:W-:Y:S01]  /*0870*/  IMAD.WIDE R224, R191, 0x4, R224 ;  /* 0x00000004bfe07825 */ /* 0x002fe200078e02e0 */
[----:B0-----:R-:W-:-:S05]  /*0880*/  LOP3.LUT R220, R118, 0x7f, RZ, 0xc0, !PT ;  /* 0x0000007f76dc7812 */ /* 0x001fca00078ec0ff */
[----:B------:R-:W4:Y:S01]  /*0890*/  LDG.E R224, desc[UR6][R224.64] ;  /* 0x00000006e0e07981 */ /* 0x000f22000c1e1900 */
[----:B--2---:R-:W-:Y:S01]  /*08a0*/  @P0 LEA R202, P1, R191, R202, 0x1 ;  /* 0x000000cabfca0211 */ /* 0x004fe200078208ff */
[----:B------:R-:W0:Y:S01]  /*08b0*/  LDC.64 R196, c[0x0][0x258] ;  /* 0x00009600ffc47b82 */ /* 0x000e220000000a00 */
[----:B------:R-:W-:Y:S02]  /*08c0*/  LEA.HI.SX32 R220, R117, R220, 0x1d ;  /* 0x000000dc75dc7211 */ /* 0x000fe400078feaff */
[----:B------:R-:W-:-:S03]  /*08d0*/  @P0 LEA.HI.X R203, R191, R203, R116, 0x1, P1 ;  /* 0x000000cbbfcb0211 */ /* 0x000fc600008f0c74 */
[C---:B---3--:R-:W-:Y:S02]  /*08e0*/  IMAD.WIDE.U32 R120, R220.reuse, 0x10, R172 ;  /* 0x00000010dc787825 */ /* 0x048fe400078e00ac */
[----:B------:R-:W2:Y:S01]  /*08f0*/  @P0 LDG.E.U16 R202, desc[UR6][R202.64] ;  /* 0x00000006caca0981 */ /* 0x000ea2000c1e1500 */
[----:B------:R-:W1:Y:S03]  /*0900*/  LDC.64 R198, c[0x0][0x2c8] ;  /* 0x0000b200ffc67b82 */ /* 0x000e660000000a00 */
[----:B------:R-:W3:Y:S01]  /*0910*/  LDG.E.128 R120, desc[UR6][R120.64] ;  /* 0x0000000678787981 */ /* 0x000ee2000c1e1d00 */
[----:B----4-:R-:W-:-:S05]  /*0920*/  IMAD.WIDE.U32 R124, R220, 0x20, R160 ;  /* 0x00000020dc7c7825 */ /* 0x010fca00078e00a0 */
[----:B------:R-:W4:Y:S01]  /*0930*/  LDG.E.128 R116, desc[UR6][R124.64] ;  /* 0x000000067c747981 */ /* 0x000f22000c1e1d00 */
[C---:B------:R-:W-:Y:S02]  /*0940*/  IADD3 R210, R220.reuse, 0x80, RZ ;  /* 0x00000080dcd27810 */ /* 0x040fe40007ffe0ff */
[C---:B------:R-:W-:Y:S02]  /*0950*/  IADD3 R211, R220.reuse, 0x100, RZ ;  /* 0x00000100dcd37810 */ /* 0x040fe40007ffe0ff */
[C---:B------:R-:W-:Y:S02]  /*0960*/  IADD3 R193, R220.reuse, 0x180, RZ ;  /* 0x00000180dcc17810 */ /* 0x040fe40007ffe0ff */
[----:B------:R-:W-:Y:S01]  /*0970*/  IADD3 R194, R220, 0x200, RZ ;  /* 0x00000200dcc27810 */ /* 0x000fe20007ffe0ff */
[--C-:B------:R-:W-:Y:S01]  /*0980*/  IMAD.WIDE.U32 R136, R210, 0x20, R160.reuse ;  /* 0x00000020d2887825 */ /* 0x100fe200078e00a0 */
[----:B------:R-:W4:Y:S03]  /*0990*/  LDG.E.128 R124, desc[UR6][R124.64+0x10] ;  /* 0x000010067c7c7981 */ /* 0x000f26000c1e1d00 */
[----:B------:R-:W-:-:S04]  /*09a0*/  IMAD.WIDE.U32 R144, R211, 0x20, R160 ;  /* 0x00000020d3907825 */ /* 0x000fc800078e00a0 */
[----:B0-----:R-:W-:Y:S01]  /*09b0*/  IMAD.WIDE R196, R191, 0x4, R196 ;  /* 0x00000004bfc47825 */ /* 0x001fe200078e02c4 */
[----:B-1----:R-:W-:Y:S01]  /*09c0*/  ISETP.NE.U32.AND P1, PT, R198, RZ, PT ;  /* 0x000000ffc600720c */ /* 0x002fe20003f25070 */
[----:B------:R-:W4:Y:S02]  /*09d0*/  LDG.E.128 R128, desc[UR6][R136.64] ;  /* 0x0000000688807981 */ /* 0x000f24000c1e1d00 */
[--C-:B------:R-:W-:Y:S02]  /*09e0*/  IMAD.WIDE.U32 R152, R193, 0x20, R160.reuse ;  /* 0x00000020c1987825 */ /* 0x100fe400078e00a0 */
[----:B------:R0:W4:Y:S02]  /*09f0*/  LDG.E R222, desc[UR6][R196.64] ;  /* 0x00000006c4de7981 */ /* 0x000124000c1e1900 */
[----:B------:R-:W-:Y:S01]  /*0a00*/  IMAD.WIDE.U32 R160, R194, 0x20, R160 ;  /* 0x00000020c2a07825 */ /* 0x000fe200078e00a0 */
[----:B------:R-:W-:Y:S01]  /*0a10*/  ISETP.NE.AND.EX P1, PT, R199, RZ, PT, P1 ;  /* 0x000000ffc700720c */ /* 0x000fe20003f25310 */
[----:B------:R-:W4:Y:S04]  /*0a20*/  LDG.E.128 R140, desc[UR6][R144.64] ;  /* 0x00000006908c7981 */ /* 0x000f28000c1e1d00 */
[----:B------:R-:W4:Y:S01]  /*0a30*/  LDG.E.128 R156, desc[UR6][R160.64] ;  /* 0x00000006a09c7981 */ /* 0x000f22000c1e1d00 */
[----:B------:R-:W-:Y:S01]  /*0a40*/  MOV R192, 0x3f800000 ;  /* 0x3f80000000c07802 */ /* 0x000fe20000000f00 */
[----:B------:R-:W-:-:S02]  /*0a50*/  IMAD.WIDE.U32 R164, R211, 0x10, R172 ;  /* 0x00000010d3a47825 */ /* 0x000fc400078e00ac */
[----:B------:R-:W4:Y:S04]  /*0a60*/  LDG.E.128 R148, desc[UR6][R152.64] ;  /* 0x0000000698947981 */ /* 0x000f28000c1e1d00 */
[----:B------:R-:W1:Y:S01]  /*0a70*/  @P1 LDC.64 R204, c[0x0][0x2c8] ;  /* 0x0000b200ffcc1b82 */ /* 0x000e620000000a00 */
[--C-:B------:R-:W-:Y:S01]  /*0a80*/  IMAD.WIDE.U32 R132, R210, 0x10, R172.reuse ;  /* 0x00000010d2847825 */ /* 0x100fe200078e00ac */
[----:B------:R-:W4:Y:S04]  /*0a90*/  LDG.E.128 R160, desc[UR6][R160.64+0x10] ;  /* 0x00001006a0a07981 */ /* 0x000f28000c1e1d00 */
[----:B------:R-:W4:Y:S02]  /*0aa0*/  LDG.E.128 R164, desc[UR6][R164.64] ;  /* 0x00000006a4a47981 */ /* 0x000f24000c1e1d00 */
[----:B------:R-:W1:Y:S01]  /*0ab0*/  @P1 LDC.64 R200, c[0x0][0x2c8] ;  /* 0x0000b200ffc81b82 */ /* 0x000e620000000a00 */
[----:B------:R-:W-:Y:S01]  /*0ac0*/  IMAD.WIDE.U32 R168, R193, 0x10, R172 ;  /* 0x00000010c1a87825 */ /* 0x000fe200078e00ac */
[----:B------:R-:W4:Y:S04]  /*0ad0*/  LDG.E.128 R132, desc[UR6][R132.64] ;  /* 0x0000000684847981 */ /* 0x000f28000c1e1d00 */
[----:B------:R-:W4:Y:S02]  /*0ae0*/  LDG.E.128 R136, desc[UR6][R136.64+0x10] ;  /* 0x0000100688887981 */ /* 0x000f24000c1e1d00 */
[----:B0-----:R-:W0:Y:S02]  /*0af0*/  @P1 LDC.64 R196, c[0x0][0x2c8] ;  /* 0x0000b200ffc41b82 */ /* 0x001e240000000a00 */
[----:B------:R-:W4:Y:S04]  /*0b00*/  LDG.E.128 R144, desc[UR6][R144.64+0x10] ;  /* 0x0000100690907981 */ /* 0x000f28000c1e1d00 */
[----:B------:R-:W4:Y:S01]  /*0b10*/  LDG.E.128 R152, desc[UR6][R152.64+0x10] ;  /* 0x0000100698987981 */ /* 0x000f22000c1e1d00 */
[----:B-1----:R-:W-:-:S03]  /*0b20*/  @P1 IMAD.WIDE.U32 R204, R220, 0x20, R204 ;  /* 0x00000020dccc1825 */ /* 0x002fc600078e00cc */
[----:B------:R-:W4:Y:S04]  /*0b30*/  LDG.E.128 R168, desc[UR6][R168.64] ;  /* 0x00000006a8a87981 */ /* 0x000f28000c1e1d00 */
[----:B-----5:R-:W5:Y:S04]  /*0b40*/  @P1 LDG.E.128 R68, desc[UR6][R204.64] ;  /* 0x00000006cc441981 */ /* 0x020f68000c1e1d00 */
[----:B------:R1:W5:Y:S01]  /*0b50*/  @P1 LDG.E.128 R72, desc[UR6][R204.64+0x10] ;  /* 0x00001006cc481981 */ /* 0x000362000c1e1d00 */
[----:B------:R-:W-:-:S04]  /*0b60*/  @P1 IMAD.WIDE.U32 R200, R210, 0x20, R200 ;  /* 0x00000020d2c81825 */ /* 0x000fc800078e00c8 */
[----:B0-----:R-:W-:Y:S01]  /*0b70*/  @P1 IMAD.WIDE.U32 R196, R211, 0x20, R196 ;  /* 0x00000020d3c41825 */ /* 0x001fe200078e00c4 */
[----:B------:R-:W5:Y:S04]  /*0b80*/  @P1 LDG.E.128 R76, desc[UR6][R200.64] ;  /* 0x00000006c84c1981 */ /* 0x000f68000c1e1d00 */
[----:B------:R-:W5:Y:S01]  /*0b90*/  @P1 LDG.E.128 R80, desc[UR6][R200.64+0x10] ;  /* 0x00001006c8501981 */ /* 0x000f62000c1e1d00 */
[----:B------:R-:W-:-:S03]  /*0ba0*/  IMAD.WIDE.U32 R172, R194, 0x10, R172 ;  /* 0x00000010c2ac7825 */ /* 0x000fc600078e00ac */
[----:B------:R-:W5:Y:S04]  /*0bb0*/  @P1 LDG.E.128 R84, desc[UR6][R196.64] ;  /* 0x00000006c4541981 */ /* 0x000f68000c1e1d00 */
[----:B------:R-:W5:Y:S04]  /*0bc0*/  @P1 LDG.E.128 R88, desc[UR6][R196.64+0x10] ;  /* 0x00001006c4581981 */ /* 0x000f68000c1e1d00 */
[----:B------:R-:W4:Y:S01]  /*0bd0*/  LDG.E.128 R172, desc[UR6][R172.64] ;  /* 0x00000006acac7981 */ /* 0x000f22000c1e1d00 */
[----:B------:R-:W-:Y:S02]  /*0be0*/  FSEL R224, R224, RZ, !P4 ;  /* 0x000000ffe0e07208 */ /* 0x000fe40006000000 */
[----:B--2---:R-:W-:-:S02]  /*0bf0*/  @P0 SHF.L.U32 R192, R202, 0x10, RZ ;  /* 0x00000010cac00819 */ /* 0x004fc400000006ff */
[----:B------:R-:W0:Y:S01]  /*0c00*/  @P1 LDC.64 R202, c[0x0][0x2c8] ;  /* 0x0000b200ffca1b82 */ /* 0x000e220000000a00 */
[C---:B---3--:R-:W-:Y:S02]  /*0c10*/  PRMT R238, R120.reuse, 0x7632, R238 ;  /* 0x0000763278ee7816 */ /* 0x048fe400000000ee */
[----:B-1----:R-:W-:Y:S02]  /*0c20*/  SHF.L.U32 R204, R120, 0x10, RZ ;  /* 0x0000001078cc7819 */ /* 0x002fe400000006ff */
[----:B------:R-:W1:Y:S01]  /*0c30*/  S2R R120, SR_TID.X ;  /* 0x0000000000787919 */ /* 0x000e620000002100 */
[C---:B----4-:R-:W-:Y:S01]  /*0c40*/  FADD.FTZ R226, -R224.reuse, R116 ;  /* 0x00000074e0e27221 */ /* 0x050fe20000010100 */
[C---:B------:R-:W-:Y:S02]  /*0c50*/  FADD.FTZ R225, -R224.reuse, R117 ;  /* 0x00000075e0e17221 */ /* 0x040fe40000010100 */
[----:B------:R-:W2:Y:S01]  /*0c60*/  @P1 LDC.64 R116, c[0x0][0x2c8] ;  /* 0x0000b200ff741b82 */ /* 0x000ea20000000a00 */
[----:B------:R-:W-:Y:S01]  /*0c70*/  PRMT R237, R121, 0x7632, R237 ;  /* 0x0000763279ed7816 */ /* 0x000fe200000000ed */
[----:B------:R-:W-:Y:S01]  /*0c80*/  FADD.FTZ R119, -R224, R119 ;  /* 0x00000077e0777221 */ /* 0x000fe20000010100 */
[----:B------:R-:W-:-:S02]  /*0c90*/  PRMT R239, R122, 0x7632, R239 ;  /* 0x000076327aef7816 */ /* 0x000fc400000000ef */
[----:B------:R-:W-:Y:S01]  /*0ca0*/  PRMT R250, R123, 0x7632, R250 ;  /* 0x000076327bfa7816 */ /* 0x000fe200000000fa */
[----:B------:R-:W-:Y:S01]  /*0cb0*/  FADD.FTZ R125, -R224, R125 ;  /* 0x0000007de07d7221 */ /* 0x000fe20000010100 */
[----:B------:R-:W-:Y:S01]  /*0cc0*/  SHF.L.U32 R237, R237, 0x10, RZ ;  /* 0x00000010eded7819 */ /* 0x000fe200000006ff */
[----:B0-----:R-:W-:Y:S01]  /*0cd0*/  @P1 IMAD.WIDE.U32 R202, R193, 0x20, R202 ;  /* 0x00000020c1ca1825 */ /* 0x001fe200078e00ca */
[----:B------:R-:W-:-:S03]  /*0ce0*/  SHF.L.U32 R239, R239, 0x10, RZ ;  /* 0x00000010efef7819 */ /* 0x000fc600000006ff */
[----:B------:R-:W-:Y:S01]  /*0cf0*/  FADD.FTZ R215, R237, R215 ;  /* 0x000000d7edd77221 */ /* 0x000fe20000010000 */
[----:B------:R-:W5:Y:S01]  /*0d00*/  @P1 LDG.E.128 R92, desc[UR6][R202.64] ;  /* 0x00000006ca5c1981 */ /* 0x000f62000c1e1d00 */
[----:B------:R-:W-:-:S03]  /*0d10*/  FMUL.FTZ R125, R222, R125 ;  /* 0x0000007dde7d7220 */ /* 0x000fc60000410000 */
[----:B------:R-:W5:Y:S01]  /*0d20*/  @P1 LDG.E.128 R96, desc[UR6][R202.64+0x10] ;  /* 0x00001006ca601981 */ /* 0x000f62000c1e1d00 */
[----:B--2---:R-:W-:-:S04]  /*0d30*/  @P1 IMAD.WIDE.U32 R116, R194, 0x20, R116 ;  /* 0x00000020c2741825 */ /* 0x004fc800078e0074 */
[----:B------:R-:W-:Y:S01]  /*0d40*/  FADD.FTZ R217, R239, R217 ;  /* 0x000000d9efd97221 */ /* 0x000fe20000010000 */
[----:B------:R-:W5:Y:S04]  /*0d50*/  @P1 LDG.E.128 R100, desc[UR6][R116.64] ;  /* 0x0000000674641981 */ /* 0x000f68000c1e1d00 */
[----:B------:R0:W5:Y:S01]  /*0d60*/  @P1 LDG.E.128 R104, desc[UR6][R116.64+0x10] ;  /* 0x0000100674681981 */ /* 0x000162000c1e1d00 */
[C---:B------:R-:W-:Y:S01]  /*0d70*/  FADD.FTZ R163, -R224.reuse, R163 ;  /* 0x000000a3e0a37221 */ /* 0x040fe20000010100 */
[----:B------:R-:W-:Y:S01]  /*0d80*/  FADD.FTZ R252, -R224, R161 ;  /* 0x000000a1e0fc7221 */ /* 0x000fe20000010100 */
[----:B------:R-:W-:Y:S01]  /*0d90*/  FMUL.FTZ R161, R222, R119 ;  /* 0x00000077dea17220 */ /* 0x000fe20000410000 */
[----:B-1----:R-:W-:Y:S01]  /*0da0*/  LOP3.LUT P1, RZ, R120, 0x1f, RZ, 0xc0, !PT ;  /* 0x0000001f78ff7812 */ /* 0x002fe2000782c0ff */
[----:B------:R-:W-:Y:S01]  /*0db0*/  FMUL.FTZ R120, R222, R226 ;  /* 0x000000e2de787220 */ /* 0x000fe20000410000 */
[----:B0-----:R-:W-:Y:S01]  /*0dc0*/  SHF.L.U32 R116, R250, 0x10, RZ ;  /* 0x00000010fa747819 */ /* 0x001fe200000006ff */
[----:B------:R-:W-:Y:S01]  /*0dd0*/  FADD.FTZ R236, -R224, R162 ;  /* 0x000000a2e0ec7221 */ /* 0x000fe20000010100 */
[----:B------:R-:W-:Y:S01]  /*0de0*/  MOV R250, R163 ;  /* 0x000000a300fa7202 */ /* 0x000fe20000000f00 */
[----:B------:R-:W2:Y:S01]  /*0df0*/  LDL.LU R226, [R1+0xc] ;  /* 0x00000c0001e27983 */ /* 0x000ea20000300800 */
[-C--:B------:R-:W-:Y:S01]  /*0e00*/  FFMA.FTZ R3, R161, R237.reuse, R3 ;  /* 0x000000eda1037223 */ /* 0x080fe20000010003 */
[----:B------:R-:W-:Y:S01]  /*0e10*/  FMUL.FTZ R163, R67, R237 ;  /* 0x000000ed43a37220 */ /* 0x000fe20000410000 */
[-C--:B------:R-:W-:Y:S01]  /*0e20*/  FFMA.FTZ R5, R125, R239.reuse, R5 ;  /* 0x000000ef7d057223 */ /* 0x080fe20000010005 */
[----:B------:R-:W3:Y:S01]  /*0e30*/  LDL.LU R237, [R1+0x14] ;  /* 0x0000140001ed7983 */ /* 0x000ee20000300800 */
[----:B------:R-:W-:-:S03]  /*0e40*/  FMUL.FTZ R162, R61, R239 ;  /* 0x000000ef3da27220 */ /* 0x000fc60000410000 */
[----:B------:R-:W4:Y:S01]  /*0e50*/  LDL.LU R239, [R1+0x4] ;  /* 0x0000040001ef7983 */ /* 0x000f220000300800 */
[C---:B------:R-:W-:Y:S02]  /*0e60*/  PRMT R201, R165.reuse, 0x7632, R201 ;  /* 0x00007632a5c97816 */ /* 0x040fe400000000c9 */
[----:B------:R-:W-:Y:S02]  /*0e70*/  SHF.L.U32 R165, R165, 0x10, RZ ;  /* 0x00000010a5a57819 */ /* 0x000fe400000006ff */
[C---:B------:R-:W-:Y:S02]  /*0e80*/  PRMT R202, R166.reuse, 0x7632, R202 ;  /* 0x00007632a6ca7816 */ /* 0x040fe400000000ca */
[----:B------:R-:W-:Y:S01]  /*0e90*/  SHF.L.U32 R166, R166, 0x10, RZ ;  /* 0x00000010a6a67819 */ /* 0x000fe200000006ff */
[----:B------:R-:W-:Y:S01]  /*0ea0*/  FADD.FTZ R118, -R224, R118 ;  /* 0x00000076e0767221 */ /* 0x000fe20000010100 */
[----:B------:R-:W-:Y:S01]  /*0eb0*/  PRMT R231, R134, 0x7632, R231 ;  /* 0x0000763286e77816 */ /* 0x000fe200000000e7 */
[----:B------:R-:W-:Y:S01]  /*0ec0*/  FMUL.FTZ R225, R222, R225 ;  /* 0x000000e1dee17220 */ /* 0x000fe20000410000 */
[----:B------:R-:W-:Y:S01]  /*0ed0*/  SHF.L.U32 R238, R238, 0x10, RZ ;  /* 0x00000010eeee7819 */ /* 0x000fe200000006ff */
[----:B------:R-:W-:Y:S01]  /*0ee0*/  FADD.FTZ R235, -R224, R160 ;  /* 0x000000a0e0eb7221 */ /* 0x000fe20000010100 */
[----:B------:R-:W-:Y:S01]  /*0ef0*/  PRMT R230, R133, 0x7632, R230 ;  /* 0x0000763285e67816 */ /* 0x000fe200000000e6 */
[----:B------:R-:W-:Y:S01]  /*0f00*/  FMUL.FTZ R160, R222, R118 ;  /* 0x00000076dea07220 */ /* 0x000fe20000410000 */
[----:B------:R-:W-:Y:S01]  /*0f10*/  SHF.L.U32 R118, R231, 0x10, RZ ;  /* 0x00000010e7767819 */ /* 0x000fe200000006ff */
[-C--:B------:R-:W-:Y:S01]  /*0f20*/  FFMA.FTZ R0, R225, R238.reuse, R0 ;  /* 0x000000eee1007223 */ /* 0x080fe20000010000 */
[----:B------:R-:W-:Y:S01]  /*0f30*/  FADD.FTZ R213, R238, R213 ;  /* 0x000000d5eed57221 */ /* 0x000fe20000010000 */
[----:B------:R-:W-:Y:S01]  /*0f40*/  FMUL.FTZ R196, R65, R238 ;  /* 0x000000ee41c47220 */ /* 0x000fe20000410000 */
[----:B------:R-:W-:-:S04]  /*0f50*/  PRMT R117, R175, 0x7632, R117 ;  /* 0x00007632af757816 */ /* 0x000fc80000000075 */
[----:B------:R-:W-:Y:S02]  /*0f60*/  MOV R238, R117 ;  /* 0x0000007500ee7202 */ /* 0x000fe40000000f00 */
[----:B------:R-:W-:Y:S01]  /*0f70*/  SHF.L.U32 R117, R230, 0x10, RZ ;  /* 0x00000010e6757819 */ /* 0x000fe200000006ff */
[----:B------:R-:W-:Y:S01]  /*0f80*/  FADD.FTZ R127, -R224, R127 ;  /* 0x0000007fe07f7221 */ /* 0x000fe20000010100 */
[----:B--2---:R-:W-:Y:S01]  /*0f90*/  FADD.FTZ R226, R166, R226 ;  /* 0x000000e2a6e27221 */ /* 0x004fe20000010000 */
[----:B----4-:R-:W-:-:S05]  /*0fa0*/  FADD.FTZ R239, R165, R239 ;  /* 0x000000efa5ef7221 */ /* 0x010fca0000010000 */
[----:B------:R-:W-:Y:S04]  /*0fb0*/  STL [R1+0x4], R239 ;  /* 0x000004ef01007387 */ /* 0x000fe80000100800 */
[----:B------:R-:W2:Y:S04]  /*0fc0*/  LDL.LU R231, [R1+0x1c] ;  /* 0x00001c0001e77983 */ /* 0x000ea80000300800 */
[----:B------:R0:W-:Y:S04]  /*0fd0*/  STL [R1+0xc], R226 ;  /* 0x00000ce201007387 */ /* 0x0001e80000100800 */
[----:B0-----:R-:W4:Y:S04]  /*0fe0*/  LDL.LU R226, [R1+0x24] ;  /* 0x0000240001e27983 */ /* 0x001f280000300800 */
[----:B------:R-:W4:Y:S01]  /*0ff0*/  LDL.LU R230, [R1+0x2c] ;  /* 0x00002c0001e67983 */ /* 0x000f220000300800 */
[----:B------:R-:W-:Y:S01]  /*1000*/  PRMT R228, R132, 0x7632, R228 ;  /* 0x0000763284e47816 */ /* 0x000fe200000000e4 */
[----:B------:R-:W-:Y:S01]  /*1010*/  FMUL.FTZ R197, R222, R127 ;  /* 0x0000007fdec57220 */ /* 0x000fe20000410000 */
[----:B------:R-:W-:Y:S01]  /*1020*/  FADD.FTZ R219, R116, R219 ;  /* 0x000000db74db7221 */ /* 0x000fe20000010000 */
[----:B------:R-:W-:-:S02]  /*1030*/  FMUL.FTZ R127, R63, R116 ;  /* 0x000000743f7f7220 */ /* 0x000fc40000410000 */
[----:B------:R-:W-:Y:S01]  /*1040*/  FFMA.FTZ R7, R197, R116, R7 ;  /* 0x00000074c5077223 */ /* 0x000fe20000010007 */
[----:B------:R-:W-:Y:S02]  /*1050*/  SHF.L.U32 R116, R228, 0x10, RZ ;  /* 0x00000010e4747819 */ /* 0x000fe400000006ff */
[----:B------:R-:W4:Y:S01]  /*1060*/  LDL.LU R228, [R1+0x34] ;  /* 0x0000340001e47983 */ /* 0x000f220000300800 */
        /* <DEDUP_REMOVED lines=32> */
[C---:B------:R-:W-:Y:S02]  /*1270*/  PRMT R205, R168.reuse, 0x7632, R205 ;  /* 0x00007632a8cd7816 */ /* 0x040fe400000000cd */
[----:B------:R-:W-:Y:S02]  /*1280*/  SHF.L.U32 R168, R168, 0x10, RZ ;  /* 0x00000010a8a87819 */ /* 0x000fe400000006ff */
[C---:B------:R-:W-:Y:S02]  /*1290*/  PRMT R224, R169.reuse, 0x7632, R224 ;  /* 0x00007632a9e07816 */ /* 0x040fe400000000e0 */
[----:B------:R-:W-:Y:S02]  /*12a0*/  SHF.L.U32 R169, R169, 0x10, RZ ;  /* 0x00000010a9a97819 */ /* 0x000fe400000006ff */
[C---:B------:R-:W-:Y:S02]  /*12b0*/  PRMT R227, R170.reuse, 0x7632, R227 ;  /* 0x00007632aae37816 */ /* 0x040fe400000000e3 */
[----:B------:R-:W-:Y:S01]  /*12c0*/  SHF.L.U32 R170, R170, 0x10, RZ ;  /* 0x00000010aaaa7819 */ /* 0x000fe200000006ff */
[----:B---3--:R-:W-:Y:S01]  /*12d0*/  FADD.FTZ R237, R167, R237 ;  /* 0x000000eda7ed7221 */ /* 0x008fe20000010000 */
[----:B------:R-:W-:-:S04]  /*12e0*/  PRMT R232, R135, 0x7632, R232 ;  /* 0x0000763287e87816 */ /* 0x000fc800000000e8 */
[----:B------:R-:W-:Y:S01]  /*12f0*/  STL [R1+0x14], R237 ;  /* 0x000014ed01007387 */ /* 0x000fe20000100800 */
[----:B------:R-:W-:Y:S01]  /*1300*/  SHF.L.U32 R119, R232, 0x10, RZ ;  /* 0x00000010e8777819 */ /* 0x000fe200000006ff */
[----:B--2---:R-:W-:-:S05]  /*1310*/  FADD.FTZ R231, R168, R231 ;  /* 0x000000e7a8e77221 */ /* 0x004fca0000010000 */
[----:B------:R-:W-:Y:S01]  /*1320*/  STL [R1+0x1c], R231 ;  /* 0x00001ce701007387 */ /* 0x000fe20000100800 */
[----:B----4-:R-:W-:Y:S01]  /*1330*/  FADD.FTZ R226, R169, R226 ;  /* 0x000000e2a9e27221 */ /* 0x010fe20000010000 */
[----:B------:R-:W-:-:S04]  /*1340*/  FADD.FTZ R230, R170, R230 ;  /* 0x000000e6aae67221 */ /* 0x000fc80000010000 */
[----:B------:R0:W-:Y:S04]  /*1350*/  STL [R1+0x24], R226 ;  /* 0x000024e201007387 */ /* 0x0001e80000100800 */
[----:B------:R-:W-:Y:S04]  /*1360*/  STL [R1+0x2c], R230 ;  /* 0x00002ce601007387 */ /* 0x000fe80000100800 */
[----:B------:R-:W2:Y:S01]  /*1370*/  LDL.LU R232, [R1] ;  /* 0x0000000001e87983 */ /* 0x000ea20000300800 */
[C---:B------:R-:W-:Y:S02]  /*1380*/  PRMT R229, R171.reuse, 0x7632, R229 ;  /* 0x00007632abe57816 */ /* 0x040fe400000000e5 */
[----:B------:R-:W-:Y:S01]  /*1390*/  SHF.L.U32 R171, R171, 0x10, RZ ;  /* 0x00000010abab7819 */ /* 0x000fe200000006ff */
[----:B------:R-:W-:Y:S01]  /*13a0*/  FADD.FTZ R214, R204, R214 ;  /* 0x000000d6ccd67221 */ /* 0x000fe20000010000 */
[-C--:B------:R-:W-:Y:S01]  /*13b0*/  FFMA.FTZ R2, R120, R204.reuse, R2 ;  /* 0x000000cc78027223 */ /* 0x080fe20000010002 */
[----:B------:R-:W-:Y:S01]  /*13c0*/  FMUL.FTZ R204, R64, R204 ;  /* 0x000000cc40cc7220 */ /* 0x000fe20000410000 */
[----:B------:R-:W-:Y:S01]  /*13d0*/  SHF.L.U32 R121, R121, 0x10, RZ ;  /* 0x0000001079797819 */ /* 0x000fe200000006ff */
[----:B------:R-:W-:Y:S01]  /*13e0*/  FADD.FTZ R228, R171, R228 ;  /* 0x000000e4abe47221 */ /* 0x000fe20000010000 */
[----:B0-----:R-:W-:Y:S01]  /*13f0*/  SHF.L.U32 R226, R227, 0x10, RZ ;  /* 0x00000010e3e27819 */ /* 0x001fe200000006ff */
[----:B------:R-:W-:-:S02]  /*1400*/  FADD.FTZ R227, RZ, R204 ;  /* 0x000000ccffe37221 */ /* 0x000fc40000010000 */
[----:B------:R-:W-:Y:S01]  /*1410*/  FADD.FTZ R216, R121, R216 ;  /* 0x000000d879d87221 */ /* 0x000fe20000010000 */
[----:B------:R0:W-:Y:S01]  /*1420*/  STL [R1+0x34], R228 ;  /* 0x000034e401007387 */ /* 0x0001e20000100800 */
[-C--:B------:R-:W-:Y:S01]  /*1430*/  FFMA.FTZ R4, R160, R121.reuse, R4 ;  /* 0x00000079a0047223 */ /* 0x080fe20000010004 */
[----:B------:R-:W-:Y:S01]  /*1440*/  FMUL.FTZ R121, R66, R121 ;  /* 0x0000007942797220 */ /* 0x000fe20000410000 */
[----:B------:R-:W-:Y:S01]  /*1450*/  FADD.FTZ R227, R227, R196 ;  /* 0x000000c4e3e37221 */ /* 0x000fe20000010000 */
[----:B------:R-:W-:Y:S01]  /*1460*/  SHF.L.U32 R122, R122, 0x10, RZ ;  /* 0x000000107a7a7819 */ /* 0x000fe200000006ff */
[----:B------:R-:W-:Y:S01]  /*1470*/  FMUL.FTZ R124, R222, R124 ;  /* 0x0000007cde7c7220 */ /* 0x000fe20000410000 */
[----:B0-----:R-:W-:Y:S01]  /*1480*/  FFMA.FTZ R228, R120, R204, RZ ;  /* 0x000000cc78e47223 */ /* 0x001fe200000100ff */
[----:B------:R-:W-:-:S03]  /*1490*/  FADD.FTZ R227, R227, R121 ;  /* 0x00000079e3e37221 */ /* 0x000fc60000010000 */
[----:B------:R-:W-:Y:S01]  /*14a0*/  FFMA.FTZ R228, R225, R196, R228 ;  /* 0x000000c4e1e47223 */ /* 0x000fe200000100e4 */
[----:B------:R-:W-:Y:S01]  /*14b0*/  FADD.FTZ R218, R122, R218 ;  /* 0x000000da7ada7221 */ /* 0x000fe20000010000 */
[-C--:B------:R-:W-:Y:S01]  /*14c0*/  FFMA.FTZ R6, R124, R122.reuse, R6 ;  /* 0x0000007a7c067223 */ /* 0x080fe20000010006 */
[----:B------:R-:W-:Y:S01]  /*14d0*/  FMUL.FTZ R122, R60, R122 ;  /* 0x0000007a3c7a7220 */ /* 0x000fe20000410000 */
[----:B------:R-:W-:Y:S01]  /*14e0*/  FFMA.FTZ R228, R160, R121, R228 ;  /* 0x00000079a0e47223 */ /* 0x000fe200000100e4 */
[----:B------:R-:W-:Y:S01]  /*14f0*/  FADD.FTZ R227, R227, R163 ;  /* 0x000000a3e3e37221 */ /* 0x000fe20000010000 */
[----:B------:R-:W-:Y:S01]  /*1500*/  SHF.L.U32 R123, R123, 0x10, RZ ;  /* 0x000000107b7b7819 */ /* 0x000fe200000006ff */
[----:B------:R-:W-:Y:S01]  /*1510*/  FMUL.FTZ R126, R222, R126 ;  /* 0x0000007ede7e7220 */ /* 0x000fe20000410000 */
[----:B------:R-:W-:Y:S01]  /*1520*/  FFMA.FTZ R228, R161, R163, R228 ;  /* 0x000000a3a1e47223 */ /* 0x000fe200000100e4 */
[----:B------:R-:W-:Y:S02]  /*1530*/  FADD.FTZ R227, R227, R122 ;  /* 0x0000007ae3e37221 */ /* 0x000fe40000010000 */
[----:B------:R-:W-:Y:S01]  /*1540*/  FADD.FTZ R221, R123, R221 ;  /* 0x000000dd7bdd7221 */ /* 0x000fe20000010000 */
[-C--:B------:R-:W-:Y:S01]  /*1550*/  FFMA.FTZ R8, R126, R123.reuse, R8 ;  /* 0x0000007b7e087223 */ /* 0x080fe20000010008 */
[----:B------:R-:W-:Y:S01]  /*1560*/  FFMA.FTZ R228, R124, R122, R228 ;  /* 0x0000007a7ce47223 */ /* 0x000fe200000100e4 */
[----:B------:R-:W-:Y:S01]  /*1570*/  FMUL.FTZ R123, R62, R123 ;  /* 0x0000007b3e7b7220 */ /* 0x000fe20000410000 */
[----:B------:R-:W-:Y:S01]  /*1580*/  FADD.FTZ R227, R227, R162 ;  /* 0x000000a2e3e37221 */ /* 0x000fe20000010000 */
[----:B------:R-:W-:Y:S01]  /*1590*/  SHF.L.U32 R132, R132, 0x10, RZ ;  /* 0x0000001084847819 */ /* 0x000fe200000006ff */
[----:B------:R-:W-:Y:S01]  /*15a0*/  FMUL.FTZ R128, R222, R128 ;  /* 0x00000080de807220 */ /* 0x000fe20000410000 */
[----:B------:R-:W-:Y:S01]  /*15b0*/  FFMA.FTZ R228, R125, R162, R228 ;  /* 0x000000a27de47223 */ /* 0x000fe200000100e4 */
[----:B------:R-:W-:-:S02]  /*15c0*/  FADD.FTZ R227, R227, R123 ;  /* 0x0000007be3e37221 */ /* 0x000fc40000010000 */
        /* <DEDUP_REMOVED lines=8> */
[----:B------:R-:W-:Y:S01]  /*1650*/  FMUL.FTZ R227, R57, R116 ;  /* 0x0000007439e37220 */ /* 0x000fe20000410000 */
[----:B------:R-:W-:Y:S01]  /*1660*/  FADD.FTZ R230, R230, R132 ;  /* 0x00000084e6e67221 */ /* 0x000fe20000010000 */
[----:B------:R-:W-:Y:S01]  /*1670*/  FMUL.FTZ R129, R222, R129 ;  /* 0x00000081de817220 */ /* 0x000fe20000410000 */
[----:B------:R-:W-:Y:S01]  /*1680*/  FADD.FTZ R243, R133, R243 ;  /* 0x000000f385f37221 */ /* 0x000fe20000010000 */
[-C--:B------:R-:W-:Y:S01]  /*1690*/  FFMA.FTZ R12, R130, R133.reuse, R12 ;  /* 0x00000085820c7223 */ /* 0x080fe2000001000c */
[----:B------:R-:W-:Y:S01]  /*16a0*/  FFMA.FTZ R228, R128, R132, R228 ;  /* 0x0000008480e47223 */ /* 0x000fe200000100e4 */
[----:B------:R-:W-:Y:S01]  /*16b0*/  FMUL.FTZ R133, R58, R133 ;  /* 0x000000853a857220 */ /* 0x000fe20000410000 */
[----:B------:R-:W-:Y:S01]  /*16c0*/  FADD.FTZ R230, R230, R227 ;  /* 0x000000e3e6e67221 */ /* 0x000fe20000010000 */
[----:B------:R-:W-:Y:S01]  /*16d0*/  FMUL.FTZ R131, R222, R131 ;  /* 0x00000083de837220 */ /* 0x000fe20000410000 */
[C---:B------:R-:W-:Y:S01]  /*16e0*/  FFMA.FTZ R9, R129.reuse, R116, R9 ;  /* 0x0000007481097223 */ /* 0x040fe20000010009 */
[----:B------:R-:W-:Y:S01]  /*16f0*/  FADD.FTZ R240, R116, R240 ;  /* 0x000000f074f07221 */ /* 0x000fe20000010000 */
[----:B------:R-:W-:Y:S01]  /*1700*/  FFMA.FTZ R116, R129, R227, R228 ;  /* 0x000000e381747223 */ /* 0x000fe200000100e4 */
[----:B------:R-:W-:Y:S01]  /*1710*/  FMUL.FTZ R228, R59, R117 ;  /* 0x000000753be47220 */ /* 0x000fe20000410000 */
[----:B------:R-:W-:Y:S01]  /*1720*/  FADD.FTZ R230, R230, R133 ;  /* 0x00000085e6e67221 */ /* 0x000fe20000010000 */
[----:B------:R-:W-:Y:S01]  /*1730*/  FMUL.FTZ R137, R222, R137 ;  /* 0x00000089de897220 */ /* 0x000fe20000410000 */
[----:B------:R-:W-:Y:S01]  /*1740*/  FFMA.FTZ R11, R131, R117, R11 ;  /* 0x00000075830b7223 */ /* 0x000fe2000001000b */
[----:B------:R-:W-:Y:S01]  /*1750*/  FADD.FTZ R242, R117, R242 ;  /* 0x000000f275f27221 */ /* 0x000fe20000010000 */
[----:B------:R-:W-:Y:S01]  /*1760*/  FFMA.FTZ R117, R130, R133, R116 ;  /* 0x0000008582757223 */ /* 0x000fe20000010074 */
[----:B------:R-:W-:Y:S01]  /*1770*/  MOV R239, R238 ;  /* 0x000000ee00ef7202 */ /* 0x000fe20000000f00 */
[----:B------:R-:W-:Y:S01]  /*1780*/  FADD.FTZ R116, R230, R228 ;  /* 0x000000e4e6747221 */ /* 0x000fe20000010000 */
[----:B------:R-:W3:Y:S01]  /*1790*/  LDL.LU R238, [R1+0x10] ;  /* 0x0000100001ee7983 */ /* 0x000ee20000300800 */
[----:B------:R-:W-:Y:S01]  /*17a0*/  FADD.FTZ R244, R118, R244 ;  /* 0x000000f476f47221 */ /* 0x000fe20000010000 */
[-C--:B------:R-:W-:Y:S01]  /*17b0*/  FFMA.FTZ R13, R137, R118.reuse, R13 ;  /* 0x00000076890d7223 */ /* 0x080fe2000001000d */
[----:B------:R-:W-:-:S02]  /*17c0*/  FMUL.FTZ R230, R53, R118 ;  /* 0x0000007635e67220 */ /* 0x000fc40000410000 */
[----:B------:R-:W4:Y:S01]  /*17d0*/  LDL.LU R118, [R1+0x8] ;  /* 0x0000080001767983 */ /* 0x000f220000300800 */
[----:B------:R-:W-:Y:S01]  /*17e0*/  SHF.L.U32 R201, R201, 0x10, RZ ;  /* 0x00000010c9c97819 */ /* 0x000fe200000006ff */
[----:B------:R-:W-:Y:S01]  /*17f0*/  FMUL.FTZ R139, R222, R139 ;  /* 0x0000008bde8b7220 */ /* 0x000fe20000410000 */
[----:B------:R-:W-:Y:S01]  /*1800*/  FADD.FTZ R246, R119, R246 ;  /* 0x000000f677f67221 */ /* 0x000fe20000010000 */
[-C--:B------:R-:W-:Y:S02]  /*1810*/  FMUL.FTZ R231, R55, R119.reuse ;  /* 0x0000007737e77220 */ /* 0x080fe40000410000 */
[----:B------:R-:W-:Y:S01]  /*1820*/  FFMA.FTZ R15, R139, R119, R15 ;  /* 0x000000778b0f7223 */ /* 0x000fe2000001000f */
[----:B--2---:R-:W-:-:S05]  /*1830*/  FADD.FTZ R232, R201, R232 ;  /* 0x000000e8c9e87221 */ /* 0x004fca0000010000 */
[----:B------:R0:W-:Y:S04]  /*1840*/  STL [R1], R232 ;  /* 0x000000e801007387 */ /* 0x0001e80000100800 */
[----:B------:R-:W2:Y:S01]  /*1850*/  LDL.LU R119, [R1+0x18] ;  /* 0x0000180001777983 */ /* 0x000ea20000300800 */
[----:B------:R-:W-:Y:S02]  /*1860*/  SHF.L.U32 R202, R202, 0x10, RZ ;  /* 0x00000010caca7819 */ /* 0x000fe400000006ff */
[----:B------:R-:W-:Y:S01]  /*1870*/  SHF.L.U32 R203, R203, 0x10, RZ ;  /* 0x00000010cbcb7819 */ /* 0x000fe200000006ff */
[----:B------:R-:W-:Y:S01]  /*1880*/  FMUL.FTZ R143, R222, R143 ;  /* 0x0000008fde8f7220 */ /* 0x000fe20000410000 */
[----:B0-----:R-:W-:-:S03]  /*1890*/  FMUL.FTZ R232, R51, R201 ;  /* 0x000000c933e87220 */ /* 0x001fc60000410000 */
[----:B------:R-:W-:Y:S01]  /*18a0*/  FFMA.FTZ R19, R143, R201, R19 ;  /* 0x000000c98f137223 */ /* 0x000fe20000010013 */
[----:B------:R-:W-:Y:S01]  /*18b0*/  FMUL.FTZ R201, R222, R235 ;  /* 0x000000ebdec97220 */ /* 0x000fe20000410000 */
[----:B------:R-:W-:Y:S01]  /*18c0*/  SHF.L.U32 R205, R205, 0x10, RZ ;  /* 0x00000010cdcd7819 */ /* 0x000fe200000006ff */
[----:B---3--:R-:W-:Y:S01]  /*18d0*/  FADD.FTZ R238, R203, R238 ;  /* 0x000000eecbee7221 */ /* 0x008fe20000010000 */
[----:B----4-:R-:W-:-:S05]  /*18e0*/  FADD.FTZ R118, R202, R118 ;  /* 0x00000076ca767221 */ /* 0x010fca0000010000 */
[----:B------:R-:W-:Y:S04]  /*18f0*/  STL [R1+0x8], R118 ;  /* 0x0000087601007387 */ /* 0x000fe80000100800 */
[----:B------:R0:W-:Y:S04]  /*1900*/  STL [R1+0x10], R238 ;  /* 0x000010ee01007387 */ /* 0x0001e80000100800 */
[----:B0-----:R-:W3:Y:S04]  /*1910*/  LDL.LU R238, [R1+0x20] ;  /* 0x0000200001ee7983 */ /* 0x001ee80000300800 */
[----:B------:R-:W4:Y:S01]  /*1920*/  LDL.LU R235, [R1+0x28] ;  /* 0x0000280001eb7983 */ /* 0x000f220000300800 */
[----:B--2---:R-:W-:-:S05]  /*1930*/  FADD.FTZ R119, R205, R119 ;  /* 0x00000077cd777221 */ /* 0x004fca0000010000 */
[----:B------:R0:W-:Y:S04]  /*1940*/  STL [R1+0x18], R119 ;  /* 0x0000187701007387 */ /* 0x0001e80000100800 */
[----:B0-----:R-:W2:Y:S01]  /*1950*/  LDL.LU R119, [R1+0x30] ;  /* 0x0000300001777983 */ /* 0x001ea20000300800 */
[----:B------:R-:W-:Y:S01]  /*1960*/  SHF.L.U32 R134, R134, 0x10, RZ ;  /* 0x0000001086867819 */ /* 0x000fe200000006ff */
[----:B------:R-:W-:Y:S01]  /*1970*/  FMUL.FTZ R136, R222, R136 ;  /* 0x00000088de887220 */ /* 0x000fe20000410000 */
[----:B------:R-:W-:-:S03]  /*1980*/  FFMA.FTZ R117, R131, R228, R117 ;  /* 0x000000e483757223 */ /* 0x000fc60000010075 */
[----:B------:R-:W-:Y:S01]  /*1990*/  FADD.FTZ R245, R134, R245 ;  /* 0x000000f586f57221 */ /* 0x000fe20000010000 */
[-C--:B------:R-:W-:Y:S01]  /*19a0*/  FFMA.FTZ R14, R136, R134.reuse, R14 ;  /* 0x00000086880e7223 */ /* 0x080fe2000001000e */
[----:B------:R-:W-:Y:S01]  /*19b0*/  FMUL.FTZ R134, R52, R134 ;  /* 0x0000008634867220 */ /* 0x000fe20000410000 */
[----:B------:R-:W-:Y:S01]  /*19c0*/  SHF.L.U32 R135, R135, 0x10, RZ ;  /* 0x0000001087877819 */ /* 0x000fe200000006ff */
[----:B------:R-:W-:Y:S02]  /*19d0*/  FMUL.FTZ R138, R222, R138 ;  /* 0x0000008ade8a7220 */ /* 0x000fe40000410000 */
[----:B------:R-:W-:Y:S01]  /*19e0*/  FADD.FTZ R116, R116, R134 ;  /* 0x0000008674747221 */ /* 0x000fe20000010000 */
[----:B------:R-:W-:Y:S01]  /*19f0*/  FFMA.FTZ R117, R136, R134, R117 ;  /* 0x0000008688757223 */ /* 0x000fe20000010075 */
[----:B------:R-:W-:Y:S01]  /*1a00*/  FADD.FTZ R247, R135, R247 ;  /* 0x000000f787f77221 */ /* 0x000fe20000010000 */
[-C--:B------:R-:W-:Y:S01]  /*1a10*/  FFMA.FTZ R16, R138, R135.reuse, R16 ;  /* 0x000000878a107223 */ /* 0x080fe20000010010 */
[----:B------:R-:W-:Y:S01]  /*1a20*/  FMUL.FTZ R135, R54, R135 ;  /* 0x0000008736877220 */ /* 0x000fe20000410000 */
[----:B------:R-:W-:Y:S01]  /*1a30*/  FADD.FTZ R116, R116, R230 ;  /* 0x000000e674747221 */ /* 0x000fe20000010000 */
[C---:B------:R-:W-:Y:S01]  /*1a40*/  PRMT R200, R164.reuse, 0x7632, R200 ;  /* 0x00007632a4c87816 */ /* 0x040fe200000000c8 */
        /* <DEDUP_REMOVED lines=60> */
[----:B------:R-:W-:Y:S01]  /*1e10*/  FFMA.FTZ R117, R149, R205, R118 ;  /* 0x000000cd95757223 */ /* 0x000fe20000010076 */
[----:B------:R-:W-:Y:S01]  /*1e20*/  FMUL.FTZ R152, R222, R152 ;  /* 0x00000098de987220 */ /* 0x000fe20000410000 */
[-C--:B------:R-:W-:Y:S01]  /*1e30*/  FFMA.FTZ R195, R151, R224.reuse, R195 ;  /* 0x000000e097c37223 */ /* 0x080fe200000100c3 */
[----:B---3--:R-:W-:Y:S01]  /*1e40*/  FADD.FTZ R238, R224, R238 ;  /* 0x000000eee0ee7221 */ /* 0x008fe20000010000 */
        /* <DEDUP_REMOVED lines=8> */
[----:B------:R-:W-:Y:S01]  /*1ed0*/  STL [R1+0x20], R238 ;  /* 0x000020ee01007387 */ /* 0x000fe20000100800 */
[C---:B------:R-:W-:Y:S01]  /*1ee0*/  FMUL.FTZ R154, R222.reuse, R154 ;  /* 0x0000009ade9a7220 */ /* 0x040fe20000410000 */
[----:B------:R-:W-:Y:S01]  /*1ef0*/  FMUL.FTZ R153, R222, R153 ;  /* 0x00000099de997220 */ /* 0x000fe20000410000 */
[----:B------:R-:W-:Y:S01]  /*1f00*/  FADD.FTZ R116, R116, R170 ;  /* 0x000000aa74747221 */ /* 0x000fe20000010000 */
[----:B------:R0:W-:Y:S01]  /*1f10*/  STL [R1+0x28], R235 ;  /* 0x000028eb01007387 */ /* 0x0001e20000100800 */
[----:B------:R-:W-:Y:S01]  /*1f20*/  FFMA.FTZ R117, R152, R170, R117 ;  /* 0x000000aa98757223 */ /* 0x000fe20000010075 */
[----:B------:R-:W-:Y:S01]  /*1f30*/  SHF.L.U32 R229, R229, 0x10, RZ ;  /* 0x00000010e5e57819 */ /* 0x000fe200000006ff */
[----:B------:R-:W-:Y:S01]  /*1f40*/  FFMA.FTZ R212, R154, R171, R212 ;  /* 0x000000ab9ad47223 */ /* 0x000fe200000100d4 */
[----:B------:R-:W-:Y:S01]  /*1f50*/  FMUL.FTZ R155, R222, R155 ;  /* 0x0000009bde9b7220 */ /* 0x000fe20000410000 */
[----:B------:R-:W-:Y:S01]  /*1f60*/  FMUL.FTZ R171, R38, R171 ;  /* 0x000000ab26ab7220 */ /* 0x000fe20000410000 */
[----:B0-----:R-:W-:Y:S01]  /*1f70*/  FMUL.FTZ R235, R37, R226 ;  /* 0x000000e225eb7220 */ /* 0x001fe20000410000 */
[----:B------:R-:W-:-:S03]  /*1f80*/  PRMT R233, R172, 0x7632, R233 ;  /* 0x00007632ace97816 */ /* 0x000fc600000000e9 */
[----:B------:R-:W-:Y:S01]  /*1f90*/  FADD.FTZ R116, R116, R235 ;  /* 0x000000eb74747221 */ /* 0x000fe20000010000 */
[----:B------:R-:W-:Y:S01]  /*1fa0*/  FFMA.FTZ R117, R153, R235, R117 ;  /* 0x000000eb99757223 */ /* 0x000fe20000010075 */
[----:B------:R-:W-:Y:S01]  /*1fb0*/  SHF.L.U32 R172, R172, 0x10, RZ ;  /* 0x00000010acac7819 */ /* 0x000fe200000006ff */
[----:B------:R-:W-:Y:S01]  /*1fc0*/  FMUL.FTZ R156, R222, R156 ;  /* 0x0000009cde9c7220 */ /* 0x000fe20000410000 */
[----:B------:R-:W-:Y:S01]  /*1fd0*/  FFMA.FTZ R209, R155, R229, R209 ;  /* 0x000000e59bd17223 */ /* 0x000fe200000100d1 */
[----:B------:R-:W-:Y:S01]  /*1fe0*/  FADD.FTZ R116, R116, R171 ;  /* 0x000000ab74747221 */ /* 0x000fe20000010000 */
[----:B------:R-:W-:Y:S01]  /*1ff0*/  FFMA.FTZ R117, R154, R171, R117 ;  /* 0x000000ab9a757223 */ /* 0x000fe20000010075 */
[----:B------:R-:W-:Y:S01]  /*2000*/  SHF.L.U32 R233, R233, 0x10, RZ ;  /* 0x00000010e9e97819 */ /* 0x000fe200000006ff */
[----:B------:R-:W-:Y:S01]  /*2010*/  FMUL.FTZ R157, R222, R157 ;  /* 0x0000009dde9d7220 */ /* 0x000fe20000410000 */
[----:B------:R-:W-:Y:S01]  /*2020*/  FADD.FTZ R184, R172, R184 ;  /* 0x000000b8acb87221 */ /* 0x000fe20000010000 */
[-C--:B------:R-:W-:Y:S01]  /*2030*/  FFMA.FTZ R176, R156, R172.reuse, R176 ;  /* 0x000000ac9cb07223 */ /* 0x080fe200000100b0 */
[----:B------:R-:W-:Y:S01]  /*2040*/  FMUL.FTZ R172, R32, R172 ;  /* 0x000000ac20ac7220 */ /* 0x000fe20000410000 */
[C---:B------:R-:W-:Y:S01]  /*2050*/  PRMT R234, R173.reuse, 0x7632, R234 ;  /* 0x00007632adea7816 */ /* 0x040fe200000000ea */
[----:B------:R-:W-:Y:S01]  /*2060*/  FMUL.FTZ R158, R222, R158 ;  /* 0x0000009ede9e7220 */ /* 0x000fe20000410000 */
[----:B------:R-:W-:Y:S01]  /*2070*/  SHF.L.U32 R173, R173, 0x10, RZ ;  /* 0x00000010adad7819 */ /* 0x000fe200000006ff */
[-C--:B------:R-:W-:Y:S01]  /*2080*/  FFMA.FTZ R27, R157, R233.reuse, R27 ;  /* 0x000000e99d1b7223 */ /* 0x080fe2000001001b */
[----:B------:R-:W-:Y:S01]  /*2090*/  FADD.FTZ R183, R233, R183 ;  /* 0x000000b7e9b77221 */ /* 0x000fe20000010000 */
[----:B------:R-:W-:Y:S01]  /*20a0*/  FMUL.FTZ R233, R33, R233 ;  /* 0x000000e921e97220 */ /* 0x000fe20000410000 */
[----:B------:R-:W-:Y:S01]  /*20b0*/  SHF.L.U32 R234, R234, 0x10, RZ ;  /* 0x00000010eaea7819 */ /* 0x000fe200000006ff */
[----:B------:R-:W-:Y:S01]  /*20c0*/  FMUL.FTZ R159, R222, R159 ;  /* 0x0000009fde9f7220 */ /* 0x000fe20000410000 */
[----:B------:R-:W-:Y:S01]  /*20d0*/  FADD.FTZ R186, R173, R186 ;  /* 0x000000baadba7221 */ /* 0x000fe20000010000 */
[-C--:B------:R-:W-:Y:S01]  /*20e0*/  FFMA.FTZ R178, R158, R173.reuse, R178 ;  /* 0x000000ad9eb27223 */ /* 0x080fe200000100b2 */
[----:B------:R-:W-:Y:S01]  /*20f0*/  FMUL.FTZ R173, R34, R173 ;  /* 0x000000ad22ad7220 */ /* 0x000fe20000410000 */
[C---:B------:R-:W-:Y:S01]  /*2100*/  PRMT R251, R174.reuse, 0x7632, R251 ;  /* 0x00007632aefb7816 */ /* 0x040fe200000000fb */
[-C--:B------:R-:W-:Y:S01]  /*2110*/  FFMA.FTZ R177, R159, R234.reuse, R177 ;  /* 0x000000ea9fb17223 */ /* 0x080fe200000100b1 */
[----:B------:R-:W-:Y:S01]  /*2120*/  SHF.L.U32 R174, R174, 0x10, RZ ;  /* 0x00000010aeae7819 */ /* 0x000fe200000006ff */
[----:B------:R-:W-:Y:S01]  /*2130*/  FADD.FTZ R185, R234, R185 ;  /* 0x000000b9eab97221 */ /* 0x000fe20000010000 */
[----:B------:R-:W-:Y:S01]  /*2140*/  FMUL.FTZ R234, R35, R234 ;  /* 0x000000ea23ea7220 */ /* 0x000fe20000410000 */
[----:B------:R-:W-:Y:S01]  /*2150*/  FFMA.FTZ R207, R153, R226, R207 ;  /* 0x000000e299cf7223 */ /* 0x000fe200000100cf */
[----:B------:R-:W-:Y:S01]  /*2160*/  SHF.L.U32 R237, R251, 0x10, RZ ;  /* 0x00000010fbed7819 */ /* 0x000fe200000006ff */
        /* <DEDUP_REMOVED lines=58> */
.L_x_6895:
        /* <DEDUP_REMOVED lines=14> */
.L_x_6883:
        /* <DEDUP_REMOVED lines=23> */
[----:B------:R0:W1:Y:S02]  /*2760*/  LDS.128 R116, [R223+0x5010] ;  /* 0x00501000df747984 */ /* 0x0000640000000c00 */
[----:B0-----:R-:W-:Y:S01]  /*2770*/  SEL R223, RZ, 0x1, P5 ;  /* 0x00000001ffdf7807 */ /* 0x001fe20002800000 */
[----:B-1----:R-:W-:Y:S01]  /*2780*/  FADD.FTZ R116, R198, R116 ;  /* 0x00000074c6747221 */ /* 0x002fe20000010000 */
[----:B------:R-:W-:-:S03]  /*2790*/  FADD.FTZ R117, R199, R117 ;  /* 0x00000075c7757221 */ /* 0x000fc60000010000 */
[----:B------:R-:W-:Y:S01]  /*27a0*/  FADD.FTZ R116, R118, R116 ;  /* 0x0000007476747221 */ /* 0x000fe20000010000 */
[----:B------:R-:W-:-:S03]  /*27b0*/  FADD.FTZ R119, R119, R117 ;  /* 0x0000007577777221 */ /* 0x000fc60000010000 */
[----:B------:R-:W-:-:S05]  /*27c0*/  FMUL.FTZ R116, R116, UR9 ;  /* 0x0000000974747c20 */ /* 0x000fca0008410000 */
[----:B------:R-:W-:Y:S01]  /*27d0*/  FSEL R117, R116, RZ, !P4 ;  /* 0x000000ff74757208 */ /* 0x000fe20006000000 */
[----:B------:R-:W-:-:S04]  /*27e0*/  FMUL.FTZ R116, R119, UR9 ;  /* 0x0000000977747c20 */ /* 0x000fc80008410000 */
        /* <DEDUP_REMOVED lines=19> */
[----:B------:R-:W0:Y:S01]  /*2920*/  @P2 LDC.64 R128, c[0x0][0x308] ;  /* 0x0000c200ff802b82 */ /* 0x000e220000000a00 */
[-CC-:B------:R-:W-:Y:S01]  /*2930*/  FFMA.FTZ R148, R148, R116.reuse, R117.reuse ;  /* 0x0000007494947223 */ /* 0x180fe20000010075 */
[-C--:B------:R-:W-:Y:S01]  /*2940*/  FFMA.FTZ R150, R150, R116.reuse, R117 ;  /* 0x0000007496967223 */ /* 0x080fe20000010075 */
[----:B------:R-:W-:Y:S01]  /*2950*/  FADD.FTZ R126, R123, -R126 ;  /* 0x8000007e7b7e7221 */ /* 0x000fe20000010000 */
[----:B------:R-:W-:Y:S01]  /*2960*/  FADD.FTZ R197, R127, -R197 ;  /* 0x800000c57fc57221 */ /* 0x000fe20000010000 */
[--C-:B------:R-:W-:Y:S01]  /*2970*/  FFMA.FTZ R125, R125, R116, R117.reuse ;  /* 0x000000747d7d7223 */ /* 0x100fe20000010075 */
[----:B------:R-:W-:Y:S01]  /*2980*/  FADD.FTZ R124, R122, -R124 ;  /* 0x8000007c7a7c7221 */ /* 0x000fe20000010000 */
[C---:B------:R-:W-:Y:S01]  /*2990*/  FMUL.FTZ R120, R222.reuse, R120 ;  /* 0x00000078de787220 */ /* 0x040fe20000410000 */
[----:B------:R-:W1:Y:S01]  /*29a0*/  LDC.64 R166, c[0x0][0x2f8] ;  /* 0x0000be00ffa67b82 */ /* 0x000e620000000a00 */
        /* <DEDUP_REMOVED lines=28> */
[----:B------:R-:W-:Y:S01]  /*2b70*/  FADD.FTZ R148, R168, -R148 ;  /* 0x80000094a8947221 */ /* 0x000fe20000010000 */
[----:B------:R-:W-:Y:S01]  /*2b80*/  FADD.FTZ R150, R169, -R150 ;  /* 0x80000096a9967221 */ /* 0x000fe20000010000 */
[C---:B------:R-:W-:Y:S01]  /*2b90*/  FMUL.FTZ R126, R222.reuse, R126 ;  /* 0x0000007ede7e7220 */ /* 0x040fe20000410000 */
[----:B------:R-:W-:Y:S01]  /*2ba0*/  FMUL.FTZ R127, R222, R197 ;  /* 0x000000c5de7f7220 */ /* 0x000fe20000410000 */
[----:B------:R-:W-:Y:S01]  /*2bb0*/  FFMA.FTZ R116, R238, R116, R117 ;  /* 0x00000074ee747223 */ /* 0x000fe20000010075 */
[----:B------:R-:W2:Y:S01]  /*2bc0*/  @P2 LDC.64 R168, c[0x0][0x308] ;  /* 0x0000c200ffa82b82 */ /* 0x000ea20000000a00 */
[----:B------:R-:W-:Y:S01]  /*2bd0*/  FADD.FTZ R125, R162, -R125 ;  /* 0x8000007da27d7221 */ /* 0x000fe20000010000 */
[----:B-----5:R-:W-:Y:S01]  /*2be0*/  @P1 FADD.FTZ R120, R68, R120 ;  /* 0x0000007844781221 */ /* 0x020fe20000010000 */
[----:B------:R-:W-:Y:S01]  /*2bf0*/  @P1 FADD.FTZ R121, R69, R121 ;  /* 0x0000007945791221 */ /* 0x000fe20000010000 */
[----:B------:R-:W-:Y:S01]  /*2c00*/  @P1 FADD.FTZ R122, R70, R122 ;  /* 0x0000007a467a1221 */ /* 0x000fe20000010000 */
[----:B------:R-:W-:Y:S01]  /*2c10*/  @P1 FADD.FTZ R123, R71, R123 ;  /* 0x0000007b477b1221 */ /* 0x000fe20000010000 */
[----:B------:R-:W-:Y:S01]  /*2c20*/  @P1 FADD.FTZ R126, R74, R126 ;  /* 0x0000007e4a7e1221 */ /* 0x000fe20000010000 */
[----:B------:R-:W-:Y:S01]  /*2c30*/  @P1 FADD.FTZ R127, R75, R127 ;  /* 0x0000007f4b7f1221 */ /* 0x000fe20000010000 */
[----:B------:R-:W-:Y:S01]  /*2c40*/  FADD.FTZ R239, R239, -R116 ;  /* 0x80000074efef7221 */ /* 0x000fe20000010000 */
[C---:B------:R-:W-:Y:S01]  /*2c50*/  FMUL.FTZ R124, R222.reuse, R124 ;  /* 0x0000007cde7c7220 */ /* 0x040fe20000410000 */
[----:B------:R-:W-:Y:S01]  /*2c60*/  FMUL.FTZ R125, R222, R125 ;  /* 0x0000007dde7d7220 */ /* 0x000fe20000410000 */
        /* <DEDUP_REMOVED lines=8> */
[----:B------:R-:W-:Y:S01]  /*2cf0*/  FADD.FTZ R133, R133, -R130 ;  /* 0x8000008285857221 */ /* 0x000fe20000010000 */
[----:B------:R-:W-:Y:S01]  /*2d00*/  FADD.FTZ R140, R164, -R140 ;  /* 0x8000008ca48c7221 */ /* 0x000fe20000010000 */
[----:B------:R-:W-:Y:S01]  /*2d10*/  FADD.FTZ R141, R200, -R141 ;  /* 0x8000008dc88d7221 */ /* 0x000fe20000010000 */
[----:B------:R-:W-:Y:S01]  /*2d20*/  @P1 FADD.FTZ R124, R72, R124 ;  /* 0x0000007c487c1221 */ /* 0x000fe20000010000 */
[----:B------:R-:W-:Y:S01]  /*2d30*/  @P1 FADD.FTZ R125, R73, R125 ;  /* 0x0000007d497d1221 */ /* 0x000fe20000010000 */
[----:B------:R-:W-:Y:S01]  /*2d40*/  F2FP.BF16.F32.PACK_AB R116, R117, R116 ;  /* 0x000000747574723e */ /* 0x000fe200000010ff */
[----:B------:R-:W-:Y:S01]  /*2d50*/  FADD.FTZ R137, R230, -R137 ;  /* 0x80000089e6897221 */ /* 0x000fe20000010000 */
[----:B------:R-:W-:Y:S01]  /*2d60*/  FADD.FTZ R139, R231, -R139 ;  /* 0x8000008be78b7221 */ /* 0x000fe20000010000 */
[----:B------:R-:W-:Y:S01]  /*2d70*/  F2FP.BF16.F32.PACK_AB R117, R119, R118 ;  /* 0x000000767775723e */ /* 0x000fe200000010ff */
[----:B------:R-:W-:Y:S01]  /*2d80*/  FADD.FTZ R228, R228, -R131 ;  /* 0x80000083e4e47221 */ /* 0x000fe20000010000 */
[----:B------:R-:W-:Y:S01]  /*2d90*/  F2FP.BF16.F32.PACK_AB R119, R135, R134 ;  /* 0x000000868777723e */ /* 0x000fe200000010ff */
[----:B------:R-:W-:Y:S01]  /*2da0*/  FMUL.FTZ R164, R222, R133 ;  /* 0x00000085dea47220 */ /* 0x000fe20000410000 */
[-C--:B------:R-:W-:Y:S01]  /*2db0*/  FMUL.FTZ R130, R124, R192.reuse ;  /* 0x000000c07c827220 */ /* 0x080fe20000410000 */
[----:B------:R-:W-:Y:S01]  /*2dc0*/  FMUL.FTZ R131, R125, R192 ;  /* 0x000000c07d837220 */ /* 0x000fe20000410000 */
[C---:B------:R-:W-:Y:S01]  /*2dd0*/  FMUL.FTZ R133, R222.reuse, R140 ;  /* 0x0000008cde857220 */ /* 0x040fe20000410000 */
[C---:B------:R-:W-:Y:S01]  /*2de0*/  FMUL.FTZ R134, R222.reuse, R141 ;  /* 0x0000008dde867220 */ /* 0x040fe20000410000 */
[C---:B------:R-:W-:Y:S01]  /*2df0*/  FMUL.FTZ R136, R222.reuse, R136 ;  /* 0x00000088de887220 */ /* 0x040fe20000410000 */
[----:B------:R-:W3:Y:S01]  /*2e00*/  @P2 LDC.64 R140, c[0x0][0x308] ;  /* 0x0000c200ff8c2b82 */ /* 0x000ee20000000a00 */
[C---:B------:R-:W-:Y:S01]  /*2e10*/  FMUL.FTZ R137, R222.reuse, R137 ;  /* 0x00000089de897220 */ /* 0x040fe20000410000 */
[C---:B------:R-:W-:Y:S01]  /*2e20*/  FMUL.FTZ R138, R222.reuse, R138 ;  /* 0x0000008ade8a7220 */ /* 0x040fe20000410000 */
[C---:B------:R-:W-:Y:S01]  /*2e30*/  FMUL.FTZ R139, R222.reuse, R139 ;  /* 0x0000008bde8b7220 */ /* 0x040fe20000410000 */
[C---:B------:R-:W-:Y:S01]  /*2e40*/  FMUL.FTZ R163, R222.reuse, R132 ;  /* 0x00000084dea37220 */ /* 0x040fe20000410000 */
[C---:B------:R-:W-:Y:S01]  /*2e50*/  FMUL.FTZ R227, R222.reuse, R227 ;  /* 0x000000e3dee37220 */ /* 0x040fe20000410000 */
[----:B------:R-:W-:Y:S01]  /*2e60*/  FMUL.FTZ R228, R222, R228 ;  /* 0x000000e4dee47220 */ /* 0x000fe20000410000 */
[----:B------:R-:W-:Y:S01]  /*2e70*/  F2FP.BF16.F32.PACK_AB R118, R131, R130 ;  /* 0x000000828376723e */ /* 0x000fe200000010ff */
[----:B0-----:R-:W-:Y:S01]  /*2e80*/  @P2 IMAD.WIDE.U32 R128, R220, 0x20, R128 ;  /* 0x00000020dc802825 */ /* 0x001fe200078e0080 */
[----:B------:R-:W-:-:S03]  /*2e90*/  SEL R120, R120, R108, P3 ;  /* 0x0000006c78787207 */ /* 0x000fc60001800000 */
[----:B------:R-:W-:Y:S01]  /*2ea0*/  FADD.FTZ R142, R165, -R142 ;  /* 0x8000008ea58e7221 */ /* 0x000fe20000010000 */
[----:B------:R-:W-:Y:S01]  /*2eb0*/  SEL R121, R121, R109, P3 ;  /* 0x0000006d79797207 */ /* 0x000fe20001800000 */
[----:B------:R-:W-:Y:S01]  /*2ec0*/  FADD.FTZ R143, R232, -R143 ;  /* 0x8000008fe88f7221 */ /* 0x000fe20000010000 */
        /* <DEDUP_REMOVED lines=12> */
[----:B------:R-:W-:Y:S01]  /*2f90*/  FADD.FTZ R147, R203, -R147 ;  /* 0x80000093cb937221 */ /* 0x000fe20000010000 */
[----:B------:R-:W-:Y:S01]  /*2fa0*/  @P1 FADD.FTZ R163, R76, R163 ;  /* 0x000000a34ca31221 */ /* 0x000fe20000010000 */
[----:B------:R-:W-:Y:S01]  /*2fb0*/  @P1 FADD.FTZ R227, R77, R227 ;  /* 0x000000e34de31221 */ /* 0x000fe20000010000 */
[----:B------:R-:W-:Y:S01]  /*2fc0*/  @P1 FADD.FTZ R164, R78, R164 ;  /* 0x000000a44ea41221 */ /* 0x000fe20000010000 */
[----:B------:R-:W-:Y:S01]  /*2fd0*/  @P1 FADD.FTZ R228, R79, R228 ;  /* 0x000000e44fe41221 */ /* 0x000fe20000010000 */
[----:B------:R-:W-:Y:S01]  /*2fe0*/  FADD.FTZ R234, R234, -R159 ;  /* 0x8000009feaea7221 */ /* 0x000fe20000010000 */
[C---:B------:R-:W-:Y:S01]  /*2ff0*/  FMUL.FTZ R135, R222.reuse, R142 ;  /* 0x0000008ede877220 */ /* 0x040fe20000410000 */
[C---:B------:R-:W-:Y:S01]  /*3000*/  FMUL.FTZ R159, R222.reuse, R143 ;  /* 0x0000008fde9f7220 */ /* 0x040fe20000410000 */
[----:B------:R0:W-:Y:S01]  /*3010*/  @P2 STG.E.128 desc[UR6][R128.64], R120 ;  /* 0x0000007880002986 */ /* 0x0001e2000c101d06 */
[C---:B------:R-:W-:Y:S01]  /*3020*/  FMUL.FTZ R160, R222.reuse, R144 ;  /* 0x00000090dea07220 */ /* 0x040fe20000410000 */
[C---:B------:R-:W-:Y:S01]  /*3030*/  FMUL.FTZ R161, R222.reuse, R145 ;  /* 0x00000091dea17220 */ /* 0x040fe20000410000 */
[C---:B------:R-:W-:Y:S01]  /*3040*/  FMUL.FTZ R162, R222.reuse, R146 ;  /* 0x00000092dea27220 */ /* 0x040fe20000410000 */
[----:B------:R2:W-:Y:S01]  /*3050*/  @P2 STG.E.128 desc[UR6][R128.64+0x10], R124 ;  /* 0x0000107c80002986 */ /* 0x0005e2000c101d06 */
[----:B------:R-:W-:Y:S01]  /*3060*/  FMUL.FTZ R132, R222, R147 ;  /* 0x00000093de847220 */ /* 0x000fe20000410000 */
[----:B------:R-:W-:Y:S01]  /*3070*/  @P1 FADD.FTZ R133, R84, R133 ;  /* 0x0000008554851221 */ /* 0x000fe20000010000 */
[----:B------:R-:W-:Y:S01]  /*3080*/  @P1 FADD.FTZ R134, R85, R134 ;  /* 0x0000008655861221 */ /* 0x000fe20000010000 */
[----:B------:R1:W-:Y:S01]  /*3090*/  STG.E.128 desc[UR6][R130.64], R116 ;  /* 0x0000007482007986 */ /* 0x0003e2000c101d06 */
        /* <DEDUP_REMOVED lines=9> */
[C---:B0-----:R-:W-:Y:S01]  /*3130*/  SEL R120, R136.reuse, R112, P3 ;  /* 0x0000007088787207 */ /* 0x041fe20001800000 */
[-C--:B------:R-:W-:Y:S01]  /*3140*/  FMUL.FTZ R136, R136, R192.reuse ;  /* 0x000000c088887220 */ /* 0x080fe20000410000 */
[C---:B------:R-:W-:Y:S01]  /*3150*/  SEL R121, R137.reuse, R113, P3 ;  /* 0x0000007189797207 */ /* 0x040fe20001800000 */
[----:B------:R-:W-:Y:S01]  /*3160*/  FMUL.FTZ R137, R137, R192 ;  /* 0x000000c089897220 */ /* 0x000fe20000410000 */
[----:B--2---:R-:W-:Y:S01]  /*3170*/  @P2 IMAD.WIDE.U32 R124, R210, 0x20, R168 ;  /* 0x00000020d27c2825 */ /* 0x004fe200078e00a8 */
[----:B------:R-:W-:-:S03]  /*3180*/  SEL R122, R138, R114, P3 ;  /* 0x000000728a7a7207 */ /* 0x000fc60001800000 */
[-C--:B------:R-:W-:Y:S01]  /*3190*/  FMUL.FTZ R126, R163, R192.reuse ;  /* 0x000000c0a37e7220 */ /* 0x080fe20000410000 */
[----:B------:R-:W-:Y:S01]  /*31a0*/  SEL R123, R139, R115, P3 ;  /* 0x000000738b7b7207 */ /* 0x000fe20001800000 */
[----:B------:R-:W-:Y:S01]  /*31b0*/  FMUL.FTZ R127, R227, R192 ;  /* 0x000000c0e37f7220 */ /* 0x000fe20000410000 */
[----:B-1----:R-:W-:Y:S01]  /*31c0*/  SEL R116, R163, R108, P3 ;  /* 0x0000006ca3747207 */ /* 0x002fe20001800000 */
[-C--:B------:R-:W-:Y:S01]  /*31d0*/  FMUL.FTZ R128, R164, R192.reuse ;  /* 0x000000c0a4807220 */ /* 0x080fe20000410000 */
[----:B------:R-:W-:Y:S01]  /*31e0*/  SEL R117, R227, R109, P3 ;  /* 0x0000006de3757207 */ /* 0x000fe20001800000 */
[----:B------:R-:W-:Y:S01]  /*31f0*/  FMUL.FTZ R129, R228, R192 ;  /* 0x000000c0e4817220 */ /* 0x000fe20000410000 */
[----:B------:R-:W-:Y:S01]  /*3200*/  SEL R118, R164, R110, P3 ;  /* 0x0000006ea4767207 */ /* 0x000fe20001800000 */
[----:B------:R0:W-:Y:S01]  /*3210*/  @P2 STG.E.128 desc[UR6][R124.64+0x10], R120 ;  /* 0x000010787c002986 */ /* 0x0001e2000c101d06 */
[----:B------:R-:W-:Y:S01]  /*3220*/  SEL R119, R228, R111, P3 ;  /* 0x0000006fe4777207 */ /* 0x000fe20001800000 */
[----:B------:R-:W-:Y:S01]  /*3230*/  FADD.FTZ R229, R229, -R155 ;  /* 0x8000009be5e57221 */ /* 0x000fe20000010000 */
[----:B------:R-:W-:Y:S01]  /*3240*/  FADD.FTZ R233, R233, -R157 ;  /* 0x8000009de9e97221 */ /* 0x000fe20000010000 */
[C---:B------:R-:W-:Y:S01]  /*3250*/  FMUL.FTZ R155, R222.reuse, R148 ;  /* 0x00000094de9b7220 */ /* 0x040fe20000410000 */
[C---:B------:R-:W-:Y:S01]  /*3260*/  FMUL.FTZ R157, R222.reuse, R150 ;  /* 0x00000096de9d7220 */ /* 0x040fe20000410000 */
[----:B------:R1:W-:Y:S01]  /*3270*/  @P2 STG.E.128 desc[UR6][R124.64], R116 ;  /* 0x000000747c002986 */ /* 0x0003e2000c101d06 */
[C---:B------:R-:W-:Y:S01]  /*3280*/  FMUL.FTZ R150, R222.reuse, R152 ;  /* 0x00000098de967220 */ /* 0x040fe20000410000 */
[C---:B------:R-:W-:Y:S01]  /*3290*/  FMUL.FTZ R148, R222.reuse, R153 ;  /* 0x00000099de947220 */ /* 0x040fe20000410000 */
[C---:B------:R-:W-:Y:S01]  /*32a0*/  FMUL.FTZ R146, R222.reuse, R154 ;  /* 0x0000009ade927220 */ /* 0x040fe20000410000 */
[----:B------:R-:W-:Y:S01]  /*32b0*/  FMUL.FTZ R145, R222, R229 ;  /* 0x000000e5de917220 */ /* 0x000fe20000410000 */
[----:B---3--:R-:W-:Y:S01]  /*32c0*/  @P2 IMAD.WIDE.U32 R140, R211, 0x20, R140 ;  /* 0x00000020d38c2825 */ /* 0x008fe200078e008c */
[----:B------:R-:W-:-:S03]  /*32d0*/  SEL R130, R162, R114, P3 ;  /* 0x00000072a2827207 */ /* 0x000fc60001800000 */
[----:B------:R-:W-:Y:S01]  /*32e0*/  FADD.FTZ R172, R172, -R156 ;  /* 0x8000009cacac7221 */ /* 0x000fe20000010000 */
[----:B------:R-:W-:Y:S01]  /*32f0*/  SEL R131, R132, R115, P3 ;  /* 0x0000007384837207 */ /* 0x000fe20001800000 */
[----:B------:R-:W-:Y:S01]  /*3300*/  IMAD.WIDE.U32 R142, R211, 0x10, R166 ;  /* 0x00000010d38e7825 */ /* 0x000fe200078e00a6 */
[----:B------:R-:W2:Y:S03]  /*3310*/  @P2 LDC.64 R164, c[0x0][0x308] ;  /* 0x0000c200ffa42b82 */ /* 0x000ea60000000a00 */
[----:B------:R-:W-:Y:S01]  /*3320*/  @P1 FADD.FTZ R150, R96, R150 ;  /* 0x0000009660961221 */ /* 0x000fe20000010000 */
[-C--:B0-----:R-:W-:Y:S01]  /*3330*/  FMUL.FTZ R120, R133, R192.reuse ;  /* 0x000000c085787220 */ /* 0x081fe20000410000 */
[-C--:B------:R-:W-:Y:S01]  /*3340*/  FMUL.FTZ R121, R134, R192.reuse ;  /* 0x000000c086797220 */ /* 0x080fe20000410000 */
[-C--:B------:R-:W-:Y:S01]  /*3350*/  FMUL.FTZ R122, R135, R192.reuse ;  /* 0x000000c0877a7220 */ /* 0x080fe20000410000 */
[----:B------:R-:W-:Y:S01]  /*3360*/  FMUL.FTZ R123, R159, R192 ;  /* 0x000000c09f7b7220 */ /* 0x000fe20000410000 */
[----:B------:R-:W-:Y:S01]  /*3370*/  @P1 FADD.FTZ R148, R97, R148 ;  /* 0x0000009461941221 */ /* 0x000fe20000010000 */
[----:B------:R-:W-:Y:S01]  /*3380*/  @P1 FADD.FTZ R146, R98, R146 ;  /* 0x0000009262921221 */ /* 0x000fe20000010000 */
[----:B-1----:R-:W-:Y:S01]  /*3390*/  F2FP.BF16.F32.PACK_AB R116, R127, R126 ;  /* 0x0000007e7f74723e */ /* 0x002fe200000010ff */
[----:B------:R-:W-:Y:S01]  /*33a0*/  FMUL.FTZ R119, R138, R192 ;  /* 0x000000c08a777220 */ /* 0x000fe20000410000 */
[----:B------:R-:W-:Y:S01]  /*33b0*/  F2FP.BF16.F32.PACK_AB R117, R129, R128 ;  /* 0x000000808175723e */ /* 0x000fe200000010ff */
[-C--:B------:R-:W-:Y:S01]  /*33c0*/  FMUL.FTZ R126, R139, R192.reuse ;  /* 0x000000c08b7e7220 */ /* 0x080fe20000410000 */
[-C--:B------:R-:W-:Y:S01]  /*33d0*/  FMUL.FTZ R124, R160, R192.reuse ;  /* 0x000000c0a07c7220 */ /* 0x080fe20000410000 */
[-C--:B------:R-:W-:Y:S01]  /*33e0*/  FMUL.FTZ R125, R161, R192.reuse ;  /* 0x000000c0a17d7220 */ /* 0x080fe20000410000 */
[-C--:B------:R-:W-:Y:S01]  /*33f0*/  FMUL.FTZ R127, R162, R192.reuse ;  /* 0x000000c0a27f7220 */ /* 0x080fe20000410000 */
[----:B------:R-:W-:Y:S01]  /*3400*/  FMUL.FTZ R128, R132, R192 ;  /* 0x000000c084807220 */ /* 0x000fe20000410000 */
[----:B------:R-:W-:Y:S01]  /*3410*/  F2FP.BF16.F32.PACK_AB R118, R137, R136 ;  /* 0x000000888976723e */ /* 0x000fe200000010ff */
[----:B------:R-:W-:Y:S01]  /*3420*/  IMAD.WIDE.U32 R138, R210, 0x10, R166 ;  /* 0x00000010d28a7825 */ /* 0x000fe200078e00a6 */
[----:B------:R-:W0:Y:S01]  /*3430*/  @P2 LDC.64 R136, c[0x0][0x308] ;  /* 0x0000c200ff882b82 */ /* 0x000e220000000a00 */
[----:B------:R-:W-:-:S02]  /*3440*/  F2FP.BF16.F32.PACK_AB R120, R121, R120 ;  /* 0x000000787978723e */ /* 0x000fc400000010ff */
[----:B------:R-:W-:Y:S01]  /*3450*/  @P1 FADD.FTZ R145, R99, R145 ;  /* 0x0000009163911221 */ /* 0x000fe20000010000 */
[----:B------:R-:W-:Y:S01]  /*3460*/  F2FP.BF16.F32.PACK_AB R121, R123, R122 ;  /* 0x0000007a7b79723e */ /* 0x000fe200000010ff */
[----:B------:R-:W-:Y:S01]  /*3470*/  FADD.FTZ R151, R224, -R151 ;  /* 0x80000097e0977221 */ /* 0x000fe20000010000 */
[----:B------:R-:W-:Y:S01]  /*3480*/  F2FP.BF16.F32.PACK_AB R119, R126, R119 ;  /* 0x000000777e77723e */ /* 0x000fe200000010ff */
[C---:B------:R-:W-:Y:S01]  /*3490*/  FMUL.FTZ R153, R222.reuse, R172 ;  /* 0x000000acde997220 */ /* 0x040fe20000410000 */
[----:B------:R-:W-:Y:S01]  /*34a0*/  F2FP.BF16.F32.PACK_AB R122, R125, R124 ;  /* 0x0000007c7d7a723e */ /* 0x000fe200000010ff */
[----:B------:R-:W-:Y:S01]  /*34b0*/  FMUL.FTZ R154, R222, R233 ;  /* 0x000000e9de9a7220 */ /* 0x000fe20000410000 */
[----:B------:R-:W-:Y:S01]  /*34c0*/  F2FP.BF16.F32.PACK_AB R123, R128, R127 ;  /* 0x0000007f807b723e */ /* 0x000fe200000010ff */
[----:B------:R1:W-:Y:S01]  /*34d0*/  STG.E.128 desc[UR6][R138.64], R116 ;  /* 0x000000748a007986 */ /* 0x0003e2000c101d06 */
[----:B------:R-:W-:Y:S01]  /*34e0*/  SEL R124, R133, R108, P3 ;  /* 0x0000006c857c7207 */ /* 0x000fe20001800000 */
[----:B------:R-:W-:Y:S01]  /*34f0*/  FADD.FTZ R173, R173, -R158 ;  /* 0x8000009eadad7221 */ /* 0x000fe20000010000 */
        /* <DEDUP_REMOVED lines=9> */
[----:B------:R3:W-:Y:S01]  /*3590*/  @P2 STG.E.128 desc[UR6][R140.64], R124 ;  /* 0x0000007c8c002986 */ /* 0x0007e2000c101d06 */
[----:B------:R-:W-:Y:S01]  /*35a0*/  FMUL.FTZ R158, R222, R151 ;  /* 0x00000097de9e7220 */ /* 0x000fe20000410000 */
[----:B------:R-:W-:Y:S01]  /*35b0*/  @P1 FADD.FTZ R153, R100, R153 ;  /* 0x0000009964991221 */ /* 0x000fe20000010000 */
[----:B------:R-:W-:Y:S01]  /*35c0*/  @P1 FADD.FTZ R154, R101, R154 ;  /* 0x0000009a659a1221 */ /* 0x000fe20000010000 */
[----:B------:R-:W-:Y:S01]  /*35d0*/  @P2 STG.E.128 desc[UR6][R140.64+0x10], R128 ;  /* 0x000010808c002986 */ /* 0x000fe2000c101d06 */
[----:B------:R-:W-:Y:S01]  /*35e0*/  FMUL.FTZ R151, R222, R173 ;  /* 0x000000adde977220 */ /* 0x000fe20000410000 */
[-C--:B-1----:R-:W-:Y:S01]  /*35f0*/  FMUL.FTZ R118, R150, R192.reuse ;  /* 0x000000c096767220 */ /* 0x082fe20000410000 */
[----:B------:R-:W-:Y:S01]  /*3600*/  FMUL.FTZ R119, R148, R192 ;  /* 0x000000c094777220 */ /* 0x000fe20000410000 */
[----:B------:R1:W-:Y:S01]  /*3610*/  STG.E.128 desc[UR6][R142.64], R120 ;  /* 0x000000788e007986 */ /* 0x0003e2000c101d06 */
[C---:B------:R-:W-:Y:S01]  /*3620*/  FMUL.FTZ R152, R222.reuse, R234 ;  /* 0x000000eade987220 */ /* 0x040fe20000410000 */
[C---:B------:R-:W-:Y:S01]  /*3630*/  FMUL.FTZ R156, R222.reuse, R149 ;  /* 0x00000095de9c7220 */ /* 0x040fe20000410000 */
[C---:B------:R-:W-:Y:S01]  /*3640*/  FMUL.FTZ R147, R222.reuse, R236 ;  /* 0x000000ecde937220 */ /* 0x040fe20000410000 */
[----:B------:R-:W-:Y:S01]  /*3650*/  F2FP.BF16.F32.PACK_AB R118, R119, R118 ;  /* 0x000000767776723e */ /* 0x000fe200000010ff */
[C---:B------:R-:W-:Y:S01]  /*3660*/  FMUL.FTZ R149, R222.reuse, R201 ;  /* 0x000000c9de957220 */ /* 0x040fe20000410000 */
[C---:B------:R-:W-:Y:S01]  /*3670*/  FMUL.FTZ R144, R222.reuse, R226 ;  /* 0x000000e2de907220 */ /* 0x040fe20000410000 */
[----:B------:R-:W-:Y:S01]  /*3680*/  FMUL.FTZ R222, R222, R239 ;  /* 0x000000efdede7220 */ /* 0x000fe20000410000 */
[----:B------:R-:W-:Y:S01]  /*3690*/  @P1 FADD.FTZ R157, R94, R157 ;  /* 0x0000009d5e9d1221 */ /* 0x000fe20000010000 */
[----:B------:R-:W-:Y:S01]  /*36a0*/  @P1 FADD.FTZ R158, R95, R158 ;  /* 0x0000009e5f9e1221 */ /* 0x000fe20000010000 */
[-C--:B---3--:R-:W-:Y:S01]  /*36b0*/  FMUL.FTZ R124, R153, R192.reuse ;  /* 0x000000c0997c7220 */ /* 0x088fe20000410000 */
[----:B------:R-:W-:Y:S01]  /*36c0*/  @P1 FADD.FTZ R151, R102, R151 ;  /* 0x0000009766971221 */ /* 0x000fe20000010000 */
[----:B------:R-:W-:Y:S01]  /*36d0*/  @P1 FADD.FTZ R152, R103, R152 ;  /* 0x0000009867981221 */ /* 0x000fe20000010000 */
[----:B------:R-:W-:Y:S01]  /*36e0*/  @P1 FADD.FTZ R155, R92, R155 ;  /* 0x0000009b5c9b1221 */ /* 0x000fe20000010000 */
[----:B------:R-:W-:Y:S01]  /*36f0*/  @P1 FADD.FTZ R156, R93, R156 ;  /* 0x0000009c5d9c1221 */ /* 0x000fe20000010000 */
[----:B------:R-:W-:Y:S01]  /*3700*/  @P1 FADD.FTZ R147, R105, R147 ;  /* 0x0000009369931221 */ /* 0x000fe20000010000 */
[----:B------:R-:W-:Y:S01]  /*3710*/  @P1 FADD.FTZ R149, R104, R149 ;  /* 0x0000009568951221 */ /* 0x000fe20000010000 */
[----:B------:R-:W-:Y:S01]  /*3720*/  @P1 FADD.FTZ R144, R106, R144 ;  /* 0x000000906a901221 */ /* 0x000fe20000010000 */
[-C--:B-1----:R-:W-:Y:S01]  /*3730*/  FMUL.FTZ R120, R146, R192.reuse ;  /* 0x000000c092787220 */ /* 0x082fe20000410000 */
[-C--:B------:R-:W-:Y:S01]  /*3740*/  FMUL.FTZ R121, R145, R192.reuse ;  /* 0x000000c091797220 */ /* 0x080fe20000410000 */
[----:B------:R-:W-:Y:S01]  /*3750*/  FMUL.FTZ R125, R151, R192 ;  /* 0x000000c0977d7220 */ /* 0x000fe20000410000 */
[----:B------:R-:W-:Y:S01]  /*3760*/  @P1 FADD.FTZ R222, R107, R222 ;  /* 0x000000de6bde1221 */ /* 0x000fe20000010000 */
[----:B------:R-:W-:Y:S01]  /*3770*/  SEL R134, R157, R110, P3 ;  /* 0x0000006e9d867207 */ /* 0x000fe20001800000 */
[----:B------:R-:W-:Y:S01]  /*3780*/  FMUL.FTZ R116, R155, R192 ;  /* 0x000000c09b747220 */ /* 0x000fe20000410000 */
[----:B------:R-:W-:Y:S01]  /*3790*/  F2FP.BF16.F32.PACK_AB R119, R121, R120 ;  /* 0x000000787977723e */ /* 0x000fe200000010ff */
[-C--:B------:R-:W-:Y:S01]  /*37a0*/  FMUL.FTZ R121, R154, R192.reuse ;  /* 0x000000c09a797220 */ /* 0x080fe20000410000 */
[-C--:B------:R-:W-:Y:S01]  /*37b0*/  FMUL.FTZ R120, R152, R192.reuse ;  /* 0x000000c098787220 */ /* 0x080fe20000410000 */
[----:B------:R-:W-:Y:S01]  /*37c0*/  SEL R135, R158, R111, P3 ;  /* 0x0000006f9e877207 */ /* 0x000fe20001800000 */
[----:B------:R-:W-:Y:S01]  /*37d0*/  FMUL.FTZ R117, R156, R192 ;  /* 0x000000c09c757220 */ /* 0x000fe20000410000 */
[----:B0-----:R-:W-:Y:S01]  /*37e0*/  @P2 IMAD.WIDE.U32 R136, R193, 0x20, R136 ;  /* 0x00000020c1882825 */ /* 0x001fe200078e0088 */
[----:B------:R-:W-:-:S03]  /*37f0*/  F2FP.BF16.F32.PACK_AB R124, R121, R124 ;  /* 0x0000007c797c723e */ /* 0x000fc600000010ff */
[-C--:B------:R-:W-:Y:S01]  /*3800*/  FMUL.FTZ R157, R157, R192.reuse ;  /* 0x000000c09d9d7220 */ /* 0x080fe20000410000 */
[----:B------:R-:W-:Y:S01]  /*3810*/  SEL R121, R148, R113, P3 ;  /* 0x0000007194797207 */ /* 0x000fe20001800000 */
[----:B------:R-:W-:Y:S01]  /*3820*/  FMUL.FTZ R158, R158, R192 ;  /* 0x000000c09e9e7220 */ /* 0x000fe20000410000 */
[----:B------:R-:W-:Y:S01]  /*3830*/  SEL R132, R155, R108, P3 ;  /* 0x0000006c9b847207 */ /* 0x000fe20001800000 */
[-C--:B------:R-:W-:Y:S01]  /*3840*/  FMUL.FTZ R126, R149, R192.reuse ;  /* 0x000000c0957e7220 */ /* 0x080fe20000410000 */
[----:B------:R-:W-:Y:S01]  /*3850*/  SEL R133, R156, R109, P3 ;  /* 0x0000006d9c857207 */ /* 0x000fe20001800000 */
[-C--:B------:R-:W-:Y:S01]  /*3860*/  FMUL.FTZ R127, R144, R192.reuse ;  /* 0x000000c0907f7220 */ /* 0x080fe20000410000 */
[C---:B------:R-:W-:Y:S01]  /*3870*/  SEL R113, R147.reuse, R113, P3 ;  /* 0x0000007193717207 */ /* 0x040fe20001800000 */
[-C--:B------:R-:W-:Y:S01]  /*3880*/  FMUL.FTZ R147, R147, R192.reuse ;  /* 0x000000c093937220 */ /* 0x080fe20000410000 */
[----:B------:R-:W-:Y:S01]  /*3890*/  FMUL.FTZ R192, R222, R192 ;  /* 0x000000c0dec07220 */ /* 0x000fe20000410000 */
[----:B------:R-:W-:Y:S01]  /*38a0*/  F2FP.BF16.F32.PACK_AB R125, R120, R125 ;  /* 0x0000007d787d723e */ /* 0x000fe200000010ff */
[----:B------:R2:W-:Y:S01]  /*38b0*/  @P2 STG.E.128 desc[UR6][R136.64], R132 ;  /* 0x0000008488002986 */ /* 0x0005e2000c101d06 */
[----:B------:R-:W-:Y:S01]  /*38c0*/  F2FP.BF16.F32.PACK_AB R116, R117, R116 ;  /* 0x000000747574723e */ /* 0x000fe200000010ff */
[----:B------:R-:W-:Y:S01]  /*38d0*/  IMAD.WIDE.U32 R130, R193, 0x10, R166 ;  /* 0x00000010c1827825 */ /* 0x000fe200078e00a6 */
[----:B------:R-:W-:-:S02]  /*38e0*/  SEL R120, R150, R112, P3 ;  /* 0x0000007096787207 */ /* 0x000fc40001800000 */
[----:B------:R-:W-:Y:S01]  /*38f0*/  SEL R122, R146, R114, P3 ;  /* 0x00000072927a7207 */ /* 0x000fe20001800000 */
[----:B------:R-:W-:Y:S01]  /*3900*/  IMAD.WIDE.U32 R128, R194, 0x10, R166 ;  /* 0x00000010c2807825 */ /* 0x000fe200078e00a6 */
[----:B------:R-:W-:Y:S02]  /*3910*/  SEL R123, R145, R115, P3 ;  /* 0x00000073917b7207 */ /* 0x000fe40001800000 */
[----:B------:R-:W-:Y:S02]  /*3920*/  F2FP.BF16.F32.PACK_AB R117, R158, R157 ;  /* 0x0000009d9e75723e */ /* 0x000fe400000010ff */
[----:B------:R-:W-:Y:S01]  /*3930*/  SEL R108, R153, R108, P3 ;  /* 0x0000006c996c7207 */ /* 0x000fe20001800000 */
[----:B------:R0:W-:Y:S01]  /*3940*/  @P2 STG.E.128 desc[UR6][R136.64+0x10], R120 ;  /* 0x0000107888002986 */ /* 0x0001e2000c101d06 */
[----:B------:R-:W-:Y:S02]  /*3950*/  SEL R109, R154, R109, P3 ;  /* 0x0000006d9a6d7207 */ /* 0x000fe40001800000 */
[----:B------:R-:W-:Y:S01]  /*3960*/  SEL R110, R151, R110, P3 ;  /* 0x0000006e976e7207 */ /* 0x000fe20001800000 */
[----:B------:R0:W-:Y:S01]  /*3970*/  STG.E.128 desc[UR6][R130.64], R116 ;  /* 0x0000007482007986 */ /* 0x0001e2000c101d06 */
[----:B------:R-:W-:Y:S01]  /*3980*/  SEL R111, R152, R111, P3 ;  /* 0x0000006f986f7207 */ /* 0x000fe20001800000 */
[----:B--2---:R-:W-:Y:S01]  /*3990*/  @P2 IMAD.WIDE.U32 R132, R194, 0x20, R164 ;  /* 0x00000020c2842825 */ /* 0x004fe200078e00a4 */
[----:B------:R-:W-:-:S02]  /*39a0*/  SEL R112, R149, R112, P3 ;  /* 0x0000007095707207 */ /* 0x000fc40001800000 */
[----:B------:R-:W-:Y:S02]  /*39b0*/  SEL R114, R144, R114, P3 ;  /* 0x0000007290727207 */ /* 0x000fe40001800000 */
[----:B------:R-:W-:Y:S01]  /*39c0*/  SEL R115, R222, R115, P3 ;  /* 0x00000073de737207 */ /* 0x000fe20001800000 */
[----:B------:R0:W-:Y:S01]  /*39d0*/  @P2 STG.E.128 desc[UR6][R132.64], R108 ;  /* 0x0000006c84002986 */ /* 0x0001e2000c101d06 */
[----:B------:R-:W-:Y:S02]  /*39e0*/  F2FP.BF16.F32.PACK_AB R126, R147, R126 ;  /* 0x0000007e937e723e */ /* 0x000fe400000010ff */
[----:B------:R-:W-:Y:S01]  /*39f0*/  F2FP.BF16.F32.PACK_AB R127, R192, R127 ;  /* 0x0000007fc07f723e */ /* 0x000fe200000010ff */
[----:B------:R0:W-:Y:S01]  /*3a00*/  @P2 STG.E.128 desc[UR6][R132.64+0x10], R112 ;  /* 0x0000107084002986 */ /* 0x0001e2000c101d06 */
[----:B------:R-:W-:-:S03]  /*3a10*/  ISETP.GE.AND P1, PT, R191, UR13, PT ;  /* 0x0000000dbf007c0c */ /* 0x000fc6000bf26270 */
[----:B------:R0:W-:Y:S10]  /*3a20*/  STG.E.128 desc[UR6][R128.64], R124 ;  /* 0x0000007c80007986 */ /* 0x0001f4000c101d06 */
[----:B------:R-:W-:Y:S05]  /*3a30*/  @!P1 BRA `(.L_x_6884) ;  /* 0xffffffcc00689947 */ /* 0x000fea000383ffff */
        /* <DEDUP_REMOVED lines=66> */
[----:B-1----:R-:W-:-:S07]  /*3e60*/  MOV R79, R189 ;  /* 0x000000bd004f7202 */ /* 0x002fce0000000f00 */
.L_x_6881:
[----:B------:R-:W1:Y:S01]  /*3e70*/  S2R R26, SR_TID.X ;  /* 0x00000000001a7919 */ /* 0x000e620000002100 */
[----:B------:R-:W1:Y:S08]  /*3e80*/  S2UR UR4, SR_CTAID.X ;  /* 0x00000000000479c3 */ /* 0x000e700000002500 */
[----:B------:R-:W2:Y:S08]  /*3e90*/  LDC.64 R2, c[0x0][0x2d0] ;  /* 0x0000b400ff027b82 */ /* 0x000eb00000000a00 */
[----:B------:R-:W3:Y:S01]  /*3ea0*/  LDC.64 R24, c[0x0][0x2d8] ;  /* 0x0000b600ff187b82 */ /* 0x000ee20000000a00 */
[C---:B-1----:R-:W-:Y:S01]  /*3eb0*/  LEA.HI R0, R26.reuse, UR4, RZ, 0x19 ;  /* 0x000000041a007c11 */ /* 0x042fe2000f8fc8ff */
[----:B------:R-:W-:Y:S01]  /*3ec0*/  ULDC UR4, c[0x0][0x218] ;  /* 0x0000860000047ab9 */ /* 0x000fe20000000800 */
[----:B------:R-:W-:-:S03]  /*3ed0*/  LOP3.LUT R27, R26, 0x7f, RZ, 0xc0, !PT ;  /* 0x0000007f1a1b7812 */ /* 0x000fc600078ec0ff */
        /* <DEDUP_REMOVED lines=25> */
.L_x_6882:
[----:B------:R-:W-:Y:S01]  /*4070*/  HFMA2.MMA R251, -RZ, RZ, 0, 9.5367431640625e-07 ;  /* 0x00000010fffb7435 */ /* 0x000fe200000001ff */
[----:B------:R-:W-:Y:S02]  /*4080*/  MOV R118, 0xffffffff ;  /* 0xffffffff00767802 */ /* 0x000fe40000000f00 */
[----:B------:R-:W-:Y:S02]  /*4090*/  MOV R252, R116 ;  /* 0x0000007400fc7202 */ /* 0x000fe40000000f00 */
[----:B------:R-:W-:-:S07]  /*40a0*/  MOV R250, 0x1f ;  /* 0x0000001f00fa7802 */ /* 0x000fce0000000f00 */
[----:B-----5:R-:W-:Y:S05]  /*40b0*/  WARPSYNC.COLLECTIVE R118, `(.L_x_6885) ;  /* 0x0000000076087348 */ /* 0x020fea0003c00000 */
[----:B------:R0:W1:Y:S02]  /*40c0*/  SHFL.DOWN P2, R118, R252, R251, R250 ;  /* 0x080000fbfc767389 */ /* 0x00006400000400fa */
[----:B01---5:R-:W-:Y:S01]  /*40d0*/  ENDCOLLECTIVE ;  /* 0x000000000000791b */ /* 0x023fe20003800000 */
.L_x_6885:
[----:B------:R-:W-:Y:S01]  /*40e0*/  MOV R252, R117 ;  /* 0x0000007500fc7202 */ /* 0x000fe20000000f00 */
[----:B------:R-:W-:Y:S01]  /*40f0*/  FADD.FTZ R116, R116, R118 ;  /* 0x0000007674747221 */ /* 0x000fe20000010000 */
[----:B------:R-:W-:-:S07]  /*4100*/  MOV R118, 0xffffffff ;  /* 0xffffffff00767802 */ /* 0x000fce0000000f00 */
[----:B------:R-:W-:Y:S05]  /*4110*/  WARPSYNC.COLLECTIVE R118, `(.L_x_6886) ;  /* 0x0000000076087348 */ /* 0x000fea0003c00000 */
[----:B------:R0:W1:Y:S02]  /*4120*/  SHFL.DOWN P2, R118, R252, R251, R250 ;  /* 0x080000fbfc767389 */ /* 0x00006400000400fa */
[----:B01----:R-:W-:Y:S01]  /*4130*/  ENDCOLLECTIVE ;  /* 0x000000000000791b */ /* 0x003fe20003800000 */
.L_x_6886:
[----:B------:R-:W-:Y:S01]  /*4140*/  HFMA2.MMA R251, -RZ, RZ, 0, 4.76837158203125e-07 ;  /* 0x00000008fffb7435 */ /* 0x000fe200000001ff */
[----:B------:R-:W-:Y:S01]  /*4150*/  MOV R252, R116 ;  /* 0x0000007400fc7202 */ /* 0x000fe20000000f00 */
[----:B------:R-:W-:Y:S01]  /*4160*/  FADD.FTZ R117, R117, R118 ;  /* 0x0000007675757221 */ /* 0x000fe20000010000 */
[----:B------:R-:W-:-:S08]  /*4170*/  MOV R118, 0xffffffff ;  /* 0xffffffff00767802 */ /* 0x000fd00000000f00 */
[----:B------:R-:W-:Y:S05]  /*4180*/  WARPSYNC.COLLECTIVE R118, `(.L_x_6887) ;  /* 0x0000000076087348 */ /* 0x000fea0003c00000 */
[----:B------:R0:W1:Y:S02]  /*4190*/  SHFL.DOWN P2, R118, R252, R251, R250 ;  /* 0x080000fbfc767389 */ /* 0x00006400000400fa */
[----:B01----:R-:W-:Y:S01]  /*41a0*/  ENDCOLLECTIVE ;  /* 0x000000000000791b */ /* 0x003fe20003800000 */
.L_x_6887:
[----:B------:R-:W-:Y:S01]  /*41b0*/  MOV R252, R117 ;  /* 0x0000007500fc7202 */ /* 0x000fe20000000f00 */
[----:B------:R-:W-:Y:S01]  /*41c0*/  FADD.FTZ R116, R116, R118 ;  /* 0x0000007674747221 */ /* 0x000fe20000010000 */
[----:B------:R-:W-:-:S07]  /*41d0*/  MOV R118, 0xffffffff ;  /* 0xffffffff00767802 */ /* 0x000fce0000000f00 */
[----:B------:R-:W-:Y:S05]  /*41e0*/  WARPSYNC.COLLECTIVE R118, `(.L_x_6888) ;  /* 0x0000000076087348 */ /* 0x000fea0003c00000 */
[----:B------:R0:W1:Y:S02]  /*41f0*/  SHFL.DOWN P2, R118, R252, R251, R250 ;  /* 0x080000fbfc767389 */ /* 0x00006400000400fa */
[----:B01----:R-:W-:Y:S01]  /*4200*/  ENDCOLLECTIVE ;  /* 0x000000000000791b */ /* 0x003fe20003800000 */
.L_x_6888:
[----:B------:R-:W-:Y:S01]  /*4210*/  HFMA2.MMA R251, -RZ, RZ, 0, 2.384185791015625e-07 ;  /* 0x00000004fffb7435 */ /* 0x000fe200000001ff */
[----:B------:R-:W-:Y:S01]  /*4220*/  MOV R252, R116 ;  /* 0x0000007400fc7202 */ /* 0x000fe20000000f00 */
[----:B------:R-:W-:Y:S01]  /*4230*/  FADD.FTZ R117, R117, R118 ;  /* 0x0000007675757221 */ /* 0x000fe20000010000 */
[----:B------:R-:W-:-:S08]  /*4240*/  MOV R118, 0xffffffff ;  /* 0xffffffff00767802 */ /* 0x000fd00000000f00 */
[----:B------:R-:W-:Y:S05]  /*4250*/  WARPSYNC.COLLECTIVE R118, `(.L_x_6889) ;  /* 0x0000000076087348 */ /* 0x000fea0003c00000 */
[----:B------:R0:W1:Y:S02]  /*4260*/  SHFL.DOWN P2, R118, R252, R251, R250 ;  /* 0x080000fbfc767389 */ /* 0x00006400000400fa */
[----:B01----:R-:W-:Y:S01]  /*4270*/  ENDCOLLECTIVE ;  /* 0x000000000000791b */ /* 0x003fe20003800000 */
.L_x_6889:
[----:B------:R-:W-:Y:S01]  /*4280*/  MOV R252, R117 ;  /* 0x0000007500fc7202 */ /* 0x000fe20000000f00 */
[----:B------:R-:W-:Y:S01]  /*4290*/  FADD.FTZ R116, R116, R118 ;  /* 0x0000007674747221 */ /* 0x000fe20000010000 */
[----:B------:R-:W-:-:S07]  /*42a0*/  MOV R118, 0xffffffff ;  /* 0xffffffff00767802 */ /* 0x000fce0000000f00 */
[----:B------:R-:W-:Y:S05]  /*42b0*/  WARPSYNC.COLLECTIVE R118, `(.L_x_6890) ;  /* 0x0000000076087348 */ /* 0x000fea0003c00000 */
[----:B------:R0:W1:Y:S02]  /*42c0*/  SHFL.DOWN P2, R118, R252, R251, R250 ;  /* 0x080000fbfc767389 */ /* 0x00006400000400fa */
[----:B01----:R-:W-:Y:S01]  /*42d0*/  ENDCOLLECTIVE ;  /* 0x000000000000791b */ /* 0x003fe20003800000 */
.L_x_6890:
[----:B------:R-:W-:Y:S01]  /*42e0*/  HFMA2.MMA R251, -RZ, RZ, 0, 1.1920928955078125e-07 ;  /* 0x00000002fffb7435 */ /* 0x000fe200000001ff */
[----:B------:R-:W-:Y:S01]  /*42f0*/  MOV R252, R116 ;  /* 0x0000007400fc7202 */ /* 0x000fe20000000f00 */
[----:B------:R-:W-:Y:S01]  /*4300*/  FADD.FTZ R117, R117, R118 ;  /* 0x0000007675757221 */ /* 0x000fe20000010000 */
[----:B------:R-:W-:-:S08]  /*4310*/  MOV R118, 0xffffffff ;  /* 0xffffffff00767802 */ /* 0x000fd00000000f00 */
[----:B------:R-:W-:Y:S05]  /*4320*/  WARPSYNC.COLLECTIVE R118, `(.L_x_6891) ;  /* 0x0000000076087348 */ /* 0x000fea0003c00000 */
[----:B------:R0:W1:Y:S02]  /*4330*/  SHFL.DOWN P2, R118, R252, R251, R250 ;  /* 0x080000fbfc767389 */ /* 0x00006400000400fa */
[----:B01----:R-:W-:Y:S01]  /*4340*/  ENDCOLLECTIVE ;  /* 0x000000000000791b */ /* 0x003fe20003800000 */
.L_x_6891:
[----:B------:R-:W-:Y:S01]  /*4350*/  MOV R252, R117 ;  /* 0x0000007500fc7202 */ /* 0x000fe20000000f00 */
[----:B------:R-:W-:Y:S01]  /*4360*/  FADD.FTZ R116, R116, R118 ;  /* 0x0000007674747221 */ /* 0x000fe20000010000 */
[----:B------:R-:W-:-:S07]  /*4370*/  MOV R118, 0xffffffff ;  /* 0xffffffff00767802 */ /* 0x000fce0000000f00 */
[----:B------:R-:W-:Y:S05]  /*4380*/  WARPSYNC.COLLECTIVE R118, `(.L_x_6892) ;  /* 0x0000000076087348 */ /* 0x000fea0003c00000 */
[----:B------:R0:W1:Y:S02]  /*4390*/  SHFL.DOWN P2, R118, R252, R251, R250 ;  /* 0x080000fbfc767389 */ /* 0x00006400000400fa */
[----:B01----:R-:W-:Y:S01]  /*43a0*/  ENDCOLLECTIVE ;  /* 0x000000000000791b */ /* 0x003fe20003800000 */
.L_x_6892:
[----:B------:R-:W-:Y:S01]  /*43b0*/  HFMA2.MMA R251, -RZ, RZ, 0, 5.9604644775390625e-08 ;  /* 0x00000001fffb7435 */ /* 0x000fe200000001ff */
[----:B------:R-:W-:Y:S01]  /*43c0*/  MOV R252, R116 ;  /* 0x0000007400fc7202 */ /* 0x000fe20000000f00 */
[----:B------:R-:W-:Y:S01]  /*43d0*/  FADD.FTZ R117, R117, R118 ;  /* 0x0000007675757221 */ /* 0x000fe20000010000 */
[----:B------:R-:W-:-:S08]  /*43e0*/  MOV R118, 0xffffffff ;  /* 0xffffffff00767802 */ /* 0x000fd00000000f00 */
[----:B------:R-:W-:Y:S05]  /*43f0*/  WARPSYNC.COLLECTIVE R118, `(.L_x_6893) ;  /* 0x0000000076087348 */ /* 0x000fea0003c00000 */
[----:B------:R0:W1:Y:S02]  /*4400*/  SHFL.DOWN P2, R118, R252, R251, R250 ;  /* 0x080000fbfc767389 */ /* 0x00006400000400fa */
[----:B01----:R-:W-:Y:S01]  /*4410*/  ENDCOLLECTIVE ;  /* 0x000000000000791b */ /* 0x003fe20003800000 */
.L_x_6893:
[----:B------:R-:W-:Y:S02]  /*4420*/  MOV R252, R117 ;  /* 0x0000007500fc7202 */ /* 0x000fe40000000f00 */
[----:B------:R-:W-:Y:S02]  /*4430*/  MOV R119, R118 ;  /* 0x0000007600777202 */ /* 0x000fe40000000f00 */
[----:B------:R-:W-:-:S07]  /*4440*/  MOV R118, 0xffffffff ;  /* 0xffffffff00767802 */ /* 0x000fce0000000f00 */
[----:B------:R-:W-:Y:S05]  /*4450*/  WARPSYNC.COLLECTIVE R118, `(.L_x_6894) ;  /* 0x0000000076087348 */ /* 0x000fea0003c00000 */
[----:B------:R0:W1:Y:S02]  /*4460*/  SHFL.DOWN P2, R118, R252, R251, R250 ;  /* 0x080000fbfc767389 */ /* 0x00006400000400fa */
[----:B01----:R-:W-:Y:S01]  /*4470*/  ENDCOLLECTIVE ;  /* 0x000000000000791b */ /* 0x003fe20003800000 */
.L_x_6894:
[----:B------:R-:W-:Y:S05]  /*4480*/  BRA `(.L_x_6895) ;  /* 0xffffffe000207947 */ /* 0x000fea000383ffff */
.L_x_6896:
        /* <DEDUP_REMOVED lines=15> */
.L_x_16551:


//--------------------- .text._ZN10layer_norm13ln_bwd_kernelINS_13Kernel_traitsIf13__nv_bfloat16fS2_fjLj5120ELj1ELj1ELj4ELj16ENS_18Kernel_traits_baseILj5120EfS2_fS2_fjLj128EEEEELb0ELb0ELb1ELb0EEEvNS_9BwdParamsE --------------------------
	.section	.text._ZN10layer_norm13ln_bwd_kernelINS_13Kernel_traitsIf13__nv_bfloat16fS2_fjLj5120ELj1ELj1ELj4ELj16ENS_18Kernel_traits_baseILj5120EfS2_fS2_fjLj128EEEEELb0ELb0ELb1ELb0EEEvNS_9BwdParamsE,"ax",@progbits
	.align	128
        .global         _ZN10layer_norm13ln_bwd_kernelINS_13Kernel_traitsIf13__nv_bfloat16fS2_fjLj5120ELj1ELj1ELj4ELj16ENS_18Kernel_traits_baseILj5120EfS2_fS2_fjLj128EEEEELb0ELb0ELb1ELb0EEEvNS_9BwdParamsE
        .type           _ZN10layer_norm13ln_bwd_kernelINS_13Kernel_traitsIf13__nv_bfloat16fS2_fjLj5120ELj1ELj1ELj4ELj16ENS_18Kernel_traits_baseILj5120EfS2_fS2_fjLj128EEEEELb0ELb0ELb1ELb0EEEvNS_9BwdParamsE,@function
        .size           _ZN10layer_norm13ln_bwd_kernelINS_13Kernel_traitsIf13__nv_bfloat16fS2_fjLj5120ELj1ELj1ELj4ELj16ENS_18Kernel_traits_baseILj5120EfS2_fS2_fjLj128EEEEELb0ELb0ELb1ELb0EEEvNS_9BwdParamsE,(.L_x_16552 - _ZN10layer_norm13ln_bwd_kernelINS_13Kernel_traitsIf13__nv_bfloat16fS2_fjLj5120ELj1ELj1ELj4ELj16ENS_18Kernel_traits_baseILj5120EfS2_fS2_fjLj128EEEEELb0ELb0ELb1ELb0EEEvNS_9BwdParamsE)
        .other          _ZN10layer_norm13ln_bwd_kernelINS_13Kernel_traitsIf13__nv_bfloat16fS2_fjLj5120ELj1ELj1ELj4ELj16ENS_18Kernel_traits_baseILj5120EfS2_fS2_fjLj128EEEEELb0ELb0ELb1ELb0EEEvNS_9BwdParamsE,@"STO_CUDA_ENTRY STV_DEFAULT"
_ZN10layer_norm13ln_bwd_kernelINS_13Kernel_traitsIf13__nv_bfloat16fS2_fjLj5120ELj1ELj1ELj4ELj16ENS_18Kernel_traits_baseILj5120EfS2_fS2_fjLj128EEEEELb0ELb0ELb1ELb0EEEvNS_9BwdParamsE:
.text._ZN10layer_norm13ln_bwd_kernelINS_13Kernel_traitsIf13__nv_bfloat16fS2_fjLj5120ELj1ELj1ELj4ELj16ENS_18Kernel_traits_baseILj5120EfS2_fS2_fjLj128EEEEELb0ELb0ELb1ELb0EEEvNS_9BwdParamsE:
[----:B------:R-:W0:Y:S02]  /*0000*/  LDC R1, c[0x0][0x28] ;  /* 0x00000a00ff017b82 */ /* 0x000e240000000800 */
[----:B0-----:R-:W-:Y:S01]  /*0010*/  IADD3 R1, R1, -0x68, RZ ;  /* 0xffffff9801017810 */ /* 0x001fe20007ffe0ff */
[----:B------:R-:W0:Y:S01]  /*0020*/  S2R R2, SR_TID.X ;  /* 0x0000000000027919 */ /* 0x000e220000002100 */
[----:B------:R-:W-:-:S04]  /*0030*/  ULDC UR4, c[0x0][0x218] ;  /* 0x0000860000047ab9 */ /* 0x000fc80000000800 */
[----:B------:R-:W1:Y:S01]  /*0040*/  S2UR UR6, SR_CTAID.X ;  /* 0x00000000000679c3 */ /* 0x000e620000002500 */
[----:B------:R-:W-:Y:S01]  /*0050*/  LOP3.LUT R3, R3, 0xfffffffe, RZ, 0xc0, !PT ;  /* 0xfffffffe03037812 */ /* 0x000fe200078ec0ff */
[----:B------:R2:W3:Y:S01]  /*0060*/  LDL.64 R48, [R1+0x38] ;  /* 0x0000380001307983 */ /* 0x0004e20000100a00 */
[----:B------:R-:W-:Y:S01]  /*0070*/  ULDC UR7, c[0x0][0x214] ;  /* 0x0000850000077ab9 */ /* 0x000fe20000000800 */
[----:B------:R-:W-:Y:S01]  /*0080*/  ULDC UR9, c[0x0][0x218] ;  /* 0x0000860000097ab9 */ /* 0x000fe20000000800 */
[----:B------:R-:W-:Y:S01]  /*0090*/  ULDC UR8, c[0x0][0x290] ;  /* 0x0000a40000087ab9 */ /* 0x000fe20000000800 */
[----:B------:R2:W3:Y:S01]  /*00a0*/  LDL.64 R50, [R1+0x40] ;  /* 0x0000400001327983 */ /* 0x0004e20000100a00 */
[----:B------:R-:W-:Y:S01]  /*00b0*/  ULDC.64 UR12, c[0x0][0x2c8] ;  /* 0x0000b200000c7ab9 */ /* 0x000fe20000000a00 */
[----:B------:R-:W-:Y:S02]  /*00c0*/  ULDC.64 UR10, c[0x0][0x210] ;  /* 0x00008400000a7ab9 */ /* 0x000fe40000000a00 */
[----:B------:R2:W4:Y:S04]  /*00d0*/  LDL.64 R52, [R1+0x48] ;  /* 0x0000480001347983 */ /* 0x0005280000100a00 */
[----:B------:R2:W4:Y:S04]  /*00e0*/  LDL.64 R54, [R1+0x50] ;  /* 0x0000500001367983 */ /* 0x0005280000100a00 */
[----:B------:R2:W2:Y:S04]  /*00f0*/  LDL.64 R56, [R1+0x58] ;  /* 0x0000580001387983 */ /* 0x0004a80000100a00 */
[----:B------:R0:W2:Y:S04]  /*0100*/  LDL.64 R58, [R1+0x60] ;  /* 0x00006000013a7983 */ /* 0x0000a80000100a00 */
[----:B------:R1:W2:Y:S04]  /*0110*/  LDL.64 R20, [R1+0x28] ;  /* 0x0000280001147983 */ /* 0x0002a80000100a00 */
[----:B------:R1:W2:Y:S01]  /*0120*/  LDL.64 R22, [R1+0x30] ;  /* 0x0000300001167983 */ /* 0x0002a20000100a00 */
[----:B------:R-:W-:-:S02]  /*0130*/  MOV R5, UR4 ;  /* 0x0000000400057c02 */ /* 0x000fc40008000f00 */
[----:B0-----:R-:W-:Y:S02]  /*0140*/  LOP3.LUT R210, R2, 0x7f, RZ, 0xc0, !PT ;  /* 0x0000007f02d27812 */ /* 0x001fe400078ec0ff */
[----:B------:R-:W-:Y:S02]  /*0150*/  SHF.R.S32.HI R0, RZ, 0x1f, R5 ;  /* 0x0000001fff007819 */ /* 0x000fe40000011405 */
[----:B------:R-:W-:Y:S02]  /*0160*/  LOP3.LUT R7, R210, 0x7f, RZ, 0x3c, !PT ;  /* 0x0000007fd2077812 */ /* 0x000fe400078e3cff */
[----:B------:R-:W-:-:S04]  /*0170*/  LEA.HI R0, R0, R5, RZ, 0x3 ;  /* 0x0000000500007211 */ /* 0x000fc800078f18ff */
[----:B------:R-:W-:-:S04]  /*0180*/  LEA.HI.SX32 R0, R0, R7, 0x1d ;  /* 0x0000000700007211 */ /* 0x000fc800078feaff */
[C---:B------:R-:W-:Y:S02]  /*0190*/  LOP3.LUT P4, RZ, R0.reuse, 0xffffff80, RZ, 0xc0, !PT ;  /* 0xffffff8000ff7812 */ /* 0x040fe4000788c0ff */
[----:B------:R-:W-:-:S11]  /*01a0*/  ISETP.GE.U32.AND P0, PT, R0, 0x100, PT ;  /* 0x000001000000780c */ /* 0x000fd60003f06070 */
[----:B------:R-:W0:Y:S08]  /*01b0*/  @P4 LDC.64 R6, c[0x0][0x260] ;  /* 0x00009800ff064b82 */ /* 0x000e300000000a00 */
[----:B------:R-:W1:Y:S01]  /*01c0*/  @P0 LDC.64 R8, c[0x0][0x260] ;  /* 0x00009800ff080b82 */ /* 0x000e620000000a00 */
[----:B------:R-:W-:Y:S02]  /*01d0*/  ISETP.GE.U32.AND P1, PT, R0, 0x180, PT ;  /* 0x000001800000780c */ /* 0x000fe40003f26070 */
[----:B------:R-:W-:-:S02]  /*01e0*/  MOV R19, R210 ;  /* 0x000000d200137202 */ /* 0x000fc40000000f00 */
[----:B------:R-:W-:Y:S01]  /*01f0*/  ISETP.GE.U32.AND P2, PT, R0, 0x200, PT ;  /* 0x000002000000780c */ /* 0x000fe20003f46070 */
[----:B------:R-:W-:-:S08]  /*0200*/  ULDC.64 UR4, c[0x0][0x208] ;  /* 0x0000820000047ab9 */ /* 0x000fd00000000a00 */
[----:B------:R-:W1:Y:S01]  /*0210*/  @P1 LDC.64 R12, c[0x0][0x260] ;  /* 0x00009800ff0c1b82 */ /* 0x000e620000000a00 */
[C---:B0-----:R-:W-:Y:S01]  /*0220*/  @P4 IMAD.WIDE.U32 R6, R19.reuse, 0x20, R6 ;  /* 0x0000002013064825 */ /* 0x041fe200078e0006 */
[----:B------:R-:W-:-:S06]  /*0230*/  @P4 LOP3.LUT R19, R19, 0x80, RZ, 0xfc, !PT ;  /* 0x0000008013134812 */ /* 0x000fcc00078efcff */
[----:B------:R-:W0:Y:S01]  /*0240*/  @P2 LDC.64 R14, c[0x0][0x260] ;  /* 0x00009800ff0e2b82 */ /* 0x000e220000000a00 */
[C---:B-1----:R-:W-:Y:S01]  /*0250*/  @P0 IMAD.WIDE.U32 R10, R19.reuse, 0x20, R8 ;  /* 0x00000020130a0825 */ /* 0x042fe200078e0008 */
[----:B------:R-:W-:-:S05]  /*0260*/  @P0 IADD3 R19, R19, 0x80, RZ ;  /* 0x0000008013130810 */ /* 0x000fca0007ffe0ff */
[----:B------:R-:W-:-:S04]  /*0270*/  @P1 IMAD.WIDE.U32 R12, R19, 0x20, R12 ;  /* 0x00000020130c1825 */ /* 0x000fc800078e000c */
[----:B------:R-:W-:Y:S01]  /*0280*/  @P1 VIADD R19, R19, 0x80 ;  /* 0x0000008013131836 */ /* 0x000fe20000000000 */
[----:B------:R1:W5:Y:S03]  /*0290*/  @P1 LDG.E.128 R24, desc[UR4][R12.64] ;  /* 0x000000040c181981 */ /* 0x000366000c1e1d00 */
[----:B0-----:R-:W-:Y:S01]  /*02a0*/  @P2 IMAD.WIDE.U32 R14, R19, 0x20, R14 ;  /* 0x00000020130e2825 */ /* 0x001fe200078e000e */
[----:B------:R1:W5:Y:S04]  /*02b0*/  @P1 LDG.E.128 R28, desc[UR4][R12.64+0x10] ;  /* 0x000010040c1c1981 */ /* 0x000368000c1e1d00 */
[----:B------:R1:W5:Y:S04]  /*02c0*/  @P2 LDG.E.128 R32, desc[UR4][R14.64] ;  /* 0x000000040e202981 */ /* 0x000368000c1e1d00 */
[----:B------:R1:W5:Y:S04]  /*02d0*/  @P2 LDG.E.128 R36, desc[UR4][R14.64+0x10] ;  /* 0x000010040e242981 */ /* 0x000368000c1e1d00 */
[----:B---3--:R-:W3:Y:S04]  /*02e0*/  @P0 LDG.E.128 R48, desc[UR4][R10.64] ;  /* 0x000000040a300981 */ /* 0x008ee8000c1e1d00 */
[----:B----4-:R-:W4:Y:S04]  /*02f0*/  @P4 LDG.E.128 R52, desc[UR4][R6.64+0x10] ;  /* 0x0000100406344981 */ /* 0x010f28000c1e1d00 */
[----:B--2---:R-:W2:Y:S04]  /*0300*/  @P4 LDG.E.128 R56, desc[UR4][R6.64] ;  /* 0x0000000406384981 */ /* 0x004ea8000c1e1d00 */
[----:B------:R-:W2:Y:S01]  /*0310*/  @P0 LDG.E.128 R20, desc[UR4][R10.64+0x10] ;  /* 0x000010040a140981 */ /* 0x000ea2000c1e1d00 */
[----:B------:R-:W-:-:S13]  /*0320*/  ISETP.GE.U32.AND P3, PT, R0, 0x280, PT ;  /* 0x000002800000780c */ /* 0x000fda0003f66070 */
[----:B------:R-:W0:Y:S01]  /*0330*/  @P3 LDC.64 R16, c[0x0][0x260] ;  /* 0x00009800ff103b82 */ /* 0x000e220000000a00 */
[----:B------:R-:W-:Y:S02]  /*0340*/  @P2 IADD3 R19, R19, 0x80, RZ ;  /* 0x0000008013132810 */ /* 0x000fe40007ffe0ff */
[----:B------:R-:W-:Y:S02]  /*0350*/  @P4 LOP3.LUT R3, R3, 0x1, RZ, 0xfc, !PT ;  /* 0x0000000103034812 */ /* 0x000fe400078efcff */
[----:B------:R-:W-:Y:S02]  /*0360*/  LEA.HI R4, R2, UR6, RZ, 0x19 ;  /* 0x0000000602047c11 */ /* 0x000fe4000f8fc8ff */
[----:B------:R-:W-:-:S04]  /*0370*/  LOP3.LUT R3, R3, 0xfffffffb, RZ, 0xc0, !PT ;  /* 0xfffffffb03037812 */ /* 0x000fc800078ec0ff */
[----:B------:R-:W-:Y:S01]  /*0380*/  @P3 LOP3.LUT R3, R3, 0x4, RZ, 0xfc, !PT ;  /* 0x0000000403033812 */ /* 0x000fe200078efcff */
[----:B0-----:R-:W-:-:S05]  /*0390*/  @P3 IMAD.WIDE.U32 R8, R19, 0x20, R16 ;  /* 0x0000002013083825 */ /* 0x001fca00078e0010 */
        /* <DEDUP_REMOVED lines=37> */
[----:B---3--:R0:W-:Y:S04]  /*05f0*/  @P0 STL.64 [R1+0x38], R48 ;  /* 0x0000383001000387 */ /* 0x0081e80000100a00 */
[----:B------:R3:W-:Y:S04]  /*0600*/  @P0 STL.64 [R1+0x40], R50 ;  /* 0x0000403201000387 */ /* 0x0007e80000100a00 */
[----:B----4-:R4:W-:Y:S04]  /*0610*/  @P4 STL.64 [R1+0x48], R52 ;  /* 0x0000483401004387 */ /* 0x0109e80000100a00 */
[----:B------:R1:W-:Y:S04]  /*0620*/  @P4 STL.64 [R1+0x50], R54 ;  /* 0x0000503601004387 */ /* 0x0003e80000100a00 */
[----:B--2---:R2:W-:Y:S04]  /*0630*/  @P4 STL.64 [R1+0x58], R56 ;  /* 0x0000583801004387 */ /* 0x0045e80000100a00 */
[----:B------:R2:W-:Y:S04]  /*0640*/  @P4 STL.64 [R1+0x60], R58 ;  /* 0x0000603a01004387 */ /* 0x0005e80000100a00 */
[----:B------:R2:W-:Y:S04]  /*0650*/  @P0 STL.64 [R1+0x28], R20 ;  /* 0x0000281401000387 */ /* 0x0005e80000100a00 */
[----:B------:R2:W-:Y:S01]  /*0660*/  @P0 STL.64 [R1+0x30], R22 ;  /* 0x0000301601000387 */ /* 0x0005e20000100a00 */
[----:B0-----:R-:W-:-:S02]  /*0670*/  CS2R R48, SRZ ;  /* 0x0000000000307805 */ /* 0x001fc4000001ff00 */
[----:B---3--:R-:W-:Y:S02]  /*0680*/  CS2R R50, SRZ ;  /* 0x0000000000327805 */ /* 0x008fe4000001ff00 */
[----:B----4-:R-:W-:Y:S02]  /*0690*/  CS2R R52, SRZ ;  /* 0x0000000000347805 */ /* 0x010fe4000001ff00 */
[----:B-1----:R-:W-:Y:S02]  /*06a0*/  CS2R R54, SRZ ;  /* 0x0000000000367805 */ /* 0x002fe4000001ff00 */
[----:B--2---:R-:W-:Y:S02]  /*06b0*/  CS2R R56, SRZ ;  /* 0x0000000000387805 */ /* 0x004fe4000001ff00 */
        /* <DEDUP_REMOVED lines=11> */
.L_x_7012:
[----:B-1234-:R-:W1:Y:S08]  /*0770*/  LDC.64 R180, c[0x0][0x288] ;  /* 0x0000a200ffb47b82 */ /* 0x01ee700000000a00 */
[----:B------:R-:W2:Y:S08]  /*0780*/  LDC.64 R186, c[0x0][0x280] ;  /* 0x0000a000ffba7b82 */ /* 0x000eb00000000a00 */
[----:B------:R-:W3:Y:S01]  /*0790*/  LDC.64 R182, c[0x0][0x258] ;  /* 0x00009600ffb67b82 */ /* 0x000ee20000000a00 */
[----:B-1----:R-:W-:-:S05]  /*07a0*/  IMAD.WIDE R180, R4, 0x4, R180 ;  /* 0x0000000404b47825 */ /* 0x002fca00078e02b4 */
[----:B------:R2:W4:Y:S02]  /*07b0*/  LDG.E R184, desc[UR4][R180.64] ;  /* 0x00000004b4b87981 */ /* 0x000524000c1e1900 */
[C---:B--2---:R-:W-:Y:S01]  /*07c0*/  IMAD.WIDE R180, R4.reuse, 0x4, R186 ;  /* 0x0000000404b47825 */ /* 0x044fe200078e02ba */
[----:B------:R-:W1:Y:S03]  /*07d0*/  S2R R185, SR_TID.X ;  /* 0x0000000000b97919 */ /* 0x000e660000002100 */
[----:B---3--:R-:W-:Y:S01]  /*07e0*/  IMAD.WIDE R182, R4, 0x4, R182 ;  /* 0x0000000404b67825 */ /* 0x008fe200078e02b6 */
[----:B------:R-:W2:Y:S01]  /*07f0*/  LDG.E R186, desc[UR4][R180.64] ;  /* 0x00000004b4ba7981 */ /* 0x000ea2000c1e1900 */
[----:B------:R-:W-:-:S03]  /*0800*/  MOV R5, UR9 ;  /* 0x0000000900057c02 */ /* 0x000fc60008000f00 */
[----:B-----5:R3:W5:Y:S02]  /*0810*/  LDG.E R2, desc[UR4][R182.64] ;  /* 0x00000004b6027981 */ /* 0x020764000c1e1900 */
[----:B------:R-:W-:Y:S01]  /*0820*/  IMAD R6, R4, R5, RZ ;  /* 0x0000000504067224 */ /* 0x000fe200078e02ff */
[----:B---3--:R-:W3:Y:S04]  /*0830*/  LDC.64 R182, c[0x0][0x2c8] ;  /* 0x0000b200ffb67b82 */ /* 0x008ee80000000a00 */
[----:B------:R-:W-:-:S04]  /*0840*/  SHF.R.S32.HI R23, RZ, 0x1f, R6 ;  /* 0x0000001fff177819 */ /* 0x000fc80000011406 */
[----:B------:R-:W-:Y:S01]  /*0850*/  LEA.HI R6, R23, R6, RZ, 0x3 ;  /* 0x0000000617067211 */ /* 0x000fe200078f18ff */
[----:B------:R-:W-:Y:S01]  /*0860*/  BSSY B0, `(.L_x_6898) ;  /* 0x0000205000007945 */ /* 0x000fe20003800000 */
[----:B-1----:R-:W-:-:S04]  /*0870*/  LOP3.LUT R210, R185, 0x7f, RZ, 0xc0, !PT ;  /* 0x0000007fb9d27812 */ /* 0x002fc800078ec0ff */
[----:B------:R-:W-:-:S05]  /*0880*/  LEA.HI.SX32 R6, R6, R210, 0x1d ;  /* 0x000000d206067211 */ /* 0x000fca00078feaff */
[----:B---3--:R-:W-:Y:S01]  /*0890*/  IMAD.WIDE.U32 R180, R6, 0x20, R182 ;  /* 0x0000002006b47825 */ /* 0x008fe200078e00b6 */
[----:B----4-:R-:W-:Y:S01]  /*08a0*/  ISETP.GT.AND P3, PT, R184, RZ, PT ;  /* 0x000000ffb800720c */ /* 0x010fe20003f64270 */
[----:B--2---:R1:W-:-:S12]  /*08b0*/  STL [R1+0x1c], R186 ;  /* 0x00001cba01007387 */ /* 0x0043d80000100800 */
[----:B------:R-:W-:Y:S05]  /*08c0*/  @P3 BRA `(.L_x_6899) ;  /* 0x0000000000c03947 */ /* 0x000fea0003800000 */
[----:B------:R-:W-:Y:S01]  /*08d0*/  LOP3.LUT P4, RZ, R3, 0x1, RZ, 0xc0, !PT ;  /* 0x0000000103ff7812 */ /* 0x000fe2000788c0ff */
[----:B------:R-:W-:Y:S01]  /*08e0*/  BSSY B1, `(.L_x_6900) ;  /* 0x0000009000017945 */ /* 0x000fe20003800000 */
[----:B------:R-:W-:-:S11]  /*08f0*/  IMAD.MOV.U32 R23, RZ, RZ, R6 ;  /* 0x000000ffff177224 */ /* 0x000fd600078e0006 */
[----:B------:R-:W-:Y:S05]  /*0900*/  @!P4 BRA `(.L_x_6901) ;  /* 0x000000000018c947 */ /* 0x000fea0003800000 */
[----:B------:R-:W-:-:S04]  /*0910*/  ISETP.NE.U32.AND P4, PT, RZ, UR12, PT ;  /* 0x0000000cff007c0c */ /* 0x000fc8000bf85070 */
[----:B------:R-:W-:-:S13]  /*0920*/  ISETP.NE.AND.EX P4, PT, RZ, UR13, PT, P4 ;  /* 0x0000000dff007c0c */ /* 0x000fda000bf85340 */
[----:B------:R-:W-:Y:S05]  /*0930*/  @!P4 BRA `(.L_x_6902) ;  /* 0x000000000008c947 */ /* 0x000fea0003800000 */
[----:B------:R2:W5:Y:S04]  /*0940*/  LDG.E.128 R128, desc[UR4][R180.64] ;  /* 0x00000004b4807981 */ /* 0x000568000c1e1d00 */
[----:B------:R2:W5:Y:S02]  /*0950*/  LDG.E.128 R132, desc[UR4][R180.64+0x10] ;  /* 0x00001004b4847981 */ /* 0x000564000c1e1d00 */
.L_x_6902:
[----:B------:R-:W-:-:S07]  /*0960*/  IADD3 R23, R6, 0x80, RZ ;  /* 0x0000008006177810 */ /* 0x000fce0007ffe0ff */
.L_x_6901:
[----:B------:R-:W-:Y:S05]  /*0970*/  BSYNC B1 ;  /* 0x0000000000017941 */ /* 0x000fea0003800000 */
.L_x_6900:
[----:B------:R-:W-:Y:S04]  /*0980*/  BSSY B1, `(.L_x_6903) ;  /* 0x0000009000017945 */ /* 0x000fe80003800000 */
[----:B------:R-:W-:Y:S05]  /*0990*/  @!P0 BRA `(.L_x_6904) ;  /* 0x00000000001c8947 */ /* 0x000fea0003800000 */
[----:B------:R-:W-:-:S04]  /*09a0*/  ISETP.NE.U32.AND P4, PT, RZ, UR12, PT ;  /* 0x0000000cff007c0c */ /* 0x000fc8000bf85070 */
[----:B------:R-:W-:-:S13]  /*09b0*/  ISETP.NE.AND.EX P4, PT, RZ, UR13, PT, P4 ;  /* 0x0000000dff007c0c */ /* 0x000fda000bf85340 */
[----:B------:R-:W-:Y:S05]  /*09c0*/  @!P4 BRA `(.L_x_6905) ;  /* 0x00000000000cc947 */ /* 0x000fea0003800000 */
[----:B------:R-:W-:-:S05]  /*09d0*/  IMAD.WIDE.U32 R140, R23, 0x20, R182 ;  /* 0x00000020178c7825 */ /* 0x000fca00078e00b6 */
[----:B------:R3:W5:Y:S04]  /*09e0*/  LDG.E.128 R136, desc[UR4][R140.64] ;  /* 0x000000048c887981 */ /* 0x000768000c1e1d00 */
[----:B---3--:R-:W5:Y:S02]  /*09f0*/  LDG.E.128 R140, desc[UR4][R140.64+0x10] ;  /* 0x000010048c8c7981 */ /* 0x008f64000c1e1d00 */
.L_x_6905:
[----:B------:R-:W-:-:S07]  /*0a00*/  IADD3 R23, R23, 0x80, RZ ;  /* 0x0000008017177810 */ /* 0x000fce0007ffe0ff */
.L_x_6904:
[----:B------:R-:W-:Y:S05]  /*0a10*/  BSYNC B1 ;  /* 0x0000000000017941 */ /* 0x000fea0003800000 */
.L_x_6903:
        /* <DEDUP_REMOVED lines=8> */
.L_x_6908:
[----:B------:R-:W-:-:S07]  /*0aa0*/  IADD3 R23, R23, 0x80, RZ ;  /* 0x0000008017177810 */ /* 0x000fce0007ffe0ff */
.L_x_6907:
[----:B------:R-:W-:Y:S05]  /*0ab0*/  BSYNC B1 ;  /* 0x0000000000017941 */ /* 0x000fea0003800000 */
.L_x_6906:
        /* <DEDUP_REMOVED lines=8> */
.L_x_6911:
[----:B------:R-:W-:-:S07]  /*0b40*/  IADD3 R23, R23, 0x80, RZ ;  /* 0x0000008017177810 */ /* 0x000fce0007ffe0ff */
.L_x_6910:
[----:B------:R-:W-:Y:S05]  /*0b50*/  BSYNC B1 ;  /* 0x0000000000017941 */ /* 0x000fea0003800000 */
.L_x_6909:
[----:B------:R-:W-:Y:S02]  /*0b60*/  LOP3.LUT P4, RZ, R3, 0x8, RZ, 0xc0, !PT ;  /* 0x0000000803ff7812 */ /* 0x000fe4000788c0ff */
[----:B------:R-:W-:-:S11]  /*0b70*/  CS2R R212, SRZ ;  /* 0x0000000000d47805 */ /* 0x000fd6000001ff00 */
[----:B------:R-:W-:Y:S05]  /*0b80*/  @P4 BRA `(.L_x_6912) ;  /* 0x0000001c00484947 */ /* 0x000fea0003800000 */
[----:B------:R-:W-:-:S05]  /*0b90*/  IMAD.WIDE.U32 R164, R23, 0x20, R182 ;  /* 0x0000002017a47825 */ /* 0x000fca00078e00b6 */
[----:B------:R3:W5:Y:S04]  /*0ba0*/  LDG.E.128 R160, desc[UR4][R164.64] ;  /* 0x00000004a4a07981 */ /* 0x000768000c1e1d00 */
[----:B------:R-:W5:Y:S01]  /*0bb0*/  LDG.E.128 R164, desc[UR4][R164.64+0x10] ;  /* 0x00001004a4a47981 */ /* 0x000f62000c1e1d00 */
[----:B---3--:R-:W-:Y:S05]  /*0bc0*/  BRA `(.L_x_6912) ;  /* 0x0000001c00387947 */ /* 0x008fea0003800000 */
.L_x_6899:
[----:B------:R-:W2:Y:S01]  /*0bd0*/  LDC.64 R182, c[0x0][0x250] ;  /* 0x00009400ffb67b82 */ /* 0x000ea20000000a00 */
[----:B------:R-:W-:-:S07]  /*0be0*/  LOP3.LUT P5, RZ, R3, 0x1, RZ, 0xc0, !PT ;  /* 0x0000000103ff7812 */ /* 0x000fce00078ac0ff */
[----:B------:R-:W3:Y:S01]  /*0bf0*/  LDC.U8 R185, c[0x0][0x2a0] ;  /* 0x0000a800ffb97b82 */ /* 0x000ee20000000000 */
[----:B--2---:R-:W-:-:S05]  /*0c00*/  IMAD.WIDE R182, R4, 0x4, R182 ;  /* 0x0000000404b67825 */ /* 0x004fca00078e02b6 */
[----:B------:R2:W4:Y:S01]  /*0c10*/  LDG.E R23, desc[UR4][R182.64] ;  /* 0x00000004b6177981 */ /* 0x000522000c1e1900 */
[----:B------:R-:W-:Y:S01]  /*0c20*/  BSSY B1, `(.L_x_6913) ;  /* 0x000006b000017945 */ /* 0x000fe20003800000 */
[----:B------:R-:W-:Y:S02]  /*0c30*/  CS2R R212, SRZ ;  /* 0x0000000000d47805 */ /* 0x000fe4000001ff00 */
[----:B---3--:R-:W-:Y:S02]  /*0c40*/  ISETP.NE.AND P4, PT, R185, RZ, PT ;  /* 0x000000ffb900720c */ /* 0x008fe40003f85270 */
[----:B------:R-:W-:Y:S01]  /*0c50*/  MOV R218, R6 ;  /* 0x0000000600da7202 */ /* 0x000fe20000000f00 */
[----:B--2---:R-:W-:-:S04]  /*0c60*/  VIADD R182, R184, 0xffffffff ;  /* 0xffffffffb8b67836 */ /* 0x004fc80000000000 */
[----:B------:R-:W-:-:S05]  /*0c70*/  IMAD R182, R182, R5, RZ ;  /* 0x00000005b6b67224 */ /* 0x000fca00078e02ff */
[----:B------:R-:W-:-:S04]  /*0c80*/  SHF.R.S32.HI R183, RZ, 0x1f, R182 ;  /* 0x0000001fffb77819 */ /* 0x000fc800000114b6 */
[----:B------:R-:W-:-:S04]  /*0c90*/  LEA.HI R183, R183, R182, RZ, 0x3 ;  /* 0x000000b6b7b77211 */ /* 0x000fc800078f18ff */
[----:B------:R-:W-:Y:S02]  /*0ca0*/  LEA.HI.SX32 R211, R183, R210, 0x1d ;  /* 0x000000d2b7d37211 */ /* 0x000fe400078feaff */
[----:B----4-:R-:W-:Y:S01]  /*0cb0*/  FSEL R23, R23, RZ, !P4 ;  /* 0x000000ff17177208 */ /* 0x010fe20006000000 */
[----:B------:R-:W-:Y:S06]  /*0cc0*/  @!P5 BRA `(.L_x_6914) ;  /* 0x000000040080d947 */ /* 0x000fec0003800000 */
[----:B------:R-:W2:Y:S01]  /*0cd0*/  LDC.64 R188, c[0x0][0x238] ;  /* 0x00008e00ffbc7b82 */ /* 0x000ea20000000a00 */
[----:B------:R-:W-:Y:S01]  /*0ce0*/  ISETP.NE.U32.AND P4, PT, RZ, UR12, PT ;  /* 0x0000000cff007c0c */ /* 0x000fe2000bf85070 */
[----:B------:R-:W3:Y:S03]  /*0cf0*/  LDL R215, [R1+0x60] ;  /* 0x0000600001d77983 */ /* 0x000ee60000100800 */
[----:B------:R-:W-:-:S03]  /*0d00*/  ISETP.NE.AND.EX P4, PT, RZ, UR13, PT, P4 ;  /* 0x0000000dff007c0c */ /* 0x000fc6000bf85340 */
[----:B------:R-:W4:Y:S10]  /*0d10*/  LDC.64 R184, c[0x0][0x2b8] ;  /* 0x0000ae00ffb87b82 */ /* 0x000f340000000a00 */
[----:B------:R-:W5:Y:S04]  /*0d20*/  @P4 LDG.E.128 R128, desc[UR4][R180.64] ;  /* 0x00000004b4804981 */ /* 0x000f68000c1e1d00 */
[----:B------:R0:W5:Y:S01]  /*0d30*/  @P4 LDG.E.128 R132, desc[UR4][R180.64+0x10] ;  /* 0x00001004b4844981 */ /* 0x000162000c1e1d00 */
[----:B--2---:R-:W-:-:S05]  /*0d40*/  IMAD.WIDE.U32 R188, R6, 0x20, R188 ;  /* 0x0000002006bc7825 */ /* 0x004fca00078e00bc */
[----:B------:R-:W2:Y:S01]  /*0d50*/  LDG.E.128 R180, desc[UR4][R188.64] ;  /* 0x00000004bcb47981 */ /* 0x000ea2000c1e1d00 */
[----:B----4-:R-:W-:-:S06]  /*0d60*/  IMAD.WIDE.U32 R184, R211, 0x10, R184 ;  /* 0x00000010d3b87825 */ /* 0x010fcc00078e00b8 */
[----:B-1----:R-:W4:Y:S04]  /*0d70*/  LDG.E.128 R184, desc[UR4][R184.64] ;  /* 0x00000004b8b87981 */ /* 0x002f28000c1e1d00 */
[----:B------:R-:W0:Y:S01]  /*0d80*/  LDG.E.128 R188, desc[UR4][R188.64+0x10] ;  /* 0x00001004bcbc7981 */ /* 0x000e22000c1e1d00 */
[C---:B--2---:R-:W-:Y:S01]  /*0d90*/  FADD.FTZ R192, -R23.reuse, R181 ;  /* 0x000000b517c07221 */ /* 0x044fe20000010100 */
[C---:B0-----:R-:W-:Y:S02]  /*0da0*/  FADD.FTZ R181, -R23.reuse, R191 ;  /* 0x000000bf17b57221 */ /* 0x041fe40000010100 */
[----:B------:R-:W2:Y:S01]  /*0db0*/  LDL R191, [R1+0x58] ;  /* 0x0000580001bf7983 */ /* 0x000ea20000100800 */
[C---:B------:R-:W-:Y:S01]  /*0dc0*/  FADD.FTZ R0, -R23.reuse, R180 ;  /* 0x000000b417007221 */ /* 0x040fe20000010100 */
[C---:B----4-:R-:W-:Y:S01]  /*0dd0*/  PRMT R212, R184.reuse, 0x7632, R212 ;  /* 0x00007632b8d47816 */ /* 0x050fe200000000d4 */
[----:B------:R-:W-:Y:S01]  /*0de0*/  FADD.FTZ R209, -R23, R183 ;  /* 0x000000b717d17221 */ /* 0x000fe20000010100 */
[----:B------:R-:W-:Y:S01]  /*0df0*/  SHF.L.U32 R184, R184, 0x10, RZ ;  /* 0x00000010b8b87819 */ /* 0x000fe200000006ff */
[C---:B-----5:R-:W-:Y:S01]  /*0e00*/  FMUL.FTZ R0, R2.reuse, R0 ;  /* 0x0000000002007220 */ /* 0x060fe20000410000 */
[----:B------:R-:W-:Y:S01]  /*0e10*/  PRMT R213, R185, 0x7632, R213 ;  /* 0x00007632b9d57816 */ /* 0x000fe200000000d5 */
[C---:B------:R-:W-:Y:S01]  /*0e20*/  IMAD.U32 R183, R187.reuse, 0x10000, RZ ;  /* 0x00010000bbb77824 */ /* 0x040fe200078e00ff */
[----:B------:R-:W-:Y:S01]  /*0e30*/  PRMT R218, R187, 0x7632, R218 ;  /* 0x00007632bbda7816 */ /* 0x000fe200000000da */
[C---:B------:R-:W-:Y:S01]  /*0e40*/  FADD.FTZ R187, -R23.reuse, R190 ;  /* 0x000000be17bb7221 */ /* 0x040fe20000010100 */
[----:B------:R-:W-:Y:S01]  /*0e50*/  FMUL.FTZ R219, R2, R192 ;  /* 0x000000c002db7220 */ /* 0x000fe20000410000 */
[----:B------:R-:W4:Y:S01]  /*0e60*/  LDL R190, [R1+0x48] ;  /* 0x0000480001be7983 */ /* 0x000f220000100800 */
[----:B------:R-:W-:Y:S01]  /*0e70*/  FADD.FTZ R180, -R23, R189 ;  /* 0x000000bd17b47221 */ /* 0x000fe20000010100 */
[----:B------:R-:W-:Y:S01]  /*0e80*/  FADD.FTZ R84, R84, R184 ;  /* 0x000000b854547221 */ /* 0x000fe20000010000 */
[-C--:B------:R-:W-:Y:S01]  /*0e90*/  FFMA.FTZ R48, R0, R184.reuse, R48 ;  /* 0x000000b800307223 */ /* 0x080fe20000010030 */
[----:B------:R-:W4:Y:S01]  /*0ea0*/  LDL R189, [R1+0x50] ;  /* 0x0000500001bd7983 */ /* 0x000f220000100800 */
[----:B--2---:R-:W-:Y:S01]  /*0eb0*/  FMUL.FTZ R192, R191, R184 ;  /* 0x000000b8bfc07220 */ /* 0x004fe20000410000 */
[----:B------:R-:W-:-:S02]  /*0ec0*/  SHF.L.U32 R184, R213, 0x10, RZ ;  /* 0x00000010d5b87819 */ /* 0x000fc400000006ff */
[----:B------:R-:W2:Y:S01]  /*0ed0*/  LDL R213, [R1+0x5c] ;  /* 0x00005c0001d57983 */ /* 0x000ea20000100800 */
[----:B------:R-:W-:Y:S01]  /*0ee0*/  FADD.FTZ R208, -R23, R182 ;  /* 0x000000b617d07221 */ /* 0x000fe20000010100 */
[----:B------:R-:W-:Y:S02]  /*0ef0*/  SHF.L.U32 R185, R185, 0x10, RZ ;  /* 0x00000010b9b97819 */ /* 0x000fe400000006ff */
[C---:B------:R-:W-:Y:S02]  /*0f00*/  SHF.L.U32 R182, R186.reuse, 0x10, RZ ;  /* 0x00000010bab67819 */ /* 0x040fe400000006ff */
[----:B------:R-:W-:Y:S01]  /*0f10*/  PRMT R214, R186, 0x7632, R214 ;  /* 0x00007632bad67816 */ /* 0x000fe200000000d6 */
[----:B------:R-:W-:Y:S01]  /*0f20*/  FADD.FTZ R186, -R23, R188 ;  /* 0x000000bc17ba7221 */ /* 0x000fe20000010100 */
[C---:B------:R-:W-:Y:S01]  /*0f30*/  FMUL.FTZ R217, R2.reuse, R208 ;  /* 0x000000d002d97220 */ /* 0x040fe20000410000 */
[----:B------:R-:W-:Y:S01]  /*0f40*/  FMUL.FTZ R216, R2, R209 ;  /* 0x000000d102d87220 */ /* 0x000fe20000410000 */
[----:B------:R-:W-:Y:S01]  /*0f50*/  SHF.L.U32 R188, R212, 0x10, RZ ;  /* 0x00000010d4bc7819 */ /* 0x000fe200000006ff */
[----:B---3--:R-:W-:Y:S01]  /*0f60*/  FMUL.FTZ R208, R215, R185 ;  /* 0x000000b9d7d07220 */ /* 0x008fe20000410000 */
[----:B------:R-:W-:Y:S01]  /*0f70*/  FMUL.FTZ R209, R2, R187 ;  /* 0x000000bb02d17220 */ /* 0x000fe20000410000 */
[----:B----4-:R-:W-:Y:S01]  /*0f80*/  FMUL.FTZ R190, R190, R182 ;  /* 0x000000b6bebe7220 */ /* 0x010fe20000410000 */
[-C--:B------:R-:W-:Y:S01]  /*0f90*/  FMUL.FTZ R189, R189, R183.reuse ;  /* 0x000000b7bdbd7220 */ /* 0x080fe20000410000 */
[----:B------:R-:W3:Y:S01]  /*0fa0*/  LDL R212, [R1+0x64] ;  /* 0x0000640001d47983 */ /* 0x000ee20000100800 */
[----:B------:R-:W-:Y:S01]  /*0fb0*/  FMUL.FTZ R215, R2, R186 ;  /* 0x000000ba02d77220 */ /* 0x000fe20000410000 */
[----:B------:R-:W-:Y:S01]  /*0fc0*/  FADD.FTZ R90, R90, R183 ;  /* 0x000000b75a5a7221 */ /* 0x000fe20000010000 */
[----:B------:R-:W-:Y:S01]  /*0fd0*/  FFMA.FTZ R54, R209, R183, R54 ;  /* 0x000000b7d1367223 */ /* 0x000fe20000010036 */
[----:B------:R-:W-:Y:S01]  /*0fe0*/  STL [R1+0x14], R208 ;  /* 0x000014d001007387 */ /* 0x000fe20000100800 */
[----:B------:R-:W-:Y:S01]  /*0ff0*/  FADD.FTZ R183, RZ, R192 ;  /* 0x000000c0ffb77221 */ /* 0x000fe20000010000 */
[----:B------:R-:W-:-:S02]  /*1000*/  FFMA.FTZ R186, R0, R192, RZ ;  /* 0x000000c000ba7223 */ /* 0x000fc400000100ff */
[----:B------:R-:W-:Y:S04]  /*1010*/  STL [R1+0xc], R190 ;  /* 0x00000cbe01007387 */ /* 0x000fe80000100800 */
[----:B------:R-:W4:Y:S04]  /*1020*/  LDL R191, [R1+0x4c] ;  /* 0x00004c0001bf7983 */ /* 0x000f280000100800 */
[----:B------:R-:W-:Y:S01]  /*1030*/  STL [R1+0x4], R189 ;  /* 0x000004bd01007387 */ /* 0x000fe20000100800 */
[----:B--2---:R-:W-:-:S04]  /*1040*/  FMUL.FTZ R187, R213, R188 ;  /* 0x000000bcd5bb7220 */ /* 0x004fc80000410000 */
[----:B------:R-:W-:Y:S01]  /*1050*/  FADD.FTZ R183, R183, R187 ;  /* 0x000000bbb7b77221 */ /* 0x000fe20000010000 */
[----:B------:R0:W-:Y:S01]  /*1060*/  STL [R1+0x18], R187 ;  /* 0x000018bb01007387 */ /* 0x0001e20000100800 */
[----:B------:R-:W-:-:S03]  /*1070*/  FFMA.FTZ R186, R219, R187, R186 ;  /* 0x000000bbdbba7223 */ /* 0x000fc600000100ba */
[----:B0-----:R-:W2:Y:S01]  /*1080*/  LDL R187, [R1+0x54] ;  /* 0x0000540001bb7983 */ /* 0x001ea20000100800 */
[----:B------:R-:W-:Y:S01]  /*1090*/  FADD.FTZ R86, R86, R185 ;  /* 0x000000b956567221 */ /* 0x000fe20000010000 */
[----:B------:R-:W-:Y:S01]  /*10a0*/  FFMA.FTZ R50, R217, R185, R50 ;  /* 0x000000b9d9327223 */ /* 0x000fe20000010032 */
[----:B------:R-:W-:Y:S01]  /*10b0*/  SHF.L.U32 R185, R214, 0x10, RZ ;  /* 0x00000010d6b97819 */ /* 0x000fe200000006ff */
[----:B------:R-:W-:Y:S01]  /*10c0*/  FADD.FTZ R88, R88, R182 ;  /* 0x000000b658587221 */ /* 0x000fe20000010000 */
[----:B------:R-:W-:Y:S01]  /*10d0*/  FFMA.FTZ R52, R215, R182, R52 ;  /* 0x000000b6d7347223 */ /* 0x000fe20000010034 */
[----:B------:R-:W-:Y:S01]  /*10e0*/  SHF.L.U32 R182, R218, 0x10, RZ ;  /* 0x00000010dab67819 */ /* 0x000fe200000006ff */
[----:B------:R-:W-:Y:S01]  /*10f0*/  FFMA.FTZ R49, R219, R188, R49 ;  /* 0x000000bcdb317223 */ /* 0x000fe20000010031 */
[----:B------:R-:W-:Y:S01]  /*1100*/  FADD.FTZ R85, R85, R188 ;  /* 0x000000bc55557221 */ /* 0x000fe20000010000 */
[-C--:B------:R-:W-:Y:S01]  /*1110*/  FFMA.FTZ R51, R216, R184.reuse, R51 ;  /* 0x000000b8d8337223 */ /* 0x080fe20000010033 */
[----:B------:R-:W-:Y:S01]  /*1120*/  FADD.FTZ R87, R87, R184 ;  /* 0x000000b857577221 */ /* 0x000fe20000010000 */
[----:B---3--:R-:W-:Y:S01]  /*1130*/  FMUL.FTZ R188, R212, R184 ;  /* 0x000000b8d4bc7220 */ /* 0x008fe20000410000 */
[----:B------:R-:W-:Y:S01]  /*1140*/  FADD.FTZ R183, R183, R208 ;  /* 0x000000d0b7b77221 */ /* 0x000fe20000010000 */
[----:B------:R-:W-:Y:S01]  /*1150*/  FFMA.FTZ R186, R217, R208, R186 ;  /* 0x000000d0d9ba7223 */ /* 0x000fe200000100ba */
[----:B----4-:R-:W-:Y:S01]  /*1160*/  FMUL.FTZ R184, R191, R185 ;  /* 0x000000b9bfb87220 */ /* 0x010fe20000410000 */
[C---:B------:R-:W-:Y:S01]  /*1170*/  FMUL.FTZ R208, R2.reuse, R181 ;  /* 0x000000b502d07220 */ /* 0x040fe20000410000 */
[----:B------:R3:W-:Y:S04]  /*1180*/  STL [R1+0x10], R188 ;  /* 0x000010bc01007387 */ /* 0x0007e80000100800 */
[----:B------:R3:W-:Y:S01]  /*1190*/  STL [R1+0x8], R184 ;  /* 0x000008b801007387 */ /* 0x0007e20000100800 */
        /* <DEDUP_REMOVED lines=9> */
[----:B------:R-:W-:Y:S01]  /*1230*/  FADD.FTZ R89, R89, R185 ;  /* 0x000000b959597221 */ /* 0x000fe20000010000 */
[----:B------:R-:W-:Y:S01]  /*1240*/  FFMA.FTZ R53, R214, R185, R53 ;  /* 0x000000b9d6357223 */ /* 0x000fe20000010035 */
[----:B------:R-:W-:Y:S01]  /*1250*/  FADD.FTZ R91, R91, R182 ;  /* 0x000000b65b5b7221 */ /* 0x000fe20000010000 */
[-C--:B------:R-:W-:Y:S01]  /*1260*/  FFMA.FTZ R55, R208, R182.reuse, R55 ;  /* 0x000000b6d0377223 */ /* 0x080fe20000010037 */
[----:B------:R-:W-:Y:S01]  /*1270*/  VIADD R211, R211, 0x80 ;  /* 0x00000080d3d37836 */ /* 0x000fe20000000000 */
[----:B------:R-:W-:Y:S01]  /*1280*/  IADD3 R218, R6, 0x80, RZ ;  /* 0x0000008006da7810 */ /* 0x000fe20007ffe0ff */
[----:B--2---:R-:W-:-:S05]  /*1290*/  FMUL.FTZ R181, R187, R182 ;  /* 0x000000b6bbb57220 */ /* 0x004fca0000410000 */
[----:B------:R3:W-:Y:S01]  /*12a0*/  STL [R1], R181 ;  /* 0x000000b501007387 */ /* 0x0007e20000100800 */
[----:B------:R-:W-:Y:S01]  /*12b0*/  FADD.FTZ R213, R183, R181 ;  /* 0x000000b5b7d57221 */ /* 0x000fe20000010000 */
[----:B------:R-:W-:-:S07]  /*12c0*/  FFMA.FTZ R212, R208, R181, R180 ;  /* 0x000000b5d0d47223 */ /* 0x000fce00000100b4 */
.L_x_6914:
[----:B------:R-:W-:Y:S05]  /*12d0*/  BSYNC B1 ;  /* 0x0000000000017941 */ /* 0x000fea0003800000 */
.L_x_6913:
[----:B------:R-:W-:Y:S04]  /*12e0*/  BSSY B1, `(.L_x_6915) ;  /* 0x000005d000017945 */ /* 0x000fe80003800000 */
[----:B------:R-:W-:Y:S05]  /*12f0*/  @!P0 BRA `(.L_x_6916) ;  /* 0x00000004006c8947 */ /* 0x000fea0003800000 */
[----:B---3--:R-:W2:Y:S01]  /*1300*/  LDC.64 R180, c[0x0][0x2c8] ;  /* 0x0000b200ffb47b82 */ /* 0x008ea20000000a00 */
[----:B------:R-:W-:Y:S01]  /*1310*/  ISETP.NE.U32.AND P4, PT, RZ, UR12, PT ;  /* 0x0000000cff007c0c */ /* 0x000fe2000bf85070 */
[----:B------:R-:W3:Y:S03]  /*1320*/  LDL R252, [R1+0x38] ;  /* 0x0000380001fc7983 */ /* 0x000ee60000100800 */
[----:B------:R-:W-:Y:S01]  /*1330*/  ISETP.NE.AND.EX P4, PT, RZ, UR13, PT, P4 ;  /* 0x0000000dff007c0c */ /* 0x000fe2000bf85340 */
[----:B------:R-:W4:Y:S02]  /*1340*/  LDL R250, [R1+0x40] ;  /* 0x0000400001fa7983 */ /* 0x000f240000100800 */
[----:B------:R-:W0:Y:S02]  /*1350*/  LDC.64 R12, c[0x0][0x238] ;  /* 0x00008e00ff0c7b82 */ /* 0x000e240000000a00 */
[----:B------:R-:W4:Y:S04]  /*1360*/  LDL R251, [R1+0x3c] ;  /* 0x00003c0001fb7983 */ /* 0x000f280000100800 */
[----:B------:R-:W4:Y:S04]  /*1370*/  LDL R249, [R1+0x44] ;  /* 0x0000440001f97983 */ /* 0x000f280000100800 */
[----:B------:R-:W4:Y:S04]  /*1380*/  LDL R248, [R1+0x28] ;  /* 0x0000280001f87983 */ /* 0x000f280000100800 */
[----:B------:R-:W4:Y:S01]  /*1390*/  LDL R247, [R1+0x2c] ;  /* 0x00002c0001f77983 */ /* 0x000f220000100800 */
[----:B--2---:R-:W-:-:S02]  /*13a0*/  @P4 IMAD.WIDE.U32 R8, R218, 0x20, R180 ;  /* 0x00000020da084825 */ /* 0x004fc400078e00b4 */
[----:B------:R-:W2:Y:S03]  /*13b0*/  LDC.64 R180, c[0x0][0x2b8] ;  /* 0x0000ae00ffb47b82 */ /* 0x000ea60000000a00 */
[----:B------:R-:W5:Y:S01]  /*13c0*/  @P4 LDG.E.128 R136, desc[UR4][R8.64] ;  /* 0x0000000408884981 */ /* 0x000f62000c1e1d00 */
[----:B0-----:R-:W-:-:S03]  /*13d0*/  IMAD.WIDE.U32 R12, R218, 0x20, R12 ;  /* 0x00000020da0c7825 */ /* 0x001fc600078e000c */
[----:B------:R0:W5:Y:S04]  /*13e0*/  @P4 LDG.E.128 R140, desc[UR4][R8.64+0x10] ;  /* 0x00001004088c4981 */ /* 0x000168000c1e1d00 */
[----:B-1----:R-:W3:Y:S04]  /*13f0*/  LDG.E.128 R184, desc[UR4][R12.64+0x10] ;  /* 0x000010040cb87981 */ /* 0x002ee8000c1e1d00 */
[----:B------:R-:W4:Y:S01]  /*1400*/  LDG.E.128 R8, desc[UR4][R12.64] ;  /* 0x000000040c087981 */ /* 0x000f22000c1e1d00 */
[----:B--2---:R-:W-:-:S06]  /*1410*/  IMAD.WIDE.U32 R180, R211, 0x10, R180 ;  /* 0x00000010d3b47825 */ /* 0x004fcc00078e00b4 */
[----:B------:R-:W2:Y:S01]  /*1420*/  LDG.E.128 R180, desc[UR4][R180.64] ;  /* 0x00000004b4b47981 */ /* 0x000ea2000c1e1d00 */
[----:B---3--:R-:W-:-:S03]  /*1430*/  FADD.FTZ R14, -R23, R187 ;  /* 0x000000bb170e7221 */ /* 0x008fc60000010100 */
[----:B------:R-:W3:Y:S01]  /*1440*/  LDL R187, [R1+0x30] ;  /* 0x0000300001bb7983 */ /* 0x000ee20000100800 */
[C---:B----4-:R-:W-:Y:S01]  /*1450*/  FADD.FTZ R7, -R23.reuse, R8 ;  /* 0x0000000817077221 */ /* 0x050fe20000010100 */
[C---:B0-----:R-:W-:Y:S01]  /*1460*/  FADD.FTZ R8, -R23.reuse, R9 ;  /* 0x0000000917087221 */ /* 0x041fe20000010100 */
[C---:B------:R-:W-:Y:S01]  /*1470*/  FADD.FTZ R9, -R23.reuse, R10 ;  /* 0x0000000a17097221 */ /* 0x040fe20000010100 */
[C---:B------:R-:W-:Y:S01]  /*1480*/  FADD.FTZ R10, -R23.reuse, R11 ;  /* 0x0000000b170a7221 */ /* 0x040fe20000010100 */
[C---:B--2---:R-:W-:Y:S02]  /*1490*/  PRMT R190, R180.reuse, 0x7632, R190 ;  /* 0x00007632b4be7816 */ /* 0x044fe400000000be */
[----:B------:R-:W-:Y:S01]  /*14a0*/  SHF.L.U32 R11, R180, 0x10, RZ ;  /* 0x00000010b40b7819 */ /* 0x000fe200000006ff */
[----:B------:R-:W-:Y:S02]  /*14b0*/  FADD.FTZ R180, -R23, R186 ;  /* 0x000000ba17b47221 */ /* 0x000fe40000010100 */
[----:B------:R-:W2:Y:S01]  /*14c0*/  LDL R186, [R1+0x34] ;  /* 0x0000340001ba7983 */ /* 0x000ea20000100800 */
[C---:B------:R-:W-:Y:S01]  /*14d0*/  PRMT R191, R181.reuse, 0x7632, R191 ;  /* 0x00007632b5bf7816 */ /* 0x040fe200000000bf */
[----:B-----5:R-:W-:Y:S01]  /*14e0*/  FMUL.FTZ R9, R2, R9 ;  /* 0x0000000902097220 */ /* 0x020fe20000410000 */
        /* <DEDUP_REMOVED lines=8> */
[----:B------:R-:W-:Y:S01]  /*1570*/  FADD.FTZ R13, -R23, R185 ;  /* 0x000000b9170d7221 */ /* 0x000fe20000010100 */
[C---:B------:R-:W-:Y:S01]  /*1580*/  FMUL.FTZ R12, R2.reuse, R180 ;  /* 0x000000b4020c7220 */ /* 0x040fe20000410000 */
[----:B------:R-:W-:Y:S01]  /*1590*/  FMUL.FTZ R8, R2, R8 ;  /* 0x0000000802087220 */ /* 0x000fe20000410000 */
[----:B------:R-:W-:Y:S01]  /*15a0*/  FADD.FTZ R180, R213, R252 ;  /* 0x000000fcd5b47221 */ /* 0x000fe20000010000 */
[----:B------:R-:W-:Y:S01]  /*15b0*/  FFMA.FTZ R185, R7, R252, R212 ;  /* 0x000000fc07b97223 */ /* 0x000fe200000100d4 */
[----:B------:R-:W-:Y:S01]  /*15c0*/  FMUL.FTZ R251, R251, R184 ;  /* 0x000000b8fbfb7220 */ /* 0x000fe20000410000 */
[----:B------:R-:W-:-:S02]  /*15d0*/  PRMT R245, R182, 0x7632, R245 ;  /* 0x00007632b6f57816 */ /* 0x000fc400000000f5 */
[----:B------:R-:W-:Y:S01]  /*15e0*/  SHF.L.U32 R188, R182, 0x10, RZ ;  /* 0x00000010b6bc7819 */ /* 0x000fe200000006ff */
[----:B------:R-:W-:Y:S01]  /*15f0*/  FMUL.FTZ R10, R2, R10 ;  /* 0x0000000a020a7220 */ /* 0x000fe20000410000 */
[----:B------:R-:W-:Y:S01]  /*1600*/  SHF.L.U32 R182, R191, 0x10, RZ ;  /* 0x00000010bfb67819 */ /* 0x000fe200000006ff */
[----:B------:R-:W-:Y:S01]  /*1610*/  FADD.FTZ R180, R180, R251 ;  /* 0x000000fbb4b47221 */ /* 0x000fe20000010000 */
[----:B------:R-:W-:-:S03]  /*1620*/  FFMA.FTZ R185, R8, R251, R185 ;  /* 0x000000fb08b97223 */ /* 0x000fc600000100b9 */
[-C--:B------:R-:W-:Y:S01]  /*1630*/  FFMA.FTZ R59, R10, R182.reuse, R59 ;  /* 0x000000b60a3b7223 */ /* 0x080fe2000001003b */
[----:B------:R-:W-:Y:S01]  /*1640*/  FADD.FTZ R95, R95, R182 ;  /* 0x000000b65f5f7221 */ /* 0x000fe20000010000 */
[----:B------:R-:W-:Y:S01]  /*1650*/  FMUL.FTZ R249, R249, R182 ;  /* 0x000000b6f9f97220 */ /* 0x000fe20000410000 */
[----:B------:R-:W-:Y:S01]  /*1660*/  FADD.FTZ R180, R180, R250 ;  /* 0x000000fab4b47221 */ /* 0x000fe20000010000 */
[----:B------:R-:W-:Y:S01]  /*1670*/  FFMA.FTZ R182, R9, R250, R185 ;  /* 0x000000fa09b67223 */ /* 0x000fe200000100b9 */
[C---:B------:R-:W-:Y:S01]  /*1680*/  PRMT R246, R183.reuse, 0x7632, R246 ;  /* 0x00007632b7f67816 */ /* 0x040fe200000000f6 */
[----:B------:R-:W-:Y:S02]  /*1690*/  IMAD.U32 R189, R183, 0x10000, RZ ;  /* 0x00010000b7bd7824 */ /* 0x000fe400078e00ff */
        /* <DEDUP_REMOVED lines=29> */
[----:B------:R-:W-:Y:S01]  /*1870*/  FFMA.FTZ R182, R12, R246, R182 ;  /* 0x000000f60cb67223 */ /* 0x000fe200000100b6 */
[----:B--2---:R-:W-:-:S04]  /*1880*/  FMUL.FTZ R245, R186, R181 ;  /* 0x000000b5baf57220 */ /* 0x004fc80000410000 */
[----:B------:R-:W-:Y:S01]  /*1890*/  FADD.FTZ R213, R180, R245 ;  /* 0x000000f5b4d57221 */ /* 0x000fe20000010000 */
[----:B------:R-:W-:-:S07]  /*18a0*/  FFMA.FTZ R212, R14, R245, R182 ;  /* 0x000000f50ed47223 */ /* 0x000fce00000100b6 */
.L_x_6916:
[----:B------:R-:W-:Y:S05]  /*18b0*/  BSYNC B1 ;  /* 0x0000000000017941 */ /* 0x000fea0003800000 */
.L_x_6915:
[----:B------:R-:W-:Y:S04]  /*18c0*/  BSSY B1, `(.L_x_6917) ;  /* 0x0000055000017945 */ /* 0x000fe80003800000 */
[----:B------:R-:W-:Y:S05]  /*18d0*/  @!P1 BRA `(.L_x_6918) ;  /* 0x00000004004c9947 */ /* 0x000fea0003800000 */
[----:B---3--:R-:W2:Y:S01]  /*18e0*/  LDC.64 R180, c[0x0][0x2c8] ;  /* 0x0000b200ffb47b82 */ /* 0x008ea20000000a00 */
[----:B------:R-:W-:-:S04]  /*18f0*/  ISETP.NE.U32.AND P4, PT, RZ, UR12, PT ;  /* 0x0000000cff007c0c */ /* 0x000fc8000bf85070 */
[----:B------:R-:W-:-:S03]  /*1900*/  ISETP.NE.AND.EX P4, PT, RZ, UR13, PT, P4 ;  /* 0x0000000dff007c0c */ /* 0x000fc6000bf85340 */
[----:B------:R-:W3:Y:S10]  /*1910*/  LDC.64 R20, c[0x0][0x238] ;  /* 0x00008e00ff147b82 */ /* 0x000ef40000000a00 */
[----:B--2---:R-:W-:-:S02]  /*1920*/  @P4 IMAD.WIDE.U32 R16, R218, 0x20, R180 ;  /* 0x00000020da104825 */ /* 0x004fc400078e00b4 */
[----:B------:R-:W2:Y:S03]  /*1930*/  LDC.64 R180, c[0x0][0x2b8] ;  /* 0x0000ae00ffb47b82 */ /* 0x000ea60000000a00 */
[----:B------:R-:W5:Y:S01]  /*1940*/  @P4 LDG.E.128 R144, desc[UR4][R16.64] ;  /* 0x0000000410904981 */ /* 0x000f62000c1e1d00 */
[----:B---3--:R-:W-:-:S03]  /*1950*/  IMAD.WIDE.U32 R20, R218, 0x20, R20 ;  /* 0x00000020da147825 */ /* 0x008fc600078e0014 */
[----:B------:R3:W5:Y:S04]  /*1960*/  @P4 LDG.E.128 R148, desc[UR4][R16.64+0x10] ;  /* 0x0000100410944981 */ /* 0x000768000c1e1d00 */
[----:B-1----:R1:W4:Y:S04]  /*1970*/  LDG.E.128 R184, desc[UR4][R20.64+0x10] ;  /* 0x0000100414b87981 */ /* 0x002328000c1e1d00 */
[----:B------:R-:W3:Y:S01]  /*1980*/  LDG.E.128 R16, desc[UR4][R20.64] ;  /* 0x0000000414107981 */ /* 0x000ee2000c1e1d00 */
[----:B--2---:R-:W-:-:S06]  /*1990*/  IMAD.WIDE.U32 R180, R211, 0x10, R180 ;  /* 0x00000010d3b47825 */ /* 0x004fcc00078e00b4 */
[----:B------:R-:W2:Y:S01]  /*19a0*/  LDG.E.128 R180, desc[UR4][R180.64] ;  /* 0x00000004b4b47981 */ /* 0x000ea2000c1e1d00 */
[----:B------:R-:W-:Y:S01]  /*19b0*/  VIADD R211, R211, 0x80 ;  /* 0x00000080d3d37836 */ /* 0x000fe20000000000 */
[----:B------:R-:W-:Y:S01]  /*19c0*/  IADD3 R218, R218, 0x80, RZ ;  /* 0x00000080dada7810 */ /* 0x000fe20007ffe0ff */
[C---:B---3--:R-:W-:Y:S01]  /*19d0*/  FADD.FTZ R15, -R23.reuse, R16 ;  /* 0x00000010170f7221 */ /* 0x048fe20000010100 */
[C---:B------:R-:W-:Y:S01]  /*19e0*/  FADD.FTZ R16, -R23.reuse, R17 ;  /* 0x0000001117107221 */ /* 0x040fe20000010100 */
[C---:B------:R-:W-:Y:S01]  /*19f0*/  FADD.FTZ R17, -R23.reuse, R18 ;  /* 0x0000001217117221 */ /* 0x040fe20000010100 */
[----:B------:R-:W-:Y:S01]  /*1a00*/  FADD.FTZ R18, -R23, R19 ;  /* 0x0000001317127221 */ /* 0x000fe20000010100 */
[C---:B-----5:R-:W-:Y:S02]  /*1a10*/  FMUL.FTZ R15, R2.reuse, R15 ;  /* 0x0000000f020f7220 */ /* 0x060fe40000410000 */
[----:B------:R-:W-:Y:S01]  /*1a20*/  FMUL.FTZ R17, R2, R17 ;  /* 0x0000001102117220 */ /* 0x000fe20000410000 */
[----:B--2---:R-:W-:-:S02]  /*1a30*/  PRMT R190, R180, 0x7632, R190 ;  /* 0x00007632b4be7816 */ /* 0x004fc400000000be */
[----:B------:R-:W-:Y:S02]  /*1a40*/  SHF.L.U32 R19, R180, 0x10, RZ ;  /* 0x00000010b4137819 */ /* 0x000fe400000006ff */
[C---:B------:R-:W-:Y:S02]  /*1a50*/  PRMT R191, R181.reuse, 0x7632, R191 ;  /* 0x00007632b5bf7816 */ /* 0x040fe400000000bf */
[----:B-1----:R-:W-:Y:S01]  /*1a60*/  SHF.L.U32 R20, R181, 0x10, RZ ;  /* 0x00000010b5147819 */ /* 0x002fe200000006ff */
[C---:B----4-:R-:W-:Y:S01]  /*1a70*/  FADD.FTZ R181, -R23.reuse, R184 ;  /* 0x000000b817b57221 */ /* 0x050fe20000010100 */
[----:B------:R-:W-:Y:S01]  /*1a80*/  FADD.FTZ R180, -R23, R186 ;  /* 0x000000ba17b47221 */ /* 0x000fe20000010100 */
[----:B------:R-:W-:Y:S01]  /*1a90*/  SHF.L.U32 R184, R190, 0x10, RZ ;  /* 0x00000010beb87819 */ /* 0x000fe200000006ff */
        /* <DEDUP_REMOVED lines=55> */
.L_x_6918:
[----:B------:R-:W-:Y:S05]  /*1e10*/  BSYNC B1 ;  /* 0x0000000000017941 */ /* 0x000fea0003800000 */
.L_x_6917:
[----:B------:R-:W-:Y:S04]  /*1e20*/  BSSY B1, `(.L_x_6919) ;  /* 0x0000055000017945 */ /* 0x000fe80003800000 */
[----:B------:R-:W-:Y:S05]  /*1e30*/  @!P2 BRA `(.L_x_6920) ;  /* 0x00000004004ca947 */ /* 0x000fea0003800000 */
[----:B---3--:R-:W2:Y:S01]  /*1e40*/  LDC.64 R180, c[0x0][0x2c8] ;  /* 0x0000b200ffb47b82 */ /* 0x008ea20000000a00 */
[----:B------:R-:W-:-:S04]  /*1e50*/  ISETP.NE.U32.AND P4, PT, RZ, UR12, PT ;  /* 0x0000000cff007c0c */ /* 0x000fc8000bf85070 */
[----:B------:R-:W-:-:S03]  /*1e60*/  ISETP.NE.AND.EX P4, PT, RZ, UR13, PT, P4 ;  /* 0x0000000dff007c0c */ /* 0x000fc6000bf85340 */
[----:B------:R-:W3:Y:S08]  /*1e70*/  LDC.64 R188, c[0x0][0x238] ;  /* 0x00008e00ffbc7b82 */ /* 0x000ef00000000a00 */
[----:B------:R-:W4:Y:S02]  /*1e80*/  LDC.64 R184, c[0x0][0x2b8] ;  /* 0x0000ae00ffb87b82 */ /* 0x000f240000000a00 */
[----:B--2---:R-:W-:-:S05]  /*1e90*/  @P4 IMAD.WIDE.U32 R180, R218, 0x20, R180 ;  /* 0x00000020dab44825 */ /* 0x004fca00078e00b4 */
[----:B------:R-:W5:Y:S01]  /*1ea0*/  @P4 LDG.E.128 R152, desc[UR4][R180.64] ;  /* 0x00000004b4984981 */ /* 0x000f62000c1e1d00 */
[----:B---3--:R-:W-:-:S03]  /*1eb0*/  IMAD.WIDE.U32 R188, R218, 0x20, R188 ;  /* 0x00000020dabc7825 */ /* 0x008fc600078e00bc */
[----:B------:R2:W5:Y:S01]  /*1ec0*/  @P4 LDG.E.128 R156, desc[UR4][R180.64+0x10] ;  /* 0x00001004b49c4981 */ /* 0x000562000c1e1d00 */
[----:B----4-:R-:W-:-:S03]  /*1ed0*/  IMAD.WIDE.U32 R184, R211, 0x10, R184 ;  /* 0x00000010d3b87825 */ /* 0x010fc600078e00b8 */
[----:B------:R-:W3:Y:S04]  /*1ee0*/  LDG.E.128 R180, desc[UR4][R188.64] ;  /* 0x00000004bcb47981 */ /* 0x000ee8000c1e1d00 */
[----:B-1----:R-:W4:Y:S04]  /*1ef0*/  LDG.E.128 R184, desc[UR4][R184.64] ;  /* 0x00000004b8b87981 */ /* 0x002f28000c1e1d00 */
[----:B------:R-:W2:Y:S01]  /*1f00*/  LDG.E.128 R188, desc[UR4][R188.64+0x10] ;  /* 0x00001004bcbc7981 */ /* 0x000ea2000c1e1d00 */
[----:B------:R-:W-:Y:S01]  /*1f10*/  VIADD R211, R211, 0x80 ;  /* 0x00000080d3d37836 */ /* 0x000fe20000000000 */
[----:B------:R-:W-:Y:S01]  /*1f20*/  IADD3 R218, R218, 0x80, RZ ;  /* 0x00000080dada7810 */ /* 0x000fe20007ffe0ff */
[C---:B---3--:R-:W-:Y:S01]  /*1f30*/  FADD.FTZ R195, -R23.reuse, R182 ;  /* 0x000000b617c37221 */ /* 0x048fe20000010100 */
[C---:B------:R-:W-:Y:S01]  /*1f40*/  FADD.FTZ R196, -R23.reuse, R183 ;  /* 0x000000b717c47221 */ /* 0x040fe20000010100 */
[C---:B------:R-:W-:Y:S01]  /*1f50*/  FADD.FTZ R193, -R23.reuse, R180 ;  /* 0x000000b417c17221 */ /* 0x040fe20000010100 */
[----:B------:R-:W-:Y:S01]  /*1f60*/  FADD.FTZ R194, -R23, R181 ;  /* 0x000000b517c27221 */ /* 0x000fe20000010100 */
[----:B----4-:R-:W-:Y:S01]  /*1f70*/  PRMT R197, R184, 0x7632, R197 ;  /* 0x00007632b8c57816 */ /* 0x010fe200000000c5 */
[C---:B-----5:R-:W-:Y:S01]  /*1f80*/  FMUL.FTZ R196, R2.reuse, R196 ;  /* 0x000000c402c47220 */ /* 0x060fe20000410000 */
[C---:B------:R-:W-:Y:S01]  /*1f90*/  PRMT R199, R185.reuse, 0x7632, R199 ;  /* 0x00007632b9c77816 */ /* 0x040fe200000000c7 */
[C---:B------:R-:W-:Y:S01]  /*1fa0*/  FMUL.FTZ R193, R2.reuse, R193 ;  /* 0x000000c102c17220 */ /* 0x040fe20000410000 */
[----:B------:R-:W-:Y:S01]  /*1fb0*/  SHF.L.U32 R182, R185, 0x10, RZ ;  /* 0x00000010b9b67819 */ /* 0x000fe200000006ff */
[----:B------:R-:W-:Y:S01]  /*1fc0*/  FMUL.FTZ R194, R2, R194 ;  /* 0x000000c202c27220 */ /* 0x000fe20000410000 */
[C---:B--2---:R-:W-:Y:S01]  /*1fd0*/  FADD.FTZ R185, -R23.reuse, R188 ;  /* 0x000000bc17b97221 */ /* 0x044fe20000010100 */
[----:B------:R-:W-:Y:S01]  /*1fe0*/  SHF.L.U32 R183, R184, 0x10, RZ ;  /* 0x00000010b8b77819 */ /* 0x000fe200000006ff */
[----:B------:R-:W-:Y:S01]  /*1ff0*/  FADD.FTZ R184, -R23, R190 ;  /* 0x000000be17b87221 */ /* 0x000fe20000010100 */
[----:B------:R-:W-:Y:S01]  /*2000*/  PRMT R200, R186, 0x7632, R200 ;  /* 0x00007632bac87816 */ /* 0x000fe200000000c8 */
[----:B------:R-:W-:Y:S01]  /*2010*/  FMUL.FTZ R195, R2, R195 ;  /* 0x000000c302c37220 */ /* 0x000fe20000410000 */
[----:B------:R-:W-:Y:S01]  /*2020*/  SHF.L.U32 R198, R186, 0x10, RZ ;  /* 0x00000010bac67819 */ /* 0x000fe200000006ff */
[----:B------:R-:W-:Y:S01]  /*2030*/  FMUL.FTZ R236, R32, R183 ;  /* 0x000000b720ec7220 */ /* 0x000fe20000410000 */
[----:B------:R-:W-:Y:S01]  /*2040*/  SHF.L.U32 R186, R197, 0x10, RZ ;  /* 0x00000010c5ba7819 */ /* 0x000fe200000006ff */
[----:B------:R-:W-:Y:S01]  /*2050*/  FMUL.FTZ R197, R2, R185 ;  /* 0x000000b902c57220 */ /* 0x000fe20000410000 */
[----:B------:R-:W-:Y:S01]  /*2060*/  FADD.FTZ R108, R108, R183 ;  /* 0x000000b76c6c7221 */ /* 0x000fe20000010000 */
[----:B------:R-:W-:Y:S01]  /*2070*/  FADD.FTZ R112, R112, R198 ;  /* 0x000000c670707221 */ /* 0x000fe20000010000 */
[-C--:B------:R-:W-:Y:S01]  /*2080*/  FMUL.FTZ R232, R36, R198.reuse ;  /* 0x000000c624e87220 */ /* 0x080fe20000410000 */
[----:B------:R-:W-:Y:S01]  /*2090*/  FFMA.FTZ R76, R197, R198, R76 ;  /* 0x000000c6c54c7223 */ /* 0x000fe2000001004c */
[----:B------:R-:W-:Y:S01]  /*20a0*/  FMUL.FTZ R198, R2, R184 ;  /* 0x000000b802c67220 */ /* 0x000fe20000410000 */
[----:B------:R-:W-:Y:S01]  /*20b0*/  FADD.FTZ R184, R213, R236 ;  /* 0x000000ecd5b87221 */ /* 0x000fe20000010000 */
[----:B------:R-:W-:Y:S01]  /*20c0*/  FFMA.FTZ R188, R193, R236, R212 ;  /* 0x000000ecc1bc7223 */ /* 0x000fe200000100d4 */
[-C--:B------:R-:W-:Y:S01]  /*20d0*/  FMUL.FTZ R235, R33, R186.reuse ;  /* 0x000000ba21eb7220 */ /* 0x080fe20000410000 */
[----:B------:R-:W-:Y:S01]  /*20e0*/  FFMA.FTZ R72, R193, R183, R72 ;  /* 0x000000b7c1487223 */ /* 0x000fe20000010048 */
[----:B------:R-:W-:Y:S01]  /*20f0*/  SHF.L.U32 R183, R199, 0x10, RZ ;  /* 0x00000010c7b77819 */ /* 0x000fe200000006ff */
[----:B------:R-:W-:Y:S01]  /*2100*/  FFMA.FTZ R73, R194, R186, R73 ;  /* 0x000000bac2497223 */ /* 0x000fe20000010049 */
[----:B------:R-:W-:Y:S01]  /*2110*/  FADD.FTZ R109, R109, R186 ;  /* 0x000000ba6d6d7221 */ /* 0x000fe20000010000 */
[----:B------:R-:W-:Y:S01]  /*2120*/  FMUL.FTZ R234, R34, R182 ;  /* 0x000000b622ea7220 */ /* 0x000fe20000410000 */
        /* <DEDUP_REMOVED lines=36> */
.L_x_6920:
[----:B------:R-:W-:Y:S05]  /*2370*/  BSYNC B1 ;  /* 0x0000000000017941 */ /* 0x000fea0003800000 */
.L_x_6919:
[----:B------:R-:W-:-:S13]  /*2380*/  LOP3.LUT P4, RZ, R3, 0x4, RZ, 0xc0, !PT ;  /* 0x0000000403ff7812 */ /* 0x000fda000788c0ff */
        /* <DEDUP_REMOVED lines=12> */
[----:B------:R-:W4:Y:S04]  /*2450*/  LDG.E.128 R188, desc[UR4][R188.64] ;  /* 0x00000004bcbc7981 */ /* 0x000f28000c1e1d00 */
[----:B-1----:R-:W2:Y:S01]  /*2460*/  LDG.E.128 R184, desc[UR4][R184.64+0x10] ;  /* 0x00001004b8b87981 */ /* 0x002ea2000c1e1d00 */
[C---:B---3--:R-:W-:Y:S01]  /*2470*/  FADD.FTZ R202, -R23.reuse, R181 ;  /* 0x000000b517ca7221 */ /* 0x048fe20000010100 */
[C---:B------:R-:W-:Y:S01]  /*2480*/  FADD.FTZ R201, -R23.reuse, R180 ;  /* 0x000000b417c97221 */ /* 0x040fe20000010100 */
[C---:B------:R-:W-:Y:S01]  /*2490*/  FADD.FTZ R203, -R23.reuse, R182 ;  /* 0x000000b617cb7221 */ /* 0x040fe20000010100 */
[----:B------:R-:W-:Y:S01]  /*24a0*/  FADD.FTZ R183, -R23, R183 ;  /* 0x000000b717b77221 */ /* 0x000fe20000010100 */
[----:B----4-:R-:W-:Y:S01]  /*24b0*/  PRMT R205, R189, 0x7632, R205 ;  /* 0x00007632bdcd7816 */ /* 0x010fe200000000cd */
[C-C-:B--2---:R-:W-:Y:S01]  /*24c0*/  FADD.FTZ R181, -R23.reuse, R186.reuse ;  /* 0x000000ba17b57221 */ /* 0x144fe20000010100 */
[C---:B------:R-:W-:Y:S01]  /*24d0*/  PRMT R186, R188.reuse, 0x7632, R186 ;  /* 0x00007632bcba7816 */ /* 0x040fe200000000ba */
[C---:B------:R-:W-:Y:S01]  /*24e0*/  FADD.FTZ R182, -R23.reuse, R184 ;  /* 0x000000b817b67221 */ /* 0x040fe20000010100 */
[C---:B------:R-:W-:Y:S01]  /*24f0*/  FADD.FTZ R180, -R23.reuse, R185 ;  /* 0x000000b917b47221 */ /* 0x040fe20000010100 */
[----:B------:R-:W-:Y:S01]  /*2500*/  FADD.FTZ R23, -R23, R187 ;  /* 0x000000bb17177221 */ /* 0x000fe20000010100 */
[----:B------:R-:W-:-:S02]  /*2510*/  SHF.L.U32 R188, R188, 0x10, RZ ;  /* 0x00000010bcbc7819 */ /* 0x000fc400000006ff */
[----:B------:R-:W-:Y:S02]  /*2520*/  SHF.L.U32 R187, R189, 0x10, RZ ;  /* 0x00000010bdbb7819 */ /* 0x000fe400000006ff */
[----:B------:R-:W-:Y:S02]  /*2530*/  SHF.L.U32 R189, R186, 0x10, RZ ;  /* 0x00000010babd7819 */ /* 0x000fe400000006ff */
[C---:B------:R-:W-:Y:S02]  /*2540*/  PRMT R206, R190.reuse, 0x7632, R206 ;  /* 0x00007632bece7816 */ /* 0x040fe400000000ce */
[----:B------:R-:W-:Y:S02]  /*2550*/  SHF.L.U32 R185, R190, 0x10, RZ ;  /* 0x00000010beb97819 */ /* 0x000fe400000006ff */
[----:B------:R-:W-:Y:S01]  /*2560*/  SHF.L.U32 R186, R205, 0x10, RZ ;  /* 0x00000010cdba7819 */ /* 0x000fe200000006ff */
[C---:B-----5:R-:W-:Y:S01]  /*2570*/  FMUL.FTZ R205, R2.reuse, R182 ;  /* 0x000000b602cd7220 */ /* 0x060fe20000410000 */
[----:B------:R-:W-:Y:S01]  /*2580*/  FMUL.FTZ R201, R2, R201 ;  /* 0x000000c902c97220 */ /* 0x000fe20000410000 */
[----:B------:R-:W-:Y:S01]  /*2590*/  FMUL.FTZ R229, R40, R188 ;  /* 0x000000bc28e57220 */ /* 0x000fe20000410000 */
[----:B------:R-:W-:Y:S01]  /*25a0*/  FMUL.FTZ R204, R2, R183 ;  /* 0x000000b702cc7220 */ /* 0x000fe20000410000 */
[----:B------:R-:W-:Y:S01]  /*25b0*/  SHF.L.U32 R183, R206, 0x10, RZ ;  /* 0x00000010ceb77819 */ /* 0x000fe200000006ff */
[----:B------:R-:W-:Y:S01]  /*25c0*/  FADD.FTZ R80, R80, R185 ;  /* 0x000000b950507221 */ /* 0x000fe20000010000 */
[-C--:B------:R-:W-:Y:S01]  /*25d0*/  FFMA.FTZ R124, R205, R185.reuse, R124 ;  /* 0x000000b9cd7c7223 */ /* 0x080fe2000001007c */
[----:B------:R-:W-:Y:S01]  /*25e0*/  FMUL.FTZ R225, R44, R185 ;  /* 0x000000b92ce17220 */ /* 0x000fe20000410000 */
[C---:B------:R-:W-:Y:S01]  /*25f0*/  FMUL.FTZ R206, R2.reuse, R181 ;  /* 0x000000b502ce7220 */ /* 0x040fe20000410000 */
[C---:B------:R-:W-:Y:S01]  /*2600*/  FMUL.FTZ R202, R2.reuse, R202 ;  /* 0x000000ca02ca7220 */ /* 0x040fe20000410000 */
[----:B------:R-:W-:Y:S01]  /*2610*/  FADD.FTZ R181, R213, R229 ;  /* 0x000000e5d5b57221 */ /* 0x000fe20000010000 */
[----:B------:R-:W-:Y:S01]  /*2620*/  FFMA.FTZ R185, R201, R229, R212 ;  /* 0x000000e5c9b97223 */ /* 0x000fe200000100d4 */
[----:B------:R-:W-:Y:S01]  /*2630*/  FMUL.FTZ R228, R41, R189 ;  /* 0x000000bd29e47220 */ /* 0x000fe20000410000 */
[----:B------:R-:W-:Y:S01]  /*2640*/  FMUL.FTZ R203, R2, R203 ;  /* 0x000000cb02cb7220 */ /* 0x000fe20000410000 */
[----:B------:R-:W-:-:S02]  /*2650*/  FMUL.FTZ R227, R42, R187 ;  /* 0x000000bb2ae37220 */ /* 0x000fc40000410000 */
        /* <DEDUP_REMOVED lines=36> */
[----:B------:R-:W-:-:S07]  /*28a0*/  FFMA.FTZ R212, R221, R220, R180 ;  /* 0x000000dcddd47223 */ /* 0x000fce00000100b4 */
.L_x_6912:
[----:B------:R-:W-:Y:S05]  /*28b0*/  BSYNC B0 ;  /* 0x0000000000007941 */ /* 0x000fea0003800000 */
.L_x_6898:
[----:B------:R-:W4:Y:S01]  /*28c0*/  LDL.LU R23, [R1+0x20] ;  /* 0x0000200001177983 */ /* 0x000f220000300800 */
[----:B------:R-:W-:Y:S01]  /*28d0*/  UMOV UR6, 0xffffffff ;  /* 0xffffffff00067882 */ /* 0x000fe20000000000 */
[----:B------:R-:W-:Y:S01]  /*28e0*/  LOP3.LUT R3, R3, 0xfffffffd, RZ, 0xc0, !PT ;  /* 0xfffffffd03037812 */ /* 0x000fe200078ec0ff */
[----:B--2---:R-:W3:Y:S02]  /*28f0*/  S2R R180, SR_TID.X ;  /* 0x0000000000b47919 */ /* 0x004ee40000002100 */
[----:B---3--:R-:W-:Y:S02]  /*2900*/  SHF.R.U32.HI R188, RZ, 0x5, R180 ;  /* 0x00000005ffbc7819 */ /* 0x008fe400000116b4 */
[----:B----4-:R-:W-:Y:S02]  /*2910*/  LOP3.LUT P4, RZ, R23, 0xff, RZ, 0xc0, !PT ;  /* 0x000000ff17ff7812 */ /* 0x010fe4000788c0ff */
[----:B------:R-:W-:-:S11]  /*2920*/  LOP3.LUT R23, R188, 0x7fffffc, RZ, 0xc0, !PT ;  /* 0x07fffffcbc177812 */ /* 0x000fd600078ec0ff */
[----:B------:R-:W-:Y:S01]  /*2930*/  @P4 LOP3.LUT R3, R3, 0x2, RZ, 0xfc, !PT ;  /* 0x0000000203034812 */ /* 0x000fe200078efcff */
[----:B------:R-:W-:Y:S01]  /*2940*/  @!P4 VIADD R23, R23, 0x4 ;  /* 0x000000041717c836 */ /* 0x000fe20000000000 */
[----:B------:R-:W-:Y:S01]  /*2950*/  LOP3.LUT P4, RZ, R180, 0x1f, RZ, 0xc0, !PT ;  /* 0x0000001fb4ff7812 */ /* 0x000fe2000788c0ff */
[----:B------:R-:W-:-:S12]  /*2960*/  BRA.DIV UR6, `(.L_x_6921) ;  /* 0x0000003a063c7947 */ /* 0x000fd8000b800000 */
[----:B------:R-:W2:Y:S02]  /*2970*/  SHFL.DOWN PT, R180, R213, 0x10, 0x1f ;  /* 0x0a001f00d5b47f89 */ /* 0x000ea400000e0000 */
[----:B--2---:R-:W-:Y:S02]  /*2980*/  FADD.FTZ R184, R180, R213 ;  /* 0x000000d5b4b87221 */ /* 0x004fe40000010000 */
[----:B------:R-:W2:Y:S02]  /*2990*/  SHFL.DOWN PT, R180, R212, 0x10, 0x1f ;  /* 0x0a001f00d4b47f89 */ /* 0x000ea400000e0000 */
[----:B--2---:R-:W-:Y:S02]  /*29a0*/  FADD.FTZ R185, R180, R212 ;  /* 0x000000d4b4b97221 */ /* 0x004fe40000010000 */
[----:B------:R-:W2:Y:S02]  /*29b0*/  SHFL.DOWN PT, R180, R184, 0x8, 0x1f ;  /* 0x09001f00b8b47f89 */ /* 0x000ea400000e0000 */
[----:B--2---:R-:W-:-:S02]  /*29c0*/  FADD.FTZ R184, R184, R180 ;  /* 0x000000b4b8b87221 */ /* 0x004fc40000010000 */
        /* <DEDUP_REMOVED lines=8> */
[----:B------:R-:W2:Y:S04]  /*2a50*/  SHFL.DOWN PT, R180, R185, 0x2, 0x1f ;  /* 0x08401f00b9b47f89 */ /* 0x000ea800000e0000 */
[----:B------:R3:W4:Y:S01]  /*2a60*/  SHFL.DOWN PT, R187, R184, 0x1, 0x1f ;  /* 0x08201f00b8bb7f89 */ /* 0x00072200000e0000 */
[----:B--2---:R-:W-:-:S05]  /*2a70*/  FADD.FTZ R185, R185, R180 ;  /* 0x000000b4b9b97221 */ /* 0x004fca0000010000 */
[----:B----4-:R3:W2:Y:S02]  /*2a80*/  SHFL.DOWN PT, R181, R185, 0x1, 0x1f ;  /* 0x08201f00b9b57f89 */ /* 0x0106a400000e0000 */
.L_x_7031:
[----:B-1----:R-:W4:Y:S01]  /*2a90*/  LDL.LU R186, [R1+0x1c] ;  /* 0x00001c0001ba7983 */ /* 0x002f220000300800 */
[----:B------:R-:W-:Y:S01]  /*2aa0*/  FADD.FTZ R180, R184, R187 ;  /* 0x000000bbb8b47221 */ /* 0x000fe20000010000 */
[----:B------:R-:W-:Y:S01]  /*2ab0*/  @!P4 LOP3.LUT R183, R188, 0x3, RZ, 0xc0, !PT ;  /* 0x00000003bcb7c812 */ /* 0x000fe200078ec0ff */
[----:B--2---:R-:W-:Y:S01]  /*2ac0*/  FADD.FTZ R181, R185, R181 ;  /* 0x000000b5b9b57221 */ /* 0x004fe20000010000 */
[----:B---3--:R-:W1:Y:S01]  /*2ad0*/  S2R R184, SR_CgaCtaId ;  /* 0x0000000000b87919 */ /* 0x008e620000008800 */
[----:B------:R-:W-:Y:S01]  /*2ae0*/  MOV R182, 0x400 ;  /* 0x0000040000b67802 */ /* 0x000fe20000000f00 */
[----:B------:R-:W-:Y:S05]  /*2af0*/  WARPSYNC.ALL ;  /* 0x0000000000007948 */ /* 0x000fea0003800000 */
[----:B------:R-:W-:Y:S01]  /*2b00*/  @!P4 IADD3 R183, R23, R183, RZ ;  /* 0x000000b717b7c210 */ /* 0x000fe20007ffe0ff */
[----:B------:R-:W2:Y:S01]  /*2b10*/  LDC.U8 R189, c[0x0][0x2a0] ;  /* 0x0000a800ffbd7b82 */ /* 0x000ea20000000000 */
[----:B------:R-:W-:Y:S01]  /*2b20*/  LOP3.LUT P5, RZ, R3, 0x1, RZ, 0xc0, !PT ;  /* 0x0000000103ff7812 */ /* 0x000fe200078ac0ff */
[----:B------:R-:W-:Y:S01]  /*2b30*/  BSSY B0, `(.L_x_6922) ;  /* 0x00000bc000007945 */ /* 0x000fe20003800000 */
[----:B-1----:R-:W-:-:S04]  /*2b40*/  LEA R182, R184, R182, 0x18 ;  /* 0x000000b6b8b67211 */ /* 0x002fc800078ec0ff */
[-C--:B------:R-:W-:Y:S02]  /*2b50*/  @!P4 LEA R183, R183, R182.reuse, 0x3 ;  /* 0x000000b6b7b7c211 */ /* 0x080fe400078e18ff */
[----:B------:R-:W-:-:S03]  /*2b60*/  LEA R184, R23, R182, 0x3 ;  /* 0x000000b617b87211 */ /* 0x000fc600078e18ff */
[----:B------:R-:W-:Y:S01]  /*2b70*/  @!P4 STS.64 [R183+0x5000], R180 ;  /* 0x005000b4b700c388 */ /* 0x000fe20000000a00 */
[----:B------:R-:W-:Y:S01]  /*2b80*/  BAR.SYNC.DEFER_BLOCKING 0x0 ;  /* 0x0000000000007b1d */ /* 0x000fe20000010000 */
[----:B--2---:R-:W-:-:S05]  /*2b90*/  ISETP.NE.AND P4, PT, R189, RZ, PT ;  /* 0x000000ffbd00720c */ /* 0x004fca0003f85270 */
[----:B------:R-:W1:Y:S02]  /*2ba0*/  LDS.128 R180, [R184+0x5000] ;  /* 0x00500000b8b47984 */ /* 0x000e640000000c00 */
[----:B-1----:R-:W-:Y:S01]  /*2bb0*/  FADD.FTZ R181, RZ, R181 ;  /* 0x000000b5ffb57221 */ /* 0x002fe20000010000 */
[----:B------:R-:W-:-:S03]  /*2bc0*/  FADD.FTZ R23, RZ, R180 ;  /* 0x000000b4ff177221 */ /* 0x000fc60000010000 */
[----:B------:R-:W-:Y:S01]  /*2bd0*/  FADD.FTZ R185, R183, R181 ;  /* 0x000000b5b7b97221 */ /* 0x000fe20000010000 */
[----:B------:R-:W-:Y:S02]  /*2be0*/  FADD.FTZ R23, R182, R23 ;  /* 0x00000017b6177221 */ /* 0x000fe40000010000 */
[----:B------:R-:W1:Y:S02]  /*2bf0*/  LDS.128 R180, [R184+0x5010] ;  /* 0x00501000b8b47984 */ /* 0x000e640000000c00 */
[----:B-1----:R-:W-:Y:S01]  /*2c00*/  FADD.FTZ R23, R23, R180 ;  /* 0x000000b417177221 */ /* 0x002fe20000010000 */
[----:B------:R-:W-:-:S03]  /*2c10*/  FADD.FTZ R181, R185, R181 ;  /* 0x000000b5b9b57221 */ /* 0x000fc60000010000 */
[----:B------:R-:W-:Y:S01]  /*2c20*/  FADD.FTZ R23, R182, R23 ;  /* 0x00000017b6177221 */ /* 0x000fe20000010000 */
[----:B------:R-:W-:-:S03]  /*2c30*/  FADD.FTZ R181, R183, R181 ;  /* 0x000000b5b7b57221 */ /* 0x000fc60000010000 */
[----:B------:R-:W-:Y:S01]  /*2c40*/  FMUL.FTZ R23, R23, UR8 ;  /* 0x0000000817177c20 */ /* 0x000fe20008410000 */
[----:B------:R-:W-:-:S04]  /*2c50*/  FMUL.FTZ R185, R181, UR8 ;  /* 0x00000008b5b97c20 */ /* 0x000fc80008410000 */
[----:B------:R-:W-:Y:S02]  /*2c60*/  FSEL R184, R23, RZ, !P4 ;  /* 0x000000ff17b87208 */ /* 0x000fe40006000000 */
[----:B----4-:R-:W-:-:S13]  /*2c70*/  ISETP.GE.AND P4, PT, R186, 0x1, PT ;  /* 0x00000001ba00780c */ /* 0x010fda0003f86270 */
[----:B------:R-:W-:-:S05]  /*2c80*/  @P4 IADD3 R23, R186, -0x1, RZ ;  /* 0xffffffffba174810 */ /* 0x000fca0007ffe0ff */
[----:B------:R-:W-:-:S05]  /*2c90*/  @P4 IMAD R23, R23, R5, RZ ;  /* 0x0000000517174224 */ /* 0x000fca00078e02ff */
[----:B------:R-:W-:-:S04]  /*2ca0*/  @P4 SHF.R.S32.HI R180, RZ, 0x1f, R23 ;  /* 0x0000001fffb44819 */ /* 0x000fc80000011417 */
[----:B------:R-:W-:Y:S01]  /*2cb0*/  @P4 LEA.HI R180, R180, R23, RZ, 0x3 ;  /* 0x00000017b4b44211 */ /* 0x000fe200078f18ff */
[----:B------:R-:W-:-:S06]  /*2cc0*/  HFMA2.MMA R23, -RZ, RZ, 0, 0 ;  /* 0x00000000ff177435 */ /* 0x000fcc00000001ff */
[----:B------:R-:W-:Y:S01]  /*2cd0*/  @P4 LEA.HI.SX32 R23, R180, R210, 0x1d ;  /* 0x000000d2b4174211 */ /* 0x000fe200078feaff */
[----:B------:R-:W-:Y:S06]  /*2ce0*/  @!P5 BRA `(.L_x_6923) ;  /* 0x000000080080d947 */ /* 0x000fec0003800000 */
[----:B------:R-:W1:Y:S01]  /*2cf0*/  @!P3 LDC.64 R180, c[0x0][0x2c8] ;  /* 0x0000b200ffb4bb82 */ /* 0x000e620000000a00 */
[----:B------:R-:W-:Y:S01]  /*2d00*/  BSSY B1, `(.L_x_6924) ;  /* 0x000000d000017945 */ /* 0x000fe20003800000 */
[----:B-1----:R-:W-:-:S04]  /*2d10*/  @!P3 ISETP.NE.U32.AND P5, PT, R180, RZ, PT ;  /* 0x000000ffb400b20c */ /* 0x002fc80003fa5070 */
        /* <DEDUP_REMOVED lines=11> */
.L_x_6925:
[----:B------:R-:W-:Y:S05]  /*2dd0*/  BSYNC B1 ;  /* 0x0000000000017941 */ /* 0x000fea0003800000 */
.L_x_6924:
[----:B------:R-:W1:Y:S01]  /*2de0*/  LDC.64 R182, c[0x0][0x308] ;  /* 0x0000c200ffb67b82 */ /* 0x000e620000000a00 */
[----:B------:R-:W-:Y:S01]  /*2df0*/  @!P3 ISETP.NE.U32.AND P6, PT, R180, RZ, PT ;  /* 0x000000ffb400b20c */ /* 0x000fe20003fc5070 */
[----:B------:R-:W-:Y:S03]  /*2e00*/  BSSY B1, `(.L_x_6926) ;  /* 0x0000012000017945 */ /* 0x000fe60003800000 */
[----:B------:R-:W-:-:S03]  /*2e10*/  @!P3 ISETP.NE.AND.EX P6, PT, R181, RZ, PT, P6 ;  /* 0x000000ffb500b20c */ /* 0x000fc60003fc5360 */
[----:B------:R-:W2:Y:S01]  /*2e20*/  @P4 LDC R187, c[0x0][0x29c] ;  /* 0x0000a700ffbb4b82 */ /* 0x000ea20000000800 */
[----:B-1----:R-:W-:-:S04]  /*2e30*/  ISETP.NE.U32.AND P5, PT, R182, RZ, PT ;  /* 0x000000ffb600720c */ /* 0x002fc80003fa5070 */
[----:B------:R-:W-:-:S04]  /*2e40*/  ISETP.NE.AND.EX P5, PT, R183, RZ, PT, P5 ;  /* 0x000000ffb700720c */ /* 0x000fc80003fa5350 */
[C---:B------:R-:W-:Y:S01]  /*2e50*/  SEL R172, R186.reuse, R172, P5 ;  /* 0x000000acbaac7207 */ /* 0x040fe20002800000 */
[----:B--2---:R-:W-:-:S05]  /*2e60*/  @P4 FMUL.FTZ R186, R186, R187 ;  /* 0x000000bbbaba4220 */ /* 0x004fca0000410000 */
[----:B------:R-:W-:-:S04]  /*2e70*/  @P4 F2FP.BF16.F32.PACK_AB R186, RZ, R186 ;  /* 0x000000baffba423e */ /* 0x000fc800000010ff */
[----:B------:R-:W-:Y:S02]  /*2e80*/  @P4 PRMT R176, R186, 0x7610, R176 ;  /* 0x00007610bab04816 */ /* 0x000fe400000000b0 */
[----:B------:R-:W-:Y:S01]  /*2e90*/  @!P3 FSEL R186, R129, RZ, P6 ;  /* 0x000000ff81bab208 */ /* 0x000fe20003000000 */
[----:B------:R-:W-:Y:S06]  /*2ea0*/  @!P3 BRA `(.L_x_6927) ;  /* 0x00000000001cb947 */ /* 0x000fec0003800000 */
[----:B------:R-:W2:Y:S01]  /*2eb0*/  LDL R188, [R1+0x18] ;  /* 0x0000180001bc7983 */ /* 0x000ea20000100800 */
[----:B------:R-:W-:Y:S01]  /*2ec0*/  ISETP.NE.U32.AND P6, PT, R180, RZ, PT ;  /* 0x000000ffb400720c */ /* 0x000fe20003fc5070 */
[----:B------:R-:W-:-:S03]  /*2ed0*/  FFMA.FTZ R186, R219, R185, R184 ;  /* 0x000000b9dbba7223 */ /* 0x000fc600000100b8 */
[----:B------:R-:W-:Y:S01]  /*2ee0*/  ISETP.NE.AND.EX P6, PT, R181, RZ, PT, P6 ;  /* 0x000000ffb500720c */ /* 0x000fe20003fc5360 */
[----:B--2---:R-:W-:-:S04]  /*2ef0*/  FADD.FTZ R186, R188, -R186 ;  /* 0x800000babcba7221 */ /* 0x004fc80000010000 */
[----:B------:R-:W-:-:S08]  /*2f00*/  FMUL.FTZ R186, R2, R186 ;  /* 0x000000ba02ba7220 */ /* 0x000fd00000410000 */
[----:B------:R-:W-:-:S07]  /*2f10*/  @P6 FADD.FTZ R186, R129, R186 ;  /* 0x000000ba81ba6221 */ /* 0x000fce0000010000 */
.L_x_6927:
[----:B------:R-:W-:Y:S05]  /*2f20*/  BSYNC B1 ;  /* 0x0000000000017941 */ /* 0x000fea0003800000 */
.L_x_6926:
[----:B------:R-:W1:Y:S01]  /*2f30*/  @P4 LDC R187, c[0x0][0x29c] ;  /* 0x0000a700ffbb4b82 */ /* 0x000e620000000800 */
[----:B------:R-:W-:Y:S01]  /*2f40*/  SEL R173, R186, R173, P5 ;  /* 0x000000adbaad7207 */ /* 0x000fe20002800000 */
[----:B------:R-:W-:Y:S01]  /*2f50*/  BSSY B1, `(.L_x_6928) ;  /* 0x000000f000017945 */ /* 0x000fe20003800000 */
[----:B------:R-:W-:-:S04]  /*2f60*/  @!P3 ISETP.NE.U32.AND P6, PT, R180, RZ, PT ;  /* 0x000000ffb400b20c */ /* 0x000fc80003fc5070 */
[----:B------:R-:W-:Y:S01]  /*2f70*/  @!P3 ISETP.NE.AND.EX P6, PT, R181, RZ, PT, P6 ;  /* 0x000000ffb500b20c */ /* 0x000fe20003fc5360 */
[----:B-1----:R-:W-:-:S05]  /*2f80*/  @P4 FMUL.FTZ R186, R186, R187 ;  /* 0x000000bbbaba4220 */ /* 0x002fca0000410000 */
        /* <DEDUP_REMOVED lines=11> */
.L_x_6929:
[----:B------:R-:W-:Y:S05]  /*3040*/  BSYNC B1 ;  /* 0x0000000000017941 */ /* 0x000fea0003800000 */
.L_x_6928:
        /* <DEDUP_REMOVED lines=17> */
.L_x_6931:
[----:B------:R-:W-:Y:S05]  /*3160*/  BSYNC B1 ;  /* 0x0000000000017941 */ /* 0x000fea0003800000 */
.L_x_6930:
        /* <DEDUP_REMOVED lines=17> */
.L_x_6933:
[----:B------:R-:W-:Y:S05]  /*3280*/  BSYNC B1 ;  /* 0x0000000000017941 */ /* 0x000fea0003800000 */
.L_x_6932:
        /* <DEDUP_REMOVED lines=17> */
.L_x_6935:
[----:B------:R-:W-:Y:S05]  /*33a0*/  BSYNC B1 ;  /* 0x0000000000017941 */ /* 0x000fea0003800000 */
.L_x_6934:
        /* <DEDUP_REMOVED lines=17> */
.L_x_6937:
[----:B------:R-:W-:Y:S05]  /*34c0*/  BSYNC B1 ;  /* 0x0000000000017941 */ /* 0x000fea0003800000 */
.L_x_6936:
        /* <DEDUP_REMOVED lines=10> */
[----:B------:R-:W2:Y:S01]  /*3570*/  LDL R188, [R1] ;  /* 0x0000000001bc7983 */ /* 0x000ea20000100800 */
[----:B------:R-:W-:Y:S01]  /*3580*/  ISETP.NE.U32.AND P6, PT, R180, RZ, PT ;  /* 0x000000ffb400720c */ /* 0x000fe20003fc5070 */
[----:B------:R-:W-:-:S03]  /*3590*/  FFMA.FTZ R180, R208, R185, R184 ;  /* 0x000000b9d0b47223 */ /* 0x000fc600000100b8 */
[----:B------:R-:W-:Y:S01]  /*35a0*/  ISETP.NE.AND.EX P6, PT, R181, RZ, PT, P6 ;  /* 0x000000ffb500720c */ /* 0x000fe20003fc5360 */
[----:B--2---:R-:W-:-:S04]  /*35b0*/  FADD.FTZ R180, R188, -R180 ;  /* 0x800000b4bcb47221 */ /* 0x004fc80000010000 */
[----:B------:R-:W-:-:S08]  /*35c0*/  FMUL.FTZ R186, R2, R180 ;  /* 0x000000b402ba7220 */ /* 0x000fd00000410000 */
[----:B------:R-:W-:-:S07]  /*35d0*/  @P6 FADD.FTZ R186, R135, R186 ;  /* 0x000000ba87ba6221 */ /* 0x000fce0000010000 */
.L_x_6939:
[----:B------:R-:W-:Y:S05]  /*35e0*/  BSYNC B1 ;  /* 0x0000000000017941 */ /* 0x000fea0003800000 */
.L_x_6938:
[----:B------:R-:W-:Y:S02]  /*35f0*/  SEL R171, R186, R171, P5 ;  /* 0x000000abbaab7207 */ /* 0x000fe40002800000 */
[----:B------:R-:W-:Y:S02]  /*3600*/  ISETP.NE.U32.AND P5, PT, R182, RZ, PT ;  /* 0x000000ffb600720c */ /* 0x000fe40003fa5070 */
[----:B------:R-:W1:Y:S02]  /*3610*/  @P4 LDC R182, c[0x0][0x29c] ;  /* 0x0000a700ffb64b82 */ /* 0x000e640000000800 */
[----:B------:R-:W-:-:S13]  /*3620*/  ISETP.NE.AND.EX P5, PT, R183, RZ, PT, P5 ;  /* 0x000000ffb700720c */ /* 0x000fda0003fa5350 */
[----:B------:R-:W2:Y:S01]  /*3630*/  @P5 LDC.64 R180, c[0x0][0x308] ;  /* 0x0000c200ffb45b82 */ /* 0x000ea20000000a00 */
[----:B-1----:R-:W-:-:S05]  /*3640*/  @P4 FMUL.FTZ R182, R186, R182 ;  /* 0x000000b6bab64220 */ /* 0x002fca0000410000 */
[----:B------:R-:W-:-:S04]  /*3650*/  @P4 F2FP.BF16.F32.PACK_AB R182, RZ, R182 ;  /* 0x000000b6ffb6423e */ /* 0x000fc800000010ff */
[----:B------:R-:W-:Y:S01]  /*3660*/  @P4 PRMT R179, R179, 0x5410, R182 ;  /* 0x00005410b3b34816 */ /* 0x000fe200000000b6 */
[C---:B--2---:R-:W-:Y:S01]  /*3670*/  @P5 IMAD.WIDE.U32 R180, R6.reuse, 0x20, R180 ;  /* 0x0000002006b45825 */ /* 0x044fe200078e00b4 */
[----:B------:R-:W-:-:S04]  /*3680*/  IADD3 R6, R6, 0x80, RZ ;  /* 0x0000008006067810 */ /* 0x000fc80007ffe0ff */
[----:B------:R-:W-:Y:S04]  /*3690*/  @P5 STG.E.128 desc[UR4][R180.64], R172 ;  /* 0x000000acb4005986 */ /* 0x000fe8000c101d04 */
[----:B------:R1:W-:Y:S02]  /*36a0*/  @P5 STG.E.128 desc[UR4][R180.64+0x10], R168 ;  /* 0x000010a8b4005986 */ /* 0x0003e4000c101d04 */
[----:B-1----:R-:W1:Y:S02]  /*36b0*/  @P4 LDC.64 R180, c[0x0][0x2f8] ;  /* 0x0000be00ffb44b82 */ /* 0x002e640000000a00 */
[C---:B-1----:R-:W-:Y:S01]  /*36c0*/  @P4 IMAD.WIDE.U32 R180, R23.reuse, 0x10, R180 ;  /* 0x0000001017b44825 */ /* 0x042fe200078e00b4 */
[----:B------:R-:W-:-:S04]  /*36d0*/  IADD3 R23, R23, 0x80, RZ ;  /* 0x0000008017177810 */ /* 0x000fc80007ffe0ff */
[----:B------:R1:W-:Y:S03]  /*36e0*/  @P4 STG.E.128 desc[UR4][R180.64], R176 ;  /* 0x000000b0b4004986 */ /* 0x0003e6000c101d04 */
.L_x_6923:
[----:B------:R-:W-:Y:S05]  /*36f0*/  BSYNC B0 ;  /* 0x0000000000007941 */ /* 0x000fea0003800000 */
.L_x_6922:
[----:B------:R-:W-:Y:S04]  /*3700*/  BSSY B0, `(.L_x_6940) ;  /* 0x000009b000007945 */ /* 0x000fe80003800000 */
[----:B------:R-:W-:Y:S05]  /*3710*/  @!P0 BRA `(.L_x_6941) ;  /* 0x0000000800648947 */ /* 0x000fea0003800000 */
[----:B-1----:R-:W1:Y:S01]  /*3720*/  @!P3 LDC.64 R180, c[0x0][0x2c8] ;  /* 0x0000b200ffb4bb82 */ /* 0x002e620000000a00 */
[----:B------:R-:W-:Y:S01]  /*3730*/  BSSY B1, `(.L_x_6942) ;  /* 0x000000d000017945 */ /* 0x000fe20003800000 */
[----:B-1----:R-:W-:-:S04]  /*3740*/  @!P3 ISETP.NE.U32.AND P5, PT, R180, RZ, PT ;  /* 0x000000ffb400b20c */ /* 0x002fc80003fa5070 */
        /* <DEDUP_REMOVED lines=11> */
.L_x_6943:
[----:B------:R-:W-:Y:S05]  /*3800*/  BSYNC B1 ;  /* 0x0000000000017941 */ /* 0x000fea0003800000 */
.L_x_6942:
        /* <DEDUP_REMOVED lines=19> */
.L_x_6945:
[----:B------:R-:W-:Y:S05]  /*3940*/  BSYNC B1 ;  /* 0x0000000000017941 */ /* 0x000fea0003800000 */
.L_x_6944:
        /* <DEDUP_REMOVED lines=16> */
.L_x_6947:
[----:B------:R-:W-:Y:S05]  /*3a50*/  BSYNC B1 ;  /* 0x0000000000017941 */ /* 0x000fea0003800000 */
.L_x_6946:
        /* <DEDUP_REMOVED lines=16> */
.L_x_6949:
[----:B------:R-:W-:Y:S05]  /*3b60*/  BSYNC B1 ;  /* 0x0000000000017941 */ /* 0x000fea0003800000 */
.L_x_6948:
        /* <DEDUP_REMOVED lines=16> */
.L_x_6951:
[----:B------:R-:W-:Y:S05]  /*3c70*/  BSYNC B1 ;  /* 0x0000000000017941 */ /* 0x000fea0003800000 */
.L_x_6950:
        /* <DEDUP_REMOVED lines=16> */
.L_x_6953:
[----:B------:R-:W-:Y:S05]  /*3d80*/  BSYNC B1 ;  /* 0x0000000000017941 */ /* 0x000fea0003800000 */
.L_x_6952:
        /* <DEDUP_REMOVED lines=16> */
.L_x_6955:
[----:B------:R-:W-:Y:S05]  /*3e90*/  BSYNC B1 ;  /* 0x0000000000017941 */ /* 0x000fea0003800000 */
.L_x_6954:
        /* <DEDUP_REMOVED lines=16> */
.L_x_6957:
[----:B------:R-:W-:Y:S05]  /*3fa0*/  BSYNC B1 ;  /* 0x0000000000017941 */ /* 0x000fea0003800000 */
.L_x_6956:
        /* <DEDUP_REMOVED lines=13> */
[----:B-1----:R-:W-:-:S04]  /*4080*/  @P4 IMAD.WIDE.U32 R180, R23, 0x10, R180 ;  /* 0x0000001017b44825 */ /* 0x002fc800078e00b4 */
[----:B------:R-:W-:Y:S01]  /*4090*/  VIADD R23, R23, 0x80 ;  /* 0x0000008017177836 */ /* 0x000fe20000000000 */
[----:B------:R2:W-:Y:S06]  /*40a0*/  @P4 STG.E.128 desc[UR4][R180.64], R176 ;  /* 0x000000b0b4004986 */ /* 0x0005ec000c101d04 */
.L_x_6941:
[----:B------:R-:W-:Y:S05]  /*40b0*/  BSYNC B0 ;  /* 0x0000000000007941 */ /* 0x000fea0003800000 */
.L_x_6940:
[----:B------:R-:W-:Y:S04]  /*40c0*/  BSSY B0, `(.L_x_6958) ;  /* 0x000009b000007945 */ /* 0x000fe80003800000 */
[----:B------:R-:W-:Y:S05]  /*40d0*/  @!P1 BRA `(.L_x_6959) ;  /* 0x0000000800649947 */ /* 0x000fea0003800000 */
[----:B-12---:R-:W1:Y:S01]  /*40e0*/  @!P3 LDC.64 R180, c[0x0][0x2c8] ;  /* 0x0000b200ffb4bb82 */ /* 0x006e620000000a00 */
        /* <DEDUP_REMOVED lines=13> */
.L_x_6961:
[----:B------:R-:W-:Y:S05]  /*41c0*/  BSYNC B1 ;  /* 0x0000000000017941 */ /* 0x000fea0003800000 */
.L_x_6960:
        /* <DEDUP_REMOVED lines=19> */
.L_x_6963:
[----:B------:R-:W-:Y:S05]  /*4300*/  BSYNC B1 ;  /* 0x0000000000017941 */ /* 0x000fea0003800000 */
.L_x_6962:
        /* <DEDUP_REMOVED lines=16> */
.L_x_6965:
[----:B------:R-:W-:Y:S05]  /*4410*/  BSYNC B1 ;  /* 0x0000000000017941 */ /* 0x000fea0003800000 */
.L_x_6964:
        /* <DEDUP_REMOVED lines=16> */
.L_x_6967:
[----:B------:R-:W-:Y:S05]  /*4520*/  BSYNC B1 ;  /* 0x0000000000017941 */ /* 0x000fea0003800000 */
.L_x_6966:
        /* <DEDUP_REMOVED lines=16> */
.L_x_6969:
[----:B------:R-:W-:Y:S05]  /*4630*/  BSYNC B1 ;  /* 0x0000000000017941 */ /* 0x000fea0003800000 */
.L_x_6968:
        /* <DEDUP_REMOVED lines=16> */
.L_x_6971:
[----:B------:R-:W-:Y:S05]  /*4740*/  BSYNC B1 ;  /* 0x0000000000017941 */ /* 0x000fea0003800000 */
.L_x_6970:
        /* <DEDUP_REMOVED lines=16> */
.L_x_6973:
[----:B------:R-:W-:Y:S05]  /*4850*/  BSYNC B1 ;  /* 0x0000000000017941 */ /* 0x000fea0003800000 */
.L_x_6972:
        /* <DEDUP_REMOVED lines=16> */
.L_x_6975:
[----:B------:R-:W-:Y:S05]  /*4960*/  BSYNC B1 ;  /* 0x0000000000017941 */ /* 0x000fea0003800000 */
.L_x_6974:
        /* <DEDUP_REMOVED lines=16> */
.L_x_6959:
[----:B------:R-:W-:Y:S05]  /*4a70*/  BSYNC B0 ;  /* 0x0000000000007941 */ /* 0x000fea0003800000 */
.L_x_6958:
[----:B------:R-:W-:Y:S04]  /*4a80*/  BSSY B0, `(.L_x_6976) ;  /* 0x000009b000007945 */ /* 0x000fe80003800000 */
[----:B------:R-:W-:Y:S05]  /*4a90*/  @!P2 BRA `(.L_x_6977) ;  /* 0x000000080064a947 */ /* 0x000fea0003800000 */
[----:B-123--:R-:W1:Y:S01]  /*4aa0*/  @!P3 LDC.64 R180, c[0x0][0x2c8] ;  /* 0x0000b200ffb4bb82 */ /* 0x00ee620000000a00 */
        /* <DEDUP_REMOVED lines=13> */
.L_x_6979:
[----:B------:R-:W-:Y:S05]  /*4b80*/  BSYNC B1 ;  /* 0x0000000000017941 */ /* 0x000fea0003800000 */
.L_x_6978:
        /* <DEDUP_REMOVED lines=19> */
.L_x_6981:
[----:B------:R-:W-:Y:S05]  /*4cc0*/  BSYNC B1 ;  /* 0x0000000000017941 */ /* 0x000fea0003800000 */
.L_x_6980:
        /* <DEDUP_REMOVED lines=16> */
.L_x_6983:
[----:B------:R-:W-:Y:S05]  /*4dd0*/  BSYNC B1 ;  /* 0x0000000000017941 */ /* 0x000fea0003800000 */
.L_x_6982:
        /* <DEDUP_REMOVED lines=16> */
.L_x_6985:
[----:B------:R-:W-:Y:S05]  /*4ee0*/  BSYNC B1 ;  /* 0x0000000000017941 */ /* 0x000fea0003800000 */
.L_x_6984:
        /* <DEDUP_REMOVED lines=16> */
.L_x_6987:
[----:B------:R-:W-:Y:S05]  /*4ff0*/  BSYNC B1 ;  /* 0x0000000000017941 */ /* 0x000fea0003800000 */
.L_x_6986:
        /* <DEDUP_REMOVED lines=16> */
.L_x_6989:
[----:B------:R-:W-:Y:S05]  /*5100*/  BSYNC B1 ;  /* 0x0000000000017941 */ /* 0x000fea0003800000 */
.L_x_6988:
        /* <DEDUP_REMOVED lines=16> */
.L_x_6991:
[----:B------:R-:W-:Y:S05]  /*5210*/  BSYNC B1 ;  /* 0x0000000000017941 */ /* 0x000fea0003800000 */
.L_x_6990:
        /* <DEDUP_REMOVED lines=16> */
.L_x_6993:
[----:B------:R-:W-:Y:S05]  /*5320*/  BSYNC B1 ;  /* 0x0000000000017941 */ /* 0x000fea0003800000 */
.L_x_6992:
        /* <DEDUP_REMOVED lines=16> */
.L_x_6977:
[----:B------:R-:W-:Y:S05]  /*5430*/  BSYNC B0 ;  /* 0x0000000000007941 */ /* 0x000fea0003800000 */
.L_x_6976:
[----:B------:R-:W-:Y:S01]  /*5440*/  LOP3.LUT P5, RZ, R3, 0x4, RZ, 0xc0, !PT ;  /* 0x0000000403ff7812 */ /* 0x000fe200078ac0ff */
[----:B------:R-:W-:-:S12]  /*5450*/  BSSY B0, `(.L_x_6994) ;  /* 0x0000099000007945 */ /* 0x000fd80003800000 */
[----:B------:R-:W-:Y:S05]  /*5460*/  @!P5 BRA `(.L_x_6995) ;  /* 0x00000008005cd947 */ /* 0x000fea0003800000 */
[----:B-1234-:R-:W1:Y:S01]  /*5470*/  @!P3 LDC.64 R180, c[0x0][0x2c8] ;  /* 0x0000b200ffb4bb82 */ /* 0x01ee620000000a00 */
        /* <DEDUP_REMOVED lines=13> */
.L_x_6997:
[----:B------:R-:W-:Y:S05]  /*5550*/  BSYNC B1 ;  /* 0x0000000000017941 */ /* 0x000fea0003800000 */
.L_x_6996:
        /* <DEDUP_REMOVED lines=19> */
.L_x_6999:
[----:B------:R-:W-:Y:S05]  /*5690*/  BSYNC B1 ;  /* 0x0000000000017941 */ /* 0x000fea0003800000 */
.L_x_6998:
        /* <DEDUP_REMOVED lines=16> */
.L_x_7001:
[----:B------:R-:W-:Y:S05]  /*57a0*/  BSYNC B1 ;  /* 0x0000000000017941 */ /* 0x000fea0003800000 */
.L_x_7000:
        /* <DEDUP_REMOVED lines=16> */
.L_x_7003:
[----:B------:R-:W-:Y:S05]  /*58b0*/  BSYNC B1 ;  /* 0x0000000000017941 */ /* 0x000fea0003800000 */
.L_x_7002:
        /* <DEDUP_REMOVED lines=16> */
.L_x_7005:
[----:B------:R-:W-:Y:S05]  /*59c0*/  BSYNC B1 ;  /* 0x0000000000017941 */ /* 0x000fea0003800000 */
.L_x_7004:
        /* <DEDUP_REMOVED lines=16> */
.L_x_7007:
[----:B------:R-:W-:Y:S05]  /*5ad0*/  BSYNC B1 ;  /* 0x0000000000017941 */ /* 0x000fea0003800000 */
.L_x_7006:
        /* <DEDUP_REMOVED lines=16> */
.L_x_7009:
[----:B------:R-:W-:Y:S05]  /*5be0*/  BSYNC B1 ;  /* 0x0000000000017941 */ /* 0x000fea0003800000 */
.L_x_7008:
        /* <DEDUP_REMOVED lines=16> */
.L_x_7011:
[----:B------:R-:W-:Y:S05]  /*5cf0*/  BSYNC B1 ;  /* 0x0000000000017941 */ /* 0x000fea0003800000 */
.L_x_7010:
[----:B------:R-:W-:Y:S01]  /*5d00*/  ISETP.NE.U32.AND P3, PT, R182, RZ, PT ;  /* 0x000000ffb600720c */ /* 0x000fe20003f65070 */
[----:B------:R-:W1:Y:S01]  /*5d10*/  @P4 LDC R2, c[0x0][0x29c] ;  /* 0x0000a700ff024b82 */ /* 0x000e620000000800 */
[----:B------:R-:W-:Y:S02]  /*5d20*/  SEL R171, R186, R171, P5 ;  /* 0x000000abbaab7207 */ /* 0x000fe40002800000 */
[----:B------:R-:W-:-:S13]  /*5d30*/  ISETP.NE.AND.EX P3, PT, R183, RZ, PT, P3 ;  /* 0x000000ffb700720c */ /* 0x000fda0003f65330 */
[----:B------:R-:W2:Y:S01]  /*5d40*/  @P3 LDC.64 R180, c[0x0][0x308] ;  /* 0x0000c200ffb43b82 */ /* 0x000ea20000000a00 */
[----:B-1----:R-:W-:-:S05]  /*5d50*/  @P4 FMUL.FTZ R2, R186, R2 ;  /* 0x00000002ba024220 */ /* 0x002fca0000410000 */
[----:B------:R-:W-:-:S04]  /*5d60*/  @P4 F2FP.BF16.F32.PACK_AB R2, RZ, R2 ;  /* 0x00000002ff02423e */ /* 0x000fc800000010ff */
[----:B------:R-:W-:Y:S01]  /*5d70*/  @P4 PRMT R179, R179, 0x5410, R2 ;  /* 0x00005410b3b34816 */ /* 0x000fe20000000002 */
[----:B--2---:R-:W-:-:S05]  /*5d80*/  @P3 IMAD.WIDE.U32 R180, R6, 0x20, R180 ;  /* 0x0000002006b43825 */ /* 0x004fca00078e00b4 */
[----:B------:R-:W-:Y:S04]  /*5d90*/  @P3 STG.E.128 desc[UR4][R180.64], R172 ;  /* 0x000000acb4003986 */ /* 0x000fe8000c101d04 */
[----:B------:R1:W-:Y:S02]  /*5da0*/  @P3 STG.E.128 desc[UR4][R180.64+0x10], R168 ;  /* 0x000010a8b4003986 */ /* 0x0003e4000c101d04 */
[----:B-1----:R-:W1:Y:S02]  /*5db0*/  @P4 LDC.64 R180, c[0x0][0x2f8] ;  /* 0x0000be00ffb44b82 */ /* 0x002e640000000a00 */
[----:B-1----:R-:W-:-:S05]  /*5dc0*/  @P4 IMAD.WIDE.U32 R180, R23, 0x10, R180 ;  /* 0x0000001017b44825 */ /* 0x002fca00078e00b4 */
[----:B------:R1:W-:Y:S02]  /*5dd0*/  @P4 STG.E.128 desc[UR4][R180.64], R176 ;  /* 0x000000b0b4004986 */ /* 0x0003e4000c101d04 */
.L_x_6995:
[----:B------:R-:W-:Y:S05]  /*5de0*/  BSYNC B0 ;  /* 0x0000000000007941 */ /* 0x000fea0003800000 */
.L_x_6994:
[----:B------:R-:W-:Y:S01]  /*5df0*/  LOP3.LUT P3, RZ, R3, 0x2, RZ, 0xc0, !PT ;  /* 0x0000000203ff7812 */ /* 0x000fe2000786c0ff */
[----:B------:R-:W-:-:S03]  /*5e00*/  VIADD R4, R4, UR10 ;  /* 0x0000000a04047c36 */ /* 0x000fc60008000000 */
[----:B-----5:R-:W-:Y:S02]  /*5e10*/  SEL R2, RZ, 0x1, P3 ;  /* 0x00000001ff027807 */ /* 0x020fe40001800000 */
[----:B------:R-:W-:-:S03]  /*5e20*/  ISETP.GE.AND P3, PT, R4, UR11, PT ;  /* 0x0000000b04007c0c */ /* 0x000fc6000bf66270 */
[----:B------:R0:W-:Y:S10]  /*5e30*/  STL.S16 [R1+0x20], R2 ;  /* 0x0000200201007387 */ /* 0x0001f40000100600 */
[----:B0-----:R-:W-:Y:S05]  /*5e40*/  @!P3 BRA `(.L_x_7012) ;  /* 0xffffffa80048b947 */ /* 0x001fea000383ffff */
.L_x_6897:
        /* <DEDUP_REMOVED lines=17> */
.L_x_7014:
[----:B------:R-:W-:Y:S05]  /*5f60*/  BSYNC B0 ;  /* 0x0000000000007941 */ /* 0x000fea0003800000 */
.L_x_7013:
        /* <DEDUP_REMOVED lines=11> */
.L_x_7016:
[----:B------:R-:W-:Y:S05]  /*6020*/  BSYNC B0 ;  /* 0x0000000000007941 */ /* 0x000fea0003800000 */
.L_x_7015:
        /* <DEDUP_REMOVED lines=11> */
.L_x_7018:
[----:B------:R-:W-:Y:S05]  /*60e0*/  BSYNC B0 ;  /* 0x0000000000007941 */ /* 0x000fea0003800000 */
.L_x_7017:
        /* <DEDUP_REMOVED lines=11> */
.L_x_7020:
[----:B------:R-:W-:Y:S05]  /*61a0*/  BSYNC B0 ;  /* 0x0000000000007941 */ /* 0x000fea0003800000 */
.L_x_7019:
[----:B------:R-:W-:-:S13]  /*61b0*/  LOP3.LUT P0, RZ, R3, 0x4, RZ, 0xc0, !PT ;  /* 0x0000000403ff7812 */ /* 0x000fda000780c0ff */
[----:B------:R-:W-:Y:S05]  /*61c0*/  @!P0 EXIT ;  /* 0x000000000000894d */ /* 0x000fea0003800000 */
[----:B------:R-:W1:Y:S08]  /*61d0*/  LDC.64 R2, c[0x0][0x2d0] ;  /* 0x0000b400ff027b82 */ /* 0x000e700000000a00 */
        /* <DEDUP_REMOVED lines=8> */
.L_x_6921:
[----:B------:R-:W-:Y:S01]  /*6260*/  HFMA2.MMA R181, -RZ, RZ, 0, 1.847743988037109375e-06 ;  /* 0x0000001fffb57435 */ /* 0x000fe200000001ff */
[----:B------:R-:W-:Y:S01]  /*6270*/  MOV R183, R213 ;  /* 0x000000d500b77202 */ /* 0x000fe20000000f00 */
[----:B------:R-:W-:Y:S01]  /*6280*/  IMAD.MOV.U32 R180, RZ, RZ, 0x10 ;  /* 0x00000010ffb47424 */ /* 0x000fe200078e00ff */
[----:B------:R-:W-:-:S08]  /*6290*/  MOV R182, 0xffffffff ;  /* 0xffffffff00b67802 */ /* 0x000fd00000000f00 */
[----:B01---5:R-:W-:Y:S05]  /*62a0*/  WARPSYNC.COLLECTIVE R182, `(.L_x_7021) ;  /* 0x00000000b6087348 */ /* 0x023fea0003c00000 */
[----:B-1----:R1:W2:Y:S02]  /*62b0*/  SHFL.DOWN P5, R186, R183, R180, R181 ;  /* 0x080000b4b7ba7389 */ /* 0x0022a400000a00b5 */
[----:B012--5:R-:W-:Y:S01]  /*62c0*/  ENDCOLLECTIVE ;  /* 0x000000000000791b */ /* 0x027fe20003800000 */
.L_x_7021:
[----:B------:R-:W-:Y:S02]  /*62d0*/  MOV R183, R212 ;  /* 0x000000d400b77202 */ /* 0x000fe40000000f00 */
[----:B------:R-:W-:-:S05]  /*62e0*/  MOV R180, R186 ;  /* 0x000000ba00b47202 */ /* 0x000fca0000000f00 */
[----:B------:R-:W-:Y:S01]  /*62f0*/  FADD.FTZ R184, R180, R213 ;  /* 0x000000d5b4b87221 */ /* 0x000fe20000010000 */
[----:B------:R-:W-:-:S11]  /*6300*/  HFMA2.MMA R180, -RZ, RZ, 0, 9.5367431640625e-07 ;  /* 0x00000010ffb47435 */ /* 0x000fd600000001ff */
[----:B------:R-:W-:Y:S05]  /*6310*/  WARPSYNC.COLLECTIVE R182, `(.L_x_7022) ;  /* 0x00000000b6087348 */ /* 0x000fea0003c00000 */
[----:B------:R0:W1:Y:S02]  /*6320*/  SHFL.DOWN P5, R186, R183, R180, R181 ;  /* 0x080000b4b7ba7389 */ /* 0x00006400000a00b5 */
[----:B01----:R-:W-:Y:S01]  /*6330*/  ENDCOLLECTIVE ;  /* 0x000000000000791b */ /* 0x003fe20003800000 */
.L_x_7022:
[----:B------:R-:W-:Y:S01]  /*6340*/  MOV R183, R184 ;  /* 0x000000b800b77202 */ /* 0x000fe20000000f00 */
[----:B------:R-:W-:-:S04]  /*6350*/  IMAD.MOV.U32 R180, RZ, RZ, R186 ;  /* 0x000000ffffb47224 */ /* 0x000fc800078e00ba */
[----:B------:R-:W-:Y:S01]  /*6360*/  FADD.FTZ R185, R180, R212 ;  /* 0x000000d4b4b97221 */ /* 0x000fe20000010000 */
[----:B------:R-:W-:-:S11]  /*6370*/  HFMA2.MMA R180, -RZ, RZ, 0, 4.76837158203125e-07 ;  /* 0x00000008ffb47435 */ /* 0x000fd600000001ff */
[----:B------:R-:W-:Y:S05]  /*6380*/  WARPSYNC.COLLECTIVE R182, `(.L_x_7023) ;  /* 0x00000000b6087348 */ /* 0x000fea0003c00000 */
[----:B------:R0:W1:Y:S02]  /*6390*/  SHFL.DOWN P5, R186, R183, R180, R181 ;  /* 0x080000b4b7ba7389 */ /* 0x00006400000a00b5 */
[----:B01----:R-:W-:Y:S01]  /*63a0*/  ENDCOLLECTIVE ;  /* 0x000000000000791b */ /* 0x003fe20003800000 */
.L_x_7023:
[----:B------:R-:W-:Y:S02]  /*63b0*/  MOV R183, R185 ;  /* 0x000000b900b77202 */ /* 0x000fe40000000f00 */
[----:B------:R-:W-:-:S05]  /*63c0*/  MOV R180, R186 ;  /* 0x000000ba00b47202 */ /* 0x000fca0000000f00 */
[----:B------:R-:W-:Y:S01]  /*63d0*/  FADD.FTZ R184, R184, R180 ;  /* 0x000000b4b8b87221 */ /* 0x000fe20000010000 */
[----:B------:R-:W-:-:S11]  /*63e0*/  HFMA2.MMA R180, -RZ, RZ, 0, 4.76837158203125e-07 ;  /* 0x00000008ffb47435 */ /* 0x000fd600000001ff */
[----:B------:R-:W-:Y:S05]  /*63f0*/  WARPSYNC.COLLECTIVE R182, `(.L_x_7024) ;  /* 0x00000000b6087348 */ /* 0x000fea0003c00000 */
[----:B------:R0:W1:Y:S02]  /*6400*/  SHFL.DOWN P5, R186, R183, R180, R181 ;  /* 0x080000b4b7ba7389 */ /* 0x00006400000a00b5 */
[----:B01----:R-:W-:Y:S01]  /*6410*/  ENDCOLLECTIVE ;  /* 0x000000000000791b */ /* 0x003fe20003800000 */
.L_x_7024:
[----:B------:R-:W-:Y:S01]  /*6420*/  MOV R183, R184 ;  /* 0x000000b800b77202 */ /* 0x000fe20000000f00 */
[----:B------:R-:W-:-:S04]  /*6430*/  IMAD.MOV.U32 R180, RZ, RZ, R186 ;  /* 0x000000ffffb47224 */ /* 0x000fc800078e00ba */
[----:B------:R-:W-:Y:S01]  /*6440*/  FADD.FTZ R185, R185, R180 ;  /* 0x000000b4b9b97221 */ /* 0x000fe20000010000 */
[----:B------:R-:W-:-:S11]  /*6450*/  HFMA2.MMA R180, -RZ, RZ, 0, 2.384185791015625e-07 ;  /* 0x00000004ffb47435 */ /* 0x000fd600000001ff */
[----:B------:R-:W-:Y:S05]  /*6460*/  WARPSYNC.COLLECTIVE R182, `(.L_x_7025) ;  /* 0x00000000b6087348 */ /* 0x000fea0003c00000 */
[----:B------:R0:W1:Y:S02]  /*6470*/  SHFL.DOWN P5, R186, R183, R180, R181 ;  /* 0x080000b4b7ba7389 */ /* 0x00006400000a00b5 */
[----:B01----:R-:W-:Y:S01]  /*6480*/  ENDCOLLECTIVE ;  /* 0x000000000000791b */ /* 0x003fe20003800000 */
.L_x_7025:
[----:B------:R-:W-:Y:S02]  /*6490*/  MOV R183, R185 ;  /* 0x000000b900b77202 */ /* 0x000fe40000000f00 */
[----:B------:R-:W-:-:S05]  /*64a0*/  MOV R180, R186 ;  /* 0x000000ba00b47202 */ /* 0x000fca0000000f00 */
[----:B------:R-:W-:Y:S01]  /*64b0*/  FADD.FTZ R184, R184, R180 ;  /* 0x000000b4b8b87221 */ /* 0x000fe20000010000 */
[----:B------:R-:W-:-:S11]  /*64c0*/  HFMA2.MMA R180, -RZ, RZ, 0, 2.384185791015625e-07 ;  /* 0x00000004ffb47435 */ /* 0x000fd600000001ff */
[----:B------:R-:W-:Y:S05]  /*64d0*/  WARPSYNC.COLLECTIVE R182, `(.L_x_7026) ;  /* 0x00000000b6087348 */ /* 0x000fea0003c00000 */
[----:B------:R0:W1:Y:S02]  /*64e0*/  SHFL.DOWN P5, R186, R183, R180, R181 ;  /* 0x080000b4b7ba7389 */ /* 0x00006400000a00b5 */
[----:B01----:R-:W-:Y:S01]  /*64f0*/  ENDCOLLECTIVE ;  /* 0x000000000000791b */ /* 0x003fe20003800000 */
.L_x_7026:
[----:B------:R-:W-:Y:S01]  /*6500*/  MOV R183, R184 ;  /* 0x000000b800b77202 */ /* 0x000fe20000000f00 */
[----:B------:R-:W-:-:S04]  /*6510*/  IMAD.MOV.U32 R180, RZ, RZ, R186 ;  /* 0x000000ffffb47224 */ /* 0x000fc800078e00ba */
[----:B------:R-:W-:Y:S01]  /*6520*/  FADD.FTZ R185, R185, R180 ;  /* 0x000000b4b9b97221 */ /* 0x000fe20000010000 */
[----:B------:R-:W-:-:S11]  /*6530*/  HFMA2.MMA R180, -RZ, RZ, 0, 1.1920928955078125e-07 ;  /* 0x00000002ffb47435 */ /* 0x000fd600000001ff */
[----:B------:R-:W-:Y:S05]  /*6540*/  WARPSYNC.COLLECTIVE R182, `(.L_x_7027) ;  /* 0x00000000b6087348 */ /* 0x000fea0003c00000 */
[----:B------:R0:W1:Y:S02]  /*6550*/  SHFL.DOWN P5, R186, R183, R180, R181 ;  /* 0x080000b4b7ba7389 */ /* 0x00006400000a00b5 */
[----:B01----:R-:W-:Y:S01]  /*6560*/  ENDCOLLECTIVE ;  /* 0x000000000000791b */ /* 0x003fe20003800000 */
.L_x_7027:
[----:B------:R-:W-:Y:S02]  /*6570*/  MOV R183, R185 ;  /* 0x000000b900b77202 */ /* 0x000fe40000000f00 */
[----:B------:R-:W-:-:S05]  /*6580*/  MOV R180, R186 ;  /* 0x000000ba00b47202 */ /* 0x000fca0000000f00 */
[----:B------:R-:W-:Y:S01]  /*6590*/  FADD.FTZ R184, R184, R180 ;  /* 0x000000b4b8b87221 */ /* 0x000fe20000010000 */
[----:B------:R-:W-:-:S11]  /*65a0*/  HFMA2.MMA R180, -RZ, RZ, 0, 1.1920928955078125e-07 ;  /* 0x00000002ffb47435 */ /* 0x000fd600000001ff */
[----:B------:R-:W-:Y:S05]  /*65b0*/  WARPSYNC.COLLECTIVE R182, `(.L_x_7028) ;  /* 0x00000000b6087348 */ /* 0x000fea0003c00000 */
[----:B------:R0:W1:Y:S02]  /*65c0*/  SHFL.DOWN P5, R186, R183, R180, R181 ;  /* 0x080000b4b7ba7389 */ /* 0x00006400000a00b5 */
[----:B01----:R-:W-:Y:S01]  /*65d0*/  ENDCOLLECTIVE ;  /* 0x000000000000791b */ /* 0x003fe20003800000 */
.L_x_7028:
[----:B------:R-:W-:Y:S01]  /*65e0*/  MOV R183, R184 ;  /* 0x000000b800b77202 */ /* 0x000fe20000000f00 */
[----:B------:R-:W-:-:S04]  /*65f0*/  IMAD.MOV.U32 R180, RZ, RZ, R186 ;  /* 0x000000ffffb47224 */ /* 0x000fc800078e00ba */
[----:B------:R-:W-:Y:S01]  /*6600*/  FADD.FTZ R185, R185, R180 ;  /* 0x000000b4b9b97221 */ /* 0x000fe20000010000 */
[----:B------:R-:W-:-:S11]  /*6610*/  HFMA2.MMA R180, -RZ, RZ, 0, 5.9604644775390625e-08 ;  /* 0x00000001ffb47435 */ /* 0x000fd600000001ff */
[----:B------:R-:W-:Y:S05]  /*6620*/  WARPSYNC.COLLECTIVE R182, `(.L_x_7029) ;  /* 0x00000000b6087348 */ /* 0x000fea0003c00000 */
[----:B------:R0:W1:Y:S02]  /*6630*/  SHFL.DOWN P5, R186, R183, R180, R181 ;  /* 0x080000b4b7ba7389 */ /* 0x00006400000a00b5 */
[----:B01----:R-:W-:Y:S01]  /*6640*/  ENDCOLLECTIVE ;  /* 0x000000000000791b */ /* 0x003fe20003800000 */
.L_x_7029:
[----:B------:R-:W-:Y:S02]  /*6650*/  MOV R183, R185 ;  /* 0x000000b900b77202 */ /* 0x000fe40000000f00 */
[----:B------:R-:W-:-:S07]  /*6660*/  MOV R187, R186 ;  /* 0x000000ba00bb7202 */ /* 0x000fce0000000f00 */
[----:B------:R-:W-:Y:S05]  /*6670*/  WARPSYNC.COLLECTIVE R182, `(.L_x_7030) ;  /* 0x00000000b6087348 */ /* 0x000fea0003c00000 */
[----:B------:R0:W1:Y:S02]  /*6680*/  SHFL.DOWN P5, R186, R183, R180, R181 ;  /* 0x080000b4b7ba7389 */ /* 0x00006400000a00b5 */
[----:B01----:R-:W-:Y:S01]  /*6690*/  ENDCOLLECTIVE ;  /* 0x000000000000791b */ /* 0x003fe20003800000 */
.L_x_7030:
[----:B------:R-:W-:Y:S01]  /*66a0*/  MOV R181, R186 ;  /* 0x000000ba00b57202 */ /* 0x000fe20000000f00 */
[----:B------:R-:W-:Y:S06]  /*66b0*/  BRA `(.L_x_7031) ;  /* 0xffffffc000f47947 */ /* 0x000fec000383ffff */
.L_x_7032:
        /* <DEDUP_REMOVED lines=12> */
.L_x_16552:


//--------------------- .text._ZN10layer_norm13ln_bwd_kernelINS_13Kernel_traitsIf13__nv_bfloat16fS2_fjLj5120ELj1ELj1ELj4ELj16ENS_18Kernel_traits_baseILj5120EfS2_fS2_fjLj128EEEEELb0ELb0ELb1ELb1EEEvNS_9BwdParamsE --------------------------
	.section	.text._ZN10layer_norm13ln_bwd_kernelINS_13Kernel_traitsIf13__nv_bfloat16fS2_fjLj5120ELj1ELj1ELj4ELj16ENS_18Kernel_traits_baseILj5120EfS2_fS2_fjLj128EEEEELb0ELb0ELb1ELb1EEEvNS_9BwdParamsE,"ax",@progbits
	.align	128
        .global         _ZN10layer_norm13ln_bwd_kernelINS_13Kernel_traitsIf13__nv_bfloat16fS2_fjLj5120ELj1ELj1ELj4ELj16ENS_18Kernel_traits_baseILj5120EfS2_fS2_fjLj128EEEEELb0ELb0ELb1ELb1EEEvNS_9BwdParamsE
        .type           _ZN10layer_norm13ln_bwd_kernelINS_13Kernel_traitsIf13__nv_bfloat16fS2_fjLj5120ELj1ELj1ELj4ELj16ENS_18Kernel_traits_baseILj5120EfS2_fS2_fjLj128EEEEELb0ELb0ELb1ELb1EEEvNS_9BwdParamsE,@function
        .size           _ZN10layer_norm13ln_bwd_kernelINS_13Kernel_traitsIf13__nv_bfloat16fS2_fjLj5120ELj1ELj1ELj4ELj16ENS_18Kernel_traits_baseILj5120EfS2_fS2_fjLj128EEEEELb0ELb0ELb1ELb1EEEvNS_9BwdParamsE,(.L_x_16553 - _ZN10layer_norm13ln_bwd_kernelINS_13Kernel_traitsIf13__nv_bfloat16fS2_fjLj5120ELj1ELj1ELj4ELj16ENS_18Kernel_traits_baseILj5120EfS2_fS2_fjLj128EEEEELb0ELb0ELb1ELb1EEEvNS_9BwdParamsE)
        .other          _ZN10layer_norm13ln_bwd_kernelINS_13Kernel_traitsIf13__nv_bfloat16fS2_fjLj5120ELj1ELj1ELj4ELj16ENS_18Kernel_traits_baseILj5120EfS2_fS2_fjLj128EEEEELb0ELb0ELb1ELb1EEEvNS_9BwdParamsE,@"STO_CUDA_ENTRY STV_DEFAULT"
_ZN10layer_norm13ln_bwd_kernelINS_13Kernel_traitsIf13__nv_bfloat16fS2_fjLj5120ELj1ELj1ELj4ELj16ENS_18Kernel_traits_baseILj5120EfS2_fS2_fjLj128EEEEELb0ELb0ELb1ELb1EEEvNS_9BwdParamsE:
.text._ZN10layer_norm13ln_bwd_kernelINS_13Kernel_traitsIf13__nv_bfloat16fS2_fjLj5120ELj1ELj1ELj4ELj16ENS_18Kernel_traits_baseILj5120EfS2_fS2_fjLj128EEEEELb0ELb0ELb1ELb1EEEvNS_9BwdParamsE:
        /* <DEDUP_REMOVED lines=54> */
.L_x_7033:
        /* <DEDUP_REMOVED lines=8> */
[----:B------:R-:W4:Y:S04]  /*03e0*/  LDG.E.128 R8, desc[UR4][R2.64+0x1010] ;  /* 0x0010100402087981 */ /* 0x000f28000c1e1d00 */
[----:B------:R-:W4:Y:S04]  /*03f0*/  LDG.E.128 R4, desc[UR4][R2.64+0x2000] ;  /* 0x0020000402047981 */ /* 0x000f28000c1e1d00 */
        /* <DEDUP_REMOVED lines=49> */
[----:B------:R0:W-:Y:S04]  /*0710*/  STL.64 [R1+0x38], R18 ;  /* 0x0000381201007387 */ /* 0x0001e80000100a00 */
[----:B----4-:R0:W-:Y:S04]  /*0720*/  STL.64 [R1+0x20], R12 ;  /* 0x0000200c01007387 */ /* 0x0101e80000100a00 */
[----:B------:R0:W-:Y:S04]  /*0730*/  STL.64 [R1+0x28], R14 ;  /* 0x0000280e01007387 */ /* 0x0001e80000100a00 */
[----:B------:R0:W-:Y:S04]  /*0740*/  STL.64 [R1+0x10], R8 ;  /* 0x0000100801007387 */ /* 0x0001e80000100a00 */
[----:B------:R0:W-:Y:S04]  /*0750*/  STL.64 [R1+0x18], R10 ;  /* 0x0000180a01007387 */ /* 0x0001e80000100a00 */
[----:B------:R0:W-:Y:S04]  /*0760*/  STL.64 [R1], R4 ;  /* 0x0000000401007387 */ /* 0x0001e80000100a00 */
[----:B------:R0:W-:Y:S02]  /*0770*/  STL.64 [R1+0x8], R6 ;  /* 0x0000080601007387 */ /* 0x0001e40000100a00 */
.L_x_7119:
[----:B------:R-:W1:Y:S08]  /*0780*/  LDC.64 R176, c[0x0][0x288] ;  /* 0x0000a200ffb07b82 */ /* 0x000e700000000a00 */
[----:B------:R-:W2:Y:S08]  /*0790*/  LDC.64 R178, c[0x0][0x258] ;  /* 0x00009600ffb27b82 */ /* 0x000eb00000000a00 */
[----:B------:R-:W3:Y:S01]  /*07a0*/  LDC R201, c[0x0][0x218] ;  /* 0x00008600ffc97b82 */ /* 0x000ee20000000800 */
[----:B-1----:R-:W-:-:S07]  /*07b0*/  IMAD.WIDE R176, R204, 0x4, R176 ;  /* 0x00000004ccb07825 */ /* 0x002fce00078e02b0 */
[----:B------:R-:W1:Y:S01]  /*07c0*/  LDC.64 R180, c[0x0][0x280] ;  /* 0x0000a000ffb47b82 */ /* 0x000e620000000a00 */
[----:B------:R2:W4:Y:S01]  /*07d0*/  LDG.E R183, desc[UR4][R176.64] ;  /* 0x00000004b0b77981 */ /* 0x000522000c1e1900 */
[----:B------:R-:W0:Y:S06]  /*07e0*/  S2R R200, SR_TID.X ;  /* 0x0000000000c87919 */ /* 0x000e2c0000002100 */
[----:B------:R-:W0:Y:S01]  /*07f0*/  LDC.64 R250, c[0x0][0x2c8] ;  /* 0x0000b200fffa7b82 */ /* 0x000e220000000a00 */
[----:B--2---:R-:W-:-:S05]  /*0800*/  IMAD.WIDE R176, R204, 0x4, R178 ;  /* 0x00000004ccb07825 */ /* 0x004fca00078e02b2 */
[----:B-----5:R3:W5:Y:S01]  /*0810*/  LDG.E R203, desc[UR4][R176.64] ;  /* 0x00000004b0cb7981 */ /* 0x020762000c1e1900 */
[----:B------:R-:W-:Y:S01]  /*0820*/  BSSY B0, `(.L_x_7035) ;  /* 0x00001ea000007945 */ /* 0x000fe20003800000 */
[----:B-1----:R-:W-:-:S04]  /*0830*/  IMAD.WIDE R178, R204, 0x4, R180 ;  /* 0x00000004ccb27825 */ /* 0x002fc800078e02b4 */
[----:B---3--:R-:W-:Y:S01]  /*0840*/  IMAD R176, R204, R201, RZ ;  /* 0x000000c9ccb07224 */ /* 0x008fe200078e02ff */
[----:B------:R1:W5:Y:S04]  /*0850*/  LDG.E R182, desc[UR4][R178.64] ;  /* 0x00000004b2b67981 */ /* 0x000368000c1e1900 */
[----:B------:R-:W-:-:S04]  /*0860*/  SHF.R.S32.HI R177, RZ, 0x1f, R176 ;  /* 0x0000001fffb17819 */ /* 0x000fc800000114b0 */
[----:B------:R-:W-:Y:S02]  /*0870*/  LEA.HI R177, R177, R176, RZ, 0x3 ;  /* 0x000000b0b1b17211 */ /* 0x000fe400078f18ff */
[----:B0-----:R-:W-:-:S04]  /*0880*/  LOP3.LUT R252, R200, 0x7f, RZ, 0xc0, !PT ;  /* 0x0000007fc8fc7812 */ /* 0x001fc800078ec0ff */
[----:B------:R-:W-:-:S04]  /*0890*/  LEA.HI.SX32 R202, R177, R252, 0x1d ;  /* 0x000000fcb1ca7211 */ /* 0x000fc800078feaff */
[C---:B------:R-:W-:Y:S01]  /*08a0*/  IADD3 R248, R202.reuse, 0x100, RZ ;  /* 0x00000100caf87810 */ /* 0x040fe20007ffe0ff */
[C---:B------:R-:W-:Y:S02]  /*08b0*/  VIADD R228, R202.reuse, 0x80 ;  /* 0x00000080cae47836 */ /* 0x040fe40000000000 */
[----:B------:R-:W-:-:S04]  /*08c0*/  IMAD.WIDE.U32 R180, R202, 0x20, R250 ;  /* 0x00000020cab47825 */ /* 0x000fc800078e00fa */
[----:B-1----:R-:W-:-:S04]  /*08d0*/  IMAD.WIDE.U32 R178, R228, 0x20, R250 ;  /* 0x00000020e4b27825 */ /* 0x002fc800078e00fa */
[----:B------:R-:W-:Y:S01]  /*08e0*/  IMAD.WIDE.U32 R176, R248, 0x20, R250 ;  /* 0x00000020f8b07825 */ /* 0x000fe200078e00fa */
[----:B----4-:R-:W-:-:S13]  /*08f0*/  ISETP.GT.AND P3, PT, R183, RZ, PT ;  /* 0x000000ffb700720c */ /* 0x010fda0003f64270 */
        /* <DEDUP_REMOVED lines=20> */
[----:B------:R0:W5:Y:S04]  /*0a40*/  LDG.E.128 R40, desc[UR4][R176.64+0x10] ;  /* 0x00001004b0287981 */ /* 0x000168000c1e1d00 */
[----:B------:R-:W5:Y:S01]  /*0a50*/  LDG.E.128 R24, desc[UR4][R24.64+0x10] ;  /* 0x0000100418187981 */ /* 0x000f62000c1e1d00 */
[----:B------:R-:W-:Y:S01]  /*0a60*/  HFMA2.MMA R183, -RZ, RZ, 0, 0 ;  /* 0x00000000ffb77435 */ /* 0x000fe200000001ff */
[----:B------:R-:W-:Y:S01]  /*0a70*/  MOV R218, RZ ;  /* 0x000000ff00da7202 */ /* 0x000fe20000000f00 */
[----:B------:R-:W-:Y:S09]  /*0a80*/  BRA `(.L_x_7037) ;  /* 0x0000001c000c7947 */ /* 0x000ff20003800000 */
.L_x_7036:
[----:B------:R-:W0:Y:S01]  /*0a90*/  LDC R208, c[0x0][0x218] ;  /* 0x00008600ffd07b82 */ /* 0x000e220000000800 */
[----:B------:R-:W-:Y:S01]  /*0aa0*/  VIADD R183, R183, 0xffffffff ;  /* 0xffffffffb7b77836 */ /* 0x000fe20000000000 */
[----:B------:R-:W-:Y:S04]  /*0ab0*/  STL [R1+0x5c], R167 ;  /* 0x00005ca701007387 */ /* 0x000fe80000100800 */
[----:B------:R1:W-:Y:S02]  /*0ac0*/  STL [R1+0x58], R166 ;  /* 0x000058a601007387 */ /* 0x0003e40000100800 */
[----:B------:R-:W2:Y:S02]  /*0ad0*/  LDC.64 R216, c[0x0][0x238] ;  /* 0x00008e00ffd87b82 */ /* 0x000ea40000000a00 */
[----:B------:R3:W-:Y:S04]  /*0ae0*/  STL [R1+0x54], R165 ;  /* 0x000054a501007387 */ /* 0x0007e80000100800 */
[----:B------:R4:W-:Y:S02]  /*0af0*/  STL [R1+0x50], R164 ;  /* 0x000050a401007387 */ /* 0x0009e40000100800 */
[----:B------:R-:W1:Y:S08]  /*0b00*/  LDC.64 R2, c[0x0][0x250] ;  /* 0x00009400ff027b82 */ /* 0x000e700000000a00 */
[----:B------:R-:W3:Y:S01]  /*0b10*/  LDC.64 R206, c[0x0][0x2b8] ;  /* 0x0000ae00ffce7b82 */ /* 0x000ee20000000a00 */
[----:B0-----:R-:W-:-:S05]  /*0b20*/  IMAD R183, R183, R208, RZ ;  /* 0x000000d0b7b77224 */ /* 0x001fca00078e02ff */
[----:B------:R-:W-:Y:S02]  /*0b30*/  SHF.R.S32.HI R0, RZ, 0x1f, R183 ;  /* 0x0000001fff007819 */ /* 0x000fe400000114b7 */
[----:B------:R-:W0:Y:S02]  /*0b40*/  LDC.U8 R229, c[0x0][0x2a0] ;  /* 0x0000a800ffe57b82 */ /* 0x000e240000000000 */
[----:B------:R-:W-:Y:S01]  /*0b50*/  LEA.HI R183, R0, R183, RZ, 0x3 ;  /* 0x000000b700b77211 */ /* 0x000fe200078f18ff */
[----:B--2---:R-:W-:-:S03]  /*0b60*/  IMAD.WIDE.U32 R200, R228, 0x20, R216 ;  /* 0x00000020e4c87825 */ /* 0x004fc600078e00d8 */
[----:B------:R-:W-:Y:S01]  /*0b70*/  LEA.HI.SX32 R183, R183, R252, 0x1d ;  /* 0x000000fcb7b77211 */ /* 0x000fe200078feaff */
[----:B-1----:R-:W-:Y:S01]  /*0b80*/  IMAD.WIDE R2, R204, 0x4, R2 ;  /* 0x00000004cc027825 */ /* 0x002fe200078e0202 */
[----:B------:R-:W2:Y:S02]  /*0b90*/  LDG.E.128 R16, desc[UR4][R200.64] ;  /* 0x00000004c8107981 */ /* 0x000ea4000c1e1d00 */
[C---:B------:R-:W-:Y:S02]  /*0ba0*/  IADD3 R21, R183.reuse, 0x80, RZ ;  /* 0x00000080b7157810 */ /* 0x040fe40007ffe0ff */
[----:B------:R1:W4:Y:S01]  /*0bb0*/  LDG.E.128 R184, desc[UR4][R200.64+0x10] ;  /* 0x00001004c8b87981 */ /* 0x000322000c1e1d00 */
[C---:B------:R-:W-:Y:S01]  /*0bc0*/  IADD3 R221, R183.reuse, 0x100, RZ ;  /* 0x00000100b7dd7810 */ /* 0x040fe20007ffe0ff */
[--C-:B---3--:R-:W-:Y:S02]  /*0bd0*/  IMAD.WIDE.U32 R8, R183, 0x10, R206.reuse ;  /* 0x00000010b7087825 */ /* 0x108fe400078e00ce */
[----:B------:R3:W2:Y:S02]  /*0be0*/  LDG.E R0, desc[UR4][R2.64] ;  /* 0x0000000402007981 */ /* 0x0006a4000c1e1900 */
[----:B------:R-:W-:-:S02]  /*0bf0*/  IMAD.WIDE.U32 R20, R21, 0x10, R206 ;  /* 0x0000001015147825 */ /* 0x000fc400078e00ce */
[----:B------:R-:W4:Y:S02]  /*0c00*/  LDG.E.128 R8, desc[UR4][R8.64] ;  /* 0x0000000408087981 */ /* 0x000f24000c1e1d00 */
[C---:B-1----:R-:W-:Y:S02]  /*0c10*/  VIADD R201, R183.reuse, 0x180 ;  /* 0x00000180b7c97836 */ /* 0x042fe40000000000 */
[--C-:B------:R-:W-:Y:S01]  /*0c20*/  IMAD.WIDE.U32 R224, R248, 0x20, R216.reuse ;  /* 0x00000020f8e07825 */ /* 0x100fe200078e00d8 */
[C---:B---3--:R-:W-:Y:S01]  /*0c30*/  IADD3 R3, R202.reuse, 0x180, RZ ;  /* 0x00000180ca037810 */ /* 0x048fe20007ffe0ff */
[----:B------:R-:W3:Y:S01]  /*0c40*/  LDG.E.128 R20, desc[UR4][R20.64] ;  /* 0x0000000414147981 */ /* 0x000ee2000c1e1d00 */
[----:B------:R-:W-:Y:S01]  /*0c50*/  IADD3 R183, R183, 0x200, RZ ;  /* 0x00000200b7b77810 */ /* 0x000fe20007ffe0ff */
[----:B------:R-:W-:Y:S02]  /*0c60*/  IMAD.WIDE.U32 R196, R202, 0x20, R216 ;  /* 0x00000020cac47825 */ /* 0x000fe400078e00d8 */
[----:B------:R-:W3:Y:S02]  /*0c70*/  LDG.E.128 R188, desc[UR4][R224.64] ;  /* 0x00000004e0bc7981 */ /* 0x000ee4000c1e1d00 */
[----:B------:R-:W-:-:S02]  /*0c80*/  IMAD.WIDE.U32 R200, R201, 0x10, R206 ;  /* 0x00000010c9c87825 */ /* 0x000fc400078e00ce */
[----:B------:R-:W3:Y:S02]  /*0c90*/  LDG.E.128 R192, desc[UR4][R224.64+0x10] ;  /* 0x00001004e0c07981 */ /* 0x000ee4000c1e1d00 */
[----:B------:R-:W-:Y:S02]  /*0ca0*/  IMAD.WIDE.U32 R220, R221, 0x10, R206 ;  /* 0x00000010dddc7825 */ /* 0x000fe400078e00ce */
[----:B------:R-:W3:Y:S02]  /*0cb0*/  LDG.E.128 R4, desc[UR4][R196.64] ;  /* 0x00000004c4047981 */ /* 0x000ee4000c1e1d00 */
[----:B------:R-:W-:Y:S02]  /*0cc0*/  IMAD.WIDE.U32 R208, R3, 0x20, R216 ;  /* 0x0000002003d07825 */ /* 0x000fe400078e00d8 */
[----:B------:R-:W3:Y:S04]  /*0cd0*/  LDG.E.128 R12, desc[UR4][R196.64+0x10] ;  /* 0x00001004c40c7981 */ /* 0x000ee8000c1e1d00 */
[----:B------:R1:W3:Y:S04]  /*0ce0*/  LDG.E.128 R224, desc[UR4][R200.64] ;  /* 0x00000004c8e07981 */ /* 0x0002e8000c1e1d00 */
[----:B------:R-:W3:Y:S04]  /*0cf0*/  LDG.E.128 R220, desc[UR4][R220.64] ;  /* 0x00000004dcdc7981 */ /* 0x000ee8000c1e1d00 */
[----:B------:R-:W3:Y:S01]  /*0d00*/  LDG.E.128 R196, desc[UR4][R208.64] ;  /* 0x00000004d0c47981 */ /* 0x000ee2000c1e1d00 */
[----:B-1----:R-:W-:-:S05]  /*0d10*/  IMAD.WIDE.U32 R200, R183, 0x10, R206 ;  /* 0x00000010b7c87825 */ /* 0x002fca00078e00ce */
[----:B------:R1:W3:Y:S04]  /*0d20*/  LDG.E.128 R232, desc[UR4][R200.64] ;  /* 0x00000004c8e87981 */ /* 0x0002e8000c1e1d00 */
[----:B------:R-:W3:Y:S01]  /*0d30*/  LDG.E.128 R208, desc[UR4][R208.64+0x10] ;  /* 0x00001004d0d07981 */ /* 0x000ee2000c1e1d00 */
[----:B------:R-:W-:-:S05]  /*0d40*/  IADD3 R2, R202, 0x200, RZ ;  /* 0x00000200ca027810 */ /* 0x000fca0007ffe0ff */
[----:B------:R-:W-:-:S05]  /*0d50*/  IMAD.WIDE.U32 R216, R2, 0x20, R216 ;  /* 0x0000002002d87825 */ /* 0x000fca00078e00d8 */
[----:B------:R-:W3:Y:S01]  /*0d60*/  LDG.E.128 R212, desc[UR4][R216.64] ;  /* 0x00000004d8d47981 */ /* 0x000ee2000c1e1d00 */
[----:B-1----:R-:W-:-:S03]  /*0d70*/  MOV R201, UR14 ;  /* 0x0000000e00c97c02 */ /* 0x002fc60008000f00 */
[----:B------:R-:W3:Y:S01]  /*0d80*/  LDG.E.128 R216, desc[UR4][R216.64+0x10] ;  /* 0x00001004d8d87981 */ /* 0x000ee2000c1e1d00 */
[----:B------:R-:W-:Y:S02]  /*0d90*/  MOV R200, UR15 ;  /* 0x0000000f00c87c02 */ /* 0x000fe40008000f00 */
[----:B------:R-:W-:Y:S02]  /*0da0*/  ISETP.NE.U32.AND P0, PT, R201, RZ, PT ;  /* 0x000000ffc900720c */ /* 0x000fe40003f05070 */
[----:B0-----:R-:W-:Y:S02]  /*0db0*/  ISETP.NE.AND P1, PT, R229, RZ, PT ;  /* 0x000000ffe500720c */ /* 0x001fe40003f25270 */
[----:B------:R-:W-:-:S13]  /*0dc0*/  ISETP.NE.AND.EX P0, PT, R200, RZ, PT, P0 ;  /* 0x000000ffc800720c */ /* 0x000fda0003f05300 */
[--C-:B------:R-:W-:Y:S01]  /*0dd0*/  @P0 IMAD.WIDE.U32 R230, R3, 0x20, R250.reuse ;  /* 0x0000002003e60825 */ /* 0x100fe200078e00fa */
[----:B------:R-:W5:Y:S03]  /*0de0*/  @P0 LDG.E.128 R44, desc[UR4][R176.64] ;  /* 0x00000004b02c0981 */ /* 0x000f66000c1e1d00 */
[----:B------:R-:W-:Y:S01]  /*0df0*/  @P0 IMAD.WIDE.U32 R206, R2, 0x20, R250 ;  /* 0x0000002002ce0825 */ /* 0x000fe200078e00fa */
[----:B------:R-:W5:Y:S04]  /*0e00*/  @P0 LDG.E.128 R36, desc[UR4][R230.64] ;  /* 0x00000004e6240981 */ /* 0x000f68000c1e1d00 */
[----:B------:R0:W5:Y:S04]  /*0e10*/  @P0 LDG.E.128 R32, desc[UR4][R230.64+0x10] ;  /* 0x00001004e6200981 */ /* 0x000168000c1e1d00 */
[----:B------:R1:W5:Y:S04]  /*0e20*/  @P0 LDG.E.128 R40, desc[UR4][R176.64+0x10] ;  /* 0x00001004b0280981 */ /* 0x000368000c1e1d00 */
[----:B------:R-:W5:Y:S04]  /*0e30*/  @P0 LDG.E.128 R52, desc[UR4][R178.64] ;  /* 0x00000004b2340981 */ /* 0x000f68000c1e1d00 */
[----:B------:R1:W5:Y:S04]  /*0e40*/  @P0 LDG.E.128 R48, desc[UR4][R178.64+0x10] ;  /* 0x00001004b2300981 */ /* 0x000368000c1e1d00 */
[----:B------:R-:W5:Y:S04]  /*0e50*/  @P0 LDG.E.128 R60, desc[UR4][R180.64] ;  /* 0x00000004b43c0981 */ /* 0x000f68000c1e1d00 */
[----:B------:R1:W5:Y:S04]  /*0e60*/  @P0 LDG.E.128 R56, desc[UR4][R180.64+0x10] ;  /* 0x00001004b4380981 */ /* 0x000368000c1e1d00 */
[----:B------:R-:W5:Y:S04]  /*0e70*/  @P0 LDG.E.128 R28, desc[UR4][R206.64] ;  /* 0x00000004ce1c0981 */ /* 0x000f68000c1e1d00 */
[----:B------:R1:W5:Y:S01]  /*0e80*/  @P0 LDG.E.128 R24, desc[UR4][R206.64+0x10] ;  /* 0x00001004ce180981 */ /* 0x000362000c1e1d00 */
[----:B--2---:R-:W-:-:S02]  /*0e90*/  FSEL R0, R0, RZ, !P1 ;  /* 0x000000ff00007208 */ /* 0x004fc40004800000 */
[C---:B----4-:R-:W-:Y:S02]  /*0ea0*/  PRMT R247, R10.reuse, 0x7632, R247 ;  /* 0x000076320af77816 */ /* 0x050fe400000000f7 */
[----:B------:R-:W-:Y:S02]  /*0eb0*/  SHF.L.U32 R240, R10, 0x10, RZ ;  /* 0x000000100af07819 */ /* 0x000fe400000006ff */
[C---:B---3--:R-:W-:Y:S02]  /*0ec0*/  PRMT R10, R22.reuse, 0x7632, R10 ;  /* 0x00007632160a7816 */ /* 0x048fe4000000000a */
[----:B------:R-:W-:Y:S02]  /*0ed0*/  SHF.L.U32 R239, R22, 0x10, RZ ;  /* 0x0000001016ef7819 */ /* 0x000fe400000006ff */
[----:B------:R-:W-:Y:S01]  /*0ee0*/  MOV R22, R10 ;  /* 0x0000000a00167202 */ /* 0x000fe20000000f00 */
[C---:B------:R-:W-:Y:S01]  /*0ef0*/  FADD.FTZ R10, -R0.reuse, R184 ;  /* 0x000000b8000a7221 */ /* 0x040fe20000010100 */
[C---:B------:R-:W-:Y:S01]  /*0f00*/  FADD.FTZ R238, -R0.reuse, R4 ;  /* 0x0000000400ee7221 */ /* 0x040fe20000010100 */
[C---:B------:R-:W-:Y:S01]  /*0f10*/  FADD.FTZ R4, -R0.reuse, R14 ;  /* 0x0000000e00047221 */ /* 0x040fe20000010100 */
[--C-:B------:R-:W-:Y:S01]  /*0f20*/  FADD.FTZ R14, -R0, R188.reuse ;  /* 0x000000bc000e7221 */ /* 0x100fe20000010100 */
[----:B------:R-:W-:-:S02]  /*0f30*/  PRMT R188, R220, 0x7632, R188 ;  /* 0x00007632dcbc7816 */ /* 0x000fc400000000bc */
[C---:B------:R-:W-:Y:S01]  /*0f40*/  PRMT R166, R233.reuse, 0x7632, R166 ;  /* 0x00007632e9a67816 */ /* 0x040fe200000000a6 */
[----:B------:R-:W-:Y:S02]  /*0f50*/  IMAD.U32 R250, R233, 0x10000, RZ ;  /* 0x00010000e9fa7824 */ /* 0x000fe400078e00ff */
[C---:B------:R-:W-:Y:S01]  /*0f60*/  FADD.FTZ R210, -R0.reuse, R210 ;  /* 0x000000d200d27221 */ /* 0x040fe20000010100 */
[----:B------:R-:W-:Y:S01]  /*0f70*/  MOV R233, R188 ;  /* 0x000000bc00e97202 */ /* 0x000fe20000000f00 */
[C---:B-----5:R-:W-:Y:S02]  /*0f80*/  FMUL.FTZ R188, R203.reuse, R10 ;  /* 0x0000000acbbc7220 */ /* 0x060fe40000410000 */
[----:B------:R-:W-:Y:S02]  /*0f90*/  FMUL.FTZ R10, R203, R210 ;  /* 0x000000d2cb0a7220 */ /* 0x000fe40000410000 */
[----:B------:R-:W2:Y:S01]  /*0fa0*/  LDL R210, [R1+0x30] ;  /* 0x0000300001d27983 */ /* 0x000ea20000100800 */
[----:B------:R-:W-:Y:S01]  /*0fb0*/  PRMT R205, R11, 0x7632, R205 ;  /* 0x000076320bcd7816 */ /* 0x000fe200000000cd */
[C---:B------:R-:W-:Y:S01]  /*0fc0*/  FADD.FTZ R229, -R0.reuse, R7 ;  /* 0x0000000700e57221 */ /* 0x040fe20000010100 */
[C---:B------:R-:W-:Y:S01]  /*0fd0*/  PRMT R183, R21.reuse, 0x7632, R183 ;  /* 0x0000763215b77816 */ /* 0x040fe200000000b7 */
[C---:B------:R-:W-:Y:S01]  /*0fe0*/  FADD.FTZ R2, -R0.reuse, R12 ;  /* 0x0000000c00027221 */ /* 0x040fe20000010100 */
[----:B0-----:R-:W-:Y:S01]  /*0ff0*/  SHF.L.U32 R230, R21, 0x10, RZ ;  /* 0x0000001015e67819 */ /* 0x001fe200000006ff */
[----:B------:R-:W-:Y:S01]  /*1000*/  FADD.FTZ R3, -R0, R13 ;  /* 0x0000000d00037221 */ /* 0x000fe20000010100 */
[----:B------:R-:W-:-:S02]  /*1010*/  IMAD.MOV.U32 R21, RZ, RZ, R205 ;  /* 0x000000ffff157224 */ /* 0x000fc400078e00cd */
[C---:B------:R-:W-:Y:S01]  /*1020*/  FADD.FTZ R236, -R0.reuse, R6 ;  /* 0x0000000600ec7221 */ /* 0x040fe20000010100 */
[C---:B------:R-:W-:Y:S01]  /*1030*/  FADD.FTZ R7, -R0.reuse, R17 ;  /* 0x0000001100077221 */ /* 0x040fe20000010100 */
[----:B------:R-:W-:Y:S01]  /*1040*/  SHF.L.U32 R13, R23, 0x10, RZ ;  /* 0x00000010170d7819 */ /* 0x000fe200000006ff */
[C---:B------:R-:W-:Y:S01]  /*1050*/  FADD.FTZ R6, -R0.reuse, R16 ;  /* 0x0000001000067221 */ /* 0x040fe20000010100 */
[C---:B------:R-:W-:Y:S01]  /*1060*/  FADD.FTZ R17, -R0.reuse, R191 ;  /* 0x000000bf00117221 */ /* 0x040fe20000010100 */
[C---:B-1----:R-:W-:Y:S01]  /*1070*/  FADD.FTZ R177, -R0.reuse, R195 ;  /* 0x000000c300b17221 */ /* 0x042fe20000010100 */
[C---:B------:R-:W-:Y:S01]  /*1080*/  FADD.FTZ R237, -R0.reuse, R5 ;  /* 0x0000000500ed7221 */ /* 0x040fe20000010100 */
[C---:B------:R-:W-:Y:S01]  /*1090*/  FADD.FTZ R16, -R0.reuse, R190 ;  /* 0x000000be00107221 */ /* 0x040fe20000010100 */
[C---:B------:R-:W-:Y:S01]  /*10a0*/  FADD.FTZ R178, -R0.reuse, R196 ;  /* 0x000000c400b27221 */ /* 0x040fe20000010100 */
[----:B------:R-:W-:Y:S01]  /*10b0*/  FADD.FTZ R205, -R0, R209 ;  /* 0x000000d100cd7221 */ /* 0x000fe20000010100 */
[----:B------:R-:W-:Y:S01]  /*10c0*/  PRMT R244, R8, 0x7632, R244 ;  /* 0x0000763208f47816 */ /* 0x000fe200000000f4 */
[----:B------:R-:W-:Y:S01]  /*10d0*/  FADD.FTZ R5, -R0, R15 ;  /* 0x0000000f00057221 */ /* 0x000fe20000010100 */
[----:B------:R-:W-:Y:S01]  /*10e0*/  SHF.L.U32 R243, R8, 0x10, RZ ;  /* 0x0000001008f37819 */ /* 0x000fe200000006ff */
[C---:B------:R-:W-:Y:S01]  /*10f0*/  FADD.FTZ R180, -R0.reuse, R198 ;  /* 0x000000c600b47221 */ /* 0x040fe20000010100 */
[----:B------:R-:W-:Y:S01]  /*1100*/  FADD.FTZ R209, -R0, R215 ;  /* 0x000000d700d17221 */ /* 0x000fe20000010100 */
[----:B------:R-:W-:Y:S01]  /*1110*/  PRMT R190, R222, 0x7632, R190 ;  /* 0x00007632debe7816 */ /* 0x000fe200000000be */
[C---:B------:R-:W-:Y:S01]  /*1120*/  FMUL.FTZ R196, R203.reuse, R2 ;  /* 0x00000002cbc47220 */ /* 0x040fe20000410000 */
[C---:B------:R-:W-:Y:S01]  /*1130*/  FADD.FTZ R8, -R0.reuse, R18 ;  /* 0x0000001200087221 */ /* 0x040fe20000010100 */
[C---:B------:R-:W-:Y:S01]  /*1140*/  FADD.FTZ R12, -R0.reuse, R186 ;  /* 0x000000ba000c7221 */ /* 0x040fe20000010100 */
[C---:B------:R-:W-:Y:S01]  /*1150*/  FADD.FTZ R15, -R0.reuse, R189 ;  /* 0x000000bd000f7221 */ /* 0x040fe20000010100 */
[C---:B------:R-:W-:Y:S01]  /*1160*/  FADD.FTZ R206, -R0.reuse, R212 ;  /* 0x000000d400ce7221 */ /* 0x040fe20000010100 */
[----:B------:R-:W-:Y:S01]  /*1170*/  FADD.FTZ R215, -R0, R219 ;  /* 0x000000db00d77221 */ /* 0x000fe20000010100 */
[----:B------:R-:W-:Y:S01]  /*1180*/  FMUL.FTZ R198, R203, R236 ;  /* 0x000000eccbc67220 */ /* 0x000fe20000410000 */
[----:B------:R-:W-:Y:S01]  /*1190*/  MOV R2, R21 ;  /* 0x0000001500027202 */ /* 0x000fe20000000f00 */
[----:B------:R-:W-:-:S02]  /*11a0*/  IMAD.MOV.U32 R186, RZ, RZ, R13 ;  /* 0x000000ffffba7224 */ /* 0x000fc400078e000d */
[----:B------:R-:W-:Y:S01]  /*11b0*/  FADD.FTZ R212, -R0, R216 ;  /* 0x000000d800d47221 */ /* 0x000fe20000010100 */
[C---:B------:R-:W-:Y:S01]  /*11c0*/  PRMT R189, R226.reuse, 0x7632, R189 ;  /* 0x00007632e2bd7816 */ /* 0x040fe200000000bd */
[C---:B------:R-:W-:Y:S01]  /*11d0*/  FMUL.FTZ R21, R203.reuse, R17 ;  /* 0x00000011cb157220 */ /* 0x040fe20000410000 */
[----:B------:R-:W-:Y:S01]  /*11e0*/  SHF.L.U32 R219, R226, 0x10, RZ ;  /* 0x00000010e2db7819 */ /* 0x000fe200000006ff */
[C---:B------:R-:W-:Y:S01]  /*11f0*/  FMUL.FTZ R17, R203.reuse, R177 ;  /* 0x000000b1cb117220 */ /* 0x040fe20000410000 */
[----:B------:R-:W-:Y:S01]  /*1200*/  MOV R236, R22 ;  /* 0x0000001600ec7202 */ /* 0x000fe20000000f00 */
[----:B------:R-:W-:Y:S01]  /*1210*/  FMUL.FTZ R22, R203, R16 ;  /* 0x00000010cb167220 */ /* 0x000fe20000410000 */
[----:B------:R-:W-:Y:S01]  /*1220*/  MOV R184, R183 ;  /* 0x000000b700b87202 */ /* 0x000fe20000000f00 */
[----:B------:R-:W-:Y:S01]  /*1230*/  FADD.FTZ R183, -R0, R208 ;  /* 0x000000d000b77221 */ /* 0x000fe20000010100 */
[----:B------:R-:W-:Y:S01]  /*1240*/  PRMT R226, R227, 0x7632, R226 ;  /* 0x00007632e3e27816 */ /* 0x000fe200000000e2 */
[----:B------:R-:W-:Y:S01]  /*1250*/  FMUL.FTZ R16, R203, R178 ;  /* 0x000000b2cb107220 */ /* 0x000fe20000410000 */
[----:B------:R-:W-:Y:S01]  /*1260*/  SHF.L.U32 R216, R227, 0x10, RZ ;  /* 0x00000010e3d87819 */ /* 0x000fe200000006ff */
[----:B------:R-:W3:Y:S01]  /*1270*/  LDL R177, [R1+0x40] ;  /* 0x0000400001b17983 */ /* 0x000ee20000100800 */
[----:B------:R-:W-:Y:S01]  /*1280*/  MOV R227, R190 ;  /* 0x000000be00e37202 */ /* 0x000fe20000000f00 */
[C---:B------:R-:W-:Y:S01]  /*1290*/  FMUL.FTZ R190, R203.reuse, R8 ;  /* 0x00000008cbbe7220 */ /* 0x040fe20000410000 */
[C---:B------:R-:W-:Y:S01]  /*12a0*/  PRMT R165, R234.reuse, 0x7632, R165 ;  /* 0x00007632eaa57816 */ /* 0x040fe200000000a5 */
[----:B------:R-:W4:Y:S01]  /*12b0*/  LDL R178, [R1+0x48] ;  /* 0x0000480001b27983 */ /* 0x000f220000100800 */
[----:B------:R-:W-:Y:S01]  /*12c0*/  SHF.L.U32 R251, R234, 0x10, RZ ;  /* 0x00000010eafb7819 */ /* 0x000fe200000006ff */
[C---:B------:R-:W-:Y:S01]  /*12d0*/  FMUL.FTZ R8, R203.reuse, R206 ;  /* 0x000000cecb087220 */ /* 0x040fe20000410000 */
[----:B------:R-:W-:Y:S01]  /*12e0*/  MOV R234, R186 ;  /* 0x000000ba00ea7202 */ /* 0x000fe20000000f00 */
[----:B------:R-:W4:Y:S01]  /*12f0*/  LDL R206, [R1+0x44] ;  /* 0x0000440001ce7983 */ /* 0x000f220000100800 */
[C---:B------:R-:W-:Y:S01]  /*1300*/  FMUL.FTZ R186, R203.reuse, R12 ;  /* 0x0000000ccbba7220 */ /* 0x040fe20000410000 */
[----:B------:R-:W-:-:S02]  /*1310*/  FMUL.FTZ R12, R203, R183 ;  /* 0x000000b7cb0c7220 */ /* 0x000fc40000410000 */
[----:B------:R-:W4:Y:S01]  /*1320*/  LDL R183, [R1+0x4c] ;  /* 0x00004c0001b77983 */ /* 0x000f220000100800 */
[C---:B------:R-:W-:Y:S02]  /*1330*/  PRMT R246, R20.reuse, 0x7632, R246 ;  /* 0x0000763214f67816 */ /* 0x040fe400000000f6 */
[----:B------:R-:W-:Y:S02]  /*1340*/  SHF.L.U32 R231, R20, 0x10, RZ ;  /* 0x0000001014e77819 */ /* 0x000fe400000006ff */
[----:B------:R-:W-:Y:S01]  /*1350*/  SHF.L.U32 R242, R11, 0x10, RZ ;  /* 0x000000100bf27819 */ /* 0x000fe200000006ff */
[C---:B------:R-:W-:Y:S01]  /*1360*/  FADD.FTZ R11, -R0.reuse, R185 ;  /* 0x000000b9000b7221 */ /* 0x040fe20000010100 */
[----:B------:R-:W-:Y:S01]  /*1370*/  PRMT R20, R23, 0x7632, R20 ;  /* 0x0000763217147816 */ /* 0x000fe20000000014 */
[C---:B------:R-:W-:Y:S01]  /*1380*/  IMAD.U32 R241, R9.reuse, 0x10000, RZ ;  /* 0x0001000009f17824 */ /* 0x040fe200078e00ff */
[----:B------:R-:W-:Y:S01]  /*1390*/  PRMT R245, R9, 0x7632, R245 ;  /* 0x0000763209f57816 */ /* 0x000fe200000000f5 */
[C---:B------:R-:W-:Y:S01]  /*13a0*/  FADD.FTZ R9, -R0.reuse, R19 ;  /* 0x0000001300097221 */ /* 0x040fe20000010100 */
[----:B------:R-:W-:Y:S01]  /*13b0*/  PRMT R185, R223, 0x7632, R185 ;  /* 0x00007632dfb97816 */ /* 0x000fe200000000b9 */
[C---:B------:R-:W-:Y:S01]  /*13c0*/  FADD.FTZ R13, -R0.reuse, R187 ;  /* 0x000000bb000d7221 */ /* 0x040fe20000010100 */
[C---:B------:R-:W-:Y:S01]  /*13d0*/  FADD.FTZ R207, -R0.reuse, R213 ;  /* 0x000000d500cf7221 */ /* 0x040fe20000010100 */
[C---:B------:R-:W-:Y:S01]  /*13e0*/  FADD.FTZ R208, -R0.reuse, R214 ;  /* 0x000000d600d07221 */ /* 0x040fe20000010100 */
[C---:B------:R-:W-:Y:S01]  /*13f0*/  FMUL.FTZ R195, R203.reuse, R3 ;  /* 0x00000003cbc37220 */ /* 0x040fe20000410000 */
        /* <DEDUP_REMOVED lines=8> */
[----:B------:R-:W-:Y:S01]  /*1480*/  MOV R3, R20 ;  /* 0x0000001400037202 */ /* 0x000fe20000000f00 */
[----:B------:R-:W-:Y:S01]  /*1490*/  FMUL.FTZ R0, R203, R238 ;  /* 0x000000eecb007220 */ /* 0x000fe20000410000 */
[C---:B------:R-:W-:Y:S01]  /*14a0*/  PRMT R23, R225.reuse, 0x7632, R23 ;  /* 0x00007632e1177816 */ /* 0x040fe20000000017 */
[----:B------:R-:W-:Y:S01]  /*14b0*/  IMAD.MOV.U32 R238, RZ, RZ, R184 ;  /* 0x000000ffffee7224 */ /* 0x000fe200078e00b8 */
[----:B------:R-:W-:Y:S01]  /*14c0*/  SHF.L.U32 R217, R225, 0x10, RZ ;  /* 0x00000010e1d97819 */ /* 0x000fe200000006ff */
[C---:B------:R-:W-:Y:S01]  /*14d0*/  FMUL.FTZ R184, R203.reuse, R14 ;  /* 0x0000000ecbb87220 */ /* 0x040fe20000410000 */
[----:B------:R-:W-:Y:S01]  /*14e0*/  MOV R225, R185 ;  /* 0x000000b900e17202 */ /* 0x000fe20000000f00 */
[C---:B------:R-:W-:Y:S01]  /*14f0*/  FMUL.FTZ R185, R203.reuse, R13 ;  /* 0x0000000dcbb97220 */ /* 0x040fe20000410000 */
[C---:B------:R-:W-:Y:S01]  /*1500*/  FMUL.FTZ R14, R203.reuse, R180 ;  /* 0x000000b4cb0e7220 */ /* 0x040fe20000410000 */
[C---:B------:R-:W-:Y:S01]  /*1510*/  FMUL.FTZ R13, R203.reuse, R181 ;  /* 0x000000b5cb0d7220 */ /* 0x040fe20000410000 */
[C---:B------:R-:W-:Y:S01]  /*1520*/  FMUL.FTZ R20, R203.reuse, R18 ;  /* 0x00000012cb147220 */ /* 0x040fe20000410000 */
[----:B------:R-:W-:Y:S01]  /*1530*/  IMAD.MOV.U32 R180, RZ, RZ, R3 ;  /* 0x000000ffffb47224 */ /* 0x000fe200078e0003 */
[----:B------:R-:W-:Y:S01]  /*1540*/  MOV R181, R246 ;  /* 0x000000f600b57202 */ /* 0x000fe20000000f00 */
[----:B------:R-:W-:Y:S01]  /*1550*/  FMUL.FTZ R18, R203, R176 ;  /* 0x000000b0cb127220 */ /* 0x000fe20000410000 */
[----:B------:R-:W-:Y:S01]  /*1560*/  SHF.L.U32 R176, R244, 0x10, RZ ;  /* 0x00000010f4b07819 */ /* 0x000fe200000006ff */
[----:B--2---:R-:W-:Y:S01]  /*1570*/  FMUL.FTZ R244, R210, R240 ;  /* 0x000000f0d2f47220 */ /* 0x004fe20000410000 */
[----:B------:R-:W-:-:S02]  /*1580*/  MOV R210, R181 ;  /* 0x000000b500d27202 */ /* 0x000fc40000000f00 */
[----:B------:R-:W-:Y:S02]  /*1590*/  MOV R181, R180 ;  /* 0x000000b400b57202 */ /* 0x000fe40000000f00 */
[----:B------:R-:W2:Y:S01]  /*15a0*/  LDL R180, [R1+0x3c] ;  /* 0x00003c0001b47983 */ /* 0x000ea20000100800 */
[----:B------:R-:W-:Y:S01]  /*15b0*/  PRMT R187, R224, 0x7632, R187 ;  /* 0x00007632e0bb7816 */ /* 0x000fe200000000bb */
[----:B------:R-:W-:-:S03]  /*15c0*/  FMUL.FTZ R199, R203, R237 ;  /* 0x000000edcbc77220 */ /* 0x000fc60000410000 */
[----:B------:R-:W-:Y:S01]  /*15d0*/  MOV R237, R187 ;  /* 0x000000bb00ed7202 */ /* 0x000fe20000000f00 */
[C---:B------:R-:W-:Y:S01]  /*15e0*/  FMUL.FTZ R187, R203.reuse, R11 ;  /* 0x0000000bcbbb7220 */ /* 0x040fe20000410000 */
[C---:B------:R-:W-:Y:S01]  /*15f0*/  FMUL.FTZ R11, R203.reuse, R205 ;  /* 0x000000cdcb0b7220 */ /* 0x040fe20000410000 */
[----:B------:R-:W-:Y:S01]  /*1600*/  FMUL.FTZ R197, R203, R229 ;  /* 0x000000e5cbc57220 */ /* 0x000fe20000410000 */
[C---:B------:R-:W-:Y:S02]  /*1610*/  PRMT R164, R235.reuse, 0x7632, R164 ;  /* 0x00007632eba47816 */ /* 0x040fe400000000a4 */
[----:B------:R-:W-:Y:S02]  /*1620*/  SHF.L.U32 R252, R235, 0x10, RZ ;  /* 0x00000010ebfc7819 */ /* 0x000fe400000006ff */
[----:B------:R-:W-:Y:S01]  /*1630*/  MOV R235, R23 ;  /* 0x0000001700eb7202 */ /* 0x000fe20000000f00 */
[C---:B------:R-:W-:Y:S01]  /*1640*/  FMUL.FTZ R23, R203.reuse, R15 ;  /* 0x0000000fcb177220 */ /* 0x040fe20000410000 */
[C---:B------:R-:W-:Y:S01]  /*1650*/  FMUL.FTZ R193, R203.reuse, R5 ;  /* 0x00000005cbc17220 */ /* 0x040fe20000410000 */
[----:B------:R-:W-:Y:S01]  /*1660*/  FMUL.FTZ R15, R203, R179 ;  /* 0x000000b3cb0f7220 */ /* 0x000fe20000410000 */
[----:B------:R-:W-:Y:S01]  /*1670*/  MOV R179, R2 ;  /* 0x0000000200b37202 */ /* 0x000fe20000000f00 */
[----:B---3--:R-:W-:Y:S01]  /*1680*/  FMUL.FTZ R205, R177, R243 ;  /* 0x000000f3b1cd7220 */ /* 0x008fe20000410000 */
[----:B------:R-:W-:Y:S01]  /*1690*/  SHF.L.U32 R177, R245, 0x10, RZ ;  /* 0x00000010f5b17819 */ /* 0x000fe200000006ff */
[----:B----4-:R-:W-:Y:S01]  /*16a0*/  FMUL.FTZ R246, R178, R241 ;  /* 0x000000f1b2f67220 */ /* 0x010fe20000410000 */
[----:B------:R-:W-:-:S02]  /*16b0*/  IMAD.U32 R178, R247, 0x10000, RZ ;  /* 0x00010000f7b27824 */ /* 0x000fc400078e00ff */
[----:B------:R-:W-:Y:S02]  /*16c0*/  FMUL.FTZ R247, R206, R176 ;  /* 0x000000b0cef77220 */ /* 0x000fe40000410000 */
[----:B------:R-:W3:Y:S01]  /*16d0*/  LDL R206, [R1+0x28] ;  /* 0x0000280001ce7983 */ /* 0x000ee20000100800 */
[-C--:B------:R-:W-:Y:S01]  /*16e0*/  FFMA.FTZ R87, R197, R177.reuse, R87 ;  /* 0x000000b1c5577223 */ /* 0x080fe20000010057 */
[----:B------:R-:W-:Y:S01]  /*16f0*/  FADD.FTZ R163, R163, R177 ;  /* 0x000000b1a3a37221 */ /* 0x000fe20000010000 */
[----:B------:R-:W-:Y:S02]  /*1700*/  FMUL.FTZ R245, R183, R177 ;  /* 0x000000b1b7f57220 */ /* 0x000fe40000410000 */
[----:B------:R-:W4:Y:S01]  /*1710*/  LDL R177, [R1] ;  /* 0x0000000001b17983 */ /* 0x000f220000100800 */
[C---:B------:R-:W-:Y:S01]  /*1720*/  FMUL.FTZ R5, R203.reuse, R209 ;  /* 0x000000d1cb057220 */ /* 0x040fe20000410000 */
[----:B------:R-:W-:Y:S02]  /*1730*/  FMUL.FTZ R192, R203, R6 ;  /* 0x00000006cbc07220 */ /* 0x000fe40000410000 */
[----:B------:R-:W4:Y:S01]  /*1740*/  LDL R209, [R1+0x34] ;  /* 0x0000340001d17983 */ /* 0x000f220000100800 */
[----:B------:R-:W-:Y:S01]  /*1750*/  PRMT R191, R221, 0x7632, R191 ;  /* 0x00007632ddbf7816 */ /* 0x000fe200000000bf */
[----:B------:R-:W-:Y:S01]  /*1760*/  FMUL.FTZ R6, R203, R208 ;  /* 0x000000d0cb067220 */ /* 0x000fe20000410000 */
[----:B------:R-:W-:Y:S01]  /*1770*/  SHF.L.U32 R179, R179, 0x10, RZ ;  /* 0x00000010b3b37819 */ /* 0x000fe200000006ff */
[----:B------:R-:W4:Y:S01]  /*1780*/  LDL R208, [R1+0x38] ;  /* 0x0000380001d07983 */ /* 0x000f220000100800 */
[----:B------:R-:W-:Y:S01]  /*1790*/  MOV R229, R191 ;  /* 0x000000bf00e57202 */ /* 0x000fe20000000f00 */
[----:B------:R-:W-:Y:S01]  /*17a0*/  FFMA.FTZ R86, R198, R241, R86 ;  /* 0x000000f1c6567223 */ /* 0x000fe20000010056 */
[----:B------:R-:W-:Y:S01]  /*17b0*/  FADD.FTZ R162, R162, R241 ;  /* 0x000000f1a2a27221 */ /* 0x000fe20000010000 */
[C---:B------:R-:W-:Y:S01]  /*17c0*/  FMUL.FTZ R191, R203.reuse, R7 ;  /* 0x00000007cbbf7220 */ /* 0x040fe20000410000 */
[C---:B------:R-:W-:Y:S01]  /*17d0*/  FMUL.FTZ R7, R203.reuse, R207 ;  /* 0x000000cfcb077220 */ /* 0x040fe20000410000 */
[----:B------:R-:W-:Y:S01]  /*17e0*/  FMUL.FTZ R207, R203, R215 ;  /* 0x000000d7cbcf7220 */ /* 0x000fe20000410000 */
[----:B------:R-:W-:Y:S01]  /*17f0*/  FFMA.FTZ R85, R199, R176, R85 ;  /* 0x000000b0c7557223 */ /* 0x000fe20000010055 */
[----:B------:R-:W4:Y:S01]  /*1800*/  LDL R215, [R1+0x2c] ;  /* 0x00002c0001d77983 */ /* 0x000f220000100800 */
[----:B------:R-:W-:-:S03]  /*1810*/  FADD.FTZ R161, R161, R176 ;  /* 0x000000b0a1a17221 */ /* 0x000fc60000010000 */
[----:B------:R-:W4:Y:S01]  /*1820*/  LDL R176, [R1+0x8] ;  /* 0x0000080001b07983 */ /* 0x000f220000100800 */
[----:B------:R-:W-:Y:S01]  /*1830*/  IMAD.U32 R218, R224, 0x10000, RZ ;  /* 0x00010000e0da7824 */ /* 0x000fe200078e00ff */
[----:B------:R-:W-:Y:S02]  /*1840*/  PRMT R167, R232, 0x7632, R167 ;  /* 0x00007632e8a77816 */ /* 0x000fe400000000a7 */
[----:B------:R-:W-:Y:S01]  /*1850*/  SHF.L.U32 R220, R220, 0x10, RZ ;  /* 0x00000010dcdc7819 */ /* 0x000fe200000006ff */
[----:B------:R-:W-:Y:S01]  /*1860*/  FMUL.FTZ R194, R203, R4 ;  /* 0x00000004cbc27220 */ /* 0x000fe20000410000 */
[----:B------:R-:W-:Y:S01]  /*1870*/  FFMA.FTZ R84, R0, R243, R84 ;  /* 0x000000f300547223 */ /* 0x000fe20000010054 */
[----:B------:R-:W-:Y:S01]  /*1880*/  FADD.FTZ R160, R160, R243 ;  /* 0x000000f3a0a07221 */ /* 0x000fe20000010000 */
[----:B------:R-:W-:Y:S01]  /*1890*/  SHF.L.U32 R222, R222, 0x10, RZ ;  /* 0x00000010dede7819 */ /* 0x000fe200000006ff */
[----:B------:R-:W-:Y:S01]  /*18a0*/  FADD.FTZ R158, R158, R242 ;  /* 0x000000f29e9e7221 */ /* 0x000fe20000010000 */
[----:B------:R-:W-:Y:S01]  /*18b0*/  SHF.L.U32 R223, R223, 0x10, RZ ;  /* 0x00000010dfdf7819 */ /* 0x000fe200000006ff */
[----:B------:R-:W-:Y:S01]  /*18c0*/  FMUL.FTZ R2, R203, R214 ;  /* 0x000000d6cb027220 */ /* 0x000fe20000410000 */
[----:B------:R-:W4:Y:S01]  /*18d0*/  LDL R183, [R1+0x10] ;  /* 0x0000100001b77983 */ /* 0x000f220000100800 */
[----:B--2---:R-:W-:-:S03]  /*18e0*/  FMUL.FTZ R241, R180, R179 ;  /* 0x000000b3b4f17220 */ /* 0x004fc60000410000 */
[----:B------:R-:W2:Y:S01]  /*18f0*/  LDL R180, [R1+0x18] ;  /* 0x0000180001b47983 */ /* 0x000ea20000100800 */
[----:B------:R-:W-:Y:S01]  /*1900*/  SHF.L.U32 R224, R232, 0x10, RZ ;  /* 0x00000010e8e07819 */ /* 0x000fe200000006ff */
[----:B------:R-:W-:Y:S02]  /*1910*/  IMAD.MOV.U32 R232, RZ, RZ, R189 ;  /* 0x000000ffffe87224 */ /* 0x000fe400078e00bd */
[C---:B------:R-:W-:Y:S01]  /*1920*/  FMUL.FTZ R189, R203.reuse, R9 ;  /* 0x00000009cbbd7220 */ /* 0x040fe20000410000 */
[----:B------:R-:W-:Y:S01]  /*1930*/  FMUL.FTZ R9, R203, R211 ;  /* 0x000000d3cb097220 */ /* 0x000fe20000410000 */
[----:B------:R-:W-:Y:S02]  /*1940*/  IMAD.U32 R211, R238, 0x10000, RZ ;  /* 0x00010000eed37824 */ /* 0x000fe400078e00ff */
        /* <DEDUP_REMOVED lines=9> */
[----:B------:R-:W-:Y:S01]  /*19e0*/  SHF.L.U32 R179, R225, 0x10, RZ ;  /* 0x00000010e1b37819 */ /* 0x000fe200000006ff */
[----:B------:R-:W-:Y:S01]  /*19f0*/  FADD.FTZ R142, R142, R223 ;  /* 0x000000df8e8e7221 */ /* 0x000fe20000010000 */
[-C--:B------:R-:W-:Y:S01]  /*1a00*/  FFMA.FTZ R106, R18, R223.reuse, R106 ;  /* 0x000000df126a7223 */ /* 0x080fe2000001006a */
[----:B------:R-:W-:Y:S01]  /*1a10*/  FMUL.FTZ R225, R82, R223 ;  /* 0x000000df52e17220 */ /* 0x000fe20000410000 */
[----:B---3--:R-:W-:Y:S01]  /*1a20*/  FMUL.FTZ R238, R206, R230 ;  /* 0x000000e6ceee7220 */ /* 0x008fe20000410000 */
[----:B------:R-:W-:-:S02]  /*1a30*/  SHF.L.U32 R206, R233, 0x10, RZ ;  /* 0x00000010e9ce7819 */ /* 0x000fc400000006ff */
[----:B------:R-:W-:Y:S01]  /*1a40*/  MOV R233, R232 ;  /* 0x000000e800e97202 */ /* 0x000fe20000000f00 */
[----:B----4-:R-:W-:Y:S01]  /*1a50*/  FMUL.FTZ R232, R177, R220 ;  /* 0x000000dcb1e87220 */ /* 0x010fe20000410000 */
[----:B------:R-:W-:Y:S01]  /*1a60*/  FADD.FTZ R177, RZ, R205 ;  /* 0x000000cdffb17221 */ /* 0x000fe20000010000 */
[----:B------:R-:W3:Y:S03]  /*1a70*/  LDL R220, [R1+0x14] ;  /* 0x0000140001dc7983 */ /* 0x000ee60000100800 */
[----:B------:R-:W-:-:S04]  /*1a80*/  FADD.FTZ R177, R177, R247 ;  /* 0x000000f7b1b17221 */ /* 0x000fc80000010000 */
[----:B------:R-:W-:-:S04]  /*1a90*/  FADD.FTZ R177, R177, R246 ;  /* 0x000000f6b1b17221 */ /* 0x000fc80000010000 */
[----:B------:R-:W-:Y:S01]  /*1aa0*/  FADD.FTZ R177, R177, R245 ;  /* 0x000000f5b1b17221 */ /* 0x000fe20000010000 */
[----:B------:R-:W-:-:S03]  /*1ab0*/  FMUL.FTZ R243, R209, R178 ;  /* 0x000000b2d1f37220 */ /* 0x000fc60000410000 */
[----:B------:R-:W-:Y:S01]  /*1ac0*/  FADD.FTZ R177, R177, R244 ;  /* 0x000000f4b1b17221 */ /* 0x000fe20000010000 */
[----:B------:R-:W-:Y:S01]  /*1ad0*/  FMUL.FTZ R242, R208, R242 ;  /* 0x000000f2d0f27220 */ /* 0x000fe20000410000 */
[----:B------:R-:W-:Y:S01]  /*1ae0*/  SHF.L.U32 R209, R227, 0x10, RZ ;  /* 0x00000010e3d17819 */ /* 0x000fe200000006ff */
[----:B------:R-:W4:Y:S01]  /*1af0*/  LDL R208, [R1+0x20] ;  /* 0x0000200001d07983 */ /* 0x000f220000100800 */
[----:B------:R-:W-:Y:S01]  /*1b00*/  FADD.FTZ R177, R177, R243 ;  /* 0x000000f3b1b17221 */ /* 0x000fe20000010000 */
[----:B------:R-:W-:Y:S01]  /*1b10*/  FMUL.FTZ R227, R80, R222 ;  /* 0x000000de50e37220 */ /* 0x000fe20000410000 */
[-C--:B------:R-:W-:Y:S01]  /*1b20*/  FFMA.FTZ R108, R16, R218.reuse, R108 ;  /* 0x000000da106c7223 */ /* 0x080fe2000001006c */
[----:B------:R-:W3:Y:S01]  /*1b30*/  LDL R222, [R1+0x24] ;  /* 0x0000240001de7983 */ /* 0x000ee20000100800 */
[----:B------:R-:W-:Y:S01]  /*1b40*/  FADD.FTZ R214, R177, R242 ;  /* 0x000000f2b1d67221 */ /* 0x000fe20000010000 */
[----:B------:R-:W-:Y:S01]  /*1b50*/  SHF.L.U32 R177, R167, 0x10, RZ ;  /* 0x00000010a7b17819 */ /* 0x000fe200000006ff */
[----:B------:R-:W-:Y:S01]  /*1b60*/  FADD.FTZ R136, R136, R218 ;  /* 0x000000da88887221 */ /* 0x000fe20000010000 */
[----:B------:R-:W-:Y:S01]  /*1b70*/  FMUL.FTZ R223, R76, R218 ;  /* 0x000000da4cdf7220 */ /* 0x000fe20000410000 */
[----:B------:R0:W5:Y:S04]  /*1b80*/  LDL.LU R167, [R1+0x5c] ;  /* 0x00005c0001a77983 */ /* 0x0001680000300800 */
[----:B------:R-:W3:Y:S01]  /*1b90*/  LDL R218, [R1+0x1c] ;  /* 0x00001c0001da7983 */ /* 0x000ee20000100800 */
[----:B------:R-:W-:Y:S01]  /*1ba0*/  SHF.L.U32 R221, R221, 0x10, RZ ;  /* 0x00000010dddd7819 */ /* 0x000fe200000006ff */
[----:B------:R-:W-:Y:S01]  /*1bb0*/  FFMA.FTZ R94, R190, R230, R94 ;  /* 0x000000e6be5e7223 */ /* 0x000fe2000001005e */
[----:B------:R-:W-:Y:S01]  /*1bc0*/  FADD.FTZ R154, R154, R230 ;  /* 0x000000e69a9a7221 */ /* 0x000fe20000010000 */
[----:B------:R-:W-:Y:S01]  /*1bd0*/  FFMA.FTZ R110, R14, R217, R110 ;  /* 0x000000d90e6e7223 */ /* 0x000fe2000001006e */
[----:B------:R-:W-:Y:S01]  /*1be0*/  FADD.FTZ R138, R138, R217 ;  /* 0x000000d98a8a7221 */ /* 0x000fe20000010000 */
[-C--:B------:R-:W-:Y:S01]  /*1bf0*/  FFMA.FTZ R102, R22, R221.reuse, R102 ;  /* 0x000000dd16667223 */ /* 0x080fe20000010066 */
[----:B------:R-:W-:Y:S01]  /*1c00*/  FADD.FTZ R146, R146, R221 ;  /* 0x000000dd92927221 */ /* 0x000fe20000010000 */
[----:B------:R-:W-:Y:S01]  /*1c10*/  FMUL.FTZ R230, R176, R221 ;  /* 0x000000ddb0e67220 */ /* 0x000fe20000410000 */
[----:B--2---:R-:W-:Y:S01]  /*1c20*/  FMUL.FTZ R234, R180, R234 ;  /* 0x000000eab4ea7220 */ /* 0x004fe20000410000 */
[----:B------:R-:W-:Y:S01]  /*1c30*/  SHF.L.U32 R180, R237, 0x10, RZ ;  /* 0x00000010edb47819 */ /* 0x000fe200000006ff */
[----:B------:R-:W-:-:S02]  /*1c40*/  FMUL.FTZ R237, R215, R211 ;  /* 0x000000d3d7ed7220 */ /* 0x000fc40000410000 */
[----:B------:R-:W2:Y:S01]  /*1c50*/  LDL R215, [R1+0xc] ;  /* 0x00000c0001d77983 */ /* 0x000ea20000100800 */
[----:B------:R-:W-:-:S03]  /*1c60*/  FMUL.FTZ R221, R78, R217 ;  /* 0x000000d94edd7220 */ /* 0x000fc60000410000 */
[----:B------:R-:W2:Y:S01]  /*1c70*/  LDL R217, [R1+0x4] ;  /* 0x0000040001d97983 */ /* 0x000ea20000100800 */
[----:B------:R-:W-:-:S04]  /*1c80*/  FFMA.FTZ R176, R0, R205, RZ ;  /* 0x000000cd00b07223 */ /* 0x000fc800000100ff */
[----:B------:R-:W-:-:S04]  /*1c90*/  FFMA.FTZ R176, R199, R247, R176 ;  /* 0x000000f7c7b07223 */ /* 0x000fc800000100b0 */
[----:B------:R-:W-:Y:S01]  /*1ca0*/  FFMA.FTZ R176, R198, R246, R176 ;  /* 0x000000f6c6b07223 */ /* 0x000fe200000100b0 */
[----:B------:R-:W-:Y:S01]  /*1cb0*/  SHF.L.U32 R210, R210, 0x10, RZ ;  /* 0x00000010d2d27819 */ /* 0x000fe200000006ff */
[----:B------:R-:W-:Y:S02]  /*1cc0*/  FADD.FTZ R156, R156, R240 ;  /* 0x000000f09c9c7221 */ /* 0x000fe40000010000 */
[----:B------:R-:W-:Y:S01]  /*1cd0*/  FFMA.FTZ R176, R197, R245, R176 ;  /* 0x000000f5c5b07223 */ /* 0x000fe200000100b0 */
[----:B------:R-:W-:Y:S01]  /*1ce0*/  FFMA.FTZ R88, R196, R240, R88 ;  /* 0x000000f0c4587223 */ /* 0x000fe20000010058 */
[----:B------:R-:W-:Y:S01]  /*1cf0*/  FADD.FTZ R157, R157, R178 ;  /* 0x000000b29d9d7221 */ /* 0x000fe20000010000 */
[----:B------:R-:W-:Y:S01]  /*1d00*/  FFMA.FTZ R89, R195, R178, R89 ;  /* 0x000000b2c3597223 */ /* 0x000fe20000010059 */
[C---:B------:R-:W-:Y:S01]  /*1d10*/  FMUL.FTZ R4, R203.reuse, R212 ;  /* 0x000000d4cb047220 */ /* 0x040fe20000410000 */
[----:B------:R-:W-:Y:S01]  /*1d20*/  FMUL.FTZ R3, R203, R213 ;  /* 0x000000d5cb037220 */ /* 0x000fe20000410000 */
[----:B------:R-:W-:Y:S01]  /*1d30*/  SHF.L.U32 R178, R181, 0x10, RZ ;  /* 0x00000010b5b27819 */ /* 0x000fe200000006ff */
[----:B------:R-:W-:Y:S01]  /*1d40*/  FADD.FTZ R214, R214, R241 ;  /* 0x000000f1d6d67221 */ /* 0x000fe20000010000 */
[----:B------:R-:W-:Y:S01]  /*1d50*/  SHF.L.U32 R212, R236, 0x10, RZ ;  /* 0x00000010ecd47819 */ /* 0x000fe200000006ff */
[----:B------:R-:W-:Y:S01]  /*1d60*/  FFMA.FTZ R213, R196, R244, R176 ;  /* 0x000000f4c4d57223 */ /* 0x000fe200000100b0 */
[----:B------:R-:W-:Y:S01]  /*1d70*/  FADD.FTZ R148, R148, R239 ;  /* 0x000000ef94947221 */ /* 0x000fe20000010000 */
[-C--:B------:R-:W-:Y:S01]  /*1d80*/  FFMA.FTZ R96, R188, R239.reuse, R96 ;  /* 0x000000efbc607223 */ /* 0x080fe20000010060 */
[----:B------:R-:W-:Y:S01]  /*1d90*/  FMUL.FTZ R236, R183, R239 ;  /* 0x000000efb7ec7220 */ /* 0x000fe20000410000 */
[----:B------:R-:W-:Y:S01]  /*1da0*/  SHF.L.U32 R176, R226, 0x10, RZ ;  /* 0x00000010e2b07819 */ /* 0x000fe200000006ff */
[----:B------:R-:W-:Y:S01]  /*1db0*/  FFMA.FTZ R93, R191, R210, R93 ;  /* 0x000000d2bf5d7223 */ /* 0x000fe2000001005d */
[----:B------:R-:W-:Y:S01]  /*1dc0*/  FADD.FTZ R153, R153, R210 ;  /* 0x000000d299997221 */ /* 0x000fe20000010000 */
[----:B------:R-:W-:-:S02]  /*1dd0*/  IMAD.U32 R183, R233, 0x10000, RZ ;  /* 0x00010000e9b77824 */ /* 0x000fc400078e00ff */
        /* <DEDUP_REMOVED lines=8> */
[----:B----4-:R-:W-:Y:S01]  /*1e60*/  FMUL.FTZ R240, R208, R231 ;  /* 0x000000e7d0f07220 */ /* 0x010fe20000410000 */
[----:B------:R-:W-:Y:S02]  /*1e70*/  IMAD.U32 R208, R229, 0x10000, RZ ;  /* 0x00010000e5d07824 */ /* 0x000fe400078e00ff */
[----:B---3--:R-:W-:Y:S01]  /*1e80*/  FMUL.FTZ R239, R222, R210 ;  /* 0x000000d2deef7220 */ /* 0x008fe20000410000 */
[----:B------:R-:W-:Y:S01]  /*1e90*/  FADD.FTZ R210, R214, R240 ;  /* 0x000000f0d6d27221 */ /* 0x000fe20000010000 */
[----:B------:R-:W-:Y:S01]  /*1ea0*/  FMUL.FTZ R214, R68, R224 ;  /* 0x000000e044d67220 */ /* 0x000fe20000410000 */
[----:B------:R-:W-:Y:S01]  /*1eb0*/  FMUL.FTZ R224, R83, R179 ;  /* 0x000000b353e07220 */ /* 0x000fe20000410000 */
[----:B------:R-:W-:Y:S01]  /*1ec0*/  SHF.L.U32 R179, R165, 0x10, RZ ;  /* 0x00000010a5b37819 */ /* 0x000fe200000006ff */
[----:B------:R-:W-:Y:S01]  /*1ed0*/  FMUL.FTZ R233, R218, R178 ;  /* 0x000000b2dae97220 */ /* 0x000fe20000410000 */
[----:B------:R-:W-:-:S02]  /*1ee0*/  SHF.L.U32 R178, R166, 0x10, RZ ;  /* 0x00000010a6b27819 */ /* 0x000fc400000006ff */
[----:B------:R0:W5:Y:S04]  /*1ef0*/  LDL.LU R166, [R1+0x58] ;  /* 0x0000580001a67983 */ /* 0x0001680000300800 */
[----:B------:R0:W5:Y:S01]  /*1f00*/  LDL.LU R165, [R1+0x54] ;  /* 0x0000540001a57983 */ /* 0x0001620000300800 */
[----:B------:R-:W-:-:S04]  /*1f10*/  FFMA.FTZ R213, R195, R243, R213 ;  /* 0x000000f3c3d57223 */ /* 0x000fc800000100d5 */
[----:B------:R-:W-:-:S04]  /*1f20*/  FFMA.FTZ R213, R194, R242, R213 ;  /* 0x000000f2c2d57223 */ /* 0x000fc800000100d5 */
[----:B------:R-:W-:Y:S01]  /*1f30*/  FFMA.FTZ R213, R193, R241, R213 ;  /* 0x000000f1c1d57223 */ /* 0x000fe200000100d5 */
[----:B------:R-:W-:-:S03]  /*1f40*/  FADD.FTZ R210, R210, R239 ;  /* 0x000000efd2d27221 */ /* 0x000fc60000010000 */
[----:B------:R-:W-:Y:S01]  /*1f50*/  FFMA.FTZ R213, R192, R240, R213 ;  /* 0x000000f0c0d57223 */ /* 0x000fe200000100d5 */
[----:B------:R-:W-:-:S03]  /*1f60*/  FFMA.FTZ R95, R189, R211, R95 ;  /* 0x000000d3bd5f7223 */ /* 0x000fc6000001005f */
[----:B------:R-:W-:Y:S01]  /*1f70*/  FFMA.FTZ R213, R191, R239, R213 ;  /* 0x000000efbfd57223 */ /* 0x000fe200000100d5 */
[----:B------:R-:W-:Y:S01]  /*1f80*/  FADD.FTZ R155, R155, R211 ;  /* 0x000000d39b9b7221 */ /* 0x000fe20000010000 */
[----:B------:R-:W-:Y:S02]  /*1f90*/  FADD.FTZ R210, R210, R238 ;  /* 0x000000eed2d27221 */ /* 0x000fe40000010000 */
[----:B------:R-:W-:Y:S02]  /*1fa0*/  FFMA.FTZ R211, R190, R238, R213 ;  /* 0x000000eebed37223 */ /* 0x000fe400000100d5 */
[----:B------:R-:W-:Y:S01]  /*1fb0*/  FADD.FTZ R210, R210, R237 ;  /* 0x000000edd2d27221 */ /* 0x000fe20000010000 */
[----:B--2---:R-:W-:Y:S01]  /*1fc0*/  FMUL.FTZ R229, R215, R208 ;  /* 0x000000d0d7e57220 */ /* 0x004fe20000410000 */
[----:B------:R-:W-:Y:S01]  /*1fd0*/  FMUL.FTZ R215, R75, R176 ;  /* 0x000000b04bd77220 */ /* 0x000fe20000410000 */
[----:B------:R-:W-:Y:S02]  /*1fe0*/  IMAD.U32 R176, R164, 0x10000, RZ ;  /* 0x00010000a4b07824 */ /* 0x000fe400078e00ff */
[----:B------:R0:W5:Y:S01]  /*1ff0*/  LDL.LU R164, [R1+0x50] ;  /* 0x0000500001a47983 */ /* 0x0001620000300800 */
[----:B------:R-:W-:Y:S01]  /*2000*/  FFMA.FTZ R211, R189, R237, R211 ;  /* 0x000000edbdd37223 */ /* 0x000fe200000100d3 */
[----:B------:R-:W-:Y:S01]  /*2010*/  SHF.L.U32 R181, R235, 0x10, RZ ;  /* 0x00000010ebb57819 */ /* 0x000fe200000006ff */
[----:B------:R-:W-:Y:S01]  /*2020*/  FMUL.FTZ R235, R220, R212 ;  /* 0x000000d4dceb7220 */ /* 0x000fe20000410000 */
        /* <DEDUP_REMOVED lines=8> */
[----:B------:R-:W-:Y:S01]  /*20b0*/  FFMA.FTZ R211, R185, R233, R211 ;  /* 0x000000e9b9d37223 */ /* 0x000fe200000100d3 */
[----:B------:R-:W-:Y:S01]  /*20c0*/  FADD.FTZ R152, R152, R231 ;  /* 0x000000e798987221 */ /* 0x000fe20000010000 */
[-C--:B------:R-:W-:Y:S01]  /*20d0*/  FFMA.FTZ R101, R23, R206.reuse, R101 ;  /* 0x000000ce17657223 */ /* 0x080fe20000010065 */
        /* <DEDUP_REMOVED lines=32> */
[----:B------:R-:W-:Y:S01]  /*22e0*/  FFMA.FTZ R111, R13, R181, R111 ;  /* 0x000000b50d6f7223 */ /* 0x000fe2000001006f */
[----:B------:R-:W-:Y:S01]  /*22f0*/  FADD.FTZ R139, R139, R181 ;  /* 0x000000b58b8b7221 */ /* 0x000fe20000010000 */
[----:B------:R-:W-:Y:S01]  /*2300*/  FADD.FTZ R132, R132, R219 ;  /* 0x000000db84847221 */ /* 0x000fe20000010000 */
[-C--:B------:R-:W-:Y:S01]  /*2310*/  FFMA.FTZ R112, R12, R219.reuse, R112 ;  /* 0x000000db0c707223 */ /* 0x080fe20000010070 */
[----:B------:R-:W-:Y:S01]  /*2320*/  FADD.FTZ R181, R180, R220 ;  /* 0x000000dcb4b57221 */ /* 0x000fe20000010000 */
[----:B------:R-:W-:Y:S01]  /*2330*/  FMUL.FTZ R219, R72, R219 ;  /* 0x000000db48db7220 */ /* 0x000fe20000410000 */
        /* <DEDUP_REMOVED lines=56> */
.L_x_7037:
[----:B------:R-:W-:Y:S05]  /*26c0*/  BSYNC B0 ;  /* 0x0000000000007941 */ /* 0x000fea0003800000 */
.L_x_7035:
        /* <DEDUP_REMOVED lines=26> */
.L_x_7130:
[----:B------:R-:W3:Y:S01]  /*2870*/  S2R R249, SR_CgaCtaId ;  /* 0x0000000000f97919 */ /* 0x000ee20000008800 */
[----:B------:R-:W-:Y:S01]  /*2880*/  @!P0 LOP3.LUT R180, R250, 0x3, RZ, 0xc0, !PT ;  /* 0x00000003fab48812 */ /* 0x000fe200078ec0ff */
[----:B-1----:R-:W-:Y:S01]  /*2890*/  FADD.FTZ R176, R183, R218 ;  /* 0x000000dab7b07221 */ /* 0x002fe20000010000 */
[----:B------:R-:W-:Y:S01]  /*28a0*/  MOV R179, 0x400 ;  /* 0x0000040000b37802 */ /* 0x000fe20000000f00 */
[----:B--2---:R-:W-:Y:S01]  /*28b0*/  FADD.FTZ R177, R181, R177 ;  /* 0x000000b1b5b17221 */ /* 0x004fe20000010000 */
[----:B------:R-:W-:Y:S01]  /*28c0*/  @!P0 IADD3 R180, R178, R180, RZ ;  /* 0x000000b4b2b48210 */ /* 0x000fe20007ffe0ff */
[----:B------:R-:W1:Y:S01]  /*28d0*/  LDC R252, c[0x0][0x218] ;  /* 0x00008600fffc7b82 */ /* 0x000e620000000800 */
[----:B------:R-:W-:Y:S05]  /*28e0*/  WARPSYNC.ALL ;  /* 0x0000000000007948 */ /* 0x000fea0003800000 */
[----:B-----5:R-:W-:Y:S01]  /*28f0*/  ISETP.GE.AND P5, PT, R182, 0x1, PT ;  /* 0x00000001b600780c */ /* 0x020fe20003fa6270 */
[----:B------:R-:W-:Y:S01]  /*2900*/  BSSY B0, `(.L_x_7039) ;  /* 0x000002a000007945 */ /* 0x000fe20003800000 */
[----:B------:R-:W-:-:S02]  /*2910*/  LOP3.LUT R251, R251, 0x7f, RZ, 0xc0, !PT ;  /* 0x0000007ffbfb7812 */ /* 0x000fc400078ec0ff */
[----:B------:R-:W-:-:S04]  /*2920*/  @!P3 ISETP.NE.U32.AND P1, PT, R201, RZ, PT ;  /* 0x000000ffc900b20c */ /* 0x000fc80003f25070 */
[----:B------:R-:W-:Y:S02]  /*2930*/  @!P3 ISETP.NE.AND.EX P1, PT, R200, RZ, PT, P1 ;  /* 0x000000ffc800b20c */ /* 0x000fe40003f25310 */
[----:B---3--:R-:W-:-:S04]  /*2940*/  LEA R179, R249, R179, 0x18 ;  /* 0x000000b3f9b37211 */ /* 0x008fc800078ec0ff */
[----:B------:R-:W-:-:S05]  /*2950*/  @!P0 LEA R180, R180, R179, 0x3 ;  /* 0x000000b3b4b48211 */ /* 0x000fca00078e18ff */
[----:B------:R2:W-:Y:S01]  /*2960*/  @!P0 STS.64 [R180+0x5000], R176 ;  /* 0x005000b0b4008388 */ /* 0x0005e20000000a00 */
[----:B------:R-:W-:Y:S01]  /*2970*/  BAR.SYNC.DEFER_BLOCKING 0x0 ;  /* 0x0000000000007b1d */ /* 0x000fe20000010000 */
[----:B------:R-:W-:Y:S02]  /*2980*/  @!P3 ISETP.NE.U32.AND P0, PT, R201, RZ, PT ;  /* 0x000000ffc900b20c */ /* 0x000fe40003f05070 */
[----:B--2---:R-:W-:Y:S01]  /*2990*/  @P5 IADD3 R176, R182, -0x1, RZ ;  /* 0xffffffffb6b05810 */ /* 0x004fe20007ffe0ff */
[----:B------:R-:W-:-:S04]  /*29a0*/  IMAD R180, R178, 0x8, R179 ;  /* 0x00000008b2b47824 */ /* 0x000fc800078e02b3 */
[----:B-1----:R-:W-:Y:S02]  /*29b0*/  @P5 IMAD R218, R176, R252, RZ ;  /* 0x000000fcb0da5224 */ /* 0x002fe400078e02ff */
[----:B------:R-:W1:Y:S04]  /*29c0*/  LDS.128 R176, [R180+0x5000] ;  /* 0x00500000b4b07984 */ /* 0x000e680000000c00 */
[----:B0-----:R-:W0:Y:S01]  /*29d0*/  LDS.128 R180, [R180+0x5010] ;  /* 0x00501000b4b47984 */ /* 0x001e220000000c00 */
[----:B-1----:R-:W-:Y:S01]  /*29e0*/  FADD.FTZ R177, RZ, R177 ;  /* 0x000000b1ffb17221 */ /* 0x002fe20000010000 */
[----:B------:R-:W-:-:S03]  /*29f0*/  FADD.FTZ R176, RZ, R176 ;  /* 0x000000b0ffb07221 */ /* 0x000fc60000010000 */
[----:B------:R-:W-:Y:S01]  /*2a00*/  FADD.FTZ R177, R179, R177 ;  /* 0x000000b1b3b17221 */ /* 0x000fe20000010000 */
[----:B------:R-:W-:Y:S01]  /*2a10*/  FADD.FTZ R176, R178, R176 ;  /* 0x000000b0b2b07221 */ /* 0x000fe20000010000 */
[----:B------:R-:W1:Y:S02]  /*2a20*/  @P5 LDC R179, c[0x0][0x29c] ;  /* 0x0000a700ffb35b82 */ /* 0x000e640000000800 */
[----:B0-----:R-:W-:Y:S01]  /*2a30*/  FADD.FTZ R178, R177, R181 ;  /* 0x000000b5b1b27221 */ /* 0x001fe20000010000 */
[----:B------:R-:W-:Y:S01]  /*2a40*/  @P5 SHF.R.S32.HI R177, RZ, 0x1f, R218 ;  /* 0x0000001fffb15819 */ /* 0x000fe200000114da */
[----:B------:R-:W-:Y:S02]  /*2a50*/  FADD.FTZ R176, R176, R180 ;  /* 0x000000b4b0b07221 */ /* 0x000fe40000010000 */
[----:B------:R-:W-:Y:S01]  /*2a60*/  FADD.FTZ R178, R183, R178 ;  /* 0x000000b2b7b27221 */ /* 0x000fe20000010000 */
[----:B------:R-:W-:Y:S01]  /*2a70*/  @P5 LEA.HI R181, R177, R218, RZ, 0x3 ;  /* 0x000000dab1b55211 */ /* 0x000fe200078f18ff */
[----:B------:R-:W-:Y:S01]  /*2a80*/  HFMA2.MMA R218, -RZ, RZ, 0, 0 ;  /* 0x00000000ffda7435 */ /* 0x000fe200000001ff */
[----:B------:R-:W0:Y:S01]  /*2a90*/  @P5 LDC R177, c[0x0][0x29c] ;  /* 0x0000a700ffb15b82 */ /* 0x000e220000000800 */
[----:B------:R-:W-:Y:S01]  /*2aa0*/  FADD.FTZ R176, R182, R176 ;  /* 0x000000b0b6b07221 */ /* 0x000fe20000010000 */
[----:B------:R-:W-:-:S03]  /*2ab0*/  FMUL.FTZ R182, R178, UR8 ;  /* 0x00000008b2b67c20 */ /* 0x000fc60008410000 */
[----:B------:R-:W-:Y:S01]  /*2ac0*/  @P5 LEA.HI.SX32 R218, R181, R251, 0x1d ;  /* 0x000000fbb5da5211 */ /* 0x000fe200078feaff */
[----:B------:R-:W-:Y:S02]  /*2ad0*/  FMUL.FTZ R176, R176, UR8 ;  /* 0x00000008b0b07c20 */ /* 0x000fe40008410000 */
[----:B------:R-:W2:Y:S08]  /*2ae0*/  LDC.U8 R251, c[0x0][0x2a0] ;  /* 0x0000a800fffb7b82 */ /* 0x000eb00000000000 */
[----:B------:R-:W3:Y:S01]  /*2af0*/  @P5 LDC R180, c[0x0][0x29c] ;  /* 0x0000a700ffb45b82 */ /* 0x000ee20000000800 */
[----:B--2---:R-:W-:-:S04]  /*2b00*/  ISETP.NE.AND P2, PT, R251, RZ, PT ;  /* 0x000000fffb00720c */ /* 0x004fc80003f45270 */
[----:B------:R-:W-:Y:S02]  /*2b10*/  FSEL R183, R176, RZ, !P2 ;  /* 0x000000ffb0b77208 */ /* 0x000fe40005000000 */
[----:B------:R-:W-:Y:S01]  /*2b20*/  @!P3 FSEL R176, R60, RZ, P1 ;  /* 0x000000ff3cb0b208 */ /* 0x000fe20000800000 */
[----:B01----:R-:W-:Y:S06]  /*2b30*/  @!P3 BRA `(.L_x_7040) ;  /* 0x000000000018b947 */ /* 0x003fec0003800000 */
[----:B------:R-:W-:Y:S01]  /*2b40*/  ISETP.NE.U32.AND P1, PT, R201, RZ, PT ;  /* 0x000000ffc900720c */ /* 0x000fe20003f25070 */
[----:B------:R-:W-:-:S03]  /*2b50*/  FFMA.FTZ R176, R0, R182, R183 ;  /* 0x000000b600b07223 */ /* 0x000fc600000100b7 */
[----:B------:R-:W-:Y:S01]  /*2b60*/  ISETP.NE.AND.EX P1, PT, R200, RZ, PT, P1 ;  /* 0x000000ffc800720c */ /* 0x000fe20003f25310 */
[----:B------:R-:W-:-:S04]  /*2b70*/  FADD.FTZ R176, R205, -R176 ;  /* 0x800000b0cdb07221 */ /* 0x000fc80000010000 */
[----:B------:R-:W-:-:S08]  /*2b80*/  FMUL.FTZ R176, R203, R176 ;  /* 0x000000b0cbb07220 */ /* 0x000fd00000410000 */
[----:B------:R-:W-:-:S07]  /*2b90*/  @P1 FADD.FTZ R176, R60, R176 ;  /* 0x000000b03cb01221 */ /* 0x000fce0000010000 */
.L_x_7040:
[----:B------:R-:W-:Y:S05]  /*2ba0*/  BSYNC B0 ;  /* 0x0000000000007941 */ /* 0x000fea0003800000 */
.L_x_7039:
[----:B------:R-:W-:Y:S01]  /*2bb0*/  @P5 FMUL.FTZ R177, R176, R177 ;  /* 0x000000b1b0b15220 */ /* 0x000fe20000410000 */
        /* <DEDUP_REMOVED lines=14> */
.L_x_7042:
[----:B------:R-:W-:Y:S05]  /*2ca0*/  BSYNC B0 ;  /* 0x0000000000007941 */ /* 0x000fea0003800000 */
.L_x_7041:
        /* <DEDUP_REMOVED lines=10> */
.L_x_7044:
[----:B------:R-:W-:Y:S05]  /*2d50*/  BSYNC B0 ;  /* 0x0000000000007941 */ /* 0x000fea0003800000 */
.L_x_7043:
[----:B---3--:R-:W-:Y:S01]  /*2d60*/  @P5 FMUL.FTZ R249, R178, R180 ;  /* 0x000000b4b2f95220 */ /* 0x008fe20000410000 */
[----:B------:R-:W0:Y:S01]  /*2d70*/  @P5 LDC R181, c[0x0][0x29c] ;  /* 0x0000a700ffb55b82 */ /* 0x000e220000000800 */
[C---:B------:R-:W-:Y:S01]  /*2d80*/  @!P3 ISETP.NE.U32.AND P1, PT, R201.reuse, RZ, PT ;  /* 0x000000ffc900b20c */ /* 0x040fe20003f25070 */
[----:B------:R-:W-:Y:S01]  /*2d90*/  BSSY B0, `(.L_x_7045) ;  /* 0x0000011000007945 */ /* 0x000fe20003800000 */
[----:B------:R-:W-:Y:S02]  /*2da0*/  @P5 F2FP.BF16.F32.PACK_AB R179, RZ, R179 ;  /* 0x000000b3ffb3523e */ /* 0x000fe400000010ff */
[----:B------:R-:W-:Y:S02]  /*2db0*/  @P5 F2FP.BF16.F32.PACK_AB R249, RZ, R249 ;  /* 0x000000f9fff9523e */ /* 0x000fe400000010ff */
[----:B------:R-:W-:Y:S01]  /*2dc0*/  @!P3 ISETP.NE.U32.AND P0, PT, R201, RZ, PT ;  /* 0x000000ffc900b20c */ /* 0x000fe20003f05070 */
[----:B------:R-:W1:Y:S01]  /*2dd0*/  @P5 LDC R180, c[0x0][0x29c] ;  /* 0x0000a700ffb45b82 */ /* 0x000e620000000800 */
        /* <DEDUP_REMOVED lines=12> */
.L_x_7046:
[----:B------:R-:W-:Y:S05]  /*2ea0*/  BSYNC B0 ;  /* 0x0000000000007941 */ /* 0x000fea0003800000 */
.L_x_7045:
        /* <DEDUP_REMOVED lines=10> */
.L_x_7048:
[----:B------:R-:W-:Y:S05]  /*2f50*/  BSYNC B0 ;  /* 0x0000000000007941 */ /* 0x000fea0003800000 */
.L_x_7047:
[----:B-1----:R-:W-:Y:S01]  /*2f60*/  @P5 FMUL.FTZ R180, R251, R180 ;  /* 0x000000b4fbb45220 */ /* 0x002fe20000410000 */
[----:B------:R-:W-:Y:S01]  /*2f70*/  @!P3 ISETP.NE.U32.AND P0, PT, R201, RZ, PT ;  /* 0x000000ffc900b20c */ /* 0x000fe20003f05070 */
[----:B------:R-:W-:Y:S01]  /*2f80*/  BSSY B0, `(.L_x_7049) ;  /* 0x000000f000007945 */ /* 0x000fe20003800000 */
[----:B------:R-:W-:Y:S02]  /*2f90*/  @P5 F2FP.BF16.F32.PACK_AB R181, RZ, R181 ;  /* 0x000000b5ffb5523e */ /* 0x000fe400000010ff */
[----:B------:R-:W-:Y:S02]  /*2fa0*/  @P5 F2FP.BF16.F32.PACK_AB R249, RZ, R180 ;  /* 0x000000b4fff9523e */ /* 0x000fe400000010ff */
[----:B------:R-:W0:Y:S01]  /*2fb0*/  @P5 LDC R180, c[0x0][0x29c] ;  /* 0x0000a700ffb45b82 */ /* 0x000e220000000800 */
        /* <DEDUP_REMOVED lines=11> */
.L_x_7050:
[----:B------:R-:W-:Y:S05]  /*3070*/  BSYNC B0 ;  /* 0x0000000000007941 */ /* 0x000fea0003800000 */
.L_x_7049:
        /* <DEDUP_REMOVED lines=14> */
.L_x_7052:
[----:B------:R-:W-:Y:S05]  /*3160*/  BSYNC B0 ;  /* 0x0000000000007941 */ /* 0x000fea0003800000 */
.L_x_7051:
        /* <DEDUP_REMOVED lines=30> */
.L_x_7054:
[----:B------:R-:W-:Y:S05]  /*3350*/  BSYNC B0 ;  /* 0x0000000000007941 */ /* 0x000fea0003800000 */
.L_x_7053:
[C---:B0-----:R-:W-:Y:S01]  /*3360*/  @P5 FMUL.FTZ R249, R250.reuse, R179 ;  /* 0x000000b3faf95220 */ /* 0x041fe20000410000 */
[----:B------:R-:W-:Y:S01]  /*3370*/  SEL R179, R250, R175, P1 ;  /* 0x000000affab37207 */ /* 0x000fe20000800000 */
[----:B------:R-:W-:Y:S01]  /*3380*/  BSSY B0, `(.L_x_7055) ;  /* 0x0000015000007945 */ /* 0x000fe20003800000 */
[C---:B------:R-:W-:Y:S02]  /*3390*/  @!P3 ISETP.NE.U32.AND P2, PT, R201.reuse, RZ, PT ;  /* 0x000000ffc900b20c */ /* 0x040fe40003f45070 */
[----:B------:R-:W-:Y:S01]  /*33a0*/  @!P3 ISETP.NE.U32.AND P6, PT, R201, RZ, PT ;  /* 0x000000ffc900b20c */ /* 0x000fe20003fc5070 */
[----:B------:R0:W-:Y:S01]  /*33b0*/  @P0 STG.E.128 desc[UR4][R180.64+0x10], R176 ;  /* 0x000010b0b4000986 */ /* 0x0001e2000c101d04 */
[----:B------:R-:W-:Y:S01]  /*33c0*/  @!P3 ISETP.NE.AND.EX P2, PT, R200, RZ, PT, P2 ;  /* 0x000000ffc800b20c */ /* 0x000fe20003f45320 */
[----:B0-----:R-:W0:Y:S01]  /*33d0*/  @P5 LDC.64 R176, c[0x0][0x2f8] ;  /* 0x0000be00ffb05b82 */ /* 0x001e220000000a00 */
[----:B------:R-:W-:-:S04]  /*33e0*/  @P5 F2FP.BF16.F32.PACK_AB R178, RZ, R249 ;  /* 0x000000f9ffb2523e */ /* 0x000fc800000010ff */
[----:B------:R-:W-:-:S03]  /*33f0*/  @P5 PRMT R167, R167, 0x5410, R178 ;  /* 0x00005410a7a75816 */ /* 0x000fc600000000b2 */
        /* <DEDUP_REMOVED lines=13> */
.L_x_7056:
[----:B------:R-:W-:Y:S05]  /*34d0*/  BSYNC B0 ;  /* 0x0000000000007941 */ /* 0x000fea0003800000 */
.L_x_7055:
        /* <DEDUP_REMOVED lines=15> */
.L_x_7058:
[----:B------:R-:W-:Y:S05]  /*35d0*/  BSYNC B0 ;  /* 0x0000000000007941 */ /* 0x000fea0003800000 */
.L_x_7057:
        /* <DEDUP_REMOVED lines=10> */
.L_x_7060:
[----:B------:R-:W-:Y:S05]  /*3680*/  BSYNC B0 ;  /* 0x0000000000007941 */ /* 0x000fea0003800000 */
.L_x_7059:
[----:B------:R-:W-:Y:S01]  /*3690*/  @P5 FMUL.FTZ R249, R178, R180 ;  /* 0x000000b4b2f95220 */ /* 0x000fe20000410000 */
        /* <DEDUP_REMOVED lines=19> */
.L_x_7062:
[----:B------:R-:W-:Y:S05]  /*37d0*/  BSYNC B0 ;  /* 0x0000000000007941 */ /* 0x000fea0003800000 */
.L_x_7061:
        /* <DEDUP_REMOVED lines=10> */
.L_x_7064:
[----:B------:R-:W-:Y:S05]  /*3880*/  BSYNC B0 ;  /* 0x0000000000007941 */ /* 0x000fea0003800000 */
.L_x_7063:
        /* <DEDUP_REMOVED lines=17> */
.L_x_7066:
[----:B------:R-:W-:Y:S05]  /*39a0*/  BSYNC B0 ;  /* 0x0000000000007941 */ /* 0x000fea0003800000 */
.L_x_7065:
        /* <DEDUP_REMOVED lines=14> */
.L_x_7068:
[----:B------:R-:W-:Y:S05]  /*3a90*/  BSYNC B0 ;  /* 0x0000000000007941 */ /* 0x000fea0003800000 */
.L_x_7067:
        /* <DEDUP_REMOVED lines=25> */
.L_x_7070:
[----:B------:R-:W-:Y:S05]  /*3c30*/  BSYNC B0 ;  /* 0x0000000000007941 */ /* 0x000fea0003800000 */
.L_x_7069:
        /* <DEDUP_REMOVED lines=25> */
.L_x_7072:
[----:B------:R-:W-:Y:S05]  /*3dd0*/  BSYNC B0 ;  /* 0x0000000000007941 */ /* 0x000fea0003800000 */
.L_x_7071:
        /* <DEDUP_REMOVED lines=10> */
.L_x_7074:
[----:B------:R-:W-:Y:S05]  /*3e80*/  BSYNC B0 ;  /* 0x0000000000007941 */ /* 0x000fea0003800000 */
.L_x_7073:
[----:B0-----:R-:W-:Y:S01]  /*3e90*/  @P5 FMUL.FTZ R181, R177, R179 ;  /* 0x000000b3b1b55220 */ /* 0x001fe20000410000 */
[----:B------:R-:W0:Y:S01]  /*3ea0*/  @P5 LDC R180, c[0x0][0x29c] ;  /* 0x0000a700ffb45b82 */ /* 0x000e220000000800 */
[----:B------:R-:W-:Y:S01]  /*3eb0*/  @P5 F2FP.BF16.F32.PACK_AB R178, RZ, R178 ;  /* 0x000000b2ffb2523e */ /* 0x000fe200000010ff */
[----:B------:R-:W-:Y:S01]  /*3ec0*/  BSSY B0, `(.L_x_7075) ;  /* 0x0000011000007945 */ /* 0x000fe20003800000 */
[C---:B------:R-:W-:Y:S02]  /*3ed0*/  @!P3 ISETP.NE.U32.AND P6, PT, R201.reuse, RZ, PT ;  /* 0x000000ffc900b20c */ /* 0x040fe40003fc5070 */
        /* <DEDUP_REMOVED lines=15> */
.L_x_7076:
[----:B------:R-:W-:Y:S05]  /*3fd0*/  BSYNC B0 ;  /* 0x0000000000007941 */ /* 0x000fea0003800000 */
.L_x_7075:
        /* <DEDUP_REMOVED lines=10> */
.L_x_7078:
[----:B------:R-:W-:Y:S05]  /*4080*/  BSYNC B0 ;  /* 0x0000000000007941 */ /* 0x000fea0003800000 */
.L_x_7077:
        /* <DEDUP_REMOVED lines=20> */
.L_x_7080:
[----:B------:R-:W-:Y:S05]  /*41d0*/  BSYNC B0 ;  /* 0x0000000000007941 */ /* 0x000fea0003800000 */
.L_x_7079:
        /* <DEDUP_REMOVED lines=10> */
.L_x_7082:
[----:B------:R-:W-:Y:S05]  /*4280*/  BSYNC B0 ;  /* 0x0000000000007941 */ /* 0x000fea0003800000 */
.L_x_7081:
[----:B-1----:R-:W-:Y:S01]  /*4290*/  @P5 FMUL.FTZ R180, R249, R180 ;  /* 0x000000b4f9b45220 */ /* 0x002fe20000410000 */
[----:B------:R-:W-:Y:S01]  /*42a0*/  @P5 F2FP.BF16.F32.PACK_AB R181, RZ, R181 ;  /* 0x000000b5ffb5523e */ /* 0x000fe200000010ff */
[----:B------:R-:W-:Y:S01]  /*42b0*/  BSSY B0, `(.L_x_7083) ;  /* 0x000000f000007945 */ /* 0x000fe20003800000 */
[----:B------:R-:W-:Y:S02]  /*42c0*/  @!P3 ISETP.NE.U32.AND P2, PT, R201, RZ, PT ;  /* 0x000000ffc900b20c */ /* 0x000fe40003f45070 */
[----:B------:R-:W-:Y:S02]  /*42d0*/  @P5 F2FP.BF16.F32.PACK_AB R228, RZ, R180 ;  /* 0x000000b4ffe4523e */ /* 0x000fe400000010ff */
[----:B------:R-:W0:Y:S01]  /*42e0*/  @P5 LDC R180, c[0x0][0x29c] ;  /* 0x0000a700ffb45b82 */ /* 0x000e220000000800 */
        /* <DEDUP_REMOVED lines=11> */
.L_x_7084:
[----:B------:R-:W-:Y:S05]  /*43a0*/  BSYNC B0 ;  /* 0x0000000000007941 */ /* 0x000fea0003800000 */
.L_x_7083:
[----:B0-----:R-:W-:Y:S01]  /*43b0*/  @P5 FMUL.FTZ R180, R228, R180 ;  /* 0x000000b4e4b45220 */ /* 0x001fe20000410000 */
        /* <DEDUP_REMOVED lines=23> */
.L_x_7086:
[----:B------:R-:W-:Y:S05]  /*4530*/  BSYNC B0 ;  /* 0x0000000000007941 */ /* 0x000fea0003800000 */
.L_x_7085:
        /* <DEDUP_REMOVED lines=25> */
.L_x_7088:
[----:B------:R-:W-:Y:S05]  /*46d0*/  BSYNC B0 ;  /* 0x0000000000007941 */ /* 0x000fea0003800000 */
.L_x_7087:
        /* <DEDUP_REMOVED lines=10> */
.L_x_7090:
[----:B------:R-:W-:Y:S05]  /*4780*/  BSYNC B0 ;  /* 0x0000000000007941 */ /* 0x000fea0003800000 */
.L_x_7089:
        /* <DEDUP_REMOVED lines=11> */
[----:B------:R-:W-:Y:S01]  /*4840*/  @P5 PRMT R164, R164, 0x5410, R248 ;  /* 0x00005410a4a45816 */ /* 0x000fe200000000f8 */
[----:B------:R-:W2:Y:S01]  /*4850*/  @P5 LDC R180, c[0x0][0x29c] ;  /* 0x0000a700ffb45b82 */ /* 0x000ea20000000800 */
[----:B------:R-:W-:-:S07]  /*4860*/  @!P3 FSEL R178, R38, RZ, P6 ;  /* 0x000000ff26b2b208 */ /* 0x000fce0003000000 */
        /* <DEDUP_REMOVED lines=9> */
.L_x_7092:
[----:B------:R-:W-:Y:S05]  /*4900*/  BSYNC B0 ;  /* 0x0000000000007941 */ /* 0x000fea0003800000 */
.L_x_7091:
        /* <DEDUP_REMOVED lines=10> */
.L_x_7094:
[----:B------:R-:W-:Y:S05]  /*49b0*/  BSYNC B0 ;  /* 0x0000000000007941 */ /* 0x000fea0003800000 */
.L_x_7093:
[----:B0-----:R-:W-:Y:S01]  /*49c0*/  @P5 FMUL.FTZ R228, R179, R228 ;  /* 0x000000e4b3e45220 */ /* 0x001fe20000410000 */
[----:B------:R-:W-:Y:S01]  /*49d0*/  @P5 F2FP.BF16.F32.PACK_AB R248, RZ, R248 ;  /* 0x000000f8fff8523e */ /* 0x000fe200000010ff */
[----:B------:R-:W-:Y:S01]  /*49e0*/  BSSY B0, `(.L_x_7095) ;  /* 0x000000f000007945 */ /* 0x000fe20003800000 */
[C---:B------:R-:W-:Y:S02]  /*49f0*/  @!P3 ISETP.NE.U32.AND P6, PT, R201.reuse, RZ, PT ;  /* 0x000000ffc900b20c */ /* 0x040fe40003fc5070 */
        /* <DEDUP_REMOVED lines=13> */
.L_x_7096:
[----:B------:R-:W-:Y:S05]  /*4ad0*/  BSYNC B0 ;  /* 0x0000000000007941 */ /* 0x000fea0003800000 */
.L_x_7095:
        /* <DEDUP_REMOVED lines=12> */
.L_x_7098:
[----:B------:R-:W-:Y:S05]  /*4ba0*/  BSYNC B0 ;  /* 0x0000000000007941 */ /* 0x000fea0003800000 */
.L_x_7097:
        /* <DEDUP_REMOVED lines=13> */
.L_x_7100:
[----:B------:R-:W-:Y:S05]  /*4c80*/  BSYNC B0 ;  /* 0x0000000000007941 */ /* 0x000fea0003800000 */
.L_x_7099:
[----:B----4-:R-:W-:Y:S01]  /*4c90*/  @P5 FMUL.FTZ R250, R228, R250 ;  /* 0x000000fae4fa5220 */ /* 0x010fe20000410000 */
[----:B------:R-:W-:Y:S01]  /*4ca0*/  @P5 PRMT R166, R180, 0x7610, R166 ;  /* 0x00007610b4a65816 */ /* 0x000fe200000000a6 */
[----:B------:R-:W-:Y:S01]  /*4cb0*/  BSSY B0, `(.L_x_7101) ;  /* 0x0000019000007945 */ /* 0x000fe20003800000 */
[----:B------:R-:W-:Y:S02]  /*4cc0*/  @P0 IADD3 R180, R202, 0x180, RZ ;  /* 0x00000180cab40810 */ /* 0x000fe40007ffe0ff */
[----:B------:R-:W-:Y:S02]  /*4cd0*/  @P5 F2FP.BF16.F32.PACK_AB R250, RZ, R250 ;  /* 0x000000fafffa523e */ /* 0x000fe400000010ff */
[----:B------:R-:W-:Y:S02]  /*4ce0*/  @P5 PRMT R166, R166, 0x5410, R181 ;  /* 0x00005410a6a65816 */ /* 0x000fe400000000b5 */
[----:B------:R-:W-:Y:S02]  /*4cf0*/  @P5 PRMT R167, R250, 0x7610, R167 ;  /* 0x00007610faa75816 */ /* 0x000fe400000000a7 */
[----:B------:R-:W0:Y:S01]  /*4d00*/  @P0 LDC.64 R250, c[0x0][0x308] ;  /* 0x0000c200fffa0b82 */ /* 0x000e220000000a00 */
[----:B------:R-:W-:-:S02]  /*4d10*/  @!P3 ISETP.NE.U32.AND P2, PT, R201, RZ, PT ;  /* 0x000000ffc900b20c */ /* 0x000fc40003f45070 */
[----:B------:R-:W-:Y:S02]  /*4d20*/  SEL R176, R176, R168, P1 ;  /* 0x000000a8b0b07207 */ /* 0x000fe40000800000 */
        /* <DEDUP_REMOVED lines=17> */
.L_x_7102:
[----:B------:R-:W-:Y:S05]  /*4e40*/  BSYNC B0 ;  /* 0x0000000000007941 */ /* 0x000fea0003800000 */
.L_x_7101:
[----:B------:R-:W-:Y:S01]  /*4e50*/  SEL R179, R228, R175, P1 ;  /* 0x000000afe4b37207 */ /* 0x000fe20000800000 */
[----:B------:R-:W-:Y:S01]  /*4e60*/  BSSY B0, `(.L_x_7103) ;  /* 0x0000019000007945 */ /* 0x000fe20003800000 */
[C---:B------:R-:W-:Y:S02]  /*4e70*/  @!P3 ISETP.NE.U32.AND P2, PT, R201.reuse, RZ, PT ;  /* 0x000000ffc900b20c */ /* 0x040fe40003f45070 */
[----:B------:R-:W-:Y:S01]  /*4e80*/  @!P3 ISETP.NE.U32.AND P6, PT, R201, RZ, PT ;  /* 0x000000ffc900b20c */ /* 0x000fe20003fc5070 */
[----:B------:R0:W-:Y:S01]  /*4e90*/  @P0 STG.E.128 desc[UR4][R180.64+0x10], R176 ;  /* 0x000010b0b4000986 */ /* 0x0001e2000c101d04 */
[----:B------:R-:W-:Y:S01]  /*4ea0*/  @!P3 ISETP.NE.AND.EX P2, PT, R200, RZ, PT, P2 ;  /* 0x000000ffc800b20c */ /* 0x000fe20003f45320 */
[----:B0-----:R-:W0:Y:S01]  /*4eb0*/  @P5 LDC R178, c[0x0][0x29c] ;  /* 0x0000a700ffb25b82 */ /* 0x001e220000000800 */
[----:B------:R-:W-:Y:S02]  /*4ec0*/  @P5 VIADD R179, R218, 0x180 ;  /* 0x00000180dab35836 */ /* 0x000fe40000000000 */
        /* <DEDUP_REMOVED lines=18> */
.L_x_7104:
[----:B------:R-:W-:Y:S05]  /*4ff0*/  BSYNC B0 ;  /* 0x0000000000007941 */ /* 0x000fea0003800000 */
.L_x_7103:
        /* <DEDUP_REMOVED lines=11> */
.L_x_7106:
[----:B------:R-:W-:Y:S05]  /*50b0*/  BSYNC B0 ;  /* 0x0000000000007941 */ /* 0x000fea0003800000 */
.L_x_7105:
[----:B------:R-:W-:Y:S01]  /*50c0*/  @!P3 ISETP.NE.U32.AND P6, PT, R201, RZ, PT ;  /* 0x000000ffc900b20c */ /* 0x000fe20003fc5070 */
[----:B------:R-:W-:Y:S01]  /*50d0*/  BSSY B0, `(.L_x_7107) ;  /* 0x000000d000007945 */ /* 0x000fe20003800000 */
[----:B------:R-:W-:Y:S01]  /*50e0*/  @!P3 ISETP.NE.AND.EX P2, PT, R200, RZ, PT, P2 ;  /* 0x000000ffc800b20c */ /* 0x000fe20003f45320 */
[----:B-1----:R-:W-:Y:S01]  /*50f0*/  @P5 FMUL.FTZ R176, R180, R176 ;  /* 0x000000b0b4b05220 */ /* 0x002fe20000410000 */
[----:B------:R-:W-:Y:S01]  /*5100*/  @!P3 ISETP.NE.AND.EX P6, PT, R200, RZ, PT, P6 ;  /* 0x000000ffc800b20c */ /* 0x000fe20003fc5360 */
[----:B---3--:R-:W-:-:S03]  /*5110*/  @P5 FMUL.FTZ R177, R181, R177 ;  /* 0x000000b1b5b15220 */ /* 0x008fc60000410000 */
        /* <DEDUP_REMOVED lines=8> */
.L_x_7108:
[----:B------:R-:W-:Y:S05]  /*51a0*/  BSYNC B0 ;  /* 0x0000000000007941 */ /* 0x000fea0003800000 */
.L_x_7107:
        /* <DEDUP_REMOVED lines=10> */
.L_x_7110:
[----:B------:R-:W-:Y:S05]  /*5250*/  BSYNC B0 ;  /* 0x0000000000007941 */ /* 0x000fea0003800000 */
.L_x_7109:
[----:B------:R-:W1:Y:S01]  /*5260*/  @P5 LDC R249, c[0x0][0x29c] ;  /* 0x0000a700fff95b82 */ /* 0x000e620000000800 */
[----:B------:R-:W-:Y:S01]  /*5270*/  @!P3 ISETP.NE.U32.AND P2, PT, R201, RZ, PT ;  /* 0x000000ffc900b20c */ /* 0x000fe20003f45070 */
[----:B0-----:R-:W-:Y:S01]  /*5280*/  @P5 FMUL.FTZ R179, R248, R179 ;  /* 0x000000b3f8b35220 */ /* 0x001fe20000410000 */
[----:B------:R-:W-:Y:S01]  /*5290*/  BSSY B0, `(.L_x_7111) ;  /* 0x0000015000007945 */ /* 0x000fe20003800000 */
[----:B------:R-:W-:Y:S02]  /*52a0*/  SEL R168, R180, R168, P1 ;  /* 0x000000a8b4a87207 */ /* 0x000fe40000800000 */
[----:B------:R-:W-:Y:S02]  /*52b0*/  @!P3 ISETP.NE.AND.EX P2, PT, R200, RZ, PT, P2 ;  /* 0x000000ffc800b20c */ /* 0x000fe40003f45320 */
[----:B------:R-:W0:Y:S01]  /*52c0*/  @P5 LDC R250, c[0x0][0x29c] ;  /* 0x0000a700fffa5b82 */ /* 0x000e220000000800 */
        /* <DEDUP_REMOVED lines=17> */
.L_x_7112:
[----:B------:R-:W-:Y:S05]  /*53e0*/  BSYNC B0 ;  /* 0x0000000000007941 */ /* 0x000fea0003800000 */
.L_x_7111:
[----:B------:R-:W-:Y:S01]  /*53f0*/  @!P3 ISETP.NE.U32.AND P2, PT, R201, RZ, PT ;  /* 0x000000ffc900b20c */ /* 0x000fe20003f45070 */
[----:B------:R-:W-:Y:S01]  /*5400*/  BSSY B0, `(.L_x_7113) ;  /* 0x000000f000007945 */ /* 0x000fe20003800000 */
[C---:B------:R-:W-:Y:S01]  /*5410*/  SEL R172, R180.reuse, R172, P1 ;  /* 0x000000acb4ac7207 */ /* 0x040fe20000800000 */
[----:B-1----:R-:W-:Y:S01]  /*5420*/  @P5 FMUL.FTZ R180, R180, R249 ;  /* 0x000000f9b4b45220 */ /* 0x002fe20000410000 */
        /* <DEDUP_REMOVED lines=12> */
.L_x_7114:
[----:B------:R-:W-:Y:S05]  /*54f0*/  BSYNC B0 ;  /* 0x0000000000007941 */ /* 0x000fea0003800000 */
.L_x_7113:
[----:B------:R-:W-:Y:S01]  /*5500*/  BSSY B0, `(.L_x_7115) ;  /* 0x000000b000007945 */ /* 0x000fe20003800000 */
[C---:B------:R-:W-:Y:S01]  /*5510*/  SEL R173, R176.reuse, R173, P1 ;  /* 0x000000adb0ad7207 */ /* 0x040fe20000800000 */
[----:B0-----:R-:W-:Y:S01]  /*5520*/  @P5 FMUL.FTZ R176, R176, R250 ;  /* 0x000000fab0b05220 */ /* 0x001fe20000410000 */
        /* <DEDUP_REMOVED lines=8> */
.L_x_7116:
[----:B------:R-:W-:Y:S05]  /*55b0*/  BSYNC B0 ;  /* 0x0000000000007941 */ /* 0x000fea0003800000 */
.L_x_7115:
[C---:B------:R-:W-:Y:S01]  /*55c0*/  SEL R174, R181.reuse, R174, P1 ;  /* 0x000000aeb5ae7207 */ /* 0x040fe20000800000 */
[----:B--2---:R-:W-:Y:S01]  /*55d0*/  @P5 FMUL.FTZ R181, R181, R251 ;  /* 0x000000fbb5b55220 */ /* 0x004fe20000410000 */
[----:B------:R-:W-:Y:S01]  /*55e0*/  @!P3 ISETP.NE.U32.AND P2, PT, R201, RZ, PT ;  /* 0x000000ffc900b20c */ /* 0x000fe20003f45070 */
[----:B------:R-:W-:Y:S01]  /*55f0*/  BSSY B0, `(.L_x_7117) ;  /* 0x0000012000007945 */ /* 0x000fe20003800000 */
[----:B------:R-:W-:Y:S02]  /*5600*/  @P5 F2FP.BF16.F32.PACK_AB R176, RZ, R176 ;  /* 0x000000b0ffb0523e */ /* 0x000fe400000010ff */
[----:B------:R-:W-:Y:S02]  /*5610*/  @P5 PRMT R164, R164, 0x5410, R177 ;  /* 0x00005410a4a45816 */ /* 0x000fe400000000b1 */
[----:B------:R-:W-:Y:S02]  /*5620*/  @P5 PRMT R166, R180, 0x7610, R166 ;  /* 0x00007610b4a65816 */ /* 0x000fe400000000a6 */
[----:B------:R-:W-:-:S02]  /*5630*/  @P5 F2FP.BF16.F32.PACK_AB R177, RZ, R181 ;  /* 0x000000b5ffb1523e */ /* 0x000fc400000010ff */
[----:B------:R-:W-:Y:S02]  /*5640*/  @P5 PRMT R165, R178, 0x7610, R165 ;  /* 0x00007610b2a55816 */ /* 0x000fe400000000a5 */
[----:B------:R-:W-:Y:S02]  /*5650*/  @!P3 ISETP.NE.AND.EX P2, PT, R200, RZ, PT, P2 ;  /* 0x000000ffc800b20c */ /* 0x000fe40003f45320 */
        /* <DEDUP_REMOVED lines=11> */
.L_x_7118:
[----:B------:R-:W-:Y:S05]  /*5710*/  BSYNC B0 ;  /* 0x0000000000007941 */ /* 0x000fea0003800000 */
.L_x_7117:
[----:B------:R-:W0:Y:S01]  /*5720*/  @P5 LDC R177, c[0x0][0x29c] ;  /* 0x0000a700ffb15b82 */ /* 0x000e220000000800 */
[----:B------:R-:W-:Y:S02]  /*5730*/  SEL R175, R176, R175, P1 ;  /* 0x000000afb0af7207 */ /* 0x000fe40000800000 */
[----:B------:R-:W-:Y:S02]  /*5740*/  @P0 IADD3 R178, R202, 0x200, RZ ;  /* 0x00000200cab20810 */ /* 0x000fe40007ffe0ff */
[----:B------:R-:W-:Y:S01]  /*5750*/  IADD3 R204, R204, UR12, RZ ;  /* 0x0000000ccccc7c10 */ /* 0x000fe2000fffe0ff */
[----:B0-----:R-:W-:-:S05]  /*5760*/  @P5 FMUL.FTZ R176, R176, R177 ;  /* 0x000000b1b0b05220 */ /* 0x001fca0000410000 */
[----:B------:R-:W-:-:S04]  /*5770*/  @P5 F2FP.BF16.F32.PACK_AB R176, RZ, R176 ;  /* 0x000000b0ffb0523e */ /* 0x000fc800000010ff */
[----:B------:R-:W-:Y:S02]  /*5780*/  @P5 PRMT R167, R167, 0x5410, R176 ;  /* 0x00005410a7a75816 */ /* 0x000fe400000000b0 */
[----:B------:R-:W0:Y:S02]  /*5790*/  @P0 LDC.64 R176, c[0x0][0x308] ;  /* 0x0000c200ffb00b82 */ /* 0x000e240000000a00 */
[----:B0-----:R-:W-:Y:S01]  /*57a0*/  @P0 IMAD.WIDE.U32 R176, R178, 0x20, R176 ;  /* 0x00000020b2b00825 */ /* 0x001fe200078e00b0 */
[----:B------:R-:W-:-:S04]  /*57b0*/  @P5 IADD3 R178, R218, 0x200, RZ ;  /* 0x00000200dab25810 */ /* 0x000fc80007ffe0ff */
[----:B------:R-:W-:Y:S04]  /*57c0*/  @P0 STG.E.128 desc[UR4][R176.64], R168 ;  /* 0x000000a8b0000986 */ /* 0x000fe8000c101d04 */
[----:B------:R0:W-:Y:S01]  /*57d0*/  @P0 STG.E.128 desc[UR4][R176.64+0x10], R172 ;  /* 0x000010acb0000986 */ /* 0x0001e2000c101d04 */
[----:B------:R-:W-:Y:S01]  /*57e0*/  ISETP.GE.AND P0, PT, R204, UR13, PT ;  /* 0x0000000dcc007c0c */ /* 0x000fe2000bf06270 */
[----:B0-----:R-:W0:Y:S02]  /*57f0*/  @P5 LDC.64 R176, c[0x0][0x2f8] ;  /* 0x0000be00ffb05b82 */ /* 0x001e240000000a00 */
[----:B0-----:R-:W-:-:S05]  /*5800*/  @P5 IMAD.WIDE.U32 R176, R178, 0x10, R176 ;  /* 0x00000010b2b05825 */ /* 0x001fca00078e00b0 */
[----:B------:R0:W-:Y:S02]  /*5810*/  @P5 STG.E.128 desc[UR4][R176.64], R164 ;  /* 0x000000a4b0005986 */ /* 0x0001e4000c101d04 */
[----:B0-----:R-:W-:-:S04]  /*5820*/  SEL R176, RZ, 0x1, P4 ;  /* 0x00000001ffb07807 */ /* 0x001fc80002000000 */
[----:B------:R-:W-:Y:S01]  /*5830*/  PRMT R249, R176, 0x7610, R249 ;  /* 0x00007610b0f97816 */ /* 0x000fe200000000f9 */
[----:B------:R-:W-:Y:S06]  /*5840*/  @!P0 BRA `(.L_x_7119) ;  /* 0xffffffac00cc8947 */ /* 0x000fec000383ffff */
.L_x_7034:
        /* <DEDUP_REMOVED lines=32> */
.L_x_7038:
[----:B------:R-:W-:Y:S01]  /*5a50*/  HFMA2.MMA R177, -RZ, RZ, 0, 1.847743988037109375e-06 ;  /* 0x0000001fffb17435 */ /* 0x000fe200000001ff */
[----:B------:R-:W-:Y:S01]  /*5a60*/  MOV R180, R218 ;  /* 0x000000da00b47202 */ /* 0x000fe20000000f00 */
[----:B------:R-:W-:Y:S01]  /*5a70*/  IMAD.MOV.U32 R179, RZ, RZ, 0x10 ;  /* 0x00000010ffb37424 */ /* 0x000fe200078e00ff */
[----:B------:R-:W-:-:S08]  /*5a80*/  MOV R176, 0xffffffff ;  /* 0xffffffff00b07802 */ /* 0x000fd00000000f00 */
[----:B-----5:R-:W-:Y:S05]  /*5a90*/  WARPSYNC.COLLECTIVE R176, `(.L_x_7120) ;  /* 0x00000000b0087348 */ /* 0x020fea0003c00000 */
[----:B------:R0:W1:Y:S02]  /*5aa0*/  SHFL.DOWN P1, R249, R180, R179, R177 ;  /* 0x080000b3b4f97389 */ /* 0x00006400000200b1 */
[----:B01---5:R-:W-:Y:S01]  /*5ab0*/  ENDCOLLECTIVE ;  /* 0x000000000000791b */ /* 0x023fe20003800000 */
.L_x_7120:
[----:B------:R-:W-:Y:S02]  /*5ac0*/  MOV R180, R183 ;  /* 0x000000b700b47202 */ /* 0x000fe40000000f00 */
[----:B------:R-:W-:-:S05]  /*5ad0*/  MOV R176, R249 ;  /* 0x000000f900b07202 */ /* 0x000fca0000000f00 */
[----:B------:R-:W-:Y:S01]  /*5ae0*/  FADD.FTZ R181, R176, R218 ;  /* 0x000000dab0b57221 */ /* 0x000fe20000010000 */
[----:B------:R-:W-:-:S07]  /*5af0*/  IMAD.MOV.U32 R176, RZ, RZ, -0x1 ;  /* 0xffffffffffb07424 */ /* 0x000fce00078e00ff */
[----:B------:R-:W-:Y:S05]  /*5b00*/  WARPSYNC.COLLECTIVE R176, `(.L_x_7121) ;  /* 0x00000000b0087348 */ /* 0x000fea0003c00000 */
[----:B------:R0:W1:Y:S02]  /*5b10*/  SHFL.DOWN P1, R249, R180, R179, R177 ;  /* 0x080000b3b4f97389 */ /* 0x00006400000200b1 */
[----:B01----:R-:W-:Y:S01]  /*5b20*/  ENDCOLLECTIVE ;  /* 0x000000000000791b */ /* 0x003fe20003800000 */
.L_x_7121:
[----:B------:R-:W-:Y:S01]  /*5b30*/  HFMA2.MMA R179, -RZ, RZ, 0, 4.76837158203125e-07 ;  /* 0x00000008ffb37435 */ /* 0x000fe200000001ff */
[----:B------:R-:W-:Y:S02]  /*5b40*/  MOV R180, R181 ;  /* 0x000000b500b47202 */ /* 0x000fe40000000f00 */
[----:B------:R-:W-:-:S05]  /*5b50*/  MOV R176, R249 ;  /* 0x000000f900b07202 */ /* 0x000fca0000000f00 */
[----:B------:R-:W-:Y:S01]  /*5b60*/  FADD.FTZ R183, R176, R183 ;  /* 0x000000b7b0b77221 */ /* 0x000fe20000010000 */
[----:B------:R-:W-:-:S07]  /*5b70*/  MOV R176, 0xffffffff ;  /* 0xffffffff00b07802 */ /* 0x000fce0000000f00 */
[----:B------:R-:W-:Y:S05]  /*5b80*/  WARPSYNC.COLLECTIVE R176, `(.L_x_7122) ;  /* 0x00000000b0087348 */ /* 0x000fea0003c00000 */
[----:B------:R0:W1:Y:S02]  /*5b90*/  SHFL.DOWN P1, R249, R180, R179, R177 ;  /* 0x080000b3b4f97389 */ /* 0x00006400000200b1 */
[----:B01----:R-:W-:Y:S01]  /*5ba0*/  ENDCOLLECTIVE ;  /* 0x000000000000791b */ /* 0x003fe20003800000 */
.L_x_7122:
[----:B------:R-:W-:Y:S01]  /*5bb0*/  MOV R180, R183 ;  /* 0x000000b700b47202 */ /* 0x000fe20000000f00 */
[----:B------:R-:W-:-:S04]  /*5bc0*/  IMAD.MOV.U32 R176, RZ, RZ, R249 ;  /* 0x000000ffffb07224 */ /* 0x000fc800078e00f9 */
[----:B------:R-:W-:Y:S01]  /*5bd0*/  FADD.FTZ R181, R181, R176 ;  /* 0x000000b0b5b57221 */ /* 0x000fe20000010000 */
[----:B------:R-:W-:-:S07]  /*5be0*/  MOV R176, 0xffffffff ;  /* 0xffffffff00b07802 */ /* 0x000fce0000000f00 */
[----:B------:R-:W-:Y:S05]  /*5bf0*/  WARPSYNC.COLLECTIVE R176, `(.L_x_7123) ;  /* 0x00000000b0087348 */ /* 0x000fea0003c00000 */
[----:B------:R0:W1:Y:S02]  /*5c00*/  SHFL.DOWN P1, R249, R180, R179, R177 ;  /* 0x080000b3b4f97389 */ /* 0x00006400000200b1 */
[----:B01----:R-:W-:Y:S01]  /*5c10*/  ENDCOLLECTIVE ;  /* 0x000000000000791b */ /* 0x003fe20003800000 */
.L_x_7123:
[----:B------:R-:W-:Y:S01]  /*5c20*/  HFMA2.MMA R179, -RZ, RZ, 0, 2.384185791015625e-07 ;  /* 0x00000004ffb37435 */ /* 0x000fe200000001ff */
[----:B------:R-:W-:Y:S02]  /*5c30*/  MOV R180, R181 ;  /* 0x000000b500b47202 */ /* 0x000fe40000000f00 */
[----:B------:R-:W-:-:S05]  /*5c40*/  MOV R176, R249 ;  /* 0x000000f900b07202 */ /* 0x000fca0000000f00 */
[----:B------:R-:W-:Y:S01]  /*5c50*/  FADD.FTZ R183, R183, R176 ;  /* 0x000000b0b7b77221 */ /* 0x000fe20000010000 */
[----:B------:R-:W-:-:S07]  /*5c60*/  IMAD.MOV.U32 R176, RZ, RZ, -0x1 ;  /* 0xffffffffffb07424 */ /* 0x000fce00078e00ff */
[----:B------:R-:W-:Y:S05]  /*5c70*/  WARPSYNC.COLLECTIVE R176, `(.L_x_7124) ;  /* 0x00000000b0087348 */ /* 0x000fea0003c00000 */
[----:B------:R0:W1:Y:S02]  /*5c80*/  SHFL.DOWN P1, R249, R180, R179, R177 ;  /* 0x080000b3b4f97389 */ /* 0x00006400000200b1 */
[----:B01----:R-:W-:Y:S01]  /*5c90*/  ENDCOLLECTIVE ;  /* 0x000000000000791b */ /* 0x003fe20003800000 */
.L_x_7124:
[----:B------:R-:W-:Y:S02]  /*5ca0*/  MOV R180, R183 ;  /* 0x000000b700b47202 */ /* 0x000fe40000000f00 */
[----:B------:R-:W-:-:S05]  /*5cb0*/  MOV R176, R249 ;  /* 0x000000f900b07202 */ /* 0x000fca0000000f00 */
[----:B------:R-:W-:Y:S01]  /*5cc0*/  FADD.FTZ R181, R181, R176 ;  /* 0x000000b0b5b57221 */ /* 0x000fe20000010000 */
[----:B------:R-:W-:-:S07]  /*5cd0*/  MOV R176, 0xffffffff ;  /* 0xffffffff00b07802 */ /* 0x000fce0000000f00 */
[----:B------:R-:W-:Y:S05]  /*5ce0*/  WARPSYNC.COLLECTIVE R176, `(.L_x_7125) ;  /* 0x00000000b0087348 */ /* 0x000fea0003c00000 */
[----:B------:R0:W1:Y:S02]  /*5cf0*/  SHFL.DOWN P1, R249, R180, R179, R177 ;  /* 0x080000b3b4f97389 */ /* 0x00006400000200b1 */
[----:B01----:R-:W-:Y:S01]  /*5d00*/  ENDCOLLECTIVE ;  /* 0x000000000000791b */ /* 0x003fe20003800000 */
.L_x_7125:
        /* <DEDUP_REMOVED lines=8> */
.L_x_7126:
[----:B------:R-:W-:Y:S02]  /*5d90*/  MOV R180, R218 ;  /* 0x000000da00b47202 */ /* 0x000fe40000000f00 */
[----:B------:R-:W-:-:S05]  /*5da0*/  MOV R176, R249 ;  /* 0x000000f900b07202 */ /* 0x000fca0000000f00 */
[----:B------:R-:W-:Y:S01]  /*5db0*/  FADD.FTZ R183, R181, R176 ;  /* 0x000000b0b5b77221 */ /* 0x000fe20000010000 */
[----:B------:R-:W-:-:S07]  /*5dc0*/  MOV R176, 0xffffffff ;  /* 0xffffffff00b07802 */ /* 0x000fce0000000f00 */
[----:B------:R-:W-:Y:S05]  /*5dd0*/  WARPSYNC.COLLECTIVE R176, `(.L_x_7127) ;  /* 0x00000000b0087348 */ /* 0x000fea0003c00000 */
[----:B------:R0:W1:Y:S02]  /*5de0*/  SHFL.DOWN P1, R249, R180, R179, R177 ;  /* 0x080000b3b4f97389 */ /* 0x00006400000200b1 */
[----:B01----:R-:W-:Y:S01]  /*5df0*/  ENDCOLLECTIVE ;  /* 0x000000000000791b */ /* 0x003fe20003800000 */
.L_x_7127:
[----:B------:R-:W-:Y:S01]  /*5e00*/  HFMA2.MMA R179, -RZ, RZ, 0, 5.9604644775390625e-08 ;  /* 0x00000001ffb37435 */ /* 0x000fe200000001ff */
[----:B------:R-:W-:Y:S01]  /*5e10*/  IMAD.MOV.U32 R180, RZ, RZ, R183 ;  /* 0x000000ffffb47224 */ /* 0x000fe200078e00b7 */
[----:B------:R-:W-:-:S05]  /*5e20*/  MOV R176, R249 ;  /* 0x000000f900b07202 */ /* 0x000fca0000000f00 */
[----:B------:R-:W-:Y:S01]  /*5e30*/  FADD.FTZ R181, R218, R176 ;  /* 0x000000b0dab57221 */ /* 0x000fe20000010000 */
[----:B------:R-:W-:-:S07]  /*5e40*/  MOV R176, 0xffffffff ;  /* 0xffffffff00b07802 */ /* 0x000fce0000000f00 */
[----:B------:R-:W-:Y:S05]  /*5e50*/  WARPSYNC.COLLECTIVE R176, `(.L_x_7128) ;  /* 0x00000000b0087348 */ /* 0x000fea0003c00000 */
[----:B------:R0:W1:Y:S02]  /*5e60*/  SHFL.DOWN P1, R249, R180, R179, R177 ;  /* 0x080000b3b4f97389 */ /* 0x00006400000200b1 */
[----:B01----:R-:W-:Y:S01]  /*5e70*/  ENDCOLLECTIVE ;  /* 0x000000000000791b */ /* 0x003fe20003800000 */
.L_x_7128:
[----:B------:R-:W-:Y:S02]  /*5e80*/  MOV R180, R181 ;  /* 0x000000b500b47202 */ /* 0x000fe40000000f00 */
[----:B------:R-:W-:-:S07]  /*5e90*/  MOV R218, R249 ;  /* 0x000000f900da7202 */ /* 0x000fce0000000f00 */
[----:B------:R-:W-:Y:S05]  /*5ea0*/  WARPSYNC.COLLECTIVE R176, `(.L_x_7129) ;  /* 0x00000000b0087348 */ /* 0x000fea0003c00000 */
[----:B------:R0:W1:Y:S02]  /*5eb0*/  SHFL.DOWN P1, R249, R180, R179, R177 ;  /* 0x080000b3b4f97389 */ /* 0x00006400000200b1 */
[----:B01----:R-:W-:Y:S01]  /*5ec0*/  ENDCOLLECTIVE ;  /* 0x000000000000791b */ /* 0x003fe20003800000 */
.L_x_7129:
[----:B------:R-:W-:Y:S01]  /*5ed0*/  MOV R177, R249 ;  /* 0x000000f900b17202 */ /* 0x000fe20000000f00 */
[----:B------:R-:W-:Y:S06]  /*5ee0*/  BRA `(.L_x_7130) ;  /* 0xffffffc800607947 */ /* 0x000fec000383ffff */
.L_x_7131:
        /* <DEDUP_REMOVED lines=9> */
.L_x_16553:


//--------------------- .text._ZN10layer_norm13ln_bwd_kernelINS_13Kernel_traitsIf13__nv_bfloat16fS2_fjLj5120ELj1ELj1ELj4ELj16ENS_18Kernel_traits_baseILj5120EfS2_fS2_fjLj128EEEEELb0ELb1ELb0ELb0EEEvNS_9BwdParamsE --------------------------
	.section	.text._ZN10layer_norm13ln_bwd_kernelINS_13Kernel_traitsIf13__nv_bfloat16fS2_fjLj5120ELj1ELj1ELj4ELj16ENS_18Kernel_traits_baseILj5120EfS2_fS2_fjLj128EEEEELb0ELb1ELb0ELb0EEEvNS_9BwdParamsE,"ax",@progbits
	.align	128
        .global         _ZN10layer_norm13ln_bwd_kernelINS_13Kernel_traitsIf13__nv_bfloat16fS2_fjLj5120ELj1ELj1ELj4ELj16ENS_18Kernel_traits_baseILj5120EfS2_fS2_fjLj128EEEEELb0ELb1ELb0ELb0EEEvNS_9BwdParamsE
        .type           _ZN10layer_norm13ln_bwd_kernelINS_13Kernel_traitsIf13__nv_bfloat16fS2_fjLj5120ELj1ELj1ELj4ELj16ENS_18Kernel_traits_baseILj5120EfS2_fS2_fjLj128EEEEELb0ELb1ELb0ELb0EEEvNS_9BwdParamsE,@function
        .size           _ZN10layer_norm13ln_bwd_kernelINS_13Kernel_traitsIf13__nv_bfloat16fS2_fjLj5120ELj1ELj1ELj4ELj16ENS_18Kernel_traits_baseILj5120EfS2_fS2_fjLj128EEEEELb0ELb1ELb0ELb0EEEvNS_9BwdParamsE,(.L_x_16554 - _ZN10layer_norm13ln_bwd_kernelINS_13Kernel_traitsIf13__nv_bfloat16fS2_fjLj5120ELj1ELj1ELj4ELj16ENS_18Kernel_traits_baseILj5120EfS2_fS2_fjLj128EEEEELb0ELb1ELb0ELb0EEEvNS_9BwdParamsE)
        .other          _ZN10layer_norm13ln_bwd_kernelINS_13Kernel_traitsIf13__nv_bfloat16fS2_fjLj5120ELj1ELj1ELj4ELj16ENS_18Kernel_traits_baseILj5120EfS2_fS2_fjLj128EEEEELb0ELb1ELb0ELb0EEEvNS_9BwdParamsE,@"STO_CUDA_ENTRY STV_DEFAULT"
_ZN10layer_norm13ln_bwd_kernelINS_13Kernel_traitsIf13__nv_bfloat16fS2_fjLj5120ELj1ELj1ELj4ELj16ENS_18Kernel_traits_baseILj5120EfS2_fS2_fjLj128EEEEELb0ELb1ELb0ELb0EEEvNS_9BwdParamsE:
.text._ZN10layer_norm13ln_bwd_kernelINS_13Kernel_traitsIf13__nv_bfloat16fS2_fjLj5120ELj1ELj1ELj4ELj16ENS_18Kernel_traits_baseILj5120EfS2_fS2_fjLj128EEEEELb0ELb1ELb0ELb0EEEvNS_9BwdParamsE:
        /* <DEDUP_REMOVED lines=20> */
[----:B------:R1:W-:Y:S03]  /*0140*/  STL [R1+0x4c], R12 ;  /* 0x00004c0c01007387 */ /* 0x0003e60000100800 */
[----:B------:R-:W-:Y:S01]  /*0150*/  LEA.HI.SX32 R0, R0, R3, 0x1d ;  /* 0x0000000300007211 */ /* 0x000fe200078feaff */
[----:B------:R3:W4:Y:S01]  /*0160*/  LDL.64 R108, [R1+0x180] ;  /* 0x00018000016c7983 */ /* 0x0007220000100a00 */
[----:B------:R-:W-:Y:S02]  /*0170*/  MOV R3, R12 ;  /* 0x0000000c00037202 */ /* 0x000fe40000000f00 */
[C---:B------:R-:W-:Y:S01]  /*0180*/  LOP3.LUT P4, RZ, R0.reuse, 0xffffff80, RZ, 0xc0, !PT ;  /* 0xffffff8000ff7812 */ /* 0x040fe2000788c0ff */
[----:B------:R3:W4:Y:S01]  /*0190*/  LDL.64 R110, [R1+0x188] ;  /* 0x00018800016e7983 */ /* 0x0007220000100a00 */
[----:B------:R-:W-:-:S02]  /*01a0*/  ISETP.GE.U32.AND P0, PT, R0, 0x100, PT ;  /* 0x000001000000780c */ /* 0x000fc40003f06070 */
[C---:B------:R-:W-:Y:S01]  /*01b0*/  ISETP.GE.U32.AND P1, PT, R0.reuse, 0x180, PT ;  /* 0x000001800000780c */ /* 0x040fe20003f26070 */
[----:B------:R3:W5:Y:S01]  /*01c0*/  LDL.64 R104, [R1+0x170] ;  /* 0x0001700001687983 */ /* 0x0007620000100a00 */
[C---:B------:R-:W-:Y:S02]  /*01d0*/  ISETP.GE.U32.AND P2, PT, R0.reuse, 0x200, PT ;  /* 0x000002000000780c */ /* 0x040fe40003f46070 */
[----:B------:R-:W-:Y:S01]  /*01e0*/  ISETP.GE.U32.AND P3, PT, R0, 0x280, PT ;  /* 0x000002800000780c */ /* 0x000fe20003f66070 */
[----:B------:R3:W5:Y:S04]  /*01f0*/  LDL.64 R106, [R1+0x178] ;  /* 0x00017800016a7983 */ /* 0x0007680000100a00 */
[----:B------:R3:W3:Y:S01]  /*0200*/  LDL.64 R100, [R1+0x160] ;  /* 0x0001600001647983 */ /* 0x0006e20000100a00 */
[----:B--2---:R-:W2:Y:S01]  /*0210*/  @P4 LDC.64 R4, c[0x0][0x260] ;  /* 0x00009800ff044b82 */ /* 0x004ea20000000a00 */
[----:B------:R-:W-:Y:S01]  /*0220*/  ULDC.64 UR4, c[0x0][0x208] ;  /* 0x0000820000047ab9 */ /* 0x000fe20000000a00 */
[----:B------:R-:W-:Y:S01]  /*0230*/  @P4 LOP3.LUT R2, R2, 0x2, RZ, 0xfc, !PT ;  /* 0x0000000202024812 */ /* 0x000fe200078efcff */
[----:B------:R0:W3:Y:S04]  /*0240*/  LDL.64 R102, [R1+0x168] ;  /* 0x0001680001667983 */ /* 0x0000e80000100a00 */
[----:B------:R0:W3:Y:S01]  /*0250*/  LDL.64 R96, [R1+0x150] ;  /* 0x0001500001607983 */ /* 0x0000e20000100a00 */
[----:B------:R-:W1:Y:S03]  /*0260*/  @P4 LDC.64 R6, c[0x0][0x278] ;  /* 0x00009e00ff064b82 */ /* 0x000e660000000a00 */
[----:B------:R0:W3:Y:S04]  /*0270*/  LDL.64 R98, [R1+0x158] ;  /* 0x0001580001627983 */ /* 0x0000e80000100a00 */
[----:B------:R0:W3:Y:S01]  /*0280*/  LDL.64 R92, [R1+0x120] ;  /* 0x00012000015c7983 */ /* 0x0000e20000100a00 */
[----:B------:R-:W0:Y:S03]  /*0290*/  @P0 LDC.64 R8, c[0x0][0x260] ;  /* 0x00009800ff080b82 */ /* 0x000e260000000a00 */
        /* <DEDUP_REMOVED lines=34> */
[----:B------:R0:W3:Y:S01]  /*04c0*/  LDL.64 R34, [R1+0x78] ;  /* 0x0000780001227983 */ /* 0x0000e20000100a00 */
[C---:B--2---:R-:W-:Y:S01]  /*04d0*/  @P4 IMAD.WIDE.U32 R4, R3.reuse, 0x20, R4 ;  /* 0x0000002003044825 */ /* 0x044fe200078e0004 */
[----:B------:R-:W2:Y:S03]  /*04e0*/  @P2 LDC.64 R22, c[0x0][0x278] ;  /* 0x00009e00ff162b82 */ /* 0x000ea60000000a00 */
[C---:B-1----:R-:W-:Y:S01]  /*04f0*/  @P4 IMAD.WIDE.U32 R6, R3.reuse, 0x20, R6 ;  /* 0x0000002003064825 */ /* 0x042fe200078e0006 */
[----:B------:R-:W-:-:S04]  /*0500*/  @P4 LOP3.LUT R3, R3, 0x80, RZ, 0xfc, !PT ;  /* 0x0000008003034812 */ /* 0x000fc800078efcff */
[----:B------:R-:W1:Y:S01]  /*0510*/  @P3 LDC.64 R24, c[0x0][0x260] ;  /* 0x00009800ff183b82 */ /* 0x000e620000000a00 */
[----:B0-----:R-:W-:-:S04]  /*0520*/  @P0 IMAD.WIDE.U32 R12, R3, 0x20, R8 ;  /* 0x00000020030c0825 */ /* 0x001fc800078e0008 */
[C---:B------:R-:W-:Y:S01]  /*0530*/  @P0 IMAD.WIDE.U32 R14, R3.reuse, 0x20, R10 ;  /* 0x00000020030e0825 */ /* 0x040fe200078e000a */
[----:B------:R-:W-:Y:S02]  /*0540*/  @P0 IADD3 R3, R3, 0x80, RZ ;  /* 0x0000008003030810 */ /* 0x000fe40007ffe0ff */
[----:B------:R-:W0:Y:S03]  /*0550*/  @P3 LDC.64 R26, c[0x0][0x278] ;  /* 0x00009e00ff1a3b82 */ /* 0x000e260000000a00 */
[----:B------:R-:W-:-:S04]  /*0560*/  @P1 IMAD.WIDE.U32 R16, R3, 0x20, R16 ;  /* 0x0000002003101825 */ /* 0x000fc800078e0010 */
[C---:B------:R-:W-:Y:S01]  /*0570*/  @P1 IMAD.WIDE.U32 R18, R3.reuse, 0x20, R18 ;  /* 0x0000002003121825 */ /* 0x040fe200078e0012 */
[----:B------:R-:W-:-:S05]  /*0580*/  @P1 IADD3 R3, R3, 0x80, RZ ;  /* 0x0000008003031810 */ /* 0x000fca0007ffe0ff */
[----:B------:R-:W-:-:S04]  /*0590*/  @P2 IMAD.WIDE.U32 R20, R3, 0x20, R20 ;  /* 0x0000002003142825 */ /* 0x000fc800078e0014 */
[C---:B--2---:R-:W-:Y:S01]  /*05a0*/  @P2 IMAD.WIDE.U32 R22, R3.reuse, 0x20, R22 ;  /* 0x0000002003162825 */ /* 0x044fe200078e0016 */
[----:B------:R-:W-:-:S05]  /*05b0*/  @P2 IADD3 R3, R3, 0x80, RZ ;  /* 0x0000008003032810 */ /* 0x000fca0007ffe0ff */
[----:B-1----:R-:W-:-:S04]  /*05c0*/  @P3 IMAD.WIDE.U32 R8, R3, 0x20, R24 ;  /* 0x0000002003083825 */ /* 0x002fc800078e0018 */
[----:B0-----:R-:W-:Y:S01]  /*05d0*/  @P3 IMAD.WIDE.U32 R10, R3, 0x20, R26 ;  /* 0x00000020030a3825 */ /* 0x001fe200078e001a */
[----:B----4-:R-:W2:Y:S04]  /*05e0*/  @P4 LDG.E.128 R108, desc[UR4][R4.64] ;  /* 0x00000004046c4981 */ /* 0x010ea8000c1e1d00 */
[----:B-----5:R-:W4:Y:S04]  /*05f0*/  @P4 LDG.E.128 R104, desc[UR4][R4.64+0x10] ;  /* 0x0000100404684981 */ /* 0x020f28000c1e1d00 */
[----:B---3--:R-:W3:Y:S04]  /*0600*/  @P4 LDG.E.128 R100, desc[UR4][R6.64] ;  /* 0x0000000406644981 */ /* 0x008ee8000c1e1d00 */
        /* <DEDUP_REMOVED lines=17> */
[----:B------:R-:W-:-:S02]  /*0720*/  LOP3.LUT R2, R2, 0xfffffffb, RZ, 0xc0, !PT ;  /* 0xfffffffb02027812 */ /* 0x000fc400078ec0ff */
[----:B------:R-:W-:Y:S02]  /*0730*/  LEA.HI R0, R28, UR6, RZ, 0x19 ;  /* 0x000000061c007c11 */ /* 0x000fe4000f8fc8ff */
[----:B------:R-:W-:Y:S02]  /*0740*/  @P3 LOP3.LUT R2, R2, 0x4, RZ, 0xfc, !PT ;  /* 0x0000000402023812 */ /* 0x000fe400078efcff */
        /* <DEDUP_REMOVED lines=26> */
[----:B--2---:R0:W-:Y:S04]  /*08f0*/  @P4 STL.64 [R1+0x180], R108 ;  /* 0x0001806c01004387 */ /* 0x0041e80000100a00 */
[----:B------:R1:W-:Y:S04]  /*0900*/  @P4 STL.64 [R1+0x188], R110 ;  /* 0x0001886e01004387 */ /* 0x0003e80000100a00 */
[----:B----4-:R2:W-:Y:S04]  /*0910*/  @P4 STL.64 [R1+0x170], R104 ;  /* 0x0001706801004387 */ /* 0x0105e80000100a00 */
[----:B------:R4:W-:Y:S04]  /*0920*/  @P4 STL.64 [R1+0x178], R106 ;  /* 0x0001786a01004387 */ /* 0x0009e80000100a00 */
[----:B---3--:R3:W-:Y:S04]  /*0930*/  @P4 STL.64 [R1+0x160], R100 ;  /* 0x0001606401004387 */ /* 0x0087e80000100a00 */
[----:B------:R3:W-:Y:S04]  /*0940*/  @P4 STL.64 [R1+0x168], R102 ;  /* 0x0001686601004387 */ /* 0x0007e80000100a00 */
[----:B-----5:R5:W-:Y:S04]  /*0950*/  @P4 STL.64 [R1+0x150], R96 ;  /* 0x0001506001004387 */ /* 0x020be80000100a00 */
[----:B------:R5:W-:Y:S04]  /*0960*/  @P4 STL.64 [R1+0x158], R98 ;  /* 0x0001586201004387 */ /* 0x000be80000100a00 */
        /* <DEDUP_REMOVED lines=36> */
[----:B----4-:R-:W-:Y:S02]  /*0bb0*/  CS2R R106, SRZ ;  /* 0x00000000006a7805 */ /* 0x010fe4000001ff00 */
[----:B---3--:R-:W-:Y:S02]  /*0bc0*/  CS2R R100, SRZ ;  /* 0x0000000000647805 */ /* 0x008fe4000001ff00 */
[----:B------:R-:W-:-:S02]  /*0bd0*/  CS2R R102, SRZ ;  /* 0x0000000000667805 */ /* 0x000fc4000001ff00 */
        /* <DEDUP_REMOVED lines=29> */
[----:B------:R-:W-:Y:S01]  /*0db0*/  HFMA2.MMA R3, -RZ, RZ, 0, 5.9604644775390625e-08 ;  /* 0x00000001ff037435 */ /* 0x000fe200000001ff */
[----:B------:R-:W-:Y:S01]  /*0dc0*/  ULDC.64 UR6, c[0x0][0x270] ;  /* 0x00009c0000067ab9 */ /* 0x000fe20000000a00 */
[----:B------:R-:W-:Y:S02]  /*0dd0*/  MOV R161, RZ ;  /* 0x000000ff00a17202 */ /* 0x000fe40000000f00 */
[----:B------:R-:W-:-:S03]  /*0de0*/  ISETP.NE.U32.AND P3, PT, RZ, UR6, PT ;  /* 0x00000006ff007c0c */ /* 0x000fc6000bf65070 */
[----:B------:R0:W-:Y:S01]  /*0df0*/  STL.S16 [R1+0x44], R3 ;  /* 0x0000440301007387 */ /* 0x0001e20000100600 */
[----:B------:R-:W-:-:S13]  /*0e00*/  ISETP.NE.AND.EX P3, PT, RZ, UR7, PT, P3 ;  /* 0x00000007ff007c0c */ /* 0x000fda000bf65330 */
.L_x_7154:
[----:B------:R-:W1:Y:S01]  /*0e10*/  @P3 LDC.64 R172, c[0x0][0x270] ;  /* 0x00009c00ffac3b82 */ /* 0x000e620000000a00 */
[----:B------:R-:W-:Y:S02]  /*0e20*/  SHF.R.S32.HI R174, RZ, 0x1f, R0 ;  /* 0x0000001fffae7819 */ /* 0x000fe40000011400 */
[----:B------:R-:W-:-:S05]  /*0e30*/  LOP3.LUT P5, RZ, R2, 0x2, RZ, 0xc0, !PT ;  /* 0x0000000202ff7812 */ /* 0x000fca00078ac0ff */
[----:B------:R-:W2:Y:S01]  /*0e40*/  LDC.64 R176, c[0x0][0x250] ;  /* 0x00009400ffb07b82 */ /* 0x000ea20000000a00 */
[----:B------:R-:W-:-:S07]  /*0e50*/  MOV R178, UR13 ;  /* 0x0000000d00b27c02 */ /* 0x000fce0008000f00 */
[----:B------:R-:W3:Y:S01]  /*0e60*/  LDC.U8 R179, c[0x0][0x2a0] ;  /* 0x0000a800ffb37b82 */ /* 0x000ee20000000000 */
[----:B-1----:R-:W-:-:S04]  /*0e70*/  @P3 LEA R172, P4, R0, R172, 0x1 ;  /* 0x000000ac00ac3211 */ /* 0x002fc800078808ff */
[----:B------:R-:W-:-:S05]  /*0e80*/  @P3 LEA.HI.X R173, R0, R173, R174, 0x1, P4 ;  /* 0x000000ad00ad3211 */ /* 0x000fca00020f0cae */
[----:B------:R2:W4:Y:S02]  /*0e90*/  @P3 LDG.E.U16 R174, desc[UR4][R172.64] ;  /* 0x00000004acae3981 */ /* 0x000524000c1e1500 */
[----:B--2---:R-:W-:-:S05]  /*0ea0*/  IMAD.WIDE R172, R0, 0x4, R176 ;  /* 0x0000000400ac7825 */ /* 0x004fca00078e02b0 */
[----:B------:R1:W2:Y:S02]  /*0eb0*/  LDG.E R175, desc[UR4][R172.64] ;  /* 0x00000004acaf7981 */ /* 0x0002a4000c1e1900 */
[----:B-1----:R-:W1:Y:S02]  /*0ec0*/  LDC.64 R172, c[0x0][0x258] ;  /* 0x00009600ffac7b82 */ /* 0x002e640000000a00 */
[----:B------:R0:W-:Y:S01]  /*0ed0*/  STL [R1+0x48], R178 ;  /* 0x000048b201007387 */ /* 0x0001e20000100800 */
[----:B-1----:R-:W-:-:S05]  /*0ee0*/  IMAD.WIDE R172, R0, 0x4, R172 ;  /* 0x0000000400ac7825 */ /* 0x002fca00078e02ac */
[----:B------:R1:W5:Y:S01]  /*0ef0*/  LDG.E R197, desc[UR4][R172.64] ;  /* 0x00000004acc57981 */ /* 0x000362000c1e1900 */
[----:B---3--:R-:W-:Y:S01]  /*0f00*/  ISETP.NE.AND P6, PT, R179, RZ, PT ;  /* 0x000000ffb300720c */ /* 0x008fe20003fc5270 */
[----:B------:R-:W-:Y:S01]  /*0f10*/  BSSY B0, `(.L_x_7133) ;  /* 0x0000072000007945 */ /* 0x000fe20003800000 */
[----:B------:R-:W-:Y:S02]  /*0f20*/  LOP3.LUT R2, R2, 0xfffffffe, RZ, 0xc0, !PT ;  /* 0xfffffffe02027812 */ /* 0x000fe400078ec0ff */
[----:B------:R-:W-:Y:S02]  /*0f30*/  MOV R198, 0x3f800000 ;  /* 0x3f80000000c67802 */ /* 0x000fe40000000f00 */
[----:B------:R-:W-:Y:S02]  /*0f40*/  MOV R216, RZ ;  /* 0x000000ff00d87202 */ /* 0x000fe40000000f00 */
[----:B------:R-:W-:Y:S01]  /*0f50*/  MOV R215, RZ ;  /* 0x000000ff00d77202 */ /* 0x000fe20000000f00 */
[----:B-1----:R-:W-:-:S02]  /*0f60*/  IMAD R172, R0, R178, RZ ;  /* 0x000000b200ac7224 */ /* 0x002fc400078e02ff */
[----:B0-----:R-:W0:Y:S02]  /*0f70*/  S2R R178, SR_TID.X ;  /* 0x0000000000b27919 */ /* 0x001e240000002100 */
        /* <DEDUP_REMOVED lines=26> */
[C---:B---3--:R-:W-:Y:S01]  /*1120*/  FADD.FTZ R200, -R204.reuse, R172 ;  /* 0x000000acccc87221 */ /* 0x048fe20000010100 */
[C---:B-1----:R-:W-:Y:S01]  /*1130*/  FADD.FTZ R172, -R204.reuse, R174 ;  /* 0x000000aeccac7221 */ /* 0x042fe20000010100 */
[----:B----4-:R-:W-:-:S02]  /*1140*/  FADD.FTZ R174, -R204, R181 ;  /* 0x000000b5ccae7221 */ /* 0x010fc40000010100 */
[----:B------:R-:W3:Y:S01]  /*1150*/  LDL R181, [R1+0x188] ;  /* 0x0001880001b57983 */ /* 0x000ee20000100800 */
[C---:B--2---:R-:W-:Y:S01]  /*1160*/  SHF.L.U32 R201, R176.reuse, 0x10, RZ ;  /* 0x00000010b0c97819 */ /* 0x044fe200000006ff */
[----:B-----5:R-:W-:Y:S01]  /*1170*/  FMUL.FTZ R200, R197, R200 ;  /* 0x000000c8c5c87220 */ /* 0x020fe20000410000 */
[C---:B------:R-:W-:Y:S02]  /*1180*/  PRMT R217, R177.reuse, 0x7632, R217 ;  /* 0x00007632b1d97816 */ /* 0x040fe400000000d9 */
[----:B------:R-:W-:Y:S02]  /*1190*/  PRMT R216, R176, 0x7632, R216 ;  /* 0x00007632b0d87816 */ /* 0x000fe400000000d8 */
[----:B------:R-:W-:Y:S01]  /*11a0*/  SHF.L.U32 R177, R177, 0x10, RZ ;  /* 0x00000010b1b17819 */ /* 0x000fe200000006ff */
[----:B------:R-:W-:Y:S01]  /*11b0*/  FADD.FTZ R180, -R204, R180 ;  /* 0x000000b4ccb47221 */ /* 0x000fe20000010100 */
[----:B------:R-:W-:Y:S01]  /*11c0*/  PRMT R218, R178, 0x7632, R218 ;  /* 0x00007632b2da7816 */ /* 0x000fe200000000da */
[----:B------:R-:W-:Y:S01]  /*11d0*/  FMUL.FTZ R226, R197, R172 ;  /* 0x000000acc5e27220 */ /* 0x000fe20000410000 */
[C---:B------:R-:W-:Y:S01]  /*11e0*/  PRMT R224, R179.reuse, 0x7632, R224 ;  /* 0x00007632b3e07816 */ /* 0x040fe200000000e0 */
[----:B------:R-:W-:Y:S01]  /*11f0*/  FADD.FTZ R120, R120, R201 ;  /* 0x000000c978787221 */ /* 0x000fe20000010000 */
[----:B------:R-:W-:Y:S01]  /*1200*/  SHF.L.U32 R215, R179, 0x10, RZ ;  /* 0x00000010b3d77819 */ /* 0x000fe200000006ff */
[-C--:B------:R-:W-:Y:S01]  /*1210*/  FFMA.FTZ R160, R200, R201.reuse, R160 ;  /* 0x000000c9c8a07223 */ /* 0x080fe200000100a0 */
[----:B------:R-:W-:Y:S01]  /*1220*/  SHF.L.U32 R179, R216, 0x10, RZ ;  /* 0x00000010d8b37819 */ /* 0x000fe200000006ff */
[----:B------:R-:W-:Y:S01]  /*1230*/  FMUL.FTZ R201, R219, R201 ;  /* 0x000000c9dbc97220 */ /* 0x000fe20000410000 */
[----:B------:R-:W-:Y:S01]  /*1240*/  SHF.L.U32 R214, R178, 0x10, RZ ;  /* 0x00000010b2d67819 */ /* 0x000fe200000006ff */
[----:B------:R-:W-:Y:S01]  /*1250*/  FMUL.FTZ R219, R197, R180 ;  /* 0x000000b4c5db7220 */ /* 0x000fe20000410000 */
[----:B------:R-:W-:Y:S01]  /*1260*/  FADD.FTZ R122, R122, R177 ;  /* 0x000000b17a7a7221 */ /* 0x000fe20000010000 */
[-C--:B------:R-:W-:Y:S01]  /*1270*/  FFMA.FTZ R162, R226, R177.reuse, R162 ;  /* 0x000000b1e2a27223 */ /* 0x080fe200000100a2 */
[----:B------:R-:W-:Y:S01]  /*1280*/  FADD.FTZ R176, -R204, R183 ;  /* 0x000000b7ccb07221 */ /* 0x000fe20000010100 */
[----:B------:R-:W-:Y:S01]  /*1290*/  FADD.FTZ R116, R116, R214 ;  /* 0x000000d674747221 */ /* 0x000fe20000010000 */
[-C--:B------:R-:W-:Y:S01]  /*12a0*/  FFMA.FTZ R156, R219, R214.reuse, R156 ;  /* 0x000000d6db9c7223 */ /* 0x080fe2000001009c */
[----:B------:R-:W-:Y:S01]  /*12b0*/  FMUL.FTZ R183, R227, R214 ;  /* 0x000000d6e3b77220 */ /* 0x000fe20000410000 */
[----:B---3--:R-:W-:Y:S01]  /*12c0*/  FMUL.FTZ R216, R181, R177 ;  /* 0x000000b1b5d87220 */ /* 0x008fe20000410000 */
[----:B------:R-:W-:-:S02]  /*12d0*/  SHF.L.U32 R177, R218, 0x10, RZ ;  /* 0x00000010dab17819 */ /* 0x000fc400000006ff */
[----:B------:R-:W2:Y:S04]  /*12e0*/  LDL R218, [R1+0x18c] ;  /* 0x00018c0001da7983 */ /* 0x000ea80000100800 */
[----:B------:R-:W-:Y:S04]  /*12f0*/  STL [R1+0x30], R216 ;  /* 0x000030d801007387 */ /* 0x000fe80000100800 */
[----:B------:R-:W3:Y:S01]  /*1300*/  LDL R214, [R1+0x184] ;  /* 0x0001840001d67983 */ /* 0x000ee20000100800 */
[C---:B------:R-:W-:Y:S01]  /*1310*/  FADD.FTZ R182, -R204.reuse, R182 ;  /* 0x000000b6ccb67221 */ /* 0x040fe20000010100 */
[----:B------:R-:W-:Y:S01]  /*1320*/  FADD.FTZ R173, -R204, R173 ;  /* 0x000000adccad7221 */ /* 0x000fe20000010100 */
[----:B------:R-:W-:Y:S01]  /*1330*/  SHF.L.U32 R178, R217, 0x10, RZ ;  /* 0x00000010d9b27819 */ /* 0x000fe200000006ff */
[----:B------:R-:W-:Y:S01]  /*1340*/  STL [R1+0x20], R183 ;  /* 0x000020b701007387 */ /* 0x000fe20000100800 */
[----:B------:R-:W-:Y:S01]  /*1350*/  FMUL.FTZ R217, R197, R182 ;  /* 0x000000b6c5d97220 */ /* 0x000fe20000410000 */
[----:B------:R-:W-:Y:S01]  /*1360*/  FMUL.FTZ R181, R225, R215 ;  /* 0x000000d7e1b57220 */ /* 0x000fe20000410000 */
[----:B------:R-:W-:Y:S01]  /*1370*/  FMUL.FTZ R227, R197, R173 ;  /* 0x000000adc5e37220 */ /* 0x000fe20000410000 */
[----:B------:R-:W4:Y:S01]  /*1380*/  LDL R180, [R1+0x174] ;  /* 0x0001740001b47983 */ /* 0x000f220000100800 */
[----:B------:R-:W-:-:S02]  /*1390*/  FADD.FTZ R121, R121, R179 ;  /* 0x000000b379797221 */ /* 0x000fc40000010000 */
[----:B------:R-:W-:Y:S01]  /*13a0*/  FFMA.FTZ R161, R227, R179, R161 ;  /* 0x000000b3e3a17223 */ /* 0x000fe200000100a1 */
[----:B------:R-:W-:Y:S01]  /*13b0*/  STL [R1+0x18], R181 ;  /* 0x000018b501007387 */ /* 0x000fe20000100800 */
[----:B------:R-:W-:Y:S01]  /*13c0*/  FADD.FTZ R175, -R204, R175 ;  /* 0x000000afccaf7221 */ /* 0x000fe20000010100 */
[----:B------:R-:W-:Y:S01]  /*13d0*/  FFMA.FTZ R173, R200, R201, RZ ;  /* 0x000000c9c8ad7223 */ /* 0x000fe200000100ff */
[----:B---3--:R-:W-:-:S05]  /*13e0*/  FMUL.FTZ R182, R214, R179 ;  /* 0x000000b3d6b67220 */ /* 0x008fca0000410000 */
[----:B------:R2:W-:Y:S04]  /*13f0*/  STL [R1+0x28], R182 ;  /* 0x000028b601007387 */ /* 0x0005e80000100800 */
[----:B------:R-:W3:Y:S01]  /*1400*/  LDL R179, [R1+0x17c] ;  /* 0x00017c0001b37983 */ /* 0x000ee20000100800 */
[----:B------:R-:W-:Y:S01]  /*1410*/  FMUL.FTZ R225, R197, R175 ;  /* 0x000000afc5e17220 */ /* 0x000fe20000410000 */
[----:B------:R-:W-:Y:S01]  /*1420*/  FADD.FTZ R175, RZ, R201 ;  /* 0x000000c9ffaf7221 */ /* 0x000fe20000010000 */
[----:B------:R-:W-:-:S03]  /*1430*/  FFMA.FTZ R173, R227, R182, R173 ;  /* 0x000000b6e3ad7223 */ /* 0x000fc600000100ad */
[----:B------:R-:W-:Y:S01]  /*1440*/  FADD.FTZ R175, R175, R182 ;  /* 0x000000b6afaf7221 */ /* 0x000fe20000010000 */
[----:B--2---:R-:W-:Y:S01]  /*1450*/  FMUL.FTZ R182, R218, R178 ;  /* 0x000000b2dab67220 */ /* 0x004fe20000410000 */
[----:B------:R-:W-:Y:S02]  /*1460*/  FFMA.FTZ R173, R226, R216, R173 ;  /* 0x000000d8e2ad7223 */ /* 0x000fe400000100ad */
[----:B------:R-:W-:Y:S01]  /*1470*/  FADD.FTZ R175, R175, R216 ;  /* 0x000000d8afaf7221 */ /* 0x000fe20000010000 */
[----:B------:R-:W-:Y:S01]  /*1480*/  FMUL.FTZ R218, R197, R174 ;  /* 0x000000aec5da7220 */ /* 0x000fe20000410000 */
[----:B------:R-:W-:Y:S02]  /*1490*/  FFMA.FTZ R173, R225, R182, R173 ;  /* 0x000000b6e1ad7223 */ /* 0x000fe400000100ad */
[----:B------:R-:W-:Y:S01]  /*14a0*/  FADD.FTZ R174, R175, R182 ;  /* 0x000000b6afae7221 */ /* 0x000fe20000010000 */
[----:B----4-:R-:W-:Y:S01]  /*14b0*/  FMUL.FTZ R175, R180, R177 ;  /* 0x000000b1b4af7220 */ /* 0x010fe20000410000 */
[----:B------:R-:W-:Y:S01]  /*14c0*/  SHF.L.U32 R172, R224, 0x10, RZ ;  /* 0x00000010e0ac7819 */ /* 0x000fe200000006ff */
[----:B------:R-:W-:Y:S01]  /*14d0*/  FFMA.FTZ R173, R219, R183, R173 ;  /* 0x000000b7dbad7223 */ /* 0x000fe200000100ad */
[----:B------:R-:W-:Y:S01]  /*14e0*/  FADD.FTZ R174, R174, R183 ;  /* 0x000000b7aeae7221 */ /* 0x000fe20000010000 */
[----:B------:R-:W-:Y:S02]  /*14f0*/  STL [R1+0x24], R182 ;  /* 0x000024b601007387 */ /* 0x000fe40000100800 */
[----:B------:R-:W-:Y:S01]  /*1500*/  FFMA.FTZ R173, R218, R175, R173 ;  /* 0x000000afdaad7223 */ /* 0x000fe200000100ad */
[----:B------:R-:W-:Y:S01]  /*1510*/  FADD.FTZ R174, R174, R175 ;  /* 0x000000afaeae7221 */ /* 0x000fe20000010000 */
[----:B------:R3:W-:Y:S01]  /*1520*/  STL [R1+0x1c], R175 ;  /* 0x00001caf01007387 */ /* 0x0007e20000100800 */
[----:B------:R-:W-:Y:S01]  /*1530*/  FMUL.FTZ R214, R197, R176 ;  /* 0x000000b0c5d67220 */ /* 0x000fe20000410000 */
[C---:B------:R-:W-:Y:S01]  /*1540*/  FFMA.FTZ R173, R217.reuse, R181, R173 ;  /* 0x000000b5d9ad7223 */ /* 0x040fe200000100ad */
        /* <DEDUP_REMOVED lines=10> */
[----:B---3--:R-:W-:-:S05]  /*15f0*/  FMUL.FTZ R175, R179, R172 ;  /* 0x000000acb3af7220 */ /* 0x008fca0000410000 */
[----:B------:R0:W-:Y:S01]  /*1600*/  STL [R1+0x14], R175 ;  /* 0x000014af01007387 */ /* 0x0001e20000100800 */
[----:B------:R-:W-:Y:S01]  /*1610*/  FADD.FTZ R216, R174, R175 ;  /* 0x000000afaed87221 */ /* 0x000fe20000010000 */
[----:B------:R-:W-:-:S07]  /*1620*/  FFMA.FTZ R215, R214, R175, R173 ;  /* 0x000000afd6d77223 */ /* 0x000fce00000100ad */
.L_x_7134:
[----:B------:R-:W-:Y:S05]  /*1630*/  BSYNC B0 ;  /* 0x0000000000007941 */ /* 0x000fea0003800000 */
.L_x_7133:
[----:B------:R-:W-:Y:S04]  /*1640*/  BSSY B0, `(.L_x_7135) ;  /* 0x0000065000007945 */ /* 0x000fe80003800000 */
[----:B------:R-:W-:Y:S05]  /*1650*/  @!P0 BRA `(.L_x_7136) ;  /* 0x00000004008c8947 */ /* 0x000fea0003800000 */
[----:B------:R-:W-:Y:S01]  /*1660*/  ISETP.NE.U32.AND P4, PT, RZ, UR8, PT ;  /* 0x00000008ff007c0c */ /* 0x000fe2000bf85070 */
[----:B------:R-:W1:Y:S01]  /*1670*/  LDC.64 R176, c[0x0][0x2b8] ;  /* 0x0000ae00ffb07b82 */ /* 0x000e620000000a00 */
[----:B------:R-:W2:Y:S02]  /*1680*/  LDL R212, [R1+0x120] ;  /* 0x0001200001d47983 */ /* 0x000ea40000100800 */
[----:B------:R-:W-:Y:S02]  /*1690*/  ISETP.NE.AND.EX P4, PT, RZ, UR9, PT, P4 ;  /* 0x00000009ff007c0c */ /* 0x000fe4000bf85340 */
[----:B------:R3:W-:Y:S11]  /*16a0*/  STL [R1+0x190], R0 ;  /* 0x0001900001007387 */ /* 0x0007f60000100800 */
[----:B------:R-:W-:-:S04]  /*16b0*/  @P4 LEA R172, P5, R224, UR8, 0x5 ;  /* 0x00000008e0ac4c11 */ /* 0x000fc8000f8a28ff */
[----:B------:R-:W-:-:S05]  /*16c0*/  @P4 LEA.HI.X R173, R224, UR9, RZ, 0x5, P5 ;  /* 0x00000009e0ad4c11 */ /* 0x000fca000a8f2cff */
[----:B------:R-:W5:Y:S04]  /*16d0*/  @P4 LDG.E.128 R32, desc[UR4][R172.64] ;  /* 0x00000004ac204981 */ /* 0x000f68000c1e1d00 */
[----:B------:R4:W5:Y:S01]  /*16e0*/  @P4 LDG.E.128 R28, desc[UR4][R172.64+0x10] ;  /* 0x00001004ac1c4981 */ /* 0x000962000c1e1d00 */
[C---:B------:R-:W-:Y:S01]  /*16f0*/  LEA R180, P4, R224.reuse, UR10, 0x5 ;  /* 0x0000000ae0b47c11 */ /* 0x040fe2000f8828ff */
[----:B-1----:R-:W-:-:S03]  /*1700*/  IMAD.WIDE.U32 R176, R224, 0x10, R176 ;  /* 0x00000010e0b07825 */ /* 0x002fc600078e00b0 */
[----:B------:R-:W-:-:S03]  /*1710*/  LEA.HI.X R181, R224, UR11, RZ, 0x5, P4 ;  /* 0x0000000be0b57c11 */ /* 0x000fc6000a0f2cff */
[----:B------:R-:W3:Y:S04]  /*1720*/  LDG.E.128 R176, desc[UR4][R176.64] ;  /* 0x00000004b0b07981 */ /* 0x000ee8000c1e1d00 */
[----:B0-----:R-:W4:Y:S04]  /*1730*/  LDG.E.128 R172, desc[UR4][R180.64] ;  /* 0x00000004b4ac7981 */ /* 0x001f28000c1e1d00 */
[----:B------:R-:W2:Y:S01]  /*1740*/  LDG.E.128 R180, desc[UR4][R180.64+0x10] ;  /* 0x00001004b4b47981 */ /* 0x000ea2000c1e1d00 */
[C---:B---3--:R-:W-:Y:S02]  /*1750*/  PRMT R213, R177.reuse, 0x7632, R213 ;  /* 0x00007632b1d57816 */ /* 0x048fe400000000d5 */
[----:B------:R-:W-:Y:S01]  /*1760*/  SHF.L.U32 R209, R177, 0x10, RZ ;  /* 0x00000010b1d17819 */ /* 0x000fe200000006ff */
[----:B--2---:R-:W-:-:S02]  /*1770*/  FADD.FTZ R177, -R204, R180 ;  /* 0x000000b4ccb17221 */ /* 0x004fc40000010100 */
[----:B------:R-:W2:Y:S01]  /*1780*/  LDL R180, [R1+0x128] ;  /* 0x0001280001b47983 */ /* 0x000ea20000100800 */
[C---:B----4-:R-:W-:Y:S01]  /*1790*/  FADD.FTZ R207, -R204.reuse, R172 ;  /* 0x000000accccf7221 */ /* 0x050fe20000010100 */
[C---:B------:R-:W-:Y:S01]  /*17a0*/  FADD.FTZ R172, -R204.reuse, R174 ;  /* 0x000000aeccac7221 */ /* 0x040fe20000010100 */
[----:B------:R-:W-:Y:S02]  /*17b0*/  FADD.FTZ R174, -R204, R181 ;  /* 0x000000b5ccae7221 */ /* 0x000fe40000010100 */
[----:B------:R-:W3:Y:S01]  /*17c0*/  LDL R181, [R1+0x110] ;  /* 0x0001100001b57983 */ /* 0x000ee20000100800 */
[C---:B------:R-:W-:Y:S02]  /*17d0*/  SHF.L.U32 R208, R176.reuse, 0x10, RZ ;  /* 0x00000010b0d07819 */ /* 0x040fe400000006ff */
[----:B------:R-:W-:Y:S02]  /*17e0*/  PRMT R0, R179, 0x7632, R0 ;  /* 0x00007632b3007816 */ /* 0x000fe40000000000 */
[----:B------:R-:W-:Y:S01]  /*17f0*/  PRMT R210, R176, 0x7632, R210 ;  /* 0x00007632b0d27816 */ /* 0x000fe200000000d2 */
[----:B------:R-:W-:Y:S01]  /*1800*/  FADD.FTZ R176, -R204, R183 ;  /* 0x000000b7ccb07221 */ /* 0x000fe20000010100 */
[----:B------:R-:W-:Y:S01]  /*1810*/  MOV R183, R0 ;  /* 0x0000000000b77202 */ /* 0x000fe20000000f00 */
[----:B------:R-:W-:Y:S01]  /*1820*/  FMUL.FTZ R0, R212, R208 ;  /* 0x000000d0d4007220 */ /* 0x000fe20000410000 */
[----:B-----5:R-:W-:-:S04]  /*1830*/  FMUL.FTZ R223, R197, R207 ;  /* 0x000000cfc5df7220 */ /* 0x020fc80000410000 */
[----:B------:R0:W-:Y:S01]  /*1840*/  STL [R1+0x40], R0 ;  /* 0x0000400001007387 */ /* 0x0001e20000100800 */
[----:B------:R-:W-:Y:S01]  /*1850*/  SHF.L.U32 R211, R178, 0x10, RZ ;  /* 0x00000010b2d37819 */ /* 0x000fe200000006ff */
[----:B------:R-:W-:Y:S01]  /*1860*/  FMUL.FTZ R212, R197, R172 ;  /* 0x000000acc5d47220 */ /* 0x000fe20000410000 */
[----:B--2---:R-:W-:Y:S02]  /*1870*/  FMUL.FTZ R207, R180, R209 ;  /* 0x000000d1b4cf7220 */ /* 0x004fe40000410000 */
[----:B------:R-:W2:Y:S01]  /*1880*/  LDL R180, [R1+0x124] ;  /* 0x0001240001b47983 */ /* 0x000ea20000100800 */
[----:B------:R-:W-:Y:S01]  /*1890*/  FADD.FTZ R182, -R204, R182 ;  /* 0x000000b6ccb67221 */ /* 0x000fe20000010100 */
[----:B------:R-:W-:Y:S01]  /*18a0*/  FADD.FTZ R114, R114, R209 ;  /* 0x000000d172727221 */ /* 0x000fe20000010000 */
[----:B---3--:R-:W-:Y:S01]  /*18b0*/  FMUL.FTZ R181, R181, R211 ;  /* 0x000000d3b5b57220 */ /* 0x008fe20000410000 */
[----:B------:R-:W-:Y:S01]  /*18c0*/  FFMA.FTZ R154, R212, R209, R154 ;  /* 0x000000d1d49a7223 */ /* 0x000fe2000001009a */
[----:B------:R-:W-:Y:S01]  /*18d0*/  SHF.L.U32 R172, R183, 0x10, RZ ;  /* 0x00000010b7ac7819 */ /* 0x000fe200000006ff */
[----:B------:R-:W3:Y:S01]  /*18e0*/  LDL R209, [R1+0x118] ;  /* 0x0001180001d17983 */ /* 0x000ee20000100800 */
[----:B------:R-:W-:Y:S01]  /*18f0*/  FADD.FTZ R112, R112, R208 ;  /* 0x000000d070707221 */ /* 0x000fe20000010000 */
[----:B------:R-:W-:-:S02]  /*1900*/  FFMA.FTZ R152, R223, R208, R152 ;  /* 0x000000d0df987223 */ /* 0x000fc40000010098 */
[----:B------:R-:W-:Y:S01]  /*1910*/  STL [R1+0xc], R207 ;  /* 0x00000ccf01007387 */ /* 0x000fe20000100800 */
[----:B------:R-:W-:-:S03]  /*1920*/  FMUL.FTZ R208, R197, R182 ;  /* 0x000000b6c5d07220 */ /* 0x000fc60000410000 */
[----:B------:R-:W4:Y:S04]  /*1930*/  LDL R183, [R1+0x12c] ;  /* 0x00012c0001b77983 */ /* 0x000f280000100800 */
[----:B------:R-:W-:Y:S04]  /*1940*/  STL [R1+0x4], R181 ;  /* 0x000004b501007387 */ /* 0x000fe80000100800 */
[----:B------:R-:W4:Y:S01]  /*1950*/  LDL R182, [R1+0x114] ;  /* 0x0001140001b67983 */ /* 0x000f220000100800 */
[----:B------:R-:W-:Y:S01]  /*1960*/  FADD.FTZ R173, -R204, R173 ;  /* 0x000000adccad7221 */ /* 0x000fe20000010100 */
[----:B------:R-:W-:-:S02]  /*1970*/  PRMT R252, R178, 0x7632, R252 ;  /* 0x00007632b2fc7816 */ /* 0x000fc400000000fc */
[----:B------:R-:W-:Y:S02]  /*1980*/  SHF.L.U32 R251, R179, 0x10, RZ ;  /* 0x00000010b3fb7819 */ /* 0x000fe400000006ff */
[----:B------:R-:W-:Y:S02]  /*1990*/  SHF.L.U32 R179, R210, 0x10, RZ ;  /* 0x00000010d2b37819 */ /* 0x000fe400000006ff */
[----:B------:R-:W-:Y:S01]  /*19a0*/  SHF.L.U32 R178, R213, 0x10, RZ ;  /* 0x00000010d5b27819 */ /* 0x000fe200000006ff */
[C---:B------:R-:W-:Y:S01]  /*19b0*/  FMUL.FTZ R213, R197.reuse, R173 ;  /* 0x000000adc5d57220 */ /* 0x040fe20000410000 */
[----:B------:R-:W-:Y:S01]  /*19c0*/  FMUL.FTZ R210, R197, R177 ;  /* 0x000000b1c5d27220 */ /* 0x000fe20000410000 */
[----:B------:R-:W-:Y:S01]  /*19d0*/  FADD.FTZ R175, -R204, R175 ;  /* 0x000000afccaf7221 */ /* 0x000fe20000010100 */
[----:B------:R-:W-:Y:S01]  /*19e0*/  FADD.FTZ R113, R113, R179 ;  /* 0x000000b371717221 */ /* 0x000fe20000010000 */
[----:B------:R-:W-:Y:S01]  /*19f0*/  FFMA.FTZ R153, R213, R179, R153 ;  /* 0x000000b3d5997223 */ /* 0x000fe20000010099 */
[----:B------:R-:W-:Y:S01]  /*1a00*/  FADD.FTZ R173, R216, R0 ;  /* 0x00000000d8ad7221 */ /* 0x000fe20000010000 */
[----:B------:R-:W-:Y:S01]  /*1a10*/  FADD.FTZ R108, R108, R211 ;  /* 0x000000d36c6c7221 */ /* 0x000fe20000010000 */
[----:B------:R-:W-:Y:S01]  /*1a20*/  FFMA.FTZ R148, R210, R211, R148 ;  /* 0x000000d3d2947223 */ /* 0x000fe20000010094 */
[----:B------:R-:W-:Y:S01]  /*1a30*/  FMUL.FTZ R211, R197, R175 ;  /* 0x000000afc5d37220 */ /* 0x000fe20000410000 */
[----:B--2---:R-:W-:Y:S01]  /*1a40*/  FMUL.FTZ R180, R180, R179 ;  /* 0x000000b3b4b47220 */ /* 0x004fe20000410000 */
[----:B------:R-:W-:-:S02]  /*1a50*/  FFMA.FTZ R179, R223, R0, R215 ;  /* 0x00000000dfb37223 */ /* 0x000fc400000100d7 */
[----:B0-----:R1:W5:Y:S01]  /*1a60*/  LDL.LU R0, [R1+0x190] ;  /* 0x0001900001007983 */ /* 0x0013620000300800 */
[----:B------:R-:W-:Y:S01]  /*1a70*/  FADD.FTZ R173, R173, R180 ;  /* 0x000000b4adad7221 */ /* 0x000fe20000010000 */
[----:B------:R-:W-:Y:S02]  /*1a80*/  FFMA.FTZ R175, R213, R180, R179 ;  /* 0x000000b4d5af7223 */ /* 0x000fe400000100b3 */
[----:B------:R0:W-:Y:S04]  /*1a90*/  STL [R1+0x10], R180 ;  /* 0x000010b401007387 */ /* 0x0001e80000100800 */
[----:B0-----:R-:W2:Y:S01]  /*1aa0*/  LDL R180, [R1+0x11c] ;  /* 0x00011c0001b47983 */ /* 0x001ea20000100800 */
[----:B------:R-:W-:Y:S01]  /*1ab0*/  SHF.L.U32 R177, R252, 0x10, RZ ;  /* 0x00000010fcb17819 */ /* 0x000fe200000006ff */
[----:B---3--:R-:W-:Y:S01]  /*1ac0*/  FMUL.FTZ R252, R209, R251 ;  /* 0x000000fbd1fc7220 */ /* 0x008fe20000410000 */
[----:B----4-:R-:W-:Y:S01]  /*1ad0*/  FMUL.FTZ R183, R183, R178 ;  /* 0x000000b2b7b77220 */ /* 0x010fe20000410000 */
[----:B------:R-:W-:-:S02]  /*1ae0*/  FMUL.FTZ R209, R197, R174 ;  /* 0x000000aec5d17220 */ /* 0x000fc40000410000 */
[----:B------:R-:W-:Y:S01]  /*1af0*/  FMUL.FTZ R174, R182, R177 ;  /* 0x000000b1b6ae7220 */ /* 0x000fe20000410000 */
[----:B------:R-:W-:Y:S01]  /*1b00*/  FADD.FTZ R173, R173, R207 ;  /* 0x000000cfadad7221 */ /* 0x000fe20000010000 */
[----:B------:R1:W-:Y:S01]  /*1b10*/  STL [R1+0x8], R183 ;  /* 0x000008b701007387 */ /* 0x0003e20000100800 */
[----:B------:R-:W-:-:S03]  /*1b20*/  FFMA.FTZ R175, R212, R207, R175 ;  /* 0x000000cfd4af7223 */ /* 0x000fc600000100af */
[----:B------:R1:W-:Y:S01]  /*1b30*/  STL [R1], R174 ;  /* 0x000000ae01007387 */ /* 0x0003e20000100800 */
[----:B------:R-:W-:Y:S01]  /*1b40*/  FADD.FTZ R173, R173, R183 ;  /* 0x000000b7adad7221 */ /* 0x000fe20000010000 */
[----:B------:R-:W-:-:S03]  /*1b50*/  FFMA.FTZ R175, R211, R183, R175 ;  /* 0x000000b7d3af7223 */ /* 0x000fc600000100af */
[----:B------:R-:W-:Y:S01]  /*1b60*/  FADD.FTZ R173, R173, R181 ;  /* 0x000000b5adad7221 */ /* 0x000fe20000010000 */
[----:B------:R-:W-:-:S03]  /*1b70*/  FFMA.FTZ R175, R210, R181, R175 ;  /* 0x000000b5d2af7223 */ /* 0x000fc600000100af */
[----:B------:R-:W-:Y:S01]  /*1b80*/  FADD.FTZ R173, R173, R174 ;  /* 0x000000aeadad7221 */ /* 0x000fe20000010000 */
[----:B------:R-:W-:Y:S01]  /*1b90*/  FFMA.FTZ R175, R209, R174, R175 ;  /* 0x000000aed1af7223 */ /* 0x000fe200000100af */
[----:B------:R-:W-:Y:S01]  /*1ba0*/  FADD.FTZ R110, R110, R251 ;  /* 0x000000fb6e6e7221 */ /* 0x000fe20000010000 */
[C---:B------:R-:W-:Y:S01]  /*1bb0*/  FFMA.FTZ R150, R208.reuse, R251, R150 ;  /* 0x000000fbd0967223 */ /* 0x040fe20000010096 */
        /* <DEDUP_REMOVED lines=10> */
[----:B--2---:R-:W-:-:S04]  /*1c60*/  FMUL.FTZ R251, R180, R172 ;  /* 0x000000acb4fb7220 */ /* 0x004fc80000410000 */
[----:B------:R-:W-:Y:S01]  /*1c70*/  FADD.FTZ R216, R173, R251 ;  /* 0x000000fbadd87221 */ /* 0x000fe20000010000 */
[----:B-1----:R-:W-:-:S07]  /*1c80*/  FFMA.FTZ R215, R207, R251, R175 ;  /* 0x000000fbcfd77223 */ /* 0x002fce00000100af */
.L_x_7136:
[----:B------:R-:W-:Y:S05]  /*1c90*/  BSYNC B0 ;  /* 0x0000000000007941 */ /* 0x000fea0003800000 */
.L_x_7135:
        /* <DEDUP_REMOVED lines=13> */
[----:B------:R-:W5:Y:S04]  /*1d70*/  @P4 LDG.E.128 R24, desc[UR4][R172.64] ;  /* 0x00000004ac184981 */ /* 0x000f68000c1e1d00 */
[----:B------:R1:W5:Y:S01]  /*1d80*/  @P4 LDG.E.128 R20, desc[UR4][R172.64+0x10] ;  /* 0x00001004ac144981 */ /* 0x000362000c1e1d00 */
[----:B------:R-:W-:-:S03]  /*1d90*/  LEA R180, P4, R224, UR10, 0x5 ;  /* 0x0000000ae0b47c11 */ /* 0x000fc6000f8828ff */
[----:B------:R-:W2:Y:S01]  /*1da0*/  LDG.E.128 R176, desc[UR4][R176.64] ;  /* 0x00000004b0b07981 */ /* 0x000ea2000c1e1d00 */
[----:B------:R-:W-:-:S05]  /*1db0*/  LEA.HI.X R181, R224, UR11, RZ, 0x5, P4 ;  /* 0x0000000be0b57c11 */ /* 0x000fca000a0f2cff */
[----:B0-----:R-:W1:Y:S04]  /*1dc0*/  LDG.E.128 R172, desc[UR4][R180.64] ;  /* 0x00000004b4ac7981 */ /* 0x001e68000c1e1d00 */
[----:B------:R-:W3:Y:S01]  /*1dd0*/  LDG.E.128 R180, desc[UR4][R180.64+0x10] ;  /* 0x00001004b4b47981 */ /* 0x000ee2000c1e1d00 */
[C---:B--2---:R-:W-:Y:S02]  /*1de0*/  PRMT R244, R178.reuse, 0x7632, R244 ;  /* 0x00007632b2f47816 */ /* 0x044fe400000000f4 */
[----:B------:R-:W-:Y:S02]  /*1df0*/  SHF.L.U32 R186, R178, 0x10, RZ ;  /* 0x00000010b2ba7819 */ /* 0x000fe400000006ff */
[----:B------:R-:W2:Y:S01]  /*1e00*/  LDL R178, [R1+0xe0] ;  /* 0x0000e00001b27983 */ /* 0x000ea20000100800 */
[----:B------:R-:W-:-:S02]  /*1e10*/  PRMT R205, R176, 0x7632, R205 ;  /* 0x00007632b0cd7816 */ /* 0x000fc400000000cd */
[----:B------:R-:W-:Y:S01]  /*1e20*/  SHF.L.U32 R184, R176, 0x10, RZ ;  /* 0x00000010b0b87819 */ /* 0x000fe200000006ff */
[C---:B---3--:R-:W-:Y:S02]  /*1e30*/  FADD.FTZ R176, -R204.reuse, R183 ;  /* 0x000000b7ccb07221 */ /* 0x048fe40000010100 */
[----:B------:R-:W3:Y:S01]  /*1e40*/  LDL R183, [R1+0xd8] ;  /* 0x0000d80001b77983 */ /* 0x000ee20000100800 */
[C---:B------:R-:W-:Y:S02]  /*1e50*/  PRMT R206, R177.reuse, 0x7632, R206 ;  /* 0x00007632b1ce7816 */ /* 0x040fe400000000ce */
[----:B------:R-:W-:Y:S01]  /*1e60*/  SHF.L.U32 R185, R177, 0x10, RZ ;  /* 0x00000010b1b97819 */ /* 0x000fe200000006ff */
[C---:B------:R-:W-:Y:S02]  /*1e70*/  FADD.FTZ R177, -R204.reuse, R180 ;  /* 0x000000b4ccb17221 */ /* 0x040fe40000010100 */
[----:B------:R-:W3:Y:S01]  /*1e80*/  LDL R180, [R1+0xdc] ;  /* 0x0000dc0001b47983 */ /* 0x000ee20000100800 */
[C---:B-1----:R-:W-:Y:S01]  /*1e90*/  FADD.FTZ R172, -R204.reuse, R172 ;  /* 0x000000acccac7221 */ /* 0x042fe20000010100 */
[C---:B------:R-:W-:Y:S01]  /*1ea0*/  FADD.FTZ R173, -R204.reuse, R173 ;  /* 0x000000adccad7221 */ /* 0x040fe20000010100 */
[C---:B------:R-:W-:Y:S01]  /*1eb0*/  FADD.FTZ R3, -R204.reuse, R174 ;  /* 0x000000aecc037221 */ /* 0x040fe20000010100 */
[C---:B------:R-:W-:Y:S01]  /*1ec0*/  FADD.FTZ R174, -R204.reuse, R181 ;  /* 0x000000b5ccae7221 */ /* 0x040fe20000010100 */
[----:B------:R-:W-:Y:S01]  /*1ed0*/  PRMT R245, R179, 0x7632, R245 ;  /* 0x00007632b3f57816 */ /* 0x000fe200000000f5 */
[----:B-----5:R-:W-:Y:S01]  /*1ee0*/  FMUL.FTZ R222, R197, R172 ;  /* 0x000000acc5de7220 */ /* 0x020fe20000410000 */
[----:B------:R-:W-:Y:S01]  /*1ef0*/  SHF.L.U32 R202, R179, 0x10, RZ ;  /* 0x00000010b3ca7819 */ /* 0x000fe200000006ff */
[----:B------:R-:W-:Y:S01]  /*1f00*/  FADD.FTZ R182, -R204, R182 ;  /* 0x000000b6ccb67221 */ /* 0x000fe20000010100 */
[----:B------:R-:W-:Y:S01]  /*1f10*/  SHF.L.U32 R179, R205, 0x10, RZ ;  /* 0x00000010cdb37819 */ /* 0x000fe200000006ff */
[----:B------:R-:W-:Y:S01]  /*1f20*/  FADD.FTZ R104, R104, R184 ;  /* 0x000000b868687221 */ /* 0x000fe20000010000 */
[----:B------:R-:W-:Y:S01]  /*1f30*/  FFMA.FTZ R144, R222, R184, R144 ;  /* 0x000000b8de907223 */ /* 0x000fe20000010090 */
[----:B------:R-:W-:-:S02]  /*1f40*/  FADD.FTZ R175, -R204, R175 ;  /* 0x000000afccaf7221 */ /* 0x000fc40000010100 */
[----:B------:R-:W-:Y:S01]  /*1f50*/  FADD.FTZ R105, R105, R179 ;  /* 0x000000b369697221 */ /* 0x000fe20000010000 */
[----:B------:R-:W-:Y:S01]  /*1f60*/  FMUL.FTZ R250, R250, R179 ;  /* 0x000000b3fafa7220 */ /* 0x000fe20000410000 */
[----:B------:R-:W-:Y:S01]  /*1f70*/  SHF.L.U32 R172, R245, 0x10, RZ ;  /* 0x00000010f5ac7819 */ /* 0x000fe200000006ff */
[----:B------:R-:W-:Y:S01]  /*1f80*/  FADD.FTZ R102, R102, R202 ;  /* 0x000000ca66667221 */ /* 0x000fe20000010000 */
[----:B------:R-:W-:Y:S01]  /*1f90*/  FMUL.FTZ R205, R197, R3 ;  /* 0x00000003c5cd7220 */ /* 0x000fe20000410000 */
[----:B------:R-:W-:Y:S01]  /*1fa0*/  FMUL.FTZ R249, R249, R185 ;  /* 0x000000b9f9f97220 */ /* 0x000fe20000410000 */
[----:B------:R-:W-:Y:S01]  /*1fb0*/  FMUL.FTZ R3, R197, R177 ;  /* 0x000000b1c5037220 */ /* 0x000fe20000410000 */
[----:B------:R-:W-:Y:S01]  /*1fc0*/  SHF.L.U32 R177, R244, 0x10, RZ ;  /* 0x00000010f4b17819 */ /* 0x000fe200000006ff */
[----:B----4-:R-:W-:Y:S01]  /*1fd0*/  FMUL.FTZ R247, R247, R186 ;  /* 0x000000baf7f77220 */ /* 0x010fe20000410000 */
[----:B------:R-:W-:Y:S01]  /*1fe0*/  FADD.FTZ R106, R106, R185 ;  /* 0x000000b96a6a7221 */ /* 0x000fe20000010000 */
[----:B------:R-:W-:Y:S01]  /*1ff0*/  FFMA.FTZ R146, R205, R185, R146 ;  /* 0x000000b9cd927223 */ /* 0x000fe20000010092 */
[----:B------:R-:W-:Y:S01]  /*2000*/  FMUL.FTZ R185, R197, R174 ;  /* 0x000000aec5b97220 */ /* 0x000fe20000410000 */
[-C--:B------:R-:W-:Y:S01]  /*2010*/  FMUL.FTZ R246, R246, R177.reuse ;  /* 0x000000b1f6f67220 */ /* 0x080fe20000410000 */
[----:B------:R-:W-:Y:S01]  /*2020*/  FADD.FTZ R100, R100, R186 ;  /* 0x000000ba64647221 */ /* 0x000fe20000010000 */
[----:B------:R-:W-:Y:S01]  /*2030*/  FFMA.FTZ R140, R3, R186, R140 ;  /* 0x000000ba038c7223 */ /* 0x000fe2000001008c */
[----:B------:R-:W-:Y:S01]  /*2040*/  FMUL.FTZ R186, R197, R176 ;  /* 0x000000b0c5ba7220 */ /* 0x000fe20000410000 */
[----:B------:R-:W-:Y:S01]  /*2050*/  FADD.FTZ R101, R101, R177 ;  /* 0x000000b165657221 */ /* 0x000fe20000010000 */
[----:B------:R-:W-:Y:S01]  /*2060*/  FFMA.FTZ R141, R185, R177, R141 ;  /* 0x000000b1b98d7223 */ /* 0x000fe2000001008d */
[----:B------:R-:W-:Y:S01]  /*2070*/  FADD.FTZ R103, R103, R172 ;  /* 0x000000ac67677221 */ /* 0x000fe20000010000 */
[----:B------:R-:W-:Y:S01]  /*2080*/  FFMA.FTZ R143, R186, R172, R143 ;  /* 0x000000acba8f7223 */ /* 0x000fe2000001008f */
[----:B------:R-:W-:Y:S01]  /*2090*/  IADD3 R224, R224, 0x80, RZ ;  /* 0x00000080e0e07810 */ /* 0x000fe20007ffe0ff */
[----:B--2---:R-:W-:Y:S01]  /*20a0*/  FMUL.FTZ R181, R178, R184 ;  /* 0x000000b8b2b57220 */ /* 0x004fe20000410000 */
[----:B------:R-:W-:Y:S01]  /*20b0*/  SHF.L.U32 R178, R206, 0x10, RZ ;  /* 0x00000010ceb27819 */ /* 0x000fe200000006ff */
[C---:B------:R-:W-:Y:S01]  /*20c0*/  FMUL.FTZ R206, R197.reuse, R173 ;  /* 0x000000adc5ce7220 */ /* 0x040fe20000410000 */
[----:B------:R-:W-:Y:S01]  /*20d0*/  FMUL.FTZ R184, R197, R182 ;  /* 0x000000b6c5b87220 */ /* 0x000fe20000410000 */
[----:B------:R-:W-:-:S02]  /*20e0*/  FADD.FTZ R173, R216, R181 ;  /* 0x000000b5d8ad7221 */ /* 0x000fc40000010000 */
[----:B------:R-:W-:Y:S01]  /*20f0*/  FFMA.FTZ R145, R206, R179, R145 ;  /* 0x000000b3ce917223 */ /* 0x000fe20000010091 */
[----:B------:R-:W-:Y:S01]  /*2100*/  FFMA.FTZ R179, R222, R181, R215 ;  /* 0x000000b5deb37223 */ /* 0x000fe200000100d7 */
[-C--:B------:R-:W-:Y:S01]  /*2110*/  FFMA.FTZ R142, R184, R202.reuse, R142 ;  /* 0x000000cab88e7223 */ /* 0x080fe2000001008e */
[----:B------:R-:W-:Y:S01]  /*2120*/  FADD.FTZ R173, R173, R250 ;  /* 0x000000faadad7221 */ /* 0x000fe20000010000 */
[----:B---3--:R-:W-:Y:S01]  /*2130*/  FMUL.FTZ R245, R183, R202 ;  /* 0x000000cab7f57220 */ /* 0x008fe20000410000 */
[----:B------:R-:W-:Y:S01]  /*2140*/  FMUL.FTZ R202, R197, R175 ;  /* 0x000000afc5ca7220 */ /* 0x000fe20000410000 */
[----:B------:R-:W-:Y:S01]  /*2150*/  FFMA.FTZ R175, R206, R250, R179 ;  /* 0x000000faceaf7223 */ /* 0x000fe200000100b3 */
        /* <DEDUP_REMOVED lines=16> */
[----:B-1----:R-:W-:-:S07]  /*2260*/  FFMA.FTZ R215, R186, R244, R175 ;  /* 0x000000f4bad77223 */ /* 0x002fce00000100af */
.L_x_7138:
[----:B------:R-:W-:Y:S05]  /*2270*/  BSYNC B0 ;  /* 0x0000000000007941 */ /* 0x000fea0003800000 */
.L_x_7137:
        /* <DEDUP_REMOVED lines=9> */
[----:B------:R-:W4:Y:S01]  /*2310*/  LDL R239, [R1+0x94] ;  /* 0x0000940001ef7983 */ /* 0x000f220000100800 */
[C---:B-1----:R-:W-:Y:S01]  /*2320*/  IMAD.WIDE.U32 R176, R224.reuse, 0x10, R176 ;  /* 0x00000010e0b07825 */ /* 0x042fe200078e00b0 */
[----:B------:R-:W-:-:S05]  /*2330*/  @P4 LEA R172, P5, R224, UR8, 0x5 ;  /* 0x00000008e0ac4c11 */ /* 0x000fca000f8a28ff */
[----:B------:R-:W2:Y:S01]  /*2340*/  LDG.E.128 R176, desc[UR4][R176.64] ;  /* 0x00000004b0b07981 */ /* 0x000ea2000c1e1d00 */
[----:B------:R-:W-:-:S05]  /*2350*/  @P4 LEA.HI.X R173, R224, UR9, RZ, 0x5, P5 ;  /* 0x00000009e0ad4c11 */ /* 0x000fca000a8f2cff */
[----:B------:R-:W5:Y:S04]  /*2360*/  @P4 LDG.E.128 R16, desc[UR4][R172.64] ;  /* 0x00000004ac104981 */ /* 0x000f68000c1e1d00 */
[----:B------:R1:W5:Y:S01]  /*2370*/  @P4 LDG.E.128 R12, desc[UR4][R172.64+0x10] ;  /* 0x00001004ac0c4981 */ /* 0x000362000c1e1d00 */
[----:B------:R-:W-:-:S04]  /*2380*/  LEA R180, P4, R224, UR10, 0x5 ;  /* 0x0000000ae0b47c11 */ /* 0x000fc8000f8828ff */
[----:B------:R-:W-:-:S05]  /*2390*/  LEA.HI.X R181, R224, UR11, RZ, 0x5, P4 ;  /* 0x0000000be0b57c11 */ /* 0x000fca000a0f2cff */
[----:B0-----:R-:W3:Y:S04]  /*23a0*/  LDG.E.128 R172, desc[UR4][R180.64] ;  /* 0x00000004b4ac7981 */ /* 0x001ee8000c1e1d00 */
[----:B------:R-:W4:Y:S01]  /*23b0*/  LDG.E.128 R180, desc[UR4][R180.64+0x10] ;  /* 0x00001004b4b47981 */ /* 0x000f22000c1e1d00 */
[C---:B--2---:R-:W-:Y:S02]  /*23c0*/  PRMT R237, R178.reuse, 0x7632, R237 ;  /* 0x00007632b2ed7816 */ /* 0x044fe400000000ed */
[----:B------:R-:W-:Y:S02]  /*23d0*/  SHF.L.U32 R190, R178, 0x10, RZ ;  /* 0x00000010b2be7819 */ /* 0x000fe400000006ff */
[----:B------:R-:W2:Y:S01]  /*23e0*/  LDL R178, [R1+0xa0] ;  /* 0x0000a00001b27983 */ /* 0x000ea20000100800 */
[----:B------:R-:W-:-:S02]  /*23f0*/  PRMT R192, R176, 0x7632, R192 ;  /* 0x00007632b0c07816 */ /* 0x000fc400000000c0 */
[----:B------:R-:W-:Y:S02]  /*2400*/  SHF.L.U32 R188, R176, 0x10, RZ ;  /* 0x00000010b0bc7819 */ /* 0x000fe400000006ff */
[C---:B------:R-:W-:Y:S02]  /*2410*/  PRMT R203, R177.reuse, 0x7632, R203 ;  /* 0x00007632b1cb7816 */ /* 0x040fe400000000cb */
[----:B------:R-:W-:Y:S01]  /*2420*/  SHF.L.U32 R189, R177, 0x10, RZ ;  /* 0x00000010b1bd7819 */ /* 0x000fe200000006ff */
[C---:B----4-:R-:W-:Y:S02]  /*2430*/  FADD.FTZ R176, -R204.reuse, R183 ;  /* 0x000000b7ccb07221 */ /* 0x050fe40000010100 */
[----:B------:R-:W4:Y:S01]  /*2440*/  LDL R183, [R1+0x98] ;  /* 0x0000980001b77983 */ /* 0x000f220000100800 */
[----:B------:R-:W-:-:S03]  /*2450*/  FADD.FTZ R177, -R204, R180 ;  /* 0x000000b4ccb17221 */ /* 0x000fc60000010100 */
[----:B------:R-:W4:Y:S01]  /*2460*/  LDL R180, [R1+0x9c] ;  /* 0x00009c0001b47983 */ /* 0x000f220000100800 */
[C---:B---3--:R-:W-:Y:S01]  /*2470*/  FADD.FTZ R187, -R204.reuse, R172 ;  /* 0x000000acccbb7221 */ /* 0x048fe20000010100 */
[C---:B-1----:R-:W-:Y:S01]  /*2480*/  FADD.FTZ R173, -R204.reuse, R173 ;  /* 0x000000adccad7221 */ /* 0x042fe20000010100 */
[C---:B------:R-:W-:Y:S01]  /*2490*/  FADD.FTZ R172, -R204.reuse, R174 ;  /* 0x000000aeccac7221 */ /* 0x040fe20000010100 */
[----:B------:R-:W-:Y:S01]  /*24a0*/  FADD.FTZ R174, -R204, R181 ;  /* 0x000000b5ccae7221 */ /* 0x000fe20000010100 */
[----:B------:R-:W-:Y:S01]  /*24b0*/  PRMT R238, R179, 0x7632, R238 ;  /* 0x00007632b3ee7816 */ /* 0x000fe200000000ee */
[----:B-----5:R-:W-:Y:S01]  /*24c0*/  FMUL.FTZ R221, R197, R187 ;  /* 0x000000bbc5dd7220 */ /* 0x020fe20000410000 */
[----:B------:R-:W-:Y:S02]  /*24d0*/  SHF.L.U32 R191, R179, 0x10, RZ ;  /* 0x00000010b3bf7819 */ /* 0x000fe400000006ff */
[----:B------:R-:W-:Y:S01]  /*24e0*/  SHF.L.U32 R179, R192, 0x10, RZ ;  /* 0x00000010c0b37819 */ /* 0x000fe200000006ff */
[----:B------:R-:W-:Y:S01]  /*24f0*/  FADD.FTZ R96, R96, R188 ;  /* 0x000000bc60607221 */ /* 0x000fe20000010000 */
[----:B------:R-:W-:Y:S01]  /*2500*/  FFMA.FTZ R136, R221, R188, R136 ;  /* 0x000000bcdd887223 */ /* 0x000fe20000010088 */
[----:B------:R-:W-:-:S02]  /*2510*/  FADD.FTZ R175, -R204, R175 ;  /* 0x000000afccaf7221 */ /* 0x000fc40000010100 */
[----:B------:R-:W-:Y:S01]  /*2520*/  FADD.FTZ R97, R97, R179 ;  /* 0x000000b361617221 */ /* 0x000fe20000010000 */
[----:B------:R-:W-:Y:S01]  /*2530*/  FMUL.FTZ R243, R243, R179 ;  /* 0x000000b3f3f37220 */ /* 0x000fe20000410000 */
[----:B------:R-:W-:Y:S01]  /*2540*/  FADD.FTZ R92, R92, R190 ;  /* 0x000000be5c5c7221 */ /* 0x000fe20000010000 */
[----:B------:R-:W-:Y:S01]  /*2550*/  FMUL.FTZ R240, R240, R190 ;  /* 0x000000bef0f07220 */ /* 0x000fe20000410000 */
[----:B------:R-:W-:Y:S01]  /*2560*/  FMUL.FTZ R187, R197, R172 ;  /* 0x000000acc5bb7220 */ /* 0x000fe20000410000 */
[-C--:B------:R-:W-:Y:S01]  /*2570*/  FMUL.FTZ R242, R242, R189.reuse ;  /* 0x000000bdf2f27220 */ /* 0x080fe20000410000 */
[----:B------:R-:W-:Y:S01]  /*2580*/  FADD.FTZ R182, -R204, R182 ;  /* 0x000000b6ccb67221 */ /* 0x000fe20000010100 */
[----:B------:R-:W-:Y:S01]  /*2590*/  FADD.FTZ R98, R98, R189 ;  /* 0x000000bd62627221 */ /* 0x000fe20000010000 */
[----:B------:R-:W-:Y:S02]  /*25a0*/  FFMA.FTZ R138, R187, R189, R138 ;  /* 0x000000bdbb8a7223 */ /* 0x000fe4000001008a */
[----:B------:R-:W-:Y:S01]  /*25b0*/  FMUL.FTZ R189, R197, R182 ;  /* 0x000000b6c5bd7220 */ /* 0x000fe20000410000 */
[----:B------:R-:W-:Y:S01]  /*25c0*/  SHF.L.U32 R172, R238, 0x10, RZ ;  /* 0x00000010eeac7819 */ /* 0x000fe200000006ff */
[----:B------:R-:W-:-:S02]  /*25d0*/  FADD.FTZ R94, R94, R191 ;  /* 0x000000bf5e5e7221 */ /* 0x000fc40000010000 */
[----:B------:R-:W-:Y:S01]  /*25e0*/  FFMA.FTZ R134, R189, R191, R134 ;  /* 0x000000bfbd867223 */ /* 0x000fe20000010086 */
[----:B------:R-:W-:Y:S01]  /*25f0*/  FMUL.FTZ R192, R197, R176 ;  /* 0x000000b0c5c07220 */ /* 0x000fe20000410000 */
[----:B------:R-:W-:Y:S01]  /*2600*/  FADD.FTZ R95, R95, R172 ;  /* 0x000000ac5f5f7221 */ /* 0x000fe20000010000 */
[----:B------:R-:W-:Y:S02]  /*2610*/  IADD3 R224, R224, 0x80, RZ ;  /* 0x00000080e0e07810 */ /* 0x000fe40007ffe0ff */
[----:B------:R-:W-:Y:S01]  /*2620*/  FFMA.FTZ R135, R192, R172, R135 ;  /* 0x000000acc0877223 */ /* 0x000fe20000010087 */
[----:B--2---:R-:W-:Y:S01]  /*2630*/  FMUL.FTZ R181, R178, R188 ;  /* 0x000000bcb2b57220 */ /* 0x004fe20000410000 */
[----:B------:R-:W-:Y:S01]  /*2640*/  SHF.L.U32 R178, R203, 0x10, RZ ;  /* 0x00000010cbb27819 */ /* 0x000fe200000006ff */
[C---:B------:R-:W-:Y:S01]  /*2650*/  FMUL.FTZ R203, R197.reuse, R173 ;  /* 0x000000adc5cb7220 */ /* 0x040fe20000410000 */
[----:B------:R-:W-:Y:S01]  /*2660*/  FMUL.FTZ R188, R197, R177 ;  /* 0x000000b1c5bc7220 */ /* 0x000fe20000410000 */
[----:B------:R-:W-:-:S02]  /*2670*/  FADD.FTZ R173, R216, R181 ;  /* 0x000000b5d8ad7221 */ /* 0x000fc40000010000 */
[----:B------:R-:W-:Y:S01]  /*2680*/  FFMA.FTZ R137, R203, R179, R137 ;  /* 0x000000b3cb897223 */ /* 0x000fe20000010089 */
[----:B------:R-:W-:Y:S01]  /*2690*/  FFMA.FTZ R179, R221, R181, R215 ;  /* 0x000000b5ddb37223 */ /* 0x000fe200000100d7 */
[----:B------:R-:W-:Y:S01]  /*26a0*/  FFMA.FTZ R132, R188, R190, R132 ;  /* 0x000000bebc847223 */ /* 0x000fe20000010084 */
[----:B------:R-:W-:Y:S01]  /*26b0*/  FMUL.FTZ R190, R197, R175 ;  /* 0x000000afc5be7220 */ /* 0x000fe20000410000 */
[----:B------:R-:W-:Y:S01]  /*26c0*/  FADD.FTZ R173, R173, R243 ;  /* 0x000000f3adad7221 */ /* 0x000fe20000010000 */
[----:B------:R-:W-:Y:S01]  /*26d0*/  FFMA.FTZ R175, R203, R243, R179 ;  /* 0x000000f3cbaf7223 */ /* 0x000fe200000100b3 */
[----:B------:R1:W-:Y:S01]  /*26e0*/  STL [R1+0x38], R181 ;  /* 0x000038b501007387 */ /* 0x0003e20000100800 */
[----:B------:R-:W-:Y:S01]  /*26f0*/  FMUL.FTZ R241, R241, R178 ;  /* 0x000000b2f1f17220 */ /* 0x000fe20000410000 */
[----:B------:R-:W-:Y:S01]  /*2700*/  FADD.FTZ R173, R173, R242 ;  /* 0x000000f2adad7221 */ /* 0x000fe20000010000 */
[----:B------:R-:W-:Y:S01]  /*2710*/  FFMA.FTZ R175, R187, R242, R175 ;  /* 0x000000f2bbaf7223 */ /* 0x000fe200000100af */
[----:B------:R-:W-:-:S02]  /*2720*/  SHF.L.U32 R177, R237, 0x10, RZ ;  /* 0x00000010edb17819 */ /* 0x000fc400000006ff */
[----:B------:R-:W-:Y:S01]  /*2730*/  FADD.FTZ R173, R173, R241 ;  /* 0x000000f1adad7221 */ /* 0x000fe20000010000 */
[----:B------:R-:W-:Y:S02]  /*2740*/  FFMA.FTZ R175, R190, R241, R175 ;  /* 0x000000f1beaf7223 */ /* 0x000fe400000100af */
[----:B------:R-:W-:Y:S01]  /*2750*/  FMUL.FTZ R239, R239, R177 ;  /* 0x000000b1efef7220 */ /* 0x000fe20000410000 */
[----:B------:R-:W-:Y:S01]  /*2760*/  FADD.FTZ R173, R173, R240 ;  /* 0x000000f0adad7221 */ /* 0x000fe20000010000 */
[----:B------:R-:W-:Y:S01]  /*2770*/  FFMA.FTZ R175, R188, R240, R175 ;  /* 0x000000f0bcaf7223 */ /* 0x000fe200000100af */
[----:B----4-:R-:W-:Y:S01]  /*2780*/  FMUL.FTZ R238, R183, R191 ;  /* 0x000000bfb7ee7220 */ /* 0x010fe20000410000 */
[----:B------:R-:W-:Y:S01]  /*2790*/  FMUL.FTZ R191, R197, R174 ;  /* 0x000000aec5bf7220 */ /* 0x000fe20000410000 */
[----:B------:R-:W-:-:S03]  /*27a0*/  FADD.FTZ R173, R173, R239 ;  /* 0x000000efadad7221 */ /* 0x000fc60000010000 */
[----:B------:R-:W-:Y:S01]  /*27b0*/  FFMA.FTZ R175, R191, R239, R175 ;  /* 0x000000efbfaf7223 */ /* 0x000fe200000100af */
[----:B------:R-:W-:Y:S01]  /*27c0*/  FMUL.FTZ R237, R180, R172 ;  /* 0x000000acb4ed7220 */ /* 0x000fe20000410000 */
[----:B------:R-:W-:Y:S02]  /*27d0*/  FADD.FTZ R173, R173, R238 ;  /* 0x000000eeadad7221 */ /* 0x000fe40000010000 */
[----:B------:R-:W-:Y:S01]  /*27e0*/  FFMA.FTZ R175, R189, R238, R175 ;  /* 0x000000eebdaf7223 */ /* 0x000fe200000100af */
[----:B------:R-:W-:Y:S01]  /*27f0*/  FADD.FTZ R99, R99, R178 ;  /* 0x000000b263637221 */ /* 0x000fe20000010000 */
[----:B------:R-:W-:Y:S01]  /*2800*/  FFMA.FTZ R139, R190, R178, R139 ;  /* 0x000000b2be8b7223 */ /* 0x000fe2000001008b */
[----:B------:R-:W-:Y:S01]  /*2810*/  FADD.FTZ R93, R93, R177 ;  /* 0x000000b15d5d7221 */ /* 0x000fe20000010000 */
[----:B------:R-:W-:Y:S01]  /*2820*/  FFMA.FTZ R133, R191, R177, R133 ;  /* 0x000000b1bf857223 */ /* 0x000fe20000010085 */
[----:B------:R-:W-:Y:S01]  /*2830*/  FADD.FTZ R216, R173, R237 ;  /* 0x000000edadd87221 */ /* 0x000fe20000010000 */
[----:B-1----:R-:W-:-:S07]  /*2840*/  FFMA.FTZ R215, R192, R237, R175 ;  /* 0x000000edc0d77223 */ /* 0x002fce00000100af */
.L_x_7140:
[----:B------:R-:W-:Y:S05]  /*2850*/  BSYNC B0 ;  /* 0x0000000000007941 */ /* 0x000fea0003800000 */
.L_x_7139:
        /* <DEDUP_REMOVED lines=14> */
[----:B------:R-:W5:Y:S04]  /*2940*/  @P4 LDG.E.128 R8, desc[UR4][R172.64] ;  /* 0x00000004ac084981 */ /* 0x000f68000c1e1d00 */
[----:B------:R2:W5:Y:S01]  /*2950*/  @P4 LDG.E.128 R4, desc[UR4][R172.64+0x10] ;  /* 0x00001004ac044981 */ /* 0x000562000c1e1d00 */
[C---:B------:R-:W-:Y:S01]  /*2960*/  LEA R176, P4, R224.reuse, UR10, 0x5 ;  /* 0x0000000ae0b07c11 */ /* 0x040fe2000f8828ff */
[----:B-1----:R-:W-:-:S02]  /*2970*/  IMAD.WIDE.U32 R180, R224, 0x10, R180 ;  /* 0x00000010e0b47825 */ /* 0x002fc400078e00b4 */
[----:B------:R-:W4:Y:S01]  /*2980*/  LDL R230, [R1+0x58] ;  /* 0x0000580001e67983 */ /* 0x000f220000100800 */
[----:B------:R-:W-:-:S03]  /*2990*/  LEA.HI.X R177, R224, UR11, RZ, 0x5, P4 ;  /* 0x0000000be0b17c11 */ /* 0x000fc6000a0f2cff */
[----:B------:R-:W2:Y:S04]  /*29a0*/  LDG.E.128 R180, desc[UR4][R180.64] ;  /* 0x00000004b4b47981 */ /* 0x000ea8000c1e1d00 */
[----:B0-----:R-:W3:Y:S04]  /*29b0*/  LDG.E.128 R172, desc[UR4][R176.64] ;  /* 0x00000004b0ac7981 */ /* 0x001ee8000c1e1d00 */
[----:B------:R-:W4:Y:S04]  /*29c0*/  LDL R228, [R1+0x5c] ;  /* 0x00005c0001e47983 */ /* 0x000f280000100800 */
[----:B------:R-:W4:Y:S01]  /*29d0*/  LDG.E.128 R176, desc[UR4][R176.64+0x10] ;  /* 0x00001004b0b07981 */ /* 0x000f22000c1e1d00 */
[----:B--2---:R-:W-:-:S02]  /*29e0*/  PRMT R195, R180, 0x7632, R195 ;  /* 0x00007632b4c37816 */ /* 0x004fc400000000c3 */
[----:B------:R-:W-:Y:S01]  /*29f0*/  PRMT R196, R181, 0x7632, R196 ;  /* 0x00007632b5c47816 */ /* 0x000fe200000000c4 */
[C---:B---3--:R-:W-:Y:S01]  /*2a00*/  FADD.FTZ R193, -R204.reuse, R172 ;  /* 0x000000acccc17221 */ /* 0x048fe20000010100 */
[C---:B------:R-:W-:Y:S01]  /*2a10*/  FADD.FTZ R194, -R204.reuse, R174 ;  /* 0x000000aeccc27221 */ /* 0x040fe20000010100 */
[C---:B------:R-:W-:Y:S02]  /*2a20*/  FADD.FTZ R173, -R204.reuse, R173 ;  /* 0x000000adccad7221 */ /* 0x040fe40000010100 */
[----:B-----5:R-:W-:Y:S01]  /*2a30*/  FMUL.FTZ R220, R197, R193 ;  /* 0x000000c1c5dc7220 */ /* 0x020fe20000410000 */
[C---:B----4-:R-:W-:Y:S01]  /*2a40*/  FADD.FTZ R172, -R204.reuse, R177 ;  /* 0x000000b1ccac7221 */ /* 0x050fe20000010100 */
[----:B------:R-:W-:Y:S01]  /*2a50*/  FADD.FTZ R174, -R204, R179 ;  /* 0x000000b3ccae7221 */ /* 0x000fe20000010100 */
[----:B------:R-:W-:Y:S02]  /*2a60*/  SHF.L.U32 R179, R180, 0x10, RZ ;  /* 0x00000010b4b37819 */ /* 0x000fe400000006ff */
[----:B------:R-:W-:-:S02]  /*2a70*/  SHF.L.U32 R177, R181, 0x10, RZ ;  /* 0x00000010b5b17819 */ /* 0x000fc400000006ff */
[C---:B------:R-:W-:Y:S02]  /*2a80*/  PRMT R181, R182.reuse, 0x7632, R181 ;  /* 0x00007632b6b57816 */ /* 0x040fe400000000b5 */
[----:B------:R-:W-:Y:S01]  /*2a90*/  SHF.L.U32 R182, R182, 0x10, RZ ;  /* 0x00000010b6b67819 */ /* 0x000fe200000006ff */
[C---:B------:R-:W-:Y:S01]  /*2aa0*/  FADD.FTZ R178, -R204.reuse, R178 ;  /* 0x000000b2ccb27221 */ /* 0x040fe20000010100 */
[----:B------:R-:W-:Y:S01]  /*2ab0*/  SHF.L.U32 R180, R195, 0x10, RZ ;  /* 0x00000010c3b47819 */ /* 0x000fe200000006ff */
[----:B------:R-:W-:Y:S01]  /*2ac0*/  FMUL.FTZ R235, R235, R179 ;  /* 0x000000b3ebeb7220 */ /* 0x000fe20000410000 */
[----:B------:R-:W-:Y:S01]  /*2ad0*/  FADD.FTZ R175, -R204, R175 ;  /* 0x000000afccaf7221 */ /* 0x000fe20000010100 */
[----:B------:R-:W-:Y:S01]  /*2ae0*/  FMUL.FTZ R234, R231, R182 ;  /* 0x000000b6e7ea7220 */ /* 0x000fe20000410000 */
[C---:B------:R-:W-:Y:S01]  /*2af0*/  FMUL.FTZ R231, R197.reuse, R178 ;  /* 0x000000b2c5e77220 */ /* 0x040fe20000410000 */
[C---:B------:R-:W-:Y:S01]  /*2b00*/  FMUL.FTZ R195, R197.reuse, R173 ;  /* 0x000000adc5c37220 */ /* 0x040fe20000410000 */
[----:B------:R-:W-:Y:S01]  /*2b10*/  FADD.FTZ R173, R216, R235 ;  /* 0x000000ebd8ad7221 */ /* 0x000fe20000010000 */
[----:B------:R-:W-:Y:S01]  /*2b20*/  FMUL.FTZ R236, R236, R180 ;  /* 0x000000b4ecec7220 */ /* 0x000fe20000410000 */
[----:B------:R-:W-:Y:S01]  /*2b30*/  FFMA.FTZ R178, R220, R235, R215 ;  /* 0x000000ebdcb27223 */ /* 0x000fe200000100d7 */
[----:B------:R-:W-:Y:S01]  /*2b40*/  FADD.FTZ R88, R88, R179 ;  /* 0x000000b358587221 */ /* 0x000fe20000010000 */
[----:B------:R-:W-:Y:S01]  /*2b50*/  FFMA.FTZ R128, R220, R179, R128 ;  /* 0x000000b3dc807223 */ /* 0x000fe20000010080 */
[----:B------:R-:W-:Y:S01]  /*2b60*/  SHF.L.U32 R179, R196, 0x10, RZ ;  /* 0x00000010c4b37819 */ /* 0x000fe200000006ff */
[C---:B------:R-:W-:Y:S01]  /*2b70*/  FMUL.FTZ R196, R197.reuse, R175 ;  /* 0x000000afc5c47220 */ /* 0x040fe20000410000 */
[----:B------:R-:W-:Y:S01]  /*2b80*/  FMUL.FTZ R193, R197, R194 ;  /* 0x000000c2c5c17220 */ /* 0x000fe20000410000 */
[-C--:B------:R-:W-:Y:S01]  /*2b90*/  FMUL.FTZ R232, R232, R177.reuse ;  /* 0x000000b1e8e87220 */ /* 0x080fe20000410000 */
[----:B------:R-:W-:Y:S01]  /*2ba0*/  FADD.FTZ R173, R173, R236 ;  /* 0x000000ecadad7221 */ /* 0x000fe20000010000 */
[----:B------:R-:W-:Y:S01]  /*2bb0*/  FFMA.FTZ R175, R195, R236, R178 ;  /* 0x000000ecc3af7223 */ /* 0x000fe200000100b2 */
[----:B------:R0:W-:Y:S01]  /*2bc0*/  STL [R1+0x34], R235 ;  /* 0x000034eb01007387 */ /* 0x0001e20000100800 */
[----:B------:R-:W-:Y:S01]  /*2bd0*/  FADD.FTZ R176, -R204, R176 ;  /* 0x000000b0ccb07221 */ /* 0x000fe20000010100 */
[----:B------:R-:W-:Y:S01]  /*2be0*/  FADD.FTZ R173, R173, R232 ;  /* 0x000000e8adad7221 */ /* 0x000fe20000010000 */
[C---:B------:R-:W-:Y:S01]  /*2bf0*/  FFMA.FTZ R175, R193.reuse, R232, R175 ;  /* 0x000000e8c1af7223 */ /* 0x040fe200000100af */
[----:B------:R-:W-:Y:S01]  /*2c00*/  FADD.FTZ R90, R90, R177 ;  /* 0x000000b15a5a7221 */ /* 0x000fe20000010000 */
[----:B------:R-:W-:Y:S01]  /*2c10*/  FFMA.FTZ R130, R193, R177, R130 ;  /* 0x000000b1c1827223 */ /* 0x000fe20000010082 */
[----:B------:R-:W-:Y:S01]  /*2c20*/  SHF.L.U32 R177, R181, 0x10, RZ ;  /* 0x00000010b5b17819 */ /* 0x000fe200000006ff */
[----:B0-----:R-:W-:Y:S01]  /*2c30*/  FMUL.FTZ R235, R233, R179 ;  /* 0x000000b3e9eb7220 */ /* 0x001fe20000410000 */
[----:B------:R-:W-:Y:S01]  /*2c40*/  FMUL.FTZ R194, R197, R176 ;  /* 0x000000b0c5c27220 */ /* 0x000fe20000410000 */
[----:B------:R-:W-:-:S02]  /*2c50*/  PRMT R204, R183, 0x7632, R204 ;  /* 0x00007632b7cc7816 */ /* 0x000fc400000000cc */
[----:B------:R-:W-:Y:S01]  /*2c60*/  FADD.FTZ R173, R173, R235 ;  /* 0x000000ebadad7221 */ /* 0x000fe20000010000 */
[----:B------:R-:W-:Y:S01]  /*2c70*/  FFMA.FTZ R175, R196, R235, R175 ;  /* 0x000000ebc4af7223 */ /* 0x000fe200000100af */
[----:B------:R-:W-:Y:S01]  /*2c80*/  SHF.L.U32 R183, R183, 0x10, RZ ;  /* 0x00000010b7b77819 */ /* 0x000fe200000006ff */
[----:B------:R0:W-:Y:S01]  /*2c90*/  STL [R1+0x2c], R232 ;  /* 0x00002ce801007387 */ /* 0x0001e20000100800 */
[----:B------:R-:W-:Y:S01]  /*2ca0*/  FMUL.FTZ R233, R197, R172 ;  /* 0x000000acc5e97220 */ /* 0x000fe20000410000 */
[----:B------:R-:W-:Y:S01]  /*2cb0*/  FADD.FTZ R173, R173, R234 ;  /* 0x000000eaadad7221 */ /* 0x000fe20000010000 */
[----:B------:R-:W-:Y:S01]  /*2cc0*/  FFMA.FTZ R175, R194, R234, R175 ;  /* 0x000000eac2af7223 */ /* 0x000fe200000100af */
[----:B------:R-:W-:Y:S01]  /*2cd0*/  SHF.L.U32 R176, R204, 0x10, RZ ;  /* 0x00000010ccb07819 */ /* 0x000fe200000006ff */
[----:B------:R-:W-:Y:S01]  /*2ce0*/  FMUL.FTZ R230, R230, R183 ;  /* 0x000000b7e6e67220 */ /* 0x000fe20000410000 */
[----:B0-----:R-:W-:-:S04]  /*2cf0*/  FMUL.FTZ R232, R229, R177 ;  /* 0x000000b1e5e87220 */ /* 0x001fc80000410000 */
[----:B------:R-:W-:Y:S01]  /*2d00*/  FADD.FTZ R173, R173, R232 ;  /* 0x000000e8adad7221 */ /* 0x000fe20000010000 */
[----:B------:R-:W-:Y:S01]  /*2d10*/  FFMA.FTZ R175, R233, R232, R175 ;  /* 0x000000e8e9af7223 */ /* 0x000fe200000100af */
[----:B------:R-:W-:Y:S01]  /*2d20*/  FMUL.FTZ R229, R197, R174 ;  /* 0x000000aec5e57220 */ /* 0x000fe20000410000 */
        /* <DEDUP_REMOVED lines=17> */
.L_x_7142:
[----:B------:R-:W-:Y:S05]  /*2e40*/  BSYNC B0 ;  /* 0x0000000000007941 */ /* 0x000fea0003800000 */
.L_x_7141:
[----:B------:R-:W2:Y:S01]  /*2e50*/  LDL.LU R173, [R1+0x44] ;  /* 0x0000440001ad7983 */ /* 0x000ea20000300800 */
[----:B------:R-:W-:Y:S01]  /*2e60*/  UMOV UR6, 0xffffffff ;  /* 0xffffffff00067882 */ /* 0x000fe20000000000 */
[----:B------:R-:W1:Y:S02]  /*2e70*/  S2R R172, SR_TID.X ;  /* 0x0000000000ac7919 */ /* 0x000e640000002100 */
[----:B-1----:R-:W-:Y:S02]  /*2e80*/  SHF.R.U32.HI R181, RZ, 0x5, R172 ;  /* 0x00000005ffb57819 */ /* 0x002fe400000116ac */
[----:B------:R-:W-:Y:S02]  /*2e90*/  LOP3.LUT P5, RZ, R172, 0x1f, RZ, 0xc0, !PT ;  /* 0x0000001facff7812 */ /* 0x000fe400078ac0ff */
[----:B------:R-:W-:Y:S02]  /*2ea0*/  LOP3.LUT R174, R181, 0x7fffffc, RZ, 0xc0, !PT ;  /* 0x07fffffcb5ae7812 */ /* 0x000fe400078ec0ff */
[----:B--2---:R-:W-:-:S13]  /*2eb0*/  LOP3.LUT P4, RZ, R173, 0xff, RZ, 0xc0, !PT ;  /* 0x000000ffadff7812 */ /* 0x004fda000788c0ff */
[----:B------:R-:W-:Y:S01]  /*2ec0*/  @!P4 IADD3 R174, R174, 0x4, RZ ;  /* 0x00000004aeaec810 */ /* 0x000fe20007ffe0ff */
[----:B------:R-:W-:Y:S06]  /*2ed0*/  BRA.DIV UR6, `(.L_x_7143) ;  /* 0x0000002a06e87947 */ /* 0x000fec000b800000 */
        /* <DEDUP_REMOVED lines=18> */
.L_x_7173:
[----:B------:R-:W3:Y:S01]  /*3000*/  S2R R176, SR_CgaCtaId ;  /* 0x0000000000b07919 */ /* 0x000ee20000008800 */
[----:B-1----:R-:W-:Y:S01]  /*3010*/  FADD.FTZ R173, R178, R173 ;  /* 0x000000adb2ad7221 */ /* 0x002fe20000010000 */
[----:B0-----:R-:W-:Y:S01]  /*3020*/  @!P5 LOP3.LUT R175, R181, 0x3, RZ, 0xc0, !PT ;  /* 0x00000003b5afd812 */ /* 0x001fe200078ec0ff */
[----:B------:R-:W-:Y:S01]  /*3030*/  FADD.FTZ R172, R177, R180 ;  /* 0x000000b4b1ac7221 */ /* 0x000fe20000010000 */
[----:B--2---:R-:W-:Y:S01]  /*3040*/  MOV R178, 0x400 ;  /* 0x0000040000b27802 */ /* 0x004fe20000000f00 */
[----:B------:R-:W-:Y:S05]  /*3050*/  WARPSYNC.ALL ;  /* 0x0000000000007948 */ /* 0x000fea0003800000 */
[----:B------:R-:W-:Y:S01]  /*3060*/  @!P5 IADD3 R175, R174, R175, RZ ;  /* 0x000000afaeafd210 */ /* 0x000fe20007ffe0ff */
[----:B------:R-:W0:Y:S01]  /*3070*/  LDC.U8 R179, c[0x0][0x2a0] ;  /* 0x0000a800ffb37b82 */ /* 0x000e220000000000 */
[----:B------:R-:W-:Y:S01]  /*3080*/  LOP3.LUT P6, RZ, R2, 0x2, RZ, 0xc0, !PT ;  /* 0x0000000202ff7812 */ /* 0x000fe200078cc0ff */
[----:B------:R-:W-:Y:S01]  /*3090*/  BSSY B0, `(.L_x_7144) ;  /* 0x0000085000007945 */ /* 0x000fe20003800000 */
[----:B---3--:R-:W-:-:S04]  /*30a0*/  LEA R178, R176, R178, 0x18 ;  /* 0x000000b2b0b27211 */ /* 0x008fc800078ec0ff */
        /* <DEDUP_REMOVED lines=21> */
[----:B------:R-:W3:Y:S04]  /*3200*/  LDL R224, [R1+0x160] ;  /* 0x0001600001e07983 */ /* 0x000ee80000100800 */
[----:B------:R-:W4:Y:S01]  /*3210*/  LDL R216, [R1+0x164] ;  /* 0x0001640001d87983 */ /* 0x000f220000100800 */
[----:B------:R-:W-:Y:S01]  /*3220*/  ISETP.NE.U32.AND P5, PT, RZ, UR8, PT ;  /* 0x00000008ff007c0c */ /* 0x000fe2000bfa5070 */
[-CC-:B------:R-:W-:Y:S01]  /*3230*/  FFMA.FTZ R176, R200, R179.reuse, R178.reuse ;  /* 0x000000b3c8b07223 */ /* 0x180fe200000100b2 */
[----:B------:R-:W-:Y:S01]  /*3240*/  FFMA.FTZ R177, R227, R179, R178 ;  /* 0x000000b3e3b17223 */ /* 0x000fe200000100b2 */
[----:B------:R-:W4:Y:S04]  /*3250*/  LDL R215, [R1+0x30] ;  /* 0x0000300001d77983 */ /* 0x000f280000100800 */
[----:B------:R-:W4:Y:S04]  /*3260*/  LDL R204, [R1+0x24] ;  /* 0x0000240001cc7983 */ /* 0x000f280000100800 */
[----:B------:R-:W4:Y:S01]  /*3270*/  LDL R183, [R1+0x20] ;  /* 0x0000200001b77983 */ /* 0x000f220000100800 */
[----:B0-----:R-:W-:-:S06]  /*3280*/  IMAD.WIDE.U32 R172, R199, 0x10, R172 ;  /* 0x00000010c7ac7825 */ /* 0x001fcc00078e00ac */
[----:B------:R-:W3:Y:S01]  /*3290*/  LDG.E.128 R172, desc[UR4][R172.64] ;  /* 0x00000004acac7981 */ /* 0x000ee2000c1e1d00 */
[----:B------:R-:W-:Y:S01]  /*32a0*/  ISETP.NE.AND.EX P5, PT, RZ, UR9, PT, P5 ;  /* 0x00000009ff007c0c */ /* 0x000fe2000bfa5350 */
[----:B------:R-:W-:Y:S01]  /*32b0*/  FADD.FTZ R176, R201, -R176 ;  /* 0x800000b0c9b07221 */ /* 0x000fe20000010000 */
[----:B------:R-:W-:-:S03]  /*32c0*/  ISETP.NE.U32.AND P6, PT, RZ, UR14, PT ;  /* 0x0000000eff007c0c */ /* 0x000fc6000bfc5070 */
[----:B-----5:R-:W-:Y:S01]  /*32d0*/  FMUL.FTZ R176, R197, R176 ;  /* 0x000000b0c5b07220 */ /* 0x020fe20000410000 */
[----:B------:R-:W-:-:S07]  /*32e0*/  ISETP.NE.AND.EX P6, PT, RZ, UR15, PT, P6 ;  /* 0x0000000fff007c0c */ /* 0x000fce000bfc5360 */
[----:B------:R-:W-:-:S05]  /*32f0*/  @P5 FADD.FTZ R176, R40, R176 ;  /* 0x000000b028b05221 */ /* 0x000fca0000010000 */
[----:B------:R-:W-:Y:S01]  /*3300*/  SEL R164, R176, R164, P6 ;  /* 0x000000a4b0a47207 */ /* 0x000fe20003000000 */
[----:B--2---:R-:W-:Y:S02]  /*3310*/  FADD.FTZ R177, R182, -R177 ;  /* 0x800000b1b6b17221 */ /* 0x004fe40000010000 */
[----:B------:R-:W2:Y:S02]  /*3320*/  LDL R182, [R1+0x1c] ;  /* 0x00001c0001b67983 */ /* 0x000ea40000100800 */
[----:B------:R-:W-:-:S04]  /*3330*/  FMUL.FTZ R177, R197, R177 ;  /* 0x000000b1c5b17220 */ /* 0x000fc80000410000 */
[----:B------:R-:W-:-:S05]  /*3340*/  @P5 FADD.FTZ R177, R41, R177 ;  /* 0x000000b129b15221 */ /* 0x000fca0000010000 */
[C---:B------:R-:W-:Y:S01]  /*3350*/  SEL R165, R177.reuse, R165, P6 ;  /* 0x000000a5b1a57207 */ /* 0x040fe20003000000 */
[-C--:B------:R-:W-:Y:S01]  /*3360*/  FMUL.FTZ R177, R177, R198.reuse ;  /* 0x000000c6b1b17220 */ /* 0x080fe20000410000 */
[C---:B---3--:R-:W-:Y:S02]  /*3370*/  PRMT R181, R172.reuse, 0x7632, R181 ;  /* 0x00007632acb57816 */ /* 0x048fe400000000b5 */
[----:B------:R-:W-:Y:S01]  /*3380*/  SHF.L.U32 R180, R172, 0x10, RZ ;  /* 0x00000010acb47819 */ /* 0x000fe200000006ff */
[----:B------:R-:W-:Y:S01]  /*3390*/  FMUL.FTZ R172, R176, R198 ;  /* 0x000000c6b0ac7220 */ /* 0x000fe20000410000 */
[----:B------:R-:W-:-:S03]  /*33a0*/  SHF.L.U32 R176, R181, 0x10, RZ ;  /* 0x00000010b5b07819 */ /* 0x000fc600000006ff */
[----:B------:R-:W-:Y:S01]  /*33b0*/  FFMA.FTZ R80, R172, R180, R80 ;  /* 0x000000b4ac507223 */ /* 0x000fe20000010050 */
[----:B------:R-:W-:Y:S01]  /*33c0*/  FMUL.FTZ R172, R224, R172 ;  /* 0x000000ace0ac7220 */ /* 0x000fe20000410000 */
[----:B------:R-:W-:Y:S01]  /*33d0*/  FFMA.FTZ R81, R177, R176, R81 ;  /* 0x000000b0b1517223 */ /* 0x000fe20000010051 */
[----:B----4-:R-:W-:Y:S01]  /*33e0*/  FMUL.FTZ R177, R216, R177 ;  /* 0x000000b1d8b17220 */ /* 0x010fe20000410000 */
[----:B------:R-:W3:Y:S04]  /*33f0*/  LDL R224, [R1+0x168] ;  /* 0x0001680001e07983 */ /* 0x000ee80000100800 */
[----:B------:R-:W4:Y:S01]  /*3400*/  LDL R216, [R1+0x16c] ;  /* 0x00016c0001d87983 */ /* 0x000f220000100800 */
[----:B------:R-:W-:Y:S01]  /*3410*/  F2FP.BF16.F32.PACK_AB R172, R177, R172 ;  /* 0x000000acb1ac723e */ /* 0x000fe200000010ff */
[-CC-:B------:R-:W-:Y:S01]  /*3420*/  FFMA.FTZ R177, R226, R179.reuse, R178.reuse ;  /* 0x000000b3e2b17223 */ /* 0x180fe200000100b2 */
[----:B------:R-:W-:-:S03]  /*3430*/  FFMA.FTZ R176, R225, R179, R178 ;  /* 0x000000b3e1b07223 */ /* 0x000fc600000100b2 */
[----:B------:R-:W-:Y:S01]  /*3440*/  FADD.FTZ R177, R215, -R177 ;  /* 0x800000b1d7b17221 */ /* 0x000fe20000010000 */
[----:B------:R-:W-:Y:S01]  /*3450*/  FADD.FTZ R176, R204, -R176 ;  /* 0x800000b0ccb07221 */ /* 0x000fe20000010000 */
[----:B------:R-:W-:Y:S01]  /*3460*/  PRMT R181, R173, 0x7632, R181 ;  /* 0x00007632adb57816 */ /* 0x000fe200000000b5 */
[----:B------:R-:W2:Y:S01]  /*3470*/  LDL R215, [R1+0x18] ;  /* 0x0000180001d77983 */ /* 0x000ea20000100800 */
[C---:B------:R-:W-:Y:S01]  /*3480*/  FMUL.FTZ R177, R197.reuse, R177 ;  /* 0x000000b1c5b17220 */ /* 0x040fe20000410000 */
[----:B------:R-:W-:Y:S01]  /*3490*/  FMUL.FTZ R176, R197, R176 ;  /* 0x000000b0c5b07220 */ /* 0x000fe20000410000 */
[----:B------:R-:W-:Y:S01]  /*34a0*/  SHF.L.U32 R180, R173, 0x10, RZ ;  /* 0x00000010adb47819 */ /* 0x000fe200000006ff */
[----:B------:R-:W2:Y:S01]  /*34b0*/  LDL R204, [R1+0x14] ;  /* 0x0000140001cc7983 */ /* 0x000ea20000100800 */
[----:B------:R-:W-:Y:S01]  /*34c0*/  @P5 FADD.FTZ R177, R42, R177 ;  /* 0x000000b12ab15221 */ /* 0x000fe20000010000 */
[----:B------:R-:W-:-:S03]  /*34d0*/  @P5 FADD.FTZ R176, R43, R176 ;  /* 0x000000b02bb05221 */ /* 0x000fc60000010000 */
[C---:B------:R-:W-:Y:S01]  /*34e0*/  FMUL.FTZ R173, R177.reuse, R198 ;  /* 0x000000c6b1ad7220 */ /* 0x040fe20000410000 */
[----:B------:R-:W-:Y:S02]  /*34f0*/  SEL R166, R177, R166, P6 ;  /* 0x000000a6b1a67207 */ /* 0x000fe40003000000 */
[----:B------:R-:W-:Y:S02]  /*3500*/  SHF.L.U32 R177, R181, 0x10, RZ ;  /* 0x00000010b5b17819 */ /* 0x000fe400000006ff */
[C---:B------:R-:W-:Y:S01]  /*3510*/  SEL R167, R176.reuse, R167, P6 ;  /* 0x000000a7b0a77207 */ /* 0x040fe20003000000 */
[----:B------:R-:W-:Y:S01]  /*3520*/  FMUL.FTZ R176, R176, R198 ;  /* 0x000000c6b0b07220 */ /* 0x000fe20000410000 */
[----:B------:R-:W-:-:S03]  /*3530*/  FFMA.FTZ R82, R173, R180, R82 ;  /* 0x000000b4ad527223 */ /* 0x000fc60000010052 */
[----:B------:R-:W-:Y:S01]  /*3540*/  FFMA.FTZ R83, R176, R177, R83 ;  /* 0x000000b1b0537223 */ /* 0x000fe20000010053 */
[----:B------:R-:W-:-:S04]  /*3550*/  FFMA.FTZ R177, R219, R179, R178 ;  /* 0x000000b3dbb17223 */ /* 0x000fc800000100b2 */
[----:B------:R-:W-:Y:S02]  /*3560*/  FADD.FTZ R177, R183, -R177 ;  /* 0x800000b1b7b17221 */ /* 0x000fe40000010000 */
[----:B------:R-:W2:Y:S01]  /*3570*/  LDL R183, [R1+0x158] ;  /* 0x0001580001b77983 */ /* 0x000ea20000100800 */
[----:B---3--:R-:W-:-:S03]  /*3580*/  FMUL.FTZ R173, R224, R173 ;  /* 0x000000ade0ad7220 */ /* 0x008fc60000410000 */
[----:B------:R-:W3:Y:S01]  /*3590*/  LDL R224, [R1+0x150] ;  /* 0x0001500001e07983 */ /* 0x000ee20000100800 */
[----:B----4-:R-:W-:-:S03]  /*35a0*/  FMUL.FTZ R176, R216, R176 ;  /* 0x000000b0d8b07220 */ /* 0x010fc60000410000 */
[----:B------:R-:W4:Y:S02]  /*35b0*/  LDL R216, [R1+0x154] ;  /* 0x0001540001d87983 */ /* 0x000f240000100800 */
[----:B------:R-:W-:Y:S01]  /*35c0*/  F2FP.BF16.F32.PACK_AB R173, R176, R173 ;  /* 0x000000adb0ad723e */ /* 0x000fe200000010ff */
[----:B------:R-:W-:-:S04]  /*35d0*/  FFMA.FTZ R176, R218, R179, R178 ;  /* 0x000000b3dab07223 */ /* 0x000fc800000100b2 */
[----:B--2---:R-:W-:Y:S02]  /*35e0*/  FADD.FTZ R176, R182, -R176 ;  /* 0x800000b0b6b07221 */ /* 0x004fe40000010000 */
[----:B------:R-:W2:Y:S01]  /*35f0*/  LDL R182, [R1+0x15c] ;  /* 0x00015c0001b67983 */ /* 0x000ea20000100800 */
[C---:B------:R-:W-:Y:S01]  /*3600*/  FMUL.FTZ R177, R197.reuse, R177 ;  /* 0x000000b1c5b17220 */ /* 0x040fe20000410000 */
[----:B------:R-:W-:Y:S01]  /*3610*/  FMUL.FTZ R176, R197, R176 ;  /* 0x000000b0c5b07220 */ /* 0x000fe20000410000 */
[----:B------:R-:W-:Y:S02]  /*3620*/  PRMT R181, R174, 0x7632, R181 ;  /* 0x00007632aeb57816 */ /* 0x000fe400000000b5 */
[----:B------:R-:W-:Y:S01]  /*3630*/  @P5 FADD.FTZ R177, R36, R177 ;  /* 0x000000b124b15221 */ /* 0x000fe20000010000 */
[----:B------:R-:W-:Y:S01]  /*3640*/  @P5 FADD.FTZ R176, R37, R176 ;  /* 0x000000b025b05221 */ /* 0x000fe20000010000 */
[----:B------:R-:W-:Y:S02]  /*3650*/  SHF.L.U32 R180, R174, 0x10, RZ ;  /* 0x00000010aeb47819 */ /* 0x000fe400000006ff */
[C---:B------:R-:W-:Y:S01]  /*3660*/  FMUL.FTZ R174, R177.reuse, R198 ;  /* 0x000000c6b1ae7220 */ /* 0x040fe20000410000 */
[----:B------:R-:W-:-:S02]  /*3670*/  SEL R168, R177, R168, P6 ;  /* 0x000000a8b1a87207 */ /* 0x000fc40003000000 */
[----:B------:R-:W-:Y:S02]  /*3680*/  SHF.L.U32 R177, R181, 0x10, RZ ;  /* 0x00000010b5b17819 */ /* 0x000fe400000006ff */
[C---:B------:R-:W-:Y:S01]  /*3690*/  SEL R169, R176.reuse, R169, P6 ;  /* 0x000000a9b0a97207 */ /* 0x040fe20003000000 */
[----:B------:R-:W-:Y:S01]  /*36a0*/  FMUL.FTZ R176, R176, R198 ;  /* 0x000000c6b0b07220 */ /* 0x000fe20000410000 */
[----:B------:R-:W-:-:S03]  /*36b0*/  FFMA.FTZ R76, R174, R180, R76 ;  /* 0x000000b4ae4c7223 */ /* 0x000fc6000001004c */
[----:B------:R-:W-:Y:S01]  /*36c0*/  FFMA.FTZ R77, R176, R177, R77 ;  /* 0x000000b1b04d7223 */ /* 0x000fe2000001004d */
[----:B------:R-:W-:-:S04]  /*36d0*/  FFMA.FTZ R177, R217, R179, R178 ;  /* 0x000000b3d9b17223 */ /* 0x000fc800000100b2 */
[----:B------:R-:W-:-:S04]  /*36e0*/  FADD.FTZ R177, R215, -R177 ;  /* 0x800000b1d7b17221 */ /* 0x000fc80000010000 */
[----:B------:R-:W-:-:S04]  /*36f0*/  FMUL.FTZ R177, R197, R177 ;  /* 0x000000b1c5b17220 */ /* 0x000fc80000410000 */
[----:B------:R-:W-:-:S04]  /*3700*/  @P5 FADD.FTZ R177, R38, R177 ;  /* 0x000000b126b15221 */ /* 0x000fc80000010000 */
[C---:B------:R-:W-:Y:S01]  /*3710*/  FMUL.FTZ R180, R177.reuse, R198 ;  /* 0x000000c6b1b47220 */ /* 0x040fe20000410000 */
[----:B------:R-:W-:Y:S02]  /*3720*/  SEL R170, R177, R170, P6 ;  /* 0x000000aab1aa7207 */ /* 0x000fe40003000000 */
[C---:B------:R-:W-:Y:S02]  /*3730*/  SHF.L.U32 R177, R175.reuse, 0x10, RZ ;  /* 0x00000010afb17819 */ /* 0x040fe400000006ff */
[----:B------:R-:W-:-:S03]  /*3740*/  PRMT R175, R175, 0x7632, R175 ;  /* 0x00007632afaf7816 */ /* 0x000fc600000000af */
[----:B------:R-:W-:Y:S01]  /*3750*/  FFMA.FTZ R78, R180, R177, R78 ;  /* 0x000000b1b44e7223 */ /* 0x000fe2000001004e */
[----:B------:R-:W-:Y:S01]  /*3760*/  SHF.L.U32 R177, R175, 0x10, RZ ;  /* 0x00000010afb17819 */ /* 0x000fe200000006ff */
[----:B---3--:R-:W-:Y:S01]  /*3770*/  FMUL.FTZ R174, R224, R174 ;  /* 0x000000aee0ae7220 */ /* 0x008fe20000410000 */
[----:B----4-:R-:W-:-:S05]  /*3780*/  FMUL.FTZ R176, R216, R176 ;  /* 0x000000b0d8b07220 */ /* 0x010fca0000410000 */
[----:B------:R-:W-:Y:S01]  /*3790*/  F2FP.BF16.F32.PACK_AB R174, R176, R174 ;  /* 0x000000aeb0ae723e */ /* 0x000fe200000010ff */
[----:B------:R-:W-:-:S04]  /*37a0*/  FFMA.FTZ R176, R214, R179, R178 ;  /* 0x000000b3d6b07223 */ /* 0x000fc800000100b2 */
[----:B------:R-:W-:-:S04]  /*37b0*/  FADD.FTZ R176, R204, -R176 ;  /* 0x800000b0ccb07221 */ /* 0x000fc80000010000 */
[----:B------:R-:W-:-:S04]  /*37c0*/  FMUL.FTZ R176, R197, R176 ;  /* 0x000000b0c5b07220 */ /* 0x000fc80000410000 */
[----:B------:R-:W-:Y:S01]  /*37d0*/  @P5 FADD.FTZ R176, R39, R176 ;  /* 0x000000b027b05221 */ /* 0x000fe20000010000 */
[----:B------:R-:W-:-:S04]  /*37e0*/  ISETP.NE.U32.AND P5, PT, RZ, UR14, PT ;  /* 0x0000000eff007c0c */ /* 0x000fc8000bfa5070 */
[----:B------:R-:W-:Y:S01]  /*37f0*/  ISETP.NE.AND.EX P5, PT, RZ, UR15, PT, P5 ;  /* 0x0000000fff007c0c */ /* 0x000fe2000bfa5350 */
[C---:B------:R-:W-:Y:S01]  /*3800*/  FMUL.FTZ R175, R176.reuse, R198 ;  /* 0x000000c6b0af7220 */ /* 0x040fe20000410000 */
[----:B------:R-:W-:-:S03]  /*3810*/  SEL R171, R176, R171, P6 ;  /* 0x000000abb0ab7207 */ /* 0x000fc60003000000 */
[----:B------:R-:W-:-:S08]  /*3820*/  FFMA.FTZ R79, R175, R177, R79 ;  /* 0x000000b1af4f7223 */ /* 0x000fd0000001004f */
[----:B------:R-:W0:Y:S01]  /*3830*/  @P5 LDC.64 R176, c[0x0][0x308] ;  /* 0x0000c200ffb05b82 */ /* 0x000e220000000a00 */
[----:B--2---:R-:W-:Y:S01]  /*3840*/  FMUL.FTZ R175, R182, R175 ;  /* 0x000000afb6af7220 */ /* 0x004fe20000410000 */
[----:B0-----:R-:W-:-:S05]  /*3850*/  @P5 IMAD.WIDE.U32 R176, R199, 0x20, R176 ;  /* 0x00000020c7b05825 */ /* 0x001fca00078e00b0 */
[----:B------:R-:W-:Y:S04]  /*3860*/  @P5 STG.E.128 desc[UR4][R176.64], R164 ;  /* 0x000000a4b0005986 */ /* 0x000fe8000c101d04 */
[----:B------:R0:W-:Y:S02]  /*3870*/  @P5 STG.E.128 desc[UR4][R176.64+0x10], R168 ;  /* 0x000010a8b0005986 */ /* 0x0001e4000c101d04 */
[----:B0-----:R-:W-:-:S05]  /*3880*/  FMUL.FTZ R176, R183, R180 ;  /* 0x000000b4b7b07220 */ /* 0x001fca0000410000 */
[----:B------:R-:W-:Y:S02]  /*3890*/  F2FP.BF16.F32.PACK_AB R175, R175, R176 ;  /* 0x000000b0afaf723e */ /* 0x000fe400000010ff */
[----:B------:R-:W0:Y:S02]  /*38a0*/  LDC.64 R176, c[0x0][0x2f8] ;  /* 0x0000be00ffb07b82 */ /* 0x000e240000000a00 */
[----:B0-----:R-:W-:-:S05]  /*38b0*/  IMAD.WIDE.U32 R176, R199, 0x10, R176 ;  /* 0x00000010c7b07825 */ /* 0x001fca00078e00b0 */
[----:B------:R0:W-:Y:S01]  /*38c0*/  STG.E.128 desc[UR4][R176.64], R172 ;  /* 0x000000acb0007986 */ /* 0x0001e2000c101d04 */
[----:B------:R-:W-:-:S07]  /*38d0*/  IADD3 R199, R199, 0x80, RZ ;  /* 0x00000080c7c77810 */ /* 0x000fce0007ffe0ff */
.L_x_7145:
[----:B------:R-:W-:Y:S05]  /*38e0*/  BSYNC B0 ;  /* 0x0000000000007941 */ /* 0x000fea0003800000 */
.L_x_7144:
[----:B------:R-:W-:Y:S04]  /*38f0*/  BSSY B0, `(.L_x_7146) ;  /* 0x0000071000007945 */ /* 0x000fe80003800000 */
[----:B------:R-:W-:Y:S05]  /*3900*/  @!P0 BRA `(.L_x_7147) ;  /* 0x0000000400bc8947 */ /* 0x000fea0003800000 */
[----:B0-----:R-:W0:Y:S01]  /*3910*/  LDC.64 R172, c[0x0][0x220] ;  /* 0x00008800ffac7b82 */ /* 0x001e220000000a00 */
[----:B------:R-:W2:Y:S04]  /*3920*/  LDL R177, [R1+0x40] ;  /* 0x0000400001b17983 */ /* 0x000ea80000100800 */
[----:B------:R-:W3:Y:S04]  /*3930*/  LDL R180, [R1+0x10] ;  /* 0x0000100001b47983 */ /* 0x000ee80000100800 */
[----:B------:R-:W4:Y:S04]  /*3940*/  LDL R224, [R1+0x140] ;  /* 0x0001400001e07983 */ /* 0x000f280000100800 */
[----:B------:R-:W4:Y:S01]  /*3950*/  LDL R216, [R1+0x144] ;  /* 0x0001440001d87983 */ /* 0x000f220000100800 */
[----:B------:R-:W-:Y:S01]  /*3960*/  ISETP.NE.U32.AND P5, PT, RZ, UR8, PT ;  /* 0x00000008ff007c0c */ /* 0x000fe2000bfa5070 */
[----:B------:R-:W-:-:S02]  /*3970*/  FFMA.FTZ R176, R223, R179, R178 ;  /* 0x000000b3dfb07223 */ /* 0x000fc400000100b2 */
[----:B------:R-:W4:Y:S04]  /*3980*/  LDL R204, [R1+0xc] ;  /* 0x00000c0001cc7983 */ /* 0x000f280000100800 */
[----:B------:R-:W4:Y:S01]  /*3990*/  LDL R183, [R1+0x8] ;  /* 0x0000080001b77983 */ /* 0x000f220000100800 */
[----:B0-----:R-:W-:-:S03]  /*39a0*/  IMAD.WIDE.U32 R172, R199, 0x10, R172 ;  /* 0x00000010c7ac7825 */ /* 0x001fc600078e00ac */
[----:B------:R-:W4:Y:S04]  /*39b0*/  LDL R215, [R1+0x4] ;  /* 0x0000040001d77983 */ /* 0x000f280000100800 */
[----:B------:R-:W4:Y:S04]  /*39c0*/  LDL R182, [R1] ;  /* 0x0000000001b67983 */ /* 0x000f280000100800 */
[----:B------:R-:W4:Y:S01]  /*39d0*/  LDG.E.128 R172, desc[UR4][R172.64] ;  /* 0x00000004acac7981 */ /* 0x000f22000c1e1d00 */
[----:B------:R-:W-:Y:S02]  /*39e0*/  ISETP.NE.AND.EX P5, PT, RZ, UR9, PT, P5 ;  /* 0x00000009ff007c0c */ /* 0x000fe4000bfa5350 */
[----:B------:R-:W-:-:S04]  /*39f0*/  ISETP.NE.U32.AND P6, PT, RZ, UR14, PT ;  /* 0x0000000eff007c0c */ /* 0x000fc8000bfc5070 */
[----:B------:R-:W-:Y:S01]  /*3a00*/  ISETP.NE.AND.EX P6, PT, RZ, UR15, PT, P6 ;  /* 0x0000000fff007c0c */ /* 0x000fe2000bfc5360 */
[----:B--2---:R-:W-:Y:S01]  /*3a10*/  FADD.FTZ R176, R177, -R176 ;  /* 0x800000b0b1b07221 */ /* 0x004fe20000010000 */
[----:B------:R-:W-:-:S03]  /*3a20*/  FFMA.FTZ R177, R213, R179, R178 ;  /* 0x000000b3d5b17223 */ /* 0x000fc600000100b2 */
[----:B-----5:R-:W-:Y:S01]  /*3a30*/  FMUL.FTZ R176, R197, R176 ;  /* 0x000000b0c5b07220 */ /* 0x020fe20000410000 */
[----:B---3--:R-:W-:-:S04]  /*3a40*/  FADD.FTZ R177, R180, -R177 ;  /* 0x800000b1b4b17221 */ /* 0x008fc80000010000 */
[----:B------:R-:W-:Y:S01]  /*3a50*/  FMUL.FTZ R177, R197, R177 ;  /* 0x000000b1c5b17220 */ /* 0x000fe20000410000 */
[----:B------:R-:W-:-:S03]  /*3a60*/  @P5 FADD.FTZ R176, R32, R176 ;  /* 0x000000b020b05221 */ /* 0x000fc60000010000 */
[----:B------:R-:W-:Y:S02]  /*3a70*/  @P5 FADD.FTZ R177, R33, R177 ;  /* 0x000000b121b15221 */ /* 0x000fe40000010000 */
[----:B------:R-:W-:-:S03]  /*3a80*/  SEL R164, R176, R164, P6 ;  /* 0x000000a4b0a47207 */ /* 0x000fc60003000000 */
[C---:B------:R-:W-:Y:S01]  /*3a90*/  SEL R165, R177.reuse, R165, P6 ;  /* 0x000000a5b1a57207 */ /* 0x040fe20003000000 */
[-C--:B------:R-:W-:Y:S01]  /*3aa0*/  FMUL.FTZ R177, R177, R198.reuse ;  /* 0x000000c6b1b17220 */ /* 0x080fe20000410000 */
[C---:B----4-:R-:W-:Y:S02]  /*3ab0*/  PRMT R181, R172.reuse, 0x7632, R181 ;  /* 0x00007632acb57816 */ /* 0x050fe400000000b5 */
[----:B------:R-:W-:Y:S01]  /*3ac0*/  SHF.L.U32 R180, R172, 0x10, RZ ;  /* 0x00000010acb47819 */ /* 0x000fe200000006ff */
[----:B------:R-:W-:Y:S01]  /*3ad0*/  FMUL.FTZ R172, R176, R198 ;  /* 0x000000c6b0ac7220 */ /* 0x000fe20000410000 */
[----:B------:R-:W-:-:S03]  /*3ae0*/  SHF.L.U32 R176, R181, 0x10, RZ ;  /* 0x00000010b5b07819 */ /* 0x000fc600000006ff */
[----:B------:R-:W-:Y:S01]  /*3af0*/  FFMA.FTZ R72, R172, R180, R72 ;  /* 0x000000b4ac487223 */ /* 0x000fe20000010048 */
[----:B------:R-:W-:Y:S01]  /*3b00*/  FMUL.FTZ R172, R224, R172 ;  /* 0x000000ace0ac7220 */ /* 0x000fe20000410000 */
[----:B------:R-:W-:Y:S01]  /*3b10*/  FFMA.FTZ R73, R177, R176, R73 ;  /* 0x000000b0b1497223 */ /* 0x000fe20000010049 */
[----:B------:R-:W-:Y:S01]  /*3b20*/  FMUL.FTZ R177, R216, R177 ;  /* 0x000000b1d8b17220 */ /* 0x000fe20000410000 */
[----:B------:R-:W2:Y:S04]  /*3b30*/  LDL R224, [R1+0x148] ;  /* 0x0001480001e07983 */ /* 0x000ea80000100800 */
[----:B------:R-:W3:Y:S01]  /*3b40*/  LDL R216, [R1+0x14c] ;  /* 0x00014c0001d87983 */ /* 0x000ee20000100800 */
[----:B------:R-:W-:Y:S01]  /*3b50*/  F2FP.BF16.F32.PACK_AB R172, R177, R172 ;  /* 0x000000acb1ac723e */ /* 0x000fe200000010ff */
[-CC-:B------:R-:W-:Y:S01]  /*3b60*/  FFMA.FTZ R177, R212, R179.reuse, R178.reuse ;  /* 0x000000b3d4b17223 */ /* 0x180fe200000100b2 */
[----:B------:R-:W-:-:S03]  /*3b70*/  FFMA.FTZ R176, R211, R179, R178 ;  /* 0x000000b3d3b07223 */ /* 0x000fc600000100b2 */
[----:B------:R-:W-:Y:S01]  /*3b80*/  FADD.FTZ R177, R204, -R177 ;  /* 0x800000b1ccb17221 */ /* 0x000fe20000010000 */
[----:B------:R-:W-:Y:S01]  /*3b90*/  FADD.FTZ R176, R183, -R176 ;  /* 0x800000b0b7b07221 */ /* 0x000fe20000010000 */
[----:B------:R-:W4:Y:S02]  /*3ba0*/  LDL R204, [R1+0x130] ;  /* 0x0001300001cc7983 */ /* 0x000f240000100800 */
[C---:B------:R-:W-:Y:S01]  /*3bb0*/  FMUL.FTZ R177, R197.reuse, R177 ;  /* 0x000000b1c5b17220 */ /* 0x040fe20000410000 */
[----:B------:R-:W-:Y:S01]  /*3bc0*/  FMUL.FTZ R176, R197, R176 ;  /* 0x000000b0c5b07220 */ /* 0x000fe20000410000 */
[----:B------:R-:W4:Y:S02]  /*3bd0*/  LDL R183, [R1+0x134] ;  /* 0x0001340001b77983 */ /* 0x000f240000100800 */
[----:B------:R-:W-:Y:S01]  /*3be0*/  @P5 FADD.FTZ R177, R34, R177 ;  /* 0x000000b122b15221 */ /* 0x000fe20000010000 */
[----:B------:R-:W-:Y:S01]  /*3bf0*/  @P5 FADD.FTZ R176, R35, R176 ;  /* 0x000000b023b05221 */ /* 0x000fe20000010000 */
[----:B------:R-:W-:-:S02]  /*3c00*/  PRMT R181, R173, 0x7632, R181 ;  /* 0x00007632adb57816 */ /* 0x000fc400000000b5 */
[----:B------:R-:W-:Y:S01]  /*3c10*/  SHF.L.U32 R180, R173, 0x10, RZ ;  /* 0x00000010adb47819 */ /* 0x000fe200000006ff */
[C---:B------:R-:W-:Y:S01]  /*3c20*/  FMUL.FTZ R173, R177.reuse, R198 ;  /* 0x000000c6b1ad7220 */ /* 0x040fe20000410000 */
[----:B------:R-:W-:Y:S02]  /*3c30*/  SEL R166, R177, R166, P6 ;  /* 0x000000a6b1a67207 */ /* 0x000fe40003000000 */
[----:B------:R-:W-:Y:S02]  /*3c40*/  SHF.L.U32 R177, R181, 0x10, RZ ;  /* 0x00000010b5b17819 */ /* 0x000fe400000006ff */
[C---:B------:R-:W-:Y:S01]  /*3c50*/  SEL R167, R176.reuse, R167, P6 ;  /* 0x000000a7b0a77207 */ /* 0x040fe20003000000 */
[----:B------:R-:W-:Y:S01]  /*3c60*/  FMUL.FTZ R176, R176, R198 ;  /* 0x000000c6b0b07220 */ /* 0x000fe20000410000 */
[----:B------:R-:W-:Y:S01]  /*3c70*/  FFMA.FTZ R74, R173, R180, R74 ;  /* 0x000000b4ad4a7223 */ /* 0x000fe2000001004a */
[----:B------:R-:W4:Y:S02]  /*3c80*/  LDL R181, [R1+0x13c] ;  /* 0x00013c0001b57983 */ /* 0x000f240000100800 */
[----:B------:R-:W-:Y:S01]  /*3c90*/  FFMA.FTZ R75, R176, R177, R75 ;  /* 0x000000b1b04b7223 */ /* 0x000fe2000001004b */
[----:B------:R-:W-:Y:S01]  /*3ca0*/  SHF.L.U32 R177, R174, 0x10, RZ ;  /* 0x00000010aeb17819 */ /* 0x000fe200000006ff */
[----:B--2---:R-:W-:Y:S01]  /*3cb0*/  FMUL.FTZ R173, R224, R173 ;  /* 0x000000ade0ad7220 */ /* 0x004fe20000410000 */
[----:B---3--:R-:W-:-:S05]  /*3cc0*/  FMUL.FTZ R176, R216, R176 ;  /* 0x000000b0d8b07220 */ /* 0x008fca0000410000 */
[----:B------:R-:W-:Y:S01]  /*3cd0*/  F2FP.BF16.F32.PACK_AB R173, R176, R173 ;  /* 0x000000adb0ad723e */ /* 0x000fe200000010ff */
[----:B------:R-:W-:-:S04]  /*3ce0*/  FFMA.FTZ R176, R210, R179, R178 ;  /* 0x000000b3d2b07223 */ /* 0x000fc800000100b2 */
[----:B------:R-:W-:-:S04]  /*3cf0*/  FADD.FTZ R176, R215, -R176 ;  /* 0x800000b0d7b07221 */ /* 0x000fc80000010000 */
[----:B------:R-:W-:-:S04]  /*3d00*/  FMUL.FTZ R176, R197, R176 ;  /* 0x000000b0c5b07220 */ /* 0x000fc80000410000 */
[----:B------:R-:W-:-:S05]  /*3d10*/  @P5 FADD.FTZ R176, R28, R176 ;  /* 0x000000b01cb05221 */ /* 0x000fca0000010000 */
[C---:B------:R-:W-:Y:S01]  /*3d20*/  SEL R168, R176.reuse, R168, P6 ;  /* 0x000000a8b0a87207 */ /* 0x040fe20003000000 */
[----:B------:R-:W-:-:S04]  /*3d30*/  FMUL.FTZ R176, R176, R198 ;  /* 0x000000c6b0b07220 */ /* 0x000fc80000410000 */
[----:B------:R-:W-:Y:S01]  /*3d40*/  FFMA.FTZ R68, R176, R177, R68 ;  /* 0x000000b1b0447223 */ /* 0x000fe20000010044 */
[----:B------:R-:W-:-:S04]  /*3d50*/  FFMA.FTZ R177, R209, R179, R178 ;  /* 0x000000b3d1b17223 */ /* 0x000fc800000100b2 */
[----:B------:R-:W-:Y:S02]  /*3d60*/  FADD.FTZ R177, R182, -R177 ;  /* 0x800000b1b6b17221 */ /* 0x000fe40000010000 */
[----:B------:R-:W2:Y:S02]  /*3d70*/  LDL R182, [R1+0x138] ;  /* 0x0001380001b67983 */ /* 0x000ea40000100800 */
[----:B------:R-:W-:Y:S01]  /*3d80*/  FMUL.FTZ R177, R197, R177 ;  /* 0x000000b1c5b17220 */ /* 0x000fe20000410000 */
[----:B------:R-:W-:-:S03]  /*3d90*/  PRMT R174, R174, 0x7632, R174 ;  /* 0x00007632aeae7816 */ /* 0x000fc600000000ae */
[----:B------:R-:W-:Y:S01]  /*3da0*/  @P5 FADD.FTZ R177, R29, R177 ;  /* 0x000000b11db15221 */ /* 0x000fe20000010000 */
[----:B------:R-:W-:-:S03]  /*3db0*/  SHF.L.U32 R180, R174, 0x10, RZ ;  /* 0x00000010aeb47819 */ /* 0x000fc600000006ff */
[----:B------:R-:W-:Y:S01]  /*3dc0*/  FMUL.FTZ R174, R177, R198 ;  /* 0x000000c6b1ae7220 */ /* 0x000fe20000410000 */
[----:B----4-:R-:W-:-:S03]  /*3dd0*/  FMUL.FTZ R176, R204, R176 ;  /* 0x000000b0ccb07220 */ /* 0x010fc60000410000 */
[----:B------:R-:W-:Y:S01]  /*3de0*/  FFMA.FTZ R69, R174, R180, R69 ;  /* 0x000000b4ae457223 */ /* 0x000fe20000010045 */
[----:B------:R-:W-:Y:S01]  /*3df0*/  FMUL.FTZ R174, R183, R174 ;  /* 0x000000aeb7ae7220 */ /* 0x000fe20000410000 */
[----:B------:R-:W-:Y:S01]  /*3e00*/  SEL R169, R177, R169, P6 ;  /* 0x000000a9b1a97207 */ /* 0x000fe20003000000 */
[----:B------:R-:W-:-:S03]  /*3e10*/  FFMA.FTZ R177, R208, R179, R178 ;  /* 0x000000b3d0b17223 */ /* 0x000fc600000100b2 */
[----:B------:R-:W-:Y:S01]  /*3e20*/  F2FP.BF16.F32.PACK_AB R174, R174, R176 ;  /* 0x000000b0aeae723e */ /* 0x000fe200000010ff */
[----:B------:R-:W-:Y:S01]  /*3e30*/  FFMA.FTZ R176, R207, R179, R178 ;  /* 0x000000b3cfb07223 */ /* 0x000fe200000100b2 */
[----:B------:R-:W-:-:S03]  /*3e40*/  FADD.FTZ R177, R252, -R177 ;  /* 0x800000b1fcb17221 */ /* 0x000fc60000010000 */
[----:B------:R-:W-:Y:S01]  /*3e50*/  FADD.FTZ R176, R251, -R176 ;  /* 0x800000b0fbb07221 */ /* 0x000fe20000010000 */
[----:B------:R-:W-:-:S03]  /*3e60*/  FMUL.FTZ R177, R197, R177 ;  /* 0x000000b1c5b17220 */ /* 0x000fc60000410000 */
[----:B------:R-:W-:Y:S01]  /*3e70*/  FMUL.FTZ R176, R197, R176 ;  /* 0x000000b0c5b07220 */ /* 0x000fe20000410000 */
[----:B------:R-:W-:-:S03]  /*3e80*/  @P5 FADD.FTZ R177, R30, R177 ;  /* 0x000000b11eb15221 */ /* 0x000fc60000010000 */
[----:B------:R-:W-:Y:S01]  /*3e90*/  @P5 FADD.FTZ R176, R31, R176 ;  /* 0x000000b01fb05221 */ /* 0x000fe20000010000 */
[----:B------:R-:W-:-:S04]  /*3ea0*/  ISETP.NE.U32.AND P5, PT, RZ, UR14, PT ;  /* 0x0000000eff007c0c */ /* 0x000fc8000bfa5070 */
[----:B------:R-:W-:Y:S01]  /*3eb0*/  ISETP.NE.AND.EX P5, PT, RZ, UR15, PT, P5 ;  /* 0x0000000fff007c0c */ /* 0x000fe2000bfa5350 */
[C---:B------:R-:W-:Y:S01]  /*3ec0*/  FMUL.FTZ R180, R177.reuse, R198 ;  /* 0x000000c6b1b47220 */ /* 0x040fe20000410000 */
[----:B------:R-:W-:Y:S02]  /*3ed0*/  SEL R170, R177, R170, P6 ;  /* 0x000000aab1aa7207 */ /* 0x000fe40003000000 */
[C---:B------:R-:W-:Y:S02]  /*3ee0*/  SHF.L.U32 R177, R175.reuse, 0x10, RZ ;  /* 0x00000010afb17819 */ /* 0x040fe400000006ff */
[----:B------:R-:W-:-:S03]  /*3ef0*/  PRMT R175, R175, 0x7632, R175 ;  /* 0x00007632afaf7816 */ /* 0x000fc600000000af */
[----:B------:R-:W-:Y:S01]  /*3f00*/  FFMA.FTZ R70, R180, R177, R70 ;  /* 0x000000b1b4467223 */ /* 0x000fe20000010046 */
[----:B------:R-:W-:Y:S01]  /*3f10*/  SHF.L.U32 R177, R175, 0x10, RZ ;  /* 0x00000010afb17819 */ /* 0x000fe200000006ff */
[C---:B------:R-:W-:Y:S01]  /*3f20*/  FMUL.FTZ R175, R176.reuse, R198 ;  /* 0x000000c6b0af7220 */ /* 0x040fe20000410000 */
[----:B------:R-:W-:Y:S02]  /*3f30*/  SEL R171, R176, R171, P6 ;  /* 0x000000abb0ab7207 */ /* 0x000fe40003000000 */
[----:B------:R-:W-:Y:S01]  /*3f40*/  @P5 LEA R176, P6, R199, UR14, 0x5 ;  /* 0x0000000ec7b05c11 */ /* 0x000fe2000f8c28ff */
[----:B------:R-:W-:-:S03]  /*3f50*/  FFMA.FTZ R71, R175, R177, R71 ;  /* 0x000000b1af477223 */ /* 0x000fc60000010047 */
[----:B------:R-:W-:Y:S01]  /*3f60*/  @P5 LEA.HI.X R177, R199, UR15, RZ, 0x5, P6 ;  /* 0x0000000fc7b15c11 */ /* 0x000fe2000b0f2cff */
[----:B------:R-:W-:-:S04]  /*3f70*/  FMUL.FTZ R175, R181, R175 ;  /* 0x000000afb5af7220 */ /* 0x000fc80000410000 */
[----:B------:R-:W-:Y:S04]  /*3f80*/  @P5 STG.E.128 desc[UR4][R176.64], R164 ;  /* 0x000000a4b0005986 */ /* 0x000fe8000c101d04 */
[----:B------:R2:W-:Y:S02]  /*3f90*/  @P5 STG.E.128 desc[UR4][R176.64+0x10], R168 ;  /* 0x000010a8b0005986 */ /* 0x0005e4000c101d04 */
[----:B--2---:R-:W-:-:S05]  /*3fa0*/  FMUL.FTZ R176, R182, R180 ;  /* 0x000000b4b6b07220 */ /* 0x004fca0000410000 */
[----:B------:R-:W-:Y:S02]  /*3fb0*/  F2FP.BF16.F32.PACK_AB R175, R175, R176 ;  /* 0x000000b0afaf723e */ /* 0x000fe400000010ff */
[----:B------:R-:W-:-:S04]  /*3fc0*/  LEA R176, P5, R199, UR16, 0x4 ;  /* 0x00000010c7b07c11 */ /* 0x000fc8000f8a20ff */
[----:B------:R-:W-:-:S05]  /*3fd0*/  LEA.HI.X R177, R199, UR17, RZ, 0x4, P5 ;  /* 0x00000011c7b17c11 */ /* 0x000fca000a8f24ff */
[----:B------:R1:W-:Y:S01]  /*3fe0*/  STG.E.128 desc[UR4][R176.64], R172 ;  /* 0x000000acb0007986 */ /* 0x0003e2000c101d04 */
[----:B------:R-:W-:-:S07]  /*3ff0*/  IADD3 R199, R199, 0x80, RZ ;  /* 0x00000080c7c77810 */ /* 0x000fce0007ffe0ff */
.L_x_7147:
[----:B------:R-:W-:Y:S05]  /*4000*/  BSYNC B0 ;  /* 0x0000000000007941 */ /* 0x000fea0003800000 */
.L_x_7146:
[----:B------:R-:W-:Y:S04]  /*4010*/  BSSY B0, `(.L_x_7148) ;  /* 0x000006c000007945 */ /* 0x000fe80003800000 */
[----:B------:R-:W-:Y:S05]  /*4020*/  @!P1 BRA `(.L_x_7149) ;  /* 0x0000000400a89947 */ /* 0x000fea0003800000 */
[----:B01----:R-:W0:Y:S01]  /*4030*/  LDC.64 R172, c[0x0][0x220] ;  /* 0x00008800ffac7b82 */ /* 0x003e220000000a00 */
[----:B------:R-:W2:Y:S04]  /*4040*/  LDL R177, [R1+0x3c] ;  /* 0x00003c0001b17983 */ /* 0x000ea80000100800 */
[----:B------:R-:W3:Y:S04]  /*4050*/  LDL R224, [R1+0x100] ;  /* 0x0001000001e07983 */ /* 0x000ee80000100800 */
[----:B------:R-:W4:Y:S04]  /*4060*/  LDL R216, [R1+0x104] ;  /* 0x0001040001d87983 */ /* 0x000f280000100800 */
[----:B------:R-:W4:Y:S04]  /*4070*/  LDL R182, [R1+0x10c] ;  /* 0x00010c0001b67983 */ /* 0x000f280000100800 */
[----:B------:R-:W4:Y:S01]  /*4080*/  LDL R215, [R1+0x108] ;  /* 0x0001080001d77983 */ /* 0x000f220000100800 */
[----:B------:R-:W-:Y:S01]  /*4090*/  ISETP.NE.U32.AND P5, PT, RZ, UR8, PT ;  /* 0x00000008ff007c0c */ /* 0x000fe2000bfa5070 */
[----:B------:R-:W-:-:S02]  /*40a0*/  FFMA.FTZ R176, R222, R179, R178 ;  /* 0x000000b3deb07223 */ /* 0x000fc400000100b2 */
[----:B------:R-:W4:Y:S01]  /*40b0*/  LDL R204, [R1+0xf0] ;  /* 0x0000f00001cc7983 */ /* 0x000f220000100800 */
[----:B0-----:R-:W-:-:S03]  /*40c0*/  IMAD.WIDE.U32 R172, R199, 0x10, R172 ;  /* 0x00000010c7ac7825 */ /* 0x001fc600078e00ac */
[----:B------:R-:W4:Y:S04]  /*40d0*/  LDL R183, [R1+0xf4] ;  /* 0x0000f40001b77983 */ /* 0x000f280000100800 */
[----:B------:R-:W3:Y:S01]  /*40e0*/  LDG.E.128 R172, desc[UR4][R172.64] ;  /* 0x00000004acac7981 */ /* 0x000ee2000c1e1d00 */
[----:B------:R-:W-:Y:S02]  /*40f0*/  ISETP.NE.AND.EX P5, PT, RZ, UR9, PT, P5 ;  /* 0x00000009ff007c0c */ /* 0x000fe4000bfa5350 */
[----:B------:R-:W-:-:S04]  /*4100*/  ISETP.NE.U32.AND P6, PT, RZ, UR14, PT ;  /* 0x0000000eff007c0c */ /* 0x000fc8000bfc5070 */
[----:B------:R-:W-:Y:S01]  /*4110*/  ISETP.NE.AND.EX P6, PT, RZ, UR15, PT, P6 ;  /* 0x0000000fff007c0c */ /* 0x000fe2000bfc5360 */
[----:B--2---:R-:W-:Y:S01]  /*4120*/  FADD.FTZ R176, R177, -R176 ;  /* 0x800000b0b1b07221 */ /* 0x004fe20000010000 */
[----:B------:R-:W-:-:S04]  /*4130*/  FFMA.FTZ R177, R206, R179, R178 ;  /* 0x000000b3ceb17223 */ /* 0x000fc800000100b2 */
[----:B------:R-:W-:Y:S01]  /*4140*/  FADD.FTZ R177, R250, -R177 ;  /* 0x800000b1fab17221 */ /* 0x000fe20000010000 */
[----:B-----5:R-:W-:-:S03]  /*4150*/  FMUL.FTZ R176, R197, R176 ;  /* 0x000000b0c5b07220 */ /* 0x020fc60000410000 */
[----:B------:R-:W-:Y:S01]  /*4160*/  FMUL.FTZ R177, R197, R177 ;  /* 0x000000b1c5b17220 */ /* 0x000fe20000410000 */
[----:B------:R-:W-:-:S03]  /*4170*/  @P5 FADD.FTZ R176, R24, R176 ;  /* 0x000000b018b05221 */ /* 0x000fc60000010000 */
[----:B------:R-:W-:Y:S02]  /*4180*/  @P5 FADD.FTZ R177, R25, R177 ;  /* 0x000000b119b15221 */ /* 0x000fe40000010000 */
[----:B------:R-:W-:-:S03]  /*4190*/  SEL R164, R176, R164, P6 ;  /* 0x000000a4b0a47207 */ /* 0x000fc60003000000 */
        /* <DEDUP_REMOVED lines=10> */
[----:B------:R-:W-:-:S04]  /*4240*/  FFMA.FTZ R176, R202, R179, R178 ;  /* 0x000000b3cab07223 */ /* 0x000fc800000100b2 */
[----:B------:R-:W-:Y:S01]  /*4250*/  F2FP.BF16.F32.PACK_AB R172, R177, R172 ;  /* 0x000000acb1ac723e */ /* 0x000fe200000010ff */
[----:B------:R-:W-:Y:S01]  /*4260*/  FFMA.FTZ R177, R205, R179, R178 ;  /* 0x000000b3cdb17223 */ /* 0x000fe200000100b2 */
[----:B------:R-:W-:-:S03]  /*4270*/  FADD.FTZ R176, R248, -R176 ;  /* 0x800000b0f8b07221 */ /* 0x000fc60000010000 */
[----:B------:R-:W-:Y:S01]  /*4280*/  FADD.FTZ R177, R249, -R177 ;  /* 0x800000b1f9b17221 */ /* 0x000fe20000010000 */
[----:B------:R-:W-:-:S03]  /*4290*/  FMUL.FTZ R176, R197, R176 ;  /* 0x000000b0c5b07220 */ /* 0x000fc60000410000 */
[----:B------:R-:W-:Y:S01]  /*42a0*/  FMUL.FTZ R177, R197, R177 ;  /* 0x000000b1c5b17220 */ /* 0x000fe20000410000 */
[----:B------:R-:W-:Y:S01]  /*42b0*/  @P5 FADD.FTZ R176, R27, R176 ;  /* 0x000000b01bb05221 */ /* 0x000fe20000010000 */
[C---:B------:R-:W-:Y:S02]  /*42c0*/  PRMT R181, R173.reuse, 0x7632, R181 ;  /* 0x00007632adb57816 */ /* 0x040fe400000000b5 */
[----:B------:R-:W-:Y:S01]  /*42d0*/  @P5 FADD.FTZ R177, R26, R177 ;  /* 0x000000b11ab15221 */ /* 0x000fe20000010000 */
[----:B------:R-:W-:Y:S02]  /*42e0*/  SHF.L.U32 R180, R173, 0x10, RZ ;  /* 0x00000010adb47819 */ /* 0x000fe400000006ff */
[C---:B------:R-:W-:Y:S01]  /*42f0*/  SEL R167, R176.reuse, R167, P6 ;  /* 0x000000a7b0a77207 */ /* 0x040fe20003000000 */
[C---:B------:R-:W-:Y:S01]  /*4300*/  FMUL.FTZ R173, R177.reuse, R198 ;  /* 0x000000c6b1ad7220 */ /* 0x040fe20000410000 */
[----:B------:R-:W-:Y:S01]  /*4310*/  SEL R166, R177, R166, P6 ;  /* 0x000000a6b1a67207 */ /* 0x000fe20003000000 */
[----:B------:R-:W-:Y:S01]  /*4320*/  FMUL.FTZ R176, R176, R198 ;  /* 0x000000c6b0b07220 */ /* 0x000fe20000410000 */
[----:B------:R-:W-:-:S02]  /*4330*/  SHF.L.U32 R177, R181, 0x10, RZ ;  /* 0x00000010b5b17819 */ /* 0x000fc400000006ff */
[----:B------:R-:W2:Y:S03]  /*4340*/  LDL R181, [R1+0xfc] ;  /* 0x0000fc0001b57983 */ /* 0x000ea60000100800 */
[----:B------:R-:W-:Y:S01]  /*4350*/  FFMA.FTZ R67, R176, R177, R67 ;  /* 0x000000b1b0437223 */ /* 0x000fe20000010043 */
[----:B------:R-:W-:Y:S02]  /*4360*/  FMUL.FTZ R176, R182, R176 ;  /* 0x000000b0b6b07220 */ /* 0x000fe40000410000 */
[----:B------:R-:W3:Y:S01]  /*4370*/  LDL R182, [R1+0xf8] ;  /* 0x0000f80001b67983 */ /* 0x000ee20000100800 */
[----:B------:R-:W-:Y:S01]  /*4380*/  FFMA.FTZ R66, R173, R180, R66 ;  /* 0x000000b4ad427223 */ /* 0x000fe20000010042 */
[----:B------:R-:W-:-:S05]  /*4390*/  FMUL.FTZ R173, R215, R173 ;  /* 0x000000add7ad7220 */ /* 0x000fca0000410000 */
        /* <DEDUP_REMOVED lines=10> */
[----:B------:R-:W-:Y:S01]  /*4440*/  FADD.FTZ R177, R246, -R177 ;  /* 0x800000b1f6b17221 */ /* 0x000fe20000010000 */
[----:B------:R-:W-:-:S03]  /*4450*/  PRMT R174, R174, 0x7632, R174 ;  /* 0x00007632aeae7816 */ /* 0x000fc600000000ae */
[----:B------:R-:W-:Y:S01]  /*4460*/  FMUL.FTZ R177, R197, R177 ;  /* 0x000000b1c5b17220 */ /* 0x000fe20000410000 */
[----:B------:R-:W-:-:S03]  /*4470*/  SHF.L.U32 R180, R174, 0x10, RZ ;  /* 0x00000010aeb47819 */ /* 0x000fc600000006ff */
[----:B------:R-:W-:-:S04]  /*4480*/  @P5 FADD.FTZ R177, R21, R177 ;  /* 0x000000b115b15221 */ /* 0x000fc80000010000 */
[----:B------:R-:W-:Y:S01]  /*4490*/  FMUL.FTZ R174, R177, R198 ;  /* 0x000000c6b1ae7220 */ /* 0x000fe20000410000 */
[----:B------:R-:W-:-:S03]  /*44a0*/  FMUL.FTZ R176, R204, R176 ;  /* 0x000000b0ccb07220 */ /* 0x000fc60000410000 */
        /* <DEDUP_REMOVED lines=24> */
[----:B------:R-:W-:-:S05]  /*4630*/  @P5 LEA.HI.X R177, R199, UR15, RZ, 0x5, P6 ;  /* 0x0000000fc7b15c11 */ /* 0x000fca000b0f2cff */
[----:B------:R-:W-:Y:S04]  /*4640*/  @P5 STG.E.128 desc[UR4][R176.64], R164 ;  /* 0x000000a4b0005986 */ /* 0x000fe8000c101d04 */
[----:B------:R3:W-:Y:S01]  /*4650*/  @P5 STG.E.128 desc[UR4][R176.64+0x10], R168 ;  /* 0x000010a8b0005986 */ /* 0x0007e2000c101d04 */
[----:B--2---:R-:W-:Y:S01]  /*4660*/  FMUL.FTZ R175, R181, R175 ;  /* 0x000000afb5af7220 */ /* 0x004fe20000410000 */
[----:B---3--:R-:W-:-:S05]  /*4670*/  FMUL.FTZ R176, R182, R180 ;  /* 0x000000b4b6b07220 */ /* 0x008fca0000410000 */
[----:B------:R-:W-:Y:S02]  /*4680*/  F2FP.BF16.F32.PACK_AB R175, R175, R176 ;  /* 0x000000b0afaf723e */ /* 0x000fe400000010ff */
[----:B------:R-:W-:-:S04]  /*4690*/  LEA R176, P5, R199, UR16, 0x4 ;  /* 0x00000010c7b07c11 */ /* 0x000fc8000f8a20ff */
[----:B------:R-:W-:-:S05]  /*46a0*/  LEA.HI.X R177, R199, UR17, RZ, 0x4, P5 ;  /* 0x00000011c7b17c11 */ /* 0x000fca000a8f24ff */
[----:B------:R2:W-:Y:S01]  /*46b0*/  STG.E.128 desc[UR4][R176.64], R172 ;  /* 0x000000acb0007986 */ /* 0x0005e2000c101d04 */
[----:B------:R-:W-:-:S07]  /*46c0*/  IADD3 R199, R199, 0x80, RZ ;  /* 0x00000080c7c77810 */ /* 0x000fce0007ffe0ff */
.L_x_7149:
[----:B------:R-:W-:Y:S05]  /*46d0*/  BSYNC B0 ;  /* 0x0000000000007941 */ /* 0x000fea0003800000 */
.L_x_7148:
[----:B------:R-:W-:Y:S04]  /*46e0*/  BSSY B0, `(.L_x_7150) ;  /* 0x000006c000007945 */ /* 0x000fe80003800000 */
[----:B------:R-:W-:Y:S05]  /*46f0*/  @!P2 BRA `(.L_x_7151) ;  /* 0x0000000400a8a947 */ /* 0x000fea0003800000 */
[----:B012---:R-:W0:Y:S01]  /*4700*/  LDC.64 R172, c[0x0][0x220] ;  /* 0x00008800ffac7b82 */ /* 0x007e220000000a00 */
        /* <DEDUP_REMOVED lines=105> */
.L_x_7151:
[----:B------:R-:W-:Y:S05]  /*4da0*/  BSYNC B0 ;  /* 0x0000000000007941 */ /* 0x000fea0003800000 */
.L_x_7150:
[----:B------:R-:W-:Y:S01]  /*4db0*/  LOP3.LUT P5, RZ, R2, 0x4, RZ, 0xc0, !PT ;  /* 0x0000000402ff7812 */ /* 0x000fe200078ac0ff */
[----:B------:R-:W-:-:S12]  /*4dc0*/  BSSY B0, `(.L_x_7152) ;  /* 0x000006f000007945 */ /* 0x000fd80003800000 */
[----:B------:R-:W-:Y:S05]  /*4dd0*/  @!P5 BRA `(.L_x_7153) ;  /* 0x0000000400b4d947 */ /* 0x000fea0003800000 */
[----:B0123--:R-:W0:Y:S01]  /*4de0*/  LDC.64 R172, c[0x0][0x220] ;  /* 0x00008800ffac7b82 */ /* 0x00fe220000000a00 */
[----:B------:R-:W2:Y:S04]  /*4df0*/  LDL R177, [R1+0x34] ;  /* 0x0000340001b17983 */ /* 0x000ea80000100800 */
[----:B------:R-:W3:Y:S04]  /*4e00*/  LDL R216, [R1+0x80] ;  /* 0x0000800001d87983 */ /* 0x000ee80000100800 */
        /* <DEDUP_REMOVED lines=31> */
[----:B------:R-:W-:Y:S01]  /*5000*/  PRMT R181, R173, 0x7632, R181 ;  /* 0x00007632adb57816 */ /* 0x000fe200000000b5 */
[----:B------:R-:W2:Y:S03]  /*5010*/  LDL R215, [R1+0x70] ;  /* 0x0000700001d77983 */ /* 0x000ea60000100800 */
[----:B------:R-:W-:Y:S01]  /*5020*/  F2FP.BF16.F32.PACK_AB R176, R176, R172 ;  /* 0x000000acb0b0723e */ /* 0x000fe200000010ff */
[----:B------:R-:W-:-:S04]  /*5030*/  FFMA.FTZ R172, R193, R179, R178 ;  /* 0x000000b3c1ac7223 */ /* 0x000fc800000100b2 */
[----:B------:R-:W-:Y:S01]  /*5040*/  FADD.FTZ R177, R204, -R172 ;  /* 0x800000acccb17221 */ /* 0x000fe20000010000 */
[----:B------:R-:W-:Y:S01]  /*5050*/  FFMA.FTZ R172, R196, R179, R178 ;  /* 0x000000b3c4ac7223 */ /* 0x000fe200000100b2 */
[----:B------:R-:W-:Y:S01]  /*5060*/  SHF.L.U32 R180, R173, 0x10, RZ ;  /* 0x00000010adb47819 */ /* 0x000fe200000006ff */
[----:B------:R-:W3:Y:S02]  /*5070*/  LDL R204, [R1+0x78] ;  /* 0x0000780001cc7983 */ /* 0x000ee40000100800 */
[----:B------:R-:W-:Y:S01]  /*5080*/  FADD.FTZ R172, R235, -R172 ;  /* 0x800000acebac7221 */ /* 0x000fe20000010000 */
[----:B------:R-:W-:-:S03]  /*5090*/  FMUL.FTZ R177, R197, R177 ;  /* 0x000000b1c5b17220 */ /* 0x000fc60000410000 */
[----:B------:R-:W-:Y:S01]  /*50a0*/  FMUL.FTZ R172, R197, R172 ;  /* 0x000000acc5ac7220 */ /* 0x000fe20000410000 */
[----:B------:R-:W-:-:S03]  /*50b0*/  @P5 FADD.FTZ R177, R10, R177 ;  /* 0x000000b10ab15221 */ /* 0x000fc60000010000 */
[----:B------:R-:W-:Y:S01]  /*50c0*/  @P5 FADD.FTZ R172, R11, R172 ;  /* 0x000000ac0bac5221 */ /* 0x000fe20000010000 */
[C---:B------:R-:W-:Y:S01]  /*50d0*/  FMUL.FTZ R173, R177.reuse, R198 ;  /* 0x000000c6b1ad7220 */ /* 0x040fe20000410000 */
[----:B------:R-:W-:Y:S02]  /*50e0*/  SEL R166, R177, R166, P6 ;  /* 0x000000a6b1a67207 */ /* 0x000fe40003000000 */
[----:B------:R-:W-:Y:S02]  /*50f0*/  SHF.L.U32 R177, R181, 0x10, RZ ;  /* 0x00000010b5b17819 */ /* 0x000fe400000006ff */
[C---:B------:R-:W-:Y:S01]  /*5100*/  SEL R167, R172.reuse, R167, P6 ;  /* 0x000000a7aca77207 */ /* 0x040fe20003000000 */
[----:B------:R-:W-:-:S04]  /*5110*/  FMUL.FTZ R172, R172, R198 ;  /* 0x000000c6acac7220 */ /* 0x000fc80000410000 */
[----:B------:R-:W-:Y:S01]  /*5120*/  FFMA.FTZ R51, R172, R177, R51 ;  /* 0x000000b1ac337223 */ /* 0x000fe20000010033 */
[----:B------:R-:W-:Y:S02]  /*5130*/  FMUL.FTZ R172, R182, R172 ;  /* 0x000000acb6ac7220 */ /* 0x000fe40000410000 */
[----:B------:R-:W4:Y:S01]  /*5140*/  LDL R182, [R1+0x74] ;  /* 0x0000740001b67983 */ /* 0x000f220000100800 */
[----:B------:R-:W-:Y:S01]  /*5150*/  FFMA.FTZ R50, R173, R180, R50 ;  /* 0x000000b4ad327223 */ /* 0x000fe20000010032 */
[----:B------:R-:W-:Y:S02]  /*5160*/  FMUL.FTZ R173, R183, R173 ;  /* 0x000000adb7ad7220 */ /* 0x000fe40000410000 */
[----:B------:R-:W3:Y:S03]  /*5170*/  LDL R183, [R1+0x7c] ;  /* 0x00007c0001b77983 */ /* 0x000ee60000100800 */
        /* <DEDUP_REMOVED lines=29> */
[----:B------:R0:W-:Y:S02]  /*5350*/  @P5 STG.E.128 desc[UR4][R172.64+0x10], R168 ;  /* 0x000010a8ac005986 */ /* 0x0001e4000c101d04 */
[----:B0-----:R-:W-:Y:S01]  /*5360*/  PRMT R172, R174, 0x7632, R172 ;  /* 0x00007632aeac7816 */ /* 0x001fe200000000ac */
[----:B------:R-:W-:-:S03]  /*5370*/  FMUL.FTZ R174, R181, R198 ;  /* 0x000000c6b5ae7220 */ /* 0x000fc60000410000 */
[----:B------:R-:W-:-:S05]  /*5380*/  SHF.L.U32 R172, R172, 0x10, RZ ;  /* 0x00000010acac7819 */ /* 0x000fca00000006ff */
[----:B------:R-:W-:Y:S01]  /*5390*/  FFMA.FTZ R45, R174, R172, R45 ;  /* 0x000000acae2d7223 */ /* 0x000fe2000001002d */
[----:B------:R-:W-:-:S04]  /*53a0*/  LEA R172, P5, R199, UR16, 0x4 ;  /* 0x00000010c7ac7c11 */ /* 0x000fc8000f8a20ff */
[----:B------:R-:W-:Y:S02]  /*53b0*/  LEA.HI.X R173, R199, UR17, RZ, 0x4, P5 ;  /* 0x00000011c7ad7c11 */ /* 0x000fe4000a8f24ff */
[----:B------:R-:W-:Y:S01]  /*53c0*/  LOP3.LUT P0, RZ, R2, 0x8, RZ, 0xc0, !PT ;  /* 0x0000000802ff7812 */ /* 0x000fe2000780c0ff */
[----:B--2---:R-:W-:Y:S01]  /*53d0*/  FMUL.FTZ R180, R215, R180 ;  /* 0x000000b4d7b47220 */ /* 0x004fe20000410000 */
[----:B----4-:R-:W-:Y:S01]  /*53e0*/  FMUL.FTZ R181, R182, R174 ;  /* 0x000000aeb6b57220 */ /* 0x010fe20000410000 */
[-C--:B------:R-:W-:Y:S01]  /*53f0*/  FMUL.FTZ R182, R179, R198.reuse ;  /* 0x000000c6b3b67220 */ /* 0x080fe20000410000 */
[----:B------:R-:W-:Y:S01]  /*5400*/  SHF.L.U32 R179, R175, 0x10, RZ ;  /* 0x00000010afb37819 */ /* 0x000fe200000006ff */
[----:B------:R-:W-:-:S04]  /*5410*/  FMUL.FTZ R174, R178, R198 ;  /* 0x000000c6b2ae7220 */ /* 0x000fc80000410000 */
[----:B------:R-:W-:Y:S01]  /*5420*/  FFMA.FTZ R46, R174, R179, R46 ;  /* 0x000000b3ae2e7223 */ /* 0x000fe2000001002e */
[----:B---3--:R-:W-:Y:S01]  /*5430*/  FMUL.FTZ R174, R204, R174 ;  /* 0x000000aeccae7220 */ /* 0x008fe20000410000 */
[----:B------:R-:W-:Y:S01]  /*5440*/  FMUL.FTZ R179, R183, R182 ;  /* 0x000000b6b7b37220 */ /* 0x000fe20000410000 */
[----:B------:R-:W-:-:S04]  /*5450*/  F2FP.BF16.F32.PACK_AB R178, R181, R180 ;  /* 0x000000b4b5b2723e */ /* 0x000fc800000010ff */
[----:B------:R-:W-:-:S05]  /*5460*/  F2FP.BF16.F32.PACK_AB R179, R179, R174 ;  /* 0x000000aeb3b3723e */ /* 0x000fca00000010ff */
[----:B------:R4:W-:Y:S01]  /*5470*/  STG.E.128 desc[UR4][R172.64], R176 ;  /* 0x000000b0ac007986 */ /* 0x0009e2000c101d04 */
[----:B------:R-:W-:-:S04]  /*5480*/  PRMT R175, R175, 0x7632, R175 ;  /* 0x00007632afaf7816 */ /* 0x000fc800000000af */
[----:B------:R-:W-:-:S05]  /*5490*/  SHF.L.U32 R175, R175, 0x10, RZ ;  /* 0x00000010afaf7819 */ /* 0x000fca00000006ff */
[----:B------:R-:W-:-:S07]  /*54a0*/  FFMA.FTZ R47, R182, R175, R47 ;  /* 0x000000afb62f7223 */ /* 0x000fce000001002f */
.L_x_7153:
[----:B------:R-:W-:Y:S05]  /*54b0*/  BSYNC B0 ;  /* 0x0000000000007941 */ /* 0x000fea0003800000 */
.L_x_7152:
[----:B01234-:R-:W-:Y:S02]  /*54c0*/  SEL R172, RZ, 0x1, P4 ;  /* 0x00000001ffac7807 */ /* 0x01ffe40002000000 */
[----:B-----5:R-:W-:-:S03]  /*54d0*/  IADD3 R0, R0, UR18, RZ ;  /* 0x0000001200007c10 */ /* 0x020fc6000fffe0ff */
[----:B------:R1:W-:Y:S01]  /*54e0*/  STL.S16 [R1+0x44], R172 ;  /* 0x000044ac01007387 */ /* 0x0003e20000100600 */
[----:B------:R-:W-:-:S13]  /*54f0*/  ISETP.GE.AND P4, PT, R0, UR19, PT ;  /* 0x0000001300007c0c */ /* 0x000fda000bf86270 */
[----:B-1----:R-:W-:Y:S05]  /*5500*/  @!P4 BRA `(.L_x_7154) ;  /* 0xffffffb80040c947 */ /* 0x002fea000383ffff */
.L_x_7132:
[----:B------:R-:W2:Y:S04]  /*5510*/  LDL.LU R173, [R1+0x48] ;  /* 0x0000480001ad7983 */ /* 0x000ea80000300800 */
[----:B------:R-:W3:Y:S01]  /*5520*/  LDL.LU R172, [R1+0x4c] ;  /* 0x00004c0001ac7983 */ /* 0x000ee20000300800 */
[----:B------:R-:W0:Y:S01]  /*5530*/  S2UR UR6, SR_CTAID.X ;  /* 0x00000000000679c3 */ /* 0x000e220000002500 */
[----:B------:R-:W-:Y:S01]  /*5540*/  LOP3.LUT P4, RZ, R2, 0x2, RZ, 0xc0, !PT ;  /* 0x0000000202ff7812 */ /* 0x000fe2000788c0ff */
[----:B------:R-:W-:Y:S01]  /*5550*/  BSSY B0, `(.L_x_7155) ;  /* 0x0000013000007945 */ /* 0x000fe20003800000 */
[----:B------:R-:W0:Y:S02]  /*5560*/  S2R R0, SR_TID.X ;  /* 0x0000000000007919 */ /* 0x000e240000002100 */
[----:B0-----:R-:W-:-:S05]  /*5570*/  LEA.HI R0, R0, UR6, RZ, 0x19 ;  /* 0x0000000600007c11 */ /* 0x001fca000f8fc8ff */
[----:B--2---:R-:W-:-:S05]  /*5580*/  IMAD R0, R0, R173, RZ ;  /* 0x000000ad00007224 */ /* 0x004fca00078e02ff */
[----:B---3--:R-:W-:Y:S01]  /*5590*/  LEA.HI R11, R0, R172, RZ, 0x1d ;  /* 0x000000ac000b7211 */ /* 0x008fe200078fe8ff */
[----:B------:R-:W-:Y:S06]  /*55a0*/  @!P4 BRA `(.L_x_7156) ;  /* 0x000000000034c947 */ /* 0x000fec0003800000 */
        /* <DEDUP_REMOVED lines=13> */
.L_x_7156:
[----:B------:R-:W-:Y:S05]  /*5680*/  BSYNC B0 ;  /* 0x0000000000007941 */ /* 0x000fea0003800000 */
.L_x_7155:
        /* <DEDUP_REMOVED lines=15> */
.L_x_7158:
[----:B------:R-:W-:Y:S05]  /*5780*/  BSYNC B0 ;  /* 0x0000000000007941 */ /* 0x000fea0003800000 */
.L_x_7157:
        /* <DEDUP_REMOVED lines=15> */
.L_x_7160:
[----:B------:R-:W-:Y:S05]  /*5880*/  BSYNC B0 ;  /* 0x0000000000007941 */ /* 0x000fea0003800000 */
.L_x_7159:
        /* <DEDUP_REMOVED lines=15> */
.L_x_7162:
[----:B------:R-:W-:Y:S05]  /*5980*/  BSYNC B0 ;  /* 0x0000000000007941 */ /* 0x000fea0003800000 */
.L_x_7161:
[----:B------:R-:W-:-:S13]  /*5990*/  LOP3.LUT P0, RZ, R2, 0x4, RZ, 0xc0, !PT ;  /* 0x0000000402ff7812 */ /* 0x000fda000780c0ff */
[----:B------:R-:W-:Y:S05]  /*59a0*/  @!P0 EXIT ;  /* 0x000000000000894d */ /* 0x000fea0003800000 */
[----:B------:R-:W1:Y:S08]  /*59b0*/  LDC.64 R2, c[0x0][0x2d0] ;  /* 0x0000b400ff027b82 */ /* 0x000e700000000a00 */
[----:B0--34-:R-:W0:Y:S08]  /*59c0*/  LDC.64 R4, c[0x0][0x2d8] ;  /* 0x0000b600ff047b82 */ /* 0x019e300000000a00 */
        /* <DEDUP_REMOVED lines=11> */
.L_x_7143:
[----:B------:R-:W-:Y:S01]  /*5a80*/  HFMA2.MMA R172, -RZ, RZ, 0, 9.5367431640625e-07 ;  /* 0x00000010ffac7435 */ /* 0x000fe200000001ff */
[----:B------:R-:W-:Y:S02]  /*5a90*/  MOV R176, R216 ;  /* 0x000000d800b07202 */ /* 0x000fe40000000f00 */
[----:B------:R-:W-:Y:S02]  /*5aa0*/  MOV R173, 0x1f ;  /* 0x0000001f00ad7802 */ /* 0x000fe40000000f00 */
[----:B0-----:R-:W-:-:S07]  /*5ab0*/  MOV R175, 0xffffffff ;  /* 0xffffffff00af7802 */ /* 0x001fce0000000f00 */
[----:B-----5:R-:W-:Y:S05]  /*5ac0*/  WARPSYNC.COLLECTIVE R175, `(.L_x_7163) ;  /* 0x00000000af087348 */ /* 0x020fea0003c00000 */
[----:B------:R0:W1:Y:S02]  /*5ad0*/  SHFL.DOWN P6, R179, R176, R172, R173 ;  /* 0x080000acb0b37389 */ /* 0x00006400000c00ad */
[----:B01---5:R-:W-:Y:S01]  /*5ae0*/  ENDCOLLECTIVE ;  /* 0x000000000000791b */ /* 0x023fe20003800000 */
.L_x_7163:
[----:B------:R-:W-:Y:S02]  /*5af0*/  MOV R176, R215 ;  /* 0x000000d700b07202 */ /* 0x000fe40000000f00 */
[----:B------:R-:W-:-:S05]  /*5b00*/  MOV R172, R179 ;  /* 0x000000b300ac7202 */ /* 0x000fca0000000f00 */
[----:B------:R-:W-:Y:S01]  /*5b10*/  FADD.FTZ R177, R172, R216 ;  /* 0x000000d8acb17221 */ /* 0x000fe20000010000 */
[----:B------:R-:W-:-:S11]  /*5b20*/  HFMA2.MMA R172, -RZ, RZ, 0, 9.5367431640625e-07 ;  /* 0x00000010ffac7435 */ /* 0x000fd600000001ff */
[----:B------:R-:W-:Y:S05]  /*5b30*/  WARPSYNC.COLLECTIVE R175, `(.L_x_7164) ;  /* 0x00000000af087348 */ /* 0x000fea0003c00000 */
[----:B------:R0:W1:Y:S02]  /*5b40*/  SHFL.DOWN P6, R179, R176, R172, R173 ;  /* 0x080000acb0b37389 */ /* 0x00006400000c00ad */
[----:B01----:R-:W-:Y:S01]  /*5b50*/  ENDCOLLECTIVE ;  /* 0x000000000000791b */ /* 0x003fe20003800000 */
.L_x_7164:
[----:B------:R-:W-:Y:S02]  /*5b60*/  MOV R176, R177 ;  /* 0x000000b100b07202 */ /* 0x000fe40000000f00 */
[----:B------:R-:W-:-:S05]  /*5b70*/  MOV R172, R179 ;  /* 0x000000b300ac7202 */ /* 0x000fca0000000f00 */
[----:B------:R-:W-:Y:S01]  /*5b80*/  FADD.FTZ R178, R172, R215 ;  /* 0x000000d7acb27221 */ /* 0x000fe20000010000 */
[----:B------:R-:W-:-:S11]  /*5b90*/  HFMA2.MMA R172, -RZ, RZ, 0, 4.76837158203125e-07 ;  /* 0x00000008ffac7435 */ /* 0x000fd600000001ff */
[----:B------:R-:W-:Y:S05]  /*5ba0*/  WARPSYNC.COLLECTIVE R175, `(.L_x_7165) ;  /* 0x00000000af087348 */ /* 0x000fea0003c00000 */
[----:B------:R0:W1:Y:S02]  /*5bb0*/  SHFL.DOWN P6, R179, R176, R172, R173 ;  /* 0x080000acb0b37389 */ /* 0x00006400000c00ad */
[----:B01----:R-:W-:Y:S01]  /*5bc0*/  ENDCOLLECTIVE ;  /* 0x000000000000791b */ /* 0x003fe20003800000 */
.L_x_7165:
[----:B------:R-:W-:Y:S02]  /*5bd0*/  MOV R176, R178 ;  /* 0x000000b200b07202 */ /* 0x000fe40000000f00 */
[----:B------:R-:W-:-:S05]  /*5be0*/  MOV R172, R179 ;  /* 0x000000b300ac7202 */ /* 0x000fca0000000f00 */
[----:B------:R-:W-:Y:S01]  /*5bf0*/  FADD.FTZ R177, R177, R172 ;  /* 0x000000acb1b17221 */ /* 0x000fe20000010000 */
[----:B------:R-:W-:-:S11]  /*5c00*/  HFMA2.MMA R172, -RZ, RZ, 0, 4.76837158203125e-07 ;  /* 0x00000008ffac7435 */ /* 0x000fd600000001ff */
[----:B------:R-:W-:Y:S05]  /*5c10*/  WARPSYNC.COLLECTIVE R175, `(.L_x_7166) ;  /* 0x00000000af087348 */ /* 0x000fea0003c00000 */
[----:B------:R0:W1:Y:S02]  /*5c20*/  SHFL.DOWN P6, R179, R176, R172, R173 ;  /* 0x080000acb0b37389 */ /* 0x00006400000c00ad */
[----:B01----:R-:W-:Y:S01]  /*5c30*/  ENDCOLLECTIVE ;  /* 0x000000000000791b */ /* 0x003fe20003800000 */
.L_x_7166:
[----:B------:R-:W-:Y:S02]  /*5c40*/  MOV R176, R177 ;  /* 0x000000b100b07202 */ /* 0x000fe40000000f00 */
[----:B------:R-:W-:-:S05]  /*5c50*/  MOV R172, R179 ;  /* 0x000000b300ac7202 */ /* 0x000fca0000000f00 */
[----:B------:R-:W-:Y:S01]  /*5c60*/  FADD.FTZ R178, R178, R172 ;  /* 0x000000acb2b27221 */ /* 0x000fe20000010000 */
[----:B------:R-:W-:-:S11]  /*5c70*/  HFMA2.MMA R172, -RZ, RZ, 0, 2.384185791015625e-07 ;  /* 0x00000004ffac7435 */ /* 0x000fd600000001ff */
[----:B------:R-:W-:Y:S05]  /*5c80*/  WARPSYNC.COLLECTIVE R175, `(.L_x_7167) ;  /* 0x00000000af087348 */ /* 0x000fea0003c00000 */
[----:B------:R0:W1:Y:S02]  /*5c90*/  SHFL.DOWN P6, R179, R176, R172, R173 ;  /* 0x080000acb0b37389 */ /* 0x00006400000c00ad */
[----:B01----:R-:W-:Y:S01]  /*5ca0*/  ENDCOLLECTIVE ;  /* 0x000000000000791b */ /* 0x003fe20003800000 */
.L_x_7167:
[----:B------:R-:W-:Y:S02]  /*5cb0*/  MOV R176, R178 ;  /* 0x000000b200b07202 */ /* 0x000fe40000000f00 */
[----:B------:R-:W-:-:S05]  /*5cc0*/  MOV R172, R179 ;  /* 0x000000b300ac7202 */ /* 0x000fca0000000f00 */
[----:B------:R-:W-:Y:S01]  /*5cd0*/  FADD.FTZ R177, R177, R172 ;  /* 0x000000acb1b17221 */ /* 0x000fe20000010000 */
[----:B------:R-:W-:-:S11]  /*5ce0*/  HFMA2.MMA R172, -RZ, RZ, 0, 2.384185791015625e-07 ;  /* 0x00000004ffac7435 */ /* 0x000fd600000001ff */
[----:B------:R-:W-:Y:S05]  /*5cf0*/  WARPSYNC.COLLECTIVE R175, `(.L_x_7168) ;  /* 0x00000000af087348 */ /* 0x000fea0003c00000 */
[----:B------:R0:W1:Y:S02]  /*5d00*/  SHFL.DOWN P6, R179, R176, R172, R173 ;  /* 0x080000acb0b37389 */ /* 0x00006400000c00ad */
[----:B01----:R-:W-:Y:S01]  /*5d10*/  ENDCOLLECTIVE ;  /* 0x000000000000791b */ /* 0x003fe20003800000 */
.L_x_7168:
[----:B------:R-:W-:Y:S02]  /*5d20*/  MOV R176, R177 ;  /* 0x000000b100b07202 */ /* 0x000fe40000000f00 */
[----:B------:R-:W-:-:S05]  /*5d30*/  MOV R172, R179 ;  /* 0x000000b300ac7202 */ /* 0x000fca0000000f00 */
[----:B------:R-:W-:Y:S01]  /*5d40*/  FADD.FTZ R178, R178, R172 ;  /* 0x000000acb2b27221 */ /* 0x000fe20000010000 */
[----:B------:R-:W-:-:S11]  /*5d50*/  HFMA2.MMA R172, -RZ, RZ, 0, 1.1920928955078125e-07 ;  /* 0x00000002ffac7435 */ /* 0x000fd600000001ff */
[----:B------:R-:W-:Y:S05]  /*5d60*/  WARPSYNC.COLLECTIVE R175, `(.L_x_7169) ;  /* 0x00000000af087348 */ /* 0x000fea0003c00000 */
[----:B------:R0:W1:Y:S02]  /*5d70*/  SHFL.DOWN P6, R179, R176, R172, R173 ;  /* 0x080000acb0b37389 */ /* 0x00006400000c00ad */
[----:B01----:R-:W-:Y:S01]  /*5d80*/  ENDCOLLECTIVE ;  /* 0x000000000000791b */ /* 0x003fe20003800000 */
.L_x_7169:
[----:B------:R-:W-:Y:S02]  /*5d90*/  MOV R176, R178 ;  /* 0x000000b200b07202 */ /* 0x000fe40000000f00 */
[----:B------:R-:W-:-:S05]  /*5da0*/  MOV R172, R179 ;  /* 0x000000b300ac7202 */ /* 0x000fca0000000f00 */
[----:B------:R-:W-:Y:S01]  /*5db0*/  FADD.FTZ R177, R177, R172 ;  /* 0x000000acb1b17221 */ /* 0x000fe20000010000 */
[----:B------:R-:W-:-:S11]  /*5dc0*/  HFMA2.MMA R172, -RZ, RZ, 0, 1.1920928955078125e-07 ;  /* 0x00000002ffac7435 */ /* 0x000fd600000001ff */
[----:B------:R-:W-:Y:S05]  /*5dd0*/  WARPSYNC.COLLECTIVE R175, `(.L_x_7170) ;  /* 0x00000000af087348 */ /* 0x000fea0003c00000 */
[----:B------:R0:W1:Y:S02]  /*5de0*/  SHFL.DOWN P6, R179, R176, R172, R173 ;  /* 0x080000acb0b37389 */ /* 0x00006400000c00ad */
[----:B01----:R-:W-:Y:S01]  /*5df0*/  ENDCOLLECTIVE ;  /* 0x000000000000791b */ /* 0x003fe20003800000 */
.L_x_7170:
[----:B------:R-:W-:Y:S02]  /*5e00*/  MOV R176, R177 ;  /* 0x000000b100b07202 */ /* 0x000fe40000000f00 */
[----:B------:R-:W-:-:S05]  /*5e10*/  MOV R172, R179 ;  /* 0x000000b300ac7202 */ /* 0x000fca0000000f00 */
[----:B------:R-:W-:Y:S01]  /*5e20*/  FADD.FTZ R178, R178, R172 ;  /* 0x000000acb2b27221 */ /* 0x000fe20000010000 */
[----:B------:R-:W-:-:S11]  /*5e30*/  HFMA2.MMA R172, -RZ, RZ, 0, 5.9604644775390625e-08 ;  /* 0x00000001ffac7435 */ /* 0x000fd600000001ff */
[----:B------:R-:W-:Y:S05]  /*5e40*/  WARPSYNC.COLLECTIVE R175, `(.L_x_7171) ;  /* 0x00000000af087348 */ /* 0x000fea0003c00000 */
[----:B------:R0:W1:Y:S02]  /*5e50*/  SHFL.DOWN P6, R179, R176, R172, R173 ;  /* 0x080000acb0b37389 */ /* 0x00006400000c00ad */
[----:B01----:R-:W-:Y:S01]  /*5e60*/  ENDCOLLECTIVE ;  /* 0x000000000000791b */ /* 0x003fe20003800000 */
.L_x_7171:
[----:B------:R-:W-:Y:S02]  /*5e70*/  MOV R176, R178 ;  /* 0x000000b200b07202 */ /* 0x000fe40000000f00 */
[----:B------:R-:W-:-:S07]  /*5e80*/  MOV R180, R179 ;  /* 0x000000b300b47202 */ /* 0x000fce0000000f00 */
[----:B------:R-:W-:Y:S05]  /*5e90*/  WARPSYNC.COLLECTIVE R175, `(.L_x_7172) ;  /* 0x00000000af087348 */ /* 0x000fea0003c00000 */
[----:B------:R0:W1:Y:S02]  /*5ea0*/  SHFL.DOWN P6, R179, R176, R172, R173 ;  /* 0x080000acb0b37389 */ /* 0x00006400000c00ad */
[----:B01----:R-:W-:Y:S01]  /*5eb0*/  ENDCOLLECTIVE ;  /* 0x000000000000791b */ /* 0x003fe20003800000 */
.L_x_7172:
[----:B------:R-:W-:Y:S01]  /*5ec0*/  MOV R173, R179 ;  /* 0x000000b300ad7202 */ /* 0x000fe20000000f00 */
[----:B------:R-:W-:Y:S06]  /*5ed0*/  BRA `(.L_x_7173) ;  /* 0xffffffd000487947 */ /* 0x000fec000383ffff */
.L_x_7174:
        /* <DEDUP_REMOVED lines=10> */
.L_x_16554:


//--------------------- .text._ZN10layer_norm13ln_bwd_kernelINS_13Kernel_traitsIf13__nv_bfloat16fS2_fjLj5120ELj1ELj1ELj4ELj16ENS_18Kernel_traits_baseILj5120EfS2_fS2_fjLj128EEEEELb0ELb1ELb0ELb1EEEvNS_9BwdParamsE --------------------------
	.section	.text._ZN10layer_norm13ln_bwd_kernelINS_13Kernel_traitsIf13__nv_bfloat16fS2_fjLj5120ELj1ELj1ELj4ELj16ENS_18Kernel_traits_baseILj5120EfS2_fS2_fjLj128EEEEELb0ELb1ELb0ELb1EEEvNS_9BwdParamsE,"ax",@progbits
	.align	128
        .global         _ZN10layer_norm13ln_bwd_kernelINS_13Kernel_traitsIf13__nv_bfloat16fS2_fjLj5120ELj1ELj1ELj4ELj16ENS_18Kernel_traits_baseILj5120EfS2_fS2_fjLj128EEEEELb0ELb1ELb0ELb1EEEvNS_9BwdParamsE
        .type           _ZN10layer_norm13ln_bwd_kernelINS_13Kernel_traitsIf13__nv_bfloat16fS2_fjLj5120ELj1ELj1ELj4ELj16ENS_18Kernel_traits_baseILj5120EfS2_fS2_fjLj128EEEEELb0ELb1ELb0ELb1EEEvNS_9BwdParamsE,@function
        .size           _ZN10layer_norm13ln_bwd_kernelINS_13Kernel_traitsIf13__nv_bfloat16fS2_fjLj5120ELj1ELj1ELj4ELj16ENS_18Kernel_traits_baseILj5120EfS2_fS2_fjLj128EEEEELb0ELb1ELb0ELb1EEEvNS_9BwdParamsE,(.L_x_16555 - _ZN10layer_norm13ln_bwd_kernelINS_13Kernel_traitsIf13__nv_bfloat16fS2_fjLj5120ELj1ELj1ELj4ELj16ENS_18Kernel_traits_baseILj5120EfS2_fS2_fjLj128EEEEELb0ELb1ELb0ELb1EEEvNS_9BwdParamsE)
        .other          _ZN10layer_norm13ln_bwd_kernelINS_13Kernel_traitsIf13__nv_bfloat16fS2_fjLj5120ELj1ELj1ELj4ELj16ENS_18Kernel_traits_baseILj5120EfS2_fS2_fjLj128EEEEELb0ELb1ELb0ELb1EEEvNS_9BwdParamsE,@"STO_CUDA_ENTRY STV_DEFAULT"
_ZN10layer_norm13ln_bwd_kernelINS_13Kernel_traitsIf13__nv_bfloat16fS2_fjLj5120ELj1ELj1ELj4ELj16ENS_18Kernel_traits_baseILj5120EfS2_fS2_fjLj128EEEEELb0ELb1ELb0ELb1EEEvNS_9BwdParamsE:
.text._ZN10layer_norm13ln_bwd_kernelINS_13Kernel_traitsIf13__nv_bfloat16fS2_fjLj5120ELj1ELj1ELj4ELj16ENS_18Kernel_traits_baseILj5120EfS2_fS2_fjLj128EEEEELb0ELb1ELb0ELb1EEEvNS_9BwdParamsE:
        /* <DEDUP_REMOVED lines=76> */
.L_x_7175:
        /* <DEDUP_REMOVED lines=119> */
[----:B------:R-:W5:Y:S01]  /*0c30*/  LDG.E.128 R32, desc[UR6][R4.64] ;  /* 0x0000000604207981 */ /* 0x000f62000c1e1d00 */
[----:B------:R-:W-:-:S03]  /*0c40*/  HFMA2.MMA R26, -RZ, RZ, 0, 5.9604644775390625e-08 ;  /* 0x00000001ff1a7435 */ /* 0x000fc600000001ff */
[----:B------:R-:W5:Y:S01]  /*0c50*/  LDG.E.128 R36, desc[UR6][R4.64+0x10] ;  /* 0x0000100604247981 */ /* 0x000f62000c1e1d00 */
[----:B------:R-:W-:-:S03]  /*0c60*/  ISETP.NE.AND.EX P0, PT, RZ, UR5, PT, P0 ;  /* 0x00000005ff007c0c */ /* 0x000fc6000bf05300 */
[----:B------:R-:W5:Y:S01]  /*0c70*/  LDG.E.128 R40, desc[UR6][R4.64+0x1000] ;  /* 0x0010000604287981 */ /* 0x000f62000c1e1d00 */
[----:B------:R-:W-:-:S03]  /*0c80*/  CS2R R242, SRZ ;  /* 0x0000000000f27805 */ /* 0x000fc6000001ff00 */
        /* <DEDUP_REMOVED lines=11> */
[----:B------:R-:W-:-:S03]  /*0d40*/  MOV R216, RZ ;  /* 0x000000ff00d87202 */ /* 0x000fc60000000f00 */
[----:B------:R1:W5:Y:S01]  /*0d50*/  LDG.E.128 R68, desc[UR6][R4.64+0x4010] ;  /* 0x0040100604447981 */ /* 0x000362000c1e1d00 */
[----:B------:R-:W-:Y:S02]  /*0d60*/  CS2R R214, SRZ ;  /* 0x0000000000d67805 */ /* 0x000fe4000001ff00 */
[----:B------:R-:W-:Y:S02]  /*0d70*/  MOV R252, RZ ;  /* 0x000000ff00fc7202 */ /* 0x000fe40000000f00 */
[----:B------:R-:W-:Y:S02]  /*0d80*/  CS2R R250, SRZ ;  /* 0x0000000000fa7805 */ /* 0x000fe4000001ff00 */
[----:B------:R-:W-:Y:S02]  /*0d90*/  PLOP3.LUT P4, PT, PT, PT, UP0, 0x80, 0x0 ;  /* 0x000000000000781c */ /* 0x000fe40003f8f008 */
[----:B------:R-:W-:Y:S02]  /*0da0*/  CS2R R248, SRZ ;  /* 0x0000000000f87805 */ /* 0x000fe4000001ff00 */
[----:B------:R-:W-:Y:S01]  /*0db0*/  CS2R R246, SRZ ;  /* 0x0000000000f67805 */ /* 0x000fe2000001ff00 */
[----:B01----:R-:W-:-:S11]  /*0dc0*/  HFMA2.MMA R5, -RZ, RZ, 0, 0 ;  /* 0x00000000ff057435 */ /* 0x003fd600000001ff */
.L_x_7179:
[----:B------:R-:W0:Y:S01]  /*0dd0*/  S2R R3, SR_TID.X ;  /* 0x0000000000037919 */ /* 0x000e220000002100 */
[----:B------:R-:W1:Y:S01]  /*0de0*/  LDC.64 R218, c[0x0][0x250] ;  /* 0x00009400ffda7b82 */ /* 0x000e620000000a00 */
[----:B------:R-:W-:-:S05]  /*0df0*/  IMAD R117, R2, UR10, RZ ;  /* 0x0000000a02757c24 */ /* 0x000fca000f8e02ff */
[----:B------:R-:W-:Y:S02]  /*0e00*/  SHF.R.S32.HI R0, RZ, 0x1f, R117 ;  /* 0x0000001fff007819 */ /* 0x000fe40000011475 */
[----:B------:R-:W2:Y:S02]  /*0e10*/  LDC.64 R200, c[0x0][0x238] ;  /* 0x00008e00ffc87b82 */ /* 0x000ea40000000a00 */
[----:B------:R-:W-:Y:S02]  /*0e20*/  LEA.HI R117, R0, R117, RZ, 0x3 ;  /* 0x0000007500757211 */ /* 0x000fe400078f18ff */
[----:B------:R-:W-:-:S04]  /*0e30*/  SHF.R.S32.HI R0, RZ, 0x1f, R2 ;  /* 0x0000001fff007819 */ /* 0x000fc80000011402 */
[----:B------:R-:W3:Y:S01]  /*0e40*/  LDC.64 R196, c[0x0][0x2b8] ;  /* 0x0000ae00ffc47b82 */ /* 0x000ee20000000a00 */
[----:B-1----:R-:W-:-:S07]  /*0e50*/  IMAD.WIDE R218, R2, 0x4, R218 ;  /* 0x0000000402da7825 */ /* 0x002fce00078e02da */
[----:B------:R-:W1:Y:S01]  /*0e60*/  @P0 LDC.64 R6, c[0x0][0x270] ;  /* 0x00009c00ff060b82 */ /* 0x000e620000000a00 */
[----:B------:R-:W4:Y:S01]  /*0e70*/  LDG.E R218, desc[UR6][R218.64] ;  /* 0x00000006dada7981 */ /* 0x000f22000c1e1900 */
[----:B0-----:R-:W-:-:S06]  /*0e80*/  LOP3.LUT R3, R3, 0x7f, RZ, 0xc0, !PT ;  /* 0x0000007f03037812 */ /* 0x001fcc00078ec0ff */
[----:B------:R-:W0:Y:S01]  /*0e90*/  LDC.64 R22, c[0x0][0x2c8] ;  /* 0x0000b200ff167b82 */ /* 0x000e220000000a00 */
[----:B------:R-:W-:-:S04]  /*0ea0*/  LEA.HI.SX32 R117, R117, R3, 0x1d ;  /* 0x0000000375757211 */ /* 0x000fc800078feaff */
[C---:B------:R-:W-:Y:S02]  /*0eb0*/  IADD3 R189, R117.reuse, 0x100, RZ ;  /* 0x0000010075bd7810 */ /* 0x040fe40007ffe0ff */
[C---:B------:R-:W-:Y:S01]  /*0ec0*/  IADD3 R176, R117.reuse, 0x180, RZ ;  /* 0x0000018075b07810 */ /* 0x040fe20007ffe0ff */
[----:B------:R-:W4:Y:S01]  /*0ed0*/  LDC.64 R14, c[0x0][0x258] ;  /* 0x00009600ff0e7b82 */ /* 0x000f220000000a00 */
[C---:B------:R-:W-:Y:S02]  /*0ee0*/  IADD3 R194, R117.reuse, 0x80, RZ ;  /* 0x0000008075c27810 */ /* 0x040fe40007ffe0ff */
[----:B------:R-:W-:Y:S01]  /*0ef0*/  IADD3 R13, R117, 0x200, RZ ;  /* 0x00000200750d7810 */ /* 0x000fe20007ffe0ff */
[----:B--2---:R-:W-:Y:S01]  /*0f00*/  IMAD.WIDE.U32 R180, R189, 0x20, R200 ;  /* 0x00000020bdb47825 */ /* 0x004fe200078e00c8 */
[----:B-1----:R-:W-:-:S03]  /*0f10*/  @P0 LEA R6, P1, R2, R6, 0x1 ;  /* 0x0000000602060211 */ /* 0x002fc600078208ff */
[----:B------:R-:W-:Y:S01]  /*0f20*/  IMAD.WIDE.U32 R8, R176, 0x20, R200 ;  /* 0x00000020b0087825 */ /* 0x000fe200078e00c8 */
[----:B------:R-:W2:Y:S01]  /*0f30*/  LDG.E.128 R184, desc[UR6][R180.64] ;  /* 0x00000006b4b87981 */ /* 0x000ea2000c1e1d00 */
[----:B------:R-:W-:Y:S02]  /*0f40*/  @P0 LEA.HI.X R7, R2, R7, R0, 0x1, P1 ;  /* 0x0000000702070211 */ /* 0x000fe400008f0c00 */
[--C-:B------:R-:W-:Y:S01]  /*0f50*/  IMAD.WIDE.U32 R224, R117, 0x20, R200.reuse ;  /* 0x0000002075e07825 */ /* 0x100fe200078e00c8 */
[----:B------:R-:W2:Y:S03]  /*0f60*/  LDG.E.128 R172, desc[UR6][R8.64] ;  /* 0x0000000608ac7981 */ /* 0x000ea6000c1e1d00 */
[--C-:B------:R-:W-:Y:S01]  /*0f70*/  IMAD.WIDE.U32 R208, R194, 0x20, R200.reuse ;  /* 0x00000020c2d07825 */ /* 0x100fe200078e00c8 */
[----:B------:R-:W2:Y:S03]  /*0f80*/  LDG.E.128 R180, desc[UR6][R180.64+0x10] ;  /* 0x00001006b4b47981 */ /* 0x000ea6000c1e1d00 */
[----:B------:R-:W-:Y:S01]  /*0f90*/  IMAD.WIDE.U32 R200, R13, 0x20, R200 ;  /* 0x000000200dc87825 */ /* 0x000fe200078e00c8 */
[----:B------:R-:W2:Y:S03]  /*0fa0*/  LDG.E.128 R8, desc[UR6][R8.64+0x10] ;  /* 0x0000100608087981 */ /* 0x000ea6000c1e1d00 */
[--C-:B---3--:R-:W-:Y:S01]  /*0fb0*/  IMAD.WIDE.U32 R112, R189, 0x10, R196.reuse ;  /* 0x00000010bd707825 */ /* 0x108fe200078e00c4 */
[----:B------:R-:W3:Y:S05]  /*0fc0*/  LDG.E.128 R204, desc[UR6][R200.64] ;  /* 0x00000006c8cc7981 */ /* 0x000eea000c1e1d00 */
[----:B------:R-:W3:Y:S01]  /*0fd0*/  LDG.E.128 R112, desc[UR6][R112.64] ;  /* 0x0000000670707981 */ /* 0x000ee2000c1e1d00 */
[----:B0-----:R-:W-:Y:S01]  /*0fe0*/  ISETP.NE.U32.AND P1, PT, R22, RZ, PT ;  /* 0x000000ff1600720c */ /* 0x001fe20003f25070 */
[----:B------:R-:W-:-:S02]  /*0ff0*/  IMAD.WIDE.U32 R16, R117, 0x10, R196 ;  /* 0x0000001075107825 */ /* 0x000fc400078e00c4 */
[----:B------:R-:W3:Y:S01]  /*1000*/  LDG.E.128 R220, desc[UR6][R208.64] ;  /* 0x00000006d0dc7981 */ /* 0x000ee2000c1e1d00 */
[----:B------:R-:W-:Y:S01]  /*1010*/  ISETP.NE.AND.EX P1, PT, R23, RZ, PT, P1 ;  /* 0x000000ff1700720c */ /* 0x000fe20003f25310 */
[--C-:B------:R-:W-:Y:S02]  /*1020*/  IMAD.WIDE.U32 R28, R194, 0x10, R196.reuse ;  /* 0x00000010c21c7825 */ /* 0x100fe400078e00c4 */
[----:B------:R-:W3:Y:S02]  /*1030*/  LDG.E.128 R16, desc[UR6][R16.64] ;  /* 0x0000000610107981 */ /* 0x000ee4000c1e1d00 */
[--C-:B------:R-:W-:Y:S02]  /*1040*/  IMAD.WIDE.U32 R120, R176, 0x10, R196.reuse ;  /* 0x00000010b0787825 */ /* 0x100fe400078e00c4 */
[----:B------:R-:W3:Y:S04]  /*1050*/  LDG.E.128 R228, desc[UR6][R224.64] ;  /* 0x00000006e0e47981 */ /* 0x000ee8000c1e1d00 */
[----:B------:R-:W3:Y:S02]  /*1060*/  LDG.E.128 R200, desc[UR6][R200.64+0x10] ;  /* 0x00001006c8c87981 */ /* 0x000ee4000c1e1d00 */
[----:B------:R-:W0:Y:S02]  /*1070*/  @P1 LDC.64 R20, c[0x0][0x2c8] ;  /* 0x0000b200ff141b82 */ /* 0x000e240000000a00 */
[----:B------:R1:W3:Y:S04]  /*1080*/  @P0 LDG.E.U16 R0, desc[UR6][R6.64] ;  /* 0x0000000606000981 */ /* 0x0002e8000c1e1500 */
[----:B------:R-:W3:Y:S02]  /*1090*/  LDG.E.128 R208, desc[UR6][R208.64+0x10] ;  /* 0x00001006d0d07981 */ /* 0x000ee4000c1e1d00 */
[----:B------:R-:W0:Y:S01]  /*10a0*/  @P1 LDC.64 R24, c[0x0][0x2c8] ;  /* 0x0000b200ff181b82 */ /* 0x000e220000000a00 */
[----:B------:R-:W-:Y:S01]  /*10b0*/  IMAD.WIDE.U32 R196, R13, 0x10, R196 ;  /* 0x000000100dc47825 */ /* 0x000fe200078e00c4 */
[----:B------:R-:W3:Y:S04]  /*10c0*/  LDG.E.128 R120, desc[UR6][R120.64] ;  /* 0x0000000678787981 */ /* 0x000ee8000c1e1d00 */
[----:B------:R-:W3:Y:S02]  /*10d0*/  LDG.E.128 R224, desc[UR6][R224.64+0x10] ;  /* 0x00001006e0e07981 */ /* 0x000ee4000c1e1d00 */
[----:B-1----:R-:W1:Y:S02]  /*10e0*/  @P1 LDC.64 R6, c[0x0][0x2c8] ;  /* 0x0000b200ff061b82 */ /* 0x002e640000000a00 */
[----:B------:R-:W3:Y:S01]  /*10f0*/  LDG.E.128 R196, desc[UR6][R196.64] ;  /* 0x00000006c4c47981 */ /* 0x000ee2000c1e1d00 */
[----:B----4-:R-:W-:Y:S01]  /*1100*/  FSEL R218, R218, RZ, !P4 ;  /* 0x000000ffdada7208 */ /* 0x010fe20006000000 */
[----:B0-----:R-:W-:-:S04]  /*1110*/  @P1 IMAD.WIDE.U32 R20, R117, 0x20, R20 ;  /* 0x0000002075141825 */ /* 0x001fc800078e0014 */
[----:B------:R-:W0:Y:S01]  /*1120*/  @P1 LDC.64 R192, c[0x0][0x2c8] ;  /* 0x0000b200ffc01b82 */ /* 0x000e220000000a00 */
[----:B------:R-:W4:Y:S01]  /*1130*/  LDG.E.128 R28, desc[UR6][R28.64] ;  /* 0x000000061c1c7981 */ /* 0x000f22000c1e1d00 */
[----:B------:R-:W-:-:S03]  /*1140*/  @P1 IMAD.WIDE.U32 R24, R189, 0x20, R24 ;  /* 0x00000020bd181825 */ /* 0x000fc600078e0018 */
[----:B-----5:R-:W5:Y:S04]  /*1150*/  @P1 LDG.E.128 R124, desc[UR6][R20.64] ;  /* 0x00000006147c1981 */ /* 0x020f68000c1e1d00 */
[----:B------:R2:W5:Y:S04]  /*1160*/  @P1 LDG.E.128 R128, desc[UR6][R20.64+0x10] ;  /* 0x0000100614801981 */ /* 0x000568000c1e1d00 */
[----:B------:R-:W5:Y:S04]  /*1170*/  @P1 LDG.E.128 R140, desc[UR6][R24.64] ;  /* 0x00000006188c1981 */ /* 0x000f68000c1e1d00 */
[----:B------:R1:W5:Y:S01]  /*1180*/  @P1 LDG.E.128 R144, desc[UR6][R24.64+0x10] ;  /* 0x0000100618901981 */ /* 0x000362000c1e1d00 */
[C---:B--2---:R-:W-:Y:S01]  /*1190*/  FADD.FTZ R20, -R218.reuse, R180 ;  /* 0x000000b4da147221 */ /* 0x044fe20000010100 */
[C---:B------:R-:W-:Y:S01]  /*11a0*/  FADD.FTZ R180, -R218.reuse, R10 ;  /* 0x0000000adab47221 */ /* 0x040fe20000010100 */
[----:B---3--:R-:W-:Y:S01]  /*11b0*/  FADD.FTZ R10, -R218, R205 ;  /* 0x000000cdda0a7221 */ /* 0x008fe20000010100 */
[----:B-1----:R-:W-:-:S02]  /*11c0*/  PRMT R25, R114, 0x7632, R25 ;  /* 0x0000763272197816 */ /* 0x002fc40000000019 */
[----:B------:R-:W-:Y:S02]  /*11d0*/  SHF.L.U32 R205, R114, 0x10, RZ ;  /* 0x0000001072cd7819 */ /* 0x000fe400000006ff */
[----:B------:R-:W2:Y:S01]  /*11e0*/  LDL.LU R114, [R1+0x68] ;  /* 0x0000680001727983 */ /* 0x000ea20000300800 */
[----:B------:R-:W-:-:S04]  /*11f0*/  @P1 IMAD.WIDE.U32 R6, R194, 0x20, R6 ;  /* 0x00000020c2061825 */ /* 0x000fc800078e0006 */
[----:B0-----:R-:W-:Y:S01]  /*1200*/  @P1 IMAD.WIDE.U32 R192, R176, 0x20, R192 ;  /* 0x00000020b0c01825 */ /* 0x001fe200078e00c0 */
[----:B------:R-:W5:Y:S03]  /*1210*/  @P1 LDG.E.128 R132, desc[UR6][R6.64] ;  /* 0x0000000606841981 */ /* 0x000f66000c1e1d00 */
[----:B------:R-:W-:Y:S01]  /*1220*/  IMAD.WIDE R14, R2, 0x4, R14 ;  /* 0x00000004020e7825 */ /* 0x000fe200078e020e */
[----:B------:R0:W5:Y:S03]  /*1230*/  @P1 LDG.E.128 R136, desc[UR6][R6.64+0x10] ;  /* 0x0000100606881981 */ /* 0x000166000c1e1d00 */
[C---:B------:R-:W-:Y:S01]  /*1240*/  FADD.FTZ R178, -R218.reuse, R221 ;  /* 0x000000dddab27221 */ /* 0x040fe20000010100 */
[C---:B------:R-:W-:Y:S01]  /*1250*/  FADD.FTZ R4, -R218.reuse, R181 ;  /* 0x000000b5da047221 */ /* 0x040fe20000010100 */
[----:B------:R-:W-:Y:S01]  /*1260*/  SHF.L.U32 R221, R19, 0x10, RZ ;  /* 0x0000001013dd7819 */ /* 0x000fe200000006ff */
[----:B------:R-:W5:Y:S04]  /*1270*/  @P1 LDG.E.128 R148, desc[UR6][R192.64] ;  /* 0x00000006c0941981 */ /* 0x000f68000c1e1d00 */
[----:B------:R1:W5:Y:S01]  /*1280*/  @P1 LDG.E.128 R152, desc[UR6][R192.64+0x10] ;  /* 0x00001006c0981981 */ /* 0x000362000c1e1d00 */
[----:B0-----:R-:W-:Y:S01]  /*1290*/  FADD.FTZ R6, -R218, R207 ;  /* 0x000000cfda067221 */ /* 0x001fe20000010100 */
[----:B------:R-:W-:-:S02]  /*12a0*/  SHF.L.U32 R207, R16, 0x10, RZ ;  /* 0x0000001010cf7819 */ /* 0x000fc400000006ff */
[----:B------:R0:W3:Y:S01]  /*12b0*/  LDG.E R14, desc[UR6][R14.64] ;  /* 0x000000060e0e7981 */ /* 0x0000e2000c1e1900 */
[C---:B------:R-:W-:Y:S02]  /*12c0*/  PRMT R244, R122.reuse, 0x7632, R244 ;  /* 0x000076327af47816 */ /* 0x040fe400000000f4 */
[----:B------:R-:W-:Y:S02]  /*12d0*/  SHF.L.U32 R181, R122, 0x10, RZ ;  /* 0x000000107ab57819 */ /* 0x000fe400000006ff */
[----:B-1----:R-:W-:Y:S01]  /*12e0*/  PRMT R193, R19, 0x7632, R193 ;  /* 0x0000763213c17816 */ /* 0x002fe200000000c1 */
[----:B------:R-:W-:Y:S01]  /*12f0*/  FADD.FTZ R188, -R218, R220 ;  /* 0x000000dcdabc7221 */ /* 0x000fe20000010100 */
[----:B------:R-:W-:Y:S02]  /*1300*/  PRMT R245, R123, 0x7632, R245 ;  /* 0x000076327bf57816 */ /* 0x000fe400000000f5 */
[----:B------:R-:W-:Y:S01]  /*1310*/  PRMT R122, R198, 0x7632, R122 ;  /* 0x00007632c67a7816 */ /* 0x000fe2000000007a */
[----:B0-----:R-:W-:Y:S01]  /*1320*/  FADD.FTZ R15, -R218, R182 ;  /* 0x000000b6da0f7221 */ /* 0x001fe20000010100 */
[----:B------:R-:W-:-:S02]  /*1330*/  SHF.L.U32 R19, R198, 0x10, RZ ;  /* 0x00000010c6137819 */ /* 0x000fc400000006ff */
[----:B------:R-:W3:Y:S01]  /*1340*/  LDL.LU R198, [R1+0x70] ;  /* 0x0000700001c67983 */ /* 0x000ee20000300800 */
[----:B------:R-:W-:Y:S01]  /*1350*/  SHF.L.U32 R182, R123, 0x10, RZ ;  /* 0x000000107bb67819 */ /* 0x000fe200000006ff */
[C---:B------:R-:W-:Y:S01]  /*1360*/  FADD.FTZ R213, -R218.reuse, R226 ;  /* 0x000000e2dad57221 */ /* 0x040fe20000010100 */
[C---:B------:R-:W-:Y:S01]  /*1370*/  FADD.FTZ R220, -R218.reuse, R203 ;  /* 0x000000cbdadc7221 */ /* 0x040fe20000010100 */
[----:B------:R-:W3:Y:S01]  /*1380*/  LDL.LU R123, [R1+0x78] ;  /* 0x00007800017b7983 */ /* 0x000ee20000300800 */
[----:B------:R-:W-:Y:S01]  /*1390*/  FADD.FTZ R212, -R218, R225 ;  /* 0x000000e1dad47221 */ /* 0x000fe20000010100 */
[C---:B------:R-:W-:Y:S02]  /*13a0*/  PRMT R203, R17.reuse, 0x7632, R203 ;  /* 0x0000763211cb7816 */ /* 0x040fe400000000cb */
[----:B------:R-:W-:Y:S02]  /*13b0*/  SHF.L.U32 R226, R17, 0x10, RZ ;  /* 0x0000001011e27819 */ /* 0x000fe400000006ff */
[----:B------:R-:W-:-:S02]  /*13c0*/  PRMT R225, R199, 0x7632, R225 ;  /* 0x00007632c7e17816 */ /* 0x000fc400000000e1 */
[----:B------:R-:W-:Y:S02]  /*13d0*/  SHF.L.U32 R17, R199, 0x10, RZ ;  /* 0x00000010c7117819 */ /* 0x000fe400000006ff */
[----:B------:R-:W3:Y:S01]  /*13e0*/  LDL.LU R199, [R1+0x80] ;  /* 0x0000800001c77983 */ /* 0x000ee20000300800 */
[----:B--2---:R-:W-:-:S05]  /*13f0*/  FADD.FTZ R114, R207, R114 ;  /* 0x00000072cf727221 */ /* 0x004fca0000010000 */
[----:B------:R0:W-:Y:S04]  /*1400*/  STL [R1+0x68], R114 ;  /* 0x0000687201007387 */ /* 0x0001e80000100800 */
[----:B0-----:R-:W2:Y:S01]  /*1410*/  LDL.LU R114, [R1] ;  /* 0x0000000001727983 */ /* 0x001ea20000300800 */
[C---:B------:R-:W-:Y:S01]  /*1420*/  FADD.FTZ R190, -R218.reuse, R208 ;  /* 0x000000d0dabe7221 */ /* 0x040fe20000010100 */
[C---:B------:R-:W-:Y:S01]  /*1430*/  FADD.FTZ R195, -R218.reuse, R209 ;  /* 0x000000d1dac37221 */ /* 0x040fe20000010100 */
[C---:B------:R-:W-:Y:S01]  /*1440*/  FADD.FTZ R208, -R218.reuse, R186 ;  /* 0x000000badad07221 */ /* 0x040fe20000010100 */
[C---:B------:R-:W-:Y:S02]  /*1450*/  FADD.FTZ R209, -R218.reuse, R187 ;  /* 0x000000bbdad17221 */ /* 0x040fe40000010100 */
[----:B------:R-:W0:Y:S01]  /*1460*/  @P1 LDC.64 R186, c[0x0][0x2c8] ;  /* 0x0000b200ffba1b82 */ /* 0x000e220000000a00 */
[C---:B------:R-:W-:Y:S01]  /*1470*/  FADD.FTZ R217, -R218.reuse, R228 ;  /* 0x000000e4dad97221 */ /* 0x040fe20000010100 */
[C---:B------:R-:W-:Y:S01]  /*1480*/  FADD.FTZ R228, -R218.reuse, R230 ;  /* 0x000000e6dae47221 */ /* 0x040fe20000010100 */
[C---:B------:R-:W-:Y:S01]  /*1490*/  FADD.FTZ R230, -R218.reuse, R201 ;  /* 0x000000c9dae67221 */ /* 0x040fe20000010100 */
[C---:B------:R-:W-:Y:S01]  /*14a0*/  FADD.FTZ R177, -R218.reuse, R222 ;  /* 0x000000dedab17221 */ /* 0x040fe20000010100 */
[C---:B------:R-:W-:Y:S01]  /*14b0*/  FADD.FTZ R27, -R218.reuse, R223 ;  /* 0x000000dfda1b7221 */ /* 0x040fe20000010100 */
[C---:B------:R-:W-:Y:S01]  /*14c0*/  FADD.FTZ R21, -R218.reuse, R211 ;  /* 0x000000d3da157221 */ /* 0x040fe20000010100 */
[----:B----4-:R-:W-:Y:S01]  /*14d0*/  PRMT R219, R29, 0x7632, R219 ;  /* 0x000076321ddb7816 */ /* 0x010fe200000000db */
[----:B------:R-:W-:Y:S01]  /*14e0*/  FADD.FTZ R223, -R218, R202 ;  /* 0x000000cadadf7221 */ /* 0x000fe20000010100 */
[----:B------:R-:W-:-:S02]  /*14f0*/  SHF.L.U32 R222, R18, 0x10, RZ ;  /* 0x0000001012de7819 */ /* 0x000fc400000006ff */
[----:B------:R-:W-:Y:S01]  /*1500*/  SHF.L.U32 R211, R113, 0x10, RZ ;  /* 0x0000001071d37819 */ /* 0x000fe200000006ff */
[----:B------:R-:W-:Y:S01]  /*1510*/  FADD.FTZ R7, -R218, R200 ;  /* 0x000000c8da077221 */ /* 0x000fe20000010100 */
[----:B------:R-:W-:Y:S02]  /*1520*/  MOV R12, 0x3f800000 ;  /* 0x3f800000000c7802 */ /* 0x000fe40000000f00 */
[----:B------:R-:W-:Y:S01]  /*1530*/  @P0 SHF.L.U32 R12, R0, 0x10, RZ ;  /* 0x00000010000c0819 */ /* 0x000fe200000006ff */
[----:B0-----:R-:W-:-:S05]  /*1540*/  @P1 IMAD.WIDE.U32 R186, R13, 0x20, R186 ;  /* 0x000000200dba1825 */ /* 0x001fca00078e00ba */
[----:B------:R-:W5:Y:S04]  /*1550*/  @P1 LDG.E.128 R156, desc[UR6][R186.64] ;  /* 0x00000006ba9c1981 */ /* 0x000f68000c1e1d00 */
[----:B------:R0:W5:Y:S01]  /*1560*/  @P1 LDG.E.128 R160, desc[UR6][R186.64+0x10] ;  /* 0x00001006baa01981 */ /* 0x000162000c1e1d00 */
[----:B------:R-:W-:Y:S01]  /*1570*/  FADD.FTZ R0, -R218, R204 ;  /* 0x000000ccda007221 */ /* 0x000fe20000010100 */
[----:B------:R-:W-:Y:S01]  /*1580*/  PRMT R200, R18, 0x7632, R200 ;  /* 0x0000763212c87816 */ /* 0x000fe200000000c8 */
[----:B---3--:R-:W-:Y:S01]  /*1590*/  FADD.FTZ R198, R226, R198 ;  /* 0x000000c6e2c67221 */ /* 0x008fe20000010000 */
[----:B------:R-:W-:Y:S02]  /*15a0*/  PRMT R204, R121, 0x7632, R204 ;  /* 0x0000763279cc7816 */ /* 0x000fe400000000cc */
[----:B0-----:R-:W-:-:S02]  /*15b0*/  SHF.L.U32 R186, R29, 0x10, RZ ;  /* 0x000000101dba7819 */ /* 0x001fc400000006ff */
[----:B------:R-:W-:Y:S02]  /*15c0*/  PRMT R29, R113, 0x7632, R29 ;  /* 0x00007632711d7816 */ /* 0x000fe4000000001d */
[----:B------:R-:W-:Y:S01]  /*15d0*/  MOV R113, R230 ;  /* 0x000000e600717202 */ /* 0x000fe20000000f00 */
[----:B------:R-:W-:Y:S01]  /*15e0*/  FADD.FTZ R123, R222, R123 ;  /* 0x0000007bde7b7221 */ /* 0x000fe20000010000 */
[----:B------:R-:W-:Y:S02]  /*15f0*/  SHF.L.U32 R18, R121, 0x10, RZ ;  /* 0x0000001079127819 */ /* 0x000fe400000006ff */
[C---:B------:R-:W-:Y:S02]  /*1600*/  PRMT R24, R115.reuse, 0x7632, R24 ;  /* 0x0000763273187816 */ /* 0x040fe40000000018 */
[----:B------:R-:W-:Y:S02]  /*1610*/  SHF.L.U32 R202, R115, 0x10, RZ ;  /* 0x0000001073ca7819 */ /* 0x000fe400000006ff */
[----:B------:R-:W-:Y:S01]  /*1620*/  MOV R121, R223 ;  /* 0x000000df00797202 */ /* 0x000fe20000000f00 */
[----:B------:R-:W-:Y:S01]  /*1630*/  FMUL.FTZ R223, R14, R213 ;  /* 0x000000d50edf7220 */ /* 0x000fe20000410000 */
[----:B------:R-:W-:-:S02]  /*1640*/  MOV R115, R113 ;  /* 0x0000007100737202 */ /* 0x000fc40000000f00 */
[----:B------:R-:W3:Y:S04]  /*1650*/  LDL.LU R113, [R1+0x64] ;  /* 0x0000640001717983 */ /* 0x000ee80000300800 */
[----:B------:R0:W-:Y:S04]  /*1660*/  STL [R1+0x70], R198 ;  /* 0x000070c601007387 */ /* 0x0001e80000100800 */
[----:B0-----:R-:W4:Y:S04]  /*1670*/  LDL.LU R198, [R1+0x6c] ;  /* 0x00006c0001c67983 */ /* 0x001f280000300800 */
[----:B------:R0:W-:Y:S04]  /*1680*/  STL [R1+0x78], R123 ;  /* 0x0000787b01007387 */ /* 0x0001e80000100800 */
[----:B0-----:R-:W4:Y:S01]  /*1690*/  LDL.LU R123, [R1+0x74] ;  /* 0x00007400017b7983 */ /* 0x001f220000300800 */
[----:B--2---:R-:W-:-:S05]  /*16a0*/  FFMA.FTZ R114, R223, R221, R114 ;  /* 0x000000dddf727223 */ /* 0x004fca0000010072 */
[----:B------:R0:W-:Y:S04]  /*16b0*/  STL [R1], R114 ;  /* 0x0000007201007387 */ /* 0x0001e80000100800 */
[----:B0-----:R-:W2:Y:S01]  /*16c0*/  LDL.LU R114, [R1+0x7c] ;  /* 0x00007c0001727983 */ /* 0x001ea20000300800 */
[----:B------:R-:W0:Y:S01]  /*16d0*/  S2R R230, SR_TID.X ;  /* 0x0000000000e67919 */ /* 0x000e220000002100 */
[----:B------:R-:W-:Y:S01]  /*16e0*/  PRMT R201, R16, 0x7632, R201 ;  /* 0x0000763210c97816 */ /* 0x000fe200000000c9 */
[C---:B------:R-:W-:Y:S01]  /*16f0*/  FADD.FTZ R118, -R218.reuse, R184 ;  /* 0x000000b8da767221 */ /* 0x040fe20000010100 */
[C---:B------:R-:W-:Y:S01]  /*1700*/  FADD.FTZ R3, -R218.reuse, R183 ;  /* 0x000000b7da037221 */ /* 0x040fe20000010100 */
[C---:B------:R-:W-:Y:S01]  /*1710*/  FADD.FTZ R179, -R218.reuse, R8 ;  /* 0x00000008dab37221 */ /* 0x040fe20000010100 */
        /* <DEDUP_REMOVED lines=17> */
[----:B------:R-:W-:-:S02]  /*1830*/  PRMT R218, R28, 0x7632, R218 ;  /* 0x000076321cda7816 */ /* 0x000fc400000000da */
[----:B------:R-:W-:Y:S02]  /*1840*/  SHF.L.U32 R187, R28, 0x10, RZ ;  /* 0x000000101cbb7819 */ /* 0x000fe400000006ff */
[C---:B------:R-:W-:Y:S02]  /*1850*/  PRMT R28, R112.reuse, 0x7632, R28 ;  /* 0x00007632701c7816 */ /* 0x040fe4000000001c */
[----:B------:R-:W-:Y:S02]  /*1860*/  SHF.L.U32 R210, R112, 0x10, RZ ;  /* 0x0000001070d27819 */ /* 0x000fe400000006ff */
[C---:B------:R-:W-:Y:S02]  /*1870*/  PRMT R112, R196.reuse, 0x7632, R112 ;  /* 0x00007632c4707816 */ /* 0x040fe40000000070 */
[----:B------:R-:W-:Y:S02]  /*1880*/  SHF.L.U32 R11, R196, 0x10, RZ ;  /* 0x00000010c40b7819 */ /* 0x000fe400000006ff */
[----:B------:R-:W-:Y:S01]  /*1890*/  SHF.L.U32 R193, R193, 0x10, RZ ;  /* 0x00000010c1c17819 */ /* 0x000fe200000006ff */
[----:B------:R-:W-:Y:S01]  /*18a0*/  STL [R1+0x80], R199 ;  /* 0x000080c701007387 */ /* 0x000fe20000100800 */
[----:B------:R-:W-:-:S02]  /*18b0*/  PRMT R196, R197, 0x7632, R196 ;  /* 0x00007632c5c47816 */ /* 0x000fc400000000c4 */
[----:B------:R-:W-:Y:S02]  /*18c0*/  SHF.L.U32 R9, R197, 0x10, RZ ;  /* 0x00000010c5097819 */ /* 0x000fe400000006ff */
[----:B------:R-:W-:Y:S01]  /*18d0*/  MOV R197, R112 ;  /* 0x0000007000c57202 */ /* 0x000fe20000000f00 */
[----:B---3--:R-:W-:Y:S01]  /*18e0*/  FADD.FTZ R113, R201, R113 ;  /* 0x00000071c9717221 */ /* 0x008fe20000010000 */
[----:B------:R-:W-:Y:S01]  /*18f0*/  PRMT R206, R120, 0x7632, R206 ;  /* 0x0000763278ce7816 */ /* 0x000fe200000000ce */
[----:B------:R-:W-:Y:S01]  /*1900*/  FMUL.FTZ R112, R14, R217 ;  /* 0x000000d90e707220 */ /* 0x000fe20000410000 */
[----:B------:R-:W-:Y:S01]  /*1910*/  SHF.L.U32 R16, R120, 0x10, RZ ;  /* 0x0000001078107819 */ /* 0x000fe200000006ff */
[C---:B------:R-:W-:Y:S01]  /*1920*/  FMUL.FTZ R227, R14.reuse, R231 ;  /* 0x000000e70ee37220 */ /* 0x040fe20000410000 */
[----:B------:R-:W-:Y:S01]  /*1930*/  STL [R1+0x64], R113 ;  /* 0x0000647101007387 */ /* 0x000fe20000100800 */
[----:B------:R-:W-:Y:S01]  /*1940*/  MOV R120, R220 ;  /* 0x000000dc00787202 */ /* 0x000fe20000000f00 */
[----:B------:R-:W-:Y:S01]  /*1950*/  FMUL.FTZ R220, R14, R212 ;  /* 0x000000d40edc7220 */ /* 0x000fe20000410000 */
[----:B----4-:R-:W-:Y:S01]  /*1960*/  FADD.FTZ R198, R203, R198 ;  /* 0x000000c6cbc67221 */ /* 0x010fe20000010000 */
[----:B0-----:R-:W-:Y:S01]  /*1970*/  LOP3.LUT P1, RZ, R230, 0x1f, RZ, 0xc0, !PT ;  /* 0x0000001fe6ff7812 */ /* 0x001fe2000782c0ff */
[----:B------:R-:W-:-:S03]  /*1980*/  FMUL.FTZ R230, R14, R229 ;  /* 0x000000e50ee67220 */ /* 0x000fc60000410000 */
[----:B------:R0:W-:Y:S01]  /*1990*/  STL [R1+0x6c], R198 ;  /* 0x00006cc601007387 */ /* 0x0001e20000100800 */
[----:B------:R-:W-:Y:S01]  /*19a0*/  FMUL.FTZ R116, R14, R116 ;  /* 0x000000740e747220 */ /* 0x000fe20000410000 */
[----:B------:R-:W-:Y:S01]  /*19b0*/  MOV R213, R225 ;  /* 0x000000e100d57202 */ /* 0x000fe20000000f00 */
[----:B------:R-:W-:Y:S01]  /*19c0*/  FADD.FTZ R123, R200, R123 ;  /* 0x0000007bc87b7221 */ /* 0x000fe20000010000 */
[----:B0-----:R-:W-:Y:S01]  /*19d0*/  MOV R198, R197 ;  /* 0x000000c500c67202 */ /* 0x001fe20000000f00 */
[----:B------:R-:W-:-:S03]  /*19e0*/  FFMA.FTZ R247, R112, R207, R247 ;  /* 0x000000cf70f77223 */ /* 0x000fc600000100f7 */
[----:B------:R0:W-:Y:S01]  /*19f0*/  STL [R1+0x74], R123 ;  /* 0x0000747b01007387 */ /* 0x0001e20000100800 */
[----:B------:R-:W-:Y:S01]  /*1a00*/  FMUL.FTZ R229, R32, R207 ;  /* 0x000000cf20e57220 */ /* 0x000fe20000410000 */
[-C--:B------:R-:W-:Y:S02]  /*1a10*/  FFMA.FTZ R248, R227, R203.reuse, R248 ;  /* 0x000000cbe3f87223 */ /* 0x080fe400000100f8 */
[----:B------:R-:W3:Y:S01]  /*1a20*/  LDL.LU R199, [R1+0x8] ;  /* 0x0000080001c77983 */ /* 0x000ee20000300800 */
[----:B------:R-:W-:Y:S01]  /*1a30*/  FMUL.FTZ R225, R35, R203 ;  /* 0x000000cb23e17220 */ /* 0x000fe20000410000 */
[----:B------:R-:W-:Y:S02]  /*1a40*/  MOV R207, R115 ;  /* 0x0000007300cf7202 */ /* 0x000fe40000000f00 */
[----:B------:R-:W4:Y:S01]  /*1a50*/  LDL.LU R217, [R1+0x90] ;  /* 0x0000900001d97983 */ /* 0x000f220000300800 */
[-C--:B------:R-:W-:Y:S01]  /*1a60*/  FFMA.FTZ R250, R220, R200.reuse, R250 ;  /* 0x000000c8dcfa7223 */ /* 0x080fe200000100fa */
[----:B------:R-:W-:-:S02]  /*1a70*/  FMUL.FTZ R115, R37, R200 ;  /* 0x000000c825737220 */ /* 0x000fc40000410000 */
[----:B------:R-:W4:Y:S01]  /*1a80*/  LDL.LU R197, [R1+0x10] ;  /* 0x0000100001c57983 */ /* 0x000f220000300800 */
[----:B------:R-:W-:-:S03]  /*1a90*/  FFMA.FTZ R252, R116, R193, R252 ;  /* 0x000000c174fc7223 */ /* 0x000fc600000100fc */
[----:B------:R-:W4:Y:S01]  /*1aa0*/  LDL.LU R203, [R1+0x98] ;  /* 0x0000980001cb7983 */ /* 0x000f220000300800 */
[-C--:B------:R-:W-:Y:S01]  /*1ab0*/  FFMA.FTZ R246, R230, R201.reuse, R246 ;  /* 0x000000c9e6f67223 */ /* 0x080fe200000100f6 */
[----:B------:R-:W-:Y:S01]  /*1ac0*/  FMUL.FTZ R113, R33, R201 ;  /* 0x000000c921717220 */ /* 0x000fe20000410000 */
[----:B------:R-:W-:Y:S01]  /*1ad0*/  MOV R201, R122 ;  /* 0x0000007a00c97202 */ /* 0x000fe20000000f00 */
[C---:B------:R-:W-:Y:S01]  /*1ae0*/  FMUL.FTZ R122, R14.reuse, R177 ;  /* 0x000000b10e7a7220 */ /* 0x040fe20000410000 */
[----:B0-----:R-:W-:Y:S01]  /*1af0*/  FMUL.FTZ R123, R14, R27 ;  /* 0x0000001b0e7b7220 */ /* 0x001fe20000410000 */
[----:B--2---:R-:W-:-:S05]  /*1b00*/  FADD.FTZ R114, R193, R114 ;  /* 0x00000072c1727221 */ /* 0x004fca0000010000 */
[----:B------:R0:W-:Y:S04]  /*1b10*/  STL [R1+0x7c], R114 ;  /* 0x00007c7201007387 */ /* 0x0001e80000100800 */
[----:B------:R-:W2:Y:S01]  /*1b20*/  LDL.LU R200, [R1+0x18] ;  /* 0x0000180001c87983 */ /* 0x000ea20000300800 */
[----:B0-----:R-:W-:-:S03]  /*1b30*/  FMUL.FTZ R114, R39, R193 ;  /* 0x000000c127727220 */ /* 0x001fc60000410000 */
[----:B------:R-:W2:Y:S04]  /*1b40*/  LDL.LU R193, [R1+0x88] ;  /* 0x0000880001c17983 */ /* 0x000ea80000300800 */
[----:B------:R-:W2:Y:S04]  /*1b50*/  LDL.LU R177, [R1+0xa0] ;  /* 0x0000a00001b17983 */ /* 0x000ea80000300800 */
[----:B------:R-:W2:Y:S01]  /*1b60*/  LDL.LU R27, [R1+0x20] ;  /* 0x00002000011b7983 */ /* 0x000ea20000300800 */
[----:B------:R-:W-:Y:S01]  /*1b70*/  MOV R231, R120 ;  /* 0x0000007800e77202 */ /* 0x000fe20000000f00 */
[----:B------:R-:W-:Y:S01]  /*1b80*/  FMUL.FTZ R120, R14, R188 ;  /* 0x000000bc0e787220 */ /* 0x000fe20000410000 */
[----:B------:R-:W-:-:S02]  /*1b90*/  PRMT R185, R30, 0x7632, R185 ;  /* 0x000076321eb97816 */ /* 0x000fc400000000b9 */
[----:B------:R-:W-:Y:S01]  /*1ba0*/  SHF.L.U32 R192, R30, 0x10, RZ ;  /* 0x000000101ec07819 */ /* 0x000fe200000006ff */
[C---:B------:R-:W-:Y:S01]  /*1bb0*/  FMUL.FTZ R190, R14.reuse, R190 ;  /* 0x000000be0ebe7220 */ /* 0x040fe20000410000 */
[C---:B------:R-:W-:Y:S02]  /*1bc0*/  PRMT R30, R31.reuse, 0x7632, R30 ;  /* 0x000076321f1e7816 */ /* 0x040fe4000000001e */
[----:B------:R-:W-:Y:S01]  /*1bd0*/  SHF.L.U32 R31, R31, 0x10, RZ ;  /* 0x000000101f1f7819 */ /* 0x000fe200000006ff */
[----:B------:R-:W-:Y:S01]  /*1be0*/  FMUL.FTZ R191, R14, R191 ;  /* 0x000000bf0ebf7220 */ /* 0x000fe20000410000 */
[----:B---3--:R-:W-:Y:S01]  /*1bf0*/  FFMA.FTZ R199, R120, R187, R199 ;  /* 0x000000bb78c77223 */ /* 0x008fe200000100c7 */
[----:B----4-:R-:W-:Y:S01]  /*1c00*/  FADD.FTZ R217, R186, R217 ;  /* 0x000000d9bad97221 */ /* 0x010fe20000010000 */
[----:B------:R-:W-:Y:S01]  /*1c10*/  FFMA.FTZ R197, R122, R186, R197 ;  /* 0x000000ba7ac57223 */ /* 0x000fe200000100c5 */
[----:B------:R-:W-:Y:S01]  /*1c20*/  FADD.FTZ R203, R192, R203 ;  /* 0x000000cbc0cb7221 */ /* 0x000fe20000010000 */
[----:B--2---:R-:W-:Y:S01]  /*1c30*/  FFMA.FTZ R200, R190, R192, R200 ;  /* 0x000000c0bec87223 */ /* 0x004fe200000100c8 */
[----:B------:R-:W-:Y:S01]  /*1c40*/  FADD.FTZ R193, R187, R193 ;  /* 0x000000c1bbc17221 */ /* 0x000fe20000010000 */
[----:B------:R-:W-:-:S04]  /*1c50*/  FADD.FTZ R177, R31, R177 ;  /* 0x000000b11fb17221 */ /* 0x000fc80000010000 */
[----:B------:R-:W-:Y:S01]  /*1c60*/  STL [R1+0x88], R193 ;  /* 0x000088c101007387 */ /* 0x000fe20000100800 */
[----:B------:R-:W-:-:S03]  /*1c70*/  FFMA.FTZ R27, R191, R31, R27 ;  /* 0x0000001fbf1b7223 */ /* 0x000fc6000001001b */
[----:B------:R-:W-:Y:S04]  /*1c80*/  STL [R1+0x8], R199 ;  /* 0x000008c701007387 */ /* 0x000fe80000100800 */
[----:B------:R-:W-:Y:S04]  /*1c90*/  STL [R1+0x90], R217 ;  /* 0x000090d901007387 */ /* 0x000fe80000100800 */
[----:B------:R-:W-:Y:S04]  /*1ca0*/  STL [R1+0x10], R197 ;  /* 0x000010c501007387 */ /* 0x000fe80000100800 */
[----:B------:R-:W-:Y:S04]  /*1cb0*/  STL [R1+0x98], R203 ;  /* 0x000098cb01007387 */ /* 0x000fe80000100800 */
[----:B------:R-:W-:Y:S04]  /*1cc0*/  STL [R1+0x18], R200 ;  /* 0x000018c801007387 */ /* 0x000fe80000100800 */
[----:B------:R-:W-:Y:S04]  /*1cd0*/  STL [R1+0xa0], R177 ;  /* 0x0000a0b101007387 */ /* 0x000fe80000100800 */
[----:B------:R0:W-:Y:S04]  /*1ce0*/  STL [R1+0x20], R27 ;  /* 0x0000201b01007387 */ /* 0x0001e80000100800 */
[----:B0-----:R-:W2:Y:S01]  /*1cf0*/  LDL.LU R27, [R1+0xa8] ;  /* 0x0000a800011b7983 */ /* 0x001ea20000300800 */
[----:B------:R-:W-:Y:S01]  /*1d00*/  FMUL.FTZ R199, R40, R187 ;  /* 0x000000bb28c77220 */ /* 0x000fe20000410000 */
[----:B------:R-:W-:Y:S01]  /*1d10*/  MOV R212, R121 ;  /* 0x0000007900d47202 */ /* 0x000fe20000000f00 */
[----:B------:R-:W-:Y:S01]  /*1d20*/  FMUL.FTZ R217, R42, R186 ;  /* 0x000000ba2ad97220 */ /* 0x000fe20000410000 */
[----:B------:R-:W3:Y:S01]  /*1d30*/  LDL.LU R187, [R1+0x28] ;  /* 0x0000280001bb7983 */ /* 0x000ee20000300800 */
[----:B------:R-:W-:Y:S01]  /*1d40*/  FMUL.FTZ R121, R14, R178 ;  /* 0x000000b20e797220 */ /* 0x000fe20000410000 */
[----:B------:R-:W-:-:S02]  /*1d50*/  SHF.L.U32 R197, R185, 0x10, RZ ;  /* 0x00000010b9c57819 */ /* 0x000fc400000006ff */
[----:B------:R-:W4:Y:S01]  /*1d60*/  LDL.LU R186, [R1+0xb0] ;  /* 0x0000b00001ba7983 */ /* 0x000f220000300800 */
[----:B------:R-:W-:Y:S02]  /*1d70*/  MOV R178, R198 ;  /* 0x000000c600b27202 */ /* 0x000fe40000000f00 */
[----:B------:R-:W-:Y:S01]  /*1d80*/  SHF.L.U32 R198, R30, 0x10, RZ ;  /* 0x000000101ec67819 */ /* 0x000fe200000006ff */
[----:B------:R-:W3:Y:S01]  /*1d90*/  LDL.LU R185, [R1+0x30] ;  /* 0x0000300001b97983 */ /* 0x000ee20000300800 */
[----:B------:R-:W-:-:S03]  /*1da0*/  MOV R188, R201 ;  /* 0x000000c900bc7202 */ /* 0x000fc60000000f00 */
[----:B------:R-:W3:Y:S01]  /*1db0*/  LDL.LU R177, [R1+0xb8] ;  /* 0x0000b80001b17983 */ /* 0x000ee20000300800 */
[----:B------:R-:W-:-:S03]  /*1dc0*/  MOV R201, R196 ;  /* 0x000000c400c97202 */ /* 0x000fc60000000f00 */
[----:B------:R-:W3:Y:S01]  /*1dd0*/  LDL.LU R30, [R1+0x38] ;  /* 0x00003800011e7983 */ /* 0x000ee20000300800 */
[----:B------:R-:W-:Y:S01]  /*1de0*/  FMUL.FTZ R196, R14, R21 ;  /* 0x000000150ec47220 */ /* 0x000fe20000410000 */
[----:B--2---:R-:W-:-:S05]  /*1df0*/  FADD.FTZ R27, R210, R27 ;  /* 0x0000001bd21b7221 */ /* 0x004fca0000010000 */
[----:B------:R0:W-:Y:S04]  /*1e00*/  STL [R1+0xa8], R27 ;  /* 0x0000a81b01007387 */ /* 0x0001e80000100800 */
[----:B0-----:R-:W2:Y:S04]  /*1e10*/  LDL.LU R27, [R1+0xc0] ;  /* 0x0000c000011b7983 */ /* 0x001ea80000300800 */
[----:B------:R-:W2:Y:S01]  /*1e20*/  LDL.LU R21, [R1+0x40] ;  /* 0x0000400001157983 */ /* 0x000ea20000300800 */
[C---:B------:R-:W-:Y:S01]  /*1e30*/  FMUL.FTZ R118, R14.reuse, R118 ;  /* 0x000000760e767220 */ /* 0x040fe20000410000 */
[C---:B------:R-:W-:Y:S01]  /*1e40*/  FMUL.FTZ R208, R14.reuse, R208 ;  /* 0x000000d00ed07220 */ /* 0x040fe20000410000 */
[----:B------:R-:W-:Y:S01]  /*1e50*/  FMUL.FTZ R200, R14, R20 ;  /* 0x000000140ec87220 */ /* 0x000fe20000410000 */
[----:B----4-:R-:W-:Y:S01]  /*1e60*/  FADD.FTZ R186, R211, R186 ;  /* 0x000000bad3ba7221 */ /* 0x010fe20000010000 */
[----:B---3--:R-:W-:Y:S01]  /*1e70*/  FFMA.FTZ R187, R118, R210, R187 ;  /* 0x000000d276bb7223 */ /* 0x008fe200000100bb */
[----:B------:R-:W-:Y:S01]  /*1e80*/  FFMA.FTZ R185, R208, R211, R185 ;  /* 0x000000d3d0b97223 */ /* 0x000fe200000100b9 */
[----:B------:R-:W-:Y:S01]  /*1e90*/  FMUL.FTZ R203, R14, R15 ;  /* 0x0000000f0ecb7220 */ /* 0x000fe20000410000 */
[----:B------:R-:W-:Y:S01]  /*1ea0*/  FFMA.FTZ R30, R200, R205, R30 ;  /* 0x000000cdc81e7223 */ /* 0x000fe2000001001e */
[----:B------:R-:W-:Y:S01]  /*1eb0*/  FADD.FTZ R177, R205, R177 ;  /* 0x000000b1cdb17221 */ /* 0x000fe20000010000 */
[----:B------:R-:W-:Y:S04]  /*1ec0*/  STL [R1+0x28], R187 ;  /* 0x000028bb01007387 */ /* 0x000fe80000100800 */
[----:B------:R-:W-:Y:S04]  /*1ed0*/  STL [R1+0xb0], R186 ;  /* 0x0000b0ba01007387 */ /* 0x000fe80000100800 */
[----:B------:R-:W-:Y:S04]  /*1ee0*/  STL [R1+0x30], R185 ;  /* 0x000030b901007387 */ /* 0x000fe80000100800 */
[----:B------:R0:W-:Y:S04]  /*1ef0*/  STL [R1+0x38], R30 ;  /* 0x0000381e01007387 */ /* 0x0001e80000100800 */
[----:B------:R1:W-:Y:S01]  /*1f00*/  STL [R1+0xb8], R177 ;  /* 0x0000b8b101007387 */ /* 0x0003e20000100800 */
[----:B------:R-:W-:Y:S01]  /*1f10*/  FMUL.FTZ R193, R46, R31 ;  /* 0x0000001f2ec17220 */ /* 0x000fe20000410000 */
[----:B0-----:R-:W-:-:S02]  /*1f20*/  MOV R30, R178 ;  /* 0x000000b2001e7202 */ /* 0x001fc40000000f00 */
[----:B------:R-:W-:Y:S01]  /*1f30*/  MOV R187, R201 ;  /* 0x000000c900bb7202 */ /* 0x000fe20000000f00 */
[----:B------:R-:W-:Y:S01]  /*1f40*/  FMUL.FTZ R201, R14, R4 ;  /* 0x000000040ec97220 */ /* 0x000fe20000410000 */
[----:B--2---:R-:W-:Y:S01]  /*1f50*/  FADD.FTZ R27, R202, R27 ;  /* 0x0000001bca1b7221 */ /* 0x004fe20000010000 */
[----:B------:R-:W-:-:S04]  /*1f60*/  FFMA.FTZ R21, R203, R202, R21 ;  /* 0x000000cacb157223 */ /* 0x000fc80000010015 */
[----:B------:R0:W-:Y:S04]  /*1f70*/  STL [R1+0xc0], R27 ;  /* 0x0000c01b01007387 */ /* 0x0001e80000100800 */
[----:B------:R-:W2:Y:S04]  /*1f80*/  LDL.LU R178, [R1+0xc8] ;  /* 0x0000c80001b27983 */ /* 0x000ea80000300800 */
[----:B------:R3:W-:Y:S04]  /*1f90*/  STL [R1+0x40], R21 ;  /* 0x0000401501007387 */ /* 0x0007e80000100800 */
[----:B-1----:R-:W4:Y:S01]  /*1fa0*/  LDL.LU R177, [R1+0x48] ;  /* 0x0000480001b17983 */ /* 0x002f220000300800 */
[----:B0-----:R-:W-:-:S03]  /*1fb0*/  MOV R27, R207 ;  /* 0x000000cf001b7202 */ /* 0x001fc60000000f00 */
[----:B------:R-:W4:Y:S01]  /*1fc0*/  LDL.LU R31, [R1+0xd0] ;  /* 0x0000d000011f7983 */ /* 0x000f220000300800 */
[----:B------:R-:W-:-:S03]  /*1fd0*/  FMUL.FTZ R207, R14, R3 ;  /* 0x000000030ecf7220 */ /* 0x000fc60000410000 */
[----:B---3--:R-:W3:Y:S04]  /*1fe0*/  LDL.LU R21, [R1+0x50] ;  /* 0x0000500001157983 */ /* 0x008ee80000300800 */
[----:B------:R-:W3:Y:S04]  /*1ff0*/  LDL.LU R20, [R1+0xd8] ;  /* 0x0000d80001147983 */ /* 0x000ee80000300800 */
[----:B------:R-:W3:Y:S04]  /*2000*/  LDL.LU R15, [R1+0x58] ;  /* 0x00005800010f7983 */ /* 0x000ee80000300800 */
[----:B------:R-:W3:Y:S04]  /*2010*/  LDL.LU R4, [R1+0xe0] ;  /* 0x0000e00001047983 */ /* 0x000ee80000300800 */
[----:B------:R-:W3:Y:S01]  /*2020*/  LDL.LU R3, [R1+0x60] ;  /* 0x0000600001037983 */ /* 0x000ee20000300800 */
[C---:B------:R-:W-:Y:S01]  /*2030*/  FMUL.FTZ R172, R14.reuse, R172 ;  /* 0x000000ac0eac7220 */ /* 0x040fe20000410000 */
[C---:B------:R-:W-:Y:S01]  /*2040*/  FMUL.FTZ R174, R14.reuse, R174 ;  /* 0x000000ae0eae7220 */ /* 0x040fe20000410000 */
[C---:B------:R-:W-:Y:S01]  /*2050*/  FMUL.FTZ R179, R14.reuse, R179 ;  /* 0x000000b30eb37220 */ /* 0x040fe20000410000 */
[----:B------:R-:W-:Y:S01]  /*2060*/  FMUL.FTZ R180, R14, R180 ;  /* 0x000000b40eb47220 */ /* 0x000fe20000410000 */
[----:B--2---:R-:W-:Y:S01]  /*2070*/  FADD.FTZ R178, R16, R178 ;  /* 0x000000b210b27221 */ /* 0x004fe20000010000 */
[----:B----4-:R-:W-:-:S04]  /*2080*/  FFMA.FTZ R177, R172, R16, R177 ;  /* 0x00000010acb17223 */ /* 0x010fc800000100b1 */
[----:B------:R-:W-:Y:S01]  /*2090*/  STL [R1+0xc8], R178 ;  /* 0x0000c8b201007387 */ /* 0x000fe20000100800 */
[----:B------:R-:W-:-:S03]  /*20a0*/  FADD.FTZ R31, R18, R31 ;  /* 0x0000001f121f7221 */ /* 0x000fc60000010000 */
[----:B------:R0:W-:Y:S01]  /*20b0*/  STL [R1+0x48], R177 ;  /* 0x000048b101007387 */ /* 0x0001e20000100800 */
[----:B---3--:R-:W-:-:S03]  /*20c0*/  FFMA.FTZ R21, R174, R18, R21 ;  /* 0x00000012ae157223 */ /* 0x008fc60000010015 */
[----:B------:R-:W-:Y:S01]  /*20d0*/  STL [R1+0xd0], R31 ;  /* 0x0000d01f01007387 */ /* 0x000fe20000100800 */
[----:B------:R-:W-:-:S03]  /*20e0*/  FADD.FTZ R20, R181, R20 ;  /* 0x00000014b5147221 */ /* 0x000fc60000010000 */
[----:B------:R1:W-:Y:S01]  /*20f0*/  STL [R1+0x50], R21 ;  /* 0x0000501501007387 */ /* 0x0003e20000100800 */
[----:B------:R-:W-:-:S03]  /*2100*/  FFMA.FTZ R15, R179, R181, R15 ;  /* 0x000000b5b30f7223 */ /* 0x000fc6000001000f */
[----:B------:R-:W-:Y:S01]  /*2110*/  STL [R1+0xd8], R20 ;  /* 0x0000d81401007387 */ /* 0x000fe20000100800 */
[----:B------:R-:W-:-:S03]  /*2120*/  FADD.FTZ R4, R182, R4 ;  /* 0x00000004b6047221 */ /* 0x000fc60000010000 */
[----:B------:R-:W-:Y:S01]  /*2130*/  STL [R1+0x58], R15 ;  /* 0x0000580f01007387 */ /* 0x000fe20000100800 */
[----:B------:R-:W-:-:S03]  /*2140*/  FFMA.FTZ R3, R180, R182, R3 ;  /* 0x000000b6b4037223 */ /* 0x000fc60000010003 */
[----:B------:R2:W-:Y:S01]  /*2150*/  STL [R1+0xe0], R4 ;  /* 0x0000e00401007387 */ /* 0x0005e20000100800 */
[----:B0-----:R-:W-:-:S03]  /*2160*/  FMUL.FTZ R177, R56, R16 ;  /* 0x0000001038b17220 */ /* 0x001fc60000410000 */
[----:B------:R-:W-:Y:S04]  /*2170*/  STL [R1+0x60], R3 ;  /* 0x0000600301007387 */ /* 0x000fe80000100800 */
[----:B------:R-:W3:Y:S01]  /*2180*/  LDL.LU R16, [R1+0x4] ;  /* 0x0000040001107983 */ /* 0x000ee20000300800 */
[----:B------:R-:W-:Y:S01]  /*2190*/  SHF.L.U32 R218, R218, 0x10, RZ ;  /* 0x00000010dada7819 */ /* 0x000fe200000006ff */
[----:B------:R-:W-:Y:S02]  /*21a0*/  FMUL.FTZ R178, R58, R18 ;  /* 0x000000123ab27220 */ /* 0x000fe40000410000 */
[----:B-1----:R-:W4:Y:S04]  /*21b0*/  LDL.LU R21, [R1+0x84] ;  /* 0x0000840001157983 */ /* 0x002f280000300800 */
[----:B------:R-:W4:Y:S01]  /*21c0*/  LDL.LU R18, [R1+0xc] ;  /* 0x00000c0001127983 */ /* 0x000f220000300800 */
[----:B------:R-:W-:Y:S01]  /*21d0*/  FMUL.FTZ R228, R14, R228 ;  /* 0x000000e40ee47220 */ /* 0x000fe20000410000 */
[----:B--2---:R-:W-:Y:S01]  /*21e0*/  FFMA.FTZ R4, R112, R229, RZ ;  /* 0x000000e570047223 */ /* 0x004fe200000100ff */
[----:B---3--:R-:W-:-:S05]  /*21f0*/  FFMA.FTZ R16, R121, R218, R16 ;  /* 0x000000da79107223 */ /* 0x008fca0000010010 */
[----:B------:R0:W-:Y:S04]  /*2200*/  STL [R1+0x4], R16 ;  /* 0x0000041001007387 */ /* 0x0001e80000100800 */
[----:B0-----:R-:W2:Y:S01]  /*2210*/  LDL.LU R16, [R1+0x8c] ;  /* 0x00008c0001107983 */ /* 0x001ea20000300800 */
[-C--:B------:R-:W-:Y:S01]  /*2220*/  FFMA.FTZ R249, R228, R226.reuse, R249 ;  /* 0x000000e2e4f97223 */ /* 0x080fe200000100f9 */
[----:B------:R-:W-:Y:S01]  /*2230*/  FMUL.FTZ R226, R34, R226 ;  /* 0x000000e222e27220 */ /* 0x000fe20000410000 */
[----:B------:R-:W-:Y:S01]  /*2240*/  FFMA.FTZ R4, R230, R113, R4 ;  /* 0x00000071e6047223 */ /* 0x000fe20000010004 */
[----:B------:R-:W-:-:S03]  /*2250*/  FMUL.FTZ R224, R14, R224 ;  /* 0x000000e00ee07220 */ /* 0x000fc60000410000 */
[----:B------:R-:W-:Y:S01]  /*2260*/  FFMA.FTZ R4, R228, R226, R4 ;  /* 0x000000e2e4047223 */ /* 0x000fe20000010004 */
[-C--:B------:R-:W-:Y:S01]  /*2270*/  FFMA.FTZ R251, R224, R222.reuse, R251 ;  /* 0x000000dee0fb7223 */ /* 0x080fe200000100fb */
[----:B------:R-:W-:Y:S01]  /*2280*/  SHF.L.U32 R219, R219, 0x10, RZ ;  /* 0x00000010dbdb7819 */ /* 0x000fe200000006ff */
[----:B------:R-:W-:Y:S01]  /*2290*/  FMUL.FTZ R222, R36, R222 ;  /* 0x000000de24de7220 */ /* 0x000fe20000410000 */
[----:B------:R-:W-:Y:S01]  /*22a0*/  FFMA.FTZ R4, R227, R225, R4 ;  /* 0x000000e1e3047223 */ /* 0x000fe20000010004 */
[----:B----4-:R-:W-:Y:S02]  /*22b0*/  FADD.FTZ R21, R218, R21 ;  /* 0x00000015da157221 */ /* 0x010fe40000010000 */
[----:B------:R-:W-:Y:S01]  /*22c0*/  FFMA.FTZ R18, R123, R219, R18 ;  /* 0x000000db7b127223 */ /* 0x000fe20000010012 */
[----:B------:R-:W-:Y:S01]  /*22d0*/  FFMA.FTZ R15, R224, R222, R4 ;  /* 0x000000dee00f7223 */ /* 0x000fe20000010004 */
[----:B------:R-:W-:Y:S02]  /*22e0*/  SHF.L.U32 R4, R30, 0x10, RZ ;  /* 0x000000101e047819 */ /* 0x000fe400000006ff */
[----:B------:R-:W3:Y:S04]  /*22f0*/  LDL.LU R30, [R1+0x94] ;  /* 0x00009400011e7983 */ /* 0x000ee80000300800 */
[----:B------:R0:W-:Y:S04]  /*2300*/  STL [R1+0x84], R21 ;  /* 0x0000841501007387 */ /* 0x0001e80000100800 */
[----:B0-----:R-:W4:Y:S04]  /*2310*/  LDL.LU R21, [R1+0x14] ;  /* 0x0000140001157983 */ /* 0x001f280000300800 */
[----:B------:R0:W-:Y:S04]  /*2320*/  STL [R1+0xc], R18 ;  /* 0x00000c1201007387 */ /* 0x0001e80000100800 */
[----:B0-----:R-:W4:Y:S01]  /*2330*/  LDL.LU R18, [R1+0x9c] ;  /* 0x00009c0001127983 */ /* 0x001f220000300800 */
[----:B--2---:R-:W-:-:S05]  /*2340*/  FADD.FTZ R16, R219, R16 ;  /* 0x00000010db107221 */ /* 0x004fca0000010000 */
[----:B------:R0:W-:Y:S04]  /*2350*/  STL [R1+0x8c], R16 ;  /* 0x00008c1001007387 */ /* 0x0001e80000100800 */
[----:B0-----:R-:W2:Y:S01]  /*2360*/  LDL.LU R16, [R1+0x1c] ;  /* 0x00001c0001107983 */ /* 0x001ea20000300800 */
[----:B------:R-:W-:Y:S01]  /*2370*/  FMUL.FTZ R195, R14, R195 ;  /* 0x000000c30ec37220 */ /* 0x000fe20000410000 */
[----:B---3--:R-:W-:Y:S02]  /*2380*/  FADD.FTZ R30, R197, R30 ;  /* 0x0000001ec51e7221 */ /* 0x008fe40000010000 */
[----:B------:R-:W3:Y:S04]  /*2390*/  LDL.LU R31, [R1+0x24] ;  /* 0x00002400011f7983 */ /* 0x000ee80000300800 */
[----:B------:R0:W-:Y:S01]  /*23a0*/  STL [R1+0x94], R30 ;  /* 0x0000941e01007387 */ /* 0x0001e20000100800 */
[----:B----4-:R-:W-:-:S03]  /*23b0*/  FFMA.FTZ R21, R195, R197, R21 ;  /* 0x000000c5c3157223 */ /* 0x010fc60000010015 */
[----:B0-----:R-:W4:Y:S04]  /*23c0*/  LDL.LU R30, [R1+0xa4] ;  /* 0x0000a400011e7983 */ /* 0x001f280000300800 */
[----:B------:R-:W-:Y:S01]  /*23d0*/  STL [R1+0x14], R21 ;  /* 0x0000141501007387 */ /* 0x000fe20000100800 */
[----:B------:R-:W-:-:S05]  /*23e0*/  FADD.FTZ R18, R198, R18 ;  /* 0x00000012c6127221 */ /* 0x000fca0000010000 */
[----:B------:R-:W-:Y:S01]  /*23f0*/  STL [R1+0x9c], R18 ;  /* 0x00009c1201007387 */ /* 0x000fe20000100800 */
[----:B--2---:R-:W-:-:S05]  /*2400*/  FFMA.FTZ R16, R196, R198, R16 ;  /* 0x000000c6c4107223 */ /* 0x004fca0000010010 */
[----:B------:R0:W-:Y:S04]  /*2410*/  STL [R1+0x1c], R16 ;  /* 0x00001c1001007387 */ /* 0x0001e80000100800 */
[----:B0-----:R-:W2:Y:S01]  /*2420*/  LDL.LU R16, [R1+0x2c] ;  /* 0x00002c0001107983 */ /* 0x001ea20000300800 */
[----:B------:R-:W-:Y:S01]  /*2430*/  FMUL.FTZ R8, R14, R8 ;  /* 0x000000080e087220 */ /* 0x000fe20000410000 */
[----:B------:R-:W-:Y:S01]  /*2440*/  FADD.FTZ R239, R9, R239 ;  /* 0x000000ef09ef7221 */ /* 0x000fe20000010000 */
[-C--:B------:R-:W-:Y:S02]  /*2450*/  FMUL.FTZ R21, R66, R9.reuse ;  /* 0x0000000942157220 */ /* 0x080fe40000410000 */
[----:B------:R-:W-:Y:S02]  /*2460*/  FFMA.FTZ R216, R8, R9, R216 ;  /* 0x0000000908d87223 */ /* 0x000fe400000100d8 */
[----:B------:R-:W2:Y:S01]  /*2470*/  LDL.LU R9, [R1+0xac] ;  /* 0x0000ac0001097983 */ /* 0x000ea20000300800 */
[----:B------:R-:W-:Y:S01]  /*2480*/  SHF.L.U32 R28, R28, 0x10, RZ ;  /* 0x000000101c1c7819 */ /* 0x000fe200000006ff */
[C---:B------:R-:W-:Y:S01]  /*2490*/  FMUL.FTZ R119, R14.reuse, R119 ;  /* 0x000000770e777220 */ /* 0x040fe20000410000 */
[----:B------:R-:W-:Y:S01]  /*24a0*/  SHF.L.U32 R29, R29, 0x10, RZ ;  /* 0x000000101d1d7819 */ /* 0x000fe200000006ff */
[----:B------:R-:W-:-:S02]  /*24b0*/  FMUL.FTZ R209, R14, R209 ;  /* 0x000000d10ed17220 */ /* 0x000fc40000410000 */
[----:B---3--:R-:W-:Y:S01]  /*24c0*/  FFMA.FTZ R31, R119, R28, R31 ;  /* 0x0000001c771f7223 */ /* 0x008fe2000001001f */
[----:B----4-:R-:W-:-:S04]  /*24d0*/  FADD.FTZ R30, R28, R30 ;  /* 0x0000001e1c1e7221 */ /* 0x010fc80000010000 */
[----:B------:R0:W-:Y:S04]  /*24e0*/  STL [R1+0x24], R31 ;  /* 0x0000241f01007387 */ /* 0x0001e80000100800 */
[----:B0-----:R-:W3:Y:S04]  /*24f0*/  LDL.LU R31, [R1+0xb4] ;  /* 0x0000b400011f7983 */ /* 0x001ee80000300800 */
[----:B------:R0:W-:Y:S04]  /*2500*/  STL [R1+0xa4], R30 ;  /* 0x0000a41e01007387 */ /* 0x0001e80000100800 */
[----:B0-----:R-:W4:Y:S01]  /*2510*/  LDL.LU R30, [R1+0x34] ;  /* 0x00003400011e7983 */ /* 0x001f220000300800 */
[----:B--2---:R-:W-:-:S05]  /*2520*/  FFMA.FTZ R16, R209, R29, R16 ;  /* 0x0000001dd1107223 */ /* 0x004fca0000010010 */
[----:B------:R0:W-:Y:S04]  /*2530*/  STL [R1+0x2c], R16 ;  /* 0x00002c1001007387 */ /* 0x0001e80000100800 */
[----:B0-----:R-:W2:Y:S01]  /*2540*/  LDL.LU R16, [R1+0xbc] ;  /* 0x0000bc0001107983 */ /* 0x001ea20000300800 */
[----:B------:R-:W-:-:S05]  /*2550*/  FADD.FTZ R9, R29, R9 ;  /* 0x000000091d097221 */ /* 0x000fca0000010000 */
[----:B------:R0:W-:Y:S04]  /*2560*/  STL [R1+0xac], R9 ;  /* 0x0000ac0901007387 */ /* 0x0001e80000100800 */
[----:B0-----:R-:W2:Y:S01]  /*2570*/  LDL.LU R9, [R1+0x3c] ;  /* 0x00003c0001097983 */ /* 0x001ea20000300800 */
[----:B------:R-:W-:Y:S02]  /*2580*/  SHF.L.U32 R25, R25, 0x10, RZ ;  /* 0x0000001019197819 */ /* 0x000fe400000006ff */
[----:B------:R-:W-:-:S03]  /*2590*/  SHF.L.U32 R24, R24, 0x10, RZ ;  /* 0x0000001018187819 */ /* 0x000fc600000006ff */
[----:B---3--:R-:W-:Y:S01]  /*25a0*/  FADD.FTZ R31, R25, R31 ;  /* 0x0000001f191f7221 */ /* 0x008fe20000010000 */
[----:B------:R-:W-:Y:S02]  /*25b0*/  SHF.L.U32 R18, R188, 0x10, RZ ;  /* 0x00000010bc127819 */ /* 0x000fe400000006ff */
[----:B------:R-:W-:Y:S01]  /*25c0*/  MOV R188, R212 ;  /* 0x000000d400bc7202 */ /* 0x000fe20000000f00 */
[-C--:B----4-:R-:W-:Y:S01]  /*25d0*/  FFMA.FTZ R30, R201, R25.reuse, R30 ;  /* 0x00000019c91e7223 */ /* 0x090fe2000001001e */
[----:B------:R-:W-:Y:S01]  /*25e0*/  FMUL.FTZ R212, R49, R28 ;  /* 0x0000001c31d47220 */ /* 0x000fe20000410000 */
[----:B------:R-:W-:Y:S04]  /*25f0*/  STL [R1+0xb4], R31 ;  /* 0x0000b41f01007387 */ /* 0x000fe80000100800 */
[----:B------:R-:W3:Y:S04]  /*2600*/  LDL.LU R28, [R1+0x44] ;  /* 0x00004400011c7983 */ /* 0x000ee80000300800 */
[----:B------:R-:W-:Y:S01]  /*2610*/  STL [R1+0x34], R30 ;  /* 0x0000341e01007387 */ /* 0x000fe20000100800 */
[----:B------:R-:W-:Y:S01]  /*2620*/  SHF.L.U32 R186, R204, 0x10, RZ ;  /* 0x00000010ccba7819 */ /* 0x000fe200000006ff */
[----:B------:R-:W-:Y:S01]  /*2630*/  FMUL.FTZ R204, R53, R25 ;  /* 0x0000001935cc7220 */ /* 0x000fe20000410000 */
[----:B------:R-:W-:-:S04]  /*2640*/  FADD.FTZ R3, RZ, R229 ;  /* 0x000000e5ff037221 */ /* 0x000fc80000010000 */
[----:B------:R-:W-:-:S04]  /*2650*/  FADD.FTZ R3, R3, R113 ;  /* 0x0000007103037221 */ /* 0x000fc80000010000 */
[----:B------:R-:W-:-:S04]  /*2660*/  FADD.FTZ R3, R3, R226 ;  /* 0x000000e203037221 */ /* 0x000fc80000010000 */
[----:B------:R-:W-:-:S04]  /*2670*/  FADD.FTZ R3, R3, R225 ;  /* 0x000000e103037221 */ /* 0x000fc80000010000 */
[----:B------:R-:W-:Y:S01]  /*2680*/  FADD.FTZ R3, R3, R222 ;  /* 0x000000de03037221 */ /* 0x000fe20000010000 */
[----:B------:R-:W-:Y:S01]  /*2690*/  FMUL.FTZ R221, R38, R221 ;  /* 0x000000dd26dd7220 */ /* 0x000fe20000410000 */
[----:B------:R-:W-:Y:S02]  /*26a0*/  FFMA.FTZ R15, R220, R115, R15 ;  /* 0x00000073dc0f7223 */ /* 0x000fe4000001000f */
[----:B------:R-:W-:Y:S01]  /*26b0*/  FADD.FTZ R3, R3, R115 ;  /* 0x0000007303037221 */ /* 0x000fe20000010000 */
[----:B--2---:R-:W-:-:S05]  /*26c0*/  FADD.FTZ R16, R24, R16 ;  /* 0x0000001018107221 */ /* 0x004fca0000010000 */
[----:B------:R0:W-:Y:S04]  /*26d0*/  STL [R1+0xbc], R16 ;  /* 0x0000bc1001007387 */ /* 0x0001e80000100800 */
[----:B0-----:R-:W2:Y:S04]  /*26e0*/  LDL.LU R16, [R1+0xc4] ;  /* 0x0000c40001107983 */ /* 0x001ea80000300800 */
[----:B------:R-:W4:Y:S01]  /*26f0*/  LDL.LU R25, [R1+0x4c] ;  /* 0x00004c0001197983 */ /* 0x000f220000300800 */
        /* <DEDUP_REMOVED lines=24> */
[----:B------:R-:W-:Y:S01]  /*2880*/  FMUL.FTZ R210, R48, R210 ;  /* 0x000000d230d27220 */ /* 0x000fe20000410000 */
[----:B------:R-:W-:Y:S01]  /*2890*/  FADD.FTZ R3, R3, R198 ;  /* 0x000000c603037221 */ /* 0x000fe20000010000 */
[----:B------:R-:W-:Y:S02]  /*28a0*/  FFMA.FTZ R15, R196, R198, R15 ;  /* 0x000000c6c40f7223 */ /* 0x000fe4000001000f */
[----:B------:R0:W-:Y:S01]  /*28b0*/  STL [R1+0x3c], R9 ;  /* 0x00003c0901007387 */ /* 0x0001e20000100800 */
[----:B------:R-:W-:Y:S01]  /*28c0*/  FADD.FTZ R3, R3, R210 ;  /* 0x000000d203037221 */ /* 0x000fe20000010000 */
[----:B------:R-:W-:-:S02]  /*28d0*/  FFMA.FTZ R15, R118, R210, R15 ;  /* 0x000000d2760f7223 */ /* 0x000fc4000001000f */
[----:B------:R-:W4:Y:S01]  /*28e0*/  LDL.LU R30, [R1+0xcc] ;  /* 0x0000cc00011e7983 */ /* 0x000f220000300800 */
[----:B------:R-:W-:Y:S01]  /*28f0*/  FMUL.FTZ R211, R50, R211 ;  /* 0x000000d332d37220 */ /* 0x000fe20000410000 */
[----:B------:R-:W-:Y:S01]  /*2900*/  FADD.FTZ R3, R3, R212 ;  /* 0x000000d403037221 */ /* 0x000fe20000010000 */
[----:B------:R-:W-:Y:S01]  /*2910*/  FFMA.FTZ R15, R119, R212, R15 ;  /* 0x000000d4770f7223 */ /* 0x000fe2000001000f */
[----:B------:R-:W-:Y:S02]  /*2920*/  SHF.L.U32 R20, R187, 0x10, RZ ;  /* 0x00000010bb147819 */ /* 0x000fe400000006ff */
[----:B------:R-:W-:Y:S01]  /*2930*/  MOV R187, R213 ;  /* 0x000000d500bb7202 */ /* 0x000fe20000000f00 */
[----:B------:R-:W-:Y:S01]  /*2940*/  FMUL.FTZ R213, R51, R29 ;  /* 0x0000001d33d57220 */ /* 0x000fe20000410000 */
[----:B------:R-:W-:Y:S01]  /*2950*/  FADD.FTZ R3, R3, R211 ;  /* 0x000000d303037221 */ /* 0x000fe20000010000 */
[----:B------:R-:W-:Y:S01]  /*2960*/  FFMA.FTZ R15, R208, R211, R15 ;  /* 0x000000d3d00f7223 */ /* 0x000fe2000001000f */
        /* <DEDUP_REMOVED lines=8> */
[----:B------:R-:W4:Y:S02]  /*29f0*/  LDL.LU R29, [R1+0xd4] ;  /* 0x0000d400011d7983 */ /* 0x000f240000300800 */
[----:B0-----:R-:W-:Y:S01]  /*2a00*/  FADD.FTZ R9, R3, R204 ;  /* 0x000000cc03097221 */ /* 0x001fe20000010000 */
[----:B------:R-:W-:Y:S01]  /*2a10*/  FFMA.FTZ R3, R201, R204, R15 ;  /* 0x000000ccc9037223 */ /* 0x000fe2000001000f */
[----:B---3--:R-:W-:Y:S01]  /*2a20*/  FFMA.FTZ R28, R173, R185, R28 ;  /* 0x000000b9ad1c7223 */ /* 0x008fe2000001001c */
[----:B------:R-:W-:-:S02]  /*2a30*/  FMUL.FTZ R206, R55, R24 ;  /* 0x0000001837ce7220 */ /* 0x000fc40000410000 */
[----:B------:R-:W-:Y:S01]  /*2a40*/  FFMA.FTZ R3, R203, R202, R3 ;  /* 0x000000cacb037223 */ /* 0x000fe20000010003 */
[----:B------:R-:W-:Y:S01]  /*2a50*/  FMUL.FTZ R175, R14, R175 ;  /* 0x000000af0eaf7220 */ /* 0x000fe20000410000 */
[----:B------:R0:W-:Y:S02]  /*2a60*/  STL [R1+0x44], R28 ;  /* 0x0000441c01007387 */ /* 0x0001e40000100800 */
[----:B------:R-:W-:-:S04]  /*2a70*/  FFMA.FTZ R3, R207, R206, R3 ;  /* 0x000000cecf037223 */ /* 0x000fc80000010003 */
[----:B------:R-:W-:Y:S01]  /*2a80*/  FFMA.FTZ R3, R172, R177, R3 ;  /* 0x000000b1ac037223 */ /* 0x000fe20000010003 */
[----:B0-----:R-:W3:Y:S01]  /*2a90*/  LDL.LU R28, [R1+0x54] ;  /* 0x00005400011c7983 */ /* 0x001ee20000300800 */
[----:B--2---:R-:W-:Y:S01]  /*2aa0*/  FADD.FTZ R16, R185, R16 ;  /* 0x00000010b9107221 */ /* 0x004fe20000010000 */
[----:B------:R-:W-:-:S04]  /*2ab0*/  FMUL.FTZ R185, R57, R185 ;  /* 0x000000b939b97220 */ /* 0x000fc80000410000 */
[----:B------:R-:W-:Y:S01]  /*2ac0*/  STL [R1+0xc4], R16 ;  /* 0x0000c41001007387 */ /* 0x000fe20000100800 */
[----:B----4-:R-:W-:-:S03]  /*2ad0*/  FFMA.FTZ R25, R175, R186, R25 ;  /* 0x000000baaf197223 */ /* 0x010fc60000010019 */
[----:B------:R-:W2:Y:S04]  /*2ae0*/  LDL.LU R15, [R1+0xdc] ;  /* 0x0000dc00010f7983 */ /* 0x000ea80000300800 */
[----:B------:R0:W-:Y:S02]  /*2af0*/  STL [R1+0x4c], R25 ;  /* 0x00004c1901007387 */ /* 0x0001e40000100800 */
[----:B0-----:R-:W-:Y:S02]  /*2b00*/  FFMA.FTZ R25, R173, R185, R3 ;  /* 0x000000b9ad197223 */ /* 0x001fe40000010003 */
[----:B------:R-:W4:Y:S01]  /*2b10*/  LDL.LU R3, [R1+0x5c] ;  /* 0x00005c0001037983 */ /* 0x000f220000300800 */
[----:B------:R-:W-:-:S04]  /*2b20*/  FADD.FTZ R9, R9, R202 ;  /* 0x000000ca09097221 */ /* 0x000fc80000010000 */
[----:B------:R-:W-:-:S04]  /*2b30*/  FADD.FTZ R9, R9, R206 ;  /* 0x000000ce09097221 */ /* 0x000fc80000010000 */
[----:B------:R-:W-:-:S04]  /*2b40*/  FADD.FTZ R9, R9, R177 ;  /* 0x000000b109097221 */ /* 0x000fc80000010000 */
[----:B------:R-:W-:Y:S01]  /*2b50*/  FADD.FTZ R24, R9, R185 ;  /* 0x000000b909187221 */ /* 0x000fe20000010000 */
[----:B------:R-:W-:-:S03]  /*2b60*/  FFMA.FTZ R25, R174, R178, R25 ;  /* 0x000000b2ae197223 */ /* 0x000fc60000010019 */
[----:B------:R-:W-:Y:S01]  /*2b70*/  FADD.FTZ R24, R24, R178 ;  /* 0x000000b218187221 */ /* 0x000fe20000010000 */
[----:B------:R-:W-:Y:S01]  /*2b80*/  SHF.L.U32 R244, R244, 0x10, RZ ;  /* 0x00000010f4f47819 */ /* 0x000fe200000006ff */
[----:B------:R-:W-:Y:S01]  /*2b90*/  FADD.FTZ R30, R186, R30 ;  /* 0x0000001eba1e7221 */ /* 0x000fe20000010000 */
[----:B------:R-:W-:Y:S01]  /*2ba0*/  FMUL.FTZ R186, R59, R186 ;  /* 0x000000ba3bba7220 */ /* 0x000fe20000410000 */
[----:B------:R-:W-:-:S03]  /*2bb0*/  FMUL.FTZ R181, R60, R181 ;  /* 0x000000b53cb57220 */ /* 0x000fc60000410000 */
[----:B------:R-:W-:Y:S01]  /*2bc0*/  FADD.FTZ R24, R24, R186 ;  /* 0x000000ba18187221 */ /* 0x000fe20000010000 */
[----:B------:R-:W-:Y:S01]  /*2bd0*/  FFMA.FTZ R25, R175, R186, R25 ;  /* 0x000000baaf197223 */ /* 0x000fe20000010019 */
        /* <DEDUP_REMOVED lines=9> */
[C---:B------:R-:W-:Y:S01]  /*2c70*/  FMUL.FTZ R0, R14.reuse, R0 ;  /* 0x000000000e007220 */ /* 0x040fe20000410000 */
[C---:B------:R-:W-:Y:S01]  /*2c80*/  FMUL.FTZ R9, R14.reuse, R188 ;  /* 0x000000bc0e097220 */ /* 0x040fe20000410000 */
        /* <DEDUP_REMOVED lines=16> */
[----:B------:R-:W-:Y:S01]  /*2d90*/  FADD.FTZ R29, R244, R29 ;  /* 0x0000001df41d7221 */ /* 0x000fe20000010000 */
[----:B------:R-:W-:Y:S01]  /*2da0*/  FADD.FTZ R24, R24, R4 ;  /* 0x0000000418187221 */ /* 0x000fe20000010000 */
[----:B------:R-:W-:Y:S01]  /*2db0*/  FFMA.FTZ R25, R10, R4, R25 ;  /* 0x000000040a197223 */ /* 0x000fe20000010019 */
[----:B---3--:R-:W-:Y:S01]  /*2dc0*/  FFMA.FTZ R28, R183, R244, R28 ;  /* 0x000000f4b71c7223 */ /* 0x008fe2000001001c */
[----:B------:R-:W-:Y:S01]  /*2dd0*/  FMUL.FTZ R7, R14, R7 ;  /* 0x000000070e077220 */ /* 0x000fe20000410000 */
[----:B------:R-:W-:Y:S01]  /*2de0*/  STL [R1+0xcc], R30 ;  /* 0x0000cc1e01007387 */ /* 0x000fe20000100800 */
[-C--:B------:R-:W-:Y:S01]  /*2df0*/  FFMA.FTZ R215, R6, R20.reuse, R215 ;  /* 0x0000001406d77223 */ /* 0x080fe200000100d7 */
[----:B------:R-:W-:Y:S01]  /*2e00*/  FADD.FTZ R238, R20, R238 ;  /* 0x000000ee14ee7221 */ /* 0x000fe20000010000 */
[----:B------:R-:W-:Y:S01]  /*2e10*/  FMUL.FTZ R20, R67, R20 ;  /* 0x0000001443147220 */ /* 0x000fe20000410000 */
[----:B------:R-:W-:Y:S01]  /*2e20*/  STL [R1+0xd4], R29 ;  /* 0x0000d41d01007387 */ /* 0x000fe20000100800 */
[----:B------:R-:W-:Y:S01]  /*2e30*/  FADD.FTZ R24, R24, R21 ;  /* 0x0000001518187221 */ /* 0x000fe20000010000 */
[----:B------:R-:W-:-:S02]  /*2e40*/  FFMA.FTZ R25, R8, R21, R25 ;  /* 0x0000001508197223 */ /* 0x000fc40000010019 */
[----:B------:R-:W-:Y:S01]  /*2e50*/  STL [R1+0x54], R28 ;  /* 0x0000541c01007387 */ /* 0x000fe20000100800 */
[----:B------:R-:W-:Y:S01]  /*2e60*/  FADD.FTZ R241, R19, R241 ;  /* 0x000000f113f17221 */ /* 0x000fe20000010000 */
[CC--:B------:R-:W-:Y:S01]  /*2e70*/  FFMA.FTZ R233, R7.reuse, R19.reuse, R233 ;  /* 0x0000001307e97223 */ /* 0x0c0fe200000100e9 */
[----:B------:R-:W-:Y:S01]  /*2e80*/  FMUL.FTZ R19, R68, R19 ;  /* 0x0000001344137220 */ /* 0x000fe20000410000 */
[----:B------:R-:W-:Y:S01]  /*2e90*/  FADD.FTZ R24, R24, R20 ;  /* 0x0000001418187221 */ /* 0x000fe20000010000 */
[----:B------:R-:W-:Y:S01]  /*2ea0*/  FFMA.FTZ R25, R6, R20, R25 ;  /* 0x0000001406197223 */ /* 0x000fe20000010019 */
[----:B------:R-:W-:Y:S02]  /*2eb0*/  FADD.FTZ R240, R18, R240 ;  /* 0x000000f012f07221 */ /* 0x000fe40000010000 */
[----:B------:R-:W-:Y:S01]  /*2ec0*/  FADD.FTZ R24, R24, R19 ;  /* 0x0000001318187221 */ /* 0x000fe20000010000 */
[----:B------:R-:W-:Y:S01]  /*2ed0*/  FFMA.FTZ R25, R7, R19, R25 ;  /* 0x0000001307197223 */ /* 0x000fe20000010019 */
[----:B------:R-:W-:Y:S01]  /*2ee0*/  FADD.FTZ R243, R17, R243 ;  /* 0x000000f311f37221 */ /* 0x000fe20000010000 */
[-C--:B------:R-:W-:Y:S01]  /*2ef0*/  FFMA.FTZ R235, R9, R17.reuse, R235 ;  /* 0x0000001109eb7223 */ /* 0x080fe200000100eb */
[----:B------:R-:W-:Y:S01]  /*2f00*/  FMUL.FTZ R17, R70, R17 ;  /* 0x0000001146117220 */ /* 0x000fe20000410000 */
[----:B------:R-:W-:Y:S01]  /*2f10*/  FADD.FTZ R242, R16, R242 ;  /* 0x000000f210f27221 */ /* 0x000fe20000010000 */
[----:B------:R-:W-:Y:S01]  /*2f20*/  UMOV UR4, 0xffffffff ;  /* 0xffffffff00047882 */ /* 0x000fe20000000000 */
[----:B--2---:R-:W-:-:S05]  /*2f30*/  FADD.FTZ R15, R245, R15 ;  /* 0x0000000ff50f7221 */ /* 0x004fca0000010000 */
[----:B------:R0:W-:Y:S02]  /*2f40*/  STL [R1+0xdc], R15 ;  /* 0x0000dc0f01007387 */ /* 0x0001e40000100800 */
[----:B0-----:R-:W-:Y:S01]  /*2f50*/  FMUL.FTZ R15, R14, R27 ;  /* 0x0000001b0e0f7220 */ /* 0x001fe20000410000 */
[----:B----4-:R-:W-:-:S03]  /*2f60*/  FFMA.FTZ R3, R184, R245, R3 ;  /* 0x000000f5b8037223 */ /* 0x010fc60000010003 */
[-C--:B------:R-:W-:Y:S01]  /*2f70*/  FFMA.FTZ R232, R15, R18.reuse, R232 ;  /* 0x000000120fe87223 */ /* 0x080fe200000100e8 */
[----:B------:R-:W-:Y:S01]  /*2f80*/  FMUL.FTZ R18, R69, R18 ;  /* 0x0000001245127220 */ /* 0x000fe20000410000 */
[----:B------:R0:W-:Y:S03]  /*2f90*/  STL [R1+0x5c], R3 ;  /* 0x00005c0301007387 */ /* 0x0001e60000100800 */
[----:B------:R-:W-:Y:S01]  /*2fa0*/  FADD.FTZ R24, R24, R18 ;  /* 0x0000001218187221 */ /* 0x000fe20000010000 */
[----:B------:R-:W-:Y:S01]  /*2fb0*/  FFMA.FTZ R25, R15, R18, R25 ;  /* 0x000000120f197223 */ /* 0x000fe20000010019 */
[----:B0-----:R-:W-:Y:S02]  /*2fc0*/  FMUL.FTZ R3, R14, R231 ;  /* 0x000000e70e037220 */ /* 0x001fe40000410000 */
[----:B------:R-:W-:Y:S01]  /*2fd0*/  FADD.FTZ R24, R24, R17 ;  /* 0x0000001118187221 */ /* 0x000fe20000010000 */
[----:B------:R-:W-:Y:S01]  /*2fe0*/  FFMA.FTZ R25, R9, R17, R25 ;  /* 0x0000001109197223 */ /* 0x000fe20000010019 */
[-C--:B------:R-:W-:Y:S01]  /*2ff0*/  FFMA.FTZ R234, R3, R16.reuse, R234 ;  /* 0x0000001003ea7223 */ /* 0x080fe200000100ea */
[----:B------:R-:W-:-:S04]  /*3000*/  FMUL.FTZ R16, R71, R16 ;  /* 0x0000001047107220 */ /* 0x000fc80000410000 */
        /* <DEDUP_REMOVED lines=21> */
.L_x_7190:
        /* <DEDUP_REMOVED lines=14> */
.L_x_7178:
[----:B------:R-:W-:Y:S01]  /*3240*/  UISETP.NE.AND UP0, UPT, UR18, URZ, UPT ;  /* 0x0000003f1200728c */ /* 0x000fe2000bf05270 */
[----:B--2---:R-:W-:Y:S01]  /*3250*/  SHF.R.U32.HI R28, RZ, 0x5, R29 ;  /* 0x00000005ff1c7819 */ /* 0x004fe2000001161d */
[----:B------:R-:W1:Y:S01]  /*3260*/  LDC.64 R244, c[0x0][0x220] ;  /* 0x00008800fff47b82 */ /* 0x000e620000000a00 */
[----:B------:R-:W2:Y:S03]  /*3270*/  LDL.LU R231, [R1+0x17c] ;  /* 0x00017c0001e77983 */ /* 0x000ea60000300800 */
[----:B------:R-:W-:Y:S01]  /*3280*/  PLOP3.LUT P4, PT, PT, PT, UP0, 0x80, 0x0 ;  /* 0x000000000000781c */ /* 0x000fe20003f8f008 */
[----:B------:R-:W-:Y:S05]  /*3290*/  WARPSYNC.ALL ;  /* 0x0000000000007948 */ /* 0x000fea0003800000 */
[----:B------:R-:W3:Y:S01]  /*32a0*/  S2UR UR5, SR_CgaCtaId ;  /* 0x00000000000579c3 */ /* 0x000ee20000008800 */
[----:B------:R-:W-:Y:S01]  /*32b0*/  LOP3.LUT R28, R28, 0x7fffffc, RZ, 0xc0, !PT ;  /* 0x07fffffc1c1c7812 */ /* 0x000fe200078ec0ff */
[----:B------:R-:W-:-:S03]  /*32c0*/  UMOV UR4, 0x400 ;  /* 0x0000040000047882 */ /* 0x000fc60000000000 */
[----:B------:R-:W-:Y:S01]  /*32d0*/  @!P5 IADD3 R28, R28, 0x4, RZ ;  /* 0x000000041c1cd810 */ /* 0x000fe20007ffe0ff */
[----:B---3--:R-:W-:-:S06]  /*32e0*/  ULEA UR4, UR5, UR4, 0x18 ;  /* 0x0000000405047291 */ /* 0x008fcc000f8ec03f */
[----:B------:R-:W-:Y:S01]  /*32f0*/  LEA R28, R28, UR4, 0x3 ;  /* 0x000000041c1c7c11 */ /* 0x000fe2000f8e18ff */
[----:B------:R-:W-:Y:S06]  /*3300*/  BAR.SYNC.DEFER_BLOCKING 0x0 ;  /* 0x0000000000007b1d */ /* 0x000fec0000010000 */
[----:B0-----:R-:W0:Y:S04]  /*3310*/  LDS.128 R24, [R28+0x5000] ;  /* 0x005000001c187984 */ /* 0x001e280000000c00 */
[----:B------:R-:W3:Y:S01]  /*3320*/  LDS.128 R28, [R28+0x5010] ;  /* 0x005010001c1c7984 */ /* 0x000ee20000000c00 */
[----:B------:R-:W-:-:S02]  /*3330*/  ISETP.NE.U32.AND P1, PT, R22, RZ, PT ;  /* 0x000000ff1600720c */ /* 0x000fc40003f25070 */
[----:B------:R-:W-:Y:S02]  /*3340*/  ISETP.NE.U32.AND P2, PT, RZ, UR12, PT ;  /* 0x0000000cff007c0c */ /* 0x000fe4000bf45070 */
[----:B------:R-:W-:Y:S02]  /*3350*/  ISETP.NE.AND.EX P1, PT, R23, RZ, PT, P1 ;  /* 0x000000ff1700720c */ /* 0x000fe40003f25310 */
[----:B------:R-:W-:Y:S01]  /*3360*/  ISETP.NE.AND.EX P2, PT, RZ, UR13, PT, P2 ;  /* 0x0000000dff007c0c */ /* 0x000fe2000bf45320 */
[----:B0-----:R-:W-:Y:S01]  /*3370*/  FADD.FTZ R24, RZ, R24 ;  /* 0x00000018ff187221 */ /* 0x001fe20000010000 */
[----:B------:R-:W-:-:S03]  /*3380*/  FADD.FTZ R25, RZ, R25 ;  /* 0x00000019ff197221 */ /* 0x000fc60000010000 */
[----:B------:R-:W-:Y:S01]  /*3390*/  FADD.FTZ R26, R26, R24 ;  /* 0x000000181a1a7221 */ /* 0x000fe20000010000 */
[----:B------:R-:W-:-:S03]  /*33a0*/  FADD.FTZ R25, R27, R25 ;  /* 0x000000191b197221 */ /* 0x000fc60000010000 */
[----:B---3--:R-:W-:Y:S01]  /*33b0*/  FADD.FTZ R22, R26, R28 ;  /* 0x0000001c1a167221 */ /* 0x008fe20000010000 */
        /* <DEDUP_REMOVED lines=12> */
[-C--:B------:R-:W-:Y:S01]  /*3480*/  FFMA.FTZ R220, R220, R23.reuse, R22 ;  /* 0x00000017dcdc7223 */ /* 0x080fe20000010016 */
[----:B------:R-:W0:Y:S01]  /*3490*/  @P2 LDC.64 R112, c[0x0][0x308] ;  /* 0x0000c200ff702b82 */ /* 0x000e220000000a00 */
[----:B------:R-:W-:Y:S01]  /*34a0*/  FADD.FTZ R226, R226, -R228 ;  /* 0x800000e4e2e27221 */ /* 0x000fe20000010000 */
[----:B------:R-:W-:Y:S01]  /*34b0*/  FADD.FTZ R25, R225, -R25 ;  /* 0x80000019e1197221 */ /* 0x000fe20000010000 */
[-CC-:B------:R-:W-:Y:S01]  /*34c0*/  FFMA.FTZ R224, R224, R23.reuse, R22.reuse ;  /* 0x00000017e0e07223 */ /* 0x180fe20000010016 */
[-CC-:B------:R-:W-:Y:S01]  /*34d0*/  FFMA.FTZ R223, R223, R23.reuse, R22.reuse ;  /* 0x00000017dfdf7223 */ /* 0x180fe20000010016 */
[----:B------:R-:W-:Y:S01]  /*34e0*/  FFMA.FTZ R116, R116, R23, R22 ;  /* 0x0000001774747223 */ /* 0x000fe20000010016 */
[C---:B------:R-:W-:Y:S01]  /*34f0*/  FMUL.FTZ R225, R14.reuse, R226 ;  /* 0x000000e20ee17220 */ /* 0x040fe20000410000 */
[C---:B------:R-:W-:Y:S01]  /*3500*/  FMUL.FTZ R227, R14.reuse, R229 ;  /* 0x000000e50ee37220 */ /* 0x040fe20000410000 */
[C---:B------:R-:W-:Y:S01]  /*3510*/  FMUL.FTZ R228, R14.reuse, R24 ;  /* 0x000000180ee47220 */ /* 0x040fe20000410000 */
[----:B------:R-:W-:Y:S01]  /*3520*/  FMUL.FTZ R226, R14, R25 ;  /* 0x000000190ee27220 */ /* 0x000fe20000410000 */
[----:B------:R-:W-:Y:S01]  /*3530*/  ISETP.NE.U32.AND P3, PT, RZ, UR12, PT ;  /* 0x0000000cff007c0c */ /* 0x000fe2000bf65070 */
[----:B------:R-:W-:Y:S01]  /*3540*/  FADD.FTZ R115, R115, -R220 ;  /* 0x800000dc73737221 */ /* 0x000fe20000010000 */
[----:B------:R-:W-:Y:S01]  /*3550*/  FADD.FTZ R224, R222, -R224 ;  /* 0x800000e0dee07221 */ /* 0x000fe20000010000 */
[----:B------:R-:W-:Y:S01]  /*3560*/  FADD.FTZ R221, R221, -R223 ;  /* 0x800000dfdddd7221 */ /* 0x000fe20000010000 */
[----:B------:R-:W-:Y:S01]  /*3570*/  FADD.FTZ R114, R114, -R116 ;  /* 0x8000007472727221 */ /* 0x000fe20000010000 */
[----:B-----5:R-:W-:Y:S01]  /*3580*/  @P1 FADD.FTZ R227, R124, R227 ;  /* 0x000000e37ce31221 */ /* 0x020fe20000010000 */
[----:B------:R-:W-:Y:S01]  /*3590*/  @P1 FADD.FTZ R228, R125, R228 ;  /* 0x000000e47de41221 */ /* 0x000fe20000010000 */
[----:B------:R-:W-:Y:S01]  /*35a0*/  @P1 FADD.FTZ R225, R126, R225 ;  /* 0x000000e17ee11221 */ /* 0x000fe20000010000 */
[----:B------:R-:W-:Y:S01]  /*35b0*/  @P1 FADD.FTZ R226, R127, R226 ;  /* 0x000000e27fe21221 */ /* 0x000fe20000010000 */
[----:B------:R-:W-:Y:S01]  /*35c0*/  ISETP.NE.AND.EX P3, PT, RZ, UR13, PT, P3 ;  /* 0x0000000dff007c0c */ /* 0x000fe2000bf65330 */
[C---:B------:R-:W-:Y:S01]  /*35d0*/  FMUL.FTZ R116, R14.reuse, R115 ;  /* 0x000000730e747220 */ /* 0x040fe20000410000 */
[C---:B------:R-:W-:Y:S01]  /*35e0*/  FMUL.FTZ R220, R14.reuse, R224 ;  /* 0x000000e00edc7220 */ /* 0x040fe20000410000 */
[C---:B------:R-:W-:Y:S01]  /*35f0*/  FMUL.FTZ R115, R14.reuse, R221 ;  /* 0x000000dd0e737220 */ /* 0x040fe20000410000 */
[----:B------:R-:W-:Y:S01]  /*3600*/  FMUL.FTZ R114, R14, R114 ;  /* 0x000000720e727220 */ /* 0x000fe20000410000 */
[----:B-1----:R-:W-:Y:S01]  /*3610*/  IMAD.WIDE.U32 R28, R117, 0x10, R244 ;  /* 0x00000010751c7825 */ /* 0x002fe200078e00f4 */
        /* <DEDUP_REMOVED lines=9> */
[----:B------:R-:W3:Y:S04]  /*36b0*/  LDG.E.128 R28, desc[UR6][R28.64] ;  /* 0x000000061c1c7981 */ /* 0x000ee8000c1e1d00 */
[----:B------:R0:W-:Y:S04]  /*36c0*/  @P2 STG.E.128 desc[UR6][R112.64], R24 ;  /* 0x0000001870002986 */ /* 0x0001e8000c101d06 */
[----:B------:R-:W4:Y:S04]  /*36d0*/  LDL.LU R230, [R1+0x180] ;  /* 0x0001800001e67983 */ /* 0x000f280000300800 */
[----:B------:R-:W2:Y:S04]  /*36e0*/  LDL.LU R229, [R1+0x174] ;  /* 0x0001740001e57983 */ /* 0x000ea80000300800 */
[----:B------:R-:W4:Y:S04]  /*36f0*/  LDL.LU R222, [R1+0x178] ;  /* 0x0001780001de7983 */ /* 0x000f280000300800 */
[----:B------:R-:W2:Y:S01]  /*3700*/  LDL.LU R223, [R1+0x16c] ;  /* 0x00016c0001df7983 */ /* 0x000ea20000300800 */
[----:B0-----:R-:W-:-:S02]  /*3710*/  SEL R24, R220, R168, P3 ;  /* 0x000000a8dc187207 */ /* 0x001fc40001800000 */
[----:B------:R-:W-:Y:S01]  /*3720*/  SEL R25, R116, R169, P3 ;  /* 0x000000a974197207 */ /* 0x000fe20001800000 */
[----:B------:R-:W4:Y:S01]  /*3730*/  LDL.LU R224, [R1+0x170] ;  /* 0x0001700001e07983 */ /* 0x000f220000300800 */
[----:B------:R-:W-:Y:S02]  /*3740*/  SEL R26, R115, R170, P3 ;  /* 0x000000aa731a7207 */ /* 0x000fe40001800000 */
[----:B------:R-:W-:Y:S01]  /*3750*/  SEL R27, R114, R171, P3 ;  /* 0x000000ab721b7207 */ /* 0x000fe20001800000 */
[----:B------:R-:W2:Y:S04]  /*3760*/  LDL.LU R221, [R1+0x164] ;  /* 0x0001640001dd7983 */ /* 0x000ea80000300800 */
[----:B------:R0:W-:Y:S04]  /*3770*/  @P2 STG.E.128 desc[UR6][R112.64+0x10], R24 ;  /* 0x0000101870002986 */ /* 0x0001e8000c101d06 */
[----:B0-----:R-:W4:Y:S04]  /*3780*/  LDL.LU R27, [R1+0xe8] ;  /* 0x0000e800011b7983 */ /* 0x001f280000300800 */
[----:B------:R-:W2:Y:S04]  /*3790*/  LDL.LU R112, [R1+0xe4] ;  /* 0x0000e40001707983 */ /* 0x000ea80000300800 */
[----:B------:R-:W4:Y:S01]  /*37a0*/  LDL.LU R113, [R1+0xf0] ;  /* 0x0000f00001717983 */ /* 0x000f220000300800 */
[-C--:B------:R-:W-:Y:S01]  /*37b0*/  FMUL.FTZ R228, R228, R12.reuse ;  /* 0x0000000ce4e47220 */ /* 0x080fe20000410000 */
[-C--:B------:R-:W-:Y:S01]  /*37c0*/  FMUL.FTZ R227, R227, R12.reuse ;  /* 0x0000000ce3e37220 */ /* 0x080fe20000410000 */
[-C--:B------:R-:W-:Y:S01]  /*37d0*/  FMUL.FTZ R225, R225, R12.reuse ;  /* 0x0000000ce1e17220 */ /* 0x080fe20000410000 */
[----:B------:R-:W-:Y:S01]  /*37e0*/  FMUL.FTZ R26, R116, R12 ;  /* 0x0000000c741a7220 */ /* 0x000fe20000410000 */
        /* <DEDUP_REMOVED lines=16> */
[----:B------:R-:W-:-:S04]  /*38f0*/  IMAD.WIDE.U32 R120, R194, 0x10, R244 ;  /* 0x00000010c2787825 */ /* 0x000fc800078e00f4 */
[-CC-:B------:R-:W-:Y:S01]  /*3900*/  FFMA.FTZ R195, R195, R23.reuse, R22.reuse ;  /* 0x00000017c3c37223 */ /* 0x180fe20000010016 */
[-CC-:B------:R-:W-:Y:S01]  /*3910*/  FFMA.FTZ R190, R190, R23.reuse, R22.reuse ;  /* 0x00000017bebe7223 */ /* 0x180fe20000010016 */
[-CC-:B------:R-:W-:Y:S01]  /*3920*/  FFMA.FTZ R191, R191, R23.reuse, R22.reuse ;  /* 0x00000017bfbf7223 */ /* 0x180fe20000010016 */
[----:B------:R-:W-:Y:S01]  /*3930*/  FFMA.FTZ R196, R196, R23, R22 ;  /* 0x00000017c4c47223 */ /* 0x000fe20000010016 */
[----:B------:R-:W-:Y:S01]  /*3940*/  FADD.FTZ R195, R197, -R195 ;  /* 0x800000c3c5c37221 */ /* 0x000fe20000010000 */
[----:B------:R-:W-:Y:S01]  /*3950*/  FADD.FTZ R190, R192, -R190 ;  /* 0x800000bec0be7221 */ /* 0x000fe20000010000 */
[----:B------:R-:W-:Y:S02]  /*3960*/  FADD.FTZ R193, R193, -R191 ;  /* 0x800000bfc1c17221 */ /* 0x000fe40000010000 */
[----:B------:R-:W-:-:S04]  /*3970*/  FMUL.FTZ R197, R14, R195 ;  /* 0x000000c30ec57220 */ /* 0x000fc80000410000 */
[----:B------:R-:W-:Y:S01]  /*3980*/  @P1 FADD.FTZ R197, R137, R197 ;  /* 0x000000c589c51221 */ /* 0x000fe20000010000 */
[-C--:B------:R-:W-:Y:S01]  /*3990*/  FMUL.FTZ R191, R218, R12.reuse ;  /* 0x0000000cdabf7220 */ /* 0x080fe20000410000 */
[----:B------:R-:W-:Y:S01]  /*39a0*/  FMUL.FTZ R192, R217, R12 ;  /* 0x0000000cd9c07220 */ /* 0x000fe20000410000 */
[-CC-:B------:R-:W-:Y:S01]  /*39b0*/  FFMA.FTZ R118, R118, R23.reuse, R22.reuse ;  /* 0x0000001776767223 */ /* 0x180fe20000010016 */
[-CC-:B------:R-:W-:Y:S01]  /*39c0*/  FFMA.FTZ R119, R119, R23.reuse, R22.reuse ;  /* 0x0000001777777223 */ /* 0x180fe20000010016 */
[-C--:B------:R-:W-:Y:S02]  /*39d0*/  FFMA.FTZ R208, R208, R23.reuse, R22 ;  /* 0x00000017d0d07223 */ /* 0x080fe40000010016 */
[----:B------:R-:W-:Y:S01]  /*39e0*/  FADD.FTZ R118, R210, -R118 ;  /* 0x80000076d2767221 */ /* 0x000fe20000010000 */
[----:B------:R-:W-:Y:S01]  /*39f0*/  FADD.FTZ R119, R212, -R119 ;  /* 0x80000077d4777221 */ /* 0x000fe20000010000 */
[-CC-:B------:R-:W-:Y:S01]  /*3a00*/  FFMA.FTZ R200, R200, R23.reuse, R22.reuse ;  /* 0x00000017c8c87223 */ /* 0x180fe20000010016 */
[-CC-:B------:R-:W-:Y:S01]  /*3a10*/  FFMA.FTZ R201, R201, R23.reuse, R22.reuse ;  /* 0x00000017c9c97223 */ /* 0x180fe20000010016 */
[-CC-:B------:R-:W-:Y:S01]  /*3a20*/  FFMA.FTZ R203, R203, R23.reuse, R22.reuse ;  /* 0x00000017cbcb7223 */ /* 0x180fe20000010016 */
[----:B------:R-:W-:Y:S01]  /*3a30*/  FFMA.FTZ R207, R207, R23, R22 ;  /* 0x00000017cfcf7223 */ /* 0x000fe20000010016 */
[----:B------:R-:W-:Y:S01]  /*3a40*/  FMUL.FTZ R210, R14, R119 ;  /* 0x000000770ed27220 */ /* 0x000fe20000410000 */
[----:B------:R-:W-:Y:S01]  /*3a50*/  FADD.FTZ R200, R205, -R200 ;  /* 0x800000c8cdc87221 */ /* 0x000fe20000010000 */
[----:B------:R-:W-:Y:S01]  /*3a60*/  FADD.FTZ R201, R204, -R201 ;  /* 0x800000c9ccc97221 */ /* 0x000fe20000010000 */
[----:B------:R-:W-:Y:S01]  /*3a70*/  FADD.FTZ R202, R202, -R203 ;  /* 0x800000cbcaca7221 */ /* 0x000fe20000010000 */
[----:B------:R-:W-:Y:S01]  /*3a80*/  FADD.FTZ R207, R206, -R207 ;  /* 0x800000cfcecf7221 */ /* 0x000fe20000010000 */
[----:B------:R-:W-:Y:S01]  /*3a90*/  @P1 FADD.FTZ R210, R141, R210 ;  /* 0x000000d28dd21221 */ /* 0x000fe20000010000 */
        /* <DEDUP_REMOVED lines=8> */
[----:B------:R-:W-:Y:S01]  /*3b20*/  FMUL.FTZ R201, R210, R12 ;  /* 0x0000000cd2c97220 */ /* 0x000fe20000410000 */
[-CC-:B------:R-:W-:Y:S01]  /*3b30*/  FFMA.FTZ R172, R172, R23.reuse, R22.reuse ;  /* 0x00000017acac7223 */ /* 0x180fe20000010016 */
[-CC-:B------:R-:W-:Y:S01]  /*3b40*/  FFMA.FTZ R173, R173, R23.reuse, R22.reuse ;  /* 0x00000017adad7223 */ /* 0x180fe20000010016 */
[-CC-:B------:R-:W-:Y:S01]  /*3b50*/  FFMA.FTZ R174, R174, R23.reuse, R22.reuse ;  /* 0x00000017aeae7223 */ /* 0x180fe20000010016 */
[----:B------:R-:W-:Y:S01]  /*3b60*/  FFMA.FTZ R175, R175, R23, R22 ;  /* 0x00000017afaf7223 */ /* 0x000fe20000010016 */
[----:B---3--:R-:W-:-:S04]  /*3b70*/  PRMT R24, R28, 0x7632, R24 ;  /* 0x000076321c187816 */ /* 0x008fc80000000018 */
[----:B------:R-:W-:Y:S02]  /*3b80*/  SHF.L.U32 R24, R24, 0x10, RZ ;  /* 0x0000001018187819 */ /* 0x000fe400000006ff */
[----:B------:R-:W-:Y:S02]  /*3b90*/  SHF.L.U32 R28, R28, 0x10, RZ ;  /* 0x000000101c1c7819 */ /* 0x000fe400000006ff */
[----:B------:R-:W-:Y:S01]  /*3ba0*/  SHF.L.U32 R25, R29, 0x10, RZ ;  /* 0x000000101d197819 */ /* 0x000fe200000006ff */
[----:B--2---:R-:W-:Y:S02]  /*3bb0*/  FFMA.FTZ R112, R228, R24, R112 ;  /* 0x00000018e4707223 */ /* 0x004fe40000010070 */
[----:B----4-:R-:W-:Y:S01]  /*3bc0*/  FFMA.FTZ R27, R227, R28, R27 ;  /* 0x0000001ce31b7223 */ /* 0x010fe2000001001b */
[----:B------:R-:W-:Y:S02]  /*3bd0*/  FMUL.FTZ R228, R73, R228 ;  /* 0x000000e449e47220 */ /* 0x000fe40000410000 */
[----:B------:R0:W-:Y:S01]  /*3be0*/  STL [R1+0xe4], R112 ;  /* 0x0000e47001007387 */ /* 0x0001e20000100800 */
[----:B------:R-:W-:Y:S01]  /*3bf0*/  FFMA.FTZ R113, R225, R25, R113 ;  /* 0x00000019e1717223 */ /* 0x000fe20000010071 */
[----:B------:R-:W-:-:S02]  /*3c00*/  FMUL.FTZ R24, R226, R12 ;  /* 0x0000000ce2187220 */ /* 0x000fc40000410000 */
[----:B------:R1:W-:Y:S01]  /*3c10*/  STL [R1+0xe8], R27 ;  /* 0x0000e81b01007387 */ /* 0x0003e20000100800 */
[----:B0-----:R-:W-:-:S03]  /*3c20*/  FMUL.FTZ R112, R72, R227 ;  /* 0x000000e348707220 */ /* 0x001fc60000410000 */
[----:B------:R-:W2:Y:S02]  /*3c30*/  LDL.LU R227, [R1+0x168] ;  /* 0x0001680001e37983 */ /* 0x000ea40000300800 */
[----:B------:R-:W-:Y:S02]  /*3c40*/  F2FP.BF16.F32.PACK_AB R112, R228, R112 ;  /* 0x00000070e470723e */ /* 0x000fe400000010ff */
[----:B------:R-:W3:Y:S01]  /*3c50*/  LDL.LU R228, [R1+0x15c] ;  /* 0x00015c0001e47983 */ /* 0x000ee20000300800 */
[----:B------:R-:W-:-:S03]  /*3c60*/  FMUL.FTZ R25, R75, R24 ;  /* 0x000000184b197220 */ /* 0x000fc60000410000 */
[----:B------:R-:W4:Y:S01]  /*3c70*/  LDL.LU R226, [R1+0x160] ;  /* 0x0001600001e27983 */ /* 0x000f220000300800 */
[-C--:B-1----:R-:W-:Y:S01]  /*3c80*/  FMUL.FTZ R27, R115, R12.reuse ;  /* 0x0000000c731b7220 */ /* 0x082fe20000410000 */
[----:B------:R-:W-:Y:S02]  /*3c90*/  FMUL.FTZ R28, R114, R12 ;  /* 0x0000000c721c7220 */ /* 0x000fe40000410000 */
[----:B------:R0:W-:Y:S01]  /*3ca0*/  STL [R1+0xf0], R113 ;  /* 0x0000f07101007387 */ /* 0x0001e20000100800 */
[----:B------:R-:W-:Y:S01]  /*3cb0*/  FMUL.FTZ R115, R78, R27 ;  /* 0x0000001b4e737220 */ /* 0x000fe20000410000 */
[----:B------:R-:W-:Y:S01]  /*3cc0*/  FMUL.FTZ R116, R79, R28 ;  /* 0x0000001c4f747220 */ /* 0x000fe20000410000 */
[----:B0-----:R-:W-:-:S04]  /*3cd0*/  FMUL.FTZ R113, R74, R225 ;  /* 0x000000e14a717220 */ /* 0x001fc80000410000 */
[----:B------:R-:W-:Y:S01]  /*3ce0*/  F2FP.BF16.F32.PACK_AB R115, R116, R115 ;  /* 0x000000737473723e */ /* 0x000fe200000010ff */
[----:B------:R-:W-:Y:S01]  /*3cf0*/  FADD.FTZ R177, R177, -R172 ;  /* 0x800000acb1b17221 */ /* 0x000fe20000010000 */
[-CC-:B------:R-:W-:Y:S01]  /*3d00*/  FFMA.FTZ R179, R179, R23.reuse, R22.reuse ;  /* 0x00000017b3b37223 */ /* 0x180fe20000010016 */
[--C-:B------:R-:W-:Y:S01]  /*3d10*/  FFMA.FTZ R183, R183, R23, R22.reuse ;  /* 0x00000017b7b77223 */ /* 0x100fe20000010016 */
[----:B------:R-:W-:Y:S01]  /*3d20*/  F2FP.BF16.F32.PACK_AB R113, R25, R113 ;  /* 0x000000711971723e */ /* 0x000fe200000010ff */
[----:B------:R-:W-:Y:S01]  /*3d30*/  FMUL.FTZ R25, R220, R12 ;  /* 0x0000000cdc197220 */ /* 0x000fe20000410000 */
[----:B------:R-:W-:Y:S01]  /*3d40*/  FMUL.FTZ R220, R77, R26 ;  /* 0x0000001a4ddc7220 */ /* 0x000fe20000410000 */
[----:B------:R-:W-:Y:S01]  /*3d50*/  LEA R116, P6, R117, UR14, 0x4 ;  /* 0x0000000e75747c11 */ /* 0x000fe2000f8c20ff */
[----:B------:R-:W-:Y:S01]  /*3d60*/  FFMA.FTZ R184, R184, R23, R22 ;  /* 0x00000017b8b87223 */ /* 0x000fe20000010016 */
[----:B------:R-:W-:Y:S01]  /*3d70*/  FMUL.FTZ R114, R76, R25 ;  /* 0x000000194c727220 */ /* 0x000fe20000410000 */
[----:B------:R-:W-:Y:S01]  /*3d80*/  FADD.FTZ R185, R185, -R173 ;  /* 0x800000adb9b97221 */ /* 0x000fe20000010000 */
[----:B------:R-:W-:Y:S01]  /*3d90*/  LEA.HI.X R117, R117, UR15, RZ, 0x4, P6 ;  /* 0x0000000f75757c11 */ /* 0x000fe2000b0f24ff */
[----:B------:R-:W-:Y:S01]  /*3da0*/  FADD.FTZ R178, R178, -R174 ;  /* 0x800000aeb2b27221 */ /* 0x000fe20000010000 */
[----:B------:R-:W-:Y:S01]  /*3db0*/  FADD.FTZ R186, R186, -R175 ;  /* 0x800000afbaba7221 */ /* 0x000fe20000010000 */
[----:B------:R-:W-:Y:S01]  /*3dc0*/  F2FP.BF16.F32.PACK_AB R114, R220, R114 ;  /* 0x00000072dc72723e */ /* 0x000fe200000010ff */
[----:B------:R-:W2:Y:S04]  /*3dd0*/  LDL.LU R225, [R1+0x154] ;  /* 0x0001540001e17983 */ /* 0x000ea80000300800 */
[----:B------:R0:W-:Y:S04]  /*3de0*/  STG.E.128 desc[UR6][R116.64], R112 ;  /* 0x0000007074007986 */ /* 0x0001e8000c101d06 */
[----:B------:R-:W3:Y:S01]  /*3df0*/  LDG.E.128 R120, desc[UR6][R120.64] ;  /* 0x0000000678787981 */ /* 0x000ee2000c1e1d00 */
[----:B------:R-:W-:Y:S01]  /*3e00*/  FFMA.FTZ R172, R180, R23, R22 ;  /* 0x00000017b4ac7223 */ /* 0x000fe20000010016 */
[----:B------:R-:W-:Y:S01]  /*3e10*/  FADD.FTZ R181, R181, -R179 ;  /* 0x800000b3b5b57221 */ /* 0x000fe20000010000 */
[----:B------:R-:W-:Y:S01]  /*3e20*/  FMUL.FTZ R178, R14, R178 ;  /* 0x000000b20eb27220 */ /* 0x000fe20000410000 */
[----:B------:R-:W4:Y:S01]  /*3e30*/  LDL.LU R220, [R1+0x158] ;  /* 0x0001580001dc7983 */ /* 0x000f220000300800 */
[----:B0-----:R-:W0:Y:S01]  /*3e40*/  @P2 LDC.64 R116, c[0x0][0x308] ;  /* 0x0000c200ff742b82 */ /* 0x001e220000000a00 */
[----:B------:R-:W-:-:S02]  /*3e50*/  SEL R112, R219, R164, P3 ;  /* 0x000000a4db707207 */ /* 0x000fc40001800000 */
[----:B------:R-:W-:Y:S02]  /*3e60*/  SEL R113, R218, R165, P3 ;  /* 0x000000a5da717207 */ /* 0x000fe40001800000 */
[----:B------:R-:W-:Y:S02]  /*3e70*/  SEL R114, R217, R166, P3 ;  /* 0x000000a6d9727207 */ /* 0x000fe40001800000 */
[----:B------:R-:W-:Y:S01]  /*3e80*/  SEL R115, R199, R167, P3 ;  /* 0x000000a7c7737207 */ /* 0x000fe20001800000 */
[----:B0-----:R-:W-:-:S05]  /*3e90*/  @P2 IMAD.WIDE.U32 R116, R194, 0x20, R116 ;  /* 0x00000020c2742825 */ /* 0x001fca00078e0074 */
[----:B------:R0:W-:Y:S02]  /*3ea0*/  @P2 STG.E.128 desc[UR6][R116.64], R112 ;  /* 0x0000007074002986 */ /* 0x0001e4000c101d06 */
[----:B0-----:R-:W-:Y:S01]  /*3eb0*/  FADD.FTZ R112, R198, -R196 ;  /* 0x800000c4c6707221 */ /* 0x001fe20000010000 */
[C---:B------:R-:W-:Y:S01]  /*3ec0*/  FMUL.FTZ R196, R14.reuse, R190 ;  /* 0x000000be0ec47220 */ /* 0x040fe20000410000 */
[C---:B------:R-:W-:Y:S02]  /*3ed0*/  FMUL.FTZ R198, R14.reuse, R193 ;  /* 0x000000c10ec67220 */ /* 0x040fe40000410000 */
[----:B------:R-:W-:Y:S01]  /*3ee0*/  FMUL.FTZ R195, R14, R112 ;  /* 0x000000700ec37220 */ /* 0x000fe20000410000 */
[----:B------:R-:W-:Y:S01]  /*3ef0*/  @P1 FADD.FTZ R196, R136, R196 ;  /* 0x000000c488c41221 */ /* 0x000fe20000010000 */
[----:B------:R-:W-:Y:S02]  /*3f00*/  @P1 FADD.FTZ R198, R138, R198 ;  /* 0x000000c68ac61221 */ /* 0x000fe40000010000 */
[----:B------:R-:W-:Y:S01]  /*3f10*/  @P1 FADD.FTZ R195, R139, R195 ;  /* 0x000000c38bc31221 */ /* 0x000fe20000010000 */
[----:B------:R-:W-:-:S02]  /*3f20*/  SEL R113, R197, R169, P3 ;  /* 0x000000a9c5717207 */ /* 0x000fc40001800000 */
[----:B------:R-:W-:Y:S02]  /*3f30*/  SEL R112, R196, R168, P3 ;  /* 0x000000a8c4707207 */ /* 0x000fe40001800000 */
[----:B------:R-:W-:Y:S02]  /*3f40*/  SEL R114, R198, R170, P3 ;  /* 0x000000aac6727207 */ /* 0x000fe40001800000 */
[----:B------:R-:W-:Y:S01]  /*3f50*/  SEL R115, R195, R171, P3 ;  /* 0x000000abc3737207 */ /* 0x000fe20001800000 */
[-C--:B------:R-:W-:Y:S01]  /*3f60*/  FMUL.FTZ R190, R219, R12.reuse ;  /* 0x0000000cdbbe7220 */ /* 0x080fe20000410000 */
[----:B------:R-:W-:-:S03]  /*3f70*/  FMUL.FTZ R193, R199, R12 ;  /* 0x0000000cc7c17220 */ /* 0x000fc60000410000 */
[----:B------:R0:W-:Y:S01]  /*3f80*/  @P2 STG.E.128 desc[UR6][R116.64+0x10], R112 ;  /* 0x0000107074002986 */ /* 0x0001e2000c101d06 */
        /* <DEDUP_REMOVED lines=8> */
[----:B------:R-:W-:Y:S01]  /*4010*/  FMUL.FTZ R181, R14, R181 ;  /* 0x000000b50eb57220 */ /* 0x000fe20000410000 */
[----:B------:R-:W2:Y:S01]  /*4020*/  LDL.LU R219, [R1+0x14c] ;  /* 0x00014c0001db7983 */ /* 0x000ea20000300800 */
[----:B0-----:R-:W-:Y:S01]  /*4030*/  FMUL.FTZ R112, R80, R190 ;  /* 0x000000be50707220 */ /* 0x001fe20000410000 */
[----:B------:R-:W-:Y:S01]  /*4040*/  FMUL.FTZ R115, R81, R191 ;  /* 0x000000bf51737220 */ /* 0x000fe20000410000 */
[----:B------:R-:W-:Y:S01]  /*4050*/  FMUL.FTZ R113, R82, R192 ;  /* 0x000000c052717220 */ /* 0x000fe20000410000 */
[----:B------:R-:W-:Y:S01]  /*4060*/  FMUL.FTZ R114, R83, R193 ;  /* 0x000000c153727220 */ /* 0x000fe20000410000 */
[----:B------:R-:W-:Y:S01]  /*4070*/  FMUL.FTZ R116, R87, R199 ;  /* 0x000000c757747220 */ /* 0x000fe20000410000 */
[----:B------:R-:W-:Y:S01]  /*4080*/  FMUL.FTZ R117, R85, R197 ;  /* 0x000000c555757220 */ /* 0x000fe20000410000 */
[----:B------:R-:W-:Y:S01]  /*4090*/  F2FP.BF16.F32.PACK_AB R112, R115, R112 ;  /* 0x000000707370723e */ /* 0x000fe200000010ff */
[----:B------:R-:W-:Y:S01]  /*40a0*/  FMUL.FTZ R115, R86, R198 ;  /* 0x000000c656737220 */ /* 0x000fe20000410000 */
[----:B------:R-:W-:Y:S01]  /*40b0*/  F2FP.BF16.F32.PACK_AB R113, R114, R113 ;  /* 0x000000717271723e */ /* 0x000fe200000010ff */
[----:B------:R-:W-:Y:S01]  /*40c0*/  FMUL.FTZ R114, R84, R196 ;  /* 0x000000c454727220 */ /* 0x000fe20000410000 */
[C---:B------:R-:W-:Y:S01]  /*40d0*/  FMUL.FTZ R182, R14.reuse, R177 ;  /* 0x000000b10eb67220 */ /* 0x040fe20000410000 */
[----:B------:R-:W-:Y:S01]  /*40e0*/  FMUL.FTZ R184, R14, R185 ;  /* 0x000000b90eb87220 */ /* 0x000fe20000410000 */
[----:B------:R-:W-:Y:S01]  /*40f0*/  F2FP.BF16.F32.PACK_AB R115, R116, R115 ;  /* 0x000000737473723e */ /* 0x000fe200000010ff */
[----:B------:R-:W-:Y:S01]  /*4100*/  FMUL.FTZ R183, R14, R186 ;  /* 0x000000ba0eb77220 */ /* 0x000fe20000410000 */
[----:B------:R-:W-:Y:S01]  /*4110*/  LEA R116, P6, R194, UR14, 0x4 ;  /* 0x0000000ec2747c11 */ /* 0x000fe2000f8c20ff */
[C---:B------:R-:W-:Y:S01]  /*4120*/  FMUL.FTZ R180, R14.reuse, R180 ;  /* 0x000000b40eb47220 */ /* 0x040fe20000410000 */
[----:B------:R-:W-:Y:S01]  /*4130*/  F2FP.BF16.F32.PACK_AB R114, R117, R114 ;  /* 0x000000727572723e */ /* 0x000fe200000010ff */
[----:B------:R-:W-:Y:S01]  /*4140*/  FMUL.FTZ R179, R14, R179 ;  /* 0x000000b30eb37220 */ /* 0x000fe20000410000 */
[----:B------:R-:W-:Y:S01]  /*4150*/  LEA.HI.X R117, R194, UR15, RZ, 0x4, P6 ;  /* 0x0000000fc2757c11 */ /* 0x000fe2000b0f24ff */
[----:B------:R-:W-:Y:S01]  /*4160*/  @P1 FADD.FTZ R181, R152, R181 ;  /* 0x000000b598b51221 */ /* 0x000fe20000010000 */
[----:B------:R-:W0:Y:S01]  /*4170*/  @P2 LDC.64 R194, c[0x0][0x308] ;  /* 0x0000c200ffc22b82 */ /* 0x000e220000000a00 */
[----:B------:R-:W-:Y:S01]  /*4180*/  SEL R174, R178, R166, P3 ;  /* 0x000000a6b2ae7207 */ /* 0x000fe20001800000 */
[----:B------:R-:W4:Y:S04]  /*4190*/  LDL.LU R218, [R1+0x150] ;  /* 0x0001500001da7983 */ /* 0x000f280000300800 */
[----:B------:R1:W-:Y:S01]  /*41a0*/  STG.E.128 desc[UR6][R116.64], R112 ;  /* 0x0000007074007986 */ /* 0x0003e2000c101d06 */
[----:B------:R-:W-:Y:S01]  /*41b0*/  @P1 FADD.FTZ R182, R148, R182 ;  /* 0x000000b694b61221 */ /* 0x000fe20000010000 */
[----:B------:R-:W-:Y:S01]  /*41c0*/  @P1 FADD.FTZ R184, R149, R184 ;  /* 0x000000b895b81221 */ /* 0x000fe20000010000 */
[----:B------:R-:W-:Y:S01]  /*41d0*/  @P1 FADD.FTZ R183, R151, R183 ;  /* 0x000000b797b71221 */ /* 0x000fe20000010000 */
[----:B------:R-:W-:Y:S01]  /*41e0*/  FMUL.FTZ R177, R14, R172 ;  /* 0x000000ac0eb17220 */ /* 0x000fe20000410000 */
[----:B------:R-:W-:Y:S01]  /*41f0*/  @P1 FADD.FTZ R180, R153, R180 ;  /* 0x000000b499b41221 */ /* 0x000fe20000010000 */
[----:B------:R-:W-:Y:S01]  /*4200*/  @P1 FADD.FTZ R179, R155, R179 ;  /* 0x000000b39bb31221 */ /* 0x000fe20000010000 */
[----:B------:R-:W2:Y:S01]  /*4210*/  LDL.LU R217, [R1+0x144] ;  /* 0x0001440001d97983 */ /* 0x000ea20000300800 */
[----:B-1----:R-:W-:Y:S01]  /*4220*/  FFMA.FTZ R112, R209, R23, R22 ;  /* 0x00000017d1707223 */ /* 0x002fe20000010016 */
[----:B------:R-:W-:Y:S01]  /*4230*/  FADD.FTZ R209, R211, -R208 ;  /* 0x800000d0d3d17221 */ /* 0x000fe20000010000 */
[----:B------:R-:W-:Y:S01]  /*4240*/  IMAD.WIDE.U32 R116, R189, 0x10, R244 ;  /* 0x00000010bd747825 */ /* 0x000fe200078e00f4 */
[----:B------:R-:W-:-:S03]  /*4250*/  SEL R113, R210, R165, P3 ;  /* 0x000000a5d2717207 */ /* 0x000fc60001800000 */
[----:B------:R-:W-:Y:S01]  /*4260*/  FADD.FTZ R112, R213, -R112 ;  /* 0x80000070d5707221 */ /* 0x000fe20000010000 */
[C---:B------:R-:W-:Y:S01]  /*4270*/  FMUL.FTZ R211, R14.reuse, R118 ;  /* 0x000000760ed37220 */ /* 0x040fe20000410000 */
[----:B------:R-:W-:Y:S01]  /*4280*/  FMUL.FTZ R209, R14, R209 ;  /* 0x000000d10ed17220 */ /* 0x000fe20000410000 */
[----:B0-----:R-:W-:-:S04]  /*4290*/  @P2 IMAD.WIDE.U32 R194, R189, 0x20, R194 ;  /* 0x00000020bdc22825 */ /* 0x001fc800078e00c2 */
[----:B------:R-:W-:Y:S01]  /*42a0*/  FMUL.FTZ R208, R14, R112 ;  /* 0x000000700ed07220 */ /* 0x000fe20000410000 */
[----:B------:R-:W-:Y:S01]  /*42b0*/  @P1 FADD.FTZ R211, R140, R211 ;  /* 0x000000d38cd31221 */ /* 0x000fe20000010000 */
[----:B------:R-:W-:Y:S01]  /*42c0*/  @P1 FADD.FTZ R209, R142, R209 ;  /* 0x000000d18ed11221 */ /* 0x000fe20000010000 */
[----:B------:R-:W4:Y:S01]  /*42d0*/  LDG.E.128 R116, desc[UR6][R116.64] ;  /* 0x0000000674747981 */ /* 0x000f22000c1e1d00 */
[----:B------:R-:W-:Y:S02]  /*42e0*/  @P1 FADD.FTZ R208, R143, R208 ;  /* 0x000000d08fd01221 */ /* 0x000fe40000010000 */
[----:B------:R-:W-:Y:S01]  /*42f0*/  SEL R112, R211, R164, P3 ;  /* 0x000000a4d3707207 */ /* 0x000fe20001800000 */
[----:B------:R-:W-:Y:S01]  /*4300*/  @P1 FADD.FTZ R177, R154, R177 ;  /* 0x000000b19ab11221 */ /* 0x000fe20000010000 */
[----:B------:R-:W-:Y:S02]  /*4310*/  SEL R114, R209, R166, P3 ;  /* 0x000000a6d1727207 */ /* 0x000fe40001800000 */
[----:B------:R-:W-:-:S02]  /*4320*/  SEL R172, R182, R164, P3 ;  /* 0x000000a4b6ac7207 */ /* 0x000fc40001800000 */
[----:B------:R-:W-:Y:S02]  /*4330*/  SEL R173, R184, R165, P3 ;  /* 0x000000a5b8ad7207 */ /* 0x000fe40001800000 */
[-C--:B------:R-:W-:Y:S01]  /*4340*/  SEL R175, R183, R167.reuse, P3 ;  /* 0x000000a7b7af7207 */ /* 0x080fe20001800000 */
[-C--:B------:R-:W-:Y:S01]  /*4350*/  FMUL.FTZ R185, R182, R12.reuse ;  /* 0x0000000cb6b97220 */ /* 0x080fe20000410000 */
[----:B------:R-:W-:Y:S01]  /*4360*/  SEL R115, R208, R167, P3 ;  /* 0x000000a7d0737207 */ /* 0x000fe20001800000 */
[-C--:B------:R-:W-:Y:S01]  /*4370*/  FMUL.FTZ R200, R211, R12.reuse ;  /* 0x0000000cd3c87220 */ /* 0x080fe20000410000 */
[-C--:B------:R-:W-:Y:S01]  /*4380*/  FMUL.FTZ R186, R180, R12.reuse ;  /* 0x0000000cb4ba7220 */ /* 0x080fe20000410000 */
[----:B------:R-:W2:Y:S04]  /*4390*/  LDL.LU R212, [R1+0x148] ;  /* 0x0001480001d47983 */ /* 0x000ea80000300800 */
[----:B------:R0:W-:Y:S01]  /*43a0*/  @P2 STG.E.128 desc[UR6][R194.64], R112 ;  /* 0x00000070c2002986 */ /* 0x0001e2000c101d06 */
[-C--:B------:R-:W-:Y:S01]  /*43b0*/  FMUL.FTZ R202, R209, R12.reuse ;  /* 0x0000000cd1ca7220 */ /* 0x080fe20000410000 */
[-C--:B------:R-:W-:Y:S01]  /*43c0*/  FMUL.FTZ R203, R208, R12.reuse ;  /* 0x0000000cd0cb7220 */ /* 0x080fe20000410000 */
[-C--:B------:R-:W-:Y:S01]  /*43d0*/  FMUL.FTZ R182, R178, R12.reuse ;  /* 0x0000000cb2b67220 */ /* 0x080fe20000410000 */
[-C--:B------:R-:W-:Y:S01]  /*43e0*/  FMUL.FTZ R183, R183, R12.reuse ;  /* 0x0000000cb7b77220 */ /* 0x080fe20000410000 */
[-C--:B------:R-:W-:Y:S01]  /*43f0*/  FMUL.FTZ R184, R184, R12.reuse ;  /* 0x0000000cb8b87220 */ /* 0x080fe20000410000 */
[----:B------:R-:W-:Y:S01]  /*4400*/  FMUL.FTZ R187, R177, R12 ;  /* 0x0000000cb1bb7220 */ /* 0x000fe20000410000 */
[----:B------:R-:W2:Y:S04]  /*4410*/  LDL.LU R213, [R1+0x13c] ;  /* 0x00013c0001d57983 */ /* 0x000ea80000300800 */
[----:B------:R-:W2:Y:S04]  /*4420*/  LDL.LU R211, [R1+0x140] ;  /* 0x0001400001d37983 */ /* 0x000ea80000300800 */
[----:B------:R-:W2:Y:S01]  /*4430*/  LDL.LU R210, [R1+0x134] ;  /* 0x0001340001d27983 */ /* 0x000ea20000300800 */
[----:B0-----:R-:W-:-:S02]  /*4440*/  SEL R112, R204, R168, P3 ;  /* 0x000000a8cc707207 */ /* 0x001fc40001800000 */
[----:B------:R-:W-:Y:S02]  /*4450*/  SEL R113, R205, R169, P3 ;  /* 0x000000a9cd717207 */ /* 0x000fe40001800000 */
[C---:B------:R-:W-:Y:S02]  /*4460*/  SEL R114, R206.reuse, R170, P3 ;  /* 0x000000aace727207 */ /* 0x040fe40001800000 */
[C---:B------:R-:W-:Y:S01]  /*4470*/  SEL R115, R207.reuse, R171, P3 ;  /* 0x000000abcf737207 */ /* 0x040fe20001800000 */
[-C--:B------:R-:W-:Y:S01]  /*4480*/  FMUL.FTZ R206, R206, R12.reuse ;  /* 0x0000000ccece7220 */ /* 0x080fe20000410000 */
[-C--:B------:R-:W-:Y:S01]  /*4490*/  FMUL.FTZ R207, R207, R12.reuse ;  /* 0x0000000ccfcf7220 */ /* 0x080fe20000410000 */
[----:B------:R-:W2:Y:S04]  /*44a0*/  LDL.LU R209, [R1+0x138] ;  /* 0x0001380001d17983 */ /* 0x000ea80000300800 */
[----:B------:R0:W-:Y:S01]  /*44b0*/  @P2 STG.E.128 desc[UR6][R194.64+0x10], R112 ;  /* 0x00001070c2002986 */ /* 0x0001e2000c101d06 */
[-C--:B------:R-:W-:Y:S01]  /*44c0*/  FMUL.FTZ R204, R204, R12.reuse ;  /* 0x0000000ccccc7220 */ /* 0x080fe20000410000 */
[----:B------:R-:W-:-:S02]  /*44d0*/  FMUL.FTZ R205, R205, R12 ;  /* 0x0000000ccdcd7220 */ /* 0x000fc40000410000 */
[----:B------:R-:W2:Y:S01]  /*44e0*/  LDL.LU R208, [R1+0x12c] ;  /* 0x00012c0001d07983 */ /* 0x000ea20000300800 */
[----:B0-----:R-:W-:Y:S01]  /*44f0*/  FMUL.FTZ R112, R88, R200 ;  /* 0x000000c858707220 */ /* 0x001fe20000410000 */
[----:B------:R-:W-:Y:S01]  /*4500*/  FMUL.FTZ R115, R89, R201 ;  /* 0x000000c959737220 */ /* 0x000fe20000410000 */
[----:B------:R-:W-:Y:S01]  /*4510*/  FMUL.FTZ R113, R90, R202 ;  /* 0x000000ca5a717220 */ /* 0x000fe20000410000 */
[----:B------:R-:W-:Y:S01]  /*4520*/  FMUL.FTZ R114, R91, R203 ;  /* 0x000000cb5b727220 */ /* 0x000fe20000410000 */
[----:B------:R-:W-:Y:S02]  /*4530*/  FMUL.FTZ R194, R95, R207 ;  /* 0x000000cf5fc27220 */ /* 0x000fe40000410000 */
[----:B------:R-:W-:Y:S01]  /*4540*/  F2FP.BF16.F32.PACK_AB R112, R115, R112 ;  /* 0x000000707370723e */ /* 0x000fe200000010ff */
[----:B------:R-:W-:Y:S01]  /*4550*/  FMUL.FTZ R115, R94, R206 ;  /* 0x000000ce5e737220 */ /* 0x000fe20000410000 */
[----:B------:R-:W-:Y:S01]  /*4560*/  F2FP.BF16.F32.PACK_AB R113, R114, R113 ;  /* 0x000000717271723e */ /* 0x000fe200000010ff */
[----:B------:R-:W-:Y:S01]  /*4570*/  FMUL.FTZ R114, R92, R204 ;  /* 0x000000cc5c727220 */ /* 0x000fe20000410000 */
[----:B------:R-:W-:-:S02]  /*4580*/  FMUL.FTZ R195, R93, R205 ;  /* 0x000000cd5dc37220 */ /* 0x000fc40000410000 */
[----:B------:R-:W-:Y:S02]  /*4590*/  F2FP.BF16.F32.PACK_AB R115, R194, R115 ;  /* 0x00000073c273723e */ /* 0x000fe400000010ff */
[----:B------:R-:W-:Y:S02]  /*45a0*/  LEA R194, P6, R189, UR14, 0x4 ;  /* 0x0000000ebdc27c11 */ /* 0x000fe4000f8c20ff */
[----:B------:R-:W-:Y:S02]  /*45b0*/  F2FP.BF16.F32.PACK_AB R114, R195, R114 ;  /* 0x00000072c372723e */ /* 0x000fe400000010ff */
[----:B------:R-:W-:Y:S02]  /*45c0*/  LEA.HI.X R195, R189, UR15, RZ, 0x4, P6 ;  /* 0x0000000fbdc37c11 */ /* 0x000fe4000b0f24ff */
[----:B------:R-:W2:Y:S04]  /*45d0*/  LDL.LU R189, [R1+0x130] ;  /* 0x0001300001bd7983 */ /* 0x000ea80000300800 */
[----:B------:R0:W-:Y:S01]  /*45e0*/  STG.E.128 desc[UR6][R194.64], R112 ;  /* 0x00000070c2007986 */ /* 0x0001e2000c101d06 */
[----:B------:R-:W-:-:S03]  /*45f0*/  LEA R178, P6, R176, UR14, 0x4 ;  /* 0x0000000eb0b27c11 */ /* 0x000fc6000f8c20ff */
[----:B------:R-:W2:Y:S01]  /*4600*/  LDL.LU R188, [R1+0x124] ;  /* 0x0001240001bc7983 */ /* 0x000ea20000300800 */
[----:B0-----:R-:W0:Y:S01]  /*4610*/  @P2 LDC.64 R194, c[0x0][0x308] ;  /* 0x0000c200ffc22b82 */ /* 0x001e220000000a00 */
[----:B------:R-:W-:-:S06]  /*4620*/  IMAD.WIDE.U32 R112, R176, 0x10, R244 ;  /* 0x00000010b0707825 */ /* 0x000fcc00078e00f4 */
[----:B------:R-:W2:Y:S01]  /*4630*/  LDG.E.128 R112, desc[UR6][R112.64] ;  /* 0x0000000670707981 */ /* 0x000ea2000c1e1d00 */
[----:B0-----:R-:W-:-:S05]  /*4640*/  @P2 IMAD.WIDE.U32 R194, R176, 0x20, R194 ;  /* 0x00000020b0c22825 */ /* 0x001fca00078e00c2 */
[----:B------:R0:W-:Y:S02]  /*4650*/  @P2 STG.E.128 desc[UR6][R194.64], R172 ;  /* 0x000000acc2002986 */ /* 0x0001e4000c101d06 */
[----:B0-----:R-:W-:Y:S02]  /*4660*/  SEL R172, R181, R168, P3 ;  /* 0x000000a8b5ac7207 */ /* 0x001fe40001800000 */
[----:B------:R-:W-:Y:S02]  /*4670*/  SEL R173, R180, R169, P3 ;  /* 0x000000a9b4ad7207 */ /* 0x000fe40001800000 */
[----:B------:R-:W-:Y:S02]  /*4680*/  SEL R174, R177, R170, P3 ;  /* 0x000000aab1ae7207 */ /* 0x000fe40001800000 */
[----:B------:R-:W-:Y:S01]  /*4690*/  SEL R175, R179, R171, P3 ;  /* 0x000000abb3af7207 */ /* 0x000fe20001800000 */
[----:B------:R-:W-:-:S04]  /*46a0*/  FMUL.FTZ R181, R181, R12 ;  /* 0x0000000cb5b57220 */ /* 0x000fc80000410000 */
[----:B------:R0:W-:Y:S01]  /*46b0*/  @P2 STG.E.128 desc[UR6][R194.64+0x10], R172 ;  /* 0x000010acc2002986 */ /* 0x0001e2000c101d06 */
[----:B------:R-:W-:Y:S01]  /*46c0*/  FMUL.FTZ R180, R179, R12 ;  /* 0x0000000cb3b47220 */ /* 0x000fe20000410000 */
[----:B------:R-:W-:-:S03]  /*46d0*/  FMUL.FTZ R179, R101, R186 ;  /* 0x000000ba65b37220 */ /* 0x000fc60000410000 */
[----:B------:R-:W-:Y:S01]  /*46e0*/  FMUL.FTZ R177, R103, R180 ;  /* 0x000000b467b17220 */ /* 0x000fe20000410000 */
[----:B0-----:R-:W-:Y:S01]  /*46f0*/  FMUL.FTZ R173, R98, R182 ;  /* 0x000000b662ad7220 */ /* 0x001fe20000410000 */
[----:B------:R-:W-:Y:S01]  /*4700*/  FMUL.FTZ R174, R99, R183 ;  /* 0x000000b763ae7220 */ /* 0x000fe20000410000 */
[----:B------:R-:W-:Y:S01]  /*4710*/  FMUL.FTZ R172, R96, R185 ;  /* 0x000000b960ac7220 */ /* 0x000fe20000410000 */
[----:B------:R-:W-:Y:S01]  /*4720*/  FMUL.FTZ R175, R97, R184 ;  /* 0x000000b861af7220 */ /* 0x000fe20000410000 */
[----:B------:R-:W2:Y:S02]  /*4730*/  LDL.LU R194, [R1+0x11c] ;  /* 0x00011c0001c27983 */ /* 0x000ea40000300800 */
[----:B------:R-:W-:Y:S01]  /*4740*/  F2FP.BF16.F32.PACK_AB R173, R174, R173 ;  /* 0x000000adaead723e */ /* 0x000fe200000010ff */
[----:B------:R-:W-:Y:S01]  /*4750*/  FMUL.FTZ R174, R100, R181 ;  /* 0x000000b564ae7220 */ /* 0x000fe20000410000 */
[----:B------:R-:W-:Y:S01]  /*4760*/  F2FP.BF16.F32.PACK_AB R172, R175, R172 ;  /* 0x000000acafac723e */ /* 0x000fe200000010ff */
[----:B------:R-:W-:Y:S01]  /*4770*/  FMUL.FTZ R175, R102, R187 ;  /* 0x000000bb66af7220 */ /* 0x000fe20000410000 */
[----:B------:R-:W2:Y:S02]  /*4780*/  LDL.LU R195, [R1+0x128] ;  /* 0x0001280001c37983 */ /* 0x000ea40000300800 */
[----:B------:R-:W-:-:S02]  /*4790*/  F2FP.BF16.F32.PACK_AB R174, R179, R174 ;  /* 0x000000aeb3ae723e */ /* 0x000fc400000010ff */
[----:B------:R-:W-:Y:S02]  /*47a0*/  LEA.HI.X R179, R176, UR15, RZ, 0x4, P6 ;  /* 0x0000000fb0b37c11 */ /* 0x000fe4000b0f24ff */
[----:B------:R-:W-:Y:S01]  /*47b0*/  F2FP.BF16.F32.PACK_AB R175, R177, R175 ;  /* 0x000000afb1af723e */ /* 0x000fe200000010ff */
[----:B------:R-:W-:Y:S02]  /*47c0*/  IMAD.WIDE.U32 R176, R13, 0x10, R244 ;  /* 0x000000100db07825 */ /* 0x000fe400078e00f4 */
[----:B------:R-:W2:Y:S02]  /*47d0*/  LDL.LU R244, [R1+0x114] ;  /* 0x0001140001f47983 */ /* 0x000ea40000300800 */
[-CC-:B------:R-:W-:Y:S02]  /*47e0*/  FFMA.FTZ R10, R10, R23.reuse, R22.reuse ;  /* 0x000000170a0a7223 */ /* 0x180fe40000010016 */
[----:B------:R-:W2:Y:S04]  /*47f0*/  LDL.LU R245, [R1+0x120] ;  /* 0x0001200001f57983 */ /* 0x000ea80000300800 */
[----:B------:R0:W-:Y:S01]  /*4800*/  STG.E.128 desc[UR6][R178.64], R172 ;  /* 0x000000acb2007986 */ /* 0x0001e2000c101d06 */
[-CC-:B------:R-:W-:Y:S01]  /*4810*/  FFMA.FTZ R0, R0, R23.reuse, R22.reuse ;  /* 0x0000001700007223 */ /* 0x180fe20000010016 */
[-CC-:B------:R-:W-:Y:S01]  /*4820*/  FFMA.FTZ R8, R8, R23.reuse, R22.reuse ;  /* 0x0000001708087223 */ /* 0x180fe20000010016 */
[-CC-:B------:R-:W-:Y:S01]  /*4830*/  FFMA.FTZ R6, R6, R23.reuse, R22.reuse ;  /* 0x0000001706067223 */ /* 0x180fe20000010016 */
[-CC-:B------:R-:W-:Y:S01]  /*4840*/  FFMA.FTZ R7, R7, R23.reuse, R22.reuse ;  /* 0x0000001707077223 */ /* 0x180fe20000010016 */
[-CC-:B------:R-:W-:Y:S01]  /*4850*/  FFMA.FTZ R15, R15, R23.reuse, R22.reuse ;  /* 0x000000170f0f7223 */ /* 0x180fe20000010016 */
[-CC-:B------:R-:W-:Y:S01]  /*4860*/  FFMA.FTZ R9, R9, R23.reuse, R22.reuse ;  /* 0x0000001709097223 */ /* 0x180fe20000010016 */
[----:B------:R-:W-:Y:S01]  /*4870*/  FFMA.FTZ R3, R3, R23, R22 ;  /* 0x0000001703037223 */ /* 0x000fe20000010016 */
[----:B------:R-:W-:Y:S01]  /*4880*/  FADD.FTZ R10, R4, -R10 ;  /* 0x8000000a040a7221 */ /* 0x000fe20000010000 */
[----:B0-----:R-:W4:Y:S04]  /*4890*/  LDL.LU R178, [R1+0x10c] ;  /* 0x00010c0001b27983 */ /* 0x001f280000300800 */
[----:B------:R-:W2:Y:S04]  /*48a0*/  LDL.LU R179, [R1+0x118] ;  /* 0x0001180001b37983 */ /* 0x000ea80000300800 */
[----:B------:R0:W2:Y:S04]  /*48b0*/  LDG.E.128 R172, desc[UR6][R176.64] ;  /* 0x00000006b0ac7981 */ /* 0x0000a8000c1e1d00 */
[----:B------:R-:W0:Y:S04]  /*48c0*/  LDL.LU R176, [R1+0x104] ;  /* 0x0001040001b07983 */ /* 0x000e280000300800 */
[----:B------:R-:W2:Y:S04]  /*48d0*/  LDL.LU R177, [R1+0x110] ;  /* 0x0001100001b17983 */ /* 0x000ea80000300800 */
[----:B------:R-:W3:Y:S04]  /*48e0*/  LDL.LU R23, [R1+0xfc] ;  /* 0x0000fc0001177983 */ /* 0x000ee80000300800 */
[----:B------:R-:W2:Y:S04]  /*48f0*/  LDL.LU R22, [R1+0x108] ;  /* 0x0001080001167983 */ /* 0x000ea80000300800 */
[----:B------:R-:W4:Y:S01]  /*4900*/  LDL.LU R4, [R1+0xec] ;  /* 0x0000ec0001047983 */ /* 0x000f220000300800 */
[----:B------:R-:W-:Y:S01]  /*4910*/  FADD.FTZ R8, R21, -R8 ;  /* 0x8000000815087221 */ /* 0x000fe20000010000 */
[----:B------:R-:W-:-:S02]  /*4920*/  FADD.FTZ R6, R20, -R6 ;  /* 0x8000000614067221 */ /* 0x000fc40000010000 */
[----:B------:R-:W2:Y:S04]  /*4930*/  LDL.LU R21, [R1+0x100] ;  /* 0x0001000001157983 */ /* 0x000ea80000300800 */
[----:B------:R-:W2:Y:S01]  /*4940*/  LDL.LU R20, [R1+0xf4] ;  /* 0x0000f40001147983 */ /* 0x000ea20000300800 */
[----:B------:R-:W-:-:S03]  /*4950*/  FADD.FTZ R7, R19, -R7 ;  /* 0x8000000713077221 */ /* 0x000fc60000010000 */
[----:B------:R-:W2:Y:S01]  /*4960*/  LDL.LU R19, [R1+0xf8] ;  /* 0x0000f80001137983 */ /* 0x000ea20000300800 */
[----:B------:R-:W-:Y:S01]  /*4970*/  PRMT R29, R29, 0x7632, R29 ;  /* 0x000076321d1d7816 */ /* 0x000fe2000000001d */
[----:B------:R-:W-:Y:S01]  /*4980*/  FADD.FTZ R0, R11, -R0 ;  /* 0x800000000b007221 */ /* 0x000fe20000010000 */
[----:B------:R-:W-:Y:S02]  /*4990*/  PRMT R11, R31, 0x7632, R11 ;  /* 0x000076321f0b7816 */ /* 0x000fe4000000000b */
[----:B------:R-:W-:Y:S02]  /*49a0*/  SHF.L.U32 R29, R29, 0x10, RZ ;  /* 0x000000101d1d7819 */ /* 0x000fe400000006ff */
[----:B------:R-:W-:Y:S01]  /*49b0*/  SHF.L.U32 R11, R11, 0x10, RZ ;  /* 0x000000100b0b7819 */ /* 0x000fe200000006ff */
[----:B------:R-:W-:Y:S01]  /*49c0*/  FADD.FTZ R3, R16, -R3 ;  /* 0x8000000310037221 */ /* 0x000fe20000010000 */
[----:B------:R-:W-:-:S04]  /*49d0*/  PRMT R16, R30, 0x7632, R16 ;  /* 0x000076321e107816 */ /* 0x000fc80000000010 */
[----:B------:R-:W-:Y:S01]  /*49e0*/  SHF.L.U32 R16, R16, 0x10, RZ ;  /* 0x0000001010107819 */ /* 0x000fe200000006ff */
[----:B------:R-:W-:Y:S01]  /*49f0*/  FADD.FTZ R15, R18, -R15 ;  /* 0x8000000f120f7221 */ /* 0x000fe20000010000 */
[----:B------:R-:W-:Y:S01]  /*4a00*/  FADD.FTZ R9, R17, -R9 ;  /* 0x8000000911097221 */ /* 0x000fe20000010000 */
[C---:B------:R-:W-:Y:S01]  /*4a10*/  FMUL.FTZ R0, R14.reuse, R0 ;  /* 0x000000000e007220 */ /* 0x040fe20000410000 */
[C---:B------:R-:W-:Y:S01]  /*4a20*/  FMUL.FTZ R8, R14.reuse, R8 ;  /* 0x000000080e087220 */ /* 0x040fe20000410000 */
[C---:B------:R-:W-:Y:S01]  /*4a30*/  FMUL.FTZ R6, R14.reuse, R6 ;  /* 0x000000060e067220 */ /* 0x040fe20000410000 */
[C---:B------:R-:W-:Y:S01]  /*4a40*/  FMUL.FTZ R7, R14.reuse, R7 ;  /* 0x000000070e077220 */ /* 0x040fe20000410000 */
[C---:B------:R-:W-:Y:S01]  /*4a50*/  FMUL.FTZ R15, R14.reuse, R15 ;  /* 0x0000000f0e0f7220 */ /* 0x040fe20000410000 */
[C---:B------:R-:W-:Y:S01]  /*4a60*/  FMUL.FTZ R9, R14.reuse, R9 ;  /* 0x000000090e097220 */ /* 0x040fe20000410000 */
[----:B------:R-:W-:Y:S01]  /*4a70*/  FMUL.FTZ R3, R14, R3 ;  /* 0x000000030e037220 */ /* 0x000fe20000410000 */
[----:B------:R-:W-:Y:S01]  /*4a80*/  SHF.L.U32 R30, R30, 0x10, RZ ;  /* 0x000000101e1e7819 */ /* 0x000fe200000006ff */
[----:B------:R-:W-:Y:S01]  /*4a90*/  @P1 FADD.FTZ R8, R158, R8 ;  /* 0x000000089e081221 */ /* 0x000fe20000010000 */
[----:B------:R-:W-:Y:S01]  /*4aa0*/  SHF.L.U32 R31, R31, 0x10, RZ ;  /* 0x000000101f1f7819 */ /* 0x000fe200000006ff */
[----:B------:R-:W-:Y:S01]  /*4ab0*/  @P1 FADD.FTZ R6, R159, R6 ;  /* 0x000000069f061221 */ /* 0x000fe20000010000 */
[----:B------:R-:W-:Y:S01]  /*4ac0*/  @P1 FADD.FTZ R0, R156, R0 ;  /* 0x000000009c001221 */ /* 0x000fe20000010000 */
[----:B------:R-:W-:-:S02]  /*4ad0*/  @P1 FADD.FTZ R7, R160, R7 ;  /* 0x00000007a0071221 */ /* 0x000fc40000010000 */
[----:B------:R-:W-:Y:S01]  /*4ae0*/  FMUL.FTZ R17, R6, R12 ;  /* 0x0000000c06117220 */ /* 0x000fe20000410000 */
[----:B------:R-:W-:Y:S01]  /*4af0*/  @P1 FADD.FTZ R15, R161, R15 ;  /* 0x0000000fa10f1221 */ /* 0x000fe20000010000 */
[----:B------:R-:W-:Y:S01]  /*4b00*/  @P1 FADD.FTZ R9, R162, R9 ;  /* 0x00000009a2091221 */ /* 0x000fe20000010000 */
[----:B------:R-:W-:Y:S01]  /*4b10*/  @P1 FADD.FTZ R3, R163, R3 ;  /* 0x00000003a3031221 */ /* 0x000fe20000010000 */
[----:B------:R-:W-:Y:S01]  /*4b20*/  SEL R164, R0, R164, P3 ;  /* 0x000000a400a47207 */ /* 0x000fe20001800000 */
[CC--:B------:R-:W-:Y:S01]  /*4b30*/  FMUL.FTZ R18, R7.reuse, R12.reuse ;  /* 0x0000000c07127220 */ /* 0x0c0fe20000410000 */
[----:B------:R-:W-:Y:S01]  /*4b40*/  SEL R167, R6, R167, P3 ;  /* 0x000000a706a77207 */ /* 0x000fe20001800000 */
[----:B------:R-:W-:Y:S01]  /*4b50*/  FMUL.FTZ R0, R0, R12 ;  /* 0x0000000c00007220 */ /* 0x000fe20000410000 */
[----:B------:R-:W-:Y:S01]  /*4b60*/  SEL R168, R7, R168, P3 ;  /* 0x000000a807a87207 */ /* 0x000fe20001800000 */
[----:B------:R-:W-:Y:S01]  /*4b70*/  FMUL.FTZ R7, R107, R17 ;  /* 0x000000116b077220 */ /* 0x000fe20000410000 */
[----:B------:R-:W-:-:S02]  /*4b80*/  SEL R166, R8, R166, P3 ;  /* 0x000000a608a67207 */ /* 0x000fc40001800000 */
[----:B------:R-:W-:Y:S02]  /*4b90*/  SEL R169, R15, R169, P3 ;  /* 0x000000a90fa97207 */ /* 0x000fe40001800000 */
[----:B------:R-:W-:Y:S02]  /*4ba0*/  SEL R170, R9, R170, P3 ;  /* 0x000000aa09aa7207 */ /* 0x000fe40001800000 */
[----:B------:R-:W-:Y:S02]  /*4bb0*/  SEL R171, R3, R171, P3 ;  /* 0x000000ab03ab7207 */ /* 0x000fe40001800000 */
[----:B------:R-:W-:Y:S01]  /*4bc0*/  IADD3 R2, R2, UR16, RZ ;  /* 0x0000001002027c10 */ /* 0x000fe2000fffe0ff */
[----:B---3--:R-:W-:Y:S01]  /*4bd0*/  FFMA.FTZ R23, R28, R11, R23 ;  /* 0x0000000b1c177223 */ /* 0x008fe20000010017 */
[----:B------:R-:W-:Y:S01]  /*4be0*/  PRMT R11, R121, 0x7632, R11 ;  /* 0x00007632790b7816 */ /* 0x000fe2000000000b */
[----:B----4-:R-:W-:-:S05]  /*4bf0*/  FFMA.FTZ R4, R24, R29, R4 ;  /* 0x0000001d18047223 */ /* 0x010fca0000010004 */
[----:B------:R1:W-:Y:S01]  /*4c00*/  STL [R1+0xec], R4 ;  /* 0x0000ec0401007387 */ /* 0x0003e20000100800 */
[----:B------:R-:W-:Y:S01]  /*4c10*/  SHF.L.U32 R11, R11, 0x10, RZ ;  /* 0x000000100b0b7819 */ /* 0x000fe200000006ff */
[----:B-1----:R-:W-:Y:S01]  /*4c20*/  FMUL.FTZ R4, R14, R10 ;  /* 0x0000000a0e047220 */ /* 0x002fe20000410000 */
[----:B------:R-:W-:-:S04]  /*4c30*/  PRMT R10, R120, 0x7632, R10 ;  /* 0x00007632780a7816 */ /* 0x000fc8000000000a */
[----:B------:R-:W-:Y:S01]  /*4c40*/  SHF.L.U32 R10, R10, 0x10, RZ ;  /* 0x000000100a0a7819 */ /* 0x000fe200000006ff */
[----:B--2---:R-:W-:Y:S01]  /*4c50*/  FFMA.FTZ R20, R26, R16, R20 ;  /* 0x000000101a147223 */ /* 0x004fe20000010014 */
[----:B------:R-:W-:Y:S01]  /*4c60*/  FFMA.FTZ R178, R193, R11, R178 ;  /* 0x0000000bc1b27223 */ /* 0x000fe200000100b2 */
[----:B------:R-:W-:Y:S02]  /*4c70*/  PRMT R16, R123, 0x7632, R16 ;  /* 0x000076327b107816 */ /* 0x000fe40000000010 */
[----:B0-----:R-:W-:Y:S01]  /*4c80*/  FFMA.FTZ R176, R191, R10, R176 ;  /* 0x0000000abfb07223 */ /* 0x001fe200000100b0 */
[----:B------:R-:W-:Y:S02]  /*4c90*/  PRMT R10, R116, 0x7632, R10 ;  /* 0x00007632740a7816 */ /* 0x000fe4000000000a */
[----:B------:R-:W-:Y:S02]  /*4ca0*/  PRMT R11, R117, 0x7632, R11 ;  /* 0x00007632750b7816 */ /* 0x000fe4000000000b */
[----:B------:R-:W-:-:S02]  /*4cb0*/  SHF.L.U32 R16, R16, 0x10, RZ ;  /* 0x0000001010107819 */ /* 0x000fc400000006ff */
[----:B------:R-:W-:Y:S02]  /*4cc0*/  SHF.L.U32 R10, R10, 0x10, RZ ;  /* 0x000000100a0a7819 */ /* 0x000fe400000006ff */
[----:B------:R-:W-:Y:S01]  /*4cd0*/  SHF.L.U32 R11, R11, 0x10, RZ ;  /* 0x000000100b0b7819 */ /* 0x000fe200000006ff */
[----:B------:R-:W-:Y:S01]  /*4ce0*/  FFMA.FTZ R194, R199, R16, R194 ;  /* 0x00000010c7c27223 */ /* 0x000fe200000100c2 */
[----:B------:R-:W-:Y:S01]  /*4cf0*/  PRMT R16, R119, 0x7632, R16 ;  /* 0x0000763277107816 */ /* 0x000fe20000000010 */
[----:B------:R-:W-:Y:S01]  /*4d00*/  FFMA.FTZ R188, R201, R10, R188 ;  /* 0x0000000ac9bc7223 */ /* 0x000fe200000100bc */
[----:B------:R-:W-:Y:S01]  /*4d10*/  PRMT R10, R112, 0x7632, R10 ;  /* 0x00007632700a7816 */ /* 0x000fe2000000000a */
[----:B------:R-:W-:Y:S01]  /*4d20*/  FFMA.FTZ R208, R203, R11, R208 ;  /* 0x0000000bcbd07223 */ /* 0x000fe200000100d0 */
        /* <DEDUP_REMOVED lines=8> */
[----:B------:R-:W-:Y:S02]  /*4db0*/  FFMA.FTZ R219, R183, R11, R219 ;  /* 0x0000000bb7db7223 */ /* 0x000fe400000100db */
[----:B------:R-:W0:Y:S01]  /*4dc0*/  @P2 LDC.64 R10, c[0x0][0x308] ;  /* 0x0000c200ff0a2b82 */ /* 0x000e220000000a00 */
[----:B------:R-:W-:-:S02]  /*4dd0*/  SHF.L.U32 R14, R14, 0x10, RZ ;  /* 0x000000100e0e7819 */ /* 0x000fc400000006ff */
[----:B------:R-:W-:Y:S01]  /*4de0*/  SHF.L.U32 R16, R16, 0x10, RZ ;  /* 0x0000001010107819 */ /* 0x000fe200000006ff */
[----:B------:R-:W-:Y:S01]  /*4df0*/  @P1 FADD.FTZ R4, R157, R4 ;  /* 0x000000049d041221 */ /* 0x000fe20000010000 */
[----:B------:R-:W-:Y:S01]  /*4e00*/  SHF.L.U32 R120, R120, 0x10, RZ ;  /* 0x0000001078787819 */ /* 0x000fe200000006ff */
[----:B------:R-:W-:Y:S01]  /*4e10*/  FFMA.FTZ R244, R197, R14, R244 ;  /* 0x0000000ec5f47223 */ /* 0x000fe200000100f4 */
[----:B------:R-:W-:Y:S01]  /*4e20*/  FFMA.FTZ R19, R25, R30, R19 ;  /* 0x0000001e19137223 */ /* 0x000fe20000010013 */
[----:B------:R-:W-:Y:S01]  /*4e30*/  SHF.L.U32 R121, R121, 0x10, RZ ;  /* 0x0000001079797819 */ /* 0x000fe200000006ff */
[----:B------:R-:W-:Y:S01]  /*4e40*/  FFMA.FTZ R225, R186, R16, R225 ;  /* 0x00000010bae17223 */ /* 0x000fe200000100e1 */
[----:B------:R-:W-:Y:S01]  /*4e50*/  PRMT R14, R118, 0x7632, R14 ;  /* 0x00007632760e7816 */ /* 0x000fe2000000000e */
[----:B------:R-:W-:Y:S01]  /*4e60*/  FMUL.FTZ R16, R8, R12 ;  /* 0x0000000c08107220 */ /* 0x000fe20000410000 */
[----:B------:R-:W-:Y:S01]  /*4e70*/  SHF.L.U32 R122, R122, 0x10, RZ ;  /* 0x000000107a7a7819 */ /* 0x000fe200000006ff */
[----:B------:R-:W-:Y:S01]  /*4e80*/  FFMA.FTZ R21, R27, R31, R21 ;  /* 0x0000001f1b157223 */ /* 0x000fe20000010015 */
[----:B------:R-:W-:Y:S01]  /*4e90*/  SHF.L.U32 R123, R123, 0x10, RZ ;  /* 0x000000107b7b7819 */ /* 0x000fe200000006ff */
[----:B------:R-:W-:Y:S01]  /*4ea0*/  FFMA.FTZ R22, R190, R120, R22 ;  /* 0x00000078be167223 */ /* 0x000fe20000010016 */
[----:B------:R-:W-:Y:S01]  /*4eb0*/  SHF.L.U32 R14, R14, 0x10, RZ ;  /* 0x000000100e0e7819 */ /* 0x000fe200000006ff */
[----:B------:R1:W-:Y:S01]  /*4ec0*/  STL [R1+0xf8], R19 ;  /* 0x0000f81301007387 */ /* 0x0003e20000100800 */
[----:B------:R-:W-:Y:S01]  /*4ed0*/  SEL R165, R4, R165, P3 ;  /* 0x000000a504a57207 */ /* 0x000fe20001800000 */
[----:B------:R-:W-:Y:S01]  /*4ee0*/  FFMA.FTZ R177, R192, R121, R177 ;  /* 0x00000079c0b17223 */ /* 0x000fe200000100b1 */
[----:B------:R-:W-:Y:S01]  /*4ef0*/  FMUL.FTZ R4, R4, R12 ;  /* 0x0000000c04047220 */ /* 0x000fe20000410000 */
[----:B------:R-:W-:Y:S01]  /*4f00*/  FMUL.FTZ R6, R106, R16 ;  /* 0x000000106a067220 */ /* 0x000fe20000410000 */
[----:B------:R2:W-:Y:S01]  /*4f10*/  STL [R1+0xf4], R20 ;  /* 0x0000f41401007387 */ /* 0x0005e20000100800 */
[----:B------:R-:W-:Y:S01]  /*4f20*/  FFMA.FTZ R179, R196, R122, R179 ;  /* 0x0000007ac4b37223 */ /* 0x000fe200000100b3 */
[----:B------:R-:W-:Y:S01]  /*4f30*/  FFMA.FTZ R245, R198, R123, R245 ;  /* 0x0000007bc6f57223 */ /* 0x000fe200000100f5 */
[----:B------:R-:W-:Y:S01]  /*4f40*/  SHF.L.U32 R116, R116, 0x10, RZ ;  /* 0x0000001074747819 */ /* 0x000fe200000006ff */
[----:B------:R-:W-:Y:S01]  /*4f50*/  STL [R1+0x100], R21 ;  /* 0x0001001501007387 */ /* 0x000fe20000100800 */
[----:B-1----:R-:W-:Y:S01]  /*4f60*/  FMUL.FTZ R19, R15, R12 ;  /* 0x0000000c0f137220 */ /* 0x002fe20000410000 */
[----:B------:R-:W-:Y:S01]  /*4f70*/  SHF.L.U32 R117, R117, 0x10, RZ ;  /* 0x0000001075757819 */ /* 0x000fe200000006ff */
[----:B------:R-:W-:Y:S01]  /*4f80*/  FFMA.FTZ R210, R205, R14, R210 ;  /* 0x0000000ecdd27223 */ /* 0x000fe200000100d2 */
[----:B------:R1:W-:Y:S01]  /*4f90*/  STL [R1+0xfc], R23 ;  /* 0x0000fc1701007387 */ /* 0x0003e20000100800 */
[-C--:B--2---:R-:W-:Y:S01]  /*4fa0*/  FMUL.FTZ R20, R9, R12.reuse ;  /* 0x0000000c09147220 */ /* 0x084fe20000410000 */
[----:B------:R-:W-:-:S02]  /*4fb0*/  FMUL.FTZ R12, R3, R12 ;  /* 0x0000000c030c7220 */ /* 0x000fc40000410000 */
[----:B------:R2:W-:Y:S01]  /*4fc0*/  STL [R1+0x108], R22 ;  /* 0x0001081601007387 */ /* 0x0005e20000100800 */
[----:B------:R-:W-:Y:S01]  /*4fd0*/  SHF.L.U32 R118, R118, 0x10, RZ ;  /* 0x0000001076767819 */ /* 0x000fe200000006ff */
[----:B------:R-:W-:Y:S01]  /*4fe0*/  FMUL.FTZ R8, R104, R0 ;  /* 0x0000000068087220 */ /* 0x000fe20000410000 */
[----:B------:R-:W-:Y:S01]  /*4ff0*/  FMUL.FTZ R15, R105, R4 ;  /* 0x00000004690f7220 */ /* 0x000fe20000410000 */
[----:B------:R-:W-:Y:S01]  /*5000*/  STL [R1+0x110], R177 ;  /* 0x000110b101007387 */ /* 0x000fe20000100800 */
[----:B------:R-:W-:Y:S01]  /*5010*/  SHF.L.U32 R119, R119, 0x10, RZ ;  /* 0x0000001077777819 */ /* 0x000fe200000006ff */
[----:B-1----:R-:W-:Y:S01]  /*5020*/  FMUL.FTZ R23, R109, R19 ;  /* 0x000000136d177220 */ /* 0x002fe20000410000 */
[----:B------:R-:W-:Y:S01]  /*5030*/  PRMT R14, R115, 0x7632, R14 ;  /* 0x00007632730e7816 */ /* 0x000fe2000000000e */
[----:B------:R-:W-:Y:S01]  /*5040*/  STL [R1+0x118], R179 ;  /* 0x000118b301007387 */ /* 0x000fe20000100800 */
[----:B------:R-:W-:Y:S01]  /*5050*/  F2FP.BF16.F32.PACK_AB R9, R7, R6 ;  /* 0x000000060709723e */ /* 0x000fe200000010ff */
[----:B------:R-:W-:Y:S01]  /*5060*/  FMUL.FTZ R7, R108, R18 ;  /* 0x000000126c077220 */ /* 0x000fe20000410000 */
[----:B------:R-:W-:Y:S01]  /*5070*/  FFMA.FTZ R195, R200, R116, R195 ;  /* 0x00000074c8c37223 */ /* 0x000fe200000100c3 */
[----:B------:R-:W-:Y:S01]  /*5080*/  STL [R1+0x120], R245 ;  /* 0x000120f501007387 */ /* 0x000fe20000100800 */
[----:B------:R-:W-:Y:S01]  /*5090*/  FMUL.FTZ R3, R110, R20 ;  /* 0x000000146e037220 */ /* 0x000fe20000410000 */
[----:B------:R-:W-:Y:S01]  /*50a0*/  FMUL.FTZ R21, R111, R12 ;  /* 0x0000000c6f157220 */ /* 0x000fe20000410000 */
[----:B------:R-:W-:Y:S01]  /*50b0*/  FFMA.FTZ R189, R202, R117, R189 ;  /* 0x00000075cabd7223 */ /* 0x000fe200000100bd */
[----:B------:R-:W-:Y:S01]  /*50c0*/  STL [R1+0x104], R176 ;  /* 0x000104b001007387 */ /* 0x000fe20000100800 */
[----:B------:R-:W-:Y:S01]  /*50d0*/  LEA R6, P1, R13, UR14, 0x4 ;  /* 0x0000000e0d067c11 */ /* 0x000fe2000f8220ff */
[----:B------:R-:W-:Y:S01]  /*50e0*/  FFMA.FTZ R209, R204, R118, R209 ;  /* 0x00000076ccd17223 */ /* 0x000fe200000100d1 */
[----:B------:R-:W-:Y:S01]  /*50f0*/  F2FP.BF16.F32.PACK_AB R8, R15, R8 ;  /* 0x000000080f08723e */ /* 0x000fe200000010ff */
[----:B------:R-:W-:Y:S01]  /*5100*/  STL [R1+0x10c], R178 ;  /* 0x00010cb201007387 */ /* 0x000fe20000100800 */
[----:B--2---:R-:W-:Y:S01]  /*5110*/  SHF.L.U32 R22, R14, 0x10, RZ ;  /* 0x000000100e167819 */ /* 0x004fe200000006ff */
[----:B------:R-:W-:Y:S01]  /*5120*/  FFMA.FTZ R211, R206, R119, R211 ;  /* 0x00000077ced37223 */ /* 0x000fe200000100d3 */
[----:B------:R-:W-:Y:S01]  /*5130*/  SHF.L.U32 R112, R112, 0x10, RZ ;  /* 0x0000001070707819 */ /* 0x000fe200000006ff */
[----:B------:R-:W-:Y:S01]  /*5140*/  STL [R1+0x114], R244 ;  /* 0x000114f401007387 */ /* 0x000fe20000100800 */
[----:B0-----:R-:W-:Y:S01]  /*5150*/  @P2 IMAD.WIDE.U32 R14, R13, 0x20, R10 ;  /* 0x000000200d0e2825 */ /* 0x001fe200078e000a */
[----:B------:R-:W-:-:S02]  /*5160*/  SHF.L.U32 R113, R113, 0x10, RZ ;  /* 0x0000001071717819 */ /* 0x000fc400000006ff */
[----:B------:R-:W-:Y:S01]  /*5170*/  STL [R1+0x11c], R194 ;  /* 0x00011cc201007387 */ /* 0x000fe20000100800 */
[----:B------:R-:W-:Y:S02]  /*5180*/  F2FP.BF16.F32.PACK_AB R10, R23, R7 ;  /* 0x00000007170a723e */ /* 0x000fe400000010ff */
[----:B------:R-:W-:Y:S01]  /*5190*/  SHF.L.U32 R114, R114, 0x10, RZ ;  /* 0x0000001072727819 */ /* 0x000fe200000006ff */
[----:B------:R-:W-:Y:S01]  /*51a0*/  STL [R1+0x128], R195 ;  /* 0x000128c301007387 */ /* 0x000fe20000100800 */
[----:B------:R-:W-:Y:S02]  /*51b0*/  LEA.HI.X R7, R13, UR15, RZ, 0x4, P1 ;  /* 0x0000000f0d077c11 */ /* 0x000fe400088f24ff */
[----:B------:R-:W-:Y:S01]  /*51c0*/  F2FP.BF16.F32.PACK_AB R11, R21, R3 ;  /* 0x00000003150b723e */ /* 0x000fe200000010ff */
[----:B------:R-:W-:Y:S01]  /*51d0*/  STL [R1+0x130], R189 ;  /* 0x000130bd01007387 */ /* 0x000fe20000100800 */
[----:B------:R-:W-:Y:S01]  /*51e0*/  SHF.L.U32 R115, R115, 0x10, RZ ;  /* 0x0000001073737819 */ /* 0x000fe200000006ff */
[----:B------:R-:W-:-:S02]  /*51f0*/  FFMA.FTZ R212, R185, R112, R212 ;  /* 0x00000070b9d47223 */ /* 0x000fc400000100d4 */
[----:B------:R-:W-:Y:S01]  /*5200*/  STL [R1+0x138], R209 ;  /* 0x000138d101007387 */ /* 0x000fe20000100800 */
[----:B------:R-:W-:Y:S01]  /*5210*/  FFMA.FTZ R218, R182, R113, R218 ;  /* 0x00000071b6da7223 */ /* 0x000fe200000100da */
[----:B------:R-:W-:Y:S02]  /*5220*/  FFMA.FTZ R220, R181, R114, R220 ;  /* 0x00000072b5dc7223 */ /* 0x000fe400000100dc */
[----:B------:R-:W-:Y:S01]  /*5230*/  STL [R1+0x140], R211 ;  /* 0x000140d301007387 */ /* 0x000fe20000100800 */
[----:B------:R-:W-:-:S03]  /*5240*/  PRMT R3, R172, 0x7632, R3 ;  /* 0x00007632ac037816 */ /* 0x000fc60000000003 */
[----:B------:R-:W-:Y:S01]  /*5250*/  STL [R1+0x124], R188 ;  /* 0x000124bc01007387 */ /* 0x000fe20000100800 */
[----:B------:R-:W-:-:S03]  /*5260*/  SHF.L.U32 R172, R172, 0x10, RZ ;  /* 0x00000010acac7819 */ /* 0x000fc600000006ff */
[----:B------:R-:W-:Y:S01]  /*5270*/  @P2 STG.E.128 desc[UR6][R14.64], R164 ;  /* 0x000000a40e002986 */ /* 0x000fe2000c101d06 */
[----:B------:R-:W-:-:S03]  /*5280*/  FFMA.FTZ R226, R187, R115, R226 ;  /* 0x00000073bbe27223 */ /* 0x000fc600000100e2 */
[----:B------:R-:W-:Y:S04]  /*5290*/  @P2 STG.E.128 desc[UR6][R14.64+0x10], R168 ;  /* 0x000010a80e002986 */ /* 0x000fe8000c101d06 */
[----:B------:R-:W-:Y:S04]  /*52a0*/  STL [R1+0x12c], R208 ;  /* 0x00012cd001007387 */ /* 0x000fe80000100800 */
[----:B------:R0:W-:Y:S04]  /*52b0*/  STG.E.128 desc[UR6][R6.64], R8 ;  /* 0x0000000806007986 */ /* 0x0001e8000c101d06 */
[----:B------:R1:W-:Y:S01]  /*52c0*/  STL [R1+0x134], R210 ;  /* 0x000134d201007387 */ /* 0x0003e20000100800 */
[----:B------:R-:W-:-:S03]  /*52d0*/  FFMA.FTZ R228, R180, R22, R228 ;  /* 0x00000016b4e47223 */ /* 0x000fc600000100e4 */
[----:B------:R1:W-:Y:S01]  /*52e0*/  STL [R1+0x13c], R213 ;  /* 0x00013cd501007387 */ /* 0x0003e20000100800 */
[----:B------:R-:W-:-:S03]  /*52f0*/  SHF.L.U32 R3, R3, 0x10, RZ ;  /* 0x0000001003037819 */ /* 0x000fc600000006ff */
[----:B------:R1:W-:Y:S01]  /*5300*/  STL [R1+0x148], R212 ;  /* 0x000148d401007387 */ /* 0x0003e20000100800 */
[----:B------:R-:W-:Y:S01]  /*5310*/  FFMA.FTZ R227, R0, R172, R227 ;  /* 0x000000ac00e37223 */ /* 0x000fe200000100e3 */
[C---:B0-----:R-:W-:Y:S02]  /*5320*/  PRMT R6, R173.reuse, 0x7632, R6 ;  /* 0x00007632ad067816 */ /* 0x041fe40000000006 */
[----:B------:R-:W-:Y:S02]  /*5330*/  SHF.L.U32 R173, R173, 0x10, RZ ;  /* 0x00000010adad7819 */ /* 0x000fe400000006ff */
[C---:B------:R-:W-:Y:S01]  /*5340*/  PRMT R7, R174.reuse, 0x7632, R7 ;  /* 0x00007632ae077816 */ /* 0x040fe20000000007 */
[----:B------:R1:W-:Y:S01]  /*5350*/  STL [R1+0x150], R218 ;  /* 0x000150da01007387 */ /* 0x0003e20000100800 */
[----:B------:R-:W-:Y:S02]  /*5360*/  SHF.L.U32 R174, R174, 0x10, RZ ;  /* 0x00000010aeae7819 */ /* 0x000fe400000006ff */
[C---:B------:R-:W-:Y:S01]  /*5370*/  PRMT R8, R175.reuse, 0x7632, R8 ;  /* 0x00007632af087816 */ /* 0x040fe20000000008 */
[----:B------:R1:W-:Y:S01]  /*5380*/  STL [R1+0x158], R220 ;  /* 0x000158dc01007387 */ /* 0x0003e20000100800 */
[----:B------:R-:W-:Y:S01]  /*5390*/  SHF.L.U32 R175, R175, 0x10, RZ ;  /* 0x00000010afaf7819 */ /* 0x000fe200000006ff */
[----:B------:R-:W-:Y:S01]  /*53a0*/  FFMA.FTZ R224, R16, R173, R224 ;  /* 0x000000ad10e07223 */ /* 0x000fe200000100e0 */
[----:B------:R-:W-:Y:S01]  /*53b0*/  SHF.L.U32 R6, R6, 0x10, RZ ;  /* 0x0000001006067819 */ /* 0x000fe200000006ff */
[----:B------:R1:W-:Y:S01]  /*53c0*/  STL [R1+0x144], R217 ;  /* 0x000144d901007387 */ /* 0x0003e20000100800 */
[----:B------:R-:W-:Y:S01]  /*53d0*/  SHF.L.U32 R8, R8, 0x10, RZ ;  /* 0x0000001008087819 */ /* 0x000fe200000006ff */
[----:B------:R-:W-:Y:S01]  /*53e0*/  FFMA.FTZ R222, R18, R174, R222 ;  /* 0x000000ae12de7223 */ /* 0x000fe200000100de */
[----:B------:R-:W-:Y:S01]  /*53f0*/  SHF.L.U32 R7, R7, 0x10, RZ ;  /* 0x0000001007077819 */ /* 0x000fe200000006ff */
[----:B------:R1:W-:Y:S01]  /*5400*/  STL [R1+0x160], R226 ;  /* 0x000160e201007387 */ /* 0x0003e20000100800 */
[----:B------:R-:W-:Y:S01]  /*5410*/  FFMA.FTZ R230, R20, R175, R230 ;  /* 0x000000af14e67223 */ /* 0x000fe200000100e6 */
[----:B------:R-:W-:-:S02]  /*5420*/  FFMA.FTZ R221, R4, R3, R221 ;  /* 0x0000000304dd7223 */ /* 0x000fc400000100dd */
[----:B------:R1:W-:Y:S01]  /*5430*/  STL [R1+0x14c], R219 ;  /* 0x00014cdb01007387 */ /* 0x0003e20000100800 */
[----:B------:R-:W-:-:S03]  /*5440*/  FFMA.FTZ R223, R17, R6, R223 ;  /* 0x0000000611df7223 */ /* 0x000fc600000100df */
[----:B------:R1:W-:Y:S01]  /*5450*/  STL [R1+0x154], R225 ;  /* 0x000154e101007387 */ /* 0x0003e20000100800 */
[----:B------:R-:W-:-:S03]  /*5460*/  FFMA.FTZ R231, R12, R8, R231 ;  /* 0x000000080ce77223 */ /* 0x000fc600000100e7 */
        /* <DEDUP_REMOVED lines=10> */
[----:B------:R-:W-:-:S02]  /*5510*/  ISETP.GE.AND P1, PT, R2, UR17, PT ;  /* 0x0000001102007c0c */ /* 0x000fc4000bf26270 */
[----:B------:R-:W-:-:S11]  /*5520*/  SEL R26, RZ, 0x1, P5 ;  /* 0x00000001ff1a7807 */ /* 0x000fd60002800000 */
[----:B-1----:R-:W-:Y:S05]  /*5530*/  @!P1 BRA `(.L_x_7179) ;  /* 0xffffffb800249947 */ /* 0x002fea000383ffff */
[----:B------:R0:W5:Y:S01]  /*5540*/  LDL.LU R12, [R1+0x68] ;  /* 0x00006800010c7983 */ /* 0x0001620000300800 */
[----:B------:R-:W-:-:S03]  /*5550*/  MOV R8, R247 ;  /* 0x000000f700087202 */ /* 0x000fc60000000f00 */
        /* <DEDUP_REMOVED lines=116> */
[----:B0-----:R-:W-:-:S07]  /*5ca0*/  MOV R127, R231 ;  /* 0x000000e7007f7202 */ /* 0x001fce0000000f00 */
.L_x_7176:
        /* <DEDUP_REMOVED lines=44> */
.L_x_7177:
[----:B------:R-:W-:Y:S01]  /*5f70*/  HFMA2.MMA R30, -RZ, RZ, 0, 9.5367431640625e-07 ;  /* 0x00000010ff1e7435 */ /* 0x000fe200000001ff */
[----:B------:R-:W-:Y:S02]  /*5f80*/  MOV R31, R24 ;  /* 0x00000018001f7202 */ /* 0x000fe40000000f00 */
[----:B------:R-:W-:Y:S02]  /*5f90*/  MOV R29, 0x1f ;  /* 0x0000001f001d7802 */ /* 0x000fe40000000f00 */
[----:B------:R-:W-:-:S07]  /*5fa0*/  MOV R27, 0xffffffff ;  /* 0xffffffff001b7802 */ /* 0x000fce0000000f00 */
[----:B-----5:R-:W-:Y:S05]  /*5fb0*/  WARPSYNC.COLLECTIVE R27, `(.L_x_7180) ;  /* 0x000000001b087348 */ /* 0x020fea0003c00000 */
[----:B------:R0:W1:Y:S02]  /*5fc0*/  SHFL.DOWN P2, R231, R31, R30, R29 ;  /* 0x0800001e1fe77389 */ /* 0x000064000004001d */
[----:B01---5:R-:W-:Y:S01]  /*5fd0*/  ENDCOLLECTIVE ;  /* 0x000000000000791b */ /* 0x023fe20003800000 */
.L_x_7180:
[----:B------:R-:W-:Y:S01]  /*5fe0*/  MOV R31, R25 ;  /* 0x00000019001f7202 */ /* 0x000fe20000000f00 */
[----:B------:R-:W-:-:S07]  /*5ff0*/  FADD.FTZ R24, R24, R231 ;  /* 0x000000e718187221 */ /* 0x000fce0000010000 */
[----:B------:R-:W-:Y:S05]  /*6000*/  WARPSYNC.COLLECTIVE R27, `(.L_x_7181) ;  /* 0x000000001b087348 */ /* 0x000fea0003c00000 */
[----:B------:R0:W1:Y:S02]  /*6010*/  SHFL.DOWN P2, R231, R31, R30, R29 ;  /* 0x0800001e1fe77389 */ /* 0x000064000004001d */
[----:B01----:R-:W-:Y:S01]  /*6020*/  ENDCOLLECTIVE ;  /* 0x000000000000791b */ /* 0x003fe20003800000 */
.L_x_7181:
[----:B------:R-:W-:Y:S01]  /*6030*/  HFMA2.MMA R30, -RZ, RZ, 0, 4.76837158203125e-07 ;  /* 0x00000008ff1e7435 */ /* 0x000fe200000001ff */
[----:B------:R-:W-:Y:S01]  /*6040*/  MOV R31, R24 ;  /* 0x00000018001f7202 */ /* 0x000fe20000000f00 */
[----:B------:R-:W-:-:S09]  /*6050*/  FADD.FTZ R25, R25, R231 ;  /* 0x000000e719197221 */ /* 0x000fd20000010000 */
[----:B------:R-:W-:Y:S05]  /*6060*/  WARPSYNC.COLLECTIVE R27, `(.L_x_7182) ;  /* 0x000000001b087348 */ /* 0x000fea0003c00000 */
[----:B------:R0:W1:Y:S02]  /*6070*/  SHFL.DOWN P2, R231, R31, R30, R29 ;  /* 0x0800001e1fe77389 */ /* 0x000064000004001d */
[----:B01----:R-:W-:Y:S01]  /*6080*/  ENDCOLLECTIVE ;  /* 0x000000000000791b */ /* 0x003fe20003800000 */
.L_x_7182:
[----:B------:R-:W-:Y:S01]  /*6090*/  MOV R31, R25 ;  /* 0x00000019001f7202 */ /* 0x000fe20000000f00 */
[----:B------:R-:W-:-:S07]  /*60a0*/  FADD.FTZ R24, R24, R231 ;  /* 0x000000e718187221 */ /* 0x000fce0000010000 */
[----:B------:R-:W-:Y:S05]  /*60b0*/  WARPSYNC.COLLECTIVE R27, `(.L_x_7183) ;  /* 0x000000001b087348 */ /* 0x000fea0003c00000 */
[----:B------:R0:W1:Y:S02]  /*60c0*/  SHFL.DOWN P2, R231, R31, R30, R29 ;  /* 0x0800001e1fe77389 */ /* 0x000064000004001d */
[----:B01----:R-:W-:Y:S01]  /*60d0*/  ENDCOLLECTIVE ;  /* 0x000000000000791b */ /* 0x003fe20003800000 */
.L_x_7183:
[----:B------:R-:W-:Y:S01]  /*60e0*/  HFMA2.MMA R30, -RZ, RZ, 0, 2.384185791015625e-07 ;  /* 0x00000004ff1e7435 */ /* 0x000fe200000001ff */
[----:B------:R-:W-:Y:S01]  /*60f0*/  MOV R31, R24 ;  /* 0x00000018001f7202 */ /* 0x000fe20000000f00 */
[----:B------:R-:W-:-:S09]  /*6100*/  FADD.FTZ R25, R25, R231 ;  /* 0x000000e719197221 */ /* 0x000fd20000010000 */
[----:B------:R-:W-:Y:S05]  /*6110*/  WARPSYNC.COLLECTIVE R27, `(.L_x_7184) ;  /* 0x000000001b087348 */ /* 0x000fea0003c00000 */
[----:B------:R0:W1:Y:S02]  /*6120*/  SHFL.DOWN P2, R231, R31, R30, R29 ;  /* 0x0800001e1fe77389 */ /* 0x000064000004001d */
[----:B01----:R-:W-:Y:S01]  /*6130*/  ENDCOLLECTIVE ;  /* 0x000000000000791b */ /* 0x003fe20003800000 */
.L_x_7184:
[----:B------:R-:W-:Y:S01]  /*6140*/  MOV R31, R25 ;  /* 0x00000019001f7202 */ /* 0x000fe20000000f00 */
[----:B------:R-:W-:-:S07]  /*6150*/  FADD.FTZ R24, R24, R231 ;  /* 0x000000e718187221 */ /* 0x000fce0000010000 */
[----:B------:R-:W-:Y:S05]  /*6160*/  WARPSYNC.COLLECTIVE R27, `(.L_x_7185) ;  /* 0x000000001b087348 */ /* 0x000fea0003c00000 */
[----:B------:R0:W1:Y:S02]  /*6170*/  SHFL.DOWN P2, R231, R31, R30, R29 ;  /* 0x0800001e1fe77389 */ /* 0x000064000004001d */
[----:B01----:R-:W-:Y:S01]  /*6180*/  ENDCOLLECTIVE ;  /* 0x000000000000791b */ /* 0x003fe20003800000 */
.L_x_7185:
[----:B------:R-:W-:Y:S01]  /*6190*/  HFMA2.MMA R30, -RZ, RZ, 0, 1.1920928955078125e-07 ;  /* 0x00000002ff1e7435 */ /* 0x000fe200000001ff */
[----:B------:R-:W-:Y:S01]  /*61a0*/  MOV R31, R24 ;  /* 0x00000018001f7202 */ /* 0x000fe20000000f00 */
[----:B------:R-:W-:-:S09]  /*61b0*/  FADD.FTZ R25, R25, R231 ;  /* 0x000000e719197221 */ /* 0x000fd20000010000 */
[----:B------:R-:W-:Y:S05]  /*61c0*/  WARPSYNC.COLLECTIVE R27, `(.L_x_7186) ;  /* 0x000000001b087348 */ /* 0x000fea0003c00000 */
[----:B------:R0:W1:Y:S02]  /*61d0*/  SHFL.DOWN P2, R231, R31, R30, R29 ;  /* 0x0800001e1fe77389 */ /* 0x000064000004001d */
[----:B01----:R-:W-:Y:S01]  /*61e0*/  ENDCOLLECTIVE ;  /* 0x000000000000791b */ /* 0x003fe20003800000 */
.L_x_7186:
[----:B------:R-:W-:Y:S01]  /*61f0*/  MOV R31, R25 ;  /* 0x00000019001f7202 */ /* 0x000fe20000000f00 */
[----:B------:R-:W-:-:S07]  /*6200*/  FADD.FTZ R24, R24, R231 ;  /* 0x000000e718187221 */ /* 0x000fce0000010000 */
[----:B------:R-:W-:Y:S05]  /*6210*/  WARPSYNC.COLLECTIVE R27, `(.L_x_7187) ;  /* 0x000000001b087348 */ /* 0x000fea0003c00000 */
[----:B------:R0:W1:Y:S02]  /*6220*/  SHFL.DOWN P2, R231, R31, R30, R29 ;  /* 0x0800001e1fe77389 */ /* 0x000064000004001d */
[----:B01----:R-:W-:Y:S01]  /*6230*/  ENDCOLLECTIVE ;  /* 0x000000000000791b */ /* 0x003fe20003800000 */
.L_x_7187:
[----:B------:R-:W-:Y:S01]  /*6240*/  HFMA2.MMA R30, -RZ, RZ, 0, 5.9604644775390625e-08 ;  /* 0x00000001ff1e7435 */ /* 0x000fe200000001ff */
[----:B------:R-:W-:Y:S01]  /*6250*/  MOV R31, R24 ;  /* 0x00000018001f7202 */ /* 0x000fe20000000f00 */
[----:B------:R-:W-:-:S09]  /*6260*/  FADD.FTZ R25, R25, R231 ;  /* 0x000000e719197221 */ /* 0x000fd20000010000 */
[----:B------:R-:W-:Y:S05]  /*6270*/  WARPSYNC.COLLECTIVE R27, `(.L_x_7188) ;  /* 0x000000001b087348 */ /* 0x000fea0003c00000 */
[----:B------:R0:W1:Y:S02]  /*6280*/  SHFL.DOWN P2, R231, R31, R30, R29 ;  /* 0x0800001e1fe77389 */ /* 0x000064000004001d */
[----:B01----:R-:W-:Y:S01]  /*6290*/  ENDCOLLECTIVE ;  /* 0x000000000000791b */ /* 0x003fe20003800000 */
.L_x_7188:
[----:B------:R-:W-:Y:S02]  /*62a0*/  MOV R31, R25 ;  /* 0x00000019001f7202 */ /* 0x000fe40000000f00 */
[----:B------:R-:W-:-:S07]  /*62b0*/  MOV R28, R231 ;  /* 0x000000e7001c7202 */ /* 0x000fce0000000f00 */
[----:B------:R-:W-:Y:S05]  /*62c0*/  WARPSYNC.COLLECTIVE R27, `(.L_x_7189) ;  /* 0x000000001b087348 */ /* 0x000fea0003c00000 */
[----:B------:R0:W1:Y:S02]  /*62d0*/  SHFL.DOWN P2, R231, R31, R30, R29 ;  /* 0x0800001e1fe77389 */ /* 0x000064000004001d */
[----:B01----:R-:W-:Y:S01]  /*62e0*/  ENDCOLLECTIVE ;  /* 0x000000000000791b */ /* 0x003fe20003800000 */
.L_x_7189:
[----:B------:R-:W-:Y:S01]  /*62f0*/  MOV R27, R231 ;  /* 0x000000e7001b7202 */ /* 0x000fe20000000f00 */
[----:B------:R-:W-:Y:S06]  /*6300*/  BRA `(.L_x_7190) ;  /* 0xffffffcc00947947 */ /* 0x000fec000383ffff */
.L_x_7191:
        /* <DEDUP_REMOVED lines=15> */
.L_x_16555:


//--------------------- .text._ZN10layer_norm13ln_bwd_kernelINS_13Kernel_traitsIf13__nv_bfloat16fS2_fjLj5120ELj1ELj1ELj4ELj16ENS_18Kernel_traits_baseILj5120EfS2_fS2_fjLj128EEEEELb0ELb1ELb1ELb0EEEvNS_9BwdParamsE --------------------------
	.section	.text._ZN10layer_norm13ln_bwd_kernelINS_13Kernel_traitsIf13__nv_bfloat16fS2_fjLj5120ELj1ELj1ELj4ELj16ENS_18Kernel_traits_baseILj5120EfS2_fS2_fjLj128EEEEELb0ELb1ELb1ELb0EEEvNS_9BwdParamsE,"ax",@progbits
	.align	128
        .global         _ZN10layer_norm13ln_bwd_kernelINS_13Kernel_traitsIf13__nv_bfloat16fS2_fjLj5120ELj1ELj1ELj4ELj16ENS_18Kernel_traits_baseILj5120EfS2_fS2_fjLj128EEEEELb0ELb1ELb1ELb0EEEvNS_9BwdParamsE
        .type           _ZN10layer_norm13ln_bwd_kernelINS_13Kernel_traitsIf13__nv_bfloat16fS2_fjLj5120ELj1ELj1ELj4ELj16ENS_18Kernel_traits_baseILj5120EfS2_fS2_fjLj128EEEEELb0ELb1ELb1ELb0EEEvNS_9BwdParamsE,@function
        .size           _ZN10layer_norm13ln_bwd_kernelINS_13Kernel_traitsIf13__nv_bfloat16fS2_fjLj5120ELj1ELj1ELj4ELj16ENS_18Kernel_traits_baseILj5120EfS2_fS2_fjLj128EEEEELb0ELb1ELb1ELb0EEEvNS_9BwdParamsE,(.L_x_16556 - _ZN10layer_norm13ln_bwd_kernelINS_13Kernel_traitsIf13__nv_bfloat16fS2_fjLj5120ELj1ELj1ELj4ELj16ENS_18Kernel_traits_baseILj5120EfS2_fS2_fjLj128EEEEELb0ELb1ELb1ELb0EEEvNS_9BwdParamsE)
        .other          _ZN10layer_norm13ln_bwd_kernelINS_13Kernel_traitsIf13__nv_bfloat16fS2_fjLj5120ELj1ELj1ELj4ELj16ENS_18Kernel_traits_baseILj5120EfS2_fS2_fjLj128EEEEELb0ELb1ELb1ELb0EEEvNS_9BwdParamsE,@"STO_CUDA_ENTRY STV_DEFAULT"
_ZN10layer_norm13ln_bwd_kernelINS_13Kernel_traitsIf13__nv_bfloat16fS2_fjLj5120ELj1ELj1ELj4ELj16ENS_18Kernel_traits_baseILj5120EfS2_fS2_fjLj128EEEEELb0ELb1ELb1ELb0EEEvNS_9BwdParamsE:
.text._ZN10layer_norm13ln_bwd_kernelINS_13Kernel_traitsIf13__nv_bfloat16fS2_fjLj5120ELj1ELj1ELj4ELj16ENS_18Kernel_traits_baseILj5120EfS2_fS2_fjLj128EEEEELb0ELb1ELb1ELb0EEEvNS_9BwdParamsE:
        /* <DEDUP_REMOVED lines=12> */
[----:B------:R-:W-:Y:S02]  /*00c0*/  ULDC.64 UR10, c[0x0][0x210] ;  /* 0x00008400000a7ab9 */ /* 0x000fe40000000a00 */
        /* <DEDUP_REMOVED lines=38> */
[----:B------:R-:W-:Y:S01]  /*0330*/  IMAD.U32 R2, RZ, RZ, UR4 ;  /* 0x00000004ff027e24 */ /* 0x000fe2000f8e00ff */
[----:B0-----:R-:W-:-:S04]  /*0340*/  LOP3.LUT R3, R4, 0x7f, RZ, 0xc0, !PT ;  /* 0x0000007f04037812 */ /* 0x001fc800078ec0ff */
        /* <DEDUP_REMOVED lines=15> */
[----:B------:R-:W-:-:S07]  /*0440*/  MOV R31, R3 ;  /* 0x00000003001f7202 */ /* 0x000fce0000000f00 */
[----:B------:R-:W2:Y:S01]  /*0450*/  @P2 LDC.64 R22, c[0x0][0x260] ;  /* 0x00009800ff162b82 */ /* 0x000ea20000000a00 */
[----:B0-----:R-:W-:-:S07]  /*0460*/  @P4 IMAD.WIDE.U32 R6, R31, 0x20, R6 ;  /* 0x000000201f064825 */ /* 0x001fce00078e0006 */
[----:B------:R-:W0:Y:S01]  /*0470*/  @P2 LDC.64 R24, c[0x0][0x278] ;  /* 0x00009e00ff182b82 */ /* 0x000e220000000a00 */
[C---:B-1----:R-:W-:Y:S01]  /*0480*/  @P4 IMAD.WIDE.U32 R8, R31.reuse, 0x20, R8 ;  /* 0x000000201f084825 */ /* 0x042fe200078e0008 */
[----:B------:R-:W-:-:S06]  /*0490*/  @P4 LOP3.LUT R31, R31, 0x80, RZ, 0xfc, !PT ;  /* 0x000000801f1f4812 */ /* 0x000fcc00078efcff */
[----:B------:R-:W1:Y:S01]  /*04a0*/  @P3 LDC.64 R28, c[0x0][0x278] ;  /* 0x00009e00ff1c3b82 */ /* 0x000e620000000a00 */
[----:B------:R-:W-:Y:S01]  /*04b0*/  @P0 IMAD.WIDE.U32 R14, R31, 0x20, R10 ;  /* 0x000000201f0e0825 */ /* 0x000fe200078e000a */
[----:B------:R-:W-:-:S03]  /*04c0*/  ULDC.64 UR4, c[0x0][0x208] ;  /* 0x0000820000047ab9 */ /* 0x000fc60000000a00 */
[----:B------:R-:W-:-:S03]  /*04d0*/  @P0 IMAD.WIDE.U32 R16, R31, 0x20, R12 ;  /* 0x000000201f100825 */ /* 0x000fc600078e000c */
[----:B------:R-:W5:Y:S01]  /*04e0*/  @P3 LDC.64 R26, c[0x0][0x260] ;  /* 0x00009800ff1a3b82 */ /* 0x000f620000000a00 */
[----:B------:R-:W-:-:S04]  /*04f0*/  @P0 VIADD R31, R31, 0x80 ;  /* 0x000000801f1f0836 */ /* 0x000fc80000000000 */
        /* <DEDUP_REMOVED lines=8> */
[----:B---3--:R-:W3:Y:S04]  /*0580*/  @P4 LDG.E.128 R104, desc[UR4][R6.64+0x10] ;  /* 0x0000100406684981 */ /* 0x008ee8000c1e1d00 */
[----:B----4-:R-:W4:Y:S04]  /*0590*/  @P4 LDG.E.128 R100, desc[UR4][R8.64+0x10] ;  /* 0x0000100408644981 */ /* 0x010f28000c1e1d00 */
[----:B-----5:R-:W5:Y:S04]  /*05a0*/  @P4 LDG.E.128 R96, desc[UR4][R8.64] ;  /* 0x0000000408604981 */ /* 0x020f68000c1e1d00 */
[----:B------:R-:W5:Y:S04]  /*05b0*/  @P0 LDG.E.128 R92, desc[UR4][R14.64] ;  /* 0x000000040e5c0981 */ /* 0x000f68000c1e1d00 */
[----:B------:R-:W5:Y:S04]  /*05c0*/  @P0 LDG.E.128 R88, desc[UR4][R14.64+0x10] ;  /* 0x000010040e580981 */ /* 0x000f68000c1e1d00 */
[----:B------:R-:W5:Y:S04]  /*05d0*/  @P0 LDG.E.128 R84, desc[UR4][R16.64+0x10] ;  /* 0x0000100410540981 */ /* 0x000f68000c1e1d00 */
[----:B------:R0:W5:Y:S04]  /*05e0*/  @P0 LDG.E.128 R80, desc[UR4][R16.64] ;  /* 0x0000000410500981 */ /* 0x000168000c1e1d00 */
[----:B------:R-:W5:Y:S04]  /*05f0*/  @P1 LDG.E.128 R76, desc[UR4][R18.64] ;  /* 0x00000004124c1981 */ /* 0x000f68000c1e1d00 */
[----:B------:R-:W5:Y:S04]  /*0600*/  @P3 LDG.E.128 R32, desc[UR4][R12.64] ;  /* 0x000000040c203981 */ /* 0x000f68000c1e1d00 */
[----:B------:R1:W5:Y:S04]  /*0610*/  @P1 LDG.E.128 R72, desc[UR4][R18.64+0x10] ;  /* 0x0000100412481981 */ /* 0x000368000c1e1d00 */
[----:B------:R-:W5:Y:S01]  /*0620*/  @P1 LDG.E.128 R68, desc[UR4][R20.64+0x10] ;  /* 0x0000100414441981 */ /* 0x000f62000c1e1d00 */
[----:B------:R-:W-:-:S03]  /*0630*/  @P3 IMAD.WIDE.U32 R10, R31, 0x20, R26 ;  /* 0x000000201f0a3825 */ /* 0x000fc600078e001a */
[----:B------:R1:W5:Y:S04]  /*0640*/  @P1 LDG.E.128 R64, desc[UR4][R20.64] ;  /* 0x0000000414401981 */ /* 0x000368000c1e1d00 */
[----:B------:R-:W5:Y:S04]  /*0650*/  @P2 LDG.E.128 R60, desc[UR4][R22.64] ;  /* 0x00000004163c2981 */ /* 0x000f68000c1e1d00 */
[----:B------:R1:W5:Y:S04]  /*0660*/  @P2 LDG.E.128 R56, desc[UR4][R22.64+0x10] ;  /* 0x0000100416382981 */ /* 0x000368000c1e1d00 */
[----:B------:R-:W5:Y:S04]  /*0670*/  @P2 LDG.E.128 R52, desc[UR4][R24.64+0x10] ;  /* 0x0000100418342981 */ /* 0x000f68000c1e1d00 */
[----:B------:R-:W5:Y:S04]  /*0680*/  @P3 LDG.E.128 R36, desc[UR4][R12.64+0x10] ;  /* 0x000010040c243981 */ /* 0x000f68000c1e1d00 */
[----:B------:R1:W5:Y:S04]  /*0690*/  @P2 LDG.E.128 R48, desc[UR4][R24.64] ;  /* 0x0000000418302981 */ /* 0x000368000c1e1d00 */
[----:B------:R-:W5:Y:S04]  /*06a0*/  @P3 LDG.E.128 R44, desc[UR4][R10.64] ;  /* 0x000000040a2c3981 */ /* 0x000f68000c1e1d00 */
[----:B------:R-:W5:Y:S01]  /*06b0*/  @P3 LDG.E.128 R40, desc[UR4][R10.64+0x10] ;  /* 0x000010040a283981 */ /* 0x000f62000c1e1d00 */
[----:B------:R-:W-:-:S02]  /*06c0*/  @P4 LOP3.LUT R5, R5, 0x2, RZ, 0xfc, !PT ;  /* 0x0000000205054812 */ /* 0x000fc400078efcff */
[----:B------:R-:W-:Y:S02]  /*06d0*/  LEA.HI R4, R4, UR6, RZ, 0x19 ;  /* 0x0000000604047c11 */ /* 0x000fe4000f8fc8ff */
[----:B------:R-:W-:-:S04]  /*06e0*/  LOP3.LUT R5, R5, 0xfffffff7, RZ, 0xc0, !PT ;  /* 0xfffffff705057812 */ /* 0x000fc800078ec0ff */
[----:B------:R-:W-:Y:S02]  /*06f0*/  @P3 LOP3.LUT R5, R5, 0x8, RZ, 0xfc, !PT ;  /* 0x0000000805053812 */ /* 0x000fe400078efcff */
[----:B0-----:R-:W-:Y:S02]  /*0700*/  CS2R R16, SRZ ;  /* 0x0000000000107805 */ /* 0x001fe4000001ff00 */
        /* <DEDUP_REMOVED lines=25> */
[----:B-----5:R-:W-:Y:S04]  /*08a0*/  @P4 STL.64 [R1+0x198], R96 ;  /* 0x0001986001004387 */ /* 0x020fe80000100a00 */
        /* <DEDUP_REMOVED lines=76> */
[----:B------:R-:W-:Y:S01]  /*0d70*/  LOP3.LUT R5, R5, 0xffffffef, RZ, 0xc0, !PT ;  /* 0xffffffef05057812 */ /* 0x000fe200078ec0ff */
[----:B------:R-:W-:Y:S01]  /*0d80*/  IMAD.MOV.U32 R17, RZ, RZ, RZ ;  /* 0x000000ffff117224 */ /* 0x000fe200078e00ff */
[----:B------:R-:W-:-:S04]  /*0d90*/  ISETP.NE.U32.AND P3, PT, RZ, UR6, PT ;  /* 0x00000006ff007c0c */ /* 0x000fc8000bf65070 */
[----:B------:R-:W-:-:S04]  /*0da0*/  ISETP.NE.AND.EX P3, PT, RZ, UR7, PT, P3 ;  /* 0x00000007ff007c0c */ /* 0x000fc8000bf65330 */
[----:B------:R-:W-:Y:S01]  /*0db0*/  ISETP.LT.U32.OR P3, PT, R0, 0x280, !P3 ;  /* 0x000002800000780c */ /* 0x000fe20005f61470 */
[----:B------:R-:W-:-:S07]  /*0dc0*/  HFMA2.MMA R0, -RZ, RZ, 0, 5.9604644775390625e-08 ;  /* 0x00000001ff007435 */ /* 0x000fce00000001ff */
[----:B------:R0:W-:Y:S05]  /*0dd0*/  STL.S16 [R1+0x70], R0 ;  /* 0x0000700001007387 */ /* 0x0001ea0000100600 */
[----:B------:R-:W-:-:S07]  /*0de0*/  @P3 LOP3.LUT R5, R5, 0x10, RZ, 0xfc, !PT ;  /* 0x0000001005053812 */ /* 0x000fce00078efcff */
.L_x_7317:
[----:B-1----:R-:W1:Y:S08]  /*0df0*/  LDC.64 R2, c[0x0][0x288] ;  /* 0x0000a200ff027b82 */ /* 0x002e700000000a00 */
[----:B--2---:R-:W2:Y:S08]  /*0e00*/  LDC.64 R192, c[0x0][0x280] ;  /* 0x0000a000ffc07b82 */ /* 0x004eb00000000a00 */
[----:B---3--:R-:W3:Y:S01]  /*0e10*/  LDC.64 R6, c[0x0][0x258] ;  /* 0x00009600ff067b82 */ /* 0x008ee20000000a00 */
[----:B-1----:R-:W-:-:S07]  /*0e20*/  IMAD.WIDE R2, R4, 0x4, R2 ;  /* 0x0000000404027825 */ /* 0x002fce00078e0202 */
[----:B------:R-:W1:Y:S01]  /*0e30*/  LDC.64 R198, c[0x0][0x2c8] ;  /* 0x0000b200ffc67b82 */ /* 0x000e620000000a00 */
[----:B------:R2:W4:Y:S02]  /*0e40*/  LDG.E R196, desc[UR4][R2.64] ;  /* 0x0000000402c47981 */ /* 0x000524000c1e1900 */
[C---:B--2---:R-:W-:Y:S01]  /*0e50*/  IMAD.WIDE R2, R4.reuse, 0x4, R192 ;  /* 0x0000000404027825 */ /* 0x044fe200078e02c0 */
[----:B0-----:R-:W2:Y:S03]  /*0e60*/  S2R R194, SR_TID.X ;  /* 0x0000000000c27919 */ /* 0x001ea60000002100 */
[----:B---3--:R-:W-:Y:S01]  /*0e70*/  IMAD.WIDE R6, R4, 0x4, R6 ;  /* 0x0000000404067825 */ /* 0x008fe200078e0206 */
[----:B------:R3:W4:Y:S05]  /*0e80*/  LDG.E R195, desc[UR4][R2.64] ;  /* 0x0000000402c37981 */ /* 0x00072a000c1e1900 */
[----:B------:R0:W5:Y:S01]  /*0e90*/  LDG.E R6, desc[UR4][R6.64] ;  /* 0x0000000406067981 */ /* 0x000162000c1e1900 */
[----:B---3--:R-:W-:-:S05]  /*0ea0*/  MOV R2, UR9 ;  /* 0x0000000900027c02 */ /* 0x008fca0008000f00 */
[----:B------:R-:W-:-:S05]  /*0eb0*/  IMAD R3, R4, R2, RZ ;  /* 0x0000000204037224 */ /* 0x000fca00078e02ff */
[----:B0-----:R-:W-:-:S04]  /*0ec0*/  SHF.R.S32.HI R7, RZ, 0x1f, R3 ;  /* 0x0000001fff077819 */ /* 0x001fc80000011403 */
[----:B------:R-:W-:Y:S02]  /*0ed0*/  LEA.HI R7, R7, R3, RZ, 0x3 ;  /* 0x0000000307077211 */ /* 0x000fe400078f18ff */
[----:B--2---:R-:W-:Y:S01]  /*0ee0*/  LOP3.LUT R3, R194, 0x7f, RZ, 0xc0, !PT ;  /* 0x0000007fc2037812 */ /* 0x004fe200078ec0ff */
[----:B------:R-:W-:Y:S03]  /*0ef0*/  BSSY B0, `(.L_x_7193) ;  /* 0x000023f000007945 */ /* 0x000fe60003800000 */
[----:B------:R-:W-:-:S05]  /*0f00*/  LEA.HI.SX32 R7, R7, R3, 0x1d ;  /* 0x0000000307077211 */ /* 0x000fca00078feaff */
[----:B-1----:R-:W-:Y:S01]  /*0f10*/  IMAD.WIDE.U32 R192, R7, 0x20, R198 ;  /* 0x0000002007c07825 */ /* 0x002fe200078e00c6 */
[----:B----4-:R-:W-:Y:S01]  /*0f20*/  ISETP.GT.AND P3, PT, R196, RZ, PT ;  /* 0x000000ffc400720c */ /* 0x010fe20003f64270 */
[----:B------:R0:W-:-:S12]  /*0f30*/  STL [R1+0x20], R195 ;  /* 0x000020c301007387 */ /* 0x0001d80000100800 */
        /* <DEDUP_REMOVED lines=10> */
.L_x_7197:
[----:B------:R-:W-:-:S07]  /*0fe0*/  IADD3 R194, R7, 0x80, RZ ;  /* 0x0000008007c27810 */ /* 0x000fce0007ffe0ff */
.L_x_7196:
[----:B------:R-:W-:Y:S05]  /*0ff0*/  BSYNC B1 ;  /* 0x0000000000017941 */ /* 0x000fea0003800000 */
.L_x_7195:
        /* <DEDUP_REMOVED lines=8> */
.L_x_7200:
[----:B------:R-:W-:-:S07]  /*1080*/  VIADD R194, R194, 0x80 ;  /* 0x00000080c2c27836 */ /* 0x000fce0000000000 */
.L_x_7199:
[----:B------:R-:W-:Y:S05]  /*1090*/  BSYNC B1 ;  /* 0x0000000000017941 */ /* 0x000fea0003800000 */
.L_x_7198:
        /* <DEDUP_REMOVED lines=8> */
.L_x_7203:
[----:B------:R-:W-:-:S07]  /*1120*/  IADD3 R194, R194, 0x80, RZ ;  /* 0x00000080c2c27810 */ /* 0x000fce0007ffe0ff */
.L_x_7202:
[----:B------:R-:W-:Y:S05]  /*1130*/  BSYNC B1 ;  /* 0x0000000000017941 */ /* 0x000fea0003800000 */
.L_x_7201:
        /* <DEDUP_REMOVED lines=8> */
.L_x_7206:
[----:B------:R-:W-:-:S07]  /*11c0*/  VIADD R194, R194, 0x80 ;  /* 0x00000080c2c27836 */ /* 0x000fce0000000000 */
.L_x_7205:
[----:B------:R-:W-:Y:S05]  /*11d0*/  BSYNC B1 ;  /* 0x0000000000017941 */ /* 0x000fea0003800000 */
.L_x_7204:
[----:B------:R-:W-:Y:S02]  /*11e0*/  LOP3.LUT P4, RZ, R5, 0x10, RZ, 0xc0, !PT ;  /* 0x0000001005ff7812 */ /* 0x000fe4000788c0ff */
[----:B------:R-:W-:-:S11]  /*11f0*/  CS2R R214, SRZ ;  /* 0x0000000000d67805 */ /* 0x000fd6000001ff00 */
[----:B------:R-:W-:Y:S05]  /*1200*/  @P4 BRA `(.L_x_7207) ;  /* 0x0000002000344947 */ /* 0x000fea0003800000 */
[----:B------:R-:W-:-:S05]  /*1210*/  IMAD.WIDE.U32 R172, R194, 0x20, R198 ;  /* 0x00000020c2ac7825 */ /* 0x000fca00078e00c6 */
[----:B------:R2:W5:Y:S04]  /*1220*/  LDG.E.128 R168, desc[UR4][R172.64] ;  /* 0x00000004aca87981 */ /* 0x000568000c1e1d00 */
[----:B------:R-:W5:Y:S01]  /*1230*/  LDG.E.128 R172, desc[UR4][R172.64+0x10] ;  /* 0x00001004acac7981 */ /* 0x000f62000c1e1d00 */
[----:B--2---:R-:W-:Y:S05]  /*1240*/  BRA `(.L_x_7207) ;  /* 0x0000002000247947 */ /* 0x004fea0003800000 */
.L_x_7194:
[----:B0-----:R-:W0:Y:S01]  /*1250*/  LDC.64 R194, c[0x0][0x250] ;  /* 0x00009400ffc27b82 */ /* 0x001e220000000a00 */
[----:B------:R-:W-:-:S07]  /*1260*/  LOP3.LUT P5, RZ, R5, 0x2, RZ, 0xc0, !PT ;  /* 0x0000000205ff7812 */ /* 0x000fce00078ac0ff */
[----:B------:R-:W1:Y:S01]  /*1270*/  LDC.U8 R197, c[0x0][0x2a0] ;  /* 0x0000a800ffc57b82 */ /* 0x000e620000000000 */
[----:B0-----:R-:W-:-:S06]  /*1280*/  IMAD.WIDE R194, R4, 0x4, R194 ;  /* 0x0000000404c27825 */ /* 0x001fcc00078e02c2 */
[----:B------:R-:W2:Y:S01]  /*1290*/  LDG.E R194, desc[UR4][R194.64] ;  /* 0x00000004c2c27981 */ /* 0x000ea2000c1e1900 */
[----:B------:R-:W-:Y:S01]  /*12a0*/  BSSY B1, `(.L_x_7208) ;  /* 0x0000079000017945 */ /* 0x000fe20003800000 */
[----:B-1----:R-:W-:Y:S02]  /*12b0*/  ISETP.NE.AND P4, PT, R197, RZ, PT ;  /* 0x000000ffc500720c */ /* 0x002fe40003f85270 */
[----:B------:R-:W-:Y:S01]  /*12c0*/  CS2R R214, SRZ ;  /* 0x0000000000d67805 */ /* 0x000fe2000001ff00 */
[----:B------:R-:W-:Y:S01]  /*12d0*/  IMAD.MOV.U32 R223, RZ, RZ, R7 ;  /* 0x000000ffffdf7224 */ /* 0x000fe200078e0007 */
[----:B--2---:R-:W-:Y:S02]  /*12e0*/  FSEL R206, R194, RZ, !P4 ;  /* 0x000000ffc2ce7208 */ /* 0x004fe40006000000 */
[----:B------:R-:W-:-:S05]  /*12f0*/  IADD3 R194, R196, -0x1, RZ ;  /* 0xffffffffc4c27810 */ /* 0x000fca0007ffe0ff */
[----:B------:R-:W-:-:S05]  /*1300*/  IMAD R194, R194, R2, RZ ;  /* 0x00000002c2c27224 */ /* 0x000fca00078e02ff */
[----:B------:R-:W-:-:S04]  /*1310*/  SHF.R.S32.HI R195, RZ, 0x1f, R194 ;  /* 0x0000001fffc37819 */ /* 0x000fc800000114c2 */
[----:B------:R-:W-:-:S04]  /*1320*/  LEA.HI R195, R195, R194, RZ, 0x3 ;  /* 0x000000c2c3c37211 */ /* 0x000fc800078f18ff */
[----:B------:R-:W-:Y:S01]  /*1330*/  LEA.HI.SX32 R213, R195, R3, 0x1d ;  /* 0x00000003c3d57211 */ /* 0x000fe200078feaff */
[----:B------:R-:W-:Y:S06]  /*1340*/  @!P5 BRA `(.L_x_7209) ;  /* 0x0000000400b8d947 */ /* 0x000fec0003800000 */
[----:B------:R-:W0:Y:S01]  /*1350*/  LDC.64 R196, c[0x0][0x2b8] ;  /* 0x0000ae00ffc47b82 */ /* 0x000e220000000a00 */
[----:B------:R-:W-:Y:S01]  /*1360*/  ISETP.NE.U32.AND P4, PT, RZ, UR12, PT ;  /* 0x0000000cff007c0c */ /* 0x000fe2000bf85070 */
[----:B------:R-:W-:Y:S03]  /*1370*/  STL [R1+0x1c0], R4 ;  /* 0x0001c00401007387 */ /* 0x000fe60000100800 */
[----:B------:R-:W-:Y:S01]  /*1380*/  ISETP.NE.AND.EX P4, PT, RZ, UR13, PT, P4 ;  /* 0x0000000dff007c0c */ /* 0x000fe2000bf85340 */
[----:B------:R-:W-:Y:S02]  /*1390*/  STL [R1+0x1bc], R3 ;  /* 0x0001bc0301007387 */ /* 0x000fe40000100800 */
[----:B------:R-:W1:Y:S02]  /*13a0*/  LDC.64 R200, c[0x0][0x238] ;  /* 0x00008e00ffc87b82 */ /* 0x000e640000000a00 */
[----:B------:R2:W-:Y:S08]  /*13b0*/  STL [R1+0x1b8], R2 ;  /* 0x0001b80201007387 */ /* 0x0005f00000100800 */
[----:B------:R-:W5:Y:S04]  /*13c0*/  @P4 LDG.E.128 R136, desc[UR4][R192.64] ;  /* 0x00000004c0884981 */ /* 0x000f68000c1e1d00 */
[----:B------:R3:W5:Y:S01]  /*13d0*/  @P4 LDG.E.128 R140, desc[UR4][R192.64+0x10] ;  /* 0x00001004c08c4981 */ /* 0x000762000c1e1d00 */
[----:B0-----:R-:W-:-:S06]  /*13e0*/  IMAD.WIDE.U32 R196, R213, 0x10, R196 ;  /* 0x00000010d5c47825 */ /* 0x001fcc00078e00c4 */
[----:B------:R-:W2:Y:S01]  /*13f0*/  LDG.E.128 R196, desc[UR4][R196.64] ;  /* 0x00000004c4c47981 */ /* 0x000ea2000c1e1d00 */
[----:B-1----:R-:W-:-:S05]  /*1400*/  IMAD.WIDE.U32 R200, R7, 0x20, R200 ;  /* 0x0000002007c87825 */ /* 0x002fca00078e00c8 */
[----:B------:R-:W4:Y:S04]  /*1410*/  LDG.E.128 R192, desc[UR4][R200.64] ;  /* 0x00000004c8c07981 */ /* 0x000f28000c1e1d00 */
[----:B------:R-:W3:Y:S01]  /*1420*/  LDG.E.128 R200, desc[UR4][R200.64+0x10] ;  /* 0x00001004c8c87981 */ /* 0x000ee2000c1e1d00 */
[C---:B--2---:R-:W-:Y:S02]  /*1430*/  PRMT R2, R198.reuse, 0x7632, R2 ;  /* 0x00007632c6027816 */ /* 0x044fe40000000002 */
[----:B------:R-:W-:Y:S01]  /*1440*/  SHF.L.U32 R214, R198, 0x10, RZ ;  /* 0x00000010c6d67819 */ /* 0x000fe200000006ff */
[C---:B----4-:R-:W-:Y:S01]  /*1450*/  FADD.FTZ R207, -R206.reuse, R195 ;  /* 0x000000c3cecf7221 */ /* 0x050fe20000010100 */
[C---:B------:R-:W-:Y:S01]  /*1460*/  FADD.FTZ R0, -R206.reuse, R192 ;  /* 0x000000c0ce007221 */ /* 0x040fe20000010100 */
[----:B------:R0:W-:Y:S01]  /*1470*/  STL.S16 [R1], R2 ;  /* 0x0000000201007387 */ /* 0x0001e20000100600 */
[C---:B---3--:R-:W-:Y:S01]  /*1480*/  FADD.FTZ R198, -R206.reuse, R200 ;  /* 0x000000c8cec67221 */ /* 0x048fe20000010100 */
[----:B------:R-:W-:-:S02]  /*1490*/  FADD.FTZ R192, -R206, R201 ;  /* 0x000000c9cec07221 */ /* 0x000fc40000010100 */
[----:B------:R-:W2:Y:S01]  /*14a0*/  LDL R200, [R1+0x180] ;  /* 0x0001800001c87983 */ /* 0x000ea20000100800 */
[----:B0----5:R-:W-:Y:S01]  /*14b0*/  FMUL.FTZ R2, R6, R207 ;  /* 0x000000cf06027220 */ /* 0x021fe20000410000 */
[C---:B------:R-:W-:Y:S02]  /*14c0*/  FADD.FTZ R195, -R206.reuse, R203 ;  /* 0x000000cbcec37221 */ /* 0x040fe40000010100 */
[----:B------:R-:W3:Y:S04]  /*14d0*/  LDL.LU R201, [R1] ;  /* 0x0000000001c97983 */ /* 0x000ee80000300800 */
[----:B------:R-:W4:Y:S04]  /*14e0*/  LDL R207, [R1+0x188] ;  /* 0x0001880001cf7983 */ /* 0x000f280000100800 */
[----:B------:R-:W2:Y:S01]  /*14f0*/  LDL R203, [R1+0x190] ;  /* 0x0001900001cb7983 */ /* 0x000ea20000100800 */
[----:B------:R-:W-:-:S04]  /*1500*/  FADD.FTZ R193, -R206, R193 ;  /* 0x000000c1cec17221 */ /* 0x000fc80000010100 */
[----:B------:R-:W-:Y:S02]  /*1510*/  FMUL.FTZ R3, R6, R193 ;  /* 0x000000c106037220 */ /* 0x000fe40000410000 */
[----:B------:R-:W3:Y:S01]  /*1520*/  LDL R193, [R1+0x178] ;  /* 0x0001780001c17983 */ /* 0x000ee20000100800 */
[----:B------:R-:W-:Y:S01]  /*1530*/  FADD.FTZ R194, -R206, R194 ;  /* 0x000000c2cec27221 */ /* 0x000fe20000010100 */
[C---:B------:R-:W-:Y:S01]  /*1540*/  PRMT R223, R196.reuse, 0x7632, R223 ;  /* 0x00007632c4df7816 */ /* 0x040fe200000000df */
[C---:B------:R-:W-:Y:S01]  /*1550*/  IMAD.U32 R215, R199.reuse, 0x10000, RZ ;  /* 0x00010000c7d77824 */ /* 0x040fe200078e00ff */
[----:B------:R-:W-:Y:S01]  /*1560*/  SHF.L.U32 R196, R196, 0x10, RZ ;  /* 0x00000010c4c47819 */ /* 0x000fe200000006ff */
[----:B------:R-:W-:Y:S01]  /*1570*/  FMUL.FTZ R0, R6, R0 ;  /* 0x0000000006007220 */ /* 0x000fe20000410000 */
[----:B------:R-:W-:Y:S01]  /*1580*/  PRMT R4, R199, 0x7632, R4 ;  /* 0x00007632c7047816 */ /* 0x000fe20000000004 */
[----:B------:R-:W-:Y:S01]  /*1590*/  FADD.FTZ R199, -R206, R202 ;  /* 0x000000cacec77221 */ /* 0x000fe20000010100 */
[C---:B------:R-:W-:Y:S01]  /*15a0*/  PRMT R252, R197.reuse, 0x7632, R252 ;  /* 0x00007632c5fc7816 */ /* 0x040fe200000000fc */
[----:B------:R-:W-:Y:S01]  /*15b0*/  FMUL.FTZ R202, R6, R194 ;  /* 0x000000c206ca7220 */ /* 0x000fe20000410000 */
[----:B------:R-:W-:-:S02]  /*15c0*/  IMAD.U32 R197, R197, 0x10000, RZ ;  /* 0x00010000c5c57824 */ /* 0x000fc400078e00ff */
[----:B------:R-:W-:Y:S01]  /*15d0*/  FADD.FTZ R52, R52, R196 ;  /* 0x000000c434347221 */ /* 0x000fe20000010000 */
[-C--:B------:R-:W-:Y:S01]  /*15e0*/  FFMA.FTZ R16, R0, R196.reuse, R16 ;  /* 0x000000c400107223 */ /* 0x080fe20000010010 */
[----:B------:R0:W-:Y:S04]  /*15f0*/  STL [R1+0x6c], R3 ;  /* 0x00006c0301007387 */ /* 0x0001e80000100800 */
[----:B------:R-:W-:Y:S04]  /*1600*/  STL [R1+0x68], R202 ;  /* 0x000068ca01007387 */ /* 0x000fe80000100800 */
[----:B------:R-:W-:Y:S01]  /*1610*/  STL [R1+0x54], R2 ;  /* 0x0000540201007387 */ /* 0x000fe20000100800 */
[----:B------:R-:W-:Y:S01]  /*1620*/  FADD.FTZ R54, R54, R197 ;  /* 0x000000c536367221 */ /* 0x000fe20000010000 */
[----:B------:R-:W-:Y:S01]  /*1630*/  FFMA.FTZ R18, R202, R197, R18 ;  /* 0x000000c5ca127223 */ /* 0x000fe20000010012 */
[----:B----4-:R-:W-:Y:S01]  /*1640*/  FMUL.FTZ R207, R207, R196 ;  /* 0x000000c4cfcf7220 */ /* 0x010fe20000410000 */
[----:B------:R-:W-:-:S02]  /*1650*/  IMAD.U32 R196, R252, 0x10000, RZ ;  /* 0x00010000fcc47824 */ /* 0x000fc400078e00ff */
[----:B--2---:R-:W-:Y:S01]  /*1660*/  FMUL.FTZ R252, R203, R197 ;  /* 0x000000c5cbfc7220 */ /* 0x004fe20000410000 */
[----:B------:R-:W-:Y:S02]  /*1670*/  FMUL.FTZ R203, R6, R198 ;  /* 0x000000c606cb7220 */ /* 0x000fe40000410000 */
[----:B------:R-:W2:Y:S01]  /*1680*/  LDL R198, [R1+0x18c] ;  /* 0x00018c0001c67983 */ /* 0x000ea20000100800 */
[----:B---3--:R-:W-:-:S03]  /*1690*/  SHF.L.U32 R197, R201, 0x10, RZ ;  /* 0x00000010c9c57819 */ /* 0x008fc600000006ff */
[----:B------:R-:W3:Y:S01]  /*16a0*/  LDL R201, [R1+0x194] ;  /* 0x0001940001c97983 */ /* 0x000ee20000100800 */
[----:B------:R-:W-:Y:S01]  /*16b0*/  FMUL.FTZ R199, R6, R199 ;  /* 0x000000c706c77220 */ /* 0x000fe20000410000 */
[----:B------:R-:W-:Y:S01]  /*16c0*/  SHF.L.U32 R194, R223, 0x10, RZ ;  /* 0x00000010dfc27819 */ /* 0x000fe200000006ff */
[----:B------:R-:W-:Y:S01]  /*16d0*/  FMUL.FTZ R223, R193, R214 ;  /* 0x000000d6c1df7220 */ /* 0x000fe20000410000 */
[----:B------:R-:W-:Y:S01]  /*16e0*/  STL [R1+0x28], R252 ;  /* 0x000028fc01007387 */ /* 0x000fe20000100800 */
[----:B------:R-:W-:-:S03]  /*16f0*/  IMAD.U32 R193, R4, 0x10000, RZ ;  /* 0x0001000004c17824 */ /* 0x000fc600078e00ff */
[----:B------:R-:W-:Y:S01]  /*1700*/  STL [R1+0x18], R203 ;  /* 0x000018cb01007387 */ /* 0x000fe20000100800 */
[----:B------:R-:W-:Y:S01]  /*1710*/  FADD.FTZ R56, R56, R214 ;  /* 0x000000d638387221 */ /* 0x000fe20000010000 */
[----:B------:R-:W-:Y:S02]  /*1720*/  FFMA.FTZ R20, R203, R214, R20 ;  /* 0x000000d6cb147223 */ /* 0x000fe40000010014 */
[----:B------:R-:W-:Y:S04]  /*1730*/  STL [R1+0x8], R199 ;  /* 0x000008c701007387 */ /* 0x000fe80000100800 */
[----:B------:R1:W5:Y:S04]  /*1740*/  LDL.LU R4, [R1+0x1c0] ;  /* 0x0001c00001047983 */ /* 0x0003680000300800 */
[----:B------:R-:W-:Y:S04]  /*1750*/  STL [R1+0x14], R223 ;  /* 0x000014df01007387 */ /* 0x000fe80000100800 */
[----:B------:R-:W4:Y:S01]  /*1760*/  LDL R214, [R1+0x17c] ;  /* 0x00017c0001d67983 */ /* 0x000f220000100800 */
[----:B------:R-:W-:Y:S01]  /*1770*/  FADD.FTZ R58, R58, R215 ;  /* 0x000000d73a3a7221 */ /* 0x000fe20000010000 */
[-C--:B------:R-:W-:Y:S01]  /*1780*/  FFMA.FTZ R22, R199, R215.reuse, R22 ;  /* 0x000000d7c7167223 */ /* 0x080fe20000010016 */
[----:B------:R-:W-:Y:S01]  /*1790*/  FMUL.FTZ R200, R200, R215 ;  /* 0x000000d7c8c87220 */ /* 0x000fe20000410000 */
[----:B------:R-:W-:Y:S01]  /*17a0*/  FFMA.FTZ R17, R3, R194, R17 ;  /* 0x000000c203117223 */ /* 0x000fe20000010011 */
[----:B------:R-:W-:-:S03]  /*17b0*/  FADD.FTZ R53, R53, R194 ;  /* 0x000000c235357221 */ /* 0x000fc60000010000 */
[----:B------:R-:W-:Y:S01]  /*17c0*/  STL [R1+0x4], R200 ;  /* 0x000004c801007387 */ /* 0x000fe20000100800 */
[----:B--2---:R-:W-:Y:S01]  /*17d0*/  FMUL.FTZ R215, R198, R194 ;  /* 0x000000c2c6d77220 */ /* 0x004fe20000410000 */
[----:B------:R-:W-:Y:S01]  /*17e0*/  FADD.FTZ R194, RZ, R207 ;  /* 0x000000cfffc27221 */ /* 0x000fe20000010000 */
[----:B------:R-:W-:-:S03]  /*17f0*/  FFMA.FTZ R198, R0, R207, RZ ;  /* 0x000000cf00c67223 */ /* 0x000fc600000100ff */
[----:B------:R3:W-:Y:S01]  /*1800*/  STL [R1+0x24], R215 ;  /* 0x000024d701007387 */ /* 0x0007e20000100800 */
[----:B------:R-:W-:Y:S01]  /*1810*/  FADD.FTZ R194, R194, R215 ;  /* 0x000000d7c2c27221 */ /* 0x000fe20000010000 */
[----:B------:R-:W-:Y:S02]  /*1820*/  FFMA.FTZ R198, R3, R215, R198 ;  /* 0x000000d703c67223 */ /* 0x000fe400000100c6 */
[----:B0-----:R1:W5:Y:S01]  /*1830*/  LDL.LU R3, [R1+0x1bc] ;  /* 0x0001bc0001037983 */ /* 0x0013620000300800 */
[----:B---3--:R-:W-:-:S03]  /*1840*/  FMUL.FTZ R215, R201, R196 ;  /* 0x000000c4c9d77220 */ /* 0x008fc60000410000 */
[----:B------:R-:W2:Y:S01]  /*1850*/  LDL R201, [R1+0x184] ;  /* 0x0001840001c97983 */ /* 0x000ea20000100800 */
[----:B------:R-:W-:Y:S01]  /*1860*/  FFMA.FTZ R19, R2, R196, R19 ;  /* 0x000000c402137223 */ /* 0x000fe20000010013 */
[----:B------:R-:W-:Y:S01]  /*1870*/  FADD.FTZ R55, R55, R196 ;  /* 0x000000c437377221 */ /* 0x000fe20000010000 */
[----:B------:R-:W-:Y:S01]  /*1880*/  FFMA.FTZ R196, R202, R252, R198 ;  /* 0x000000fccac47223 */ /* 0x000fe200000100c6 */
[C---:B------:R-:W-:Y:S01]  /*1890*/  FMUL.FTZ R202, R6.reuse, R192 ;  /* 0x000000c006ca7220 */ /* 0x040fe20000410000 */
[----:B------:R-:W-:Y:S01]  /*18a0*/  FMUL.FTZ R195, R6, R195 ;  /* 0x000000c306c37220 */ /* 0x000fe20000410000 */
[----:B------:R0:W-:Y:S01]  /*18b0*/  STL [R1+0x1c], R215 ;  /* 0x00001cd701007387 */ /* 0x0001e20000100800 */
[----:B------:R-:W-:-:S03]  /*18c0*/  FFMA.FTZ R192, R2, R215, R196 ;  /* 0x000000d702c07223 */ /* 0x000fc600000100c4 */
[----:B------:R1:W5:Y:S01]  /*18d0*/  LDL.LU R2, [R1+0x1b8] ;  /* 0x0001b80001027983 */ /* 0x0003620000300800 */
[----:B----4-:R-:W-:Y:S01]  /*18e0*/  FMUL.FTZ R198, R214, R197 ;  /* 0x000000c5d6c67220 */ /* 0x010fe20000410000 */
[----:B------:R-:W-:Y:S02]  /*18f0*/  FADD.FTZ R194, R194, R252 ;  /* 0x000000fcc2c27221 */ /* 0x000fe40000010000 */
        /* <DEDUP_REMOVED lines=8> */
[----:B------:R-:W-:-:S03]  /*1980*/  FFMA.FTZ R192, R199, R200, R192 ;  /* 0x000000c8c7c07223 */ /* 0x000fc600000100c0 */
[----:B------:R-:W-:Y:S01]  /*1990*/  FADD.FTZ R194, R194, R200 ;  /* 0x000000c8c2c27221 */ /* 0x000fe20000010000 */
[----:B------:R-:W-:Y:S01]  /*19a0*/  FADD.FTZ R57, R57, R197 ;  /* 0x000000c539397221 */ /* 0x000fe20000010000 */
[----:B------:R-:W-:Y:S01]  /*19b0*/  FFMA.FTZ R21, R202, R197, R21 ;  /* 0x000000c5ca157223 */ /* 0x000fe20000010015 */
[----:B------:R-:W-:Y:S01]  /*19c0*/  FADD.FTZ R59, R59, R193 ;  /* 0x000000c13b3b7221 */ /* 0x000fe20000010000 */
[-C--:B------:R-:W-:Y:S01]  /*19d0*/  FFMA.FTZ R23, R195, R193.reuse, R23 ;  /* 0x000000c1c3177223 */ /* 0x080fe20000010017 */
[----:B------:R-:W-:Y:S01]  /*19e0*/  IADD3 R213, R213, 0x80, RZ ;  /* 0x00000080d5d57810 */ /* 0x000fe20007ffe0ff */
[----:B------:R-:W-:Y:S02]  /*19f0*/  VIADD R223, R7, 0x80 ;  /* 0x0000008007df7836 */ /* 0x000fe40000000000 */
[----:B--2---:R-:W-:-:S04]  /*1a00*/  FMUL.FTZ R252, R201, R193 ;  /* 0x000000c1c9fc7220 */ /* 0x004fc80000410000 */
[----:B0-----:R-:W-:Y:S01]  /*1a10*/  FADD.FTZ R215, R194, R252 ;  /* 0x000000fcc2d77221 */ /* 0x001fe20000010000 */
[----:B-1----:R-:W-:-:S07]  /*1a20*/  FFMA.FTZ R214, R195, R252, R192 ;  /* 0x000000fcc3d67223 */ /* 0x002fce00000100c0 */
.L_x_7209:
[----:B------:R-:W-:Y:S05]  /*1a30*/  BSYNC B1 ;  /* 0x0000000000017941 */ /* 0x000fea0003800000 */
.L_x_7208:
[----:B------:R-:W-:Y:S04]  /*1a40*/  BSSY B1, `(.L_x_7210) ;  /* 0x0000061000017945 */ /* 0x000fe80003800000 */
[----:B------:R-:W-:Y:S05]  /*1a50*/  @!P0 BRA `(.L_x_7211) ;  /* 0x00000004007c8947 */ /* 0x000fea0003800000 */
[----:B------:R-:W0:Y:S01]  /*1a60*/  LDC.64 R192, c[0x0][0x2c8] ;  /* 0x0000b200ffc07b82 */ /* 0x000e220000000a00 */
[----:B------:R-:W-:Y:S01]  /*1a70*/  ISETP.NE.U32.AND P4, PT, RZ, UR12, PT ;  /* 0x0000000cff007c0c */ /* 0x000fe2000bf85070 */
[----:B------:R-:W2:Y:S03]  /*1a80*/  LDL R251, [R1+0x148] ;  /* 0x0001480001fb7983 */ /* 0x000ea60000100800 */
[----:B------:R-:W-:Y:S01]  /*1a90*/  ISETP.NE.AND.EX P4, PT, RZ, UR13, PT, P4 ;  /* 0x0000000dff007c0c */ /* 0x000fe2000bf85340 */
[----:B------:R-:W3:Y:S02]  /*1aa0*/  LDL R249, [R1+0x150] ;  /* 0x0001500001f97983 */ /* 0x000ee40000100800 */
[----:B------:R-:W1:Y:S08]  /*1ab0*/  LDC.64 R200, c[0x0][0x238] ;  /* 0x00008e00ffc87b82 */ /* 0x000e700000000a00 */
[----:B------:R-:W4:Y:S02]  /*1ac0*/  LDC.64 R196, c[0x0][0x2b8] ;  /* 0x0000ae00ffc47b82 */ /* 0x000f240000000a00 */
[----:B0-----:R-:W-:-:S05]  /*1ad0*/  @P4 IMAD.WIDE.U32 R192, R223, 0x20, R192 ;  /* 0x00000020dfc04825 */ /* 0x001fca00078e00c0 */
[----:B------:R-:W5:Y:S01]  /*1ae0*/  @P4 LDG.E.128 R144, desc[UR4][R192.64] ;  /* 0x00000004c0904981 */ /* 0x000f62000c1e1d00 */
[----:B-1----:R-:W-:-:S03]  /*1af0*/  IMAD.WIDE.U32 R200, R223, 0x20, R200 ;  /* 0x00000020dfc87825 */ /* 0x002fc600078e00c8 */
[----:B------:R0:W5:Y:S04]  /*1b00*/  @P4 LDG.E.128 R148, desc[UR4][R192.64+0x10] ;  /* 0x00001004c0944981 */ /* 0x000168000c1e1d00 */
[----:B------:R-:W2:Y:S04]  /*1b10*/  LDG.E.128 R192, desc[UR4][R200.64] ;  /* 0x00000004c8c07981 */ /* 0x000ea8000c1e1d00 */
[----:B------:R-:W3:Y:S01]  /*1b20*/  LDG.E.128 R200, desc[UR4][R200.64+0x10] ;  /* 0x00001004c8c87981 */ /* 0x000ee2000c1e1d00 */
[----:B----4-:R-:W-:-:S06]  /*1b30*/  IMAD.WIDE.U32 R196, R213, 0x10, R196 ;  /* 0x00000010d5c47825 */ /* 0x010fcc00078e00c4 */
[----:B------:R-:W4:Y:S01]  /*1b40*/  LDG.E.128 R196, desc[UR4][R196.64] ;  /* 0x00000004c4c47981 */ /* 0x000f22000c1e1d00 */
[C---:B--2---:R-:W-:Y:S01]  /*1b50*/  FADD.FTZ R240, -R206.reuse, R194 ;  /* 0x000000c2cef07221 */ /* 0x044fe20000010100 */
[C---:B---3--:R-:W-:Y:S02]  /*1b60*/  FADD.FTZ R194, -R206.reuse, R201 ;  /* 0x000000c9cec27221 */ /* 0x048fe40000010100 */
[----:B------:R-:W2:Y:S01]  /*1b70*/  LDL R201, [R1+0x138] ;  /* 0x0001380001c97983 */ /* 0x000ea20000100800 */
[C---:B0-----:R-:W-:Y:S01]  /*1b80*/  FADD.FTZ R192, -R206.reuse, R192 ;  /* 0x000000c0cec07221 */ /* 0x041fe20000010100 */
[C---:B------:R-:W-:Y:S01]  /*1b90*/  FADD.FTZ R193, -R206.reuse, R193 ;  /* 0x000000c1cec17221 */ /* 0x040fe20000010100 */
[----:B------:R-:W-:Y:S01]  /*1ba0*/  FADD.FTZ R241, -R206, R195 ;  /* 0x000000c3cef17221 */ /* 0x000fe20000010100 */
[C---:B----4-:R-:W-:Y:S02]  /*1bb0*/  PRMT R248, R198.reuse, 0x7632, R248 ;  /* 0x00007632c6f87816 */ /* 0x050fe400000000f8 */
[----:B------:R-:W-:Y:S01]  /*1bc0*/  SHF.L.U32 R246, R198, 0x10, RZ ;  /* 0x00000010c6f67819 */ /* 0x000fe200000006ff */
[----:B------:R-:W-:Y:S01]  /*1bd0*/  FADD.FTZ R198, -R206, R200 ;  /* 0x000000c8cec67221 */ /* 0x000fe20000010100 */
[----:B------:R-:W-:Y:S01]  /*1be0*/  PRMT R245, R196, 0x7632, R245 ;  /* 0x00007632c4f57816 */ /* 0x000fe200000000f5 */
[----:B-----5:R-:W-:Y:S01]  /*1bf0*/  FMUL.FTZ R200, R6, R192 ;  /* 0x000000c006c87220 */ /* 0x020fe20000410000 */
[----:B------:R-:W-:Y:S01]  /*1c00*/  FADD.FTZ R195, -R206, R203 ;  /* 0x000000cbcec37221 */ /* 0x000fe20000010100 */
[----:B------:R-:W-:Y:S01]  /*1c10*/  SHF.L.U32 R242, R196, 0x10, RZ ;  /* 0x00000010c4f27819 */ /* 0x000fe200000006ff */
[----:B------:R-:W-:Y:S01]  /*1c20*/  FMUL.FTZ R203, R6, R193 ;  /* 0x000000c106cb7220 */ /* 0x000fe20000410000 */
[----:B------:R-:W-:Y:S01]  /*1c30*/  FADD.FTZ R196, -R206, R202 ;  /* 0x000000cacec47221 */ /* 0x000fe20000010100 */
[C---:B------:R-:W-:Y:S01]  /*1c40*/  FMUL.FTZ R240, R6.reuse, R240 ;  /* 0x000000f006f07220 */ /* 0x040fe20000410000 */
[C---:B------:R-:W-:Y:S01]  /*1c50*/  PRMT R250, R199.reuse, 0x7632, R250 ;  /* 0x00007632c7fa7816 */ /* 0x040fe200000000fa */
[----:B------:R-:W-:Y:S01]  /*1c60*/  IMAD.U32 R244, R199, 0x10000, RZ ;  /* 0x00010000c7f47824 */ /* 0x000fe200078e00ff */
[----:B------:R-:W3:Y:S01]  /*1c70*/  LDL R202, [R1+0x154] ;  /* 0x0001540001ca7983 */ /* 0x000ee20000100800 */
[----:B------:R-:W-:Y:S01]  /*1c80*/  FMUL.FTZ R241, R6, R241 ;  /* 0x000000f106f17220 */ /* 0x000fe20000410000 */
[----:B------:R-:W-:-:S02]  /*1c90*/  SHF.L.U32 R199, R245, 0x10, RZ ;  /* 0x00000010f5c77819 */ /* 0x000fc400000006ff */
[----:B------:R0:W-:Y:S01]  /*1ca0*/  STL [R1+0x64], R200 ;  /* 0x000064c801007387 */ /* 0x0001e20000100800 */
[----:B------:R-:W-:-:S03]  /*1cb0*/  FADD.FTZ R60, R60, R242 ;  /* 0x000000f23c3c7221 */ /* 0x000fc60000010000 */
[----:B------:R-:W4:Y:S01]  /*1cc0*/  LDL R245, [R1+0x140] ;  /* 0x0001400001f57983 */ /* 0x000f220000100800 */
[-C--:B------:R-:W-:Y:S01]  /*1cd0*/  FFMA.FTZ R24, R200, R242.reuse, R24 ;  /* 0x000000f2c8187223 */ /* 0x080fe20000010018 */
[----:B------:R-:W-:Y:S02]  /*1ce0*/  FMUL.FTZ R251, R251, R242 ;  /* 0x000000f2fbfb7220 */ /* 0x000fe40000410000 */
[----:B------:R-:W-:Y:S04]  /*1cf0*/  STL [R1+0x50], R203 ;  /* 0x000050cb01007387 */ /* 0x000fe80000100800 */
[----:B------:R-:W-:Y:S04]  /*1d00*/  STL [R1+0x40], R240 ;  /* 0x000040f001007387 */ /* 0x000fe80000100800 */
[----:B------:R1:W-:Y:S01]  /*1d10*/  STL [R1+0x30], R241 ;  /* 0x000030f101007387 */ /* 0x0003e20000100800 */
[----:B------:R-:W-:-:S03]  /*1d20*/  PRMT R247, R197, 0x7632, R247 ;  /* 0x00007632c5f77816 */ /* 0x000fc600000000f7 */
[----:B------:R-:W4:Y:S01]  /*1d30*/  LDL R242, [R1+0x14c] ;  /* 0x00014c0001f27983 */ /* 0x000f220000100800 */
[----:B------:R-:W-:Y:S02]  /*1d40*/  IMAD.U32 R243, R197, 0x10000, RZ ;  /* 0x00010000c5f37824 */ /* 0x000fe400078e00ff */
[----:B------:R-:W-:Y:S02]  /*1d50*/  IMAD.U32 R197, R247, 0x10000, RZ ;  /* 0x00010000f7c57824 */ /* 0x000fe400078e00ff */
[----:B------:R-:W-:Y:S01]  /*1d60*/  FMUL.FTZ R247, R6, R198 ;  /* 0x000000c606f77220 */ /* 0x000fe20000410000 */
[----:B------:R-:W-:-:S03]  /*1d70*/  FADD.FTZ R64, R64, R246 ;  /* 0x000000f640407221 */ /* 0x000fc60000010000 */
[-C--:B------:R-:W-:Y:S01]  /*1d80*/  FFMA.FTZ R28, R247, R246.reuse, R28 ;  /* 0x000000f6f71c7223 */ /* 0x080fe2000001001c */
[----:B------:R-:W-:Y:S02]  /*1d90*/  FFMA.FTZ R198, R200, R251, R214 ;  /* 0x000000fbc8c67223 */ /* 0x000fe400000100d6 */
[----:B0-----:R-:W4:Y:S01]  /*1da0*/  LDL R200, [R1+0x144] ;  /* 0x0001440001c87983 */ /* 0x001f220000100800 */
[----:B--2---:R-:W-:-:S03]  /*1db0*/  FMUL.FTZ R246, R201, R246 ;  /* 0x000000f6c9f67220 */ /* 0x004fc60000410000 */
[----:B------:R-:W2:Y:S01]  /*1dc0*/  LDL R201, [R1+0x13c] ;  /* 0x00013c0001c97983 */ /* 0x000ea20000100800 */
[----:B------:R-:W-:Y:S01]  /*1dd0*/  FADD.FTZ R62, R62, R243 ;  /* 0x000000f33e3e7221 */ /* 0x000fe20000010000 */
[-C--:B------:R-:W-:Y:S01]  /*1de0*/  FFMA.FTZ R26, R240, R243.reuse, R26 ;  /* 0x000000f3f01a7223 */ /* 0x080fe2000001001a */
[----:B------:R-:W-:Y:S01]  /*1df0*/  FMUL.FTZ R249, R249, R243 ;  /* 0x000000f3f9f97220 */ /* 0x000fe20000410000 */
[----:B------:R-:W-:Y:S02]  /*1e00*/  IMAD.U32 R192, R250, 0x10000, RZ ;  /* 0x00010000fac07824 */ /* 0x000fe400078e00ff */
[----:B------:R-:W-:Y:S01]  /*1e10*/  FMUL.FTZ R243, R6, R196 ;  /* 0x000000c406f37220 */ /* 0x000fe20000410000 */
[----:B------:R-:W-:Y:S01]  /*1e20*/  FADD.FTZ R196, R215, R251 ;  /* 0x000000fbd7c47221 */ /* 0x000fe20000010000 */
[----:B------:R-:W-:Y:S01]  /*1e30*/  SHF.L.U32 R193, R248, 0x10, RZ ;  /* 0x00000010f8c17819 */ /* 0x000fe200000006ff */
[----:B------:R-:W-:Y:S01]  /*1e40*/  FADD.FTZ R66, R66, R244 ;  /* 0x000000f442427221 */ /* 0x000fe20000010000 */
[----:B------:R-:W-:Y:S01]  /*1e50*/  FFMA.FTZ R30, R243, R244, R30 ;  /* 0x000000f4f31e7223 */ /* 0x000fe2000001001e */
[----:B---3--:R-:W-:-:S02]  /*1e60*/  FMUL.FTZ R248, R202, R197 ;  /* 0x000000c5caf87220 */ /* 0x008fc40000410000 */
        /* <DEDUP_REMOVED lines=10> */
[----:B------:R-:W-:-:S02]  /*1f10*/  FFMA.FTZ R29, R245, R193, R29 ;  /* 0x000000c1f51d7223 */ /* 0x000fc4000001001d */
[----:B------:R-:W-:Y:S01]  /*1f20*/  FADD.FTZ R194, R194, R246 ;  /* 0x000000f6c2c27221 */ /* 0x000fe20000010000 */
[----:B------:R-:W-:Y:S01]  /*1f30*/  FFMA.FTZ R27, R241, R197, R27 ;  /* 0x000000c5f11b7223 */ /* 0x000fe2000001001b */
[----:B-1----:R-:W-:Y:S01]  /*1f40*/  FMUL.FTZ R241, R6, R195 ;  /* 0x000000c306f17220 */ /* 0x002fe20000410000 */
[-C--:B------:R-:W-:Y:S01]  /*1f50*/  FMUL.FTZ R240, R200, R192.reuse ;  /* 0x000000c0c8f07220 */ /* 0x080fe20000410000 */
[----:B------:R-:W-:Y:S01]  /*1f60*/  FFMA.FTZ R25, R203, R199, R25 ;  /* 0x000000c7cb197223 */ /* 0x000fe20000010019 */
[----:B------:R-:W-:Y:S01]  /*1f70*/  FADD.FTZ R61, R61, R199 ;  /* 0x000000c73d3d7221 */ /* 0x000fe20000010000 */
[----:B------:R-:W-:Y:S01]  /*1f80*/  FADD.FTZ R63, R63, R197 ;  /* 0x000000c53f3f7221 */ /* 0x000fe20000010000 */
[----:B------:R-:W-:Y:S01]  /*1f90*/  FADD.FTZ R67, R67, R192 ;  /* 0x000000c043437221 */ /* 0x000fe20000010000 */
[----:B------:R-:W-:Y:S01]  /*1fa0*/  FFMA.FTZ R31, R241, R192, R31 ;  /* 0x000000c0f11f7223 */ /* 0x000fe2000001001f */
[----:B------:R-:W-:Y:S02]  /*1fb0*/  IADD3 R213, R213, 0x80, RZ ;  /* 0x00000080d5d57810 */ /* 0x000fe40007ffe0ff */
[----:B------:R-:W-:Y:S01]  /*1fc0*/  IADD3 R223, R223, 0x80, RZ ;  /* 0x00000080dfdf7810 */ /* 0x000fe20007ffe0ff */
[----:B--2---:R-:W-:Y:S01]  /*1fd0*/  FMUL.FTZ R244, R201, R193 ;  /* 0x000000c1c9f47220 */ /* 0x004fe20000410000 */
[----:B------:R-:W-:-:S03]  /*1fe0*/  FFMA.FTZ R193, R247, R246, R198 ;  /* 0x000000f6f7c17223 */ /* 0x000fc600000100c6 */
[----:B------:R-:W-:Y:S01]  /*1ff0*/  FADD.FTZ R194, R194, R244 ;  /* 0x000000f4c2c27221 */ /* 0x000fe20000010000 */
[----:B------:R-:W-:-:S03]  /*2000*/  FFMA.FTZ R193, R245, R244, R193 ;  /* 0x000000f4f5c17223 */ /* 0x000fc600000100c1 */
[----:B------:R-:W-:Y:S01]  /*2010*/  FADD.FTZ R194, R194, R242 ;  /* 0x000000f2c2c27221 */ /* 0x000fe20000010000 */
[----:B------:R-:W-:-:S03]  /*2020*/  FFMA.FTZ R193, R243, R242, R193 ;  /* 0x000000f2f3c17223 */ /* 0x000fc600000100c1 */
[----:B------:R-:W-:Y:S01]  /*2030*/  FADD.FTZ R215, R194, R240 ;  /* 0x000000f0c2d77221 */ /* 0x000fe20000010000 */
[----:B------:R-:W-:-:S07]  /*2040*/  FFMA.FTZ R214, R241, R240, R193 ;  /* 0x000000f0f1d67223 */ /* 0x000fce00000100c1 */
.L_x_7211:
[----:B------:R-:W-:Y:S05]  /*2050*/  BSYNC B1 ;  /* 0x0000000000017941 */ /* 0x000fea0003800000 */
.L_x_7210:
[----:B------:R-:W-:Y:S04]  /*2060*/  BSSY B1, `(.L_x_7212) ;  /* 0x0000063000017945 */ /* 0x000fe80003800000 */
[----:B------:R-:W-:Y:S05]  /*2070*/  @!P1 BRA `(.L_x_7213) ;  /* 0x0000000400849947 */ /* 0x000fea0003800000 */
[----:B------:R-:W0:Y:S01]  /*2080*/  LDC.64 R192, c[0x0][0x2c8] ;  /* 0x0000b200ffc07b82 */ /* 0x000e220000000a00 */
[----:B------:R-:W-:Y:S01]  /*2090*/  ISETP.NE.U32.AND P4, PT, RZ, UR12, PT ;  /* 0x0000000cff007c0c */ /* 0x000fe2000bf85070 */
[----:B------:R1:W-:Y:S03]  /*20a0*/  STL [R1+0x1b8], R0 ;  /* 0x0001b80001007387 */ /* 0x0003e60000100800 */
[----:B------:R-:W-:Y:S01]  /*20b0*/  ISETP.NE.AND.EX P4, PT, RZ, UR13, PT, P4 ;  /* 0x0000000dff007c0c */ /* 0x000fe2000bf85340 */
[----:B------:R-:W2:Y:S02]  /*20c0*/  LDL R239, [R1+0x108] ;  /* 0x0001080001ef7983 */ /* 0x000ea40000100800 */
[----:B------:R-:W3:Y:S02]  /*20d0*/  LDC.64 R196, c[0x0][0x2b8] ;  /* 0x0000ae00ffc47b82 */ /* 0x000ee40000000a00 */
[----:B------:R-:W4:Y:S04]  /*20e0*/  LDL R237, [R1+0x110] ;  /* 0x0001100001ed7983 */ /* 0x000f280000100800 */
[----:B------:R-:W4:Y:S04]  /*20f0*/  LDL R238, [R1+0x10c] ;  /* 0x00010c0001ee7983 */ /* 0x000f280000100800 */
[----:B------:R-:W4:Y:S01]  /*2100*/  LDL R228, [R1+0xf8] ;  /* 0x0000f80001e47983 */ /* 0x000f220000100800 */
[----:B0-----:R-:W-:-:S05]  /*2110*/  @P4 IMAD.WIDE.U32 R14, R223, 0x20, R192 ;  /* 0x00000020df0e4825 */ /* 0x001fca00078e00c0 */
[----:B------:R-:W5:Y:S04]  /*2120*/  @P4 LDG.E.128 R152, desc[UR4][R14.64] ;  /* 0x000000040e984981 */ /* 0x000f68000c1e1d00 */
[----:B------:R0:W5:Y:S02]  /*2130*/  @P4 LDG.E.128 R156, desc[UR4][R14.64+0x10] ;  /* 0x000010040e9c4981 */ /* 0x000164000c1e1d00 */
[----:B0-----:R-:W0:Y:S01]  /*2140*/  LDC.64 R14, c[0x0][0x238] ;  /* 0x00008e00ff0e7b82 */ /* 0x001e220000000a00 */
[----:B---3--:R-:W-:-:S06]  /*2150*/  IMAD.WIDE.U32 R196, R213, 0x10, R196 ;  /* 0x00000010d5c47825 */ /* 0x008fcc00078e00c4 */
[----:B------:R-:W3:Y:S01]  /*2160*/  LDG.E.128 R196, desc[UR4][R196.64] ;  /* 0x00000004c4c47981 */ /* 0x000ee2000c1e1d00 */
[----:B0-----:R-:W-:-:S05]  /*2170*/  IMAD.WIDE.U32 R14, R223, 0x20, R14 ;  /* 0x00000020df0e7825 */ /* 0x001fca00078e000e */
[----:B------:R-:W4:Y:S04]  /*2180*/  LDG.E.128 R200, desc[UR4][R14.64+0x10] ;  /* 0x000010040ec87981 */ /* 0x000f28000c1e1d00 */
[----:B------:R-:W4:Y:S01]  /*2190*/  LDG.E.128 R192, desc[UR4][R14.64] ;  /* 0x000000040ec07981 */ /* 0x000f22000c1e1d00 */
[C---:B---3--:R-:W-:Y:S01]  /*21a0*/  PRMT R225, R196.reuse, 0x7632, R225 ;  /* 0x00007632c4e17816 */ /* 0x048fe200000000e1 */
[----:B------:R-:W-:Y:S01]  /*21b0*/  IMAD.U32 R204, R196, 0x10000, RZ ;  /* 0x00010000c4cc7824 */ /* 0x000fe200078e00ff */
[C---:B------:R-:W-:Y:S02]  /*21c0*/  PRMT R226, R197.reuse, 0x7632, R226 ;  /* 0x00007632c5e27816 */ /* 0x040fe400000000e2 */
[----:B------:R-:W-:Y:S01]  /*21d0*/  SHF.L.U32 R197, R197, 0x10, RZ ;  /* 0x00000010c5c57819 */ /* 0x000fe200000006ff */
[----:B--2---:R-:W-:Y:S01]  /*21e0*/  FMUL.FTZ R239, R239, R204 ;  /* 0x000000ccefef7220 */ /* 0x004fe20000410000 */
[----:B----4-:R-:W-:-:S02]  /*21f0*/  FADD.FTZ R13, -R206, R203 ;  /* 0x000000cbce0d7221 */ /* 0x010fc40000010100 */
[----:B------:R-:W2:Y:S01]  /*2200*/  LDL R203, [R1+0x114] ;  /* 0x0001140001cb7983 */ /* 0x000ea20000100800 */
[C---:B------:R-:W-:Y:S01]  /*2210*/  FADD.FTZ R15, -R206.reuse, R192 ;  /* 0x000000c0ce0f7221 */ /* 0x040fe20000010100 */
[C---:B------:R-:W-:Y:S01]  /*2220*/  FADD.FTZ R195, -R206.reuse, R195 ;  /* 0x000000c3cec37221 */ /* 0x040fe20000010100 */
[----:B------:R-:W-:Y:S02]  /*2230*/  FADD.FTZ R14, -R206, R201 ;  /* 0x000000c9ce0e7221 */ /* 0x000fe40000010100 */
[----:B-----5:R-:W-:Y:S01]  /*2240*/  FMUL.FTZ R15, R6, R15 ;  /* 0x0000000f060f7220 */ /* 0x020fe20000410000 */
[----:B------:R-:W3:Y:S01]  /*2250*/  LDL R201, [R1+0xfc] ;  /* 0x0000fc0001c97983 */ /* 0x000ee20000100800 */
[C---:B------:R-:W-:Y:S01]  /*2260*/  FADD.FTZ R194, -R206.reuse, R194 ;  /* 0x000000c2cec27221 */ /* 0x040fe20000010100 */
[----:B------:R-:W-:Y:S01]  /*2270*/  FADD.FTZ R192, -R206, R200 ;  /* 0x000000c8cec07221 */ /* 0x000fe20000010100 */
[----:B------:R-:W-:Y:S01]  /*2280*/  FMUL.FTZ R205, R6, R195 ;  /* 0x000000c306cd7220 */ /* 0x000fe20000410000 */
[----:B------:R-:W4:Y:S01]  /*2290*/  LDL R200, [R1+0x104] ;  /* 0x0001040001c87983 */ /* 0x000f220000100800 */
[----:B------:R-:W-:Y:S01]  /*22a0*/  SHF.L.U32 R195, R225, 0x10, RZ ;  /* 0x00000010e1c37819 */ /* 0x000fe200000006ff */
[----:B------:R-:W-:-:S02]  /*22b0*/  FADD.FTZ R196, -R206, R202 ;  /* 0x000000cacec47221 */ /* 0x000fc40000010100 */
[----:B------:R-:W-:Y:S01]  /*22c0*/  STL [R1+0x5c], R15 ;  /* 0x00005c0f01007387 */ /* 0x000fe20000100800 */
[----:B------:R-:W-:Y:S01]  /*22d0*/  FADD.FTZ R193, -R206, R193 ;  /* 0x000000c1cec17221 */ /* 0x000fe20000010100 */
[----:B------:R-:W-:Y:S02]  /*22e0*/  FMUL.FTZ R202, R6, R194 ;  /* 0x000000c206ca7220 */ /* 0x000fe40000410000 */
[----:B------:R-:W4:Y:S01]  /*22f0*/  LDL R225, [R1+0x100] ;  /* 0x0001000001e17983 */ /* 0x000f220000100800 */
[----:B------:R-:W-:Y:S01]  /*2300*/  SHF.L.U32 R194, R226, 0x10, RZ ;  /* 0x00000010e2c27819 */ /* 0x000fe200000006ff */
[----:B------:R-:W-:Y:S02]  /*2310*/  IMAD.MOV.U32 R226, RZ, RZ, R15 ;  /* 0x000000ffffe27224 */ /* 0x000fe400078e000f */
[----:B-1----:R-:W-:Y:S01]  /*2320*/  FMUL.FTZ R0, R6, R193 ;  /* 0x000000c106007220 */ /* 0x002fe20000410000 */
[----:B------:R-:W-:Y:S01]  /*2330*/  FADD.FTZ R70, R70, R197 ;  /* 0x000000c546467221 */ /* 0x000fe20000010000 */
[-C--:B------:R-:W-:Y:S01]  /*2340*/  FFMA.FTZ R34, R202, R197.reuse, R34 ;  /* 0x000000c5ca227223 */ /* 0x080fe20000010022 */
[----:B------:R-:W-:Y:S01]  /*2350*/  FMUL.FTZ R237, R237, R197 ;  /* 0x000000c5eded7220 */ /* 0x000fe20000410000 */
[----:B------:R-:W-:Y:S01]  /*2360*/  FFMA.FTZ R197, R226, R239, R214 ;  /* 0x000000efe2c57223 */ /* 0x000fe200000100d6 */
[-C--:B------:R-:W-:Y:S01]  /*2370*/  FMUL.FTZ R238, R238, R195.reuse ;  /* 0x000000c3eeee7220 */ /* 0x080fe20000410000 */
[----:B------:R0:W-:Y:S01]  /*2380*/  STL [R1+0x48], R0 ;  /* 0x0000480001007387 */ /* 0x0001e20000100800 */
[----:B------:R-:W-:-:S02]  /*2390*/  FFMA.FTZ R33, R0, R195, R33 ;  /* 0x000000c300217223 */ /* 0x000fc40000010021 */
[----:B------:R-:W-:Y:S01]  /*23a0*/  FFMA.FTZ R197, R0, R238, R197 ;  /* 0x000000ee00c57223 */ /* 0x000fe200000100c5 */
[----:B------:R1:W-:Y:S04]  /*23b0*/  STL [R1+0x38], R202 ;  /* 0x000038ca01007387 */ /* 0x0003e80000100800 */
[----:B0-----:R1:W5:Y:S01]  /*23c0*/  LDL.LU R0, [R1+0x1b8] ;  /* 0x0001b80001007983 */ /* 0x0013620000300800 */
[----:B------:R-:W-:Y:S01]  /*23d0*/  FFMA.FTZ R32, R15, R204, R32 ;  /* 0x000000cc0f207223 */ /* 0x000fe20000010020 */
[----:B------:R-:W-:Y:S01]  /*23e0*/  FMUL.FTZ R15, R6, R196 ;  /* 0x000000c4060f7220 */ /* 0x000fe20000410000 */
[----:B------:R-:W-:Y:S01]  /*23f0*/  FADD.FTZ R196, R215, R239 ;  /* 0x000000efd7c47221 */ /* 0x000fe20000010000 */
[----:B------:R-:W-:Y:S01]  /*2400*/  PRMT R229, R199, 0x7632, R229 ;  /* 0x00007632c7e57816 */ /* 0x000fe200000000e5 */
[----:B------:R-:W-:Y:S01]  /*2410*/  FADD.FTZ R69, R69, R195 ;  /* 0x000000c345457221 */ /* 0x000fe20000010000 */
[----:B------:R-:W-:Y:S01]  /*2420*/  FADD.FTZ R68, R68, R204 ;  /* 0x000000cc44447221 */ /* 0x000fe20000010000 */
[----:B------:R-:W-:Y:S01]  /*2430*/  FADD.FTZ R195, R196, R238 ;  /* 0x000000eec4c37221 */ /* 0x000fe20000010000 */
[----:B------:R-:W-:Y:S01]  /*2440*/  FMUL.FTZ R204, R6, R192 ;  /* 0x000000c006cc7220 */ /* 0x000fe20000410000 */
[C---:B------:R-:W-:Y:S01]  /*2450*/  PRMT R227, R198.reuse, 0x7632, R227 ;  /* 0x00007632c6e37816 */ /* 0x040fe200000000e3 */
[----:B------:R-:W-:Y:S01]  /*2460*/  FFMA.FTZ R35, R205, R194, R35 ;  /* 0x000000c2cd237223 */ /* 0x000fe20000010023 */
[----:B------:R-:W-:Y:S01]  /*2470*/  SHF.L.U32 R192, R229, 0x10, RZ ;  /* 0x00000010e5c07819 */ /* 0x000fe200000006ff */
[----:B------:R-:W-:Y:S01]  /*2480*/  FADD.FTZ R71, R71, R194 ;  /* 0x000000c247477221 */ /* 0x000fe20000010000 */
[----:B------:R-:W-:Y:S01]  /*2490*/  SHF.L.U32 R198, R198, 0x10, RZ ;  /* 0x00000010c6c67819 */ /* 0x000fe200000006ff */
[----:B------:R-:W-:Y:S01]  /*24a0*/  FADD.FTZ R195, R195, R237 ;  /* 0x000000edc3c37221 */ /* 0x000fe20000010000 */
[----:B------:R-:W-:-:S03]  /*24b0*/  SHF.L.U32 R193, R227, 0x10, RZ ;  /* 0x00000010e3c17819 */ /* 0x000fc600000006ff */
[----:B------:R-:W-:Y:S01]  /*24c0*/  FMUL.FTZ R228, R228, R198 ;  /* 0x000000c6e4e47220 */ /* 0x000fe20000410000 */
[----:B------:R-:W-:Y:S02]  /*24d0*/  IMAD.U32 R199, R199, 0x10000, RZ ;  /* 0x00010000c7c77824 */ /* 0x000fe400078e00ff */
        /* <DEDUP_REMOVED lines=21> */
[----:B----4-:R-:W-:Y:S01]  /*2630*/  FMUL.FTZ R226, R225, R199 ;  /* 0x000000c7e1e27220 */ /* 0x010fe20000410000 */
[----:B------:R-:W-:-:S03]  /*2640*/  FMUL.FTZ R225, R200, R192 ;  /* 0x000000c0c8e17220 */ /* 0x000fc60000410000 */
[----:B------:R-:W-:Y:S01]  /*2650*/  FADD.FTZ R195, R195, R226 ;  /* 0x000000e2c3c37221 */ /* 0x000fe20000010000 */
[----:B------:R-:W-:-:S03]  /*2660*/  FFMA.FTZ R194, R15, R226, R194 ;  /* 0x000000e20fc27223 */ /* 0x000fc600000100c2 */
[----:B------:R-:W-:Y:S01]  /*2670*/  FADD.FTZ R215, R195, R225 ;  /* 0x000000e1c3d77221 */ /* 0x000fe20000010000 */
[----:B-1----:R-:W-:-:S07]  /*2680*/  FFMA.FTZ R214, R13, R225, R194 ;  /* 0x000000e10dd67223 */ /* 0x002fce00000100c2 */
.L_x_7213:
[----:B------:R-:W-:Y:S05]  /*2690*/  BSYNC B1 ;  /* 0x0000000000017941 */ /* 0x000fea0003800000 */
.L_x_7212:
[----:B------:R-:W-:Y:S04]  /*26a0*/  BSSY B1, `(.L_x_7214) ;  /* 0x0000062000017945 */ /* 0x000fe80003800000 */
[----:B------:R-:W-:Y:S05]  /*26b0*/  @!P2 BRA `(.L_x_7215) ;  /* 0x000000040080a947 */ /* 0x000fea0003800000 */
[----:B------:R-:W0:Y:S01]  /*26c0*/  LDC.64 R192, c[0x0][0x2c8] ;  /* 0x0000b200ffc07b82 */ /* 0x000e220000000a00 */
[----:B------:R-:W-:Y:S01]  /*26d0*/  ISETP.NE.U32.AND P4, PT, RZ, UR12, PT ;  /* 0x0000000cff007c0c */ /* 0x000fe2000bf85070 */
[----:B-----5:R1:W-:Y:S03]  /*26e0*/  STL [R1+0x1b8], R0 ;  /* 0x0001b80001007387 */ /* 0x0203e60000100800 */
[----:B------:R-:W-:Y:S01]  /*26f0*/  ISETP.NE.AND.EX P4, PT, RZ, UR13, PT, P4 ;  /* 0x0000000dff007c0c */ /* 0x000fe2000bf85340 */
[----:B------:R-:W2:Y:S02]  /*2700*/  LDL R236, [R1+0xc8] ;  /* 0x0000c80001ec7983 */ /* 0x000ea40000100800 */
[----:B------:R-:W3:Y:S02]  /*2710*/  LDC.64 R196, c[0x0][0x238] ;  /* 0x00008e00ffc47b82 */ /* 0x000ee40000000a00 */
[----:B------:R-:W4:Y:S04]  /*2720*/  LDL R235, [R1+0xcc] ;  /* 0x0000cc0001eb7983 */ /* 0x000f280000100800 */
[----:B------:R-:W4:Y:S04]  /*2730*/  LDL R234, [R1+0xd0] ;  /* 0x0000d00001ea7983 */ /* 0x000f280000100800 */
[----:B0-----:R-:W-:-:S02]  /*2740*/  @P4 IMAD.WIDE.U32 R8, R223, 0x20, R192 ;  /* 0x00000020df084825 */ /* 0x001fc400078e00c0 */
[----:B------:R-:W0:Y:S03]  /*2750*/  LDC.64 R192, c[0x0][0x2b8] ;  /* 0x0000ae00ffc07b82 */ /* 0x000e260000000a00 */
[----:B------:R-:W5:Y:S01]  /*2760*/  @P4 LDG.E.128 R160, desc[UR4][R8.64] ;  /* 0x0000000408a04981 */ /* 0x000f62000c1e1d00 */
[----:B---3--:R-:W-:-:S03]  /*2770*/  IMAD.WIDE.U32 R196, R223, 0x20, R196 ;  /* 0x00000020dfc47825 */ /* 0x008fc600078e00c4 */
[----:B------:R3:W5:Y:S04]  /*2780*/  @P4 LDG.E.128 R164, desc[UR4][R8.64+0x10] ;  /* 0x0000100408a44981 */ /* 0x000768000c1e1d00 */
[----:B------:R-:W3:Y:S01]  /*2790*/  LDG.E.128 R8, desc[UR4][R196.64] ;  /* 0x00000004c4087981 */ /* 0x000ee2000c1e1d00 */
[----:B0-----:R-:W-:-:S03]  /*27a0*/  IMAD.WIDE.U32 R192, R213, 0x10, R192 ;  /* 0x00000010d5c07825 */ /* 0x001fc600078e00c0 */
[----:B------:R-:W2:Y:S04]  /*27b0*/  LDG.E.128 R196, desc[UR4][R196.64+0x10] ;  /* 0x00001004c4c47981 */ /* 0x000ea8000c1e1d00 */
[----:B------:R-:W4:Y:S01]  /*27c0*/  LDG.E.128 R192, desc[UR4][R192.64] ;  /* 0x00000004c0c07981 */ /* 0x000f22000c1e1d00 */
[C---:B---3--:R-:W-:Y:S01]  /*27d0*/  FADD.FTZ R200, -R206.reuse, R9 ;  /* 0x00000009cec87221 */ /* 0x048fe20000010100 */
[C---:B------:R-:W-:Y:S01]  /*27e0*/  FADD.FTZ R10, -R206.reuse, R10 ;  /* 0x0000000ace0a7221 */ /* 0x040fe20000010100 */
[----:B------:R-:W-:Y:S02]  /*27f0*/  FADD.FTZ R12, -R206, R8 ;  /* 0x00000008ce0c7221 */ /* 0x000fe40000010100 */
[C---:B-1----:R-:W-:Y:S01]  /*2800*/  FMUL.FTZ R0, R6.reuse, R200 ;  /* 0x000000c806007220 */ /* 0x042fe20000410000 */
[----:B------:R-:W-:-:S02]  /*2810*/  FMUL.FTZ R200, R6, R10 ;  /* 0x0000000a06c87220 */ /* 0x000fc40000410000 */
[----:B------:R-:W3:Y:S01]  /*2820*/  LDL R10, [R1+0xb8] ;  /* 0x0000b800010a7983 */ /* 0x000ee20000100800 */
[----:B--2---:R-:W-:Y:S01]  /*2830*/  FADD.FTZ R9, -R206, R197 ;  /* 0x000000c5ce097221 */ /* 0x004fe20000010100 */
[----:B------:R-:W-:Y:S01]  /*2840*/  FMUL.FTZ R197, R6, R12 ;  /* 0x0000000c06c57220 */ /* 0x000fe20000410000 */
[----:B----4-:R-:W-:Y:S01]  /*2850*/  PRMT R220, R192, 0x7632, R220 ;  /* 0x00007632c0dc7816 */ /* 0x010fe200000000dc */
[C---:B------:R-:W-:Y:S01]  /*2860*/  IMAD.U32 R202, R193.reuse, 0x10000, RZ ;  /* 0x00010000c1ca7824 */ /* 0x040fe200078e00ff */
[----:B------:R-:W-:Y:S01]  /*2870*/  PRMT R221, R193, 0x7632, R221 ;  /* 0x00007632c1dd7816 */ /* 0x000fe200000000dd */
[----:B------:R-:W-:Y:S01]  /*2880*/  FADD.FTZ R193, -R206, R198 ;  /* 0x000000c6cec17221 */ /* 0x000fe20000010100 */
[----:B------:R-:W-:Y:S01]  /*2890*/  SHF.L.U32 R201, R192, 0x10, RZ ;  /* 0x00000010c0c97819 */ /* 0x000fe200000006ff */
[C---:B------:R-:W-:Y:S01]  /*28a0*/  FADD.FTZ R8, -R206.reuse, R199 ;  /* 0x000000c7ce087221 */ /* 0x040fe20000010100 */
[----:B------:R-:W-:Y:S01]  /*28b0*/  FADD.FTZ R192, -R206, R196 ;  /* 0x000000c4cec07221 */ /* 0x000fe20000010100 */
[----:B------:R-:W2:Y:S01]  /*28c0*/  LDL R198, [R1+0xc4] ;  /* 0x0000c40001c67983 */ /* 0x000ea20000100800 */
[----:B------:R-:W-:-:S03]  /*28d0*/  IMAD.U32 R196, R220, 0x10000, RZ ;  /* 0x00010000dcc47824 */ /* 0x000fc600078e00ff */
[----:B------:R-:W4:Y:S01]  /*28e0*/  LDL R199, [R1+0xbc] ;  /* 0x0000bc0001c77983 */ /* 0x000f220000100800 */
[----:B------:R-:W-:-:S03]  /*28f0*/  FADD.FTZ R76, R76, R201 ;  /* 0x000000c94c4c7221 */ /* 0x000fc60000010000 */
[----:B------:R0:W-:Y:S01]  /*2900*/  STL [R1+0x58], R197 ;  /* 0x000058c501007387 */ /* 0x0001e20000100800 */
[CC--:B------:R-:W-:Y:S01]  /*2910*/  FFMA.FTZ R40, R197.reuse, R201.reuse, R40 ;  /* 0x000000c9c5287223 */ /* 0x0c0fe20000010028 */
[----:B------:R-:W-:Y:S02]  /*2920*/  FMUL.FTZ R236, R236, R201 ;  /* 0x000000c9ecec7220 */ /* 0x000fe40000410000 */
[----:B------:R-:W2:Y:S04]  /*2930*/  LDL R220, [R1+0xc0] ;  /* 0x0000c00001dc7983 */ /* 0x000ea80000100800 */
[----:B------:R1:W-:Y:S04]  /*2940*/  STL [R1+0x44], R0 ;  /* 0x0000440001007387 */ /* 0x0003e80000100800 */
[----:B------:R1:W-:Y:S04]  /*2950*/  STL [R1+0x34], R200 ;  /* 0x000034c801007387 */ /* 0x0003e80000100800 */
[----:B------:R-:W2:Y:S01]  /*2960*/  LDL R201, [R1+0xd4] ;  /* 0x0000d40001c97983 */ /* 0x000ea20000100800 */
[----:B0-----:R-:W-:Y:S01]  /*2970*/  FFMA.FTZ R197, R197, R236, R214 ;  /* 0x000000ecc5c57223 */ /* 0x001fe200000100d6 */
[-C--:B------:R-:W-:Y:S01]  /*2980*/  FMUL.FTZ R235, R235, R196.reuse ;  /* 0x000000c4ebeb7220 */ /* 0x080fe20000410000 */
[----:B------:R-:W-:-:S03]  /*2990*/  FFMA.FTZ R41, R0, R196, R41 ;  /* 0x000000c400297223 */ /* 0x000fc60000010029 */
[----:B------:R-:W-:Y:S02]  /*29a0*/  FFMA.FTZ R197, R0, R235, R197 ;  /* 0x000000eb00c57223 */ /* 0x000fe400000100c5 */
[----:B-1----:R0:W5:Y:S01]  /*29b0*/  LDL.LU R0, [R1+0x1b8] ;  /* 0x0001b80001007983 */ /* 0x0021620000300800 */
[C---:B------:R-:W-:Y:S02]  /*29c0*/  PRMT R222, R194.reuse, 0x7632, R222 ;  /* 0x00007632c2de7816 */ /* 0x040fe400000000de */
[----:B------:R-:W-:Y:S02]  /*29d0*/  SHF.L.U32 R203, R194, 0x10, RZ ;  /* 0x00000010c2cb7819 */ /* 0x000fe400000006ff */
[----:B------:R-:W-:Y:S01]  /*29e0*/  SHF.L.U32 R194, R222, 0x10, RZ ;  /* 0x00000010dec27819 */ /* 0x000fe200000006ff */
[----:B------:R-:W-:Y:S01]  /*29f0*/  FADD.FTZ R11, -R206, R11 ;  /* 0x0000000bce0b7221 */ /* 0x000fe20000010100 */
[C---:B------:R-:W-:Y:S02]  /*2a00*/  PRMT R224, R195.reuse, 0x7632, R224 ;  /* 0x00007632c3e07816 */ /* 0x040fe400000000e0 */
[----:B------:R-:W-:Y:S01]  /*2a10*/  SHF.L.U32 R219, R195, 0x10, RZ ;  /* 0x00000010c3db7819 */ /* 0x000fe200000006ff */
[----:B------:R-:W-:Y:S01]  /*2a20*/  FMUL.FTZ R12, R6, R11 ;  /* 0x0000000b060c7220 */ /* 0x000fe20000410000 */
[----:B------:R-:W-:Y:S01]  /*2a30*/  SHF.L.U32 R195, R221, 0x10, RZ ;  /* 0x00000010ddc37819 */ /* 0x000fe200000006ff */
[----:B------:R-:W-:Y:S01]  /*2a40*/  FMUL.FTZ R234, R234, R202 ;  /* 0x000000caeaea7220 */ /* 0x000fe20000410000 */
[----:B------:R-:W-:Y:S01]  /*2a50*/  FMUL.FTZ R11, R6, R192 ;  /* 0x000000c0060b7220 */ /* 0x000fe20000410000 */
[----:B------:R-:W-:-:S02]  /*2a60*/  IMAD.U32 R192, R224, 0x10000, RZ ;  /* 0x00010000e0c07824 */ /* 0x000fc400078e00ff */
[----:B------:R-:W-:Y:S01]  /*2a70*/  FFMA.FTZ R43, R12, R195, R43 ;  /* 0x000000c30c2b7223 */ /* 0x000fe2000001002b */
[----:B------:R-:W-:Y:S01]  /*2a80*/  FADD.FTZ R79, R79, R195 ;  /* 0x000000c34f4f7221 */ /* 0x000fe20000010000 */
[----:B------:R-:W-:Y:S01]  /*2a90*/  FMUL.FTZ R9, R6, R9 ;  /* 0x0000000906097220 */ /* 0x000fe20000410000 */
        /* <DEDUP_REMOVED lines=11> */
[----:B------:R-:W-:-:S02]  /*2b50*/  IADD3 R213, R213, 0x80, RZ ;  /* 0x00000080d5d57810 */ /* 0x000fc40007ffe0ff */
[----:B------:R-:W-:Y:S01]  /*2b60*/  IADD3 R223, R223, 0x80, RZ ;  /* 0x00000080dfdf7810 */ /* 0x000fe20007ffe0ff */
[----:B---3--:R-:W-:Y:S01]  /*2b70*/  FMUL.FTZ R222, R10, R203 ;  /* 0x000000cb0ade7220 */ /* 0x008fe20000410000 */
[----:B------:R-:W-:Y:S01]  /*2b80*/  FMUL.FTZ R10, R6, R193 ;  /* 0x000000c1060a7220 */ /* 0x000fe20000410000 */
[----:B------:R-:W-:-:S04]  /*2b90*/  FADD.FTZ R193, R215, R236 ;  /* 0x000000ecd7c17221 */ /* 0x000fc80000010000 */
[----:B------:R-:W-:-:S04]  /*2ba0*/  FADD.FTZ R193, R193, R235 ;  /* 0x000000ebc1c17221 */ /* 0x000fc80000010000 */
[----:B------:R-:W-:Y:S01]  /*2bb0*/  FADD.FTZ R193, R193, R234 ;  /* 0x000000eac1c17221 */ /* 0x000fe20000010000 */
[----:B------:R-:W-:Y:S01]  /*2bc0*/  FFMA.FTZ R46, R10, R219, R46 ;  /* 0x000000db0a2e7223 */ /* 0x000fe2000001002e */
[----:B----4-:R-:W-:Y:S01]  /*2bd0*/  FMUL.FTZ R221, R199, R194 ;  /* 0x000000c2c7dd7220 */ /* 0x010fe20000410000 */
[----:B--2---:R-:W-:Y:S01]  /*2be0*/  FMUL.FTZ R224, R201, R195 ;  /* 0x000000c3c9e07220 */ /* 0x004fe20000410000 */
        /* <DEDUP_REMOVED lines=12> */
[----:B0-----:R-:W-:-:S07]  /*2cb0*/  FFMA.FTZ R214, R8, R219, R195 ;  /* 0x000000db08d67223 */ /* 0x001fce00000100c3 */
.L_x_7215:
[----:B------:R-:W-:Y:S05]  /*2cc0*/  BSYNC B1 ;  /* 0x0000000000017941 */ /* 0x000fea0003800000 */
.L_x_7214:
[----:B------:R-:W-:-:S13]  /*2cd0*/  LOP3.LUT P4, RZ, R5, 0x8, RZ, 0xc0, !PT ;  /* 0x0000000805ff7812 */ /* 0x000fda000788c0ff */
        /* <DEDUP_REMOVED lines=8> */
[----:B------:R-:W4:Y:S02]  /*2d60*/  LDL R232, [R1+0x8c] ;  /* 0x00008c0001e87983 */ /* 0x000f240000100800 */
[----:B------:R-:W1:Y:S02]  /*2d70*/  LDC.64 R200, c[0x0][0x2b8] ;  /* 0x0000ae00ffc87b82 */ /* 0x000e640000000a00 */
[----:B------:R-:W4:Y:S04]  /*2d80*/  LDL R231, [R1+0x90] ;  /* 0x0000900001e77983 */ /* 0x000f280000100800 */
[----:B------:R-:W4:Y:S01]  /*2d90*/  LDL R230, [R1+0x94] ;  /* 0x0000940001e67983 */ /* 0x000f220000100800 */
[----:B0-----:R-:W-:-:S05]  /*2da0*/  @P4 IMAD.WIDE.U32 R192, R223, 0x20, R192 ;  /* 0x00000020dfc04825 */ /* 0x001fca00078e00c0 */
[----:B------:R-:W5:Y:S01]  /*2db0*/  @P4 LDG.E.128 R168, desc[UR4][R192.64] ;  /* 0x00000004c0a84981 */ /* 0x000f62000c1e1d00 */
[----:B---3--:R-:W-:-:S03]  /*2dc0*/  IMAD.WIDE.U32 R196, R223, 0x20, R196 ;  /* 0x00000020dfc47825 */ /* 0x008fc600078e00c4 */
[----:B------:R0:W5:Y:S04]  /*2dd0*/  @P4 LDG.E.128 R172, desc[UR4][R192.64+0x10] ;  /* 0x00001004c0ac4981 */ /* 0x000168000c1e1d00 */
[----:B------:R-:W3:Y:S01]  /*2de0*/  LDL R223, [R1+0x84] ;  /* 0x0000840001df7983 */ /* 0x000ee20000100800 */
[----:B-1----:R-:W-:-:S03]  /*2df0*/  IMAD.WIDE.U32 R200, R213, 0x10, R200 ;  /* 0x00000010d5c87825 */ /* 0x002fc600078e00c8 */
[----:B------:R-:W3:Y:S04]  /*2e00*/  LDL R213, [R1+0x7c] ;  /* 0x00007c0001d57983 */ /* 0x000ee80000100800 */
[----:B------:R-:W2:Y:S04]  /*2e10*/  LDG.E.128 R192, desc[UR4][R196.64] ;  /* 0x00000004c4c07981 */ /* 0x000ea8000c1e1d00 */
[----:B------:R-:W4:Y:S04]  /*2e20*/  LDG.E.128 R200, desc[UR4][R200.64] ;  /* 0x00000004c8c87981 */ /* 0x000f28000c1e1d00 */
[----:B------:R-:W0:Y:S01]  /*2e30*/  LDG.E.128 R196, desc[UR4][R196.64+0x10] ;  /* 0x00001004c4c47981 */ /* 0x000e22000c1e1d00 */
[C---:B--2---:R-:W-:Y:S01]  /*2e40*/  FADD.FTZ R208, -R206.reuse, R192 ;  /* 0x000000c0ced07221 */ /* 0x044fe20000010100 */
[C---:B------:R-:W-:Y:S01]  /*2e50*/  FADD.FTZ R209, -R206.reuse, R193 ;  /* 0x000000c1ced17221 */ /* 0x040fe20000010100 */
[----:B------:R-:W-:-:S02]  /*2e60*/  FADD.FTZ R194, -R206, R194 ;  /* 0x000000c2cec27221 */ /* 0x000fc40000010100 */
[----:B------:R-:W-:Y:S02]  /*2e70*/  FMUL.FTZ R0, R6, R208 ;  /* 0x000000d006007220 */ /* 0x000fe40000410000 */
[----:B------:R-:W2:Y:S01]  /*2e80*/  LDL R208, [R1+0x80] ;  /* 0x0000800001d07983 */ /* 0x000ea20000100800 */
[C---:B------:R-:W-:Y:S01]  /*2e90*/  FADD.FTZ R210, -R206.reuse, R195 ;  /* 0x000000c3ced27221 */ /* 0x040fe20000010100 */
[----:B0-----:R-:W-:Y:S01]  /*2ea0*/  FADD.FTZ R193, -R206, R199 ;  /* 0x000000c7cec17221 */ /* 0x001fe20000010100 */
[----:B----4-:R-:W-:Y:S02]  /*2eb0*/  IMAD.U32 R199, R200, 0x10000, RZ ;  /* 0x00010000c8c77824 */ /* 0x010fe400078e00ff */
[C---:B------:R-:W-:Y:S01]  /*2ec0*/  FADD.FTZ R196, -R206.reuse, R196 ;  /* 0x000000c4cec47221 */ /* 0x040fe20000010100 */
[C---:B------:R-:W-:Y:S01]  /*2ed0*/  FADD.FTZ R195, -R206.reuse, R198 ;  /* 0x000000c6cec37221 */ /* 0x040fe20000010100 */
[----:B------:R-:W-:Y:S01]  /*2ee0*/  FADD.FTZ R192, -R206, R197 ;  /* 0x000000c5cec07221 */ /* 0x000fe20000010100 */
[----:B------:R-:W-:Y:S01]  /*2ef0*/  PRMT R212, R202, 0x7632, R212 ;  /* 0x00007632cad47816 */ /* 0x000fe200000000d4 */
[----:B------:R-:W-:Y:S01]  /*2f00*/  FMUL.FTZ R209, R6, R209 ;  /* 0x000000d106d17220 */ /* 0x000fe20000410000 */
[----:B------:R-:W-:Y:S01]  /*2f10*/  SHF.L.U32 R198, R202, 0x10, RZ ;  /* 0x00000010cac67819 */ /* 0x000fe200000006ff */
[C---:B------:R-:W-:Y:S01]  /*2f20*/  IMAD.U32 R197, R203.reuse, 0x10000, RZ ;  /* 0x00010000cbc57824 */ /* 0x040fe200078e00ff */
[----:B------:R-:W-:Y:S01]  /*2f30*/  PRMT R202, R203, 0x7632, R202 ;  /* 0x00007632cbca7816 */ /* 0x000fe200000000ca */
[----:B------:R-:W-:Y:S01]  /*2f40*/  FMUL.FTZ R216, R6, R194 ;  /* 0x000000c206d87220 */ /* 0x000fe20000410000 */
[-C--:B------:R-:W-:Y:S01]  /*2f50*/  FMUL.FTZ R233, R218, R199.reuse ;  /* 0x000000c7dae97220 */ /* 0x080fe20000410000 */
[C---:B------:R-:W-:Y:S01]  /*2f60*/  FMUL.FTZ R203, R6.reuse, R210 ;  /* 0x000000d206cb7220 */ /* 0x040fe20000410000 */
[----:B------:R-:W-:Y:S01]  /*2f70*/  FMUL.FTZ R218, R6, R196 ;  /* 0x000000c406da7220 */ /* 0x000fe20000410000 */
[----:B------:R0:W-:Y:S01]  /*2f80*/  STL [R1+0x60], R0 ;  /* 0x0000600001007387 */ /* 0x0001e20000100800 */
[----:B------:R-:W-:Y:S01]  /*2f90*/  FADD.FTZ R48, R48, R198 ;  /* 0x000000c630307221 */ /* 0x000fe20000010000 */
[-C--:B------:R-:W-:Y:S01]  /*2fa0*/  FMUL.FTZ R217, R217, R198.reuse ;  /* 0x000000c6d9d97220 */ /* 0x080fe20000410000 */
[----:B------:R-:W-:Y:S01]  /*2fb0*/  FFMA.FTZ R92, R218, R198, R92 ;  /* 0x000000c6da5c7223 */ /* 0x000fe2000001005c */
[----:B------:R-:W-:Y:S01]  /*2fc0*/  STL [R1+0x4c], R209 ;  /* 0x00004cd101007387 */ /* 0x000fe20000100800 */
[C---:B------:R-:W-:Y:S01]  /*2fd0*/  FFMA.FTZ R88, R0.reuse, R199, R88 ;  /* 0x000000c700587223 */ /* 0x040fe20000010058 */
[----:B------:R-:W-:-:S02]  /*2fe0*/  FFMA.FTZ R198, R0, R233, R214 ;  /* 0x000000e900c67223 */ /* 0x000fc400000100d6 */
[----:B------:R1:W-:Y:S04]  /*2ff0*/  STL [R1+0x3c], R216 ;  /* 0x00003cd801007387 */ /* 0x0003e80000100800 */
[----:B------:R4:W-:Y:S04]  /*3000*/  STL [R1+0x2c], R203 ;  /* 0x00002ccb01007387 */ /* 0x0009e80000100800 */
[----:B0-----:R4:W5:Y:S01]  /*3010*/  LDL.LU R0, [R1+0x1b8] ;  /* 0x0001b80001007983 */ /* 0x0019620000300800 */
[----:B------:R-:W-:Y:S02]  /*3020*/  PRMT R206, R200, 0x7632, R206 ;  /* 0x00007632c8ce7816 */ /* 0x000fe400000000ce */
[----:B------:R-:W-:-:S02]  /*3030*/  PRMT R211, R201, 0x7632, R211 ;  /* 0x00007632c9d37816 */ /* 0x000fc400000000d3 */
[----:B------:R-:W-:Y:S01]  /*3040*/  SHF.L.U32 R200, R206, 0x10, RZ ;  /* 0x00000010cec87819 */ /* 0x000fe200000006ff */
[----:B------:R-:W-:Y:S01]  /*3050*/  FADD.FTZ R84, R84, R199 ;  /* 0x000000c754547221 */ /* 0x000fe20000010000 */
[----:B------:R-:W-:Y:S01]  /*3060*/  SHF.L.U32 R199, R211, 0x10, RZ ;  /* 0x00000010d3c77819 */ /* 0x000fe200000006ff */
[----:B------:R-:W-:Y:S01]  /*3070*/  FMUL.FTZ R211, R6, R195 ;  /* 0x000000c306d37220 */ /* 0x000fe20000410000 */
[----:B------:R-:W-:Y:S01]  /*3080*/  SHF.L.U32 R201, R201, 0x10, RZ ;  /* 0x00000010c9c97819 */ /* 0x000fe200000006ff */
[----:B------:R-:W-:Y:S01]  /*3090*/  FADD.FTZ R195, R215, R233 ;  /* 0x000000e9d7c37221 */ /* 0x000fe20000010000 */
[----:B------:R-:W-:-:S03]  /*30a0*/  FMUL.FTZ R232, R232, R200 ;  /* 0x000000c8e8e87220 */ /* 0x000fc60000410000 */
[----:B------:R-:W-:Y:S01]  /*30b0*/  FMUL.FTZ R231, R231, R201 ;  /* 0x000000c9e7e77220 */ /* 0x000fe20000410000 */
[----:B------:R-:W-:Y:S01]  /*30c0*/  FADD.FTZ R195, R195, R232 ;  /* 0x000000e8c3c37221 */ /* 0x000fe20000010000 */
[----:B------:R-:W-:Y:S01]  /*30d0*/  FFMA.FTZ R198, R209, R232, R198 ;  /* 0x000000e8d1c67223 */ /* 0x000fe200000100c6 */
[----:B------:R-:W-:Y:S02]  /*30e0*/  FMUL.FTZ R230, R230, R199 ;  /* 0x000000c7e6e67220 */ /* 0x000fe40000410000 */
[----:B------:R-:W-:Y:S01]  /*30f0*/  FADD.FTZ R195, R195, R231 ;  /* 0x000000e7c3c37221 */ /* 0x000fe20000010000 */
[C---:B------:R-:W-:Y:S01]  /*3100*/  FFMA.FTZ R198, R216.reuse, R231, R198 ;  /* 0x000000e7d8c67223 */ /* 0x040fe200000100c6 */
[----:B------:R-:W-:Y:S01]  /*3110*/  FFMA.FTZ R90, R216, R201, R90 ;  /* 0x000000c9d85a7223 */ /* 0x000fe2000001005a */
[----:B-1----:R-:W-:Y:S01]  /*3120*/  FMUL.FTZ R216, R6, R192 ;  /* 0x000000c006d87220 */ /* 0x002fe20000410000 */
[----:B------:R-:W-:Y:S02]  /*3130*/  IMAD.U32 R196, R212, 0x10000, RZ ;  /* 0x00010000d4c47824 */ /* 0x000fe400078e00ff */
[----:B------:R-:W-:Y:S01]  /*3140*/  FADD.FTZ R195, R195, R230 ;  /* 0x000000e6c3c37221 */ /* 0x000fe20000010000 */
[----:B------:R-:W-:Y:S01]  /*3150*/  FFMA.FTZ R192, R203, R230, R198 ;  /* 0x000000e6cbc07223 */ /* 0x000fe200000100c6 */
[----:B---3--:R-:W-:-:S02]  /*3160*/  FMUL.FTZ R212, R213, R196 ;  /* 0x000000c4d5d47220 */ /* 0x008fc40000410000 */
[----:B------:R-:W-:Y:S01]  /*3170*/  FADD.FTZ R195, R195, R217 ;  /* 0x000000d9c3c37221 */ /* 0x000fe20000010000 */
[----:B------:R-:W-:Y:S01]  /*3180*/  FFMA.FTZ R192, R218, R217, R192 ;  /* 0x000000d9dac07223 */ /* 0x000fe200000100c0 */
[----:B------:R-:W-:Y:S02]  /*3190*/  SHF.L.U32 R194, R202, 0x10, RZ ;  /* 0x00000010cac27819 */ /* 0x000fe400000006ff */
[----:B------:R-:W-:Y:S01]  /*31a0*/  FADD.FTZ R195, R195, R212 ;  /* 0x000000d4c3c37221 */ /* 0x000fe20000010000 */
[----:B------:R-:W-:Y:S01]  /*31b0*/  FFMA.FTZ R192, R216, R212, R192 ;  /* 0x000000d4d8c07223 */ /* 0x000fe200000100c0 */
[----:B------:R-:W-:Y:S01]  /*31c0*/  FFMA.FTZ R89, R209, R200, R89 ;  /* 0x000000c8d1597223 */ /* 0x000fe20000010059 */
[----:B------:R-:W-:Y:S01]  /*31d0*/  FMUL.FTZ R209, R6, R193 ;  /* 0x000000c106d17220 */ /* 0x000fe20000410000 */
[----:B------:R-:W-:Y:S01]  /*31e0*/  FADD.FTZ R86, R86, R201 ;  /* 0x000000c956567221 */ /* 0x000fe20000010000 */
[----:B------:R-:W-:Y:S01]  /*31f0*/  FADD.FTZ R50, R50, R197 ;  /* 0x000000c532327221 */ /* 0x000fe20000010000 */
[----:B------:R-:W-:Y:S01]  /*3200*/  FADD.FTZ R85, R85, R200 ;  /* 0x000000c855557221 */ /* 0x000fe20000010000 */
[----:B------:R-:W-:Y:S01]  /*3210*/  FFMA.FTZ R94, R211, R197, R94 ;  /* 0x000000c5d35e7223 */ /* 0x000fe2000001005e */
[----:B------:R-:W-:Y:S01]  /*3220*/  FFMA.FTZ R91, R203, R199, R91 ;  /* 0x000000c7cb5b7223 */ /* 0x000fe2000001005b */
[----:B------:R-:W-:Y:S01]  /*3230*/  FADD.FTZ R87, R87, R199 ;  /* 0x000000c757577221 */ /* 0x000fe20000010000 */
[----:B------:R-:W-:Y:S01]  /*3240*/  FADD.FTZ R49, R49, R196 ;  /* 0x000000c431317221 */ /* 0x000fe20000010000 */
[----:B------:R-:W-:Y:S01]  /*3250*/  FFMA.FTZ R93, R216, R196, R93 ;  /* 0x000000c4d85d7223 */ /* 0x000fe2000001005d */
[----:B------:R-:W-:Y:S01]  /*3260*/  FADD.FTZ R51, R51, R194 ;  /* 0x000000c233337221 */ /* 0x000fe20000010000 */
[-C--:B------:R-:W-:Y:S01]  /*3270*/  FFMA.FTZ R95, R209, R194.reuse, R95 ;  /* 0x000000c2d15f7223 */ /* 0x080fe2000001005f */
[----:B--2---:R-:W-:Y:S01]  /*3280*/  FMUL.FTZ R210, R208, R197 ;  /* 0x000000c5d0d27220 */ /* 0x004fe20000410000 */
[----:B------:R-:W-:-:S03]  /*3290*/  FMUL.FTZ R208, R223, R194 ;  /* 0x000000c2dfd07220 */ /* 0x000fc60000410000 */
[----:B------:R-:W-:Y:S01]  /*32a0*/  FADD.FTZ R195, R195, R210 ;  /* 0x000000d2c3c37221 */ /* 0x000fe20000010000 */
[----:B------:R-:W-:-:S03]  /*32b0*/  FFMA.FTZ R192, R211, R210, R192 ;  /* 0x000000d2d3c07223 */ /* 0x000fc600000100c0 */
[----:B------:R-:W-:Y:S01]  /*32c0*/  FADD.FTZ R215, R195, R208 ;  /* 0x000000d0c3d77221 */ /* 0x000fe20000010000 */
[----:B----4-:R-:W-:-:S07]  /*32d0*/  FFMA.FTZ R214, R209, R208, R192 ;  /* 0x000000d0d1d67223 */ /* 0x010fce00000100c0 */
.L_x_7207:
[----:B------:R-:W-:Y:S05]  /*32e0*/  BSYNC B0 ;  /* 0x0000000000007941 */ /* 0x000fea0003800000 */
.L_x_7193:
        /* <DEDUP_REMOVED lines=29> */
.L_x_7336:
[----:B------:R-:W3:Y:S01]  /*34c0*/  LDL.LU R199, [R1+0x20] ;  /* 0x0000200001c77983 */ /* 0x000ee20000300800 */
[----:B------:R-:W-:Y:S01]  /*34d0*/  FADD.FTZ R192, R197, R200 ;  /* 0x000000c8c5c07221 */ /* 0x000fe20000010000 */
[----:B------:R-:W-:Y:S01]  /*34e0*/  @!P4 LOP3.LUT R196, R201, 0x3, RZ, 0xc0, !PT ;  /* 0x00000003c9c4c812 */ /* 0x000fe200078ec0ff */
[----:B-1----:R-:W-:Y:S01]  /*34f0*/  FADD.FTZ R193, R198, R193 ;  /* 0x000000c1c6c17221 */ /* 0x002fe20000010000 */
[----:B--2---:R-:W1:Y:S01]  /*3500*/  S2R R197, SR_CgaCtaId ;  /* 0x0000000000c57919 */ /* 0x004e620000008800 */
[----:B0-----:R-:W-:Y:S01]  /*3510*/  MOV R195, 0x400 ;  /* 0x0000040000c37802 */ /* 0x001fe20000000f00 */
[----:B------:R-:W-:Y:S05]  /*3520*/  WARPSYNC.ALL ;  /* 0x0000000000007948 */ /* 0x000fea0003800000 */
[----:B------:R-:W-:Y:S01]  /*3530*/  @!P4 IMAD.IADD R196, R194, 0x1, R196 ;  /* 0x00000001c2c4c824 */ /* 0x000fe200078e02c4 */
[----:B------:R-:W-:Y:S01]  /*3540*/  LOP3.LUT P5, RZ, R5, 0x2, RZ, 0xc0, !PT ;  /* 0x0000000205ff7812 */ /* 0x000fe200078ac0ff */
[----:B------:R-:W-:Y:S01]  /*3550*/  BSSY B0, `(.L_x_7217) ;  /* 0x00000fe000007945 */ /* 0x000fe20003800000 */
[----:B-1----:R-:W-:-:S04]  /*3560*/  LEA R195, R197, R195, 0x18 ;  /* 0x000000c3c5c37211 */ /* 0x002fc800078ec0ff */
        /* <DEDUP_REMOVED lines=12> */
[----:B------:R-:W-:Y:S02]  /*3630*/  HFMA2.MMA R198, -RZ, RZ, 0, 0 ;  /* 0x00000000ffc67435 */ /* 0x000fe400000001ff */
[----:B------:R-:W-:Y:S01]  /*3640*/  FADD.FTZ R192, R194, R192 ;  /* 0x000000c0c2c07221 */ /* 0x000fe20000010000 */
[----:B------:R-:W-:-:S03]  /*3650*/  FADD.FTZ R193, R195, R193 ;  /* 0x000000c1c3c17221 */ /* 0x000fc60000010000 */
[----:B------:R-:W-:Y:S01]  /*3660*/  FMUL.FTZ R192, R192, UR8 ;  /* 0x00000008c0c07c20 */ /* 0x000fe20008410000 */
[----:B------:R-:W-:Y:S01]  /*3670*/  FMUL.FTZ R193, R193, UR8 ;  /* 0x00000008c1c17c20 */ /* 0x000fe20008410000 */
[----:B---3--:R-:W-:-:S13]  /*3680*/  ISETP.GE.AND P4, PT, R199, 0x1, PT ;  /* 0x00000001c700780c */ /* 0x008fda0003f86270 */
[----:B------:R-:W-:-:S04]  /*3690*/  @P4 VIADD R197, R199, 0xffffffff ;  /* 0xffffffffc7c54836 */ /* 0x000fc80000000000 */
[----:B-----5:R-:W-:-:S05]  /*36a0*/  @P4 IMAD R197, R197, R2, RZ ;  /* 0x00000002c5c54224 */ /* 0x020fca00078e02ff */
[----:B------:R-:W-:-:S04]  /*36b0*/  @P4 SHF.R.S32.HI R194, RZ, 0x1f, R197 ;  /* 0x0000001fffc24819 */ /* 0x000fc800000114c5 */
[----:B------:R-:W-:-:S04]  /*36c0*/  @P4 LEA.HI R194, R194, R197, RZ, 0x3 ;  /* 0x000000c5c2c24211 */ /* 0x000fc800078f18ff */
[----:B------:R-:W-:Y:S01]  /*36d0*/  @P4 LEA.HI.SX32 R198, R194, R3, 0x1d ;  /* 0x00000003c2c64211 */ /* 0x000fe200078feaff */
[----:B------:R-:W-:Y:S06]  /*36e0*/  @!P5 BRA `(.L_x_7218) ;  /* 0x0000000c0090d947 */ /* 0x000fec0003800000 */
[----:B------:R-:W-:Y:S04]  /*36f0*/  BSSY B1, `(.L_x_7219) ;  /* 0x0000005000017945 */ /* 0x000fe80003800000 */
[----:B------:R-:W-:Y:S05]  /*3700*/  @!P4 BRA `(.L_x_7220) ;  /* 0x00000000000cc947 */ /* 0x000fea0003800000 */
[----:B------:R-:W0:Y:S02]  /*3710*/  LDC.64 R180, c[0x0][0x220] ;  /* 0x00008800ffb47b82 */ /* 0x000e240000000a00 */
[----:B0-----:R-:W-:-:S06]  /*3720*/  IMAD.WIDE.U32 R180, R198, 0x10, R180 ;  /* 0x00000010c6b47825 */ /* 0x001fcc00078e00b4 */
[----:B------:R-:W5:Y:S02]  /*3730*/  LDG.E.128 R180, desc[UR4][R180.64] ;  /* 0x00000004b4b47981 */ /* 0x000f64000c1e1d00 */
.L_x_7220:
[----:B------:R-:W-:Y:S05]  /*3740*/  BSYNC B1 ;  /* 0x0000000000017941 */ /* 0x000fea0003800000 */
.L_x_7219:
[----:B------:R-:W0:Y:S01]  /*3750*/  @!P3 LDC.64 R194, c[0x0][0x2c8] ;  /* 0x0000b200ffc2bb82 */ /* 0x000e220000000a00 */
[----:B------:R-:W-:Y:S07]  /*3760*/  BSSY B1, `(.L_x_7221) ;  /* 0x0000010000017945 */ /* 0x000fee0003800000 */
[----:B------:R-:W1:Y:S01]  /*3770*/  LDC.U8 R202, c[0x0][0x2a0] ;  /* 0x0000a800ffca7b82 */ /* 0x000e620000000000 */
[----:B0-----:R-:W-:-:S04]  /*3780*/  @!P3 ISETP.NE.U32.AND P5, PT, R194, RZ, PT ;  /* 0x000000ffc200b20c */ /* 0x001fc80003fa5070 */
[----:B------:R-:W-:-:S04]  /*3790*/  @!P3 ISETP.NE.AND.EX P5, PT, R195, RZ, PT, P5 ;  /* 0x000000ffc300b20c */ /* 0x000fc80003fa5350 */
[----:B------:R-:W-:Y:S01]  /*37a0*/  @!P3 FSEL R199, R136, RZ, P5 ;  /* 0x000000ff88c7b208 */ /* 0x000fe20002800000 */
[----:B-1----:R-:W-:Y:S08]  /*37b0*/  @!P3 BRA `(.L_x_7222) ;  /* 0x000000000028b947 */ /* 0x002ff00003800000 */
        /* <DEDUP_REMOVED lines=10> */
.L_x_7222:
[----:B------:R-:W-:Y:S05]  /*3860*/  BSYNC B1 ;  /* 0x0000000000017941 */ /* 0x000fea0003800000 */
.L_x_7221:
[----:B------:R-:W2:Y:S01]  /*3870*/  LDL R201, [R1+0x198] ;  /* 0x0001980001c97983 */ /* 0x000ea20000100800 */
        /* <DEDUP_REMOVED lines=8> */
[----:B-1----:R-:W-:Y:S01]  /*3900*/  @P4 FMUL.FTZ R199, R199, R200 ;  /* 0x000000c8c7c74220 */ /* 0x002fe20000410000 */
[----:B-----5:R-:W-:-:S05]  /*3910*/  @P4 SHF.L.U32 R200, R180, 0x10, RZ ;  /* 0x00000010b4c84819 */ /* 0x020fca00000006ff */
        /* <DEDUP_REMOVED lines=16> */
.L_x_7224:
[----:B------:R-:W-:Y:S05]  /*3a20*/  BSYNC B1 ;  /* 0x0000000000017941 */ /* 0x000fea0003800000 */
.L_x_7223:
[----:B------:R-:W2:Y:S01]  /*3a30*/  LDL R201, [R1+0x19c] ;  /* 0x00019c0001c97983 */ /* 0x000ea20000100800 */
[----:B------:R-:W0:Y:S01]  /*3a40*/  @P4 LDC R200, c[0x0][0x29c] ;  /* 0x0000a700ffc84b82 */ /* 0x000e220000000800 */
[----:B------:R-:W-:Y:S01]  /*3a50*/  SEL R185, R199, R185, P5 ;  /* 0x000000b9c7b97207 */ /* 0x000fe20002800000 */
[----:B------:R-:W-:Y:S01]  /*3a60*/  BSSY B1, `(.L_x_7225) ;  /* 0x0000016000017945 */ /* 0x000fe20003800000 */
[----:B------:R-:W-:-:S04]  /*3a70*/  @!P3 ISETP.NE.U32.AND P6, PT, R194, RZ, PT ;  /* 0x000000ffc200b20c */ /* 0x000fc80003fc5070 */
[----:B------:R-:W-:Y:S01]  /*3a80*/  @!P3 ISETP.NE.AND.EX P6, PT, R195, RZ, PT, P6 ;  /* 0x000000ffc300b20c */ /* 0x000fe20003fc5360 */
[----:B0-----:R-:W-:Y:S01]  /*3a90*/  @P4 FMUL.FTZ R199, R199, R200 ;  /* 0x000000c8c7c74220 */ /* 0x001fe20000410000 */
[----:B------:R-:W-:-:S04]  /*3aa0*/  @P4 PRMT R200, R180, 0x7632, R200 ;  /* 0x00007632b4c84816 */ /* 0x000fc800000000c8 */
        /* <DEDUP_REMOVED lines=17> */
.L_x_7226:
[----:B------:R-:W-:Y:S05]  /*3bc0*/  BSYNC B1 ;  /* 0x0000000000017941 */ /* 0x000fea0003800000 */
.L_x_7225:
[----:B------:R-:W2:Y:S01]  /*3bd0*/  LDL R201, [R1+0x1a0] ;  /* 0x0001a00001c97983 */ /* 0x000ea20000100800 */
[----:B------:R-:W0:Y:S01]  /*3be0*/  @P4 LDC R200, c[0x0][0x29c] ;  /* 0x0000a700ffc84b82 */ /* 0x000e220000000800 */
[----:B------:R-:W-:Y:S01]  /*3bf0*/  SEL R186, R199, R186, P5 ;  /* 0x000000bac7ba7207 */ /* 0x000fe20002800000 */
[----:B------:R-:W-:Y:S01]  /*3c00*/  BSSY B1, `(.L_x_7227) ;  /* 0x0000015000017945 */ /* 0x000fe20003800000 */
[----:B------:R-:W-:-:S04]  /*3c10*/  @!P3 ISETP.NE.U32.AND P6, PT, R194, RZ, PT ;  /* 0x000000ffc200b20c */ /* 0x000fc80003fc5070 */
[----:B------:R-:W-:Y:S01]  /*3c20*/  @!P3 ISETP.NE.AND.EX P6, PT, R195, RZ, PT, P6 ;  /* 0x000000ffc300b20c */ /* 0x000fe20003fc5360 */
[----:B0-----:R-:W-:Y:S01]  /*3c30*/  @P4 FMUL.FTZ R199, R199, R200 ;  /* 0x000000c8c7c74220 */ /* 0x001fe20000410000 */
        /* <DEDUP_REMOVED lines=17> */
.L_x_7228:
[----:B------:R-:W-:Y:S05]  /*3d50*/  BSYNC B1 ;  /* 0x0000000000017941 */ /* 0x000fea0003800000 */
.L_x_7227:
        /* <DEDUP_REMOVED lines=25> */
.L_x_7230:
[----:B------:R-:W-:Y:S05]  /*3ef0*/  BSYNC B1 ;  /* 0x0000000000017941 */ /* 0x000fea0003800000 */
.L_x_7229:
[----:B------:R-:W2:Y:S01]  /*3f00*/  LDL R201, [R1+0x1a8] ;  /* 0x0001a80001c97983 */ /* 0x000ea20000100800 */
[----:B------:R-:W0:Y:S01]  /*3f10*/  @P4 LDC R200, c[0x0][0x29c] ;  /* 0x0000a700ffc84b82 */ /* 0x000e220000000800 */
[----:B------:R-:W-:Y:S01]  /*3f20*/  SEL R176, R199, R176, P5 ;  /* 0x000000b0c7b07207 */ /* 0x000fe20002800000 */
[----:B------:R-:W-:Y:S01]  /*3f30*/  BSSY B1, `(.L_x_7231) ;  /* 0x0000015000017945 */ /* 0x000fe20003800000 */
[----:B------:R-:W-:-:S04]  /*3f40*/  @!P3 ISETP.NE.U32.AND P6, PT, R194, RZ, PT ;  /* 0x000000ffc200b20c */ /* 0x000fc80003fc5070 */
[----:B------:R-:W-:Y:S01]  /*3f50*/  @!P3 ISETP.NE.AND.EX P6, PT, R195, RZ, PT, P6 ;  /* 0x000000ffc300b20c */ /* 0x000fe20003fc5360 */
[----:B0-----:R-:W-:Y:S01]  /*3f60*/  @P4 FMUL.FTZ R199, R199, R200 ;  /* 0x000000c8c7c74220 */ /* 0x001fe20000410000 */
        /* <DEDUP_REMOVED lines=17> */
.L_x_7232:
[----:B------:R-:W-:Y:S05]  /*4080*/  BSYNC B1 ;  /* 0x0000000000017941 */ /* 0x000fea0003800000 */
.L_x_7231:
[----:B------:R-:W2:Y:S01]  /*4090*/  LDL R201, [R1+0x1ac] ;  /* 0x0001ac0001c97983 */ /* 0x000ea20000100800 */
[----:B------:R-:W0:Y:S01]  /*40a0*/  @P4 LDC R200, c[0x0][0x29c] ;  /* 0x0000a700ffc84b82 */ /* 0x000e220000000800 */
[----:B------:R-:W-:Y:S01]  /*40b0*/  SEL R177, R199, R177, P5 ;  /* 0x000000b1c7b17207 */ /* 0x000fe20002800000 */
[----:B------:R-:W-:Y:S01]  /*40c0*/  BSSY B1, `(.L_x_7233) ;  /* 0x0000016000017945 */ /* 0x000fe20003800000 */
[----:B------:R-:W-:-:S04]  /*40d0*/  @!P3 ISETP.NE.U32.AND P6, PT, R194, RZ, PT ;  /* 0x000000ffc200b20c */ /* 0x000fc80003fc5070 */
[----:B------:R-:W-:Y:S01]  /*40e0*/  @!P3 ISETP.NE.AND.EX P6, PT, R195, RZ, PT, P6 ;  /* 0x000000ffc300b20c */ /* 0x000fe20003fc5360 */
[----:B0-----:R-:W-:Y:S01]  /*40f0*/  @P4 FMUL.FTZ R199, R199, R200 ;  /* 0x000000c8c7c74220 */ /* 0x001fe20000410000 */
[----:B------:R-:W-:-:S05]  /*4100*/  @P4 PRMT R200, R182, 0x7632, R200 ;  /* 0x00007632b6c84816 */ /* 0x000fca00000000c8 */
[----:B------:R-:W-:-:S04]  /*4110*/  @P4 IMAD.U32 R200, R200, 0x10000, RZ ;  /* 0x00010000c8c84824 */ /* 0x000fc800078e00ff */
[----:B------:R-:W-:Y:S01]  /*4120*/  @P4 FFMA.FTZ R101, R199, R200, R101 ;  /* 0x000000c8c7654223 */ /* 0x000fe20000010065 */
[----:B------:R-:W-:Y:S01]  /*4130*/  @!P3 FSEL R200, R142, RZ, P6 ;  /* 0x000000ff8ec8b208 */ /* 0x000fe20003000000 */
[----:B--2---:R-:W-:-:S05]  /*4140*/  @P4 FMUL.FTZ R199, R201, R199 ;  /* 0x000000c7c9c74220 */ /* 0x004fca0000410000 */
        /* <DEDUP_REMOVED lines=13> */
.L_x_7234:
[----:B------:R-:W-:Y:S05]  /*4220*/  BSYNC B1 ;  /* 0x0000000000017941 */ /* 0x000fea0003800000 */
.L_x_7233:
        /* <DEDUP_REMOVED lines=17> */
.L_x_7236:
[----:B------:R-:W-:Y:S05]  /*4340*/  BSYNC B1 ;  /* 0x0000000000017941 */ /* 0x000fea0003800000 */
.L_x_7235:
[----:B------:R-:W2:Y:S04]  /*4350*/  LDL R202, [R1+0x1b0] ;  /* 0x0001b00001ca7983 */ /* 0x000ea80000100800 */
[----:B------:R-:W3:Y:S01]  /*4360*/  LDL R201, [R1+0x1b4] ;  /* 0x0001b40001c97983 */ /* 0x000ee20000100800 */
[----:B------:R-:W-:Y:S02]  /*4370*/  SEL R178, R200, R178, P5 ;  /* 0x000000b2c8b27207 */ /* 0x000fe40002800000 */
[----:B------:R-:W-:Y:S02]  /*4380*/  SEL R179, R199, R179, P5 ;  /* 0x000000b3c7b37207 */ /* 0x000fe40002800000 */
[----:B------:R-:W-:Y:S02]  /*4390*/  ISETP.NE.U32.AND P5, PT, R196, RZ, PT ;  /* 0x000000ffc400720c */ /* 0x000fe40003fa5070 */
[----:B------:R-:W0:Y:S02]  /*43a0*/  @P4 LDC R196, c[0x0][0x29c] ;  /* 0x0000a700ffc44b82 */ /* 0x000e240000000800 */
[----:B------:R-:W-:-:S02]  /*43b0*/  ISETP.NE.AND.EX P5, PT, R197, RZ, PT, P5 ;  /* 0x000000ffc500720c */ /* 0x000fc40003fa5350 */
[----:B------:R-:W-:-:S04]  /*43c0*/  @P4 PRMT R197, R183, 0x7632, R197 ;  /* 0x00007632b7c54816 */ /* 0x000fc800000000c5 */
[----:B------:R-:W-:-:S07]  /*43d0*/  @P4 SHF.L.U32 R197, R197, 0x10, RZ ;  /* 0x00000010c5c54819 */ /* 0x000fce00000006ff */
[----:B------:R-:W1:Y:S01]  /*43e0*/  @P5 LDC.64 R194, c[0x0][0x308] ;  /* 0x0000c200ffc25b82 */ /* 0x000e620000000a00 */
[----:B0-----:R-:W-:-:S04]  /*43f0*/  @P4 FMUL.FTZ R196, R199, R196 ;  /* 0x000000c4c7c44220 */ /* 0x001fc80000410000 */
[----:B------:R-:W-:Y:S01]  /*4400*/  @P4 FFMA.FTZ R103, R196, R197, R103 ;  /* 0x000000c5c4674223 */ /* 0x000fe20000010067 */
[----:B-1----:R-:W-:-:S04]  /*4410*/  @P5 IMAD.WIDE.U32 R194, R7, 0x20, R194 ;  /* 0x0000002007c25825 */ /* 0x002fc800078e00c2 */
[----:B------:R-:W-:Y:S01]  /*4420*/  VIADD R7, R7, 0x80 ;  /* 0x0000008007077836 */ /* 0x000fe20000000000 */
[----:B------:R-:W-:Y:S04]  /*4430*/  @P5 STG.E.128 desc[UR4][R194.64], R184 ;  /* 0x000000b8c2005986 */ /* 0x000fe8000c101d04 */
[----:B------:R0:W-:Y:S02]  /*4440*/  @P5 STG.E.128 desc[UR4][R194.64+0x10], R176 ;  /* 0x000010b0c2005986 */ /* 0x0001e4000c101d04 */
[----:B0-----:R-:W0:Y:S01]  /*4450*/  @P4 LDC R194, c[0x0][0x29c] ;  /* 0x0000a700ffc24b82 */ /* 0x001e220000000800 */
[----:B------:R-:W-:Y:S01]  /*4460*/  @P4 SHF.L.U32 R195, R183, 0x10, RZ ;  /* 0x00000010b7c34819 */ /* 0x000fe200000006ff */
[----:B0-----:R-:W-:-:S04]  /*4470*/  @P4 FMUL.FTZ R194, R200, R194 ;  /* 0x000000c2c8c24220 */ /* 0x001fc80000410000 */
[----:B------:R-:W-:Y:S01]  /*4480*/  @P4 FFMA.FTZ R102, R194, R195, R102 ;  /* 0x000000c3c2664223 */ /* 0x000fe20000010066 */
[----:B--2---:R-:W-:Y:S01]  /*4490*/  @P4 FMUL.FTZ R194, R202, R194 ;  /* 0x000000c2cac24220 */ /* 0x004fe20000410000 */
[----:B---3--:R-:W-:-:S04]  /*44a0*/  @P4 FMUL.FTZ R196, R201, R196 ;  /* 0x000000c4c9c44220 */ /* 0x008fc80000410000 */
[----:B------:R-:W-:-:S04]  /*44b0*/  @P4 F2FP.BF16.F32.PACK_AB R194, RZ, R194 ;  /* 0x000000c2ffc2423e */ /* 0x000fc800000010ff */
[----:B------:R-:W-:Y:S02]  /*44c0*/  @P4 PRMT R191, R194, 0x7610, R191 ;  /* 0x00007610c2bf4816 */ /* 0x000fe400000000bf */
[----:B------:R-:W0:Y:S01]  /*44d0*/  @P4 LDC.64 R194, c[0x0][0x2f8] ;  /* 0x0000be00ffc24b82 */ /* 0x000e220000000a00 */
[----:B------:R-:W-:-:S04]  /*44e0*/  @P4 F2FP.BF16.F32.PACK_AB R196, RZ, R196 ;  /* 0x000000c4ffc4423e */ /* 0x000fc800000010ff */
[----:B------:R-:W-:Y:S01]  /*44f0*/  @P4 PRMT R191, R191, 0x5410, R196 ;  /* 0x00005410bfbf4816 */ /* 0x000fe200000000c4 */
[C---:B0-----:R-:W-:Y:S01]  /*4500*/  @P4 IMAD.WIDE.U32 R194, R198.reuse, 0x10, R194 ;  /* 0x00000010c6c24825 */ /* 0x041fe200078e00c2 */
[----:B------:R-:W-:-:S04]  /*4510*/  IADD3 R198, R198, 0x80, RZ ;  /* 0x00000080c6c67810 */ /* 0x000fc80007ffe0ff */
[----:B------:R0:W-:Y:S03]  /*4520*/  @P4 STG.E.128 desc[UR4][R194.64], R188 ;  /* 0x000000bcc2004986 */ /* 0x0001e6000c101d04 */
.L_x_7218:
[----:B------:R-:W-:Y:S05]  /*4530*/  BSYNC B0 ;  /* 0x0000000000007941 */ /* 0x000fea0003800000 */
.L_x_7217:
[----:B------:R-:W-:Y:S04]  /*4540*/  BSSY B0, `(.L_x_7237) ;  /* 0x00000dd000007945 */ /* 0x000fe80003800000 */
[----:B------:R-:W-:Y:S05]  /*4550*/  @!P0 BRA `(.L_x_7238) ;  /* 0x0000000c006c8947 */ /* 0x000fea0003800000 */
[----:B------:R-:W-:Y:S04]  /*4560*/  BSSY B1, `(.L_x_7239) ;  /* 0x0000005000017945 */ /* 0x000fe80003800000 */
[----:B------:R-:W-:Y:S05]  /*4570*/  @!P4 BRA `(.L_x_7240) ;  /* 0x00000000000cc947 */ /* 0x000fea0003800000 */
[----:B------:R-:W1:Y:S02]  /*4580*/  LDC.64 R180, c[0x0][0x220] ;  /* 0x00008800ffb47b82 */ /* 0x000e640000000a00 */
[----:B-1----:R-:W-:-:S06]  /*4590*/  IMAD.WIDE.U32 R180, R198, 0x10, R180 ;  /* 0x00000010c6b47825 */ /* 0x002fcc00078e00b4 */
[----:B------:R-:W5:Y:S02]  /*45a0*/  LDG.E.128 R180, desc[UR4][R180.64] ;  /* 0x00000004b4b47981 */ /* 0x000f64000c1e1d00 */
.L_x_7240:
[----:B------:R-:W-:Y:S05]  /*45b0*/  BSYNC B1 ;  /* 0x0000000000017941 */ /* 0x000fea0003800000 */
.L_x_7239:
[----:B0-----:R-:W0:Y:S01]  /*45c0*/  @!P3 LDC.64 R194, c[0x0][0x2c8] ;  /* 0x0000b200ffc2bb82 */ /* 0x001e220000000a00 */
[----:B------:R-:W-:Y:S07]  /*45d0*/  BSSY B1, `(.L_x_7241) ;  /* 0x0000011000017945 */ /* 0x000fee0003800000 */
[----:B------:R-:W1:Y:S01]  /*45e0*/  LDC.U8 R201, c[0x0][0x2a0] ;  /* 0x0000a800ffc97b82 */ /* 0x000e620000000000 */
[----:B0-----:R-:W-:-:S04]  /*45f0*/  @!P3 ISETP.NE.U32.AND P5, PT, R194, RZ, PT ;  /* 0x000000ffc200b20c */ /* 0x001fc80003fa5070 */
[----:B------:R-:W-:-:S04]  /*4600*/  @!P3 ISETP.NE.AND.EX P5, PT, R195, RZ, PT, P5 ;  /* 0x000000ffc300b20c */ /* 0x000fc80003fa5350 */
[----:B------:R-:W-:Y:S01]  /*4610*/  @!P3 FSEL R199, R144, RZ, P5 ;  /* 0x000000ff90c7b208 */ /* 0x000fe20002800000 */
[----:B-1----:R-:W-:Y:S08]  /*4620*/  @!P3 BRA `(.L_x_7242) ;  /* 0x00000000002cb947 */ /* 0x002ff00003800000 */
        /* <DEDUP_REMOVED lines=11> */
.L_x_7242:
[----:B------:R-:W-:Y:S05]  /*46e0*/  BSYNC B1 ;  /* 0x0000000000017941 */ /* 0x000fea0003800000 */
.L_x_7241:
        /* <DEDUP_REMOVED lines=26> */
.L_x_7244:
[----:B------:R-:W-:Y:S05]  /*4890*/  BSYNC B1 ;  /* 0x0000000000017941 */ /* 0x000fea0003800000 */
.L_x_7243:
        /* <DEDUP_REMOVED lines=24> */
.L_x_7246:
[----:B------:R-:W-:Y:S05]  /*4a20*/  BSYNC B1 ;  /* 0x0000000000017941 */ /* 0x000fea0003800000 */
.L_x_7245:
        /* <DEDUP_REMOVED lines=23> */
.L_x_7248:
[----:B------:R-:W-:Y:S05]  /*4ba0*/  BSYNC B1 ;  /* 0x0000000000017941 */ /* 0x000fea0003800000 */
.L_x_7247:
        /* <DEDUP_REMOVED lines=23> */
.L_x_7250:
[----:B------:R-:W-:Y:S05]  /*4d20*/  BSYNC B1 ;  /* 0x0000000000017941 */ /* 0x000fea0003800000 */
.L_x_7249:
        /* <DEDUP_REMOVED lines=22> */
.L_x_7252:
[----:B------:R-:W-:Y:S05]  /*4e90*/  BSYNC B1 ;  /* 0x0000000000017941 */ /* 0x000fea0003800000 */
.L_x_7251:
        /* <DEDUP_REMOVED lines=23> */
.L_x_7254:
[----:B------:R-:W-:Y:S05]  /*5010*/  BSYNC B1 ;  /* 0x0000000000017941 */ /* 0x000fea0003800000 */
.L_x_7253:
        /* <DEDUP_REMOVED lines=16> */
.L_x_7256:
[----:B------:R-:W-:Y:S05]  /*5120*/  BSYNC B1 ;  /* 0x0000000000017941 */ /* 0x000fea0003800000 */
.L_x_7255:
        /* <DEDUP_REMOVED lines=12> */
[C---:B-1----:R-:W-:Y:S01]  /*51f0*/  @P5 IMAD.WIDE.U32 R194, R7.reuse, 0x20, R194 ;  /* 0x0000002007c25825 */ /* 0x042fe200078e00c2 */
[----:B------:R-:W-:-:S04]  /*5200*/  IADD3 R7, R7, 0x80, RZ ;  /* 0x0000008007077810 */ /* 0x000fc80007ffe0ff */
[----:B------:R-:W-:Y:S04]  /*5210*/  @P5 STG.E.128 desc[UR4][R194.64], R184 ;  /* 0x000000b8c2005986 */ /* 0x000fe8000c101d04 */
[----:B------:R0:W-:Y:S02]  /*5220*/  @P5 STG.E.128 desc[UR4][R194.64+0x10], R176 ;  /* 0x000010b0c2005986 */ /* 0x0001e4000c101d04 */
[----:B0-----:R-:W0:Y:S01]  /*5230*/  @P4 LDC R194, c[0x0][0x29c] ;  /* 0x0000a700ffc24b82 */ /* 0x001e220000000800 */
[----:B------:R-:W-:Y:S01]  /*5240*/  @P4 SHF.L.U32 R195, R183, 0x10, RZ ;  /* 0x00000010b7c34819 */ /* 0x000fe200000006ff */
[----:B0-----:R-:W-:-:S04]  /*5250*/  @P4 FMUL.FTZ R194, R200, R194 ;  /* 0x000000c2c8c24220 */ /* 0x001fc80000410000 */
[-C--:B------:R-:W-:Y:S01]  /*5260*/  @P4 FFMA.FTZ R110, R195, R194.reuse, R110 ;  /* 0x000000c2c36e4223 */ /* 0x080fe2000001006e */
[----:B--2---:R-:W-:Y:S01]  /*5270*/  @P4 FMUL.FTZ R194, R202, R194 ;  /* 0x000000c2cac24220 */ /* 0x004fe20000410000 */
[----:B---3--:R-:W-:-:S04]  /*5280*/  @P4 FMUL.FTZ R196, R201, R196 ;  /* 0x000000c4c9c44220 */ /* 0x008fc80000410000 */
[----:B------:R-:W-:-:S04]  /*5290*/  @P4 F2FP.BF16.F32.PACK_AB R194, RZ, R194 ;  /* 0x000000c2ffc2423e */ /* 0x000fc800000010ff */
[----:B------:R-:W-:Y:S02]  /*52a0*/  @P4 PRMT R191, R194, 0x7610, R191 ;  /* 0x00007610c2bf4816 */ /* 0x000fe400000000bf */
[----:B------:R-:W0:Y:S01]  /*52b0*/  @P4 LDC.64 R194, c[0x0][0x2f8] ;  /* 0x0000be00ffc24b82 */ /* 0x000e220000000a00 */
[----:B------:R-:W-:-:S04]  /*52c0*/  @P4 F2FP.BF16.F32.PACK_AB R196, RZ, R196 ;  /* 0x000000c4ffc4423e */ /* 0x000fc800000010ff */
[----:B------:R-:W-:Y:S01]  /*52d0*/  @P4 PRMT R191, R191, 0x5410, R196 ;  /* 0x00005410bfbf4816 */ /* 0x000fe200000000c4 */
[----:B0-----:R-:W-:-:S04]  /*52e0*/  @P4 IMAD.WIDE.U32 R194, R198, 0x10, R194 ;  /* 0x00000010c6c24825 */ /* 0x001fc800078e00c2 */
[----:B------:R-:W-:Y:S01]  /*52f0*/  VIADD R198, R198, 0x80 ;  /* 0x00000080c6c67836 */ /* 0x000fe20000000000 */
[----:B------:R1:W-:Y:S06]  /*5300*/  @P4 STG.E.128 desc[UR4][R194.64], R188 ;  /* 0x000000bcc2004986 */ /* 0x0003ec000c101d04 */
.L_x_7238:
[----:B------:R-:W-:Y:S05]  /*5310*/  BSYNC B0 ;  /* 0x0000000000007941 */ /* 0x000fea0003800000 */
.L_x_7237:
[----:B------:R-:W-:Y:S04]  /*5320*/  BSSY B0, `(.L_x_7257) ;  /* 0x00000dc000007945 */ /* 0x000fe80003800000 */
[----:B------:R-:W-:Y:S05]  /*5330*/  @!P1 BRA `(.L_x_7258) ;  /* 0x0000000c00689947 */ /* 0x000fea0003800000 */
[----:B------:R-:W-:Y:S04]  /*5340*/  BSSY B1, `(.L_x_7259) ;  /* 0x0000005000017945 */ /* 0x000fe80003800000 */
[----:B------:R-:W-:Y:S05]  /*5350*/  @!P4 BRA `(.L_x_7260) ;  /* 0x00000000000cc947 */ /* 0x000fea0003800000 */
[----:B------:R-:W2:Y:S02]  /*5360*/  LDC.64 R180, c[0x0][0x220] ;  /* 0x00008800ffb47b82 */ /* 0x000ea40000000a00 */
[----:B--2---:R-:W-:-:S06]  /*5370*/  IMAD.WIDE.U32 R180, R198, 0x10, R180 ;  /* 0x00000010c6b47825 */ /* 0x004fcc00078e00b4 */
[----:B------:R-:W5:Y:S02]  /*5380*/  LDG.E.128 R180, desc[UR4][R180.64] ;  /* 0x00000004b4b47981 */ /* 0x000f64000c1e1d00 */
.L_x_7260:
[----:B------:R-:W-:Y:S05]  /*5390*/  BSYNC B1 ;  /* 0x0000000000017941 */ /* 0x000fea0003800000 */
.L_x_7259:
[----:B01----:R-:W0:Y:S01]  /*53a0*/  @!P3 LDC.64 R194, c[0x0][0x2c8] ;  /* 0x0000b200ffc2bb82 */ /* 0x003e220000000a00 */
        /* <DEDUP_REMOVED lines=17> */
.L_x_7262:
[----:B------:R-:W-:Y:S05]  /*54c0*/  BSYNC B1 ;  /* 0x0000000000017941 */ /* 0x000fea0003800000 */
.L_x_7261:
        /* <DEDUP_REMOVED lines=26> */
.L_x_7264:
[----:B------:R-:W-:Y:S05]  /*5670*/  BSYNC B1 ;  /* 0x0000000000017941 */ /* 0x000fea0003800000 */
.L_x_7263:
        /* <DEDUP_REMOVED lines=24> */
.L_x_7266:
[----:B------:R-:W-:Y:S05]  /*5800*/  BSYNC B1 ;  /* 0x0000000000017941 */ /* 0x000fea0003800000 */
.L_x_7265:
        /* <DEDUP_REMOVED lines=22> */
.L_x_7268:
[----:B------:R-:W-:Y:S05]  /*5970*/  BSYNC B1 ;  /* 0x0000000000017941 */ /* 0x000fea0003800000 */
.L_x_7267:
        /* <DEDUP_REMOVED lines=23> */
.L_x_7270:
[----:B------:R-:W-:Y:S05]  /*5af0*/  BSYNC B1 ;  /* 0x0000000000017941 */ /* 0x000fea0003800000 */
.L_x_7269:
        /* <DEDUP_REMOVED lines=22> */
.L_x_7272:
[----:B------:R-:W-:Y:S05]  /*5c60*/  BSYNC B1 ;  /* 0x0000000000017941 */ /* 0x000fea0003800000 */
.L_x_7271:
        /* <DEDUP_REMOVED lines=23> */
.L_x_7274:
[----:B------:R-:W-:Y:S05]  /*5de0*/  BSYNC B1 ;  /* 0x0000000000017941 */ /* 0x000fea0003800000 */
.L_x_7273:
        /* <DEDUP_REMOVED lines=16> */
.L_x_7276:
[----:B------:R-:W-:Y:S05]  /*5ef0*/  BSYNC B1 ;  /* 0x0000000000017941 */ /* 0x000fea0003800000 */
.L_x_7275:
        /* <DEDUP_REMOVED lines=30> */
.L_x_7258:
[----:B------:R-:W-:Y:S05]  /*60e0*/  BSYNC B0 ;  /* 0x0000000000007941 */ /* 0x000fea0003800000 */
.L_x_7257:
[----:B------:R-:W-:Y:S04]  /*60f0*/  BSSY B0, `(.L_x_7277) ;  /* 0x00000dc000007945 */ /* 0x000fe80003800000 */
[----:B------:R-:W-:Y:S05]  /*6100*/  @!P2 BRA `(.L_x_7278) ;  /* 0x0000000c0068a947 */ /* 0x000fea0003800000 */
[----:B------:R-:W-:Y:S04]  /*6110*/  BSSY B1, `(.L_x_7279) ;  /* 0x0000005000017945 */ /* 0x000fe80003800000 */
[----:B------:R-:W-:Y:S05]  /*6120*/  @!P4 BRA `(.L_x_7280) ;  /* 0x00000000000cc947 */ /* 0x000fea0003800000 */
[----:B------:R-:W3:Y:S02]  /*6130*/  LDC.64 R180, c[0x0][0x220] ;  /* 0x00008800ffb47b82 */ /* 0x000ee40000000a00 */
[----:B---3--:R-:W-:-:S06]  /*6140*/  IMAD.WIDE.U32 R180, R198, 0x10, R180 ;  /* 0x00000010c6b47825 */ /* 0x008fcc00078e00b4 */
[----:B------:R-:W5:Y:S02]  /*6150*/  LDG.E.128 R180, desc[UR4][R180.64] ;  /* 0x00000004b4b47981 */ /* 0x000f64000c1e1d00 */
.L_x_7280:
[----:B------:R-:W-:Y:S05]  /*6160*/  BSYNC B1 ;  /* 0x0000000000017941 */ /* 0x000fea0003800000 */
.L_x_7279:
[----:B012---:R-:W0:Y:S01]  /*6170*/  @!P3 LDC.64 R194, c[0x0][0x2c8] ;  /* 0x0000b200ffc2bb82 */ /* 0x007e220000000a00 */
        /* <DEDUP_REMOVED lines=17> */
.L_x_7282:
[----:B------:R-:W-:Y:S05]  /*6290*/  BSYNC B1 ;  /* 0x0000000000017941 */ /* 0x000fea0003800000 */
.L_x_7281:
        /* <DEDUP_REMOVED lines=26> */
.L_x_7284:
[----:B------:R-:W-:Y:S05]  /*6440*/  BSYNC B1 ;  /* 0x0000000000017941 */ /* 0x000fea0003800000 */
.L_x_7283:
        /* <DEDUP_REMOVED lines=24> */
.L_x_7286:
[----:B------:R-:W-:Y:S05]  /*65d0*/  BSYNC B1 ;  /* 0x0000000000017941 */ /* 0x000fea0003800000 */
.L_x_7285:
        /* <DEDUP_REMOVED lines=22> */
.L_x_7288:
[----:B------:R-:W-:Y:S05]  /*6740*/  BSYNC B1 ;  /* 0x0000000000017941 */ /* 0x000fea0003800000 */
.L_x_7287:
        /* <DEDUP_REMOVED lines=23> */
.L_x_7290:
[----:B------:R-:W-:Y:S05]  /*68c0*/  BSYNC B1 ;  /* 0x0000000000017941 */ /* 0x000fea0003800000 */
.L_x_7289:
        /* <DEDUP_REMOVED lines=22> */
.L_x_7292:
[----:B------:R-:W-:Y:S05]  /*6a30*/  BSYNC B1 ;  /* 0x0000000000017941 */ /* 0x000fea0003800000 */
.L_x_7291:
        /* <DEDUP_REMOVED lines=23> */
.L_x_7294:
[----:B------:R-:W-:Y:S05]  /*6bb0*/  BSYNC B1 ;  /* 0x0000000000017941 */ /* 0x000fea0003800000 */
.L_x_7293:
        /* <DEDUP_REMOVED lines=16> */
.L_x_7296:
[----:B------:R-:W-:Y:S05]  /*6cc0*/  BSYNC B1 ;  /* 0x0000000000017941 */ /* 0x000fea0003800000 */
.L_x_7295:
        /* <DEDUP_REMOVED lines=30> */
.L_x_7278:
[----:B------:R-:W-:Y:S05]  /*6eb0*/  BSYNC B0 ;  /* 0x0000000000007941 */ /* 0x000fea0003800000 */
.L_x_7277:
        /* <DEDUP_REMOVED lines=8> */
.L_x_7300:
[----:B------:R-:W-:Y:S05]  /*6f40*/  BSYNC B1 ;  /* 0x0000000000017941 */ /* 0x000fea0003800000 */
.L_x_7299:
[----:B0123--:R-:W0:Y:S01]  /*6f50*/  @!P3 LDC.64 R194, c[0x0][0x2c8] ;  /* 0x0000b200ffc2bb82 */ /* 0x00fe220000000a00 */
        /* <DEDUP_REMOVED lines=17> */
.L_x_7302:
[----:B------:R-:W-:Y:S05]  /*7070*/  BSYNC B1 ;  /* 0x0000000000017941 */ /* 0x000fea0003800000 */
.L_x_7301:
        /* <DEDUP_REMOVED lines=26> */
.L_x_7304:
[----:B------:R-:W-:Y:S05]  /*7220*/  BSYNC B1 ;  /* 0x0000000000017941 */ /* 0x000fea0003800000 */
.L_x_7303:
        /* <DEDUP_REMOVED lines=24> */
.L_x_7306:
[----:B------:R-:W-:Y:S05]  /*73b0*/  BSYNC B1 ;  /* 0x0000000000017941 */ /* 0x000fea0003800000 */
.L_x_7305:
        /* <DEDUP_REMOVED lines=23> */
.L_x_7308:
[----:B------:R-:W-:Y:S05]  /*7530*/  BSYNC B1 ;  /* 0x0000000000017941 */ /* 0x000fea0003800000 */
.L_x_7307:
        /* <DEDUP_REMOVED lines=23> */
.L_x_7310:
[----:B------:R-:W-:Y:S05]  /*76b0*/  BSYNC B1 ;  /* 0x0000000000017941 */ /* 0x000fea0003800000 */
.L_x_7309:
        /* <DEDUP_REMOVED lines=22> */
.L_x_7312:
[----:B------:R-:W-:Y:S05]  /*7820*/  BSYNC B1 ;  /* 0x0000000000017941 */ /* 0x000fea0003800000 */
.L_x_7311:
        /* <DEDUP_REMOVED lines=23> */
.L_x_7314:
[----:B------:R-:W-:Y:S05]  /*79a0*/  BSYNC B1 ;  /* 0x0000000000017941 */ /* 0x000fea0003800000 */
.L_x_7313:
        /* <DEDUP_REMOVED lines=13> */
.L_x_7316:
[----:B------:R-:W-:Y:S05]  /*7a80*/  BSYNC B1 ;  /* 0x0000000000017941 */ /* 0x000fea0003800000 */
.L_x_7315:
[----:B------:R-:W2:Y:S04]  /*7a90*/  LDL R195, [R1+0xb0] ;  /* 0x0000b00001c37983 */ /* 0x000ea80000100800 */
[----:B------:R-:W3:Y:S01]  /*7aa0*/  LDL R194, [R1+0xb4] ;  /* 0x0000b40001c27983 */ /* 0x000ee20000100800 */
[----:B------:R-:W-:Y:S02]  /*7ab0*/  ISETP.NE.U32.AND P3, PT, R196, RZ, PT ;  /* 0x000000ffc400720c */ /* 0x000fe40003f65070 */
[----:B------:R-:W-:Y:S02]  /*7ac0*/  SEL R178, R200, R178, P5 ;  /* 0x000000b2c8b27207 */ /* 0x000fe40002800000 */
[----:B------:R-:W-:Y:S02]  /*7ad0*/  ISETP.NE.AND.EX P3, PT, R197, RZ, PT, P3 ;  /* 0x000000ffc500720c */ /* 0x000fe40003f65330 */
[----:B------:R-:W-:-:S11]  /*7ae0*/  SEL R179, R199, R179, P5 ;  /* 0x000000b3c7b37207 */ /* 0x000fd60002800000 */
[----:B------:R-:W0:Y:S02]  /*7af0*/  @P3 LDC.64 R192, c[0x0][0x308] ;  /* 0x0000c200ffc03b82 */ /* 0x000e240000000a00 */
[----:B0-----:R-:W-:-:S06]  /*7b00*/  @P3 IMAD.WIDE.U32 R6, R7, 0x20, R192 ;  /* 0x0000002007063825 */ /* 0x001fcc00078e00c0 */
[----:B------:R-:W0:Y:S01]  /*7b10*/  @P4 LDC R192, c[0x0][0x29c] ;  /* 0x0000a700ffc04b82 */ /* 0x000e220000000800 */
[----:B------:R-:W-:Y:S04]  /*7b20*/  @P3 STG.E.128 desc[UR4][R6.64], R184 ;  /* 0x000000b806003986 */ /* 0x000fe8000c101d04 */
[----:B------:R1:W-:Y:S01]  /*7b30*/  @P3 STG.E.128 desc[UR4][R6.64+0x10], R176 ;  /* 0x000010b006003986 */ /* 0x0003e2000c101d04 */
[----:B0-----:R-:W-:Y:S02]  /*7b40*/  @P4 FMUL.FTZ R192, R199, R192 ;  /* 0x000000c0c7c04220 */ /* 0x001fe40000410000 */
[----:B-1----:R-:W0:Y:S01]  /*7b50*/  @P4 LDC R6, c[0x0][0x29c] ;  /* 0x0000a700ff064b82 */ /* 0x002e220000000800 */
        /* <DEDUP_REMOVED lines=10> */
[----:B0-----:R-:W-:-:S05]  /*7c00*/  @P4 IMAD.WIDE.U32 R6, R198, 0x10, R6 ;  /* 0x00000010c6064825 */ /* 0x001fca00078e0006 */
[----:B------:R0:W-:Y:S02]  /*7c10*/  @P4 STG.E.128 desc[UR4][R6.64], R188 ;  /* 0x000000bc06004986 */ /* 0x0001e4000c101d04 */
[----:B0-----:R-:W-:-:S04]  /*7c20*/  @P4 PRMT R6, R183, 0x7632, R6 ;  /* 0x00007632b7064816 */ /* 0x001fc80000000006 */
[----:B------:R-:W-:-:S05]  /*7c30*/  @P4 SHF.L.U32 R6, R6, 0x10, RZ ;  /* 0x0000001006064819 */ /* 0x000fca00000006ff */
[----:B------:R-:W-:-:S07]  /*7c40*/  @P4 FFMA.FTZ R135, R192, R6, R135 ;  /* 0x00000006c0874223 */ /* 0x000fce0000010087 */
.L_x_7298:
[----:B------:R-:W-:Y:S05]  /*7c50*/  BSYNC B0 ;  /* 0x0000000000007941 */ /* 0x000fea0003800000 */
.L_x_7297:
[----:B------:R-:W-:Y:S01]  /*7c60*/  LOP3.LUT P3, RZ, R5, 0x4, RZ, 0xc0, !PT ;  /* 0x0000000405ff7812 */ /* 0x000fe2000786c0ff */
[----:B------:R-:W-:-:S03]  /*7c70*/  VIADD R4, R4, UR10 ;  /* 0x0000000a04047c36 */ /* 0x000fc60008000000 */
[----:B------:R-:W-:Y:S02]  /*7c80*/  SEL R6, RZ, 0x1, P3 ;  /* 0x00000001ff067807 */ /* 0x000fe40001800000 */
[----:B------:R-:W-:-:S03]  /*7c90*/  ISETP.GE.AND P3, PT, R4, UR11, PT ;  /* 0x0000000b04007c0c */ /* 0x000fc6000bf66270 */
[----:B------:R4:W-:Y:S10]  /*7ca0*/  STL.S16 [R1+0x70], R6 ;  /* 0x0000700601007387 */ /* 0x0009f40000100600 */
[----:B----4-:R-:W-:Y:S05]  /*7cb0*/  @!P3 BRA `(.L_x_7317) ;  /* 0xffffff90004cb947 */ /* 0x010fea000383ffff */
.L_x_7192:
        /* <DEDUP_REMOVED lines=21> */
.L_x_7319:
[----:B------:R-:W-:Y:S05]  /*7e10*/  BSYNC B0 ;  /* 0x0000000000007941 */ /* 0x000fea0003800000 */
.L_x_7318:
        /* <DEDUP_REMOVED lines=15> */
.L_x_7321:
[----:B------:R-:W-:Y:S05]  /*7f10*/  BSYNC B0 ;  /* 0x0000000000007941 */ /* 0x000fea0003800000 */
.L_x_7320:
        /* <DEDUP_REMOVED lines=15> */
.L_x_7323:
[----:B------:R-:W-:Y:S05]  /*8010*/  BSYNC B0 ;  /* 0x0000000000007941 */ /* 0x000fea0003800000 */
.L_x_7322:
        /* <DEDUP_REMOVED lines=15> */
.L_x_7325:
[----:B------:R-:W-:Y:S05]  /*8110*/  BSYNC B0 ;  /* 0x0000000000007941 */ /* 0x000fea0003800000 */
.L_x_7324:
        /* <DEDUP_REMOVED lines=15> */
.L_x_7216:
[----:B------:R-:W-:Y:S01]  /*8210*/  HFMA2.MMA R193, -RZ, RZ, 0, 1.847743988037109375e-06 ;  /* 0x0000001fffc17435 */ /* 0x000fe200000001ff */
[----:B------:R-:W-:Y:S01]  /*8220*/  MOV R196, R215 ;  /* 0x000000d700c47202 */ /* 0x000fe20000000f00 */
[----:B------:R-:W-:Y:S01]  /*8230*/  IMAD.MOV.U32 R192, RZ, RZ, 0x10 ;  /* 0x00000010ffc07424 */ /* 0x000fe200078e00ff */
[----:B0-----:R-:W-:-:S08]  /*8240*/  MOV R195, 0xffffffff ;  /* 0xffffffff00c37802 */ /* 0x001fd00000000f00 */
[----:B-----5:R-:W-:Y:S05]  /*8250*/  WARPSYNC.COLLECTIVE R195, `(.L_x_7326) ;  /* 0x00000000c3087348 */ /* 0x020fea0003c00000 */
[----:B------:R0:W1:Y:S02]  /*8260*/  SHFL.DOWN P5, R199, R196, R192, R193 ;  /* 0x080000c0c4c77389 */ /* 0x00006400000a00c1 */
[----:B01---5:R-:W-:Y:S01]  /*8270*/  ENDCOLLECTIVE ;  /* 0x000000000000791b */ /* 0x023fe20003800000 */
.L_x_7326:
[----:B------:R-:W-:Y:S01]  /*8280*/  MOV R196, R214 ;  /* 0x000000d600c47202 */ /* 0x000fe20000000f00 */
[----:B------:R-:W-:-:S04]  /*8290*/  IMAD.MOV.U32 R192, RZ, RZ, R199 ;  /* 0x000000ffffc07224 */ /* 0x000fc800078e00c7 */
[----:B------:R-:W-:Y:S01]  /*82a0*/  FADD.FTZ R197, R192, R215 ;  /* 0x000000d7c0c57221 */ /* 0x000fe20000010000 */
[----:B------:R-:W-:-:S11]  /*82b0*/  HFMA2.MMA R192, -RZ, RZ, 0, 9.5367431640625e-07 ;  /* 0x00000010ffc07435 */ /* 0x000fd600000001ff */
[----:B------:R-:W-:Y:S05]  /*82c0*/  WARPSYNC.COLLECTIVE R195, `(.L_x_7327) ;  /* 0x00000000c3087348 */ /* 0x000fea0003c00000 */
[----:B------:R0:W1:Y:S02]  /*82d0*/  SHFL.DOWN P5, R199, R196, R192, R193 ;  /* 0x080000c0c4c77389 */ /* 0x00006400000a00c1 */
[----:B01----:R-:W-:Y:S01]  /*82e0*/  ENDCOLLECTIVE ;  /* 0x000000000000791b */ /* 0x003fe20003800000 */
.L_x_7327:
[----:B------:R-:W-:Y:S01]  /*82f0*/  MOV R196, R197 ;  /* 0x000000c500c47202 */ /* 0x000fe20000000f00 */
[----:B------:R-:W-:-:S04]  /*8300*/  IMAD.MOV.U32 R192, RZ, RZ, R199 ;  /* 0x000000ffffc07224 */ /* 0x000fc800078e00c7 */
[----:B------:R-:W-:Y:S01]  /*8310*/  FADD.FTZ R198, R192, R214 ;  /* 0x000000d6c0c67221 */ /* 0x000fe20000010000 */
[----:B------:R-:W-:-:S11]  /*8320*/  HFMA2.MMA R192, -RZ, RZ, 0, 4.76837158203125e-07 ;  /* 0x00000008ffc07435 */ /* 0x000fd600000001ff */
[----:B------:R-:W-:Y:S05]  /*8330*/  WARPSYNC.COLLECTIVE R195, `(.L_x_7328) ;  /* 0x00000000c3087348 */ /* 0x000fea0003c00000 */
[----:B------:R0:W1:Y:S02]  /*8340*/  SHFL.DOWN P5, R199, R196, R192, R193 ;  /* 0x080000c0c4c77389 */ /* 0x00006400000a00c1 */
[----:B01----:R-:W-:Y:S01]  /*8350*/  ENDCOLLECTIVE ;  /* 0x000000000000791b */ /* 0x003fe20003800000 */
.L_x_7328:
[----:B------:R-:W-:Y:S01]  /*8360*/  MOV R196, R198 ;  /* 0x000000c600c47202 */ /* 0x000fe20000000f00 */
[----:B------:R-:W-:-:S04]  /*8370*/  IMAD.MOV.U32 R192, RZ, RZ, R199 ;  /* 0x000000ffffc07224 */ /* 0x000fc800078e00c7 */
[----:B------:R-:W-:Y:S01]  /*8380*/  FADD.FTZ R197, R197, R192 ;  /* 0x000000c0c5c57221 */ /* 0x000fe20000010000 */
[----:B------:R-:W-:-:S11]  /*8390*/  HFMA2.MMA R192, -RZ, RZ, 0, 4.76837158203125e-07 ;  /* 0x00000008ffc07435 */ /* 0x000fd600000001ff */
[----:B------:R-:W-:Y:S05]  /*83a0*/  WARPSYNC.COLLECTIVE R195, `(.L_x_7329) ;  /* 0x00000000c3087348 */ /* 0x000fea0003c00000 */
[----:B------:R0:W1:Y:S02]  /*83b0*/  SHFL.DOWN P5, R199, R196, R192, R193 ;  /* 0x080000c0c4c77389 */ /* 0x00006400000a00c1 */
[----:B01----:R-:W-:Y:S01]  /*83c0*/  ENDCOLLECTIVE ;  /* 0x000000000000791b */ /* 0x003fe20003800000 */
.L_x_7329:
[----:B------:R-:W-:Y:S01]  /*83d0*/  MOV R196, R197 ;  /* 0x000000c500c47202 */ /* 0x000fe20000000f00 */
[----:B------:R-:W-:-:S04]  /*83e0*/  IMAD.MOV.U32 R192, RZ, RZ, R199 ;  /* 0x000000ffffc07224 */ /* 0x000fc800078e00c7 */
[----:B------:R-:W-:Y:S01]  /*83f0*/  FADD.FTZ R198, R198, R192 ;  /* 0x000000c0c6c67221 */ /* 0x000fe20000010000 */
[----:B------:R-:W-:-:S11]  /*8400*/  HFMA2.MMA R192, -RZ, RZ, 0, 2.384185791015625e-07 ;  /* 0x00000004ffc07435 */ /* 0x000fd600000001ff */
[----:B------:R-:W-:Y:S05]  /*8410*/  WARPSYNC.COLLECTIVE R195, `(.L_x_7330) ;  /* 0x00000000c3087348 */ /* 0x000fea0003c00000 */
[----:B------:R0:W1:Y:S02]  /*8420*/  SHFL.DOWN P5, R199, R196, R192, R193 ;  /* 0x080000c0c4c77389 */ /* 0x00006400000a00c1 */
[----:B01----:R-:W-:Y:S01]  /*8430*/  ENDCOLLECTIVE ;  /* 0x000000000000791b */ /* 0x003fe20003800000 */
.L_x_7330:
[----:B------:R-:W-:Y:S01]  /*8440*/  MOV R196, R198 ;  /* 0x000000c600c47202 */ /* 0x000fe20000000f00 */
[----:B------:R-:W-:-:S04]  /*8450*/  IMAD.MOV.U32 R192, RZ, RZ, R199 ;  /* 0x000000ffffc07224 */ /* 0x000fc800078e00c7 */
[----:B------:R-:W-:Y:S01]  /*8460*/  FADD.FTZ R197, R197, R192 ;  /* 0x000000c0c5c57221 */ /* 0x000fe20000010000 */
[----:B------:R-:W-:-:S11]  /*8470*/  HFMA2.MMA R192, -RZ, RZ, 0, 2.384185791015625e-07 ;  /* 0x00000004ffc07435 */ /* 0x000fd600000001ff */
[----:B------:R-:W-:Y:S05]  /*8480*/  WARPSYNC.COLLECTIVE R195, `(.L_x_7331) ;  /* 0x00000000c3087348 */ /* 0x000fea0003c00000 */
[----:B------:R0:W1:Y:S02]  /*8490*/  SHFL.DOWN P5, R199, R196, R192, R193 ;  /* 0x080000c0c4c77389 */ /* 0x00006400000a00c1 */
[----:B01----:R-:W-:Y:S01]  /*84a0*/  ENDCOLLECTIVE ;  /* 0x000000000000791b */ /* 0x003fe20003800000 */
.L_x_7331:
[----:B------:R-:W-:Y:S01]  /*84b0*/  MOV R196, R197 ;  /* 0x000000c500c47202 */ /* 0x000fe20000000f00 */
[----:B------:R-:W-:-:S04]  /*84c0*/  IMAD.MOV.U32 R192, RZ, RZ, R199 ;  /* 0x000000ffffc07224 */ /* 0x000fc800078e00c7 */
[----:B------:R-:W-:Y:S01]  /*84d0*/  FADD.FTZ R198, R198, R192 ;  /* 0x000000c0c6c67221 */ /* 0x000fe20000010000 */
[----:B------:R-:W-:-:S11]  /*84e0*/  HFMA2.MMA R192, -RZ, RZ, 0, 1.1920928955078125e-07 ;  /* 0x00000002ffc07435 */ /* 0x000fd600000001ff */
[----:B------:R-:W-:Y:S05]  /*84f0*/  WARPSYNC.COLLECTIVE R195, `(.L_x_7332) ;  /* 0x00000000c3087348 */ /* 0x000fea0003c00000 */
[----:B------:R0:W1:Y:S02]  /*8500*/  SHFL.DOWN P5, R199, R196, R192, R193 ;  /* 0x080000c0c4c77389 */ /* 0x00006400000a00c1 */
[----:B01----:R-:W-:Y:S01]  /*8510*/  ENDCOLLECTIVE ;  /* 0x000000000000791b */ /* 0x003fe20003800000 */
.L_x_7332:
[----:B------:R-:W-:Y:S01]  /*8520*/  MOV R196, R198 ;  /* 0x000000c600c47202 */ /* 0x000fe20000000f00 */
[----:B------:R-:W-:-:S04]  /*8530*/  IMAD.MOV.U32 R192, RZ, RZ, R199 ;  /* 0x000000ffffc07224 */ /* 0x000fc800078e00c7 */
[----:B------:R-:W-:Y:S01]  /*8540*/  FADD.FTZ R197, R197, R192 ;  /* 0x000000c0c5c57221 */ /* 0x000fe20000010000 */
[----:B------:R-:W-:-:S11]  /*8550*/  HFMA2.MMA R192, -RZ, RZ, 0, 1.1920928955078125e-07 ;  /* 0x00000002ffc07435 */ /* 0x000fd600000001ff */
[----:B------:R-:W-:Y:S05]  /*8560*/  WARPSYNC.COLLECTIVE R195, `(.L_x_7333) ;  /* 0x00000000c3087348 */ /* 0x000fea0003c00000 */
[----:B------:R0:W1:Y:S02]  /*8570*/  SHFL.DOWN P5, R199, R196, R192, R193 ;  /* 0x080000c0c4c77389 */ /* 0x00006400000a00c1 */
[----:B01----:R-:W-:Y:S01]  /*8580*/  ENDCOLLECTIVE ;  /* 0x000000000000791b */ /* 0x003fe20003800000 */
.L_x_7333:
[----:B------:R-:W-:Y:S01]  /*8590*/  MOV R196, R197 ;  /* 0x000000c500c47202 */ /* 0x000fe20000000f00 */
[----:B------:R-:W-:-:S04]  /*85a0*/  IMAD.MOV.U32 R192, RZ, RZ, R199 ;  /* 0x000000ffffc07224 */ /* 0x000fc800078e00c7 */
[----:B------:R-:W-:Y:S01]  /*85b0*/  FADD.FTZ R198, R198, R192 ;  /* 0x000000c0c6c67221 */ /* 0x000fe20000010000 */
[----:B------:R-:W-:-:S11]  /*85c0*/  HFMA2.MMA R192, -RZ, RZ, 0, 5.9604644775390625e-08 ;  /* 0x00000001ffc07435 */ /* 0x000fd600000001ff */
[----:B------:R-:W-:Y:S05]  /*85d0*/  WARPSYNC.COLLECTIVE R195, `(.L_x_7334) ;  /* 0x00000000c3087348 */ /* 0x000fea0003c00000 */
[----:B------:R0:W1:Y:S02]  /*85e0*/  SHFL.DOWN P5, R199, R196, R192, R193 ;  /* 0x080000c0c4c77389 */ /* 0x00006400000a00c1 */
[----:B01----:R-:W-:Y:S01]  /*85f0*/  ENDCOLLECTIVE ;  /* 0x000000000000791b */ /* 0x003fe20003800000 */
.L_x_7334:
[----:B------:R-:W-:Y:S01]  /*8600*/  MOV R196, R198 ;  /* 0x000000c600c47202 */ /* 0x000fe20000000f00 */
[----:B------:R-:W-:-:S07]  /*8610*/  IMAD.MOV.U32 R200, RZ, RZ, R199 ;  /* 0x000000ffffc87224 */ /* 0x000fce00078e00c7 */
[----:B------:R-:W-:Y:S05]  /*8620*/  WARPSYNC.COLLECTIVE R195, `(.L_x_7335) ;  /* 0x00000000c3087348 */ /* 0x000fea0003c00000 */
[----:B------:R0:W1:Y:S02]  /*8630*/  SHFL.DOWN P5, R199, R196, R192, R193 ;  /* 0x080000c0c4c77389 */ /* 0x00006400000a00c1 */
[----:B01----:R-:W-:Y:S01]  /*8640*/  ENDCOLLECTIVE ;  /* 0x000000000000791b */ /* 0x003fe20003800000 */
.L_x_7335:
[----:B------:R-:W-:Y:S01]  /*8650*/  MOV R193, R199 ;  /* 0x000000c700c17202 */ /* 0x000fe20000000f00 */
[----:B------:R-:W-:Y:S06]  /*8660*/  BRA `(.L_x_7336) ;  /* 0xffffffac00947947 */ /* 0x000fec000383ffff */
.L_x_7337:
        /* <DEDUP_REMOVED lines=9> */
.L_x_16556:


//--------------------- .text._ZN10layer_norm13ln_bwd_kernelINS_13Kernel_traitsIf13__nv_bfloat16fS2_fjLj5120ELj1ELj1ELj4ELj16ENS_18Kernel_traits_baseILj5120EfS2_fS2_fjLj128EEEEELb0ELb1ELb1ELb1EEEvNS_9BwdParamsE --------------------------
	.section	.text._ZN10layer_norm13ln_bwd_kernelINS_13Kernel_traitsIf13__nv_bfloat16fS2_fjLj5120ELj1ELj1ELj4ELj16ENS_18Kernel_traits_baseILj5120EfS2_fS2_fjLj128EEEEELb0ELb1ELb1ELb1EEEvNS_9BwdParamsE,"ax",@progbits
	.align	128
        .global         _ZN10layer_norm13ln_bwd_kernelINS_13Kernel_traitsIf13__nv_bfloat16fS2_fjLj5120ELj1ELj1ELj4ELj16ENS_18Kernel_traits_baseILj5120EfS2_fS2_fjLj128EEEEELb0ELb1ELb1ELb1EEEvNS_9BwdParamsE
        .type           _ZN10layer_norm13ln_bwd_kernelINS_13Kernel_traitsIf13__nv_bfloat16fS2_fjLj5120ELj1ELj1ELj4ELj16ENS_18Kernel_traits_baseILj5120EfS2_fS2_fjLj128EEEEELb0ELb1ELb1ELb1EEEvNS_9BwdParamsE,@function
        .size           _ZN10layer_norm13ln_bwd_kernelINS_13Kernel_traitsIf13__nv_bfloat16fS2_fjLj5120ELj1ELj1ELj4ELj16ENS_18Kernel_traits_baseILj5120EfS2_fS2_fjLj128EEEEELb0ELb1ELb1ELb1EEEvNS_9BwdParamsE,(.L_x_16557 - _ZN10layer_norm13ln_bwd_kernelINS_13Kernel_traitsIf13__nv_bfloat16fS2_fjLj5120ELj1ELj1ELj4ELj16ENS_18Kernel_traits_baseILj5120EfS2_fS2_fjLj128EEEEELb0ELb1ELb1ELb1EEEvNS_9BwdParamsE)
        .other          _ZN10layer_norm13ln_bwd_kernelINS_13Kernel_traitsIf13__nv_bfloat16fS2_fjLj5120ELj1ELj1ELj4ELj16ENS_18Kernel_traits_baseILj5120EfS2_fS2_fjLj128EEEEELb0ELb1ELb1ELb1EEEvNS_9BwdParamsE,@"STO_CUDA_ENTRY STV_DEFAULT"
_ZN10layer_norm13ln_bwd_kernelINS_13Kernel_traitsIf13__nv_bfloat16fS2_fjLj5120ELj1ELj1ELj4ELj16ENS_18Kernel_traits_baseILj5120EfS2_fS2_fjLj128EEEEELb0ELb1ELb1ELb1EEEvNS_9BwdParamsE:
.text._ZN10layer_norm13ln_bwd_kernelINS_13Kernel_traitsIf13__nv_bfloat16fS2_fjLj5120ELj1ELj1ELj4ELj16ENS_18Kernel_traits_baseILj5120EfS2_fS2_fjLj128EEEEELb0ELb1ELb1ELb1EEEvNS_9BwdParamsE:
        /* <DEDUP_REMOVED lines=74> */
.L_x_7338:
[----:B------:R-:W-:Y:S01]  /*04a0*/  IMAD.SHL.U32 R0, R0, 0x20, RZ ;  /* 0x0000002000007824 */ /* 0x000fe200078e00ff */
[----:B------:R-:W-:Y:S01]  /*04b0*/  ULDC.64 UR6, c[0x0][0x260] ;  /* 0x0000980000067ab9 */ /* 0x000fe20000000a00 */
[----:B------:R-:W-:-:S03]  /*04c0*/  ULDC.64 UR8, c[0x0][0x278] ;  /* 0x00009e0000087ab9 */ /* 0x000fc60000000a00 */
[----:B------:R-:W-:-:S04]  /*04d0*/  LOP3.LUT R0, R0, 0xfe0, RZ, 0xc0, !PT ;  /* 0x00000fe000007812 */ /* 0x000fc800078ec0ff */
[C---:B------:R-:W-:Y:S02]  /*04e0*/  IADD3 R2, P0, R0.reuse, UR6, RZ ;  /* 0x0000000600027c10 */ /* 0x040fe4000ff1e0ff */
[----:B------:R-:W-:Y:S02]  /*04f0*/  IADD3 R4, P1, R0, UR8, RZ ;  /* 0x0000000800047c10 */ /* 0x000fe4000ff3e0ff */
[----:B------:R-:W-:-:S03]  /*0500*/  IADD3.X R3, RZ, UR7, RZ, P0, !PT ;  /* 0x00000007ff037c10 */ /* 0x000fc600087fe4ff */
[----:B------:R-:W-:Y:S02]  /*0510*/  IMAD.X R5, RZ, RZ, UR9, P1 ;  /* 0x00000009ff057e24 */ /* 0x000fe400088e06ff */
        /* <DEDUP_REMOVED lines=65> */
[----:B--2---:R-:W-:Y:S04]  /*0930*/  STL.64 [R1+0x1a8], R92 ;  /* 0x0001a85c01007387 */ /* 0x004fe80000100a00 */
[----:B------:R-:W-:Y:S04]  /*0940*/  STL.64 [R1+0x1b0], R94 ;  /* 0x0001b05e01007387 */ /* 0x000fe80000100a00 */
[----:B---3--:R0:W-:Y:S04]  /*0950*/  STL.64 [R1+0x198], R88 ;  /* 0x0001985801007387 */ /* 0x0081e80000100a00 */
[----:B------:R1:W-:Y:S04]  /*0960*/  STL.64 [R1+0x1a0], R90 ;  /* 0x0001a05a01007387 */ /* 0x0003e80000100a00 */
[----:B----4-:R2:W-:Y:S04]  /*0970*/  STL.64 [R1+0x188], R60 ;  /* 0x0001883c01007387 */ /* 0x0105e80000100a00 */
[----:B------:R3:W-:Y:S01]  /*0980*/  STL.64 [R1+0x190], R62 ;  /* 0x0001903e01007387 */ /* 0x0007e20000100a00 */
[----:B0-----:R-:W-:-:S03]  /*0990*/  CS2R R88, SRZ ;  /* 0x0000000000587805 */ /* 0x001fc6000001ff00 */
[----:B-----5:R0:W-:Y:S01]  /*09a0*/  STL.64 [R1+0x178], R84 ;  /* 0x0001785401007387 */ /* 0x0201e20000100a00 */
        /* <DEDUP_REMOVED lines=29> */
[----:B------:R0:W-:Y:S04]  /*0b80*/  STL.64 [R1+0x110], R42 ;  /* 0x0001102a01007387 */ /* 0x0001e80000100a00 */
        /* <DEDUP_REMOVED lines=18> */
[----:B------:R0:W-:Y:S02]  /*0cb0*/  STL.S16 [R1+0x74], R0 ;  /* 0x0000740001007387 */ /* 0x0001e40000100600 */
.L_x_7424:
[----:B-1----:R-:W1:Y:S08]  /*0cc0*/  LDC.64 R2, c[0x0][0x288] ;  /* 0x0000a200ff027b82 */ /* 0x002e700000000a00 */
[----:B0-----:R-:W0:Y:S08]  /*0cd0*/  LDC.64 R6, c[0x0][0x280] ;  /* 0x0000a000ff067b82 */ /* 0x001e300000000a00 */
[----:B------:R-:W2:Y:S01]  /*0ce0*/  LDC.64 R4, c[0x0][0x258] ;  /* 0x00009600ff047b82 */ /* 0x000ea20000000a00 */
[----:B-1----:R-:W-:-:S07]  /*0cf0*/  IMAD.WIDE R2, R248, 0x4, R2 ;  /* 0x00000004f8027825 */ /* 0x002fce00078e0202 */
[----:B------:R-:W1:Y:S01]  /*0d00*/  LDC.64 R202, c[0x0][0x2c8] ;  /* 0x0000b200ffca7b82 */ /* 0x000e620000000a00 */
[----:B------:R0:W3:Y:S02]  /*0d10*/  LDG.E R200, desc[UR4][R2.64] ;  /* 0x0000000402c87981 */ /* 0x0000e4000c1e1900 */
[----:B0-----:R-:W-:-:S04]  /*0d20*/  IMAD.WIDE R2, R248, 0x4, R6 ;  /* 0x00000004f8027825 */ /* 0x001fc800078e0206 */
[C---:B--2---:R-:W-:Y:S01]  /*0d30*/  IMAD.WIDE R4, R248.reuse, 0x4, R4 ;  /* 0x00000004f8047825 */ /* 0x044fe200078e0204 */
[----:B------:R-:W2:Y:S05]  /*0d40*/  LDG.E R197, desc[UR4][R2.64] ;  /* 0x0000000402c57981 */ /* 0x000eaa000c1e1900 */
[----:B------:R0:W5:Y:S01]  /*0d50*/  LDG.E R5, desc[UR4][R4.64] ;  /* 0x0000000404057981 */ /* 0x000162000c1e1900 */
[----:B------:R-:W4:Y:S01]  /*0d60*/  S2R R196, SR_TID.X ;  /* 0x0000000000c47919 */ /* 0x000f220000002100 */
[----:B0-----:R-:W0:Y:S02]  /*0d70*/  LDC R4, c[0x0][0x218] ;  /* 0x00008600ff047b82 */ /* 0x001e240000000800 */
[----:B0-----:R-:W-:-:S05]  /*0d80*/  IMAD R2, R248, R4, RZ ;  /* 0x00000004f8027224 */ /* 0x001fca00078e02ff */
[----:B------:R-:W-:Y:S02]  /*0d90*/  SHF.R.S32.HI R3, RZ, 0x1f, R2 ;  /* 0x0000001fff037819 */ /* 0x000fe40000011402 */
[----:B----4-:R-:W-:Y:S02]  /*0da0*/  LOP3.LUT R241, R196, 0x7f, RZ, 0xc0, !PT ;  /* 0x0000007fc4f17812 */ /* 0x010fe400078ec0ff */
[----:B------:R-:W-:-:S04]  /*0db0*/  LEA.HI R3, R3, R2, RZ, 0x3 ;  /* 0x0000000203037211 */ /* 0x000fc800078f18ff */
[----:B------:R-:W-:-:S04]  /*0dc0*/  LEA.HI.SX32 R4, R3, R241, 0x1d ;  /* 0x000000f103047211 */ /* 0x000fc800078feaff */
[----:B------:R-:W-:-:S05]  /*0dd0*/  IADD3 R198, R4, 0x100, RZ ;  /* 0x0000010004c67810 */ /* 0x000fca0007ffe0ff */
[----:B------:R0:W-:Y:S01]  /*0de0*/  STL [R1+0xc], R198 ;  /* 0x00000cc601007387 */ /* 0x0001e20000100800 */
[C---:B------:R-:W-:Y:S01]  /*0df0*/  VIADD R249, R4.reuse, 0x80 ;  /* 0x0000008004f97836 */ /* 0x040fe20000000000 */
[----:B------:R-:W-:Y:S01]  /*0e00*/  BSSY B0, `(.L_x_7340) ;  /* 0x0000222000007945 */ /* 0x000fe20003800000 */
[----:B-1----:R-:W-:-:S04]  /*0e10*/  IMAD.WIDE.U32 R6, R4, 0x20, R202 ;  /* 0x0000002004067825 */ /* 0x002fc800078e00ca */
[----:B------:R-:W-:-:S04]  /*0e20*/  IMAD.WIDE.U32 R244, R249, 0x20, R202 ;  /* 0x00000020f9f47825 */ /* 0x000fc800078e00ca */
[----:B------:R-:W-:Y:S01]  /*0e30*/  IMAD.WIDE.U32 R246, R198, 0x20, R202 ;  /* 0x00000020c6f67825 */ /* 0x000fe200078e00ca */
[----:B---3--:R-:W-:Y:S01]  /*0e40*/  ISETP.GT.AND P3, PT, R200, RZ, PT ;  /* 0x000000ffc800720c */ /* 0x008fe20003f64270 */
[----:B--2---:R0:W-:-:S12]  /*0e50*/  STL [R1+0x10], R197 ;  /* 0x000010c501007387 */ /* 0x0041d80000100800 */
        /* <DEDUP_REMOVED lines=21> */
[----:B------:R-:W-:Y:S01]  /*0fb0*/  CS2R R196, SRZ ;  /* 0x0000000000c47805 */ /* 0x000fe2000001ff00 */
[----:B------:R-:W-:Y:S06]  /*0fc0*/  BRA `(.L_x_7342) ;  /* 0x0000002000147947 */ /* 0x000fec0003800000 */
.L_x_7341:
[----:B------:R-:W1:Y:S01]  /*0fd0*/  LDC.64 R184, c[0x0][0x250] ;  /* 0x00009400ffb87b82 */ /* 0x000e620000000a00 */
[----:B------:R-:W-:Y:S07]  /*0fe0*/  STL [R1+0x218], R71 ;  /* 0x0002184701007387 */ /* 0x000fee0000100800 */
[----:B------:R-:W2:Y:S01]  /*0ff0*/  LDC.64 R214, c[0x0][0x238] ;  /* 0x00008e00ffd67b82 */ /* 0x000ea20000000a00 */
[----:B------:R-:W-:Y:S01]  /*1000*/  VIADD R0, R200, 0xffffffff ;  /* 0xffffffffc8007836 */ /* 0x000fe20000000000 */
[----:B------:R-:W-:Y:S01]  /*1010*/  IADD3 R250, R4, 0x180, RZ ;  /* 0x0000018004fa7810 */ /* 0x000fe20007ffe0ff */
[----:B------:R3:W-:Y:S04]  /*1020*/  STL [R1+0x214], R70 ;  /* 0x0002144601007387 */ /* 0x0007e80000100800 */
[----:B------:R-:W-:Y:S01]  /*1030*/  STL [R1+0x210], R69 ;  /* 0x0002104501007387 */ /* 0x000fe20000100800 */
[----:B------:R-:W4:Y:S03]  /*1040*/  LDC R211, c[0x0][0x218] ;  /* 0x00008600ffd37b82 */ /* 0x000f260000000800 */
[----:B------:R-:W-:Y:S04]  /*1050*/  STL [R1+0x20c], R68 ;  /* 0x00020c4401007387 */ /* 0x000fe80000100800 */
[----:B------:R-:W-:Y:S01]  /*1060*/  STL [R1+0x208], R67 ;  /* 0x0002084301007387 */ /* 0x000fe20000100800 */
[----:B------:R-:W0:Y:S01]  /*1070*/  LDC.64 R238, c[0x0][0x2b8] ;  /* 0x0000ae00ffee7b82 */ /* 0x000e220000000a00 */
[----:B-1----:R-:W-:-:S02]  /*1080*/  IMAD.WIDE R184, R248, 0x4, R184 ;  /* 0x00000004f8b87825 */ /* 0x002fc400078e02b8 */
[----:B------:R-:W-:Y:S04]  /*1090*/  STL [R1+0x204], R66 ;  /* 0x0002044201007387 */ /* 0x000fe80000100800 */
[----:B------:R-:W4:Y:S01]  /*10a0*/  LDG.E R251, desc[UR4][R184.64] ;  /* 0x00000004b8fb7981 */ /* 0x000f22000c1e1900 */
[----:B--2---:R-:W-:Y:S01]  /*10b0*/  IMAD.WIDE.U32 R2, R4, 0x20, R214 ;  /* 0x0000002004027825 */ /* 0x004fe200078e00d6 */
[----:B---3--:R-:W1:Y:S02]  /*10c0*/  LDC.64 R70, c[0x0][0x2c8] ;  /* 0x0000b200ff467b82 */ /* 0x008e640000000a00 */
[----:B------:R-:W-:Y:S04]  /*10d0*/  STL [R1+0x200], R65 ;  /* 0x0002004101007387 */ /* 0x000fe80000100800 */
[----:B------:R-:W2:Y:S01]  /*10e0*/  LDG.E.128 R188, desc[UR4][R2.64+0x10] ;  /* 0x0000100402bc7981 */ /* 0x000ea2000c1e1d00 */
[----:B----4-:R-:W-:-:S03]  /*10f0*/  IMAD R216, R0, R211, RZ ;  /* 0x000000d300d87224 */ /* 0x010fc600078e02ff */
[----:B------:R3:W4:Y:S02]  /*1100*/  LDG.E.128 R184, desc[UR4][R2.64] ;  /* 0x0000000402b87981 */ /* 0x000724000c1e1d00 */
[----:B------:R-:W-:Y:S01]  /*1110*/  SHF.R.S32.HI R217, RZ, 0x1f, R216 ;  /* 0x0000001fffd97819 */ /* 0x000fe200000114d8 */
[----:B------:R-:W-:Y:S01]  /*1120*/  VIADD R0, R4, 0x200 ;  /* 0x0000020004007836 */ /* 0x000fe20000000000 */
[----:B------:R-:W-:Y:S02]  /*1130*/  STL [R1+0x1fc], R64 ;  /* 0x0001fc4001007387 */ /* 0x000fe40000100800 */
[----:B------:R-:W-:Y:S01]  /*1140*/  LEA.HI R220, R217, R216, RZ, 0x3 ;  /* 0x000000d8d9dc7211 */ /* 0x000fe200078f18ff */
[--C-:B0-----:R-:W-:Y:S01]  /*1150*/  IMAD.WIDE.U32 R196, R249, 0x20, R214.reuse ;  /* 0x00000020f9c47825 */ /* 0x101fe200078e00d6 */
[----:B------:R-:W-:Y:S03]  /*1160*/  STL [R1+0x1f8], R63 ;  /* 0x0001f83f01007387 */ /* 0x000fe60000100800 */
[----:B---3--:R-:W-:Y:S01]  /*1170*/  IMAD.WIDE.U32 R2, R198, 0x20, R214 ;  /* 0x00000020c6027825 */ /* 0x008fe200078e00d6 */
[----:B------:R-:W-:Y:S01]  /*1180*/  LEA.HI.SX32 R236, R220, R241, 0x1d ;  /* 0x000000f1dcec7211 */ /* 0x000fe200078feaff */
[----:B------:R-:W3:Y:S04]  /*1190*/  LDG.E.128 R192, desc[UR4][R196.64] ;  /* 0x00000004c4c07981 */ /* 0x000ee8000c1e1d00 */
[----:B------:R-:W3:Y:S04]  /*11a0*/  LDG.E.128 R200, desc[UR4][R2.64] ;  /* 0x0000000402c87981 */ /* 0x000ee8000c1e1d00 */
[----:B------:R0:W3:Y:S01]  /*11b0*/  LDG.E.128 R204, desc[UR4][R2.64+0x10] ;  /* 0x0000100402cc7981 */ /* 0x0000e2000c1e1d00 */
[C---:B------:R-:W-:Y:S01]  /*11c0*/  IADD3 R228, R236.reuse, 0x80, RZ ;  /* 0x00000080ece47810 */ /* 0x040fe20007ffe0ff */
[----:B------:R-:W-:-:S02]  /*11d0*/  VIADD R232, R236, 0x100 ;  /* 0x00000100ece87836 */ /* 0x000fc40000000000 */
[--C-:B------:R-:W-:Y:S01]  /*11e0*/  IMAD.WIDE.U32 R212, R250, 0x20, R214.reuse ;  /* 0x00000020fad47825 */ /* 0x100fe200078e00d6 */
[----:B------:R-:W3:Y:S04]  /*11f0*/  LDG.E.128 R196, desc[UR4][R196.64+0x10] ;  /* 0x00001004c4c47981 */ /* 0x000ee8000c1e1d00 */
[----:B------:R-:W3:Y:S01]  /*1200*/  LDG.E.128 R208, desc[UR4][R212.64] ;  /* 0x00000004d4d07981 */ /* 0x000ee2000c1e1d00 */
[----:B0-----:R-:W-:-:S03]  /*1210*/  IMAD.WIDE.U32 R2, R0, 0x20, R214 ;  /* 0x0000002000027825 */ /* 0x001fc600078e00d6 */
[----:B------:R-:W-:Y:S04]  /*1220*/  STL [R1+0x1f4], R62 ;  /* 0x0001f43e01007387 */ /* 0x000fe80000100800 */
[----:B------:R-:W3:Y:S04]  /*1230*/  LDG.E.128 R216, desc[UR4][R2.64] ;  /* 0x0000000402d87981 */ /* 0x000ee8000c1e1d00 */
[----:B------:R0:W3:Y:S04]  /*1240*/  LDG.E.128 R220, desc[UR4][R2.64+0x10] ;  /* 0x0000100402dc7981 */ /* 0x0000e8000c1e1d00 */
[----:B------:R-:W3:Y:S01]  /*1250*/  LDG.E.128 R212, desc[UR4][R212.64+0x10] ;  /* 0x00001004d4d47981 */ /* 0x000ee2000c1e1d00 */
[----:B------:R-:W-:-:S03]  /*1260*/  IADD3 R237, R236, 0x180, RZ ;  /* 0x00000180eced7810 */ /* 0x000fc60007ffe0ff */
[----:B------:R-:W-:Y:S01]  /*1270*/  STL [R1+0x1f0], R61 ;  /* 0x0001f03d01007387 */ /* 0x000fe20000100800 */
[----:B0-----:R-:W-:-:S03]  /*1280*/  IMAD.WIDE.U32 R2, R236, 0x10, R238 ;  /* 0x00000010ec027825 */ /* 0x001fc600078e00ee */
[----:B------:R-:W-:Y:S04]  /*1290*/  STL [R1+0x1ec], R60 ;  /* 0x0001ec3c01007387 */ /* 0x000fe80000100800 */
[----:B------:R0:W3:Y:S04]  /*12a0*/  LDG.E.128 R224, desc[UR4][R2.64] ;  /* 0x0000000402e07981 */ /* 0x0000e8000c1e1d00 */
[----:B------:R-:W-:Y:S04]  /*12b0*/  STL [R1+0x1e8], R59 ;  /* 0x0001e83b01007387 */ /* 0x000fe80000100800 */
        /* <DEDUP_REMOVED lines=11> */
[----:B0-----:R-:W-:-:S03]  /*1370*/  VIADD R2, R236, 0x200 ;  /* 0x00000200ec027836 */ /* 0x001fc60000000000 */
[----:B------:R-:W-:Y:S01]  /*1380*/  STL [R1+0x1c8], R51 ;  /* 0x0001c83301007387 */ /* 0x000fe20000100800 */
[----:B------:R-:W-:-:S03]  /*1390*/  IMAD.WIDE.U32 R2, R2, 0x10, R238 ;  /* 0x0000001002027825 */ /* 0x000fc600078e00ee */
[----:B------:R0:W-:Y:S04]  /*13a0*/  STL [R1+0x1c4], R50 ;  /* 0x0001c43201007387 */ /* 0x0001e80000100800 */
[----:B------:R1:W3:Y:S01]  /*13b0*/  LDG.E.128 R240, desc[UR4][R2.64] ;  /* 0x0000000402f07981 */ /* 0x0002e2000c1e1d00 */
[----:B------:R-:W-:-:S03]  /*13c0*/  IMAD.WIDE.U32 R236, R237, 0x10, R238 ;  /* 0x00000010edec7825 */ /* 0x000fc600078e00ee */
[----:B------:R-:W-:Y:S01]  /*13d0*/  STL [R1+0x1c0], R49 ;  /* 0x0001c03101007387 */ /* 0x000fe20000100800 */
[----:B0-----:R-:W0:Y:S03]  /*13e0*/  LDC.U8 R50, c[0x0][0x2a0] ;  /* 0x0000a800ff327b82 */ /* 0x001e260000000000 */
[----:B------:R-:W3:Y:S01]  /*13f0*/  LDG.E.128 R236, desc[UR4][R236.64] ;  /* 0x00000004ecec7981 */ /* 0x000ee2000c1e1d00 */
[----:B-1----:R-:W-:Y:S01]  /*1400*/  MOV R3, UR16 ;  /* 0x0000001000037c02 */ /* 0x002fe20008000f00 */
[----:B------:R-:W-:Y:S02]  /*1410*/  IMAD.U32 R2, RZ, RZ, UR17 ;  /* 0x00000011ff027e24 */ /* 0x000fe4000f8e00ff */
[----:B------:R1:W-:Y:S01]  /*1420*/  STL [R1+0x1b8], R48 ;  /* 0x0001b83001007387 */ /* 0x0003e20000100800 */
[----:B------:R-:W-:-:S04]  /*1430*/  ISETP.NE.U32.AND P0, PT, R3, RZ, PT ;  /* 0x000000ff0300720c */ /* 0x000fc80003f05070 */
[----:B------:R-:W-:Y:S02]  /*1440*/  ISETP.NE.AND.EX P0, PT, R2, RZ, PT, P0 ;  /* 0x000000ff0200720c */ /* 0x000fe40003f05300 */
[----:B0-----:R-:W-:-:S11]  /*1450*/  ISETP.NE.AND P1, PT, R50, RZ, PT ;  /* 0x000000ff3200720c */ /* 0x001fd60003f25270 */
[----:B------:R-:W5:Y:S04]  /*1460*/  @P0 LDG.E.128 R44, desc[UR4][R6.64] ;  /* 0x00000004062c0981 */ /* 0x000f68000c1e1d00 */
[----:B------:R0:W5:Y:S04]  /*1470*/  @P0 LDG.E.128 R40, desc[UR4][R6.64+0x10] ;  /* 0x0000100406280981 */ /* 0x000168000c1e1d00 */
[----:B------:R-:W5:Y:S04]  /*1480*/  @P0 LDG.E.128 R36, desc[UR4][R244.64] ;  /* 0x00000004f4240981 */ /* 0x000f68000c1e1d00 */
[----:B------:R1:W5:Y:S01]  /*1490*/  @P0 LDG.E.128 R32, desc[UR4][R244.64+0x10] ;  /* 0x00001004f4200981 */ /* 0x000362000c1e1d00 */
[----:B0-----:R-:W-:-:S03]  /*14a0*/  @P0 IMAD.WIDE.U32 R6, R250, 0x20, R70 ;  /* 0x00000020fa060825 */ /* 0x001fc600078e0046 */
[----:B------:R-:W5:Y:S04]  /*14b0*/  @P0 LDG.E.128 R28, desc[UR4][R246.64] ;  /* 0x00000004f61c0981 */ /* 0x000f68000c1e1d00 */
[----:B------:R-:W5:Y:S01]  /*14c0*/  @P0 LDG.E.128 R20, desc[UR4][R6.64] ;  /* 0x0000000406140981 */ /* 0x000f62000c1e1d00 */
[----:B-1----:R-:W-:-:S03]  /*14d0*/  @P0 IMAD.WIDE.U32 R244, R0, 0x20, R70 ;  /* 0x0000002000f40825 */ /* 0x002fc600078e0046 */
[----:B------:R0:W5:Y:S04]  /*14e0*/  @P0 LDG.E.128 R16, desc[UR4][R6.64+0x10] ;  /* 0x0000100406100981 */ /* 0x000168000c1e1d00 */
[----:B------:R1:W5:Y:S04]  /*14f0*/  @P0 LDG.E.128 R24, desc[UR4][R246.64+0x10] ;  /* 0x00001004f6180981 */ /* 0x000368000c1e1d00 */
[----:B------:R-:W5:Y:S04]  /*1500*/  @P0 LDG.E.128 R12, desc[UR4][R244.64] ;  /* 0x00000004f40c0981 */ /* 0x000f68000c1e1d00 */
[----:B------:R1:W5:Y:S01]  /*1510*/  @P0 LDG.E.128 R8, desc[UR4][R244.64+0x10] ;  /* 0x00001004f4080981 */ /* 0x000362000c1e1d00 */
[----:B------:R-:W-:-:S05]  /*1520*/  FSEL R251, R251, RZ, !P1 ;  /* 0x000000fffbfb7208 */ /* 0x000fca0004800000 */
[C---:B--2---:R-:W-:Y:S01]  /*1530*/  FADD.FTZ R64, -R251.reuse, R188 ;  /* 0x000000bcfb407221 */ /* 0x044fe20000010100 */
[C---:B----4-:R-:W-:Y:S01]  /*1540*/  FADD.FTZ R70, -R251.reuse, R185 ;  /* 0x000000b9fb467221 */ /* 0x050fe20000010100 */
[C---:B------:R-:W-:Y:S01]  /*1550*/  FADD.FTZ R68, -R251.reuse, R186 ;  /* 0x000000bafb447221 */ /* 0x040fe20000010100 */
[C---:B------:R-:W-:Y:S01]  /*1560*/  FADD.FTZ R66, -R251.reuse, R187 ;  /* 0x000000bbfb427221 */ /* 0x040fe20000010100 */
[----:B------:R-:W-:Y:S01]  /*1570*/  FADD.FTZ R63, -R251, R189 ;  /* 0x000000bdfb3f7221 */ /* 0x000fe20000010100 */
[----:B-----5:R-:W-:Y:S01]  /*1580*/  FMUL.FTZ R70, R5, R70 ;  /* 0x0000004605467220 */ /* 0x020fe20000410000 */
[----:B------:R-:W-:Y:S01]  /*1590*/  FADD.FTZ R62, -R251, R190 ;  /* 0x000000befb3e7221 */ /* 0x000fe20000010100 */
[----:B------:R-:W-:Y:S01]  /*15a0*/  FMUL.FTZ R68, R5, R68 ;  /* 0x0000004405447220 */ /* 0x000fe20000410000 */
[----:B------:R-:W-:Y:S01]  /*15b0*/  FADD.FTZ R61, -R251, R191 ;  /* 0x000000bffb3d7221 */ /* 0x000fe20000010100 */
[----:B------:R-:W-:Y:S01]  /*15c0*/  FMUL.FTZ R66, R5, R66 ;  /* 0x0000004205427220 */ /* 0x000fe20000410000 */
[C---:B---3--:R-:W-:Y:S01]  /*15d0*/  FADD.FTZ R193, -R251.reuse, R193 ;  /* 0x000000c1fbc17221 */ /* 0x048fe20000010100 */
[----:B------:R-:W-:Y:S01]  /*15e0*/  FADD.FTZ R60, -R251, R192 ;  /* 0x000000c0fb3c7221 */ /* 0x000fe20000010100 */
[C---:B------:R-:W-:Y:S01]  /*15f0*/  FMUL.FTZ R64, R5.reuse, R64 ;  /* 0x0000004005407220 */ /* 0x040fe20000410000 */
[----:B------:R-:W-:Y:S01]  /*1600*/  FMUL.FTZ R63, R5, R63 ;  /* 0x0000003f053f7220 */ /* 0x000fe20000410000 */
[----:B------:R-:W-:Y:S01]  /*1610*/  FADD.FTZ R59, -R251, R194 ;  /* 0x000000c2fb3b7221 */ /* 0x000fe20000010100 */
[----:B------:R-:W-:Y:S01]  /*1620*/  STL [R1+0x70], R70 ;  /* 0x0000704601007387 */ /* 0x000fe20000100800 */
[----:B------:R-:W-:Y:S01]  /*1630*/  FMUL.FTZ R62, R5, R62 ;  /* 0x0000003e053e7220 */ /* 0x000fe20000410000 */
[----:B------:R-:W-:Y:S01]  /*1640*/  FADD.FTZ R71, -R251, R195 ;  /* 0x000000c3fb477221 */ /* 0x000fe20000010100 */
[----:B------:R-:W-:Y:S01]  /*1650*/  FMUL.FTZ R61, R5, R61 ;  /* 0x0000003d053d7220 */ /* 0x000fe20000410000 */
[----:B------:R-:W-:Y:S01]  /*1660*/  STL [R1+0x6c], R68 ;  /* 0x00006c4401007387 */ /* 0x000fe20000100800 */
[----:B------:R-:W-:Y:S01]  /*1670*/  FADD.FTZ R0, -R251, R184 ;  /* 0x000000b8fb007221 */ /* 0x000fe20000010100 */
[----:B------:R-:W-:Y:S01]  /*1680*/  FMUL.FTZ R60, R5, R60 ;  /* 0x0000003c053c7220 */ /* 0x000fe20000410000 */
        /* <DEDUP_REMOVED lines=9> */
[----:B------:R-:W-:Y:S01]  /*1720*/  MOV R216, R193 ;  /* 0x000000c100d87202 */ /* 0x000fe20000000f00 */
        /* <DEDUP_REMOVED lines=30> */
[C---:B------:R-:W-:Y:S01]  /*1910*/  FMUL.FTZ R53, R5.reuse, R53 ;  /* 0x0000003505357220 */ /* 0x040fe20000410000 */
[C---:B------:R-:W-:Y:S01]  /*1920*/  FMUL.FTZ R52, R5.reuse, R52 ;  /* 0x0000003405347220 */ /* 0x040fe20000410000 */
[----:B------:R-:W-:Y:S01]  /*1930*/  FMUL.FTZ R51, R5, R51 ;  /* 0x0000003305337220 */ /* 0x000fe20000410000 */
[----:B------:R-:W-:Y:S01]  /*1940*/  PRMT R219, R225, 0x7632, R219 ;  /* 0x00007632e1db7816 */ /* 0x000fe200000000db */
[----:B------:R-:W-:Y:S01]  /*1950*/  FMUL.FTZ R50, R5, R50 ;  /* 0x0000003205327220 */ /* 0x000fe20000410000 */
[----:B------:R-:W-:Y:S02]  /*1960*/  SHF.L.U32 R205, R225, 0x10, RZ ;  /* 0x00000010e1cd7819 */ /* 0x000fe400000006ff */
[C---:B------:R-:W-:Y:S02]  /*1970*/  PRMT R225, R229.reuse, 0x7632, R225 ;  /* 0x00007632e5e17816 */ /* 0x040fe400000000e1 */
[----:B0-----:R-:W-:Y:S01]  /*1980*/  SHF.L.U32 R7, R229, 0x10, RZ ;  /* 0x00000010e5077819 */ /* 0x001fe200000006ff */
[----:B------:R-:W-:Y:S01]  /*1990*/  IMAD.U32 R6, R228, 0x10000, RZ ;  /* 0x00010000e4067824 */ /* 0x000fe200078e00ff */
[C---:B------:R-:W-:Y:S01]  /*19a0*/  PRMT R215, R227.reuse, 0x7632, R215 ;  /* 0x00007632e3d77816 */ /* 0x040fe200000000d7 */
[----:B------:R-:W-:Y:S01]  /*19b0*/  IMAD.U32 R196, R230, 0x10000, RZ ;  /* 0x00010000e6c47824 */ /* 0x000fe200078e00ff */
[----:B------:R-:W-:Y:S01]  /*19c0*/  SHF.L.U32 R207, R227, 0x10, RZ ;  /* 0x00000010e3cf7819 */ /* 0x000fe200000006ff */
[----:B------:R-:W-:Y:S01]  /*19d0*/  IMAD.U32 R198, R232, 0x10000, RZ ;  /* 0x00010000e8c67824 */ /* 0x000fe200078e00ff */
[----:B------:R-:W-:-:S02]  /*19e0*/  PRMT R229, R231, 0x7632, R229 ;  /* 0x00007632e7e57816 */ /* 0x000fc400000000e5 */
[----:B------:R-:W-:Y:S02]  /*19f0*/  SHF.L.U32 R197, R231, 0x10, RZ ;  /* 0x00000010e7c57819 */ /* 0x000fe400000006ff */
[C---:B------:R-:W-:Y:S02]  /*1a00*/  PRMT R55, R241.reuse, 0x7632, R55 ;  /* 0x00007632f1377816 */ /* 0x040fe40000000037 */
[----:B------:R-:W-:Y:S02]  /*1a10*/  SHF.L.U32 R214, R241, 0x10, RZ ;  /* 0x00000010f1d67819 */ /* 0x000fe400000006ff */
[C---:B------:R-:W-:Y:S02]  /*1a20*/  PRMT R48, R243.reuse, 0x7632, R48 ;  /* 0x00007632f3307816 */ /* 0x040fe40000000030 */
[----:B------:R-:W-:Y:S01]  /*1a30*/  SHF.L.U32 R241, R243, 0x10, RZ ;  /* 0x00000010f3f17819 */ /* 0x000fe200000006ff */
[----:B------:R-:W-:Y:S01]  /*1a40*/  FMUL.FTZ R243, R5, R216 ;  /* 0x000000d805f37220 */ /* 0x000fe20000410000 */
[C---:B------:R-:W-:Y:S01]  /*1a50*/  PRMT R251, R240.reuse, 0x7632, R251 ;  /* 0x00007632f0fb7816 */ /* 0x040fe200000000fb */
[----:B------:R-:W-:-:S02]  /*1a60*/  IMAD.U32 R213, R240, 0x10000, RZ ;  /* 0x00010000f0d57824 */ /* 0x000fc400078e00ff */
[----:B------:R-:W-:Y:S01]  /*1a70*/  FMUL.FTZ R240, R5, R71 ;  /* 0x0000004705f07220 */ /* 0x000fe20000410000 */
[----:B------:R-:W-:Y:S04]  /*1a80*/  STL [R1+0x50], R243 ;  /* 0x000050f301007387 */ /* 0x000fe80000100800 */
[----:B------:R-:W-:Y:S04]  /*1a90*/  STL [R1+0x4c], R59 ;  /* 0x00004c3b01007387 */ /* 0x000fe80000100800 */
[----:B------:R-:W-:Y:S04]  /*1aa0*/  STL [R1+0x48], R240 ;  /* 0x000048f001007387 */ /* 0x000fe80000100800 */
[----:B------:R-:W-:Y:S01]  /*1ab0*/  STL [R1+0x44], R58 ;  /* 0x0000443a01007387 */ /* 0x000fe20000100800 */
[----:B-1----:R-:W-:-:S03]  /*1ac0*/  PRMT R246, R237, 0x7632, R246 ;  /* 0x00007632edf67816 */ /* 0x002fc600000000f6 */
[----:B------:R-:W-:Y:S01]  /*1ad0*/  STL [R1+0x40], R57 ;  /* 0x0000403901007387 */ /* 0x000fe20000100800 */
[----:B------:R-:W-:-:S03]  /*1ae0*/  SHF.L.U32 R203, R237, 0x10, RZ ;  /* 0x00000010edcb7819 */ /* 0x000fc600000006ff */
[----:B------:R-:W-:Y:S01]  /*1af0*/  STL [R1+0x3c], R56 ;  /* 0x00003c3801007387 */ /* 0x000fe20000100800 */
[----:B------:R-:W-:Y:S01]  /*1b00*/  PRMT R223, R228, 0x7632, R223 ;  /* 0x00007632e4df7816 */ /* 0x000fe200000000df */
[----:B------:R-:W-:Y:S02]  /*1b10*/  IMAD.U32 R204, R238, 0x10000, RZ ;  /* 0x00010000eecc7824 */ /* 0x000fe400078e00ff */
[----:B------:R-:W-:Y:S01]  /*1b20*/  STL [R1+0x38], R54 ;  /* 0x0000383601007387 */ /* 0x000fe20000100800 */
[----:B------:R-:W-:Y:S01]  /*1b30*/  PRMT R227, R230, 0x7632, R227 ;  /* 0x00007632e6e37816 */ /* 0x000fe200000000e3 */
[----:B------:R-:W-:Y:S01]  /*1b40*/  IMAD.U32 R200, R234, 0x10000, RZ ;  /* 0x00010000eac87824 */ /* 0x000fe200078e00ff */
[----:B------:R-:W-:Y:S01]  /*1b50*/  PRMT R231, R232, 0x7632, R231 ;  /* 0x00007632e8e77816 */ /* 0x000fe200000000e7 */
[----:B------:R-:W-:Y:S01]  /*1b60*/  STL [R1+0x34], R53 ;  /* 0x0000343501007387 */ /* 0x000fe20000100800 */
[C---:B------:R-:W-:Y:S01]  /*1b70*/  PRMT R244, R233.reuse, 0x7632, R244 ;  /* 0x00007632e9f47816 */ /* 0x040fe200000000f4 */
[----:B------:R-:W-:Y:S01]  /*1b80*/  IMAD.U32 R202, R236, 0x10000, RZ ;  /* 0x00010000ecca7824 */ /* 0x000fe200078e00ff */
[----:B------:R-:W-:Y:S01]  /*1b90*/  SHF.L.U32 R199, R233, 0x10, RZ ;  /* 0x00000010e9c77819 */ /* 0x000fe200000006ff */
[----:B------:R-:W-:Y:S01]  /*1ba0*/  STL [R1+0x30], R52 ;  /* 0x0000303401007387 */ /* 0x000fe20000100800 */
[----:B------:R-:W-:Y:S01]  /*1bb0*/  PRMT R245, R235, 0x7632, R245 ;  /* 0x00007632ebf57816 */ /* 0x000fe200000000f5 */
[----:B------:R-:W-:Y:S01]  /*1bc0*/  FMUL.FTZ R232, R5, R69 ;  /* 0x0000004505e87220 */ /* 0x000fe20000410000 */
[----:B------:R-:W-:Y:S01]  /*1bd0*/  SHF.L.U32 R201, R235, 0x10, RZ ;  /* 0x00000010ebc97819 */ /* 0x000fe200000006ff */
[C---:B------:R-:W-:Y:S01]  /*1be0*/  FMUL.FTZ R230, R5.reuse, R67 ;  /* 0x0000004305e67220 */ /* 0x040fe20000410000 */
[----:B------:R-:W-:Y:S01]  /*1bf0*/  PRMT R237, R238, 0x7632, R237 ;  /* 0x00007632eeed7816 */ /* 0x000fe200000000ed */
[----:B------:R-:W-:Y:S01]  /*1c00*/  IMAD.U32 R238, R242, 0x10000, RZ ;  /* 0x00010000f2ee7824 */ /* 0x000fe200078e00ff */
[----:B------:R-:W-:Y:S01]  /*1c10*/  PRMT R233, R234, 0x7632, R233 ;  /* 0x00007632eae97816 */ /* 0x000fe200000000e9 */
[----:B------:R-:W-:Y:S01]  /*1c20*/  STL [R1+0x2c], R51 ;  /* 0x00002c3301007387 */ /* 0x000fe20000100800 */
[----:B------:R-:W-:Y:S01]  /*1c30*/  PRMT R235, R236, 0x7632, R235 ;  /* 0x00007632eceb7816 */ /* 0x000fe200000000eb */
[----:B------:R-:W-:Y:S01]  /*1c40*/  FMUL.FTZ R228, R5, R65 ;  /* 0x0000004105e47220 */ /* 0x000fe20000410000 */
[C---:B------:R-:W-:Y:S01]  /*1c50*/  PRMT R247, R239.reuse, 0x7632, R247 ;  /* 0x00007632eff77816 */ /* 0x040fe200000000f7 */
[----:B------:R-:W2:Y:S01]  /*1c60*/  LDL R69, [R1+0x1b0] ;  /* 0x0001b00001457983 */ /* 0x000ea20000100800 */
[----:B------:R-:W-:-:S02]  /*1c70*/  SHF.L.U32 R212, R239, 0x10, RZ ;  /* 0x00000010efd47819 */ /* 0x000fc400000006ff */
[----:B------:R-:W-:Y:S01]  /*1c80*/  PRMT R49, R242, 0x7632, R49 ;  /* 0x00007632f2317816 */ /* 0x000fe20000000031 */
[----:B------:R-:W3:Y:S01]  /*1c90*/  LDL R65, [R1+0x198] ;  /* 0x0001980001417983 */ /* 0x000ee20000100800 */
[----:B------:R-:W-:-:S03]  /*1ca0*/  FMUL.FTZ R222, R5, R209 ;  /* 0x000000d105de7220 */ /* 0x000fc60000410000 */
[----:B------:R-:W4:Y:S04]  /*1cb0*/  LDL R71, [R1+0x1ac] ;  /* 0x0001ac0001477983 */ /* 0x000f280000100800 */
[----:B------:R-:W4:Y:S04]  /*1cc0*/  LDL R67, [R1+0x1b4] ;  /* 0x0001b40001437983 */ /* 0x000f280000100800 */
[----:B------:R-:W4:Y:S04]  /*1cd0*/  LDL R242, [R1+0x188] ;  /* 0x0001880001f27983 */ /* 0x000f280000100800 */
[----:B------:R-:W4:Y:S04]  /*1ce0*/  LDL R239, [R1+0x190] ;  /* 0x0001900001ef7983 */ /* 0x000f280000100800 */
[----:B------:R-:W4:Y:S04]  /*1cf0*/  LDL R236, [R1+0x178] ;  /* 0x0001780001ec7983 */ /* 0x000f280000100800 */
[----:B------:R-:W4:Y:S01]  /*1d00*/  LDL R234, [R1+0x180] ;  /* 0x0001800001ea7983 */ /* 0x000f220000100800 */
[----:B------:R-:W-:-:S03]  /*1d10*/  FMUL.FTZ R220, R5, R210 ;  /* 0x000000d205dc7220 */ /* 0x000fc60000410000 */
[----:B------:R-:W-:Y:S04]  /*1d20*/  STL [R1+0x28], R50 ;  /* 0x0000283201007387 */ /* 0x000fe80000100800 */
[----:B------:R-:W4:Y:S01]  /*1d30*/  LDL R209, [R1+0x1a8] ;  /* 0x0001a80001d17983 */ /* 0x000f220000100800 */
[C---:B------:R-:W-:Y:S01]  /*1d40*/  PRMT R221, R224.reuse, 0x7632, R221 ;  /* 0x00007632e0dd7816 */ /* 0x040fe200000000dd */
[----:B------:R-:W-:Y:S02]  /*1d50*/  IMAD.U32 R195, R224, 0x10000, RZ ;  /* 0x00010000e0c37824 */ /* 0x000fe400078e00ff */
[----:B------:R-:W4:Y:S01]  /*1d60*/  LDL R210, [R1+0x1a0] ;  /* 0x0001a00001d27983 */ /* 0x000f220000100800 */
[C---:B------:R-:W-:Y:S01]  /*1d70*/  PRMT R217, R226.reuse, 0x7632, R217 ;  /* 0x00007632e2d97816 */ /* 0x040fe200000000d9 */
[----:B------:R-:W-:-:S02]  /*1d80*/  IMAD.U32 R206, R226, 0x10000, RZ ;  /* 0x00010000e2ce7824 */ /* 0x000fc400078e00ff */
[C---:B------:R-:W-:Y:S01]  /*1d90*/  FMUL.FTZ R224, R5.reuse, R250 ;  /* 0x000000fa05e07220 */ /* 0x040fe20000410000 */
[C---:B------:R-:W-:Y:S01]  /*1da0*/  FMUL.FTZ R226, R5.reuse, R252 ;  /* 0x000000fc05e27220 */ /* 0x040fe20000410000 */
[----:B------:R-:W4:Y:S04]  /*1db0*/  LDL R250, [R1+0x19c] ;  /* 0x00019c0001fa7983 */ /* 0x000f280000100800 */
[----:B------:R-:W4:Y:S01]  /*1dc0*/  LDL R252, [R1+0x1a4] ;  /* 0x0001a40001fc7983 */ /* 0x000f220000100800 */
[C---:B------:R-:W-:Y:S01]  /*1dd0*/  FMUL.FTZ R0, R5.reuse, R0 ;  /* 0x0000000005007220 */ /* 0x040fe20000410000 */
[----:B------:R-:W-:Y:S01]  /*1de0*/  FMUL.FTZ R216, R5, R208 ;  /* 0x000000d005d87220 */ /* 0x000fe20000410000 */
[----:B------:R-:W-:Y:S01]  /*1df0*/  FADD.FTZ R160, R160, R195 ;  /* 0x000000c3a0a07221 */ /* 0x000fe20000010000 */
[----:B------:R-:W-:-:S02]  /*1e00*/  IMAD.U32 R208, R221, 0x10000, RZ ;  /* 0x00010000ddd07824 */ /* 0x000fc400078e00ff */
[----:B------:R-:W-:Y:S01]  /*1e10*/  FFMA.FTZ R120, R0, R195, R120 ;  /* 0x000000c300787223 */ /* 0x000fe20000010078 */
[-C--:B------:R-:W-:Y:S01]  /*1e20*/  FFMA.FTZ R122, R68, R205.reuse, R122 ;  /* 0x000000cd447a7223 */ /* 0x080fe2000001007a */
[----:B------:R-:W-:Y:S01]  /*1e30*/  FADD.FTZ R162, R162, R205 ;  /* 0x000000cda2a27221 */ /* 0x000fe20000010000 */
[----:B------:R-:W-:Y:S01]  /*1e40*/  FADD.FTZ R156, R156, R206 ;  /* 0x000000ce9c9c7221 */ /* 0x000fe20000010000 */
[----:B------:R-:W-:Y:S01]  /*1e50*/  FFMA.FTZ R116, R64, R206, R116 ;  /* 0x000000ce40747223 */ /* 0x000fe20000010074 */
[----:B------:R-:W-:Y:S01]  /*1e60*/  FFMA.FTZ R121, R70, R208, R121 ;  /* 0x000000d046797223 */ /* 0x000fe20000010079 */
[----:B------:R-:W-:Y:S01]  /*1e70*/  FADD.FTZ R161, R161, R208 ;  /* 0x000000d0a1a17221 */ /* 0x000fe20000010000 */
[----:B--2---:R-:W-:Y:S01]  /*1e80*/  FMUL.FTZ R69, R69, R205 ;  /* 0x000000cd45457220 */ /* 0x004fe20000410000 */
[----:B------:R-:W-:Y:S02]  /*1e90*/  IMAD.U32 R205, R217, 0x10000, RZ ;  /* 0x00010000d9cd7824 */ /* 0x000fe400078e00ff */
[----:B---3--:R-:W-:Y:S01]  /*1ea0*/  FMUL.FTZ R65, R65, R206 ;  /* 0x000000ce41417220 */ /* 0x008fe20000410000 */
[----:B------:R-:W-:Y:S01]  /*1eb0*/  SHF.L.U32 R206, R215, 0x10, RZ ;  /* 0x00000010d7ce7819 */ /* 0x000fe200000006ff */
[----:B------:R-:W-:Y:S01]  /*1ec0*/  STL [R1+0x20], R69 ;  /* 0x0000204501007387 */ /* 0x000fe20000100800 */
[----:B----4-:R-:W-:-:S03]  /*1ed0*/  FMUL.FTZ R71, R71, R208 ;  /* 0x000000d047477220 */ /* 0x010fc60000410000 */
[----:B------:R-:W-:Y:S01]  /*1ee0*/  STL [R1+0x18], R65 ;  /* 0x0000184101007387 */ /* 0x000fe20000100800 */
[----:B------:R-:W-:Y:S01]  /*1ef0*/  FADD.FTZ R157, R157, R205 ;  /* 0x000000cd9d9d7221 */ /* 0x000fe20000010000 */
[----:B------:R-:W-:Y:S01]  /*1f00*/  FFMA.FTZ R117, R63, R205, R117 ;  /* 0x000000cd3f757223 */ /* 0x000fe20000010075 */
[----:B------:R-:W-:Y:S01]  /*1f10*/  FMUL.FTZ R195, R209, R195 ;  /* 0x000000c3d1c37220 */ /* 0x000fe20000410000 */
[----:B------:R-:W-:Y:S01]  /*1f20*/  SHF.L.U32 R209, R219, 0x10, RZ ;  /* 0x00000010dbd17819 */ /* 0x000fe200000006ff */
[----:B------:R-:W-:-:S04]  /*1f30*/  FMUL.FTZ R221, R210, R207 ;  /* 0x000000cfd2dd7220 */ /* 0x000fc80000410000 */
[----:B------:R-:W-:Y:S01]  /*1f40*/  FMUL.FTZ R67, R67, R209 ;  /* 0x000000d143437220 */ /* 0x000fe20000410000 */
[----:B------:R-:W-:Y:S01]  /*1f50*/  FMUL.FTZ R217, R250, R205 ;  /* 0x000000cdfad97220 */ /* 0x000fe20000410000 */
[----:B------:R-:W-:Y:S01]  /*1f60*/  STL [R1+0x4], R221 ;  /* 0x000004dd01007387 */ /* 0x000fe20000100800 */
[----:B------:R-:W-:-:S03]  /*1f70*/  FMUL.FTZ R215, R252, R206 ;  /* 0x000000cefcd77220 */ /* 0x000fc60000410000 */
[----:B------:R0:W-:Y:S04]  /*1f80*/  STL [R1+0x24], R71 ;  /* 0x0000244701007387 */ /* 0x0001e80000100800 */
[----:B------:R-:W2:Y:S04]  /*1f90*/  LDL R208, [R1+0x168] ;  /* 0x0001680001d07983 */ /* 0x000ea80000100800 */
[----:B------:R1:W-:Y:S04]  /*1fa0*/  STL [R1+0x1c], R67 ;  /* 0x00001c4301007387 */ /* 0x0003e80000100800 */
[----:B------:R3:W-:Y:S04]  /*1fb0*/  STL [R1+0x8], R217 ;  /* 0x000008d901007387 */ /* 0x0007e80000100800 */
[----:B------:R4:W-:Y:S04]  /*1fc0*/  STL [R1], R215 ;  /* 0x000000d701007387 */ /* 0x0009e80000100800 */
[----:B------:R-:W3:Y:S01]  /*1fd0*/  LDL R205, [R1+0x160] ;  /* 0x0001600001cd7983 */ /* 0x000ee20000100800 */
[----:B------:R-:W-:Y:S01]  /*1fe0*/  FADD.FTZ R159, R159, R206 ;  /* 0x000000ce9f9f7221 */ /* 0x000fe20000010000 */
[----:B------:R-:W-:Y:S01]  /*1ff0*/  FFMA.FTZ R119, R61, R206, R119 ;  /* 0x000000ce3d777223 */ /* 0x000fe20000010077 */
[----:B------:R-:W-:-:S02]  /*2000*/  IMAD.U32 R206, R223, 0x10000, RZ ;  /* 0x00010000dfce7824 */ /* 0x000fc400078e00ff */
[----:B------:R-:W-:Y:S01]  /*2010*/  FMUL.FTZ R252, R242, R6 ;  /* 0x00000006f2fc7220 */ /* 0x000fe20000410000 */
[----:B------:R-:W4:Y:S01]  /*2020*/  LDL R223, [R1+0x148] ;  /* 0x0001480001df7983 */ /* 0x000f220000100800 */
[-C--:B------:R-:W-:Y:S01]  /*2030*/  FFMA.FTZ R114, R59, R7.reuse, R114 ;  /* 0x000000073b727223 */ /* 0x080fe20000010072 */
[----:B------:R-:W-:Y:S01]  /*2040*/  FADD.FTZ R154, R154, R7 ;  /* 0x000000079a9a7221 */ /* 0x000fe20000010000 */
[----:B------:R-:W-:Y:S01]  /*2050*/  FMUL.FTZ R250, R239, R7 ;  /* 0x00000007effa7220 */ /* 0x000fe20000410000 */
[----:B------:R-:W-:Y:S01]  /*2060*/  FADD.FTZ R148, R148, R196 ;  /* 0x000000c494947221 */ /* 0x000fe20000010000 */
[-C--:B------:R-:W-:Y:S01]  /*2070*/  FFMA.FTZ R108, R58, R196.reuse, R108 ;  /* 0x000000c43a6c7223 */ /* 0x080fe2000001006c */
[----:B------:R-:W-:Y:S01]  /*2080*/  FMUL.FTZ R242, R236, R196 ;  /* 0x000000c4ecf27220 */ /* 0x000fe20000410000 */
[----:B------:R-:W-:Y:S01]  /*2090*/  FADD.FTZ R196, RZ, R195 ;  /* 0x000000c3ffc47221 */ /* 0x000fe20000010000 */
[----:B------:R-:W-:Y:S01]  /*20a0*/  FFMA.FTZ R7, R0, R195, RZ ;  /* 0x000000c300077223 */ /* 0x000fe200000100ff */
[----:B------:R-:W-:Y:S01]  /*20b0*/  FMUL.FTZ R218, R5, R211 ;  /* 0x000000d305da7220 */ /* 0x000fe20000410000 */
[----:B------:R-:W2:Y:S01]  /*20c0*/  LDL R219, [R1+0x150] ;  /* 0x0001500001db7983 */ /* 0x000ea20000100800 */
[----:B------:R-:W-:-:S02]  /*20d0*/  IMAD.U32 R211, R227, 0x10000, RZ ;  /* 0x00010000e3d37824 */ /* 0x000fc400078e00ff */
[----:B------:R-:W-:Y:S01]  /*20e0*/  FFMA.FTZ R123, R66, R209, R123 ;  /* 0x000000d1427b7223 */ /* 0x000fe2000001007b */
[----:B------:R-:W-:Y:S01]  /*20f0*/  FADD.FTZ R163, R163, R209 ;  /* 0x000000d1a3a37221 */ /* 0x000fe20000010000 */
[----:B------:R-:W-:Y:S01]  /*2100*/  SHF.L.U32 R210, R225, 0x10, RZ ;  /* 0x00000010e1d27819 */ /* 0x000fe200000006ff */
[----:B------:R-:W2:Y:S01]  /*2110*/  LDL R209, [R1+0x170] ;  /* 0x0001700001d17983 */ /* 0x000ea20000100800 */
[----:B------:R-:W-:Y:S01]  /*2120*/  FADD.FTZ R196, R196, R71 ;  /* 0x00000047c4c47221 */ /* 0x000fe20000010000 */
[----:B------:R-:W-:Y:S02]  /*2130*/  FFMA.FTZ R7, R70, R71, R7 ;  /* 0x0000004746077223 */ /* 0x000fe40000010007 */
[----:B------:R-:W2:Y:S01]  /*2140*/  LDL R225, [R1+0x158] ;  /* 0x0001580001e17983 */ /* 0x000ea20000100800 */
[----:B------:R-:W-:Y:S01]  /*2150*/  FADD.FTZ R138, R138, R201 ;  /* 0x000000c98a8a7221 */ /* 0x000fe20000010000 */
[-C--:B------:R-:W-:Y:S01]  /*2160*/  FFMA.FTZ R102, R228, R201.reuse, R102 ;  /* 0x000000c9e4667223 */ /* 0x080fe20000010066 */
[----:B---3--:R-:W-:-:S02]  /*2170*/  FMUL.FTZ R227, R205, R201 ;  /* 0x000000c9cde37220 */ /* 0x008fc40000410000 */
[----:B------:R-:W3:Y:S04]  /*2180*/  LDL R205, [R1+0x138] ;  /* 0x0001380001cd7983 */ /* 0x000ee80000100800 */
[----:B0-----:R0:W5:Y:S04]  /*2190*/  LDL.LU R71, [R1+0x218] ;  /* 0x0002180001477983 */ /* 0x0011680000300800 */
[----:B------:R0:W5:Y:S04]  /*21a0*/  LDL.LU R70, [R1+0x214] ;  /* 0x0002140001467983 */ /* 0x0001680000300800 */
[----:B------:R-:W3:Y:S01]  /*21b0*/  LDL R201, [R1+0x140] ;  /* 0x0001400001c97983 */ /* 0x000ee20000100800 */
[----:B------:R-:W-:Y:S01]  /*21c0*/  FADD.FTZ R196, R196, R69 ;  /* 0x00000045c4c47221 */ /* 0x000fe20000010000 */
[----:B------:R-:W-:-:S02]  /*21d0*/  FFMA.FTZ R7, R68, R69, R7 ;  /* 0x0000004544077223 */ /* 0x000fc40000010007 */
[----:B------:R0:W5:Y:S01]  /*21e0*/  LDL.LU R69, [R1+0x210] ;  /* 0x0002100001457983 */ /* 0x0001620000300800 */
[----:B------:R-:W-:Y:S01]  /*21f0*/  FADD.FTZ R196, R196, R67 ;  /* 0x00000043c4c47221 */ /* 0x000fe20000010000 */
[----:B------:R-:W-:Y:S01]  /*2200*/  FFMA.FTZ R7, R66, R67, R7 ;  /* 0x0000004342077223 */ /* 0x000fe20000010007 */
[-C--:B------:R-:W-:Y:S01]  /*2210*/  FFMA.FTZ R96, R224, R202.reuse, R96 ;  /* 0x000000cae0607223 */ /* 0x080fe20000010060 */
[----:B------:R0:W5:Y:S01]  /*2220*/  LDL.LU R68, [R1+0x20c] ;  /* 0x00020c0001447983 */ /* 0x0001620000300800 */
[----:B------:R-:W-:Y:S01]  /*2230*/  FADD.FTZ R128, R128, R202 ;  /* 0x000000ca80807221 */ /* 0x000fe20000010000 */
[----:B----4-:R-:W-:Y:S01]  /*2240*/  FMUL.FTZ R223, R223, R202 ;  /* 0x000000cadfdf7220 */ /* 0x010fe20000410000 */
[----:B------:R-:W-:Y:S01]  /*2250*/  FADD.FTZ R202, R196, R65 ;  /* 0x00000041c4ca7221 */ /* 0x000fe20000010000 */
[----:B-1----:R0:W5:Y:S01]  /*2260*/  LDL.LU R67, [R1+0x208] ;  /* 0x0002080001437983 */ /* 0x0021620000300800 */
[----:B------:R-:W-:Y:S01]  /*2270*/  FFMA.FTZ R7, R64, R65, R7 ;  /* 0x0000004140077223 */ /* 0x000fe20000010007 */
[----:B------:R-:W-:-:S02]  /*2280*/  FFMA.FTZ R98, R220, R203, R98 ;  /* 0x000000cbdc627223 */ /* 0x000fc40000010062 */
[----:B------:R0:W5:Y:S01]  /*2290*/  LDL.LU R66, [R1+0x204] ;  /* 0x0002040001427983 */ /* 0x0001620000300800 */
[----:B------:R-:W-:Y:S01]  /*22a0*/  FADD.FTZ R130, R130, R203 ;  /* 0x000000cb82827221 */ /* 0x000fe20000010000 */
[----:B--2---:R-:W-:Y:S02]  /*22b0*/  FMUL.FTZ R219, R219, R203 ;  /* 0x000000cbdbdb7220 */ /* 0x004fe40000410000 */
[----:B------:R0:W5:Y:S01]  /*22c0*/  LDL.LU R65, [R1+0x200] ;  /* 0x0002000001417983 */ /* 0x0001620000300800 */
[----:B------:R-:W-:-:S03]  /*22d0*/  FFMA.FTZ R7, R63, R217, R7 ;  /* 0x000000d93f077223 */ /* 0x000fc60000010007 */
[----:B------:R0:W5:Y:S01]  /*22e0*/  LDL.LU R64, [R1+0x1fc] ;  /* 0x0001fc0001407983 */ /* 0x0001620000300800 */
[----:B------:R-:W-:-:S03]  /*22f0*/  FADD.FTZ R124, R124, R204 ;  /* 0x000000cc7c7c7221 */ /* 0x000fc60000010000 */
[----:B------:R-:W2:Y:S01]  /*2300*/  LDL R203, [R1+0x18c] ;  /* 0x00018c0001cb7983 */ /* 0x000ea20000100800 */
[----:B------:R-:W-:Y:S01]  /*2310*/  FFMA.FTZ R88, R216, R204, R88 ;  /* 0x000000ccd8587223 */ /* 0x000fe20000010058 */
[----:B------:R-:W-:Y:S01]  /*2320*/  FFMA.FTZ R118, R62, R207, R118 ;  /* 0x000000cf3e767223 */ /* 0x000fe20000010076 */
[----:B------:R-:W-:Y:S01]  /*2330*/  FADD.FTZ R202, R202, R217 ;  /* 0x000000d9caca7221 */ /* 0x000fe20000010000 */
[----:B------:R0:W5:Y:S01]  /*2340*/  LDL.LU R63, [R1+0x1f8] ;  /* 0x0001f800013f7983 */ /* 0x0001620000300800 */
[----:B------:R-:W-:Y:S01]  /*2350*/  FMUL.FTZ R185, R5, R185 ;  /* 0x000000b905b97220 */ /* 0x000fe20000410000 */
[----:B------:R-:W-:-:S03]  /*2360*/  FADD.FTZ R126, R126, R212 ;  /* 0x000000d47e7e7221 */ /* 0x000fc60000010000 */
[----:B------:R-:W-:Y:S01]  /*2370*/  FFMA.FTZ R90, R185, R212, R90 ;  /* 0x000000d4b95a7223 */ /* 0x000fe2000001005a */
[----:B------:R-:W-:-:S04]  /*2380*/  FADD.FTZ R202, R202, R221 ;  /* 0x000000ddcaca7221 */ /* 0x000fc80000010000 */
[----:B------:R-:W-:Y:S01]  /*2390*/  FADD.FTZ R202, R202, R215 ;  /* 0x000000d7caca7221 */ /* 0x000fe20000010000 */
[----:B---3--:R-:W-:Y:S01]  /*23a0*/  FMUL.FTZ R204, R205, R204 ;  /* 0x000000cccdcc7220 */ /* 0x008fe20000410000 */
[----:B------:R-:W-:Y:S01]  /*23b0*/  FMUL.FTZ R205, R201, R212 ;  /* 0x000000d4c9cd7220 */ /* 0x000fe20000410000 */
[----:B------:R-:W-:Y:S02]  /*23c0*/  FFMA.FTZ R201, R62, R221, R7 ;  /* 0x000000dd3ec97223 */ /* 0x000fe40000010007 */
[----:B------:R0:W5:Y:S04]  /*23d0*/  LDL.LU R62, [R1+0x1f4] ;  /* 0x0001f400013e7983 */ /* 0x0001680000300800 */
[----:B------:R-:W3:Y:S01]  /*23e0*/  LDL R217, [R1+0x194] ;  /* 0x0001940001d97983 */ /* 0x000ee20000100800 */
[----:B------:R-:W-:-:S03]  /*23f0*/  FFMA.FTZ R201, R61, R215, R201 ;  /* 0x000000d73dc97223 */ /* 0x000fc600000100c9 */
[----:B------:R0:W5:Y:S04]  /*2400*/  LDL.LU R61, [R1+0x1f0] ;  /* 0x0001f000013d7983 */ /* 0x0001680000300800 */
[----:B------:R-:W4:Y:S04]  /*2410*/  LDL R212, [R1+0x17c] ;  /* 0x00017c0001d47983 */ /* 0x000f280000100800 */
[----:B------:R-:W4:Y:S01]  /*2420*/  LDL R215, [R1+0x184] ;  /* 0x0001840001d77983 */ /* 0x000f220000100800 */
[----:B------:R-:W-:Y:S02]  /*2430*/  IMAD.U32 R7, R251, 0x10000, RZ ;  /* 0x00010000fb077824 */ /* 0x000fe400078e00ff */
[----:B------:R-:W-:Y:S01]  /*2440*/  FADD.FTZ R202, R202, R252 ;  /* 0x000000fccaca7221 */ /* 0x000fe20000010000 */
[C---:B------:R-:W-:Y:S01]  /*2450*/  FFMA.FTZ R112, R60.reuse, R6, R112 ;  /* 0x000000063c707223 */ /* 0x040fe20000010070 */
[-C--:B------:R-:W-:Y:S01]  /*2460*/  FFMA.FTZ R113, R243, R206.reuse, R113 ;  /* 0x000000cef3717223 */ /* 0x080fe20000010071 */
[----:B------:R-:W4:Y:S01]  /*2470*/  LDL R221, [R1+0x128] ;  /* 0x0001280001dd7983 */ /* 0x000f220000100800 */
[----:B--2---:R-:W-:Y:S01]  /*2480*/  FMUL.FTZ R251, R203, R206 ;  /* 0x000000cecbfb7220 */ /* 0x004fe20000410000 */
[----:B------:R-:W-:-:S02]  /*2490*/  FFMA.FTZ R203, R60, R252, R201 ;  /* 0x000000fc3ccb7223 */ /* 0x000fc400000100c9 */
[----:B------:R0:W5:Y:S01]  /*24a0*/  LDL.LU R60, [R1+0x1ec] ;  /* 0x0001ec00013c7983 */ /* 0x0001620000300800 */
[----:B------:R-:W-:Y:S01]  /*24b0*/  FADD.FTZ R201, R202, R251 ;  /* 0x000000fbcac97221 */ /* 0x000fe20000010000 */
[----:B------:R-:W-:-:S03]  /*24c0*/  FFMA.FTZ R202, R243, R251, R203 ;  /* 0x000000fbf3ca7223 */ /* 0x000fc600000100cb */
[----:B------:R-:W-:Y:S01]  /*24d0*/  FADD.FTZ R201, R201, R250 ;  /* 0x000000fac9c97221 */ /* 0x000fe20000010000 */
[----:B------:R-:W-:Y:S01]  /*24e0*/  FFMA.FTZ R203, R59, R250, R202 ;  /* 0x000000fa3bcb7223 */ /* 0x000fe200000100ca */
[----:B------:R-:W-:Y:S01]  /*24f0*/  FFMA.FTZ R115, R240, R210, R115 ;  /* 0x000000d2f0737223 */ /* 0x000fe20000010073 */
[----:B------:R-:W-:Y:S01]  /*2500*/  FADD.FTZ R152, R152, R6 ;  /* 0x0000000698987221 */ /* 0x000fe20000010000 */
[----:B------:R-:W-:Y:S01]  /*2510*/  SHF.L.U32 R6, R229, 0x10, RZ ;  /* 0x00000010e5067819 */ /* 0x000fe200000006ff */
[----:B------:R-:W-:Y:S01]  /*2520*/  FADD.FTZ R158, R158, R207 ;  /* 0x000000cf9e9e7221 */ /* 0x000fe20000010000 */
[----:B------:R-:W-:Y:S01]  /*2530*/  FMUL.FTZ R239, R234, R197 ;  /* 0x000000c5eaef7220 */ /* 0x000fe20000410000 */
[----:B------:R-:W-:Y:S02]  /*2540*/  IMAD.U32 R207, R231, 0x10000, RZ ;  /* 0x00010000e7cf7824 */ /* 0x000fe400078e00ff */
[----:B------:R-:W-:Y:S01]  /*2550*/  FADD.FTZ R136, R136, R200 ;  /* 0x000000c888887221 */ /* 0x000fe20000010000 */
[-C--:B------:R-:W-:Y:S01]  /*2560*/  FFMA.FTZ R100, R232, R200.reuse, R100 ;  /* 0x000000c8e8647223 */ /* 0x080fe20000010064 */
[----:B------:R-:W-:Y:S01]  /*2570*/  FMUL.FTZ R231, R225, R200 ;  /* 0x000000c8e1e77220 */ /* 0x000fe20000410000 */
[----:B------:R-:W-:-:S02]  /*2580*/  IMAD.U32 R200, R237, 0x10000, RZ ;  /* 0x00010000edc87824 */ /* 0x000fc400078e00ff */
[----:B------:R-:W-:Y:S01]  /*2590*/  FFMA.FTZ R109, R57, R211, R109 ;  /* 0x000000d3396d7223 */ /* 0x000fe2000001006d */
[----:B------:R-:W-:Y:S01]  /*25a0*/  FFMA.FTZ R110, R56, R197, R110 ;  /* 0x000000c5386e7223 */ /* 0x000fe2000001006e */
[----:B------:R-:W-:Y:S01]  /*25b0*/  FADD.FTZ R149, R149, R211 ;  /* 0x000000d395957221 */ /* 0x000fe20000010000 */
[----:B------:R-:W-:Y:S01]  /*25c0*/  FADD.FTZ R151, R151, R6 ;  /* 0x0000000697977221 */ /* 0x000fe20000010000 */
[----:B------:R-:W-:Y:S01]  /*25d0*/  FFMA.FTZ R111, R54, R6, R111 ;  /* 0x00000006366f7223 */ /* 0x000fe2000001006f */
[----:B------:R-:W-:Y:S01]  /*25e0*/  FADD.FTZ R155, R155, R210 ;  /* 0x000000d29b9b7221 */ /* 0x000fe20000010000 */
[----:B---3--:R-:W-:Y:S02]  /*25f0*/  FMUL.FTZ R243, R217, R210 ;  /* 0x000000d2d9f37220 */ /* 0x008fe40000410000 */
[----:B------:R-:W2:Y:S02]  /*2600*/  LDL R217, [R1+0x16c] ;  /* 0x00016c0001d97983 */ /* 0x000ea40000100800 */
[----:B------:R-:W-:Y:S01]  /*2610*/  FADD.FTZ R202, R201, R243 ;  /* 0x000000f3c9ca7221 */ /* 0x000fe20000010000 */
[----:B------:R-:W-:Y:S01]  /*2620*/  FFMA.FTZ R201, R240, R243, R203 ;  /* 0x000000f3f0c97223 */ /* 0x000fe200000100cb */
[----:B------:R0:W5:Y:S01]  /*2630*/  LDL.LU R59, [R1+0x1e8] ;  /* 0x0001e800013b7983 */ /* 0x0001620000300800 */
[----:B----4-:R-:W-:-:S02]  /*2640*/  FMUL.FTZ R240, R212, R211 ;  /* 0x000000d3d4f07220 */ /* 0x010fc40000410000 */
[----:B------:R-:W-:Y:S02]  /*2650*/  FFMA.FTZ R201, R58, R242, R201 ;  /* 0x000000f23ac97223 */ /* 0x000fe400000100c9 */
[----:B------:R0:W5:Y:S04]  /*2660*/  LDL.LU R58, [R1+0x1e4] ;  /* 0x0001e400013a7983 */ /* 0x0001680000300800 */
[----:B------:R-:W3:Y:S01]  /*2670*/  LDL R212, [R1+0x174] ;  /* 0x0001740001d47983 */ /* 0x000ee20000100800 */
[----:B------:R-:W-:Y:S01]  /*2680*/  FFMA.FTZ R201, R57, R240, R201 ;  /* 0x000000f039c97223 */ /* 0x000fe200000100c9 */
[----:B------:R-:W-:Y:S02]  /*2690*/  FMUL.FTZ R237, R215, R6 ;  /* 0x00000006d7ed7220 */ /* 0x000fe40000410000 */
[----:B------:R0:W5:Y:S01]  /*26a0*/  LDL.LU R57, [R1+0x1e0] ;  /* 0x0001e00001397983 */ /* 0x0001620000300800 */
[----:B------:R-:W-:Y:S01]  /*26b0*/  FFMA.FTZ R201, R56, R239, R201 ;  /* 0x000000ef38c97223 */ /* 0x000fe200000100c9 */
[----:B------:R-:W-:-:S02]  /*26c0*/  SHF.L.U32 R6, R55, 0x10, RZ ;  /* 0x0000001037067819 */ /* 0x000fc400000006ff */
[----:B------:R-:W4:Y:S04]  /*26d0*/  LDL R215, [R1+0x15c] ;  /* 0x00015c0001d77983 */ /* 0x000f280000100800 */
[----:B------:R0:W5:Y:S04]  /*26e0*/  LDL.LU R56, [R1+0x1dc] ;  /* 0x0001dc0001387983 */ /* 0x0001680000300800 */
[----:B------:R-:W4:Y:S04]  /*26f0*/  LDL R211, [R1+0x130] ;  /* 0x0001300001d37983 */ /* 0x000f280000100800 */
[----:B------:R0:W5:Y:S04]  /*2700*/  LDL.LU R55, [R1+0x1d8] ;  /* 0x0001d80001377983 */ /* 0x0001680000300800 */
[----:B------:R-:W4:Y:S01]  /*2710*/  LDL R210, [R1+0x164] ;  /* 0x0001640001d27983 */ /* 0x000f220000100800 */
[----:B------:R-:W-:-:S04]  /*2720*/  FADD.FTZ R202, R202, R242 ;  /* 0x000000f2caca7221 */ /* 0x000fc80000010000 */
[----:B------:R-:W-:-:S04]  /*2730*/  FADD.FTZ R202, R202, R240 ;  /* 0x000000f0caca7221 */ /* 0x000fc80000010000 */
[----:B------:R-:W-:Y:S01]  /*2740*/  FADD.FTZ R202, R202, R239 ;  /* 0x000000efcaca7221 */ /* 0x000fe20000010000 */
[-C--:B------:R-:W-:Y:S01]  /*2750*/  FMUL.FTZ R236, R208, R198.reuse ;  /* 0x000000c6d0ec7220 */ /* 0x080fe20000410000 */
[----:B------:R-:W-:Y:S02]  /*2760*/  FFMA.FTZ R201, R54, R237, R201 ;  /* 0x000000ed36c97223 */ /* 0x000fe400000100c9 */
[----:B------:R-:W-:Y:S01]  /*2770*/  FADD.FTZ R202, R202, R237 ;  /* 0x000000edcaca7221 */ /* 0x000fe20000010000 */
[----:B------:R-:W-:Y:S01]  /*2780*/  FFMA.FTZ R104, R53, R198, R104 ;  /* 0x000000c635687223 */ /* 0x000fe20000010068 */
[----:B------:R-:W-:Y:S01]  /*2790*/  FADD.FTZ R140, R140, R198 ;  /* 0x000000c68c8c7221 */ /* 0x000fe20000010000 */
[----:B------:R-:W-:Y:S02]  /*27a0*/  IMAD.U32 R198, R235, 0x10000, RZ ;  /* 0x00010000ebc67824 */ /* 0x000fe400078e00ff */
[----:B------:R-:W-:Y:S01]  /*27b0*/  FADD.FTZ R202, R202, R236 ;  /* 0x000000eccaca7221 */ /* 0x000fe20000010000 */
[----:B------:R-:W-:Y:S01]  /*27c0*/  FFMA.FTZ R203, R53, R236, R201 ;  /* 0x000000ec35cb7223 */ /* 0x000fe200000100c9 */
[----:B------:R-:W-:Y:S01]  /*27d0*/  FMUL.FTZ R187, R5, R187 ;  /* 0x000000bb05bb7220 */ /* 0x000fe20000410000 */
[----:B------:R-:W-:Y:S01]  /*27e0*/  SHF.L.U32 R208, R244, 0x10, RZ ;  /* 0x00000010f4d07819 */ /* 0x000fe200000006ff */
[----:B------:R-:W-:Y:S01]  /*27f0*/  FMUL.FTZ R234, R209, R199 ;  /* 0x000000c7d1ea7220 */ /* 0x000fe20000410000 */
[----:B------:R0:W5:Y:S01]  /*2800*/  LDL.LU R54, [R1+0x1d4] ;  /* 0x0001d40001367983 */ /* 0x0001620000300800 */
[----:B------:R-:W-:Y:S01]  /*2810*/  FADD.FTZ R153, R153, R206 ;  /* 0x000000ce99997221 */ /* 0x000fe20000010000 */
[----:B------:R-:W-:Y:S01]  /*2820*/  FFMA.FTZ R105, R52, R207, R105 ;  /* 0x000000cf34697223 */ /* 0x000fe20000010069 */
[-C--:B------:R-:W-:Y:S01]  /*2830*/  FFMA.FTZ R164, R187, R213.reuse, R164 ;  /* 0x000000d5bba47223 */ /* 0x080fe200000100a4 */
[----:B------:R0:W5:Y:S01]  /*2840*/  LDL.LU R53, [R1+0x1d0] ;  /* 0x0001d00001357983 */ /* 0x0001620000300800 */
[----:B------:R-:W-:Y:S01]  /*2850*/  FADD.FTZ R168, R168, R213 ;  /* 0x000000d5a8a87221 */ /* 0x000fe20000010000 */
[----:B------:R-:W-:Y:S01]  /*2860*/  FMUL.FTZ R206, R221, R213 ;  /* 0x000000d5ddce7220 */ /* 0x000fe20000410000 */
[----:B------:R-:W-:Y:S01]  /*2870*/  FFMA.FTZ R106, R51, R199, R106 ;  /* 0x000000c7336a7223 */ /* 0x000fe2000001006a */
[----:B------:R-:W-:-:S02]  /*2880*/  IMAD.U32 R209, R233, 0x10000, RZ ;  /* 0x00010000e9d17824 */ /* 0x000fc400078e00ff */
[----:B------:R-:W-:Y:S01]  /*2890*/  FADD.FTZ R150, R150, R197 ;  /* 0x000000c596967221 */ /* 0x000fe20000010000 */
[----:B------:R-:W-:Y:S01]  /*28a0*/  FFMA.FTZ R107, R50, R208, R107 ;  /* 0x000000d0326b7223 */ /* 0x000fe2000001006b */
[----:B------:R-:W-:Y:S01]  /*28b0*/  SHF.L.U32 R197, R245, 0x10, RZ ;  /* 0x00000010f5c57819 */ /* 0x000fe200000006ff */
[----:B------:R-:W-:Y:S01]  /*28c0*/  FADD.FTZ R143, R143, R208 ;  /* 0x000000d08f8f7221 */ /* 0x000fe20000010000 */
[----:B------:R-:W-:Y:S01]  /*28d0*/  FADD.FTZ R137, R137, R209 ;  /* 0x000000d189897221 */ /* 0x000fe20000010000 */
[----:B------:R-:W-:Y:S02]  /*28e0*/  FFMA.FTZ R101, R230, R209, R101 ;  /* 0x000000d1e6657223 */ /* 0x000fe40000010065 */
[----:B------:R-:W-:Y:S01]  /*28f0*/  FADD.FTZ R139, R139, R197 ;  /* 0x000000c58b8b7221 */ /* 0x000fe20000010000 */
[----:B------:R-:W-:Y:S01]  /*2900*/  FFMA.FTZ R103, R226, R197, R103 ;  /* 0x000000c5e2677223 */ /* 0x000fe20000010067 */
[----:B--2---:R-:W-:-:S04]  /*2910*/  FMUL.FTZ R235, R217, R207 ;  /* 0x000000cfd9eb7220 */ /* 0x004fc80000410000 */
[----:B------:R-:W-:Y:S01]  /*2920*/  FADD.FTZ R201, R202, R235 ;  /* 0x000000ebcac97221 */ /* 0x000fe20000010000 */
[----:B------:R-:W-:Y:S02]  /*2930*/  FFMA.FTZ R202, R52, R235, R203 ;  /* 0x000000eb34ca7223 */ /* 0x000fe400000100cb */
[----:B------:R0:W5:Y:S02]  /*2940*/  LDL.LU R52, [R1+0x1cc] ;  /* 0x0001cc0001347983 */ /* 0x0001640000300800 */
[----:B------:R-:W-:Y:S02]  /*2950*/  FFMA.FTZ R203, R51, R234, R202 ;  /* 0x000000ea33cb7223 */ /* 0x000fe400000100ca */
[----:B------:R-:W2:Y:S01]  /*2960*/  LDL R213, [R1+0x14c] ;  /* 0x00014c0001d57983 */ /* 0x000ea20000100800 */
[----:B---3--:R-:W-:-:S03]  /*2970*/  FMUL.FTZ R233, R212, R208 ;  /* 0x000000d0d4e97220 */ /* 0x008fc60000410000 */
[----:B------:R0:W5:Y:S04]  /*2980*/  LDL.LU R51, [R1+0x1c8] ;  /* 0x0001c80001337983 */ /* 0x0001680000300800 */
[----:B------:R-:W3:Y:S01]  /*2990*/  LDL R212, [R1+0x154] ;  /* 0x0001540001d47983 */ /* 0x000ee20000100800 */
[----:B------:R-:W-:-:S04]  /*29a0*/  FADD.FTZ R201, R201, R234 ;  /* 0x000000eac9c97221 */ /* 0x000fc80000010000 */
[----:B------:R-:W-:Y:S01]  /*29b0*/  FADD.FTZ R202, R201, R233 ;  /* 0x000000e9c9ca7221 */ /* 0x000fe20000010000 */
[----:B------:R-:W-:Y:S02]  /*29c0*/  FFMA.FTZ R201, R50, R233, R203 ;  /* 0x000000e932c97223 */ /* 0x000fe400000100cb */
[----:B------:R0:W5:Y:S04]  /*29d0*/  LDL.LU R50, [R1+0x1c4] ;  /* 0x0001c40001327983 */ /* 0x0001680000300800 */
[----:B------:R-:W2:Y:S01]  /*29e0*/  LDL R208, [R1+0x13c] ;  /* 0x00013c0001d07983 */ /* 0x000ea20000100800 */
[----:B----4-:R-:W-:-:S03]  /*29f0*/  FMUL.FTZ R229, R215, R209 ;  /* 0x000000d1d7e57220 */ /* 0x010fc60000410000 */
[----:B------:R-:W4:Y:S01]  /*2a00*/  LDL R209, [R1+0x118] ;  /* 0x0001180001d17983 */ /* 0x000f220000100800 */
[----:B------:R-:W-:Y:S01]  /*2a10*/  FMUL.FTZ R225, R210, R197 ;  /* 0x000000c5d2e17220 */ /* 0x000fe20000410000 */
[----:B------:R-:W-:Y:S02]  /*2a20*/  IMAD.U32 R197, R49, 0x10000, RZ ;  /* 0x0001000031c57824 */ /* 0x000fe400078e00ff */
[----:B------:R0:W5:Y:S04]  /*2a30*/  LDL.LU R49, [R1+0x1c0] ;  /* 0x0001c00001317983 */ /* 0x0001680000300800 */
[----:B------:R-:W4:Y:S01]  /*2a40*/  LDL R210, [R1+0x144] ;  /* 0x0001440001d27983 */ /* 0x000f220000100800 */
[----:B------:R-:W-:Y:S01]  /*2a50*/  FADD.FTZ R141, R141, R207 ;  /* 0x000000cf8d8d7221 */ /* 0x000fe20000010000 */
[----:B------:R-:W-:Y:S01]  /*2a60*/  FMUL.FTZ R207, R211, R214 ;  /* 0x000000d6d3cf7220 */ /* 0x000fe20000410000 */
[----:B------:R-:W-:Y:S01]  /*2a70*/  FADD.FTZ R142, R142, R199 ;  /* 0x000000c78e8e7221 */ /* 0x000fe20000010000 */
[----:B------:R-:W4:Y:S01]  /*2a80*/  LDL R211, [R1+0x12c] ;  /* 0x00012c0001d37983 */ /* 0x000f220000100800 */
[----:B------:R-:W-:Y:S01]  /*2a90*/  SHF.L.U32 R199, R246, 0x10, RZ ;  /* 0x00000010f6c77819 */ /* 0x000fe200000006ff */
[----:B------:R-:W-:-:S02]  /*2aa0*/  FADD.FTZ R202, R202, R231 ;  /* 0x000000e7caca7221 */ /* 0x000fc40000010000 */
[----:B------:R-:W4:Y:S02]  /*2ab0*/  LDL R203, [R1+0x11c] ;  /* 0x00011c0001cb7983 */ /* 0x000f240000100800 */
[----:B------:R-:W-:-:S04]  /*2ac0*/  FADD.FTZ R202, R202, R229 ;  /* 0x000000e5caca7221 */ /* 0x000fc80000010000 */
[----:B------:R-:W-:-:S04]  /*2ad0*/  FADD.FTZ R202, R202, R227 ;  /* 0x000000e3caca7221 */ /* 0x000fc80000010000 */
[----:B------:R-:W-:Y:S01]  /*2ae0*/  FADD.FTZ R202, R202, R225 ;  /* 0x000000e1caca7221 */ /* 0x000fe20000010000 */
[----:B------:R-:W-:Y:S01]  /*2af0*/  FFMA.FTZ R97, R222, R198, R97 ;  /* 0x000000c6de617223 */ /* 0x000fe20000010061 */
[----:B------:R-:W-:Y:S01]  /*2b00*/  FADD.FTZ R129, R129, R198 ;  /* 0x000000c681817221 */ /* 0x000fe20000010000 */
[----:B------:R-:W-:Y:S01]  /*2b10*/  FMUL.FTZ R184, R5, R184 ;  /* 0x000000b805b87220 */ /* 0x000fe20000410000 */
[----:B------:R-:W-:Y:S01]  /*2b20*/  FADD.FTZ R125, R125, R200 ;  /* 0x000000c87d7d7221 */ /* 0x000fe20000010000 */
[----:B------:R-:W-:Y:S02]  /*2b30*/  SHF.L.U32 R196, R247, 0x10, RZ ;  /* 0x00000010f7c47819 */ /* 0x000fe400000006ff */
[----:B------:R-:W-:Y:S01]  /*2b40*/  FFMA.FTZ R89, R184, R200, R89 ;  /* 0x000000c8b8597223 */ /* 0x000fe20000010059 */
[----:B------:R-:W-:Y:S02]  /*2b50*/  FMUL.FTZ R186, R5, R186 ;  /* 0x000000ba05ba7220 */ /* 0x000fe40000410000 */
[----:B------:R-:W-:-:S02]  /*2b60*/  FADD.FTZ R127, R127, R196 ;  /* 0x000000c47f7f7221 */ /* 0x000fc40000010000 */
[----:B------:R-:W-:Y:S01]  /*2b70*/  FFMA.FTZ R91, R186, R196, R91 ;  /* 0x000000c4ba5b7223 */ /* 0x000fe2000001005b */
[----:B---3--:R-:W-:Y:S02]  /*2b80*/  FMUL.FTZ R217, R212, R199 ;  /* 0x000000c7d4d97220 */ /* 0x008fe40000410000 */
[----:B------:R-:W3:Y:S01]  /*2b90*/  LDL R212, [R1+0x134] ;  /* 0x0001340001d47983 */ /* 0x000ee20000100800 */
[----:B--2---:R-:W-:Y:S01]  /*2ba0*/  FMUL.FTZ R221, R213, R198 ;  /* 0x000000c6d5dd7220 */ /* 0x004fe20000410000 */
[----:B------:R-:W-:Y:S02]  /*2bb0*/  FADD.FTZ R198, R202, R223 ;  /* 0x000000dfcac67221 */ /* 0x000fe40000010000 */
[----:B------:R-:W2:Y:S01]  /*2bc0*/  LDL R202, [R1+0x120] ;  /* 0x0001200001ca7983 */ /* 0x000ea20000100800 */
[----:B------:R-:W-:-:S03]  /*2bd0*/  FMUL.FTZ R208, R208, R200 ;  /* 0x000000c8d0d07220 */ /* 0x000fc60000410000 */
[----:B------:R-:W2:Y:S01]  /*2be0*/  LDL R200, [R1+0x124] ;  /* 0x0001240001c87983 */ /* 0x000ea20000100800 */
[----:B----4-:R-:W-:Y:S01]  /*2bf0*/  FMUL.FTZ R210, R210, R196 ;  /* 0x000000c4d2d27220 */ /* 0x010fe20000410000 */
[----:B------:R-:W-:Y:S02]  /*2c00*/  SHF.L.U32 R196, R48, 0x10, RZ ;  /* 0x0000001030c47819 */ /* 0x000fe400000006ff */
[----:B------:R0:W5:Y:S01]  /*2c10*/  LDL.LU R48, [R1+0x1b8] ;  /* 0x0001b80001307983 */ /* 0x0001620000300800 */
        /* <DEDUP_REMOVED lines=8> */
[----:B------:R-:W-:Y:S01]  /*2ca0*/  FFMA.FTZ R99, R218, R199, R99 ;  /* 0x000000c7da637223 */ /* 0x000fe20000010063 */
[----:B------:R-:W-:Y:S02]  /*2cb0*/  FADD.FTZ R131, R131, R199 ;  /* 0x000000c783837221 */ /* 0x000fe40000010000 */
        /* <DEDUP_REMOVED lines=9> */
[----:B------:R-:W-:Y:S01]  /*2d50*/  FMUL.FTZ R188, R5, R188 ;  /* 0x000000bc05bc7220 */ /* 0x000fe20000410000 */
[----:B------:R-:W-:Y:S02]  /*2d60*/  FADD.FTZ R199, R199, R210 ;  /* 0x000000d2c7c77221 */ /* 0x000fe40000010000 */
[----:B------:R-:W-:Y:S01]  /*2d70*/  FFMA.FTZ R198, R186, R210, R198 ;  /* 0x000000d2bac67223 */ /* 0x000fe200000100c6 */
[CC--:B------:R-:W-:Y:S01]  /*2d80*/  FFMA.FTZ R165, R188.reuse, R7.reuse, R165 ;  /* 0x00000007bca57223 */ /* 0x0c0fe200000100a5 */
[----:B------:R-:W-:Y:S01]  /*2d90*/  FADD.FTZ R169, R169, R7 ;  /* 0x00000007a9a97221 */ /* 0x000fe20000010000 */
[----:B------:R-:W-:Y:S01]  /*2da0*/  FMUL.FTZ R211, R211, R7 ;  /* 0x00000007d3d37220 */ /* 0x000fe20000410000 */
[----:B------:R-:W-:Y:S01]  /*2db0*/  FADD.FTZ R7, R199, R206 ;  /* 0x000000cec7077221 */ /* 0x000fe20000010000 */
[----:B------:R-:W-:Y:S01]  /*2dc0*/  FFMA.FTZ R198, R187, R206, R198 ;  /* 0x000000cebbc67223 */ /* 0x000fe200000100c6 */
[C---:B------:R-:W-:Y:S01]  /*2dd0*/  FMUL.FTZ R190, R5.reuse, R190 ;  /* 0x000000be05be7220 */ /* 0x040fe20000410000 */
[----:B------:R-:W-:Y:S01]  /*2de0*/  FMUL.FTZ R189, R5, R189 ;  /* 0x000000bd05bd7220 */ /* 0x000fe20000410000 */
[----:B------:R-:W-:Y:S01]  /*2df0*/  FADD.FTZ R7, R7, R211 ;  /* 0x000000d307077221 */ /* 0x000fe20000010000 */
[----:B------:R-:W-:Y:S01]  /*2e00*/  FFMA.FTZ R198, R188, R211, R198 ;  /* 0x000000d3bcc67223 */ /* 0x000fe200000100c6 */
[----:B------:R-:W-:Y:S01]  /*2e10*/  FFMA.FTZ R167, R190, R6, R167 ;  /* 0x00000006bea77223 */ /* 0x000fe200000100a7 */
[----:B------:R-:W-:Y:S01]  /*2e20*/  FADD.FTZ R171, R171, R6 ;  /* 0x00000006abab7221 */ /* 0x000fe20000010000 */
[----:B------:R-:W-:Y:S01]  /*2e30*/  FADD.FTZ R7, R7, R207 ;  /* 0x000000cf07077221 */ /* 0x000fe20000010000 */
[----:B------:R-:W-:Y:S01]  /*2e40*/  FMUL.FTZ R191, R5, R191 ;  /* 0x000000bf05bf7220 */ /* 0x000fe20000410000 */
[----:B------:R-:W-:Y:S01]  /*2e50*/  FMUL.FTZ R209, R209, R238 ;  /* 0x000000eed1d17220 */ /* 0x000fe20000410000 */
[----:B------:R-:W-:Y:S01]  /*2e60*/  FMUL.FTZ R192, R5, R192 ;  /* 0x000000c005c07220 */ /* 0x000fe20000410000 */
[----:B------:R-:W-:Y:S01]  /*2e70*/  FMUL.FTZ R213, R203, R197 ;  /* 0x000000c5cbd57220 */ /* 0x000fe20000410000 */
[----:B------:R-:W-:Y:S01]  /*2e80*/  FFMA.FTZ R166, R189, R214, R166 ;  /* 0x000000d6bda67223 */ /* 0x000fe200000100a6 */
[----:B------:R-:W-:Y:S01]  /*2e90*/  FADD.FTZ R170, R170, R214 ;  /* 0x000000d6aaaa7221 */ /* 0x000fe20000010000 */
        /* <DEDUP_REMOVED lines=10> */
[----:B---3--:R-:W-:Y:S01]  /*2f40*/  FMUL.FTZ R212, R212, R6 ;  /* 0x00000006d4d47220 */ /* 0x008fe20000410000 */
[----:B------:R-:W-:-:S03]  /*2f50*/  FFMA.FTZ R6, R189, R207, R198 ;  /* 0x000000cfbd067223 */ /* 0x000fc600000100c6 */
        /* <DEDUP_REMOVED lines=9> */
[----:B------:R-:W-:-:S03]  /*2ff0*/  FFMA.FTZ R6, R193, R214, R6 ;  /* 0x000000d6c1067223 */ /* 0x000fc60000010006 */
[----:B------:R-:W-:Y:S01]  /*3000*/  FADD.FTZ R196, R7, R215 ;  /* 0x000000d707c47221 */ /* 0x000fe20000010000 */
[----:B0-----:R-:W-:-:S07]  /*3010*/  FFMA.FTZ R197, R194, R215, R6 ;  /* 0x000000d7c2c57223 */ /* 0x001fce0000010006 */
.L_x_7342:
[----:B------:R-:W-:Y:S05]  /*3020*/  BSYNC B0 ;  /* 0x0000000000007941 */ /* 0x000fea0003800000 */
.L_x_7340:
[----:B0-----:R-:W2:Y:S01]  /*3030*/  LDL.LU R6, [R1+0x74] ;  /* 0x0000740001067983 */ /* 0x001ea20000300800 */
[----:B------:R-:W-:Y:S01]  /*3040*/  UMOV UR6, 0xffffffff ;  /* 0xffffffff00067882 */ /* 0x000fe20000000000 */
[----:B------:R-:W0:Y:S02]  /*3050*/  S2R R241, SR_TID.X ;  /* 0x0000000000f17919 */ /* 0x000e240000002100 */
[----:B0-----:R-:W-:Y:S02]  /*3060*/  SHF.R.U32.HI R238, RZ, 0x5, R241 ;  /* 0x00000005ffee7819 */ /* 0x001fe400000116f1 */
[----:B------:R-:W-:Y:S02]  /*3070*/  LOP3.LUT P0, RZ, R241, 0x1f, RZ, 0xc0, !PT ;  /* 0x0000001ff1ff7812 */ /* 0x000fe4000780c0ff */
[----:B------:R-:W-:Y:S02]  /*3080*/  LOP3.LUT R7, R238, 0x7fffffc, RZ, 0xc0, !PT ;  /* 0x07fffffcee077812 */ /* 0x000fe400078ec0ff */
[----:B--2---:R-:W-:-:S13]  /*3090*/  LOP3.LUT P2, RZ, R6, 0xff, RZ, 0xc0, !PT ;  /* 0x000000ff06ff7812 */ /* 0x004fda000784c0ff */
        /* <DEDUP_REMOVED lines=20> */
.L_x_7435:
[----:B------:R-:W2:Y:S01]  /*31e0*/  LDL.LU R6, [R1+0x10] ;  /* 0x0000100001067983 */ /* 0x000ea20000300800 */
[----:B------:R-:W3:Y:S01]  /*31f0*/  LDC R196, c[0x0][0x218] ;  /* 0x00008600ffc47b82 */ /* 0x000ee20000000800 */
[----:B-1----:R-:W-:Y:S01]  /*3200*/  FADD.FTZ R198, R198, R200 ;  /* 0x000000c8c6c67221 */ /* 0x002fe20000010000 */
[----:B------:R-:W-:Y:S01]  /*3210*/  @!P0 LOP3.LUT R200, R238, 0x3, RZ, 0xc0, !PT ;  /* 0x00000003eec88812 */ /* 0x000fe200078ec0ff */
[----:B------:R-:W1:Y:S01]  /*3220*/  S2R R203, SR_CgaCtaId ;  /* 0x0000000000cb7919 */ /* 0x000e620000008800 */
[----:B------:R-:W-:Y:S01]  /*3230*/  MOV R202, 0x400 ;  /* 0x0000040000ca7802 */ /* 0x000fe20000000f00 */
[----:B0-----:R-:W-:Y:S01]  /*3240*/  FADD.FTZ R199, R199, R201 ;  /* 0x000000c9c7c77221 */ /* 0x001fe20000010000 */
[----:B------:R-:W-:Y:S01]  /*3250*/  LOP3.LUT R197, R241, 0x7f, RZ, 0xc0, !PT ;  /* 0x0000007ff1c57812 */ /* 0x000fe200078ec0ff */
[----:B------:R-:W-:Y:S05]  /*3260*/  WARPSYNC.ALL ;  /* 0x0000000000007948 */ /* 0x000fea0003800000 */
[----:B------:R-:W-:Y:S01]  /*3270*/  @!P0 IADD3 R200, R7, R200, RZ ;  /* 0x000000c807c88210 */ /* 0x000fe20007ffe0ff */
[----:B------:R-:W0:Y:S01]  /*3280*/  LDC.U8 R246, c[0x0][0x2a0] ;  /* 0x0000a800fff67b82 */ /* 0x000e220000000000 */
[----:B-1----:R-:W-:-:S05]  /*3290*/  LEA R202, R203, R202, 0x18 ;  /* 0x000000cacbca7211 */ /* 0x002fca00078ec0ff */
[----:B------:R-:W-:-:S05]  /*32a0*/  @!P0 IMAD R200, R200, 0x8, R202 ;  /* 0x00000008c8c88824 */ /* 0x000fca00078e02ca */
[----:B------:R-:W-:Y:S01]  /*32b0*/  @!P0 STS.64 [R200+0x5000], R198 ;  /* 0x005000c6c8008388 */ /* 0x000fe20000000a00 */
[----:B------:R-:W-:Y:S01]  /*32c0*/  BAR.SYNC.DEFER_BLOCKING 0x0 ;  /* 0x0000000000007b1d */ /* 0x000fe20000010000 */
[----:B--2---:R-:W-:-:S13]  /*32d0*/  ISETP.GE.AND P1, PT, R6, 0x1, PT ;  /* 0x000000010600780c */ /* 0x004fda0003f26270 */
[----:B------:R-:W-:-:S05]  /*32e0*/  @P1 IADD3 R6, R6, -0x1, RZ ;  /* 0xffffffff06061810 */ /* 0x000fca0007ffe0ff */
[----:B---3--:R-:W-:-:S05]  /*32f0*/  @P1 IMAD R6, R6, R196, RZ ;  /* 0x000000c406061224 */ /* 0x008fca00078e02ff */
[----:B------:R-:W-:-:S04]  /*3300*/  @P1 SHF.R.S32.HI R196, RZ, 0x1f, R6 ;  /* 0x0000001fffc41819 */ /* 0x000fc80000011406 */
[----:B------:R-:W-:Y:S01]  /*3310*/  @P1 LEA.HI R196, R196, R6, RZ, 0x3 ;  /* 0x00000006c4c41211 */ /* 0x000fe200078f18ff */
[----:B------:R-:W-:-:S03]  /*3320*/  IMAD.MOV.U32 R6, RZ, RZ, RZ ;  /* 0x000000ffff067224 */ /* 0x000fc600078e00ff */
[----:B------:R-:W-:Y:S02]  /*3330*/  @P1 LEA.HI.SX32 R6, R196, R197, 0x1d ;  /* 0x000000c5c4061211 */ /* 0x000fe400078feaff */
[----:B------:R-:W1:Y:S03]  /*3340*/  @P1 LDC.64 R196, c[0x0][0x220] ;  /* 0x00008800ffc41b82 */ /* 0x000e660000000a00 */
[----:B-1----:R-:W-:-:S05]  /*3350*/  @P1 IMAD.WIDE.U32 R196, R6, 0x10, R196 ;  /* 0x0000001006c41825 */ /* 0x002fca00078e00c4 */
[----:B------:R1:W2:Y:S01]  /*3360*/  @P1 LDG.E.128 R144, desc[UR4][R196.64] ;  /* 0x00000004c4901981 */ /* 0x0002a2000c1e1d00 */
[----:B------:R-:W-:Y:S01]  /*3370*/  LEA R7, R7, R202, 0x3 ;  /* 0x000000ca07077211 */ /* 0x000fe200078e18ff */
[----:B------:R-:W-:Y:S01]  /*3380*/  BSSY B0, `(.L_x_7344) ;  /* 0x000001f000007945 */ /* 0x000fe20003800000 */
[C---:B------:R-:W-:Y:S02]  /*3390*/  @!P3 ISETP.NE.U32.AND P4, PT, R3.reuse, RZ, PT ;  /* 0x000000ff0300b20c */ /* 0x040fe40003f85070 */
[----:B------:R-:W-:Y:S01]  /*33a0*/  @!P3 ISETP.NE.U32.AND P0, PT, R3, RZ, PT ;  /* 0x000000ff0300b20c */ /* 0x000fe20003f05070 */
[----:B------:R-:W-:Y:S01]  /*33b0*/  LDS.128 R200, [R7+0x5010] ;  /* 0x0050100007c87984 */ /* 0x000fe20000000c00 */
[C---:B------:R-:W-:Y:S02]  /*33c0*/  @!P3 ISETP.NE.AND.EX P4, PT, R2.reuse, RZ, PT, P4 ;  /* 0x000000ff0200b20c */ /* 0x040fe40003f85340 */
[----:B------:R-:W-:Y:S01]  /*33d0*/  @!P3 ISETP.NE.AND.EX P0, PT, R2, RZ, PT, P0 ;  /* 0x000000ff0200b20c */ /* 0x000fe20003f05300 */
[----:B-1----:R-:W1:Y:S02]  /*33e0*/  LDS.128 R196, [R7+0x5000] ;  /* 0x0050000007c47984 */ /* 0x002e640000000c00 */
[----:B-1----:R-:W-:Y:S01]  /*33f0*/  FADD.FTZ R7, RZ, R196 ;  /* 0x000000c4ff077221 */ /* 0x002fe20000010000 */
[----:B------:R-:W-:-:S03]  /*3400*/  FADD.FTZ R197, RZ, R197 ;  /* 0x000000c5ffc57221 */ /* 0x000fc60000010000 */
[----:B------:R-:W-:Y:S01]  /*3410*/  FADD.FTZ R7, R198, R7 ;  /* 0x00000007c6077221 */ /* 0x000fe20000010000 */
[----:B------:R-:W-:Y:S01]  /*3420*/  FADD.FTZ R197, R199, R197 ;  /* 0x000000c5c7c57221 */ /* 0x000fe20000010000 */
[----:B------:R-:W1:Y:S02]  /*3430*/  @P1 LDC R198, c[0x0][0x29c] ;  /* 0x0000a700ffc61b82 */ /* 0x000e640000000800 */
[----:B------:R-:W-:Y:S01]  /*3440*/  FADD.FTZ R196, R7, R200 ;  /* 0x000000c807c47221 */ /* 0x000fe20000010000 */
[----:B------:R-:W-:-:S03]  /*3450*/  FADD.FTZ R7, R197, R201 ;  /* 0x000000c9c5077221 */ /* 0x000fc60000010000 */
[----:B------:R-:W-:Y:S01]  /*3460*/  FADD.FTZ R196, R202, R196 ;  /* 0x000000c4cac47221 */ /* 0x000fe20000010000 */
[--C-:B------:R-:W-:Y:S01]  /*3470*/  FADD.FTZ R197, R203, R7.reuse ;  /* 0x00000007cbc57221 */ /* 0x100fe20000010000 */
[----:B------:R-:W3:Y:S03]  /*3480*/  @P1 LDC R199, c[0x0][0x29c] ;  /* 0x0000a700ffc71b82 */ /* 0x000ee60000000800 */
[----:B------:R-:W-:Y:S01]  /*3490*/  FMUL.FTZ R202, R197, UR10 ;  /* 0x0000000ac5ca7c20 */ /* 0x000fe20008410000 */
[----:B--2---:R-:W-:-:S05]  /*34a0*/  @P1 PRMT R7, R144, 0x7632, R7 ;  /* 0x0000763290071816 */ /* 0x004fca0000000007 */
[----:B------:R-:W-:Y:S02]  /*34b0*/  @P1 IMAD.U32 R200, R7, 0x10000, RZ ;  /* 0x0001000007c81824 */ /* 0x000fe400078e00ff */
[----:B------:R-:W-:Y:S01]  /*34c0*/  FMUL.FTZ R7, R196, UR10 ;  /* 0x0000000ac4077c20 */ /* 0x000fe20008410000 */
[----:B-----5:R-:W-:Y:S01]  /*34d0*/  @!P3 FSEL R196, R44, RZ, P4 ;  /* 0x000000ff2cc4b208 */ /* 0x020fe20002000000 */
[----:B01-3--:R-:W-:Y:S06]  /*34e0*/  @!P3 BRA `(.L_x_7345) ;  /* 0x000000000020b947 */ /* 0x00bfec0003800000 */
        /* <DEDUP_REMOVED lines=8> */
.L_x_7345:
[----:B------:R-:W-:Y:S05]  /*3570*/  BSYNC B0 ;  /* 0x0000000000007941 */ /* 0x000fea0003800000 */
.L_x_7344:
        /* <DEDUP_REMOVED lines=13> */
.L_x_7347:
[----:B------:R-:W-:Y:S05]  /*3650*/  BSYNC B0 ;  /* 0x0000000000007941 */ /* 0x000fea0003800000 */
.L_x_7346:
[----:B------:R-:W2:Y:S04]  /*3660*/  LDL R238, [R1+0x108] ;  /* 0x0001080001ee7983 */ /* 0x000ea80000100800 */
[----:B------:R-:W3:Y:S01]  /*3670*/  LDL R203, [R1+0x10c] ;  /* 0x00010c0001cb7983 */ /* 0x000ee20000100800 */
[----:B------:R-:W-:Y:S01]  /*3680*/  @P1 FMUL.FTZ R201, R197, R199 ;  /* 0x000000c7c5c91220 */ /* 0x000fe20000410000 */
[----:B------:R-:W-:Y:S01]  /*3690*/  @P1 SHF.L.U32 R199, R144, 0x10, RZ ;  /* 0x0000001090c71819 */ /* 0x000fe200000006ff */
[----:B------:R-:W-:Y:S01]  /*36a0*/  @P1 FMUL.FTZ R198, R196, R198 ;  /* 0x000000c6c4c61220 */ /* 0x000fe20000410000 */
[----:B------:R-:W0:Y:S01]  /*36b0*/  @P1 LDC R241, c[0x0][0x29c] ;  /* 0x0000a700fff11b82 */ /* 0x000e220000000800 */
[----:B------:R-:W-:Y:S01]  /*36c0*/  @P1 FFMA.FTZ R49, R201, R200, R49 ;  /* 0x000000c8c9311223 */ /* 0x000fe20000010031 */
[C---:B------:R-:W-:Y:S01]  /*36d0*/  @!P3 ISETP.NE.U32.AND P4, PT, R3.reuse, RZ, PT ;  /* 0x000000ff0300b20c */ /* 0x040fe20003f85070 */
[----:B------:R-:W-:Y:S01]  /*36e0*/  @P1 FFMA.FTZ R48, R198, R199, R48 ;  /* 0x000000c7c6301223 */ /* 0x000fe20000010030 */
[----:B------:R-:W-:Y:S01]  /*36f0*/  @!P3 ISETP.NE.U32.AND P0, PT, R3, RZ, PT ;  /* 0x000000ff0300b20c */ /* 0x000fe20003f05070 */
[----:B------:R-:W-:Y:S01]  /*3700*/  BSSY B0, `(.L_x_7348) ;  /* 0x0000016000007945 */ /* 0x000fe20003800000 */
[----:B------:R-:W-:-:S02]  /*3710*/  @!P3 ISETP.NE.AND.EX P4, PT, R2, RZ, PT, P4 ;  /* 0x000000ff0200b20c */ /* 0x000fc40003f85340 */
[----:B------:R-:W-:Y:S01]  /*3720*/  @!P3 ISETP.NE.AND.EX P0, PT, R2, RZ, PT, P0 ;  /* 0x000000ff0200b20c */ /* 0x000fe20003f05300 */
[----:B--2---:R-:W-:Y:S01]  /*3730*/  @P1 FMUL.FTZ R199, R238, R198 ;  /* 0x000000c6eec71220 */ /* 0x004fe20000410000 */
[----:B---3--:R-:W-:-:S04]  /*3740*/  @P1 FMUL.FTZ R198, R203, R201 ;  /* 0x000000c9cbc61220 */ /* 0x008fc80000410000 */
[----:B------:R-:W-:Y:S01]  /*3750*/  @P1 F2FP.BF16.F32.PACK_AB R200, RZ, R199 ;  /* 0x000000c7ffc8123e */ /* 0x000fe200000010ff */
[----:B------:R-:W1:Y:S01]  /*3760*/  @P1 LDC R203, c[0x0][0x29c] ;  /* 0x0000a700ffcb1b82 */ /* 0x000e620000000800 */
[----:B------:R-:W-:Y:S02]  /*3770*/  @P1 F2FP.BF16.F32.PACK_AB R201, RZ, R198 ;  /* 0x000000c6ffc9123e */ /* 0x000fe400000010ff */
[----:B------:R-:W-:-:S05]  /*3780*/  @P1 PRMT R198, R145, 0x7632, R198 ;  /* 0x0000763291c61816 */ /* 0x000fca00000000c6 */
[----:B------:R-:W-:Y:S01]  /*3790*/  @P1 IMAD.U32 R238, R198, 0x10000, RZ ;  /* 0x00010000c6ee1824 */ /* 0x000fe200078e00ff */
[----:B------:R-:W-:Y:S01]  /*37a0*/  @!P3 FSEL R198, R46, RZ, P4 ;  /* 0x000000ff2ec6b208 */ /* 0x000fe20002000000 */
[----:B0-----:R-:W-:Y:S06]  /*37b0*/  @!P3 BRA `(.L_x_7349) ;  /* 0x000000000028b947 */ /* 0x001fec0003800000 */
        /* <DEDUP_REMOVED lines=10> */
.L_x_7349:
[----:B------:R-:W-:Y:S05]  /*3860*/  BSYNC B0 ;  /* 0x0000000000007941 */ /* 0x000fea0003800000 */
.L_x_7348:
        /* <DEDUP_REMOVED lines=13> */
.L_x_7351:
[----:B------:R-:W-:Y:S05]  /*3940*/  BSYNC B0 ;  /* 0x0000000000007941 */ /* 0x000fea0003800000 */
.L_x_7350:
[----:B------:R-:W2:Y:S04]  /*3950*/  LDL R245, [R1+0x110] ;  /* 0x0001100001f57983 */ /* 0x000ea80000100800 */
[----:B------:R-:W3:Y:S01]  /*3960*/  LDL R244, [R1+0x114] ;  /* 0x0001140001f47983 */ /* 0x000ee20000100800 */
[----:B------:R-:W-:Y:S01]  /*3970*/  @P1 PRMT R132, R200, 0x7610, R132 ;  /* 0x00007610c8841816 */ /* 0x000fe20000000084 */
[----:B------:R-:W-:Y:S01]  /*3980*/  @P1 FMUL.FTZ R241, R199, R241 ;  /* 0x000000f1c7f11220 */ /* 0x000fe20000410000 */
[----:B------:R-:W-:Y:S01]  /*3990*/  @P1 SHF.L.U32 R200, R145, 0x10, RZ ;  /* 0x0000001091c81819 */ /* 0x000fe200000006ff */
[----:B-1----:R-:W-:Y:S01]  /*39a0*/  @P1 FMUL.FTZ R203, R198, R203 ;  /* 0x000000cbc6cb1220 */ /* 0x002fe20000410000 */
[----:B------:R-:W-:Y:S01]  /*39b0*/  @P1 PRMT R132, R132, 0x5410, R201 ;  /* 0x0000541084841816 */ /* 0x000fe200000000c9 */
[----:B------:R-:W-:Y:S01]  /*39c0*/  @P1 FFMA.FTZ R51, R241, R238, R51 ;  /* 0x000000eef1331223 */ /* 0x000fe20000010033 */
[----:B------:R-:W-:Y:S01]  /*39d0*/  @!P3 ISETP.NE.U32.AND P4, PT, R3, RZ, PT ;  /* 0x000000ff0300b20c */ /* 0x000fe20003f85070 */
[----:B------:R-:W-:Y:S01]  /*39e0*/  @P1 FFMA.FTZ R50, R203, R200, R50 ;  /* 0x000000c8cb321223 */ /* 0x000fe20000010032 */
[----:B------:R-:W-:Y:S01]  /*39f0*/  @!P3 ISETP.NE.U32.AND P0, PT, R3, RZ, PT ;  /* 0x000000ff0300b20c */ /* 0x000fe20003f05070 */
[----:B------:R-:W-:Y:S01]  /*3a00*/  BSSY B0, `(.L_x_7352) ;  /* 0x0000018000007945 */ /* 0x000fe20003800000 */
[----:B------:R-:W-:-:S02]  /*3a10*/  @!P3 ISETP.NE.AND.EX P4, PT, R2, RZ, PT, P4 ;  /* 0x000000ff0200b20c */ /* 0x000fc40003f85340 */
[----:B------:R-:W-:Y:S02]  /*3a20*/  @P1 PRMT R238, R146, 0x7632, R238 ;  /* 0x0000763292ee1816 */ /* 0x000fe400000000ee */
[----:B------:R-:W-:Y:S02]  /*3a30*/  @!P3 ISETP.NE.AND.EX P0, PT, R2, RZ, PT, P0 ;  /* 0x000000ff0200b20c */ /* 0x000fe40003f05300 */
[----:B------:R-:W-:Y:S01]  /*3a40*/  @!P3 FSEL R246, R40, RZ, P4 ;  /* 0x000000ff28f6b208 */ /* 0x000fe20002000000 */
[----:B--2---:R-:W-:Y:S02]  /*3a50*/  @P1 FMUL.FTZ R201, R245, R203 ;  /* 0x000000cbf5c91220 */ /* 0x004fe40000410000 */
[----:B------:R-:W0:Y:S01]  /*3a60*/  @P1 LDC R203, c[0x0][0x29c] ;  /* 0x0000a700ffcb1b82 */ /* 0x000e220000000800 */
[----:B---3--:R-:W-:Y:S02]  /*3a70*/  @P1 FMUL.FTZ R200, R244, R241 ;  /* 0x000000f1f4c81220 */ /* 0x008fe40000410000 */
[----:B------:R-:W-:-:S02]  /*3a80*/  @P1 F2FP.BF16.F32.PACK_AB R201, RZ, R201 ;  /* 0x000000c9ffc9123e */ /* 0x000fc400000010ff */
[----:B------:R-:W-:Y:S02]  /*3a90*/  @P1 SHF.L.U32 R244, R238, 0x10, RZ ;  /* 0x00000010eef41819 */ /* 0x000fe400000006ff */
[----:B------:R-:W-:Y:S01]  /*3aa0*/  @P1 F2FP.BF16.F32.PACK_AB R200, RZ, R200 ;  /* 0x000000c8ffc8123e */ /* 0x000fe200000010ff */
[----:B------:R-:W1:Y:S01]  /*3ab0*/  @P1 LDC R241, c[0x0][0x29c] ;  /* 0x0000a700fff11b82 */ /* 0x000e620000000800 */
        /* <DEDUP_REMOVED lines=12> */
.L_x_7353:
[----:B------:R-:W-:Y:S05]  /*3b80*/  BSYNC B0 ;  /* 0x0000000000007941 */ /* 0x000fea0003800000 */
.L_x_7352:
        /* <DEDUP_REMOVED lines=14> */
.L_x_7355:
[----:B------:R-:W-:Y:S05]  /*3c70*/  BSYNC B0 ;  /* 0x0000000000007941 */ /* 0x000fea0003800000 */
.L_x_7354:
[----:B------:R-:W2:Y:S04]  /*3c80*/  LDL R238, [R1+0x9c] ;  /* 0x00009c0001ee7983 */ /* 0x000ea80000100800 */
[----:B------:R-:W3:Y:S01]  /*3c90*/  LDL R247, [R1+0x98] ;  /* 0x0000980001f77983 */ /* 0x000ee20000100800 */
[----:B------:R-:W-:Y:S01]  /*3ca0*/  @P1 PRMT R133, R201, 0x7610, R133 ;  /* 0x00007610c9851816 */ /* 0x000fe20000000085 */
[----:B0-----:R-:W-:Y:S01]  /*3cb0*/  @P1 FMUL.FTZ R203, R245, R203 ;  /* 0x000000cbf5cb1220 */ /* 0x001fe20000410000 */
[----:B------:R-:W-:Y:S02]  /*3cc0*/  @P1 IMAD.U32 R201, R146, 0x10000, RZ ;  /* 0x0001000092c91824 */ /* 0x000fe400078e00ff */
[----:B------:R-:W-:Y:S01]  /*3cd0*/  @P1 PRMT R133, R133, 0x5410, R200 ;  /* 0x0000541085851816 */ /* 0x000fe200000000c8 */
[----:B-1----:R-:W-:Y:S01]  /*3ce0*/  @P1 FMUL.FTZ R200, R246, R241 ;  /* 0x000000f1f6c81220 */ /* 0x002fe20000410000 */
[----:B------:R-:W-:-:S03]  /*3cf0*/  @P1 FFMA.FTZ R53, R203, R244, R53 ;  /* 0x000000f4cb351223 */ /* 0x000fc60000010035 */
[----:B------:R-:W-:Y:S02]  /*3d00*/  @P1 FFMA.FTZ R52, R200, R201, R52 ;  /* 0x000000c9c8341223 */ /* 0x000fe40000010034 */
[----:B------:R-:W0:Y:S01]  /*3d10*/  @P1 LDC R201, c[0x0][0x29c] ;  /* 0x0000a700ffc91b82 */ /* 0x000e220000000800 */
[C---:B------:R-:W-:Y:S01]  /*3d20*/  @!P3 ISETP.NE.U32.AND P5, PT, R3.reuse, RZ, PT ;  /* 0x000000ff0300b20c */ /* 0x040fe20003fa5070 */
[----:B------:R-:W-:Y:S01]  /*3d30*/  BSSY B0, `(.L_x_7356) ;  /* 0x000001a000007945 */ /* 0x000fe20003800000 */
[----:B------:R-:W-:Y:S02]  /*3d40*/  @!P3 ISETP.NE.U32.AND P4, PT, R3, RZ, PT ;  /* 0x000000ff0300b20c */ /* 0x000fe40003f85070 */
[----:B------:R-:W-:Y:S02]  /*3d50*/  ISETP.NE.U32.AND P0, PT, RZ, UR12, PT ;  /* 0x0000000cff007c0c */ /* 0x000fe4000bf05070 */
[C---:B------:R-:W-:Y:S02]  /*3d60*/  @!P3 ISETP.NE.AND.EX P5, PT, R2.reuse, RZ, PT, P5 ;  /* 0x000000ff0200b20c */ /* 0x040fe40003fa5350 */
[----:B------:R-:W-:-:S02]  /*3d70*/  @!P3 ISETP.NE.AND.EX P4, PT, R2, RZ, PT, P4 ;  /* 0x000000ff0200b20c */ /* 0x000fc40003f85340 */
[----:B------:R-:W-:Y:S02]  /*3d80*/  ISETP.NE.AND.EX P0, PT, RZ, UR13, PT, P0 ;  /* 0x0000000dff007c0c */ /* 0x000fe4000bf05300 */
[----:B------:R-:W-:Y:S01]  /*3d90*/  @!P3 FSEL R244, R42, RZ, P5 ;  /* 0x000000ff2af4b208 */ /* 0x000fe20002800000 */
[----:B--2---:R-:W-:Y:S02]  /*3da0*/  @P1 FMUL.FTZ R203, R238, R203 ;  /* 0x000000cbeecb1220 */ /* 0x004fe40000410000 */
[----:B------:R-:W1:Y:S01]  /*3db0*/  @P1 LDC R238, c[0x0][0x29c] ;  /* 0x0000a700ffee1b82 */ /* 0x000e620000000800 */
[----:B---3--:R-:W-:Y:S02]  /*3dc0*/  @P1 FMUL.FTZ R200, R247, R200 ;  /* 0x000000c8f7c81220 */ /* 0x008fe40000410000 */
[----:B------:R-:W-:-:S03]  /*3dd0*/  @P1 F2FP.BF16.F32.PACK_AB R203, RZ, R203 ;  /* 0x000000cbffcb123e */ /* 0x000fc600000010ff */
[----:B------:R-:W-:-:S04]  /*3de0*/  @P1 F2FP.BF16.F32.PACK_AB R200, RZ, R200 ;  /* 0x000000c8ffc8123e */ /* 0x000fc800000010ff */
[----:B------:R-:W-:-:S04]  /*3df0*/  @P1 PRMT R134, R200, 0x7610, R134 ;  /* 0x00007610c8861816 */ /* 0x000fc80000000086 */
[----:B------:R-:W-:Y:S01]  /*3e00*/  @P1 PRMT R134, R134, 0x5410, R203 ;  /* 0x0000541086861816 */ /* 0x000fe200000000cb */
[----:B0-----:R-:W-:Y:S06]  /*3e10*/  @!P3 BRA `(.L_x_7357) ;  /* 0x00000000002cb947 */ /* 0x001fec0003800000 */
        /* <DEDUP_REMOVED lines=11> */
.L_x_7357:
[----:B------:R-:W-:Y:S05]  /*3ed0*/  BSYNC B0 ;  /* 0x0000000000007941 */ /* 0x000fea0003800000 */
.L_x_7356:
[----:B------:R-:W-:Y:S01]  /*3ee0*/  BSSY B0, `(.L_x_7358) ;  /* 0x000000f000007945 */ /* 0x000fe20003800000 */
[----:B------:R-:W-:Y:S01]  /*3ef0*/  @P1 FMUL.FTZ R203, R244, R201 ;  /* 0x000000c9f4cb1220 */ /* 0x000fe20000410000 */
[----:B------:R-:W-:Y:S02]  /*3f00*/  @!P3 FSEL R241, R43, RZ, P4 ;  /* 0x000000ff2bf1b208 */ /* 0x000fe40002000000 */
[----:B------:R-:W-:Y:S05]  /*3f10*/  @!P3 BRA `(.L_x_7359) ;  /* 0x00000000002cb947 */ /* 0x000fea0003800000 */
[----:B------:R-:W2:Y:S01]  /*3f20*/  LDL R201, [R1+0x58] ;  /* 0x0000580001c97983 */ /* 0x000ea20000100800 */
[----:B------:R-:W0:Y:S03]  /*3f30*/  LDC.U8 R200, c[0x0][0x2a0] ;  /* 0x0000a800ffc87b82 */ /* 0x000e260000000000 */
[----:B------:R-:W3:Y:S01]  /*3f40*/  LDL R247, [R1] ;  /* 0x0000000001f77983 */ /* 0x000ee20000100800 */
        /* <DEDUP_REMOVED lines=8> */
.L_x_7359:
[----:B------:R-:W-:Y:S05]  /*3fd0*/  BSYNC B0 ;  /* 0x0000000000007941 */ /* 0x000fea0003800000 */
.L_x_7358:
[----:B------:R-:W2:Y:S04]  /*3fe0*/  LDL R200, [R1+0xa0] ;  /* 0x0000a00001c87983 */ /* 0x000ea80000100800 */
[----:B------:R-:W3:Y:S01]  /*3ff0*/  LDL R201, [R1+0xa4] ;  /* 0x0000a40001c97983 */ /* 0x000ee20000100800 */
[----:B-1----:R-:W-:Y:S01]  /*4000*/  @P1 FMUL.FTZ R238, R241, R238 ;  /* 0x000000eef1ee1220 */ /* 0x002fe20000410000 */
[----:B------:R-:W-:Y:S02]  /*4010*/  ISETP.NE.U32.AND P4, PT, RZ, UR12, PT ;  /* 0x0000000cff007c0c */ /* 0x000fe4000bf85070 */
[----:B------:R0:W-:Y:S02]  /*4020*/  STL [R1+0x1b8], R0 ;  /* 0x0001b80001007387 */ /* 0x0001e40000100800 */
[----:B------:R-:W-:-:S04]  /*4030*/  ISETP.NE.AND.EX P4, PT, RZ, UR13, PT, P4 ;  /* 0x0000000dff007c0c */ /* 0x000fc8000bf85340 */
[----:B------:R-:W-:Y:S02]  /*4040*/  SEL R196, R196, R92, P4 ;  /* 0x0000005cc4c47207 */ /* 0x000fe40002000000 */
[----:B------:R-:W-:Y:S02]  /*4050*/  SEL R197, R197, R93, P4 ;  /* 0x0000005dc5c57207 */ /* 0x000fe40002000000 */
[----:B------:R-:W-:Y:S02]  /*4060*/  SEL R198, R198, R94, P4 ;  /* 0x0000005ec6c67207 */ /* 0x000fe40002000000 */
[----:B------:R-:W-:Y:S01]  /*4070*/  SEL R199, R199, R95, P4 ;  /* 0x0000005fc7c77207 */ /* 0x000fe20002000000 */
[----:B--2---:R-:W-:Y:S01]  /*4080*/  @P1 FMUL.FTZ R200, R200, R203 ;  /* 0x000000cbc8c81220 */ /* 0x004fe20000410000 */
[----:B---3--:R-:W-:-:S04]  /*4090*/  @P1 FMUL.FTZ R201, R201, R238 ;  /* 0x000000eec9c91220 */ /* 0x008fc80000410000 */
[----:B------:R-:W-:-:S04]  /*40a0*/  @P1 F2FP.BF16.F32.PACK_AB R200, RZ, R200 ;  /* 0x000000c8ffc8123e */ /* 0x000fc800000010ff */
[----:B0-----:R-:W-:Y:S02]  /*40b0*/  PRMT R0, R200, 0x7610, R0 ;  /* 0x00007610c8007816 */ /* 0x001fe40000000000 */
[----:B------:R-:W-:Y:S02]  /*40c0*/  @P1 F2FP.BF16.F32.PACK_AB R247, RZ, R201 ;  /* 0x000000c9fff7123e */ /* 0x000fe400000010ff */
[----:B------:R-:W-:Y:S01]  /*40d0*/  @P1 PRMT R135, R0, 0x7610, R135 ;  /* 0x0000761000871816 */ /* 0x000fe20000000087 */
[----:B------:R-:W0:Y:S01]  /*40e0*/  @P0 LDC.64 R200, c[0x0][0x308] ;  /* 0x0000c200ffc80b82 */ /* 0x000e220000000a00 */
[----:B------:R-:W5:Y:S01]  /*40f0*/  LDL.LU R0, [R1+0x1b8] ;  /* 0x0001b80001007983 */ /* 0x000f620000300800 */
[----:B0-----:R-:W-:-:S05]  /*4100*/  @P0 IMAD.WIDE.U32 R200, R4, 0x20, R200 ;  /* 0x0000002004c80825 */ /* 0x001fca00078e00c8 */
[----:B------:R0:W-:Y:S02]  /*4110*/  @P0 STG.E.128 desc[UR4][R200.64], R196 ;  /* 0x000000c4c8000986 */ /* 0x0001e4000c101d04 */
[----:B0-----:R-:W-:Y:S02]  /*4120*/  SEL R196, R246, R172, P4 ;  /* 0x000000acf6c47207 */ /* 0x001fe40002000000 */
        /* <DEDUP_REMOVED lines=10> */
[C---:B------:R-:W-:Y:S02]  /*41d0*/  @P1 PRMT R200, R147.reuse, 0x7632, R200 ;  /* 0x0000763293c81816 */ /* 0x040fe400000000c8 */
[----:B-1----:R-:W-:Y:S01]  /*41e0*/  @P1 SHF.L.U32 R198, R147, 0x10, RZ ;  /* 0x0000001093c61819 */ /* 0x002fe200000006ff */
[----:B------:R-:W1:Y:S04]  /*41f0*/  @P1 LDC R199, c[0x0][0x29c] ;  /* 0x0000a700ffc71b82 */ /* 0x000e680000000800 */
[----:B------:R-:W-:-:S04]  /*4200*/  @P1 FFMA.FTZ R54, R203, R198, R54 ;  /* 0x000000c6cb361223 */ /* 0x000fc80000010036 */
[----:B------:R-:W3:Y:S01]  /*4210*/  @P1 LDC R198, c[0x0][0x29c] ;  /* 0x0000a700ffc61b82 */ /* 0x000ee20000000800 */
[----:B------:R-:W-:Y:S02]  /*4220*/  IADD3 R203, R6, 0x80, RZ ;  /* 0x0000008006cb7810 */ /* 0x000fe40007ffe0ff */
[----:B------:R-:W-:-:S03]  /*4230*/  @!P3 ISETP.NE.U32.AND P5, PT, R3, RZ, PT ;  /* 0x000000ff0300b20c */ /* 0x000fc60003fa5070 */
[----:B--2---:R-:W-:Y:S01]  /*4240*/  @P1 IMAD.WIDE.U32 R196, R203, 0x10, R196 ;  /* 0x00000010cbc41825 */ /* 0x004fe200078e00c4 */
[----:B------:R-:W-:Y:S01]  /*4250*/  @!P3 ISETP.NE.AND.EX P5, PT, R2, RZ, PT, P5 ;  /* 0x000000ff0200b20c */ /* 0x000fe20003fa5350 */
[----:B------:R-:W-:Y:S03]  /*4260*/  BSSY B0, `(.L_x_7360) ;  /* 0x000000f000007945 */ /* 0x000fe60003800000 */
[----:B------:R2:W5:Y:S02]  /*4270*/  @P1 LDG.E.128 R144, desc[UR4][R196.64] ;  /* 0x00000004c4901981 */ /* 0x000564000c1e1d00 */
[----:B--2---:R-:W-:-:S04]  /*4280*/  @P1 IMAD.U32 R196, R200, 0x10000, RZ ;  /* 0x00010000c8c41824 */ /* 0x004fc800078e00ff */
[----:B------:R-:W-:Y:S01]  /*4290*/  @P1 FFMA.FTZ R55, R238, R196, R55 ;  /* 0x000000c4ee371223 */ /* 0x000fe20000010037 */
[----:B------:R-:W-:Y:S01]  /*42a0*/  @!P3 FSEL R196, R36, RZ, P5 ;  /* 0x000000ff24c4b208 */ /* 0x000fe20002800000 */
[----:B0-----:R-:W-:Y:S06]  /*42b0*/  @!P3 BRA `(.L_x_7361) ;  /* 0x000000000024b947 */ /* 0x001fec0003800000 */
        /* <DEDUP_REMOVED lines=9> */
.L_x_7361:
[----:B------:R-:W-:Y:S05]  /*4350*/  BSYNC B0 ;  /* 0x0000000000007941 */ /* 0x000fea0003800000 */
.L_x_7360:
[----:B------:R-:W-:Y:S01]  /*4360*/  @!P3 ISETP.NE.U32.AND P5, PT, R3, RZ, PT ;  /* 0x000000ff0300b20c */ /* 0x000fe20003fa5070 */
[----:B------:R-:W-:Y:S01]  /*4370*/  BSSY B0, `(.L_x_7362) ;  /* 0x000000e000007945 */ /* 0x000fe20003800000 */
[----:B-----5:R-:W-:Y:S02]  /*4380*/  @P1 PRMT R200, R144, 0x7632, R200 ;  /* 0x0000763290c81816 */ /* 0x020fe400000000c8 */
[----:B------:R-:W-:-:S04]  /*4390*/  @!P3 ISETP.NE.AND.EX P5, PT, R2, RZ, PT, P5 ;  /* 0x000000ff0200b20c */ /* 0x000fc80003fa5350 */
        /* <DEDUP_REMOVED lines=11> */
.L_x_7363:
[----:B------:R-:W-:Y:S05]  /*4450*/  BSYNC B0 ;  /* 0x0000000000007941 */ /* 0x000fea0003800000 */
.L_x_7362:
[----:B------:R-:W2:Y:S01]  /*4460*/  LDL R241, [R1+0xf8] ;  /* 0x0000f80001f17983 */ /* 0x000ea20000100800 */
[----:B------:R-:W0:Y:S03]  /*4470*/  @P1 LDC R244, c[0x0][0x29c] ;  /* 0x0000a700fff41b82 */ /* 0x000e260000000800 */
[----:B------:R-:W4:Y:S01]  /*4480*/  LDL R201, [R1+0xfc] ;  /* 0x0000fc0001c97983 */ /* 0x000f220000100800 */
[----:B------:R-:W-:Y:S01]  /*4490*/  @P1 SHF.L.U32 R200, R200, 0x10, RZ ;  /* 0x00000010c8c81819 */ /* 0x000fe200000006ff */
[----:B-1----:R-:W-:Y:S01]  /*44a0*/  @P1 FMUL.FTZ R199, R197, R199 ;  /* 0x000000c7c5c71220 */ /* 0x002fe20000410000 */
[----:B------:R-:W-:Y:S01]  /*44b0*/  @!P3 ISETP.NE.U32.AND P5, PT, R3, RZ, PT ;  /* 0x000000ff0300b20c */ /* 0x000fe20003fa5070 */
[----:B---3--:R-:W-:Y:S01]  /*44c0*/  @P1 FMUL.FTZ R198, R196, R198 ;  /* 0x000000c6c4c61220 */ /* 0x008fe20000410000 */
[----:B------:R-:W1:Y:S01]  /*44d0*/  @P1 LDC R238, c[0x0][0x29c] ;  /* 0x0000a700ffee1b82 */ /* 0x000e620000000800 */
[----:B------:R-:W-:Y:S01]  /*44e0*/  @P1 FFMA.FTZ R57, R199, R200, R57 ;  /* 0x000000c8c7391223 */ /* 0x000fe20000010039 */
[----:B------:R-:W-:Y:S01]  /*44f0*/  @P1 SHF.L.U32 R200, R144, 0x10, RZ ;  /* 0x0000001090c81819 */ /* 0x000fe200000006ff */
[----:B------:R-:W-:Y:S01]  /*4500*/  BSSY B0, `(.L_x_7364) ;  /* 0x0000010000007945 */ /* 0x000fe20003800000 */
[----:B------:R-:W-:-:S03]  /*4510*/  @!P3 ISETP.NE.AND.EX P5, PT, R2, RZ, PT, P5 ;  /* 0x000000ff0200b20c */ /* 0x000fc60003fa5350 */
[-C--:B------:R-:W-:Y:S01]  /*4520*/  @P1 FFMA.FTZ R56, R200, R198.reuse, R56 ;  /* 0x000000c6c8381223 */ /* 0x080fe20000010038 */
[----:B--2---:R-:W-:Y:S01]  /*4530*/  @P1 FMUL.FTZ R200, R241, R198 ;  /* 0x000000c6f1c81220 */ /* 0x004fe20000410000 */
[----:B------:R-:W-:Y:S01]  /*4540*/  @!P3 FSEL R198, R38, RZ, P5 ;  /* 0x000000ff26c6b208 */ /* 0x000fe20002800000 */
[----:B----4-:R-:W-:Y:S01]  /*4550*/  @P1 FMUL.FTZ R199, R201, R199 ;  /* 0x000000c7c9c71220 */ /* 0x010fe20000410000 */
[----:B01----:R-:W-:Y:S06]  /*4560*/  @!P3 BRA `(.L_x_7365) ;  /* 0x000000000024b947 */ /* 0x003fec0003800000 */
        /* <DEDUP_REMOVED lines=9> */
.L_x_7365:
[----:B------:R-:W-:Y:S05]  /*4600*/  BSYNC B0 ;  /* 0x0000000000007941 */ /* 0x000fea0003800000 */
.L_x_7364:
[----:B------:R-:W-:Y:S01]  /*4610*/  @!P3 ISETP.NE.U32.AND P5, PT, R3, RZ, PT ;  /* 0x000000ff0300b20c */ /* 0x000fe20003fa5070 */
[----:B------:R-:W-:Y:S01]  /*4620*/  BSSY B0, `(.L_x_7366) ;  /* 0x0000010000007945 */ /* 0x000fe20003800000 */
[----:B------:R-:W-:Y:S02]  /*4630*/  @P1 F2FP.BF16.F32.PACK_AB R201, RZ, R199 ;  /* 0x000000c7ffc9123e */ /* 0x000fe400000010ff */
[----:B------:R-:W-:Y:S02]  /*4640*/  @!P3 ISETP.NE.AND.EX P5, PT, R2, RZ, PT, P5 ;  /* 0x000000ff0200b20c */ /* 0x000fe40003fa5350 */
[----:B------:R-:W-:Y:S02]  /*4650*/  @P1 F2FP.BF16.F32.PACK_AB R200, RZ, R200 ;  /* 0x000000c8ffc8123e */ /* 0x000fe400000010ff */
        /* <DEDUP_REMOVED lines=12> */
.L_x_7367:
[----:B------:R-:W-:Y:S05]  /*4720*/  BSYNC B0 ;  /* 0x0000000000007941 */ /* 0x000fea0003800000 */
.L_x_7366:
[----:B------:R-:W2:Y:S01]  /*4730*/  LDL R246, [R1+0x100] ;  /* 0x0001000001f67983 */ /* 0x000ea20000100800 */
[----:B------:R-:W0:Y:S03]  /*4740*/  @P1 LDC R247, c[0x0][0x29c] ;  /* 0x0000a700fff71b82 */ /* 0x000e260000000800 */
[----:B------:R-:W3:Y:S01]  /*4750*/  LDL R245, [R1+0x104] ;  /* 0x0001040001f57983 */ /* 0x000ee20000100800 */
[----:B------:R-:W-:Y:S01]  /*4760*/  @P1 PRMT R132, R200, 0x7610, R132 ;  /* 0x00007610c8841816 */ /* 0x000fe20000000084 */
[----:B------:R-:W-:Y:S01]  /*4770*/  @P1 FMUL.FTZ R200, R198, R244 ;  /* 0x000000f4c6c81220 */ /* 0x000fe20000410000 */
[----:B------:R-:W-:Y:S01]  /*4780*/  @!P3 ISETP.NE.U32.AND P5, PT, R3, RZ, PT ;  /* 0x000000ff0300b20c */ /* 0x000fe20003fa5070 */
[----:B------:R-:W-:Y:S01]  /*4790*/  @P1 IMAD.U32 R241, R241, 0x10000, RZ ;  /* 0x00010000f1f11824 */ /* 0x000fe200078e00ff */
[----:B------:R-:W-:Y:S01]  /*47a0*/  @P1 PRMT R132, R132, 0x5410, R201 ;  /* 0x0000541084841816 */ /* 0x000fe200000000c9 */
[----:B------:R-:W-:Y:S01]  /*47b0*/  @P1 FMUL.FTZ R238, R199, R238 ;  /* 0x000000eec7ee1220 */ /* 0x000fe20000410000 */
[----:B------:R-:W-:Y:S01]  /*47c0*/  @P1 SHF.L.U32 R201, R145, 0x10, RZ ;  /* 0x0000001091c91819 */ /* 0x000fe200000006ff */
[----:B------:R-:W-:Y:S01]  /*47d0*/  BSSY B0, `(.L_x_7368) ;  /* 0x0000014000007945 */ /* 0x000fe20003800000 */
[----:B------:R-:W-:Y:S01]  /*47e0*/  @!P3 ISETP.NE.AND.EX P5, PT, R2, RZ, PT, P5 ;  /* 0x000000ff0200b20c */ /* 0x000fe20003fa5350 */
[----:B------:R-:W-:-:S02]  /*47f0*/  @P1 FFMA.FTZ R59, R238, R241, R59 ;  /* 0x000000f1ee3b1223 */ /* 0x000fc4000001003b */
[-C--:B------:R-:W-:Y:S01]  /*4800*/  @P1 FFMA.FTZ R58, R201, R200.reuse, R58 ;  /* 0x000000c8c93a1223 */ /* 0x080fe2000001003a */
[----:B0-----:R0:W-:Y:S02]  /*4810*/  @P1 STL [R1+0x14], R247 ;  /* 0x000014f701001387 */ /* 0x0011e40000100800 */
[----:B0-----:R-:W0:Y:S01]  /*4820*/  @P1 LDC R247, c[0x0][0x29c] ;  /* 0x0000a700fff71b82 */ /* 0x001e220000000800 */
[----:B--2---:R-:W-:Y:S01]  /*4830*/  @P1 FMUL.FTZ R200, R246, R200 ;  /* 0x000000c8f6c81220 */ /* 0x004fe20000410000 */
[----:B------:R-:W-:Y:S01]  /*4840*/  @!P3 FSEL R246, R32, RZ, P5 ;  /* 0x000000ff20f6b208 */ /* 0x000fe20002800000 */
[----:B---3--:R-:W-:Y:S01]  /*4850*/  @P1 FMUL.FTZ R201, R245, R238 ;  /* 0x000000eef5c91220 */ /* 0x008fe20000410000 */
        /* <DEDUP_REMOVED lines=11> */
.L_x_7369:
[----:B------:R-:W-:Y:S05]  /*4910*/  BSYNC B0 ;  /* 0x0000000000007941 */ /* 0x000fea0003800000 */
.L_x_7368:
[----:B------:R-:W-:Y:S01]  /*4920*/  @!P3 ISETP.NE.U32.AND P5, PT, R3, RZ, PT ;  /* 0x000000ff0300b20c */ /* 0x000fe20003fa5070 */
[----:B------:R-:W-:Y:S01]  /*4930*/  BSSY B0, `(.L_x_7370) ;  /* 0x0000012000007945 */ /* 0x000fe20003800000 */
[----:B------:R-:W-:Y:S02]  /*4940*/  @P1 F2FP.BF16.F32.PACK_AB R238, RZ, R200 ;  /* 0x000000c8ffee123e */ /* 0x000fe400000010ff */
[----:B------:R-:W-:Y:S02]  /*4950*/  @P1 F2FP.BF16.F32.PACK_AB R200, RZ, R201 ;  /* 0x000000c9ffc8123e */ /* 0x000fe400000010ff */
[----:B------:R-:W-:Y:S02]  /*4960*/  @!P3 ISETP.NE.AND.EX P5, PT, R2, RZ, PT, P5 ;  /* 0x000000ff0200b20c */ /* 0x000fe40003fa5350 */
[----:B------:R-:W-:Y:S02]  /*4970*/  @P1 PRMT R201, R146, 0x7632, R201 ;  /* 0x0000763292c91816 */ /* 0x000fe400000000c9 */
[----:B------:R-:W-:-:S02]  /*4980*/  @!P3 FSEL R245, R33, RZ, P5 ;  /* 0x000000ff21f5b208 */ /* 0x000fc40002800000 */
[----:B------:R-:W-:Y:S01]  /*4990*/  @P1 SHF.L.U32 R241, R201, 0x10, RZ ;  /* 0x00000010c9f11819 */ /* 0x000fe200000006ff */
        /* <DEDUP_REMOVED lines=11> */
.L_x_7371:
[----:B------:R-:W-:Y:S05]  /*4a50*/  BSYNC B0 ;  /* 0x0000000000007941 */ /* 0x000fea0003800000 */
.L_x_7370:
[----:B------:R-:W-:Y:S01]  /*4a60*/  @P1 FMUL.FTZ R201, R245, R247 ;  /* 0x000000f7f5c91220 */ /* 0x000fe20000410000 */
[----:B------:R-:W2:Y:S01]  /*4a70*/  LDL R244, [R1+0xac] ;  /* 0x0000ac0001f47983 */ /* 0x000ea20000100800 */
[----:B------:R-:W-:-:S03]  /*4a80*/  @P1 PRMT R133, R238, 0x7610, R133 ;  /* 0x00007610ee851816 */ /* 0x000fc60000000085 */
[----:B------:R-:W3:Y:S04]  /*4a90*/  LDL R247, [R1+0xa8] ;  /* 0x0000a80001f77983 */ /* 0x000ee80000100800 */
[----:B------:R-:W4:Y:S01]  /*4aa0*/  LDL.LU R238, [R1+0x14] ;  /* 0x0000140001ee7983 */ /* 0x000f220000300800 */
[----:B------:R-:W-:Y:S01]  /*4ab0*/  @P1 PRMT R133, R133, 0x5410, R200 ;  /* 0x0000541085851816 */ /* 0x000fe200000000c8 */
[----:B------:R-:W-:Y:S01]  /*4ac0*/  @P1 FFMA.FTZ R61, R201, R241, R61 ;  /* 0x000000f1c93d1223 */ /* 0x000fe2000001003d */
[----:B------:R-:W0:Y:S01]  /*4ad0*/  @P1 LDC R200, c[0x0][0x29c] ;  /* 0x0000a700ffc81b82 */ /* 0x000e220000000800 */
[----:B------:R-:W-:Y:S01]  /*4ae0*/  @!P3 ISETP.NE.U32.AND P5, PT, R3, RZ, PT ;  /* 0x000000ff0300b20c */ /* 0x000fe20003fa5070 */
[----:B------:R-:W-:Y:S03]  /*4af0*/  BSSY B0, `(.L_x_7372) ;  /* 0x0000017000007945 */ /* 0x000fe60003800000 */
[----:B------:R-:W-:-:S03]  /*4b00*/  @!P3 ISETP.NE.AND.EX P5, PT, R2, RZ, PT, P5 ;  /* 0x000000ff0200b20c */ /* 0x000fc60003fa5350 */
[----:B------:R-:W1:Y:S01]  /*4b10*/  @P1 LDC R241, c[0x0][0x29c] ;  /* 0x0000a700fff11b82 */ /* 0x000e620000000800 */
[----:B0-----:R4:W-:Y:S02]  /*4b20*/  @P1 STL [R1+0x10], R200 ;  /* 0x000010c801001387 */ /* 0x0019e40000100800 */
[----:B----4-:R-:W-:Y:S01]  /*4b30*/  @P1 FMUL.FTZ R200, R246, R238 ;  /* 0x000000eef6c81220 */ /* 0x010fe20000410000 */
[----:B------:R-:W-:-:S04]  /*4b40*/  @P1 IMAD.U32 R238, R146, 0x10000, RZ ;  /* 0x0001000092ee1824 */ /* 0x000fc800078e00ff */
[-C--:B------:R-:W-:Y:S01]  /*4b50*/  @P1 FFMA.FTZ R60, R238, R200.reuse, R60 ;  /* 0x000000c8ee3c1223 */ /* 0x080fe2000001003c */
[----:B---3--:R-:W-:Y:S01]  /*4b60*/  @P1 FMUL.FTZ R238, R247, R200 ;  /* 0x000000c8f7ee1220 */ /* 0x008fe20000410000 */
[----:B--2---:R-:W-:Y:S01]  /*4b70*/  @P1 FMUL.FTZ R200, R244, R201 ;  /* 0x000000c9f4c81220 */ /* 0x004fe20000410000 */
[----:B------:R-:W-:-:S03]  /*4b80*/  @!P3 FSEL R244, R34, RZ, P5 ;  /* 0x000000ff22f4b208 */ /* 0x000fc60002800000 */
[----:B------:R-:W-:Y:S02]  /*4b90*/  @P1 F2FP.BF16.F32.PACK_AB R201, RZ, R238 ;  /* 0x000000eeffc9123e */ /* 0x000fe400000010ff */
[----:B------:R-:W-:Y:S01]  /*4ba0*/  @P1 F2FP.BF16.F32.PACK_AB R200, RZ, R200 ;  /* 0x000000c8ffc8123e */ /* 0x000fe200000010ff */
        /* <DEDUP_REMOVED lines=11> */
.L_x_7373:
[----:B------:R-:W-:Y:S05]  /*4c60*/  BSYNC B0 ;  /* 0x0000000000007941 */ /* 0x000fea0003800000 */
.L_x_7372:
[----:B------:R-:W-:Y:S01]  /*4c70*/  @!P3 ISETP.NE.U32.AND P5, PT, R3, RZ, PT ;  /* 0x000000ff0300b20c */ /* 0x000fe20003fa5070 */
[----:B------:R-:W-:Y:S01]  /*4c80*/  BSSY B0, `(.L_x_7374) ;  /* 0x0000012000007945 */ /* 0x000fe20003800000 */
[----:B------:R-:W-:Y:S02]  /*4c90*/  @P1 PRMT R134, R201, 0x7610, R134 ;  /* 0x00007610c9861816 */ /* 0x000fe40000000086 */
[----:B------:R-:W-:Y:S02]  /*4ca0*/  @!P3 ISETP.NE.AND.EX P5, PT, R2, RZ, PT, P5 ;  /* 0x000000ff0200b20c */ /* 0x000fe40003fa5350 */
[----:B------:R-:W-:Y:S01]  /*4cb0*/  @P1 PRMT R134, R134, 0x5410, R200 ;  /* 0x0000541086861816 */ /* 0x000fe200000000c8 */
[----:B------:R-:W-:Y:S01]  /*4cc0*/  @P1 FMUL.FTZ R200, R244, R241 ;  /* 0x000000f1f4c81220 */ /* 0x000fe20000410000 */
[----:B------:R-:W-:Y:S02]  /*4cd0*/  @P1 SHF.L.U32 R247, R147, 0x10, RZ ;  /* 0x0000001093f71819 */ /* 0x000fe400000006ff */
[----:B------:R-:W-:Y:S01]  /*4ce0*/  @!P3 FSEL R241, R35, RZ, P5 ;  /* 0x000000ff23f1b208 */ /* 0x000fe20002800000 */
        /* <DEDUP_REMOVED lines=11> */
.L_x_7375:
[----:B------:R-:W-:Y:S05]  /*4da0*/  BSYNC B0 ;  /* 0x0000000000007941 */ /* 0x000fea0003800000 */
.L_x_7374:
[----:B------:R-:W2:Y:S04]  /*4db0*/  LDL.LU R238, [R1+0x10] ;  /* 0x0000100001ee7983 */ /* 0x000ea80000300800 */
[----:B------:R0:W-:Y:S04]  /*4dc0*/  STL [R1+0x1c0], R4 ;  /* 0x0001c00401007387 */ /* 0x0001e80000100800 */
[----:B------:R-:W3:Y:S04]  /*4dd0*/  LDL R201, [R1+0xb4] ;  /* 0x0000b40001c97983 */ /* 0x000ee80000100800 */
[----:B0-----:R-:W4:Y:S01]  /*4de0*/  LDL R4, [R1+0xb0] ;  /* 0x0000b00001047983 */ /* 0x001f220000100800 */
[----:B------:R-:W-:-:S03]  /*4df0*/  @P1 FFMA.FTZ R62, R247, R200, R62 ;  /* 0x000000c8f73e1223 */ /* 0x000fc6000001003e */
[----:B------:R0:W-:Y:S01]  /*4e00*/  STL [R1+0x1b8], R0 ;  /* 0x0001b80001007387 */ /* 0x0001e20000100800 */
[----:B------:R-:W-:Y:S02]  /*4e10*/  SEL R196, R196, R92, P4 ;  /* 0x0000005cc4c47207 */ /* 0x000fe40002000000 */
[----:B------:R-:W-:Y:S02]  /*4e20*/  SEL R197, R197, R93, P4 ;  /* 0x0000005dc5c57207 */ /* 0x000fe40002000000 */
[----:B------:R-:W-:Y:S02]  /*4e30*/  SEL R198, R198, R94, P4 ;  /* 0x0000005ec6c67207 */ /* 0x000fe40002000000 */
[----:B------:R-:W-:Y:S01]  /*4e40*/  SEL R199, R199, R95, P4 ;  /* 0x0000005fc7c77207 */ /* 0x000fe20002000000 */
[----:B----4-:R-:W-:Y:S02]  /*4e50*/  @P1 FMUL.FTZ R200, R4, R200 ;  /* 0x000000c804c81220 */ /* 0x010fe40000410000 */
[----:B------:R-:W5:Y:S03]  /*4e60*/  LDL.LU R4, [R1+0x1c0] ;  /* 0x0001c00001047983 */ /* 0x000f660000300800 */
[----:B------:R-:W-:-:S04]  /*4e70*/  @P1 F2FP.BF16.F32.PACK_AB R200, RZ, R200 ;  /* 0x000000c8ffc8123e */ /* 0x000fc800000010ff */
[----:B0-----:R-:W-:-:S04]  /*4e80*/  PRMT R0, R200, 0x7610, R0 ;  /* 0x00007610c8007816 */ /* 0x001fc80000000000 */
[----:B------:R-:W-:Y:S02]  /*4e90*/  @P1 PRMT R135, R0, 0x7610, R135 ;  /* 0x0000761000871816 */ /* 0x000fe40000000087 */
[----:B------:R-:W5:Y:S01]  /*4ea0*/  LDL.LU R0, [R1+0x1b8] ;  /* 0x0001b80001007983 */ /* 0x000f620000300800 */
[----:B--2---:R-:W-:-:S04]  /*4eb0*/  @P1 FMUL.FTZ R238, R241, R238 ;  /* 0x000000eef1ee1220 */ /* 0x004fc80000410000 */
[----:B---3--:R-:W-:-:S05]  /*4ec0*/  @P1 FMUL.FTZ R201, R201, R238 ;  /* 0x000000eec9c91220 */ /* 0x008fca0000410000 */
[----:B------:R-:W-:Y:S02]  /*4ed0*/  @P1 F2FP.BF16.F32.PACK_AB R247, RZ, R201 ;  /* 0x000000c9fff7123e */ /* 0x000fe400000010ff */
[----:B------:R-:W0:Y:S02]  /*4ee0*/  @P0 LDC.64 R200, c[0x0][0x308] ;  /* 0x0000c200ffc80b82 */ /* 0x000e240000000a00 */
[----:B0-----:R-:W-:Y:S01]  /*4ef0*/  @P0 IMAD.WIDE.U32 R200, R249, 0x20, R200 ;  /* 0x00000020f9c80825 */ /* 0x001fe200078e00c8 */
[----:B------:R-:W-:-:S05]  /*4f00*/  @P1 PRMT R135, R135, 0x5410, R247 ;  /* 0x0000541087871816 */ /* 0x000fca00000000f7 */
[----:B------:R-:W0:Y:S01]  /*4f10*/  LDC.U8 R249, c[0x0][0x2a0] ;  /* 0x0000a800fff97b82 */ /* 0x000e220000000000 */
[----:B------:R1:W-:Y:S02]  /*4f20*/  @P0 STG.E.128 desc[UR4][R200.64], R196 ;  /* 0x000000c4c8000986 */ /* 0x0003e4000c101d04 */
[----:B-1----:R-:W-:Y:S02]  /*4f30*/  SEL R196, R246, R172, P4 ;  /* 0x000000acf6c47207 */ /* 0x002fe40002000000 */
[----:B------:R-:W-:Y:S02]  /*4f40*/  SEL R197, R245, R173, P4 ;  /* 0x000000adf5c57207 */ /* 0x000fe40002000000 */
[----:B------:R-:W-:Y:S02]  /*4f50*/  SEL R198, R244, R174, P4 ;  /* 0x000000aef4c67207 */ /* 0x000fe40002000000 */
[----:B------:R-:W-:-:S05]  /*4f60*/  SEL R199, R241, R175, P4 ;  /* 0x000000aff1c77207 */ /* 0x000fca0002000000 */
[----:B------:R1:W-:Y:S02]  /*4f70*/  @P0 STG.E.128 desc[UR4][R200.64+0x10], R196 ;  /* 0x000010c4c8000986 */ /* 0x0003e4000c101d04 */
[----:B-1----:R-:W1:Y:S08]  /*4f80*/  @P1 LDC.64 R198, c[0x0][0x2f8] ;  /* 0x0000be00ffc61b82 */ /* 0x002e700000000a00 */
[----:B------:R-:W2:Y:S01]  /*4f90*/  @P1 LDC.64 R196, c[0x0][0x220] ;  /* 0x00008800ffc41b82 */ /* 0x000ea20000000a00 */
[----:B-1----:R-:W-:-:S05]  /*4fa0*/  @P1 IMAD.WIDE.U32 R198, R203, 0x10, R198 ;  /* 0x00000010cbc61825 */ /* 0x002fca00078e00c6 */
[----:B------:R1:W-:Y:S01]  /*4fb0*/  @P1 STG.E.128 desc[UR4][R198.64], R132 ;  /* 0x00000084c6001986 */ /* 0x0003e2000c101d04 */
[----:B------:R-:W-:Y:S02]  /*4fc0*/  IADD3 R203, R6, 0x100, RZ ;  /* 0x0000010006cb7810 */ /* 0x000fe40007ffe0ff */
[----:B------:R-:W-:-:S03]  /*4fd0*/  @P1 PRMT R200, R147, 0x7632, R200 ;  /* 0x0000763293c81816 */ /* 0x000fc600000000c8 */
[----:B--2---:R-:W-:Y:S01]  /*4fe0*/  @P1 IMAD.WIDE.U32 R196, R203, 0x10, R196 ;  /* 0x00000010cbc41825 */ /* 0x004fe200078e00c4 */
[----:B------:R-:W-:Y:S01]  /*4ff0*/  @!P3 ISETP.NE.U32.AND P5, PT, R3, RZ, PT ;  /* 0x000000ff0300b20c */ /* 0x000fe20003fa5070 */
[----:B------:R-:W-:Y:S03]  /*5000*/  BSSY B0, `(.L_x_7376) ;  /* 0x0000012000007945 */ /* 0x000fe60003800000 */
[----:B------:R2:W5:Y:S01]  /*5010*/  @P1 LDG.E.128 R144, desc[UR4][R196.64] ;  /* 0x00000004c4901981 */ /* 0x000562000c1e1d00 */
[----:B-1----:R-:W1:Y:S08]  /*5020*/  @P1 LDC R198, c[0x0][0x29c] ;  /* 0x0000a700ffc61b82 */ /* 0x002e700000000800 */
[----:B------:R-:W3:Y:S01]  /*5030*/  @P1 LDC R199, c[0x0][0x29c] ;  /* 0x0000a700ffc71b82 */ /* 0x000ee20000000800 */
[----:B--2---:R-:W-:Y:S01]  /*5040*/  @P1 IMAD.U32 R196, R200, 0x10000, RZ ;  /* 0x00010000c8c41824 */ /* 0x004fe200078e00ff */
[----:B------:R-:W-:-:S03]  /*5050*/  @!P3 ISETP.NE.AND.EX P5, PT, R2, RZ, PT, P5 ;  /* 0x000000ff0200b20c */ /* 0x000fc60003fa5350 */
[----:B------:R-:W-:Y:S01]  /*5060*/  @P1 FFMA.FTZ R63, R238, R196, R63 ;  /* 0x000000c4ee3f1223 */ /* 0x000fe2000001003f */
[----:B------:R-:W-:Y:S01]  /*5070*/  @!P3 FSEL R196, R28, RZ, P5 ;  /* 0x000000ff1cc4b208 */ /* 0x000fe20002800000 */
        /* <DEDUP_REMOVED lines=10> */
.L_x_7377:
[----:B------:R-:W-:Y:S05]  /*5120*/  BSYNC B0 ;  /* 0x0000000000007941 */ /* 0x000fea0003800000 */
.L_x_7376:
        /* <DEDUP_REMOVED lines=15> */
.L_x_7379:
[----:B------:R-:W-:Y:S05]  /*5220*/  BSYNC B0 ;  /* 0x0000000000007941 */ /* 0x000fea0003800000 */
.L_x_7378:
[----:B------:R-:W2:Y:S01]  /*5230*/  LDL R241, [R1+0xe8] ;  /* 0x0000e80001f17983 */ /* 0x000ea20000100800 */
[----:B------:R-:W0:Y:S03]  /*5240*/  @P1 LDC R238, c[0x0][0x29c] ;  /* 0x0000a700ffee1b82 */ /* 0x000e260000000800 */
[----:B------:R-:W4:Y:S01]  /*5250*/  LDL R201, [R1+0xec] ;  /* 0x0000ec0001c97983 */ /* 0x000f220000100800 */
[----:B------:R-:W-:Y:S01]  /*5260*/  @P1 SHF.L.U32 R200, R200, 0x10, RZ ;  /* 0x00000010c8c81819 */ /* 0x000fe200000006ff */
[----:B---3--:R-:W-:Y:S01]  /*5270*/  @P1 FMUL.FTZ R199, R197, R199 ;  /* 0x000000c7c5c71220 */ /* 0x008fe20000410000 */
[----:B------:R-:W-:Y:S01]  /*5280*/  @!P3 ISETP.NE.U32.AND P5, PT, R3, RZ, PT ;  /* 0x000000ff0300b20c */ /* 0x000fe20003fa5070 */
[----:B-1----:R-:W-:Y:S01]  /*5290*/  @P1 FMUL.FTZ R198, R196, R198 ;  /* 0x000000c6c4c61220 */ /* 0x002fe20000410000 */
        /* <DEDUP_REMOVED lines=19> */
.L_x_7381:
[----:B------:R-:W-:Y:S05]  /*53d0*/  BSYNC B0 ;  /* 0x0000000000007941 */ /* 0x000fea0003800000 */
.L_x_7380:
        /* <DEDUP_REMOVED lines=17> */
.L_x_7383:
[----:B------:R-:W-:Y:S05]  /*54f0*/  BSYNC B0 ;  /* 0x0000000000007941 */ /* 0x000fea0003800000 */
.L_x_7382:
[----:B------:R-:W2:Y:S01]  /*5500*/  LDL R246, [R1+0xf4] ;  /* 0x0000f40001f67983 */ /* 0x000ea20000100800 */
[----:B------:R-:W0:Y:S03]  /*5510*/  @P1 LDC R249, c[0x0][0x29c] ;  /* 0x0000a700fff91b82 */ /* 0x000e260000000800 */
[----:B------:R-:W3:Y:S01]  /*5520*/  LDL R247, [R1+0xf0] ;  /* 0x0000f00001f77983 */ /* 0x000ee20000100800 */
[----:B------:R-:W-:Y:S01]  /*5530*/  @P1 PRMT R132, R200, 0x7610, R132 ;  /* 0x00007610c8841816 */ /* 0x000fe20000000084 */
[----:B------:R-:W-:Y:S01]  /*5540*/  @P1 FMUL.FTZ R244, R199, R244 ;  /* 0x000000f4c7f41220 */ /* 0x000fe20000410000 */
[----:B------:R-:W-:Y:S02]  /*5550*/  @P1 SHF.L.U32 R200, R145, 0x10, RZ ;  /* 0x0000001091c81819 */ /* 0x000fe400000006ff */
[----:B------:R-:W-:Y:S01]  /*5560*/  @P1 PRMT R132, R132, 0x5410, R201 ;  /* 0x0000541084841816 */ /* 0x000fe200000000c9 */
[----:B------:R-:W-:Y:S01]  /*5570*/  @P1 FMUL.FTZ R201, R198, R238 ;  /* 0x000000eec6c91220 */ /* 0x000fe20000410000 */
[----:B------:R-:W-:Y:S01]  /*5580*/  @P1 IMAD.U32 R241, R241, 0x10000, RZ ;  /* 0x00010000f1f11824 */ /* 0x000fe200078e00ff */
[----:B------:R-:W1:Y:S02]  /*5590*/  @P1 LDC R245, c[0x0][0x29c] ;  /* 0x0000a700fff51b82 */ /* 0x000e640000000800 */
[----:B------:R-:W-:Y:S01]  /*55a0*/  @P1 FFMA.FTZ R66, R200, R201, R66 ;  /* 0x000000c9c8421223 */ /* 0x000fe20000010042 */
[----:B------:R-:W-:Y:S01]  /*55b0*/  @P1 FFMA.FTZ R67, R244, R241, R67 ;  /* 0x000000f1f4431223 */ /* 0x000fe20000010043 */
[----:B0-----:R0:W-:Y:S01]  /*55c0*/  @P1 STL [R1+0x10], R249 ;  /* 0x000010f901001387 */ /* 0x0011e20000100800 */
[----:B------:R-:W-:Y:S01]  /*55d0*/  @!P3 ISETP.NE.U32.AND P5, PT, R3, RZ, PT ;  /* 0x000000ff0300b20c */ /* 0x000fe20003fa5070 */
[----:B------:R-:W-:Y:S03]  /*55e0*/  BSSY B0, `(.L_x_7384) ;  /* 0x000000f000007945 */ /* 0x000fe60003800000 */
[----:B------:R-:W-:Y:S01]  /*55f0*/  @!P3 ISETP.NE.AND.EX P5, PT, R2, RZ, PT, P5 ;  /* 0x000000ff0200b20c */ /* 0x000fe20003fa5350 */
[----:B--2---:R-:W-:-:S02]  /*5600*/  @P1 FMUL.FTZ R200, R246, R244 ;  /* 0x000000f4f6c81220 */ /* 0x004fc40000410000 */
[----:B------:R-:W2:Y:S01]  /*5610*/  LDC.U8 R244, c[0x0][0x2a0] ;  /* 0x0000a800fff47b82 */ /* 0x000ea20000000000 */
[----:B---3--:R-:W-:Y:S01]  /*5620*/  @P1 FMUL.FTZ R201, R247, R201 ;  /* 0x000000c9f7c91220 */ /* 0x008fe20000410000 */
[----:B------:R-:W-:Y:S01]  /*5630*/  @!P3 FSEL R247, R24, RZ, P5 ;  /* 0x000000ff18f7b208 */ /* 0x000fe20002800000 */
[----:B01----:R-:W-:Y:S07]  /*5640*/  @!P3 BRA `(.L_x_7385) ;  /* 0x000000000020b947 */ /* 0x003fee0003800000 */
[----:B--2---:R-:W-:Y:S02]  /*5650*/  ISETP.NE.AND P6, PT, R244, RZ, PT ;  /* 0x000000fff400720c */ /* 0x004fe40003fc5270 */
[----:B------:R-:W-:Y:S02]  /*5660*/  ISETP.NE.U32.AND P5, PT, R3, RZ, PT ;  /* 0x000000ff0300720c */ /* 0x000fe40003fa5070 */
[----:B------:R-:W-:Y:S02]  /*5670*/  FSEL R238, R7, RZ, !P6 ;  /* 0x000000ff07ee7208 */ /* 0x000fe40007000000 */
[----:B------:R-:W-:-:S03]  /*5680*/  ISETP.NE.AND.EX P5, PT, R2, RZ, PT, P5 ;  /* 0x000000ff0200720c */ /* 0x000fc60003fa5350 */
[----:B------:R-:W-:-:S04]  /*5690*/  FFMA.FTZ R238, R232, R202, R238 ;  /* 0x000000cae8ee7223 */ /* 0x000fc800000100ee */
[----:B------:R-:W-:-:S04]  /*56a0*/  FADD.FTZ R238, R231, -R238 ;  /* 0x800000eee7ee7221 */ /* 0x000fc80000010000 */
[----:B------:R-:W-:-:S04]  /*56b0*/  FMUL.FTZ R247, R5, R238 ;  /* 0x000000ee05f77220 */ /* 0x000fc80000410000 */
[----:B------:R-:W-:-:S07]  /*56c0*/  @P5 FADD.FTZ R247, R24, R247 ;  /* 0x000000f718f75221 */ /* 0x000fce0000010000 */
.L_x_7385:
[----:B------:R-:W-:Y:S05]  /*56d0*/  BSYNC B0 ;  /* 0x0000000000007941 */ /* 0x000fea0003800000 */
.L_x_7384:
[----:B------:R-:W-:Y:S01]  /*56e0*/  @!P3 ISETP.NE.U32.AND P5, PT, R3, RZ, PT ;  /* 0x000000ff0300b20c */ /* 0x000fe20003fa5070 */
[----:B------:R-:W-:Y:S01]  /*56f0*/  BSSY B0, `(.L_x_7386) ;  /* 0x0000010000007945 */ /* 0x000fe20003800000 */
[----:B------:R-:W-:Y:S02]  /*5700*/  @P1 PRMT R238, R146, 0x7632, R238 ;  /* 0x0000763292ee1816 */ /* 0x000fe400000000ee */
[----:B------:R-:W-:Y:S02]  /*5710*/  @!P3 ISETP.NE.AND.EX P5, PT, R2, RZ, PT, P5 ;  /* 0x000000ff0200b20c */ /* 0x000fe40003fa5350 */
[----:B------:R-:W-:Y:S02]  /*5720*/  @P1 F2FP.BF16.F32.PACK_AB R201, RZ, R201 ;  /* 0x000000c9ffc9123e */ /* 0x000fe400000010ff */
[----:B------:R-:W-:Y:S02]  /*5730*/  @P1 F2FP.BF16.F32.PACK_AB R200, RZ, R200 ;  /* 0x000000c8ffc8123e */ /* 0x000fe400000010ff */
[----:B------:R-:W-:-:S02]  /*5740*/  @P1 SHF.L.U32 R241, R238, 0x10, RZ ;  /* 0x00000010eef11819 */ /* 0x000fc400000006ff */
[----:B------:R-:W-:Y:S01]  /*5750*/  @!P3 FSEL R246, R25, RZ, P5 ;  /* 0x000000ff19f6b208 */ /* 0x000fe20002800000 */
[----:B------:R-:W-:Y:S06]  /*5760*/  @!P3 BRA `(.L_x_7387) ;  /* 0x000000000020b947 */ /* 0x000fec0003800000 */
        /* <DEDUP_REMOVED lines=8> */
.L_x_7387:
[----:B------:R-:W-:Y:S05]  /*57f0*/  BSYNC B0 ;  /* 0x0000000000007941 */ /* 0x000fea0003800000 */
.L_x_7386:
[----:B------:R-:W-:Y:S01]  /*5800*/  @P1 FMUL.FTZ R238, R246, R245 ;  /* 0x000000f5f6ee1220 */ /* 0x000fe20000410000 */
[----:B------:R-:W-:Y:S01]  /*5810*/  @P1 PRMT R133, R201, 0x7610, R133 ;  /* 0x00007610c9851816 */ /* 0x000fe20000000085 */
[----:B------:R-:W3:Y:S01]  /*5820*/  LDL R245, [R1+0x8c] ;  /* 0x00008c0001f57983 */ /* 0x000ee20000100800 */
[----:B------:R-:W0:Y:S03]  /*5830*/  @P1 LDC R249, c[0x0][0x29c] ;  /* 0x0000a700fff91b82 */ /* 0x000e260000000800 */
[----:B------:R-:W4:Y:S01]  /*5840*/  LDL.LU R201, [R1+0x10] ;  /* 0x0000100001c97983 */ /* 0x000f220000300800 */
[----:B------:R-:W-:Y:S01]  /*5850*/  @P1 PRMT R133, R133, 0x5410, R200 ;  /* 0x0000541085851816 */ /* 0x000fe200000000c8 */
[----:B------:R-:W-:-:S03]  /*5860*/  @P1 FFMA.FTZ R69, R238, R241, R69 ;  /* 0x000000f1ee451223 */ /* 0x000fc60000010045 */
[----:B------:R-:W1:Y:S01]  /*5870*/  @P1 LDC R241, c[0x0][0x29c] ;  /* 0x0000a700fff11b82 */ /* 0x000e620000000800 */
[----:B----4-:R-:W-:Y:S01]  /*5880*/  @P1 FMUL.FTZ R200, R247, R201 ;  /* 0x000000c9f7c81220 */ /* 0x010fe20000410000 */
[----:B------:R-:W-:-:S04]  /*5890*/  @P1 IMAD.U32 R201, R146, 0x10000, RZ ;  /* 0x0001000092c91824 */ /* 0x000fc800078e00ff */
[-C--:B------:R-:W-:Y:S02]  /*58a0*/  @P1 FFMA.FTZ R68, R201, R200.reuse, R68 ;  /* 0x000000c8c9441223 */ /* 0x080fe40000010044 */
[----:B------:R-:W4:Y:S01]  /*58b0*/  LDL R201, [R1+0x88] ;  /* 0x0000880001c97983 */ /* 0x000f220000100800 */
[----:B------:R-:W-:Y:S01]  /*58c0*/  @!P3 ISETP.NE.U32.AND P5, PT, R3, RZ, PT ;  /* 0x000000ff0300b20c */ /* 0x000fe20003fa5070 */
[----:B------:R-:W-:Y:S03]  /*58d0*/  BSSY B0, `(.L_x_7388) ;  /* 0x0000010000007945 */ /* 0x000fe60003800000 */
[----:B------:R-:W-:Y:S01]  /*58e0*/  @!P3 ISETP.NE.AND.EX P5, PT, R2, RZ, PT, P5 ;  /* 0x000000ff0200b20c */ /* 0x000fe20003fa5350 */
[----:B----4-:R-:W-:Y:S01]  /*58f0*/  @P1 FMUL.FTZ R201, R201, R200 ;  /* 0x000000c8c9c91220 */ /* 0x010fe20000410000 */
[----:B---3--:R-:W-:Y:S02]  /*5900*/  @P1 FMUL.FTZ R200, R245, R238 ;  /* 0x000000eef5c81220 */ /* 0x008fe40000410000 */
[----:B------:R-:W-:-:S02]  /*5910*/  @!P3 FSEL R245, R26, RZ, P5 ;  /* 0x000000ff1af5b208 */ /* 0x000fc40002800000 */
[----:B------:R-:W-:Y:S02]  /*5920*/  @P1 F2FP.BF16.F32.PACK_AB R201, RZ, R201 ;  /* 0x000000c9ffc9123e */ /* 0x000fe400000010ff */
[----:B------:R-:W-:Y:S01]  /*5930*/  @P1 F2FP.BF16.F32.PACK_AB R200, RZ, R200 ;  /* 0x000000c8ffc8123e */ /* 0x000fe200000010ff */
[----:B01----:R-:W-:Y:S06]  /*5940*/  @!P3 BRA `(.L_x_7389) ;  /* 0x000000000020b947 */ /* 0x003fec0003800000 */
        /* <DEDUP_REMOVED lines=8> */
.L_x_7389:
[----:B------:R-:W-:Y:S05]  /*59d0*/  BSYNC B0 ;  /* 0x0000000000007941 */ /* 0x000fea0003800000 */
.L_x_7388:
[----:B------:R-:W-:Y:S01]  /*59e0*/  @!P3 ISETP.NE.U32.AND P5, PT, R3, RZ, PT ;  /* 0x000000ff0300b20c */ /* 0x000fe20003fa5070 */
[----:B------:R-:W-:Y:S01]  /*59f0*/  BSSY B0, `(.L_x_7390) ;  /* 0x0000010000007945 */ /* 0x000fe20003800000 */
[----:B------:R-:W-:Y:S01]  /*5a00*/  @P1 PRMT R134, R201, 0x7610, R134 ;  /* 0x00007610c9861816 */ /* 0x000fe20000000086 */
[----:B------:R-:W-:Y:S01]  /*5a10*/  @P1 FMUL.FTZ R241, R245, R241 ;  /* 0x000000f1f5f11220 */ /* 0x000fe20000410000 */
[----:B------:R-:W-:Y:S02]  /*5a20*/  @!P3 ISETP.NE.AND.EX P5, PT, R2, RZ, PT, P5 ;  /* 0x000000ff0200b20c */ /* 0x000fe40003fa5350 */
[----:B------:R-:W-:Y:S02]  /*5a30*/  @P1 PRMT R134, R134, 0x5410, R200 ;  /* 0x0000541086861816 */ /* 0x000fe400000000c8 */
[----:B--2---:R-:W-:Y:S01]  /*5a40*/  @!P3 FSEL R244, R27, RZ, P5 ;  /* 0x000000ff1bf4b208 */ /* 0x004fe20002800000 */
        /* <DEDUP_REMOVED lines=10> */
.L_x_7391:
[----:B------:R-:W-:Y:S05]  /*5af0*/  BSYNC B0 ;  /* 0x0000000000007941 */ /* 0x000fea0003800000 */
.L_x_7390:
[----:B------:R-:W2:Y:S04]  /*5b00*/  LDL R200, [R1+0x90] ;  /* 0x0000900001c87983 */ /* 0x000ea80000100800 */
[----:B------:R-:W3:Y:S04]  /*5b10*/  LDL R201, [R1+0x94] ;  /* 0x0000940001c97983 */ /* 0x000ee80000100800 */
[----:B------:R0:W-:Y:S04]  /*5b20*/  STL [R1+0x1c0], R4 ;  /* 0x0001c00401007387 */ /* 0x0001e80000100800 */
[----:B0-----:R-:W4:Y:S01]  /*5b30*/  LDL.LU R4, [R1+0xc] ;  /* 0x00000c0001047983 */ /* 0x001f220000300800 */
[----:B------:R-:W-:-:S03]  /*5b40*/  @P1 FMUL.FTZ R238, R244, R249 ;  /* 0x000000f9f4ee1220 */ /* 0x000fc60000410000 */
[----:B------:R0:W-:Y:S01]  /*5b50*/  STL [R1+0x1b8], R0 ;  /* 0x0001b80001007387 */ /* 0x0001e20000100800 */
        /* <DEDUP_REMOVED lines=9> */
[----:B------:R-:W4:Y:S01]  /*5bf0*/  @P0 LDC.64 R200, c[0x0][0x308] ;  /* 0x0000c200ffc80b82 */ /* 0x000f220000000a00 */
[----:B------:R-:W-:Y:S01]  /*5c00*/  @P1 PRMT R135, R0, 0x7610, R135 ;  /* 0x0000761000871816 */ /* 0x000fe20000000087 */
[----:B----4-:R-:W-:Y:S02]  /*5c10*/  @P0 IMAD.WIDE.U32 R200, R4, 0x20, R200 ;  /* 0x0000002004c80825 */ /* 0x010fe400078e00c8 */
        /* <DEDUP_REMOVED lines=14> */
[----:B------:R-:W-:Y:S02]  /*5d00*/  IADD3 R203, R6, 0x180, RZ ;  /* 0x0000018006cb7810 */ /* 0x000fe40007ffe0ff */
[----:B-1----:R-:W-:Y:S01]  /*5d10*/  @P1 SHF.L.U32 R198, R147, 0x10, RZ ;  /* 0x0000001093c61819 */ /* 0x002fe200000006ff */
[----:B------:R-:W1:Y:S04]  /*5d20*/  @P1 LDC R199, c[0x0][0x29c] ;  /* 0x0000a700ffc71b82 */ /* 0x000e680000000800 */
[----:B------:R-:W-:-:S04]  /*5d30*/  @P1 FFMA.FTZ R70, R198, R241, R70 ;  /* 0x000000f1c6461223 */ /* 0x000fc80000010046 */
[----:B------:R-:W3:Y:S01]  /*5d40*/  @P1 LDC R198, c[0x0][0x29c] ;  /* 0x0000a700ffc61b82 */ /* 0x000ee20000000800 */
[----:B--2---:R-:W-:Y:S01]  /*5d50*/  @P1 IMAD.WIDE.U32 R196, R203, 0x10, R196 ;  /* 0x00000010cbc41825 */ /* 0x004fe200078e00c4 */
[----:B------:R-:W-:Y:S02]  /*5d60*/  @P1 PRMT R200, R147, 0x7632, R200 ;  /* 0x0000763293c81816 */ /* 0x000fe400000000c8 */
[----:B------:R-:W-:Y:S02]  /*5d70*/  @!P3 ISETP.NE.U32.AND P5, PT, R3, RZ, PT ;  /* 0x000000ff0300b20c */ /* 0x000fe40003fa5070 */
[----:B------:R2:W5:Y:S01]  /*5d80*/  @P1 LDG.E.128 R144, desc[UR4][R196.64] ;  /* 0x00000004c4901981 */ /* 0x000562000c1e1d00 */
[----:B------:R-:W-:Y:S01]  /*5d90*/  BSSY B0, `(.L_x_7392) ;  /* 0x000000e000007945 */ /* 0x000fe20003800000 */
[----:B------:R-:W-:Y:S01]  /*5da0*/  @!P3 ISETP.NE.AND.EX P5, PT, R2, RZ, PT, P5 ;  /* 0x000000ff0200b20c */ /* 0x000fe20003fa5350 */
[----:B--2---:R-:W-:-:S04]  /*5db0*/  @P1 IMAD.U32 R196, R200, 0x10000, RZ ;  /* 0x00010000c8c41824 */ /* 0x004fc800078e00ff */
[----:B------:R-:W-:Y:S01]  /*5dc0*/  @P1 FFMA.FTZ R71, R238, R196, R71 ;  /* 0x000000c4ee471223 */ /* 0x000fe20000010047 */
[----:B------:R-:W-:Y:S01]  /*5dd0*/  @!P3 FSEL R196, R20, RZ, P5 ;  /* 0x000000ff14c4b208 */ /* 0x000fe20002800000 */
[----:B0-----:R-:W-:Y:S06]  /*5de0*/  @!P3 BRA `(.L_x_7393) ;  /* 0x000000000020b947 */ /* 0x001fec0003800000 */
        /* <DEDUP_REMOVED lines=8> */
.L_x_7393:
[----:B------:R-:W-:Y:S05]  /*5e70*/  BSYNC B0 ;  /* 0x0000000000007941 */ /* 0x000fea0003800000 */
.L_x_7392:
[----:B------:R-:W-:Y:S01]  /*5e80*/  @!P3 ISETP.NE.U32.AND P5, PT, R3, RZ, PT ;  /* 0x000000ff0300b20c */ /* 0x000fe20003fa5070 */
[----:B------:R-:W-:Y:S01]  /*5e90*/  BSSY B0, `(.L_x_7394) ;  /* 0x000000d000007945 */ /* 0x000fe20003800000 */
[----:B-----5:R-:W-:Y:S02]  /*5ea0*/  @P1 PRMT R200, R144, 0x7632, R200 ;  /* 0x0000763290c81816 */ /* 0x020fe400000000c8 */
        /* <DEDUP_REMOVED lines=11> */
.L_x_7395:
[----:B------:R-:W-:Y:S05]  /*5f60*/  BSYNC B0 ;  /* 0x0000000000007941 */ /* 0x000fea0003800000 */
.L_x_7394:
        /* <DEDUP_REMOVED lines=25> */
.L_x_7397:
[----:B------:R-:W-:Y:S05]  /*6100*/  BSYNC B0 ;  /* 0x0000000000007941 */ /* 0x000fea0003800000 */
.L_x_7396:
        /* <DEDUP_REMOVED lines=16> */
.L_x_7399:
[----:B------:R-:W-:Y:S05]  /*6210*/  BSYNC B0 ;  /* 0x0000000000007941 */ /* 0x000fea0003800000 */
.L_x_7398:
[----:B------:R-:W2:Y:S04]  /*6220*/  LDL R247, [R1+0xe0] ;  /* 0x0000e00001f77983 */ /* 0x000ea80000100800 */
[----:B------:R-:W3:Y:S01]  /*6230*/  LDL R246, [R1+0xe4] ;  /* 0x0000e40001f67983 */ /* 0x000ee20000100800 */
[----:B------:R-:W-:Y:S02]  /*6240*/  @P1 IMAD.U32 R244, R200, 0x10000, RZ ;  /* 0x00010000c8f41824 */ /* 0x000fe400078e00ff */
[----:B------:R-:W-:Y:S01]  /*6250*/  @P1 FMUL.FTZ R245, R199, R245 ;  /* 0x000000f5c7f51220 */ /* 0x000fe20000410000 */
[----:B------:R-:W0:Y:S01]  /*6260*/  @P1 LDC R249, c[0x0][0x29c] ;  /* 0x0000a700fff91b82 */ /* 0x000e220000000800 */
[----:B------:R-:W-:Y:S01]  /*6270*/  @P1 PRMT R132, R201, 0x7610, R132 ;  /* 0x00007610c9841816 */ /* 0x000fe20000000084 */
[----:B------:R-:W-:Y:S01]  /*6280*/  @P1 FMUL.FTZ R201, R198, R241 ;  /* 0x000000f1c6c91220 */ /* 0x000fe20000410000 */
[----:B------:R-:W-:Y:S01]  /*6290*/  @P1 FFMA.FTZ R75, R245, R244, R75 ;  /* 0x000000f4f54b1223 */ /* 0x000fe2000001004b */
[----:B------:R-:W-:Y:S01]  /*62a0*/  @!P3 ISETP.NE.U32.AND P5, PT, R3, RZ, PT ;  /* 0x000000ff0300b20c */ /* 0x000fe20003fa5070 */
[----:B------:R-:W-:Y:S01]  /*62b0*/  BSSY B0, `(.L_x_7400) ;  /* 0x0000013000007945 */ /* 0x000fe20003800000 */
[----:B------:R-:W-:-:S02]  /*62c0*/  @P1 PRMT R132, R132, 0x5410, R238 ;  /* 0x0000541084841816 */ /* 0x000fc400000000ee */
[----:B------:R-:W1:Y:S01]  /*62d0*/  @P1 LDC R200, c[0x0][0x29c] ;  /* 0x0000a700ffc81b82 */ /* 0x000e620000000800 */
[----:B------:R-:W-:Y:S02]  /*62e0*/  @P1 SHF.L.U32 R238, R145, 0x10, RZ ;  /* 0x0000001091ee1819 */ /* 0x000fe400000006ff */
[----:B------:R-:W-:-:S03]  /*62f0*/  @!P3 ISETP.NE.AND.EX P5, PT, R2, RZ, PT, P5 ;  /* 0x000000ff0200b20c */ /* 0x000fc60003fa5350 */
[-C--:B------:R-:W-:Y:S02]  /*6300*/  @P1 FFMA.FTZ R74, R238, R201.reuse, R74 ;  /* 0x000000c9ee4a1223 */ /* 0x080fe4000001004a */
[----:B------:R-:W4:Y:S01]  /*6310*/  LDC.U8 R244, c[0x0][0x2a0] ;  /* 0x0000a800fff47b82 */ /* 0x000f220000000000 */
[----:B--2---:R-:W-:Y:S01]  /*6320*/  @P1 FMUL.FTZ R201, R247, R201 ;  /* 0x000000c9f7c91220 */ /* 0x004fe20000410000 */
[----:B------:R-:W-:Y:S01]  /*6330*/  @!P3 FSEL R247, R16, RZ, P5 ;  /* 0x000000ff10f7b208 */ /* 0x000fe20002800000 */
[----:B---3--:R-:W-:Y:S01]  /*6340*/  @P1 FMUL.FTZ R241, R246, R245 ;  /* 0x000000f5f6f11220 */ /* 0x008fe20000410000 */
[----:B01--4-:R-:W-:Y:S06]  /*6350*/  @!P3 BRA `(.L_x_7401) ;  /* 0x000000000020b947 */ /* 0x013fec0003800000 */
        /* <DEDUP_REMOVED lines=8> */
.L_x_7401:
[----:B------:R-:W-:Y:S05]  /*63e0*/  BSYNC B0 ;  /* 0x0000000000007941 */ /* 0x000fea0003800000 */
.L_x_7400:
        /* <DEDUP_REMOVED lines=17> */
.L_x_7403:
[----:B------:R-:W-:Y:S05]  /*6500*/  BSYNC B0 ;  /* 0x0000000000007941 */ /* 0x000fea0003800000 */
.L_x_7402:
[----:B------:R0:W-:Y:S04]  /*6510*/  STL.64 [R1+0x1c0], R4 ;  /* 0x0001c00401007387 */ /* 0x0001e80000100a00 */
[----:B------:R-:W2:Y:S04]  /*6520*/  LDL R245, [R1+0x78] ;  /* 0x0000780001f57983 */ /* 0x000ea80000100800 */
[----:B------:R-:W3:Y:S01]  /*6530*/  LDL R244, [R1+0x7c] ;  /* 0x00007c0001f47983 */ /* 0x000ee20000100800 */
[----:B------:R-:W-:Y:S01]  /*6540*/  @P1 PRMT R133, R238, 0x7610, R133 ;  /* 0x00007610ee851816 */ /* 0x000fe20000000085 */
[----:B------:R-:W-:Y:S01]  /*6550*/  @P1 FMUL.FTZ R200, R246, R200 ;  /* 0x000000c8f6c81220 */ /* 0x000fe20000410000 */
[----:B------:R-:W1:Y:S02]  /*6560*/  @P1 LDC R238, c[0x0][0x29c] ;  /* 0x0000a700ffee1b82 */ /* 0x000e640000000800 */
[----:B------:R-:W-:Y:S01]  /*6570*/  @P1 PRMT R133, R133, 0x5410, R201 ;  /* 0x0000541085851816 */ /* 0x000fe200000000c9 */
[----:B------:R-:W-:Y:S01]  /*6580*/  @P1 FMUL.FTZ R201, R247, R249 ;  /* 0x000000f9f7c91220 */ /* 0x000fe20000410000 */
[----:B------:R-:W-:-:S04]  /*6590*/  @P1 FFMA.FTZ R77, R200, R241, R77 ;  /* 0x000000f1c84d1223 */ /* 0x000fc8000001004d */
[----:B0-----:R-:W0:Y:S08]  /*65a0*/  @P0 LDC.64 R4, c[0x0][0x308] ;  /* 0x0000c200ff040b82 */ /* 0x001e300000000a00 */
[----:B------:R-:W4:Y:S01]  /*65b0*/  @P1 LDC R249, c[0x0][0x29c] ;  /* 0x0000a700fff91b82 */ /* 0x000f220000000800 */
[----:B0-----:R0:W5:Y:S01]  /*65c0*/  LDL.LU.64 R4, [R1+0x1c0] ;  /* 0x0001c00001047983 */ /* 0x0011620000300a00 */
[----:B------:R-:W-:Y:S01]  /*65d0*/  @P1 IMAD.U32 R241, R146, 0x10000, RZ ;  /* 0x0001000092f11824 */ /* 0x000fe200078e00ff */
[----:B------:R-:W-:Y:S01]  /*65e0*/  @!P3 ISETP.NE.U32.AND P5, PT, R3, RZ, PT ;  /* 0x000000ff0300b20c */ /* 0x000fe20003fa5070 */
[----:B------:R-:W-:Y:S02]  /*65f0*/  BSSY B0, `(.L_x_7404) ;  /* 0x0000012000007945 */ /* 0x000fe40003800000 */
[-C--:B------:R-:W-:Y:S01]  /*6600*/  @P1 FFMA.FTZ R76, R241, R201.reuse, R76 ;  /* 0x000000c9f14c1223 */ /* 0x080fe2000001004c */
[----:B------:R-:W-:Y:S01]  /*6610*/  @!P3 ISETP.NE.AND.EX P5, PT, R2, RZ, PT, P5 ;  /* 0x000000ff0200b20c */ /* 0x000fe20003fa5350 */
[----:B--2---:R-:W-:-:S03]  /*6620*/  @P1 FMUL.FTZ R201, R245, R201 ;  /* 0x000000c9f5c91220 */ /* 0x004fc60000410000 */
[----:B------:R-:W-:Y:S01]  /*6630*/  @!P3 FSEL R245, R18, RZ, P5 ;  /* 0x000000ff12f5b208 */ /* 0x000fe20002800000 */
[----:B---3--:R-:W-:Y:S01]  /*6640*/  @P1 FMUL.FTZ R241, R244, R200 ;  /* 0x000000c8f4f11220 */ /* 0x008fe20000410000 */
[----:B------:R-:W-:-:S04]  /*6650*/  @P1 F2FP.BF16.F32.PACK_AB R200, RZ, R201 ;  /* 0x000000c9ffc8123e */ /* 0x000fc800000010ff */
[----:B------:R-:W-:Y:S01]  /*6660*/  @P1 F2FP.BF16.F32.PACK_AB R201, RZ, R241 ;  /* 0x000000f1ffc9123e */ /* 0x000fe200000010ff */
[----:B01--4-:R-:W-:Y:S06]  /*6670*/  @!P3 BRA `(.L_x_7405) ;  /* 0x000000000024b947 */ /* 0x013fec0003800000 */
[----:B------:R-:W0:Y:S01]  /*6680*/  LDC.U8 R244, c[0x0][0x2a0] ;  /* 0x0000a800fff47b82 */ /* 0x000e220000000000 */
[----:B------:R-:W-:-:S04]  /*6690*/  ISETP.NE.U32.AND P5, PT, R3, RZ, PT ;  /* 0x000000ff0300720c */ /* 0x000fc80003fa5070 */
[----:B------:R-:W-:Y:S02]  /*66a0*/  ISETP.NE.AND.EX P5, PT, R2, RZ, PT, P5 ;  /* 0x000000ff0200720c */ /* 0x000fe40003fa5350 */
[----:B0-----:R-:W-:-:S04]  /*66b0*/  ISETP.NE.AND P6, PT, R244, RZ, PT ;  /* 0x000000fff400720c */ /* 0x001fc80003fc5270 */
[----:B------:R-:W-:-:S05]  /*66c0*/  FSEL R241, R7, RZ, !P6 ;  /* 0x000000ff07f17208 */ /* 0x000fca0007000000 */
[----:B------:R-:W-:-:S04]  /*66d0*/  FFMA.FTZ R241, R185, R202, R241 ;  /* 0x000000cab9f17223 */ /* 0x000fc800000100f1 */
[----:B------:R-:W-:-:S04]  /*66e0*/  FADD.FTZ R241, R205, -R241 ;  /* 0x800000f1cdf17221 */ /* 0x000fc80000010000 */
[----:B-----5:R-:W-:-:S04]  /*66f0*/  FMUL.FTZ R245, R5, R241 ;  /* 0x000000f105f57220 */ /* 0x020fc80000410000 */
[----:B------:R-:W-:-:S07]  /*6700*/  @P5 FADD.FTZ R245, R18, R245 ;  /* 0x000000f512f55221 */ /* 0x000fce0000010000 */
.L_x_7405:
[----:B------:R-:W-:Y:S05]  /*6710*/  BSYNC B0 ;  /* 0x0000000000007941 */ /* 0x000fea0003800000 */
.L_x_7404:
[----:B------:R-:W-:Y:S01]  /*6720*/  @!P3 ISETP.NE.U32.AND P5, PT, R3, RZ, PT ;  /* 0x000000ff0300b20c */ /* 0x000fe20003fa5070 */
[----:B------:R-:W-:Y:S01]  /*6730*/  BSSY B0, `(.L_x_7406) ;  /* 0x0000010000007945 */ /* 0x000fe20003800000 */
[----:B------:R-:W-:Y:S01]  /*6740*/  @P1 PRMT R134, R200, 0x7610, R134 ;  /* 0x00007610c8861816 */ /* 0x000fe20000000086 */
[----:B------:R-:W-:Y:S01]  /*6750*/  @P1 FMUL.FTZ R241, R245, R238 ;  /* 0x000000eef5f11220 */ /* 0x000fe20000410000 */
[----:B------:R-:W-:Y:S02]  /*6760*/  @!P3 ISETP.NE.AND.EX P5, PT, R2, RZ, PT, P5 ;  /* 0x000000ff0200b20c */ /* 0x000fe40003fa5350 */
[----:B------:R-:W-:Y:S02]  /*6770*/  @P1 PRMT R134, R134, 0x5410, R201 ;  /* 0x0000541086861816 */ /* 0x000fe400000000c9 */
        /* <DEDUP_REMOVED lines=11> */
.L_x_7407:
[----:B------:R-:W-:Y:S05]  /*6830*/  BSYNC B0 ;  /* 0x0000000000007941 */ /* 0x000fea0003800000 */
.L_x_7406:
[----:B------:R-:W2:Y:S04]  /*6840*/  LDL R200, [R1+0x80] ;  /* 0x0000800001c87983 */ /* 0x000ea80000100800 */
[----:B------:R-:W3:Y:S01]  /*6850*/  LDL R201, [R1+0x84] ;  /* 0x0000840001c97983 */ /* 0x000ee20000100800 */
[----:B------:R-:W-:-:S03]  /*6860*/  @P1 FMUL.FTZ R238, R244, R249 ;  /* 0x000000f9f4ee1220 */ /* 0x000fc60000410000 */
[----:B------:R0:W-:Y:S04]  /*6870*/  STL.64 [R1+0x1c0], R8 ;  /* 0x0001c00801007387 */ /* 0x0001e80000100a00 */
[----:B------:R1:W-:Y:S01]  /*6880*/  STL [R1+0x1b8], R0 ;  /* 0x0001b80001007387 */ /* 0x0003e20000100800 */
[----:B0-----:R-:W0:Y:S01]  /*6890*/  @P0 LDC.64 R8, c[0x0][0x308] ;  /* 0x0000c200ff080b82 */ /* 0x001e220000000a00 */
[----:B------:R-:W-:Y:S02]  /*68a0*/  SEL R196, R196, R92, P4 ;  /* 0x0000005cc4c47207 */ /* 0x000fe40002000000 */
[----:B------:R-:W-:Y:S02]  /*68b0*/  SEL R197, R197, R93, P4 ;  /* 0x0000005dc5c57207 */ /* 0x000fe40002000000 */
[----:B------:R-:W-:-:S02]  /*68c0*/  SEL R198, R198, R94, P4 ;  /* 0x0000005ec6c67207 */ /* 0x000fc40002000000 */
[----:B------:R-:W-:Y:S01]  /*68d0*/  SEL R199, R199, R95, P4 ;  /* 0x0000005fc7c77207 */ /* 0x000fe20002000000 */
[----:B--2---:R-:W-:Y:S01]  /*68e0*/  @P1 FMUL.FTZ R200, R200, R241 ;  /* 0x000000f1c8c81220 */ /* 0x004fe20000410000 */
[----:B---3--:R-:W-:-:S04]  /*68f0*/  @P1 FMUL.FTZ R201, R201, R238 ;  /* 0x000000eec9c91220 */ /* 0x008fc80000410000 */
[----:B------:R-:W-:-:S04]  /*6900*/  @P1 F2FP.BF16.F32.PACK_AB R200, RZ, R200 ;  /* 0x000000c8ffc8123e */ /* 0x000fc800000010ff */
[----:B-1----:R-:W-:Y:S02]  /*6910*/  PRMT R0, R200, 0x7610, R0 ;  /* 0x00007610c8007816 */ /* 0x002fe40000000000 */
[----:B-----5:R-:W-:Y:S02]  /*6920*/  @P0 IADD3 R200, R4, 0x180, RZ ;  /* 0x0000018004c80810 */ /* 0x020fe40007ffe0ff */
[----:B------:R-:W-:Y:S02]  /*6930*/  @P1 F2FP.BF16.F32.PACK_AB R249, RZ, R201 ;  /* 0x000000c9fff9123e */ /* 0x000fe400000010ff */
[----:B------:R-:W-:Y:S01]  /*6940*/  @P1 PRMT R135, R0, 0x7610, R135 ;  /* 0x0000761000871816 */ /* 0x000fe20000000087 */
[----:B0-----:R-:W-:Y:S02]  /*6950*/  @P0 IMAD.WIDE.U32 R200, R200, 0x20, R8 ;  /* 0x00000020c8c80825 */ /* 0x001fe400078e0008 */
[----:B------:R-:W5:Y:S04]  /*6960*/  LDL.LU.64 R8, [R1+0x1c0] ;  /* 0x0001c00001087983 */ /* 0x000f680000300a00 */
[----:B------:R-:W5:Y:S04]  /*6970*/  LDL.LU R0, [R1+0x1b8] ;  /* 0x0001b80001007983 */ /* 0x000f680000300800 */
[----:B------:R0:W-:Y:S02]  /*6980*/  @P0 STG.E.128 desc[UR4][R200.64], R196 ;  /* 0x000000c4c8000986 */ /* 0x0001e4000c101d04 */
[----:B0-----:R-:W-:-:S02]  /*6990*/  SEL R196, R247, R172, P4 ;  /* 0x000000acf7c47207 */ /* 0x001fc40002000000 */
[----:B------:R-:W-:Y:S01]  /*69a0*/  SEL R197, R246, R173, P4 ;  /* 0x000000adf6c57207 */ /* 0x000fe20002000000 */
[----:B------:R-:W-:Y:S01]  /*69b0*/  VIADD R6, R6, 0x200 ;  /* 0x0000020006067836 */ /* 0x000fe20000000000 */
[----:B------:R-:W-:Y:S01]  /*69c0*/  SEL R198, R245, R174, P4 ;  /* 0x000000aef5c67207 */ /* 0x000fe20002000000 */
[----:B------:R-:W0:Y:S01]  /*69d0*/  LDC.U8 R247, c[0x0][0x2a0] ;  /* 0x0000a800fff77b82 */ /* 0x000e220000000000 */
[----:B------:R-:W-:-:S05]  /*69e0*/  SEL R199, R244, R175, P4 ;  /* 0x000000aff4c77207 */ /* 0x000fca0002000000 */
[----:B------:R1:W-:Y:S02]  /*69f0*/  @P0 STG.E.128 desc[UR4][R200.64+0x10], R196 ;  /* 0x000010c4c8000986 */ /* 0x0003e4000c101d04 */
[----:B-1----:R-:W1:Y:S08]  /*6a00*/  @P1 LDC.64 R198, c[0x0][0x2f8] ;  /* 0x0000be00ffc61b82 */ /* 0x002e700000000a00 */
[----:B------:R-:W2:Y:S01]  /*6a10*/  @P1 LDC.64 R196, c[0x0][0x220] ;  /* 0x00008800ffc41b82 */ /* 0x000ea20000000a00 */
[----:B------:R-:W-:-:S02]  /*6a20*/  @P1 PRMT R135, R135, 0x5410, R249 ;  /* 0x0000541087871816 */ /* 0x000fc400000000f9 */
[----:B------:R-:W-:Y:S01]  /*6a30*/  @P1 PRMT R200, R147, 0x7632, R200 ;  /* 0x0000763293c81816 */ /* 0x000fe200000000c8 */
[----:B-1----:R-:W-:-:S05]  /*6a40*/  @P1 IMAD.WIDE.U32 R198, R203, 0x10, R198 ;  /* 0x00000010cbc61825 */ /* 0x002fca00078e00c6 */
[----:B------:R1:W-:Y:S01]  /*6a50*/  @P1 STG.E.128 desc[UR4][R198.64], R132 ;  /* 0x00000084c6001986 */ /* 0x0003e2000c101d04 */
[----:B--2---:R-:W-:Y:S01]  /*6a60*/  @P1 IMAD.WIDE.U32 R196, R6, 0x10, R196 ;  /* 0x0000001006c41825 */ /* 0x004fe200078e00c4 */
[----:B-1----:R-:W-:Y:S01]  /*6a70*/  @P1 SHF.L.U32 R198, R147, 0x10, RZ ;  /* 0x0000001093c61819 */ /* 0x002fe200000006ff */
[----:B------:R-:W1:Y:S03]  /*6a80*/  @P1 LDC R199, c[0x0][0x29c] ;  /* 0x0000a700ffc71b82 */ /* 0x000e660000000800 */
[----:B------:R2:W5:Y:S01]  /*6a90*/  @P1 LDG.E.128 R144, desc[UR4][R196.64] ;  /* 0x00000004c4901981 */ /* 0x000562000c1e1d00 */
[----:B------:R-:W-:-:S04]  /*6aa0*/  @P1 FFMA.FTZ R78, R198, R241, R78 ;  /* 0x000000f1c64e1223 */ /* 0x000fc8000001004e */
[----:B------:R-:W3:Y:S08]  /*6ab0*/  @P1 LDC R198, c[0x0][0x29c] ;  /* 0x0000a700ffc61b82 */ /* 0x000ef00000000800 */
[----:B--2---:R-:W2:Y:S08]  /*6ac0*/  @P1 LDC R197, c[0x0][0x29c] ;  /* 0x0000a700ffc51b82 */ /* 0x004eb00000000800 */
[----:B------:R-:W4:Y:S01]  /*6ad0*/  @P1 LDC R196, c[0x0][0x29c] ;  /* 0x0000a700ffc41b82 */ /* 0x000f220000000800 */
[----:B------:R-:W-:-:S02]  /*6ae0*/  @!P3 ISETP.NE.U32.AND P5, PT, R3, RZ, PT ;  /* 0x000000ff0300b20c */ /* 0x000fc40003fa5070 */
[----:B------:R-:W-:Y:S01]  /*6af0*/  @P1 SHF.L.U32 R200, R200, 0x10, RZ ;  /* 0x00000010c8c81819 */ /* 0x000fe200000006ff */
[----:B------:R-:W-:Y:S01]  /*6b00*/  BSSY B0, `(.L_x_7408) ;  /* 0x000000d000007945 */ /* 0x000fe20003800000 */
[----:B------:R-:W-:-:S03]  /*6b10*/  @!P3 ISETP.NE.AND.EX P5, PT, R2, RZ, PT, P5 ;  /* 0x000000ff0200b20c */ /* 0x000fc60003fa5350 */
[----:B------:R-:W-:Y:S01]  /*6b20*/  @P1 FFMA.FTZ R79, R238, R200, R79 ;  /* 0x000000c8ee4f1223 */ /* 0x000fe2000001004f */
[----:B------:R-:W-:Y:S01]  /*6b30*/  @!P3 FSEL R200, R12, RZ, P5 ;  /* 0x000000ff0cc8b208 */ /* 0x000fe20002800000 */
[----:B0-----:R-:W-:Y:S08]  /*6b40*/  @!P3 BRA `(.L_x_7409) ;  /* 0x000000000020b947 */ /* 0x001ff00003800000 */
        /* <DEDUP_REMOVED lines=8> */
.L_x_7409:
[----:B------:R-:W-:Y:S05]  /*6bd0*/  BSYNC B0 ;  /* 0x0000000000007941 */ /* 0x000fea0003800000 */
.L_x_7408:
        /* <DEDUP_REMOVED lines=13> */
.L_x_7411:
[----:B------:R-:W-:Y:S05]  /*6cb0*/  BSYNC B0 ;  /* 0x0000000000007941 */ /* 0x000fea0003800000 */
.L_x_7410:
        /* <DEDUP_REMOVED lines=13> */
.L_x_7413:
[----:B------:R-:W-:Y:S05]  /*6d90*/  BSYNC B0 ;  /* 0x0000000000007941 */ /* 0x000fea0003800000 */
.L_x_7412:
[----:B------:R-:W-:Y:S01]  /*6da0*/  @!P3 ISETP.NE.U32.AND P5, PT, R3, RZ, PT ;  /* 0x000000ff0300b20c */ /* 0x000fe20003fa5070 */
[----:B------:R-:W-:Y:S01]  /*6db0*/  BSSY B0, `(.L_x_7414) ;  /* 0x000000f000007945 */ /* 0x000fe20003800000 */
[----:B-1----:R-:W-:Y:S01]  /*6dc0*/  @P1 FMUL.FTZ R238, R201, R199 ;  /* 0x000000c7c9ee1220 */ /* 0x002fe20000410000 */
[----:B-----5:R-:W-:Y:S02]  /*6dd0*/  @P1 PRMT R241, R144, 0x7632, R241 ;  /* 0x0000763290f11816 */ /* 0x020fe400000000f1 */
[----:B------:R-:W-:Y:S02]  /*6de0*/  @!P3 ISETP.NE.AND.EX P5, PT, R2, RZ, PT, P5 ;  /* 0x000000ff0200b20c */ /* 0x000fe40003fa5350 */
[----:B------:R-:W-:Y:S02]  /*6df0*/  @P1 PRMT R244, R145, 0x7632, R244 ;  /* 0x0000763291f41816 */ /* 0x000fe400000000f4 */
        /* <DEDUP_REMOVED lines=10> */
.L_x_7415:
[----:B------:R-:W-:Y:S05]  /*6ea0*/  BSYNC B0 ;  /* 0x0000000000007941 */ /* 0x000fea0003800000 */
.L_x_7414:
[----:B------:R-:W-:Y:S01]  /*6eb0*/  @P1 SHF.L.U32 R241, R241, 0x10, RZ ;  /* 0x00000010f1f11819 */ /* 0x000fe200000006ff */
[----:B------:R-:W5:Y:S04]  /*6ec0*/  LDL R249, [R1+0xcc] ;  /* 0x0000cc0001f97983 */ /* 0x000f680000100800 */
[----:B------:R-:W-:Y:S01]  /*6ed0*/  @P1 FFMA.FTZ R81, R238, R241, R81 ;  /* 0x000000f1ee511223 */ /* 0x000fe20000010051 */
[----:B--2---:R-:W-:Y:S01]  /*6ee0*/  @P1 FMUL.FTZ R241, R200, R197 ;  /* 0x000000c5c8f11220 */ /* 0x004fe20000410000 */
[----:B----4-:R-:W-:Y:S01]  /*6ef0*/  @P1 FMUL.FTZ R197, R203, R196 ;  /* 0x000000c4cbc51220 */ /* 0x010fe20000410000 */
[----:B------:R-:W-:Y:S01]  /*6f00*/  @P1 SHF.L.U32 R196, R144, 0x10, RZ ;  /* 0x0000001090c41819 */ /* 0x000fe200000006ff */
[----:B------:R-:W2:Y:S04]  /*6f10*/  LDL R246, [R1+0xd0] ;  /* 0x0000d00001f67983 */ /* 0x000ea80000100800 */
[----:B------:R-:W-:Y:S01]  /*6f20*/  @P1 FFMA.FTZ R80, R196, R241, R80 ;  /* 0x000000f1c4501223 */ /* 0x000fe20000010050 */
[----:B------:R-:W4:Y:S01]  /*6f30*/  LDL R245, [R1+0xd4] ;  /* 0x0000d40001f57983 */ /* 0x000f220000100800 */
[----:B------:R-:W-:-:S02]  /*6f40*/  @P1 IMAD.U32 R244, R244, 0x10000, RZ ;  /* 0x00010000f4f41824 */ /* 0x000fc400078e00ff */
[----:B---3--:R-:W-:Y:S01]  /*6f50*/  @P1 FMUL.FTZ R198, R199, R198 ;  /* 0x000000c6c7c61220 */ /* 0x008fe20000410000 */
[----:B------:R-:W3:Y:S03]  /*6f60*/  LDL R196, [R1+0xc8] ;  /* 0x0000c80001c47983 */ /* 0x000ee60000100800 */
[----:B------:R-:W-:Y:S01]  /*6f70*/  @P1 FFMA.FTZ R83, R198, R244, R83 ;  /* 0x000000f4c6531223 */ /* 0x000fe20000010053 */
[----:B------:R-:W-:-:S05]  /*6f80*/  @P1 SHF.L.U32 R244, R145, 0x10, RZ ;  /* 0x0000001091f41819 */ /* 0x000fca00000006ff */
[----:B------:R-:W-:Y:S01]  /*6f90*/  @P1 FFMA.FTZ R82, R244, R197, R82 ;  /* 0x000000c5f4521223 */ /* 0x000fe20000010052 */
[----:B------:R-:W-:Y:S01]  /*6fa0*/  @!P3 ISETP.NE.U32.AND P5, PT, R3, RZ, PT ;  /* 0x000000ff0300b20c */ /* 0x000fe20003fa5070 */
[----:B------:R-:W-:Y:S03]  /*6fb0*/  BSSY B0, `(.L_x_7416) ;  /* 0x0000019000007945 */ /* 0x000fe60003800000 */
[----:B------:R-:W-:Y:S02]  /*6fc0*/  @!P3 ISETP.NE.AND.EX P5, PT, R2, RZ, PT, P5 ;  /* 0x000000ff0200b20c */ /* 0x000fe40003fa5350 */
[----:B------:R-:W-:Y:S02]  /*6fd0*/  SEL R92, R200, R92, P4 ;  /* 0x0000005cc85c7207 */ /* 0x000fe40002000000 */
[----:B------:R-:W-:Y:S02]  /*6fe0*/  SEL R93, R201, R93, P4 ;  /* 0x0000005dc95d7207 */ /* 0x000fe40002000000 */
[----:B------:R-:W-:-:S02]  /*6ff0*/  SEL R94, R203, R94, P4 ;  /* 0x0000005ecb5e7207 */ /* 0x000fc40002000000 */
[----:B------:R-:W-:Y:S01]  /*7000*/  @!P3 FSEL R200, R8, RZ, P5 ;  /* 0x000000ff08c8b208 */ /* 0x000fe20002800000 */
[----:B-----5:R-:W-:Y:S02]  /*7010*/  @P1 FMUL.FTZ R244, R249, R238 ;  /* 0x000000eef9f41220 */ /* 0x020fe40000410000 */
[----:B------:R-:W0:Y:S01]  /*7020*/  @P1 LDC R238, c[0x0][0x29c] ;  /* 0x0000a700ffee1b82 */ /* 0x000e220000000800 */
[----:B---3--:R-:W-:-:S07]  /*7030*/  @P1 FMUL.FTZ R196, R196, R241 ;  /* 0x000000f1c4c41220 */ /* 0x008fce0000410000 */
[----:B------:R-:W1:Y:S01]  /*7040*/  @P1 LDC R241, c[0x0][0x29c] ;  /* 0x0000a700fff11b82 */ /* 0x000e620000000800 */
[----:B--2---:R-:W-:Y:S01]  /*7050*/  @P1 FMUL.FTZ R197, R246, R197 ;  /* 0x000000c5f6c51220 */ /* 0x004fe20000410000 */
[----:B----4-:R-:W-:Y:S01]  /*7060*/  @P1 FMUL.FTZ R198, R245, R198 ;  /* 0x000000c6f5c61220 */ /* 0x010fe20000410000 */
[----:B------:R-:W-:Y:S02]  /*7070*/  @P1 F2FP.BF16.F32.PACK_AB R196, RZ, R196 ;  /* 0x000000c4ffc4123e */ /* 0x000fe400000010ff */
[----:B------:R-:W-:Y:S02]  /*7080*/  @P1 F2FP.BF16.F32.PACK_AB R244, RZ, R244 ;  /* 0x000000f4fff4123e */ /* 0x000fe400000010ff */
[----:B------:R-:W-:Y:S02]  /*7090*/  @P1 F2FP.BF16.F32.PACK_AB R197, RZ, R197 ;  /* 0x000000c5ffc5123e */ /* 0x000fe400000010ff */
[----:B------:R-:W-:Y:S01]  /*70a0*/  @P1 F2FP.BF16.F32.PACK_AB R198, RZ, R198 ;  /* 0x000000c6ffc6123e */ /* 0x000fe200000010ff */
        /* <DEDUP_REMOVED lines=9> */
.L_x_7417:
[----:B------:R-:W-:Y:S05]  /*7140*/  BSYNC B0 ;  /* 0x0000000000007941 */ /* 0x000fea0003800000 */
.L_x_7416:
[----:B------:R-:W-:Y:S01]  /*7150*/  @!P3 ISETP.NE.U32.AND P5, PT, R3, RZ, PT ;  /* 0x000000ff0300b20c */ /* 0x000fe20003fa5070 */
[----:B------:R-:W-:Y:S01]  /*7160*/  BSSY B0, `(.L_x_7418) ;  /* 0x0000010000007945 */ /* 0x000fe20003800000 */
[----:B------:R-:W-:Y:S01]  /*7170*/  SEL R95, R199, R95, P4 ;  /* 0x0000005fc75f7207 */ /* 0x000fe20002000000 */
[----:B0-----:R-:W-:Y:S01]  /*7180*/  @P1 FMUL.FTZ R199, R200, R238 ;  /* 0x000000eec8c71220 */ /* 0x001fe20000410000 */
[----:B------:R-:W-:Y:S02]  /*7190*/  @!P3 ISETP.NE.AND.EX P5, PT, R2, RZ, PT, P5 ;  /* 0x000000ff0200b20c */ /* 0x000fe40003fa5350 */
[----:B------:R-:W-:Y:S01]  /*71a0*/  SEL R172, R200, R172, P4 ;  /* 0x000000acc8ac7207 */ /* 0x000fe20002000000 */
[----:B------:R-:W-:Y:S01]  /*71b0*/  @P1 IMAD.U32 R200, R146, 0x10000, RZ ;  /* 0x0001000092c81824 */ /* 0x000fe200078e00ff */
        /* <DEDUP_REMOVED lines=10> */
.L_x_7419:
[----:B------:R-:W-:Y:S05]  /*7260*/  BSYNC B0 ;  /* 0x0000000000007941 */ /* 0x000fea0003800000 */
.L_x_7418:
[----:B------:R-:W2:Y:S04]  /*7270*/  LDL R245, [R1+0xb8] ;  /* 0x0000b80001f57983 */ /* 0x000ea80000100800 */
[----:B------:R-:W3:Y:S01]  /*7280*/  LDL R238, [R1+0xbc] ;  /* 0x0000bc0001ee7983 */ /* 0x000ee20000100800 */
[----:B------:R-:W-:Y:S01]  /*7290*/  @P1 FFMA.FTZ R84, R200, R199, R84 ;  /* 0x000000c7c8541223 */ /* 0x000fe20000010054 */
[C---:B------:R-:W-:Y:S01]  /*72a0*/  SEL R173, R201.reuse, R173, P4 ;  /* 0x000000adc9ad7207 */ /* 0x040fe20002000000 */
[----:B------:R-:W0:Y:S01]  /*72b0*/  @P1 LDC R200, c[0x0][0x29c] ;  /* 0x0000a700ffc81b82 */ /* 0x000e220000000800 */
[----:B------:R-:W-:Y:S01]  /*72c0*/  @P1 PRMT R203, R146, 0x7632, R203 ;  /* 0x0000763292cb1816 */ /* 0x000fe200000000cb */
[----:B-1----:R-:W-:Y:S01]  /*72d0*/  @P1 FMUL.FTZ R201, R201, R241 ;  /* 0x000000f1c9c91220 */ /* 0x002fe20000410000 */
[----:B------:R-:W-:Y:S01]  /*72e0*/  @!P3 ISETP.NE.U32.AND P5, PT, R3, RZ, PT ;  /* 0x000000ff0300b20c */ /* 0x000fe20003fa5070 */
[----:B------:R-:W-:Y:S01]  /*72f0*/  BSSY B0, `(.L_x_7420) ;  /* 0x0000014000007945 */ /* 0x000fe20003800000 */
[----:B------:R-:W-:-:S02]  /*7300*/  @P1 SHF.L.U32 R203, R203, 0x10, RZ ;  /* 0x00000010cbcb1819 */ /* 0x000fc400000006ff */
[----:B------:R-:W-:Y:S02]  /*7310*/  @P1 PRMT R132, R196, 0x7610, R132 ;  /* 0x00007610c4841816 */ /* 0x000fe40000000084 */
[----:B------:R-:W-:Y:S01]  /*7320*/  @!P3 ISETP.NE.AND.EX P5, PT, R2, RZ, PT, P5 ;  /* 0x000000ff0200b20c */ /* 0x000fe20003fa5350 */
[----:B------:R-:W-:Y:S01]  /*7330*/  @P1 FFMA.FTZ R85, R201, R203, R85 ;  /* 0x000000cbc9551223 */ /* 0x000fe20000010055 */
[----:B------:R-:W-:Y:S01]  /*7340*/  @P1 PRMT R132, R132, 0x5410, R244 ;  /* 0x0000541084841816 */ /* 0x000fe200000000f4 */
[----:B--2---:R-:W-:Y:S01]  /*7350*/  @P1 FMUL.FTZ R199, R245, R199 ;  /* 0x000000c7f5c71220 */ /* 0x004fe20000410000 */
[----:B---3--:R-:W-:-:S04]  /*7360*/  @P1 FMUL.FTZ R196, R238, R201 ;  /* 0x000000c9eec41220 */ /* 0x008fc80000410000 */
[----:B------:R-:W-:Y:S02]  /*7370*/  @P1 F2FP.BF16.F32.PACK_AB R199, RZ, R199 ;  /* 0x000000c7ffc7123e */ /* 0x000fe400000010ff */
[----:B------:R-:W-:Y:S02]  /*7380*/  @!P3 FSEL R201, R10, RZ, P5 ;  /* 0x000000ff0ac9b208 */ /* 0x000fe40002800000 */
[----:B------:R-:W-:Y:S01]  /*7390*/  @P1 F2FP.BF16.F32.PACK_AB R196, RZ, R196 ;  /* 0x000000c4ffc4123e */ /* 0x000fe200000010ff */
        /* <DEDUP_REMOVED lines=9> */
.L_x_7421:
[----:B------:R-:W-:Y:S05]  /*7430*/  BSYNC B0 ;  /* 0x0000000000007941 */ /* 0x000fea0003800000 */
.L_x_7420:
[----:B------:R-:W2:Y:S01]  /*7440*/  LDL R203, [R1+0xc0] ;  /* 0x0000c00001cb7983 */ /* 0x000ea20000100800 */
[C---:B------:R-:W-:Y:S01]  /*7450*/  SEL R174, R201.reuse, R174, P4 ;  /* 0x000000aec9ae7207 */ /* 0x040fe20002000000 */
[----:B------:R-:W-:Y:S01]  /*7460*/  @P1 FMUL.FTZ R200, R201, R200 ;  /* 0x000000c8c9c81220 */ /* 0x000fe20000410000 */
[----:B------:R-:W-:Y:S01]  /*7470*/  @P1 SHF.L.U32 R201, R147, 0x10, RZ ;  /* 0x0000001093c91819 */ /* 0x000fe200000006ff */
[----:B------:R-:W-:Y:S01]  /*7480*/  BSSY B0, `(.L_x_7422) ;  /* 0x0000015000007945 */ /* 0x000fe20003800000 */
[----:B------:R-:W-:Y:S02]  /*7490*/  @!P3 ISETP.NE.U32.AND P5, PT, R3, RZ, PT ;  /* 0x000000ff0300b20c */ /* 0x000fe40003fa5070 */
[----:B------:R-:W-:Y:S01]  /*74a0*/  @P1 PRMT R134, R199, 0x7610, R134 ;  /* 0x00007610c7861816 */ /* 0x000fe20000000086 */
[----:B------:R-:W-:Y:S01]  /*74b0*/  @P1 FFMA.FTZ R86, R201, R200, R86 ;  /* 0x000000c8c9561223 */ /* 0x000fe20000010056 */
[----:B------:R-:W-:Y:S02]  /*74c0*/  @P1 PRMT R133, R197, 0x7610, R133 ;  /* 0x00007610c5851816 */ /* 0x000fe40000000085 */
[----:B------:R-:W-:-:S02]  /*74d0*/  @!P3 ISETP.NE.AND.EX P5, PT, R2, RZ, PT, P5 ;  /* 0x000000ff0200b20c */ /* 0x000fc40003fa5350 */
[----:B------:R-:W-:Y:S02]  /*74e0*/  @P1 PRMT R134, R134, 0x5410, R196 ;  /* 0x0000541086861816 */ /* 0x000fe400000000c4 */
[----:B------:R-:W-:Y:S02]  /*74f0*/  @P1 PRMT R133, R133, 0x5410, R198 ;  /* 0x0000541085851816 */ /* 0x000fe400000000c6 */
        /* <DEDUP_REMOVED lines=13> */
.L_x_7423:
[----:B------:R-:W-:Y:S05]  /*75d0*/  BSYNC B0 ;  /* 0x0000000000007941 */ /* 0x000fea0003800000 */
.L_x_7422:
[----:B------:R-:W2:Y:S01]  /*75e0*/  LDL R5, [R1+0xc4] ;  /* 0x0000c40001057983 */ /* 0x000ea20000100800 */
[----:B------:R-:W0:Y:S01]  /*75f0*/  @P1 LDC R2, c[0x0][0x29c] ;  /* 0x0000a700ff021b82 */ /* 0x000e220000000800 */
[----:B------:R-:W-:Y:S02]  /*7600*/  @P1 PRMT R3, R147, 0x7632, R3 ;  /* 0x0000763293031816 */ /* 0x000fe40000000003 */
[----:B------:R-:W-:Y:S02]  /*7610*/  @P0 IADD3 R4, R4, 0x200, RZ ;  /* 0x0000020004040810 */ /* 0x000fe40007ffe0ff */
[----:B------:R-:W-:Y:S01]  /*7620*/  SEL R175, R196, R175, P4 ;  /* 0x000000afc4af7207 */ /* 0x000fe20002000000 */
[----:B------:R-:W-:Y:S01]  /*7630*/  @P1 IMAD.U32 R3, R3, 0x10000, RZ ;  /* 0x0001000003031824 */ /* 0x000fe200078e00ff */
[----:B------:R-:W-:Y:S01]  /*7640*/  IADD3 R248, R248, UR14, RZ ;  /* 0x0000000ef8f87c10 */ /* 0x000fe2000fffe0ff */
[----:B0-----:R-:W-:-:S04]  /*7650*/  @P1 FMUL.FTZ R2, R196, R2 ;  /* 0x00000002c4021220 */ /* 0x001fc80000410000 */
[----:B------:R-:W-:Y:S01]  /*7660*/  @P1 FFMA.FTZ R87, R2, R3, R87 ;  /* 0x0000000302571223 */ /* 0x000fe20000010057 */
[----:B--2---:R-:W-:-:S05]  /*7670*/  @P1 FMUL.FTZ R2, R5, R2 ;  /* 0x0000000205021220 */ /* 0x004fca0000410000 */
        /* <DEDUP_REMOVED lines=9> */
[----:B------:R0:W-:Y:S02]  /*7710*/  @P1 STG.E.128 desc[UR4][R2.64], R132 ;  /* 0x0000008402001986 */ /* 0x0001e4000c101d04 */
[----:B0-----:R-:W-:-:S05]  /*7720*/  SEL R2, RZ, 0x1, P2 ;  /* 0x00000001ff027807 */ /* 0x001fca0001000000 */
[----:B------:R1:W-:Y:S01]  /*7730*/  STL.S16 [R1+0x74], R2 ;  /* 0x0000740201007387 */ /* 0x0003e20000100600 */
[----:B------:R-:W-:Y:S05]  /*7740*/  @!P0 BRA `(.L_x_7424) ;  /* 0xffffff94005c8947 */ /* 0x000fea000383ffff */
.L_x_7339:
[----:B------:R-:W0:Y:S01]  /*7750*/  S2R R196, SR_TID.X ;  /* 0x0000000000c47919 */ /* 0x000e220000002100 */
[----:B------:R-:W0:Y:S08]  /*7760*/  S2UR UR6, SR_CTAID.X ;  /* 0x00000000000679c3 */ /* 0x000e300000002500 */
[----:B-1----:R-:W1:Y:S08]  /*7770*/  LDC.64 R2, c[0x0][0x2d0] ;  /* 0x0000b400ff027b82 */ /* 0x002e700000000a00 */
        /* <DEDUP_REMOVED lines=41> */
.L_x_7343:
[----:B------:R-:W-:Y:S01]  /*7a10*/  HFMA2.MMA R201, -RZ, RZ, 0, 1.847743988037109375e-06 ;  /* 0x0000001fffc97435 */ /* 0x000fe200000001ff */
[----:B------:R-:W-:Y:S01]  /*7a20*/  IMAD.MOV.U32 R6, RZ, RZ, 0x10 ;  /* 0x00000010ff067424 */ /* 0x000fe200078e00ff */
[----:B------:R-:W-:-:S09]  /*7a30*/  MOV R202, 0xffffffff ;  /* 0xffffffff00ca7802 */ /* 0x000fd20000000f00 */
[----:B-----5:R-:W-:Y:S05]  /*7a40*/  WARPSYNC.COLLECTIVE R202, `(.L_x_7425) ;  /* 0x00000000ca087348 */ /* 0x020fea0003c00000 */
[----:B------:R0:W1:Y:S02]  /*7a50*/  SHFL.DOWN P1, R203, R196, R6, R201 ;  /* 0x08000006c4cb7389 */ /* 0x00006400000200c9 */
[----:B01---5:R-:W-:Y:S01]  /*7a60*/  ENDCOLLECTIVE ;  /* 0x000000000000791b */ /* 0x023fe20003800000 */
.L_x_7425:
[----:B------:R-:W-:-:S04]  /*7a70*/  IMAD.MOV.U32 R6, RZ, RZ, R203 ;  /* 0x000000ffff067224 */ /* 0x000fc800078e00cb */
[----:B------:R-:W-:Y:S01]  /*7a80*/  FADD.FTZ R198, R6, R196 ;  /* 0x000000c406c67221 */ /* 0x000fe20000010000 */
[----:B------:R-:W-:Y:S01]  /*7a90*/  HFMA2.MMA R6, -RZ, RZ, 0, 9.5367431640625e-07 ;  /* 0x00000010ff067435 */ /* 0x000fe200000001ff */
[----:B------:R-:W-:-:S10]  /*7aa0*/  MOV R196, R197 ;  /* 0x000000c500c47202 */ /* 0x000fd40000000f00 */
[----:B------:R-:W-:Y:S05]  /*7ab0*/  WARPSYNC.COLLECTIVE R202, `(.L_x_7426) ;  /* 0x00000000ca087348 */ /* 0x000fea0003c00000 */
[----:B------:R0:W1:Y:S02]  /*7ac0*/  SHFL.DOWN P1, R203, R196, R6, R201 ;  /* 0x08000006c4cb7389 */ /* 0x00006400000200c9 */
[----:B01----:R-:W-:Y:S01]  /*7ad0*/  ENDCOLLECTIVE ;  /* 0x000000000000791b */ /* 0x003fe20003800000 */
.L_x_7426:
[----:B------:R-:W-:Y:S01]  /*7ae0*/  MOV R196, R198 ;  /* 0x000000c600c47202 */ /* 0x000fe20000000f00 */
[----:B------:R-:W-:-:S04]  /*7af0*/  IMAD.MOV.U32 R6, RZ, RZ, R203 ;  /* 0x000000ffff067224 */ /* 0x000fc800078e00cb */
[----:B------:R-:W-:Y:S01]  /*7b00*/  FADD.FTZ R197, R6, R197 ;  /* 0x000000c506c57221 */ /* 0x000fe20000010000 */
[----:B------:R-:W-:-:S11]  /*7b10*/  HFMA2.MMA R6, -RZ, RZ, 0, 4.76837158203125e-07 ;  /* 0x00000008ff067435 */ /* 0x000fd600000001ff */
[----:B------:R-:W-:Y:S05]  /*7b20*/  WARPSYNC.COLLECTIVE R202, `(.L_x_7427) ;  /* 0x00000000ca087348 */ /* 0x000fea0003c00000 */
[----:B------:R0:W1:Y:S02]  /*7b30*/  SHFL.DOWN P1, R203, R196, R6, R201 ;  /* 0x08000006c4cb7389 */ /* 0x00006400000200c9 */
[----:B01----:R-:W-:Y:S01]  /*7b40*/  ENDCOLLECTIVE ;  /* 0x000000000000791b */ /* 0x003fe20003800000 */
.L_x_7427:
[----:B------:R-:W-:Y:S01]  /*7b50*/  MOV R196, R197 ;  /* 0x000000c500c47202 */ /* 0x000fe20000000f00 */
[----:B------:R-:W-:-:S04]  /*7b60*/  IMAD.MOV.U32 R6, RZ, RZ, R203 ;  /* 0x000000ffff067224 */ /* 0x000fc800078e00cb */
[----:B------:R-:W-:Y:S01]  /*7b70*/  FADD.FTZ R198, R198, R6 ;  /* 0x00000006c6c67221 */ /* 0x000fe20000010000 */
[----:B------:R-:W-:-:S11]  /*7b80*/  HFMA2.MMA R6, -RZ, RZ, 0, 4.76837158203125e-07 ;  /* 0x00000008ff067435 */ /* 0x000fd600000001ff */
[----:B------:R-:W-:Y:S05]  /*7b90*/  WARPSYNC.COLLECTIVE R202, `(.L_x_7428) ;  /* 0x00000000ca087348 */ /* 0x000fea0003c00000 */
[----:B------:R0:W1:Y:S02]  /*7ba0*/  SHFL.DOWN P1, R203, R196, R6, R201 ;  /* 0x08000006c4cb7389 */ /* 0x00006400000200c9 */
[----:B01----:R-:W-:Y:S01]  /*7bb0*/  ENDCOLLECTIVE ;  /* 0x000000000000791b */ /* 0x003fe20003800000 */
.L_x_7428:
[----:B------:R-:W-:Y:S01]  /*7bc0*/  MOV R196, R198 ;  /* 0x000000c600c47202 */ /* 0x000fe20000000f00 */
[----:B------:R-:W-:-:S04]  /*7bd0*/  IMAD.MOV.U32 R6, RZ, RZ, R203 ;  /* 0x000000ffff067224 */ /* 0x000fc800078e00cb */
[----:B------:R-:W-:Y:S01]  /*7be0*/  FADD.FTZ R197, R197, R6 ;  /* 0x00000006c5c57221 */ /* 0x000fe20000010000 */
[----:B------:R-:W-:-:S11]  /*7bf0*/  HFMA2.MMA R6, -RZ, RZ, 0, 2.384185791015625e-07 ;  /* 0x00000004ff067435 */ /* 0x000fd600000001ff */
[----:B------:R-:W-:Y:S05]  /*7c00*/  WARPSYNC.COLLECTIVE R202, `(.L_x_7429) ;  /* 0x00000000ca087348 */ /* 0x000fea0003c00000 */
[----:B------:R0:W1:Y:S02]  /*7c10*/  SHFL.DOWN P1, R203, R196, R6, R201 ;  /* 0x08000006c4cb7389 */ /* 0x00006400000200c9 */
[----:B01----:R-:W-:Y:S01]  /*7c20*/  ENDCOLLECTIVE ;  /* 0x000000000000791b */ /* 0x003fe20003800000 */
.L_x_7429:
[----:B------:R-:W-:Y:S01]  /*7c30*/  MOV R196, R197 ;  /* 0x000000c500c47202 */ /* 0x000fe20000000f00 */
[----:B------:R-:W-:-:S04]  /*7c40*/  IMAD.MOV.U32 R6, RZ, RZ, R203 ;  /* 0x000000ffff067224 */ /* 0x000fc800078e00cb */
[----:B------:R-:W-:Y:S01]  /*7c50*/  FADD.FTZ R198, R198, R6 ;  /* 0x00000006c6c67221 */ /* 0x000fe20000010000 */
[----:B------:R-:W-:-:S11]  /*7c60*/  HFMA2.MMA R6, -RZ, RZ, 0, 2.384185791015625e-07 ;  /* 0x00000004ff067435 */ /* 0x000fd600000001ff */
[----:B------:R-:W-:Y:S05]  /*7c70*/  WARPSYNC.COLLECTIVE R202, `(.L_x_7430) ;  /* 0x00000000ca087348 */ /* 0x000fea0003c00000 */
[----:B------:R0:W1:Y:S02]  /*7c80*/  SHFL.DOWN P1, R203, R196, R6, R201 ;  /* 0x08000006c4cb7389 */ /* 0x00006400000200c9 */
[----:B01----:R-:W-:Y:S01]  /*7c90*/  ENDCOLLECTIVE ;  /* 0x000000000000791b */ /* 0x003fe20003800000 */
.L_x_7430:
[----:B------:R-:W-:Y:S01]  /*7ca0*/  MOV R196, R198 ;  /* 0x000000c600c47202 */ /* 0x000fe20000000f00 */
[----:B------:R-:W-:-:S04]  /*7cb0*/  IMAD.MOV.U32 R6, RZ, RZ, R203 ;  /* 0x000000ffff067224 */ /* 0x000fc800078e00cb */
[----:B------:R-:W-:Y:S01]  /*7cc0*/  FADD.FTZ R197, R197, R6 ;  /* 0x00000006c5c57221 */ /* 0x000fe20000010000 */
[----:B------:R-:W-:-:S11]  /*7cd0*/  HFMA2.MMA R6, -RZ, RZ, 0, 1.1920928955078125e-07 ;  /* 0x00000002ff067435 */ /* 0x000fd600000001ff */
[----:B------:R-:W-:Y:S05]  /*7ce0*/  WARPSYNC.COLLECTIVE R202, `(.L_x_7431) ;  /* 0x00000000ca087348 */ /* 0x000fea0003c00000 */
[----:B------:R0:W1:Y:S02]  /*7cf0*/  SHFL.DOWN P1, R203, R196, R6, R201 ;  /* 0x08000006c4cb7389 */ /* 0x00006400000200c9 */
[----:B01----:R-:W-:Y:S01]  /*7d00*/  ENDCOLLECTIVE ;  /* 0x000000000000791b */ /* 0x003fe20003800000 */
.L_x_7431:
[----:B------:R-:W-:Y:S01]  /*7d10*/  MOV R196, R197 ;  /* 0x000000c500c47202 */ /* 0x000fe20000000f00 */
[----:B------:R-:W-:-:S04]  /*7d20*/  IMAD.MOV.U32 R6, RZ, RZ, R203 ;  /* 0x000000ffff067224 */ /* 0x000fc800078e00cb */
[----:B------:R-:W-:Y:S01]  /*7d30*/  FADD.FTZ R198, R198, R6 ;  /* 0x00000006c6c67221 */ /* 0x000fe20000010000 */
[----:B------:R-:W-:-:S11]  /*7d40*/  HFMA2.MMA R6, -RZ, RZ, 0, 1.1920928955078125e-07 ;  /* 0x00000002ff067435 */ /* 0x000fd600000001ff */
[----:B------:R-:W-:Y:S05]  /*7d50*/  WARPSYNC.COLLECTIVE R202, `(.L_x_7432) ;  /* 0x00000000ca087348 */ /* 0x000fea0003c00000 */
[----:B------:R0:W1:Y:S02]  /*7d60*/  SHFL.DOWN P1, R203, R196, R6, R201 ;  /* 0x08000006c4cb7389 */ /* 0x00006400000200c9 */
[----:B01----:R-:W-:Y:S01]  /*7d70*/  ENDCOLLECTIVE ;  /* 0x000000000000791b */ /* 0x003fe20003800000 */
.L_x_7432:
[----:B------:R-:W-:Y:S01]  /*7d80*/  MOV R196, R198 ;  /* 0x000000c600c47202 */ /* 0x000fe20000000f00 */
[----:B------:R-:W-:-:S04]  /*7d90*/  IMAD.MOV.U32 R6, RZ, RZ, R203 ;  /* 0x000000ffff067224 */ /* 0x000fc800078e00cb */
[----:B------:R-:W-:Y:S01]  /*7da0*/  FADD.FTZ R199, R197, R6 ;  /* 0x00000006c5c77221 */ /* 0x000fe20000010000 */
[----:B------:R-:W-:-:S11]  /*7db0*/  HFMA2.MMA R6, -RZ, RZ, 0, 5.9604644775390625e-08 ;  /* 0x00000001ff067435 */ /* 0x000fd600000001ff */
[----:B------:R-:W-:Y:S05]  /*7dc0*/  WARPSYNC.COLLECTIVE R202, `(.L_x_7433) ;  /* 0x00000000ca087348 */ /* 0x000fea0003c00000 */
[----:B------:R0:W1:Y:S02]  /*7dd0*/  SHFL.DOWN P1, R203, R196, R6, R201 ;  /* 0x08000006c4cb7389 */ /* 0x00006400000200c9 */
[----:B01----:R-:W-:Y:S01]  /*7de0*/  ENDCOLLECTIVE ;  /* 0x000000000000791b */ /* 0x003fe20003800000 */
.L_x_7433:
[----:B------:R-:W-:Y:S01]  /*7df0*/  MOV R196, R199 ;  /* 0x000000c700c47202 */ /* 0x000fe20000000f00 */
[----:B------:R-:W-:-:S07]  /*7e00*/  IMAD.MOV.U32 R200, RZ, RZ, R203 ;  /* 0x000000ffffc87224 */ /* 0x000fce00078e00cb */
[----:B------:R-:W-:Y:S05]  /*7e10*/  WARPSYNC.COLLECTIVE R202, `(.L_x_7434) ;  /* 0x00000000ca087348 */ /* 0x000fea0003c00000 */
[----:B------:R0:W1:Y:S02]  /*7e20*/  SHFL.DOWN P1, R203, R196, R6, R201 ;  /* 0x08000006c4cb7389 */ /* 0x00006400000200c9 */
[----:B01----:R-:W-:Y:S01]  /*7e30*/  ENDCOLLECTIVE ;  /* 0x000000000000791b */ /* 0x003fe20003800000 */
.L_x_7434:
[----:B------:R-:W-:Y:S01]  /*7e40*/  MOV R201, R203 ;  /* 0x000000cb00c97202 */ /* 0x000fe20000000f00 */
[----:B------:R-:W-:Y:S06]  /*7e50*/  BRA `(.L_x_7435) ;  /* 0xffffffb000e07947 */ /* 0x000fec000383ffff */
.L_x_7436:
        /* <DEDUP_REMOVED lines=10> */
.L_x_16557:


//--------------------- .text._ZN10layer_norm13ln_bwd_kernelINS_13Kernel_traitsIf13__nv_bfloat16fS2_fjLj5120ELj1ELj1ELj4ELj16ENS_18Kernel_traits_baseILj5120EfS2_fS2_fjLj128EEEEELb1ELb0ELb0ELb0EEEvNS_9BwdParamsE --------------------------
	.section	.text._ZN10layer_norm13ln_bwd_kernelINS_13Kernel_traitsIf13__nv_bfloat16fS2_fjLj5120ELj1ELj1ELj4ELj16ENS_18Kernel_traits_baseILj5120EfS2_fS2_fjLj128EEEEELb1ELb0ELb0ELb0EEEvNS_9BwdParamsE,"ax",@progbits
	.align	128
        .global         _ZN10layer_norm13ln_bwd_kernelINS_13Kernel_traitsIf13__nv_bfloat16fS2_fjLj5120ELj1ELj1ELj4ELj16ENS_18Kernel_traits_baseILj5120EfS2_fS2_fjLj128EEEEELb1ELb0ELb0ELb0EEEvNS_9BwdParamsE
        .type           _ZN10layer_norm13ln_bwd_kernelINS_13Kernel_traitsIf13__nv_bfloat16fS2_fjLj5120ELj1ELj1ELj4ELj16ENS_18Kernel_traits_baseILj5120EfS2_fS2_fjLj128EEEEELb1ELb0ELb0ELb0EEEvNS_9BwdParamsE,@function
        .size           _ZN10layer_norm13ln_bwd_kernelINS_13Kernel_traitsIf13__nv_bfloat16fS2_fjLj5120ELj1ELj1ELj4ELj16ENS_18Kernel_traits_baseILj5120EfS2_fS2_fjLj128EEEEELb1ELb0ELb0ELb0EEEvNS_9BwdParamsE,(.L_x_16558 - _ZN10layer_norm13ln_bwd_kernelINS_13Kernel_traitsIf13__nv_bfloat16fS2_fjLj5120ELj1ELj1ELj4ELj16ENS_18Kernel_traits_baseILj5120EfS2_fS2_fjLj128EEEEELb1ELb0ELb0ELb0EEEvNS_9BwdParamsE)
        .other          _ZN10layer_norm13ln_bwd_kernelINS_13Kernel_traitsIf13__nv_bfloat16fS2_fjLj5120ELj1ELj1ELj4ELj16ENS_18Kernel_traits_baseILj5120EfS2_fS2_fjLj128EEEEELb1ELb0ELb0ELb0EEEvNS_9BwdParamsE,@"STO_CUDA_ENTRY STV_DEFAULT"
_ZN10layer_norm13ln_bwd_kernelINS_13Kernel_traitsIf13__nv_bfloat16fS2_fjLj5120ELj1ELj1ELj4ELj16ENS_18Kernel_traits_baseILj5120EfS2_fS2_fjLj128EEEEELb1ELb0ELb0ELb0EEEvNS_9BwdParamsE:
.text._ZN10layer_norm13ln_bwd_kernelINS_13Kernel_traitsIf13__nv_bfloat16fS2_fjLj5120ELj1ELj1ELj4ELj16ENS_18Kernel_traits_baseILj5120EfS2_fS2_fjLj128EEEEELb1ELb0ELb0ELb0EEEvNS_9BwdParamsE:
        /* <DEDUP_REMOVED lines=14> */
[----:B------:R-:W3:Y:S01]  /*00e0*/  LDL.64 R24, [R1+0x50] ;  /* 0x0000500001187983 */ /* 0x000ee20000100a00 */
[----:B------:R-:W-:Y:S01]  /*00f0*/  ULDC.64 UR16, c[0x0][0x308] ;  /* 0x0000c20000107ab9 */ /* 0x000fe20000000a00 */
[----:B------:R-:W-:-:S02]  /*0100*/  ULDC.64 UR18, c[0x0][0x210] ;  /* 0x0000840000127ab9 */ /* 0x000fc40000000a00 */
[----:B------:R-:W3:Y:S04]  /*0110*/  LDL.64 R26, [R1+0x58] ;  /* 0x00005800011a7983 */ /* 0x000ee80000100a00 */
[----:B------:R-:W4:Y:S04]  /*0120*/  LDL.64 R20, [R1+0x40] ;  /* 0x0000400001147983 */ /* 0x000f280000100a00 */
[----:B------:R-:W4:Y:S04]  /*0130*/  LDL.64 R22, [R1+0x48] ;  /* 0x0000480001167983 */ /* 0x000f280000100a00 */
[----:B------:R-:W4:Y:S04]  /*0140*/  LDL.64 R16, [R1+0x30] ;  /* 0x0000300001107983 */ /* 0x000f280000100a00 */
[----:B------:R-:W4:Y:S01]  /*0150*/  LDL.64 R18, [R1+0x38] ;  /* 0x0000380001127983 */ /* 0x000f220000100a00 */
[----:B------:R-:W-:Y:S01]  /*0160*/  MOV R2, UR4 ;  /* 0x0000000400027c02 */ /* 0x000fe20008000f00 */
[----:B------:R-:W-:Y:S01]  /*0170*/  ULDC.64 UR4, c[0x0][0x208] ;  /* 0x0000820000047ab9 */ /* 0x000fe20000000a00 */
[----:B0-----:R-:W-:-:S02]  /*0180*/  LOP3.LUT R6, R14, 0x7f, RZ, 0xc0, !PT ;  /* 0x0000007f0e067812 */ /* 0x001fc400078ec0ff */
[----:B------:R-:W-:Y:S01]  /*0190*/  SHF.R.S32.HI R0, RZ, 0x1f, R2 ;  /* 0x0000001fff007819 */ /* 0x000fe20000011402 */
[----:B------:R0:W-:Y:S01]  /*01a0*/  STL [R1+0x2c], R2 ;  /* 0x00002c0201007387 */ /* 0x0001e20000100800 */
[----:B------:R-:W-:Y:S02]  /*01b0*/  LOP3.LUT R3, R6, 0x7f, RZ, 0x3c, !PT ;  /* 0x0000007f06037812 */ /* 0x000fe400078e3cff */
[----:B------:R-:W-:Y:S01]  /*01c0*/  LEA.HI R0, R0, R2, RZ, 0x3 ;  /* 0x0000000200007211 */ /* 0x000fe200078f18ff */
[----:B------:R-:W-:Y:S01]  /*01d0*/  STL [R1+0x70], R6 ;  /* 0x0000700601007387 */ /* 0x000fe20000100800 */
[----:B------:R-:W-:Y:S02]  /*01e0*/  MOV R15, R6 ;  /* 0x00000006000f7202 */ /* 0x000fe40000000f00 */
[----:B------:R-:W-:-:S04]  /*01f0*/  LEA.HI.SX32 R0, R0, R3, 0x1d ;  /* 0x0000000300007211 */ /* 0x000fc800078feaff */
[C---:B------:R-:W-:Y:S02]  /*0200*/  LOP3.LUT P4, RZ, R0.reuse, 0xffffff80, RZ, 0xc0, !PT ;  /* 0xffffff8000ff7812 */ /* 0x040fe4000788c0ff */
[C---:B------:R-:W-:Y:S02]  /*0210*/  ISETP.GE.U32.AND P3, PT, R0.reuse, 0x100, PT ;  /* 0x000001000000780c */ /* 0x040fe40003f66070 */
[----:B------:R-:W-:Y:S02]  /*0220*/  P2R R4, PR, RZ, 0x10 ;  /* 0x00000010ff047803 */ /* 0x000fe40000000000 */
[C---:B------:R-:W-:Y:S02]  /*0230*/  ISETP.GE.U32.AND P0, PT, R0.reuse, 0x180, PT ;  /* 0x000001800000780c */ /* 0x040fe40003f06070 */
[----:B------:R-:W-:Y:S01]  /*0240*/  ISETP.GE.U32.AND P1, PT, R0, 0x200, PT ;  /* 0x000002000000780c */ /* 0x000fe20003f26070 */
[----:B------:R1:W-:Y:S01]  /*0250*/  STL [R1+0x74], R4 ;  /* 0x0000740401007387 */ /* 0x0003e20000100800 */
[----:B------:R-:W-:-:S02]  /*0260*/  P2R R7, PR, RZ, 0x8 ;  /* 0x00000008ff077803 */ /* 0x000fc40000000000 */
[----:B------:R-:W-:Y:S01]  /*0270*/  ISETP.GE.U32.AND P2, PT, R0, 0x280, PT ;  /* 0x000002800000780c */ /* 0x000fe20003f46070 */
[----:B0-----:R-:W0:Y:S02]  /*0280*/  @P4 LDC.64 R2, c[0x0][0x260] ;  /* 0x00009800ff024b82 */ /* 0x001e240000000a00 */
[----:B------:R0:W-:Y:S01]  /*0290*/  STL [R1+0x7c], R7 ;  /* 0x00007c0701007387 */ /* 0x0001e20000100800 */
[----:B------:R-:W-:-:S05]  /*02a0*/  P2R R0, PR, RZ, 0x4 ;  /* 0x00000004ff007803 */ /* 0x000fca0000000000 */
[----:B-1----:R-:W1:Y:S01]  /*02b0*/  @P3 LDC.64 R4, c[0x0][0x260] ;  /* 0x00009800ff043b82 */ /* 0x002e620000000a00 */
[----:B------:R0:W-:Y:S07]  /*02c0*/  STL [R1+0x78], R0 ;  /* 0x0000780001007387 */ /* 0x0001ee0000100800 */
[----:B------:R-:W1:Y:S01]  /*02d0*/  @P0 LDC.64 R8, c[0x0][0x260] ;  /* 0x00009800ff080b82 */ /* 0x000e620000000a00 */
[C---:B0-----:R-:W-:Y:S01]  /*02e0*/  @P4 IMAD.WIDE.U32 R2, R15.reuse, 0x20, R2 ;  /* 0x000000200f024825 */ /* 0x041fe200078e0002 */
[----:B------:R-:W-:-:S06]  /*02f0*/  @P4 LOP3.LUT R15, R15, 0x80, RZ, 0xfc, !PT ;  /* 0x000000800f0f4812 */ /* 0x000fcc00078efcff */
[----:B------:R-:W0:Y:S01]  /*0300*/  @P1 LDC.64 R10, c[0x0][0x260] ;  /* 0x00009800ff0a1b82 */ /* 0x000e220000000a00 */
[C---:B-1----:R-:W-:Y:S01]  /*0310*/  @P3 IMAD.WIDE.U32 R6, R15.reuse, 0x20, R4 ;  /* 0x000000200f063825 */ /* 0x042fe200078e0004 */
[----:B------:R-:W-:-:S06]  /*0320*/  @P3 IADD3 R15, R15, 0x80, RZ ;  /* 0x000000800f0f3810 */ /* 0x000fcc0007ffe0ff */
[----:B------:R-:W1:Y:S01]  /*0330*/  @P2 LDC.64 R12, c[0x0][0x260] ;  /* 0x00009800ff0c2b82 */ /* 0x000e620000000a00 */
[C---:B------:R-:W-:Y:S01]  /*0340*/  @P0 IMAD.WIDE.U32 R8, R15.reuse, 0x20, R8 ;  /* 0x000000200f080825 */ /* 0x040fe200078e0008 */
[----:B------:R-:W-:-:S04]  /*0350*/  @P0 IADD3 R15, R15, 0x80, RZ ;  /* 0x000000800f0f0810 */ /* 0x000fc80007ffe0ff */
[----:B------:R-:W5:Y:S04]  /*0360*/  @P0 LDG.E.128 R36, desc[UR4][R8.64] ;  /* 0x0000000408240981 */ /* 0x000f68000c1e1d00 */
[----:B------:R-:W5:Y:S01]  /*0370*/  @P0 LDG.E.128 R40, desc[UR4][R8.64+0x10] ;  /* 0x0000100408280981 */ /* 0x000f62000c1e1d00 */
[C---:B0-----:R-:W-:Y:S01]  /*0380*/  @P1 IMAD.WIDE.U32 R10, R15.reuse, 0x20, R10 ;  /* 0x000000200f0a1825 */ /* 0x041fe200078e000a */
[----:B------:R-:W-:-:S04]  /*0390*/  @P1 IADD3 R15, R15, 0x80, RZ ;  /* 0x000000800f0f1810 */ /* 0x000fc80007ffe0ff */
[----:B------:R-:W5:Y:S04]  /*03a0*/  @P1 LDG.E.128 R44, desc[UR4][R10.64] ;  /* 0x000000040a2c1981 */ /* 0x000f68000c1e1d00 */
[----:B------:R-:W5:Y:S04]  /*03b0*/  @P1 LDG.E.128 R48, desc[UR4][R10.64+0x10] ;  /* 0x000010040a301981 */ /* 0x000f68000c1e1d00 */
[----:B--2---:R-:W2:Y:S04]  /*03c0*/  @P4 LDG.E.128 R28, desc[UR4][R2.64] ;  /* 0x00000004021c4981 */ /* 0x004ea8000c1e1d00 */
[----:B---3--:R0:W3:Y:S01]  /*03d0*/  @P4 LDG.E.128 R24, desc[UR4][R2.64+0x10] ;  /* 0x0000100402184981 */ /* 0x0080e2000c1e1d00 */
[----:B-1----:R-:W-:-:S05]  /*03e0*/  @P2 IMAD.WIDE.U32 R4, R15, 0x20, R12 ;  /* 0x000000200f042825 */ /* 0x002fca00078e000c */
[----:B------:R1:W5:Y:S04]  /*03f0*/  @P2 LDG.E.128 R52, desc[UR4][R4.64] ;  /* 0x0000000404342981 */ /* 0x000368000c1e1d00 */
[----:B----4-:R-:W4:Y:S04]  /*0400*/  @P3 LDG.E.128 R20, desc[UR4][R6.64] ;  /* 0x0000000406143981 */ /* 0x010f28000c1e1d00 */
[----:B------:R-:W4:Y:S01]  /*0410*/  @P3 LDG.E.128 R16, desc[UR4][R6.64+0x10] ;  /* 0x0000100406103981 */ /* 0x000f22000c1e1d00 */
[----:B0-----:R-:W-:-:S03]  /*0420*/  LEA.HI R2, R14, UR6, RZ, 0x19 ;  /* 0x000000060e027c11 */ /* 0x001fc6000f8fc8ff */
        /* <DEDUP_REMOVED lines=43> */
[----:B------:R1:W-:Y:S04]  /*06e0*/  @P4 STL.64 [R1+0x68], R30 ;  /* 0x0000681e01004387 */ /* 0x0003e80000100a00 */
[----:B---3--:R1:W-:Y:S04]  /*06f0*/  @P4 STL.64 [R1+0x50], R24 ;  /* 0x0000501801004387 */ /* 0x0083e80000100a00 */
[----:B------:R1:W-:Y:S04]  /*0700*/  @P4 STL.64 [R1+0x58], R26 ;  /* 0x0000581a01004387 */ /* 0x0003e80000100a00 */
[----:B----4-:R1:W-:Y:S04]  /*0710*/  @P3 STL.64 [R1+0x40], R20 ;  /* 0x0000401401003387 */ /* 0x0103e80000100a00 */
[----:B------:R1:W-:Y:S04]  /*0720*/  @P3 STL.64 [R1+0x48], R22 ;  /* 0x0000481601003387 */ /* 0x0003e80000100a00 */
[----:B------:R1:W-:Y:S04]  /*0730*/  @P3 STL.64 [R1+0x30], R16 ;  /* 0x0000301001003387 */ /* 0x0003e80000100a00 */
[----:B------:R1:W-:Y:S01]  /*0740*/  @P3 STL.64 [R1+0x38], R18 ;  /* 0x0000381201003387 */ /* 0x0003e20000100a00 */
[----:B------:R-:W-:Y:S05]  /*0750*/  @P2 BRA `(.L_x_7437) ;  /* 0x00000040006c2947 */ /* 0x000fea0003800000 */
[----:B------:R-:W-:Y:S01]  /*0760*/  HFMA2.MMA R0, -RZ, RZ, 0, 5.9604644775390625e-08 ;  /* 0x00000001ff007435 */ /* 0x000fe200000001ff */
[----:B------:R-:W-:Y:S01]  /*0770*/  ULDC.64 UR6, c[0x0][0x270] ;  /* 0x00009c0000067ab9 */ /* 0x000fe20000000a00 */
[----:B------:R-:W-:Y:S02]  /*0780*/  MOV R61, RZ ;  /* 0x000000ff003d7202 */ /* 0x000fe40000000f00 */
[----:B------:R-:W-:-:S03]  /*0790*/  ISETP.NE.U32.AND P2, PT, RZ, UR6, PT ;  /* 0x00000006ff007c0c */ /* 0x000fc6000bf45070 */
[----:B------:R0:W-:Y:S01]  /*07a0*/  STL.S16 [R1+0x28], R0 ;  /* 0x0000280001007387 */ /* 0x0001e20000100600 */
[----:B------:R-:W-:-:S13]  /*07b0*/  ISETP.NE.AND.EX P2, PT, RZ, UR7, PT, P2 ;  /* 0x00000007ff007c0c */ /* 0x000fda000bf45320 */
.L_x_7459:
[----:B------:R-:W2:Y:S01]  /*07c0*/  LDL R3, [R1+0x74] ;  /* 0x0000740001037983 */ /* 0x000ea20000100800 */
[----:B0-----:R-:W3:Y:S08]  /*07d0*/  @P2 LDC.64 R180, c[0x0][0x270] ;  /* 0x00009c00ffb42b82 */ /* 0x001ef00000000a00 */
[----:B------:R-:W4:Y:S01]  /*07e0*/  LDC.64 R182, c[0x0][0x250] ;  /* 0x00009400ffb67b82 */ /* 0x000f220000000a00 */
[C---:B---3--:R-:W-:Y:S01]  /*07f0*/  @P2 LEA R180, P3, R2.reuse, R180, 0x1 ;  /* 0x000000b402b42211 */ /* 0x048fe200078608ff */
[----:B----4-:R-:W-:-:S05]  /*0800*/  IMAD.WIDE R182, R2, 0x4, R182 ;  /* 0x0000000402b67825 */ /* 0x010fca00078e02b6 */
[----:B-----5:R-:W5:Y:S01]  /*0810*/  LDG.E R216, desc[UR4][R182.64] ;  /* 0x00000004b6d87981 */ /* 0x020f62000c1e1900 */
[----:B--2---:R-:W-:Y:S02]  /*0820*/  ISETP.NE.AND P4, PT, R3, RZ, PT ;  /* 0x000000ff0300720c */ /* 0x004fe40003f85270 */
[----:B------:R-:W-:-:S04]  /*0830*/  SHF.R.S32.HI R3, RZ, 0x1f, R2 ;  /* 0x0000001fff037819 */ /* 0x000fc80000011402 */
[----:B------:R-:W-:-:S05]  /*0840*/  @P2 LEA.HI.X R181, R2, R181, R3, 0x1, P3 ;  /* 0x000000b502b52211 */ /* 0x000fca00018f0c03 */
[----:B------:R2:W3:Y:S01]  /*0850*/  @P2 LDG.E.U16 R3, desc[UR4][R180.64] ;  /* 0x00000004b4032981 */ /* 0x0004e2000c1e1500 */
[----:B------:R-:W4:Y:S01]  /*0860*/  S2R R184, SR_TID.X ;  /* 0x0000000000b87919 */ /* 0x000f220000002100 */
[----:B--2---:R-:W2:Y:S01]  /*0870*/  LDC.64 R180, c[0x0][0x258] ;  /* 0x00009600ffb47b82 */ /* 0x004ea20000000a00 */
[----:B------:R-:W-:Y:S02]  /*0880*/  MOV R185, UR20 ;  /* 0x0000001400b97c02 */ /* 0x000fe40008000f00 */
[----:B------:R-:W-:-:S03]  /*0890*/  MOV R12, 0x3f800000 ;  /* 0x3f800000000c7802 */ /* 0x000fc60000000f00 */
[----:B------:R0:W-:Y:S01]  /*08a0*/  STL [R1+0x2c], R185 ;  /* 0x00002cb901007387 */ /* 0x0001e20000100800 */
[----:B--2---:R-:W-:-:S05]  /*08b0*/  IMAD.WIDE R180, R2, 0x4, R180 ;  /* 0x0000000402b47825 */ /* 0x004fca00078e02b4 */
[----:B------:R4:W5:Y:S02]  /*08c0*/  LDG.E R11, desc[UR4][R180.64] ;  /* 0x00000004b40b7981 */ /* 0x000964000c1e1900 */
[----:B----4-:R-:W-:-:S05]  /*08d0*/  LOP3.LUT R181, R184, 0x7f, RZ, 0xc0, !PT ;  /* 0x0000007fb8b57812 */ /* 0x010fca00078ec0ff */
[----:B------:R0:W-:Y:S01]  /*08e0*/  STL [R1+0x70], R181 ;  /* 0x000070b501007387 */ /* 0x0001e20000100800 */
[----:B------:R-:W-:Y:S01]  /*08f0*/  BSSY B0, `(.L_x_7438) ;  /* 0x0000070000007945 */ /* 0x000fe20003800000 */
[----:B------:R-:W-:Y:S02]  /*0900*/  CS2R R214, SRZ ;  /* 0x0000000000d67805 */ /* 0x000fe4000001ff00 */
[----:B---3--:R-:W-:Y:S01]  /*0910*/  @P2 SHF.L.U32 R12, R3, 0x10, RZ ;  /* 0x00000010030c2819 */ /* 0x008fe200000006ff */
[----:B------:R-:W-:-:S05]  /*0920*/  IMAD R3, R2, R185, RZ ;  /* 0x000000b902037224 */ /* 0x000fca00078e02ff */
[----:B------:R-:W-:-:S04]  /*0930*/  SHF.R.S32.HI R180, RZ, 0x1f, R3 ;  /* 0x0000001fffb47819 */ /* 0x000fc80000011403 */
[----:B------:R-:W-:-:S04]  /*0940*/  LEA.HI R3, R180, R3, RZ, 0x3 ;  /* 0x00000003b4037211 */ /* 0x000fc800078f18ff */
[----:B------:R-:W-:-:S04]  /*0950*/  LEA.HI.SX32 R3, R3, R181, 0x1d ;  /* 0x000000b503037211 */ /* 0x000fc800078feaff */
[----:B------:R-:W-:Y:S01]  /*0960*/  MOV R213, R3 ;  /* 0x0000000300d57202 */ /* 0x000fe20000000f00 */
[----:B0-----:R-:W-:Y:S06]  /*0970*/  @!P4 BRA `(.L_x_7439) ;  /* 0x00000004009cc947 */ /* 0x001fec0003800000 */
[----:B------:R-:W0:Y:S01]  /*0980*/  LDC.64 R180, c[0x0][0x2b8] ;  /* 0x0000ae00ffb47b82 */ /* 0x000e220000000a00 */
[C---:B------:R-:W-:Y:S01]  /*0990*/  LEA R182, P3, R3.reuse, UR10, 0x5 ;  /* 0x0000000a03b67c11 */ /* 0x040fe2000f8628ff */
[----:B------:R-:W2:Y:S03]  /*09a0*/  LDL R215, [R1+0x68] ;  /* 0x0000680001d77983 */ /* 0x000ea60000100800 */
[C---:B------:R-:W-:Y:S01]  /*09b0*/  LEA.HI.X R183, R3.reuse, UR11, RZ, 0x5, P3 ;  /* 0x0000000b03b77c11 */ /* 0x040fe200098f2cff */
[----:B------:R-:W3:Y:S02]  /*09c0*/  LDL R214, [R1+0x50] ;  /* 0x0000500001d67983 */ /* 0x000ee40000100800 */
[----:B------:R-:W4:Y:S02]  /*09d0*/  LDC.U8 R207, c[0x0][0x2a0] ;  /* 0x0000a800ffcf7b82 */ /* 0x000f240000000000 */
[----:B------:R-:W2:Y:S04]  /*09e0*/  LDG.E.128 R184, desc[UR4][R182.64] ;  /* 0x00000004b6b87981 */ /* 0x000ea8000c1e1d00 */
[----:B------:R-:W3:Y:S04]  /*09f0*/  LDG.E.128 R188, desc[UR4][R182.64+0x10] ;  /* 0x00001004b6bc7981 */ /* 0x000ee8000c1e1d00 */
[----:B------:R-:W3:Y:S04]  /*0a00*/  LDL R213, [R1+0x58] ;  /* 0x0000580001d57983 */ /* 0x000ee80000100800 */
[----:B------:R-:W3:Y:S01]  /*0a10*/  LDL R224, [R1+0x60] ;  /* 0x0000600001e07983 */ /* 0x000ee20000100800 */
[----:B------:R-:W-:Y:S01]  /*0a20*/  ISETP.NE.U32.AND P3, PT, RZ, UR8, PT ;  /* 0x00000008ff007c0c */ /* 0x000fe2000bf65070 */
[----:B0-----:R-:W-:-:S03]  /*0a30*/  IMAD.WIDE.U32 R180, R3, 0x10, R180 ;  /* 0x0000001003b47825 */ /* 0x001fc600078e00b4 */
[----:B------:R-:W-:-:S03]  /*0a40*/  ISETP.NE.AND.EX P3, PT, RZ, UR9, PT, P3 ;  /* 0x00000009ff007c0c */ /* 0x000fc6000bf65330 */
[----:B------:R-:W3:Y:S10]  /*0a50*/  LDG.E.128 R180, desc[UR4][R180.64] ;  /* 0x00000004b4b47981 */ /* 0x000ef4000c1e1d00 */
[----:B-1----:R-:W-:-:S04]  /*0a60*/  @P3 LEA R20, P4, R3, UR8, 0x5 ;  /* 0x0000000803143c11 */ /* 0x002fc8000f8828ff */
[----:B------:R-:W-:-:S05]  /*0a70*/  @P3 LEA.HI.X R21, R3, UR9, RZ, 0x5, P4 ;  /* 0x0000000903153c11 */ /* 0x000fca000a0f2cff */
[----:B------:R-:W5:Y:S04]  /*0a80*/  @P3 LDG.E.128 R144, desc[UR4][R20.64] ;  /* 0x0000000414903981 */ /* 0x000f68000c1e1d00 */
[----:B------:R0:W5:Y:S02]  /*0a90*/  @P3 LDG.E.128 R148, desc[UR4][R20.64+0x10] ;  /* 0x0000100414943981 */ /* 0x000164000c1e1d00 */
[----:B0-----:R-:W-:-:S04]  /*0aa0*/  LEA R20, P3, R3, UR12, 0x3 ;  /* 0x0000000c03147c11 */ /* 0x001fc8000f8618ff */
[----:B------:R-:W-:Y:S02]  /*0ab0*/  LEA.HI.X R21, R3, UR13, RZ, 0x3, P3 ;  /* 0x0000000d03157c11 */ /* 0x000fe400098f1cff */
[----:B----4-:R-:W-:-:S04]  /*0ac0*/  ISETP.NE.AND P3, PT, R207, RZ, PT ;  /* 0x000000ffcf00720c */ /* 0x010fc80003f65270 */
[----:B-----5:R-:W-:Y:S01]  /*0ad0*/  FSEL R13, R216, RZ, !P3 ;  /* 0x000000ffd80d7208 */ /* 0x020fe20005800000 */
[----:B------:R-:W5:Y:S04]  /*0ae0*/  LDG.E.64 R20, desc[UR4][R20.64] ;  /* 0x0000000414147981 */ /* 0x000f68000c1e1b00 */
[C---:B--2---:R-:W-:Y:S01]  /*0af0*/  FADD.FTZ R207, -R13.reuse, R185 ;  /* 0x000000b90dcf7221 */ /* 0x044fe20000010100 */
[C---:B------:R-:W-:Y:S01]  /*0b00*/  FADD.FTZ R0, -R13.reuse, R184 ;  /* 0x000000b80d007221 */ /* 0x040fe20000010100 */
[C---:B------:R-:W-:Y:S01]  /*0b10*/  FADD.FTZ R208, -R13.reuse, R186 ;  /* 0x000000ba0dd07221 */ /* 0x040fe20000010100 */
[C---:B---3--:R-:W-:Y:S01]  /*0b20*/  FADD.FTZ R185, -R13.reuse, R191 ;  /* 0x000000bf0db97221 */ /* 0x048fe20000010100 */
[C---:B------:R-:W-:Y:S01]  /*0b30*/  FADD.FTZ R187, -R13.reuse, R187 ;  /* 0x000000bb0dbb7221 */ /* 0x040fe20000010100 */
[C---:B------:R-:W-:Y:S01]  /*0b40*/  FADD.FTZ R188, -R13.reuse, R188 ;  /* 0x000000bc0dbc7221 */ /* 0x040fe20000010100 */
[C---:B------:R-:W-:Y:S01]  /*0b50*/  FADD.FTZ R184, -R13.reuse, R189 ;  /* 0x000000bd0db87221 */ /* 0x040fe20000010100 */
[----:B------:R-:W-:Y:S01]  /*0b60*/  FADD.FTZ R186, -R13, R190 ;  /* 0x000000be0dba7221 */ /* 0x000fe20000010100 */
[----:B------:R-:W-:-:S02]  /*0b70*/  PRMT R191, R181, 0x7632, R191 ;  /* 0x00007632b5bf7816 */ /* 0x000fc400000000bf */
[C---:B------:R-:W-:Y:S02]  /*0b80*/  PRMT R209, R180.reuse, 0x7632, R209 ;  /* 0x00007632b4d17816 */ /* 0x040fe400000000d1 */
[----:B------:R-:W-:Y:S02]  /*0b90*/  SHF.L.U32 R13, R180, 0x10, RZ ;  /* 0x00000010b40d7819 */ /* 0x000fe400000006ff */
[----:B------:R-:W-:Y:S02]  /*0ba0*/  SHF.L.U32 R190, R181, 0x10, RZ ;  /* 0x00000010b5be7819 */ /* 0x000fe400000006ff */
[C---:B------:R-:W-:Y:S02]  /*0bb0*/  PRMT R181, R182.reuse, 0x7632, R181 ;  /* 0x00007632b6b57816 */ /* 0x040fe400000000b5 */
[----:B------:R-:W-:Y:S02]  /*0bc0*/  SHF.L.U32 R180, R182, 0x10, RZ ;  /* 0x00000010b6b47819 */ /* 0x000fe400000006ff */
[----:B------:R-:W-:-:S02]  /*0bd0*/  SHF.L.U32 R182, R191, 0x10, RZ ;  /* 0x00000010bfb67819 */ /* 0x000fc400000006ff */
[----:B------:R-:W2:Y:S01]  /*0be0*/  LDL R191, [R1+0x64] ;  /* 0x0000640001bf7983 */ /* 0x000ea20000100800 */
[----:B------:R-:W-:Y:S01]  /*0bf0*/  PRMT R211, R183, 0x7632, R211 ;  /* 0x00007632b7d37816 */ /* 0x000fe200000000d3 */
[----:B------:R-:W-:Y:S01]  /*0c00*/  FMUL.FTZ R212, R11, R208 ;  /* 0x000000d00bd47220 */ /* 0x000fe20000410000 */
[----:B------:R-:W-:Y:S01]  /*0c10*/  SHF.L.U32 R189, R183, 0x10, RZ ;  /* 0x00000010b7bd7819 */ /* 0x000fe200000006ff */
[----:B------:R-:W-:Y:S01]  /*0c20*/  FMUL.FTZ R215, R215, R190 ;  /* 0x000000bed7d77220 */ /* 0x000fe20000410000 */
[----:B------:R-:W-:Y:S01]  /*0c30*/  SHF.L.U32 R183, R209, 0x10, RZ ;  /* 0x00000010d1b77819 */ /* 0x000fe200000006ff */
[----:B------:R-:W-:Y:S01]  /*0c40*/  FMUL.FTZ R214, R214, R180 ;  /* 0x000000b4d6d67220 */ /* 0x000fe20000410000 */
[----:B------:R-:W-:Y:S01]  /*0c50*/  FADD.FTZ R106, R106, R190 ;  /* 0x000000be6a6a7221 */ /* 0x000fe20000010000 */
[----:B------:R-:W-:Y:S01]  /*0c60*/  FMUL.FTZ R210, R11, R188 ;  /* 0x000000bc0bd27220 */ /* 0x000fe20000410000 */
[----:B------:R-:W-:Y:S01]  /*0c70*/  FFMA.FTZ R62, R212, R190, R62 ;  /* 0x000000bed43e7223 */ /* 0x000fe2000001003e */
[----:B------:R-:W-:Y:S01]  /*0c80*/  FMUL.FTZ R213, R213, R189 ;  /* 0x000000bdd5d57220 */ /* 0x000fe20000410000 */
[----:B------:R-:W3:Y:S01]  /*0c90*/  LDL R209, [R1+0x6c] ;  /* 0x00006c0001d17983 */ /* 0x000ee20000100800 */
[----:B------:R-:W-:Y:S01]  /*0ca0*/  FADD.FTZ R108, R108, R180 ;  /* 0x000000b46c6c7221 */ /* 0x000fe20000010000 */
[----:B------:R-:W-:-:S02]  /*0cb0*/  FFMA.FTZ R64, R210, R180, R64 ;  /* 0x000000b4d2407223 */ /* 0x000fc40000010040 */
[----:B------:R-:W-:Y:S01]  /*0cc0*/  STL [R1+0x20], R215 ;  /* 0x000020d701007387 */ /* 0x000fe20000100800 */
[----:B------:R-:W-:-:S03]  /*0cd0*/  SHF.L.U32 R180, R211, 0x10, RZ ;  /* 0x00000010d3b47819 */ /* 0x000fc600000006ff */
[----:B------:R-:W-:Y:S01]  /*0ce0*/  STL [R1+0x18], R214 ;  /* 0x000018d601007387 */ /* 0x000fe20000100800 */
[----:B------:R-:W-:-:S03]  /*0cf0*/  FMUL.FTZ R211, R11, R187 ;  /* 0x000000bb0bd37220 */ /* 0x000fc60000410000 */
[----:B------:R-:W4:Y:S04]  /*0d00*/  LDL R188, [R1+0x54] ;  /* 0x0000540001bc7983 */ /* 0x000f280000100800 */
[----:B------:R0:W-:Y:S01]  /*0d10*/  STL [R1+0x10], R213 ;  /* 0x000010d501007387 */ /* 0x0001e20000100800 */
[----:B--2---:R-:W-:-:S05]  /*0d20*/  FMUL.FTZ R190, R191, R183 ;  /* 0x000000b7bfbe7220 */ /* 0x004fca0000410000 */
[----:B------:R2:W-:Y:S04]  /*0d30*/  STL [R1+0x24], R190 ;  /* 0x000024be01007387 */ /* 0x0005e80000100800 */
[----:B------:R-:W2:Y:S01]  /*0d40*/  LDL R187, [R1+0x5c] ;  /* 0x00005c0001bb7983 */ /* 0x000ea20000100800 */
[C---:B------:R-:W-:Y:S01]  /*0d50*/  FMUL.FTZ R0, R11.reuse, R0 ;  /* 0x000000000b007220 */ /* 0x040fe20000410000 */
[C---:B------:R-:W-:Y:S01]  /*0d60*/  FMUL.FTZ R208, R11.reuse, R186 ;  /* 0x000000ba0bd07220 */ /* 0x040fe20000410000 */
[----:B------:R-:W-:Y:S02]  /*0d70*/  FADD.FTZ R104, R104, R13 ;  /* 0x0000000d68687221 */ /* 0x000fe40000010000 */
[-C--:B------:R-:W-:Y:S01]  /*0d80*/  FFMA.FTZ R60, R0, R13.reuse, R60 ;  /* 0x0000000d003c7223 */ /* 0x080fe2000001003c */
[----:B------:R-:W-:Y:S01]  /*0d90*/  FMUL.FTZ R13, R224, R13 ;  /* 0x0000000de00d7220 */ /* 0x000fe20000410000 */
[----:B------:R-:W-:Y:S01]  /*0da0*/  FMUL.FTZ R224, R11, R207 ;  /* 0x000000cf0be07220 */ /* 0x000fe20000410000 */
[----:B------:R-:W-:Y:S01]  /*0db0*/  FADD.FTZ R110, R110, R189 ;  /* 0x000000bd6e6e7221 */ /* 0x000fe20000010000 */
[----:B------:R-:W-:Y:S01]  /*0dc0*/  FFMA.FTZ R66, R208, R189, R66 ;  /* 0x000000bdd0427223 */ /* 0x000fe20000010042 */
[----:B------:R-:W-:Y:S01]  /*0dd0*/  SHF.L.U32 R181, R181, 0x10, RZ ;  /* 0x00000010b5b57819 */ /* 0x000fe200000006ff */
[----:B---3--:R-:W-:Y:S01]  /*0de0*/  FMUL.FTZ R189, R209, R182 ;  /* 0x000000b6d1bd7220 */ /* 0x008fe20000410000 */
[----:B------:R-:W-:Y:S01]  /*0df0*/  FMUL.FTZ R209, R11, R184 ;  /* 0x000000b80bd17220 */ /* 0x000fe20000410000 */
[----:B------:R-:W-:Y:S01]  /*0e00*/  FADD.FTZ R105, R105, R183 ;  /* 0x000000b769697221 */ /* 0x000fe20000010000 */
[----:B------:R-:W-:Y:S01]  /*0e10*/  FFMA.FTZ R61, R224, R183, R61 ;  /* 0x000000b7e03d7223 */ /* 0x000fe2000001003d */
[----:B------:R-:W-:Y:S01]  /*0e20*/  FADD.FTZ R183, RZ, R13 ;  /* 0x0000000dffb77221 */ /* 0x000fe20000010000 */
[----:B------:R-:W-:Y:S01]  /*0e30*/  FFMA.FTZ R186, R0, R13, RZ ;  /* 0x0000000d00ba7223 */ /* 0x000fe200000100ff */
[----:B------:R-:W-:Y:S01]  /*0e40*/  FADD.FTZ R109, R109, R181 ;  /* 0x000000b56d6d7221 */ /* 0x000fe20000010000 */
[-C--:B------:R-:W-:Y:S01]  /*0e50*/  FFMA.FTZ R65, R209, R181.reuse, R65 ;  /* 0x000000b5d1417223 */ /* 0x080fe20000010041 */
[----:B----4-:R-:W-:Y:S01]  /*0e60*/  FMUL.FTZ R184, R188, R181 ;  /* 0x000000b5bcb87220 */ /* 0x010fe20000410000 */
[----:B------:R-:W-:Y:S01]  /*0e70*/  FADD.FTZ R183, R183, R190 ;  /* 0x000000beb7b77221 */ /* 0x000fe20000010000 */
[----:B------:R-:W-:Y:S01]  /*0e80*/  FFMA.FTZ R186, R224, R190, R186 ;  /* 0x000000bee0ba7223 */ /* 0x000fe200000100ba */
[----:B------:R3:W-:Y:S01]  /*0e90*/  STL [R1+0x1c], R189 ;  /* 0x00001cbd01007387 */ /* 0x0007e20000100800 */
[----:B------:R-:W-:Y:S01]  /*0ea0*/  FADD.FTZ R107, R107, R182 ;  /* 0x000000b66b6b7221 */ /* 0x000fe20000010000 */
[----:B------:R-:W-:Y:S01]  /*0eb0*/  FFMA.FTZ R63, R211, R182, R63 ;  /* 0x000000b6d33f7223 */ /* 0x000fe2000001003f */
[----:B------:R-:W-:Y:S01]  /*0ec0*/  FADD.FTZ R183, R183, R215 ;  /* 0x000000d7b7b77221 */ /* 0x000fe20000010000 */
[----:B------:R3:W-:Y:S01]  /*0ed0*/  STL [R1+0x14], R184 ;  /* 0x000014b801007387 */ /* 0x0007e20000100800 */
[----:B------:R-:W-:-:S02]  /*0ee0*/  FFMA.FTZ R182, R212, R215, R186 ;  /* 0x000000d7d4b67223 */ /* 0x000fc400000100ba */
[----:B------:R-:W-:Y:S02]  /*0ef0*/  FADD.FTZ R183, R183, R189 ;  /* 0x000000bdb7b77221 */ /* 0x000fe40000010000 */
[----:B------:R-:W-:Y:S02]  /*0f00*/  FFMA.FTZ R182, R211, R189, R182 ;  /* 0x000000bdd3b67223 */ /* 0x000fe400000100b6 */
[----:B------:R-:W-:Y:S02]  /*0f10*/  FADD.FTZ R183, R183, R214 ;  /* 0x000000d6b7b77221 */ /* 0x000fe40000010000 */
[----:B------:R-:W-:Y:S02]  /*0f20*/  FFMA.FTZ R182, R210, R214, R182 ;  /* 0x000000d6d2b67223 */ /* 0x000fe400000100b6 */
[----:B------:R-:W-:Y:S02]  /*0f30*/  FADD.FTZ R183, R183, R184 ;  /* 0x000000b8b7b77221 */ /* 0x000fe40000010000 */
[----:B------:R-:W-:Y:S01]  /*0f40*/  FFMA.FTZ R182, R209, R184, R182 ;  /* 0x000000b8d1b67223 */ /* 0x000fe200000100b6 */
[----:B------:R-:W-:Y:S01]  /*0f50*/  FMUL.FTZ R207, R11, R185 ;  /* 0x000000b90bcf7220 */ /* 0x000fe20000410000 */
[----:B------:R-:W-:-:S02]  /*0f60*/  FADD.FTZ R183, R183, R213 ;  /* 0x000000d5b7b77221 */ /* 0x000fc40000010000 */
[----:B------:R-:W-:Y:S01]  /*0f70*/  FFMA.FTZ R182, R208, R213, R182 ;  /* 0x000000d5d0b67223 */ /* 0x000fe200000100b6 */
[----:B------:R-:W-:Y:S01]  /*0f80*/  FADD.FTZ R111, R111, R180 ;  /* 0x000000b46f6f7221 */ /* 0x000fe20000010000 */
[-C--:B------:R-:W-:Y:S01]  /*0f90*/  FFMA.FTZ R67, R207, R180.reuse, R67 ;  /* 0x000000b4cf437223 */ /* 0x080fe20000010043 */
[----:B0-----:R-:W-:Y:S01]  /*0fa0*/  IADD3 R213, R3, 0x80, RZ ;  /* 0x0000008003d57810 */ /* 0x001fe20007ffe0ff */
[----:B--2---:R-:W-:-:S05]  /*0fb0*/  FMUL.FTZ R181, R187, R180 ;  /* 0x000000b4bbb57220 */ /* 0x004fca0000410000 */
[----:B------:R3:W-:Y:S01]  /*0fc0*/  STL [R1+0xc], R181 ;  /* 0x00000cb501007387 */ /* 0x0007e20000100800 */
[----:B------:R-:W-:Y:S01]  /*0fd0*/  FADD.FTZ R215, R183, R181 ;  /* 0x000000b5b7d77221 */ /* 0x000fe20000010000 */
[----:B------:R-:W-:-:S07]  /*0fe0*/  FFMA.FTZ R214, R207, R181, R182 ;  /* 0x000000b5cfd67223 */ /* 0x000fce00000100b6 */
.L_x_7439:
[----:B------:R-:W-:Y:S05]  /*0ff0*/  BSYNC B0 ;  /* 0x0000000000007941 */ /* 0x000fea0003800000 */
.L_x_7438:
[----:B------:R-:W2:Y:S01]  /*1000*/  LDL R180, [R1+0x7c] ;  /* 0x00007c0001b47983 */ /* 0x000ea20000100800 */
[----:B------:R-:W-:Y:S01]  /*1010*/  BSSY B0, `(.L_x_7440) ;  /* 0x0000067000007945 */ /* 0x000fe20003800000 */
[----:B--2---:R-:W-:-:S13]  /*1020*/  ISETP.NE.AND P3, PT, R180, RZ, PT ;  /* 0x000000ffb400720c */ /* 0x004fda0003f65270 */
[----:B------:R-:W-:Y:S05]  /*1030*/  @!P3 BRA `(.L_x_7441) ;  /* 0x000000040090b947 */ /* 0x000fea0003800000 */
[----:B---3--:R-:W0:Y:S01]  /*1040*/  LDC.64 R188, c[0x0][0x2b8] ;  /* 0x0000ae00ffbc7b82 */ /* 0x008e220000000a00 */
[C---:B------:R-:W-:Y:S01]  /*1050*/  LEA R184, P3, R213.reuse, UR10, 0x5 ;  /* 0x0000000ad5b87c11 */ /* 0x040fe2000f8628ff */
[----:B------:R-:W2:Y:S03]  /*1060*/  LDL R249, [R1+0x40] ;  /* 0x0000400001f97983 */ /* 0x000ea60000100800 */
[----:B------:R-:W-:Y:S01]  /*1070*/  LEA.HI.X R185, R213, UR11, RZ, 0x5, P3 ;  /* 0x0000000bd5b97c11 */ /* 0x000fe200098f2cff */
[----:B------:R-:W3:Y:S01]  /*1080*/  LDL R251, [R1+0x48] ;  /* 0x0000480001fb7983 */ /* 0x000ee20000100800 */
[----:B------:R-:W-:Y:S01]  /*1090*/  ISETP.NE.U32.AND P3, PT, RZ, UR8, PT ;  /* 0x00000008ff007c0c */ /* 0x000fe2000bf65070 */
[----:B------:R-:W4:Y:S02]  /*10a0*/  LDC.U8 R248, c[0x0][0x2a0] ;  /* 0x0000a800fff87b82 */ /* 0x000f240000000000 */
[----:B------:R-:W2:Y:S01]  /*10b0*/  LDG.E.128 R180, desc[UR4][R184.64] ;  /* 0x00000004b8b47981 */ /* 0x000ea2000c1e1d00 */
[----:B------:R-:W-:-:S03]  /*10c0*/  ISETP.NE.AND.EX P3, PT, RZ, UR9, PT, P3 ;  /* 0x00000009ff007c0c */ /* 0x000fc6000bf65330 */
[----:B------:R-:W3:Y:S04]  /*10d0*/  LDL R206, [R1+0x30] ;  /* 0x0000300001ce7983 */ /* 0x000ee80000100800 */
[----:B------:R-:W3:Y:S04]  /*10e0*/  LDL R252, [R1+0x4c] ;  /* 0x00004c0001fc7983 */ /* 0x000ee80000100800 */
[----:B------:R-:W3:Y:S01]  /*10f0*/  LDG.E.128 R184, desc[UR4][R184.64+0x10] ;  /* 0x00001004b8b87981 */ /* 0x000ee2000c1e1d00 */
[C---:B0-----:R-:W-:Y:S01]  /*1100*/  IMAD.WIDE.U32 R188, R213.reuse, 0x10, R188 ;  /* 0x00000010d5bc7825 */ /* 0x041fe200078e00bc */
[----:B-1----:R-:W-:-:S02]  /*1110*/  @P3 LEA R22, P4, R213, UR8, 0x5 ;  /* 0x00000008d5163c11 */ /* 0x002fc4000f8828ff */
[----:B------:R-:W3:Y:S02]  /*1120*/  LDL R250, [R1+0x34] ;  /* 0x0000340001fa7983 */ /* 0x000ee40000100800 */
[C---:B------:R-:W-:Y:S02]  /*1130*/  @P3 LEA.HI.X R23, R213.reuse, UR9, RZ, 0x5, P4 ;  /* 0x00000009d5173c11 */ /* 0x040fe4000a0f2cff */
[----:B------:R-:W3:Y:S04]  /*1140*/  LDG.E.128 R188, desc[UR4][R188.64] ;  /* 0x00000004bcbc7981 */ /* 0x000ee8000c1e1d00 */
        /* <DEDUP_REMOVED lines=9> */
[----:B------:R-:W-:-:S03]  /*11e0*/  FADD.FTZ R201, -R202, R180 ;  /* 0x000000b4cac97221 */ /* 0x000fc60000010100 */
[----:B------:R-:W-:Y:S01]  /*11f0*/  FMUL.FTZ R205, R11, R200 ;  /* 0x000000c80bcd7220 */ /* 0x000fe20000410000 */
[C---:B---3--:R-:W-:Y:S01]  /*1200*/  FADD.FTZ R183, -R202.reuse, R184 ;  /* 0x000000b8cab77221 */ /* 0x048fe20000010100 */
[----:B------:R-:W-:Y:S01]  /*1210*/  FADD.FTZ R180, -R202, R187 ;  /* 0x000000bbcab47221 */ /* 0x000fe20000010100 */
[----:B------:R-:W-:Y:S02]  /*1220*/  SHF.L.U32 R184, R188, 0x10, RZ ;  /* 0x00000010bcb87819 */ /* 0x000fe400000006ff */
[----:B------:R-:W-:-:S03]  /*1230*/  SHF.L.U32 R187, R189, 0x10, RZ ;  /* 0x00000010bdbb7819 */ /* 0x000fc600000006ff */
[-C--:B------:R-:W-:Y:S01]  /*1240*/  FMUL.FTZ R203, R249, R184.reuse ;  /* 0x000000b8f9cb7220 */ /* 0x080fe20000410000 */
[C---:B------:R-:W-:Y:S01]  /*1250*/  FADD.FTZ R181, -R202.reuse, R181 ;  /* 0x000000b5cab57221 */ /* 0x040fe20000010100 */
[C---:B------:R-:W-:Y:S01]  /*1260*/  FADD.FTZ R248, -R202.reuse, R185 ;  /* 0x000000b9caf87221 */ /* 0x040fe20000010100 */
[----:B------:R-:W-:Y:S01]  /*1270*/  FADD.FTZ R182, -R202, R186 ;  /* 0x000000bacab67221 */ /* 0x000fe20000010100 */
[----:B------:R-:W-:Y:S01]  /*1280*/  FADD.FTZ R114, R114, R187 ;  /* 0x000000bb72727221 */ /* 0x000fe20000010000 */
[----:B------:R0:W-:Y:S01]  /*1290*/  STL [R1+0x8], R203 ;  /* 0x000008cb01007387 */ /* 0x0001e20000100800 */
[-C--:B------:R-:W-:Y:S01]  /*12a0*/  FFMA.FTZ R70, R205, R187.reuse, R70 ;  /* 0x000000bbcd467223 */ /* 0x080fe20000010046 */
[----:B------:R-:W-:Y:S02]  /*12b0*/  FMUL.FTZ R202, R251, R187 ;  /* 0x000000bbfbca7220 */ /* 0x000fe40000410000 */
[----:B------:R-:W2:Y:S01]  /*12c0*/  LDL R187, [R1+0x44] ;  /* 0x0000440001bb7983 */ /* 0x000ea20000100800 */
[----:B------:R-:W-:Y:S01]  /*12d0*/  PRMT R185, R188, 0x7632, R185 ;  /* 0x00007632bcb97816 */ /* 0x000fe200000000b9 */
[----:B------:R-:W-:Y:S01]  /*12e0*/  FMUL.FTZ R220, R11, R201 ;  /* 0x000000c90bdc7220 */ /* 0x000fe20000410000 */
[----:B------:R-:W-:Y:S01]  /*12f0*/  PRMT R188, R189, 0x7632, R188 ;  /* 0x00007632bdbc7816 */ /* 0x000fe200000000bc */
[----:B------:R-:W3:Y:S01]  /*1300*/  LDL R249, [R1+0x38] ;  /* 0x0000380001f97983 */ /* 0x000ee20000100800 */
[----:B------:R-:W-:Y:S01]  /*1310*/  FADD.FTZ R112, R112, R184 ;  /* 0x000000b870707221 */ /* 0x000fe20000010000 */
[----:B------:R-:W-:Y:S01]  /*1320*/  FFMA.FTZ R68, R220, R184, R68 ;  /* 0x000000b8dc447223 */ /* 0x000fe20000010044 */
[----:B------:R-:W-:-:S02]  /*1330*/  SHF.L.U32 R184, R188, 0x10, RZ ;  /* 0x00000010bcb87819 */ /* 0x000fc400000006ff */
[----:B------:R-:W4:Y:S01]  /*1340*/  LDL R188, [R1+0x3c] ;  /* 0x00003c0001bc7983 */ /* 0x000f220000100800 */
[----:B------:R-:W-:Y:S02]  /*1350*/  SHF.L.U32 R186, R190, 0x10, RZ ;  /* 0x00000010beba7819 */ /* 0x000fe400000006ff */
[----:B------:R-:W-:Y:S01]  /*1360*/  MOV R200, R203 ;  /* 0x000000cb00c87202 */ /* 0x000fe20000000f00 */
[----:B0-----:R-:W-:Y:S01]  /*1370*/  FMUL.FTZ R203, R11, R183 ;  /* 0x000000b70bcb7220 */ /* 0x001fe20000410000 */
[----:B------:R-:W-:Y:S01]  /*1380*/  SHF.L.U32 R185, R185, 0x10, RZ ;  /* 0x00000010b9b97819 */ /* 0x000fe200000006ff */
[-C--:B------:R-:W-:Y:S01]  /*1390*/  FMUL.FTZ R251, R206, R186.reuse ;  /* 0x000000bacefb7220 */ /* 0x080fe20000410000 */
[----:B------:R-:W-:Y:S01]  /*13a0*/  FMUL.FTZ R206, R11, R181 ;  /* 0x000000b50bce7220 */ /* 0x000fe20000410000 */
[----:B------:R-:W-:Y:S01]  /*13b0*/  FADD.FTZ R116, R116, R186 ;  /* 0x000000ba74747221 */ /* 0x000fe20000010000 */
[----:B------:R-:W-:Y:S01]  /*13c0*/  FFMA.FTZ R72, R203, R186, R72 ;  /* 0x000000bacb487223 */ /* 0x000fe20000010048 */
[----:B------:R-:W-:Y:S01]  /*13d0*/  FADD.FTZ R113, R113, R185 ;  /* 0x000000b971717221 */ /* 0x000fe20000010000 */
[----:B------:R-:W-:Y:S01]  /*13e0*/  FFMA.FTZ R69, R206, R185, R69 ;  /* 0x000000b9ce457223 */ /* 0x000fe20000010045 */
[----:B------:R-:W-:Y:S01]  /*13f0*/  FADD.FTZ R181, R215, R200 ;  /* 0x000000c8d7b57221 */ /* 0x000fe20000010000 */
[----:B------:R-:W-:Y:S01]  /*1400*/  PRMT R189, R190, 0x7632, R189 ;  /* 0x00007632bebd7816 */ /* 0x000fe200000000bd */
[----:B------:R0:W-:Y:S01]  /*1410*/  STL [R1], R202 ;  /* 0x000000ca01007387 */ /* 0x0001e20000100800 */
[----:B------:R-:W-:Y:S01]  /*1420*/  FMUL.FTZ R204, R11, R204 ;  /* 0x000000cc0bcc7220 */ /* 0x000fe20000410000 */
[----:B------:R-:W-:Y:S01]  /*1430*/  FMUL.FTZ R252, R252, R184 ;  /* 0x000000b8fcfc7220 */ /* 0x000fe20000410000 */
[----:B------:R-:W-:-:S02]  /*1440*/  SHF.L.U32 R183, R189, 0x10, RZ ;  /* 0x00000010bdb77819 */ /* 0x000fc400000006ff */
[C---:B------:R-:W-:Y:S02]  /*1450*/  PRMT R190, R191.reuse, 0x7632, R190 ;  /* 0x00007632bfbe7816 */ /* 0x040fe400000000be */
[----:B------:R-:W-:Y:S01]  /*1460*/  SHF.L.U32 R191, R191, 0x10, RZ ;  /* 0x00000010bfbf7819 */ /* 0x000fe200000006ff */
[----:B------:R-:W-:Y:S01]  /*1470*/  FADD.FTZ R117, R117, R183 ;  /* 0x000000b775757221 */ /* 0x000fe20000010000 */
[----:B------:R-:W-:Y:S01]  /*1480*/  FMUL.FTZ R250, R250, R183 ;  /* 0x000000b7fafa7220 */ /* 0x000fe20000410000 */
[----:B------:R-:W-:Y:S01]  /*1490*/  FMUL.FTZ R201, R11, R182 ;  /* 0x000000b60bc97220 */ /* 0x000fe20000410000 */
[----:B------:R-:W-:Y:S01]  /*14a0*/  SHF.L.U32 R182, R190, 0x10, RZ ;  /* 0x00000010beb67819 */ /* 0x000fe200000006ff */
[----:B------:R-:W-:Y:S01]  /*14b0*/  FADD.FTZ R118, R118, R191 ;  /* 0x000000bf76767221 */ /* 0x000fe20000010000 */
[----:B------:R-:W-:Y:S01]  /*14c0*/  FADD.FTZ R115, R115, R184 ;  /* 0x000000b873737221 */ /* 0x000fe20000010000 */
[----:B------:R-:W-:Y:S01]  /*14d0*/  FFMA.FTZ R74, R201, R191, R74 ;  /* 0x000000bfc94a7223 */ /* 0x000fe2000001004a */
[----:B------:R-:W-:Y:S01]  /*14e0*/  FFMA.FTZ R71, R204, R184, R71 ;  /* 0x000000b8cc477223 */ /* 0x000fe20000010047 */
[----:B------:R-:W-:Y:S01]  /*14f0*/  FADD.FTZ R119, R119, R182 ;  /* 0x000000b677777221 */ /* 0x000fe20000010000 */
[----:B------:R-:W-:Y:S01]  /*1500*/  IADD3 R213, R213, 0x80, RZ ;  /* 0x00000080d5d57810 */ /* 0x000fe20007ffe0ff */
[----:B--2---:R-:W-:Y:S01]  /*1510*/  FMUL.FTZ R186, R187, R185 ;  /* 0x000000b9bbba7220 */ /* 0x004fe20000410000 */
[----:B------:R-:W-:-:S03]  /*1520*/  FFMA.FTZ R185, R220, R200, R214 ;  /* 0x000000c8dcb97223 */ /* 0x000fc600000100d6 */
[----:B------:R-:W-:Y:S01]  /*1530*/  FADD.FTZ R181, R181, R186 ;  /* 0x000000bab5b57221 */ /* 0x000fe20000010000 */
[----:B------:R-:W-:Y:S01]  /*1540*/  FFMA.FTZ R185, R206, R186, R185 ;  /* 0x000000baceb97223 */ /* 0x000fe200000100b9 */
[----:B------:R2:W-:Y:S02]  /*1550*/  STL [R1+0x4], R186 ;  /* 0x000004ba01007387 */ /* 0x0005e40000100800 */
[----:B------:R-:W-:Y:S01]  /*1560*/  FADD.FTZ R181, R181, R202 ;  /* 0x000000cab5b57221 */ /* 0x000fe20000010000 */
[----:B------:R-:W-:Y:S01]  /*1570*/  FFMA.FTZ R185, R205, R202, R185 ;  /* 0x000000cacdb97223 */ /* 0x000fe200000100b9 */
[----:B0-----:R-:W-:Y:S02]  /*1580*/  FMUL.FTZ R202, R11, R248 ;  /* 0x000000f80bca7220 */ /* 0x001fe40000410000 */
[----:B------:R-:W-:Y:S01]  /*1590*/  FADD.FTZ R181, R181, R252 ;  /* 0x000000fcb5b57221 */ /* 0x000fe20000010000 */
[----:B------:R-:W-:Y:S01]  /*15a0*/  FFMA.FTZ R185, R204, R252, R185 ;  /* 0x000000fcccb97223 */ /* 0x000fe200000100b9 */
[----:B------:R-:W-:-:S02]  /*15b0*/  FFMA.FTZ R73, R202, R183, R73 ;  /* 0x000000b7ca497223 */ /* 0x000fc40000010049 */
[----:B------:R-:W-:Y:S01]  /*15c0*/  FADD.FTZ R181, R181, R251 ;  /* 0x000000fbb5b57221 */ /* 0x000fe20000010000 */
[----:B------:R-:W-:Y:S01]  /*15d0*/  FFMA.FTZ R183, R203, R251, R185 ;  /* 0x000000fbcbb77223 */ /* 0x000fe200000100b9 */
[----:B---3--:R-:W-:Y:S02]  /*15e0*/  FMUL.FTZ R249, R249, R191 ;  /* 0x000000bff9f97220 */ /* 0x008fe40000410000 */
[----:B------:R-:W-:Y:S01]  /*15f0*/  FADD.FTZ R181, R181, R250 ;  /* 0x000000fab5b57221 */ /* 0x000fe20000010000 */
[----:B------:R-:W-:Y:S01]  /*1600*/  FFMA.FTZ R183, R202, R250, R183 ;  /* 0x000000facab77223 */ /* 0x000fe200000100b7 */
[----:B------:R-:W-:Y:S01]  /*1610*/  FMUL.FTZ R200, R11, R180 ;  /* 0x000000b40bc87220 */ /* 0x000fe20000410000 */
[-C--:B----4-:R-:W-:Y:S01]  /*1620*/  FMUL.FTZ R248, R188, R182.reuse ;  /* 0x000000b6bcf87220 */ /* 0x090fe20000410000 */
[----:B------:R-:W-:Y:S01]  /*1630*/  FADD.FTZ R181, R181, R249 ;  /* 0x000000f9b5b57221 */ /* 0x000fe20000010000 */
[----:B------:R-:W-:Y:S01]  /*1640*/  FFMA.FTZ R183, R201, R249, R183 ;  /* 0x000000f9c9b77223 */ /* 0x000fe200000100b7 */
[----:B------:R-:W-:-:S02]  /*1650*/  FFMA.FTZ R75, R200, R182, R75 ;  /* 0x000000b6c84b7223 */ /* 0x000fc4000001004b */
[----:B------:R-:W-:Y:S01]  /*1660*/  FADD.FTZ R215, R181, R248 ;  /* 0x000000f8b5d77221 */ /* 0x000fe20000010000 */
[----:B--2---:R-:W-:-:S07]  /*1670*/  FFMA.FTZ R214, R200, R248, R183 ;  /* 0x000000f8c8d67223 */ /* 0x004fce00000100b7 */
.L_x_7441:
[----:B------:R-:W-:Y:S05]  /*1680*/  BSYNC B0 ;  /* 0x0000000000007941 */ /* 0x000fea0003800000 */
.L_x_7440:
[----:B------:R-:W-:Y:S04]  /*1690*/  BSSY B0, `(.L_x_7442) ;  /* 0x000005a000007945 */ /* 0x000fe80003800000 */
[----:B------:R-:W-:Y:S05]  /*16a0*/  @!P0 BRA `(.L_x_7443) ;  /* 0x0000000400608947 */ /* 0x000fea0003800000 */
[----:B-1----:R-:W0:Y:S01]  /*16b0*/  LDC.64 R16, c[0x0][0x2b8] ;  /* 0x0000ae00ff107b82 */ /* 0x002e220000000a00 */
[----:B------:R-:W-:-:S04]  /*16c0*/  LEA R24, P3, R213, UR10, 0x5 ;  /* 0x0000000ad5187c11 */ /* 0x000fc8000f8628ff */
[----:B------:R-:W-:Y:S02]  /*16d0*/  LEA.HI.X R25, R213, UR11, RZ, 0x5, P3 ;  /* 0x0000000bd5197c11 */ /* 0x000fe400098f2cff */
[----:B------:R-:W-:Y:S01]  /*16e0*/  ISETP.NE.U32.AND P3, PT, RZ, UR8, PT ;  /* 0x00000008ff007c0c */ /* 0x000fe2000bf65070 */
[----:B------:R-:W1:Y:S02]  /*16f0*/  LDC.U8 R240, c[0x0][0x2a0] ;  /* 0x0000a800fff07b82 */ /* 0x000e640000000000 */
[----:B---3--:R-:W2:Y:S01]  /*1700*/  LDG.E.128 R180, desc[UR4][R24.64] ;  /* 0x0000000418b47981 */ /* 0x008ea2000c1e1d00 */
[----:B------:R-:W-:-:S03]  /*1710*/  ISETP.NE.AND.EX P3, PT, RZ, UR9, PT, P3 ;  /* 0x00000009ff007c0c */ /* 0x000fc6000bf65330 */
[----:B------:R-:W3:Y:S01]  /*1720*/  LDG.E.128 R184, desc[UR4][R24.64+0x10] ;  /* 0x0000100418b87981 */ /* 0x000ee2000c1e1d00 */
[----:B0-----:R-:W-:-:S09]  /*1730*/  IMAD.WIDE.U32 R16, R213, 0x10, R16 ;  /* 0x00000010d5107825 */ /* 0x001fd200078e0010 */
[C---:B------:R-:W-:Y:S01]  /*1740*/  @P3 LEA R14, P4, R213.reuse, UR8, 0x5 ;  /* 0x00000008d50e3c11 */ /* 0x040fe2000f8828ff */
[----:B------:R-:W4:Y:S03]  /*1750*/  LDG.E.128 R188, desc[UR4][R16.64] ;  /* 0x0000000410bc7981 */ /* 0x000f26000c1e1d00 */
[----:B------:R-:W-:-:S05]  /*1760*/  @P3 LEA.HI.X R15, R213, UR9, RZ, 0x5, P4 ;  /* 0x00000009d50f3c11 */ /* 0x000fca000a0f2cff */
[----:B------:R-:W5:Y:S04]  /*1770*/  @P3 LDG.E.128 R160, desc[UR4][R14.64] ;  /* 0x000000040ea03981 */ /* 0x000f68000c1e1d00 */
[----:B------:R0:W5:Y:S02]  /*1780*/  @P3 LDG.E.128 R164, desc[UR4][R14.64+0x10] ;  /* 0x000010040ea43981 */ /* 0x000164000c1e1d00 */
[----:B0-----:R-:W-:-:S04]  /*1790*/  LEA R14, P3, R213, UR12, 0x3 ;  /* 0x0000000cd50e7c11 */ /* 0x001fc8000f8618ff */
[----:B------:R-:W-:Y:S02]  /*17a0*/  LEA.HI.X R15, R213, UR13, RZ, 0x3, P3 ;  /* 0x0000000dd50f7c11 */ /* 0x000fe400098f1cff */
[----:B-1----:R-:W-:-:S03]  /*17b0*/  ISETP.NE.AND P3, PT, R240, RZ, PT ;  /* 0x000000fff000720c */ /* 0x002fc60003f65270 */
[----:B------:R3:W5:Y:S02]  /*17c0*/  LDG.E.64 R24, desc[UR4][R14.64] ;  /* 0x000000040e187981 */ /* 0x000764000c1e1b00 */
[----:B-----5:R-:W-:Y:S02]  /*17d0*/  FSEL R18, R216, RZ, !P3 ;  /* 0x000000ffd8127208 */ /* 0x020fe40005800000 */
[----:B------:R-:W-:-:S03]  /*17e0*/  IADD3 R213, R213, 0x80, RZ ;  /* 0x00000080d5d57810 */ /* 0x000fc60007ffe0ff */
[C---:B--2---:R-:W-:Y:S01]  /*17f0*/  FADD.FTZ R17, -R18.reuse, R182 ;  /* 0x000000b612117221 */ /* 0x044fe20000010100 */
[C---:B------:R-:W-:Y:S01]  /*1800*/  FADD.FTZ R16, -R18.reuse, R181 ;  /* 0x000000b512107221 */ /* 0x040fe20000010100 */
[C---:B------:R-:W-:Y:S01]  /*1810*/  FADD.FTZ R180, -R18.reuse, R180 ;  /* 0x000000b412b47221 */ /* 0x040fe20000010100 */
[C---:B---3--:R-:W-:Y:S01]  /*1820*/  FADD.FTZ R15, -R18.reuse, R186 ;  /* 0x000000ba120f7221 */ /* 0x048fe20000010100 */
[C---:B------:R-:W-:Y:S01]  /*1830*/  FADD.FTZ R14, -R18.reuse, R184 ;  /* 0x000000b8120e7221 */ /* 0x040fe20000010100 */
[C---:B------:R-:W-:Y:S01]  /*1840*/  FMUL.FTZ R199, R11.reuse, R16 ;  /* 0x000000100bc77220 */ /* 0x040fe20000410000 */
[C---:B------:R-:W-:Y:S01]  /*1850*/  FADD.FTZ R240, -R18.reuse, R183 ;  /* 0x000000b712f07221 */ /* 0x040fe20000010100 */
[C---:B------:R-:W-:Y:S01]  /*1860*/  FMUL.FTZ R219, R11.reuse, R180 ;  /* 0x000000b40bdb7220 */ /* 0x040fe20000410000 */
[----:B------:R-:W-:Y:S01]  /*1870*/  FMUL.FTZ R14, R11, R14 ;  /* 0x0000000e0b0e7220 */ /* 0x000fe20000410000 */
[C---:B------:R-:W-:Y:S01]  /*1880*/  FADD.FTZ R183, -R18.reuse, R185 ;  /* 0x000000b912b77221 */ /* 0x040fe20000010100 */
[----:B------:R-:W-:Y:S01]  /*1890*/  FADD.FTZ R18, -R18, R187 ;  /* 0x000000bb12127221 */ /* 0x000fe20000010100 */
[----:B----4-:R-:W-:-:S02]  /*18a0*/  PRMT R182, R188, 0x7632, R182 ;  /* 0x00007632bcb67816 */ /* 0x010fc400000000b6 */
[----:B------:R-:W-:Y:S02]  /*18b0*/  SHF.L.U32 R186, R188, 0x10, RZ ;  /* 0x00000010bcba7819 */ /* 0x000fe400000006ff */
[----:B------:R-:W-:Y:S02]  /*18c0*/  SHF.L.U32 R184, R190, 0x10, RZ ;  /* 0x00000010beb87819 */ /* 0x000fe400000006ff */
[----:B------:R-:W-:Y:S01]  /*18d0*/  SHF.L.U32 R182, R182, 0x10, RZ ;  /* 0x00000010b6b67819 */ /* 0x000fe200000006ff */
        /* <DEDUP_REMOVED lines=17> */
[----:B------:R-:W-:Y:S01]  /*19f0*/  PRMT R188, R190, 0x7632, R188 ;  /* 0x00007632bebc7816 */ /* 0x000fe200000000bc */
[----:B------:R-:W-:Y:S01]  /*1a00*/  FMUL.FTZ R244, R39, R17 ;  /* 0x0000001127f47220 */ /* 0x000fe20000410000 */
        /* <DEDUP_REMOVED lines=34> */
.L_x_7443:
[----:B------:R-:W-:Y:S05]  /*1c30*/  BSYNC B0 ;  /* 0x0000000000007941 */ /* 0x000fea0003800000 */
.L_x_7442:
[----:B------:R-:W-:Y:S04]  /*1c40*/  BSSY B0, `(.L_x_7444) ;  /* 0x000005a000007945 */ /* 0x000fe80003800000 */
[----:B------:R-:W-:Y:S05]  /*1c50*/  @!P1 BRA `(.L_x_7445) ;  /* 0x0000000400609947 */ /* 0x000fea0003800000 */
[----:B-1----:R-:W0:Y:S01]  /*1c60*/  LDC.64 R26, c[0x0][0x2b8] ;  /* 0x0000ae00ff1a7b82 */ /* 0x002e220000000a00 */
[----:B------:R-:W-:-:S04]  /*1c70*/  LEA R180, P3, R213, UR10, 0x5 ;  /* 0x0000000ad5b47c11 */ /* 0x000fc8000f8628ff */
[----:B---3--:R-:W-:Y:S02]  /*1c80*/  LEA.HI.X R181, R213, UR11, RZ, 0x5, P3 ;  /* 0x0000000bd5b57c11 */ /* 0x008fe400098f2cff */
[----:B------:R-:W-:Y:S01]  /*1c90*/  ISETP.NE.U32.AND P3, PT, RZ, UR8, PT ;  /* 0x00000008ff007c0c */ /* 0x000fe2000bf65070 */
[----:B------:R-:W1:Y:S02]  /*1ca0*/  LDC.U8 R188, c[0x0][0x2a0] ;  /* 0x0000a800ffbc7b82 */ /* 0x000e640000000000 */
[----:B------:R-:W2:Y:S01]  /*1cb0*/  LDG.E.128 R4, desc[UR4][R180.64] ;  /* 0x00000004b4047981 */ /* 0x000ea2000c1e1d00 */
        /* <DEDUP_REMOVED lines=17> */
[C---:B------:R-:W-:Y:S01]  /*1dd0*/  FADD.FTZ R189, -R10.reuse, R7 ;  /* 0x000000070abd7221 */ /* 0x040fe20000010100 */
[C---:B---3--:R-:W-:Y:S01]  /*1de0*/  FADD.FTZ R5, -R10.reuse, R180 ;  /* 0x000000b40a057221 */ /* 0x048fe20000010100 */
[C---:B------:R-:W-:Y:S01]  /*1df0*/  FADD.FTZ R6, -R10.reuse, R182 ;  /* 0x000000b60a067221 */ /* 0x040fe20000010100 */
[C---:B------:R-:W-:Y:S02]  /*1e00*/  FADD.FTZ R188, -R10.reuse, R181 ;  /* 0x000000b50abc7221 */ /* 0x040fe40000010100 */
[----:B------:R-:W-:Y:S01]  /*1e10*/  FMUL.FTZ R5, R11, R5 ;  /* 0x000000050b057220 */ /* 0x000fe20000410000 */
[----:B------:R-:W-:Y:S01]  /*1e20*/  FADD.FTZ R10, -R10, R183 ;  /* 0x000000b70a0a7221 */ /* 0x000fe20000010100 */
[----:B----4-:R-:W-:-:S02]  /*1e30*/  SHF.L.U32 R7, R186, 0x10, RZ ;  /* 0x00000010ba077819 */ /* 0x010fc400000006ff */
[C---:B------:R-:W-:Y:S02]  /*1e40*/  PRMT R182, R184.reuse, 0x7632, R182 ;  /* 0x00007632b8b67816 */ /* 0x040fe400000000b6 */
[----:B------:R-:W-:Y:S01]  /*1e50*/  SHF.L.U32 R181, R184, 0x10, RZ ;  /* 0x00000010b8b57819 */ /* 0x000fe200000006ff */
[----:B------:R-:W-:Y:S01]  /*1e60*/  FADD.FTZ R132, R132, R7 ;  /* 0x0000000784847221 */ /* 0x000fe20000010000 */
[----:B------:R-:W-:Y:S01]  /*1e70*/  SHF.L.U32 R183, R187, 0x10, RZ ;  /* 0x00000010bbb77819 */ /* 0x000fe200000006ff */
[-C--:B------:R-:W-:Y:S01]  /*1e80*/  FFMA.FTZ R88, R5, R7.reuse, R88 ;  /* 0x0000000705587223 */ /* 0x080fe20000010058 */
[----:B------:R-:W-:Y:S01]  /*1e90*/  SHF.L.U32 R182, R182, 0x10, RZ ;  /* 0x00000010b6b67819 */ /* 0x000fe200000006ff */
[----:B------:R-:W-:Y:S01]  /*1ea0*/  FMUL.FTZ R235, R48, R7 ;  /* 0x0000000730eb7220 */ /* 0x000fe20000410000 */
[C---:B------:R-:W-:Y:S01]  /*1eb0*/  FMUL.FTZ R6, R11.reuse, R6 ;  /* 0x000000060b067220 */ /* 0x040fe20000410000 */
        /* <DEDUP_REMOVED lines=27> */
[C---:B------:R-:W-:Y:S01]  /*2070*/  FFMA.FTZ R182, R8.reuse, R236, R182 ;  /* 0x000000ec08b67223 */ /* 0x040fe200000100b6 */
[----:B------:R-:W-:Y:S01]  /*2080*/  PRMT R186, R187, 0x7632, R186 ;  /* 0x00007632bbba7816 */ /* 0x000fe200000000ba */
        /* <DEDUP_REMOVED lines=11> */
[----:B------:R-:W-:-:S02]  /*2140*/  FMUL.FTZ R10, R11, R10 ;  /* 0x0000000a0b0a7220 */ /* 0x000fc40000410000 */
[-C--:B------:R-:W-:Y:S01]  /*2150*/  FMUL.FTZ R232, R51, R180.reuse ;  /* 0x000000b433e87220 */ /* 0x080fe20000410000 */
        /* <DEDUP_REMOVED lines=8> */
.L_x_7445:
[----:B------:R-:W-:Y:S05]  /*21e0*/  BSYNC B0 ;  /* 0x0000000000007941 */ /* 0x000fea0003800000 */
.L_x_7444:
[----:B------:R-:W2:Y:S01]  /*21f0*/  LDL R180, [R1+0x78] ;  /* 0x0000780001b47983 */ /* 0x000ea20000100800 */
[----:B------:R-:W-:Y:S01]  /*2200*/  BSSY B0, `(.L_x_7446) ;  /* 0x000005a000007945 */ /* 0x000fe20003800000 */
[----:B--2---:R-:W-:-:S13]  /*2210*/  ISETP.NE.AND P3, PT, R180, RZ, PT ;  /* 0x000000ffb400720c */ /* 0x004fda0003f65270 */
[----:B------:R-:W-:Y:S05]  /*2220*/  @!P3 BRA `(.L_x_7447) ;  /* 0x00000004005cb947 */ /* 0x000fea0003800000 */
[----:B------:R-:W0:Y:S08]  /*2230*/  LDC.U8 R180, c[0x0][0x2a0] ;  /* 0x0000a800ffb47b82 */ /* 0x000e300000000000 */
[----:B---3--:R-:W2:Y:S01]  /*2240*/  LDC.64 R188, c[0x0][0x2b8] ;  /* 0x0000ae00ffbc7b82 */ /* 0x008ea20000000a00 */
[----:B0-----:R-:W-:-:S04]  /*2250*/  ISETP.NE.AND P3, PT, R180, RZ, PT ;  /* 0x000000ffb400720c */ /* 0x001fc80003f65270 */
[----:B-1---5:R-:W-:Y:S02]  /*2260*/  FSEL R19, R216, RZ, !P3 ;  /* 0x000000ffd8137208 */ /* 0x022fe40005800000 */
[C---:B------:R-:W-:Y:S01]  /*2270*/  LEA R184, P3, R213.reuse, UR10, 0x5 ;  /* 0x0000000ad5b87c11 */ /* 0x040fe2000f8628ff */
[----:B--2---:R-:W-:-:S03]  /*2280*/  IMAD.WIDE.U32 R188, R213, 0x10, R188 ;  /* 0x00000010d5bc7825 */ /* 0x004fc600078e00bc */
        /* <DEDUP_REMOVED lines=13> */
[C---:B--2---:R-:W-:Y:S01]  /*2360*/  PRMT R196, R188.reuse, 0x7632, R196 ;  /* 0x00007632bcc47816 */ /* 0x044fe200000000c4 */
[C---:B---3--:R-:W-:Y:S01]  /*2370*/  FADD.FTZ R195, -R19.reuse, R180 ;  /* 0x000000b413c37221 */ /* 0x048fe20000010100 */
[C---:B------:R-:W-:Y:S01]  /*2380*/  FADD.FTZ R194, -R19.reuse, R182 ;  /* 0x000000b613c27221 */ /* 0x040fe20000010100 */
[C---:B------:R-:W-:Y:S01]  /*2390*/  FADD.FTZ R181, -R19.reuse, R181 ;  /* 0x000000b513b57221 */ /* 0x040fe20000010100 */
[----:B------:R-:W-:Y:S01]  /*23a0*/  FADD.FTZ R183, -R19, R183 ;  /* 0x000000b713b77221 */ /* 0x000fe20000010100 */
[----:B------:R-:W-:Y:S01]  /*23b0*/  FMUL.FTZ R217, R11, R195 ;  /* 0x000000c30bd97220 */ /* 0x000fe20000410000 */
[----:B------:R-:W-:Y:S01]  /*23c0*/  PRMT R195, R191, 0x7632, R195 ;  /* 0x00007632bfc37816 */ /* 0x000fe200000000c3 */
[C---:B----4-:R-:W-:Y:S01]  /*23d0*/  FADD.FTZ R184, -R19.reuse, R184 ;  /* 0x000000b813b87221 */ /* 0x050fe20000010100 */
[C---:B------:R-:W-:Y:S01]  /*23e0*/  FADD.FTZ R182, -R19.reuse, R185 ;  /* 0x000000b913b67221 */ /* 0x040fe20000010100 */
[C---:B------:R-:W-:Y:S01]  /*23f0*/  FADD.FTZ R186, -R19.reuse, R186 ;  /* 0x000000ba13ba7221 */ /* 0x040fe20000010100 */
[----:B------:R-:W-:Y:S01]  /*2400*/  FADD.FTZ R180, -R19, R187 ;  /* 0x000000bb13b47221 */ /* 0x000fe20000010100 */
[----:B------:R-:W-:-:S02]  /*2410*/  SHF.L.U32 R19, R188, 0x10, RZ ;  /* 0x00000010bc137819 */ /* 0x000fc400000006ff */
[----:B------:R-:W-:-:S03]  /*2420*/  SHF.L.U32 R188, R196, 0x10, RZ ;  /* 0x00000010c4bc7819 */ /* 0x000fc600000006ff */
[----:B------:R-:W-:Y:S01]  /*2430*/  FADD.FTZ R92, R92, R19 ;  /* 0x000000135c5c7221 */ /* 0x000fe20000010000 */
[-C--:B------:R-:W-:Y:S01]  /*2440*/  FFMA.FTZ R136, R217, R19.reuse, R136 ;  /* 0x00000013d9887223 */ /* 0x080fe20000010088 */
[----:B------:R-:W-:Y:S01]  /*2450*/  FMUL.FTZ R231, R52, R19 ;  /* 0x0000001334e77220 */ /* 0x000fe20000410000 */
[C---:B------:R-:W-:Y:S01]  /*2460*/  FMUL.FTZ R19, R11.reuse, R194 ;  /* 0x000000c20b137220 */ /* 0x040fe20000410000 */
[----:B------:R-:W-:Y:S01]  /*2470*/  FMUL.FTZ R194, R11, R184 ;  /* 0x000000b80bc27220 */ /* 0x000fe20000410000 */
[----:B------:R-:W-:Y:S01]  /*2480*/  SHF.L.U32 R184, R195, 0x10, RZ ;  /* 0x00000010c3b87819 */ /* 0x000fe200000006ff */
[----:B------:R-:W-:Y:S01]  /*2490*/  FMUL.FTZ R225, R11, R186 ;  /* 0x000000ba0be17220 */ /* 0x000fe20000410000 */
[----:B------:R-:W-:Y:S01]  /*24a0*/  PRMT R187, R189, 0x7632, R187 ;  /* 0x00007632bdbb7816 */ /* 0x000fe200000000bb */
[----:B------:R-:W-:Y:S01]  /*24b0*/  FMUL.FTZ R195, R11, R181 ;  /* 0x000000b50bc37220 */ /* 0x000fe20000410000 */
[----:B------:R-:W-:Y:S01]  /*24c0*/  SHF.L.U32 R185, R189, 0x10, RZ ;  /* 0x00000010bdb97819 */ /* 0x000fe200000006ff */
[----:B------:R-:W-:Y:S01]  /*24d0*/  FADD.FTZ R181, R215, R231 ;  /* 0x000000e7d7b57221 */ /* 0x000fe20000010000 */
[----:B------:R-:W-:Y:S01]  /*24e0*/  FMUL.FTZ R230, R53, R188 ;  /* 0x000000bc35e67220 */ /* 0x000fe20000410000 */
[----:B------:R-:W-:Y:S01]  /*24f0*/  FFMA.FTZ R186, R217, R231, R214 ;  /* 0x000000e7d9ba7223 */ /* 0x000fe200000100d6 */
[----:B------:R-:W-:Y:S01]  /*2500*/  SHF.L.U32 R187, R187, 0x10, RZ ;  /* 0x00000010bbbb7819 */ /* 0x000fe200000006ff */
        /* <DEDUP_REMOVED lines=8> */
[C---:B------:R-:W-:Y:S01]  /*2590*/  FFMA.FTZ R183, R19.reuse, R229, R183 ;  /* 0x000000e513b77223 */ /* 0x040fe200000100b7 */
        /* <DEDUP_REMOVED lines=32> */
.L_x_7447:
[----:B------:R-:W-:Y:S05]  /*27a0*/  BSYNC B0 ;  /* 0x0000000000007941 */ /* 0x000fea0003800000 */
.L_x_7446:
[----:B---3--:R-:W2:Y:S01]  /*27b0*/  LDL.LU R181, [R1+0x28] ;  /* 0x0000280001b57983 */ /* 0x008ea20000300800 */
        /* <DEDUP_REMOVED lines=26> */
.L_x_7478:
[----:B------:R-:W3:Y:S01]  /*2960*/  LDL R180, [R1+0x74] ;  /* 0x0000740001b47983 */ /* 0x000ee20000100800 */
[----:B------:R-:W-:Y:S01]  /*2970*/  @!P4 LOP3.LUT R184, R189, 0x3, RZ, 0xc0, !PT ;  /* 0x00000003bdb8c812 */ /* 0x000fe200078ec0ff */
[----:B0-----:R-:W-:Y:S01]  /*2980*/  FADD.FTZ R181, R186, R181 ;  /* 0x000000b5bab57221 */ /* 0x001fe20000010000 */
[----:B------:R-:W-:Y:S01]  /*2990*/  MOV R183, 0x400 ;  /* 0x0000040000b77802 */ /* 0x000fe20000000f00 */
[----:B------:R-:W-:Y:S05]  /*29a0*/  WARPSYNC.ALL ;  /* 0x0000000000007948 */ /* 0x000fea0003800000 */
[----:B------:R-:W-:Y:S01]  /*29b0*/  @!P4 IADD3 R184, R182, R184, RZ ;  /* 0x000000b8b6b8c210 */ /* 0x000fe20007ffe0ff */
[----:B------:R-:W0:Y:S01]  /*29c0*/  LDC.U8 R187, c[0x0][0x2a0] ;  /* 0x0000a800ffbb7b82 */ /* 0x000e220000000000 */
[----:B------:R-:W-:Y:S01]  /*29d0*/  BSSY B0, `(.L_x_7449) ;  /* 0x0000078000007945 */ /* 0x000fe20003800000 */
[----:B---3--:R-:W-:Y:S01]  /*29e0*/  ISETP.NE.AND P5, PT, R180, RZ, PT ;  /* 0x000000ffb400720c */ /* 0x008fe20003fa5270 */
[----:B------:R-:W-:-:S02]  /*29f0*/  FADD.FTZ R180, R185, R188 ;  /* 0x000000bcb9b47221 */ /* 0x000fc40000010000 */
[----:B--2---:R-:W2:Y:S02]  /*2a00*/  S2R R185, SR_CgaCtaId ;  /* 0x0000000000b97919 */ /* 0x004ea40000008800 */
[----:B--2---:R-:W-:-:S04]  /*2a10*/  LEA R183, R185, R183, 0x18 ;  /* 0x000000b7b9b77211 */ /* 0x004fc800078ec0ff */
[----:B------:R-:W-:-:S05]  /*2a20*/  @!P4 LEA R184, R184, R183, 0x3 ;  /* 0x000000b7b8b8c211 */ /* 0x000fca00078e18ff */
[----:B------:R2:W-:Y:S01]  /*2a30*/  @!P4 STS.64 [R184+0x5000], R180 ;  /* 0x005000b4b800c388 */ /* 0x0005e20000000a00 */
[----:B------:R-:W-:Y:S01]  /*2a40*/  BAR.SYNC.DEFER_BLOCKING 0x0 ;  /* 0x0000000000007b1d */ /* 0x000fe20000010000 */
[----:B0-----:R-:W-:Y:S02]  /*2a50*/  ISETP.NE.AND P4, PT, R187, RZ, PT ;  /* 0x000000ffbb00720c */ /* 0x001fe40003f85270 */
[----:B--2---:R-:W-:-:S05]  /*2a60*/  LEA R184, R182, R183, 0x3 ;  /* 0x000000b7b6b87211 */ /* 0x004fca00078e18ff */
        /* <DEDUP_REMOVED lines=16> */
[----:B------:R-:W4:Y:S01]  /*2b70*/  LDL R190, [R1+0x1c] ;  /* 0x00001c0001be7983 */ /* 0x000f220000100800 */
[----:B------:R-:W-:Y:S01]  /*2b80*/  ISETP.NE.U32.AND P5, PT, RZ, UR8, PT ;  /* 0x00000008ff007c0c */ /* 0x000fe2000bfa5070 */
[----:B------:R-:W-:-:S02]  /*2b90*/  FFMA.FTZ R180, R0, R186, R187 ;  /* 0x000000ba00b47223 */ /* 0x000fc400000100bb */
[----:B------:R-:W4:Y:S01]  /*2ba0*/  LDL R214, [R1+0x18] ;  /* 0x0000180001d67983 */ /* 0x000f220000100800 */
[----:B------:R-:W-:Y:S01]  /*2bb0*/  ISETP.NE.AND.EX P5, PT, RZ, UR9, PT, P5 ;  /* 0x00000009ff007c0c */ /* 0x000fe2000bfa5350 */
[----:B------:R-:W-:-:S04]  /*2bc0*/  FADD.FTZ R180, R13, -R180 ;  /* 0x800000b40db47221 */ /* 0x000fc80000010000 */
[----:B-----5:R-:W-:Y:S01]  /*2bd0*/  FMUL.FTZ R183, R11, R180 ;  /* 0x000000b40bb77220 */ /* 0x020fe20000410000 */
[----:B------:R-:W-:-:S04]  /*2be0*/  MOV R180, R20 ;  /* 0x0000001400b47202 */ /* 0x000fc80000000f00 */
[----:B------:R-:W-:-:S03]  /*2bf0*/  LOP3.LUT P4, RZ, R180, 0xff, RZ, 0xc0, !PT ;  /* 0x000000ffb4ff7812 */ /* 0x000fc6000788c0ff */
[----:B------:R-:W-:-:S04]  /*2c00*/  @P5 FADD.FTZ R183, R144, R183 ;  /* 0x000000b790b75221 */ /* 0x000fc80000010000 */
[----:B------:R-:W-:-:S04]  /*2c10*/  FMUL.FTZ R181, R183, R12 ;  /* 0x0000000cb7b57220 */ /* 0x000fc80000410000 */
[----:B------:R-:W-:-:S05]  /*2c20*/  FMUL.FTZ R181, R181, UR15 ;  /* 0x0000000fb5b57c20 */ /* 0x000fca0008410000 */
[----:B------:R-:W-:Y:S01]  /*2c30*/  FSEL R180, R181, RZ, P4 ;  /* 0x000000ffb5b47208 */ /* 0x000fe20002000000 */
[----:B------:R-:W-:Y:S01]  /*2c40*/  FFMA.FTZ R181, R224, R186, R187 ;  /* 0x000000bae0b57223 */ /* 0x000fe200000100bb */
[----:B------:R-:W-:-:S03]  /*2c50*/  LOP3.LUT P4, RZ, R20, 0xff00, RZ, 0xc0, !PT ;  /* 0x0000ff0014ff7812 */ /* 0x000fc6000788c0ff */
[----:B--2---:R-:W-:Y:S02]  /*2c60*/  FADD.FTZ R181, R213, -R181 ;  /* 0x800000b5d5b57221 */ /* 0x004fe40000010000 */
[----:B------:R-:W2:Y:S02]  /*2c70*/  LDL R213, [R1+0x14] ;  /* 0x0000140001d57983 */ /* 0x000ea40000100800 */
[----:B------:R-:W-:-:S04]  /*2c80*/  FMUL.FTZ R181, R11, R181 ;  /* 0x000000b50bb57220 */ /* 0x000fc80000410000 */
[----:B------:R-:W-:-:S04]  /*2c90*/  @P5 FADD.FTZ R181, R145, R181 ;  /* 0x000000b591b55221 */ /* 0x000fc80000010000 */
[----:B------:R-:W-:-:S04]  /*2ca0*/  FMUL.FTZ R182, R181, R12 ;  /* 0x0000000cb5b67220 */ /* 0x000fc80000410000 */
[----:B------:R-:W-:-:S05]  /*2cb0*/  FMUL.FTZ R182, R182, UR15 ;  /* 0x0000000fb6b67c20 */ /* 0x000fca0008410000 */
[----:B------:R-:W-:Y:S02]  /*2cc0*/  FSEL R182, R182, RZ, P4 ;  /* 0x000000ffb6b67208 */ /* 0x000fe40002000000 */
[----:B------:R-:W-:-:S04]  /*2cd0*/  ISETP.NE.U32.AND P4, PT, RZ, UR16, PT ;  /* 0x00000010ff007c0c */ /* 0x000fc8000bf85070 */
[----:B------:R-:W-:-:S04]  /*2ce0*/  ISETP.NE.AND.EX P4, PT, RZ, UR17, PT, P4 ;  /* 0x00000011ff007c0c */ /* 0x000fc8000bf85340 */
[----:B------:R-:W-:Y:S01]  /*2cf0*/  SEL R176, R183, R176, P4 ;  /* 0x000000b0b7b07207 */ /* 0x000fe20002000000 */
[----:B------:R-:W-:-:S04]  /*2d00*/  FFMA.FTZ R183, R212, R186, R187 ;  /* 0x000000bad4b77223 */ /* 0x000fc800000100bb */
[----:B---3--:R-:W-:Y:S01]  /*2d10*/  FADD.FTZ R183, R191, -R183 ;  /* 0x800000b7bfb77221 */ /* 0x008fe20000010000 */
[----:B------:R-:W-:Y:S01]  /*2d20*/  SEL R177, R181, R177, P4 ;  /* 0x000000b1b5b17207 */ /* 0x000fe20002000000 */
[----:B------:R-:W3:Y:S02]  /*2d30*/  LDL R191, [R1+0x10] ;  /* 0x0000100001bf7983 */ /* 0x000ee40000100800 */
[----:B------:R-:W-:-:S04]  /*2d40*/  FMUL.FTZ R183, R11, R183 ;  /* 0x000000b70bb77220 */ /* 0x000fc80000410000 */
[----:B------:R-:W-:-:S04]  /*2d50*/  @P5 FADD.FTZ R183, R146, R183 ;  /* 0x000000b792b75221 */ /* 0x000fc80000010000 */
[C---:B------:R-:W-:Y:S01]  /*2d60*/  FMUL.FTZ R181, R183.reuse, R12 ;  /* 0x0000000cb7b57220 */ /* 0x040fe20000410000 */
[----:B------:R-:W-:Y:S01]  /*2d70*/  SEL R178, R183, R178, P4 ;  /* 0x000000b2b7b27207 */ /* 0x000fe20002000000 */
[----:B------:R-:W-:-:S04]  /*2d80*/  FFMA.FTZ R183, R211, R186, R187 ;  /* 0x000000bad3b77223 */ /* 0x000fc800000100bb */
[----:B----4-:R-:W-:Y:S02]  /*2d90*/  FADD.FTZ R183, R190, -R183 ;  /* 0x800000b7beb77221 */ /* 0x010fe40000010000 */
[----:B------:R-:W4:Y:S02]  /*2da0*/  LDL R190, [R1+0xc] ;  /* 0x00000c0001be7983 */ /* 0x000f240000100800 */
[----:B------:R-:W-:-:S04]  /*2db0*/  FMUL.FTZ R183, R11, R183 ;  /* 0x000000b70bb77220 */ /* 0x000fc80000410000 */
[----:B------:R-:W-:Y:S01]  /*2dc0*/  @P5 FADD.FTZ R183, R147, R183 ;  /* 0x000000b793b75221 */ /* 0x000fe20000010000 */
[----:B------:R-:W-:Y:S01]  /*2dd0*/  FMUL.FTZ R181, R181, UR15 ;  /* 0x0000000fb5b57c20 */ /* 0x000fe20008410000 */
[----:B------:R-:W-:-:S03]  /*2de0*/  LOP3.LUT P6, RZ, R20, 0xff0000, RZ, 0xc0, !PT ;  /* 0x00ff000014ff7812 */ /* 0x000fc600078cc0ff */
[C---:B------:R-:W-:Y:S01]  /*2df0*/  SEL R179, R183.reuse, R179, P4 ;  /* 0x000000b3b7b37207 */ /* 0x040fe20002000000 */
[----:B------:R-:W-:Y:S01]  /*2e00*/  FMUL.FTZ R183, R183, R12 ;  /* 0x0000000cb7b77220 */ /* 0x000fe20000410000 */
[----:B------:R-:W-:Y:S02]  /*2e10*/  FSEL R181, R181, RZ, P6 ;  /* 0x000000ffb5b57208 */ /* 0x000fe40003000000 */
[----:B------:R-:W-:Y:S01]  /*2e20*/  LOP3.LUT P6, RZ, R20, 0xff000000, RZ, 0xc0, !PT ;  /* 0xff00000014ff7812 */ /* 0x000fe200078cc0ff */
[----:B------:R-:W-:Y:S01]  /*2e30*/  FMUL.FTZ R183, R183, UR15 ;  /* 0x0000000fb7b77c20 */ /* 0x000fe20008410000 */
[----:B------:R-:W-:Y:S01]  /*2e40*/  F2FP.BF16.F32.PACK_AB R180, R182, R180 ;  /* 0x000000b4b6b4723e */ /* 0x000fe200000010ff */
[----:B------:R-:W-:-:S03]  /*2e50*/  FFMA.FTZ R182, R210, R186, R187 ;  /* 0x000000bad2b67223 */ /* 0x000fc600000100bb */
[----:B------:R-:W-:Y:S01]  /*2e60*/  FSEL R183, R183, RZ, P6 ;  /* 0x000000ffb7b77208 */ /* 0x000fe20003000000 */
[----:B------:R-:W-:-:S03]  /*2e70*/  FADD.FTZ R182, R214, -R182 ;  /* 0x800000b6d6b67221 */ /* 0x000fc60000010000 */
[----:B------:R-:W-:Y:S01]  /*2e80*/  F2FP.BF16.F32.PACK_AB R181, R183, R181 ;  /* 0x000000b5b7b5723e */ /* 0x000fe200000010ff */
[----:B------:R-:W-:Y:S01]  /*2e90*/  FFMA.FTZ R183, R209, R186, R187 ;  /* 0x000000bad1b77223 */ /* 0x000fe200000100bb */
[----:B------:R-:W-:-:S04]  /*2ea0*/  FMUL.FTZ R182, R11, R182 ;  /* 0x000000b60bb67220 */ /* 0x000fc80000410000 */
[----:B------:R-:W-:-:S05]  /*2eb0*/  @P5 FADD.FTZ R182, R148, R182 ;  /* 0x000000b694b65221 */ /* 0x000fca0000010000 */
[C---:B------:R-:W-:Y:S01]  /*2ec0*/  SEL R96, R182.reuse, R96, P4 ;  /* 0x00000060b6607207 */ /* 0x040fe20002000000 */
[----:B------:R-:W-:Y:S01]  /*2ed0*/  FMUL.FTZ R182, R182, R12 ;  /* 0x0000000cb6b67220 */ /* 0x000fe20000410000 */
[----:B------:R-:W-:-:S03]  /*2ee0*/  LOP3.LUT P6, RZ, R21, 0xff, RZ, 0xc0, !PT ;  /* 0x000000ff15ff7812 */ /* 0x000fc600078cc0ff */
[----:B------:R-:W-:-:S05]  /*2ef0*/  FMUL.FTZ R182, R182, UR15 ;  /* 0x0000000fb6b67c20 */ /* 0x000fca0008410000 */
[----:B------:R-:W-:Y:S02]  /*2f00*/  FSEL R182, R182, RZ, P6 ;  /* 0x000000ffb6b67208 */ /* 0x000fe40003000000 */
[----:B------:R-:W-:Y:S01]  /*2f10*/  LOP3.LUT P6, RZ, R21, 0xff00, RZ, 0xc0, !PT ;  /* 0x0000ff0015ff7812 */ /* 0x000fe200078cc0ff */
[----:B------:R-:W-:Y:S01]  /*2f20*/  FFMA.FTZ R184, R208, R186, R187 ;  /* 0x000000bad0b87223 */ /* 0x000fe200000100bb */
[----:B--2---:R-:W-:-:S04]  /*2f30*/  FADD.FTZ R183, R213, -R183 ;  /* 0x800000b7d5b77221 */ /* 0x004fc80000010000 */
[----:B------:R-:W-:-:S04]  /*2f40*/  FMUL.FTZ R183, R11, R183 ;  /* 0x000000b70bb77220 */ /* 0x000fc80000410000 */
[----:B------:R-:W-:-:S05]  /*2f50*/  @P5 FADD.FTZ R183, R149, R183 ;  /* 0x000000b795b75221 */ /* 0x000fca0000010000 */
[C---:B------:R-:W-:Y:S01]  /*2f60*/  SEL R97, R183.reuse, R97, P4 ;  /* 0x00000061b7617207 */ /* 0x040fe20002000000 */
[----:B------:R-:W-:-:S04]  /*2f70*/  FMUL.FTZ R183, R183, R12 ;  /* 0x0000000cb7b77220 */ /* 0x000fc80000410000 */
[----:B------:R-:W-:-:S05]  /*2f80*/  FMUL.FTZ R183, R183, UR15 ;  /* 0x0000000fb7b77c20 */ /* 0x000fca0008410000 */
[----:B------:R-:W-:-:S04]  /*2f90*/  FSEL R183, R183, RZ, P6 ;  /* 0x000000ffb7b77208 */ /* 0x000fc80003000000 */
[----:B------:R-:W-:Y:S01]  /*2fa0*/  F2FP.BF16.F32.PACK_AB R182, R183, R182 ;  /* 0x000000b6b7b6723e */ /* 0x000fe200000010ff */
[----:B------:R-:W-:Y:S01]  /*2fb0*/  FFMA.FTZ R183, R207, R186, R187 ;  /* 0x000000bacfb77223 */ /* 0x000fe200000100bb */
[----:B---3--:R-:W-:-:S03]  /*2fc0*/  FADD.FTZ R185, R191, -R184 ;  /* 0x800000b8bfb97221 */ /* 0x008fc60000010000 */
[----:B----4-:R-:W-:Y:S01]  /*2fd0*/  FADD.FTZ R184, R190, -R183 ;  /* 0x800000b7beb87221 */ /* 0x010fe20000010000 */
[----:B------:R-:W-:-:S03]  /*2fe0*/  FMUL.FTZ R183, R11, R185 ;  /* 0x000000b90bb77220 */ /* 0x000fc60000410000 */
[----:B------:R-:W-:Y:S02]  /*2ff0*/  FMUL.FTZ R188, R11, R184 ;  /* 0x000000b80bbc7220 */ /* 0x000fe40000410000 */
[----:B------:R-:W0:Y:S01]  /*3000*/  @P4 LDC.64 R184, c[0x0][0x308] ;  /* 0x0000c200ffb84b82 */ /* 0x000e220000000a00 */
[----:B------:R-:W-:Y:S01]  /*3010*/  @P5 FADD.FTZ R183, R150, R183 ;  /* 0x000000b796b75221 */ /* 0x000fe20000010000 */
[----:B------:R-:W-:-:S04]  /*3020*/  @P5 FADD.FTZ R188, R151, R188 ;  /* 0x000000bc97bc5221 */ /* 0x000fc80000010000 */
[C---:B------:R-:W-:Y:S01]  /*3030*/  SEL R98, R183.reuse, R98, P4 ;  /* 0x00000062b7627207 */ /* 0x040fe20002000000 */
[----:B------:R-:W-:Y:S01]  /*3040*/  FMUL.FTZ R183, R183, R12 ;  /* 0x0000000cb7b77220 */ /* 0x000fe20000410000 */
[----:B------:R-:W-:-:S03]  /*3050*/  SEL R99, R188, R99, P4 ;  /* 0x00000063bc637207 */ /* 0x000fc60002000000 */
[----:B------:R-:W-:Y:S01]  /*3060*/  FMUL.FTZ R183, R183, UR15 ;  /* 0x0000000fb7b77c20 */ /* 0x000fe20008410000 */
[----:B0-----:R-:W-:-:S05]  /*3070*/  @P4 IMAD.WIDE.U32 R184, R3, 0x20, R184 ;  /* 0x0000002003b84825 */ /* 0x001fca00078e00b8 */
[----:B------:R-:W-:Y:S04]  /*3080*/  @P4 STG.E.128 desc[UR4][R184.64], R176 ;  /* 0x000000b0b8004986 */ /* 0x000fe8000c101d04 */
[----:B------:R0:W-:Y:S01]  /*3090*/  @P4 STG.E.128 desc[UR4][R184.64+0x10], R96 ;  /* 0x00001060b8004986 */ /* 0x0001e2000c101d04 */
[----:B------:R-:W-:-:S04]  /*30a0*/  LOP3.LUT P4, RZ, R21, 0xff0000, RZ, 0xc0, !PT ;  /* 0x00ff000015ff7812 */ /* 0x000fc8000788c0ff */
[----:B0-----:R-:W-:Y:S01]  /*30b0*/  FSEL R184, R183, RZ, P4 ;  /* 0x000000ffb7b87208 */ /* 0x001fe20002000000 */
[----:B------:R-:W-:Y:S01]  /*30c0*/  FMUL.FTZ R183, R188, R12 ;  /* 0x0000000cbcb77220 */ /* 0x000fe20000410000 */
[----:B------:R-:W-:-:S03]  /*30d0*/  LOP3.LUT P4, RZ, R21, 0xff000000, RZ, 0xc0, !PT ;  /* 0xff00000015ff7812 */ /* 0x000fc6000788c0ff */
[----:B------:R-:W-:-:S05]  /*30e0*/  FMUL.FTZ R183, R183, UR15 ;  /* 0x0000000fb7b77c20 */ /* 0x000fca0008410000 */
[----:B------:R-:W-:-:S04]  /*30f0*/  FSEL R183, R183, RZ, P4 ;  /* 0x000000ffb7b77208 */ /* 0x000fc80002000000 */
[----:B------:R-:W-:Y:S02]  /*3100*/  F2FP.BF16.F32.PACK_AB R183, R183, R184 ;  /* 0x000000b8b7b7723e */ /* 0x000fe400000010ff */
[----:B------:R-:W0:Y:S02]  /*3110*/  LDC.64 R184, c[0x0][0x2f8] ;  /* 0x0000be00ffb87b82 */ /* 0x000e240000000a00 */
[----:B0-----:R-:W-:-:S05]  /*3120*/  IMAD.WIDE.U32 R184, R3, 0x10, R184 ;  /* 0x0000001003b87825 */ /* 0x001fca00078e00b8 */
[----:B------:R0:W-:Y:S01]  /*3130*/  STG.E.128 desc[UR4][R184.64], R180 ;  /* 0x000000b4b8007986 */ /* 0x0001e2000c101d04 */
[----:B------:R-:W-:-:S07]  /*3140*/  IADD3 R3, R3, 0x80, RZ ;  /* 0x0000008003037810 */ /* 0x000fce0007ffe0ff */
.L_x_7450:
[----:B------:R-:W-:Y:S05]  /*3150*/  BSYNC B0 ;  /* 0x0000000000007941 */ /* 0x000fea0003800000 */
.L_x_7449:
[----:B0-----:R-:W2:Y:S01]  /*3160*/  LDL R180, [R1+0x7c] ;  /* 0x00007c0001b47983 */ /* 0x001ea20000100800 */
[----:B------:R-:W-:Y:S01]  /*3170*/  BSSY B0, `(.L_x_7451) ;  /* 0x000005f000007945 */ /* 0x000fe20003800000 */
[----:B--2---:R-:W-:-:S13]  /*3180*/  ISETP.NE.AND P4, PT, R180, RZ, PT ;  /* 0x000000ffb400720c */ /* 0x004fda0003f85270 */
[----:B------:R-:W-:Y:S05]  /*3190*/  @!P4 BRA `(.L_x_7452) ;  /* 0x000000040070c947 */ /* 0x000fea0003800000 */
[----:B------:R-:W2:Y:S04]  /*31a0*/  LDL R181, [R1+0x8] ;  /* 0x0000080001b57983 */ /* 0x000ea80000100800 */
[----:B------:R-:W3:Y:S04]  /*31b0*/  LDL R182, [R1+0x4] ;  /* 0x0000040001b67983 */ /* 0x000ee80000100800 */
[----:B------:R-:W4:Y:S01]  /*31c0*/  LDL R184, [R1] ;  /* 0x0000000001b87983 */ /* 0x000f220000100800 */
[----:B------:R-:W-:Y:S01]  /*31d0*/  ISETP.NE.U32.AND P5, PT, RZ, UR8, PT ;  /* 0x00000008ff007c0c */ /* 0x000fe2000bfa5070 */
[----:B------:R-:W-:Y:S01]  /*31e0*/  FFMA.FTZ R180, R220, R186, R187 ;  /* 0x000000badcb47223 */ /* 0x000fe200000100bb */
[----:B-----5:R-:W-:-:S02]  /*31f0*/  LOP3.LUT P6, RZ, R22, 0xff0000, RZ, 0xc0, !PT ;  /* 0x00ff000016ff7812 */ /* 0x020fc400078cc0ff */
[----:B------:R-:W-:Y:S01]  /*3200*/  ISETP.NE.AND.EX P5, PT, RZ, UR9, PT, P5 ;  /* 0x00000009ff007c0c */ /* 0x000fe2000bfa5350 */
[----:B--2---:R-:W-:-:S04]  /*3210*/  FADD.FTZ R180, R181, -R180 ;  /* 0x800000b4b5b47221 */ /* 0x004fc80000010000 */
[----:B------:R-:W-:Y:S01]  /*3220*/  FMUL.FTZ R183, R11, R180 ;  /* 0x000000b40bb77220 */ /* 0x000fe20000410000 */
[----:B------:R-:W-:-:S07]  /*3230*/  MOV R180, R22 ;  /* 0x0000001600b47202 */ /* 0x000fce0000000f00 */
[----:B------:R-:W-:Y:S01]  /*3240*/  @P5 FADD.FTZ R183, R152, R183 ;  /* 0x000000b798b75221 */ /* 0x000fe20000010000 */
[----:B------:R-:W-:-:S03]  /*3250*/  LOP3.LUT P4, RZ, R180, 0xff, RZ, 0xc0, !PT ;  /* 0x000000ffb4ff7812 */ /* 0x000fc6000788c0ff */
[----:B------:R-:W-:-:S04]  /*3260*/  FMUL.FTZ R181, R183, R12 ;  /* 0x0000000cb7b57220 */ /* 0x000fc80000410000 */
[----:B------:R-:W-:-:S05]  /*3270*/  FMUL.FTZ R181, R181, UR15 ;  /* 0x0000000fb5b57c20 */ /* 0x000fca0008410000 */
[----:B------:R-:W-:Y:S01]  /*3280*/  FSEL R180, R181, RZ, P4 ;  /* 0x000000ffb5b47208 */ /* 0x000fe20002000000 */
[----:B------:R-:W-:Y:S01]  /*3290*/  FFMA.FTZ R181, R206, R186, R187 ;  /* 0x000000baceb57223 */ /* 0x000fe200000100bb */
[----:B------:R-:W-:-:S03]  /*32a0*/  LOP3.LUT P4, RZ, R22, 0xff00, RZ, 0xc0, !PT ;  /* 0x0000ff0016ff7812 */ /* 0x000fc6000788c0ff */
[----:B---3--:R-:W-:-:S04]  /*32b0*/  FADD.FTZ R181, R182, -R181 ;  /* 0x800000b5b6b57221 */ /* 0x008fc80000010000 */
        /* <DEDUP_REMOVED lines=13> */
[----:B------:R-:W-:Y:S02]  /*3390*/  FMUL.FTZ R182, R11, R182 ;  /* 0x000000b60bb67220 */ /* 0x000fe40000410000 */
[----:B----4-:R-:W-:Y:S01]  /*33a0*/  FADD.FTZ R183, R184, -R183 ;  /* 0x800000b7b8b77221 */ /* 0x010fe20000010000 */
[----:B------:R-:W-:Y:S01]  /*33b0*/  FFMA.FTZ R184, R201, R186, R187 ;  /* 0x000000bac9b87223 */ /* 0x000fe200000100bb */
[----:B------:R-:W-:Y:S02]  /*33c0*/  @P5 FADD.FTZ R182, R156, R182 ;  /* 0x000000b69cb65221 */ /* 0x000fe40000010000 */
[----:B------:R-:W-:Y:S01]  /*33d0*/  FMUL.FTZ R183, R11, R183 ;  /* 0x000000b70bb77220 */ /* 0x000fe20000410000 */
[----:B------:R-:W-:-:S02]  /*33e0*/  FADD.FTZ R185, R249, -R184 ;  /* 0x800000b8f9b97221 */ /* 0x000fc40000010000 */
        /* <DEDUP_REMOVED lines=12> */
[----:B------:R-:W-:-:S05]  /*34b0*/  @P5 FADD.FTZ R183, R155, R183 ;  /* 0x000000b79bb75221 */ /* 0x000fca0000010000 */
[C---:B------:R-:W-:Y:S01]  /*34c0*/  SEL R179, R183.reuse, R179, P4 ;  /* 0x000000b3b7b37207 */ /* 0x040fe20002000000 */
[----:B------:R-:W-:-:S04]  /*34d0*/  FMUL.FTZ R183, R183, R12 ;  /* 0x0000000cb7b77220 */ /* 0x000fc80000410000 */
[----:B------:R-:W-:-:S05]  /*34e0*/  FMUL.FTZ R183, R183, UR15 ;  /* 0x0000000fb7b77c20 */ /* 0x000fca0008410000 */
[----:B------:R-:W-:Y:S02]  /*34f0*/  FSEL R183, R183, RZ, P6 ;  /* 0x000000ffb7b77208 */ /* 0x000fe40003000000 */
[----:B------:R-:W-:Y:S02]  /*3500*/  LOP3.LUT P6, RZ, R23, 0xff, RZ, 0xc0, !PT ;  /* 0x000000ff17ff7812 */ /* 0x000fe400078cc0ff */
[----:B------:R-:W-:Y:S01]  /*3510*/  F2FP.BF16.F32.PACK_AB R181, R183, R181 ;  /* 0x000000b5b7b5723e */ /* 0x000fe200000010ff */
[----:B------:R-:W-:Y:S01]  /*3520*/  FFMA.FTZ R183, R202, R186, R187 ;  /* 0x000000bacab77223 */ /* 0x000fe200000100bb */
[----:B------:R-:W-:Y:S02]  /*3530*/  FSEL R182, R182, RZ, P6 ;  /* 0x000000ffb6b67208 */ /* 0x000fe40003000000 */
        /* <DEDUP_REMOVED lines=10> */
[----:B------:R-:W-:Y:S01]  /*35e0*/  FADD.FTZ R184, R248, -R183 ;  /* 0x800000b7f8b87221 */ /* 0x000fe20000010000 */
[----:B------:R-:W-:-:S03]  /*35f0*/  FMUL.FTZ R183, R11, R185 ;  /* 0x000000b90bb77220 */ /* 0x000fc60000410000 */
[----:B------:R-:W-:Y:S01]  /*3600*/  FMUL.FTZ R188, R11, R184 ;  /* 0x000000b80bbc7220 */ /* 0x000fe20000410000 */
[----:B------:R-:W-:Y:S01]  /*3610*/  @P5 FADD.FTZ R183, R158, R183 ;  /* 0x000000b79eb75221 */ /* 0x000fe20000010000 */
[----:B------:R-:W0:Y:S02]  /*3620*/  @P4 LDC.64 R184, c[0x0][0x308] ;  /* 0x0000c200ffb84b82 */ /* 0x000e240000000a00 */
[----:B------:R-:W-:Y:S02]  /*3630*/  @P5 FADD.FTZ R188, R159, R188 ;  /* 0x000000bc9fbc5221 */ /* 0x000fe40000010000 */
[C---:B------:R-:W-:Y:S01]  /*3640*/  SEL R98, R183.reuse, R98, P4 ;  /* 0x00000062b7627207 */ /* 0x040fe20002000000 */
[----:B------:R-:W-:Y:S02]  /*3650*/  FMUL.FTZ R183, R183, R12 ;  /* 0x0000000cb7b77220 */ /* 0x000fe40000410000 */
[----:B------:R-:W-:Y:S02]  /*3660*/  SEL R99, R188, R99, P4 ;  /* 0x00000063bc637207 */ /* 0x000fe40002000000 */
        /* <DEDUP_REMOVED lines=12> */
[C---:B0-----:R-:W-:Y:S01]  /*3730*/  IMAD.WIDE.U32 R184, R3.reuse, 0x10, R184 ;  /* 0x0000001003b87825 */ /* 0x041fe200078e00b8 */
[----:B------:R-:W-:-:S04]  /*3740*/  IADD3 R3, R3, 0x80, RZ ;  /* 0x0000008003037810 */ /* 0x000fc80007ffe0ff */
[----:B------:R0:W-:Y:S03]  /*3750*/  STG.E.128 desc[UR4][R184.64], R180 ;  /* 0x000000b4b8007986 */ /* 0x0001e6000c101d04 */
.L_x_7452:
[----:B------:R-:W-:Y:S05]  /*3760*/  BSYNC B0 ;  /* 0x0000000000007941 */ /* 0x000fea0003800000 */
.L_x_7451:
[----:B------:R-:W-:Y:S04]  /*3770*/  BSSY B0, `(.L_x_7453) ;  /* 0x000005b000007945 */ /* 0x000fe80003800000 */
[----:B------:R-:W-:Y:S05]  /*3780*/  @!P0 BRA `(.L_x_7454) ;  /* 0x0000000400648947 */ /* 0x000fea0003800000 */
[----:B------:R-:W-:Y:S01]  /*3790*/  ISETP.NE.U32.AND P5, PT, RZ, UR8, PT ;  /* 0x00000008ff007c0c */ /* 0x000fe2000bfa5070 */
[-CC-:B0-----:R-:W-:Y:S01]  /*37a0*/  FFMA.FTZ R180, R219, R186.reuse, R187.reuse ;  /* 0x000000badbb47223 */ /* 0x181fe200000100bb */
[----:B------:R-:W-:Y:S01]  /*37b0*/  LOP3.LUT P6, RZ, R24, 0xff0000, RZ, 0xc0, !PT ;  /* 0x00ff000018ff7812 */ /* 0x000fe200078cc0ff */
[----:B------:R-:W-:Y:S01]  /*37c0*/  FFMA.FTZ R184, R15, R186, R187 ;  /* 0x000000ba0fb87223 */ /* 0x000fe200000100bb */
[----:B------:R-:W-:Y:S01]  /*37d0*/  ISETP.NE.AND.EX P5, PT, RZ, UR9, PT, P5 ;  /* 0x00000009ff007c0c */ /* 0x000fe2000bfa5350 */
[----:B------:R-:W-:Y:S02]  /*37e0*/  FADD.FTZ R180, R247, -R180 ;  /* 0x800000b4f7b47221 */ /* 0x000fe40000010000 */
[----:B------:R-:W-:Y:S02]  /*37f0*/  FADD.FTZ R185, R241, -R184 ;  /* 0x800000b8f1b97221 */ /* 0x000fe40000010000 */
        /* <DEDUP_REMOVED lines=24> */
[----:B------:R-:W-:Y:S02]  /*3980*/  FADD.FTZ R183, R245, -R183 ;  /* 0x800000b7f5b77221 */ /* 0x000fe40000010000 */
[----:B------:R-:W-:Y:S02]  /*3990*/  @P5 FADD.FTZ R182, R164, R182 ;  /* 0x000000b6a4b65221 */ /* 0x000fe40000010000 */
[----:B------:R-:W-:-:S03]  /*39a0*/  FMUL.FTZ R183, R11, R183 ;  /* 0x000000b70bb77220 */ /* 0x000fc60000410000 */
        /* <DEDUP_REMOVED lines=55> */
.L_x_7454:
[----:B------:R-:W-:Y:S05]  /*3d20*/  BSYNC B0 ;  /* 0x0000000000007941 */ /* 0x000fea0003800000 */
.L_x_7453:
[----:B------:R-:W-:Y:S04]  /*3d30*/  BSSY B0, `(.L_x_7455) ;  /* 0x000005b000007945 */ /* 0x000fe80003800000 */
[----:B------:R-:W-:Y:S05]  /*3d40*/  @!P1 BRA `(.L_x_7456) ;  /* 0x0000000400649947 */ /* 0x000fea0003800000 */
[----:B------:R-:W-:Y:S01]  /*3d50*/  ISETP.NE.U32.AND P5, PT, RZ, UR8, PT ;  /* 0x00000008ff007c0c */ /* 0x000fe2000bfa5070 */
[-CC-:B0-2---:R-:W-:Y:S01]  /*3d60*/  FFMA.FTZ R180, R218, R186.reuse, R187.reuse ;  /* 0x000000badab47223 */ /* 0x185fe200000100bb */
        /* <DEDUP_REMOVED lines=87> */
.L_x_7456:
[----:B------:R-:W-:Y:S05]  /*42e0*/  BSYNC B0 ;  /* 0x0000000000007941 */ /* 0x000fea0003800000 */
.L_x_7455:
[----:B0-23--:R-:W2:Y:S01]  /*42f0*/  LDL R180, [R1+0x78] ;  /* 0x0000780001b47983 */ /* 0x00dea20000100800 */
[----:B------:R-:W-:Y:S01]  /*4300*/  BSSY B0, `(.L_x_7457) ;  /* 0x000005b000007945 */ /* 0x000fe20003800000 */
[----:B--2---:R-:W-:-:S13]  /*4310*/  ISETP.NE.AND P4, PT, R180, RZ, PT ;  /* 0x000000ffb400720c */ /* 0x004fda0003f85270 */
[----:B------:R-:W-:Y:S05]  /*4320*/  @!P4 BRA `(.L_x_7458) ;  /* 0x000000040060c947 */ /* 0x000fea0003800000 */
[----:B------:R-:W-:Y:S01]  /*4330*/  ISETP.NE.U32.AND P5, PT, RZ, UR8, PT ;  /* 0x00000008ff007c0c */ /* 0x000fe2000bfa5070 */
[-CC-:B------:R-:W-:Y:S01]  /*4340*/  FFMA.FTZ R180, R217, R186.reuse, R187.reuse ;  /* 0x000000bad9b47223 */ /* 0x180fe200000100bb */
[----:B------:R-:W-:Y:S01]  /*4350*/  ISETP.NE.U32.AND P4, PT, RZ, UR16, PT ;  /* 0x00000010ff007c0c */ /* 0x000fe2000bf85070 */
[-CC-:B------:R-:W-:Y:S01]  /*4360*/  FFMA.FTZ R182, R196, R186.reuse, R187.reuse ;  /* 0x000000bac4b67223 */ /* 0x180fe200000100bb */
        /* <DEDUP_REMOVED lines=10> */
[----:B------:R-:W-:Y:S01]  /*4410*/  @P5 FADD.FTZ R182, R35, R182 ;  /* 0x000000b623b65221 */ /* 0x000fe20000010000 */
[----:B------:R-:W0:Y:S01]  /*4420*/  @P4 LDC.64 R184, c[0x0][0x308] ;  /* 0x0000c200ffb84b82 */ /* 0x000e220000000a00 */
        /* <DEDUP_REMOVED lines=16> */
[----:B------:R-:W-:Y:S01]  /*4530*/  FMUL.FTZ R181, R11, R181 ;  /* 0x000000b50bb57220 */ /* 0x000fe20000410000 */
[----:B0-----:R-:W-:-:S04]  /*4540*/  @P4 IMAD.WIDE.U32 R184, R3, 0x20, R184 ;  /* 0x0000002003b84825 */ /* 0x001fc800078e00b8 */
        /* <DEDUP_REMOVED lines=13> */
[----:B------:R-:W-:Y:S01]  /*4620*/  FMUL.FTZ R181, R181, UR15 ;  /* 0x0000000fb5b57c20 */ /* 0x000fe20008410000 */
[----:B------:R-:W-:Y:S04]  /*4630*/  @P4 STG.E.128 desc[UR4][R184.64], R176 ;  /* 0x000000b0b8004986 */ /* 0x000fe8000c101d04 */
        /* <DEDUP_REMOVED lines=27> */
[----:B------:R-:W-:Y:S01]  /*47f0*/  SEL R99, R186, R99, P4 ;  /* 0x00000063ba637207 */ /* 0x000fe20002000000 */
[----:B------:R-:W-:Y:S02]  /*4800*/  FMUL.FTZ R11, R11, UR15 ;  /* 0x0000000f0b0b7c20 */ /* 0x000fe40008410000 */
[----:B------:R-:W-:Y:S02]  /*4810*/  FMUL.FTZ R12, R12, UR15 ;  /* 0x0000000f0c0c7c20 */ /* 0x000fe40008410000 */
        /* <DEDUP_REMOVED lines=9> */
.L_x_7458:
[----:B------:R-:W-:Y:S05]  /*48b0*/  BSYNC B0 ;  /* 0x0000000000007941 */ /* 0x000fea0003800000 */
.L_x_7457:
[----:B------:R-:W-:Y:S02]  /*48c0*/  SEL R3, RZ, 0x1, P3 ;  /* 0x00000001ff037807 */ /* 0x000fe40001800000 */
[----:B------:R-:W-:-:S03]  /*48d0*/  IADD3 R2, R2, UR18, RZ ;  /* 0x0000001202027c10 */ /* 0x000fc6000fffe0ff */
[----:B------:R2:W-:Y:S01]  /*48e0*/  STL.S16 [R1+0x28], R3 ;  /* 0x0000280301007387 */ /* 0x0005e20000100600 */
[----:B------:R-:W-:-:S13]  /*48f0*/  ISETP.GE.AND P3, PT, R2, UR19, PT ;  /* 0x0000001302007c0c */ /* 0x000fda000bf66270 */
[----:B--2---:R-:W-:Y:S05]  /*4900*/  @!P3 BRA `(.L_x_7459) ;  /* 0xffffffbc00acb947 */ /* 0x004fea000383ffff */
.L_x_7437:
[----:B-----5:R-:W2:Y:S04]  /*4910*/  LDL.LU R11, [R1+0x2c] ;  /* 0x00002c00010b7983 */ /* 0x020ea80000300800 */
[----:B------:R-:W3:Y:S04]  /*4920*/  LDL.LU R3, [R1+0x70] ;  /* 0x0000700001037983 */ /* 0x000ee80000300800 */
[----:B------:R-:W4:Y:S01]  /*4930*/  LDL.LU R12, [R1+0x74] ;  /* 0x00007400010c7983 */ /* 0x000f220000300800 */
[----:B------:R-:W0:Y:S01]  /*4940*/  S2UR UR6, SR_CTAID.X ;  /* 0x00000000000679c3 */ /* 0x000e220000002500 */
[----:B------:R-:W-:Y:S01]  /*4950*/  BSSY B0, `(.L_x_7460) ;  /* 0x0000010000007945 */ /* 0x000fe20003800000 */
[----:B------:R-:W0:Y:S02]  /*4960*/  S2R R0, SR_TID.X ;  /* 0x0000000000007919 */ /* 0x000e240000002100 */
[----:B0-----:R-:W-:-:S05]  /*4970*/  LEA.HI R0, R0, UR6, RZ, 0x19 ;  /* 0x0000000600007c11 */ /* 0x001fca000f8fc8ff */
[----:B--2---:R-:W-:-:S05]  /*4980*/  IMAD R0, R0, R11, RZ ;  /* 0x0000000b00007224 */ /* 0x004fca00078e02ff */
[----:B---3--:R-:W-:Y:S02]  /*4990*/  LEA.HI R7, R0, R3, RZ, 0x1d ;  /* 0x0000000300077211 */ /* 0x008fe400078fe8ff */
[----:B----4-:R-:W-:-:S13]  /*49a0*/  ISETP.NE.AND P3, PT, R12, RZ, PT ;  /* 0x000000ff0c00720c */ /* 0x010fda0003f65270 */
[----:B------:R-:W-:Y:S05]  /*49b0*/  @!P3 BRA `(.L_x_7461) ;  /* 0x000000000024b947 */ /* 0x000fea0003800000 */
[----:B------:R-:W0:Y:S08]  /*49c0*/  LDC.64 R2, c[0x0][0x2d0] ;  /* 0x0000b400ff027b82 */ /* 0x000e300000000a00 */
[----:B-1----:R-:W1:Y:S01]  /*49d0*/  LDC.64 R4, c[0x0][0x2d8] ;  /* 0x0000b600ff047b82 */ /* 0x002e620000000a00 */
[----:B0-----:R-:W-:-:S05]  /*49e0*/  IMAD.WIDE.U32 R2, R7, 0x20, R2 ;  /* 0x0000002007027825 */ /* 0x001fca00078e0002 */
[----:B------:R0:W-:Y:S01]  /*49f0*/  STG.E.128 desc[UR4][R2.64], R104 ;  /* 0x0000006802007986 */ /* 0x0001e2000c101d04 */
[----:B-1----:R-:W-:-:S03]  /*4a00*/  IMAD.WIDE.U32 R4, R7, 0x20, R4 ;  /* 0x0000002007047825 */ /* 0x002fc600078e0004 */
[----:B------:R0:W-:Y:S01]  /*4a10*/  STG.E.128 desc[UR4][R2.64+0x10], R108 ;  /* 0x0000106c02007986 */ /* 0x0001e2000c101d04 */
[----:B------:R-:W-:-:S03]  /*4a20*/  IADD3 R7, R7, 0x80, RZ ;  /* 0x0000008007077810 */ /* 0x000fc60007ffe0ff */
[----:B------:R0:W-:Y:S04]  /*4a30*/  STG.E.128 desc[UR4][R4.64], R60 ;  /* 0x0000003c04007986 */ /* 0x0001e8000c101d04 */
[----:B------:R0:W-:Y:S02]  /*4a40*/  STG.E.128 desc[UR4][R4.64+0x10], R64 ;  /* 0x0000104004007986 */ /* 0x0001e4000c101d04 */
.L_x_7461:
[----:B------:R-:W-:Y:S05]  /*4a50*/  BSYNC B0 ;  /* 0x0000000000007941 */ /* 0x000fea0003800000 */
.L_x_7460:
[----:B------:R-:W2:Y:S01]  /*4a60*/  LDL.LU R0, [R1+0x7c] ;  /* 0x00007c0001007983 */ /* 0x000ea20000300800 */
[----:B------:R-:W-:Y:S01]  /*4a70*/  BSSY B0, `(.L_x_7462) ;  /* 0x000000c000007945 */ /* 0x000fe20003800000 */
[----:B--2---:R-:W-:-:S13]  /*4a80*/  ISETP.NE.AND P2, PT, R0, RZ, PT ;  /* 0x000000ff0000720c */ /* 0x004fda0003f45270 */
[----:B------:R-:W-:Y:S05]  /*4a90*/  @!P2 BRA `(.L_x_7463) ;  /* 0x000000000024a947 */ /* 0x000fea0003800000 */
[----:B0-----:R-:W0:Y:S08]  /*4aa0*/  LDC.64 R2, c[0x0][0x2d0] ;  /* 0x0000b400ff027b82 */ /* 0x001e300000000a00 */
        /* <DEDUP_REMOVED lines=8> */
.L_x_7463:
[----:B------:R-:W-:Y:S05]  /*4b30*/  BSYNC B0 ;  /* 0x0000000000007941 */ /* 0x000fea0003800000 */
.L_x_7462:
[----:B------:R-:W-:Y:S04]  /*4b40*/  BSSY B0, `(.L_x_7464) ;  /* 0x000000b000007945 */ /* 0x000fe80003800000 */
[----:B------:R-:W-:Y:S05]  /*4b50*/  @!P0 BRA `(.L_x_7465) ;  /* 0x0000000000248947 */ /* 0x000fea0003800000 */
[----:B0-2---:R-:W0:Y:S08]  /*4b60*/  LDC.64 R2, c[0x0][0x2d0] ;  /* 0x0000b400ff027b82 */ /* 0x005e300000000a00 */
        /* <DEDUP_REMOVED lines=8> */
.L_x_7465:
[----:B------:R-:W-:Y:S05]  /*4bf0*/  BSYNC B0 ;  /* 0x0000000000007941 */ /* 0x000fea0003800000 */
.L_x_7464:
[----:B------:R-:W-:Y:S04]  /*4c00*/  BSSY B0, `(.L_x_7466) ;  /* 0x000000b000007945 */ /* 0x000fe80003800000 */
[----:B------:R-:W-:Y:S05]  /*4c10*/  @!P1 BRA `(.L_x_7467) ;  /* 0x0000000000249947 */ /* 0x000fea0003800000 */
[----:B0-23--:R-:W0:Y:S08]  /*4c20*/  LDC.64 R2, c[0x0][0x2d0] ;  /* 0x0000b400ff027b82 */ /* 0x00de300000000a00 */
        /* <DEDUP_REMOVED lines=8> */
.L_x_7467:
[----:B------:R-:W-:Y:S05]  /*4cb0*/  BSYNC B0 ;  /* 0x0000000000007941 */ /* 0x000fea0003800000 */
.L_x_7466:
[----:B------:R-:W5:Y:S02]  /*4cc0*/  LDL.LU R0, [R1+0x78] ;  /* 0x0000780001007983 */ /* 0x000f640000300800 */
[----:B-----5:R-:W-:-:S13]  /*4cd0*/  ISETP.NE.AND P0, PT, R0, RZ, PT ;  /* 0x000000ff0000720c */ /* 0x020fda0003f05270 */
[----:B------:R-:W-:Y:S05]  /*4ce0*/  @!P0 EXIT ;  /* 0x000000000000894d */ /* 0x000fea0003800000 */
[----:B0-234-:R-:W0:Y:S08]  /*4cf0*/  LDC.64 R2, c[0x0][0x2d0] ;  /* 0x0000b400ff027b82 */ /* 0x01de300000000a00 */
[----:B-1----:R-:W1:Y:S01]  /*4d00*/  LDC.64 R4, c[0x0][0x2d8] ;  /* 0x0000b600ff047b82 */ /* 0x002e620000000a00 */
[----:B0-----:R-:W-:-:S05]  /*4d10*/  IMAD.WIDE.U32 R2, R7, 0x20, R2 ;  /* 0x0000002007027825 */ /* 0x001fca00078e0002 */
[----:B------:R-:W-:Y:S01]  /*4d20*/  STG.E.128 desc[UR4][R2.64], R92 ;  /* 0x0000005c02007986 */ /* 0x000fe2000c101d04 */
[----:B-1----:R-:W-:-:S03]  /*4d30*/  IMAD.WIDE.U32 R4, R7, 0x20, R4 ;  /* 0x0000002007047825 */ /* 0x002fc600078e0004 */
[----:B------:R-:W-:Y:S04]  /*4d40*/  STG.E.128 desc[UR4][R2.64+0x10], R100 ;  /* 0x0000106402007986 */ /* 0x000fe8000c101d04 */
[----:B------:R-:W-:Y:S04]  /*4d50*/  STG.E.128 desc[UR4][R4.64], R136 ;  /* 0x0000008804007986 */ /* 0x000fe8000c101d04 */
[----:B------:R-:W-:Y:S01]  /*4d60*/  STG.E.128 desc[UR4][R4.64+0x10], R140 ;  /* 0x0000108c04007986 */ /* 0x000fe2000c101d04 */
[----:B------:R-:W-:Y:S05]  /*4d70*/  EXIT ;  /* 0x000000000000794d */ /* 0x000fea0003800000 */
.L_x_7448:
[----:B------:R-:W-:Y:S01]  /*4d80*/  HFMA2.MMA R180, -RZ, RZ, 0, 9.5367431640625e-07 ;  /* 0x00000010ffb47435 */ /* 0x000fe200000001ff */
[----:B------:R-:W-:Y:S02]  /*4d90*/  MOV R184, R215 ;  /* 0x000000d700b87202 */ /* 0x000fe40000000f00 */
[----:B------:R-:W-:Y:S02]  /*4da0*/  MOV R181, 0x1f ;  /* 0x0000001f00b57802 */ /* 0x000fe40000000f00 */
[----:B------:R-:W-:-:S07]  /*4db0*/  MOV R183, 0xffffffff ;  /* 0xffffffff00b77802 */ /* 0x000fce0000000f00 */
[----:B-1---5:R-:W-:Y:S05]  /*4dc0*/  WARPSYNC.COLLECTIVE R183, `(.L_x_7468) ;  /* 0x00000000b7087348 */ /* 0x022fea0003c00000 */
[----:B------:R0:W2:Y:S02]  /*4dd0*/  SHFL.DOWN P5, R187, R184, R180, R181 ;  /* 0x080000b4b8bb7389 */ /* 0x0000a400000a00b5 */
[----:B012--5:R-:W-:Y:S01]  /*4de0*/  ENDCOLLECTIVE ;  /* 0x000000000000791b */ /* 0x027fe20003800000 */
.L_x_7468:
[----:B------:R-:W-:Y:S02]  /*4df0*/  MOV R184, R214 ;  /* 0x000000d600b87202 */ /* 0x000fe40000000f00 */
[----:B------:R-:W-:-:S05]  /*4e00*/  MOV R180, R187 ;  /* 0x000000bb00b47202 */ /* 0x000fca0000000f00 */
[----:B------:R-:W-:Y:S01]  /*4e10*/  FADD.FTZ R185, R180, R215 ;  /* 0x000000d7b4b97221 */ /* 0x000fe20000010000 */
[----:B------:R-:W-:-:S11]  /*4e20*/  HFMA2.MMA R180, -RZ, RZ, 0, 9.5367431640625e-07 ;  /* 0x00000010ffb47435 */ /* 0x000fd600000001ff */
[----:B------:R-:W-:Y:S05]  /*4e30*/  WARPSYNC.COLLECTIVE R183, `(.L_x_7469) ;  /* 0x00000000b7087348 */ /* 0x000fea0003c00000 */
[----:B------:R0:W1:Y:S02]  /*4e40*/  SHFL.DOWN P5, R187, R184, R180, R181 ;  /* 0x080000b4b8bb7389 */ /* 0x00006400000a00b5 */
[----:B01----:R-:W-:Y:S01]  /*4e50*/  ENDCOLLECTIVE ;  /* 0x000000000000791b */ /* 0x003fe20003800000 */
.L_x_7469:
[----:B------:R-:W-:Y:S02]  /*4e60*/  MOV R184, R185 ;  /* 0x000000b900b87202 */ /* 0x000fe40000000f00 */
[----:B------:R-:W-:-:S05]  /*4e70*/  MOV R180, R187 ;  /* 0x000000bb00b47202 */ /* 0x000fca0000000f00 */
[----:B------:R-:W-:Y:S01]  /*4e80*/  FADD.FTZ R186, R180, R214 ;  /* 0x000000d6b4ba7221 */ /* 0x000fe20000010000 */
[----:B------:R-:W-:-:S11]  /*4e90*/  HFMA2.MMA R180, -RZ, RZ, 0, 4.76837158203125e-07 ;  /* 0x00000008ffb47435 */ /* 0x000fd600000001ff */
[----:B------:R-:W-:Y:S05]  /*4ea0*/  WARPSYNC.COLLECTIVE R183, `(.L_x_7470) ;  /* 0x00000000b7087348 */ /* 0x000fea0003c00000 */
[----:B------:R0:W1:Y:S02]  /*4eb0*/  SHFL.DOWN P5, R187, R184, R180, R181 ;  /* 0x080000b4b8bb7389 */ /* 0x00006400000a00b5 */
[----:B01----:R-:W-:Y:S01]  /*4ec0*/  ENDCOLLECTIVE ;  /* 0x000000000000791b */ /* 0x003fe20003800000 */
.L_x_7470:
[----:B------:R-:W-:Y:S02]  /*4ed0*/  MOV R184, R186 ;  /* 0x000000ba00b87202 */ /* 0x000fe40000000f00 */
[----:B------:R-:W-:-:S05]  /*4ee0*/  MOV R180, R187 ;  /* 0x000000bb00b47202 */ /* 0x000fca0000000f00 */
[----:B------:R-:W-:Y:S01]  /*4ef0*/  FADD.FTZ R185, R185, R180 ;  /* 0x000000b4b9b97221 */ /* 0x000fe20000010000 */
[----:B------:R-:W-:-:S11]  /*4f00*/  HFMA2.MMA R180, -RZ, RZ, 0, 4.76837158203125e-07 ;  /* 0x00000008ffb47435 */ /* 0x000fd600000001ff */
[----:B------:R-:W-:Y:S05]  /*4f10*/  WARPSYNC.COLLECTIVE R183, `(.L_x_7471) ;  /* 0x00000000b7087348 */ /* 0x000fea0003c00000 */
[----:B------:R0:W1:Y:S02]  /*4f20*/  SHFL.DOWN P5, R187, R184, R180, R181 ;  /* 0x080000b4b8bb7389 */ /* 0x00006400000a00b5 */
[----:B01----:R-:W-:Y:S01]  /*4f30*/  ENDCOLLECTIVE ;  /* 0x000000000000791b */ /* 0x003fe20003800000 */
.L_x_7471:
[----:B------:R-:W-:Y:S02]  /*4f40*/  MOV R184, R185 ;  /* 0x000000b900b87202 */ /* 0x000fe40000000f00 */
[----:B------:R-:W-:-:S05]  /*4f50*/  MOV R180, R187 ;  /* 0x000000bb00b47202 */ /* 0x000fca0000000f00 */
[----:B------:R-:W-:Y:S01]  /*4f60*/  FADD.FTZ R186, R186, R180 ;  /* 0x000000b4baba7221 */ /* 0x000fe20000010000 */
[----:B------:R-:W-:-:S11]  /*4f70*/  HFMA2.MMA R180, -RZ, RZ, 0, 2.384185791015625e-07 ;  /* 0x00000004ffb47435 */ /* 0x000fd600000001ff */
[----:B------:R-:W-:Y:S05]  /*4f80*/  WARPSYNC.COLLECTIVE R183, `(.L_x_7472) ;  /* 0x00000000b7087348 */ /* 0x000fea0003c00000 */
[----:B------:R0:W1:Y:S02]  /*4f90*/  SHFL.DOWN P5, R187, R184, R180, R181 ;  /* 0x080000b4b8bb7389 */ /* 0x00006400000a00b5 */
[----:B01----:R-:W-:Y:S01]  /*4fa0*/  ENDCOLLECTIVE ;  /* 0x000000000000791b */ /* 0x003fe20003800000 */
.L_x_7472:
[----:B------:R-:W-:Y:S02]  /*4fb0*/  MOV R184, R186 ;  /* 0x000000ba00b87202 */ /* 0x000fe40000000f00 */
[----:B------:R-:W-:-:S05]  /*4fc0*/  MOV R180, R187 ;  /* 0x000000bb00b47202 */ /* 0x000fca0000000f00 */
[----:B------:R-:W-:Y:S01]  /*4fd0*/  FADD.FTZ R185, R185, R180 ;  /* 0x000000b4b9b97221 */ /* 0x000fe20000010000 */
[----:B------:R-:W-:-:S11]  /*4fe0*/  HFMA2.MMA R180, -RZ, RZ, 0, 2.384185791015625e-07 ;  /* 0x00000004ffb47435 */ /* 0x000fd600000001ff */
[----:B------:R-:W-:Y:S05]  /*4ff0*/  WARPSYNC.COLLECTIVE R183, `(.L_x_7473) ;  /* 0x00000000b7087348 */ /* 0x000fea0003c00000 */
[----:B------:R0:W1:Y:S02]  /*5000*/  SHFL.DOWN P5, R187, R184, R180, R181 ;  /* 0x080000b4b8bb7389 */ /* 0x00006400000a00b5 */
[----:B01----:R-:W-:Y:S01]  /*5010*/  ENDCOLLECTIVE ;  /* 0x000000000000791b */ /* 0x003fe20003800000 */
.L_x_7473:
[----:B------:R-:W-:Y:S02]  /*5020*/  MOV R184, R185 ;  /* 0x000000b900b87202 */ /* 0x000fe40000000f00 */
[----:B------:R-:W-:-:S05]  /*5030*/  MOV R180, R187 ;  /* 0x000000bb00b47202 */ /* 0x000fca0000000f00 */
[----:B------:R-:W-:Y:S01]  /*5040*/  FADD.FTZ R186, R186, R180 ;  /* 0x000000b4baba7221 */ /* 0x000fe20000010000 */
[----:B------:R-:W-:-:S11]  /*5050*/  HFMA2.MMA R180, -RZ, RZ, 0, 1.1920928955078125e-07 ;  /* 0x00000002ffb47435 */ /* 0x000fd600000001ff */
[----:B------:R-:W-:Y:S05]  /*5060*/  WARPSYNC.COLLECTIVE R183, `(.L_x_7474) ;  /* 0x00000000b7087348 */ /* 0x000fea0003c00000 */
[----:B------:R0:W1:Y:S02]  /*5070*/  SHFL.DOWN P5, R187, R184, R180, R181 ;  /* 0x080000b4b8bb7389 */ /* 0x00006400000a00b5 */
[----:B01----:R-:W-:Y:S01]  /*5080*/  ENDCOLLECTIVE ;  /* 0x000000000000791b */ /* 0x003fe20003800000 */
.L_x_7474:
[----:B------:R-:W-:Y:S02]  /*5090*/  MOV R184, R186 ;  /* 0x000000ba00b87202 */ /* 0x000fe40000000f00 */
[----:B------:R-:W-:-:S05]  /*50a0*/  MOV R180, R187 ;  /* 0x000000bb00b47202 */ /* 0x000fca0000000f00 */
[----:B------:R-:W-:Y:S01]  /*50b0*/  FADD.FTZ R185, R185, R180 ;  /* 0x000000b4b9b97221 */ /* 0x000fe20000010000 */
[----:B------:R-:W-:-:S11]  /*50c0*/  HFMA2.MMA R180, -RZ, RZ, 0, 1.1920928955078125e-07 ;  /* 0x00000002ffb47435 */ /* 0x000fd600000001ff */
[----:B------:R-:W-:Y:S05]  /*50d0*/  WARPSYNC.COLLECTIVE R183, `(.L_x_7475) ;  /* 0x00000000b7087348 */ /* 0x000fea0003c00000 */
[----:B------:R0:W1:Y:S02]  /*50e0*/  SHFL.DOWN P5, R187, R184, R180, R181 ;  /* 0x080000b4b8bb7389 */ /* 0x00006400000a00b5 */
[----:B01----:R-:W-:Y:S01]  /*50f0*/  ENDCOLLECTIVE ;  /* 0x000000000000791b */ /* 0x003fe20003800000 */
.L_x_7475:
[----:B------:R-:W-:Y:S02]  /*5100*/  MOV R184, R185 ;  /* 0x000000b900b87202 */ /* 0x000fe40000000f00 */
[----:B------:R-:W-:-:S05]  /*5110*/  MOV R180, R187 ;  /* 0x000000bb00b47202 */ /* 0x000fca0000000f00 */
[----:B------:R-:W-:Y:S01]  /*5120*/  FADD.FTZ R186, R186, R180 ;  /* 0x000000b4baba7221 */ /* 0x000fe20000010000 */
[----:B------:R-:W-:-:S11]  /*5130*/  HFMA2.MMA R180, -RZ, RZ, 0, 5.9604644775390625e-08 ;  /* 0x00000001ffb47435 */ /* 0x000fd600000001ff */
[----:B------:R-:W-:Y:S05]  /*5140*/  WARPSYNC.COLLECTIVE R183, `(.L_x_7476) ;  /* 0x00000000b7087348 */ /* 0x000fea0003c00000 */
[----:B------:R0:W1:Y:S02]  /*5150*/  SHFL.DOWN P5, R187, R184, R180, R181 ;  /* 0x080000b4b8bb7389 */ /* 0x00006400000a00b5 */
[----:B01----:R-:W-:Y:S01]  /*5160*/  ENDCOLLECTIVE ;  /* 0x000000000000791b */ /* 0x003fe20003800000 */
.L_x_7476:
[----:B------:R-:W-:Y:S02]  /*5170*/  MOV R184, R186 ;  /* 0x000000ba00b87202 */ /* 0x000fe40000000f00 */
[----:B------:R-:W-:-:S07]  /*5180*/  MOV R188, R187 ;  /* 0x000000bb00bc7202 */ /* 0x000fce0000000f00 */
[----:B------:R-:W-:Y:S05]  /*5190*/  WARPSYNC.COLLECTIVE R183, `(.L_x_7477) ;  /* 0x00000000b7087348 */ /* 0x000fea0003c00000 */
[----:B------:R0:W1:Y:S02]  /*51a0*/  SHFL.DOWN P5, R187, R184, R180, R181 ;  /* 0x080000b4b8bb7389 */ /* 0x00006400000a00b5 */
[----:B01----:R-:W-:Y:S01]  /*51b0*/  ENDCOLLECTIVE ;  /* 0x000000000000791b */ /* 0x003fe20003800000 */
.L_x_7477:
[----:B------:R-:W-:Y:S01]  /*51c0*/  MOV R181, R187 ;  /* 0x000000bb00b57202 */ /* 0x000fe20000000f00 */
[----:B------:R-:W-:Y:S06]  /*51d0*/  BRA `(.L_x_7478) ;  /* 0xffffffd400e07947 */ /* 0x000fec000383ffff */
.L_x_7479:
        /* <DEDUP_REMOVED lines=10> */
.L_x_16558:


//--------------------- .text._ZN10layer_norm13ln_bwd_kernelINS_13Kernel_traitsIf13__nv_bfloat16fS2_fjLj5120ELj1ELj1ELj4ELj16ENS_18Kernel_traits_baseILj5120EfS2_fS2_fjLj128EEEEELb1ELb0ELb0ELb1EEEvNS_9BwdParamsE --------------------------
	.section	.text._ZN10layer_norm13ln_bwd_kernelINS_13Kernel_traitsIf13__nv_bfloat16fS2_fjLj5120ELj1ELj1ELj4ELj16ENS_18Kernel_traits_baseILj5120EfS2_fS2_fjLj128EEEEELb1ELb0ELb0ELb1EEEvNS_9BwdParamsE,"ax",@progbits
	.align	128
        .global         _ZN10layer_norm13ln_bwd_kernelINS_13Kernel_traitsIf13__nv_bfloat16fS2_fjLj5120ELj1ELj1ELj4ELj16ENS_18Kernel_traits_baseILj5120EfS2_fS2_fjLj128EEEEELb1ELb0ELb0ELb1EEEvNS_9BwdParamsE
        .type           _ZN10layer_norm13ln_bwd_kernelINS_13Kernel_traitsIf13__nv_bfloat16fS2_fjLj5120ELj1ELj1ELj4ELj16ENS_18Kernel_traits_baseILj5120EfS2_fS2_fjLj128EEEEELb1ELb0ELb0ELb1EEEvNS_9BwdParamsE,@function
        .size           _ZN10layer_norm13ln_bwd_kernelINS_13Kernel_traitsIf13__nv_bfloat16fS2_fjLj5120ELj1ELj1ELj4ELj16ENS_18Kernel_traits_baseILj5120EfS2_fS2_fjLj128EEEEELb1ELb0ELb0ELb1EEEvNS_9BwdParamsE,(.L_x_16559 - _ZN10layer_norm13ln_bwd_kernelINS_13Kernel_traitsIf13__nv_bfloat16fS2_fjLj5120ELj1ELj1ELj4ELj16ENS_18Kernel_traits_baseILj5120EfS2_fS2_fjLj128EEEEELb1ELb0ELb0ELb1EEEvNS_9BwdParamsE)
        .other          _ZN10layer_norm13ln_bwd_kernelINS_13Kernel_traitsIf13__nv_bfloat16fS2_fjLj5120ELj1ELj1ELj4ELj16ENS_18Kernel_traits_baseILj5120EfS2_fS2_fjLj128EEEEELb1ELb0ELb0ELb1EEEvNS_9BwdParamsE,@"STO_CUDA_ENTRY STV_DEFAULT"
_ZN10layer_norm13ln_bwd_kernelINS_13Kernel_traitsIf13__nv_bfloat16fS2_fjLj5120ELj1ELj1ELj4ELj16ENS_18Kernel_traits_baseILj5120EfS2_fS2_fjLj128EEEEELb1ELb0ELb0ELb1EEEvNS_9BwdParamsE:
.text._ZN10layer_norm13ln_bwd_kernelINS_13Kernel_traitsIf13__nv_bfloat16fS2_fjLj5120ELj1ELj1ELj4ELj16ENS_18Kernel_traits_baseILj5120EfS2_fS2_fjLj128EEEEELb1ELb0ELb0ELb1EEEvNS_9BwdParamsE:
        /* <DEDUP_REMOVED lines=56> */
.L_x_7480:
        /* <DEDUP_REMOVED lines=38> */
[----:B------:R-:W-:Y:S02]  /*05e0*/  HFMA2.MMA R236, -RZ, RZ, 0, 0 ;  /* 0x00000000ffec7435 */ /* 0x000fe400000001ff */
[----:B------:R-:W-:Y:S01]  /*05f0*/  HFMA2.MMA R3, -RZ, RZ, 0, 0 ;  /* 0x00000000ff037435 */ /* 0x000fe200000001ff */
[----:B------:R-:W5:Y:S01]  /*0600*/  LDG.E.128 R76, desc[UR6][R4.64+0x1000] ;  /* 0x00100006044c7981 */ /* 0x000f62000c1e1d00 */
[----:B------:R-:W-:-:S02]  /*0610*/  ISETP.NE.AND.EX P0, PT, RZ, UR5, PT, P0 ;  /* 0x00000005ff007c0c */ /* 0x000fc4000bf05300 */
        /* <DEDUP_REMOVED lines=17> */
[----:B------:R-:W-:Y:S01]  /*0730*/  MOV R12, RZ ;  /* 0x000000ff000c7202 */ /* 0x000fe20000000f00 */
        /* <DEDUP_REMOVED lines=8> */
[----:B------:R1:W5:Y:S01]  /*07c0*/  LDG.E.128 R104, desc[UR6][R4.64+0x4010] ;  /* 0x0040100604687981 */ /* 0x000362000c1e1d00 */
[----:B------:R-:W-:Y:S02]  /*07d0*/  CS2R R226, SRZ ;  /* 0x0000000000e27805 */ /* 0x000fe4000001ff00 */
[----:B------:R-:W-:Y:S02]  /*07e0*/  CS2R R224, SRZ ;  /* 0x0000000000e07805 */ /* 0x000fe4000001ff00 */
[----:B------:R-:W-:Y:S02]  /*07f0*/  CS2R R222, SRZ ;  /* 0x0000000000de7805 */ /* 0x000fe4000001ff00 */
[----:B------:R-:W-:-:S02]  /*0800*/  MOV R221, RZ ;  /* 0x000000ff00dd7202 */ /* 0x000fc40000000f00 */
[----:B------:R-:W-:Y:S02]  /*0810*/  CS2R R22, SRZ ;  /* 0x0000000000167805 */ /* 0x000fe4000001ff00 */
[----:B------:R-:W-:Y:S02]  /*0820*/  CS2R R20, SRZ ;  /* 0x0000000000147805 */ /* 0x000fe4000001ff00 */
[----:B------:R-:W-:Y:S02]  /*0830*/  PLOP3.LUT P4, PT, PT, PT, UP0, 0x80, 0x0 ;  /* 0x000000000000781c */ /* 0x000fe40003f8f008 */
[----:B------:R-:W-:Y:S02]  /*0840*/  CS2R R6, SRZ ;  /* 0x0000000000067805 */ /* 0x000fe4000001ff00 */
[----:B01----:R-:W-:-:S09]  /*0850*/  CS2R R4, SRZ ;  /* 0x0000000000047805 */ /* 0x003fd2000001ff00 */
.L_x_7484:
[----:B------:R-:W0:Y:S01]  /*0860*/  S2R R16, SR_TID.X ;  /* 0x0000000000107919 */ /* 0x000e220000002100 */
[----:B-1----:R-:W1:Y:S01]  /*0870*/  LDC.64 R14, c[0x0][0x250] ;  /* 0x00009400ff0e7b82 */ /* 0x002e620000000a00 */
[----:B------:R-:W-:-:S05]  /*0880*/  IMAD R0, R2, UR8, RZ ;  /* 0x0000000802007c24 */ /* 0x000fca000f8e02ff */
[----:B------:R-:W-:Y:S02]  /*0890*/  SHF.R.S32.HI R13, RZ, 0x1f, R0 ;  /* 0x0000001fff0d7819 */ /* 0x000fe40000011400 */
[----:B------:R-:W2:Y:S02]  /*08a0*/  @P0 LDC.64 R188, c[0x0][0x270] ;  /* 0x00009c00ffbc0b82 */ /* 0x000ea40000000a00 */
[----:B------:R-:W-:-:S06]  /*08b0*/  LEA.HI R13, R13, R0, RZ, 0x3 ;  /* 0x000000000d0d7211 */ /* 0x000fcc00078f18ff */
[----:B------:R-:W3:Y:S01]  /*08c0*/  LDC.64 R160, c[0x0][0x238] ;  /* 0x00008e00ffa07b82 */ /* 0x000ee20000000a00 */
[----:B-1----:R-:W-:-:S07]  /*08d0*/  IMAD.WIDE R14, R2, 0x4, R14 ;  /* 0x00000004020e7825 */ /* 0x002fce00078e020e */
[----:B------:R-:W1:Y:S01]  /*08e0*/  LDC.64 R172, c[0x0][0x2b8] ;  /* 0x0000ae00ffac7b82 */ /* 0x000e620000000a00 */
[----:B0-----:R-:W-:Y:S02]  /*08f0*/  LOP3.LUT R0, R16, 0x7f, RZ, 0xc0, !PT ;  /* 0x0000007f10007812 */ /* 0x001fe400078ec0ff */
[----:B------:R-:W-:-:S05]  /*0900*/  SHF.R.S32.HI R16, RZ, 0x1f, R2 ;  /* 0x0000001fff107819 */ /* 0x000fca0000011402 */
[----:B------:R-:W0:Y:S01]  /*0910*/  LDC.64 R18, c[0x0][0x258] ;  /* 0x00009600ff127b82 */ /* 0x000e220000000a00 */
[C---:B--2---:R-:W-:Y:S02]  /*0920*/  @P0 LEA R188, P1, R2.reuse, R188, 0x1 ;  /* 0x000000bc02bc0211 */ /* 0x044fe400078208ff */
[----:B------:R-:W-:Y:S02]  /*0930*/  LEA.HI.SX32 R13, R13, R0, 0x1d ;  /* 0x000000000d0d7211 */ /* 0x000fe400078feaff */
[----:B------:R2:W4:Y:S01]  /*0940*/  LDG.E R0, desc[UR6][R14.64] ;  /* 0x000000060e007981 */ /* 0x000522000c1e1900 */
[----:B------:R-:W-:Y:S02]  /*0950*/  @P0 LEA.HI.X R189, R2, R189, R16, 0x1, P1 ;  /* 0x000000bd02bd0211 */ /* 0x000fe400008f0c10 */
[----:B------:R-:W0:Y:S03]  /*0960*/  LDC.64 R186, c[0x0][0x2c8] ;  /* 0x0000b200ffba7b82 */ /* 0x000e260000000a00 */
[----:B------:R-:W4:Y:S01]  /*0970*/  @P0 LDG.E.U16 R188, desc[UR6][R188.64] ;  /* 0x00000006bcbc0981 */ /* 0x000f22000c1e1500 */
[----:B--2---:R-:W-:-:S04]  /*0980*/  IADD3 R14, R13, 0x80, RZ ;  /* 0x000000800d0e7810 */ /* 0x004fc80007ffe0ff */
[----:B------:R-:W2:Y:S01]  /*0990*/  LDC.64 R204, c[0x0][0x240] ;  /* 0x00009000ffcc7b82 */ /* 0x000ea20000000a00 */
[----:B---3--:R-:W-:-:S05]  /*09a0*/  IMAD.WIDE.U32 R136, R14, 0x20, R160 ;  /* 0x000000200e887825 */ /* 0x008fca00078e00a0 */
[----:B------:R-:W3:Y:S04]  /*09b0*/  LDG.E.128 R128, desc[UR6][R136.64] ;  /* 0x0000000688807981 */ /* 0x000ee8000c1e1d00 */
[----:B------:R-:W2:Y:S01]  /*09c0*/  LDG.E.128 R136, desc[UR6][R136.64+0x10] ;  /* 0x0000100688887981 */ /* 0x000ea2000c1e1d00 */
[C---:B------:R-:W-:Y:S02]  /*09d0*/  IADD3 R15, R13.reuse, 0x100, RZ ;  /* 0x000001000d0f7810 */ /* 0x040fe40007ffe0ff */
[C---:B------:R-:W-:Y:S02]  /*09e0*/  IADD3 R16, R13.reuse, 0x180, RZ ;  /* 0x000001800d107810 */ /* 0x040fe40007ffe0ff */
[----:B------:R-:W-:Y:S01]  /*09f0*/  IADD3 R17, R13, 0x200, RZ ;  /* 0x000002000d117810 */ /* 0x000fe20007ffe0ff */
[----:B-1----:R-:W-:-:S04]  /*0a00*/  IMAD.WIDE.U32 R132, R14, 0x10, R172 ;  /* 0x000000100e847825 */ /* 0x002fc800078e00ac */
[--C-:B------:R-:W-:Y:S02]  /*0a10*/  IMAD.WIDE.U32 R124, R13, 0x20, R160.reuse ;  /* 0x000000200d7c7825 */ /* 0x100fe400078e00a0 */
[----:B------:R-:W3:Y:S02]  /*0a20*/  LDG.E.128 R132, desc[UR6][R132.64] ;  /* 0x0000000684847981 */ /* 0x000ee4000c1e1d00 */
[--C-:B------:R-:W-:Y:S02]  /*0a30*/  IMAD.WIDE.U32 R144, R15, 0x20, R160.reuse ;  /* 0x000000200f907825 */ /* 0x100fe400078e00a0 */
[----:B------:R-:W3:Y:S02]  /*0a40*/  LDG.E.128 R116, desc[UR6][R124.64] ;  /* 0x000000067c747981 */ /* 0x000ee4000c1e1d00 */
[--C-:B------:R-:W-:Y:S02]  /*0a50*/  IMAD.WIDE.U32 R152, R16, 0x20, R160.reuse ;  /* 0x0000002010987825 */ /* 0x100fe400078e00a0 */
[----:B------:R-:W3:Y:S02]  /*0a60*/  LDG.E.128 R140, desc[UR6][R144.64] ;  /* 0x00000006908c7981 */ /* 0x000ee4000c1e1d00 */
[----:B------:R-:W-:-:S02]  /*0a70*/  IMAD.WIDE.U32 R160, R17, 0x20, R160 ;  /* 0x0000002011a07825 */ /* 0x000fc400078e00a0 */
[----:B------:R-:W3:Y:S02]  /*0a80*/  LDG.E.128 R148, desc[UR6][R152.64] ;  /* 0x0000000698947981 */ /* 0x000ee4000c1e1d00 */
[--C-:B------:R-:W-:Y:S02]  /*0a90*/  IMAD.WIDE.U32 R164, R15, 0x10, R172.reuse ;  /* 0x000000100fa47825 */ /* 0x100fe400078e00ac */
[----:B------:R-:W3:Y:S02]  /*0aa0*/  LDG.E.128 R156, desc[UR6][R160.64] ;  /* 0x00000006a09c7981 */ /* 0x000ee4000c1e1d00 */
[--C-:B------:R-:W-:Y:S02]  /*0ab0*/  IMAD.WIDE.U32 R120, R13, 0x10, R172.reuse ;  /* 0x000000100d787825 */ /* 0x100fe400078e00ac */
[----:B------:R-:W3:Y:S02]  /*0ac0*/  LDG.E.128 R124, desc[UR6][R124.64+0x10] ;  /* 0x000010067c7c7981 */ /* 0x000ee4000c1e1d00 */
[----:B------:R-:W-:-:S02]  /*0ad0*/  IMAD.WIDE.U32 R168, R16, 0x10, R172 ;  /* 0x0000001010a87825 */ /* 0x000fc400078e00ac */
[----:B------:R-:W3:Y:S02]  /*0ae0*/  LDG.E.128 R144, desc[UR6][R144.64+0x10] ;  /* 0x0000100690907981 */ /* 0x000ee4000c1e1d00 */
[----:B------:R-:W-:Y:S02]  /*0af0*/  IMAD.WIDE.U32 R172, R17, 0x10, R172 ;  /* 0x0000001011ac7825 */ /* 0x000fe400078e00ac */
[----:B------:R-:W3:Y:S02]  /*0b00*/  LDG.E.128 R152, desc[UR6][R152.64+0x10] ;  /* 0x0000100698987981 */ /* 0x000ee4000c1e1d00 */
[----:B0-----:R-:W-:Y:S02]  /*0b10*/  IMAD.WIDE R18, R2, 0x4, R18 ;  /* 0x0000000402127825 */ /* 0x001fe400078e0212 */
[----:B------:R-:W3:Y:S04]  /*0b20*/  LDG.E.128 R160, desc[UR6][R160.64+0x10] ;  /* 0x00001006a0a07981 */ /* 0x000ee8000c1e1d00 */
[----:B------:R-:W3:Y:S04]  /*0b30*/  LDG.E.128 R164, desc[UR6][R164.64] ;  /* 0x00000006a4a47981 */ /* 0x000ee8000c1e1d00 */
[----:B------:R-:W3:Y:S04]  /*0b40*/  LDG.E.128 R172, desc[UR6][R172.64] ;  /* 0x00000006acac7981 */ /* 0x000ee8000c1e1d00 */
[----:B------:R0:W3:Y:S04]  /*0b50*/  LDG.E R18, desc[UR6][R18.64] ;  /* 0x0000000612127981 */ /* 0x0000e8000c1e1900 */
[----:B------:R-:W3:Y:S01]  /*0b60*/  LDG.E.128 R168, desc[UR6][R168.64] ;  /* 0x00000006a8a87981 */ /* 0x000ee2000c1e1d00 */
[----:B------:R-:W-:-:S03]  /*0b70*/  ISETP.NE.U32.AND P1, PT, R186, RZ, PT ;  /* 0x000000ffba00720c */ /* 0x000fc60003f25070 */
[----:B------:R-:W3:Y:S01]  /*0b80*/  LDG.E.128 R120, desc[UR6][R120.64] ;  /* 0x0000000678787981 */ /* 0x000ee2000c1e1d00 */
[----:B------:R-:W-:Y:S02]  /*0b90*/  ISETP.NE.AND.EX P1, PT, R187, RZ, PT, P1 ;  /* 0x000000ffbb00720c */ /* 0x000fe40003f25310 */
[----:B0-----:R-:W-:-:S11]  /*0ba0*/  MOV R19, 0x3f800000 ;  /* 0x3f80000000137802 */ /* 0x001fd60000000f00 */
[----:B------:R-:W0:Y:S08]  /*0bb0*/  @P1 LDC.64 R192, c[0x0][0x2c8] ;  /* 0x0000b200ffc01b82 */ /* 0x000e300000000a00 */
[----:B------:R-:W1:Y:S01]  /*0bc0*/  @P1 LDC.64 R190, c[0x0][0x2c8] ;  /* 0x0000b200ffbe1b82 */ /* 0x000e620000000a00 */
[----:B0-----:R-:W-:-:S05]  /*0bd0*/  @P1 IMAD.WIDE.U32 R192, R17, 0x20, R192 ;  /* 0x0000002011c01825 */ /* 0x001fca00078e00c0 */
[----:B-----5:R-:W5:Y:S04]  /*0be0*/  @P1 LDG.E.128 R32, desc[UR6][R192.64] ;  /* 0x00000006c0201981 */ /* 0x020f68000c1e1d00 */
[----:B------:R-:W5:Y:S01]  /*0bf0*/  @P1 LDG.E.128 R28, desc[UR6][R192.64+0x10] ;  /* 0x00001006c01c1981 */ /* 0x000f62000c1e1d00 */
[----:B----4-:R-:W-:Y:S02]  /*0c00*/  FSEL R0, R0, RZ, !P4 ;  /* 0x000000ff00007208 */ /* 0x010fe40006000000 */
[----:B------:R-:W-:Y:S02]  /*0c10*/  @P0 SHF.L.U32 R19, R188, 0x10, RZ ;  /* 0x00000010bc130819 */ /* 0x000fe400000006ff */
[----:B------:R-:W0:Y:S01]  /*0c20*/  @P1 LDC.64 R188, c[0x0][0x2c8] ;  /* 0x0000b200ffbc1b82 */ /* 0x000e220000000a00 */
[C---:B--2---:R-:W-:Y:S01]  /*0c30*/  FADD.FTZ R194, -R0.reuse, R136 ;  /* 0x0000008800c27221 */ /* 0x044fe20000010100 */
[C---:B------:R-:W-:Y:S01]  /*0c40*/  FADD.FTZ R195, -R0.reuse, R137 ;  /* 0x0000008900c37221 */ /* 0x040fe20000010100 */
[C---:B------:R-:W-:Y:S01]  /*0c50*/  FADD.FTZ R196, -R0.reuse, R138 ;  /* 0x0000008a00c47221 */ /* 0x040fe20000010100 */
[----:B------:R-:W-:-:S04]  /*0c60*/  FADD.FTZ R197, -R0, R139 ;  /* 0x0000008b00c57221 */ /* 0x000fc80000010100 */
[----:B------:R-:W2:Y:S08]  /*0c70*/  @P1 LDC.64 R136, c[0x0][0x2c8] ;  /* 0x0000b200ff881b82 */ /* 0x000eb00000000a00 */
[----:B------:R-:W4:Y:S01]  /*0c80*/  @P1 LDC.64 R138, c[0x0][0x2c8] ;  /* 0x0000b200ff8a1b82 */ /* 0x000f220000000a00 */
[----:B0-----:R-:W-:Y:S01]  /*0c90*/  @P1 IMAD.WIDE.U32 R188, R13, 0x20, R188 ;  /* 0x000000200dbc1825 */ /* 0x001fe200078e00bc */
[----:B---3--:R-:W-:-:S03]  /*0ca0*/  PRMT R213, R134, 0x7632, R213 ;  /* 0x0000763286d57816 */ /* 0x008fc600000000d5 */
[C---:B------:R-:W-:Y:S01]  /*0cb0*/  FADD.FTZ R128, -R0.reuse, R128 ;  /* 0x0000008000807221 */ /* 0x040fe20000010100 */
[----:B------:R-:W-:Y:S01]  /*0cc0*/  PRMT R211, R133, 0x7632, R211 ;  /* 0x0000763285d37816 */ /* 0x000fe200000000d3 */
[C---:B------:R-:W-:Y:S01]  /*0cd0*/  FADD.FTZ R116, -R0.reuse, R116 ;  /* 0x0000007400747221 */ /* 0x040fe20000010100 */
[----:B------:R-:W-:Y:S01]  /*0ce0*/  PRMT R208, R135, 0x7632, R208 ;  /* 0x0000763287d07816 */ /* 0x000fe200000000d0 */
        /* <DEDUP_REMOVED lines=35> */
[----:B------:R-:W5:Y:S01]  /*0f20*/  @P1 LDG.E.128 R64, desc[UR6][R188.64] ;  /* 0x00000006bc401981 */ /* 0x000f62000c1e1d00 */
[----:B------:R-:W-:Y:S01]  /*0f30*/  MOV R0, R213 ;  /* 0x000000d500007202 */ /* 0x000fe20000000f00 */
[----:B--2---:R-:W-:Y:S01]  /*0f40*/  @P1 IMAD.WIDE.U32 R136, R15, 0x20, R136 ;  /* 0x000000200f881825 */ /* 0x004fe200078e0088 */
[C---:B------:R-:W-:Y:S01]  /*0f50*/  PRMT R215, R164.reuse, 0x7632, R215 ;  /* 0x00007632a4d77816 */ /* 0x040fe200000000d7 */
[----:B------:R0:W5:Y:S01]  /*0f60*/  @P1 LDG.E.128 R60, desc[UR6][R188.64+0x10] ;  /* 0x00001006bc3c1981 */ /* 0x000162000c1e1d00 */
[----:B------:R-:W-:Y:S01]  /*0f70*/  SHF.L.U32 R218, R164, 0x10, RZ ;  /* 0x00000010a4da7819 */ /* 0x000fe200000006ff */
[----:B----4-:R-:W-:Y:S01]  /*0f80*/  @P1 IMAD.WIDE.U32 R138, R16, 0x20, R138 ;  /* 0x00000020108a1825 */ /* 0x010fe200078e008a */
[----:B------:R-:W-:Y:S01]  /*0f90*/  SHF.L.U32 R213, R166, 0x10, RZ ;  /* 0x00000010a6d57819 */ /* 0x000fe200000006ff */
[----:B------:R-:W5:Y:S01]  /*0fa0*/  @P1 LDG.E.128 R48, desc[UR6][R136.64] ;  /* 0x0000000688301981 */ /* 0x000f62000c1e1d00 */
[----:B------:R-:W-:-:S02]  /*0fb0*/  MOV R164, R211 ;  /* 0x000000d300a47202 */ /* 0x000fc40000000f00 */
[C---:B------:R-:W-:Y:S01]  /*0fc0*/  PRMT R216, R165.reuse, 0x7632, R216 ;  /* 0x00007632a5d87816 */ /* 0x040fe200000000d8 */
[----:B------:R-:W5:Y:S01]  /*0fd0*/  @P1 LDG.E.128 R44, desc[UR6][R136.64+0x10] ;  /* 0x00001006882c1981 */ /* 0x000f62000c1e1d00 */
[----:B0-----:R-:W-:Y:S02]  /*0fe0*/  PRMT R188, R166, 0x7632, R188 ;  /* 0x00007632a6bc7816 */ /* 0x001fe400000000bc */
[----:B------:R-:W-:Y:S01]  /*0ff0*/  MOV R166, R208 ;  /* 0x000000d000a67202 */ /* 0x000fe20000000f00 */
[----:B------:R-:W5:Y:S01]  /*1000*/  @P1 LDG.E.128 R40, desc[UR6][R138.64] ;  /* 0x000000068a281981 */ /* 0x000f62000c1e1d00 */
[----:B------:R-:W-:Y:S02]  /*1010*/  SHF.L.U32 R217, R165, 0x10, RZ ;  /* 0x00000010a5d97819 */ /* 0x000fe400000006ff */
[C---:B------:R-:W-:Y:S01]  /*1020*/  PRMT R206, R172.reuse, 0x7632, R206 ;  /* 0x00007632acce7816 */ /* 0x040fe200000000ce */
[----:B------:R0:W5:Y:S01]  /*1030*/  @P1 LDG.E.128 R36, desc[UR6][R138.64+0x10] ;  /* 0x000010068a241981 */ /* 0x000162000c1e1d00 */
[----:B------:R-:W-:-:S02]  /*1040*/  SHF.L.U32 R208, R172, 0x10, RZ ;  /* 0x00000010acd07819 */ /* 0x000fc400000006ff */
[----:B------:R-:W-:Y:S02]  /*1050*/  MOV R165, R209 ;  /* 0x000000d100a57202 */ /* 0x000fe40000000f00 */
[----:B------:R-:W-:Y:S01]  /*1060*/  MOV R172, R0 ;  /* 0x0000000000ac7202 */ /* 0x000fe20000000f00 */
[----:B------:R-:W-:Y:S01]  /*1070*/  FMUL.FTZ R0, R18, R116 ;  /* 0x0000007412007220 */ /* 0x000fe20000410000 */
[----:B------:R-:W-:Y:S01]  /*1080*/  MOV R116, R164 ;  /* 0x000000a400747202 */ /* 0x000fe20000000f00 */
[----:B------:R-:W-:-:S04]  /*1090*/  IMAD.WIDE.U32 R144, R13, 0x8, R204 ;  /* 0x000000080d907825 */ /* 0x000fc800078e00cc */
[----:B------:R-:W-:Y:S01]  /*10a0*/  FMUL.FTZ R164, R18, R117 ;  /* 0x0000007512a47220 */ /* 0x000fe20000410000 */
[C---:B------:R-:W-:Y:S01]  /*10b0*/  PRMT R192, R171.reuse, 0x7632, R192 ;  /* 0x00007632abc07816 */ /* 0x040fe200000000c0 */
[----:B------:R-:W-:Y:S01]  /*10c0*/  IMAD.WIDE.U32 R142, R14, 0x8, R204 ;  /* 0x000000080e8e7825 */ /* 0x000fe200078e00cc */
[----:B------:R-:W-:Y:S02]  /*10d0*/  SHF.L.U32 R209, R171, 0x10, RZ ;  /* 0x00000010abd17819 */ /* 0x000fe400000006ff */
[----:B------:R-:W-:Y:S01]  /*10e0*/  PRMT R207, R173, 0x7632, R207 ;  /* 0x00007632adcf7816 */ /* 0x000fe200000000cf */
[--C-:B------:R-:W-:Y:S01]  /*10f0*/  IMAD.WIDE.U32 R140, R15, 0x8, R204.reuse ;  /* 0x000000080f8c7825 */ /* 0x100fe200078e00cc */
[----:B------:R-:W-:Y:S01]  /*1100*/  MOV R117, R165 ;  /* 0x000000a500757202 */ /* 0x000fe20000000f00 */
[----:B------:R-:W2:Y:S02]  /*1110*/  LDL.LU R171, [R1+0x14] ;  /* 0x0000140001ab7983 */ /* 0x000ea40000300800 */
[----:B0-----:R-:W-:-:S04]  /*1120*/  IMAD.WIDE.U32 R138, R16, 0x8, R204 ;  /* 0x00000008108a7825 */ /* 0x001fc800078e00cc */
[C---:B------:R-:W-:Y:S01]  /*1130*/  FMUL.FTZ R165, R18.reuse, R118 ;  /* 0x0000007612a57220 */ /* 0x040fe20000410000 */
[----:B------:R-:W-:Y:S01]  /*1140*/  IMAD.WIDE.U32 R136, R17, 0x8, R204 ;  /* 0x0000000811887825 */ /* 0x000fe200078e00cc */
[----:B------:R-:W-:Y:S01]  /*1150*/  SHF.L.U32 R204, R173, 0x10, RZ ;  /* 0x00000010adcc7819 */ /* 0x000fe200000006ff */
[----:B------:R-:W3:Y:S01]  /*1160*/  LDL.LU R118, [R1+0xc] ;  /* 0x00000c0001767983 */ /* 0x000ee20000300800 */
[----:B------:R-:W-:Y:S01]  /*1170*/  MOV R173, R166 ;  /* 0x000000a600ad7202 */ /* 0x000fe20000000f00 */
[----:B------:R-:W-:Y:S02]  /*1180*/  FMUL.FTZ R166, R18, R119 ;  /* 0x0000007712a67220 */ /* 0x000fe40000410000 */
[----:B------:R-:W4:Y:S01]  /*1190*/  LDL.LU R119, [R1+0x4] ;  /* 0x0000040001777983 */ /* 0x000f220000300800 */
[----:B------:R-:W-:Y:S02]  /*11a0*/  PRMT R219, R121, 0x7632, R219 ;  /* 0x0000763279db7816 */ /* 0x000fe400000000db */
[----:B------:R-:W-:-:S02]  /*11b0*/  SHF.L.U32 R132, R132, 0x10, RZ ;  /* 0x0000001084847819 */ /* 0x000fc400000006ff */
[----:B------:R-:W-:Y:S02]  /*11c0*/  SHF.L.U32 R133, R133, 0x10, RZ ;  /* 0x0000001085857819 */ /* 0x000fe400000006ff */
[----:B------:R-:W-:Y:S02]  /*11d0*/  SHF.L.U32 R134, R134, 0x10, RZ ;  /* 0x0000001086867819 */ /* 0x000fe400000006ff */
[C---:B------:R-:W-:Y:S02]  /*11e0*/  PRMT R210, R169.reuse, 0x7632, R210 ;  /* 0x00007632a9d27816 */ /* 0x040fe400000000d2 */
[----:B------:R-:W-:Y:S02]  /*11f0*/  SHF.L.U32 R211, R169, 0x10, RZ ;  /* 0x00000010a9d37819 */ /* 0x000fe400000006ff */
[----:B------:R-:W-:Y:S01]  /*1200*/  PRMT R220, R120, 0x7632, R220 ;  /* 0x0000763278dc7816 */ /* 0x000fe200000000dc */
[----:B-1----:R-:W-:Y:S01]  /*1210*/  @P1 IMAD.WIDE.U32 R190, R14, 0x20, R190 ;  /* 0x000000200ebe1825 */ /* 0x002fe200078e00be */
[----:B------:R-:W-:-:S02]  /*1220*/  SHF.L.U32 R219, R219, 0x10, RZ ;  /* 0x00000010dbdb7819 */ /* 0x000fc400000006ff */
[----:B------:R-:W-:Y:S02]  /*1230*/  SHF.L.U32 R193, R170, 0x10, RZ ;  /* 0x00000010aac17819 */ /* 0x000fe400000006ff */
[----:B------:R-:W-:Y:S01]  /*1240*/  SHF.L.U32 R135, R135, 0x10, RZ ;  /* 0x0000001087877819 */ /* 0x000fe200000006ff */
[-C--:B------:R-:W-:Y:S01]  /*1250*/  FFMA.FTZ R22, R166, R219.reuse, R22 ;  /* 0x000000dba6167223 */ /* 0x080fe20000010016 */
[----:B------:R-:W-:Y:S01]  /*1260*/  FADD.FTZ R247, R219, R247 ;  /* 0x000000f7dbf77221 */ /* 0x000fe20000010000 */
[----:B------:R-:W-:Y:S01]  /*1270*/  FMUL.FTZ R169, R71, R219 ;  /* 0x000000db47a97220 */ /* 0x000fe20000410000 */
[----:B------:R-:W-:Y:S01]  /*1280*/  SHF.L.U32 R220, R220, 0x10, RZ ;  /* 0x00000010dcdc7819 */ /* 0x000fe200000006ff */
[----:B------:R-:W4:Y:S04]  /*1290*/  LDL.LU R219, [R1+0x1c] ;  /* 0x00001c0001db7983 */ /* 0x000f280000300800 */
[----:B------:R-:W5:Y:S01]  /*12a0*/  @P1 LDG.E.128 R56, desc[UR6][R190.64] ;  /* 0x00000006be381981 */ /* 0x000f62000c1e1d00 */
[----:B------:R-:W-:Y:S01]  /*12b0*/  FFMA.FTZ R21, R164, R220, R21 ;  /* 0x000000dca4157223 */ /* 0x000fe20000010015 */
[----:B------:R-:W-:-:S02]  /*12c0*/  FADD.FTZ R245, R220, R245 ;  /* 0x000000f5dcf57221 */ /* 0x000fc40000010000 */
[----:B------:R0:W5:Y:S01]  /*12d0*/  @P1 LDG.E.128 R52, desc[UR6][R190.64+0x10] ;  /* 0x00001006be341981 */ /* 0x000162000c1e1d00 */
[C---:B------:R-:W-:Y:S01]  /*12e0*/  SHF.L.U32 R214, R167.reuse, 0x10, RZ ;  /* 0x00000010a7d67819 */ /* 0x040fe200000006ff */
[C---:B------:R-:W-:Y:S01]  /*12f0*/  FMUL.FTZ R198, R18.reuse, R198 ;  /* 0x000000c612c67220 */ /* 0x040fe20000410000 */
[----:B------:R-:W-:Y:S01]  /*1300*/  PRMT R212, R167, 0x7632, R212 ;  /* 0x00007632a7d47816 */ /* 0x000fe200000000d4 */
[C---:B------:R-:W-:Y:S01]  /*1310*/  FMUL.FTZ R202, R18.reuse, R202 ;  /* 0x000000ca12ca7220 */ /* 0x040fe20000410000 */
[----:B------:R-:W-:Y:S01]  /*1320*/  FMUL.FTZ R200, R18, R200 ;  /* 0x000000c812c87220 */ /* 0x000fe20000410000 */
[----:B------:R-:W-:Y:S01]  /*1330*/  PRMT R237, R122, 0x7632, R237 ;  /* 0x000076327aed7816 */ /* 0x000fe200000000ed */
[----:B------:R-:W-:Y:S01]  /*1340*/  FMUL.FTZ R125, R18, R125 ;  /* 0x0000007d127d7220 */ /* 0x000fe20000410000 */
[----:B------:R-:W-:Y:S01]  /*1350*/  PRMT R189, R168, 0x7632, R189 ;  /* 0x00007632a8bd7816 */ /* 0x000fe200000000bd */
[----:B------:R-:W-:Y:S01]  /*1360*/  FMUL.FTZ R150, R18, R150 ;  /* 0x0000009612967220 */ /* 0x000fe20000410000 */
[----:B0-----:R-:W-:Y:S01]  /*1370*/  PRMT R191, R170, 0x7632, R191 ;  /* 0x00007632aabf7816 */ /* 0x001fe200000000bf */
[----:B------:R-:W-:Y:S01]  /*1380*/  FMUL.FTZ R170, R69, R220 ;  /* 0x000000dc45aa7220 */ /* 0x000fe20000410000 */
[----:B------:R-:W-:Y:S01]  /*1390*/  PRMT R239, R123, 0x7632, R239 ;  /* 0x000076327bef7816 */ /* 0x000fe200000000ef */
[----:B------:R-:W-:Y:S01]  /*13a0*/  FMUL.FTZ R197, R18, R197 ;  /* 0x000000c512c57220 */ /* 0x000fe20000410000 */
[----:B------:R-:W-:-:S02]  /*13b0*/  SHF.L.U32 R117, R117, 0x10, RZ ;  /* 0x0000001075757819 */ /* 0x000fc400000006ff */
[----:B------:R-:W-:Y:S02]  /*13c0*/  SHF.L.U32 R215, R215, 0x10, RZ ;  /* 0x00000010d7d77819 */ /* 0x000fe400000006ff */
[----:B------:R-:W-:Y:S01]  /*13d0*/  SHF.L.U32 R216, R216, 0x10, RZ ;  /* 0x00000010d8d87819 */ /* 0x000fe200000006ff */
[----:B------:R-:W-:Y:S01]  /*13e0*/  FMUL.FTZ R152, R18, R152 ;  /* 0x0000009812987220 */ /* 0x000fe20000410000 */
[----:B------:R-:W-:Y:S01]  /*13f0*/  SHF.L.U32 R116, R116, 0x10, RZ ;  /* 0x0000001074747819 */ /* 0x000fe200000006ff */
[C---:B------:R-:W-:Y:S01]  /*1400*/  FMUL.FTZ R154, R18.reuse, R154 ;  /* 0x0000009a129a7220 */ /* 0x040fe20000410000 */
[C---:B------:R-:W-:Y:S01]  /*1410*/  FMUL.FTZ R124, R18.reuse, R124 ;  /* 0x0000007c127c7220 */ /* 0x040fe20000410000 */
[C---:B------:R-:W-:Y:S01]  /*1420*/  FMUL.FTZ R126, R18.reuse, R126 ;  /* 0x0000007e127e7220 */ /* 0x040fe20000410000 */
[C---:B------:R-:W-:Y:S01]  /*1430*/  FMUL.FTZ R128, R18.reuse, R128 ;  /* 0x0000008012807220 */ /* 0x040fe20000410000 */
[C---:B------:R-:W-:Y:S01]  /*1440*/  FMUL.FTZ R156, R18.reuse, R156 ;  /* 0x0000009c129c7220 */ /* 0x040fe20000410000 */
[C---:B------:R-:W-:Y:S01]  /*1450*/  FMUL.FTZ R129, R18.reuse, R129 ;  /* 0x0000008112817220 */ /* 0x040fe20000410000 */
[----:B------:R-:W-:Y:S01]  /*1460*/  FMUL.FTZ R130, R18, R130 ;  /* 0x0000008212827220 */ /* 0x000fe20000410000 */
[----:B------:R-:W-:Y:S01]  /*1470*/  FADD.FTZ R181, R208, R181 ;  /* 0x000000b5d0b57221 */ /* 0x000fe20000010000 */
[C---:B------:R-:W-:Y:S01]  /*1480*/  FMUL.FTZ R131, R18.reuse, R131 ;  /* 0x0000008312837220 */ /* 0x040fe20000410000 */
[C---:B------:R-:W-:Y:S01]  /*1490*/  FMUL.FTZ R199, R18.reuse, R199 ;  /* 0x000000c712c77220 */ /* 0x040fe20000410000 */
[C---:B------:R-:W-:Y:S01]  /*14a0*/  FMUL.FTZ R194, R18.reuse, R194 ;  /* 0x000000c212c27220 */ /* 0x040fe20000410000 */
[C---:B------:R-:W-:Y:S01]  /*14b0*/  FMUL.FTZ R196, R18.reuse, R196 ;  /* 0x000000c412c47220 */ /* 0x040fe20000410000 */
[----:B------:R-:W-:Y:S01]  /*14c0*/  FMUL.FTZ R195, R18, R195 ;  /* 0x000000c312c37220 */ /* 0x000fe20000410000 */
[----:B------:R-:W-:Y:S01]  /*14d0*/  PRMT R205, R174, 0x7632, R205 ;  /* 0x00007632aecd7816 */ /* 0x000fe200000000cd */
[----:B------:R-:W-:Y:S01]  /*14e0*/  FMUL.FTZ R201, R18, R201 ;  /* 0x000000c912c97220 */ /* 0x000fe20000410000 */
[----:B------:R-:W5:Y:S04]  /*14f0*/  LDG.E.64 R144, desc[UR6][R144.64] ;  /* 0x0000000690907981 */ /* 0x000f68000c1e1b00 */
[----:B------:R-:W5:Y:S04]  /*1500*/  LDG.E.64 R142, desc[UR6][R142.64] ;  /* 0x000000068e8e7981 */ /* 0x000f68000c1e1b00 */
[----:B------:R-:W5:Y:S04]  /*1510*/  LDG.E.64 R140, desc[UR6][R140.64] ;  /* 0x000000068c8c7981 */ /* 0x000f68000c1e1b00 */
[----:B------:R-:W5:Y:S04]  /*1520*/  LDG.E.64 R138, desc[UR6][R138.64] ;  /* 0x000000068a8a7981 */ /* 0x000f68000c1e1b00 */
[----:B------:R-:W5:Y:S01]  /*1530*/  LDG.E.64 R136, desc[UR6][R136.64] ;  /* 0x0000000688887981 */ /* 0x000f62000c1e1b00 */
[----:B--2---:R-:W-:Y:S01]  /*1540*/  FADD.FTZ R171, R134, R171 ;  /* 0x000000ab86ab7221 */ /* 0x004fe20000010000 */
[----:B---3--:R-:W-:Y:S01]  /*1550*/  FADD.FTZ R118, R133, R118 ;  /* 0x0000007685767221 */ /* 0x008fe20000010000 */
[----:B----4-:R-:W-:-:S05]  /*1560*/  FADD.FTZ R119, R132, R119 ;  /* 0x0000007784777221 */ /* 0x010fca0000010000 */
[----:B------:R-:W-:Y:S04]  /*1570*/  STL [R1+0x4], R119 ;  /* 0x0000047701007387 */ /* 0x000fe80000100800 */
[----:B------:R0:W-:Y:S02]  /*1580*/  STL [R1+0xc], R118 ;  /* 0x00000c7601007387 */ /* 0x0001e40000100800 */
[----:B0-----:R-:W-:Y:S02]  /*1590*/  SHF.L.U32 R118, R172, 0x10, RZ ;  /* 0x00000010ac767819 */ /* 0x001fe400000006ff */
[----:B------:R-:W2:Y:S01]  /*15a0*/  LDL.LU R172, [R1+0x24] ;  /* 0x0000240001ac7983 */ /* 0x000ea20000300800 */
[----:B------:R-:W-:-:S03]  /*15b0*/  SHF.L.U32 R119, R173, 0x10, RZ ;  /* 0x00000010ad777819 */ /* 0x000fc600000006ff */
[----:B------:R0:W-:Y:S04]  /*15c0*/  STL [R1+0x14], R171 ;  /* 0x000014ab01007387 */ /* 0x0001e80000100800 */
[----:B0-----:R-:W3:Y:S04]  /*15d0*/  LDL.LU R171, [R1+0x2c] ;  /* 0x00002c0001ab7983 */ /* 0x001ee80000300800 */
[----:B------:R-:W4:Y:S04]  /*15e0*/  LDL.LU R173, [R1+0x34] ;  /* 0x0000340001ad7983 */ /* 0x000f280000300800 */
[----:B------:R-:W4:Y:S01]  /*15f0*/  LDL.LU R220, [R1+0x3c] ;  /* 0x00003c0001dc7983 */ /* 0x000f220000300800 */
[----:B------:R-:W-:Y:S01]  /*1600*/  FADD.FTZ R219, R135, R219 ;  /* 0x000000db87db7221 */ /* 0x000fe20000010000 */
[----:B------:R-:W-:-:S04]  /*1610*/  FFMA.FTZ R227, R198, R218, R227 ;  /* 0x000000dac6e37223 */ /* 0x000fc800000100e3 */
[----:B------:R-:W-:Y:S01]  /*1620*/  STL [R1+0x1c], R219 ;  /* 0x00001cdb01007387 */ /* 0x000fe20000100800 */
[----:B------:R-:W-:Y:S01]  /*1630*/  FFMA.FTZ R231, R202, R213, R231 ;  /* 0x000000d5cae77223 */ /* 0x000fe200000100e7 */
[----:B--2---:R-:W-:-:S05]  /*1640*/  FADD.FTZ R172, R218, R172 ;  /* 0x000000acdaac7221 */ /* 0x004fca0000010000 */
[----:B------:R0:W-:Y:S01]  /*1650*/  STL [R1+0x24], R172 ;  /* 0x000024ac01007387 */ /* 0x0001e20000100800 */
[----:B---3--:R-:W-:Y:S01]  /*1660*/  FADD.FTZ R171, R217, R171 ;  /* 0x000000abd9ab7221 */ /* 0x008fe20000010000 */
[----:B0-----:R-:W-:Y:S02]  /*1670*/  FMUL.FTZ R172, R84, R218 ;  /* 0x000000da54ac7220 */ /* 0x001fe40000410000 */
[----:B------:R-:W2:Y:S01]  /*1680*/  LDL.LU R218, [R1+0x44] ;  /* 0x0000440001da7983 */ /* 0x000ea20000300800 */
[----:B----4-:R-:W-:Y:S01]  /*1690*/  FADD.FTZ R173, R213, R173 ;  /* 0x000000add5ad7221 */ /* 0x010fe20000010000 */
[----:B------:R-:W-:Y:S02]  /*16a0*/  FADD.FTZ R220, R214, R220 ;  /* 0x000000dcd6dc7221 */ /* 0x000fe40000010000 */
[----:B------:R-:W-:Y:S04]  /*16b0*/  STL [R1+0x2c], R171 ;  /* 0x00002cab01007387 */ /* 0x000fe80000100800 */
[----:B------:R-:W3:Y:S04]  /*16c0*/  LDL.LU R219, [R1+0x4c] ;  /* 0x00004c0001db7983 */ /* 0x000ee80000300800 */
[----:B------:R0:W-:Y:S04]  /*16d0*/  STL [R1+0x34], R173 ;  /* 0x000034ad01007387 */ /* 0x0001e80000100800 */
[----:B------:R1:W-:Y:S01]  /*16e0*/  STL [R1+0x3c], R220 ;  /* 0x00003cdc01007387 */ /* 0x0003e20000100800 */
[----:B0-----:R-:W-:Y:S01]  /*16f0*/  FMUL.FTZ R173, R88, R213 ;  /* 0x000000d558ad7220 */ /* 0x001fe20000410000 */
[----:B------:R-:W-:-:S02]  /*1700*/  SHF.L.U32 R213, R212, 0x10, RZ ;  /* 0x00000010d4d57819 */ /* 0x000fc400000006ff */
[----:B-1----:R-:W4:Y:S04]  /*1710*/  LDL.LU R220, [R1+0x54] ;  /* 0x0000540001dc7983 */ /* 0x002f280000300800 */
[----:B------:R-:W4:Y:S01]  /*1720*/  LDL.LU R212, [R1+0x5c] ;  /* 0x00005c0001d47983 */ /* 0x000f220000300800 */
[----:B------:R-:W0:Y:S01]  /*1730*/  S2R R167, SR_TID.X ;  /* 0x0000000000a77919 */ /* 0x000e220000002100 */
[----:B------:R-:W-:Y:S01]  /*1740*/  SHF.L.U32 R190, R168, 0x10, RZ ;  /* 0x00000010a8be7819 */ /* 0x000fe200000006ff */
[-C--:B------:R-:W-:Y:S01]  /*1750*/  FFMA.FTZ R229, R200, R217.reuse, R229 ;  /* 0x000000d9c8e57223 */ /* 0x080fe200000100e5 */
[----:B------:R-:W-:Y:S01]  /*1760*/  FMUL.FTZ R171, R86, R217 ;  /* 0x000000d956ab7220 */ /* 0x000fe20000410000 */
[----:B------:R-:W-:Y:S01]  /*1770*/  SHF.L.U32 R217, R188, 0x10, RZ ;  /* 0x00000010bcd97819 */ /* 0x000fe200000006ff */
[----:B------:R-:W-:Y:S01]  /*1780*/  FMUL.FTZ R188, R18, R146 ;  /* 0x0000009212bc7220 */ /* 0x000fe20000410000 */
[----:B------:R-:W-:Y:S01]  /*1790*/  SHF.L.U32 R237, R237, 0x10, RZ ;  /* 0x00000010eded7819 */ /* 0x000fe200000006ff */
[----:B------:R-:W-:-:S02]  /*17a0*/  FMUL.FTZ R146, R90, R214 ;  /* 0x000000d65a927220 */ /* 0x000fc40000410000 */
[----:B------:R-:W-:Y:S01]  /*17b0*/  FFMA.FTZ R233, R188, R214, R233 ;  /* 0x000000d6bce97223 */ /* 0x000fe200000100e9 */
[----:B------:R-:W-:Y:S01]  /*17c0*/  SHF.L.U32 R214, R189, 0x10, RZ ;  /* 0x00000010bdd67819 */ /* 0x000fe200000006ff */
[----:B------:R-:W-:Y:S01]  /*17d0*/  FADD.FTZ R249, R237, R249 ;  /* 0x000000f9edf97221 */ /* 0x000fe20000010000 */
[----:B------:R-:W-:Y:S01]  /*17e0*/  SHF.L.U32 R239, R239, 0x10, RZ ;  /* 0x00000010efef7819 */ /* 0x000fe200000006ff */
[----:B------:R-:W-:Y:S01]  /*17f0*/  FFMA.FTZ R6, R125, R237, R6 ;  /* 0x000000ed7d067223 */ /* 0x000fe20000010006 */
[-C--:B------:R-:W-:Y:S01]  /*1800*/  FFMA.FTZ R238, R150, R211.reuse, R238 ;  /* 0x000000d396ee7223 */ /* 0x080fe200000100ee */
[----:B------:R-:W-:Y:S01]  /*1810*/  FMUL.FTZ R189, R94, R211 ;  /* 0x000000d35ebd7220 */ /* 0x000fe20000410000 */
[----:B------:R-:W-:Y:S01]  /*1820*/  FMUL.FTZ R168, R18, R127 ;  /* 0x0000007f12a87220 */ /* 0x000fe20000410000 */
[----:B------:R-:W-:Y:S01]  /*1830*/  FADD.FTZ R251, R239, R251 ;  /* 0x000000fbeffb7221 */ /* 0x000fe20000010000 */
[-C--:B------:R-:W-:Y:S02]  /*1840*/  FMUL.FTZ R127, R75, R239.reuse ;  /* 0x000000ef4b7f7220 */ /* 0x080fe40000410000 */
[----:B------:R-:W-:Y:S01]  /*1850*/  FFMA.FTZ R5, R168, R239, R5 ;  /* 0x000000efa8057223 */ /* 0x000fe20000010005 */
[----:B------:R-:W-:-:S02]  /*1860*/  SHF.L.U32 R239, R207, 0x10, RZ ;  /* 0x00000010cfef7819 */ /* 0x000fc400000006ff */
[----:B0-----:R-:W-:Y:S01]  /*1870*/  LOP3.LUT P1, RZ, R167, 0x1f, RZ, 0xc0, !PT ;  /* 0x0000001fa7ff7812 */ /* 0x001fe2000782c0ff */
[----:B------:R-:W-:Y:S01]  /*1880*/  FMUL.FTZ R167, R73, R237 ;  /* 0x000000ed49a77220 */ /* 0x000fe20000410000 */
[----:B------:R-:W-:Y:S01]  /*1890*/  SHF.L.U32 R237, R206, 0x10, RZ ;  /* 0x00000010ceed7819 */ /* 0x000fe200000006ff */
[----:B--2---:R-:W-:-:S05]  /*18a0*/  FADD.FTZ R218, R190, R218 ;  /* 0x000000dabeda7221 */ /* 0x004fca0000010000 */
[----:B------:R-:W-:Y:S01]  /*18b0*/  STL [R1+0x44], R218 ;  /* 0x000044da01007387 */ /* 0x000fe20000100800 */
[----:B---3--:R-:W-:-:S05]  /*18c0*/  FADD.FTZ R219, R211, R219 ;  /* 0x000000dbd3db7221 */ /* 0x008fca0000010000 */
[----:B------:R-:W-:Y:S01]  /*18d0*/  STL [R1+0x4c], R219 ;  /* 0x00004cdb01007387 */ /* 0x000fe20000100800 */
[----:B----4-:R-:W-:Y:S01]  /*18e0*/  FADD.FTZ R220, R193, R220 ;  /* 0x000000dcc1dc7221 */ /* 0x010fe20000010000 */
[----:B------:R-:W-:-:S04]  /*18f0*/  FADD.FTZ R212, R209, R212 ;  /* 0x000000d4d1d47221 */ /* 0x000fc80000010000 */
[----:B------:R-:W-:Y:S04]  /*1900*/  STL [R1+0x54], R220 ;  /* 0x000054dc01007387 */ /* 0x000fe80000100800 */
[----:B------:R0:W-:Y:S04]  /*1910*/  STL [R1+0x5c], R212 ;  /* 0x00005cd401007387 */ /* 0x0001e80000100800 */
[----:B0-----:R-:W2:Y:S04]  /*1920*/  LDL.LU R212, [R1+0x8] ;  /* 0x0000080001d47983 */ /* 0x001ea80000300800 */
[----:B------:R-:W3:Y:S04]  /*1930*/  LDL.LU R211, [R1+0x10] ;  /* 0x0000100001d37983 */ /* 0x000ee80000300800 */
[----:B------:R-:W4:Y:S04]  /*1940*/  LDL.LU R206, [R1] ;  /* 0x0000000001ce7983 */ /* 0x000f280000300800 */
[----:B------:R-:W4:Y:S01]  /*1950*/  LDL.LU R207, [R1+0x18] ;  /* 0x0000180001cf7983 */ /* 0x000f220000300800 */
[----:B------:R-:W-:Y:S01]  /*1960*/  FFMA.FTZ R224, R197, R119, R224 ;  /* 0x00000077c5e07223 */ /* 0x000fe200000100e0 */
[----:B--2---:R-:W-:Y:S01]  /*1970*/  FADD.FTZ R212, R116, R212 ;  /* 0x000000d474d47221 */ /* 0x004fe20000010000 */
[----:B---3--:R-:W-:Y:S01]  /*1980*/  FADD.FTZ R211, R118, R211 ;  /* 0x000000d376d37221 */ /* 0x008fe20000010000 */
[----:B----4-:R-:W-:Y:S01]  /*1990*/  FADD.FTZ R206, R117, R206 ;  /* 0x000000ce75ce7221 */ /* 0x010fe20000010000 */
[----:B------:R-:W-:-:S04]  /*19a0*/  FADD.FTZ R207, R119, R207 ;  /* 0x000000cf77cf7221 */ /* 0x000fc80000010000 */
[----:B------:R0:W-:Y:S04]  /*19b0*/  STL [R1], R206 ;  /* 0x000000ce01007387 */ /* 0x0001e80000100800 */
[----:B------:R1:W-:Y:S04]  /*19c0*/  STL [R1+0x8], R212 ;  /* 0x000008d401007387 */ /* 0x0003e80000100800 */
[----:B0-----:R-:W2:Y:S04]  /*19d0*/  LDL.LU R206, [R1+0x20] ;  /* 0x0000200001ce7983 */ /* 0x001ea80000300800 */
[----:B------:R-:W-:Y:S04]  /*19e0*/  STL [R1+0x10], R211 ;  /* 0x000010d301007387 */ /* 0x000fe80000100800 */
[----:B-1----:R-:W3:Y:S04]  /*19f0*/  LDL.LU R212, [R1+0x30] ;  /* 0x0000300001d47983 */ /* 0x002ee80000300800 */
[----:B------:R0:W-:Y:S02]  /*1a00*/  STL [R1+0x18], R207 ;  /* 0x000018cf01007387 */ /* 0x0001e40000100800 */
[----:B0-----:R-:W-:-:S02]  /*1a10*/  FMUL.FTZ R207, R83, R119 ;  /* 0x0000007753cf7220 */ /* 0x001fc40000410000 */
[----:B------:R-:W4:Y:S04]  /*1a20*/  LDL.LU R119, [R1+0x28] ;  /* 0x0000280001777983 */ /* 0x000f280000300800 */
[----:B------:R-:W3:Y:S01]  /*1a30*/  LDL.LU R211, [R1+0x38] ;  /* 0x0000380001d37983 */ /* 0x000ee20000300800 */
[----:B------:R-:W-:Y:S01]  /*1a40*/  SHF.L.U32 R120, R120, 0x10, RZ ;  /* 0x0000001078787819 */ /* 0x000fe200000006ff */
[----:B------:R-:W-:Y:S01]  /*1a50*/  FFMA.FTZ R242, R152, R193, R242 ;  /* 0x000000c198f27223 */ /* 0x000fe200000100f2 */
[----:B------:R-:W-:-:S03]  /*1a60*/  SHF.L.U32 R121, R121, 0x10, RZ ;  /* 0x0000001079797819 */ /* 0x000fc600000006ff */
[----:B------:R-:W-:Y:S01]  /*1a70*/  FADD.FTZ R246, R120, R246 ;  /* 0x000000f678f67221 */ /* 0x000fe20000010000 */
[-C--:B------:R-:W-:Y:S01]  /*1a80*/  FFMA.FTZ R8, R0, R120.reuse, R8 ;  /* 0x0000007800087223 */ /* 0x080fe20000010008 */
[----:B------:R-:W-:Y:S01]  /*1a90*/  FMUL.FTZ R120, R68, R120 ;  /* 0x0000007844787220 */ /* 0x000fe20000410000 */
[----:B------:R-:W-:Y:S01]  /*1aa0*/  SHF.L.U32 R219, R191, 0x10, RZ ;  /* 0x00000010bfdb7819 */ /* 0x000fe200000006ff */
[----:B------:R-:W-:Y:S02]  /*1ab0*/  FMUL.FTZ R191, R96, R193 ;  /* 0x000000c160bf7220 */ /* 0x000fe40000410000 */
[----:B------:R-:W-:Y:S01]  /*1ac0*/  FADD.FTZ R193, RZ, R120 ;  /* 0x00000078ffc17221 */ /* 0x000fe20000010000 */
[----:B------:R-:W-:Y:S01]  /*1ad0*/  SHF.L.U32 R220, R192, 0x10, RZ ;  /* 0x00000010c0dc7819 */ /* 0x000fe200000006ff */
[----:B------:R-:W-:Y:S01]  /*1ae0*/  FADD.FTZ R248, R121, R248 ;  /* 0x000000f879f87221 */ /* 0x000fe20000010000 */
[----:B------:R-:W-:Y:S01]  /*1af0*/  FFMA.FTZ R7, R165, R121, R7 ;  /* 0x00000079a5077223 */ /* 0x000fe20000010007 */
[-C--:B------:R-:W-:Y:S01]  /*1b00*/  FFMA.FTZ R244, R154, R209.reuse, R244 ;  /* 0x000000d19af47223 */ /* 0x080fe200000100f4 */
[----:B------:R-:W-:Y:S01]  /*1b10*/  FMUL.FTZ R192, R98, R209 ;  /* 0x000000d162c07220 */ /* 0x000fe20000410000 */
[----:B------:R-:W-:Y:S01]  /*1b20*/  FMUL.FTZ R121, R70, R121 ;  /* 0x0000007946797220 */ /* 0x000fe20000410000 */
[----:B------:R-:W-:Y:S01]  /*1b30*/  FADD.FTZ R209, R193, R170 ;  /* 0x000000aac1d17221 */ /* 0x000fe20000010000 */
[----:B------:R-:W-:-:S02]  /*1b40*/  SHF.L.U32 R122, R122, 0x10, RZ ;  /* 0x000000107a7a7819 */ /* 0x000fc400000006ff */
[----:B------:R-:W-:Y:S01]  /*1b50*/  SHF.L.U32 R218, R210, 0x10, RZ ;  /* 0x00000010d2da7819 */ /* 0x000fe200000006ff */
[----:B------:R-:W-:Y:S01]  /*1b60*/  FFMA.FTZ R210, R0, R120, RZ ;  /* 0x0000007800d27223 */ /* 0x000fe200000100ff */
[----:B------:R-:W-:Y:S01]  /*1b70*/  FADD.FTZ R209, R209, R121 ;  /* 0x00000079d1d17221 */ /* 0x000fe20000010000 */
[----:B--2---:R-:W-:-:S05]  /*1b80*/  FADD.FTZ R206, R215, R206 ;  /* 0x000000ced7ce7221 */ /* 0x004fca0000010000 */
[----:B------:R-:W-:Y:S01]  /*1b90*/  STL [R1+0x20], R206 ;  /* 0x000020ce01007387 */ /* 0x000fe20000100800 */
[----:B----4-:R-:W-:-:S05]  /*1ba0*/  FADD.FTZ R119, R216, R119 ;  /* 0x00000077d8777221 */ /* 0x010fca0000010000 */
[----:B------:R0:W-:Y:S04]  /*1bb0*/  STL [R1+0x28], R119 ;  /* 0x0000287701007387 */ /* 0x0001e80000100800 */
[----:B0-----:R-:W2:Y:S01]  /*1bc0*/  LDL.LU R119, [R1+0x40] ;  /* 0x0000400001777983 */ /* 0x001ea20000300800 */
[----:B------:R-:W-:Y:S01]  /*1bd0*/  FADD.FTZ R250, R122, R250 ;  /* 0x000000fa7afa7221 */ /* 0x000fe20000010000 */
[----:B------:R-:W-:Y:S01]  /*1be0*/  FFMA.FTZ R20, R124, R122, R20 ;  /* 0x0000007a7c147223 */ /* 0x000fe20000010014 */
[----:B------:R-:W-:Y:S01]  /*1bf0*/  FFMA.FTZ R210, R164, R170, R210 ;  /* 0x000000aaa4d27223 */ /* 0x000fe200000100d2 */
[----:B------:R-:W-:Y:S01]  /*1c00*/  FMUL.FTZ R122, R72, R122 ;  /* 0x0000007a487a7220 */ /* 0x000fe20000410000 */
[----:B------:R-:W-:Y:S01]  /*1c10*/  FADD.FTZ R209, R209, R169 ;  /* 0x000000a9d1d17221 */ /* 0x000fe20000010000 */
[----:B------:R-:W-:Y:S01]  /*1c20*/  SHF.L.U32 R123, R123, 0x10, RZ ;  /* 0x000000107b7b7819 */ /* 0x000fe200000006ff */
[----:B------:R-:W-:-:S02]  /*1c30*/  FFMA.FTZ R210, R165, R121, R210 ;  /* 0x00000079a5d27223 */ /* 0x000fc400000100d2 */
[----:B------:R-:W-:Y:S02]  /*1c40*/  FADD.FTZ R209, R209, R122 ;  /* 0x0000007ad1d17221 */ /* 0x000fe40000010000 */
[----:B------:R-:W-:Y:S01]  /*1c50*/  FADD.FTZ R252, R123, R252 ;  /* 0x000000fc7bfc7221 */ /* 0x000fe20000010000 */
[----:B------:R-:W-:Y:S01]  /*1c60*/  FFMA.FTZ R4, R126, R123, R4 ;  /* 0x0000007b7e047223 */ /* 0x000fe20000010004 */
[----:B------:R-:W-:Y:S01]  /*1c70*/  FFMA.FTZ R210, R166, R169, R210 ;  /* 0x000000a9a6d27223 */ /* 0x000fe200000100d2 */
[----:B------:R-:W-:Y:S01]  /*1c80*/  FMUL.FTZ R123, R74, R123 ;  /* 0x0000007b4a7b7220 */ /* 0x000fe20000410000 */
[----:B------:R-:W-:Y:S02]  /*1c90*/  FADD.FTZ R209, R209, R167 ;  /* 0x000000a7d1d17221 */ /* 0x000fe40000010000 */
[----:B------:R-:W-:Y:S02]  /*1ca0*/  FFMA.FTZ R210, R124, R122, R210 ;  /* 0x0000007a7cd27223 */ /* 0x000fe400000100d2 */
[----:B------:R-:W-:Y:S01]  /*1cb0*/  FADD.FTZ R209, R209, R123 ;  /* 0x0000007bd1d17221 */ /* 0x000fe20000010000 */
[-C--:B------:R-:W-:Y:S01]  /*1cc0*/  FFMA.FTZ R3, R128, R132.reuse, R3 ;  /* 0x0000008480037223 */ /* 0x080fe20000010003 */
[----:B------:R-:W-:Y:S01]  /*1cd0*/  FFMA.FTZ R210, R125, R167, R210 ;  /* 0x000000a77dd27223 */ /* 0x000fe200000100d2 */
[----:B------:R-:W-:Y:S01]  /*1ce0*/  FMUL.FTZ R132, R76, R132 ;  /* 0x000000844c847220 */ /* 0x000fe20000410000 */
[----:B------:R-:W-:Y:S01]  /*1cf0*/  FADD.FTZ R209, R209, R127 ;  /* 0x0000007fd1d17221 */ /* 0x000fe20000010000 */
[----:B------:R-:W-:Y:S01]  /*1d00*/  FMUL.FTZ R193, R18, R159 ;  /* 0x0000009f12c17220 */ /* 0x000fe20000410000 */
[-C--:B------:R-:W-:Y:S01]  /*1d10*/  FFMA.FTZ R12, R156, R208.reuse, R12 ;  /* 0x000000d09c0c7223 */ /* 0x080fe2000001000c */
[----:B------:R-:W-:Y:S01]  /*1d20*/  FMUL.FTZ R159, R100, R208 ;  /* 0x000000d0649f7220 */ /* 0x000fe20000410000 */
[----:B------:R-:W-:Y:S01]  /*1d30*/  FFMA.FTZ R210, R126, R123, R210 ;  /* 0x0000007b7ed27223 */ /* 0x000fe200000100d2 */
[----:B------:R-:W-:Y:S01]  /*1d40*/  FMUL.FTZ R208, R77, R117 ;  /* 0x000000754dd07220 */ /* 0x000fe20000410000 */
[----:B------:R-:W-:Y:S01]  /*1d50*/  FADD.FTZ R209, R209, R132 ;  /* 0x00000084d1d17221 */ /* 0x000fe20000010000 */
[----:B------:R-:W-:Y:S01]  /*1d60*/  FFMA.FTZ R221, R130, R133, R221 ;  /* 0x0000008582dd7223 */ /* 0x000fe200000100dd */
[----:B------:R-:W-:Y:S01]  /*1d70*/  FFMA.FTZ R182, R129, R117, R182 ;  /* 0x0000007581b67223 */ /* 0x000fe200000100b6 */
[----:B------:R-:W-:Y:S01]  /*1d80*/  FFMA.FTZ R210, R168, R127, R210 ;  /* 0x0000007fa8d27223 */ /* 0x000fe200000100d2 */
[----:B------:R-:W-:Y:S01]  /*1d90*/  FMUL.FTZ R133, R78, R133 ;  /* 0x000000854e857220 */ /* 0x000fe20000410000 */
[----:B------:R-:W-:Y:S01]  /*1da0*/  FADD.FTZ R117, R209, R208 ;  /* 0x000000d0d1757221 */ /* 0x000fe20000010000 */
[----:B---3--:R-:W-:Y:S01]  /*1db0*/  FADD.FTZ R212, R217, R212 ;  /* 0x000000d4d9d47221 */ /* 0x008fe20000010000 */
[----:B------:R-:W-:Y:S01]  /*1dc0*/  FFMA.FTZ R210, R128, R132, R210 ;  /* 0x0000008480d27223 */ /* 0x000fe200000100d2 */
[-C--:B------:R-:W-:Y:S01]  /*1dd0*/  FFMA.FTZ R23, R131, R116.reuse, R23 ;  /* 0x0000007483177223 */ /* 0x080fe20000010017 */
[----:B------:R-:W-:Y:S01]  /*1de0*/  FMUL.FTZ R209, R79, R116 ;  /* 0x000000744fd17220 */ /* 0x000fe20000410000 */
[----:B------:R-:W-:Y:S01]  /*1df0*/  FADD.FTZ R116, R117, R133 ;  /* 0x0000008575747221 */ /* 0x000fe20000010000 */
[-C--:B------:R-:W-:Y:S01]  /*1e00*/  FFMA.FTZ R226, R199, R215.reuse, R226 ;  /* 0x000000d7c7e27223 */ /* 0x080fe200000100e2 */
[----:B------:R-:W-:Y:S01]  /*1e10*/  FMUL.FTZ R206, R85, R215 ;  /* 0x000000d755ce7220 */ /* 0x000fe20000410000 */
[----:B------:R-:W-:Y:S01]  /*1e20*/  STL [R1+0x30], R212 ;  /* 0x000030d401007387 */ /* 0x000fe20000100800 */
[----:B------:R-:W-:Y:S01]  /*1e30*/  FFMA.FTZ R223, R194, R134, R223 ;  /* 0x00000086c2df7223 */ /* 0x000fe200000100df */
[----:B------:R-:W-:Y:S01]  /*1e40*/  FFMA.FTZ R210, R129, R208, R210 ;  /* 0x000000d081d27223 */ /* 0x000fe200000100d2 */
[----:B------:R-:W-:Y:S01]  /*1e50*/  FMUL.FTZ R134, R80, R134 ;  /* 0x0000008650867220 */ /* 0x000fe20000410000 */
[----:B------:R-:W3:Y:S01]  /*1e60*/  LDL.LU R215, [R1+0x48] ;  /* 0x0000480001d77983 */ /* 0x000ee20000300800 */
[----:B------:R-:W-:Y:S01]  /*1e70*/  FADD.FTZ R116, R116, R209 ;  /* 0x000000d174747221 */ /* 0x000fe20000010000 */
[----:B------:R-:W-:Y:S01]  /*1e80*/  FFMA.FTZ R117, R130, R133, R210 ;  /* 0x0000008582757223 */ /* 0x000fe200000100d2 */
[----:B------:R-:W-:-:S02]  /*1e90*/  FMUL.FTZ R210, R81, R118 ;  /* 0x0000007651d27220 */ /* 0x000fc40000410000 */
[----:B------:R-:W-:Y:S01]  /*1ea0*/  FADD.FTZ R116, R116, R134 ;  /* 0x0000008674747221 */ /* 0x000fe20000010000 */
[-C--:B------:R-:W-:Y:S01]  /*1eb0*/  FFMA.FTZ R225, R196, R135.reuse, R225 ;  /* 0x00000087c4e17223 */ /* 0x080fe200000100e1 */
[----:B------:R-:W-:Y:S02]  /*1ec0*/  FMUL.FTZ R135, R82, R135 ;  /* 0x0000008752877220 */ /* 0x000fe40000410000 */
[----:B------:R-:W-:Y:S01]  /*1ed0*/  FADD.FTZ R116, R116, R210 ;  /* 0x000000d274747221 */ /* 0x000fe20000010000 */
[----:B------:R-:W-:Y:S01]  /*1ee0*/  FFMA.FTZ R222, R195, R118, R222 ;  /* 0x00000076c3de7223 */ /* 0x000fe200000100de */
[-C--:B------:R-:W-:Y:S02]  /*1ef0*/  FFMA.FTZ R228, R201, R216.reuse, R228 ;  /* 0x000000d8c9e47223 */ /* 0x080fe400000100e4 */
[----:B------:R-:W-:Y:S01]  /*1f00*/  FADD.FTZ R118, R116, R135 ;  /* 0x0000008774767221 */ /* 0x000fe20000010000 */
[----:B------:R-:W-:Y:S01]  /*1f10*/  SHF.L.U32 R116, R205, 0x10, RZ ;  /* 0x00000010cd747819 */ /* 0x000fe200000006ff */
[----:B------:R-:W-:-:S02]  /*1f20*/  FMUL.FTZ R205, R87, R216 ;  /* 0x000000d857cd7220 */ /* 0x000fc40000410000 */
[----:B------:R-:W4:Y:S01]  /*1f30*/  LDL.LU R216, [R1+0x50] ;  /* 0x0000500001d87983 */ /* 0x000f220000300800 */
[----:B------:R-:W-:-:S05]  /*1f40*/  FADD.FTZ R211, R213, R211 ;  /* 0x000000d3d5d37221 */ /* 0x000fca0000010000 */
[----:B------:R-:W-:Y:S01]  /*1f50*/  STL [R1+0x38], R211 ;  /* 0x000038d301007387 */ /* 0x000fe20000100800 */
[----:B------:R-:W-:-:S04]  /*1f60*/  FFMA.FTZ R117, R131, R209, R117 ;  /* 0x000000d183757223 */ /* 0x000fc80000010075 */
[----:B------:R-:W-:Y:S01]  /*1f70*/  FFMA.FTZ R117, R194, R134, R117 ;  /* 0x00000086c2757223 */ /* 0x000fe20000010075 */
[----:B--2---:R-:W-:-:S05]  /*1f80*/  FADD.FTZ R119, R214, R119 ;  /* 0x00000077d6777221 */ /* 0x004fca0000010000 */
[----:B------:R0:W-:Y:S04]  /*1f90*/  STL [R1+0x40], R119 ;  /* 0x0000407701007387 */ /* 0x0001e80000100800 */
[----:B0-----:R-:W2:Y:S01]  /*1fa0*/  LDL.LU R119, [R1+0x58] ;  /* 0x0000580001777983 */ /* 0x001ea20000300800 */
        /* <DEDUP_REMOVED lines=13> */
[----:B------:R-:W-:Y:S01]  /*2080*/  FMUL.FTZ R212, R89, R217 ;  /* 0x000000d959d47220 */ /* 0x000fe20000410000 */
[----:B------:R-:W-:Y:S01]  /*2090*/  FADD.FTZ R118, R118, R173 ;  /* 0x000000ad76767221 */ /* 0x000fe20000010000 */
[----:B------:R-:W-:-:S03]  /*20a0*/  FFMA.FTZ R117, R202, R173, R117 ;  /* 0x000000adca757223 */ /* 0x000fc60000010075 */
[----:B------:R-:W-:Y:S01]  /*20b0*/  FADD.FTZ R118, R118, R212 ;  /* 0x000000d476767221 */ /* 0x000fe20000010000 */
[----:B------:R-:W-:Y:S01]  /*20c0*/  FFMA.FTZ R117, R203, R212, R117 ;  /* 0x000000d4cb757223 */ /* 0x000fe20000010075 */
[C---:B------:R-:W-:Y:S01]  /*20d0*/  FMUL.FTZ R148, R18.reuse, R148 ;  /* 0x0000009412947220 */ /* 0x040fe20000410000 */
        /* <DEDUP_REMOVED lines=11> */
[----:B------:R-:W-:Y:S01]  /*2190*/  FADD.FTZ R118, R118, R190 ;  /* 0x000000be76767221 */ /* 0x000fe20000010000 */
[----:B------:R-:W-:Y:S01]  /*21a0*/  FFMA.FTZ R117, R148, R190, R117 ;  /* 0x000000be94757223 */ /* 0x000fe20000010075 */
[----:B---3--:R-:W-:-:S02]  /*21b0*/  FADD.FTZ R215, R218, R215 ;  /* 0x000000d7dad77221 */ /* 0x008fc40000010000 */
[----:B------:R-:W-:Y:S01]  /*21c0*/  FADD.FTZ R118, R118, R214 ;  /* 0x000000d676767221 */ /* 0x000fe20000010000 */
[----:B------:R-:W-:Y:S01]  /*21d0*/  FFMA.FTZ R117, R149, R214, R117 ;  /* 0x000000d695757223 */ /* 0x000fe20000010075 */
[----:B------:R-:W-:Y:S01]  /*21e0*/  FMUL.FTZ R151, R18, R151 ;  /* 0x0000009712977220 */ /* 0x000fe20000410000 */
[----:B------:R0:W-:Y:S01]  /*21f0*/  STL [R1+0x48], R215 ;  /* 0x000048d701007387 */ /* 0x0001e20000100800 */
[----:B------:R-:W-:Y:S01]  /*2200*/  FADD.FTZ R118, R118, R189 ;  /* 0x000000bd76767221 */ /* 0x000fe20000010000 */
[----:B------:R-:W-:Y:S01]  /*2210*/  FFMA.FTZ R117, R150, R189, R117 ;  /* 0x000000bd96757223 */ /* 0x000fe20000010075 */
[----:B------:R-:W-:Y:S01]  /*2220*/  FFMA.FTZ R232, R147, R213, R232 ;  /* 0x000000d593e87223 */ /* 0x000fe200000100e8 */
[----:B0-----:R-:W-:-:S04]  /*2230*/  FMUL.FTZ R215, R95, R218 ;  /* 0x000000da5fd77220 */ /* 0x001fc80000410000 */
[----:B------:R-:W-:Y:S01]  /*2240*/  FADD.FTZ R118, R118, R215 ;  /* 0x000000d776767221 */ /* 0x000fe20000010000 */
[----:B------:R-:W-:Y:S01]  /*2250*/  FFMA.FTZ R117, R151, R215, R117 ;  /* 0x000000d797757223 */ /* 0x000fe20000010075 */
[----:B------:R-:W-:Y:S01]  /*2260*/  FMUL.FTZ R153, R18, R153 ;  /* 0x0000009912997220 */ /* 0x000fe20000410000 */
[----:B------:R-:W-:Y:S01]  /*2270*/  FMUL.FTZ R213, R97, R219 ;  /* 0x000000db61d57220 */ /* 0x000fe20000410000 */
[----:B------:R-:W-:Y:S01]  /*2280*/  FADD.FTZ R118, R118, R191 ;  /* 0x000000bf76767221 */ /* 0x000fe20000010000 */
[----:B------:R-:W-:Y:S01]  /*2290*/  FFMA.FTZ R117, R152, R191, R117 ;  /* 0x000000bf98757223 */ /* 0x000fe20000010075 */
[----:B----4-:R-:W-:Y:S02]  /*22a0*/  FADD.FTZ R216, R219, R216 ;  /* 0x000000d8dbd87221 */ /* 0x010fe40000010000 */
[----:B------:R-:W-:Y:S01]  /*22b0*/  FADD.FTZ R118, R118, R213 ;  /* 0x000000d576767221 */ /* 0x000fe20000010000 */
[----:B------:R-:W-:Y:S01]  /*22c0*/  FFMA.FTZ R117, R153, R213, R117 ;  /* 0x000000d599757223 */ /* 0x000fe20000010075 */
[----:B------:R-:W-:Y:S01]  /*22d0*/  FMUL.FTZ R155, R18, R155 ;  /* 0x0000009b129b7220 */ /* 0x000fe20000410000 */
[----:B------:R0:W-:Y:S01]  /*22e0*/  STL [R1+0x50], R216 ;  /* 0x000050d801007387 */ /* 0x0001e20000100800 */
[----:B------:R-:W-:Y:S01]  /*22f0*/  FADD.FTZ R118, R118, R192 ;  /* 0x000000c076767221 */ /* 0x000fe20000010000 */
[----:B------:R-:W-:Y:S01]  /*2300*/  FFMA.FTZ R117, R154, R192, R117 ;  /* 0x000000c09a757223 */ /* 0x000fe20000010075 */
[----:B------:R-:W-:Y:S01]  /*2310*/  FMUL.FTZ R158, R18, R158 ;  /* 0x0000009e129e7220 */ /* 0x000fe20000410000 */
[----:B0-----:R-:W-:Y:S01]  /*2320*/  FMUL.FTZ R216, R99, R220 ;  /* 0x000000dc63d87220 */ /* 0x001fe20000410000 */
[----:B------:R-:W-:-:S03]  /*2330*/  FFMA.FTZ R230, R203, R217, R230 ;  /* 0x000000d9cbe67223 */ /* 0x000fc600000100e6 */
[----:B------:R-:W-:Y:S01]  /*2340*/  FADD.FTZ R118, R118, R216 ;  /* 0x000000d876767221 */ /* 0x000fe20000010000 */
[----:B------:R-:W-:Y:S01]  /*2350*/  FFMA.FTZ R117, R155, R216, R117 ;  /* 0x000000d89b757223 */ /* 0x000fe20000010075 */
[----:B------:R-:W-:Y:S01]  /*2360*/  FMUL.FTZ R157, R18, R157 ;  /* 0x0000009d129d7220 */ /* 0x000fe20000410000 */
[----:B------:R-:W-:Y:S01]  /*2370*/  FMUL.FTZ R217, R101, R237 ;  /* 0x000000ed65d97220 */ /* 0x000fe20000410000 */
[----:B------:R-:W-:Y:S01]  /*2380*/  FADD.FTZ R118, R118, R159 ;  /* 0x0000009f76767221 */ /* 0x000fe20000010000 */
[----:B------:R-:W-:Y:S01]  /*2390*/  FFMA.FTZ R117, R156, R159, R117 ;  /* 0x0000009f9c757223 */ /* 0x000fe20000010075 */
[C---:B------:R-:W-:Y:S01]  /*23a0*/  PRMT R240, R175.reuse, 0x7632, R240 ;  /* 0x00007632aff07816 */ /* 0x040fe200000000f0 */
[----:B------:R-:W-:Y:S01]  /*23b0*/  FADD.FTZ R24, R204, R24 ;  /* 0x00000018cc187221 */ /* 0x000fe20000010000 */
[----:B------:R-:W-:Y:S01]  /*23c0*/  SHF.L.U32 R175, R175, 0x10, RZ ;  /* 0x00000010afaf7819 */ /* 0x000fe200000006ff */
[----:B------:R-:W-:Y:S01]  /*23d0*/  FFMA.FTZ R25, R158, R204, R25 ;  /* 0x000000cc9e197223 */ /* 0x000fe20000010019 */
[----:B------:R-:W-:Y:S01]  /*23e0*/  FMUL.FTZ R162, R18, R162 ;  /* 0x000000a212a27220 */ /* 0x000fe20000410000 */
[----:B------:R-:W-:Y:S01]  /*23f0*/  FMUL.FTZ R204, R102, R204 ;  /* 0x000000cc66cc7220 */ /* 0x000fe20000410000 */
[----:B------:R-:W-:Y:S01]  /*2400*/  FADD.FTZ R118, R118, R217 ;  /* 0x000000d976767221 */ /* 0x000fe20000010000 */
[----:B------:R-:W-:Y:S01]  /*2410*/  FFMA.FTZ R117, R157, R217, R117 ;  /* 0x000000d99d757223 */ /* 0x000fe20000010075 */
[----:B------:R-:W-:Y:S01]  /*2420*/  SHF.L.U32 R174, R174, 0x10, RZ ;  /* 0x00000010aeae7819 */ /* 0x000fe200000006ff */
        /* <DEDUP_REMOVED lines=21> */
[----:B------:R-:W-:Y:S01]  /*2580*/  FFMA.FTZ R243, R155, R220, R243 ;  /* 0x000000dc9bf37223 */ /* 0x000fe200000100f3 */
[----:B------:R-:W-:Y:S01]  /*2590*/  FADD.FTZ R183, R116, R183 ;  /* 0x000000b774b77221 */ /* 0x000fe20000010000 */
[----:B------:R-:W-:Y:S01]  /*25a0*/  FFMA.FTZ R10, R161, R116, R10 ;  /* 0x00000074a10a7223 */ /* 0x000fe2000001000a */
[----:B------:R-:W-:Y:S01]  /*25b0*/  UMOV UR4, 0xffffffff ;  /* 0xffffffff00047882 */ /* 0x000fe20000000000 */
[----:B------:R-:W-:Y:S01]  /*25c0*/  FMUL.FTZ R163, R18, R163 ;  /* 0x000000a312a37220 */ /* 0x000fe20000410000 */
        /* <DEDUP_REMOVED lines=8> */
[----:B--2---:R-:W-:-:S05]  /*2650*/  FADD.FTZ R119, R220, R119 ;  /* 0x00000077dc777221 */ /* 0x004fca0000010000 */
[----:B------:R0:W-:Y:S01]  /*2660*/  STL [R1+0x58], R119 ;  /* 0x0000587701007387 */ /* 0x0001e20000100800 */
[----:B------:R-:W-:-:S04]  /*2670*/  FMUL.FTZ R220, R107, R240 ;  /* 0x000000f06bdc7220 */ /* 0x000fc80000410000 */
[----:B------:R-:W-:Y:S01]  /*2680*/  FADD.FTZ R116, R116, R220 ;  /* 0x000000dc74747221 */ /* 0x000fe20000010000 */
[----:B------:R-:W-:Y:S01]  /*2690*/  FFMA.FTZ R117, R163, R220, R117 ;  /* 0x000000dca3757223 */ /* 0x000fe20000010075 */
        /* <DEDUP_REMOVED lines=19> */
.L_x_7495:
[----:B------:R-:W2:Y:S01]  /*27d0*/  S2R R237, SR_TID.X ;  /* 0x0000000000ed7919 */ /* 0x000ea20000002100 */
[----:B0-----:R-:W-:Y:S01]  /*27e0*/  FADD.FTZ R116, R116, R119 ;  /* 0x0000007774747221 */ /* 0x001fe20000010000 */
[----:B-1----:R-:W-:Y:S01]  /*27f0*/  FADD.FTZ R117, R117, R118 ;  /* 0x0000007675757221 */ /* 0x002fe20000010000 */
        /* <DEDUP_REMOVED lines=11> */
.L_x_7483:
[----:B------:R-:W-:Y:S01]  /*28b0*/  UISETP.NE.AND UP0, UPT, UR13, URZ, UPT ;  /* 0x0000003f0d00728c */ /* 0x000fe2000bf05270 */
[----:B0-2---:R-:W-:Y:S02]  /*28c0*/  SHF.R.U32.HI R116, RZ, 0x5, R237 ;  /* 0x00000005ff747819 */ /* 0x005fe400000116ed */
[----:B------:R-:W-:Y:S02]  /*28d0*/  ISETP.NE.U32.AND P1, PT, R186, RZ, PT ;  /* 0x000000ffba00720c */ /* 0x000fe40003f25070 */
[----:B------:R-:W-:Y:S02]  /*28e0*/  LOP3.LUT R116, R116, 0x7fffffc, RZ, 0xc0, !PT ;  /* 0x07fffffc74747812 */ /* 0x000fe400078ec0ff */
[----:B------:R-:W-:Y:S01]  /*28f0*/  PLOP3.LUT P4, PT, PT, PT, UP0, 0x80, 0x0 ;  /* 0x000000000000781c */ /* 0x000fe20003f8f008 */
[----:B------:R-:W-:Y:S05]  /*2900*/  WARPSYNC.ALL ;  /* 0x0000000000007948 */ /* 0x000fea0003800000 */
[----:B------:R-:W0:Y:S08]  /*2910*/  S2UR UR5, SR_CgaCtaId ;  /* 0x00000000000579c3 */ /* 0x000e300000008800 */
        /* <DEDUP_REMOVED lines=9> */
[----:B0-----:R-:W-:-:S06]  /*29b0*/  ULEA UR4, UR5, UR4, 0x18 ;  /* 0x0000000405047291 */ /* 0x001fcc000f8ec03f */
        /* <DEDUP_REMOVED lines=18> */
[-C--:B------:R-:W-:Y:S01]  /*2ae0*/  FFMA.FTZ R126, R126, R185.reuse, R186 ;  /* 0x000000b97e7e7223 */ /* 0x080fe200000100ba */
        /* <DEDUP_REMOVED lines=12> */
[----:B------:R-:W-:Y:S01]  /*2bb0*/  FADD.FTZ R126, R123, -R126 ;  /* 0x8000007e7b7e7221 */ /* 0x000fe20000010000 */
[----:B------:R-:W-:Y:S01]  /*2bc0*/  @P1 FADD.FTZ R0, R67, R0 ;  /* 0x0000000043001221 */ /* 0x000fe20000010000 */
[-CC-:B------:R-:W-:Y:S01]  /*2bd0*/  FFMA.FTZ R124, R124, R185.reuse, R186.reuse ;  /* 0x000000b97c7c7223 */ /* 0x180fe200000100ba */
[----:B------:R-:W-:Y:S01]  /*2be0*/  FFMA.FTZ R125, R125, R185, R186 ;  /* 0x000000b97d7d7223 */ /* 0x000fe200000100ba */
[----:B------:R-:W-:Y:S01]  /*2bf0*/  SEL R118, R166, R110, P3 ;  /* 0x0000006ea6767207 */ /* 0x000fe20001800000 */
[----:B0-----:R-:W-:Y:S01]  /*2c00*/  @P2 IMAD.WIDE.U32 R120, R13, 0x20, R116 ;  /* 0x000000200d782825 */ /* 0x001fe200078e0074 */
[----:B------:R-:W-:-:S03]  /*2c10*/  SEL R116, R164, R108, P3 ;  /* 0x0000006ca4747207 */ /* 0x000fc60001800000 */
[----:B------:R-:W-:Y:S01]  /*2c20*/  FMUL.FTZ R164, R164, R19 ;  /* 0x00000013a4a47220 */ /* 0x000fe20000410000 */
[----:B------:R-:W-:Y:S01]  /*2c30*/  SEL R117, R165, R109, P3 ;  /* 0x0000006da5757207 */ /* 0x000fe20001800000 */
[----:B------:R-:W-:Y:S01]  /*2c40*/  FADD.FTZ R122, R122, -R124 ;  /* 0x8000007c7a7a7221 */ /* 0x000fe20000010000 */
[----:B------:R-:W-:Y:S01]  /*2c50*/  SEL R119, R0, R111, P3 ;  /* 0x0000006f00777207 */ /* 0x000fe20001800000 */
[----:B------:R-:W-:Y:S01]  /*2c60*/  FMUL.FTZ R123, R164, UR12 ;  /* 0x0000000ca47b7c20 */ /* 0x000fe20008410000 */
[----:B------:R-:W-:Y:S01]  /*2c70*/  FMUL.FTZ R166, R166, R19 ;  /* 0x00000013a6a67220 */ /* 0x000fe20000410000 */
[----:B------:R-:W-:Y:S01]  /*2c80*/  FMUL.FTZ R124, R18, R122 ;  /* 0x0000007a127c7220 */ /* 0x000fe20000410000 */
[----:B------:R-:W-:Y:S01]  /*2c90*/  FADD.FTZ R125, R167, -R125 ;  /* 0x8000007da77d7221 */ /* 0x000fe20000010000 */
[----:B------:R0:W-:Y:S01]  /*2ca0*/  @P2 STG.E.128 desc[UR6][R120.64], R116 ;  /* 0x0000007478002986 */ /* 0x0001e2000c101d06 */
[----:B------:R-:W-:Y:S01]  /*2cb0*/  FFMA.FTZ R168, R168, R185, R186 ;  /* 0x000000b9a8a87223 */ /* 0x000fe200000100ba */
[----:B------:R-:W-:Y:S01]  /*2cc0*/  @P1 FADD.FTZ R124, R60, R124 ;  /* 0x0000007c3c7c1221 */ /* 0x000fe20000010000 */
[C---:B------:R-:W-:Y:S01]  /*2cd0*/  FMUL.FTZ R125, R18.reuse, R125 ;  /* 0x0000007d127d7220 */ /* 0x040fe20000410000 */
[----:B------:R-:W-:Y:S01]  /*2ce0*/  FMUL.FTZ R126, R18, R126 ;  /* 0x0000007e127e7220 */ /* 0x000fe20000410000 */
[----:B------:R-:W-:Y:S01]  /*2cf0*/  FADD.FTZ R127, R127, -R168 ;  /* 0x800000a87f7f7221 */ /* 0x000fe20000010000 */
[----:B------:R-:W-:Y:S01]  /*2d00*/  FFMA.FTZ R128, R128, R185, R186 ;  /* 0x000000b980807223 */ /* 0x000fe200000100ba */
[----:B------:R-:W-:Y:S01]  /*2d10*/  @P1 FADD.FTZ R125, R61, R125 ;  /* 0x0000007d3d7d1221 */ /* 0x000fe20000010000 */
[----:B------:R-:W-:Y:S01]  /*2d20*/  @P1 FADD.FTZ R126, R62, R126 ;  /* 0x0000007e3e7e1221 */ /* 0x000fe20000010000 */
[----:B------:R-:W-:Y:S01]  /*2d30*/  FMUL.FTZ R127, R18, R127 ;  /* 0x0000007f127f7220 */ /* 0x000fe20000410000 */
[----:B------:R-:W-:Y:S01]  /*2d40*/  FADD.FTZ R132, R132, -R128 ;  /* 0x8000008084847221 */ /* 0x000fe20000010000 */
[-CC-:B------:R-:W-:Y:S01]  /*2d50*/  FFMA.FTZ R130, R130, R185.reuse, R186.reuse ;  /* 0x000000b982827223 */ /* 0x180fe200000100ba */
[-CC-:B------:R-:W-:Y:S01]  /*2d60*/  FFMA.FTZ R194, R194, R185.reuse, R186.reuse ;  /* 0x000000b9c2c27223 */ /* 0x180fe200000100ba */
[----:B------:R-:W-:Y:S01]  /*2d70*/  @P1 FADD.FTZ R127, R63, R127 ;  /* 0x0000007f3f7f1221 */ /* 0x000fe20000010000 */
[----:B------:R-:W-:Y:S01]  /*2d80*/  FFMA.FTZ R195, R195, R185, R186 ;  /* 0x000000b9c3c37223 */ /* 0x000fe200000100ba */
[----:B------:R-:W-:Y:S01]  /*2d90*/  FADD.FTZ R133, R133, -R130 ;  /* 0x8000008285857221 */ /* 0x000fe20000010000 */
[----:B------:R-:W-:Y:S01]  /*2da0*/  FADD.FTZ R134, R134, -R194 ;  /* 0x800000c286867221 */ /* 0x000fe20000010000 */
[-C--:B------:R-:W-:Y:S01]  /*2db0*/  FMUL.FTZ R128, R127, R19.reuse ;  /* 0x000000137f807220 */ /* 0x080fe20000410000 */
[----:B0-----:R-:W-:Y:S01]  /*2dc0*/  MOV R116, R144 ;  /* 0x0000009000747202 */ /* 0x001fe20000000f00 */
[----:B------:R-:W-:Y:S01]  /*2dd0*/  FMUL.FTZ R119, R166, UR12 ;  /* 0x0000000ca6777c20 */ /* 0x000fe20008410000 */
[-C--:B------:R-:W-:Y:S01]  /*2de0*/  FMUL.FTZ R118, R0, R19.reuse ;  /* 0x0000001300767220 */ /* 0x080fe20000410000 */
[-C--:B------:R-:W-:Y:S01]  /*2df0*/  FMUL.FTZ R117, R125, R19.reuse ;  /* 0x000000137d757220 */ /* 0x080fe20000410000 */
[----:B------:R-:W-:Y:S01]  /*2e00*/  LOP3.LUT P6, RZ, R116, 0xff, RZ, 0xc0, !PT ;  /* 0x000000ff74ff7812 */ /* 0x000fe200078cc0ff */
[-C--:B------:R-:W-:Y:S01]  /*2e10*/  FMUL.FTZ R116, R165, R19.reuse ;  /* 0x00000013a5747220 */ /* 0x080fe20000410000 */
[----:B------:R-:W-:Y:S01]  /*2e20*/  FMUL.FTZ R118, R118, UR12 ;  /* 0x0000000c76767c20 */ /* 0x000fe20008410000 */
[----:B------:R-:W-:Y:S01]  /*2e30*/  FMUL.FTZ R117, R117, UR12 ;  /* 0x0000000c75757c20 */ /* 0x000fe20008410000 */
[----:B------:R-:W-:Y:S01]  /*2e40*/  FSEL R123, R123, RZ, P6 ;  /* 0x000000ff7b7b7208 */ /* 0x000fe20003000000 */
[----:B------:R-:W-:Y:S01]  /*2e50*/  FMUL.FTZ R116, R116, UR12 ;  /* 0x0000000c74747c20 */ /* 0x000fe20008410000 */
[----:B------:R-:W-:Y:S01]  /*2e60*/  LOP3.LUT P6, RZ, R144, 0xff00, RZ, 0xc0, !PT ;  /* 0x0000ff0090ff7812 */ /* 0x000fe200078cc0ff */
[----:B------:R-:W-:Y:S01]  /*2e70*/  FMUL.FTZ R0, R126, R19 ;  /* 0x000000137e007220 */ /* 0x000fe20000410000 */
[----:B------:R-:W-:Y:S01]  /*2e80*/  FFMA.FTZ R165, R129, R185, R186 ;  /* 0x000000b981a57223 */ /* 0x000fe200000100ba */
[----:B------:R-:W-:Y:S01]  /*2e90*/  FMUL.FTZ R166, R18, R132 ;  /* 0x0000008412a67220 */ /* 0x000fe20000410000 */
[----:B------:R-:W-:Y:S01]  /*2ea0*/  FSEL R122, R116, RZ, P6 ;  /* 0x000000ff747a7208 */ /* 0x000fe20003000000 */
[----:B------:R-:W-:Y:S01]  /*2eb0*/  FMUL.FTZ R116, R124, R19 ;  /* 0x000000137c747220 */ /* 0x000fe20000410000 */
[----:B------:R-:W-:Y:S01]  /*2ec0*/  LOP3.LUT P6, RZ, R144, 0xff0000, RZ, 0xc0, !PT ;  /* 0x00ff000090ff7812 */ /* 0x000fe200078cc0ff */
[----:B------:R-:W-:Y:S01]  /*2ed0*/  FMUL.FTZ R0, R0, UR12 ;  /* 0x0000000c00007c20 */ /* 0x000fe20008410000 */
[----:B------:R-:W-:Y:S01]  /*2ee0*/  FADD.FTZ R165, R208, -R165 ;  /* 0x800000a5d0a57221 */ /* 0x000fe20000010000 */
[----:B------:R-:W-:Y:S01]  /*2ef0*/  FMUL.FTZ R116, R116, UR12 ;  /* 0x0000000c74747c20 */ /* 0x000fe20008410000 */
[----:B------:R-:W-:Y:S01]  /*2f00*/  FSEL R119, R119, RZ, P6 ;  /* 0x000000ff77777208 */ /* 0x000fe20003000000 */
[----:B------:R-:W-:Y:S01]  /*2f10*/  FMUL.FTZ R167, R128, UR12 ;  /* 0x0000000c80a77c20 */ /* 0x000fe20008410000 */
[----:B------:R-:W-:Y:S01]  /*2f20*/  LOP3.LUT P6, RZ, R144, 0xff000000, RZ, 0xc0, !PT ;  /* 0xff00000090ff7812 */ /* 0x000fe200078cc0ff */
[----:B------:R-:W-:Y:S01]  /*2f30*/  @P1 FADD.FTZ R166, R56, R166 ;  /* 0x000000a638a61221 */ /* 0x000fe20000010000 */
[----:B------:R-:W-:Y:S01]  /*2f40*/  MOV R128, R142 ;  /* 0x0000008e00807202 */ /* 0x000fe20000000f00 */
[----:B------:R-:W-:Y:S01]  /*2f50*/  FMUL.FTZ R165, R18, R165 ;  /* 0x000000a512a57220 */ /* 0x000fe20000410000 */
[----:B------:R-:W-:Y:S01]  /*2f60*/  FSEL R118, R118, RZ, P6 ;  /* 0x000000ff76767208 */ /* 0x000fe20003000000 */
[C---:B------:R-:W-:Y:S01]  /*2f70*/  FMUL.FTZ R164, R18.reuse, R133 ;  /* 0x0000008512a47220 */ /* 0x040fe20000410000 */
[----:B------:R-:W-:Y:S01]  /*2f80*/  LOP3.LUT P6, RZ, R145, 0xff, RZ, 0xc0, !PT ;  /* 0x000000ff91ff7812 */ /* 0x000fe200078cc0ff */
[----:B------:R-:W-:Y:S01]  /*2f90*/  @P1 FADD.FTZ R165, R57, R165 ;  /* 0x000000a539a51221 */ /* 0x000fe20000010000 */
[----:B------:R-:W-:Y:S01]  /*2fa0*/  FMUL.FTZ R144, R18, R134 ;  /* 0x0000008612907220 */ /* 0x000fe20000410000 */
[----:B------:R-:W-:Y:S01]  /*2fb0*/  @P1 FADD.FTZ R164, R58, R164 ;  /* 0x000000a43aa41221 */ /* 0x000fe20000010000 */
[----:B------:R-:W-:Y:S01]  /*2fc0*/  FSEL R116, R116, RZ, P6 ;  /* 0x000000ff74747208 */ /* 0x000fe20003000000 */
[----:B------:R-:W-:Y:S01]  /*2fd0*/  FADD.FTZ R210, R210, -R195 ;  /* 0x800000c3d2d27221 */ /* 0x000fe20000010000 */
[----:B------:R-:W-:Y:S01]  /*2fe0*/  LOP3.LUT P6, RZ, R145, 0xff00, RZ, 0xc0, !PT ;  /* 0x0000ff0091ff7812 */ /* 0x000fe200078cc0ff */
[----:B------:R-:W-:Y:S01]  /*2ff0*/  FMUL.FTZ R129, R164, R19 ;  /* 0x00000013a4817220 */ /* 0x000fe20000410000 */
[-C--:B------:R-:W-:Y:S01]  /*3000*/  FFMA.FTZ R196, R196, R185.reuse, R186 ;  /* 0x000000b9c4c47223 */ /* 0x080fe200000100ba */
[----:B------:R-:W-:Y:S01]  /*3010*/  @P1 FADD.FTZ R144, R52, R144 ;  /* 0x0000009034901221 */ /* 0x000fe20000010000 */
[----:B------:R-:W-:Y:S01]  /*3020*/  FSEL R117, R117, RZ, P6 ;  /* 0x000000ff75757208 */ /* 0x000fe20003000000 */
[----:B------:R-:W-:Y:S01]  /*3030*/  FMUL.FTZ R129, R129, UR12 ;  /* 0x0000000c81817c20 */ /* 0x000fe20008410000 */
[----:B------:R-:W-:Y:S01]  /*3040*/  LOP3.LUT P6, RZ, R145, 0xff0000, RZ, 0xc0, !PT ;  /* 0x00ff000091ff7812 */ /* 0x000fe200078cc0ff */
[----:B------:R-:W-:Y:S01]  /*3050*/  FADD.FTZ R135, R135, -R196 ;  /* 0x800000c487877221 */ /* 0x000fe20000010000 */
[--C-:B------:R-:W-:Y:S01]  /*3060*/  FFMA.FTZ R197, R197, R185, R186.reuse ;  /* 0x000000b9c5c57223 */ /* 0x100fe200000100ba */
[----:B------:R-:W-:Y:S01]  /*3070*/  FMUL.FTZ R130, R144, R19 ;  /* 0x0000001390827220 */ /* 0x000fe20000410000 */
[----:B------:R-:W-:Y:S01]  /*3080*/  FSEL R0, R0, RZ, P6 ;  /* 0x000000ff00007208 */ /* 0x000fe20003000000 */
[----:B------:R-:W-:Y:S01]  /*3090*/  FMUL.FTZ R135, R18, R135 ;  /* 0x0000008712877220 */ /* 0x000fe20000410000 */
[----:B------:R-:W-:Y:S01]  /*30a0*/  LOP3.LUT P6, RZ, R145, 0xff000000, RZ, 0xc0, !PT ;  /* 0xff00000091ff7812 */ /* 0x000fe200078cc0ff */
[--C-:B------:R-:W-:Y:S01]  /*30b0*/  FFMA.FTZ R145, R131, R185, R186.reuse ;  /* 0x000000b983917223 */ /* 0x100fe200000100ba */
[----:B------:R-:W-:Y:S01]  /*30c0*/  FADD.FTZ R207, R207, -R197 ;  /* 0x800000c5cfcf7221 */ /* 0x000fe20000010000 */
[----:B------:R-:W-:Y:S01]  /*30d0*/  FMUL.FTZ R130, R130, UR12 ;  /* 0x0000000c82827c20 */ /* 0x000fe20008410000 */
[----:B------:R-:W-:Y:S01]  /*30e0*/  FSEL R167, R167, RZ, P6 ;  /* 0x000000ffa7a77208 */ /* 0x000fe20003000000 */
[----:B------:R-:W-:Y:S01]  /*30f0*/  FADD.FTZ R145, R209, -R145 ;  /* 0x80000091d1917221 */ /* 0x000fe20000010000 */
[----:B------:R-:W-:Y:S01]  /*3100*/  LOP3.LUT P6, RZ, R128, 0xff, RZ, 0xc0, !PT ;  /* 0x000000ff80ff7812 */ /* 0x000fe200078cc0ff */
[----:B------:R-:W-:Y:S01]  /*3110*/  FMUL.FTZ R128, R166, R19 ;  /* 0x00000013a6807220 */ /* 0x000fe20000410000 */
[----:B------:R-:W-:Y:S01]  /*3120*/  @P1 FADD.FTZ R135, R54, R135 ;  /* 0x0000008736871221 */ /* 0x000fe20000010000 */
[----:B------:R-:W-:Y:S01]  /*3130*/  FMUL.FTZ R145, R18, R145 ;  /* 0x0000009112917220 */ /* 0x000fe20000410000 */
[--C-:B------:R-:W-:Y:S01]  /*3140*/  FFMA.FTZ R169, R200, R185, R186.reuse ;  /* 0x000000b9c8a97223 */ /* 0x100fe200000100ba */
[----:B------:R-:W-:Y:S01]  /*3150*/  FMUL.FTZ R133, R128, UR12 ;  /* 0x0000000c80857c20 */ /* 0x000fe20008410000 */
[----:B------:R-:W-:Y:S01]  /*3160*/  FMUL.FTZ R128, R165, R19 ;  /* 0x00000013a5807220 */ /* 0x000fe20000410000 */
[----:B------:R-:W-:Y:S01]  /*3170*/  @P1 FADD.FTZ R145, R59, R145 ;  /* 0x000000913b911221 */ /* 0x000fe20000010000 */
[----:B------:R-:W-:Y:S01]  /*3180*/  FMUL.FTZ R200, R18, R207 ;  /* 0x000000cf12c87220 */ /* 0x000fe20000410000 */
[--C-:B------:R-:W-:Y:S01]  /*3190*/  FFMA.FTZ R198, R198, R185, R186.reuse ;  /* 0x000000b9c6c67223 */ /* 0x100fe200000100ba */
[----:B------:R-:W-:Y:S01]  /*31a0*/  FSEL R133, R133, RZ, P6 ;  /* 0x000000ff85857208 */ /* 0x000fe20003000000 */
[----:B------:R-:W-:Y:S01]  /*31b0*/  FMUL.FTZ R128, R128, UR12 ;  /* 0x0000000c80807c20 */ /* 0x000fe20008410000 */
        /* <DEDUP_REMOVED lines=8> */
[----:B------:R-:W-:Y:S01]  /*3240*/  FADD.FTZ R187, R146, -R187 ;  /* 0x800000bb92bb7221 */ /* 0x000fe20000010000 */
[----:B------:R-:W-:Y:S01]  /*3250*/  FFMA.FTZ R170, R199, R185, R186 ;  /* 0x000000b9c7aa7223 */ /* 0x000fe200000100ba */
[----:B------:R-:W-:Y:S01]  /*3260*/  FSEL R132, R129, RZ, P6 ;  /* 0x000000ff81847208 */ /* 0x000fe20003000000 */
[-C--:B------:R-:W-:Y:S01]  /*3270*/  FMUL.FTZ R129, R135, R19.reuse ;  /* 0x0000001387817220 */ /* 0x080fe20000410000 */
[----:B------:R-:W-:Y:S01]  /*3280*/  LOP3.LUT P6, RZ, R142, 0xff000000, RZ, 0xc0, !PT ;  /* 0xff0000008eff7812 */ /* 0x000fe200078cc0ff */
[----:B------:R-:W-:Y:S01]  /*3290*/  FMUL.FTZ R142, R18, R210 ;  /* 0x000000d2128e7220 */ /* 0x000fe20000410000 */
[-C--:B------:R-:W-:Y:S01]  /*32a0*/  FMUL.FTZ R146, R200, R19.reuse ;  /* 0x00000013c8927220 */ /* 0x080fe20000410000 */
[----:B------:R-:W-:Y:S01]  /*32b0*/  FMUL.FTZ R129, R129, UR12 ;  /* 0x0000000c81817c20 */ /* 0x000fe20008410000 */
[----:B------:R-:W-:Y:S01]  /*32c0*/  FSEL R131, R131, RZ, P6 ;  /* 0x000000ff83837208 */ /* 0x000fe20003000000 */
[----:B------:R-:W-:Y:S01]  /*32d0*/  @P1 FADD.FTZ R142, R53, R142 ;  /* 0x0000008e358e1221 */ /* 0x000fe20000010000 */
[----:B------:R-:W-:Y:S01]  /*32e0*/  LOP3.LUT P6, RZ, R143, 0xff, RZ, 0xc0, !PT ;  /* 0x000000ff8fff7812 */ /* 0x000fe200078cc0ff */
[----:B------:R-:W-:Y:S01]  /*32f0*/  FADD.FTZ R169, R171, -R169 ;  /* 0x800000a9aba97221 */ /* 0x000fe20000010000 */
[----:B------:R-:W-:Y:S01]  /*3300*/  FMUL.FTZ R171, R18, R172 ;  /* 0x000000ac12ab7220 */ /* 0x000fe20000410000 */
[----:B------:R-:W-:Y:S01]  /*3310*/  FMUL.FTZ R128, R142, R19 ;  /* 0x000000138e807220 */ /* 0x000fe20000410000 */
[----:B------:R-:W-:Y:S01]  /*3320*/  FSEL R130, R130, RZ, P6 ;  /* 0x000000ff82827208 */ /* 0x000fe20003000000 */
[----:B------:R-:W-:Y:S01]  /*3330*/  FADD.FTZ R170, R206, -R170 ;  /* 0x800000aaceaa7221 */ /* 0x000fe20000010000 */
[----:B------:R-:W-:Y:S01]  /*3340*/  LOP3.LUT P6, RZ, R143, 0xff00, RZ, 0xc0, !PT ;  /* 0x0000ff008fff7812 */ /* 0x000fe200078cc0ff */
[----:B------:R-:W-:Y:S01]  /*3350*/  FMUL.FTZ R128, R128, UR12 ;  /* 0x0000000c80807c20 */ /* 0x000fe20008410000 */
[----:B------:R-:W-:Y:S01]  /*3360*/  FMUL.FTZ R197, R146, UR12 ;  /* 0x0000000c92c57c20 */ /* 0x000fe20008410000 */
[----:B------:R-:W-:Y:S01]  /*3370*/  MOV R146, R140 ;  /* 0x0000008c00927202 */ /* 0x000fe20000000f00 */
[----:B------:R-:W-:Y:S01]  /*3380*/  @P1 FADD.FTZ R171, R48, R171 ;  /* 0x000000ab30ab1221 */ /* 0x000fe20000010000 */
[----:B------:R-:W-:Y:S01]  /*3390*/  FMUL.FTZ R170, R18, R170 ;  /* 0x000000aa12aa7220 */ /* 0x000fe20000410000 */
[----:B------:R-:W-:Y:S01]  /*33a0*/  FSEL R128, R128, RZ, P6 ;  /* 0x000000ff80807208 */ /* 0x000fe20003000000 */
[----:B------:R-:W-:Y:S01]  /*33b0*/  FFMA.FTZ R168, R201, R185, R186 ;  /* 0x000000b9c9a87223 */ /* 0x000fe200000100ba */
[----:B------:R-:W-:Y:S01]  /*33c0*/  LOP3.LUT P6, RZ, R143, 0xff0000, RZ, 0xc0, !PT ;  /* 0x00ff00008fff7812 */ /* 0x000fe200078cc0ff */
[----:B------:R-:W-:Y:S01]  /*33d0*/  @P1 FADD.FTZ R170, R49, R170 ;  /* 0x000000aa31aa1221 */ /* 0x000fe20000010000 */
[----:B------:R-:W-:Y:S01]  /*33e0*/  FMUL.FTZ R169, R18, R169 ;  /* 0x000000a912a97220 */ /* 0x000fe20000410000 */
[----:B------:R-:W-:Y:S01]  /*33f0*/  FADD.FTZ R168, R205, -R168 ;  /* 0x800000a8cda87221 */ /* 0x000fe20000010000 */
[----:B------:R-:W-:Y:S01]  /*3400*/  FSEL R129, R129, RZ, P6 ;  /* 0x000000ff81817208 */ /* 0x000fe20003000000 */
[----:B------:R-:W-:Y:S01]  /*3410*/  FFMA.FTZ R202, R202, R185, R186 ;  /* 0x000000b9caca7223 */ /* 0x000fe200000100ba */
[----:B------:R-:W-:Y:S01]  /*3420*/  LOP3.LUT P6, RZ, R143, 0xff000000, RZ, 0xc0, !PT ;  /* 0xff0000008fff7812 */ /* 0x000fe200078cc0ff */
[-C--:B------:R-:W-:Y:S01]  /*3430*/  FMUL.FTZ R195, R170, R19.reuse ;  /* 0x00000013aac37220 */ /* 0x080fe20000410000 */
[----:B------:R-:W-:Y:S01]  /*3440*/  @P1 FADD.FTZ R169, R50, R169 ;  /* 0x000000a932a91221 */ /* 0x000fe20000010000 */
[----:B------:R-:W-:Y:S01]  /*3450*/  FMUL.FTZ R168, R18, R168 ;  /* 0x000000a812a87220 */ /* 0x000fe20000410000 */
[----:B------:R-:W-:Y:S01]  /*3460*/  FSEL R197, R197, RZ, P6 ;  /* 0x000000ffc5c57208 */ /* 0x000fe20003000000 */
[----:B------:R-:W-:Y:S01]  /*3470*/  FADD.FTZ R173, R173, -R202 ;  /* 0x800000caadad7221 */ /* 0x000fe20000010000 */
[----:B------:R-:W-:Y:S01]  /*3480*/  LOP3.LUT P6, RZ, R146, 0xff, RZ, 0xc0, !PT ;  /* 0x000000ff92ff7812 */ /* 0x000fe200078cc0ff */
[----:B------:R-:W-:Y:S01]  /*3490*/  FMUL.FTZ R146, R171, R19 ;  /* 0x00000013ab927220 */ /* 0x000fe20000410000 */
[----:B------:R-:W-:Y:S01]  /*34a0*/  FFMA.FTZ R143, R203, R185, R186 ;  /* 0x000000b9cb8f7223 */ /* 0x000fe200000100ba */
[----:B------:R-:W-:Y:S01]  /*34b0*/  FMUL.FTZ R195, R195, UR12 ;  /* 0x0000000cc3c37c20 */ /* 0x000fe20008410000 */
[----:B------:R-:W-:Y:S01]  /*34c0*/  FMUL.FTZ R172, R169, R19 ;  /* 0x00000013a9ac7220 */ /* 0x000fe20000410000 */
[----:B------:R-:W-:Y:S01]  /*34d0*/  FMUL.FTZ R146, R146, UR12 ;  /* 0x0000000c92927c20 */ /* 0x000fe20008410000 */
[----:B------:R-:W-:Y:S01]  /*34e0*/  @P1 FADD.FTZ R168, R51, R168 ;  /* 0x000000a833a81221 */ /* 0x000fe20000010000 */
[----:B------:R-:W-:Y:S01]  /*34f0*/  FADD.FTZ R143, R212, -R143 ;  /* 0x8000008fd48f7221 */ /* 0x000fe20000010000 */
[----:B------:R-:W-:Y:S01]  /*3500*/  FMUL.FTZ R172, R172, UR12 ;  /* 0x0000000cacac7c20 */ /* 0x000fe20008410000 */
[----:B------:R-:W-:Y:S01]  /*3510*/  FFMA.FTZ R203, R147, R185, R186 ;  /* 0x000000b993cb7223 */ /* 0x000fe200000100ba */
[----:B------:R-:W-:Y:S01]  /*3520*/  FSEL R196, R146, RZ, P6 ;  /* 0x000000ff92c47208 */ /* 0x000fe20003000000 */
[----:B------:R-:W-:Y:S01]  /*3530*/  FMUL.FTZ R146, R18, R173 ;  /* 0x000000ad12927220 */ /* 0x000fe20000410000 */
[----:B------:R-:W-:Y:S01]  /*3540*/  LOP3.LUT P6, RZ, R140, 0xff00, RZ, 0xc0, !PT ;  /* 0x0000ff008cff7812 */ /* 0x000fe200078cc0ff */
[----:B------:R-:W-:Y:S01]  /*3550*/  FMUL.FTZ R188, R168, R19 ;  /* 0x00000013a8bc7220 */ /* 0x000fe20000410000 */
[----:B------:R-:W-:Y:S01]  /*3560*/  FMUL.FTZ R143, R18, R143 ;  /* 0x0000008f128f7220 */ /* 0x000fe20000410000 */
[----:B------:R-:W-:Y:S01]  /*3570*/  @P1 FADD.FTZ R146, R44, R146 ;  /* 0x000000922c921221 */ /* 0x000fe20000010000 */
[----:B------:R-:W-:Y:S01]  /*3580*/  FSEL R195, R195, RZ, P6 ;  /* 0x000000ffc3c37208 */ /* 0x000fe20003000000 */
[----:B------:R-:W-:Y:S01]  /*3590*/  FMUL.FTZ R188, R188, UR12 ;  /* 0x0000000cbcbc7c20 */ /* 0x000fe20008410000 */
[----:B------:R-:W-:Y:S01]  /*35a0*/  LOP3.LUT P6, RZ, R140, 0xff0000, RZ, 0xc0, !PT ;  /* 0x00ff00008cff7812 */ /* 0x000fe200078cc0ff */
[----:B------:R-:W-:Y:S01]  /*35b0*/  @P1 FADD.FTZ R143, R45, R143 ;  /* 0x0000008f2d8f1221 */ /* 0x000fe20000010000 */
[----:B------:R-:W-:Y:S01]  /*35c0*/  FADD.FTZ R203, R211, -R203 ;  /* 0x800000cbd3cb7221 */ /* 0x000fe20000010000 */
[----:B------:R-:W-:Y:S01]  /*35d0*/  FFMA.FTZ R148, R148, R185, R186 ;  /* 0x000000b994947223 */ /* 0x000fe200000100ba */
[----:B------:R-:W-:Y:S01]  /*35e0*/  FSEL R194, R172, RZ, P6 ;  /* 0x000000ffacc27208 */ /* 0x000fe20003000000 */
[----:B------:R-:W-:Y:S01]  /*35f0*/  FMUL.FTZ R172, R146, R19 ;  /* 0x0000001392ac7220 */ /* 0x000fe20000410000 */
[----:B------:R-:W-:Y:S01]  /*3600*/  LOP3.LUT P6, RZ, R140, 0xff000000, RZ, 0xc0, !PT ;  /* 0xff0000008cff7812 */ /* 0x000fe200078cc0ff */
[----:B------:R-:W-:Y:S01]  /*3610*/  FMUL.FTZ R140, R18, R187 ;  /* 0x000000bb128c7220 */ /* 0x000fe20000410000 */
[----:B------:R-:W-:Y:S01]  /*3620*/  FMUL.FTZ R173, R143, R19 ;  /* 0x000000138fad7220 */ /* 0x000fe20000410000 */
[----:B------:R-:W-:Y:S01]  /*3630*/  FMUL.FTZ R187, R172, UR12 ;  /* 0x0000000cacbb7c20 */ /* 0x000fe20008410000 */
[----:B------:R-:W-:Y:S01]  /*3640*/  FSEL R188, R188, RZ, P6 ;  /* 0x000000ffbcbc7208 */ /* 0x000fe20003000000 */
[----:B------:R-:W-:Y:S01]  /*3650*/  @P1 FADD.FTZ R140, R46, R140 ;  /* 0x0000008c2e8c1221 */ /* 0x000fe20000010000 */
[----:B------:R-:W-:Y:S01]  /*3660*/  LOP3.LUT P6, RZ, R141, 0xff, RZ, 0xc0, !PT ;  /* 0x000000ff8dff7812 */ /* 0x000fe200078cc0ff */
[----:B------:R-:W-:Y:S01]  /*3670*/  FMUL.FTZ R173, R173, UR12 ;  /* 0x0000000cadad7c20 */ /* 0x000fe20008410000 */
[----:B------:R-:W-:Y:S01]  /*3680*/  FMUL.FTZ R203, R18, R203 ;  /* 0x000000cb12cb7220 */ /* 0x000fe20000410000 */
[----:B------:R-:W-:Y:S01]  /*3690*/  FMUL.FTZ R172, R140, R19 ;  /* 0x000000138cac7220 */ /* 0x000fe20000410000 */
[----:B------:R-:W-:Y:S01]  /*36a0*/  FSEL R187, R187, RZ, P6 ;  /* 0x000000ffbbbb7208 */ /* 0x000fe20003000000 */
[----:B------:R-:W-:Y:S01]  /*36b0*/  FADD.FTZ R190, R190, -R148 ;  /* 0x80000094bebe7221 */ /* 0x000fe20000010000 */
[----:B------:R-:W-:Y:S01]  /*36c0*/  LOP3.LUT P6, RZ, R141, 0xff00, RZ, 0xc0, !PT ;  /* 0x0000ff008dff7812 */ /* 0x000fe200078cc0ff */
[----:B------:R-:W-:Y:S01]  /*36d0*/  FMUL.FTZ R172, R172, UR12 ;  /* 0x0000000cacac7c20 */ /* 0x000fe20008410000 */
[----:B------:R-:W-:Y:S01]  /*36e0*/  @P1 FADD.FTZ R203, R47, R203 ;  /* 0x000000cb2fcb1221 */ /* 0x000fe20000010000 */
[-C--:B------:R-:W-:Y:S01]  /*36f0*/  FFMA.FTZ R202, R149, R185.reuse, R186 ;  /* 0x000000b995ca7223 */ /* 0x080fe200000100ba */
[----:B------:R-:W-:Y:S01]  /*3700*/  FSEL R173, R173, RZ, P6 ;  /* 0x000000ffadad7208 */ /* 0x000fe20003000000 */
[----:B------:R-:W-:Y:S01]  /*3710*/  FMUL.FTZ R205, R18, R190 ;  /* 0x000000be12cd7220 */ /* 0x000fe20000410000 */
[C---:B------:R-:W-:Y:S01]  /*3720*/  LOP3.LUT P6, RZ, R141.reuse, 0xff0000, RZ, 0xc0, !PT ;  /* 0x00ff00008dff7812 */ /* 0x040fe200078cc0ff */
[----:B------:R-:W-:Y:S01]  /*3730*/  FADD.FTZ R202, R214, -R202 ;  /* 0x800000cad6ca7221 */ /* 0x000fe20000010000 */
[----:B------:R-:W-:Y:S01]  /*3740*/  FFMA.FTZ R150, R150, R185, R186 ;  /* 0x000000b996967223 */ /* 0x000fe200000100ba */
[----:B------:R-:W-:Y:S01]  /*3750*/  @P1 FADD.FTZ R205, R40, R205 ;  /* 0x000000cd28cd1221 */ /* 0x000fe20000010000 */
[----:B------:R-:W-:Y:S01]  /*3760*/  FSEL R172, R172, RZ, P6 ;  /* 0x000000ffacac7208 */ /* 0x000fe20003000000 */
[C---:B------:R-:W-:Y:S01]  /*3770*/  FMUL.FTZ R202, R18.reuse, R202 ;  /* 0x000000ca12ca7220 */ /* 0x040fe20000410000 */
[----:B------:R-:W-:Y:S01]  /*3780*/  LOP3.LUT P6, RZ, R141, 0xff000000, RZ, 0xc0, !PT ;  /* 0xff0000008dff7812 */ /* 0x000fe200078cc0ff */
[----:B------:R-:W-:Y:S01]  /*3790*/  FMUL.FTZ R141, R203, R19 ;  /* 0x00000013cb8d7220 */ /* 0x000fe20000410000 */
[----:B------:R-:W-:Y:S01]  /*37a0*/  FADD.FTZ R189, R189, -R150 ;  /* 0x80000096bdbd7221 */ /* 0x000fe20000010000 */
[----:B------:R-:W-:Y:S01]  /*37b0*/  FFMA.FTZ R199, R151, R185, R186 ;  /* 0x000000b997c77223 */ /* 0x000fe200000100ba */
[----:B------:R-:W-:Y:S01]  /*37c0*/  @P1 FADD.FTZ R202, R41, R202 ;  /* 0x000000ca29ca1221 */ /* 0x000fe20000010000 */
[----:B------:R-:W-:Y:S01]  /*37d0*/  FMUL.FTZ R206, R141, UR12 ;  /* 0x0000000c8dce7c20 */ /* 0x000fe20008410000 */
[----:B------:R-:W-:Y:S01]  /*37e0*/  MOV R141, R138 ;  /* 0x0000008a008d7202 */ /* 0x000fe20000000f00 */
[----:B------:R-:W-:Y:S01]  /*37f0*/  FMUL.FTZ R201, R18, R189 ;  /* 0x000000bd12c97220 */ /* 0x000fe20000410000 */
[----:B------:R-:W-:Y:S01]  /*3800*/  FADD.FTZ R199, R215, -R199 ;  /* 0x800000c7d7c77221 */ /* 0x000fe20000010000 */
[--C-:B------:R-:W-:Y:S01]  /*3810*/  FFMA.FTZ R147, R152, R185, R186.reuse ;  /* 0x000000b998937223 */ /* 0x100fe200000100ba */
[----:B------:R-:W-:Y:S01]  /*3820*/  FSEL R206, R206, RZ, P6 ;  /* 0x000000ffcece7208 */ /* 0x000fe20003000000 */
[-C--:B------:R-:W-:Y:S01]  /*3830*/  FMUL.FTZ R148, R202, R19.reuse ;  /* 0x00000013ca947220 */ /* 0x080fe20000410000 */
[----:B------:R-:W-:Y:S01]  /*3840*/  LOP3.LUT P6, RZ, R141, 0xff, RZ, 0xc0, !PT ;  /* 0x000000ff8dff7812 */ /* 0x000fe200078cc0ff */
[----:B------:R-:W-:Y:S01]  /*3850*/  FMUL.FTZ R141, R205, R19 ;  /* 0x00000013cd8d7220 */ /* 0x000fe20000410000 */
[----:B------:R-:W-:Y:S01]  /*3860*/  @P1 FADD.FTZ R201, R42, R201 ;  /* 0x000000c92ac91221 */ /* 0x000fe20000010000 */
[----:B------:R-:W-:Y:S01]  /*3870*/  FMUL.FTZ R199, R18, R199 ;  /* 0x000000c712c77220 */ /* 0x000fe20000410000 */
[----:B------:R-:W-:Y:S01]  /*3880*/  FADD.FTZ R147, R191, -R147 ;  /* 0x80000093bf937221 */ /* 0x000fe20000010000 */
[----:B------:R-:W-:Y:S01]  /*3890*/  FMUL.FTZ R141, R141, UR12 ;  /* 0x0000000c8d8d7c20 */ /* 0x000fe20008410000 */
[--C-:B------:R-:W-:Y:S01]  /*38a0*/  FFMA.FTZ R153, R153, R185, R186.reuse ;  /* 0x000000b999997223 */ /* 0x100fe200000100ba */
[----:B------:R-:W-:Y:S01]  /*38b0*/  FMUL.FTZ R148, R148, UR12 ;  /* 0x0000000c94947c20 */ /* 0x000fe20008410000 */
[----:B------:R-:W-:Y:S01]  /*38c0*/  FMUL.FTZ R149, R201, R19 ;  /* 0x00000013c9957220 */ /* 0x000fe20000410000 */
[----:B------:R-:W-:Y:S01]  /*38d0*/  @P1 FADD.FTZ R199, R43, R199 ;  /* 0x000000c72bc71221 */ /* 0x000fe20000010000 */
[----:B------:R-:W-:Y:S01]  /*38e0*/  FSEL R141, R141, RZ, P6 ;  /* 0x000000ff8d8d7208 */ /* 0x000fe20003000000 */
[----:B------:R-:W-:Y:S01]  /*38f0*/  FFMA.FTZ R154, R154, R185, R186 ;  /* 0x000000b99a9a7223 */ /* 0x000fe200000100ba */
[----:B------:R-:W-:Y:S01]  /*3900*/  LOP3.LUT P6, RZ, R138, 0xff00, RZ, 0xc0, !PT ;  /* 0x0000ff008aff7812 */ /* 0x000fe200078cc0ff */
[----:B------:R-:W-:Y:S01]  /*3910*/  FMUL.FTZ R147, R18, R147 ;  /* 0x0000009312937220 */ /* 0x000fe20000410000 */
[----:B------:R-:W-:Y:S01]  /*3920*/  FADD.FTZ R213, R213, -R153 ;  /* 0x80000099d5d57221 */ /* 0x000fe20000010000 */
[----:B------:R-:W-:Y:S01]  /*3930*/  FMUL.FTZ R149, R149, UR12 ;  /* 0x0000000c95957c20 */ /* 0x000fe20008410000 */
[----:B------:R-:W-:Y:S01]  /*3940*/  FSEL R148, R148, RZ, P6 ;  /* 0x000000ff94947208 */ /* 0x000fe20003000000 */
[----:B------:R-:W-:Y:S01]  /*3950*/  FMUL.FTZ R190, R199, R19 ;  /* 0x00000013c7be7220 */ /* 0x000fe20000410000 */
[----:B------:R-:W-:Y:S01]  /*3960*/  LOP3.LUT P6, RZ, R138, 0xff0000, RZ, 0xc0, !PT ;  /* 0x00ff00008aff7812 */ /* 0x000fe200078cc0ff */
[----:B------:R-:W-:Y:S01]  /*3970*/  FADD.FTZ R192, R192, -R154 ;  /* 0x8000009ac0c07221 */ /* 0x000fe20000010000 */
[----:B------:R-:W-:Y:S01]  /*3980*/  @P1 FADD.FTZ R147, R36, R147 ;  /* 0x0000009324931221 */ /* 0x000fe20000010000 */
[----:B------:R-:W-:Y:S01]  /*3990*/  FMUL.FTZ R154, R18, R213 ;  /* 0x000000d5129a7220 */ /* 0x000fe20000410000 */
[----:B------:R-:W-:Y:S01]  /*39a0*/  FSEL R149, R149, RZ, P6 ;  /* 0x000000ff95957208 */ /* 0x000fe20003000000 */
[----:B------:R-:W-:Y:S01]  /*39b0*/  FMUL.FTZ R190, R190, UR12 ;  /* 0x0000000cbebe7c20 */ /* 0x000fe20008410000 */
[----:B------:R-:W-:Y:S01]  /*39c0*/  FFMA.FTZ R155, R155, R185, R186 ;  /* 0x000000b99b9b7223 */ /* 0x000fe200000100ba */
[----:B------:R-:W-:Y:S01]  /*39d0*/  LOP3.LUT P6, RZ, R138, 0xff000000, RZ, 0xc0, !PT ;  /* 0xff0000008aff7812 */ /* 0x000fe200078cc0ff */
[-C--:B------:R-:W-:Y:S01]  /*39e0*/  FMUL.FTZ R191, R147, R19.reuse ;  /* 0x0000001393bf7220 */ /* 0x080fe20000410000 */
[----:B------:R-:W-:Y:S01]  /*39f0*/  @P1 FADD.FTZ R154, R37, R154 ;  /* 0x0000009a259a1221 */ /* 0x000fe20000010000 */
[----:B------:R-:W-:Y:S01]  /*3a00*/  FMUL.FTZ R189, R18, R192 ;  /* 0x000000c012bd7220 */ /* 0x000fe20000410000 */
[----:B------:R-:W-:Y:S01]  /*3a10*/  FADD.FTZ R155, R216, -R155 ;  /* 0x8000009bd89b7221 */ /* 0x000fe20000010000 */
[----:B------:R-:W-:Y:S01]  /*3a20*/  FMUL.FTZ R191, R191, UR12 ;  /* 0x0000000cbfbf7c20 */ /* 0x000fe20008410000 */
[----:B------:R-:W-:Y:S01]  /*3a30*/  FSEL R190, R190, RZ, P6 ;  /* 0x000000ffbebe7208 */ /* 0x000fe20003000000 */
[----:B------:R-:W-:Y:S01]  /*3a40*/  FMUL.FTZ R192, R154, R19 ;  /* 0x000000139ac07220 */ /* 0x000fe20000410000 */
[----:B------:R-:W-:Y:S01]  /*3a50*/  LOP3.LUT P6, RZ, R139, 0xff, RZ, 0xc0, !PT ;  /* 0x000000ff8bff7812 */ /* 0x000fe200078cc0ff */
[----:B------:R-:W-:Y:S01]  /*3a60*/  @P1 FADD.FTZ R189, R38, R189 ;  /* 0x000000bd26bd1221 */ /* 0x000fe20000010000 */
[----:B------:R-:W-:Y:S01]  /*3a70*/  FMUL.FTZ R155, R18, R155 ;  /* 0x0000009b129b7220 */ /* 0x000fe20000410000 */
[----:B------:R-:W-:Y:S01]  /*3a80*/  FMUL.FTZ R192, R192, UR12 ;  /* 0x0000000cc0c07c20 */ /* 0x000fe20008410000 */
[----:B------:R-:W-:Y:S01]  /*3a90*/  FSEL R191, R191, RZ, P6 ;  /* 0x000000ffbfbf7208 */ /* 0x000fe20003000000 */
[----:B------:R-:W-:Y:S01]  /*3aa0*/  FMUL.FTZ R198, R189, R19 ;  /* 0x00000013bdc67220 */ /* 0x000fe20000410000 */
[----:B------:R-:W-:Y:S01]  /*3ab0*/  LOP3.LUT P6, RZ, R139, 0xff00, RZ, 0xc0, !PT ;  /* 0x0000ff008bff7812 */ /* 0x000fe200078cc0ff */
[-CC-:B------:R-:W-:Y:S01]  /*3ac0*/  FFMA.FTZ R156, R156, R185.reuse, R186.reuse ;  /* 0x000000b99c9c7223 */ /* 0x180fe200000100ba */
[----:B------:R-:W-:Y:S01]  /*3ad0*/  @P1 FADD.FTZ R155, R39, R155 ;  /* 0x0000009b279b1221 */ /* 0x000fe20000010000 */
[-CC-:B------:R-:W-:Y:S01]  /*3ae0*/  FFMA.FTZ R161, R161, R185.reuse, R186.reuse ;  /* 0x000000b9a1a17223 */ /* 0x180fe200000100ba */
[----:B------:R-:W-:Y:S01]  /*3af0*/  FMUL.FTZ R198, R198, UR12 ;  /* 0x0000000cc6c67c20 */ /* 0x000fe20008410000 */
[----:B------:R-:W-:Y:S01]  /*3b00*/  FSEL R192, R192, RZ, P6 ;  /* 0x000000ffc0c07208 */ /* 0x000fe20003000000 */
[-C--:B------:R-:W-:Y:S01]  /*3b10*/  FFMA.FTZ R158, R158, R185.reuse, R186 ;  /* 0x000000b99e9e7223 */ /* 0x080fe200000100ba */
[----:B------:R-:W-:Y:S01]  /*3b20*/  FADD.FTZ R156, R159, -R156 ;  /* 0x8000009c9f9c7221 */ /* 0x000fe20000010000 */
[----:B------:R-:W-:Y:S01]  /*3b30*/  LOP3.LUT P6, RZ, R139, 0xff0000, RZ, 0xc0, !PT ;  /* 0x00ff00008bff7812 */ /* 0x000fe200078cc0ff */
[--C-:B------:R-:W-:Y:S01]  /*3b40*/  FFMA.FTZ R157, R157, R185, R186.reuse ;  /* 0x000000b99d9d7223 */ /* 0x100fe200000100ba */
[----:B------:R-:W-:Y:S01]  /*3b50*/  FMUL.FTZ R138, R155, R19 ;  /* 0x000000139b8a7220 */ /* 0x000fe20000410000 */
[----:B------:R-:W-:Y:S01]  /*3b60*/  FADD.FTZ R159, R219, -R161 ;  /* 0x800000a1db9f7221 */ /* 0x000fe20000010000 */
[-C--:B------:R-:W-:Y:S01]  /*3b70*/  FFMA.FTZ R160, R160, R185.reuse, R186 ;  /* 0x000000b9a0a07223 */ /* 0x080fe200000100ba */
[----:B------:R-:W-:Y:S01]  /*3b80*/  FADD.FTZ R204, R204, -R158 ;  /* 0x8000009ecccc7221 */ /* 0x000fe20000010000 */
[----:B------:R-:W-:Y:S01]  /*3b90*/  FMUL.FTZ R161, R18, R156 ;  /* 0x0000009c12a17220 */ /* 0x000fe20000410000 */
[----:B------:R-:W-:Y:S01]  /*3ba0*/  FSEL R198, R198, RZ, P6 ;  /* 0x000000ffc6c67208 */ /* 0x000fe20003000000 */
[----:B------:R-:W-:Y:S01]  /*3bb0*/  FADD.FTZ R157, R217, -R157 ;  /* 0x8000009dd99d7221 */ /* 0x000fe20000010000 */
[----:B------:R-:W-:Y:S01]  /*3bc0*/  FMUL.FTZ R158, R138, UR12 ;  /* 0x0000000c8a9e7c20 */ /* 0x000fe20008410000 */
[----:B------:R-:W-:Y:S01]  /*3bd0*/  LOP3.LUT P6, RZ, R139, 0xff000000, RZ, 0xc0, !PT ;  /* 0xff0000008bff7812 */ /* 0x000fe200078cc0ff */
[----:B------:R-:W-:Y:S01]  /*3be0*/  FADD.FTZ R160, R174, -R160 ;  /* 0x800000a0aea07221 */ /* 0x000fe20000010000 */
[----:B------:R-:W-:Y:S01]  /*3bf0*/  MOV R138, R136 ;  /* 0x00000088008a7202 */ /* 0x000fe20000000f00 */
[----:B------:R-:W-:Y:S01]  /*3c00*/  @P1 FADD.FTZ R161, R32, R161 ;  /* 0x000000a120a11221 */ /* 0x000fe20000010000 */
[--C-:B------:R-:W-:Y:S01]  /*3c10*/  FFMA.FTZ R163, R163, R185, R186.reuse ;  /* 0x000000b9a3a37223 */ /* 0x100fe200000100ba */
[----:B------:R-:W-:Y:S01]  /*3c20*/  FMUL.FTZ R174, R18, R157 ;  /* 0x0000009d12ae7220 */ /* 0x000fe20000410000 */
[----:B------:R-:W-:Y:S01]  /*3c30*/  FSEL R158, R158, RZ, P6 ;  /* 0x000000ff9e9e7208 */ /* 0x000fe20003000000 */
[----:B------:R-:W-:Y:S01]  /*3c40*/  FFMA.FTZ R193, R193, R185, R186 ;  /* 0x000000b9c1c17223 */ /* 0x000fe200000100ba */
[----:B------:R-:W-:Y:S01]  /*3c50*/  LOP3.LUT P6, RZ, R138, 0xff, RZ, 0xc0, !PT ;  /* 0x000000ff8aff7812 */ /* 0x000fe200078cc0ff */
[----:B------:R-:W-:Y:S01]  /*3c60*/  FMUL.FTZ R138, R161, R19 ;  /* 0x00000013a18a7220 */ /* 0x000fe20000410000 */
[----:B------:R-:W-:Y:S01]  /*3c70*/  FADD.FTZ R220, R220, -R163 ;  /* 0x800000a3dcdc7221 */ /* 0x000fe20000010000 */
[----:B------:R-:W-:Y:S01]  /*3c80*/  @P1 FADD.FTZ R174, R33, R174 ;  /* 0x000000ae21ae1221 */ /* 0x000fe20000010000 */
[----:B------:R-:W-:Y:S01]  /*3c90*/  FFMA.FTZ R162, R162, R185, R186 ;  /* 0x000000b9a2a27223 */ /* 0x000fe200000100ba */
[----:B------:R-:W-:Y:S01]  /*3ca0*/  FMUL.FTZ R163, R18, R204 ;  /* 0x000000cc12a37220 */ /* 0x000fe20000410000 */
[----:B------:R-:W-:Y:S01]  /*3cb0*/  FADD.FTZ R193, R175, -R193 ;  /* 0x800000c1afc17221 */ /* 0x000fe20000010000 */
[----:B------:R-:W-:Y:S01]  /*3cc0*/  FMUL.FTZ R138, R138, UR12 ;  /* 0x0000000c8a8a7c20 */ /* 0x000fe20008410000 */
[----:B------:R-:W-:Y:S01]  /*3cd0*/  FMUL.FTZ R139, R174, R19 ;  /* 0x00000013ae8b7220 */ /* 0x000fe20000410000 */
[----:B------:R-:W-:Y:S01]  /*3ce0*/  FADD.FTZ R175, R218, -R162 ;  /* 0x800000a2daaf7221 */ /* 0x000fe20000010000 */
[----:B------:R-:W-:Y:S01]  /*3cf0*/  @P1 FADD.FTZ R163, R34, R163 ;  /* 0x000000a322a31221 */ /* 0x000fe20000010000 */
[----:B------:R-:W-:Y:S01]  /*3d00*/  FMUL.FTZ R162, R18, R193 ;  /* 0x000000c112a27220 */ /* 0x000fe20000410000 */
[----:B------:R-:W-:Y:S01]  /*3d10*/  FSEL R185, R138, RZ, P6 ;  /* 0x000000ff8ab97208 */ /* 0x000fe20003000000 */
[----:B------:R-:W-:Y:S01]  /*3d20*/  FMUL.FTZ R139, R139, UR12 ;  /* 0x0000000c8b8b7c20 */ /* 0x000fe20008410000 */
[----:B------:R-:W-:Y:S01]  /*3d30*/  LOP3.LUT P6, RZ, R136, 0xff00, RZ, 0xc0, !PT ;  /* 0x0000ff0088ff7812 */ /* 0x000fe200078cc0ff */
[----:B------:R-:W-:Y:S01]  /*3d40*/  FMUL.FTZ R138, R163, R19 ;  /* 0x00000013a38a7220 */ /* 0x000fe20000410000 */
[----:B------:R-:W-:Y:S01]  /*3d50*/  SEL R124, R124, R112, P3 ;  /* 0x000000707c7c7207 */ /* 0x000fe20001800000 */
[----:B------:R-:W-:Y:S01]  /*3d60*/  @P1 FADD.FTZ R162, R35, R162 ;  /* 0x000000a223a21221 */ /* 0x000fe20000010000 */
[----:B------:R-:W-:Y:S01]  /*3d70*/  SEL R125, R125, R113, P3 ;  /* 0x000000717d7d7207 */ /* 0x000fe20001800000 */
[----:B------:R-:W-:Y:S01]  /*3d80*/  FMUL.FTZ R160, R18, R160 ;  /* 0x000000a012a07220 */ /* 0x000fe20000410000 */
[----:B------:R-:W-:Y:S01]  /*3d90*/  SEL R126, R126, R114, P3 ;  /* 0x000000727e7e7207 */ /* 0x000fe20001800000 */
[----:B------:R-:W-:Y:S01]  /*3da0*/  FMUL.FTZ R138, R138, UR12 ;  /* 0x0000000c8a8a7c20 */ /* 0x000fe20008410000 */
[----:B------:R-:W-:Y:S01]  /*3db0*/  SEL R127, R127, R115, P3 ;  /* 0x000000737f7f7207 */ /* 0x000fe20001800000 */
[----:B------:R-:W-:Y:S01]  /*3dc0*/  FMUL.FTZ R204, R162, R19 ;  /* 0x00000013a2cc7220 */ /* 0x000fe20000410000 */
[----:B------:R-:W-:Y:S01]  /*3dd0*/  FSEL R186, R139, RZ, P6 ;  /* 0x000000ff8bba7208 */ /* 0x000fe20003000000 */
[----:B------:R-:W-:Y:S01]  /*3de0*/  @P1 FADD.FTZ R160, R28, R160 ;  /* 0x000000a01ca01221 */ /* 0x000fe20000010000 */
[----:B------:R-:W-:Y:S01]  /*3df0*/  LOP3.LUT P6, RZ, R136, 0xff0000, RZ, 0xc0, !PT ;  /* 0x00ff000088ff7812 */ /* 0x000fe200078cc0ff */
[----:B------:R0:W-:Y:S01]  /*3e00*/  @P2 STG.E.128 desc[UR6][R120.64+0x10], R124 ;  /* 0x0000107c78002986 */ /* 0x0001e2000c101d06 */
[----:B------:R-:W1:Y:S01]  /*3e10*/  LDC.64 R208, c[0x0][0x2f8] ;  /* 0x0000be00ffd07b82 */ /* 0x000e620000000a00 */
[----:B------:R-:W-:Y:S01]  /*3e20*/  FMUL.FTZ R159, R18, R159 ;  /* 0x0000009f129f7220 */ /* 0x000fe20000410000 */
[----:B------:R-:W-:Y:S01]  /*3e30*/  FMUL.FTZ R204, R204, UR12 ;  /* 0x0000000ccccc7c20 */ /* 0x000fe20008410000 */
[----:B------:R-:W-:Y:S01]  /*3e40*/  FSEL R193, R138, RZ, P6 ;  /* 0x000000ff8ac17208 */ /* 0x000fe20003000000 */
[----:B------:R-:W-:Y:S01]  /*3e50*/  FMUL.FTZ R207, R160, R19 ;  /* 0x00000013a0cf7220 */ /* 0x000fe20000410000 */
[----:B------:R-:W-:Y:S01]  /*3e60*/  LOP3.LUT P6, RZ, R136, 0xff000000, RZ, 0xc0, !PT ;  /* 0xff00000088ff7812 */ /* 0x000fe200078cc0ff */
[----:B------:R-:W-:Y:S01]  /*3e70*/  @P1 FADD.FTZ R159, R29, R159 ;  /* 0x0000009f1d9f1221 */ /* 0x000fe20000010000 */
[----:B------:R-:W-:Y:S01]  /*3e80*/  FMUL.FTZ R175, R18, R175 ;  /* 0x000000af12af7220 */ /* 0x000fe20000410000 */
[----:B------:R-:W2:Y:S01]  /*3e90*/  @P2 LDC.64 R150, c[0x0][0x308] ;  /* 0x0000c200ff962b82 */ /* 0x000ea20000000a00 */
[----:B------:R-:W-:Y:S01]  /*3ea0*/  FMUL.FTZ R207, R207, UR12 ;  /* 0x0000000ccfcf7c20 */ /* 0x000fe20008410000 */
[----:B------:R-:W-:Y:S01]  /*3eb0*/  FSEL R204, R204, RZ, P6 ;  /* 0x000000ffcccc7208 */ /* 0x000fe20003000000 */
[----:B------:R-:W-:Y:S01]  /*3ec0*/  FMUL.FTZ R18, R18, R220 ;  /* 0x000000dc12127220 */ /* 0x000fe20000410000 */
[----:B------:R-:W-:Y:S01]  /*3ed0*/  LOP3.LUT P6, RZ, R137, 0xff, RZ, 0xc0, !PT ;  /* 0x000000ff89ff7812 */ /* 0x000fe200078cc0ff */
[----:B------:R-:W-:Y:S01]  /*3ee0*/  @P1 FADD.FTZ R175, R30, R175 ;  /* 0x000000af1eaf1221 */ /* 0x000fe20000010000 */
[----:B------:R-:W-:Y:S01]  /*3ef0*/  F2FP.BF16.F32.PACK_AB R136, R134, R133 ;  /* 0x000000858688723e */ /* 0x000fe200000010ff */
[----:B------:R-:W-:Y:S01]  /*3f00*/  @P1 FADD.FTZ R18, R31, R18 ;  /* 0x000000121f121221 */ /* 0x000fe20000010000 */
[----:B------:R-:W3:Y:S01]  /*3f10*/  @P2 LDC.64 R152, c[0x0][0x308] ;  /* 0x0000c200ff982b82 */ /* 0x000ee20000000a00 */
[----:B0-----:R-:W-:Y:S01]  /*3f20*/  FMUL.FTZ R126, R159, R19 ;  /* 0x000000139f7e7220 */ /* 0x001fe20000410000 */
[----:B------:R-:W-:-:S02]  /*3f30*/  FSEL R207, R207, RZ, P6 ;  /* 0x000000ffcfcf7208 */ /* 0x000fc40003000000 */
[----:B------:R-:W-:Y:S01]  /*3f40*/  LOP3.LUT P6, RZ, R137, 0xff00, RZ, 0xc0, !PT ;  /* 0x0000ff0089ff7812 */ /* 0x000fe200078cc0ff */
[----:B------:R-:W-:Y:S01]  /*3f50*/  FMUL.FTZ R126, R126, UR12 ;  /* 0x0000000c7e7e7c20 */ /* 0x000fe20008410000 */
[----:B------:R-:W-:Y:S02]  /*3f60*/  F2FP.BF16.F32.PACK_AB R120, R122, R123 ;  /* 0x0000007b7a78723e */ /* 0x000fe400000010ff */
[----:B------:R-:W0:Y:S01]  /*3f70*/  @P2 LDC.64 R124, c[0x0][0x308] ;  /* 0x0000c200ff7c2b82 */ /* 0x000e220000000a00 */
[----:B------:R-:W-:Y:S01]  /*3f80*/  F2FP.BF16.F32.PACK_AB R123, R167, R0 ;  /* 0x00000000a77b723e */ /* 0x000fe200000010ff */
[----:B-1----:R-:W-:Y:S01]  /*3f90*/  IMAD.WIDE.U32 R138, R13, 0x10, R208 ;  /* 0x000000100d8a7825 */ /* 0x002fe200078e00d0 */
[----:B------:R-:W-:Y:S02]  /*3fa0*/  FSEL R0, R126, RZ, P6 ;  /* 0x000000ff7e007208 */ /* 0x000fe40003000000 */
[C---:B------:R-:W-:Y:S02]  /*3fb0*/  LOP3.LUT P6, RZ, R137.reuse, 0xff0000, RZ, 0xc0, !PT ;  /* 0x00ff000089ff7812 */ /* 0x040fe400078cc0ff */
[----:B------:R-:W-:Y:S01]  /*3fc0*/  LOP3.LUT P1, RZ, R137, 0xff000000, RZ, 0xc0, !PT ;  /* 0xff00000089ff7812 */ /* 0x000fe2000782c0ff */
[----:B--2---:R-:W-:Y:S01]  /*3fd0*/  @P2 IMAD.WIDE.U32 R150, R15, 0x20, R150 ;  /* 0x000000200f962825 */ /* 0x004fe200078e0096 */
[----:B------:R-:W-:-:S02]  /*3fe0*/  F2FP.BF16.F32.PACK_AB R137, R131, R132 ;  /* 0x000000848389723e */ /* 0x000fc400000010ff */
[----:B------:R-:W1:Y:S01]  /*3ff0*/  @P2 LDC.64 R132, c[0x0][0x308] ;  /* 0x0000c200ff842b82 */ /* 0x000e620000000a00 */
[----:B------:R-:W-:Y:S02]  /*4000*/  F2FP.BF16.F32.PACK_AB R121, R118, R119 ;  /* 0x000000777679723e */ /* 0x000fe400000010ff */
[----:B------:R-:W-:Y:S02]  /*4010*/  F2FP.BF16.F32.PACK_AB R122, R117, R116 ;  /* 0x00000074757a723e */ /* 0x000fe400000010ff */
[----:B------:R-:W-:Y:S02]  /*4020*/  SEL R119, R145, R111, P3 ;  /* 0x0000006f91777207 */ /* 0x000fe40001800000 */
[----:B------:R-:W-:Y:S01]  /*4030*/  SEL R126, R135, R114, P3 ;  /* 0x00000072877e7207 */ /* 0x000fe20001800000 */
[----:B------:R-:W-:Y:S01]  /*4040*/  IMAD.WIDE.U32 R134, R14, 0x10, R208 ;  /* 0x000000100e867825 */ /* 0x000fe200078e00d0 */
[----:B------:R-:W-:Y:S01]  /*4050*/  SEL R116, R166, R108, P3 ;  /* 0x0000006ca6747207 */ /* 0x000fe20001800000 */
[----:B------:R2:W-:Y:S01]  /*4060*/  STG.E.128 desc[UR6][R138.64], R120 ;  /* 0x000000788a007986 */ /* 0x0005e2000c101d06 */
[----:B------:R-:W-:Y:S01]  /*4070*/  SEL R117, R165, R109, P3 ;  /* 0x0000006da5757207 */ /* 0x000fe20001800000 */
[----:B0-----:R-:W-:Y:S01]  /*4080*/  @P2 IMAD.WIDE.U32 R156, R14, 0x20, R124 ;  /* 0x000000200e9c2825 */ /* 0x001fe200078e007c */
[----:B------:R-:W-:-:S02]  /*4090*/  SEL R124, R144, R112, P3 ;  /* 0x00000070907c7207 */ /* 0x000fc40001800000 */
[----:B------:R-:W-:Y:S01]  /*40a0*/  SEL R118, R164, R110, P3 ;  /* 0x0000006ea4767207 */ /* 0x000fe20001800000 */
[----:B------:R-:W-:Y:S01]  /*40b0*/  IMAD.WIDE.U32 R144, R15, 0x10, R208 ;  /* 0x000000100f907825 */ /* 0x000fe200078e00d0 */
[----:B------:R-:W-:Y:S02]  /*40c0*/  SEL R125, R142, R113, P3 ;  /* 0x000000718e7d7207 */ /* 0x000fe40001800000 */
[----:B------:R-:W-:Y:S01]  /*40d0*/  SEL R127, R200, R115, P3 ;  /* 0x00000073c87f7207 */ /* 0x000fe20001800000 */
[----:B---3--:R-:W-:Y:S01]  /*40e0*/  @P2 IMAD.WIDE.U32 R14, R16, 0x20, R152 ;  /* 0x00000020100e2825 */ /* 0x008fe200078e0098 */
[----:B------:R-:W-:Y:S01]  /*40f0*/  SEL R153, R154, R113, P3 ;  /* 0x000000719a997207 */ /* 0x000fe20001800000 */
[----:B------:R0:W-:Y:S01]  /*4100*/  @P2 STG.E.128 desc[UR6][R156.64], R116 ;  /* 0x000000749c002986 */ /* 0x0001e2000c101d06 */
[----:B------:R-:W-:Y:S01]  /*4110*/  SEL R154, R189, R114, P3 ;  /* 0x00000072bd9a7207 */ /* 0x000fe20001800000 */
[----:B-1----:R-:W-:Y:S01]  /*4120*/  @P2 IMAD.WIDE.U32 R132, R17, 0x20, R132 ;  /* 0x0000002011842825 */ /* 0x002fe200078e0084 */
[----:B------:R-:W-:Y:S01]  /*4130*/  F2FP.BF16.F32.PACK_AB R131, R206, R172 ;  /* 0x000000acce83723e */ /* 0x000fe200000010ff */
[----:B------:R1:W-:Y:S01]  /*4140*/  @P2 STG.E.128 desc[UR6][R156.64+0x10], R124 ;  /* 0x0000107c9c002986 */ /* 0x0003e2000c101d06 */
[----:B--2---:R-:W-:-:S02]  /*4150*/  SEL R122, R140, R114, P3 ;  /* 0x000000728c7a7207 */ /* 0x004fc40001800000 */
[C---:B------:R-:W-:Y:S01]  /*4160*/  SEL R114, R175.reuse, R114, P3 ;  /* 0x00000072af727207 */ /* 0x040fe20001800000 */
[-C--:B------:R-:W-:Y:S01]  /*4170*/  FMUL.FTZ R175, R175, R19.reuse ;  /* 0x00000013afaf7220 */ /* 0x080fe20000410000 */
[----:B------:R-:W-:Y:S01]  /*4180*/  FMUL.FTZ R19, R18, R19 ;  /* 0x0000001312137220 */ /* 0x000fe20000410000 */
[----:B------:R-:W-:Y:S02]  /*4190*/  F2FP.BF16.F32.PACK_AB R138, R128, R130 ;  /* 0x00000082808a723e */ /* 0x000fe400000010ff */
[----:B------:R-:W-:Y:S01]  /*41a0*/  F2FP.BF16.F32.PACK_AB R139, R197, R129 ;  /* 0x00000081c58b723e */ /* 0x000fe200000010ff */
[----:B------:R-:W-:Y:S01]  /*41b0*/  FMUL.FTZ R175, R175, UR12 ;  /* 0x0000000cafaf7c20 */ /* 0x000fe20008410000 */
[----:B------:R-:W-:Y:S01]  /*41c0*/  FMUL.FTZ R19, R19, UR12 ;  /* 0x0000000c13137c20 */ /* 0x000fe20008410000 */
[----:B------:R-:W-:Y:S02]  /*41d0*/  SEL R120, R146, R112, P3 ;  /* 0x0000007092787207 */ /* 0x000fe40001800000 */
[----:B------:R-:W-:Y:S01]  /*41e0*/  SEL R121, R143, R113, P3 ;  /* 0x000000718f797207 */ /* 0x000fe20001800000 */
[----:B------:R-:W-:Y:S01]  /*41f0*/  STG.E.128 desc[UR6][R134.64], R136 ;  /* 0x0000008886007986 */ /* 0x000fe2000c101d06 */
[----:B0-----:R-:W-:-:S02]  /*4200*/  SEL R116, R171, R108, P3 ;  /* 0x0000006cab747207 */ /* 0x001fc40001800000 */
[----:B------:R-:W-:Y:S02]  /*4210*/  SEL R117, R170, R109, P3 ;  /* 0x0000006daa757207 */ /* 0x000fe40001800000 */
[----:B------:R-:W-:Y:S02]  /*4220*/  SEL R118, R169, R110, P3 ;  /* 0x0000006ea9767207 */ /* 0x000fe40001800000 */
[----:B------:R-:W-:Y:S02]  /*4230*/  SEL R119, R168, R111, P3 ;  /* 0x0000006fa8777207 */ /* 0x000fe40001800000 */
[----:B------:R-:W-:Y:S02]  /*4240*/  SEL R123, R203, R115, P3 ;  /* 0x00000073cb7b7207 */ /* 0x000fe40001800000 */
[----:B------:R-:W-:Y:S01]  /*4250*/  F2FP.BF16.F32.PACK_AB R128, R195, R196 ;  /* 0x000000c4c380723e */ /* 0x000fe200000010ff */
[----:B------:R0:W-:Y:S01]  /*4260*/  @P2 STG.E.128 desc[UR6][R150.64], R116 ;  /* 0x0000007496002986 */ /* 0x0001e2000c101d06 */
[----:B------:R-:W-:-:S02]  /*4270*/  F2FP.BF16.F32.PACK_AB R129, R188, R194 ;  /* 0x000000c2bc81723e */ /* 0x000fc400000010ff */
[----:B------:R-:W-:Y:S01]  /*4280*/  F2FP.BF16.F32.PACK_AB R130, R173, R187 ;  /* 0x000000bbad82723e */ /* 0x000fe200000010ff */
[----:B------:R2:W-:Y:S01]  /*4290*/  @P2 STG.E.128 desc[UR6][R150.64+0x10], R120 ;  /* 0x0000107896002986 */ /* 0x0005e2000c101d06 */
[----:B------:R-:W-:Y:S02]  /*42a0*/  FSEL R175, R175, RZ, P6 ;  /* 0x000000ffafaf7208 */ /* 0x000fe40003000000 */
[----:B-1----:R-:W-:Y:S01]  /*42b0*/  SEL R124, R205, R108, P3 ;  /* 0x0000006ccd7c7207 */ /* 0x002fe20001800000 */
[----:B------:R1:W-:Y:S01]  /*42c0*/  STG.E.128 desc[UR6][R144.64], R128 ;  /* 0x0000008090007986 */ /* 0x0003e2000c101d06 */
[----:B------:R-:W-:Y:S02]  /*42d0*/  SEL R125, R202, R109, P3 ;  /* 0x0000006dca7d7207 */ /* 0x000fe40001800000 */
[----:B------:R-:W-:Y:S02]  /*42e0*/  SEL R126, R201, R110, P3 ;  /* 0x0000006ec97e7207 */ /* 0x000fe40001800000 */
[----:B------:R-:W-:-:S02]  /*42f0*/  SEL R127, R199, R111, P3 ;  /* 0x0000006fc77f7207 */ /* 0x000fc40001800000 */
[----:B------:R-:W-:Y:S02]  /*4300*/  SEL R152, R147, R112, P3 ;  /* 0x0000007093987207 */ /* 0x000fe40001800000 */
[----:B------:R-:W-:Y:S01]  /*4310*/  SEL R155, R155, R115, P3 ;  /* 0x000000739b9b7207 */ /* 0x000fe20001800000 */
[--C-:B0-----:R-:W-:Y:S01]  /*4320*/  IMAD.WIDE.U32 R116, R16, 0x10, R208.reuse ;  /* 0x0000001010747825 */ /* 0x101fe200078e00d0 */
[----:B------:R-:W-:Y:S01]  /*4330*/  FSEL R16, R19, RZ, P1 ;  /* 0x000000ff13107208 */ /* 0x000fe20000800000 */
[----:B------:R1:W-:Y:S01]  /*4340*/  @P2 STG.E.128 desc[UR6][R14.64], R124 ;  /* 0x0000007c0e002986 */ /* 0x0003e2000c101d06 */
[----:B------:R-:W-:Y:S01]  /*4350*/  F2FP.BF16.F32.PACK_AB R148, R148, R141 ;  /* 0x0000008d9494723e */ /* 0x000fe200000010ff */
[----:B------:R-:W-:Y:S01]  /*4360*/  IMAD.WIDE.U32 R118, R17, 0x10, R208 ;  /* 0x0000001011767825 */ /* 0x000fe200078e00d0 */
[----:B------:R-:W-:Y:S01]  /*4370*/  F2FP.BF16.F32.PACK_AB R149, R190, R149 ;  /* 0x00000095be95723e */ /* 0x000fe200000010ff */
[----:B------:R1:W-:Y:S01]  /*4380*/  @P2 STG.E.128 desc[UR6][R14.64+0x10], R152 ;  /* 0x000010980e002986 */ /* 0x0003e2000c101d06 */
[----:B--2---:R-:W-:-:S02]  /*4390*/  F2FP.BF16.F32.PACK_AB R150, R192, R191 ;  /* 0x000000bfc096723e */ /* 0x004fc400000010ff */
[----:B------:R-:W-:Y:S02]  /*43a0*/  F2FP.BF16.F32.PACK_AB R151, R158, R198 ;  /* 0x000000c69e97723e */ /* 0x000fe400000010ff */
[----:B------:R-:W-:Y:S02]  /*43b0*/  SEL R108, R161, R108, P3 ;  /* 0x0000006ca16c7207 */ /* 0x000fe40001800000 */
[----:B------:R-:W-:Y:S01]  /*43c0*/  SEL R109, R174, R109, P3 ;  /* 0x0000006dae6d7207 */ /* 0x000fe20001800000 */
[----:B------:R1:W-:Y:S01]  /*43d0*/  STG.E.128 desc[UR6][R116.64], R148 ;  /* 0x0000009474007986 */ /* 0x0003e2000c101d06 */
[----:B------:R-:W-:Y:S02]  /*43e0*/  SEL R110, R163, R110, P3 ;  /* 0x0000006ea36e7207 */ /* 0x000fe40001800000 */
        /* <DEDUP_REMOVED lines=8> */
[----:B------:R-:W-:Y:S02]  /*4470*/  F2FP.BF16.F32.PACK_AB R194, R0, R207 ;  /* 0x000000cf00c2723e */ /* 0x000fe400000010ff */
[----:B------:R-:W-:-:S02]  /*4480*/  F2FP.BF16.F32.PACK_AB R195, R16, R175 ;  /* 0x000000af10c3723e */ /* 0x000fc400000010ff */
[----:B------:R-:W-:Y:S02]  /*4490*/  ISETP.GE.AND P1, PT, R2, UR15, PT ;  /* 0x0000000f02007c0c */ /* 0x000fe4000bf26270 */
[----:B------:R-:W-:Y:S01]  /*44a0*/  SEL R185, RZ, 0x1, P5 ;  /* 0x00000001ffb97807 */ /* 0x000fe20002800000 */
[----:B------:R1:W-:Y:S10]  /*44b0*/  STG.E.128 desc[UR6][R118.64], R192 ;  /* 0x000000c076007986 */ /* 0x0003f4000c101d06 */
[----:B------:R-:W-:Y:S05]  /*44c0*/  @!P1 BRA `(.L_x_7484) ;  /* 0xffffffc000e49947 */ /* 0x000fea000383ffff */
[----:B------:R-:W-:Y:S02]  /*44d0*/  MOV R34, R4 ;  /* 0x0000000400227202 */ /* 0x000fe40000000f00 */
[----:B------:R-:W-:Y:S01]  /*44e0*/  MOV R35, R5 ;  /* 0x0000000500237202 */ /* 0x000fe20000000f00 */
[----:B------:R0:W5:Y:S01]  /*44f0*/  LDL.LU R4, [R1+0x4] ;  /* 0x0000040001047983 */ /* 0x0001620000300800 */
[----:B------:R-:W-:Y:S02]  /*4500*/  MOV R33, R6 ;  /* 0x0000000600217202 */ /* 0x000fe40000000f00 */
[----:B------:R-:W-:Y:S01]  /*4510*/  MOV R18, R7 ;  /* 0x0000000700127202 */ /* 0x000fe20000000f00 */
[----:B------:R0:W5:Y:S01]  /*4520*/  LDL.LU R5, [R1] ;  /* 0x0000000001057983 */ /* 0x0001620000300800 */
        /* <DEDUP_REMOVED lines=10> */
[----:B-1----:R-:W-:Y:S01]  /*45d0*/  MOV R14, R25 ;  /* 0x00000019000e7202 */ /* 0x002fe20000000f00 */
        /* <DEDUP_REMOVED lines=56> */
[----:B0-----:R-:W-:-:S07]  /*4960*/  MOV R79, R11 ;  /* 0x0000000b004f7202 */ /* 0x001fce0000000f00 */
.L_x_7481:
        /* <DEDUP_REMOVED lines=32> */
.L_x_7482:
[----:B------:R-:W-:Y:S01]  /*4b70*/  HFMA2.MMA R239, -RZ, RZ, 0, 9.5367431640625e-07 ;  /* 0x00000010ffef7435 */ /* 0x000fe200000001ff */
[----:B------:R-:W-:Y:S02]  /*4b80*/  MOV R118, 0xffffffff ;  /* 0xffffffff00767802 */ /* 0x000fe40000000f00 */
[----:B------:R-:W-:Y:S02]  /*4b90*/  MOV R240, R116 ;  /* 0x0000007400f07202 */ /* 0x000fe40000000f00 */
[----:B------:R-:W-:-:S07]  /*4ba0*/  MOV R237, 0x1f ;  /* 0x0000001f00ed7802 */ /* 0x000fce0000000f00 */
[----:B0----5:R-:W-:Y:S05]  /*4bb0*/  WARPSYNC.COLLECTIVE R118, `(.L_x_7485) ;  /* 0x0000000076087348 */ /* 0x021fea0003c00000 */
[----:B------:R1:W2:Y:S02]  /*4bc0*/  SHFL.DOWN P2, R118, R240, R239, R237 ;  /* 0x080000eff0767389 */ /* 0x0002a400000400ed */
[----:B012--5:R-:W-:Y:S01]  /*4bd0*/  ENDCOLLECTIVE ;  /* 0x000000000000791b */ /* 0x027fe20003800000 */
.L_x_7485:
[----:B------:R-:W-:Y:S01]  /*4be0*/  MOV R240, R117 ;  /* 0x0000007500f07202 */ /* 0x000fe20000000f00 */
[----:B------:R-:W-:Y:S01]  /*4bf0*/  FADD.FTZ R116, R116, R118 ;  /* 0x0000007674747221 */ /* 0x000fe20000010000 */
[----:B------:R-:W-:-:S07]  /*4c00*/  MOV R118, 0xffffffff ;  /* 0xffffffff00767802 */ /* 0x000fce0000000f00 */
[----:B------:R-:W-:Y:S05]  /*4c10*/  WARPSYNC.COLLECTIVE R118, `(.L_x_7486) ;  /* 0x0000000076087348 */ /* 0x000fea0003c00000 */
[----:B------:R0:W1:Y:S02]  /*4c20*/  SHFL.DOWN P2, R118, R240, R239, R237 ;  /* 0x080000eff0767389 */ /* 0x00006400000400ed */
[----:B01----:R-:W-:Y:S01]  /*4c30*/  ENDCOLLECTIVE ;  /* 0x000000000000791b */ /* 0x003fe20003800000 */
.L_x_7486:
[----:B------:R-:W-:Y:S01]  /*4c40*/  HFMA2.MMA R239, -RZ, RZ, 0, 4.76837158203125e-07 ;  /* 0x00000008ffef7435 */ /* 0x000fe200000001ff */
[----:B------:R-:W-:Y:S01]  /*4c50*/  MOV R240, R116 ;  /* 0x0000007400f07202 */ /* 0x000fe20000000f00 */
[----:B------:R-:W-:Y:S01]  /*4c60*/  FADD.FTZ R117, R117, R118 ;  /* 0x0000007675757221 */ /* 0x000fe20000010000 */
[----:B------:R-:W-:-:S08]  /*4c70*/  MOV R118, 0xffffffff ;  /* 0xffffffff00767802 */ /* 0x000fd00000000f00 */
[----:B------:R-:W-:Y:S05]  /*4c80*/  WARPSYNC.COLLECTIVE R118, `(.L_x_7487) ;  /* 0x0000000076087348 */ /* 0x000fea0003c00000 */
[----:B------:R0:W1:Y:S02]  /*4c90*/  SHFL.DOWN P2, R118, R240, R239, R237 ;  /* 0x080000eff0767389 */ /* 0x00006400000400ed */
[----:B01----:R-:W-:Y:S01]  /*4ca0*/  ENDCOLLECTIVE ;  /* 0x000000000000791b */ /* 0x003fe20003800000 */
.L_x_7487:
[----:B------:R-:W-:Y:S01]  /*4cb0*/  MOV R240, R117 ;  /* 0x0000007500f07202 */ /* 0x000fe20000000f00 */
[----:B------:R-:W-:Y:S01]  /*4cc0*/  FADD.FTZ R116, R116, R118 ;  /* 0x0000007674747221 */ /* 0x000fe20000010000 */
[----:B------:R-:W-:-:S07]  /*4cd0*/  MOV R118, 0xffffffff ;  /* 0xffffffff00767802 */ /* 0x000fce0000000f00 */
[----:B------:R-:W-:Y:S05]  /*4ce0*/  WARPSYNC.COLLECTIVE R118, `(.L_x_7488) ;  /* 0x0000000076087348 */ /* 0x000fea0003c00000 */
[----:B------:R0:W1:Y:S02]  /*4cf0*/  SHFL.DOWN P2, R118, R240, R239, R237 ;  /* 0x080000eff0767389 */ /* 0x00006400000400ed */
[----:B01----:R-:W-:Y:S01]  /*4d00*/  ENDCOLLECTIVE ;  /* 0x000000000000791b */ /* 0x003fe20003800000 */
.L_x_7488:
[----:B------:R-:W-:Y:S01]  /*4d10*/  HFMA2.MMA R239, -RZ, RZ, 0, 2.384185791015625e-07 ;  /* 0x00000004ffef7435 */ /* 0x000fe200000001ff */
[----:B------:R-:W-:Y:S01]  /*4d20*/  MOV R240, R116 ;  /* 0x0000007400f07202 */ /* 0x000fe20000000f00 */
[----:B------:R-:W-:Y:S01]  /*4d30*/  FADD.FTZ R117, R117, R118 ;  /* 0x0000007675757221 */ /* 0x000fe20000010000 */
[----:B------:R-:W-:-:S08]  /*4d40*/  MOV R118, 0xffffffff ;  /* 0xffffffff00767802 */ /* 0x000fd00000000f00 */
[----:B------:R-:W-:Y:S05]  /*4d50*/  WARPSYNC.COLLECTIVE R118, `(.L_x_7489) ;  /* 0x0000000076087348 */ /* 0x000fea0003c00000 */
[----:B------:R0:W1:Y:S02]  /*4d60*/  SHFL.DOWN P2, R118, R240, R239, R237 ;  /* 0x080000eff0767389 */ /* 0x00006400000400ed */
[----:B01----:R-:W-:Y:S01]  /*4d70*/  ENDCOLLECTIVE ;  /* 0x000000000000791b */ /* 0x003fe20003800000 */
.L_x_7489:
[----:B------:R-:W-:Y:S01]  /*4d80*/  MOV R240, R117 ;  /* 0x0000007500f07202 */ /* 0x000fe20000000f00 */
[----:B------:R-:W-:Y:S01]  /*4d90*/  FADD.FTZ R116, R116, R118 ;  /* 0x0000007674747221 */ /* 0x000fe20000010000 */
[----:B------:R-:W-:-:S07]  /*4da0*/  MOV R118, 0xffffffff ;  /* 0xffffffff00767802 */ /* 0x000fce0000000f00 */
[----:B------:R-:W-:Y:S05]  /*4db0*/  WARPSYNC.COLLECTIVE R118, `(.L_x_7490) ;  /* 0x0000000076087348 */ /* 0x000fea0003c00000 */
[----:B------:R0:W1:Y:S02]  /*4dc0*/  SHFL.DOWN P2, R118, R240, R239, R237 ;  /* 0x080000eff0767389 */ /* 0x00006400000400ed */
[----:B01----:R-:W-:Y:S01]  /*4dd0*/  ENDCOLLECTIVE ;  /* 0x000000000000791b */ /* 0x003fe20003800000 */
.L_x_7490:
[----:B------:R-:W-:Y:S01]  /*4de0*/  HFMA2.MMA R239, -RZ, RZ, 0, 1.1920928955078125e-07 ;  /* 0x00000002ffef7435 */ /* 0x000fe200000001ff */
[----:B------:R-:W-:Y:S01]  /*4df0*/  MOV R240, R116 ;  /* 0x0000007400f07202 */ /* 0x000fe20000000f00 */
[----:B------:R-:W-:Y:S01]  /*4e00*/  FADD.FTZ R117, R117, R118 ;  /* 0x0000007675757221 */ /* 0x000fe20000010000 */
[----:B------:R-:W-:-:S08]  /*4e10*/  MOV R118, 0xffffffff ;  /* 0xffffffff00767802 */ /* 0x000fd00000000f00 */
[----:B------:R-:W-:Y:S05]  /*4e20*/  WARPSYNC.COLLECTIVE R118, `(.L_x_7491) ;  /* 0x0000000076087348 */ /* 0x000fea0003c00000 */
[----:B------:R0:W1:Y:S02]  /*4e30*/  SHFL.DOWN P2, R118, R240, R239, R237 ;  /* 0x080000eff0767389 */ /* 0x00006400000400ed */
[----:B01----:R-:W-:Y:S01]  /*4e40*/  ENDCOLLECTIVE ;  /* 0x000000000000791b */ /* 0x003fe20003800000 */
.L_x_7491:
[----:B------:R-:W-:Y:S01]  /*4e50*/  MOV R240, R117 ;  /* 0x0000007500f07202 */ /* 0x000fe20000000f00 */
[----:B------:R-:W-:Y:S01]  /*4e60*/  FADD.FTZ R116, R116, R118 ;  /* 0x0000007674747221 */ /* 0x000fe20000010000 */
[----:B------:R-:W-:-:S07]  /*4e70*/  MOV R118, 0xffffffff ;  /* 0xffffffff00767802 */ /* 0x000fce0000000f00 */
[----:B------:R-:W-:Y:S05]  /*4e80*/  WARPSYNC.COLLECTIVE R118, `(.L_x_7492) ;  /* 0x0000000076087348 */ /* 0x000fea0003c00000 */
[----:B------:R0:W1:Y:S02]  /*4e90*/  SHFL.DOWN P2, R118, R240, R239, R237 ;  /* 0x080000eff0767389 */ /* 0x00006400000400ed */
[----:B01----:R-:W-:Y:S01]  /*4ea0*/  ENDCOLLECTIVE ;  /* 0x000000000000791b */ /* 0x003fe20003800000 */
.L_x_7492:
[----:B------:R-:W-:Y:S01]  /*4eb0*/  HFMA2.MMA R239, -RZ, RZ, 0, 5.9604644775390625e-08 ;  /* 0x00000001ffef7435 */ /* 0x000fe200000001ff */
[----:B------:R-:W-:Y:S01]  /*4ec0*/  MOV R240, R116 ;  /* 0x0000007400f07202 */ /* 0x000fe20000000f00 */
[----:B------:R-:W-:Y:S01]  /*4ed0*/  FADD.FTZ R117, R117, R118 ;  /* 0x0000007675757221 */ /* 0x000fe20000010000 */
[----:B------:R-:W-:-:S08]  /*4ee0*/  MOV R118, 0xffffffff ;  /* 0xffffffff00767802 */ /* 0x000fd00000000f00 */
[----:B------:R-:W-:Y:S05]  /*4ef0*/  WARPSYNC.COLLECTIVE R118, `(.L_x_7493) ;  /* 0x0000000076087348 */ /* 0x000fea0003c00000 */
[----:B------:R0:W1:Y:S02]  /*4f00*/  SHFL.DOWN P2, R118, R240, R239, R237 ;  /* 0x080000eff0767389 */ /* 0x00006400000400ed */
[----:B01----:R-:W-:Y:S01]  /*4f10*/  ENDCOLLECTIVE ;  /* 0x000000000000791b */ /* 0x003fe20003800000 */
.L_x_7493:
[----:B------:R-:W-:Y:S02]  /*4f20*/  MOV R240, R117 ;  /* 0x0000007500f07202 */ /* 0x000fe40000000f00 */
[----:B------:R-:W-:Y:S02]  /*4f30*/  MOV R119, R118 ;  /* 0x0000007600777202 */ /* 0x000fe40000000f00 */
[----:B------:R-:W-:-:S07]  /*4f40*/  MOV R118, 0xffffffff ;  /* 0xffffffff00767802 */ /* 0x000fce0000000f00 */
[----:B------:R-:W-:Y:S05]  /*4f50*/  WARPSYNC.COLLECTIVE R118, `(.L_x_7494) ;  /* 0x0000000076087348 */ /* 0x000fea0003c00000 */
[----:B------:R0:W1:Y:S02]  /*4f60*/  SHFL.DOWN P2, R118, R240, R239, R237 ;  /* 0x080000eff0767389 */ /* 0x00006400000400ed */
[----:B01----:R-:W-:Y:S01]  /*4f70*/  ENDCOLLECTIVE ;  /* 0x000000000000791b */ /* 0x003fe20003800000 */
.L_x_7494:
[----:B------:R-:W-:Y:S05]  /*4f80*/  BRA `(.L_x_7495) ;  /* 0xffffffd800107947 */ /* 0x000fea000383ffff */
.L_x_7496:
        /* <DEDUP_REMOVED lines=15> */
.L_x_16559:


//--------------------- .text._ZN10layer_norm22ln_bwd_finalize_kernelINS_22Kernel_traits_finalizeILj5120Ef13__nv_bfloat16fS2_fjLb0ELj1024ELj4ENS_18Kernel_traits_baseILj5120EfS2_fS2_fjLj1024EEEEELb0ELb0EEEvNS_9BwdParamsE --------------------------
	.section	.text._ZN10layer_norm22ln_bwd_finalize_kernelINS_22Kernel_traits_finalizeILj5120Ef13__nv_bfloat16fS2_fjLb0ELj1024ELj4ENS_18Kernel_traits_baseILj5120EfS2_fS2_fjLj1024EEEEELb0ELb0EEEvNS_9BwdParamsE,"ax",@progbits
	.align	128
        .global         _ZN10layer_norm22ln_bwd_finalize_kernelINS_22Kernel_traits_finalizeILj5120Ef13__nv_bfloat16fS2_fjLb0ELj1024ELj4ENS_18Kernel_traits_baseILj5120EfS2_fS2_fjLj1024EEEEELb0ELb0EEEvNS_9BwdParamsE
        .type           _ZN10layer_norm22ln_bwd_finalize_kernelINS_22Kernel_traits_finalizeILj5120Ef13__nv_bfloat16fS2_fjLb0ELj1024ELj4ENS_18Kernel_traits_baseILj5120EfS2_fS2_fjLj1024EEEEELb0ELb0EEEvNS_9BwdParamsE,@function
        .size           _ZN10layer_norm22ln_bwd_finalize_kernelINS_22Kernel_traits_finalizeILj5120Ef13__nv_bfloat16fS2_fjLb0ELj1024ELj4ENS_18Kernel_traits_baseILj5120EfS2_fS2_fjLj1024EEEEELb0ELb0EEEvNS_9BwdParamsE,(.L_x_16560 - _ZN10layer_norm22ln_bwd_finalize_kernelINS_22Kernel_traits_finalizeILj5120Ef13__nv_bfloat16fS2_fjLb0ELj1024ELj4ENS_18Kernel_traits_baseILj5120EfS2_fS2_fjLj1024EEEEELb0ELb0EEEvNS_9BwdParamsE)
        .other          _ZN10layer_norm22ln_bwd_finalize_kernelINS_22Kernel_traits_finalizeILj5120Ef13__nv_bfloat16fS2_fjLb0ELj1024ELj4ENS_18Kernel_traits_baseILj5120EfS2_fS2_fjLj1024EEEEELb0ELb0EEEvNS_9BwdParamsE,@"STO_CUDA_ENTRY STV_DEFAULT"
_ZN10layer_norm22ln_bwd_finalize_kernelINS_22Kernel_traits_finalizeILj5120Ef13__nv_bfloat16fS2_fjLb0ELj1024ELj4ENS_18Kernel_traits_baseILj5120EfS2_fS2_fjLj1024EEEEELb0ELb0EEEvNS_9BwdParamsE:
.text._ZN10layer_norm22ln_bwd_finalize_kernelINS_22Kernel_traits_finalizeILj5120Ef13__nv_bfloat16fS2_fjLb0ELj1024ELj4ENS_18Kernel_traits_baseILj5120EfS2_fS2_fjLj1024EEEEELb0ELb0EEEvNS_9BwdParamsE:
        /* <DEDUP_REMOVED lines=25> */
.L_x_7509:
        /* <DEDUP_REMOVED lines=30> */
.L_x_7501:
        /* <DEDUP_REMOVED lines=36> */
.L_x_7500:
[----:B------:R-:W-:Y:S05]  /*05b0*/  BSYNC B1 ;  /* 0x0000000000017941 */ /* 0x000fea0003800000 */
.L_x_7499:
        /* <DEDUP_REMOVED lines=24> */
.L_x_7503:
[----:B------:R-:W-:Y:S05]  /*0740*/  BSYNC B1 ;  /* 0x0000000000017941 */ /* 0x000fea0003800000 */
.L_x_7502:
        /* <DEDUP_REMOVED lines=12> */
.L_x_7504:
[----:B------:R-:W-:Y:S05]  /*0810*/  BSYNC B1 ;  /* 0x0000000000017941 */ /* 0x000fea0003800000 */
.L_x_7498:
[----:B------:R-:W-:Y:S05]  /*0820*/  BSYNC B0 ;  /* 0x0000000000007941 */ /* 0x000fea0003800000 */
.L_x_7497:
        /* <DEDUP_REMOVED lines=29> */
.L_x_7520:
[----:B---3--:R-:W-:Y:S01]  /*0a00*/  FADD.FTZ R9, R18, R9 ;  /* 0x0000000912097221 */ /* 0x008fe20000010000 */
[----:B--2---:R-:W-:-:S04]  /*0a10*/  FADD.FTZ R11, R10, R11 ;  /* 0x0000000b0a0b7221 */ /* 0x004fc80000010000 */
[----:B------:R2:W-:Y:S04]  /*0a20*/  @!P1 STS [R6+0x2000], R9 ;  /* 0x0020000906009388 */ /* 0x0005e80000000800 */
[----:B------:R2:W-:Y:S02]  /*0a30*/  @!P1 STS [R6+0x2080], R11 ;  /* 0x0020800b06009388 */ /* 0x0005e40000000800 */
.L_x_7505:
        /* <DEDUP_REMOVED lines=16> */
.L_x_7508:
[----:B------:R-:W-:Y:S05]  /*0b40*/  BSYNC B0 ;  /* 0x0000000000007941 */ /* 0x000fea0003800000 */
.L_x_7507:
[C---:B------:R-:W-:Y:S01]  /*0b50*/  ISETP.GT.U32.AND P1, PT, R3.reuse, -0x1401, PT ;  /* 0xffffebff0300780c */ /* 0x040fe20003f24070 */
[----:B------:R-:W-:Y:S01]  /*0b60*/  VIADD R4, R4, 0xa00 ;  /* 0x00000a0004047836 */ /* 0x000fe20000000000 */
[----:B------:R-:W-:-:S11]  /*0b70*/  IADD3 R3, R3, 0x1400, RZ ;  /* 0x0000140003037810 */ /* 0x000fd60007ffe0ff */
[----:B------:R-:W-:Y:S05]  /*0b80*/  @P1 BRA `(.L_x_7509) ;  /* 0xfffffff400801947 */ /* 0x000fea000383ffff */
[----:B------:R-:W-:Y:S05]  /*0b90*/  EXIT ;  /* 0x000000000000794d */ /* 0x000fea0003800000 */
.L_x_7506:
[----:B------:R-:W-:Y:S01]  /*0ba0*/  HFMA2.MMA R21, -RZ, RZ, 0, 5.9604644775390625e-08 ;  /* 0x00000001ff157435 */ /* 0x000fe200000001ff */
[----:B0--3--:R-:W-:Y:S01]  /*0bb0*/  MOV R22, R10 ;  /* 0x0000000a00167202 */ /* 0x009fe20000000f00 */
[----:B------:R-:W-:Y:S01]  /*0bc0*/  IMAD.MOV.U32 R19, RZ, RZ, -0x1 ;  /* 0xffffffffff137424 */ /* 0x000fe200078e00ff */
[----:B------:R-:W-:-:S08]  /*0bd0*/  MOV R24, 0x1f ;  /* 0x0000001f00187802 */ /* 0x000fd00000000f00 */
[----:B-12---:R-:W-:Y:S05]  /*0be0*/  WARPSYNC.COLLECTIVE R19, `(.L_x_7510) ;  /* 0x0000000013087348 */ /* 0x006fea0003c00000 */
[----:B------:R0:W3:Y:S02]  /*0bf0*/  SHFL.BFLY P2, R20, R22, R21, R24 ;  /* 0x0c00001516147389 */ /* 0x0000e40000040018 */
[----:B0123--:R-:W-:Y:S01]  /*0c00*/  ENDCOLLECTIVE ;  /* 0x000000000000791b */ /* 0x00ffe20003800000 */
.L_x_7510:
[----:B------:R-:W-:Y:S01]  /*0c10*/  HFMA2.MMA R21, -RZ, RZ, 0, 1.1920928955078125e-07 ;  /* 0x00000002ff157435 */ /* 0x000fe200000001ff */
[----:B------:R-:W-:-:S05]  /*0c20*/  MOV R11, R20 ;  /* 0x00000014000b7202 */ /* 0x000fca0000000f00 */
[----:B------:R-:W-:-:S05]  /*0c30*/  FADD.FTZ R11, R10, R11 ;  /* 0x0000000b0a0b7221 */ /* 0x000fca0000010000 */
[----:B------:R-:W-:-:S07]  /*0c40*/  MOV R22, R11 ;  /* 0x0000000b00167202 */ /* 0x000fce0000000f00 */
[----:B------:R-:W-:Y:S05]  /*0c50*/  WARPSYNC.COLLECTIVE R19, `(.L_x_7511) ;  /* 0x0000000013087348 */ /* 0x000fea0003c00000 */
[----:B------:R0:W1:Y:S02]  /*0c60*/  SHFL.BFLY P2, R20, R22, R21, R24 ;  /* 0x0c00001516147389 */ /* 0x0000640000040018 */
[----:B01----:R-:W-:Y:S01]  /*0c70*/  ENDCOLLECTIVE ;  /* 0x000000000000791b */ /* 0x003fe20003800000 */
.L_x_7511:
[----:B------:R-:W-:Y:S01]  /*0c80*/  HFMA2.MMA R21, -RZ, RZ, 0, 2.384185791015625e-07 ;  /* 0x00000004ff157435 */ /* 0x000fe200000001ff */
[----:B------:R-:W-:-:S04]  /*0c90*/  IMAD.MOV.U32 R14, RZ, RZ, R20 ;  /* 0x000000ffff0e7224 */ /* 0x000fc800078e0014 */
[----:B------:R-:W-:-:S05]  /*0ca0*/  FADD.FTZ R14, R11, R14 ;  /* 0x0000000e0b0e7221 */ /* 0x000fca0000010000 */
[----:B------:R-:W-:-:S07]  /*0cb0*/  MOV R22, R14 ;  /* 0x0000000e00167202 */ /* 0x000fce0000000f00 */
[----:B------:R-:W-:Y:S05]  /*0cc0*/  WARPSYNC.COLLECTIVE R19, `(.L_x_7512) ;  /* 0x0000000013087348 */ /* 0x000fea0003c00000 */
[----:B------:R0:W1:Y:S02]  /*0cd0*/  SHFL.BFLY P2, R20, R22, R21, R24 ;  /* 0x0c00001516147389 */ /* 0x0000640000040018 */
[----:B01----:R-:W-:Y:S01]  /*0ce0*/  ENDCOLLECTIVE ;  /* 0x000000000000791b */ /* 0x003fe20003800000 */
.L_x_7512:
[----:B------:R-:W-:Y:S01]  /*0cf0*/  IMAD.MOV.U32 R21, RZ, RZ, 0x8 ;  /* 0x00000008ff157424 */ /* 0x000fe200078e00ff */
[----:B------:R-:W-:-:S05]  /*0d00*/  MOV R13, R20 ;  /* 0x00000014000d7202 */ /* 0x000fca0000000f00 */
[----:B------:R-:W-:-:S05]  /*0d10*/  FADD.FTZ R13, R14, R13 ;  /* 0x0000000d0e0d7221 */ /* 0x000fca0000010000 */
[----:B------:R-:W-:-:S07]  /*0d20*/  MOV R22, R13 ;  /* 0x0000000d00167202 */ /* 0x000fce0000000f00 */
[----:B------:R-:W-:Y:S05]  /*0d30*/  WARPSYNC.COLLECTIVE R19, `(.L_x_7513) ;  /* 0x0000000013087348 */ /* 0x000fea0003c00000 */
[----:B------:R0:W1:Y:S02]  /*0d40*/  SHFL.BFLY P2, R20, R22, R21, R24 ;  /* 0x0c00001516147389 */ /* 0x0000640000040018 */
[----:B01----:R-:W-:Y:S01]  /*0d50*/  ENDCOLLECTIVE ;  /* 0x000000000000791b */ /* 0x003fe20003800000 */
.L_x_7513:
[----:B------:R-:W-:Y:S01]  /*0d60*/  HFMA2.MMA R21, -RZ, RZ, 0, 9.5367431640625e-07 ;  /* 0x00000010ff157435 */ /* 0x000fe200000001ff */
[----:B------:R-:W-:-:S05]  /*0d70*/  MOV R10, R20 ;  /* 0x00000014000a7202 */ /* 0x000fca0000000f00 */
[----:B------:R-:W-:-:S05]  /*0d80*/  FADD.FTZ R10, R13, R10 ;  /* 0x0000000a0d0a7221 */ /* 0x000fca0000010000 */
[----:B------:R-:W-:-:S07]  /*0d90*/  MOV R22, R10 ;  /* 0x0000000a00167202 */ /* 0x000fce0000000f00 */
[----:B------:R-:W-:Y:S05]  /*0da0*/  WARPSYNC.COLLECTIVE R19, `(.L_x_7514) ;  /* 0x0000000013087348 */ /* 0x000fea0003c00000 */
[----:B------:R0:W1:Y:S02]  /*0db0*/  SHFL.BFLY P2, R20, R22, R21, R24 ;  /* 0x0c00001516147389 */ /* 0x0000640000040018 */
[----:B01----:R-:W-:Y:S01]  /*0dc0*/  ENDCOLLECTIVE ;  /* 0x000000000000791b */ /* 0x003fe20003800000 */
.L_x_7514:
[----:B------:R-:W-:Y:S01]  /*0dd0*/  HFMA2.MMA R21, -RZ, RZ, 0, 5.9604644775390625e-08 ;  /* 0x00000001ff157435 */ /* 0x000fe200000001ff */
[----:B------:R-:W-:Y:S01]  /*0de0*/  IMAD.MOV.U32 R22, RZ, RZ, R9 ;  /* 0x000000ffff167224 */ /* 0x000fe200078e0009 */
[----:B------:R-:W-:-:S09]  /*0df0*/  MOV R11, R20 ;  /* 0x00000014000b7202 */ /* 0x000fd20000000f00 */
[----:B------:R-:W-:Y:S05]  /*0e00*/  WARPSYNC.COLLECTIVE R19, `(.L_x_7515) ;  /* 0x0000000013087348 */ /* 0x000fea0003c00000 */
[----:B------:R0:W1:Y:S02]  /*0e10*/  SHFL.BFLY P2, R20, R22, R21, R24 ;  /* 0x0c00001516147389 */ /* 0x0000640000040018 */
[----:B01----:R-:W-:Y:S01]  /*0e20*/  ENDCOLLECTIVE ;  /* 0x000000000000791b */ /* 0x003fe20003800000 */
.L_x_7515:
[----:B------:R-:W-:Y:S01]  /*0e30*/  HFMA2.MMA R21, -RZ, RZ, 0, 1.1920928955078125e-07 ;  /* 0x00000002ff157435 */ /* 0x000fe200000001ff */
[----:B------:R-:W-:-:S05]  /*0e40*/  MOV R14, R20 ;  /* 0x00000014000e7202 */ /* 0x000fca0000000f00 */
[----:B------:R-:W-:-:S05]  /*0e50*/  FADD.FTZ R15, R9, R14 ;  /* 0x0000000e090f7221 */ /* 0x000fca0000010000 */
[----:B------:R-:W-:-:S07]  /*0e60*/  MOV R22, R15 ;  /* 0x0000000f00167202 */ /* 0x000fce0000000f00 */
[----:B------:R-:W-:Y:S05]  /*0e70*/  WARPSYNC.COLLECTIVE R19, `(.L_x_7516) ;  /* 0x0000000013087348 */ /* 0x000fea0003c00000 */
[----:B------:R0:W1:Y:S02]  /*0e80*/  SHFL.BFLY P2, R20, R22, R21, R24 ;  /* 0x0c00001516147389 */ /* 0x0000640000040018 */
[----:B01----:R-:W-:Y:S01]  /*0e90*/  ENDCOLLECTIVE ;  /* 0x000000000000791b */ /* 0x003fe20003800000 */
.L_x_7516:
[----:B------:R-:W-:Y:S01]  /*0ea0*/  HFMA2.MMA R21, -RZ, RZ, 0, 2.384185791015625e-07 ;  /* 0x00000004ff157435 */ /* 0x000fe200000001ff */
[----:B------:R-:W-:-:S04]  /*0eb0*/  IMAD.MOV.U32 R16, RZ, RZ, R20 ;  /* 0x000000ffff107224 */ /* 0x000fc800078e0014 */
[----:B------:R-:W-:-:S05]  /*0ec0*/  FADD.FTZ R16, R15, R16 ;  /* 0x000000100f107221 */ /* 0x000fca0000010000 */
[----:B------:R-:W-:-:S07]  /*0ed0*/  MOV R22, R16 ;  /* 0x0000001000167202 */ /* 0x000fce0000000f00 */
[----:B------:R-:W-:Y:S05]  /*0ee0*/  WARPSYNC.COLLECTIVE R19, `(.L_x_7517) ;  /* 0x0000000013087348 */ /* 0x000fea0003c00000 */
[----:B------:R0:W1:Y:S02]  /*0ef0*/  SHFL.BFLY P2, R20, R22, R21, R24 ;  /* 0x0c00001516147389 */ /* 0x0000640000040018 */
[----:B01----:R-:W-:Y:S01]  /*0f00*/  ENDCOLLECTIVE ;  /* 0x000000000000791b */ /* 0x003fe20003800000 */
.L_x_7517:
[----:B------:R-:W-:Y:S01]  /*0f10*/  IMAD.MOV.U32 R21, RZ, RZ, 0x8 ;  /* 0x00000008ff157424 */ /* 0x000fe200078e00ff */
[----:B------:R-:W-:-:S05]  /*0f20*/  MOV R17, R20 ;  /* 0x0000001400117202 */ /* 0x000fca0000000f00 */
[----:B------:R-:W-:-:S05]  /*0f30*/  FADD.FTZ R17, R16, R17 ;  /* 0x0000001110117221 */ /* 0x000fca0000010000 */
[----:B------:R-:W-:-:S07]  /*0f40*/  MOV R22, R17 ;  /* 0x0000001100167202 */ /* 0x000fce0000000f00 */
[----:B------:R-:W-:Y:S05]  /*0f50*/  WARPSYNC.COLLECTIVE R19, `(.L_x_7518) ;  /* 0x0000000013087348 */ /* 0x000fea0003c00000 */
[----:B------:R0:W1:Y:S02]  /*0f60*/  SHFL.BFLY P2, R20, R22, R21, R24 ;  /* 0x0c00001516147389 */ /* 0x0000640000040018 */
[----:B01----:R-:W-:Y:S01]  /*0f70*/  ENDCOLLECTIVE ;  /* 0x000000000000791b */ /* 0x003fe20003800000 */
.L_x_7518:
[----:B------:R-:W-:Y:S01]  /*0f80*/  HFMA2.MMA R21, -RZ, RZ, 0, 9.5367431640625e-07 ;  /* 0x00000010ff157435 */ /* 0x000fe200000001ff */
[----:B------:R-:W-:-:S05]  /*0f90*/  MOV R18, R20 ;  /* 0x0000001400127202 */ /* 0x000fca0000000f00 */
[----:B------:R-:W-:-:S05]  /*0fa0*/  FADD.FTZ R18, R17, R18 ;  /* 0x0000001211127221 */ /* 0x000fca0000010000 */
[----:B------:R-:W-:-:S07]  /*0fb0*/  MOV R22, R18 ;  /* 0x0000001200167202 */ /* 0x000fce0000000f00 */
[----:B------:R-:W-:Y:S05]  /*0fc0*/  WARPSYNC.COLLECTIVE R19, `(.L_x_7519) ;  /* 0x0000000013087348 */ /* 0x000fea0003c00000 */
[----:B------:R0:W1:Y:S02]  /*0fd0*/  SHFL.BFLY P2, R20, R22, R21, R24 ;  /* 0x0c00001516147389 */ /* 0x0000640000040018 */
[----:B01----:R-:W-:Y:S01]  /*0fe0*/  ENDCOLLECTIVE ;  /* 0x000000000000791b */ /* 0x003fe20003800000 */
.L_x_7519:
[----:B------:R-:W-:Y:S01]  /*0ff0*/  MOV R9, R20 ;  /* 0x0000001400097202 */ /* 0x000fe20000000f00 */
[----:B------:R-:W-:Y:S06]  /*1000*/  BRA `(.L_x_7520) ;  /* 0xfffffff8007c7947 */ /* 0x000fec000383ffff */
.L_x_7521:
        /* <DEDUP_REMOVED lines=15> */
.L_x_16560:


//--------------------- .text._ZN10layer_norm13ln_bwd_kernelINS_13Kernel_traitsIf13__nv_bfloat16fS2_fjLj5120ELj1ELj1ELj4ELj16ENS_18Kernel_traits_baseILj5120EfS2_fS2_fjLj128EEEEELb1ELb0ELb1ELb0EEEvNS_9BwdParamsE --------------------------
	.section	.text._ZN10layer_norm13ln_bwd_kernelINS_13Kernel_traitsIf13__nv_bfloat16fS2_fjLj5120ELj1ELj1ELj4ELj16ENS_18Kernel_traits_baseILj5120EfS2_fS2_fjLj128EEEEELb1ELb0ELb1ELb0EEEvNS_9BwdParamsE,"ax",@progbits
	.align	128
        .global         _ZN10layer_norm13ln_bwd_kernelINS_13Kernel_traitsIf13__nv_bfloat16fS2_fjLj5120ELj1ELj1ELj4ELj16ENS_18Kernel_traits_baseILj5120EfS2_fS2_fjLj128EEEEELb1ELb0ELb1ELb0EEEvNS_9BwdParamsE
        .type           _ZN10layer_norm13ln_bwd_kernelINS_13Kernel_traitsIf13__nv_bfloat16fS2_fjLj5120ELj1ELj1ELj4ELj16ENS_18Kernel_traits_baseILj5120EfS2_fS2_fjLj128EEEEELb1ELb0ELb1ELb0EEEvNS_9BwdParamsE,@function
        .size           _ZN10layer_norm13ln_bwd_kernelINS_13Kernel_traitsIf13__nv_bfloat16fS2_fjLj5120ELj1ELj1ELj4ELj16ENS_18Kernel_traits_baseILj5120EfS2_fS2_fjLj128EEEEELb1ELb0ELb1ELb0EEEvNS_9BwdParamsE,(.L_x_16561 - _ZN10layer_norm13ln_bwd_kernelINS_13Kernel_traitsIf13__nv_bfloat16fS2_fjLj5120ELj1ELj1ELj4ELj16ENS_18Kernel_traits_baseILj5120EfS2_fS2_fjLj128EEEEELb1ELb0ELb1ELb0EEEvNS_9BwdParamsE)
        .other          _ZN10layer_norm13ln_bwd_kernelINS_13Kernel_traitsIf13__nv_bfloat16fS2_fjLj5120ELj1ELj1ELj4ELj16ENS_18Kernel_traits_baseILj5120EfS2_fS2_fjLj128EEEEELb1ELb0ELb1ELb0EEEvNS_9BwdParamsE,@"STO_CUDA_ENTRY STV_DEFAULT"
_ZN10layer_norm13ln_bwd_kernelINS_13Kernel_traitsIf13__nv_bfloat16fS2_fjLj5120ELj1ELj1ELj4ELj16ENS_18Kernel_traits_baseILj5120EfS2_fS2_fjLj128EEEEELb1ELb0ELb1ELb0EEEvNS_9BwdParamsE:
.text._ZN10layer_norm13ln_bwd_kernelINS_13Kernel_traitsIf13__nv_bfloat16fS2_fjLj5120ELj1ELj1ELj4ELj16ENS_18Kernel_traits_baseILj5120EfS2_fS2_fjLj128EEEEELb1ELb0ELb1ELb0EEEvNS_9BwdParamsE:
[----:B------:R-:W0:Y:S02]  /*0000*/  LDC R1, c[0x0][0x28] ;  /* 0x00000a00ff017b82 */ /* 0x000e240000000800 */
[----:B0-----:R-:W-:Y:S01]  /*0010*/  IADD3 R1, R1, -0x98, RZ ;  /* 0xffffff6801017810 */ /* 0x001fe20007ffe0ff */
[----:B------:R-:W0:Y:S01]  /*0020*/  S2R R4, SR_TID.X ;  /* 0x0000000000047919 */ /* 0x000e220000002100 */
[----:B------:R-:W-:-:S04]  /*0030*/  ULDC UR4, c[0x0][0x218] ;  /* 0x0000860000047ab9 */ /* 0x000fc80000000800 */
[----:B------:R-:W1:Y:S01]  /*0040*/  S2UR UR6, SR_CTAID.X ;  /* 0x00000000000679c3 */ /* 0x000e620000002500 */
[----:B------:R-:W-:Y:S01]  /*0050*/  ULDC UR7, c[0x0][0x214] ;  /* 0x0000850000077ab9 */ /* 0x000fe20000000800 */
[----:B------:R2:W3:Y:S01]  /*0060*/  LDL.64 R40, [R1+0x48] ;  /* 0x0000480001287983 */ /* 0x0004e20000100a00 */
[----:B------:R-:W-:Y:S01]  /*0070*/  ULDC UR12, c[0x0][0x218] ;  /* 0x00008600000c7ab9 */ /* 0x000fe20000000800 */
[----:B------:R-:W-:Y:S01]  /*0080*/  ULDC UR8, c[0x0][0x290] ;  /* 0x0000a40000087ab9 */ /* 0x000fe20000000800 */
[----:B------:R-:W-:Y:S01]  /*0090*/  ULDC.64 UR10, c[0x0][0x210] ;  /* 0x00008400000a7ab9 */ /* 0x000fe20000000a00 */
[----:B------:R2:W3:Y:S04]  /*00a0*/  LDL.64 R42, [R1+0x50] ;  /* 0x00005000012a7983 */ /* 0x0004e80000100a00 */
[----:B------:R2:W4:Y:S04]  /*00b0*/  LDL.64 R44, [R1+0x58] ;  /* 0x00005800012c7983 */ /* 0x0005280000100a00 */
[----:B------:R2:W4:Y:S04]  /*00c0*/  LDL.64 R46, [R1+0x60] ;  /* 0x00006000012e7983 */ /* 0x0005280000100a00 */
[----:B------:R2:W2:Y:S04]  /*00d0*/  LDL.64 R48, [R1+0x68] ;  /* 0x0000680001307983 */ /* 0x0004a80000100a00 */
        /* <DEDUP_REMOVED lines=8> */
[----:B------:R1:W2:Y:S01]  /*0160*/  LDL.64 R22, [R1+0x30] ;  /* 0x0000300001167983 */ /* 0x0002a20000100a00 */
        /* <DEDUP_REMOVED lines=8> */
[----:B------:R-:W-:-:S09]  /*01f0*/  ISETP.GE.U32.AND P3, PT, R0, 0x180, PT ;  /* 0x000001800000780c */ /* 0x000fd20003f66070 */
[----:B------:R-:W0:Y:S01]  /*0200*/  @P1 LDC.64 R2, c[0x0][0x260] ;  /* 0x00009800ff021b82 */ /* 0x000e220000000a00 */
[----:B------:R-:W-:-:S07]  /*0210*/  ISETP.GE.U32.AND P2, PT, R0, 0x200, PT ;  /* 0x000002000000780c */ /* 0x000fce0003f46070 */
[----:B------:R-:W1:Y:S01]  /*0220*/  @P4 LDC.64 R8, c[0x0][0x260] ;  /* 0x00009800ff084b82 */ /* 0x000e620000000a00 */
[----:B------:R-:W-:-:S07]  /*0230*/  P2R R7, PR, RZ, 0x2 ;  /* 0x00000002ff077803 */ /* 0x000fce0000000000 */
[----:B------:R-:W1:Y:S01]  /*0240*/  @P3 LDC.64 R12, c[0x0][0x260] ;  /* 0x00009800ff0c3b82 */ /* 0x000e620000000a00 */
[----:B------:R0:W-:Y:S07]  /*0250*/  STL [R1+0x18], R7 ;  /* 0x0000180701007387 */ /* 0x0001ee0000100800 */
[----:B------:R-:W1:Y:S01]  /*0260*/  @P2 LDC.64 R14, c[0x0][0x260] ;  /* 0x00009800ff0e2b82 */ /* 0x000e620000000a00 */
[----:B0-----:R-:W-:-:S05]  /*0270*/  MOV R7, R5 ;  /* 0x0000000500077202 */ /* 0x001fca0000000f00 */
[C---:B------:R-:W-:Y:S01]  /*0280*/  @P1 IMAD.WIDE.U32 R2, R7.reuse, 0x20, R2 ;  /* 0x0000002007021825 */ /* 0x040fe200078e0002 */
[----:B------:R-:W-:-:S05]  /*0290*/  @P1 LOP3.LUT R7, R7, 0x80, RZ, 0xfc, !PT ;  /* 0x0000008007071812 */ /* 0x000fca00078efcff */
[----:B-1----:R-:W-:-:S04]  /*02a0*/  @P4 IMAD.WIDE.U32 R10, R7, 0x20, R8 ;  /* 0x00000020070a4825 */ /* 0x002fc800078e0008 */
[----:B------:R-:W-:Y:S01]  /*02b0*/  @P4 VIADD R7, R7, 0x80 ;  /* 0x0000008007074836 */ /* 0x000fe20000000000 */
[----:B------:R-:W-:-:S03]  /*02c0*/  ULDC.64 UR4, c[0x0][0x208] ;  /* 0x0000820000047ab9 */ /* 0x000fc60000000a00 */
[C---:B------:R-:W-:Y:S01]  /*02d0*/  @P3 IMAD.WIDE.U32 R12, R7.reuse, 0x20, R12 ;  /* 0x00000020070c3825 */ /* 0x040fe200078e000c */
[----:B------:R-:W-:-:S05]  /*02e0*/  @P3 IADD3 R7, R7, 0x80, RZ ;  /* 0x0000008007073810 */ /* 0x000fca0007ffe0ff */
[----:B------:R-:W-:-:S05]  /*02f0*/  @P2 IMAD.WIDE.U32 R14, R7, 0x20, R14 ;  /* 0x00000020070e2825 */ /* 0x000fca00078e000e */
[----:B------:R0:W5:Y:S04]  /*0300*/  @P2 LDG.E.128 R28, desc[UR4][R14.64+0x10] ;  /* 0x000010040e1c2981 */ /* 0x000168000c1e1d00 */
[----:B---3--:R-:W3:Y:S04]  /*0310*/  @P3 LDG.E.128 R40, desc[UR4][R12.64] ;  /* 0x000000040c283981 */ /* 0x008ee8000c1e1d00 */
[----:B----4-:R-:W4:Y:S04]  /*0320*/  @P4 LDG.E.128 R44, desc[UR4][R10.64+0x10] ;  /* 0x000010040a2c4981 */ /* 0x010f28000c1e1d00 */
[----:B--2---:R-:W2:Y:S04]  /*0330*/  @P4 LDG.E.128 R48, desc[UR4][R10.64] ;  /* 0x000000040a304981 */ /* 0x004ea8000c1e1d00 */
[----:B------:R-:W2:Y:S04]  /*0340*/  @P1 LDG.E.128 R56, desc[UR4][R2.64] ;  /* 0x0000000402381981 */ /* 0x000ea8000c1e1d00 */
[----:B------:R-:W2:Y:S04]  /*0350*/  @P1 LDG.E.128 R52, desc[UR4][R2.64+0x10] ;  /* 0x0000100402341981 */ /* 0x000ea8000c1e1d00 */
[----:B------:R-:W2:Y:S04]  /*0360*/  @P3 LDG.E.128 R24, desc[UR4][R12.64+0x10] ;  /* 0x000010040c183981 */ /* 0x000ea8000c1e1d00 */
[----:B------:R-:W2:Y:S01]  /*0370*/  @P2 LDG.E.128 R20, desc[UR4][R14.64] ;  /* 0x000000040e142981 */ /* 0x000ea2000c1e1d00 */
[----:B------:R-:W-:-:S04]  /*0380*/  ISETP.GE.U32.AND P0, PT, R0, 0x280, PT ;  /* 0x000002800000780c */ /* 0x000fc80003f06070 */
[----:B------:R-:W-:-:S09]  /*0390*/  P2R R0, PR, RZ, 0x1 ;  /* 0x00000001ff007803 */ /* 0x000fd20000000000 */
[----:B------:R-:W1:Y:S01]  /*03a0*/  @P0 LDC.64 R16, c[0x0][0x260] ;  /* 0x00009800ff100b82 */ /* 0x000e620000000a00 */
[----:B------:R-:W-:Y:S01]  /*03b0*/  STL [R1+0x1c], R0 ;  /* 0x00001c0001007387 */ /* 0x000fe20000100800 */
[----:B------:R-:W-:Y:S01]  /*03c0*/  @P2 VIADD R7, R7, 0x80 ;  /* 0x0000008007072836 */ /* 0x000fe20000000000 */
[----:B------:R-:W-:-:S03]  /*03d0*/  LEA.HI R4, R4, UR6, RZ, 0x19 ;  /* 0x0000000604047c11 */ /* 0x000fc6000f8fc8ff */
[----:B-1----:R-:W-:-:S05]  /*03e0*/  @P0 IMAD.WIDE.U32 R8, R7, 0x20, R16 ;  /* 0x0000002007080825 */ /* 0x002fca00078e0010 */
[----:B------:R0:W5:Y:S04]  /*03f0*/  @P0 LDG.E.128 R32, desc[UR4][R8.64] ;  /* 0x0000000408200981 */ /* 0x000168000c1e1d00 */
[----:B------:R0:W5:Y:S01]  /*0400*/  @P0 LDG.E.128 R36, desc[UR4][R8.64+0x10] ;  /* 0x0000100408240981 */ /* 0x000162000c1e1d00 */
[----:B------:R-:W-:Y:S01]  /*0410*/  ISETP.GE.AND P0, PT, R4, UR7, PT ;  /* 0x0000000704007c0c */ /* 0x000fe2000bf06270 */
[----:B------:R-:W-:Y:S01]  /*0420*/  ULDC.64 UR6, c[0x0][0x2c8] ;  /* 0x0000b20000067ab9 */ /* 0x000fe20000000a00 */
        /* <DEDUP_REMOVED lines=30> */
[----:B---3--:R1:W-:Y:S04]  /*0610*/  @P3 STL.64 [R1+0x48], R40 ;  /* 0x0000482801003387 */ /* 0x0083e80000100a00 */
[----:B------:R3:W-:Y:S04]  /*0620*/  @P3 STL.64 [R1+0x50], R42 ;  /* 0x0000502a01003387 */ /* 0x0007e80000100a00 */
[----:B----4-:R4:W-:Y:S04]  /*0630*/  @P4 STL.64 [R1+0x58], R44 ;  /* 0x0000582c01004387 */ /* 0x0109e80000100a00 */
[----:B------:R0:W-:Y:S04]  /*0640*/  @P4 STL.64 [R1+0x60], R46 ;  /* 0x0000602e01004387 */ /* 0x0001e80000100a00 */
[----:B--2---:R2:W-:Y:S04]  /*0650*/  @P4 STL.64 [R1+0x68], R48 ;  /* 0x0000683001004387 */ /* 0x0045e80000100a00 */
[----:B------:R2:W-:Y:S04]  /*0660*/  @P4 STL.64 [R1+0x70], R50 ;  /* 0x0000703201004387 */ /* 0x0005e80000100a00 */
        /* <DEDUP_REMOVED lines=8> */
[----:B-1----:R-:W-:-:S02]  /*06f0*/  CS2R R40, SRZ ;  /* 0x0000000000287805 */ /* 0x002fc4000001ff00 */
[----:B---3--:R-:W-:Y:S02]  /*0700*/  CS2R R42, SRZ ;  /* 0x00000000002a7805 */ /* 0x008fe4000001ff00 */
[----:B----4-:R-:W-:Y:S02]  /*0710*/  CS2R R44, SRZ ;  /* 0x00000000002c7805 */ /* 0x010fe4000001ff00 */
[----:B0-----:R-:W-:Y:S02]  /*0720*/  CS2R R46, SRZ ;  /* 0x00000000002e7805 */ /* 0x001fe4000001ff00 */
[----:B--2---:R-:W-:Y:S02]  /*0730*/  CS2R R48, SRZ ;  /* 0x0000000000307805 */ /* 0x004fe4000001ff00 */
        /* <DEDUP_REMOVED lines=9> */
.L_x_7633:
[----:B-1----:R-:W1:Y:S08]  /*07d0*/  LDC.64 R2, c[0x0][0x288] ;  /* 0x0000a200ff027b82 */ /* 0x002e700000000a00 */
[----:B--2---:R-:W2:Y:S08]  /*07e0*/  LDC.64 R6, c[0x0][0x258] ;  /* 0x00009600ff067b82 */ /* 0x004eb00000000a00 */
[----:B0--3--:R-:W3:Y:S01]  /*07f0*/  LDC.64 R174, c[0x0][0x280] ;  /* 0x0000a000ffae7b82 */ /* 0x009ee20000000a00 */
[----:B-1----:R-:W-:-:S07]  /*0800*/  IMAD.WIDE R2, R4, 0x4, R2 ;  /* 0x0000000404027825 */ /* 0x002fce00078e0202 */
[----:B------:R-:W1:Y:S01]  /*0810*/  LDC.64 R172, c[0x0][0x250] ;  /* 0x00009400ffac7b82 */ /* 0x000e620000000a00 */
[----:B------:R2:W4:Y:S01]  /*0820*/  LDG.E R8, desc[UR4][R2.64] ;  /* 0x0000000402087981 */ /* 0x000522000c1e1900 */
[----:B------:R-:W0:Y:S06]  /*0830*/  S2R R178, SR_TID.X ;  /* 0x0000000000b27919 */ /* 0x000e2c0000002100 */
[----:B------:R-:W0:Y:S01]  /*0840*/  LDC.64 R176, c[0x0][0x2c8] ;  /* 0x0000b200ffb07b82 */ /* 0x000e220000000a00 */
[----:B--2---:R-:W-:-:S04]  /*0850*/  IMAD.WIDE R2, R4, 0x4, R6 ;  /* 0x0000000404027825 */ /* 0x004fc800078e0206 */
[C---:B---3--:R-:W-:Y:S02]  /*0860*/  IMAD.WIDE R6, R4.reuse, 0x4, R174 ;  /* 0x0000000404067825 */ /* 0x048fe400078e02ae */
[----:B-----5:R-:W5:Y:S01]  /*0870*/  LDG.E R3, desc[UR4][R2.64] ;  /* 0x0000000402037981 */ /* 0x020f62000c1e1900 */
[----:B------:R-:W-:Y:S01]  /*0880*/  BSSY B0, `(.L_x_7523) ;  /* 0x0000258000007945 */ /* 0x000fe20003800000 */
[----:B-1----:R-:W-:-:S05]  /*0890*/  IMAD.WIDE R172, R4, 0x4, R172 ;  /* 0x0000000404ac7825 */ /* 0x002fca00078e02ac */
[----:B------:R-:W5:Y:S04]  /*08a0*/  LDG.E R213, desc[UR4][R172.64] ;  /* 0x00000004acd57981 */ /* 0x000f68000c1e1900 */
[----:B------:R1:W5:Y:S02]  /*08b0*/  LDG.E R2, desc[UR4][R6.64] ;  /* 0x0000000406027981 */ /* 0x000364000c1e1900 */
[----:B-1----:R-:W-:-:S04]  /*08c0*/  IMAD.U32 R6, RZ, RZ, UR12 ;  /* 0x0000000cff067e24 */ /* 0x002fc8000f8e00ff */
[----:B------:R-:W-:-:S05]  /*08d0*/  IMAD R5, R4, R6, RZ ;  /* 0x0000000604057224 */ /* 0x000fca00078e02ff */
[----:B------:R-:W-:-:S04]  /*08e0*/  SHF.R.S32.HI R7, RZ, 0x1f, R5 ;  /* 0x0000001fff077819 */ /* 0x000fc80000011405 */
[----:B------:R-:W-:Y:S02]  /*08f0*/  LEA.HI R7, R7, R5, RZ, 0x3 ;  /* 0x0000000507077211 */ /* 0x000fe400078f18ff */
[----:B0-----:R-:W-:-:S04]  /*0900*/  LOP3.LUT R5, R178, 0x7f, RZ, 0xc0, !PT ;  /* 0x0000007fb2057812 */ /* 0x001fc800078ec0ff */
[----:B------:R-:W-:-:S05]  /*0910*/  LEA.HI.SX32 R7, R7, R5, 0x1d ;  /* 0x0000000507077211 */ /* 0x000fca00078feaff */
[----:B------:R-:W-:Y:S01]  /*0920*/  IMAD.WIDE.U32 R172, R7, 0x20, R176 ;  /* 0x0000002007ac7825 */ /* 0x000fe200078e00b0 */
[----:B----4-:R-:W-:-:S13]  /*0930*/  ISETP.GT.AND P1, PT, R8, RZ, PT ;  /* 0x000000ff0800720c */ /* 0x010fda0003f24270 */
[----:B------:R-:W-:Y:S05]  /*0940*/  @P1 BRA `(.L_x_7524) ;  /* 0x0000000400301947 */ /* 0x000fea0003800000 */
[----:B------:R-:W2:Y:S01]  /*0950*/  LDL R178, [R1+0x18] ;  /* 0x0000180001b27983 */ /* 0x000ea20000100800 */
[----:B-----5:R-:W-:Y:S01]  /*0960*/  ISETP.GE.AND P0, PT, R2, 0x1, PT ;  /* 0x000000010200780c */ /* 0x020fe20003f06270 */
[----:B------:R-:W-:-:S12]  /*0970*/  BSSY B1, `(.L_x_7525) ;  /* 0x0000013000017945 */ /* 0x000fd80003800000 */
[----:B------:R-:W-:-:S05]  /*0980*/  @P0 IADD3 R8, R2, -0x1, RZ ;  /* 0xffffffff02080810 */ /* 0x000fca0007ffe0ff */
[----:B------:R-:W-:-:S05]  /*0990*/  @P0 IMAD R8, R8, R6, RZ ;  /* 0x0000000608080224 */ /* 0x000fca00078e02ff */
[----:B------:R-:W-:-:S04]  /*09a0*/  @P0 SHF.R.S32.HI R174, RZ, 0x1f, R8 ;  /* 0x0000001fffae0819 */ /* 0x000fc80000011408 */
[----:B------:R-:W-:Y:S01]  /*09b0*/  @P0 LEA.HI R174, R174, R8, RZ, 0x3 ;  /* 0x00000008aeae0211 */ /* 0x000fe200078f18ff */
[----:B------:R-:W-:-:S06]  /*09c0*/  HFMA2.MMA R8, -RZ, RZ, 0, 0 ;  /* 0x00000000ff087435 */ /* 0x000fcc00000001ff */
[----:B------:R-:W-:Y:S01]  /*09d0*/  @P0 LEA.HI.SX32 R8, R174, R5, 0x1d ;  /* 0x00000005ae080211 */ /* 0x000fe200078feaff */
[----:B------:R-:W-:Y:S01]  /*09e0*/  IMAD.MOV.U32 R174, RZ, RZ, R7 ;  /* 0x000000ffffae7224 */ /* 0x000fe200078e0007 */
[----:B--2---:R-:W-:-:S13]  /*09f0*/  ISETP.NE.AND P5, PT, R178, RZ, PT ;  /* 0x000000ffb200720c */ /* 0x004fda0003fa5270 */
[----:B------:R-:W-:Y:S05]  /*0a00*/  @!P5 BRA `(.L_x_7526) ;  /* 0x000000000024d947 */ /* 0x000fea0003800000 */
[----:B------:R-:W0:Y:S01]  /*0a10*/  LDC.64 R22, c[0x0][0x240] ;  /* 0x00009000ff167b82 */ /* 0x000e220000000a00 */
[----:B------:R-:W-:-:S04]  /*0a20*/  ISETP.NE.U32.AND P5, PT, RZ, UR6, PT ;  /* 0x00000006ff007c0c */ /* 0x000fc8000bfa5070 */
[----:B------:R-:W-:-:S13]  /*0a30*/  ISETP.NE.AND.EX P5, PT, RZ, UR7, PT, P5 ;  /* 0x00000007ff007c0c */ /* 0x000fda000bfa5350 */
[----:B------:R1:W5:Y:S04]  /*0a40*/  @P5 LDG.E.128 R124, desc[UR4][R172.64] ;  /* 0x00000004ac7c5981 */ /* 0x000368000c1e1d00 */
[----:B------:R1:W5:Y:S01]  /*0a50*/  @P5 LDG.E.128 R128, desc[UR4][R172.64+0x10] ;  /* 0x00001004ac805981 */ /* 0x000362000c1e1d00 */
[----:B0-----:R-:W-:-:S06]  /*0a60*/  IMAD.WIDE.U32 R22, R8, 0x8, R22 ;  /* 0x0000000808167825 */ /* 0x001fcc00078e0016 */
[----:B------:R-:W5:Y:S01]  /*0a70*/  LDG.E.64 R22, desc[UR4][R22.64] ;  /* 0x0000000416167981 */ /* 0x000f62000c1e1b00 */
[----:B------:R-:W-:Y:S02]  /*0a80*/  IADD3 R8, R8, 0x80, RZ ;  /* 0x0000008008087810 */ /* 0x000fe40007ffe0ff */
[----:B-1----:R-:W-:-:S07]  /*0a90*/  IADD3 R174, R7, 0x80, RZ ;  /* 0x0000008007ae7810 */ /* 0x002fce0007ffe0ff */
.L_x_7526:
[----:B------:R-:W-:Y:S05]  /*0aa0*/  BSYNC B1 ;  /* 0x0000000000017941 */ /* 0x000fea0003800000 */
.L_x_7525:
        /* <DEDUP_REMOVED lines=10> */
[----:B------:R-:W-:Y:S01]  /*0b50*/  VIADD R8, R8, 0x80 ;  /* 0x0000008008087836 */ /* 0x000fe20000000000 */
[----:B------:R-:W-:-:S07]  /*0b60*/  IADD3 R174, R174, 0x80, RZ ;  /* 0x00000080aeae7810 */ /* 0x000fce0007ffe0ff */
.L_x_7528:
[----:B------:R-:W-:Y:S05]  /*0b70*/  BSYNC B1 ;  /* 0x0000000000017941 */ /* 0x000fea0003800000 */
.L_x_7527:
        /* <DEDUP_REMOVED lines=12> */
.L_x_7530:
[----:B------:R-:W-:Y:S05]  /*0c40*/  BSYNC B1 ;  /* 0x0000000000017941 */ /* 0x000fea0003800000 */
.L_x_7529:
        /* <DEDUP_REMOVED lines=8> */
[----:B0-----:R-:W-:-:S05]  /*0cd0*/  IMAD.WIDE.U32 R172, R8, 0x8, R172 ;  /* 0x0000000808ac7825 */ /* 0x001fca00078e00ac */
[----:B------:R0:W5:Y:S01]  /*0ce0*/  LDG.E.64 R184, desc[UR4][R172.64] ;  /* 0x00000004acb87981 */ /* 0x000162000c1e1b00 */
[----:B------:R-:W-:Y:S02]  /*0cf0*/  IADD3 R8, R8, 0x80, RZ ;  /* 0x0000008008087810 */ /* 0x000fe40007ffe0ff */
[----:B------:R-:W-:-:S07]  /*0d00*/  IADD3 R174, R174, 0x80, RZ ;  /* 0x00000080aeae7810 */ /* 0x000fce0007ffe0ff */
.L_x_7532:
[----:B------:R-:W-:Y:S05]  /*0d10*/  BSYNC B1 ;  /* 0x0000000000017941 */ /* 0x000fea0003800000 */
.L_x_7531:
[----:B0-----:R-:W2:Y:S01]  /*0d20*/  LDL R172, [R1+0x1c] ;  /* 0x00001c0001ac7983 */ /* 0x001ea20000100800 */
[----:B------:R-:W-:Y:S01]  /*0d30*/  IMAD.MOV.U32 R212, RZ, RZ, RZ ;  /* 0x000000ffffd47224 */ /* 0x000fe200078e00ff */
[----:B------:R-:W-:Y:S02]  /*0d40*/  MOV R211, RZ ;  /* 0x000000ff00d37202 */ /* 0x000fe40000000f00 */
[----:B--2---:R-:W-:-:S13]  /*0d50*/  ISETP.NE.AND P5, PT, R172, RZ, PT ;  /* 0x000000ffac00720c */ /* 0x004fda0003fa5270 */
        /* <DEDUP_REMOVED lines=9> */
[----:B------:R-:W-:Y:S01]  /*0df0*/  HFMA2.MMA R211, -RZ, RZ, 0, 0 ;  /* 0x00000000ffd37435 */ /* 0x000fe200000001ff */
[----:B------:R-:W-:Y:S10]  /*0e00*/  BRA `(.L_x_7533) ;  /* 0x0000001c00fc7947 */ /* 0x000ff40003800000 */
.L_x_7524:
[----:B------:R-:W2:Y:S01]  /*0e10*/  LDL R174, [R1+0x18] ;  /* 0x0000180001ae7983 */ /* 0x000ea20000100800 */
[----:B------:R-:W-:Y:S01]  /*0e20*/  VIADD R8, R8, 0xffffffff ;  /* 0xffffffff08087836 */ /* 0x000fe20000000000 */
[----:B-----5:R-:W-:Y:S01]  /*0e30*/  ISETP.GE.AND P0, PT, R2, 0x1, PT ;  /* 0x000000010200780c */ /* 0x020fe20003f06270 */
[----:B------:R-:W-:Y:S01]  /*0e40*/  BSSY B1, `(.L_x_7534) ;  /* 0x0000076000017945 */ /* 0x000fe20003800000 */
[----:B------:R-:W-:Y:S01]  /*0e50*/  HFMA2.MMA R211, -RZ, RZ, 0, 0 ;  /* 0x00000000ffd37435 */ /* 0x000fe200000001ff */
[----:B------:R-:W-:Y:S01]  /*0e60*/  IMAD R8, R8, R6, RZ ;  /* 0x0000000608087224 */ /* 0x000fe200078e02ff */
[----:B------:R-:W-:Y:S01]  /*0e70*/  MOV R217, R7 ;  /* 0x0000000700d97202 */ /* 0x000fe20000000f00 */
[----:B------:R-:W-:Y:S01]  /*0e80*/  IMAD.MOV.U32 R212, RZ, RZ, RZ ;  /* 0x000000ffffd47224 */ /* 0x000fe200078e00ff */
[----:B--2---:R-:W-:Y:S02]  /*0e90*/  ISETP.NE.AND P5, PT, R174, RZ, PT ;  /* 0x000000ffae00720c */ /* 0x004fe40003fa5270 */
[----:B------:R-:W-:-:S04]  /*0ea0*/  SHF.R.S32.HI R174, RZ, 0x1f, R8 ;  /* 0x0000001fffae7819 */ /* 0x000fc80000011408 */
[----:B------:R-:W-:Y:S02]  /*0eb0*/  LEA.HI R174, R174, R8, RZ, 0x3 ;  /* 0x00000008aeae7211 */ /* 0x000fe400078f18ff */
[----:B------:R-:W-:Y:S02]  /*0ec0*/  @P0 IADD3 R8, R2, -0x1, RZ ;  /* 0xffffffff02080810 */ /* 0x000fe40007ffe0ff */
[----:B------:R-:W-:-:S03]  /*0ed0*/  LEA.HI.SX32 R210, R174, R5, 0x1d ;  /* 0x00000005aed27211 */ /* 0x000fc600078feaff */
[----:B------:R-:W-:-:S05]  /*0ee0*/  @P0 IMAD R8, R8, R6, RZ ;  /* 0x0000000608080224 */ /* 0x000fca00078e02ff */
[----:B------:R-:W-:-:S04]  /*0ef0*/  @P0 SHF.R.S32.HI R175, RZ, 0x1f, R8 ;  /* 0x0000001fffaf0819 */ /* 0x000fc80000011408 */
[----:B------:R-:W-:Y:S02]  /*0f00*/  @P0 LEA.HI R175, R175, R8, RZ, 0x3 ;  /* 0x00000008afaf0211 */ /* 0x000fe400078f18ff */
[----:B------:R-:W-:Y:S02]  /*0f10*/  MOV R8, RZ ;  /* 0x000000ff00087202 */ /* 0x000fe40000000f00 */
[----:B------:R-:W-:Y:S01]  /*0f20*/  @P0 LEA.HI.SX32 R8, R175, R5, 0x1d ;  /* 0x00000005af080211 */ /* 0x000fe200078feaff */
[----:B------:R-:W-:Y:S06]  /*0f30*/  @!P5 BRA `(.L_x_7535) ;  /* 0x000000040098d947 */ /* 0x000fec0003800000 */
[----:B------:R-:W0:Y:S01]  /*0f40*/  LDC.U8 R176, c[0x0][0x2a0] ;  /* 0x0000a800ffb07b82 */ /* 0x000e220000000000 */
[----:B------:R-:W2:Y:S04]  /*0f50*/  LDL R214, [R1+0x90] ;  /* 0x0000900001d67983 */ /* 0x000ea80000100800 */
[----:B------:R-:W3:Y:S03]  /*0f60*/  LDL R252, [R1+0x78] ;  /* 0x0000780001fc7983 */ /* 0x000ee60000100800 */
        /* <DEDUP_REMOVED lines=8> */
[----:B------:R-:W5:Y:S01]  /*0ff0*/  @P5 LDG.E.128 R124, desc[UR4][R172.64] ;  /* 0x00000004ac7c5981 */ /* 0x000f62000c1e1d00 */
[----:B0-----:R-:W-:-:S03]  /*1000*/  IMAD.WIDE.U32 R176, R7, 0x20, R176 ;  /* 0x0000002007b07825 */ /* 0x001fc600078e00b0 */
[----:B------:R-:W5:Y:S04]  /*1010*/  @P5 LDG.E.128 R128, desc[UR4][R172.64+0x10] ;  /* 0x00001004ac805981 */ /* 0x000f68000c1e1d00 */
[----:B------:R-:W2:Y:S04]  /*1020*/  LDG.E.128 R172, desc[UR4][R176.64] ;  /* 0x00000004b0ac7981 */ /* 0x000ea8000c1e1d00 */
[----:B------:R-:W3:Y:S01]  /*1030*/  LDG.E.128 R176, desc[UR4][R176.64+0x10] ;  /* 0x00001004b0b07981 */ /* 0x000ee2000c1e1d00 */
[----:B-1----:R-:W-:-:S05]  /*1040*/  IMAD.WIDE.U32 R22, R210, 0x10, R22 ;  /* 0x00000010d2167825 */ /* 0x002fca00078e0016 */
[----:B------:R0:W4:Y:S02]  /*1050*/  LDG.E.128 R180, desc[UR4][R22.64] ;  /* 0x0000000416b47981 */ /* 0x000124000c1e1d00 */
[----:B0-----:R-:W0:Y:S01]  /*1060*/  LDC.64 R22, c[0x0][0x240] ;  /* 0x00009000ff167b82 */ /* 0x001e220000000a00 */
[C---:B--2---:R-:W-:Y:S01]  /*1070*/  FADD.FTZ R209, -R0.reuse, R172 ;  /* 0x000000ac00d17221 */ /* 0x044fe20000010100 */
[C---:B------:R-:W-:Y:S01]  /*1080*/  FADD.FTZ R9, -R0.reuse, R173 ;  /* 0x000000ad00097221 */ /* 0x040fe20000010100 */
[C---:B------:R-:W-:Y:S01]  /*1090*/  FADD.FTZ R208, -R0.reuse, R174 ;  /* 0x000000ae00d07221 */ /* 0x040fe20000010100 */
[C---:B------:R-:W-:Y:S01]  /*10a0*/  FADD.FTZ R175, -R0.reuse, R175 ;  /* 0x000000af00af7221 */ /* 0x040fe20000010100 */
[C---:B---3--:R-:W-:Y:S01]  /*10b0*/  FADD.FTZ R173, -R0.reuse, R176 ;  /* 0x000000b000ad7221 */ /* 0x048fe20000010100 */
[C---:B------:R-:W-:Y:S01]  /*10c0*/  FADD.FTZ R10, -R0.reuse, R177 ;  /* 0x000000b1000a7221 */ /* 0x040fe20000010100 */
[C---:B------:R-:W-:Y:S01]  /*10d0*/  FADD.FTZ R174, -R0.reuse, R178 ;  /* 0x000000b200ae7221 */ /* 0x040fe20000010100 */
[----:B------:R-:W-:Y:S01]  /*10e0*/  FADD.FTZ R172, -R0, R179 ;  /* 0x000000b300ac7221 */ /* 0x000fe20000010100 */
[----:B------:R-:W-:-:S02]  /*10f0*/  FMUL.FTZ R0, R3, R209 ;  /* 0x000000d103007220 */ /* 0x000fc40000410000 */
[----:B------:R-:W2:Y:S01]  /*1100*/  LDL R209, [R1+0x88] ;  /* 0x0000880001d17983 */ /* 0x000ea20000100800 */
[C---:B----4-:R-:W-:Y:S01]  /*1110*/  PRMT R179, R180.reuse, 0x7632, R179 ;  /* 0x00007632b4b37816 */ /* 0x050fe200000000b3 */
[----:B------:R-:W-:Y:S01]  /*1120*/  IMAD.U32 R211, R180, 0x10000, RZ ;  /* 0x00010000b4d37824 */ /* 0x000fe200078e00ff */
[----:B------:R-:W-:Y:S01]  /*1130*/  PRMT R180, R181, 0x7632, R180 ;  /* 0x00007632b5b47816 */ /* 0x000fe200000000b4 */
[----:B------:R-:W-:Y:S01]  /*1140*/  FMUL.FTZ R215, R3, R175 ;  /* 0x000000af03d77220 */ /* 0x000fe20000410000 */
[----:B------:R-:W-:Y:S02]  /*1150*/  SHF.L.U32 R175, R179, 0x10, RZ ;  /* 0x00000010b3af7819 */ /* 0x000fe400000006ff */
[----:B------:R-:W-:Y:S02]  /*1160*/  SHF.L.U32 R179, R180, 0x10, RZ ;  /* 0x00000010b4b37819 */ /* 0x000fe400000006ff */
[----:B------:R-:W3:Y:S01]  /*1170*/  LDL R180, [R1+0x8c] ;  /* 0x00008c0001b47983 */ /* 0x000ee20000100800 */
[----:B------:R-:W-:Y:S01]  /*1180*/  FMUL.FTZ R218, R3, R9 ;  /* 0x0000000903da7220 */ /* 0x000fe20000410000 */
[----:B------:R-:W-:Y:S01]  /*1190*/  FADD.FTZ R80, R80, R211 ;  /* 0x000000d350507221 */ /* 0x000fe20000010000 */
[----:B------:R-:W-:Y:S01]  /*11a0*/  FFMA.FTZ R40, R0, R211, R40 ;  /* 0x000000d300287223 */ /* 0x000fe20000010028 */
[C---:B------:R-:W-:Y:S01]  /*11b0*/  PRMT R176, R182.reuse, 0x7632, R176 ;  /* 0x00007632b6b07816 */ /* 0x040fe200000000b0 */
[----:B------:R-:W-:Y:S01]  /*11c0*/  IMAD.U32 R178, R183, 0x10000, RZ ;  /* 0x00010000b7b27824 */ /* 0x000fe200078e00ff */
[----:B------:R-:W-:-:S02]  /*11d0*/  SHF.L.U32 R177, R182, 0x10, RZ ;  /* 0x00000010b6b17819 */ /* 0x000fc400000006ff */
[----:B------:R-:W-:Y:S02]  /*11e0*/  PRMT R182, R183, 0x7632, R182 ;  /* 0x00007632b7b67816 */ /* 0x000fe400000000b6 */
[----:B------:R-:W4:Y:S01]  /*11f0*/  LDL R183, [R1+0x7c] ;  /* 0x00007c0001b77983 */ /* 0x000f220000100800 */
[----:B0-----:R-:W-:-:S06]  /*1200*/  IMAD.WIDE.U32 R22, R8, 0x8, R22 ;  /* 0x0000000808167825 */ /* 0x001fcc00078e0016 */
[----:B------:R-:W5:Y:S01]  /*1210*/  LDG.E.64 R22, desc[UR4][R22.64] ;  /* 0x0000000416167981 */ /* 0x000f62000c1e1b00 */
[----:B--2---:R-:W-:-:S03]  /*1220*/  FMUL.FTZ R9, R209, R211 ;  /* 0x000000d3d1097220 */ /* 0x004fc60000410000 */
[----:B------:R-:W2:Y:S01]  /*1230*/  LDL R211, [R1+0x94] ;  /* 0x0000940001d37983 */ /* 0x000ea20000100800 */
[----:B------:R-:W-:-:S05]  /*1240*/  SHF.L.U32 R181, R181, 0x10, RZ ;  /* 0x00000010b5b57819 */ /* 0x000fca00000006ff */
[----:B------:R-:W-:Y:S01]  /*1250*/  FMUL.FTZ R209, R214, R181 ;  /* 0x000000b5d6d17220 */ /* 0x000fe20000410000 */
[----:B------:R-:W-:Y:S01]  /*1260*/  FMUL.FTZ R214, R3, R173 ;  /* 0x000000ad03d67220 */ /* 0x000fe20000410000 */
[----:B------:R-:W-:Y:S01]  /*1270*/  FADD.FTZ R84, R84, R177 ;  /* 0x000000b154547221 */ /* 0x000fe20000010000 */
[----:B------:R-:W-:Y:S01]  /*1280*/  FMUL.FTZ R252, R252, R177 ;  /* 0x000000b1fcfc7220 */ /* 0x000fe20000410000 */
[----:B------:R-:W-:Y:S01]  /*1290*/  FFMA.FTZ R41, R218, R175, R41 ;  /* 0x000000afda297223 */ /* 0x000fe20000010029 */
[----:B------:R-:W-:Y:S01]  /*12a0*/  FFMA.FTZ R44, R214, R177, R44 ;  /* 0x000000b1d62c7223 */ /* 0x000fe2000001002c */
[----:B------:R-:W-:Y:S01]  /*12b0*/  FADD.FTZ R81, R81, R175 ;  /* 0x000000af51517221 */ /* 0x000fe20000010000 */
[----:B---3--:R-:W-:Y:S01]  /*12c0*/  FMUL.FTZ R177, R180, R175 ;  /* 0x000000afb4b17220 */ /* 0x008fe20000410000 */
[----:B------:R-:W-:Y:S02]  /*12d0*/  IMAD.U32 R173, R176, 0x10000, RZ ;  /* 0x00010000b0ad7824 */ /* 0x000fe400078e00ff */
[----:B------:R-:W-:Y:S01]  /*12e0*/  FADD.FTZ R175, RZ, R9 ;  /* 0x00000009ffaf7221 */ /* 0x000fe20000010000 */
[----:B------:R-:W-:Y:S01]  /*12f0*/  FMUL.FTZ R212, R212, R178 ;  /* 0x000000b2d4d47220 */ /* 0x000fe20000410000 */
[----:B------:R-:W-:Y:S01]  /*1300*/  FFMA.FTZ R176, R0, R9, RZ ;  /* 0x0000000900b07223 */ /* 0x000fe200000100ff */
[----:B------:R0:W-:Y:S01]  /*1310*/  STL [R1+0x10], R209 ;  /* 0x000010d101007387 */ /* 0x0001e20000100800 */
[----:B------:R-:W-:Y:S01]  /*1320*/  FADD.FTZ R175, R175, R177 ;  /* 0x000000b1afaf7221 */ /* 0x000fe20000010000 */
[----:B------:R-:W-:Y:S01]  /*1330*/  FMUL.FTZ R216, R3, R208 ;  /* 0x000000d003d87220 */ /* 0x000fe20000410000 */
[----:B------:R-:W-:Y:S01]  /*1340*/  FFMA.FTZ R176, R218, R177, R176 ;  /* 0x000000b1dab07223 */ /* 0x000fe200000100b0 */
[----:B------:R-:W-:Y:S01]  /*1350*/  STL [R1+0x8], R252 ;  /* 0x000008fc01007387 */ /* 0x000fe20000100800 */
[----:B------:R-:W-:-:S03]  /*1360*/  FADD.FTZ R175, R175, R209 ;  /* 0x000000d1afaf7221 */ /* 0x000fc60000010000 */
[----:B------:R-:W-:Y:S01]  /*1370*/  STL [R1], R212 ;  /* 0x000000d401007387 */ /* 0x000fe20000100800 */
[----:B------:R-:W-:-:S03]  /*1380*/  FFMA.FTZ R176, R216, R209, R176 ;  /* 0x000000d1d8b07223 */ /* 0x000fc600000100b0 */
[----:B------:R2:W-:Y:S01]  /*1390*/  STL [R1+0x14], R177 ;  /* 0x000014b101007387 */ /* 0x0005e20000100800 */
[----:B0-----:R-:W-:Y:S01]  /*13a0*/  FMUL.FTZ R209, R3, R10 ;  /* 0x0000000a03d17220 */ /* 0x001fe20000410000 */
[----:B------:R-:W-:-:S03]  /*13b0*/  FADD.FTZ R85, R85, R173 ;  /* 0x000000ad55557221 */ /* 0x000fc60000010000 */
[----:B------:R-:W-:Y:S01]  /*13c0*/  FFMA.FTZ R45, R209, R173, R45 ;  /* 0x000000add12d7223 */ /* 0x000fe2000001002d */
[----:B------:R-:W-:Y:S01]  /*13d0*/  FMUL.FTZ R208, R3, R174 ;  /* 0x000000ae03d07220 */ /* 0x000fe20000410000 */
[----:B------:R-:W-:Y:S01]  /*13e0*/  SHF.L.U32 R174, R182, 0x10, RZ ;  /* 0x00000010b6ae7819 */ /* 0x000fe200000006ff */
[----:B------:R-:W-:Y:S01]  /*13f0*/  FADD.FTZ R82, R82, R181 ;  /* 0x000000b552527221 */ /* 0x000fe20000010000 */
[----:B------:R-:W-:Y:S01]  /*1400*/  FFMA.FTZ R42, R216, R181, R42 ;  /* 0x000000b5d82a7223 */ /* 0x000fe2000001002a */
[----:B------:R-:W-:Y:S01]  /*1410*/  FADD.FTZ R86, R86, R178 ;  /* 0x000000b256567221 */ /* 0x000fe20000010000 */
[----:B------:R-:W-:Y:S01]  /*1420*/  FFMA.FTZ R46, R208, R178, R46 ;  /* 0x000000b2d02e7223 */ /* 0x000fe2000001002e */
[----:B------:R-:W-:Y:S01]  /*1430*/  FFMA.FTZ R43, R215, R179, R43 ;  /* 0x000000b3d72b7223 */ /* 0x000fe2000001002b */
[----:B------:R-:W-:Y:S01]  /*1440*/  FADD.FTZ R83, R83, R179 ;  /* 0x000000b353537221 */ /* 0x000fe20000010000 */
[----:B------:R-:W-:Y:S01]  /*1450*/  FADD.FTZ R87, R87, R174 ;  /* 0x000000ae57577221 */ /* 0x000fe20000010000 */
[----:B------:R-:W-:Y:S01]  /*1460*/  IADD3 R210, R210, 0x80, RZ ;  /* 0x00000080d2d27810 */ /* 0x000fe20007ffe0ff */
[----:B------:R-:W-:-:S02]  /*1470*/  VIADD R8, R8, 0x80 ;  /* 0x0000008008087836 */ /* 0x000fc40000000000 */
[----:B--2---:R-:W-:-:S04]  /*1480*/  FMUL.FTZ R177, R211, R179 ;  /* 0x000000b3d3b17220 */ /* 0x004fc80000410000 */
[----:B------:R-:W-:Y:S01]  /*1490*/  FADD.FTZ R10, R175, R177 ;  /* 0x000000b1af0a7221 */ /* 0x000fe20000010000 */
[----:B------:R4:W-:Y:S01]  /*14a0*/  STL [R1+0xc], R177 ;  /* 0x00000cb101007387 */ /* 0x0009e20000100800 */
[----:B------:R-:W-:Y:S01]  /*14b0*/  FFMA.FTZ R175, R215, R177, R176 ;  /* 0x000000b1d7af7223 */ /* 0x000fe200000100b0 */
[----:B----4-:R-:W-:-:S05]  /*14c0*/  FMUL.FTZ R177, R183, R173 ;  /* 0x000000adb7b17220 */ /* 0x010fca0000410000 */
[----:B------:R0:W-:Y:S01]  /*14d0*/  STL [R1+0x4], R177 ;  /* 0x000004b101007387 */ /* 0x0001e20000100800 */
        /* <DEDUP_REMOVED lines=8> */
[C---:B------:R-:W-:Y:S01]  /*1560*/  FFMA.FTZ R47, R10.reuse, R174, R47 ;  /* 0x000000ae0a2f7223 */ /* 0x040fe2000001002f */
[----:B------:R-:W-:Y:S01]  /*1570*/  IADD3 R217, R7, 0x80, RZ ;  /* 0x0000008007d97810 */ /* 0x000fe20007ffe0ff */
[----:B------:R-:W-:Y:S01]  /*1580*/  FADD.FTZ R212, R173, R252 ;  /* 0x000000fcadd47221 */ /* 0x000fe20000010000 */
[----:B0-----:R-:W-:-:S07]  /*1590*/  FFMA.FTZ R211, R10, R252, R175 ;  /* 0x000000fc0ad37223 */ /* 0x001fce00000100af */
.L_x_7535:
[----:B------:R-:W-:Y:S05]  /*15a0*/  BSYNC B1 ;  /* 0x0000000000017941 */ /* 0x000fea0003800000 */
.L_x_7534:
        /* <DEDUP_REMOVED lines=11> */
[----:B0-----:R-:W-:-:S03]  /*1660*/  ISETP.NE.AND P5, PT, R172, RZ, PT ;  /* 0x000000ffac00720c */ /* 0x001fc60003fa5270 */
[----:B------:R-:W4:Y:S01]  /*1670*/  LDL R183, [R1+0x5c] ;  /* 0x00005c0001b77983 */ /* 0x000f220000100800 */
[----:B------:R-:W0:Y:S01]  /*1680*/  LDC.64 R172, c[0x0][0x2c8] ;  /* 0x0000b200ffac7b82 */ /* 0x000e220000000a00 */
[----:B------:R-:W-:Y:S02]  /*1690*/  FSEL R11, R213, RZ, !P5 ;  /* 0x000000ffd50b7208 */ /* 0x000fe40006800000 */
[----:B------:R-:W4:Y:S01]  /*16a0*/  LDL R182, [R1+0x64] ;  /* 0x0000640001b67983 */ /* 0x000f220000100800 */
[----:B------:R-:W-:-:S04]  /*16b0*/  ISETP.NE.U32.AND P5, PT, RZ, UR6, PT ;  /* 0x00000006ff007c0c */ /* 0x000fc8000bfa5070 */
[----:B------:R-:W-:Y:S01]  /*16c0*/  ISETP.NE.AND.EX P5, PT, RZ, UR7, PT, P5 ;  /* 0x00000007ff007c0c */ /* 0x000fe2000bfa5350 */
[----:B-1----:R-:W-:-:S04]  /*16d0*/  IMAD.WIDE.U32 R24, R217, 0x20, R24 ;  /* 0x00000020d9187825 */ /* 0x002fc800078e0018 */
[----:B------:R-:W-:-:S05]  /*16e0*/  IMAD.WIDE.U32 R16, R210, 0x10, R16 ;  /* 0x00000010d2107825 */ /* 0x000fca00078e0010 */
[----:B------:R1:W2:Y:S03]  /*16f0*/  LDG.E.128 R176, desc[UR4][R16.64] ;  /* 0x0000000410b07981 */ /* 0x0002a6000c1e1d00 */
[----:B0-----:R-:W-:Y:S02]  /*1700*/  @P5 IMAD.WIDE.U32 R12, R217, 0x20, R172 ;  /* 0x00000020d90c5825 */ /* 0x001fe400078e00ac */
[----:B------:R-:W3:Y:S01]  /*1710*/  LDG.E.128 R172, desc[UR4][R24.64+0x10] ;  /* 0x0000100418ac7981 */ /* 0x000ee2000c1e1d00 */
[----:B-1----:R-:W0:Y:S03]  /*1720*/  LDC.64 R16, c[0x0][0x240] ;  /* 0x00009000ff107b82 */ /* 0x002e260000000a00 */
[----:B------:R-:W5:Y:S04]  /*1730*/  @P5 LDG.E.128 R132, desc[UR4][R12.64] ;  /* 0x000000040c845981 */ /* 0x000f68000c1e1d00 */
[----:B------:R-:W5:Y:S04]  /*1740*/  @P5 LDG.E.128 R136, desc[UR4][R12.64+0x10] ;  /* 0x000010040c885981 */ /* 0x000f68000c1e1d00 */
[----:B------:R-:W4:Y:S01]  /*1750*/  LDG.E.128 R12, desc[UR4][R24.64] ;  /* 0x00000004180c7981 */ /* 0x000f22000c1e1d00 */
[----:B0-----:R-:W-:-:S05]  /*1760*/  IMAD.WIDE.U32 R16, R8, 0x8, R16 ;  /* 0x0000000808107825 */ /* 0x001fca00078e0010 */
[----:B------:R3:W5:Y:S01]  /*1770*/  LDG.E.64 R24, desc[UR4][R16.64] ;  /* 0x0000000410187981 */ /* 0x000762000c1e1b00 */
[----:B------:R-:W-:Y:S01]  /*1780*/  VIADD R210, R210, 0x80 ;  /* 0x00000080d2d27836 */ /* 0x000fe20000000000 */
[----:B------:R-:W-:Y:S01]  /*1790*/  IADD3 R8, R8, 0x80, RZ ;  /* 0x0000008008087810 */ /* 0x000fe20007ffe0ff */
[----:B------:R-:W-:Y:S02]  /*17a0*/  VIADD R217, R217, 0x80 ;  /* 0x00000080d9d97836 */ /* 0x000fe40000000000 */
[C-C-:B---3--:R-:W-:Y:S01]  /*17b0*/  FADD.FTZ R16, -R11.reuse, R174.reuse ;  /* 0x000000ae0b107221 */ /* 0x148fe20000010100 */
[C---:B------:R-:W-:Y:S01]  /*17c0*/  FADD.FTZ R181, -R11.reuse, R173 ;  /* 0x000000ad0bb57221 */ /* 0x040fe20000010100 */
[----:B------:R-:W-:Y:S01]  /*17d0*/  FADD.FTZ R180, -R11, R175 ;  /* 0x000000af0bb47221 */ /* 0x000fe20000010100 */
[C---:B--2---:R-:W-:Y:S02]  /*17e0*/  PRMT R174, R176.reuse, 0x7632, R174 ;  /* 0x00007632b0ae7816 */ /* 0x044fe400000000ae */
[----:B------:R-:W-:Y:S01]  /*17f0*/  SHF.L.U32 R176, R176, 0x10, RZ ;  /* 0x00000010b0b07819 */ /* 0x000fe200000006ff */
[----:B------:R-:W-:Y:S01]  /*1800*/  FMUL.FTZ R16, R3, R16 ;  /* 0x0000001003107220 */ /* 0x000fe20000410000 */
[----:B------:R-:W-:Y:S01]  /*1810*/  SHF.L.U32 R18, R179, 0x10, RZ ;  /* 0x00000010b3127819 */ /* 0x000fe200000006ff */
[C---:B----4-:R-:W-:Y:S01]  /*1820*/  FADD.FTZ R12, -R11.reuse, R12 ;  /* 0x0000000c0b0c7221 */ /* 0x050fe20000010100 */
[C---:B------:R-:W-:Y:S01]  /*1830*/  FADD.FTZ R13, -R11.reuse, R13 ;  /* 0x0000000d0b0d7221 */ /* 0x040fe20000010100 */
[C---:B------:R-:W-:Y:S01]  /*1840*/  FADD.FTZ R14, -R11.reuse, R14 ;  /* 0x0000000e0b0e7221 */ /* 0x040fe20000010100 */
[C---:B------:R-:W-:Y:S01]  /*1850*/  FADD.FTZ R17, -R11.reuse, R15 ;  /* 0x0000000f0b117221 */ /* 0x040fe20000010100 */
[----:B------:R-:W-:Y:S01]  /*1860*/  FADD.FTZ R15, -R11, R172 ;  /* 0x000000ac0b0f7221 */ /* 0x000fe20000010100 */
[C---:B------:R-:W-:Y:S01]  /*1870*/  FMUL.FTZ R11, R3.reuse, R12 ;  /* 0x0000000c030b7220 */ /* 0x040fe20000410000 */
[C---:B------:R-:W-:Y:S01]  /*1880*/  FMUL.FTZ R12, R3.reuse, R13 ;  /* 0x0000000d030c7220 */ /* 0x040fe20000410000 */
[C---:B------:R-:W-:Y:S01]  /*1890*/  FMUL.FTZ R13, R3.reuse, R14 ;  /* 0x0000000e030d7220 */ /* 0x040fe20000410000 */
[----:B------:R-:W-:Y:S01]  /*18a0*/  FMUL.FTZ R14, R3, R17 ;  /* 0x00000011030e7220 */ /* 0x000fe20000410000 */
[----:B------:R-:W-:Y:S01]  /*18b0*/  SHF.L.U32 R17, R174, 0x10, RZ ;  /* 0x00000010ae117819 */ /* 0x000fe200000006ff */
[-C--:B------:R-:W-:Y:S01]  /*18c0*/  FMUL.FTZ R251, R249, R176.reuse ;  /* 0x000000b0f9fb7220 */ /* 0x080fe20000410000 */
[----:B------:R-:W-:Y:S01]  /*18d0*/  PRMT R175, R177, 0x7632, R175 ;  /* 0x00007632b1af7816 */ /* 0x000fe200000000af */
[----:B------:R-:W-:Y:S01]  /*18e0*/  FADD.FTZ R88, R88, R176 ;  /* 0x000000b058587221 */ /* 0x000fe20000010000 */
[----:B------:R-:W-:Y:S01]  /*18f0*/  FFMA.FTZ R48, R11, R176, R48 ;  /* 0x000000b00b307223 */ /* 0x000fe20000010030 */
[----:B------:R-:W-:-:S02]  /*1900*/  IMAD.U32 R177, R177, 0x10000, RZ ;  /* 0x00010000b1b17824 */ /* 0x000fc400078e00ff */
[----:B------:R-:W-:Y:S01]  /*1910*/  FADD.FTZ R174, R212, R251 ;  /* 0x000000fbd4ae7221 */ /* 0x000fe20000010000 */
[----:B------:R-:W-:Y:S01]  /*1920*/  FFMA.FTZ R176, R11, R251, R211 ;  /* 0x000000fb0bb07223 */ /* 0x000fe200000100d3 */
[-C--:B------:R-:W-:Y:S01]  /*1930*/  FMUL.FTZ R250, R246, R17.reuse ;  /* 0x00000011f6fa7220 */ /* 0x080fe20000410000 */
[----:B------:R-:W-:Y:S01]  /*1940*/  SHF.L.U32 R175, R175, 0x10, RZ ;  /* 0x00000010afaf7819 */ /* 0x000fe200000006ff */
        /* <DEDUP_REMOVED lines=19> */
[----:B------:R-:W-:Y:S01]  /*1a80*/  PRMT R173, R179, 0x7632, R173 ;  /* 0x00007632b3ad7816 */ /* 0x000fe200000000ad */
        /* <DEDUP_REMOVED lines=22> */
.L_x_7537:
[----:B------:R-:W-:Y:S05]  /*1bf0*/  BSYNC B1 ;  /* 0x0000000000017941 */ /* 0x000fea0003800000 */
.L_x_7536:
[----:B------:R-:W-:Y:S04]  /*1c00*/  BSSY B1, `(.L_x_7538) ;  /* 0x0000064000017945 */ /* 0x000fe80003800000 */
[----:B------:R-:W-:Y:S05]  /*1c10*/  @!P3 BRA `(.L_x_7539) ;  /* 0x000000040088b947 */ /* 0x000fea0003800000 */
        /* <DEDUP_REMOVED lines=14> */
[----:B------:R-:W-:-:S13]  /*1d00*/  ISETP.NE.AND.EX P5, PT, RZ, UR7, PT, P5 ;  /* 0x00000007ff007c0c */ /* 0x000fda000bfa5350 */
[----:B0-----:R-:W-:-:S05]  /*1d10*/  @P5 IMAD.WIDE.U32 R20, R217, 0x20, R172 ;  /* 0x00000020d9145825 */ /* 0x001fca00078e00ac */
[----:B------:R-:W5:Y:S04]  /*1d20*/  @P5 LDG.E.128 R140, desc[UR4][R20.64] ;  /* 0x00000004148c5981 */ /* 0x000f68000c1e1d00 */
[----:B------:R0:W5:Y:S02]  /*1d30*/  @P5 LDG.E.128 R144, desc[UR4][R20.64+0x10] ;  /* 0x0000100414905981 */ /* 0x000164000c1e1d00 */
[----:B0-----:R-:W0:Y:S01]  /*1d40*/  LDC.64 R20, c[0x0][0x2b8] ;  /* 0x0000ae00ff147b82 */ /* 0x001e220000000a00 */
[----:B-1----:R-:W-:-:S05]  /*1d50*/  IMAD.WIDE.U32 R26, R217, 0x20, R26 ;  /* 0x00000020d91a7825 */ /* 0x002fca00078e001a */
[----:B------:R-:W2:Y:S04]  /*1d60*/  LDG.E.128 R172, desc[UR4][R26.64] ;  /* 0x000000041aac7981 */ /* 0x000ea8000c1e1d00 */
[----:B------:R-:W3:Y:S01]  /*1d70*/  LDG.E.128 R176, desc[UR4][R26.64+0x10] ;  /* 0x000010041ab07981 */ /* 0x000ee2000c1e1d00 */
[----:B0-----:R-:W-:-:S05]  /*1d80*/  IMAD.WIDE.U32 R20, R210, 0x10, R20 ;  /* 0x00000010d2147825 */ /* 0x001fca00078e0014 */
[----:B------:R0:W4:Y:S02]  /*1d90*/  LDG.E.128 R180, desc[UR4][R20.64] ;  /* 0x0000000414b47981 */ /* 0x000124000c1e1d00 */
[----:B0-----:R-:W0:Y:S02]  /*1da0*/  LDC.64 R20, c[0x0][0x240] ;  /* 0x00009000ff147b82 */ /* 0x001e240000000a00 */
[----:B0-----:R-:W-:-:S05]  /*1db0*/  IMAD.WIDE.U32 R20, R8, 0x8, R20 ;  /* 0x0000000808147825 */ /* 0x001fca00078e0014 */
[----:B------:R2:W5:Y:S01]  /*1dc0*/  LDG.E.64 R26, desc[UR4][R20.64] ;  /* 0x00000004141a7981 */ /* 0x000562000c1e1b00 */
[----:B------:R-:W-:Y:S02]  /*1dd0*/  IADD3 R210, R210, 0x80, RZ ;  /* 0x00000080d2d27810 */ /* 0x000fe40007ffe0ff */
[----:B------:R-:W-:Y:S02]  /*1de0*/  IADD3 R8, R8, 0x80, RZ ;  /* 0x0000008008087810 */ /* 0x000fe40007ffe0ff */
[----:B------:R-:W-:Y:S01]  /*1df0*/  IADD3 R217, R217, 0x80, RZ ;  /* 0x00000080d9d97810 */ /* 0x000fe20007ffe0ff */
        /* <DEDUP_REMOVED lines=8> */
[C---:B------:R-:W-:Y:S01]  /*1e80*/  FMUL.FTZ R19, R3.reuse, R20 ;  /* 0x0000001403137220 */ /* 0x040fe20000410000 */
[C---:B------:R-:W-:Y:S01]  /*1e90*/  FMUL.FTZ R20, R3.reuse, R21 ;  /* 0x0000001503147220 */ /* 0x040fe20000410000 */
[----:B------:R-:W-:Y:S01]  /*1ea0*/  FMUL.FTZ R21, R3, R174 ;  /* 0x000000ae03157220 */ /* 0x000fe20000410000 */
[----:B----4-:R-:W-:-:S02]  /*1eb0*/  PRMT R179, R180, 0x7632, R179 ;  /* 0x00007632b4b37816 */ /* 0x010fc400000000b3 */
[----:B------:R-:W-:Y:S02]  /*1ec0*/  SHF.L.U32 R189, R180, 0x10, RZ ;  /* 0x00000010b4bd7819 */ /* 0x000fe400000006ff */
[C---:B------:R-:W-:Y:S02]  /*1ed0*/  PRMT R180, R181.reuse, 0x7632, R180 ;  /* 0x00007632b5b47816 */ /* 0x040fe400000000b4 */
[----:B------:R-:W-:Y:S02]  /*1ee0*/  SHF.L.U32 R181, R181, 0x10, RZ ;  /* 0x00000010b5b57819 */ /* 0x000fe400000006ff */
[C---:B------:R-:W-:Y:S01]  /*1ef0*/  PRMT R177, R182.reuse, 0x7632, R177 ;  /* 0x00007632b6b17816 */ /* 0x040fe200000000b1 */
[----:B------:R-:W-:Y:S02]  /*1f00*/  IMAD.U32 R182, R182, 0x10000, RZ ;  /* 0x00010000b6b67824 */ /* 0x000fe400078e00ff */
[----:B------:R-:W-:Y:S01]  /*1f10*/  FMUL.FTZ R243, R241, R189 ;  /* 0x000000bdf1f37220 */ /* 0x000fe20000410000 */
[----:B------:R-:W-:-:S02]  /*1f20*/  IMAD.U32 R174, R179, 0x10000, RZ ;  /* 0x00010000b3ae7824 */ /* 0x000fc400078e00ff */
[----:B------:R-:W-:Y:S01]  /*1f30*/  FADD.FTZ R96, R96, R189 ;  /* 0x000000bd60607221 */ /* 0x000fe20000010000 */
[----:B------:R-:W-:Y:S01]  /*1f40*/  FFMA.FTZ R56, R19, R189, R56 ;  /* 0x000000bd13387223 */ /* 0x000fe20000010038 */
[----:B------:R-:W-:Y:S01]  /*1f50*/  FMUL.FTZ R241, R239, R181 ;  /* 0x000000b5eff17220 */ /* 0x000fe20000410000 */
[----:B------:R-:W-:Y:S01]  /*1f60*/  FMUL.FTZ R189, R3, R173 ;  /* 0x000000ad03bd7220 */ /* 0x000fe20000410000 */
[----:B------:R-:W-:Y:S01]  /*1f70*/  FMUL.FTZ R239, R190, R182 ;  /* 0x000000b6beef7220 */ /* 0x000fe20000410000 */
[----:B------:R-:W-:Y:S01]  /*1f80*/  SHF.L.U32 R173, R177, 0x10, RZ ;  /* 0x00000010b1ad7819 */ /* 0x000fe200000006ff */
[----:B------:R-:W-:Y:S01]  /*1f90*/  FMUL.FTZ R190, R3, R172 ;  /* 0x000000ac03be7220 */ /* 0x000fe20000410000 */
[----:B------:R-:W-:Y:S01]  /*1fa0*/  FADD.FTZ R172, R212, R243 ;  /* 0x000000f3d4ac7221 */ /* 0x000fe20000010000 */
[----:B------:R-:W-:Y:S01]  /*1fb0*/  FFMA.FTZ R177, R19, R243, R211 ;  /* 0x000000f313b17223 */ /* 0x000fe200000100d3 */
[-C--:B------:R-:W-:Y:S01]  /*1fc0*/  FMUL.FTZ R242, R242, R174.reuse ;  /* 0x000000aef2f27220 */ /* 0x080fe20000410000 */
[----:B------:R-:W-:Y:S01]  /*1fd0*/  FMUL.FTZ R188, R3, R175 ;  /* 0x000000af03bc7220 */ /* 0x000fe20000410000 */
[----:B------:R-:W-:Y:S01]  /*1fe0*/  SHF.L.U32 R175, R180, 0x10, RZ ;  /* 0x00000010b4af7819 */ /* 0x000fe200000006ff */
[----:B------:R-:W-:Y:S01]  /*1ff0*/  FFMA.FTZ R57, R20, R174, R57 ;  /* 0x000000ae14397223 */ /* 0x000fe20000010039 */
[----:B------:R-:W-:Y:S01]  /*2000*/  FADD.FTZ R97, R97, R174 ;  /* 0x000000ae61617221 */ /* 0x000fe20000010000 */
[----:B------:R-:W-:Y:S01]  /*2010*/  FADD.FTZ R172, R172, R242 ;  /* 0x000000f2acac7221 */ /* 0x000fe20000010000 */
[----:B------:R-:W-:Y:S01]  /*2020*/  FFMA.FTZ R174, R20, R242, R177 ;  /* 0x000000f214ae7223 */ /* 0x000fe200000100b1 */
[----:B------:R-:W-:-:S02]  /*2030*/  FMUL.FTZ R240, R240, R175 ;  /* 0x000000aff0f07220 */ /* 0x000fc40000410000 */
[----:B------:R-:W-:Y:S01]  /*2040*/  FADD.FTZ R172, R172, R241 ;  /* 0x000000f1acac7221 */ /* 0x000fe20000010000 */
[----:B------:R-:W-:-:S03]  /*2050*/  FFMA.FTZ R174, R21, R241, R174 ;  /* 0x000000f115ae7223 */ /* 0x000fc600000100ae */
        /* <DEDUP_REMOVED lines=30> */
.L_x_7539:
[----:B------:R-:W-:Y:S05]  /*2240*/  BSYNC B1 ;  /* 0x0000000000017941 */ /* 0x000fea0003800000 */
.L_x_7538:
        /* <DEDUP_REMOVED lines=15> */
[----:B-1----:R-:W-:-:S04]  /*2340*/  IMAD.WIDE.U32 R176, R217, 0x20, R176 ;  /* 0x00000020d9b07825 */ /* 0x002fc800078e00b0 */
[----:B------:R-:W-:-:S06]  /*2350*/  IMAD.WIDE.U32 R180, R210, 0x10, R180 ;  /* 0x00000010d2b47825 */ /* 0x000fcc00078e00b4 */
[----:B------:R-:W2:Y:S02]  /*2360*/  LDG.E.128 R180, desc[UR4][R180.64] ;  /* 0x00000004b4b47981 */ /* 0x000ea4000c1e1d00 */
[----:B0-----:R-:W-:-:S05]  /*2370*/  @P5 IMAD.WIDE.U32 R172, R217, 0x20, R172 ;  /* 0x00000020d9ac5825 */ /* 0x001fca00078e00ac */
[----:B------:R-:W5:Y:S04]  /*2380*/  @P5 LDG.E.128 R148, desc[UR4][R172.64] ;  /* 0x00000004ac945981 */ /* 0x000f68000c1e1d00 */
[----:B------:R0:W5:Y:S04]  /*2390*/  @P5 LDG.E.128 R152, desc[UR4][R172.64+0x10] ;  /* 0x00001004ac985981 */ /* 0x000168000c1e1d00 */
[----:B------:R-:W3:Y:S04]  /*23a0*/  LDG.E.128 R172, desc[UR4][R176.64] ;  /* 0x00000004b0ac7981 */ /* 0x000ee8000c1e1d00 */
[----:B------:R-:W4:Y:S01]  /*23b0*/  LDG.E.128 R176, desc[UR4][R176.64+0x10] ;  /* 0x00001004b0b07981 */ /* 0x000f22000c1e1d00 */
[----:B------:R-:W-:-:S06]  /*23c0*/  IMAD.WIDE.U32 R184, R8, 0x8, R184 ;  /* 0x0000000808b87825 */ /* 0x000fcc00078e00b8 */
[----:B------:R-:W5:Y:S01]  /*23d0*/  LDG.E.64 R184, desc[UR4][R184.64] ;  /* 0x00000004b8b87981 */ /* 0x000f62000c1e1b00 */
[----:B------:R-:W-:Y:S01]  /*23e0*/  IADD3 R210, R210, 0x80, RZ ;  /* 0x00000080d2d27810 */ /* 0x000fe20007ffe0ff */
[----:B------:R-:W-:Y:S01]  /*23f0*/  VIADD R8, R8, 0x80 ;  /* 0x0000008008087836 */ /* 0x000fe20000000000 */
[----:B------:R-:W-:Y:S01]  /*2400*/  IADD3 R217, R217, 0x80, RZ ;  /* 0x00000080d9d97810 */ /* 0x000fe20007ffe0ff */
[----:B--2---:R-:W-:-:S04]  /*2410*/  IMAD.U32 R197, R180, 0x10000, RZ ;  /* 0x00010000b4c57824 */ /* 0x004fc800078e00ff */
[----:B------:R-:W-:Y:S01]  /*2420*/  FMUL.FTZ R235, R230, R197 ;  /* 0x000000c5e6eb7220 */ /* 0x000fe20000410000 */
[----:B------:R-:W-:Y:S01]  /*2430*/  FADD.FTZ R104, R104, R197 ;  /* 0x000000c568687221 */ /* 0x000fe20000010000 */
[C---:B---3--:R-:W-:Y:S01]  /*2440*/  FADD.FTZ R194, -R193.reuse, R172 ;  /* 0x000000acc1c27221 */ /* 0x048fe20000010100 */
[C---:B------:R-:W-:Y:S01]  /*2450*/  FADD.FTZ R195, -R193.reuse, R173 ;  /* 0x000000adc1c37221 */ /* 0x040fe20000010100 */
[C---:B------:R-:W-:Y:S01]  /*2460*/  FADD.FTZ R174, -R193.reuse, R174 ;  /* 0x000000aec1ae7221 */ /* 0x040fe20000010100 */
[C---:B------:R-:W-:Y:S01]  /*2470*/  FADD.FTZ R175, -R193.reuse, R175 ;  /* 0x000000afc1af7221 */ /* 0x040fe20000010100 */
[C---:B----4-:R-:W-:Y:S01]  /*2480*/  FADD.FTZ R200, -R193.reuse, R179 ;  /* 0x000000b3c1c87221 */ /* 0x050fe20000010100 */
[C---:B0-----:R-:W-:Y:S01]  /*2490*/  FADD.FTZ R173, -R193.reuse, R176 ;  /* 0x000000b0c1ad7221 */ /* 0x041fe20000010100 */
[C---:B------:R-:W-:Y:S01]  /*24a0*/  FADD.FTZ R199, -R193.reuse, R177 ;  /* 0x000000b1c1c77221 */ /* 0x040fe20000010100 */
[----:B------:R-:W-:Y:S01]  /*24b0*/  FADD.FTZ R172, -R193, R178 ;  /* 0x000000b2c1ac7221 */ /* 0x000fe20000010100 */
[----:B------:R-:W-:Y:S01]  /*24c0*/  PRMT R179, R180, 0x7632, R179 ;  /* 0x00007632b4b37816 */ /* 0x000fe200000000b3 */
[----:B------:R-:W-:Y:S01]  /*24d0*/  FMUL.FTZ R193, R3, R194 ;  /* 0x000000c203c17220 */ /* 0x000fe20000410000 */
[----:B------:R-:W-:Y:S01]  /*24e0*/  PRMT R180, R181, 0x7632, R180 ;  /* 0x00007632b5b47816 */ /* 0x000fe200000000b4 */
[----:B------:R-:W-:Y:S01]  /*24f0*/  FMUL.FTZ R194, R3, R195 ;  /* 0x000000c303c27220 */ /* 0x000fe20000410000 */
[----:B------:R-:W-:Y:S01]  /*2500*/  SHF.L.U32 R181, R181, 0x10, RZ ;  /* 0x00000010b5b57819 */ /* 0x000fe200000006ff */
[----:B------:R-:W-:Y:S01]  /*2510*/  FMUL.FTZ R195, R3, R174 ;  /* 0x000000ae03c37220 */ /* 0x000fe20000410000 */
[----:B------:R-:W-:-:S02]  /*2520*/  PRMT R177, R182, 0x7632, R177 ;  /* 0x00007632b6b17816 */ /* 0x000fc400000000b1 */
[----:B------:R-:W-:Y:S01]  /*2530*/  SHF.L.U32 R174, R179, 0x10, RZ ;  /* 0x00000010b3ae7819 */ /* 0x000fe200000006ff */
[----:B------:R-:W-:Y:S01]  /*2540*/  FFMA.FTZ R64, R193, R197, R64 ;  /* 0x000000c5c1407223 */ /* 0x000fe20000010040 */
        /* <DEDUP_REMOVED lines=8> */
[----:B------:R-:W-:Y:S01]  /*25d0*/  FFMA.FTZ R65, R194, R174, R65 ;  /* 0x000000aec2417223 */ /* 0x000fe20000010041 */
[----:B------:R-:W-:Y:S01]  /*25e0*/  FADD.FTZ R105, R105, R174 ;  /* 0x000000ae69697221 */ /* 0x000fe20000010000 */
[----:B------:R-:W-:-:S02]  /*25f0*/  IMAD.U32 R175, R180, 0x10000, RZ ;  /* 0x00010000b4af7824 */ /* 0x000fc400078e00ff */
        /* <DEDUP_REMOVED lines=9> */
[C---:B------:R-:W-:Y:S01]  /*2690*/  PRMT R178, R183.reuse, 0x7632, R178 ;  /* 0x00007632b7b27816 */ /* 0x040fe200000000b2 */
[----:B------:R-:W-:-:S02]  /*26a0*/  IMAD.U32 R176, R183, 0x10000, RZ ;  /* 0x00010000b7b07824 */ /* 0x000fc400078e00ff */
        /* <DEDUP_REMOVED lines=26> */
.L_x_7541:
[----:B------:R-:W-:Y:S05]  /*2850*/  BSYNC B1 ;  /* 0x0000000000017941 */ /* 0x000fea0003800000 */
.L_x_7540:
[----:B------:R-:W2:Y:S02]  /*2860*/  LDL R172, [R1+0x1c] ;  /* 0x00001c0001ac7983 */ /* 0x000ea40000100800 */
[----:B--2---:R-:W-:-:S13]  /*2870*/  ISETP.NE.AND P5, PT, R172, RZ, PT ;  /* 0x000000ffac00720c */ /* 0x004fda0003fa5270 */
[----:B------:R-:W-:Y:S05]  /*2880*/  @!P5 BRA `(.L_x_7533) ;  /* 0x00000004005cd947 */ /* 0x000fea0003800000 */
[----:B------:R-:W0:Y:S01]  /*2890*/  LDC.64 R172, c[0x0][0x2c8] ;  /* 0x0000b200ffac7b82 */ /* 0x000e220000000a00 */
[----:B------:R-:W-:-:S04]  /*28a0*/  ISETP.NE.U32.AND P5, PT, RZ, UR6, PT ;  /* 0x00000006ff007c0c */ /* 0x000fc8000bfa5070 */
[----:B------:R-:W-:-:S03]  /*28b0*/  ISETP.NE.AND.EX P5, PT, RZ, UR7, PT, P5 ;  /* 0x00000007ff007c0c */ /* 0x000fc6000bfa5350 */
[----:B------:R-:W1:Y:S08]  /*28c0*/  LDC.64 R176, c[0x0][0x238] ;  /* 0x00008e00ffb07b82 */ /* 0x000e700000000a00 */
[----:B------:R-:W2:Y:S08]  /*28d0*/  LDC.64 R180, c[0x0][0x2b8] ;  /* 0x0000ae00ffb47b82 */ /* 0x000eb00000000a00 */
[----:B------:R-:W3:Y:S01]  /*28e0*/  LDC.U8 R174, c[0x0][0x2a0] ;  /* 0x0000a800ffae7b82 */ /* 0x000ee20000000000 */
[----:B0-----:R-:W-:-:S05]  /*28f0*/  @P5 IMAD.WIDE.U32 R172, R217, 0x20, R172 ;  /* 0x00000020d9ac5825 */ /* 0x001fca00078e00ac */
[----:B------:R-:W5:Y:S01]  /*2900*/  @P5 LDG.E.128 R156, desc[UR4][R172.64] ;  /* 0x00000004ac9c5981 */ /* 0x000f62000c1e1d00 */
[----:B-1----:R-:W-:Y:S01]  /*2910*/  IMAD.WIDE.U32 R176, R217, 0x20, R176 ;  /* 0x00000020d9b07825 */ /* 0x002fe200078e00b0 */
[----:B------:R-:W0:Y:S02]  /*2920*/  LDC.64 R186, c[0x0][0x240] ;  /* 0x00009000ffba7b82 */ /* 0x000e240000000a00 */
[----:B------:R1:W5:Y:S01]  /*2930*/  @P5 LDG.E.128 R160, desc[UR4][R172.64+0x10] ;  /* 0x00001004aca05981 */ /* 0x000362000c1e1d00 */
[----:B--2---:R-:W-:-:S06]  /*2940*/  IMAD.WIDE.U32 R180, R210, 0x10, R180 ;  /* 0x00000010d2b47825 */ /* 0x004fcc00078e00b4 */
[----:B------:R-:W2:Y:S01]  /*2950*/  LDG.E.128 R180, desc[UR4][R180.64] ;  /* 0x00000004b4b47981 */ /* 0x000ea2000c1e1d00 */
[----:B---3--:R-:W-:-:S03]  /*2960*/  ISETP.NE.AND P5, PT, R174, RZ, PT ;  /* 0x000000ffae00720c */ /* 0x008fc60003fa5270 */
[----:B------:R-:W3:Y:S01]  /*2970*/  LDG.E.128 R172, desc[UR4][R176.64] ;  /* 0x00000004b0ac7981 */ /* 0x000ee2000c1e1d00 */
[----:B------:R-:W-:-:S03]  /*2980*/  FSEL R201, R213, RZ, !P5 ;  /* 0x000000ffd5c97208 */ /* 0x000fc60006800000 */
[----:B------:R-:W1:Y:S01]  /*2990*/  LDG.E.128 R176, desc[UR4][R176.64+0x10] ;  /* 0x00001004b0b07981 */ /* 0x000e62000c1e1d00 */
[----:B0-----:R-:W-:-:S06]  /*29a0*/  IMAD.WIDE.U32 R186, R8, 0x8, R186 ;  /* 0x0000000808ba7825 */ /* 0x001fcc00078e00ba */
[----:B------:R-:W5:Y:S01]  /*29b0*/  LDG.E.64 R186, desc[UR4][R186.64] ;  /* 0x00000004baba7981 */ /* 0x000f62000c1e1b00 */
[----:B--2---:R-:W-:Y:S01]  /*29c0*/  SHF.L.U32 R205, R180, 0x10, RZ ;  /* 0x00000010b4cd7819 */ /* 0x004fe200000006ff */
[C---:B---3--:R-:W-:Y:S01]  /*29d0*/  FADD.FTZ R202, -R201.reuse, R172 ;  /* 0x000000acc9ca7221 */ /* 0x048fe20000010100 */
[C---:B------:R-:W-:Y:S01]  /*29e0*/  FADD.FTZ R203, -R201.reuse, R173 ;  /* 0x000000adc9cb7221 */ /* 0x040fe20000010100 */
[C---:B------:R-:W-:Y:S01]  /*29f0*/  FADD.FTZ R204, -R201.reuse, R174 ;  /* 0x000000aec9cc7221 */ /* 0x040fe20000010100 */
[C---:B------:R-:W-:Y:S01]  /*2a00*/  FADD.FTZ R175, -R201.reuse, R175 ;  /* 0x000000afc9af7221 */ /* 0x040fe20000010100 */
[----:B------:R-:W-:Y:S01]  /*2a10*/  FMUL.FTZ R229, R32, R205 ;  /* 0x000000cd20e57220 */ /* 0x000fe20000410000 */
[C---:B-1----:R-:W-:Y:S01]  /*2a20*/  FADD.FTZ R172, -R201.reuse, R179 ;  /* 0x000000b3c9ac7221 */ /* 0x042fe20000010100 */
[C---:B------:R-:W-:Y:S01]  /*2a30*/  FADD.FTZ R174, -R201.reuse, R176 ;  /* 0x000000b0c9ae7221 */ /* 0x040fe20000010100 */
[C---:B------:R-:W-:Y:S01]  /*2a40*/  FADD.FTZ R8, -R201.reuse, R177 ;  /* 0x000000b1c9087221 */ /* 0x040fe20000010100 */
[----:B------:R-:W-:Y:S01]  /*2a50*/  FADD.FTZ R173, -R201, R178 ;  /* 0x000000b2c9ad7221 */ /* 0x000fe20000010100 */
[----:B------:R-:W-:Y:S01]  /*2a60*/  PRMT R179, R180, 0x7632, R179 ;  /* 0x00007632b4b37816 */ /* 0x000fe200000000b3 */
[C---:B------:R-:W-:Y:S01]  /*2a70*/  FMUL.FTZ R201, R3.reuse, R202 ;  /* 0x000000ca03c97220 */ /* 0x040fe20000410000 */
[C---:B------:R-:W-:Y:S01]  /*2a80*/  FMUL.FTZ R202, R3.reuse, R203 ;  /* 0x000000cb03ca7220 */ /* 0x040fe20000410000 */
[C---:B------:R-:W-:Y:S01]  /*2a90*/  FMUL.FTZ R203, R3.reuse, R204 ;  /* 0x000000cc03cb7220 */ /* 0x040fe20000410000 */
[----:B------:R-:W-:Y:S01]  /*2aa0*/  PRMT R177, R182, 0x7632, R177 ;  /* 0x00007632b6b17816 */ /* 0x000fe200000000b1 */
[----:B------:R-:W-:Y:S01]  /*2ab0*/  FMUL.FTZ R204, R3, R175 ;  /* 0x000000af03cc7220 */ /* 0x000fe20000410000 */
[----:B------:R-:W-:-:S02]  /*2ac0*/  IMAD.U32 R175, R179, 0x10000, RZ ;  /* 0x00010000b3af7824 */ /* 0x000fc400078e00ff */
[----:B------:R-:W-:Y:S01]  /*2ad0*/  FADD.FTZ R112, R112, R205 ;  /* 0x000000cd70707221 */ /* 0x000fe20000010000 */
[----:B------:R-:W-:Y:S01]  /*2ae0*/  FFMA.FTZ R116, R201, R205, R116 ;  /* 0x000000cdc9747223 */ /* 0x000fe20000010074 */
[----:B------:R-:W-:Y:S01]  /*2af0*/  FMUL.FTZ R205, R3, R174 ;  /* 0x000000ae03cd7220 */ /* 0x000fe20000410000 */
[----:B------:R-:W-:Y:S01]  /*2b00*/  PRMT R180, R181, 0x7632, R180 ;  /* 0x00007632b5b47816 */ /* 0x000fe200000000b4 */
[----:B------:R-:W-:Y:S01]  /*2b10*/  FMUL.FTZ R206, R3, R173 ;  /* 0x000000ad03ce7220 */ /* 0x000fe20000410000 */
[----:B------:R-:W-:Y:S01]  /*2b20*/  SHF.L.U32 R174, R177, 0x10, RZ ;  /* 0x00000010b1ae7819 */ /* 0x000fe200000006ff */
[----:B------:R-:W-:Y:S02]  /*2b30*/  IMAD.U32 R181, R181, 0x10000, RZ ;  /* 0x00010000b5b57824 */ /* 0x000fe400078e00ff */
[----:B------:R-:W-:Y:S01]  /*2b40*/  FADD.FTZ R173, R212, R229 ;  /* 0x000000e5d4ad7221 */ /* 0x000fe20000010000 */
[----:B------:R-:W-:Y:S01]  /*2b50*/  FFMA.FTZ R177, R201, R229, R211 ;  /* 0x000000e5c9b17223 */ /* 0x000fe200000100d3 */
[-C--:B------:R-:W-:Y:S01]  /*2b60*/  FMUL.FTZ R228, R33, R175.reuse ;  /* 0x000000af21e47220 */ /* 0x080fe20000410000 */
[----:B------:R-:W-:Y:S01]  /*2b70*/  SHF.L.U32 R179, R180, 0x10, RZ ;  /* 0x00000010b4b37819 */ /* 0x000fe200000006ff */
[----:B------:R-:W-:Y:S01]  /*2b80*/  FFMA.FTZ R117, R202, R175, R117 ;  /* 0x000000afca757223 */ /* 0x000fe20000010075 */
        /* <DEDUP_REMOVED lines=36> */
[C---:B------:R-:W-:Y:S01]  /*2dd0*/  FFMA.FTZ R123, R221.reuse, R178, R123 ;  /* 0x000000b2dd7b7223 */ /* 0x040fe2000001007b */
[----:B------:R-:W-:Y:S01]  /*2de0*/  FADD.FTZ R212, R8, R220 ;  /* 0x000000dc08d47221 */ /* 0x000fe20000010000 */
[----:B------:R-:W-:-:S07]  /*2df0*/  FFMA.FTZ R211, R221, R220, R175 ;  /* 0x000000dcddd37223 */ /* 0x000fce00000100af */
.L_x_7533:
[----:B------:R-:W-:Y:S05]  /*2e00*/  BSYNC B0 ;  /* 0x0000000000007941 */ /* 0x000fea0003800000 */
.L_x_7523:
[----:B------:R-:W2:Y:S01]  /*2e10*/  LDL.LU R8, [R1+0x20] ;  /* 0x0000200001087983 */ /* 0x000ea20000300800 */
[----:B------:R-:W-:Y:S01]  /*2e20*/  UMOV UR9, 0xffffffff ;  /* 0xffffffff00097882 */ /* 0x000fe20000000000 */
[----:B0-----:R-:W0:Y:S02]  /*2e30*/  S2R R172, SR_TID.X ;  /* 0x0000000000ac7919 */ /* 0x001e240000002100 */
[----:B0-----:R-:W-:Y:S02]  /*2e40*/  SHF.R.U32.HI R181, RZ, 0x5, R172 ;  /* 0x00000005ffb57819 */ /* 0x001fe400000116ac */
[----:B--2---:R-:W-:Y:S02]  /*2e50*/  LOP3.LUT P5, RZ, R8, 0xff, RZ, 0xc0, !PT ;  /* 0x000000ff08ff7812 */ /* 0x004fe400078ac0ff */
[----:B------:R-:W-:Y:S02]  /*2e60*/  LOP3.LUT R8, R181, 0x7fffffc, RZ, 0xc0, !PT ;  /* 0x07fffffcb5087812 */ /* 0x000fe400078ec0ff */
[----:B------:R-:W-:-:S09]  /*2e70*/  P2R R180, PR, RZ, 0x20 ;  /* 0x00000020ffb47803 */ /* 0x000fd20000000000 */
[----:B------:R-:W-:Y:S02]  /*2e80*/  @!P5 IADD3 R8, R8, 0x4, RZ ;  /* 0x000000040808d810 */ /* 0x000fe40007ffe0ff */
[----:B------:R-:W-:Y:S01]  /*2e90*/  LOP3.LUT P5, RZ, R172, 0x1f, RZ, 0xc0, !PT ;  /* 0x0000001facff7812 */ /* 0x000fe200078ac0ff */
[----:B------:R-:W-:-:S12]  /*2ea0*/  BRA.DIV UR9, `(.L_x_7542) ;  /* 0x0000004209207947 */ /* 0x000fd8000b800000 */
        /* <DEDUP_REMOVED lines=16> */
[----:B------:R0:W1:Y:S04]  /*2fb0*/  SHFL.DOWN PT, R178, R177, 0x1, 0x1f ;  /* 0x08201f00b1b27f89 */ /* 0x00006800000e0000 */
[----:B------:R0:W2:Y:S02]  /*2fc0*/  SHFL.DOWN PT, R173, R175, 0x1, 0x1f ;  /* 0x08201f00afad7f89 */ /* 0x0000a400000e0000 */
.L_x_7652:
[----:B------:R-:W3:Y:S01]  /*2fd0*/  LDL R172, [R1+0x18] ;  /* 0x0000180001ac7983 */ /* 0x000ee20000100800 */
[----:B--2---:R-:W-:Y:S01]  /*2fe0*/  FADD.FTZ R173, R175, R173 ;  /* 0x000000adafad7221 */ /* 0x004fe20000010000 */
[----:B0-----:R-:W-:Y:S01]  /*2ff0*/  @!P5 LOP3.LUT R175, R181, 0x3, RZ, 0xc0, !PT ;  /* 0x00000003b5afd812 */ /* 0x001fe200078ec0ff */
[----:B------:R-:W-:Y:S05]  /*3000*/  WARPSYNC.ALL ;  /* 0x0000000000007948 */ /* 0x000fea0003800000 */
[----:B------:R-:W0:Y:S01]  /*3010*/  S2R R176, SR_CgaCtaId ;  /* 0x0000000000b07919 */ /* 0x000e220000008800 */
[----:B------:R-:W-:Y:S01]  /*3020*/  MOV R174, 0x400 ;  /* 0x0000040000ae7802 */ /* 0x000fe20000000f00 */
[----:B------:R-:W2:Y:S01]  /*3030*/  LDC.U8 R179, c[0x0][0x2a0] ;  /* 0x0000a800ffb37b82 */ /* 0x000ea20000000000 */
[----:B------:R-:W-:Y:S01]  /*3040*/  @!P5 IADD3 R175, R8, R175, RZ ;  /* 0x000000af08afd210 */ /* 0x000fe20007ffe0ff */
[----:B------:R-:W-:Y:S01]  /*3050*/  BSSY B0, `(.L_x_7543) ;  /* 0x00000d4000007945 */ /* 0x000fe20003800000 */
[----:B------:R-:W-:-:S05]  /*3060*/  @P0 IADD3 R2, R2, -0x1, RZ ;  /* 0xffffffff02020810 */ /* 0x000fca0007ffe0ff */
[----:B------:R-:W-:Y:S01]  /*3070*/  @P0 IMAD R2, R2, R6, RZ ;  /* 0x0000000602020224 */ /* 0x000fe200078e02ff */
[----:B0-----:R-:W-:-:S04]  /*3080*/  LEA R174, R176, R174, 0x18 ;  /* 0x000000aeb0ae7211 */ /* 0x001fc800078ec0ff */
[----:B------:R-:W-:Y:S01]  /*3090*/  LEA R176, R8, R174, 0x3 ;  /* 0x000000ae08b07211 */ /* 0x000fe200078e18ff */
[----:B------:R-:W-:Y:S01]  /*30a0*/  @!P5 IMAD R175, R175, 0x8, R174 ;  /* 0x00000008afafd824 */ /* 0x000fe200078e02ae */
[----:B---3--:R-:W-:Y:S01]  /*30b0*/  ISETP.NE.AND P6, PT, R172, RZ, PT ;  /* 0x000000ffac00720c */ /* 0x008fe20003fc5270 */
[----:B-1----:R-:W-:-:S05]  /*30c0*/  FADD.FTZ R172, R177, R178 ;  /* 0x000000b2b1ac7221 */ /* 0x002fca0000010000 */
[----:B------:R-:W-:Y:S01]  /*30d0*/  @!P5 STS.64 [R175+0x5000], R172 ;  /* 0x005000acaf00d388 */ /* 0x000fe20000000a00 */
[----:B------:R-:W-:Y:S01]  /*30e0*/  BAR.SYNC.DEFER_BLOCKING 0x0 ;  /* 0x0000000000007b1d */ /* 0x000fe20000010000 */
[----:B--2---:R-:W-:-:S05]  /*30f0*/  ISETP.NE.AND P5, PT, R179, RZ, PT ;  /* 0x000000ffb300720c */ /* 0x004fca0003fa5270 */
        /* <DEDUP_REMOVED lines=8> */
[----:B------:R-:W-:-:S04]  /*3180*/  FADD.FTZ R8, R174, R8 ;  /* 0x00000008ae087221 */ /* 0x000fc80000010000 */
[----:B------:R-:W-:-:S05]  /*3190*/  FMUL.FTZ R8, R8, UR8 ;  /* 0x0000000808087c20 */ /* 0x000fca0008410000 */
[----:B------:R-:W-:Y:S01]  /*31a0*/  FSEL R173, R8, RZ, !P5 ;  /* 0x000000ff08ad7208 */ /* 0x000fe20006800000 */
[----:B------:R-:W-:Y:S01]  /*31b0*/  FADD.FTZ R8, R175, R172 ;  /* 0x000000acaf087221 */ /* 0x000fe20000010000 */
[----:B------:R-:W-:-:S03]  /*31c0*/  @P0 SHF.R.S32.HI R172, RZ, 0x1f, R2 ;  /* 0x0000001fffac0819 */ /* 0x000fc60000011402 */
[----:B------:R-:W-:Y:S01]  /*31d0*/  FMUL.FTZ R8, R8, UR8 ;  /* 0x0000000808087c20 */ /* 0x000fe20008410000 */
[----:B------:R-:W-:Y:S01]  /*31e0*/  @P0 LEA.HI R172, R172, R2, RZ, 0x3 ;  /* 0x00000002acac0211 */ /* 0x000fe200078f18ff */
[----:B------:R-:W-:-:S03]  /*31f0*/  IMAD.MOV.U32 R2, RZ, RZ, RZ ;  /* 0x000000ffff027224 */ /* 0x000fc600078e00ff */
[----:B------:R-:W-:Y:S01]  /*3200*/  @P0 LEA.HI.SX32 R2, R172, R5, 0x1d ;  /* 0x00000005ac020211 */ /* 0x000fe200078feaff */
        /* <DEDUP_REMOVED lines=15> */
.L_x_7546:
[----:B------:R-:W-:Y:S05]  /*3300*/  BSYNC B1 ;  /* 0x0000000000017941 */ /* 0x000fea0003800000 */
.L_x_7545:
[----:B------:R-:W0:Y:S01]  /*3310*/  LDC.64 R176, c[0x0][0x308] ;  /* 0x0000c200ffb07b82 */ /* 0x000e220000000a00 */
[----:B------:R-:W-:Y:S01]  /*3320*/  @P0 LOP3.LUT P6, RZ, R22, 0xff, RZ, 0xc0, !PT ;  /* 0x000000ff16ff0812 */ /* 0x000fe200078cc0ff */
[----:B------:R-:W-:Y:S06]  /*3330*/  BSSY B1, `(.L_x_7547) ;  /* 0x0000015000017945 */ /* 0x000fec0003800000 */
[----:B------:R-:W1:Y:S01]  /*3340*/  @P0 LDC.64 R178, c[0x0][0x298] ;  /* 0x0000a600ffb20b82 */ /* 0x000e620000000a00 */
[----:B0-----:R-:W-:-:S04]  /*3350*/  ISETP.NE.U32.AND P5, PT, R176, RZ, PT ;  /* 0x000000ffb000720c */ /* 0x001fc80003fa5070 */
[----:B------:R-:W-:-:S04]  /*3360*/  ISETP.NE.AND.EX P5, PT, R177, RZ, PT, P5 ;  /* 0x000000ffb100720c */ /* 0x000fc80003fa5350 */
[C---:B------:R-:W-:Y:S01]  /*3370*/  SEL R168, R172.reuse, R168, P5 ;  /* 0x000000a8aca87207 */ /* 0x040fe20002800000 */
[----:B-1----:R-:W-:-:S04]  /*3380*/  @P0 FMUL.FTZ R172, R172, R179 ;  /* 0x000000b3acac0220 */ /* 0x002fc80000410000 */
        /* <DEDUP_REMOVED lines=8> */
[----:B------:R-:W2:Y:S01]  /*3410*/  LDL R181, [R1+0x14] ;  /* 0x0000140001b57983 */ /* 0x000ea20000100800 */
[----:B------:R-:W-:Y:S01]  /*3420*/  ISETP.NE.U32.AND P6, PT, R174, RZ, PT ;  /* 0x000000ffae00720c */ /* 0x000fe20003fc5070 */
[----:B------:R-:W-:-:S03]  /*3430*/  FFMA.FTZ R172, R218, R8, R173 ;  /* 0x00000008daac7223 */ /* 0x000fc600000100ad */
[----:B------:R-:W-:Y:S01]  /*3440*/  ISETP.NE.AND.EX P6, PT, R175, RZ, PT, P6 ;  /* 0x000000ffaf00720c */ /* 0x000fe20003fc5360 */
[----:B--2---:R-:W-:-:S04]  /*3450*/  FADD.FTZ R172, R181, -R172 ;  /* 0x800000acb5ac7221 */ /* 0x004fc80000010000 */
[----:B------:R-:W-:-:S08]  /*3460*/  FMUL.FTZ R172, R3, R172 ;  /* 0x000000ac03ac7220 */ /* 0x000fd00000410000 */
[----:B------:R-:W-:-:S07]  /*3470*/  @P6 FADD.FTZ R172, R125, R172 ;  /* 0x000000ac7dac6221 */ /* 0x000fce0000010000 */
.L_x_7548:
[----:B------:R-:W-:Y:S05]  /*3480*/  BSYNC B1 ;  /* 0x0000000000017941 */ /* 0x000fea0003800000 */
.L_x_7547:
[----:B------:R-:W0:Y:S01]  /*3490*/  @P0 LDC.64 R178, c[0x0][0x298] ;  /* 0x0000a600ffb20b82 */ /* 0x000e220000000a00 */
[----:B------:R-:W-:Y:S01]  /*34a0*/  SEL R169, R172, R169, P5 ;  /* 0x000000a9aca97207 */ /* 0x000fe20002800000 */
[----:B------:R-:W-:Y:S01]  /*34b0*/  BSSY B1, `(.L_x_7549) ;  /* 0x0000012000017945 */ /* 0x000fe20003800000 */
[----:B------:R-:W-:Y:S01]  /*34c0*/  @P0 LOP3.LUT P6, RZ, R22, 0xff00, RZ, 0xc0, !PT ;  /* 0x0000ff0016ff0812 */ /* 0x000fe200078cc0ff */
        /* <DEDUP_REMOVED lines=16> */
.L_x_7550:
[----:B------:R-:W-:Y:S05]  /*35d0*/  BSYNC B1 ;  /* 0x0000000000017941 */ /* 0x000fea0003800000 */
.L_x_7549:
        /* <DEDUP_REMOVED lines=20> */
.L_x_7552:
[----:B------:R-:W-:Y:S05]  /*3720*/  BSYNC B1 ;  /* 0x0000000000017941 */ /* 0x000fea0003800000 */
.L_x_7551:
        /* <DEDUP_REMOVED lines=20> */
.L_x_7554:
[----:B------:R-:W-:Y:S05]  /*3870*/  BSYNC B1 ;  /* 0x0000000000017941 */ /* 0x000fea0003800000 */
.L_x_7553:
[----:B------:R-:W0:Y:S01]  /*3880*/  @P0 LDC.64 R178, c[0x0][0x298] ;  /* 0x0000a600ffb20b82 */ /* 0x000e220000000a00 */
[C---:B------:R-:W-:Y:S01]  /*3890*/  SEL R164, R172.reuse, R164, P5 ;  /* 0x000000a4aca47207 */ /* 0x040fe20002800000 */
        /* <DEDUP_REMOVED lines=18> */
.L_x_7556:
[----:B------:R-:W-:Y:S05]  /*39c0*/  BSYNC B1 ;  /* 0x0000000000017941 */ /* 0x000fea0003800000 */
.L_x_7555:
        /* <DEDUP_REMOVED lines=13> */
[----:B------:R-:W2:Y:S01]  /*3aa0*/  LDL R181, [R1] ;  /* 0x0000000001b57983 */ /* 0x000ea20000100800 */
[----:B------:R-:W-:Y:S01]  /*3ab0*/  ISETP.NE.U32.AND P6, PT, R174, RZ, PT ;  /* 0x000000ffae00720c */ /* 0x000fe20003fc5070 */
[----:B------:R-:W-:-:S03]  /*3ac0*/  FFMA.FTZ R172, R208, R8, R173 ;  /* 0x00000008d0ac7223 */ /* 0x000fc600000100ad */
[----:B------:R-:W-:Y:S01]  /*3ad0*/  ISETP.NE.AND.EX P6, PT, R175, RZ, PT, P6 ;  /* 0x000000ffaf00720c */ /* 0x000fe20003fc5360 */
[----:B--2---:R-:W-:-:S04]  /*3ae0*/  FADD.FTZ R172, R181, -R172 ;  /* 0x800000acb5ac7221 */ /* 0x004fc80000010000 */
[----:B------:R-:W-:-:S08]  /*3af0*/  FMUL.FTZ R172, R3, R172 ;  /* 0x000000ac03ac7220 */ /* 0x000fd00000410000 */
[----:B------:R-:W-:-:S07]  /*3b00*/  @P6 FADD.FTZ R172, R130, R172 ;  /* 0x000000ac82ac6221 */ /* 0x000fce0000010000 */
.L_x_7558:
[----:B------:R-:W-:Y:S05]  /*3b10*/  BSYNC B1 ;  /* 0x0000000000017941 */ /* 0x000fea0003800000 */
.L_x_7557:
        /* <DEDUP_REMOVED lines=17> */
.L_x_7560:
[----:B------:R-:W-:Y:S05]  /*3c30*/  BSYNC B1 ;  /* 0x0000000000017941 */ /* 0x000fea0003800000 */
.L_x_7559:
[----:B------:R-:W-:Y:S02]  /*3c40*/  SEL R167, R172, R167, P5 ;  /* 0x000000a7aca77207 */ /* 0x000fe40002800000 */
[----:B------:R-:W-:-:S04]  /*3c50*/  ISETP.NE.U32.AND P5, PT, R176, RZ, PT ;  /* 0x000000ffb000720c */ /* 0x000fc80003fa5070 */
[----:B------:R-:W-:-:S13]  /*3c60*/  ISETP.NE.AND.EX P5, PT, R177, RZ, PT, P5 ;  /* 0x000000ffb100720c */ /* 0x000fda0003fa5350 */
        /* <DEDUP_REMOVED lines=8> */
[----:B------:R-:W-:Y:S01]  /*3cf0*/  @P0 FMUL.FTZ R172, R175, R174 ;  /* 0x000000aeafac0220 */ /* 0x000fe20000410000 */
[----:B------:R-:W-:-:S04]  /*3d00*/  @P0 F2FP.BF16.F32.PACK_AB R174, RZ, R178 ;  /* 0x000000b2ffae023e */ /* 0x000fc800000010ff */
[----:B------:R-:W-:Y:S02]  /*3d10*/  @P0 PRMT R79, R174, 0x7610, R79 ;  /* 0x00007610ae4f0816 */ /* 0x000fe4000000004f */
[----:B------:R-:W0:Y:S01]  /*3d20*/  @P0 LDC.64 R174, c[0x0][0x2f8] ;  /* 0x0000be00ffae0b82 */ /* 0x000e220000000a00 */
[----:B------:R-:W-:-:S04]  /*3d30*/  @P0 FSEL R172, R172, RZ, P5 ;  /* 0x000000ffacac0208 */ /* 0x000fc80002800000 */
[----:B------:R-:W-:-:S04]  /*3d40*/  @P0 F2FP.BF16.F32.PACK_AB R172, RZ, R172 ;  /* 0x000000acffac023e */ /* 0x000fc800000010ff */
[----:B------:R-:W-:Y:S01]  /*3d50*/  @P0 PRMT R79, R79, 0x5410, R172 ;  /* 0x000054104f4f0816 */ /* 0x000fe200000000ac */
[C---:B0-----:R-:W-:Y:S01]  /*3d60*/  @P0 IMAD.WIDE.U32 R174, R2.reuse, 0x10, R174 ;  /* 0x0000001002ae0825 */ /* 0x041fe200078e00ae */
[----:B------:R-:W-:-:S04]  /*3d70*/  IADD3 R2, R2, 0x80, RZ ;  /* 0x0000008002027810 */ /* 0x000fc80007ffe0ff */
[----:B------:R0:W-:Y:S03]  /*3d80*/  @P0 STG.E.128 desc[UR4][R174.64], R76 ;  /* 0x0000004cae000986 */ /* 0x0001e6000c101d04 */
.L_x_7544:
[----:B------:R-:W-:Y:S05]  /*3d90*/  BSYNC B0 ;  /* 0x0000000000007941 */ /* 0x000fea0003800000 */
.L_x_7543:
        /* <DEDUP_REMOVED lines=16> */
.L_x_7564:
[----:B------:R-:W-:Y:S05]  /*3ea0*/  BSYNC B1 ;  /* 0x0000000000017941 */ /* 0x000fea0003800000 */
.L_x_7563:
        /* <DEDUP_REMOVED lines=22> */
.L_x_7566:
[----:B------:R-:W-:Y:S05]  /*4010*/  BSYNC B1 ;  /* 0x0000000000017941 */ /* 0x000fea0003800000 */
.L_x_7565:
        /* <DEDUP_REMOVED lines=19> */
.L_x_7568:
[----:B------:R-:W-:Y:S05]  /*4150*/  BSYNC B1 ;  /* 0x0000000000017941 */ /* 0x000fea0003800000 */
.L_x_7567:
        /* <DEDUP_REMOVED lines=19> */
.L_x_7570:
[----:B------:R-:W-:Y:S05]  /*4290*/  BSYNC B1 ;  /* 0x0000000000017941 */ /* 0x000fea0003800000 */
.L_x_7569:
        /* <DEDUP_REMOVED lines=19> */
.L_x_7572:
[----:B------:R-:W-:Y:S05]  /*43d0*/  BSYNC B1 ;  /* 0x0000000000017941 */ /* 0x000fea0003800000 */
.L_x_7571:
        /* <DEDUP_REMOVED lines=19> */
.L_x_7574:
[----:B------:R-:W-:Y:S05]  /*4510*/  BSYNC B1 ;  /* 0x0000000000017941 */ /* 0x000fea0003800000 */
.L_x_7573:
        /* <DEDUP_REMOVED lines=19> */
.L_x_7576:
[----:B------:R-:W-:Y:S05]  /*4650*/  BSYNC B1 ;  /* 0x0000000000017941 */ /* 0x000fea0003800000 */
.L_x_7575:
        /* <DEDUP_REMOVED lines=17> */
.L_x_7578:
[----:B------:R-:W-:Y:S05]  /*4770*/  BSYNC B1 ;  /* 0x0000000000017941 */ /* 0x000fea0003800000 */
.L_x_7577:
        /* <DEDUP_REMOVED lines=21> */
.L_x_7562:
[----:B------:R-:W-:Y:S05]  /*48d0*/  BSYNC B0 ;  /* 0x0000000000007941 */ /* 0x000fea0003800000 */
.L_x_7561:
        /* <DEDUP_REMOVED lines=16> */
.L_x_7582:
[----:B------:R-:W-:Y:S05]  /*49e0*/  BSYNC B1 ;  /* 0x0000000000017941 */ /* 0x000fea0003800000 */
.L_x_7581:
        /* <DEDUP_REMOVED lines=22> */
.L_x_7584:
[----:B------:R-:W-:Y:S05]  /*4b50*/  BSYNC B1 ;  /* 0x0000000000017941 */ /* 0x000fea0003800000 */
.L_x_7583:
        /* <DEDUP_REMOVED lines=19> */
.L_x_7586:
[----:B------:R-:W-:Y:S05]  /*4c90*/  BSYNC B1 ;  /* 0x0000000000017941 */ /* 0x000fea0003800000 */
.L_x_7585:
        /* <DEDUP_REMOVED lines=19> */
.L_x_7588:
[----:B------:R-:W-:Y:S05]  /*4dd0*/  BSYNC B1 ;  /* 0x0000000000017941 */ /* 0x000fea0003800000 */
.L_x_7587:
        /* <DEDUP_REMOVED lines=19> */
.L_x_7590:
[----:B------:R-:W-:Y:S05]  /*4f10*/  BSYNC B1 ;  /* 0x0000000000017941 */ /* 0x000fea0003800000 */
.L_x_7589:
        /* <DEDUP_REMOVED lines=19> */
.L_x_7592:
[----:B------:R-:W-:Y:S05]  /*5050*/  BSYNC B1 ;  /* 0x0000000000017941 */ /* 0x000fea0003800000 */
.L_x_7591:
        /* <DEDUP_REMOVED lines=19> */
.L_x_7594:
[----:B------:R-:W-:Y:S05]  /*5190*/  BSYNC B1 ;  /* 0x0000000000017941 */ /* 0x000fea0003800000 */
.L_x_7593:
        /* <DEDUP_REMOVED lines=17> */
.L_x_7596:
[----:B------:R-:W-:Y:S05]  /*52b0*/  BSYNC B1 ;  /* 0x0000000000017941 */ /* 0x000fea0003800000 */
.L_x_7595:
        /* <DEDUP_REMOVED lines=21> */
.L_x_7580:
[----:B------:R-:W-:Y:S05]  /*5410*/  BSYNC B0 ;  /* 0x0000000000007941 */ /* 0x000fea0003800000 */
.L_x_7579:
        /* <DEDUP_REMOVED lines=16> */
.L_x_7600:
[----:B------:R-:W-:Y:S05]  /*5520*/  BSYNC B1 ;  /* 0x0000000000017941 */ /* 0x000fea0003800000 */
.L_x_7599:
        /* <DEDUP_REMOVED lines=22> */
.L_x_7602:
[----:B------:R-:W-:Y:S05]  /*5690*/  BSYNC B1 ;  /* 0x0000000000017941 */ /* 0x000fea0003800000 */
.L_x_7601:
        /* <DEDUP_REMOVED lines=19> */
.L_x_7604:
[----:B------:R-:W-:Y:S05]  /*57d0*/  BSYNC B1 ;  /* 0x0000000000017941 */ /* 0x000fea0003800000 */
.L_x_7603:
        /* <DEDUP_REMOVED lines=19> */
.L_x_7606:
[----:B------:R-:W-:Y:S05]  /*5910*/  BSYNC B1 ;  /* 0x0000000000017941 */ /* 0x000fea0003800000 */
.L_x_7605:
        /* <DEDUP_REMOVED lines=19> */
.L_x_7608:
[----:B------:R-:W-:Y:S05]  /*5a50*/  BSYNC B1 ;  /* 0x0000000000017941 */ /* 0x000fea0003800000 */
.L_x_7607:
        /* <DEDUP_REMOVED lines=19> */
.L_x_7610:
[----:B------:R-:W-:Y:S05]  /*5b90*/  BSYNC B1 ;  /* 0x0000000000017941 */ /* 0x000fea0003800000 */
.L_x_7609:
        /* <DEDUP_REMOVED lines=19> */
.L_x_7612:
[----:B------:R-:W-:Y:S05]  /*5cd0*/  BSYNC B1 ;  /* 0x0000000000017941 */ /* 0x000fea0003800000 */
.L_x_7611:
        /* <DEDUP_REMOVED lines=17> */
.L_x_7614:
[----:B------:R-:W-:Y:S05]  /*5df0*/  BSYNC B1 ;  /* 0x0000000000017941 */ /* 0x000fea0003800000 */
.L_x_7613:
        /* <DEDUP_REMOVED lines=21> */
.L_x_7598:
[----:B------:R-:W-:Y:S05]  /*5f50*/  BSYNC B0 ;  /* 0x0000000000007941 */ /* 0x000fea0003800000 */
.L_x_7597:
[----:B------:R-:W4:Y:S01]  /*5f60*/  LDL R172, [R1+0x1c] ;  /* 0x00001c0001ac7983 */ /* 0x000f220000100800 */
[----:B------:R-:W-:Y:S01]  /*5f70*/  BSSY B0, `(.L_x_7615) ;  /* 0x00000b2000007945 */ /* 0x000fe20003800000 */
[----:B----4-:R-:W-:-:S13]  /*5f80*/  ISETP.NE.AND P5, PT, R172, RZ, PT ;  /* 0x000000ffac00720c */ /* 0x010fda0003fa5270 */
        /* <DEDUP_REMOVED lines=15> */
.L_x_7618:
[----:B------:R-:W-:Y:S05]  /*6080*/  BSYNC B1 ;  /* 0x0000000000017941 */ /* 0x000fea0003800000 */
.L_x_7617:
        /* <DEDUP_REMOVED lines=22> */
.L_x_7620:
[----:B------:R-:W-:Y:S05]  /*61f0*/  BSYNC B1 ;  /* 0x0000000000017941 */ /* 0x000fea0003800000 */
.L_x_7619:
        /* <DEDUP_REMOVED lines=19> */
.L_x_7622:
[----:B------:R-:W-:Y:S05]  /*6330*/  BSYNC B1 ;  /* 0x0000000000017941 */ /* 0x000fea0003800000 */
.L_x_7621:
        /* <DEDUP_REMOVED lines=19> */
.L_x_7624:
[----:B------:R-:W-:Y:S05]  /*6470*/  BSYNC B1 ;  /* 0x0000000000017941 */ /* 0x000fea0003800000 */
.L_x_7623:
        /* <DEDUP_REMOVED lines=19> */
.L_x_7626:
[----:B------:R-:W-:Y:S05]  /*65b0*/  BSYNC B1 ;  /* 0x0000000000017941 */ /* 0x000fea0003800000 */
.L_x_7625:
        /* <DEDUP_REMOVED lines=19> */
.L_x_7628:
[----:B------:R-:W-:Y:S05]  /*66f0*/  BSYNC B1 ;  /* 0x0000000000017941 */ /* 0x000fea0003800000 */
.L_x_7627:
        /* <DEDUP_REMOVED lines=19> */
.L_x_7630:
[----:B------:R-:W-:Y:S05]  /*6830*/  BSYNC B1 ;  /* 0x0000000000017941 */ /* 0x000fea0003800000 */
.L_x_7629:
        /* <DEDUP_REMOVED lines=17> */
.L_x_7632:
[----:B------:R-:W-:Y:S05]  /*6950*/  BSYNC B1 ;  /* 0x0000000000017941 */ /* 0x000fea0003800000 */
.L_x_7631:
[----:B------:R-:W-:Y:S02]  /*6960*/  ISETP.NE.U32.AND P1, PT, R176, RZ, PT ;  /* 0x000000ffb000720c */ /* 0x000fe40003f25070 */
[----:B------:R-:W-:Y:S02]  /*6970*/  SEL R167, R179, R167, P5 ;  /* 0x000000a7b3a77207 */ /* 0x000fe40002800000 */
[----:B------:R-:W-:-:S13]  /*6980*/  ISETP.NE.AND.EX P1, PT, R177, RZ, PT, P1 ;  /* 0x000000ffb100720c */ /* 0x000fda0003f25310 */
[----:B------:R-:W0:Y:S02]  /*6990*/  @P1 LDC.64 R172, c[0x0][0x308] ;  /* 0x0000c200ffac1b82 */ /* 0x000e240000000a00 */
[----:B0-----:R-:W-:Y:S01]  /*69a0*/  @P1 IMAD.WIDE.U32 R172, R7, 0x20, R172 ;  /* 0x0000002007ac1825 */ /* 0x001fe200078e00ac */
[----:B------:R-:W-:-:S04]  /*69b0*/  @P0 F2FP.BF16.F32.PACK_AB R7, RZ, R178 ;  /* 0x000000b2ff07023e */ /* 0x000fc800000010ff */
[----:B------:R-:W-:Y:S01]  /*69c0*/  @P1 STG.E.128 desc[UR4][R172.64], R168 ;  /* 0x000000a8ac001986 */ /* 0x000fe2000c101d04 */
[----:B------:R-:W-:-:S03]  /*69d0*/  @P0 PRMT R79, R7, 0x7610, R79 ;  /* 0x00007610074f0816 */ /* 0x000fc6000000004f */
        /* <DEDUP_REMOVED lines=11> */
.L_x_7616:
[----:B------:R-:W-:Y:S05]  /*6a90*/  BSYNC B0 ;  /* 0x0000000000007941 */ /* 0x000fea0003800000 */
.L_x_7615:
[----:B------:R-:W-:Y:S02]  /*6aa0*/  ISETP.NE.AND P1, PT, R180, RZ, PT ;  /* 0x000000ffb400720c */ /* 0x000fe40003f25270 */
[----:B------:R-:W-:Y:S02]  /*6ab0*/  IADD3 R4, R4, UR10, RZ ;  /* 0x0000000a04047c10 */ /* 0x000fe4000fffe0ff */
[----:B----4-:R-:W-:Y:S02]  /*6ac0*/  SEL R2, RZ, 0x1, P1 ;  /* 0x00000001ff027807 */ /* 0x010fe40000800000 */
[----:B------:R-:W-:-:S03]  /*6ad0*/  ISETP.GE.AND P0, PT, R4, UR11, PT ;  /* 0x0000000b04007c0c */ /* 0x000fc6000bf06270 */
[----:B------:R4:W-:Y:S10]  /*6ae0*/  STL.S16 [R1+0x20], R2 ;  /* 0x0000200201007387 */ /* 0x0009f40000100600 */
[----:B----4-:R-:W-:Y:S05]  /*6af0*/  @!P0 BRA `(.L_x_7633) ;  /* 0xffffff9c00348947 */ /* 0x010fea000383ffff */
.L_x_7522:
[----:B------:R-:W4:Y:S01]  /*6b00*/  LDL.LU R2, [R1+0x18] ;  /* 0x0000180001027983 */ /* 0x000f220000300800 */
[----:B------:R-:W0:Y:S01]  /*6b10*/  S2UR UR9, SR_CTAID.X ;  /* 0x00000000000979c3 */ /* 0x000e220000002500 */
[----:B------:R-:W-:Y:S01]  /*6b20*/  BSSY B0, `(.L_x_7634) ;  /* 0x0000010000007945 */ /* 0x000fe20003800000 */
[----:B------:R-:W0:Y:S02]  /*6b30*/  S2R R0, SR_TID.X ;  /* 0x0000000000007919 */ /* 0x000e240000002100 */
[----:B0-----:R-:W-:-:S05]  /*6b40*/  LEA.HI R3, R0, UR9, RZ, 0x19 ;  /* 0x0000000900037c11 */ /* 0x001fca000f8fc8ff */
[----:B------:R-:W-:-:S05]  /*6b50*/  IMAD R6, R3, R6, RZ ;  /* 0x0000000603067224 */ /* 0x000fca00078e02ff */
[----:B------:R-:W-:Y:S02]  /*6b60*/  LEA.HI R7, R6, R5, RZ, 0x1d ;  /* 0x0000000506077211 */ /* 0x000fe400078fe8ff */
[----:B----4-:R-:W-:-:S13]  /*6b70*/  ISETP.NE.AND P0, PT, R2, RZ, PT ;  /* 0x000000ff0200720c */ /* 0x010fda0003f05270 */
[----:B------:R-:W-:Y:S05]  /*6b80*/  @!P0 BRA `(.L_x_7635) ;  /* 0x0000000000248947 */ /* 0x000fea0003800000 */
[----:B------:R-:W0:Y:S08]  /*6b90*/  LDC.64 R2, c[0x0][0x2d0] ;  /* 0x0000b400ff027b82 */ /* 0x000e300000000a00 */
[----:B------:R-:W4:Y:S01]  /*6ba0*/  LDC.64 R4, c[0x0][0x2d8] ;  /* 0x0000b600ff047b82 */ /* 0x000f220000000a00 */
[----:B0-----:R-:W-:-:S05]  /*6bb0*/  IMAD.WIDE.U32 R2, R7, 0x20, R2 ;  /* 0x0000002007027825 */ /* 0x001fca00078e0002 */
[----:B------:R0:W-:Y:S01]  /*6bc0*/  STG.E.128 desc[UR4][R2.64], R80 ;  /* 0x0000005002007986 */ /* 0x0001e2000c101d04 */
[----:B----4-:R-:W-:-:S03]  /*6bd0*/  IMAD.WIDE.U32 R4, R7, 0x20, R4 ;  /* 0x0000002007047825 */ /* 0x010fc600078e0004 */
[----:B------:R0:W-:Y:S01]  /*6be0*/  STG.E.128 desc[UR4][R2.64+0x10], R84 ;  /* 0x0000105402007986 */ /* 0x0001e2000c101d04 */
[----:B------:R-:W-:-:S03]  /*6bf0*/  IADD3 R7, R7, 0x80, RZ ;  /* 0x0000008007077810 */ /* 0x000fc60007ffe0ff */
[----:B------:R0:W-:Y:S04]  /*6c00*/  STG.E.128 desc[UR4][R4.64], R40 ;  /* 0x0000002804007986 */ /* 0x0001e8000c101d04 */
[----:B------:R0:W-:Y:S02]  /*6c10*/  STG.E.128 desc[UR4][R4.64+0x10], R44 ;  /* 0x0000102c04007986 */ /* 0x0001e4000c101d04 */
.L_x_7635:
[----:B------:R-:W-:Y:S05]  /*6c20*/  BSYNC B0 ;  /* 0x0000000000007941 */ /* 0x000fea0003800000 */
.L_x_7634:
[----:B------:R-:W-:Y:S04]  /*6c30*/  BSSY B0, `(.L_x_7636) ;  /* 0x000000b000007945 */ /* 0x000fe80003800000 */
[----:B------:R-:W-:Y:S05]  /*6c40*/  @!P4 BRA `(.L_x_7637) ;  /* 0x000000000024c947 */ /* 0x000fea0003800000 */
[----:B0-----:R-:W0:Y:S08]  /*6c50*/  LDC.64 R2, c[0x0][0x2d0] ;  /* 0x0000b400ff027b82 */ /* 0x001e300000000a00 */
[----:B------:R-:W4:Y:S01]  /*6c60*/  LDC.64 R4, c[0x0][0x2d8] ;  /* 0x0000b600ff047b82 */ /* 0x000f220000000a00 */
[----:B0-----:R-:W-:-:S05]  /*6c70*/  IMAD.WIDE.U32 R2, R7, 0x20, R2 ;  /* 0x0000002007027825 */ /* 0x001fca00078e0002 */
[----:B------:R0:W-:Y:S01]  /*6c80*/  STG.E.128 desc[UR4][R2.64], R88 ;  /* 0x0000005802007986 */ /* 0x0001e2000c101d04 */
[----:B----4-:R-:W-:-:S03]  /*6c90*/  IMAD.WIDE.U32 R4, R7, 0x20, R4 ;  /* 0x0000002007047825 */ /* 0x010fc600078e0004 */
[----:B------:R0:W-:Y:S01]  /*6ca0*/  STG.E.128 desc[UR4][R2.64+0x10], R92 ;  /* 0x0000105c02007986 */ /* 0x0001e2000c101d04 */
[----:B------:R-:W-:-:S03]  /*6cb0*/  VIADD R7, R7, 0x80 ;  /* 0x0000008007077836 */ /* 0x000fc60000000000 */
[----:B------:R0:W-:Y:S04]  /*6cc0*/  STG.E.128 desc[UR4][R4.64], R48 ;  /* 0x0000003004007986 */ /* 0x0001e8000c101d04 */
[----:B------:R0:W-:Y:S02]  /*6cd0*/  STG.E.128 desc[UR4][R4.64+0x10], R52 ;  /* 0x0000103404007986 */ /* 0x0001e4000c101d04 */
.L_x_7637:
[----:B------:R-:W-:Y:S05]  /*6ce0*/  BSYNC B0 ;  /* 0x0000000000007941 */ /* 0x000fea0003800000 */
.L_x_7636:
        /* <DEDUP_REMOVED lines=11> */
.L_x_7639:
[----:B------:R-:W-:Y:S05]  /*6da0*/  BSYNC B0 ;  /* 0x0000000000007941 */ /* 0x000fea0003800000 */
.L_x_7638:
        /* <DEDUP_REMOVED lines=11> */
.L_x_7641:
[----:B------:R-:W-:Y:S05]  /*6e60*/  BSYNC B0 ;  /* 0x0000000000007941 */ /* 0x000fea0003800000 */
.L_x_7640:
[----:B------:R-:W4:Y:S02]  /*6e70*/  LDL.LU R0, [R1+0x1c] ;  /* 0x00001c0001007983 */ /* 0x000f240000300800 */
[----:B----4-:R-:W-:-:S13]  /*6e80*/  ISETP.NE.AND P0, PT, R0, RZ, PT ;  /* 0x000000ff0000720c */ /* 0x010fda0003f05270 */
[----:B------:R-:W-:Y:S05]  /*6e90*/  @!P0 EXIT ;  /* 0x000000000000894d */ /* 0x000fea0003800000 */
[----:B0-----:R-:W0:Y:S08]  /*6ea0*/  LDC.64 R2, c[0x0][0x2d0] ;  /* 0x0000b400ff027b82 */ /* 0x001e300000000a00 */
[----:B------:R-:W4:Y:S01]  /*6eb0*/  LDC.64 R4, c[0x0][0x2d8] ;  /* 0x0000b600ff047b82 */ /* 0x000f220000000a00 */
[----:B0-----:R-:W-:-:S05]  /*6ec0*/  IMAD.WIDE.U32 R2, R7, 0x20, R2 ;  /* 0x0000002007027825 */ /* 0x001fca00078e0002 */
[----:B------:R-:W-:Y:S01]  /*6ed0*/  STG.E.128 desc[UR4][R2.64], R112 ;  /* 0x0000007002007986 */ /* 0x000fe2000c101d04 */
[----:B----4-:R-:W-:-:S03]  /*6ee0*/  IMAD.WIDE.U32 R4, R7, 0x20, R4 ;  /* 0x0000002007047825 */ /* 0x010fc600078e0004 */
[----:B------:R-:W-:Y:S04]  /*6ef0*/  STG.E.128 desc[UR4][R2.64+0x10], R72 ;  /* 0x0000104802007986 */ /* 0x000fe8000c101d04 */
[----:B------:R-:W-:Y:S04]  /*6f00*/  STG.E.128 desc[UR4][R4.64], R116 ;  /* 0x0000007404007986 */ /* 0x000fe8000c101d04 */
[----:B------:R-:W-:Y:S01]  /*6f10*/  STG.E.128 desc[UR4][R4.64+0x10], R120 ;  /* 0x0000107804007986 */ /* 0x000fe2000c101d04 */
[----:B------:R-:W-:Y:S05]  /*6f20*/  EXIT ;  /* 0x000000000000794d */ /* 0x000fea0003800000 */
.L_x_7542:
[----:B------:R-:W-:Y:S01]  /*6f30*/  HFMA2.MMA R172, -RZ, RZ, 0, 9.5367431640625e-07 ;  /* 0x00000010ffac7435 */ /* 0x000fe200000001ff */
[----:B------:R-:W-:Y:S01]  /*6f40*/  IMAD.MOV.U32 R176, RZ, RZ, R212 ;  /* 0x000000ffffb07224 */ /* 0x000fe200078e00d4 */
[----:B------:R-:W-:Y:S01]  /*6f50*/  MOV R173, 0x1f ;  /* 0x0000001f00ad7802 */ /* 0x000fe20000000f00 */
[----:B------:R-:W-:-:S08]  /*6f60*/  IMAD.MOV.U32 R174, RZ, RZ, -0x1 ;  /* 0xffffffffffae7424 */ /* 0x000fd000078e00ff */
[----:B-----5:R-:W-:Y:S05]  /*6f70*/  WARPSYNC.COLLECTIVE R174, `(.L_x_7642) ;  /* 0x00000000ae087348 */ /* 0x020fea0003c00000 */
[----:B------:R0:W1:Y:S02]  /*6f80*/  SHFL.DOWN P6, R179, R176, R172, R173 ;  /* 0x080000acb0b37389 */ /* 0x00006400000c00ad */
[----:B01---5:R-:W-:Y:S01]  /*6f90*/  ENDCOLLECTIVE ;  /* 0x000000000000791b */ /* 0x023fe20003800000 */
.L_x_7642:
[----:B------:R-:W-:Y:S02]  /*6fa0*/  MOV R176, R211 ;  /* 0x000000d300b07202 */ /* 0x000fe40000000f00 */
[----:B------:R-:W-:-:S07]  /*6fb0*/  MOV R175, R179 ;  /* 0x000000b300af7202 */ /* 0x000fce0000000f00 */
[----:B------:R-:W-:Y:S05]  /*6fc0*/  WARPSYNC.COLLECTIVE R174, `(.L_x_7643) ;  /* 0x00000000ae087348 */ /* 0x000fea0003c00000 */
[----:B------:R0:W1:Y:S02]  /*6fd0*/  SHFL.DOWN P6, R179, R176, R172, R173 ;  /* 0x080000acb0b37389 */ /* 0x00006400000c00ad */
[----:B01----:R-:W-:Y:S01]  /*6fe0*/  ENDCOLLECTIVE ;  /* 0x000000000000791b */ /* 0x003fe20003800000 */
.L_x_7643:
[----:B------:R-:W-:-:S05]  /*6ff0*/  FADD.FTZ R175, R175, R212 ;  /* 0x000000d4afaf7221 */ /* 0x000fca0000010000 */
[----:B------:R-:W-:Y:S01]  /*7000*/  MOV R176, R175 ;  /* 0x000000af00b07202 */ /* 0x000fe20000000f00 */
[----:B------:R-:W-:-:S04]  /*7010*/  IMAD.MOV.U32 R172, RZ, RZ, R179 ;  /* 0x000000ffffac7224 */ /* 0x000fc800078e00b3 */
[----:B------:R-:W-:Y:S01]  /*7020*/  FADD.FTZ R177, R172, R211 ;  /* 0x000000d3acb17221 */ /* 0x000fe20000010000 */
[----:B------:R-:W-:-:S11]  /*7030*/  HFMA2.MMA R172, -RZ, RZ, 0, 4.76837158203125e-07 ;  /* 0x00000008ffac7435 */ /* 0x000fd600000001ff */
[----:B------:R-:W-:Y:S05]  /*7040*/  WARPSYNC.COLLECTIVE R174, `(.L_x_7644) ;  /* 0x00000000ae087348 */ /* 0x000fea0003c00000 */
[----:B------:R0:W1:Y:S02]  /*7050*/  SHFL.DOWN P6, R179, R176, R172, R173 ;  /* 0x080000acb0b37389 */ /* 0x00006400000c00ad */
[----:B01----:R-:W-:Y:S01]  /*7060*/  ENDCOLLECTIVE ;  /* 0x000000000000791b */ /* 0x003fe20003800000 */
.L_x_7644:
[----:B------:R-:W-:Y:S01]  /*7070*/  MOV R176, R177 ;  /* 0x000000b100b07202 */ /* 0x000fe20000000f00 */
[----:B------:R-:W-:-:S04]  /*7080*/  IMAD.MOV.U32 R172, RZ, RZ, R179 ;  /* 0x000000ffffac7224 */ /* 0x000fc800078e00b3 */
[----:B------:R-:W-:Y:S01]  /*7090*/  FADD.FTZ R175, R175, R172 ;  /* 0x000000acafaf7221 */ /* 0x000fe20000010000 */
[----:B------:R-:W-:-:S11]  /*70a0*/  HFMA2.MMA R172, -RZ, RZ, 0, 4.76837158203125e-07 ;  /* 0x00000008ffac7435 */ /* 0x000fd600000001ff */
[----:B------:R-:W-:Y:S05]  /*70b0*/  WARPSYNC.COLLECTIVE R174, `(.L_x_7645) ;  /* 0x00000000ae087348 */ /* 0x000fea0003c00000 */
[----:B------:R0:W1:Y:S02]  /*70c0*/  SHFL.DOWN P6, R179, R176, R172, R173 ;  /* 0x080000acb0b37389 */ /* 0x00006400000c00ad */
[----:B01----:R-:W-:Y:S01]  /*70d0*/  ENDCOLLECTIVE ;  /* 0x000000000000791b */ /* 0x003fe20003800000 */
.L_x_7645:
[----:B------:R-:W-:Y:S01]  /*70e0*/  MOV R176, R175 ;  /* 0x000000af00b07202 */ /* 0x000fe20000000f00 */
[----:B------:R-:W-:-:S04]  /*70f0*/  IMAD.MOV.U32 R172, RZ, RZ, R179 ;  /* 0x000000ffffac7224 */ /* 0x000fc800078e00b3 */
[----:B------:R-:W-:Y:S01]  /*7100*/  FADD.FTZ R177, R177, R172 ;  /* 0x000000acb1b17221 */ /* 0x000fe20000010000 */
[----:B------:R-:W-:-:S11]  /*7110*/  HFMA2.MMA R172, -RZ, RZ, 0, 2.384185791015625e-07 ;  /* 0x00000004ffac7435 */ /* 0x000fd600000001ff */
[----:B------:R-:W-:Y:S05]  /*7120*/  WARPSYNC.COLLECTIVE R174, `(.L_x_7646) ;  /* 0x00000000ae087348 */ /* 0x000fea0003c00000 */
[----:B------:R0:W1:Y:S02]  /*7130*/  SHFL.DOWN P6, R179, R176, R172, R173 ;  /* 0x080000acb0b37389 */ /* 0x00006400000c00ad */
[----:B01----:R-:W-:Y:S01]  /*7140*/  ENDCOLLECTIVE ;  /* 0x000000000000791b */ /* 0x003fe20003800000 */
.L_x_7646:
[----:B------:R-:W-:Y:S01]  /*7150*/  MOV R176, R177 ;  /* 0x000000b100b07202 */ /* 0x000fe20000000f00 */
[----:B------:R-:W-:-:S04]  /*7160*/  IMAD.MOV.U32 R172, RZ, RZ, R179 ;  /* 0x000000ffffac7224 */ /* 0x000fc800078e00b3 */
[----:B------:R-:W-:Y:S01]  /*7170*/  FADD.FTZ R175, R175, R172 ;  /* 0x000000acafaf7221 */ /* 0x000fe20000010000 */
[----:B------:R-:W-:-:S11]  /*7180*/  HFMA2.MMA R172, -RZ, RZ, 0, 2.384185791015625e-07 ;  /* 0x00000004ffac7435 */ /* 0x000fd600000001ff */
[----:B------:R-:W-:Y:S05]  /*7190*/  WARPSYNC.COLLECTIVE R174, `(.L_x_7647) ;  /* 0x00000000ae087348 */ /* 0x000fea0003c00000 */
[----:B------:R0:W1:Y:S02]  /*71a0*/  SHFL.DOWN P6, R179, R176, R172, R173 ;  /* 0x080000acb0b37389 */ /* 0x00006400000c00ad */
[----:B01----:R-:W-:Y:S01]  /*71b0*/  ENDCOLLECTIVE ;  /* 0x000000000000791b */ /* 0x003fe20003800000 */
.L_x_7647:
[----:B------:R-:W-:Y:S01]  /*71c0*/  MOV R176, R175 ;  /* 0x000000af00b07202 */ /* 0x000fe20000000f00 */
[----:B------:R-:W-:-:S04]  /*71d0*/  IMAD.MOV.U32 R172, RZ, RZ, R179 ;  /* 0x000000ffffac7224 */ /* 0x000fc800078e00b3 */
[----:B------:R-:W-:Y:S01]  /*71e0*/  FADD.FTZ R178, R177, R172 ;  /* 0x000000acb1b27221 */ /* 0x000fe20000010000 */
[----:B------:R-:W-:-:S11]  /*71f0*/  HFMA2.MMA R172, -RZ, RZ, 0, 1.1920928955078125e-07 ;  /* 0x00000002ffac7435 */ /* 0x000fd600000001ff */
[----:B------:R-:W-:Y:S05]  /*7200*/  WARPSYNC.COLLECTIVE R174, `(.L_x_7648) ;  /* 0x00000000ae087348 */ /* 0x000fea0003c00000 */
[----:B------:R0:W1:Y:S02]  /*7210*/  SHFL.DOWN P6, R179, R176, R172, R173 ;  /* 0x080000acb0b37389 */ /* 0x00006400000c00ad */
[----:B01----:R-:W-:Y:S01]  /*7220*/  ENDCOLLECTIVE ;  /* 0x000000000000791b */ /* 0x003fe20003800000 */
.L_x_7648:
[----:B------:R-:W-:Y:S01]  /*7230*/  MOV R176, R178 ;  /* 0x000000b200b07202 */ /* 0x000fe20000000f00 */
[----:B------:R-:W-:-:S04]  /*7240*/  IMAD.MOV.U32 R172, RZ, RZ, R179 ;  /* 0x000000ffffac7224 */ /* 0x000fc800078e00b3 */
[----:B------:R-:W-:Y:S01]  /*7250*/  FADD.FTZ R177, R175, R172 ;  /* 0x000000acafb17221 */ /* 0x000fe20000010000 */
[----:B------:R-:W-:-:S11]  /*7260*/  HFMA2.MMA R172, -RZ, RZ, 0, 1.1920928955078125e-07 ;  /* 0x00000002ffac7435 */ /* 0x000fd600000001ff */
[----:B------:R-:W-:Y:S05]  /*7270*/  WARPSYNC.COLLECTIVE R174, `(.L_x_7649) ;  /* 0x00000000ae087348 */ /* 0x000fea0003c00000 */
[----:B------:R0:W1:Y:S02]  /*7280*/  SHFL.DOWN P6, R179, R176, R172, R173 ;  /* 0x080000acb0b37389 */ /* 0x00006400000c00ad */
[----:B01----:R-:W-:Y:S01]  /*7290*/  ENDCOLLECTIVE ;  /* 0x000000000000791b */ /* 0x003fe20003800000 */
.L_x_7649:
[----:B------:R-:W-:Y:S01]  /*72a0*/  HFMA2.MMA R172, -RZ, RZ, 0, 5.9604644775390625e-08 ;  /* 0x00000001ffac7435 */ /* 0x000fe200000001ff */
[----:B------:R-:W-:Y:S01]  /*72b0*/  MOV R176, R177 ;  /* 0x000000b100b07202 */ /* 0x000fe20000000f00 */
[----:B------:R-:W-:-:S09]  /*72c0*/  IMAD.MOV.U32 R175, RZ, RZ, R179 ;  /* 0x000000ffffaf7224 */ /* 0x000fd200078e00b3 */
[----:B------:R-:W-:Y:S05]  /*72d0*/  WARPSYNC.COLLECTIVE R174, `(.L_x_7650) ;  /* 0x00000000ae087348 */ /* 0x000fea0003c00000 */
[----:B------:R0:W1:Y:S02]  /*72e0*/  SHFL.DOWN P6, R179, R176, R172, R173 ;  /* 0x080000acb0b37389 */ /* 0x00006400000c00ad */
[----:B01----:R-:W-:Y:S01]  /*72f0*/  ENDCOLLECTIVE ;  /* 0x000000000000791b */ /* 0x003fe20003800000 */
.L_x_7650:
[----:B------:R-:W-:-:S05]  /*7300*/  FADD.FTZ R175, R178, R175 ;  /* 0x000000afb2af7221 */ /* 0x000fca0000010000 */
[----:B------:R-:W-:Y:S01]  /*7310*/  MOV R176, R175 ;  /* 0x000000af00b07202 */ /* 0x000fe20000000f00 */
[----:B------:R-:W-:-:S07]  /*7320*/  IMAD.MOV.U32 R178, RZ, RZ, R179 ;  /* 0x000000ffffb27224 */ /* 0x000fce00078e00b3 */
[----:B------:R-:W-:Y:S05]  /*7330*/  WARPSYNC.COLLECTIVE R174, `(.L_x_7651) ;  /* 0x00000000ae087348 */ /* 0x000fea0003c00000 */
[----:B------:R0:W1:Y:S02]  /*7340*/  SHFL.DOWN P6, R179, R176, R172, R173 ;  /* 0x080000acb0b37389 */ /* 0x00006400000c00ad */
[----:B01----:R-:W-:Y:S01]  /*7350*/  ENDCOLLECTIVE ;  /* 0x000000000000791b */ /* 0x003fe20003800000 */
.L_x_7651:
[----:B------:R-:W-:Y:S01]  /*7360*/  MOV R173, R179 ;  /* 0x000000b300ad7202 */ /* 0x000fe20000000f00 */
[----:B------:R-:W-:Y:S06]  /*7370*/  BRA `(.L_x_7652) ;  /* 0xffffffbc00147947 */ /* 0x000fec000383ffff */
.L_x_7653:
        /* <DEDUP_REMOVED lines=16> */
.L_x_16561:


//--------------------- .text._ZN10layer_norm22ln_bwd_finalize_kernelINS_22Kernel_traits_finalizeILj5120Ef13__nv_bfloat16fS2_fjLb0ELj1024ELj4ENS_18Kernel_traits_baseILj5120EfS2_fS2_fjLj1024EEEEELb0ELb1EEEvNS_9BwdParamsE --------------------------
	.section	.text._ZN10layer_norm22ln_bwd_finalize_kernelINS_22Kernel_traits_finalizeILj5120Ef13__nv_bfloat16fS2_fjLb0ELj1024ELj4ENS_18Kernel_traits_baseILj5120EfS2_fS2_fjLj1024EEEEELb0ELb1EEEvNS_9BwdParamsE,"ax",@progbits
	.align	128
        .global         _ZN10layer_norm22ln_bwd_finalize_kernelINS_22Kernel_traits_finalizeILj5120Ef13__nv_bfloat16fS2_fjLb0ELj1024ELj4ENS_18Kernel_traits_baseILj5120EfS2_fS2_fjLj1024EEEEELb0ELb1EEEvNS_9BwdParamsE
        .type           _ZN10layer_norm22ln_bwd_finalize_kernelINS_22Kernel_traits_finalizeILj5120Ef13__nv_bfloat16fS2_fjLb0ELj1024ELj4ENS_18Kernel_traits_baseILj5120EfS2_fS2_fjLj1024EEEEELb0ELb1EEEvNS_9BwdParamsE,@function
        .size           _ZN10layer_norm22ln_bwd_finalize_kernelINS_22Kernel_traits_finalizeILj5120Ef13__nv_bfloat16fS2_fjLb0ELj1024ELj4ENS_18Kernel_traits_baseILj5120EfS2_fS2_fjLj1024EEEEELb0ELb1EEEvNS_9BwdParamsE,(.L_x_16562 - _ZN10layer_norm22ln_bwd_finalize_kernelINS_22Kernel_traits_finalizeILj5120Ef13__nv_bfloat16fS2_fjLb0ELj1024ELj4ENS_18Kernel_traits_baseILj5120EfS2_fS2_fjLj1024EEEEELb0ELb1EEEvNS_9BwdParamsE)
        .other          _ZN10layer_norm22ln_bwd_finalize_kernelINS_22Kernel_traits_finalizeILj5120Ef13__nv_bfloat16fS2_fjLb0ELj1024ELj4ENS_18Kernel_traits_baseILj5120EfS2_fS2_fjLj1024EEEEELb0ELb1EEEvNS_9BwdParamsE,@"STO_CUDA_ENTRY STV_DEFAULT"
_ZN10layer_norm22ln_bwd_finalize_kernelINS_22Kernel_traits_finalizeILj5120Ef13__nv_bfloat16fS2_fjLb0ELj1024ELj4ENS_18Kernel_traits_baseILj5120EfS2_fS2_fjLj1024EEEEELb0ELb1EEEvNS_9BwdParamsE:
.text._ZN10layer_norm22ln_bwd_finalize_kernelINS_22Kernel_traits_finalizeILj5120Ef13__nv_bfloat16fS2_fjLb0ELj1024ELj4ENS_18Kernel_traits_baseILj5120EfS2_fS2_fjLj1024EEEEELb0ELb1EEEvNS_9BwdParamsE:
        /* <DEDUP_REMOVED lines=26> */
.L_x_7663:
        /* <DEDUP_REMOVED lines=31> */
.L_x_7658:
        /* <DEDUP_REMOVED lines=34> */
.L_x_7657:
[----:B------:R-:W-:Y:S05]  /*05b0*/  BSYNC B1 ;  /* 0x0000000000017941 */ /* 0x000fea0003800000 */
.L_x_7656:
        /* <DEDUP_REMOVED lines=25> */
.L_x_7660:
[----:B------:R-:W-:Y:S05]  /*0750*/  BSYNC B1 ;  /* 0x0000000000017941 */ /* 0x000fea0003800000 */
.L_x_7659:
        /* <DEDUP_REMOVED lines=12> */
.L_x_7655:
[----:B------:R-:W-:Y:S05]  /*0820*/  BSYNC B0 ;  /* 0x0000000000007941 */ /* 0x000fea0003800000 */
.L_x_7654:
        /* <DEDUP_REMOVED lines=29> */
.L_x_7674:
[----:B------:R-:W-:Y:S01]  /*0a00*/  @!P1 SHF.R.U32.HI R12, RZ, 0x3, R0 ;  /* 0x00000003ff0c9819 */ /* 0x000fe20000011600 */
[----:B----4-:R-:W-:Y:S01]  /*0a10*/  FADD.FTZ R14, R9, R14 ;  /* 0x0000000e090e7221 */ /* 0x010fe20000010000 */
[----:B---3--:R-:W-:Y:S02]  /*0a20*/  FADD.FTZ R11, R10, R11 ;  /* 0x0000000b0a0b7221 */ /* 0x008fe40000010000 */
[----:B------:R-:W-:-:S05]  /*0a30*/  @!P1 LOP3.LUT R12, R12, 0x1ffffffc, RZ, 0xc0, !PT ;  /* 0x1ffffffc0c0c9812 */ /* 0x000fca00078ec0ff */
[----:B------:R3:W-:Y:S04]  /*0a40*/  @!P1 STS [R12+UR4+0x2000], R14 ;  /* 0x0020000e0c009988 */ /* 0x0007e80008000804 */
[----:B------:R3:W-:Y:S02]  /*0a50*/  @!P1 STS [R12+UR4+0x2080], R11 ;  /* 0x0020800b0c009988 */ /* 0x0007e40008000804 */
.L_x_7661:
        /* <DEDUP_REMOVED lines=15> */
.L_x_7662:
[----:B------:R-:W-:Y:S01]  /*0b50*/  HFMA2.MMA R19, -RZ, RZ, 0, 5.9604644775390625e-08 ;  /* 0x00000001ff137435 */ /* 0x000fe200000001ff */
[----:B0--3--:R-:W-:Y:S01]  /*0b60*/  MOV R20, R10 ;  /* 0x0000000a00147202 */ /* 0x009fe20000000f00 */
[----:B------:R-:W-:Y:S01]  /*0b70*/  IMAD.MOV.U32 R22, RZ, RZ, 0x1f ;  /* 0x0000001fff167424 */ /* 0x000fe200078e00ff */
[----:B------:R-:W-:-:S08]  /*0b80*/  MOV R17, 0xffffffff ;  /* 0xffffffff00117802 */ /* 0x000fd00000000f00 */
[----:B-12---:R-:W-:Y:S05]  /*0b90*/  WARPSYNC.COLLECTIVE R17, `(.L_x_7664) ;  /* 0x0000000011087348 */ /* 0x006fea0003c00000 */
[----:B------:R0:W3:Y:S02]  /*0ba0*/  SHFL.BFLY P2, R18, R20, R19, R22 ;  /* 0x0c00001314127389 */ /* 0x0000e40000040016 */
[----:B0123--:R-:W-:Y:S01]  /*0bb0*/  ENDCOLLECTIVE ;  /* 0x000000000000791b */ /* 0x00ffe20003800000 */
.L_x_7664:
[----:B------:R-:W-:Y:S01]  /*0bc0*/  HFMA2.MMA R19, -RZ, RZ, 0, 1.1920928955078125e-07 ;  /* 0x00000002ff137435 */ /* 0x000fe200000001ff */
[----:B------:R-:W-:-:S05]  /*0bd0*/  MOV R11, R18 ;  /* 0x00000012000b7202 */ /* 0x000fca0000000f00 */
[----:B------:R-:W-:-:S05]  /*0be0*/  FADD.FTZ R11, R10, R11 ;  /* 0x0000000b0a0b7221 */ /* 0x000fca0000010000 */
[----:B------:R-:W-:-:S07]  /*0bf0*/  MOV R20, R11 ;  /* 0x0000000b00147202 */ /* 0x000fce0000000f00 */
[----:B------:R-:W-:Y:S05]  /*0c00*/  WARPSYNC.COLLECTIVE R17, `(.L_x_7665) ;  /* 0x0000000011087348 */ /* 0x000fea0003c00000 */
[----:B------:R0:W1:Y:S02]  /*0c10*/  SHFL.BFLY P2, R18, R20, R19, R22 ;  /* 0x0c00001314127389 */ /* 0x0000640000040016 */
[----:B01----:R-:W-:Y:S01]  /*0c20*/  ENDCOLLECTIVE ;  /* 0x000000000000791b */ /* 0x003fe20003800000 */
.L_x_7665:
[----:B------:R-:W-:Y:S01]  /*0c30*/  HFMA2.MMA R19, -RZ, RZ, 0, 2.384185791015625e-07 ;  /* 0x00000004ff137435 */ /* 0x000fe200000001ff */
[----:B------:R-:W-:-:S04]  /*0c40*/  IMAD.MOV.U32 R12, RZ, RZ, R18 ;  /* 0x000000ffff0c7224 */ /* 0x000fc800078e0012 */
[----:B------:R-:W-:-:S05]  /*0c50*/  FADD.FTZ R12, R11, R12 ;  /* 0x0000000c0b0c7221 */ /* 0x000fca0000010000 */
[----:B------:R-:W-:-:S07]  /*0c60*/  MOV R20, R12 ;  /* 0x0000000c00147202 */ /* 0x000fce0000000f00 */
[----:B------:R-:W-:Y:S05]  /*0c70*/  WARPSYNC.COLLECTIVE R17, `(.L_x_7666) ;  /* 0x0000000011087348 */ /* 0x000fea0003c00000 */
[----:B------:R0:W1:Y:S02]  /*0c80*/  SHFL.BFLY P2, R18, R20, R19, R22 ;  /* 0x0c00001314127389 */ /* 0x0000640000040016 */
[----:B01----:R-:W-:Y:S01]  /*0c90*/  ENDCOLLECTIVE ;  /* 0x000000000000791b */ /* 0x003fe20003800000 */
.L_x_7666:
[----:B------:R-:W-:Y:S01]  /*0ca0*/  IMAD.MOV.U32 R19, RZ, RZ, 0x8 ;  /* 0x00000008ff137424 */ /* 0x000fe200078e00ff */
[----:B------:R-:W-:-:S05]  /*0cb0*/  MOV R13, R18 ;  /* 0x00000012000d7202 */ /* 0x000fca0000000f00 */
[----:B------:R-:W-:-:S05]  /*0cc0*/  FADD.FTZ R13, R12, R13 ;  /* 0x0000000d0c0d7221 */ /* 0x000fca0000010000 */
[----:B------:R-:W-:-:S07]  /*0cd0*/  MOV R20, R13 ;  /* 0x0000000d00147202 */ /* 0x000fce0000000f00 */
[----:B------:R-:W-:Y:S05]  /*0ce0*/  WARPSYNC.COLLECTIVE R17, `(.L_x_7667) ;  /* 0x0000000011087348 */ /* 0x000fea0003c00000 */
[----:B------:R0:W1:Y:S02]  /*0cf0*/  SHFL.BFLY P2, R18, R20, R19, R22 ;  /* 0x0c00001314127389 */ /* 0x0000640000040016 */
[----:B01----:R-:W-:Y:S01]  /*0d00*/  ENDCOLLECTIVE ;  /* 0x000000000000791b */ /* 0x003fe20003800000 */
.L_x_7667:
[----:B------:R-:W-:Y:S01]  /*0d10*/  HFMA2.MMA R19, -RZ, RZ, 0, 9.5367431640625e-07 ;  /* 0x00000010ff137435 */ /* 0x000fe200000001ff */
[----:B------:R-:W-:-:S05]  /*0d20*/  MOV R10, R18 ;  /* 0x00000012000a7202 */ /* 0x000fca0000000f00 */
[----:B------:R-:W-:-:S05]  /*0d30*/  FADD.FTZ R10, R13, R10 ;  /* 0x0000000a0d0a7221 */ /* 0x000fca0000010000 */
[----:B------:R-:W-:-:S07]  /*0d40*/  MOV R20, R10 ;  /* 0x0000000a00147202 */ /* 0x000fce0000000f00 */
[----:B------:R-:W-:Y:S05]  /*0d50*/  WARPSYNC.COLLECTIVE R17, `(.L_x_7668) ;  /* 0x0000000011087348 */ /* 0x000fea0003c00000 */
[----:B------:R0:W1:Y:S02]  /*0d60*/  SHFL.BFLY P2, R18, R20, R19, R22 ;  /* 0x0c00001314127389 */ /* 0x0000640000040016 */
[----:B01----:R-:W-:Y:S01]  /*0d70*/  ENDCOLLECTIVE ;  /* 0x000000000000791b */ /* 0x003fe20003800000 */
.L_x_7668:
[----:B------:R-:W-:Y:S01]  /*0d80*/  HFMA2.MMA R19, -RZ, RZ, 0, 5.9604644775390625e-08 ;  /* 0x00000001ff137435 */ /* 0x000fe200000001ff */
[----:B------:R-:W-:Y:S01]  /*0d90*/  IMAD.MOV.U32 R20, RZ, RZ, R9 ;  /* 0x000000ffff147224 */ /* 0x000fe200078e0009 */
[----:B------:R-:W-:-:S09]  /*0da0*/  MOV R11, R18 ;  /* 0x00000012000b7202 */ /* 0x000fd20000000f00 */
[----:B------:R-:W-:Y:S05]  /*0db0*/  WARPSYNC.COLLECTIVE R17, `(.L_x_7669) ;  /* 0x0000000011087348 */ /* 0x000fea0003c00000 */
[----:B------:R0:W1:Y:S02]  /*0dc0*/  SHFL.BFLY P2, R18, R20, R19, R22 ;  /* 0x0c00001314127389 */ /* 0x0000640000040016 */
[----:B01----:R-:W-:Y:S01]  /*0dd0*/  ENDCOLLECTIVE ;  /* 0x000000000000791b */ /* 0x003fe20003800000 */
.L_x_7669:
[----:B------:R-:W-:Y:S01]  /*0de0*/  HFMA2.MMA R19, -RZ, RZ, 0, 1.1920928955078125e-07 ;  /* 0x00000002ff137435 */ /* 0x000fe200000001ff */
[----:B------:R-:W-:-:S05]  /*0df0*/  MOV R12, R18 ;  /* 0x00000012000c7202 */ /* 0x000fca0000000f00 */
[----:B------:R-:W-:-:S05]  /*0e00*/  FADD.FTZ R14, R9, R12 ;  /* 0x0000000c090e7221 */ /* 0x000fca0000010000 */
[----:B------:R-:W-:-:S07]  /*0e10*/  MOV R20, R14 ;  /* 0x0000000e00147202 */ /* 0x000fce0000000f00 */
[----:B------:R-:W-:Y:S05]  /*0e20*/  WARPSYNC.COLLECTIVE R17, `(.L_x_7670) ;  /* 0x0000000011087348 */ /* 0x000fea0003c00000 */
[----:B------:R0:W1:Y:S02]  /*0e30*/  SHFL.BFLY P2, R18, R20, R19, R22 ;  /* 0x0c00001314127389 */ /* 0x0000640000040016 */
[----:B01----:R-:W-:Y:S01]  /*0e40*/  ENDCOLLECTIVE ;  /* 0x000000000000791b */ /* 0x003fe20003800000 */
.L_x_7670:
[----:B------:R-:W-:Y:S01]  /*0e50*/  HFMA2.MMA R19, -RZ, RZ, 0, 2.384185791015625e-07 ;  /* 0x00000004ff137435 */ /* 0x000fe200000001ff */
[----:B------:R-:W-:-:S04]  /*0e60*/  IMAD.MOV.U32 R13, RZ, RZ, R18 ;  /* 0x000000ffff0d7224 */ /* 0x000fc800078e0012 */
[----:B------:R-:W-:-:S05]  /*0e70*/  FADD.FTZ R15, R14, R13 ;  /* 0x0000000d0e0f7221 */ /* 0x000fca0000010000 */
[----:B------:R-:W-:-:S07]  /*0e80*/  MOV R20, R15 ;  /* 0x0000000f00147202 */ /* 0x000fce0000000f00 */
[----:B------:R-:W-:Y:S05]  /*0e90*/  WARPSYNC.COLLECTIVE R17, `(.L_x_7671) ;  /* 0x0000000011087348 */ /* 0x000fea0003c00000 */
[----:B------:R0:W1:Y:S02]  /*0ea0*/  SHFL.BFLY P2, R18, R20, R19, R22 ;  /* 0x0c00001314127389 */ /* 0x0000640000040016 */
[----:B01----:R-:W-:Y:S01]  /*0eb0*/  ENDCOLLECTIVE ;  /* 0x000000000000791b */ /* 0x003fe20003800000 */
.L_x_7671:
[----:B------:R-:W-:Y:S01]  /*0ec0*/  IMAD.MOV.U32 R19, RZ, RZ, 0x8 ;  /* 0x00000008ff137424 */ /* 0x000fe200078e00ff */
[----:B------:R-:W-:-:S05]  /*0ed0*/  MOV R16, R18 ;  /* 0x0000001200107202 */ /* 0x000fca0000000f00 */
[----:B------:R-:W-:-:S05]  /*0ee0*/  FADD.FTZ R16, R15, R16 ;  /* 0x000000100f107221 */ /* 0x000fca0000010000 */
[----:B------:R-:W-:-:S07]  /*0ef0*/  MOV R20, R16 ;  /* 0x0000001000147202 */ /* 0x000fce0000000f00 */
[----:B------:R-:W-:Y:S05]  /*0f00*/  WARPSYNC.COLLECTIVE R17, `(.L_x_7672) ;  /* 0x0000000011087348 */ /* 0x000fea0003c00000 */
[----:B------:R0:W1:Y:S02]  /*0f10*/  SHFL.BFLY P2, R18, R20, R19, R22 ;  /* 0x0c00001314127389 */ /* 0x0000640000040016 */
[----:B01----:R-:W-:Y:S01]  /*0f20*/  ENDCOLLECTIVE ;  /* 0x000000000000791b */ /* 0x003fe20003800000 */
.L_x_7672:
[----:B------:R-:W-:Y:S01]  /*0f30*/  HFMA2.MMA R19, -RZ, RZ, 0, 9.5367431640625e-07 ;  /* 0x00000010ff137435 */ /* 0x000fe200000001ff */
[----:B------:R-:W-:-:S05]  /*0f40*/  MOV R9, R18 ;  /* 0x0000001200097202 */ /* 0x000fca0000000f00 */
[----:B------:R-:W-:-:S05]  /*0f50*/  FADD.FTZ R9, R16, R9 ;  /* 0x0000000910097221 */ /* 0x000fca0000010000 */
[----:B------:R-:W-:-:S07]  /*0f60*/  MOV R20, R9 ;  /* 0x0000000900147202 */ /* 0x000fce0000000f00 */
[----:B------:R-:W-:Y:S05]  /*0f70*/  WARPSYNC.COLLECTIVE R17, `(.L_x_7673) ;  /* 0x0000000011087348 */ /* 0x000fea0003c00000 */
[----:B------:R0:W1:Y:S02]  /*0f80*/  SHFL.BFLY P2, R18, R20, R19, R22 ;  /* 0x0c00001314127389 */ /* 0x0000640000040016 */
[----:B01----:R-:W-:Y:S01]  /*0f90*/  ENDCOLLECTIVE ;  /* 0x000000000000791b */ /* 0x003fe20003800000 */
.L_x_7673:
[----:B------:R-:W-:Y:S01]  /*0fa0*/  MOV R14, R18 ;  /* 0x00000012000e7202 */ /* 0x000fe20000000f00 */
[----:B------:R-:W-:Y:S06]  /*0fb0*/  BRA `(.L_x_7674) ;  /* 0xfffffff800907947 */ /* 0x000fec000383ffff */
.L_x_7675:
        /* <DEDUP_REMOVED lines=12> */
.L_x_16562:


//--------------------- .text._ZN10layer_norm13ln_bwd_kernelINS_13Kernel_traitsIf13__nv_bfloat16fS2_fjLj5120ELj1ELj1ELj4ELj16ENS_18Kernel_traits_baseILj5120EfS2_fS2_fjLj128EEEEELb1ELb0ELb1ELb1EEEvNS_9BwdParamsE --------------------------
	.section	.text._ZN10layer_norm13ln_bwd_kernelINS_13Kernel_traitsIf13__nv_bfloat16fS2_fjLj5120ELj1ELj1ELj4ELj16ENS_18Kernel_traits_baseILj5120EfS2_fS2_fjLj128EEEEELb1ELb0ELb1ELb1EEEvNS_9BwdParamsE,"ax",@progbits
	.align	128
        .global         _ZN10layer_norm13ln_bwd_kernelINS_13Kernel_traitsIf13__nv_bfloat16fS2_fjLj5120ELj1ELj1ELj4ELj16ENS_18Kernel_traits_baseILj5120EfS2_fS2_fjLj128EEEEELb1ELb0ELb1ELb1EEEvNS_9BwdParamsE
        .type           _ZN10layer_norm13ln_bwd_kernelINS_13Kernel_traitsIf13__nv_bfloat16fS2_fjLj5120ELj1ELj1ELj4ELj16ENS_18Kernel_traits_baseILj5120EfS2_fS2_fjLj128EEEEELb1ELb0ELb1ELb1EEEvNS_9BwdParamsE,@function
        .size           _ZN10layer_norm13ln_bwd_kernelINS_13Kernel_traitsIf13__nv_bfloat16fS2_fjLj5120ELj1ELj1ELj4ELj16ENS_18Kernel_traits_baseILj5120EfS2_fS2_fjLj128EEEEELb1ELb0ELb1ELb1EEEvNS_9BwdParamsE,(.L_x_16563 - _ZN10layer_norm13ln_bwd_kernelINS_13Kernel_traitsIf13__nv_bfloat16fS2_fjLj5120ELj1ELj1ELj4ELj16ENS_18Kernel_traits_baseILj5120EfS2_fS2_fjLj128EEEEELb1ELb0ELb1ELb1EEEvNS_9BwdParamsE)
        .other          _ZN10layer_norm13ln_bwd_kernelINS_13Kernel_traitsIf13__nv_bfloat16fS2_fjLj5120ELj1ELj1ELj4ELj16ENS_18Kernel_traits_baseILj5120EfS2_fS2_fjLj128EEEEELb1ELb0ELb1ELb1EEEvNS_9BwdParamsE,@"STO_CUDA_ENTRY STV_DEFAULT"
_ZN10layer_norm13ln_bwd_kernelINS_13Kernel_traitsIf13__nv_bfloat16fS2_fjLj5120ELj1ELj1ELj4ELj16ENS_18Kernel_traits_baseILj5120EfS2_fS2_fjLj128EEEEELb1ELb0ELb1ELb1EEEvNS_9BwdParamsE:
.text._ZN10layer_norm13ln_bwd_kernelINS_13Kernel_traitsIf13__nv_bfloat16fS2_fjLj5120ELj1ELj1ELj4ELj16ENS_18Kernel_traits_baseILj5120EfS2_fS2_fjLj128EEEEELb1ELb0ELb1ELb1EEEvNS_9BwdParamsE:
        /* <DEDUP_REMOVED lines=54> */
.L_x_7676:
        /* <DEDUP_REMOVED lines=72> */
[----:B------:R0:W-:Y:S04]  /*07e0*/  STL.64 [R1], R4 ;  /* 0x0000000401007387 */ /* 0x0001e80000100a00 */
[----:B------:R0:W-:Y:S02]  /*07f0*/  STL.64 [R1+0x8], R6 ;  /* 0x0000080601007387 */ /* 0x0001e40000100a00 */
.L_x_7762:
[----:B-1----:R-:W1:Y:S08]  /*0800*/  LDC.64 R164, c[0x0][0x288] ;  /* 0x0000a200ffa47b82 */ /* 0x002e700000000a00 */
[----:B------:R-:W2:Y:S08]  /*0810*/  LDC.64 R168, c[0x0][0x280] ;  /* 0x0000a000ffa87b82 */ /* 0x000eb00000000a00 */
[----:B------:R-:W3:Y:S01]  /*0820*/  LDC R245, c[0x0][0x218] ;  /* 0x00008600fff57b82 */ /* 0x000ee20000000800 */
[----:B-1----:R-:W-:-:S07]  /*0830*/  IMAD.WIDE R164, R200, 0x4, R164 ;  /* 0x00000004c8a47825 */ /* 0x002fce00078e02a4 */
[----:B------:R-:W1:Y:S01]  /*0840*/  LDC.64 R166, c[0x0][0x258] ;  /* 0x00009600ffa67b82 */ /* 0x000e620000000a00 */
[----:B------:R2:W4:Y:S01]  /*0850*/  LDG.E R182, desc[UR4][R164.64] ;  /* 0x00000004a4b67981 */ /* 0x000522000c1e1900 */
[----:B------:R-:W3:Y:S06]  /*0860*/  S2R R170, SR_TID.X ;  /* 0x0000000000aa7919 */ /* 0x000eec0000002100 */
[----:B------:R-:W3:Y:S01]  /*0870*/  LDC.64 R180, c[0x0][0x250] ;  /* 0x00009400ffb47b82 */ /* 0x000ee20000000a00 */
[----:B--2---:R-:W-:-:S07]  /*0880*/  IMAD.WIDE R164, R200, 0x4, R168 ;  /* 0x00000004c8a47825 */ /* 0x004fce00078e02a8 */
[----:B------:R-:W2:Y:S01]  /*0890*/  LDC.64 R202, c[0x0][0x2c8] ;  /* 0x0000b200ffca7b82 */ /* 0x000ea20000000a00 */
[----:B0----5:R3:W5:Y:S01]  /*08a0*/  LDG.E R2, desc[UR4][R164.64] ;  /* 0x00000004a4027981 */ /* 0x021762000c1e1900 */
[----:B------:R-:W-:Y:S01]  /*08b0*/  BSSY B0, `(.L_x_7678) ;  /* 0x0000213000007945 */ /* 0x000fe20003800000 */
[----:B-1----:R-:W-:-:S04]  /*08c0*/  IMAD.WIDE R166, R200, 0x4, R166 ;  /* 0x00000004c8a67825 */ /* 0x002fc800078e02a6 */
[----:B---3--:R-:W-:Y:S01]  /*08d0*/  IMAD R164, R200, R245, RZ ;  /* 0x000000f5c8a47224 */ /* 0x008fe200078e02ff */
[----:B------:R0:W5:Y:S04]  /*08e0*/  LDG.E R199, desc[UR4][R166.64] ;  /* 0x00000004a6c77981 */ /* 0x000168000c1e1900 */
[----:B------:R-:W-:-:S04]  /*08f0*/  SHF.R.S32.HI R165, RZ, 0x1f, R164 ;  /* 0x0000001fffa57819 */ /* 0x000fc800000114a4 */
[----:B------:R-:W-:Y:S02]  /*0900*/  LEA.HI R164, R165, R164, RZ, 0x3 ;  /* 0x000000a4a5a47211 */ /* 0x000fe400078f18ff */
        /* <DEDUP_REMOVED lines=16> */
[----:B-----5:R-:W-:Y:S01]  /*0a10*/  ISETP.GE.AND P4, PT, R2, 0x1, PT ;  /* 0x000000010200780c */ /* 0x020fe20003f86270 */
[----:B------:R-:W0:Y:S01]  /*0a20*/  LDC.64 R182, c[0x0][0x240] ;  /* 0x00009000ffb67b82 */ /* 0x000e220000000a00 */
[----:B------:R-:W-:-:S04]  /*0a30*/  ISETP.NE.U32.AND P0, PT, R195, RZ, PT ;  /* 0x000000ffc300720c */ /* 0x000fc80003f05070 */
[----:B------:R-:W-:-:S13]  /*0a40*/  ISETP.NE.AND.EX P0, PT, R194, RZ, PT, P0 ;  /* 0x000000ffc200720c */ /* 0x000fda0003f05300 */
[----:B------:R-:W5:Y:S04]  /*0a50*/  @P0 LDG.E.128 R48, desc[UR4][R166.64] ;  /* 0x00000004a6300981 */ /* 0x000f68000c1e1d00 */
[----:B------:R1:W5:Y:S04]  /*0a60*/  @P0 LDG.E.128 R44, desc[UR4][R166.64+0x10] ;  /* 0x00001004a62c0981 */ /* 0x000368000c1e1d00 */
[----:B------:R-:W5:Y:S04]  /*0a70*/  @P0 LDG.E.128 R40, desc[UR4][R164.64] ;  /* 0x00000004a4280981 */ /* 0x000f68000c1e1d00 */
[----:B------:R2:W5:Y:S01]  /*0a80*/  @P0 LDG.E.128 R36, desc[UR4][R164.64+0x10] ;  /* 0x00001004a4240981 */ /* 0x000562000c1e1d00 */
[----:B-1----:R-:W-:-:S03]  /*0a90*/  @P4 IADD3 R166, R2, -0x1, RZ ;  /* 0xffffffff02a64810 */ /* 0x002fc60007ffe0ff */
[----:B------:R-:W5:Y:S02]  /*0aa0*/  @P0 LDG.E.128 R56, desc[UR4][R168.64] ;  /* 0x00000004a8380981 */ /* 0x000f64000c1e1d00 */
[----:B------:R-:W-:Y:S02]  /*0ab0*/  @P4 IMAD R166, R166, R245, RZ ;  /* 0x000000f5a6a64224 */ /* 0x000fe400078e02ff */
[----:B------:R1:W5:Y:S03]  /*0ac0*/  @P0 LDG.E.128 R52, desc[UR4][R168.64+0x10] ;  /* 0x00001004a8340981 */ /* 0x000366000c1e1d00 */
[----:B------:R-:W-:Y:S01]  /*0ad0*/  @P4 SHF.R.S32.HI R167, RZ, 0x1f, R166 ;  /* 0x0000001fffa74819 */ /* 0x000fe200000114a6 */
[----:B------:R-:W5:Y:S01]  /*0ae0*/  @P0 LDG.E.128 R64, desc[UR4][R170.64] ;  /* 0x00000004aa400981 */ /* 0x000f62000c1e1d00 */
[----:B--2---:R-:W-:Y:S02]  /*0af0*/  @P0 IADD3 R164, R198, 0x200, RZ ;  /* 0x00000200c6a40810 */ /* 0x004fe40007ffe0ff */
[----:B------:R-:W-:Y:S01]  /*0b00*/  @P4 LEA.HI R167, R167, R166, RZ, 0x3 ;  /* 0x000000a6a7a74211 */ /* 0x000fe200078f18ff */
[----:B------:R-:W-:Y:S01]  /*0b10*/  IMAD.MOV.U32 R166, RZ, RZ, RZ ;  /* 0x000000ffffa67224 */ /* 0x000fe200078e00ff */
[----:B------:R2:W5:Y:S02]  /*0b20*/  @P0 LDG.E.128 R60, desc[UR4][R170.64+0x10] ;  /* 0x00001004aa3c0981 */ /* 0x000564000c1e1d00 */
[----:B------:R-:W-:Y:S01]  /*0b30*/  @P4 LEA.HI.SX32 R166, R167, R205, 0x1d ;  /* 0x000000cda7a64211 */ /* 0x000fe200078feaff */
[----:B------:R-:W-:-:S03]  /*0b40*/  @P0 IMAD.WIDE.U32 R164, R164, 0x20, R202 ;  /* 0x00000020a4a40825 */ /* 0x000fc600078e00ca */
[C---:B------:R-:W-:Y:S02]  /*0b50*/  IADD3 R180, R166.reuse, 0x200, RZ ;  /* 0x00000200a6b47810 */ /* 0x040fe40007ffe0ff */
[C---:B------:R-:W-:Y:S01]  /*0b60*/  IADD3 R167, R166.reuse, 0x80, RZ ;  /* 0x00000080a6a77810 */ /* 0x040fe20007ffe0ff */
[----:B------:R-:W5:Y:S01]  /*0b70*/  @P0 LDG.E.128 R32, desc[UR4][R164.64] ;  /* 0x00000004a4200981 */ /* 0x000f62000c1e1d00 */
[C---:B-1----:R-:W-:Y:S01]  /*0b80*/  IADD3 R168, R166.reuse, 0x100, RZ ;  /* 0x00000100a6a87810 */ /* 0x042fe20007ffe0ff */
[----:B--2---:R-:W-:Y:S02]  /*0b90*/  VIADD R170, R166, 0x180 ;  /* 0x00000180a6aa7836 */ /* 0x004fe40000000000 */
[----:B------:R1:W5:Y:S01]  /*0ba0*/  @P0 LDG.E.128 R28, desc[UR4][R164.64+0x10] ;  /* 0x00001004a41c0981 */ /* 0x000362000c1e1d00 */
[----:B0-----:R-:W-:-:S04]  /*0bb0*/  IMAD.WIDE.U32 R180, R180, 0x8, R182 ;  /* 0x00000008b4b47825 */ /* 0x001fc800078e00b6 */
[--C-:B------:R-:W-:Y:S02]  /*0bc0*/  IMAD.WIDE.U32 R168, R168, 0x8, R182.reuse ;  /* 0x00000008a8a87825 */ /* 0x100fe400078e00b6 */
[----:B------:R-:W5:Y:S02]  /*0bd0*/  LDG.E.64 R180, desc[UR4][R180.64] ;  /* 0x00000004b4b47981 */ /* 0x000f64000c1e1b00 */
[--C-:B-1----:R-:W-:Y:S02]  /*0be0*/  IMAD.WIDE.U32 R164, R166, 0x8, R182.reuse ;  /* 0x00000008a6a47825 */ /* 0x102fe400078e00b6 */
[----:B------:R-:W5:Y:S02]  /*0bf0*/  LDG.E.64 R192, desc[UR4][R168.64] ;  /* 0x00000004a8c07981 */ /* 0x000f64000c1e1b00 */
[--C-:B------:R-:W-:Y:S02]  /*0c00*/  IMAD.WIDE.U32 R166, R167, 0x8, R182.reuse ;  /* 0x00000008a7a67825 */ /* 0x100fe400078e00b6 */
[----:B------:R0:W5:Y:S04]  /*0c10*/  LDG.E.64 R202, desc[UR4][R164.64] ;  /* 0x00000004a4ca7981 */ /* 0x000168000c1e1b00 */
[----:B------:R-:W5:Y:S01]  /*0c20*/  LDG.E.64 R196, desc[UR4][R166.64] ;  /* 0x00000004a6c47981 */ /* 0x000f62000c1e1b00 */
[----:B------:R-:W-:-:S05]  /*0c30*/  IMAD.WIDE.U32 R170, R170, 0x8, R182 ;  /* 0x00000008aaaa7825 */ /* 0x000fca00078e00b6 */
[----:B------:R1:W5:Y:S01]  /*0c40*/  LDG.E.64 R182, desc[UR4][R170.64] ;  /* 0x00000004aab67981 */ /* 0x000362000c1e1b00 */
[----:B0-----:R-:W-:Y:S01]  /*0c50*/  IMAD.MOV.U32 R165, RZ, RZ, RZ ;  /* 0x000000ffffa57224 */ /* 0x001fe200078e00ff */
[----:B-1----:R-:W-:Y:S01]  /*0c60*/  HFMA2.MMA R170, -RZ, RZ, 0, 0 ;  /* 0x00000000ffaa7435 */ /* 0x002fe200000001ff */
[----:B------:R-:W-:Y:S10]  /*0c70*/  BRA `(.L_x_7680) ;  /* 0x0000001c00587947 */ /* 0x000ff40003800000 */
.L_x_7679:
[----:B------:R-:W0:Y:S01]  /*0c80*/  LDC.64 R8, c[0x0][0x238] ;  /* 0x00008e00ff087b82 */ /* 0x000e220000000a00 */
[----:B------:R-:W-:Y:S01]  /*0c90*/  IADD3 R182, R182, -0x1, RZ ;  /* 0xffffffffb6b67810 */ /* 0x000fe20007ffe0ff */
[----:B------:R-:W2:Y:S04]  /*0ca0*/  LDG.E R0, desc[UR4][R180.64] ;  /* 0x00000004b4007981 */ /* 0x000ea8000c1e1900 */
[----:B------:R-:W-:Y:S01]  /*0cb0*/  IMAD R182, R182, R245, RZ ;  /* 0x000000f5b6b67224 */ /* 0x000fe200078e02ff */
[----:B------:R1:W-:Y:S01]  /*0cc0*/  STL [R1+0xa4], R155 ;  /* 0x0000a49b01007387 */ /* 0x0003e20000100800 */
[----:B------:R-:W3:Y:S03]  /*0cd0*/  LDC.64 R20, c[0x0][0x2b8] ;  /* 0x0000ae00ff147b82 */ /* 0x000ee60000000a00 */
[----:B------:R-:W-:-:S02]  /*0ce0*/  SHF.R.S32.HI R3, RZ, 0x1f, R182 ;  /* 0x0000001fff037819 */ /* 0x000fc400000114b6 */
[----:B-----5:R-:W-:Y:S02]  /*0cf0*/  ISETP.GE.AND P4, PT, R2, 0x1, PT ;  /* 0x000000010200780c */ /* 0x020fe40003f86270 */
[----:B------:R-:W-:Y:S01]  /*0d00*/  MOV R195, UR14 ;  /* 0x0000000e00c37c02 */ /* 0x000fe20008000f00 */
[----:B------:R-:W4:Y:S01]  /*0d10*/  LDC.U8 R244, c[0x0][0x2a0] ;  /* 0x0000a800fff47b82 */ /* 0x000f220000000000 */
[----:B------:R-:W-:Y:S01]  /*0d20*/  LEA.HI R3, R3, R182, RZ, 0x3 ;  /* 0x000000b603037211 */ /* 0x000fe200078f18ff */
[----:B------:R-:W-:Y:S01]  /*0d30*/  IMAD.U32 R194, RZ, RZ, UR15 ;  /* 0x0000000fffc27e24 */ /* 0x000fe2000f8e00ff */
[----:B------:R-:W-:Y:S01]  /*0d40*/  STL [R1+0xa0], R154 ;  /* 0x0000a09a01007387 */ /* 0x000fe20000100800 */
[----:B0-----:R-:W-:-:S04]  /*0d50*/  IMAD.WIDE.U32 R4, R198, 0x20, R8 ;  /* 0x00000020c6047825 */ /* 0x001fc800078e0008 */
[--C-:B------:R-:W-:Y:S01]  /*0d60*/  IMAD.WIDE.U32 R10, R208, 0x20, R8.reuse ;  /* 0x00000020d00a7825 */ /* 0x100fe200078e0008 */
[----:B------:R-:W2:Y:S04]  /*0d70*/  LDG.E.128 R176, desc[UR4][R4.64+0x10] ;  /* 0x0000100404b07981 */ /* 0x000ea8000c1e1d00 */
[----:B------:R-:W2:Y:S01]  /*0d80*/  LDG.E.128 R180, desc[UR4][R10.64] ;  /* 0x000000040ab47981 */ /* 0x000ea2000c1e1d00 */
[----:B------:R-:W-:Y:S01]  /*0d90*/  LEA.HI.SX32 R3, R3, R205, 0x1d ;  /* 0x000000cd03037211 */ /* 0x000fe200078feaff */
[----:B------:R-:W-:Y:S02]  /*0da0*/  IMAD.WIDE.U32 R14, R206, 0x20, R8 ;  /* 0x00000020ce0e7825 */ /* 0x000fe400078e0008 */
[----:B------:R-:W2:Y:S02]  /*0db0*/  LDG.E.128 R24, desc[UR4][R4.64] ;  /* 0x0000000404187981 */ /* 0x000ea4000c1e1d00 */
[C---:B---3--:R-:W-:Y:S01]  /*0dc0*/  IMAD.WIDE.U32 R172, R3.reuse, 0x10, R20 ;  /* 0x0000001003ac7825 */ /* 0x048fe200078e0014 */
[C---:B------:R-:W-:Y:S01]  /*0dd0*/  IADD3 R16, R3.reuse, 0x180, RZ ;  /* 0x0000018003107810 */ /* 0x040fe20007ffe0ff */
[----:B------:R-:W3:Y:S01]  /*0de0*/  LDG.E.128 R188, desc[UR4][R10.64+0x10] ;  /* 0x000010040abc7981 */ /* 0x000ee2000c1e1d00 */
[----:B------:R-:W-:-:S03]  /*0df0*/  IADD3 R185, R3, 0x80, RZ ;  /* 0x0000008003b97810 */ /* 0x000fc60007ffe0ff */
[----:B------:R-:W3:Y:S01]  /*0e00*/  LDG.E.128 R172, desc[UR4][R172.64] ;  /* 0x00000004acac7981 */ /* 0x000ee2000c1e1d00 */
[--C-:B------:R-:W-:Y:S01]  /*0e10*/  IMAD.WIDE.U32 R16, R16, 0x10, R20.reuse ;  /* 0x0000001010107825 */ /* 0x100fe200078e0014 */
[----:B------:R-:W-:Y:S02]  /*0e20*/  IADD3 R13, R3, 0x100, RZ ;  /* 0x00000100030d7810 */ /* 0x000fe40007ffe0ff */
[----:B------:R-:W3:Y:S01]  /*0e30*/  LDG.E.128 R212, desc[UR4][R14.64] ;  /* 0x000000040ed47981 */ /* 0x000ee2000c1e1d00 */
[----:B------:R-:W-:-:S03]  /*0e40*/  IMAD.WIDE.U32 R184, R185, 0x10, R20 ;  /* 0x00000010b9b87825 */ /* 0x000fc600078e0014 */
[----:B------:R-:W3:Y:S01]  /*0e50*/  LDG.E.128 R16, desc[UR4][R16.64] ;  /* 0x0000000410107981 */ /* 0x000ee2000c1e1d00 */
[----:B------:R-:W-:Y:S02]  /*0e60*/  VIADD R3, R3, 0x200 ;  /* 0x0000020003037836 */ /* 0x000fe40000000000 */
[----:B------:R-:W-:Y:S01]  /*0e70*/  IMAD.WIDE.U32 R224, R201, 0x20, R8 ;  /* 0x00000020c9e07825 */ /* 0x000fe200078e0008 */
[----:B------:R-:W3:Y:S03]  /*0e80*/  LDG.E.128 R184, desc[UR4][R184.64] ;  /* 0x00000004b8b87981 */ /* 0x000ee6000c1e1d00 */
[--C-:B------:R-:W-:Y:S01]  /*0e90*/  IMAD.WIDE.U32 R12, R13, 0x10, R20.reuse ;  /* 0x000000100d0c7825 */ /* 0x100fe200078e0014 */
[----:B------:R-:W3:Y:S03]  /*0ea0*/  LDG.E.128 R216, desc[UR4][R14.64+0x10] ;  /* 0x000010040ed87981 */ /* 0x000ee6000c1e1d00 */
[----:B------:R-:W-:Y:S01]  /*0eb0*/  IMAD.WIDE.U32 R20, R3, 0x10, R20 ;  /* 0x0000001003147825 */ /* 0x000fe200078e0014 */
[----:B------:R-:W3:Y:S01]  /*0ec0*/  LDG.E.128 R220, desc[UR4][R224.64] ;  /* 0x00000004e0dc7981 */ /* 0x000ee2000c1e1d00 */
[----:B----4-:R-:W-:-:S02]  /*0ed0*/  ISETP.NE.AND P1, PT, R244, RZ, PT ;  /* 0x000000fff400720c */ /* 0x010fc40003f25270 */
[----:B------:R-:W-:Y:S01]  /*0ee0*/  ISETP.NE.U32.AND P0, PT, R195, RZ, PT ;  /* 0x000000ffc300720c */ /* 0x000fe20003f05070 */
[----:B------:R-:W-:Y:S01]  /*0ef0*/  VIADD R192, R198, 0x200 ;  /* 0x00000200c6c07836 */ /* 0x000fe20000000000 */
[----:B------:R-:W1:Y:S01]  /*0f00*/  LDG.E.128 R20, desc[UR4][R20.64] ;  /* 0x0000000414147981 */ /* 0x000e62000c1e1d00 */
[----:B------:R-:W-:-:S03]  /*0f10*/  @P4 IADD3 R3, R2, -0x1, RZ ;  /* 0xffffffff02034810 */ /* 0x000fc60007ffe0ff */
[----:B------:R0:W-:Y:S02]  /*0f20*/  STL [R1+0x9c], R153 ;  /* 0x00009c9901007387 */ /* 0x0001e40000100800 */
[----:B------:R-:W-:Y:S01]  /*0f30*/  @P4 IMAD R3, R3, R245, RZ ;  /* 0x000000f503034224 */ /* 0x000fe200078e02ff */
[----:B------:R-:W-:Y:S01]  /*0f40*/  ISETP.NE.AND.EX P0, PT, R194, RZ, PT, P0 ;  /* 0x000000ffc200720c */ /* 0x000fe20003f05300 */
[----:B------:R-:W-:Y:S01]  /*0f50*/  IMAD.WIDE.U32 R8, R192, 0x20, R8 ;  /* 0x00000020c0087825 */ /* 0x000fe200078e0008 */
[----:B------:R-:W4:Y:S02]  /*0f60*/  LDG.E.128 R224, desc[UR4][R224.64+0x10] ;  /* 0x00001004e0e07981 */ /* 0x000f24000c1e1d00 */
[----:B------:R-:W-:Y:S02]  /*0f70*/  @P4 SHF.R.S32.HI R193, RZ, 0x1f, R3 ;  /* 0x0000001fffc14819 */ /* 0x000fe40000011403 */
[----:B------:R-:W4:Y:S02]  /*0f80*/  LDG.E.128 R4, desc[UR4][R8.64] ;  /* 0x0000000408047981 */ /* 0x000f24000c1e1d00 */
[----:B------:R-:W-:-:S02]  /*0f90*/  @P4 LEA.HI R196, R193, R3, RZ, 0x3 ;  /* 0x00000003c1c44211 */ /* 0x000fc400078f18ff */
[----:B------:R-:W-:Y:S01]  /*0fa0*/  MOV R3, RZ ;  /* 0x000000ff00037202 */ /* 0x000fe20000000f00 */
[----:B------:R-:W4:Y:S01]  /*0fb0*/  LDG.E.128 R12, desc[UR4][R12.64] ;  /* 0x000000040c0c7981 */ /* 0x000f22000c1e1d00 */
[----:B------:R-:W-:Y:S01]  /*0fc0*/  @P4 LEA.HI.SX32 R3, R196, R205, 0x1d ;  /* 0x000000cdc4034211 */ /* 0x000fe200078feaff */
[----:B------:R-:W-:Y:S02]  /*0fd0*/  @P0 IMAD.WIDE.U32 R192, R192, 0x20, R202 ;  /* 0x00000020c0c00825 */ /* 0x000fe400078e00ca */
[----:B------:R0:W-:Y:S04]  /*0fe0*/  STL [R1+0x98], R152 ;  /* 0x0000989801007387 */ /* 0x0001e80000100800 */
[----:B------:R-:W4:Y:S04]  /*0ff0*/  LDG.E.128 R8, desc[UR4][R8.64+0x10] ;  /* 0x0000100408087981 */ /* 0x000f28000c1e1d00 */
[----:B------:R-:W5:Y:S04]  /*1000*/  @P0 LDG.E.128 R48, desc[UR4][R166.64] ;  /* 0x00000004a6300981 */ /* 0x000f68000c1e1d00 */
[----:B------:R0:W5:Y:S04]  /*1010*/  @P0 LDG.E.128 R44, desc[UR4][R166.64+0x10] ;  /* 0x00001004a62c0981 */ /* 0x000168000c1e1d00 */
[----:B------:R-:W5:Y:S04]  /*1020*/  @P0 LDG.E.128 R40, desc[UR4][R164.64] ;  /* 0x00000004a4280981 */ /* 0x000f68000c1e1d00 */
[----:B------:R0:W5:Y:S02]  /*1030*/  @P0 LDG.E.128 R36, desc[UR4][R164.64+0x10] ;  /* 0x00001004a4240981 */ /* 0x000164000c1e1d00 */
[C---:B0-----:R-:W-:Y:S01]  /*1040*/  IADD3 R167, R3.reuse, 0x80, RZ ;  /* 0x0000008003a77810 */ /* 0x041fe20007ffe0ff */
[C---:B------:R-:W-:Y:S01]  /*1050*/  VIADD R166, R3.reuse, 0x180 ;  /* 0x0000018003a67836 */ /* 0x040fe20000000000 */
[----:B------:R-:W5:Y:S04]  /*1060*/  @P0 LDG.E.128 R64, desc[UR4][R170.64] ;  /* 0x00000004aa400981 */ /* 0x000f68000c1e1d00 */
[----:B------:R-:W5:Y:S01]  /*1070*/  @P0 LDG.E.128 R60, desc[UR4][R170.64+0x10] ;  /* 0x00001004aa3c0981 */ /* 0x000f62000c1e1d00 */
[----:B------:R-:W-:-:S02]  /*1080*/  IADD3 R165, R3, 0x100, RZ ;  /* 0x0000010003a57810 */ /* 0x000fc40007ffe0ff */
[----:B------:R-:W-:Y:S01]  /*1090*/  IADD3 R164, R3, 0x200, RZ ;  /* 0x0000020003a47810 */ /* 0x000fe20007ffe0ff */
[----:B------:R-:W5:Y:S04]  /*10a0*/  @P0 LDG.E.128 R56, desc[UR4][R168.64] ;  /* 0x00000004a8380981 */ /* 0x000f68000c1e1d00 */
[----:B------:R-:W5:Y:S04]  /*10b0*/  @P0 LDG.E.128 R52, desc[UR4][R168.64+0x10] ;  /* 0x00001004a8340981 */ /* 0x000f68000c1e1d00 */
[----:B------:R-:W5:Y:S04]  /*10c0*/  @P0 LDG.E.128 R32, desc[UR4][R192.64] ;  /* 0x00000004c0200981 */ /* 0x000f68000c1e1d00 */
[----:B------:R-:W5:Y:S01]  /*10d0*/  @P0 LDG.E.128 R28, desc[UR4][R192.64+0x10] ;  /* 0x00001004c01c0981 */ /* 0x000f62000c1e1d00 */
[----:B--2---:R-:W-:-:S05]  /*10e0*/  FSEL R0, R0, RZ, !P1 ;  /* 0x000000ff00007208 */ /* 0x004fca0004800000 */
[C---:B------:R-:W-:Y:S01]  /*10f0*/  FADD.FTZ R229, -R0.reuse, R177 ;  /* 0x000000b100e57221 */ /* 0x040fe20000010100 */
[C---:B------:R-:W-:Y:S01]  /*1100*/  FADD.FTZ R230, -R0.reuse, R176 ;  /* 0x000000b000e67221 */ /* 0x040fe20000010100 */
[C---:B------:R-:W-:Y:S01]  /*1110*/  FADD.FTZ R177, -R0.reuse, R179 ;  /* 0x000000b300b17221 */ /* 0x040fe20000010100 */
[C---:B------:R-:W-:Y:S01]  /*1120*/  FADD.FTZ R176, -R0.reuse, R180 ;  /* 0x000000b400b07221 */ /* 0x040fe20000010100 */
[C---:B------:R-:W-:Y:S02]  /*1130*/  FADD.FTZ R179, -R0.reuse, R181 ;  /* 0x000000b500b37221 */ /* 0x040fe40000010100 */
[----:B------:R-:W0:Y:S01]  /*1140*/  LDC.64 R180, c[0x0][0x240] ;  /* 0x00009000ffb47b82 */ /* 0x000e220000000a00 */
[C---:B------:R-:W-:Y:S01]  /*1150*/  FADD.FTZ R231, -R0.reuse, R27 ;  /* 0x0000001b00e77221 */ /* 0x040fe20000010100 */
[----:B------:R-:W-:Y:S01]  /*1160*/  FADD.FTZ R232, -R0, R26 ;  /* 0x0000001a00e87221 */ /* 0x000fe20000010100 */
[C---:B---3--:R-:W-:Y:S02]  /*1170*/  PRMT R246, R174.reuse, 0x7632, R246 ;  /* 0x00007632aef67816 */ /* 0x048fe400000000f6 */
[----:B------:R-:W-:-:S02]  /*1180*/  SHF.L.U32 R240, R174, 0x10, RZ ;  /* 0x00000010aef07819 */ /* 0x000fc400000006ff */
[C---:B------:R-:W-:Y:S02]  /*1190*/  PRMT R247, R175.reuse, 0x7632, R247 ;  /* 0x00007632aff77816 */ /* 0x040fe400000000f7 */
[----:B------:R-:W-:Y:S01]  /*11a0*/  SHF.L.U32 R239, R175, 0x10, RZ ;  /* 0x00000010afef7819 */ /* 0x000fe200000006ff */
[C---:B------:R-:W-:Y:S01]  /*11b0*/  FADD.FTZ R233, -R0.reuse, R25 ;  /* 0x0000001900e97221 */ /* 0x040fe20000010100 */
[----:B------:R-:W-:Y:S01]  /*11c0*/  FADD.FTZ R26, -R0, R190 ;  /* 0x000000be001a7221 */ /* 0x000fe20000010100 */
[----:B0-----:R-:W-:Y:S01]  /*11d0*/  IMAD.WIDE.U32 R174, R3, 0x8, R180 ;  /* 0x0000000803ae7825 */ /* 0x001fe200078e00b4 */
[----:B------:R-:W-:-:S03]  /*11e0*/  PRMT R243, R184, 0x7632, R243 ;  /* 0x00007632b8f37816 */ /* 0x000fc600000000f3 */
[----:B------:R-:W-:Y:S01]  /*11f0*/  FADD.FTZ R207, -R0, R214 ;  /* 0x000000d600cf7221 */ /* 0x000fe20000010100 */
[----:B------:R0:W5:Y:S01]  /*1200*/  LDG.E.64 R202, desc[UR4][R174.64] ;  /* 0x00000004aeca7981 */ /* 0x000162000c1e1b00 */
[----:B------:R-:W-:Y:S01]  /*1210*/  IMAD.U32 R238, R184, 0x10000, RZ ;  /* 0x00010000b8ee7824 */ /* 0x000fe200078e00ff */
[----:B------:R-:W-:Y:S01]  /*1220*/  PRMT R184, R186, 0x7632, R184 ;  /* 0x00007632bab87816 */ /* 0x000fe200000000b8 */
[C---:B------:R-:W-:Y:S01]  /*1230*/  FADD.FTZ R25, -R0.reuse, R189 ;  /* 0x000000bd00197221 */ /* 0x040fe20000010100 */
[C---:B------:R-:W-:Y:S01]  /*1240*/  FADD.FTZ R209, -R0.reuse, R215 ;  /* 0x000000d700d17221 */ /* 0x040fe20000010100 */
[----:B------:R-:W-:Y:S01]  /*1250*/  FMUL.FTZ R189, R199, R231 ;  /* 0x000000e7c7bd7220 */ /* 0x000fe20000410000 */
[----:B------:R-:W-:Y:S01]  /*1260*/  FADD.FTZ R234, -R0, R24 ;  /* 0x0000001800ea7221 */ /* 0x000fe20000010100 */
[----:B0-----:R-:W-:Y:S01]  /*1270*/  PRMT R174, R18, 0x7632, R174 ;  /* 0x0000763212ae7816 */ /* 0x001fe200000000ae */
[----:B------:R-:W-:Y:S01]  /*1280*/  IMAD.U32 R237, R187, 0x10000, RZ ;  /* 0x00010000bbed7824 */ /* 0x000fe200078e00ff */
[C---:B------:R-:W-:Y:S01]  /*1290*/  PRMT R242, R185.reuse, 0x7632, R242 ;  /* 0x00007632b9f27816 */ /* 0x040fe200000000f2 */
[C---:B------:R-:W-:Y:S01]  /*12a0*/  FADD.FTZ R24, -R0.reuse, R188 ;  /* 0x000000bc00187221 */ /* 0x040fe20000010100 */
[----:B------:R-:W-:Y:S01]  /*12b0*/  SHF.L.U32 R236, R185, 0x10, RZ ;  /* 0x00000010b9ec7819 */ /* 0x000fe200000006ff */
[C---:B------:R-:W-:Y:S01]  /*12c0*/  FADD.FTZ R210, -R0.reuse, R216 ;  /* 0x000000d800d27221 */ /* 0x040fe20000010100 */
[----:B------:R-:W-:Y:S01]  /*12d0*/  MOV R231, R174 ;  /* 0x000000ae00e77202 */ /* 0x000fe20000000f00 */
[----:B------:R-:W-:Y:S01]  /*12e0*/  FMUL.FTZ R174, R199, R26 ;  /* 0x0000001ac7ae7220 */ /* 0x000fe20000410000 */
[----:B------:R-:W-:Y:S01]  /*12f0*/  PRMT R185, R187, 0x7632, R185 ;  /* 0x00007632bbb97816 */ /* 0x000fe200000000b9 */
[C---:B------:R-:W-:Y:S01]  /*1300*/  FMUL.FTZ R187, R199.reuse, R229 ;  /* 0x000000e5c7bb7220 */ /* 0x040fe20000410000 */
[----:B------:R-:W-:Y:S01]  /*1310*/  FMUL.FTZ R26, R199, R207 ;  /* 0x000000cfc71a7220 */ /* 0x000fe20000410000 */
[----:B------:R-:W-:Y:S01]  /*1320*/  FADD.FTZ R214, -R0, R220 ;  /* 0x000000dc00d67221 */ /* 0x000fe20000010100 */
[----:B------:R-:W-:-:S02]  /*1330*/  IMAD.MOV.U32 R229, RZ, RZ, R184 ;  /* 0x000000ffffe57224 */ /* 0x000fc400078e00b8 */
[C---:B------:R-:W-:Y:S01]  /*1340*/  FMUL.FTZ R175, R199.reuse, R25 ;  /* 0x00000019c7af7220 */ /* 0x040fe20000410000 */
[----:B------:R-:W2:Y:S01]  /*1350*/  LDL R207, [R1+0x88] ;  /* 0x0000880001cf7983 */ /* 0x000ea20000100800 */
[C---:B------:R-:W-:Y:S01]  /*1360*/  FMUL.FTZ R184, R199.reuse, R176 ;  /* 0x000000b0c7b87220 */ /* 0x040fe20000410000 */
[C---:B------:R-:W-:Y:S01]  /*1370*/  FMUL.FTZ R25, R199.reuse, R209 ;  /* 0x000000d1c7197220 */ /* 0x040fe20000410000 */
[C---:B------:R-:W-:Y:S01]  /*1380*/  FMUL.FTZ R176, R199.reuse, R24 ;  /* 0x00000018c7b07220 */ /* 0x040fe20000410000 */
[----:B------:R-:W3:Y:S01]  /*1390*/  LDL R209, [R1+0x90] ;  /* 0x0000900001d17983 */ /* 0x000ee20000100800 */
[C---:B------:R-:W-:Y:S01]  /*13a0*/  FMUL.FTZ R24, R199.reuse, R210 ;  /* 0x000000d2c7187220 */ /* 0x040fe20000410000 */
[C---:B-1----:R-:W-:Y:S01]  /*13b0*/  PRMT R155, R20.reuse, 0x7632, R155 ;  /* 0x00007632149b7816 */ /* 0x042fe2000000009b */
[----:B------:R-:W-:Y:S01]  /*13c0*/  IMAD.U32 R3, R20, 0x10000, RZ ;  /* 0x0001000014037824 */ /* 0x000fe200078e00ff */
[----:B------:R-:W3:Y:S01]  /*13d0*/  LDL R210, [R1+0x78] ;  /* 0x0000780001d27983 */ /* 0x000ee20000100800 */
[----:B------:R-:W-:-:S03]  /*13e0*/  FMUL.FTZ R20, R199, R214 ;  /* 0x000000d6c7147220 */ /* 0x000fc60000410000 */
[----:B------:R-:W3:Y:S01]  /*13f0*/  LDL R214, [R1+0x94] ;  /* 0x0000940001d67983 */ /* 0x000ee20000100800 */
[----:B------:R-:W-:-:S04]  /*1400*/  IMAD.WIDE.U32 R170, R167, 0x8, R180 ;  /* 0x00000008a7aa7825 */ /* 0x000fc800078e00b4 */
[----:B------:R-:W-:Y:S01]  /*1410*/  FADD.FTZ R216, -R0, R222 ;  /* 0x000000de00d87221 */ /* 0x000fe20000010100 */
[----:B------:R0:W5:Y:S02]  /*1420*/  LDG.E.64 R196, desc[UR4][R170.64] ;  /* 0x00000004aac47981 */ /* 0x000164000c1e1b00 */
[----:B0-----:R-:W-:Y:S01]  /*1430*/  SHF.L.U32 R170, R18, 0x10, RZ ;  /* 0x0000001012aa7819 */ /* 0x001fe200000006ff */
[----:B------:R-:W-:Y:S02]  /*1440*/  FMUL.FTZ R18, R199, R216 ;  /* 0x000000d8c7127220 */ /* 0x000fe40000410000 */
[----:B------:R-:W3:Y:S01]  /*1450*/  LDL R216, [R1+0x7c] ;  /* 0x00007c0001d87983 */ /* 0x000ee20000100800 */
[----:B------:R-:W-:-:S04]  /*1460*/  IMAD.WIDE.U32 R168, R165, 0x8, R180 ;  /* 0x00000008a5a87825 */ /* 0x000fc800078e00b4 */
[C---:B------:R-:W-:Y:S01]  /*1470*/  FADD.FTZ R211, -R0.reuse, R217 ;  /* 0x000000d900d37221 */ /* 0x040fe20000010100 */
[----:B------:R-:W-:Y:S01]  /*1480*/  FADD.FTZ R217, -R0, R223 ;  /* 0x000000df00d97221 */ /* 0x000fe20000010100 */
[----:B------:R-:W-:Y:S01]  /*1490*/  IMAD.WIDE.U32 R164, R164, 0x8, R180 ;  /* 0x00000008a4a47825 */ /* 0x000fe200078e00b4 */
[----:B------:R0:W5:Y:S01]  /*14a0*/  LDG.E.64 R192, desc[UR4][R168.64] ;  /* 0x00000004a8c07981 */ /* 0x000162000c1e1b00 */
[----:B------:R-:W-:Y:S02]  /*14b0*/  PRMT R249, R172, 0x7632, R249 ;  /* 0x00007632acf97816 */ /* 0x000fe400000000f9 */
[----:B------:R-:W-:Y:S01]  /*14c0*/  FADD.FTZ R205, -R0, R213 ;  /* 0x000000d500cd7221 */ /* 0x000fe20000010100 */
[----:B------:R-:W-:Y:S01]  /*14d0*/  SHF.L.U32 R245, R172, 0x10, RZ ;  /* 0x00000010acf57819 */ /* 0x000fe200000006ff */
[C---:B------:R-:W-:Y:S01]  /*14e0*/  FADD.FTZ R172, -R0.reuse, R212 ;  /* 0x000000d400ac7221 */ /* 0x040fe20000010100 */
[C---:B------:R-:W-:Y:S01]  /*14f0*/  PRMT R252, R17.reuse, 0x7632, R252 ;  /* 0x0000763211fc7816 */ /* 0x040fe200000000fc */
[C---:B----4-:R-:W-:Y:S01]  /*1500*/  FADD.FTZ R4, -R0.reuse, R4 ;  /* 0x0000000400047221 */ /* 0x050fe20000010100 */
[C---:B------:R-:W-:Y:S01]  /*1510*/  FADD.FTZ R212, -R0.reuse, R218 ;  /* 0x000000da00d47221 */ /* 0x040fe20000010100 */
[----:B------:R-:W-:Y:S01]  /*1520*/  FADD.FTZ R213, -R0, R219 ;  /* 0x000000db00d57221 */ /* 0x000fe20000010100 */
[----:B0-----:R-:W-:-:S02]  /*1530*/  IMAD.U32 R169, R17, 0x10000, RZ ;  /* 0x0001000011a97824 */ /* 0x001fc400078e00ff */
[----:B------:R-:W-:Y:S01]  /*1540*/  FMUL.FTZ R17, R199, R217 ;  /* 0x000000d9c7117220 */ /* 0x000fe20000410000 */
[----:B------:R-:W-:Y:S01]  /*1550*/  IMAD.WIDE.U32 R166, R166, 0x8, R180 ;  /* 0x00000008a6a67825 */ /* 0x000fe200078e00b4 */
[----:B------:R-:W4:Y:S01]  /*1560*/  LDL R217, [R1+0x8c] ;  /* 0x00008c0001d97983 */ /* 0x000f220000100800 */
[C---:B------:R-:W-:Y:S02]  /*1570*/  PRMT R248, R173.reuse, 0x7632, R248 ;  /* 0x00007632adf87816 */ /* 0x040fe400000000f8 */
[C---:B------:R-:W-:Y:S01]  /*1580*/  FADD.FTZ R218, -R0.reuse, R224 ;  /* 0x000000e000da7221 */ /* 0x040fe20000010100 */
[C---:B------:R-:W-:Y:S01]  /*1590*/  FADD.FTZ R219, -R0.reuse, R225 ;  /* 0x000000e100db7221 */ /* 0x040fe20000010100 */
[----:B------:R0:W5:Y:S01]  /*15a0*/  LDG.E.64 R180, desc[UR4][R164.64] ;  /* 0x00000004a4b47981 */ /* 0x000162000c1e1b00 */
[----:B------:R-:W-:Y:S02]  /*15b0*/  IMAD.U32 R241, R173, 0x10000, RZ ;  /* 0x00010000adf17824 */ /* 0x000fe400078e00ff */
[----:B------:R-:W-:Y:S01]  /*15c0*/  FADD.FTZ R215, -R0, R221 ;  /* 0x000000dd00d77221 */ /* 0x000fe20000010100 */
[----:B------:R-:W-:Y:S01]  /*15d0*/  PRMT R225, R12, 0x7632, R225 ;  /* 0x000076320ce17816 */ /* 0x000fe200000000e1 */
[C---:B------:R-:W-:Y:S01]  /*15e0*/  FADD.FTZ R228, -R0.reuse, R178 ;  /* 0x000000b200e47221 */ /* 0x040fe20000010100 */
[----:B------:R-:W-:Y:S01]  /*15f0*/  FADD.FTZ R222, -R0, R9 ;  /* 0x0000000900de7221 */ /* 0x000fe20000010100 */
[----:B------:R-:W-:-:S02]  /*1600*/  PRMT R251, R16, 0x7632, R251 ;  /* 0x0000763210fb7816 */ /* 0x000fc400000000fb */
[----:B0-----:R-:W-:Y:S01]  /*1610*/  SHF.L.U32 R164, R12, 0x10, RZ ;  /* 0x000000100ca47819 */ /* 0x001fe200000006ff */
[C---:B------:R-:W-:Y:S01]  /*1620*/  FMUL.FTZ R12, R199.reuse, R4 ;  /* 0x00000004c70c7220 */ /* 0x040fe20000410000 */
[----:B------:R-:W-:Y:S01]  /*1630*/  SHF.L.U32 R168, R16, 0x10, RZ ;  /* 0x0000001010a87819 */ /* 0x000fe200000006ff */
[----:B------:R-:W-:Y:S01]  /*1640*/  FMUL.FTZ R16, R199, R218 ;  /* 0x000000dac7107220 */ /* 0x000fe20000410000 */
[C---:B------:R-:W-:Y:S01]  /*1650*/  PRMT R9, R19.reuse, 0x7632, R9 ;  /* 0x0000763213097816 */ /* 0x040fe20000000009 */
[----:B------:R-:W4:Y:S01]  /*1660*/  LDL R218, [R1+0x80] ;  /* 0x0000800001da7983 */ /* 0x000f220000100800 */
[----:B------:R-:W-:Y:S01]  /*1670*/  SHF.L.U32 R171, R19, 0x10, RZ ;  /* 0x0000001013ab7819 */ /* 0x000fe200000006ff */
[C---:B------:R-:W-:Y:S01]  /*1680*/  FMUL.FTZ R19, R199.reuse, R215 ;  /* 0x000000d7c7137220 */ /* 0x040fe20000410000 */
[----:B------:R-:W-:Y:S01]  /*1690*/  SHF.L.U32 R235, R186, 0x10, RZ ;  /* 0x00000010baeb7819 */ /* 0x000fe200000006ff */
[----:B------:R-:W4:Y:S01]  /*16a0*/  LDL R215, [R1+0x84] ;  /* 0x0000840001d77983 */ /* 0x000f220000100800 */
[----:B------:R-:W-:-:S03]  /*16b0*/  FMUL.FTZ R186, R199, R228 ;  /* 0x000000e4c7ba7220 */ /* 0x000fc60000410000 */
[----:B------:R-:W4:Y:S01]  /*16c0*/  LDL R228, [R1+0x70] ;  /* 0x0000700001e47983 */ /* 0x000f220000100800 */
[----:B--2---:R-:W-:Y:S01]  /*16d0*/  FMUL.FTZ R4, R207, R245 ;  /* 0x000000f5cf047220 */ /* 0x004fe20000410000 */
[----:B------:R-:W-:Y:S01]  /*16e0*/  SHF.L.U32 R207, R248, 0x10, RZ ;  /* 0x00000010f8cf7819 */ /* 0x000fe200000006ff */
[----:B---3--:R-:W-:Y:S01]  /*16f0*/  FMUL.FTZ R248, R209, R241 ;  /* 0x000000f1d1f87220 */ /* 0x008fe20000410000 */
[----:B------:R-:W-:Y:S02]  /*1700*/  IMAD.U32 R209, R246, 0x10000, RZ ;  /* 0x00010000f6d17824 */ /* 0x000fe400078e00ff */
[----:B------:R-:W-:Y:S01]  /*1710*/  FMUL.FTZ R246, R210, R240 ;  /* 0x000000f0d2f67220 */ /* 0x000fe20000410000 */
[----:B------:R-:W-:Y:S01]  /*1720*/  SHF.L.U32 R210, R247, 0x10, RZ ;  /* 0x00000010f7d27819 */ /* 0x000fe200000006ff */
[----:B------:R-:W-:Y:S02]  /*1730*/  FMUL.FTZ R247, R214, R207 ;  /* 0x000000cfd6f77220 */ /* 0x000fe40000410000 */
[----:B------:R-:W2:Y:S01]  /*1740*/  LDL R214, [R1+0x50] ;  /* 0x0000500001d67983 */ /* 0x000ea20000100800 */
[C---:B------:R-:W-:Y:S01]  /*1750*/  FMUL.FTZ R190, R199.reuse, R232 ;  /* 0x000000e8c7be7220 */ /* 0x040fe20000410000 */
[----:B------:R-:W-:Y:S01]  /*1760*/  FADD.FTZ R150, R150, R241 ;  /* 0x000000f196967221 */ /* 0x000fe20000010000 */
[C---:B------:R-:W-:Y:S01]  /*1770*/  FADD.FTZ R173, -R0.reuse, R183 ;  /* 0x000000b700ad7221 */ /* 0x040fe20000010100 */
[----:B------:R-:W-:Y:S01]  /*1780*/  FADD.FTZ R27, -R0, R191 ;  /* 0x000000bf001b7221 */ /* 0x000fe20000010100 */
[----:B------:R-:W-:Y:S01]  /*1790*/  FFMA.FTZ R74, R190, R241, R74 ;  /* 0x000000f1be4a7223 */ /* 0x000fe2000001004a */
[C---:B------:R-:W-:Y:S01]  /*17a0*/  FMUL.FTZ R188, R199.reuse, R230 ;  /* 0x000000e6c7bc7220 */ /* 0x040fe20000410000 */
[----:B------:R-:W-:Y:S01]  /*17b0*/  MOV R230, R185 ;  /* 0x000000b900e67202 */ /* 0x000fe20000000f00 */
[----:B------:R-:W-:Y:S01]  /*17c0*/  FMUL.FTZ R185, R199, R177 ;  /* 0x000000b1c7b97220 */ /* 0x000fe20000410000 */
[----:B------:R-:W-:Y:S01]  /*17d0*/  FADD.FTZ R178, -R0, R182 ;  /* 0x000000b600b27221 */ /* 0x000fe20000010100 */
[----:B------:R-:W-:Y:S01]  /*17e0*/  SHF.L.U32 R165, R13, 0x10, RZ ;  /* 0x000000100da57819 */ /* 0x000fe200000006ff */
[----:B------:R-:W-:Y:S01]  /*17f0*/  FADD.FTZ R144, R144, R240 ;  /* 0x000000f090907221 */ /* 0x000fe20000010000 */
[----:B------:R-:W-:Y:S01]  /*1800*/  FADD.FTZ R146, R146, R239 ;  /* 0x000000ef92927221 */ /* 0x000fe20000010000 */
[----:B------:R-:W-:Y:S01]  /*1810*/  FFMA.FTZ R78, R186, R239, R78 ;  /* 0x000000efba4e7223 */ /* 0x000fe2000001004e */
[----:B------:R-:W-:Y:S01]  /*1820*/  FFMA.FTZ R75, R189, R207, R75 ;  /* 0x000000cfbd4b7223 */ /* 0x000fe2000001004b */
[----:B------:R-:W-:Y:S01]  /*1830*/  FADD.FTZ R151, R151, R207 ;  /* 0x000000cf97977221 */ /* 0x000fe20000010000 */
[----:B------:R-:W-:Y:S01]  /*1840*/  FADD.FTZ R142, R142, R236 ;  /* 0x000000ec8e8e7221 */ /* 0x000fe20000010000 */
[----:B------:R-:W-:Y:S01]  /*1850*/  FMUL.FTZ R241, R216, R209 ;  /* 0x000000d1d8f17220 */ /* 0x000fe20000410000 */
[C---:B------:R-:W-:Y:S01]  /*1860*/  FMUL.FTZ R177, R199.reuse, R173 ;  /* 0x000000adc7b17220 */ /* 0x040fe20000410000 */
[----:B------:R-:W3:Y:S01]  /*1870*/  LDL R216, [R1+0x40] ;  /* 0x0000400001d87983 */ /* 0x000ee20000100800 */
[C---:B------:R-:W-:Y:S01]  /*1880*/  FMUL.FTZ R173, R199.reuse, R27 ;  /* 0x0000001bc7ad7220 */ /* 0x040fe20000410000 */
[----:B------:R-:W-:Y:S01]  /*1890*/  FMUL.FTZ R27, R199, R205 ;  /* 0x000000cdc71b7220 */ /* 0x000fe20000410000 */
[----:B------:R-:W-:Y:S01]  /*18a0*/  SHF.L.U32 R205, R249, 0x10, RZ ;  /* 0x00000010f9cd7819 */ /* 0x000fe200000006ff */
[----:B------:R-:W-:Y:S01]  /*18b0*/  FMUL.FTZ R178, R199, R178 ;  /* 0x000000b2c7b27220 */ /* 0x000fe20000410000 */
[----:B------:R-:W-:Y:S01]  /*18c0*/  FFMA.FTZ R76, R188, R240, R76 ;  /* 0x000000f0bc4c7223 */ /* 0x000fe2000001004c */
[----:B------:R-:W3:Y:S02]  /*18d0*/  LDL R207, [R1+0x48] ;  /* 0x0000480001cf7983 */ /* 0x000ee40000100800 */
[----:B------:R-:W-:Y:S01]  /*18e0*/  FFMA.FTZ R82, R178, R236, R82 ;  /* 0x000000ecb2527223 */ /* 0x000fe20000010052 */
[C---:B------:R-:W-:Y:S01]  /*18f0*/  FADD.FTZ R224, -R0.reuse, R11 ;  /* 0x0000000b00e07221 */ /* 0x040fe20000010100 */
[C---:B------:R-:W-:Y:S01]  /*1900*/  FADD.FTZ R223, -R0.reuse, R10 ;  /* 0x0000000a00df7221 */ /* 0x040fe20000010100 */
[----:B------:R-:W-:Y:S01]  /*1910*/  FADD.FTZ R5, -R0, R5 ;  /* 0x0000000500057221 */ /* 0x000fe20000010100 */
[----:B------:R0:W5:Y:S01]  /*1920*/  LDG.E.64 R182, desc[UR4][R166.64] ;  /* 0x00000004a6b67981 */ /* 0x000162000c1e1b00 */
[----:B------:R-:W-:Y:S01]  /*1930*/  PRMT R153, R22, 0x7632, R153 ;  /* 0x0000763216997816 */ /* 0x000fe20000000099 */
[----:B------:R-:W-:Y:S01]  /*1940*/  FADD.FTZ R6, -R0, R6 ;  /* 0x0000000600067221 */ /* 0x000fe20000010100 */
[----:B------:R-:W-:Y:S01]  /*1950*/  PRMT R154, R21, 0x7632, R154 ;  /* 0x00007632159a7816 */ /* 0x000fe2000000009a */
[----:B------:R-:W-:-:S02]  /*1960*/  IMAD.U32 R244, R23, 0x10000, RZ ;  /* 0x0001000017f47824 */ /* 0x000fc400078e00ff */
[----:B----4-:R-:W-:Y:S01]  /*1970*/  FMUL.FTZ R249, R217, R205 ;  /* 0x000000cdd9f97220 */ /* 0x010fe20000410000 */
[----:B------:R-:W-:Y:S01]  /*1980*/  PRMT R152, R23, 0x7632, R152 ;  /* 0x0000763217987816 */ /* 0x000fe20000000098 */
[----:B------:R-:W4:Y:S01]  /*1990*/  LDL R217, [R1+0x20] ;  /* 0x0000200001d97983 */ /* 0x000f220000100800 */
[----:B------:R-:W-:-:S03]  /*19a0*/  FADD.FTZ R7, -R0, R7 ;  /* 0x0000000700077221 */ /* 0x000fc60000010100 */
[----:B------:R-:W4:Y:S01]  /*19b0*/  LDL R232, [R1+0x60] ;  /* 0x0000600001e87983 */ /* 0x000f220000100800 */
[----:B------:R-:W-:-:S03]  /*19c0*/  FMUL.FTZ R240, R218, R239 ;  /* 0x000000efdaf07220 */ /* 0x000fc60000410000 */
[----:B------:R-:W4:Y:S01]  /*19d0*/  LDL R218, [R1+0x38] ;  /* 0x0000380001da7983 */ /* 0x000f220000100800 */
[----:B------:R-:W-:-:S03]  /*19e0*/  FMUL.FTZ R239, R215, R210 ;  /* 0x000000d2d7ef7220 */ /* 0x000fc60000410000 */
[----:B------:R-:W4:Y:S01]  /*19f0*/  LDL R215, [R1+0x28] ;  /* 0x0000280001d77983 */ /* 0x000f220000100800 */
[----:B------:R-:W-:Y:S01]  /*1a00*/  FMUL.FTZ R236, R228, R236 ;  /* 0x000000ece4ec7220 */ /* 0x000fe20000410000 */
[----:B--2---:R-:W-:Y:S02]  /*1a10*/  FMUL.FTZ R228, R214, R165 ;  /* 0x000000a5d6e47220 */ /* 0x004fe40000410000 */
[----:B------:R-:W2:Y:S01]  /*1a20*/  LDL R214, [R1+0x10] ;  /* 0x0000100001d67983 */ /* 0x000ea20000100800 */
[----:B------:R-:W-:Y:S01]  /*1a30*/  IMAD.MOV.U32 R11, RZ, RZ, R242 ;  /* 0x000000ffff0b7224 */ /* 0x000fe200078e00f2 */
[----:B------:R-:W-:Y:S02]  /*1a40*/  MOV R10, R243 ;  /* 0x000000f3000a7202 */ /* 0x000fe40000000f00 */
[----:B0-----:R-:W-:Y:S02]  /*1a50*/  SHF.L.U32 R167, R15, 0x10, RZ ;  /* 0x000000100fa77819 */ /* 0x001fe400000006ff */
[----:B------:R-:W-:Y:S01]  /*1a60*/  SHF.L.U32 R243, R22, 0x10, RZ ;  /* 0x0000001016f37819 */ /* 0x000fe200000006ff */
[C---:B------:R-:W-:Y:S01]  /*1a70*/  FMUL.FTZ R22, R199.reuse, R212 ;  /* 0x000000d4c7167220 */ /* 0x040fe20000410000 */
[----:B------:R-:W-:Y:S01]  /*1a80*/  MOV R212, R11 ;  /* 0x0000000b00d47202 */ /* 0x000fe20000000f00 */
[C---:B------:R-:W-:Y:S01]  /*1a90*/  FMUL.FTZ R11, R199.reuse, R5 ;  /* 0x00000005c70b7220 */ /* 0x040fe20000410000 */
[----:B------:R-:W-:Y:S01]  /*1aa0*/  FMUL.FTZ R5, R199, R224 ;  /* 0x000000e0c7057220 */ /* 0x000fe20000410000 */
[----:B------:R-:W-:Y:S01]  /*1ab0*/  SHF.L.U32 R242, R21, 0x10, RZ ;  /* 0x0000001015f27819 */ /* 0x000fe200000006ff */
[C---:B------:R-:W-:Y:S01]  /*1ac0*/  FMUL.FTZ R21, R199.reuse, R213 ;  /* 0x000000d5c7157220 */ /* 0x040fe20000410000 */
[----:B------:R-:W-:Y:S01]  /*1ad0*/  FMUL.FTZ R23, R199, R211 ;  /* 0x000000d3c7177220 */ /* 0x000fe20000410000 */
[----:B------:R-:W2:Y:S01]  /*1ae0*/  LDL R213, [R1+0x68] ;  /* 0x0000680001d57983 */ /* 0x000ea20000100800 */
[----:B---3--:R-:W-:-:S03]  /*1af0*/  FMUL.FTZ R224, R216, R167 ;  /* 0x000000a7d8e07220 */ /* 0x008fc60000410000 */
[----:B------:R-:W3:Y:S01]  /*1b00*/  LDL R216, [R1+0x18] ;  /* 0x0000180001d87983 */ /* 0x000ee20000100800 */
[----:B------:R-:W-:Y:S01]  /*1b10*/  MOV R211, R10 ;  /* 0x0000000a00d37202 */ /* 0x000fe20000000f00 */
[C---:B------:R-:W-:Y:S01]  /*1b20*/  FMUL.FTZ R10, R199.reuse, R6 ;  /* 0x00000006c70a7220 */ /* 0x040fe20000410000 */
[C---:B------:R-:W-:Y:S02]  /*1b30*/  FMUL.FTZ R6, R199.reuse, R223 ;  /* 0x000000dfc7067220 */ /* 0x040fe40000410000 */
[----:B------:R-:W3:Y:S01]  /*1b40*/  LDL R223, [R1+0x6c] ;  /* 0x00006c0001df7983 */ /* 0x000ee20000100800 */
[C---:B------:R-:W-:Y:S01]  /*1b50*/  FMUL.FTZ R191, R199.reuse, R233 ;  /* 0x000000e9c7bf7220 */ /* 0x040fe20000410000 */
[----:B------:R-:W-:Y:S02]  /*1b60*/  IMAD.MOV.U32 R233, RZ, RZ, R9 ;  /* 0x000000ffffe97224 */ /* 0x000fe400078e0009 */
[C---:B------:R-:W-:Y:S01]  /*1b70*/  FADD.FTZ R220, -R0.reuse, R226 ;  /* 0x000000e200dc7221 */ /* 0x040fe20000010100 */
[C---:B------:R-:W-:Y:S01]  /*1b80*/  FADD.FTZ R221, -R0.reuse, R227 ;  /* 0x000000e300dd7221 */ /* 0x040fe20000010100 */
[----:B------:R-:W-:Y:S01]  /*1b90*/  FADD.FTZ R8, -R0, R8 ;  /* 0x0000000800087221 */ /* 0x000fe20000010100 */
[C---:B------:R-:W-:Y:S01]  /*1ba0*/  FMUL.FTZ R9, R199.reuse, R7 ;  /* 0x00000007c7097220 */ /* 0x040fe20000410000 */
[C---:B------:R-:W-:Y:S01]  /*1bb0*/  FMUL.FTZ R0, R199.reuse, R234 ;  /* 0x000000eac7007220 */ /* 0x040fe20000410000 */
[----:B------:R-:W-:Y:S01]  /*1bc0*/  FMUL.FTZ R7, R199, R222 ;  /* 0x000000dec7077220 */ /* 0x000fe20000410000 */
[----:B------:R-:W3:Y:S01]  /*1bd0*/  LDL R234, [R1+0x58] ;  /* 0x0000580001ea7983 */ /* 0x000ee20000100800 */
[----:B----4-:R-:W-:-:S03]  /*1be0*/  FMUL.FTZ R222, R217, R168 ;  /* 0x000000a8d9de7220 */ /* 0x010fc60000410000 */
[----:B------:R-:W4:Y:S01]  /*1bf0*/  LDL R217, [R1+0x74] ;  /* 0x0000740001d97983 */ /* 0x000f220000100800 */
[----:B------:R-:W-:Y:S01]  /*1c00*/  PRMT R226, R13, 0x7632, R226 ;  /* 0x000076320de27816 */ /* 0x000fe200000000e2 */
[C---:B------:R-:W-:Y:S01]  /*1c10*/  IMAD.U32 R166, R14.reuse, 0x10000, RZ ;  /* 0x000100000ea67824 */ /* 0x040fe200078e00ff */
[----:B------:R-:W-:Y:S01]  /*1c20*/  PRMT R227, R14, 0x7632, R227 ;  /* 0x000076320ee37816 */ /* 0x000fe200000000e3 */
[----:B------:R-:W-:Y:S01]  /*1c30*/  FADD.FTZ R147, R147, R210 ;  /* 0x000000d293937221 */ /* 0x000fe20000010000 */
[----:B------:R-:W-:Y:S01]  /*1c40*/  FFMA.FTZ R79, R185, R210, R79 ;  /* 0x000000d2b94f7223 */ /* 0x000fe2000001004f */
[----:B------:R-:W-:Y:S01]  /*1c50*/  FMUL.FTZ R14, R199, R220 ;  /* 0x000000dcc70e7220 */ /* 0x000fe20000410000 */
[----:B------:R-:W-:Y:S01]  /*1c60*/  SHF.L.U32 R210, R230, 0x10, RZ ;  /* 0x00000010e6d27819 */ /* 0x000fe200000006ff */
[----:B------:R-:W-:Y:S01]  /*1c70*/  FMUL.FTZ R230, R207, R164 ;  /* 0x000000a4cfe67220 */ /* 0x000fe20000410000 */
[----:B------:R-:W-:Y:S01]  /*1c80*/  SHF.L.U32 R207, R226, 0x10, RZ ;  /* 0x00000010e2cf7819 */ /* 0x000fe200000006ff */
[----:B------:R-:W-:Y:S01]  /*1c90*/  FMUL.FTZ R226, R218, R166 ;  /* 0x000000a6dae27220 */ /* 0x000fe20000410000 */
[----:B------:R-:W-:-:S02]  /*1ca0*/  FMUL.FTZ R220, R215, R169 ;  /* 0x000000a9d7dc7220 */ /* 0x000fc40000410000 */
[----:B------:R-:W4:Y:S01]  /*1cb0*/  LDL R215, [R1+0x5c] ;  /* 0x00005c0001d77983 */ /* 0x000f220000100800 */
[----:B--2---:R-:W-:-:S03]  /*1cc0*/  FMUL.FTZ R218, R214, R170 ;  /* 0x000000aad6da7220 */ /* 0x004fc60000410000 */
[----:B------:R-:W2:Y:S01]  /*1cd0*/  LDL R214, [R1] ;  /* 0x0000000001d67983 */ /* 0x000ea20000100800 */
[----:B------:R-:W-:Y:S01]  /*1ce0*/  FMUL.FTZ R172, R199, R172 ;  /* 0x000000acc7ac7220 */ /* 0x000fe20000410000 */
[----:B------:R-:W-:Y:S01]  /*1cf0*/  FFMA.FTZ R90, R26, R165, R90 ;  /* 0x000000a51a5a7223 */ /* 0x000fe2000001005a */
[----:B------:R-:W-:Y:S01]  /*1d00*/  FADD.FTZ R134, R134, R165 ;  /* 0x000000a586867221 */ /* 0x000fe20000010000 */
[----:B------:R-:W-:Y:S01]  /*1d10*/  FADD.FTZ R165, RZ, R4 ;  /* 0x00000004ffa57221 */ /* 0x000fe20000010000 */
[----:B------:R-:W-:Y:S01]  /*1d20*/  FFMA.FTZ R88, R172, R164, R88 ;  /* 0x000000a4ac587223 */ /* 0x000fe20000010058 */
[----:B------:R-:W-:Y:S01]  /*1d30*/  FADD.FTZ R132, R132, R164 ;  /* 0x000000a484847221 */ /* 0x000fe20000010000 */
[----:B------:R-:W-:Y:S01]  /*1d40*/  FFMA.FTZ R164, R0, R4, RZ ;  /* 0x0000000400a47223 */ /* 0x000fe200000100ff */
[----:B------:R-:W-:-:S03]  /*1d50*/  FADD.FTZ R165, R165, R249 ;  /* 0x000000f9a5a57221 */ /* 0x000fc60000010000 */
[----:B------:R-:W-:Y:S01]  /*1d60*/  FFMA.FTZ R164, R191, R249, R164 ;  /* 0x000000f9bfa47223 */ /* 0x000fe200000100a4 */
[----:B------:R-:W-:-:S03]  /*1d70*/  FADD.FTZ R165, R165, R248 ;  /* 0x000000f8a5a57221 */ /* 0x000fc60000010000 */
[----:B------:R-:W-:Y:S01]  /*1d80*/  FFMA.FTZ R164, R190, R248, R164 ;  /* 0x000000f8bea47223 */ /* 0x000fe200000100a4 */
[----:B------:R-:W-:-:S03]  /*1d90*/  FADD.FTZ R165, R165, R247 ;  /* 0x000000f7a5a57221 */ /* 0x000fc60000010000 */
[----:B------:R-:W-:Y:S01]  /*1da0*/  FFMA.FTZ R164, R189, R247, R164 ;  /* 0x000000f7bda47223 */ /* 0x000fe200000100a4 */
[----:B------:R-:W-:Y:S01]  /*1db0*/  FADD.FTZ R165, R165, R246 ;  /* 0x000000f6a5a57221 */ /* 0x000fe20000010000 */
[----:B------:R-:W-:Y:S01]  /*1dc0*/  FADD.FTZ R120, R120, R170 ;  /* 0x000000aa78787221 */ /* 0x000fe20000010000 */
[----:B------:R-:W-:Y:S01]  /*1dd0*/  FFMA.FTZ R100, R16, R170, R100 ;  /* 0x000000aa10647223 */ /* 0x000fe20000010064 */
[----:B------:R-:W-:Y:S01]  /*1de0*/  FFMA.FTZ R170, R188, R246, R164 ;  /* 0x000000f6bcaa7223 */ /* 0x000fe200000100a4 */
[----:B------:R-:W-:Y:S01]  /*1df0*/  FADD.FTZ R165, R165, R241 ;  /* 0x000000f1a5a57221 */ /* 0x000fe20000010000 */
[----:B------:R-:W-:Y:S01]  /*1e00*/  FADD.FTZ R122, R122, R171 ;  /* 0x000000ab7a7a7221 */ /* 0x000fe20000010000 */
[----:B------:R-:W-:Y:S01]  /*1e10*/  FFMA.FTZ R102, R14, R171, R102 ;  /* 0x000000ab0e667223 */ /* 0x000fe20000010066 */
[----:B------:R-:W-:Y:S01]  /*1e20*/  FFMA.FTZ R170, R187, R241, R170 ;  /* 0x000000f1bbaa7223 */ /* 0x000fe200000100aa */
[----:B---3--:R-:W-:Y:S01]  /*1e30*/  FMUL.FTZ R216, R216, R171 ;  /* 0x000000abd8d87220 */ /* 0x008fe20000410000 */
[----:B------:R-:W-:Y:S01]  /*1e40*/  FADD.FTZ R171, R165, R240 ;  /* 0x000000f0a5ab7221 */ /* 0x000fe20000010000 */
[----:B------:R-:W-:Y:S01]  /*1e50*/  SHF.L.U32 R211, R211, 0x10, RZ ;  /* 0x00000010d3d37819 */ /* 0x000fe200000006ff */
[----:B------:R-:W-:Y:S01]  /*1e60*/  FFMA.FTZ R80, R184, R238, R80 ;  /* 0x000000eeb8507223 */ /* 0x000fe20000010050 */
[----:B------:R-:W-:Y:S01]  /*1e70*/  FADD.FTZ R140, R140, R238 ;  /* 0x000000ee8c8c7221 */ /* 0x000fe20000010000 */
[----:B------:R-:W-:Y:S01]  /*1e80*/  FFMA.FTZ R170, R186, R240, R170 ;  /* 0x000000f0baaa7223 */ /* 0x000fe200000100aa */
[----:B------:R-:W-:Y:S01]  /*1e90*/  FMUL.FTZ R238, R213, R238 ;  /* 0x000000eed5ee7220 */ /* 0x000fe20000410000 */
[----:B------:R-:W-:Y:S01]  /*1ea0*/  FADD.FTZ R171, R171, R239 ;  /* 0x000000efabab7221 */ /* 0x000fe20000010000 */
[----:B------:R-:W-:Y:S01]  /*1eb0*/  FMUL.FTZ R179, R199, R179 ;  /* 0x000000b3c7b37220 */ /* 0x000fe20000410000 */
[----:B------:R-:W-:Y:S01]  /*1ec0*/  FADD.FTZ R138, R138, R237 ;  /* 0x000000ed8a8a7221 */ /* 0x000fe20000010000 */
[-C--:B------:R-:W-:Y:S01]  /*1ed0*/  FFMA.FTZ R86, R174, R237.reuse, R86 ;  /* 0x000000edae567223 */ /* 0x080fe20000010056 */
[----:B------:R-:W-:Y:S01]  /*1ee0*/  FMUL.FTZ R232, R232, R237 ;  /* 0x000000ede8e87220 */ /* 0x000fe20000410000 */
[----:B------:R-:W-:Y:S01]  /*1ef0*/  FFMA.FTZ R170, R185, R239, R170 ;  /* 0x000000efb9aa7223 */ /* 0x000fe200000100aa */
[-C--:B------:R-:W-:Y:S01]  /*1f00*/  FMUL.FTZ R237, R223, R211.reuse ;  /* 0x000000d3dfed7220 */ /* 0x080fe20000410000 */
[----:B------:R-:W-:Y:S01]  /*1f10*/  FADD.FTZ R171, R171, R238 ;  /* 0x000000eeabab7221 */ /* 0x000fe20000010000 */
[----:B------:R-:W-:Y:S01]  /*1f20*/  FFMA.FTZ R81, R179, R211, R81 ;  /* 0x000000d3b3517223 */ /* 0x000fe20000010051 */
[----:B------:R-:W-:Y:S01]  /*1f30*/  FADD.FTZ R141, R141, R211 ;  /* 0x000000d38d8d7221 */ /* 0x000fe20000010000 */
[----:B------:R-:W-:Y:S01]  /*1f40*/  FFMA.FTZ R211, R184, R238, R170 ;  /* 0x000000eeb8d37223 */ /* 0x000fe200000100aa */
[----:B------:R-:W-:-:S02]  /*1f50*/  IMAD.U32 R212, R212, 0x10000, RZ ;  /* 0x00010000d4d47824 */ /* 0x000fc400078e00ff */
[----:B------:R-:W-:Y:S01]  /*1f60*/  FADD.FTZ R170, R171, R237 ;  /* 0x000000edabaa7221 */ /* 0x000fe20000010000 */
[----:B------:R-:W-:Y:S01]  /*1f70*/  FADD.FTZ R136, R136, R235 ;  /* 0x000000eb88887221 */ /* 0x000fe20000010000 */
[-C--:B------:R-:W-:Y:S01]  /*1f80*/  FFMA.FTZ R84, R176, R235.reuse, R84 ;  /* 0x000000ebb0547223 */ /* 0x080fe20000010054 */
[----:B------:R-:W-:Y:S01]  /*1f90*/  FMUL.FTZ R234, R234, R235 ;  /* 0x000000ebeaea7220 */ /* 0x000fe20000410000 */
[----:B----4-:R-:W-:Y:S01]  /*1fa0*/  FMUL.FTZ R235, R217, R212 ;  /* 0x000000d4d9eb7220 */ /* 0x010fe20000410000 */
[----:B------:R-:W-:Y:S01]  /*1fb0*/  FADD.FTZ R170, R170, R236 ;  /* 0x000000ecaaaa7221 */ /* 0x000fe20000010000 */
[----:B------:R-:W-:-:S03]  /*1fc0*/  SHF.L.U32 R213, R229, 0x10, RZ ;  /* 0x00000010e5d57819 */ /* 0x000fc600000006ff */
[----:B------:R-:W-:Y:S01]  /*1fd0*/  FADD.FTZ R170, R170, R235 ;  /* 0x000000ebaaaa7221 */ /* 0x000fe20000010000 */
[----:B------:R-:W-:Y:S01]  /*1fe0*/  SHF.L.U32 R164, R233, 0x10, RZ ;  /* 0x00000010e9a47819 */ /* 0x000fe200000006ff */
[----:B------:R-:W-:Y:S02]  /*1ff0*/  FMUL.FTZ R233, R215, R213 ;  /* 0x000000d5d7e97220 */ /* 0x000fe40000410000 */
[----:B------:R-:W-:Y:S01]  /*2000*/  FADD.FTZ R170, R170, R234 ;  /* 0x000000eaaaaa7221 */ /* 0x000fe20000010000 */
[----:B------:R-:W-:Y:S01]  /*2010*/  FFMA.FTZ R104, R12, R3, R104 ;  /* 0x000000030c687223 */ /* 0x000fe20000010068 */
[----:B------:R-:W-:Y:S01]  /*2020*/  FADD.FTZ R116, R116, R3 ;  /* 0x0000000374747221 */ /* 0x000fe20000010000 */
[----:B------:R-:W-:Y:S01]  /*2030*/  PRMT R250, R15, 0x7632, R250 ;  /* 0x000076320ffa7816 */ /* 0x000fe200000000fa */
[----:B------:R-:W-:Y:S01]  /*2040*/  FMUL.FTZ R15, R199, R219 ;  /* 0x000000dbc70f7220 */ /* 0x000fe20000410000 */
[----:B------:R-:W-:Y:S01]  /*2050*/  SHF.L.U32 R165, R155, 0x10, RZ ;  /* 0x000000109ba57819 */ /* 0x000fe200000006ff */
[----:B------:R-:W-:Y:S01]  /*2060*/  FMUL.FTZ R13, R199, R221 ;  /* 0x000000ddc70d7220 */ /* 0x000fe20000410000 */
[----:B------:R0:W5:Y:S01]  /*2070*/  LDL.LU R155, [R1+0xa4] ;  /* 0x0000a400019b7983 */ /* 0x0001620000300800 */
[----:B------:R-:W-:Y:S01]  /*2080*/  FFMA.FTZ R83, R177, R212, R83 ;  /* 0x000000d4b1537223 */ /* 0x000fe20000010053 */
[----:B------:R-:W-:Y:S01]  /*2090*/  FADD.FTZ R143, R143, R212 ;  /* 0x000000d48f8f7221 */ /* 0x000fe20000010000 */
[----:B------:R-:W-:Y:S01]  /*20a0*/  FADD.FTZ R137, R137, R213 ;  /* 0x000000d589897221 */ /* 0x000fe20000010000 */
[----:B------:R-:W3:Y:S01]  /*20b0*/  LDL R221, [R1+0x64] ;  /* 0x0000640001dd7983 */ /* 0x000ee20000100800 */
[----:B------:R-:W-:-:S03]  /*20c0*/  FFMA.FTZ R85, R175, R213, R85 ;  /* 0x000000d5af557223 */ /* 0x000fc60000010055 */
[----:B------:R-:W4:Y:S04]  /*20d0*/  LDL R219, [R1+0x4c] ;  /* 0x00004c0001db7983 */ /* 0x000f280000100800 */
[----:B------:R-:W4:Y:S04]  /*20e0*/  LDL R217, [R1+0x54] ;  /* 0x0000540001d97983 */ /* 0x000f280000100800 */
[----:B------:R-:W4:Y:S04]  /*20f0*/  LDL R215, [R1+0x3c] ;  /* 0x00003c0001d77983 */ /* 0x000f280000100800 */
[----:B------:R-:W4:Y:S01]  /*2100*/  LDL R212, [R1+0x8] ;  /* 0x0000080001d47983 */ /* 0x000f220000100800 */
[----:B--2---:R-:W-:Y:S01]  /*2110*/  FMUL.FTZ R214, R214, R3 ;  /* 0x00000003d6d67220 */ /* 0x004fe20000410000 */
[----:B------:R-:W-:-:S04]  /*2120*/  FADD.FTZ R3, R170, R233 ;  /* 0x000000e9aa037221 */ /* 0x000fc80000010000 */
[----:B------:R-:W-:Y:S01]  /*2130*/  FADD.FTZ R170, R3, R232 ;  /* 0x000000e803aa7221 */ /* 0x000fe20000010000 */
[----:B------:R-:W-:Y:S02]  /*2140*/  IMAD.U32 R3, R154, 0x10000, RZ ;  /* 0x000100009a037824 */ /* 0x000fe400078e00ff */
[----:B------:R0:W5:Y:S04]  /*2150*/  LDL.LU R154, [R1+0xa0] ;  /* 0x0000a000019a7983 */ /* 0x0001680000300800 */
[----:B------:R-:W2:Y:S01]  /*2160*/  LDL R213, [R1+0x44] ;  /* 0x0000440001d57983 */ /* 0x000ea20000100800 */
[----:B------:R-:W-:-:S03]  /*2170*/  FFMA.FTZ R171, R179, R237, R211 ;  /* 0x000000edb3ab7223 */ /* 0x000fc600000100d3 */
[----:B------:R-:W2:Y:S01]  /*2180*/  LDL R211, [R1+0x24] ;  /* 0x0000240001d37983 */ /* 0x000ea20000100800 */
[----:B------:R-:W-:Y:S01]  /*2190*/  FADD.FTZ R145, R145, R209 ;  /* 0x000000d191917221 */ /* 0x000fe20000010000 */
[----:B------:R-:W-:Y:S01]  /*21a0*/  FFMA.FTZ R77, R187, R209, R77 ;  /* 0x000000d1bb4d7223 */ /* 0x000fe2000001004d */
[----:B------:R-:W-:Y:S01]  /*21b0*/  SHF.L.U32 R209, R227, 0x10, RZ ;  /* 0x00000010e3d17819 */ /* 0x000fe200000006ff */
[----:B------:R-:W-:Y:S01]  /*21c0*/  FADD.FTZ R128, R128, R166 ;  /* 0x000000a680807221 */ /* 0x000fe20000010000 */
[----:B------:R-:W-:Y:S01]  /*21d0*/  FFMA.FTZ R92, R24, R166, R92 ;  /* 0x000000a6185c7223 */ /* 0x000fe2000001005c */
[----:B------:R-:W-:Y:S02]  /*21e0*/  IMAD.U32 R166, R250, 0x10000, RZ ;  /* 0x00010000faa67824 */ /* 0x000fe400078e00ff */
[----:B------:R-:W-:Y:S01]  /*21f0*/  FFMA.FTZ R73, R191, R205, R73 ;  /* 0x000000cdbf497223 */ /* 0x000fe20000010049 */
[----:B------:R-:W-:Y:S01]  /*2200*/  FADD.FTZ R149, R149, R205 ;  /* 0x000000cd95957221 */ /* 0x000fe20000010000 */
[----:B------:R-:W-:Y:S01]  /*2210*/  FFMA.FTZ R98, R18, R169, R98 ;  /* 0x000000a912627223 */ /* 0x000fe20000010062 */
[----:B------:R-:W-:Y:S01]  /*2220*/  FADD.FTZ R126, R126, R169 ;  /* 0x000000a97e7e7221 */ /* 0x000fe20000010000 */
[----:B------:R-:W-:-:S02]  /*2230*/  IMAD.U32 R205, R225, 0x10000, RZ ;  /* 0x00010000e1cd7824 */ /* 0x000fc400078e00ff */
[----:B------:R-:W-:Y:S01]  /*2240*/  FADD.FTZ R139, R139, R210 ;  /* 0x000000d28b8b7221 */ /* 0x000fe20000010000 */
        /* <DEDUP_REMOVED lines=8> */
[----:B---3--:R-:W-:-:S02]  /*22d0*/  FMUL.FTZ R231, R221, R210 ;  /* 0x000000d2dde77220 */ /* 0x008fc40000410000 */
[----:B------:R-:W3:Y:S01]  /*22e0*/  LDL R210, [R1+0x2c] ;  /* 0x00002c0001d27983 */ /* 0x000ee20000100800 */
[----:B----4-:R-:W-:Y:S01]  /*22f0*/  FMUL.FTZ R227, R217, R207 ;  /* 0x000000cfd9e37220 */ /* 0x010fe20000410000 */
[----:B------:R-:W-:Y:S02]  /*2300*/  FMUL.FTZ R225, R215, R209 ;  /* 0x000000d1d7e17220 */ /* 0x000fe40000410000 */
[----:B------:R-:W4:Y:S01]  /*2310*/  LDL R209, [R1+0x14] ;  /* 0x0000140001d17983 */ /* 0x000f220000100800 */
[----:B------:R-:W-:Y:S01]  /*2320*/  FFMA.FTZ R171, R178, R236, R171 ;  /* 0x000000ecb2ab7223 */ /* 0x000fe200000100ab */
[----:B--2---:R-:W-:Y:S01]  /*2330*/  FMUL.FTZ R223, R213, R166 ;  /* 0x000000a6d5df7220 */ /* 0x004fe20000410000 */
[----:B------:R-:W-:Y:S02]  /*2340*/  SHF.L.U32 R166, R153, 0x10, RZ ;  /* 0x0000001099a67819 */ /* 0x000fe400000006ff */
[----:B------:R0:W5:Y:S04]  /*2350*/  LDL.LU R153, [R1+0x9c] ;  /* 0x00009c0001997983 */ /* 0x0001680000300800 */
[----:B------:R-:W2:Y:S01]  /*2360*/  LDL R207, [R1+0x1c] ;  /* 0x00001c0001cf7983 */ /* 0x000ea20000100800 */
[----:B------:R-:W-:-:S04]  /*2370*/  FFMA.FTZ R171, R177, R235, R171 ;  /* 0x000000ebb1ab7223 */ /* 0x000fc800000100ab */
[----:B------:R-:W-:-:S04]  /*2380*/  FFMA.FTZ R171, R176, R234, R171 ;  /* 0x000000eab0ab7223 */ /* 0x000fc800000100ab */
[----:B------:R-:W-:-:S04]  /*2390*/  FFMA.FTZ R171, R175, R233, R171 ;  /* 0x000000e9afab7223 */ /* 0x000fc800000100ab */
[----:B------:R-:W-:Y:S01]  /*23a0*/  FFMA.FTZ R171, R174, R232, R171 ;  /* 0x000000e8aeab7223 */ /* 0x000fe200000100ab */
[----:B------:R-:W-:-:S03]  /*23b0*/  FADD.FTZ R170, R170, R231 ;  /* 0x000000e7aaaa7221 */ /* 0x000fc60000010000 */
[----:B------:R-:W-:Y:S01]  /*23c0*/  FFMA.FTZ R171, R173, R231, R171 ;  /* 0x000000e7adab7223 */ /* 0x000fe200000100ab */
[----:B------:R-:W-:Y:S01]  /*23d0*/  FMUL.FTZ R229, R219, R205 ;  /* 0x000000cddbe57220 */ /* 0x000fe20000410000 */
[----:B------:R-:W-:Y:S02]  /*23e0*/  FADD.FTZ R170, R170, R230 ;  /* 0x000000e6aaaa7221 */ /* 0x000fe40000010000 */
[----:B------:R-:W-:Y:S02]  /*23f0*/  FFMA.FTZ R171, R172, R230, R171 ;  /* 0x000000e6acab7223 */ /* 0x000fe400000100ab */
[----:B------:R-:W-:Y:S02]  /*2400*/  FADD.FTZ R170, R170, R229 ;  /* 0x000000e5aaaa7221 */ /* 0x000fe40000010000 */
[----:B------:R-:W-:Y:S02]  /*2410*/  FFMA.FTZ R171, R27, R229, R171 ;  /* 0x000000e51bab7223 */ /* 0x000fe400000100ab */
[----:B------:R-:W-:-:S02]  /*2420*/  FADD.FTZ R170, R170, R228 ;  /* 0x000000e4aaaa7221 */ /* 0x000fc40000010000 */
[----:B------:R-:W-:Y:S02]  /*2430*/  FFMA.FTZ R171, R26, R228, R171 ;  /* 0x000000e41aab7223 */ /* 0x000fe400000100ab */
[----:B------:R-:W-:Y:S02]  /*2440*/  FADD.FTZ R170, R170, R227 ;  /* 0x000000e3aaaa7221 */ /* 0x000fe40000010000 */
[----:B------:R-:W-:Y:S02]  /*2450*/  FFMA.FTZ R171, R25, R227, R171 ;  /* 0x000000e319ab7223 */ /* 0x000fe400000100ab */
[----:B------:R-:W-:Y:S02]  /*2460*/  FADD.FTZ R170, R170, R226 ;  /* 0x000000e2aaaa7221 */ /* 0x000fe40000010000 */
[----:B------:R-:W-:Y:S02]  /*2470*/  FFMA.FTZ R171, R24, R226, R171 ;  /* 0x000000e218ab7223 */ /* 0x000fe400000100ab */
[----:B------:R-:W-:-:S02]  /*2480*/  FADD.FTZ R170, R170, R225 ;  /* 0x000000e1aaaa7221 */ /* 0x000fc40000010000 */
[----:B------:R-:W-:Y:S01]  /*2490*/  FFMA.FTZ R171, R23, R225, R171 ;  /* 0x000000e117ab7223 */ /* 0x000fe200000100ab */
[----:B------:R-:W-:Y:S01]  /*24a0*/  FADD.FTZ R130, R130, R167 ;  /* 0x000000a782827221 */ /* 0x000fe20000010000 */
[----:B------:R-:W-:Y:S01]  /*24b0*/  FADD.FTZ R170, R170, R224 ;  /* 0x000000e0aaaa7221 */ /* 0x000fe20000010000 */
[C---:B------:R-:W-:Y:S01]  /*24c0*/  FFMA.FTZ R94, R22.reuse, R167, R94 ;  /* 0x000000a7165e7223 */ /* 0x040fe2000001005e */
[----:B------:R-:W-:Y:S01]  /*24d0*/  FFMA.FTZ R171, R22, R224, R171 ;  /* 0x000000e016ab7223 */ /* 0x000fe200000100ab */
[----:B------:R-:W-:Y:S01]  /*24e0*/  FFMA.FTZ R89, R27, R205, R89 ;  /* 0x000000cd1b597223 */ /* 0x000fe20000010059 */
[----:B------:R-:W-:Y:S01]  /*24f0*/  FADD.FTZ R133, R133, R205 ;  /* 0x000000cd85857221 */ /* 0x000fe20000010000 */
[----:B------:R-:W-:Y:S01]  /*2500*/  SHF.L.U32 R167, R251, 0x10, RZ ;  /* 0x00000010fba77819 */ /* 0x000fe200000006ff */
[----:B------:R-:W4:Y:S01]  /*2510*/  LDL R205, [R1+0x4] ;  /* 0x0000040001cd7983 */ /* 0x000f220000100800 */
[----:B------:R-:W-:Y:S01]  /*2520*/  FADD.FTZ R170, R170, R223 ;  /* 0x000000dfaaaa7221 */ /* 0x000fe20000010000 */
[----:B------:R-:W-:-:S02]  /*2530*/  FFMA.FTZ R171, R21, R223, R171 ;  /* 0x000000df15ab7223 */ /* 0x000fc400000100ab */
[-C--:B------:R-:W-:Y:S01]  /*2540*/  FFMA.FTZ R97, R19, R167.reuse, R97 ;  /* 0x000000a713617223 */ /* 0x080fe20000010061 */
[----:B------:R-:W-:Y:S01]  /*2550*/  FADD.FTZ R125, R125, R167 ;  /* 0x000000a77d7d7221 */ /* 0x000fe20000010000 */
[----:B------:R-:W-:Y:S01]  /*2560*/  FMUL.FTZ R221, R211, R167 ;  /* 0x000000a7d3dd7220 */ /* 0x000fe20000410000 */
[----:B------:R-:W-:Y:S01]  /*2570*/  FADD.FTZ R167, R170, R222 ;  /* 0x000000deaaa77221 */ /* 0x000fe20000010000 */
[----:B------:R-:W-:Y:S02]  /*2580*/  FFMA.FTZ R170, R20, R222, R171 ;  /* 0x000000de14aa7223 */ /* 0x000fe400000100ab */
[----:B------:R-:W4:Y:S01]  /*2590*/  LDL R171, [R1+0xc] ;  /* 0x00000c0001ab7983 */ /* 0x000f220000100800 */
[----:B------:R-:W-:Y:S01]  /*25a0*/  FADD.FTZ R123, R123, R164 ;  /* 0x000000a47b7b7221 */ /* 0x000fe20000010000 */
[-C--:B------:R-:W-:Y:S01]  /*25b0*/  FFMA.FTZ R103, R13, R164.reuse, R103 ;  /* 0x000000a40d677223 */ /* 0x080fe20000010067 */
[----:B--2---:R-:W-:Y:S01]  /*25c0*/  FMUL.FTZ R215, R207, R164 ;  /* 0x000000a4cfd77220 */ /* 0x004fe20000410000 */
[----:B------:R-:W-:-:S02]  /*25d0*/  SHF.L.U32 R164, R152, 0x10, RZ ;  /* 0x0000001098a47819 */ /* 0x000fc400000006ff */
[----:B------:R0:W5:Y:S01]  /*25e0*/  LDL.LU R152, [R1+0x98] ;  /* 0x0000980001987983 */ /* 0x0001620000300800 */
[----:B------:R-:W-:Y:S01]  /*25f0*/  FFMA.FTZ R96, R20, R168, R96 ;  /* 0x000000a814607223 */ /* 0x000fe20000010060 */
[----:B------:R-:W-:Y:S01]  /*2600*/  FADD.FTZ R124, R124, R168 ;  /* 0x000000a87c7c7221 */ /* 0x000fe20000010000 */
[----:B------:R-:W-:Y:S01]  /*2610*/  SHF.L.U32 R168, R252, 0x10, RZ ;  /* 0x00000010fca87819 */ /* 0x000fe200000006ff */
[----:B------:R-:W-:Y:S01]  /*2620*/  FADD.FTZ R167, R167, R221 ;  /* 0x000000dda7a77221 */ /* 0x000fe20000010000 */
[----:B------:R-:W-:-:S03]  /*2630*/  FFMA.FTZ R170, R19, R221, R170 ;  /* 0x000000dd13aa7223 */ /* 0x000fc600000100aa */
[-C--:B------:R-:W-:Y:S01]  /*2640*/  FFMA.FTZ R99, R17, R168.reuse, R99 ;  /* 0x000000a811637223 */ /* 0x080fe20000010063 */
[----:B------:R-:W-:Y:S01]  /*2650*/  FADD.FTZ R127, R127, R168 ;  /* 0x000000a87f7f7221 */ /* 0x000fe20000010000 */
[----:B---3--:R-:W-:Y:S01]  /*2660*/  FMUL.FTZ R219, R210, R168 ;  /* 0x000000a8d2db7220 */ /* 0x008fe20000410000 */
[----:B------:R-:W-:Y:S01]  /*2670*/  FADD.FTZ R167, R167, R220 ;  /* 0x000000dca7a77221 */ /* 0x000fe20000010000 */
[----:B------:R-:W-:-:S03]  /*2680*/  FFMA.FTZ R168, R18, R220, R170 ;  /* 0x000000dc12a87223 */ /* 0x000fc600000100aa */
        /* <DEDUP_REMOVED lines=13> */
[----:B------:R-:W-:Y:S01]  /*2760*/  FMUL.FTZ R212, R212, R242 ;  /* 0x000000f2d4d47220 */ /* 0x000fe20000410000 */
[----:B------:R-:W-:Y:S01]  /*2770*/  FFMA.FTZ R107, R9, R3, R107 ;  /* 0x00000003096b7223 */ /* 0x000fe2000001006b */
        /* <DEDUP_REMOVED lines=37> */
[----:B0-----:R-:W-:-:S07]  /*29d0*/  FFMA.FTZ R165, R5, R3, R165 ;  /* 0x0000000305a57223 */ /* 0x001fce00000100a5 */
.L_x_7680:
[----:B------:R-:W-:Y:S05]  /*29e0*/  BSYNC B0 ;  /* 0x0000000000007941 */ /* 0x000fea0003800000 */
.L_x_7678:
[----:B------:R-:W0:Y:S01]  /*29f0*/  S2R R168, SR_TID.X ;  /* 0x0000000000a87919 */ /* 0x000e220000002100 */
[----:B-----5:R-:W-:Y:S01]  /*2a00*/  MOV R164, R192 ;  /* 0x000000c000a47202 */ /* 0x020fe20000000f00 */
[----:B------:R-:W-:Y:S01]  /*2a10*/  IMAD.MOV.U32 R167, RZ, RZ, R202 ;  /* 0x000000ffffa77224 */ /* 0x000fe200078e00ca */
[----:B------:R-:W-:Y:S01]  /*2a20*/  LOP3.LUT P5, RZ, R204, 0xff, RZ, 0xc0, !PT ;  /* 0x000000ffccff7812 */ /* 0x000fe200078ac0ff */
[----:B------:R-:W-:Y:S01]  /*2a30*/  UMOV UR6, 0xffffffff ;  /* 0xffffffff00067882 */ /* 0x000fe20000000000 */
[----:B------:R-:W-:Y:S01]  /*2a40*/  PRMT R251, R164, 0x7610, R251 ;  /* 0x00007610a4fb7816 */ /* 0x000fe200000000fb */
[----:B------:R-:W-:Y:S01]  /*2a50*/  IMAD.MOV.U32 R164, RZ, RZ, R182 ;  /* 0x000000ffffa47224 */ /* 0x000fe200078e00b6 */
[----:B------:R-:W-:Y:S02]  /*2a60*/  PRMT R242, R167, 0x7610, R242 ;  /* 0x00007610a7f27816 */ /* 0x000fe400000000f2 */
[----:B------:R-:W-:Y:S02]  /*2a70*/  MOV R167, R180 ;  /* 0x000000b400a77202 */ /* 0x000fe40000000f00 */
[----:B------:R-:W-:-:S02]  /*2a80*/  PRMT R252, R164, 0x7610, R252 ;  /* 0x00007610a4fc7816 */ /* 0x000fc400000000fc */
[----:B------:R-:W-:Y:S02]  /*2a90*/  PRMT R164, R167, 0x7610, R164 ;  /* 0x00007610a7a47816 */ /* 0x000fe400000000a4 */
[----:B------:R-:W-:-:S03]  /*2aa0*/  MOV R166, R196 ;  /* 0x000000c400a67202 */ /* 0x000fc60000000f00 */
[----:B------:R1:W-:Y:S01]  /*2ab0*/  STL.S16 [R1+0x30], R164 ;  /* 0x000030a401007387 */ /* 0x0003e20000100600 */
[----:B------:R-:W-:Y:S02]  /*2ac0*/  PRMT R250, R166, 0x7610, R250 ;  /* 0x00007610a6fa7816 */ /* 0x000fe400000000fa */
[----:B0-----:R-:W-:Y:S02]  /*2ad0*/  SHF.R.U32.HI R205, RZ, 0x5, R168 ;  /* 0x00000005ffcd7819 */ /* 0x001fe400000116a8 */
[----:B------:R-:W-:Y:S02]  /*2ae0*/  LOP3.LUT P0, RZ, R168, 0x1f, RZ, 0xc0, !PT ;  /* 0x0000001fa8ff7812 */ /* 0x000fe4000780c0ff */
[----:B------:R-:W-:-:S04]  /*2af0*/  LOP3.LUT R166, R205, 0x7fffffc, RZ, 0xc0, !PT ;  /* 0x07fffffccda67812 */ /* 0x000fc800078ec0ff */
[----:B------:R-:W-:Y:S01]  /*2b00*/  @!P5 IADD3 R166, R166, 0x4, RZ ;  /* 0x00000004a6a6d810 */ /* 0x000fe20007ffe0ff */
[----:B-1----:R-:W-:Y:S06]  /*2b10*/  BRA.DIV UR6, `(.L_x_7681) ;  /* 0x0000003a06987947 */ /* 0x002fec000b800000 */
        /* <DEDUP_REMOVED lines=18> */
.L_x_7773:
[----:B------:R-:W2:Y:S01]  /*2c40*/  S2R R169, SR_CgaCtaId ;  /* 0x0000000000a97919 */ /* 0x000ea20000008800 */
[----:B------:R-:W-:Y:S01]  /*2c50*/  @!P0 LOP3.LUT R168, R205, 0x3, RZ, 0xc0, !PT ;  /* 0x00000003cda88812 */ /* 0x000fe200078ec0ff */
[----:B01----:R-:W-:Y:S01]  /*2c60*/  FADD.FTZ R165, R165, R167 ;  /* 0x000000a7a5a57221 */ /* 0x003fe20000010000 */
[----:B------:R-:W-:Y:S01]  /*2c70*/  MOV R167, 0x400 ;  /* 0x0000040000a77802 */ /* 0x000fe20000000f00 */
[----:B------:R-:W0:Y:S01]  /*2c80*/  LDC R243, c[0x0][0x218] ;  /* 0x00008600fff37b82 */ /* 0x000e220000000800 */
[----:B------:R-:W-:Y:S01]  /*2c90*/  FADD.FTZ R164, R170, R171 ;  /* 0x000000abaaa47221 */ /* 0x000fe20000010000 */
[----:B------:R-:W-:Y:S01]  /*2ca0*/  @!P0 IMAD.IADD R168, R166, 0x1, R168 ;  /* 0x00000001a6a88824 */ /* 0x000fe200078e02a8 */
[----:B------:R-:W1:Y:S01]  /*2cb0*/  S2R R204, SR_TID.X ;  /* 0x0000000000cc7919 */ /* 0x000e620000002100 */
[----:B------:R-:W-:Y:S05]  /*2cc0*/  WARPSYNC.ALL ;  /* 0x0000000000007948 */ /* 0x000fea0003800000 */
[----:B------:R-:W-:Y:S01]  /*2cd0*/  @P4 VIADD R2, R2, 0xffffffff ;  /* 0xffffffff02024836 */ /* 0x000fe20000000000 */
[----:B------:R-:W-:Y:S03]  /*2ce0*/  BSSY B0, `(.L_x_7682) ;  /* 0x0000026000007945 */ /* 0x000fe60003800000 */
[----:B0-----:R-:W-:Y:S01]  /*2cf0*/  @P4 IMAD R2, R2, R243, RZ ;  /* 0x000000f302024224 */ /* 0x001fe200078e02ff */
[----:B--2---:R-:W-:-:S04]  /*2d00*/  LEA R167, R169, R167, 0x18 ;  /* 0x000000a7a9a77211 */ /* 0x004fc800078ec0ff */
[----:B------:R-:W-:Y:S02]  /*2d10*/  @P4 SHF.R.S32.HI R169, RZ, 0x1f, R2 ;  /* 0x0000001fffa94819 */ /* 0x000fe40000011402 */
[----:B------:R-:W-:Y:S02]  /*2d20*/  @!P0 LEA R168, R168, R167, 0x3 ;  /* 0x000000a7a8a88211 */ /* 0x000fe400078e18ff */
[----:B------:R-:W-:Y:S01]  /*2d30*/  @P4 LEA.HI R169, R169, R2, RZ, 0x3 ;  /* 0x00000002a9a94211 */ /* 0x000fe200078f18ff */
[----:B------:R-:W-:Y:S01]  /*2d40*/  HFMA2.MMA R2, -RZ, RZ, 0, 0 ;  /* 0x00000000ff027435 */ /* 0x000fe200000001ff */
[----:B-1----:R-:W-:Y:S01]  /*2d50*/  LOP3.LUT R204, R204, 0x7f, RZ, 0xc0, !PT ;  /* 0x0000007fcccc7812 */ /* 0x002fe200078ec0ff */
[----:B------:R0:W-:Y:S01]  /*2d60*/  @!P0 STS.64 [R168+0x5000], R164 ;  /* 0x005000a4a8008388 */ /* 0x0001e20000000a00 */
[----:B------:R-:W-:Y:S03]  /*2d70*/  BAR.SYNC.DEFER_BLOCKING 0x0 ;  /* 0x0000000000007b1d */ /* 0x000fe60000010000 */
[----:B------:R-:W-:-:S02]  /*2d80*/  @P4 LEA.HI.SX32 R2, R169, R204, 0x1d ;  /* 0x000000cca9024211 */ /* 0x000fc400078feaff */
[----:B------:R-:W-:-:S03]  /*2d90*/  @!P2 ISETP.NE.U32.AND P0, PT, R195, RZ, PT ;  /* 0x000000ffc300a20c */ /* 0x000fc60003f05070 */
[----:B------:R-:W1:Y:S01]  /*2da0*/  LDC.U8 R204, c[0x0][0x2a0] ;  /* 0x0000a800ffcc7b82 */ /* 0x000e620000000000 */
[----:B------:R-:W-:Y:S02]  /*2db0*/  @!P2 ISETP.NE.AND.EX P0, PT, R194, RZ, PT, P0 ;  /* 0x000000ffc200a20c */ /* 0x000fe40003f05300 */
[----:B0-----:R-:W-:-:S05]  /*2dc0*/  LEA R168, R166, R167, 0x3 ;  /* 0x000000a7a6a87211 */ /* 0x001fca00078e18ff */
[----:B------:R-:W0:Y:S04]  /*2dd0*/  LDS.128 R164, [R168+0x5000] ;  /* 0x00500000a8a47984 */ /* 0x000e280000000c00 */
[----:B------:R-:W2:Y:S01]  /*2de0*/  LDS.128 R168, [R168+0x5010] ;  /* 0x00501000a8a87984 */ /* 0x000ea20000000c00 */
[----:B-1----:R-:W-:Y:S01]  /*2df0*/  ISETP.NE.AND P1, PT, R204, RZ, PT ;  /* 0x000000ffcc00720c */ /* 0x002fe20003f25270 */
[----:B0-----:R-:W-:Y:S01]  /*2e00*/  FADD.FTZ R165, RZ, R165 ;  /* 0x000000a5ffa57221 */ /* 0x001fe20000010000 */
        /* <DEDUP_REMOVED lines=19> */
.L_x_7683:
[----:B------:R-:W-:Y:S05]  /*2f40*/  BSYNC B0 ;  /* 0x0000000000007941 */ /* 0x000fea0003800000 */
.L_x_7682:
        /* <DEDUP_REMOVED lines=20> */
.L_x_7685:
[----:B------:R-:W-:Y:S05]  /*3090*/  BSYNC B0 ;  /* 0x0000000000007941 */ /* 0x000fea0003800000 */
.L_x_7684:
        /* <DEDUP_REMOVED lines=12> */
.L_x_7687:
[----:B------:R-:W-:Y:S05]  /*3160*/  BSYNC B0 ;  /* 0x0000000000007941 */ /* 0x000fea0003800000 */
.L_x_7686:
        /* <DEDUP_REMOVED lines=22> */
.L_x_7689:
[----:B------:R-:W-:Y:S05]  /*32d0*/  BSYNC B0 ;  /* 0x0000000000007941 */ /* 0x000fea0003800000 */
.L_x_7688:
        /* <DEDUP_REMOVED lines=17> */
.L_x_7691:
[----:B------:R-:W-:Y:S05]  /*33f0*/  BSYNC B0 ;  /* 0x0000000000007941 */ /* 0x000fea0003800000 */
.L_x_7690:
        /* <DEDUP_REMOVED lines=18> */
.L_x_7693:
[----:B------:R-:W-:Y:S05]  /*3520*/  BSYNC B0 ;  /* 0x0000000000007941 */ /* 0x000fea0003800000 */
.L_x_7692:
        /* <DEDUP_REMOVED lines=18> */
.L_x_7695:
[----:B------:R-:W-:Y:S05]  /*3650*/  BSYNC B0 ;  /* 0x0000000000007941 */ /* 0x000fea0003800000 */
.L_x_7694:
        /* <DEDUP_REMOVED lines=22> */
.L_x_7697:
[----:B------:R-:W-:Y:S05]  /*37c0*/  BSYNC B0 ;  /* 0x0000000000007941 */ /* 0x000fea0003800000 */
.L_x_7696:
        /* <DEDUP_REMOVED lines=12> */
[----:B------:R-:W-:Y:S02]  /*3890*/  SEL R165, R244, R161, P1 ;  /* 0x000000a1f4a57207 */ /* 0x000fe40000800000 */
[----:B------:R-:W-:Y:S02]  /*38a0*/  SEL R166, R245, R162, P1 ;  /* 0x000000a2f5a67207 */ /* 0x000fe40000800000 */
[----:B------:R-:W-:-:S05]  /*38b0*/  SEL R167, R202, R163, P1 ;  /* 0x000000a3caa77207 */ /* 0x000fca0000800000 */
[----:B------:R0:W-:Y:S02]  /*38c0*/  @P0 STG.E.128 desc[UR4][R168.64+0x10], R164 ;  /* 0x000010a4a8000986 */ /* 0x0001e4000c101d04 */
[----:B0-----:R-:W0:Y:S01]  /*38d0*/  @P4 LDC.64 R164, c[0x0][0x2f8] ;  /* 0x0000be00ffa44b82 */ /* 0x001e220000000a00 */
[----:B------:R-:W-:-:S05]  /*38e0*/  @P4 FMUL.FTZ R166, R171, R170 ;  /* 0x000000aaaba64220 */ /* 0x000fca0000410000 */
        /* <DEDUP_REMOVED lines=16> */
.L_x_7699:
[----:B------:R-:W-:Y:S05]  /*39f0*/  BSYNC B0 ;  /* 0x0000000000007941 */ /* 0x000fea0003800000 */
.L_x_7698:
        /* <DEDUP_REMOVED lines=16> */
.L_x_7701:
[----:B------:R-:W-:Y:S05]  /*3b00*/  BSYNC B0 ;  /* 0x0000000000007941 */ /* 0x000fea0003800000 */
.L_x_7700:
        /* <DEDUP_REMOVED lines=16> */
.L_x_7703:
[----:B------:R-:W-:Y:S05]  /*3c10*/  BSYNC B0 ;  /* 0x0000000000007941 */ /* 0x000fea0003800000 */
.L_x_7702:
        /* <DEDUP_REMOVED lines=16> */
.L_x_7705:
[----:B------:R-:W-:Y:S05]  /*3d20*/  BSYNC B0 ;  /* 0x0000000000007941 */ /* 0x000fea0003800000 */
.L_x_7704:
        /* <DEDUP_REMOVED lines=20> */
.L_x_7707:
[----:B------:R-:W-:Y:S05]  /*3e70*/  BSYNC B0 ;  /* 0x0000000000007941 */ /* 0x000fea0003800000 */
.L_x_7706:
        /* <DEDUP_REMOVED lines=20> */
.L_x_7709:
[----:B------:R-:W-:Y:S05]  /*3fc0*/  BSYNC B0 ;  /* 0x0000000000007941 */ /* 0x000fea0003800000 */
.L_x_7708:
[----:B0-----:R-:W-:Y:S01]  /*3fd0*/  @P4 FMUL.FTZ R165, R203, R165 ;  /* 0x000000a5cba54220 */ /* 0x001fe20000410000 */
[----:B------:R-:W-:Y:S01]  /*3fe0*/  @P4 LOP3.LUT P6, RZ, R197, 0xff00, RZ, 0xc0, !PT ;  /* 0x0000ff00c5ff4812 */ /* 0x000fe200078cc0ff */
[----:B------:R-:W-:Y:S01]  /*3ff0*/  BSSY B0, `(.L_x_7710) ;  /* 0x0000012000007945 */ /* 0x000fe20003800000 */
[----:B------:R-:W-:Y:S01]  /*4000*/  @P4 F2FP.BF16.F32.PACK_AB R168, RZ, R168 ;  /* 0x000000a8ffa8423e */ /* 0x000fe200000010ff */
[----:B------:R-:W-:-:S03]  /*4010*/  @P4 FMUL.FTZ R164, R165, R164 ;  /* 0x000000a4a5a44220 */ /* 0x000fc60000410000 */
[----:B------:R-:W-:Y:S02]  /*4020*/  @P4 PRMT R154, R168, 0x7610, R154 ;  /* 0x00007610a89a4816 */ /* 0x000fe4000000009a */
[----:B------:R-:W-:Y:S02]  /*4030*/  @P4 FSEL R164, R164, RZ, P6 ;  /* 0x000000ffa4a44208 */ /* 0x000fe40003000000 */
[----:B------:R-:W-:Y:S02]  /*4040*/  @!P2 ISETP.NE.U32.AND P6, PT, R195, RZ, PT ;  /* 0x000000ffc300a20c */ /* 0x000fe40003fc5070 */
[----:B------:R-:W-:Y:S02]  /*4050*/  @P4 F2FP.BF16.F32.PACK_AB R169, RZ, R164 ;  /* 0x000000a4ffa9423e */ /* 0x000fe400000010ff */
[----:B------:R-:W0:Y:S01]  /*4060*/  @P4 LDC.64 R164, c[0x0][0x298] ;  /* 0x0000a600ffa44b82 */ /* 0x000e220000000a00 */
        /* <DEDUP_REMOVED lines=10> */
.L_x_7711:
[----:B------:R-:W-:Y:S05]  /*4110*/  BSYNC B0 ;  /* 0x0000000000007941 */ /* 0x000fea0003800000 */
.L_x_7710:
        /* <DEDUP_REMOVED lines=15> */
.L_x_7713:
[----:B------:R-:W-:Y:S05]  /*4210*/  BSYNC B0 ;  /* 0x0000000000007941 */ /* 0x000fea0003800000 */
.L_x_7712:
[----:B------:R-:W0:Y:S01]  /*4220*/  @P0 LDC.64 R164, c[0x0][0x308] ;  /* 0x0000c200ffa40b82 */ /* 0x000e220000000a00 */
[----:B------:R-:W-:Y:S01]  /*4230*/  @P4 LOP3.LUT P6, RZ, R197, 0xff000000, RZ, 0xc0, !PT ;  /* 0xff000000c5ff4812 */ /* 0x000fe200078cc0ff */
[----:B------:R-:W-:Y:S01]  /*4240*/  BSSY B0, `(.L_x_7714) ;  /* 0x0000023000007945 */ /* 0x000fe20003800000 */
[----:B0-----:R-:W-:Y:S01]  /*4250*/  @P0 IMAD.WIDE.U32 R168, R208, 0x20, R164 ;  /* 0x00000020d0a80825 */ /* 0x001fe200078e00a4 */
[----:B------:R-:W-:Y:S02]  /*4260*/  SEL R164, R166, R156, P1 ;  /* 0x0000009ca6a47207 */ /* 0x000fe40000800000 */
[----:B------:R-:W-:Y:S02]  /*4270*/  SEL R165, R167, R157, P1 ;  /* 0x0000009da7a57207 */ /* 0x000fe40000800000 */
[----:B------:R-:W-:Y:S02]  /*4280*/  SEL R166, R170, R158, P1 ;  /* 0x0000009eaaa67207 */ /* 0x000fe40000800000 */
[----:B------:R-:W-:-:S02]  /*4290*/  SEL R167, R171, R159, P1 ;  /* 0x0000009faba77207 */ /* 0x000fc40000800000 */
[----:B------:R-:W0:Y:S03]  /*42a0*/  @P4 LDC.64 R170, c[0x0][0x298] ;  /* 0x0000a600ffaa4b82 */ /* 0x000e260000000a00 */
[----:B------:R1:W-:Y:S02]  /*42b0*/  @P0 STG.E.128 desc[UR4][R168.64], R164 ;  /* 0x000000a4a8000986 */ /* 0x0003e4000c101d04 */
[----:B-1----:R-:W-:Y:S02]  /*42c0*/  SEL R164, R202, R160, P1 ;  /* 0x000000a0caa47207 */ /* 0x002fe40000800000 */
[----:B------:R-:W-:Y:S02]  /*42d0*/  SEL R165, R203, R161, P1 ;  /* 0x000000a1cba57207 */ /* 0x000fe40000800000 */
[----:B------:R-:W-:Y:S02]  /*42e0*/  SEL R166, R242, R162, P1 ;  /* 0x000000a2f2a67207 */ /* 0x000fe40000800000 */
[----:B------:R-:W-:-:S05]  /*42f0*/  SEL R167, R243, R163, P1 ;  /* 0x000000a3f3a77207 */ /* 0x000fca0000800000 */
[----:B------:R1:W-:Y:S02]  /*4300*/  @P0 STG.E.128 desc[UR4][R168.64+0x10], R164 ;  /* 0x000010a4a8000986 */ /* 0x0003e4000c101d04 */
[----:B-1----:R-:W1:Y:S01]  /*4310*/  @P4 LDC.64 R164, c[0x0][0x2f8] ;  /* 0x0000be00ffa44b82 */ /* 0x002e620000000a00 */
[----:B0-----:R-:W-:Y:S01]  /*4320*/  @P4 FMUL.FTZ R166, R243, R171 ;  /* 0x000000abf3a64220 */ /* 0x001fe20000410000 */
[----:B------:R-:W-:-:S03]  /*4330*/  @P4 IADD3 R168, R2, 0x80, RZ ;  /* 0x0000008002a84810 */ /* 0x000fc60007ffe0ff */
[----:B------:R-:W-:-:S05]  /*4340*/  @P4 FMUL.FTZ R166, R166, R170 ;  /* 0x000000aaa6a64220 */ /* 0x000fca0000410000 */
[----:B------:R-:W-:Y:S02]  /*4350*/  @P4 FSEL R167, R166, RZ, P6 ;  /* 0x000000ffa6a74208 */ /* 0x000fe40003000000 */
[----:B------:R-:W-:Y:S02]  /*4360*/  @P4 F2FP.BF16.F32.PACK_AB R166, RZ, R244 ;  /* 0x000000f4ffa6423e */ /* 0x000fe400000010ff */
[----:B------:R-:W-:Y:S02]  /*4370*/  @P4 F2FP.BF16.F32.PACK_AB R167, RZ, R167 ;  /* 0x000000a7ffa7423e */ /* 0x000fe400000010ff */
[----:B------:R-:W-:Y:S02]  /*4380*/  @P4 PRMT R155, R166, 0x7610, R155 ;  /* 0x00007610a69b4816 */ /* 0x000fe4000000009b */
[----:B------:R-:W-:Y:S02]  /*4390*/  @!P2 ISETP.NE.U32.AND P6, PT, R195, RZ, PT ;  /* 0x000000ffc300a20c */ /* 0x000fe40003fc5070 */
[----:B------:R-:W-:-:S02]  /*43a0*/  @P4 PRMT R155, R155, 0x5410, R167 ;  /* 0x000054109b9b4816 */ /* 0x000fc400000000a7 */
[----:B------:R-:W-:Y:S01]  /*43b0*/  @!P2 ISETP.NE.AND.EX P6, PT, R194, RZ, PT, P6 ;  /* 0x000000ffc200a20c */ /* 0x000fe20003fc5360 */
[----:B-1----:R-:W-:-:S03]  /*43c0*/  @P4 IMAD.WIDE.U32 R164, R168, 0x10, R164 ;  /* 0x00000010a8a44825 */ /* 0x002fc600078e00a4 */
        /* <DEDUP_REMOVED lines=10> */
.L_x_7715:
[----:B------:R-:W-:Y:S05]  /*4470*/  BSYNC B0 ;  /* 0x0000000000007941 */ /* 0x000fea0003800000 */
.L_x_7714:
        /* <DEDUP_REMOVED lines=16> */
.L_x_7717:
[----:B------:R-:W-:Y:S05]  /*4580*/  BSYNC B0 ;  /* 0x0000000000007941 */ /* 0x000fea0003800000 */
.L_x_7716:
        /* <DEDUP_REMOVED lines=16> */
.L_x_7719:
[----:B------:R-:W-:Y:S05]  /*4690*/  BSYNC B0 ;  /* 0x0000000000007941 */ /* 0x000fea0003800000 */
.L_x_7718:
        /* <DEDUP_REMOVED lines=16> */
.L_x_7721:
[----:B------:R-:W-:Y:S05]  /*47a0*/  BSYNC B0 ;  /* 0x0000000000007941 */ /* 0x000fea0003800000 */
.L_x_7720:
        /* <DEDUP_REMOVED lines=16> */
.L_x_7723:
[----:B------:R-:W-:Y:S05]  /*48b0*/  BSYNC B0 ;  /* 0x0000000000007941 */ /* 0x000fea0003800000 */
.L_x_7722:
        /* <DEDUP_REMOVED lines=16> */
.L_x_7725:
[----:B------:R-:W-:Y:S05]  /*49c0*/  BSYNC B0 ;  /* 0x0000000000007941 */ /* 0x000fea0003800000 */
.L_x_7724:
        /* <DEDUP_REMOVED lines=20> */
.L_x_7727:
[----:B------:R-:W-:Y:S05]  /*4b10*/  BSYNC B0 ;  /* 0x0000000000007941 */ /* 0x000fea0003800000 */
.L_x_7726:
        /* <DEDUP_REMOVED lines=15> */
.L_x_7729:
[----:B------:R-:W-:Y:S05]  /*4c10*/  BSYNC B0 ;  /* 0x0000000000007941 */ /* 0x000fea0003800000 */
.L_x_7728:
[----:B------:R-:W0:Y:S01]  /*4c20*/  @P0 LDC.64 R164, c[0x0][0x308] ;  /* 0x0000c200ffa40b82 */ /* 0x000e220000000a00 */
[----:B------:R-:W-:Y:S01]  /*4c30*/  @P4 LOP3.LUT P6, RZ, R193, 0xff000000, RZ, 0xc0, !PT ;  /* 0xff000000c1ff4812 */ /* 0x000fe200078cc0ff */
[----:B------:R-:W-:Y:S01]  /*4c40*/  BSSY B0, `(.L_x_7730) ;  /* 0x000002b000007945 */ /* 0x000fe20003800000 */
[----:B------:R-:W-:Y:S02]  /*4c50*/  @P4 PRMT R152, R244, 0x7610, R152 ;  /* 0x00007610f4984816 */ /* 0x000fe40000000098 */
[----:B------:R-:W-:Y:S02]  /*4c60*/  @P4 PRMT R153, R242, 0x7610, R153 ;  /* 0x00007610f2994816 */ /* 0x000fe40000000099 */
[----:B------:R-:W-:Y:S02]  /*4c70*/  @P4 PRMT R152, R152, 0x5410, R243 ;  /* 0x0000541098984816 */ /* 0x000fe400000000f3 */
[----:B------:R-:W-:Y:S01]  /*4c80*/  @P4 PRMT R153, R153, 0x5410, R208 ;  /* 0x0000541099994816 */ /* 0x000fe200000000d0 */
[----:B0-----:R-:W-:Y:S01]  /*4c90*/  @P0 IMAD.WIDE.U32 R168, R206, 0x20, R164 ;  /* 0x00000020cea80825 */ /* 0x001fe200078e00a4 */
[----:B------:R-:W-:-:S02]  /*4ca0*/  SEL R164, R166, R156, P1 ;  /* 0x0000009ca6a47207 */ /* 0x000fc40000800000 */
[----:B------:R-:W-:Y:S02]  /*4cb0*/  SEL R165, R167, R157, P1 ;  /* 0x0000009da7a57207 */ /* 0x000fe40000800000 */
[----:B------:R-:W-:Y:S02]  /*4cc0*/  SEL R166, R170, R158, P1 ;  /* 0x0000009eaaa67207 */ /* 0x000fe40000800000 */
[----:B------:R-:W-:Y:S02]  /*4cd0*/  SEL R167, R171, R159, P1 ;  /* 0x0000009faba77207 */ /* 0x000fe40000800000 */
[----:B------:R-:W0:Y:S03]  /*4ce0*/  @P4 LDC.64 R170, c[0x0][0x298] ;  /* 0x0000a600ffaa4b82 */ /* 0x000e260000000a00 */
[----:B------:R1:W-:Y:S02]  /*4cf0*/  @P0 STG.E.128 desc[UR4][R168.64], R164 ;  /* 0x000000a4a8000986 */ /* 0x0003e4000c101d04 */
[----:B-1----:R-:W-:-:S02]  /*4d00*/  SEL R164, R196, R160, P1 ;  /* 0x000000a0c4a47207 */ /* 0x002fc40000800000 */
[----:B------:R-:W-:Y:S02]  /*4d10*/  SEL R165, R197, R161, P1 ;  /* 0x000000a1c5a57207 */ /* 0x000fe40000800000 */
[----:B------:R-:W-:Y:S02]  /*4d20*/  SEL R166, R202, R162, P1 ;  /* 0x000000a2caa67207 */ /* 0x000fe40000800000 */
[----:B------:R-:W-:-:S05]  /*4d30*/  SEL R167, R203, R163, P1 ;  /* 0x000000a3cba77207 */ /* 0x000fca0000800000 */
[----:B------:R1:W-:Y:S02]  /*4d40*/  @P0 STG.E.128 desc[UR4][R168.64+0x10], R164 ;  /* 0x000010a4a8000986 */ /* 0x0003e4000c101d04 */
[----:B-1----:R-:W1:Y:S01]  /*4d50*/  @P4 LDC.64 R164, c[0x0][0x2f8] ;  /* 0x0000be00ffa44b82 */ /* 0x002e620000000a00 */
[----:B0-----:R-:W-:Y:S01]  /*4d60*/  @P4 FMUL.FTZ R166, R203, R171 ;  /* 0x000000abcba64220 */ /* 0x001fe20000410000 */
[----:B------:R-:W-:Y:S02]  /*4d70*/  @P4 F2FP.BF16.F32.PACK_AB R167, RZ, R251 ;  /* 0x000000fbffa7423e */ /* 0x000fe400000010ff */
[----:B------:R-:W-:Y:S01]  /*4d80*/  @P4 F2FP.BF16.F32.PACK_AB R168, RZ, R250 ;  /* 0x000000faffa8423e */ /* 0x000fe200000010ff */
[----:B------:R-:W-:Y:S01]  /*4d90*/  @P4 FMUL.FTZ R166, R166, R170 ;  /* 0x000000aaa6a64220 */ /* 0x000fe20000410000 */
[----:B------:R-:W-:Y:S01]  /*4da0*/  @P4 VIADD R170, R2, 0x100 ;  /* 0x0000010002aa4836 */ /* 0x000fe20000000000 */
[----:B------:R-:W-:-:S03]  /*4db0*/  @P4 PRMT R154, R167, 0x7610, R154 ;  /* 0x00007610a79a4816 */ /* 0x000fc6000000009a */
[----:B------:R-:W-:Y:S02]  /*4dc0*/  @P4 FSEL R169, R166, RZ, P6 ;  /* 0x000000ffa6a94208 */ /* 0x000fe40003000000 */
[----:B------:R-:W-:Y:S02]  /*4dd0*/  @P4 F2FP.BF16.F32.PACK_AB R166, RZ, R245 ;  /* 0x000000f5ffa6423e */ /* 0x000fe400000010ff */
[----:B------:R-:W-:Y:S02]  /*4de0*/  @P4 F2FP.BF16.F32.PACK_AB R169, RZ, R169 ;  /* 0x000000a9ffa9423e */ /* 0x000fe400000010ff */
[----:B------:R-:W-:Y:S02]  /*4df0*/  @P4 PRMT R155, R166, 0x7610, R155 ;  /* 0x00007610a69b4816 */ /* 0x000fe4000000009b */
[----:B------:R-:W-:Y:S02]  /*4e00*/  @P4 PRMT R154, R154, 0x5410, R168 ;  /* 0x000054109a9a4816 */ /* 0x000fe400000000a8 */
[----:B------:R-:W-:-:S02]  /*4e10*/  @P4 PRMT R155, R155, 0x5410, R169 ;  /* 0x000054109b9b4816 */ /* 0x000fc400000000a9 */
[----:B------:R-:W-:Y:S01]  /*4e20*/  @!P2 ISETP.NE.U32.AND P6, PT, R195, RZ, PT ;  /* 0x000000ffc300a20c */ /* 0x000fe20003fc5070 */
[----:B-1----:R-:W-:-:S03]  /*4e30*/  @P4 IMAD.WIDE.U32 R164, R170, 0x10, R164 ;  /* 0x00000010aaa44825 */ /* 0x002fc600078e00a4 */
[----:B------:R-:W-:Y:S02]  /*4e40*/  @!P2 ISETP.NE.AND.EX P6, PT, R194, RZ, PT, P6 ;  /* 0x000000ffc200a20c */ /* 0x000fe40003fc5360 */
[----:B------:R0:W-:Y:S02]  /*4e50*/  @P4 STG.E.128 desc[UR4][R164.64], R152 ;  /* 0x00000098a4004986 */ /* 0x0001e4000c101d04 */
[----:B------:R-:W-:Y:S01]  /*4e60*/  @!P2 FSEL R166, R40, RZ, P6 ;  /* 0x000000ff28a6a208 */ /* 0x000fe20003000000 */
[----:B0-----:R-:W0:Y:S01]  /*4e70*/  @P4 LDC.64 R164, c[0x0][0x298] ;  /* 0x0000a600ffa44b82 */ /* 0x001e220000000a00 */
[----:B------:R-:W-:Y:S07]  /*4e80*/  @!P2 BRA `(.L_x_7731) ;  /* 0x000000000018a947 */ /* 0x000fee0003800000 */
[----:B------:R-:W-:Y:S01]  /*4e90*/  ISETP.NE.U32.AND P6, PT, R195, RZ, PT ;  /* 0x000000ffc300720c */ /* 0x000fe20003fc5070 */
[----:B------:R-:W-:-:S03]  /*4ea0*/  FFMA.FTZ R166, R20, R204, R205 ;  /* 0x000000cc14a67223 */ /* 0x000fc600000100cd */
[----:B------:R-:W-:Y:S01]  /*4eb0*/  ISETP.NE.AND.EX P6, PT, R194, RZ, PT, P6 ;  /* 0x000000ffc200720c */ /* 0x000fe20003fc5360 */
[----:B------:R-:W-:-:S04]  /*4ec0*/  FADD.FTZ R166, R222, -R166 ;  /* 0x800000a6dea67221 */ /* 0x000fc80000010000 */
[----:B------:R-:W-:-:S08]  /*4ed0*/  FMUL.FTZ R166, R199, R166 ;  /* 0x000000a6c7a67220 */ /* 0x000fd00000410000 */
[----:B------:R-:W-:-:S07]  /*4ee0*/  @P6 FADD.FTZ R166, R40, R166 ;  /* 0x000000a628a66221 */ /* 0x000fce0000010000 */
.L_x_7731:
[----:B------:R-:W-:Y:S05]  /*4ef0*/  BSYNC B0 ;  /* 0x0000000000007941 */ /* 0x000fea0003800000 */
.L_x_7730:
        /* <DEDUP_REMOVED lines=16> */
.L_x_7733:
[----:B------:R-:W-:Y:S05]  /*5000*/  BSYNC B0 ;  /* 0x0000000000007941 */ /* 0x000fea0003800000 */
.L_x_7732:
        /* <DEDUP_REMOVED lines=17> */
.L_x_7735:
[----:B------:R-:W-:Y:S05]  /*5120*/  BSYNC B0 ;  /* 0x0000000000007941 */ /* 0x000fea0003800000 */
.L_x_7734:
        /* <DEDUP_REMOVED lines=20> */
.L_x_7737:
[----:B------:R-:W-:Y:S05]  /*5270*/  BSYNC B0 ;  /* 0x0000000000007941 */ /* 0x000fea0003800000 */
.L_x_7736:
[----:B------:R-:W-:Y:S01]  /*5280*/  SEL R167, R197, R159, P1 ;  /* 0x0000009fc5a77207 */ /* 0x000fe20000800000 */
[----:B------:R-:W-:Y:S01]  /*5290*/  BSSY B0, `(.L_x_7738) ;  /* 0x0000011000007945 */ /* 0x000fe20003800000 */
[----:B------:R-:W-:-:S03]  /*52a0*/  @P4 LOP3.LUT P6, RZ, R182, 0xff000000, RZ, 0xc0, !PT ;  /* 0xff000000b6ff4812 */ /* 0x000fc600078cc0ff */
[----:B------:R0:W-:Y:S02]  /*52b0*/  @P0 STG.E.128 desc[UR4][R168.64], R164 ;  /* 0x000000a4a8000986 */ /* 0x0001e4000c101d04 */
[----:B0-----:R-:W0:Y:S01]  /*52c0*/  @P4 LDC.64 R164, c[0x0][0x298] ;  /* 0x0000a600ffa44b82 */ /* 0x001e220000000a00 */
[----:B--2---:R-:W-:-:S04]  /*52d0*/  @P4 FMUL.FTZ R166, R197, R171 ;  /* 0x000000abc5a64220 */ /* 0x004fc80000410000 */
        /* <DEDUP_REMOVED lines=12> */
.L_x_7739:
[----:B------:R-:W-:Y:S05]  /*53a0*/  BSYNC B0 ;  /* 0x0000000000007941 */ /* 0x000fea0003800000 */
.L_x_7738:
        /* <DEDUP_REMOVED lines=16> */
.L_x_7741:
[----:B------:R-:W-:Y:S05]  /*54b0*/  BSYNC B0 ;  /* 0x0000000000007941 */ /* 0x000fea0003800000 */
.L_x_7740:
        /* <DEDUP_REMOVED lines=16> */
.L_x_7743:
[----:B------:R-:W-:Y:S05]  /*55c0*/  BSYNC B0 ;  /* 0x0000000000007941 */ /* 0x000fea0003800000 */
.L_x_7742:
        /* <DEDUP_REMOVED lines=19> */
.L_x_7745:
[----:B------:R-:W-:Y:S05]  /*5700*/  BSYNC B0 ;  /* 0x0000000000007941 */ /* 0x000fea0003800000 */
.L_x_7744:
[C---:B------:R-:W-:Y:S01]  /*5710*/  SEL R167, R206.reuse, R163, P1 ;  /* 0x000000a3cea77207 */ /* 0x040fe20000800000 */
[----:B-1----:R-:W-:Y:S01]  /*5720*/  @P4 FMUL.FTZ R171, R206, R171 ;  /* 0x000000abceab4220 */ /* 0x002fe20000410000 */
[----:B------:R-:W-:Y:S01]  /*5730*/  @P4 LOP3.LUT P6, RZ, R183, 0xff000000, RZ, 0xc0, !PT ;  /* 0xff000000b7ff4812 */ /* 0x000fe200078cc0ff */
[----:B------:R-:W-:Y:S02]  /*5740*/  BSSY B0, `(.L_x_7746) ;  /* 0x0000023000007945 */ /* 0x000fe40003800000 */
[----:B------:R0:W-:Y:S02]  /*5750*/  @P0 STG.E.128 desc[UR4][R168.64+0x10], R164 ;  /* 0x000010a4a8000986 */ /* 0x0001e4000c101d04 */
[----:B0-----:R-:W0:Y:S01]  /*5760*/  @P4 LDC.64 R164, c[0x0][0x2f8] ;  /* 0x0000be00ffa44b82 */ /* 0x001e220000000a00 */
[----:B------:R-:W-:Y:S02]  /*5770*/  @P4 F2FP.BF16.F32.PACK_AB R166, RZ, R196 ;  /* 0x000000c4ffa6423e */ /* 0x000fe400000010ff */
[----:B------:R-:W-:-:S02]  /*5780*/  @P4 F2FP.BF16.F32.PACK_AB R168, RZ, R192 ;  /* 0x000000c0ffa8423e */ /* 0x000fc400000010ff */
[----:B------:R-:W-:Y:S01]  /*5790*/  @P4 PRMT R152, R166, 0x7610, R152 ;  /* 0x00007610a6984816 */ /* 0x000fe20000000098 */
[----:B------:R-:W-:Y:S01]  /*57a0*/  @P4 FMUL.FTZ R166, R171, R170 ;  /* 0x000000aaaba64220 */ /* 0x000fe20000410000 */
[----:B------:R-:W-:Y:S02]  /*57b0*/  @P4 F2FP.BF16.F32.PACK_AB R169, RZ, R197 ;  /* 0x000000c5ffa9423e */ /* 0x000fe400000010ff */
[----:B------:R-:W-:Y:S02]  /*57c0*/  @P4 PRMT R153, R168, 0x7610, R153 ;  /* 0x00007610a8994816 */ /* 0x000fe40000000099 */
[----:B------:R-:W-:Y:S02]  /*57d0*/  @P4 F2FP.BF16.F32.PACK_AB R167, RZ, R193 ;  /* 0x000000c1ffa7423e */ /* 0x000fe400000010ff */
[----:B------:R-:W-:Y:S02]  /*57e0*/  @P4 PRMT R153, R153, 0x5410, R169 ;  /* 0x0000541099994816 */ /* 0x000fe400000000a9 */
[----:B------:R-:W-:-:S02]  /*57f0*/  @P4 PRMT R152, R152, 0x5410, R167 ;  /* 0x0000541098984816 */ /* 0x000fc400000000a7 */
[----:B------:R-:W-:Y:S02]  /*5800*/  @P4 FSEL R169, R166, RZ, P6 ;  /* 0x000000ffa6a94208 */ /* 0x000fe40003000000 */
[----:B------:R-:W-:Y:S02]  /*5810*/  @P4 F2FP.BF16.F32.PACK_AB R167, RZ, R201 ;  /* 0x000000c9ffa7423e */ /* 0x000fe400000010ff */
[----:B------:R-:W-:Y:S02]  /*5820*/  @P4 F2FP.BF16.F32.PACK_AB R166, RZ, R203 ;  /* 0x000000cbffa6423e */ /* 0x000fe400000010ff */
[----:B------:R-:W-:Y:S02]  /*5830*/  @P4 IADD3 R170, R2, 0x180, RZ ;  /* 0x0000018002aa4810 */ /* 0x000fe40007ffe0ff */
[----:B------:R-:W-:Y:S02]  /*5840*/  @P4 F2FP.BF16.F32.PACK_AB R168, RZ, R202 ;  /* 0x000000caffa8423e */ /* 0x000fe400000010ff */
[----:B------:R-:W-:Y:S01]  /*5850*/  @P4 F2FP.BF16.F32.PACK_AB R169, RZ, R169 ;  /* 0x000000a9ffa9423e */ /* 0x000fe200000010ff */
[----:B0-----:R-:W-:Y:S01]  /*5860*/  @P4 IMAD.WIDE.U32 R164, R170, 0x10, R164 ;  /* 0x00000010aaa44825 */ /* 0x001fe200078e00a4 */
[----:B------:R-:W-:-:S02]  /*5870*/  @P4 PRMT R154, R167, 0x7610, R154 ;  /* 0x00007610a79a4816 */ /* 0x000fc4000000009a */
[----:B------:R-:W-:Y:S02]  /*5880*/  @P4 PRMT R155, R166, 0x7610, R155 ;  /* 0x00007610a69b4816 */ /* 0x000fe4000000009b */
[----:B------:R-:W-:Y:S02]  /*5890*/  @P4 PRMT R154, R154, 0x5410, R168 ;  /* 0x000054109a9a4816 */ /* 0x000fe400000000a8 */
[----:B------:R-:W-:Y:S02]  /*58a0*/  @P4 PRMT R155, R155, 0x5410, R169 ;  /* 0x000054109b9b4816 */ /* 0x000fe400000000a9 */
[----:B------:R-:W-:-:S03]  /*58b0*/  @!P2 ISETP.NE.U32.AND P6, PT, R195, RZ, PT ;  /* 0x000000ffc300a20c */ /* 0x000fc60003fc5070 */
[----:B------:R0:W-:Y:S01]  /*58c0*/  @P4 STG.E.128 desc[UR4][R164.64], R152 ;  /* 0x00000098a4004986 */ /* 0x0001e2000c101d04 */
[----:B------:R-:W-:-:S04]  /*58d0*/  @!P2 ISETP.NE.AND.EX P6, PT, R194, RZ, PT, P6 ;  /* 0x000000ffc200a20c */ /* 0x000fc80003fc5360 */
        /* <DEDUP_REMOVED lines=9> */
.L_x_7747:
[----:B------:R-:W-:Y:S05]  /*5970*/  BSYNC B0 ;  /* 0x0000000000007941 */ /* 0x000fea0003800000 */
.L_x_7746:
[----:B------:R-:W2:Y:S01]  /*5980*/  LDL.LU R167, [R1+0x30] ;  /* 0x0000300001a77983 */ /* 0x000ea20000300800 */
[----:B0-----:R-:W-:Y:S01]  /*5990*/  @P4 FMUL.FTZ R165, R166, R165 ;  /* 0x000000a5a6a54220 */ /* 0x001fe20000410000 */
[----:B------:R-:W-:Y:S01]  /*59a0*/  BSSY B0, `(.L_x_7748) ;  /* 0x000000f000007945 */ /* 0x000fe20003800000 */
[----:B--2---:R-:W-:Y:S02]  /*59b0*/  @P4 LOP3.LUT P6, RZ, R167, 0xff, RZ, 0xc0, !PT ;  /* 0x000000ffa7ff4812 */ /* 0x004fe400078cc0ff */
[----:B------:R-:W-:Y:S02]  /*59c0*/  @P4 FMUL.FTZ R167, R165, R164 ;  /* 0x000000a4a5a74220 */ /* 0x000fe40000410000 */
[----:B------:R-:W0:Y:S03]  /*59d0*/  @P4 LDC.64 R164, c[0x0][0x298] ;  /* 0x0000a600ffa44b82 */ /* 0x000e260000000a00 */
[----:B------:R-:W-:-:S02]  /*59e0*/  @P4 FSEL R168, R167, RZ, P6 ;  /* 0x000000ffa7a84208 */ /* 0x000fc40003000000 */
        /* <DEDUP_REMOVED lines=10> */
.L_x_7749:
[----:B------:R-:W-:Y:S05]  /*5a90*/  BSYNC B0 ;  /* 0x0000000000007941 */ /* 0x000fea0003800000 */
.L_x_7748:
        /* <DEDUP_REMOVED lines=16> */
.L_x_7751:
[----:B------:R-:W-:Y:S05]  /*5ba0*/  BSYNC B0 ;  /* 0x0000000000007941 */ /* 0x000fea0003800000 */
.L_x_7750:
        /* <DEDUP_REMOVED lines=16> */
.L_x_7753:
[----:B------:R-:W-:Y:S05]  /*5cb0*/  BSYNC B0 ;  /* 0x0000000000007941 */ /* 0x000fea0003800000 */
.L_x_7752:
        /* <DEDUP_REMOVED lines=16> */
.L_x_7755:
[----:B------:R-:W-:Y:S05]  /*5dc0*/  BSYNC B0 ;  /* 0x0000000000007941 */ /* 0x000fea0003800000 */
.L_x_7754:
        /* <DEDUP_REMOVED lines=16> */
.L_x_7757:
[----:B------:R-:W-:Y:S05]  /*5ed0*/  BSYNC B0 ;  /* 0x0000000000007941 */ /* 0x000fea0003800000 */
.L_x_7756:
        /* <DEDUP_REMOVED lines=16> */
.L_x_7759:
[----:B------:R-:W-:Y:S05]  /*5fe0*/  BSYNC B0 ;  /* 0x0000000000007941 */ /* 0x000fea0003800000 */
.L_x_7758:
[----:B0-----:R-:W-:Y:S01]  /*5ff0*/  @P4 FMUL.FTZ R165, R201, R165 ;  /* 0x000000a5c9a54220 */ /* 0x001fe20000410000 */
[----:B------:R-:W-:Y:S01]  /*6000*/  @P4 LOP3.LUT P6, RZ, R181, 0xff0000, RZ, 0xc0, !PT ;  /* 0x00ff0000b5ff4812 */ /* 0x000fe200078cc0ff */
[----:B------:R-:W-:Y:S01]  /*6010*/  BSSY B0, `(.L_x_7760) ;  /* 0x0000022000007945 */ /* 0x000fe20003800000 */
[----:B------:R-:W-:Y:S01]  /*6020*/  SEL R156, R166, R156, P1 ;  /* 0x0000009ca69c7207 */ /* 0x000fe20000800000 */
[----:B------:R-:W-:Y:S01]  /*6030*/  @P4 FMUL.FTZ R164, R165, R164 ;  /* 0x000000a4a5a44220 */ /* 0x000fe20000410000 */
[----:B------:R-:W-:Y:S02]  /*6040*/  @P4 F2FP.BF16.F32.PACK_AB R165, RZ, R168 ;  /* 0x000000a8ffa5423e */ /* 0x000fe400000010ff */
[----:B------:R-:W-:Y:S02]  /*6050*/  @P4 F2FP.BF16.F32.PACK_AB R168, RZ, R182 ;  /* 0x000000b6ffa8423e */ /* 0x000fe400000010ff */
[----:B------:R-:W-:Y:S02]  /*6060*/  @P4 FSEL R164, R164, RZ, P6 ;  /* 0x000000ffa4a44208 */ /* 0x000fe40003000000 */
[----:B------:R-:W-:-:S02]  /*6070*/  @P4 F2FP.BF16.F32.PACK_AB R166, RZ, R193 ;  /* 0x000000c1ffa6423e */ /* 0x000fc400000010ff */
[----:B------:R-:W-:Y:S02]  /*6080*/  @!P2 ISETP.NE.U32.AND P6, PT, R195, RZ, PT ;  /* 0x000000ffc300a20c */ /* 0x000fe40003fc5070 */
[----:B------:R-:W-:Y:S02]  /*6090*/  @P4 PRMT R152, R165, 0x7610, R152 ;  /* 0x00007610a5984816 */ /* 0x000fe40000000098 */
[----:B------:R-:W-:Y:S02]  /*60a0*/  @P4 F2FP.BF16.F32.PACK_AB R170, RZ, R170 ;  /* 0x000000aaffaa423e */ /* 0x000fe400000010ff */
[----:B------:R-:W-:Y:S02]  /*60b0*/  @P4 F2FP.BF16.F32.PACK_AB R182, RZ, R192 ;  /* 0x000000c0ffb6423e */ /* 0x000fe400000010ff */
[----:B------:R-:W-:Y:S02]  /*60c0*/  @P4 F2FP.BF16.F32.PACK_AB R165, RZ, R197 ;  /* 0x000000c5ffa5423e */ /* 0x000fe400000010ff */
[----:B------:R-:W-:-:S02]  /*60d0*/  @!P2 ISETP.NE.AND.EX P6, PT, R194, RZ, PT, P6 ;  /* 0x000000ffc200a20c */ /* 0x000fc40003fc5360 */
[----:B------:R-:W-:Y:S02]  /*60e0*/  @P4 F2FP.BF16.F32.PACK_AB R164, RZ, R164 ;  /* 0x000000a4ffa4423e */ /* 0x000fe400000010ff */
[----:B------:R-:W-:Y:S02]  /*60f0*/  @P4 PRMT R153, R168, 0x7610, R153 ;  /* 0x00007610a8994816 */ /* 0x000fe40000000099 */
[----:B------:R-:W-:Y:S02]  /*6100*/  @P4 PRMT R154, R166, 0x7610, R154 ;  /* 0x00007610a69a4816 */ /* 0x000fe4000000009a */
        /* <DEDUP_REMOVED lines=18> */
.L_x_7761:
[----:B------:R-:W-:Y:S05]  /*6230*/  BSYNC B0 ;  /* 0x0000000000007941 */ /* 0x000fea0003800000 */
.L_x_7760:
[----:B------:R-:W0:Y:S01]  /*6240*/  @P4 LDC.64 R164, c[0x0][0x298] ;  /* 0x0000a600ffa44b82 */ /* 0x000e220000000a00 */
[----:B------:R-:W-:Y:S01]  /*6250*/  @P4 LOP3.LUT P2, RZ, R181, 0xff000000, RZ, 0xc0, !PT ;  /* 0xff000000b5ff4812 */ /* 0x000fe2000784c0ff */
[----:B------:R-:W-:Y:S01]  /*6260*/  @P4 VIADD R2, R2, 0x200 ;  /* 0x0000020002024836 */ /* 0x000fe20000000000 */
[C---:B------:R-:W-:Y:S01]  /*6270*/  SEL R163, R166.reuse, R163, P1 ;  /* 0x000000a3a6a37207 */ /* 0x040fe20000800000 */
[----:B0-----:R-:W-:Y:S01]  /*6280*/  @P4 FMUL.FTZ R165, R166, R165 ;  /* 0x000000a5a6a54220 */ /* 0x001fe20000410000 */
[----:B------:R-:W-:-:S03]  /*6290*/  @P0 IADD3 R166, R198, 0x200, RZ ;  /* 0x00000200c6a60810 */ /* 0x000fc60007ffe0ff */
        /* <DEDUP_REMOVED lines=12> */
[----:B------:R-:W-:Y:S01]  /*6360*/  PRMT R204, R2, 0x7610, R204 ;  /* 0x0000761002cc7816 */ /* 0x000fe200000000cc */
[----:B------:R-:W-:Y:S06]  /*6370*/  @!P3 BRA `(.L_x_7762) ;  /* 0xffffffa40020b947 */ /* 0x000fec000383ffff */
.L_x_7677:
        /* <DEDUP_REMOVED lines=32> */
.L_x_7681:
[----:B------:R-:W-:Y:S01]  /*6580*/  HFMA2.MMA R168, -RZ, RZ, 0, 9.5367431640625e-07 ;  /* 0x00000010ffa87435 */ /* 0x000fe200000001ff */
[----:B------:R-:W-:Y:S01]  /*6590*/  MOV R169, R170 ;  /* 0x000000aa00a97202 */ /* 0x000fe20000000f00 */
[----:B------:R-:W-:Y:S01]  /*65a0*/  IMAD.MOV.U32 R167, RZ, RZ, 0x1f ;  /* 0x0000001fffa77424 */ /* 0x000fe200078e00ff */
[----:B------:R-:W-:-:S08]  /*65b0*/  MOV R164, 0xffffffff ;  /* 0xffffffff00a47802 */ /* 0x000fd00000000f00 */
[----:B------:R-:W-:Y:S05]  /*65c0*/  WARPSYNC.COLLECTIVE R164, `(.L_x_7763) ;  /* 0x00000000a4087348 */ /* 0x000fea0003c00000 */
[----:B------:R0:W1:Y:S02]  /*65d0*/  SHFL.DOWN P1, R204, R169, R168, R167 ;  /* 0x080000a8a9cc7389 */ /* 0x00006400000200a7 */
[----:B01----:R-:W-:Y:S01]  /*65e0*/  ENDCOLLECTIVE ;  /* 0x000000000000791b */ /* 0x003fe20003800000 */
.L_x_7763:
[----:B------:R-:W-:Y:S01]  /*65f0*/  IMAD.MOV.U32 R169, RZ, RZ, R165 ;  /* 0x000000ffffa97224 */ /* 0x000fe200078e00a5 */
[----:B------:R-:W-:-:S05]  /*6600*/  MOV R164, R204 ;  /* 0x000000cc00a47202 */ /* 0x000fca0000000f00 */
[----:B------:R-:W-:Y:S01]  /*6610*/  FADD.FTZ R170, R164, R170 ;  /* 0x000000aaa4aa7221 */ /* 0x000fe20000010000 */
[----:B------:R-:W-:-:S07]  /*6620*/  MOV R164, 0xffffffff ;  /* 0xffffffff00a47802 */ /* 0x000fce0000000f00 */
[----:B------:R-:W-:Y:S05]  /*6630*/  WARPSYNC.COLLECTIVE R164, `(.L_x_7764) ;  /* 0x00000000a4087348 */ /* 0x000fea0003c00000 */
[----:B------:R0:W1:Y:S02]  /*6640*/  SHFL.DOWN P1, R204, R169, R168, R167 ;  /* 0x080000a8a9cc7389 */ /* 0x00006400000200a7 */
[----:B01----:R-:W-:Y:S01]  /*6650*/  ENDCOLLECTIVE ;  /* 0x000000000000791b */ /* 0x003fe20003800000 */
.L_x_7764:
[----:B------:R-:W-:Y:S01]  /*6660*/  HFMA2.MMA R168, -RZ, RZ, 0, 4.76837158203125e-07 ;  /* 0x00000008ffa87435 */ /* 0x000fe200000001ff */
[----:B------:R-:W-:Y:S01]  /*6670*/  IMAD.MOV.U32 R169, RZ, RZ, R170 ;  /* 0x000000ffffa97224 */ /* 0x000fe200078e00aa */
[----:B------:R-:W-:-:S05]  /*6680*/  MOV R164, R204 ;  /* 0x000000cc00a47202 */ /* 0x000fca0000000f00 */
[----:B------:R-:W-:Y:S01]  /*6690*/  FADD.FTZ R165, R164, R165 ;  /* 0x000000a5a4a57221 */ /* 0x000fe20000010000 */
[----:B------:R-:W-:-:S07]  /*66a0*/  MOV R164, 0xffffffff ;  /* 0xffffffff00a47802 */ /* 0x000fce0000000f00 */
[----:B------:R-:W-:Y:S05]  /*66b0*/  WARPSYNC.COLLECTIVE R164, `(.L_x_7765) ;  /* 0x00000000a4087348 */ /* 0x000fea0003c00000 */
[----:B------:R0:W1:Y:S02]  /*66c0*/  SHFL.DOWN P1, R204, R169, R168, R167 ;  /* 0x080000a8a9cc7389 */ /* 0x00006400000200a7 */
[----:B01----:R-:W-:Y:S01]  /*66d0*/  ENDCOLLECTIVE ;  /* 0x000000000000791b */ /* 0x003fe20003800000 */
.L_x_7765:
[----:B------:R-:W-:Y:S01]  /*66e0*/  MOV R169, R165 ;  /* 0x000000a500a97202 */ /* 0x000fe20000000f00 */
[----:B------:R-:W-:-:S04]  /*66f0*/  IMAD.MOV.U32 R164, RZ, RZ, R204 ;  /* 0x000000ffffa47224 */ /* 0x000fc800078e00cc */
[----:B------:R-:W-:Y:S01]  /*6700*/  FADD.FTZ R170, R170, R164 ;  /* 0x000000a4aaaa7221 */ /* 0x000fe20000010000 */
[----:B------:R-:W-:-:S07]  /*6710*/  MOV R164, 0xffffffff ;  /* 0xffffffff00a47802 */ /* 0x000fce0000000f00 */
[----:B------:R-:W-:Y:S05]  /*6720*/  WARPSYNC.COLLECTIVE R164, `(.L_x_7766) ;  /* 0x00000000a4087348 */ /* 0x000fea0003c00000 */
[----:B------:R0:W1:Y:S02]  /*6730*/  SHFL.DOWN P1, R204, R169, R168, R167 ;  /* 0x080000a8a9cc7389 */ /* 0x00006400000200a7 */
[----:B01----:R-:W-:Y:S01]  /*6740*/  ENDCOLLECTIVE ;  /* 0x000000000000791b */ /* 0x003fe20003800000 */
.L_x_7766:
[----:B------:R-:W-:Y:S01]  /*6750*/  HFMA2.MMA R168, -RZ, RZ, 0, 2.384185791015625e-07 ;  /* 0x00000004ffa87435 */ /* 0x000fe200000001ff */
[----:B------:R-:W-:Y:S01]  /*6760*/  MOV R169, R170 ;  /* 0x000000aa00a97202 */ /* 0x000fe20000000f00 */
[----:B------:R-:W-:-:S04]  /*6770*/  IMAD.MOV.U32 R164, RZ, RZ, R204 ;  /* 0x000000ffffa47224 */ /* 0x000fc800078e00cc */
[----:B------:R-:W-:Y:S01]  /*6780*/  FADD.FTZ R165, R165, R164 ;  /* 0x000000a4a5a57221 */ /* 0x000fe20000010000 */
[----:B------:R-:W-:-:S07]  /*6790*/  IMAD.MOV.U32 R164, RZ, RZ, -0x1 ;  /* 0xffffffffffa47424 */ /* 0x000fce00078e00ff */
[----:B------:R-:W-:Y:S05]  /*67a0*/  WARPSYNC.COLLECTIVE R164, `(.L_x_7767) ;  /* 0x00000000a4087348 */ /* 0x000fea0003c00000 */
[----:B------:R0:W1:Y:S02]  /*67b0*/  SHFL.DOWN P1, R204, R169, R168, R167 ;  /* 0x080000a8a9cc7389 */ /* 0x00006400000200a7 */
[----:B01----:R-:W-:Y:S01]  /*67c0*/  ENDCOLLECTIVE ;  /* 0x000000000000791b */ /* 0x003fe20003800000 */
.L_x_7767:
[----:B------:R-:W-:Y:S02]  /*67d0*/  MOV R169, R165 ;  /* 0x000000a500a97202 */ /* 0x000fe40000000f00 */
[----:B------:R-:W-:-:S05]  /*67e0*/  MOV R164, R204 ;  /* 0x000000cc00a47202 */ /* 0x000fca0000000f00 */
[----:B------:R-:W-:Y:S01]  /*67f0*/  FADD.FTZ R170, R170, R164 ;  /* 0x000000a4aaaa7221 */ /* 0x000fe20000010000 */
[----:B------:R-:W-:-:S07]  /*6800*/  IMAD.MOV.U32 R164, RZ, RZ, -0x1 ;  /* 0xffffffffffa47424 */ /* 0x000fce00078e00ff */
[----:B------:R-:W-:Y:S05]  /*6810*/  WARPSYNC.COLLECTIVE R164, `(.L_x_7768) ;  /* 0x00000000a4087348 */ /* 0x000fea0003c00000 */
[----:B------:R0:W1:Y:S02]  /*6820*/  SHFL.DOWN P1, R204, R169, R168, R167 ;  /* 0x080000a8a9cc7389 */ /* 0x00006400000200a7 */
[----:B01----:R-:W-:Y:S01]  /*6830*/  ENDCOLLECTIVE ;  /* 0x000000000000791b */ /* 0x003fe20003800000 */
.L_x_7768:
        /* <DEDUP_REMOVED lines=8> */
.L_x_7769:
[----:B------:R-:W-:Y:S01]  /*68c0*/  IMAD.MOV.U32 R169, RZ, RZ, R165 ;  /* 0x000000ffffa97224 */ /* 0x000fe200078e00a5 */
[----:B------:R-:W-:-:S05]  /*68d0*/  MOV R164, R204 ;  /* 0x000000cc00a47202 */ /* 0x000fca0000000f00 */
[----:B------:R-:W-:Y:S01]  /*68e0*/  FADD.FTZ R170, R170, R164 ;  /* 0x000000a4aaaa7221 */ /* 0x000fe20000010000 */
[----:B------:R-:W-:-:S07]  /*68f0*/  MOV R164, 0xffffffff ;  /* 0xffffffff00a47802 */ /* 0x000fce0000000f00 */
[----:B------:R-:W-:Y:S05]  /*6900*/  WARPSYNC.COLLECTIVE R164, `(.L_x_7770) ;  /* 0x00000000a4087348 */ /* 0x000fea0003c00000 */
[----:B------:R0:W1:Y:S02]  /*6910*/  SHFL.DOWN P1, R204, R169, R168, R167 ;  /* 0x080000a8a9cc7389 */ /* 0x00006400000200a7 */
[----:B01----:R-:W-:Y:S01]  /*6920*/  ENDCOLLECTIVE ;  /* 0x000000000000791b */ /* 0x003fe20003800000 */
.L_x_7770:
        /* <DEDUP_REMOVED lines=8> */
.L_x_7771:
[----:B------:R-:W-:Y:S01]  /*69b0*/  MOV R169, R165 ;  /* 0x000000a500a97202 */ /* 0x000fe20000000f00 */
[----:B------:R-:W-:-:S07]  /*69c0*/  IMAD.MOV.U32 R171, RZ, RZ, R204 ;  /* 0x000000ffffab7224 */ /* 0x000fce00078e00cc */
[----:B------:R-:W-:Y:S05]  /*69d0*/  WARPSYNC.COLLECTIVE R164, `(.L_x_7772) ;  /* 0x00000000a4087348 */ /* 0x000fea0003c00000 */
[----:B------:R0:W1:Y:S02]  /*69e0*/  SHFL.DOWN P1, R204, R169, R168, R167 ;  /* 0x080000a8a9cc7389 */ /* 0x00006400000200a7 */
[----:B01----:R-:W-:Y:S01]  /*69f0*/  ENDCOLLECTIVE ;  /* 0x000000000000791b */ /* 0x003fe20003800000 */
.L_x_7772:
[----:B------:R-:W-:Y:S01]  /*6a00*/  MOV R167, R204 ;  /* 0x000000cc00a77202 */ /* 0x000fe20000000f00 */
[----:B------:R-:W-:Y:S06]  /*6a10*/  BRA `(.L_x_7773) ;  /* 0xffffffc000887947 */ /* 0x000fec000383ffff */
.L_x_7774:
        /* <DEDUP_REMOVED lines=14> */
.L_x_16563:


//--------------------- .text._ZN10layer_norm13ln_bwd_kernelINS_13Kernel_traitsIf13__nv_bfloat16fS2_fjLj5120ELj1ELj1ELj4ELj16ENS_18Kernel_traits_baseILj5120EfS2_fS2_fjLj128EEEEELb1ELb1ELb0ELb0EEEvNS_9BwdParamsE --------------------------
	.section	.text._ZN10layer_norm13ln_bwd_kernelINS_13Kernel_traitsIf13__nv_bfloat16fS2_fjLj5120ELj1ELj1ELj4ELj16ENS_18Kernel_traits_baseILj5120EfS2_fS2_fjLj128EEEEELb1ELb1ELb0ELb0EEEvNS_9BwdParamsE,"ax",@progbits
	.align	128
        .global         _ZN10layer_norm13ln_bwd_kernelINS_13Kernel_traitsIf13__nv_bfloat16fS2_fjLj5120ELj1ELj1ELj4ELj16ENS_18Kernel_traits_baseILj5120EfS2_fS2_fjLj128EEEEELb1ELb1ELb0ELb0EEEvNS_9BwdParamsE
        .type           _ZN10layer_norm13ln_bwd_kernelINS_13Kernel_traitsIf13__nv_bfloat16fS2_fjLj5120ELj1ELj1ELj4ELj16ENS_18Kernel_traits_baseILj5120EfS2_fS2_fjLj128EEEEELb1ELb1ELb0ELb0EEEvNS_9BwdParamsE,@function
        .size           _ZN10layer_norm13ln_bwd_kernelINS_13Kernel_traitsIf13__nv_bfloat16fS2_fjLj5120ELj1ELj1ELj4ELj16ENS_18Kernel_traits_baseILj5120EfS2_fS2_fjLj128EEEEELb1ELb1ELb0ELb0EEEvNS_9BwdParamsE,(.L_x_16564 - _ZN10layer_norm13ln_bwd_kernelINS_13Kernel_traitsIf13__nv_bfloat16fS2_fjLj5120ELj1ELj1ELj4ELj16ENS_18Kernel_traits_baseILj5120EfS2_fS2_fjLj128EEEEELb1ELb1ELb0ELb0EEEvNS_9BwdParamsE)
        .other          _ZN10layer_norm13ln_bwd_kernelINS_13Kernel_traitsIf13__nv_bfloat16fS2_fjLj5120ELj1ELj1ELj4ELj16ENS_18Kernel_traits_baseILj5120EfS2_fS2_fjLj128EEEEELb1ELb1ELb0ELb0EEEvNS_9BwdParamsE,@"STO_CUDA_ENTRY STV_DEFAULT"
_ZN10layer_norm13ln_bwd_kernelINS_13Kernel_traitsIf13__nv_bfloat16fS2_fjLj5120ELj1ELj1ELj4ELj16ENS_18Kernel_traits_baseILj5120EfS2_fS2_fjLj128EEEEELb1ELb1ELb0ELb0EEEvNS_9BwdParamsE:
.text._ZN10layer_norm13ln_bwd_kernelINS_13Kernel_traitsIf13__nv_bfloat16fS2_fjLj5120ELj1ELj1ELj4ELj16ENS_18Kernel_traits_baseILj5120EfS2_fS2_fjLj128EEEEELb1ELb1ELb0ELb0EEEvNS_9BwdParamsE:
[----:B------:R-:W0:Y:S01]  /*0000*/  LDC R1, c[0x0][0x28] ;  /* 0x00000a00ff017b82 */ /* 0x000e220000000800 */
[----:B------:R-:W1:Y:S01]  /*0010*/  S2R R2, SR_TID.X ;  /* 0x0000000000027919 */ /* 0x000e620000002100 */
[----:B------:R-:W-:Y:S01]  /*0020*/  ULDC UR4, c[0x0][0x218] ;  /* 0x0000860000047ab9 */ /* 0x000fe20000000800 */
[----:B0-----:R-:W-:Y:S02]  /*0030*/  IADD3 R1, R1, -0x1c0, RZ ;  /* 0xfffffe4001017810 */ /* 0x001fe40007ffe0ff */
[----:B------:R-:W-:-:S03]  /*0040*/  LOP3.LUT R3, R3, 0xffffffef, RZ, 0xc0, !PT ;  /* 0xffffffef03037812 */ /* 0x000fc600078ec0ff */
        /* <DEDUP_REMOVED lines=19> */
[----:B------:R-:W-:Y:S01]  /*0180*/  LEA.HI.SX32 R0, R0, R5, 0x1d ;  /* 0x0000000500007211 */ /* 0x000fe200078feaff */
[----:B------:R3:W4:Y:S03]  /*0190*/  LDL.64 R32, [R1+0x90] ;  /* 0x0000900001207983 */ /* 0x0007260000100a00 */
        /* <DEDUP_REMOVED lines=12> */
[----:B------:R0:W3:Y:S03]  /*0260*/  LDL.64 R106, [R1+0x198] ;  /* 0x00019800016a7983 */ /* 0x0000e60000100a00 */
[----:B------:R-:W-:Y:S01]  /*0270*/  LOP3.LUT R3, R3, 0xfffffff7, RZ, 0xc0, !PT ;  /* 0xfffffff703037812 */ /* 0x000fe200078ec0ff */
[----:B------:R0:W3:Y:S01]  /*0280*/  LDL.64 R100, [R1+0x180] ;  /* 0x0001800001647983 */ /* 0x0000e20000100a00 */
[----:B------:R-:W1:Y:S02]  /*0290*/  @P4 LDC.64 R6, c[0x0][0x278] ;  /* 0x00009e00ff064b82 */ /* 0x000e640000000a00 */
[----:B------:R-:W-:Y:S01]  /*02a0*/  @P3 LOP3.LUT R3, R3, 0x8, RZ, 0xfc, !PT ;  /* 0x0000000803033812 */ /* 0x000fe200078efcff */
[----:B------:R0:W3:Y:S03]  /*02b0*/  LDL.64 R102, [R1+0x188] ;  /* 0x0001880001667983 */ /* 0x0000e60000100a00 */
[----:B------:R-:W-:Y:S01]  /*02c0*/  LOP3.LUT R3, R3, 0xfffffffb, RZ, 0xc0, !PT ;  /* 0xfffffffb03037812 */ /* 0x000fe200078ec0ff */
[----:B------:R0:W3:Y:S01]  /*02d0*/  LDL.64 R96, [R1+0x170] ;  /* 0x0001700001607983 */ /* 0x0000e20000100a00 */
[----:B------:R-:W0:Y:S02]  /*02e0*/  @P3 LDC.64 R8, c[0x0][0x260] ;  /* 0x00009800ff083b82 */ /* 0x000e240000000a00 */
[----:B------:R-:W-:Y:S01]  /*02f0*/  @P2 LOP3.LUT R3, R3, 0x4, RZ, 0xfc, !PT ;  /* 0x0000000403032812 */ /* 0x000fe200078efcff */
[----:B------:R0:W3:Y:S03]  /*0300*/  LDL.64 R98, [R1+0x178] ;  /* 0x0001780001627983 */ /* 0x0000e60000100a00 */
[----:B------:R-:W-:Y:S01]  /*0310*/  LOP3.LUT R3, R3, 0xfffffffd, RZ, 0xc0, !PT ;  /* 0xfffffffd03037812 */ /* 0x000fe200078ec0ff */
        /* <DEDUP_REMOVED lines=35> */
[----:B--2---:R-:W-:Y:S01]  /*0550*/  @P4 IMAD.WIDE.U32 R4, R29, 0x20, R4 ;  /* 0x000000201d044825 */ /* 0x004fe200078e0004 */
[----:B------:R-:W2:Y:S01]  /*0560*/  @P0 LDC.64 R26, c[0x0][0x278] ;  /* 0x00009e00ff1a0b82 */ /* 0x000ea20000000a00 */
[----:B------:R-:W-:-:S02]  /*0570*/  @P1 LOP3.LUT R3, R3, 0x2, RZ, 0xfc, !PT ;  /* 0x0000000203031812 */ /* 0x000fc400078efcff */
[C---:B-1----:R-:W-:Y:S01]  /*0580*/  @P4 IMAD.WIDE.U32 R6, R29.reuse, 0x20, R6 ;  /* 0x000000201d064825 */ /* 0x042fe200078e0006 */
[----:B------:R-:W-:-:S04]  /*0590*/  @P4 LOP3.LUT R29, R29, 0x80, RZ, 0xfc, !PT ;  /* 0x000000801d1d4812 */ /* 0x000fc800078efcff */
[----:B------:R-:W1:Y:S01]  /*05a0*/  @P0 LDC.64 R24, c[0x0][0x260] ;  /* 0x00009800ff180b82 */ /* 0x000e620000000a00 */
[----:B0-----:R-:W-:-:S04]  /*05b0*/  @P3 IMAD.WIDE.U32 R12, R29, 0x20, R8 ;  /* 0x000000201d0c3825 */ /* 0x001fc800078e0008 */
[C---:B------:R-:W-:Y:S01]  /*05c0*/  @P3 IMAD.WIDE.U32 R14, R29.reuse, 0x20, R10 ;  /* 0x000000201d0e3825 */ /* 0x040fe200078e000a */
[----:B------:R-:W-:-:S05]  /*05d0*/  @P3 IADD3 R29, R29, 0x80, RZ ;  /* 0x000000801d1d3810 */ /* 0x000fca0007ffe0ff */
[----:B------:R-:W-:-:S04]  /*05e0*/  @P2 IMAD.WIDE.U32 R16, R29, 0x20, R16 ;  /* 0x000000201d102825 */ /* 0x000fc800078e0010 */
[C---:B------:R-:W-:Y:S01]  /*05f0*/  @P2 IMAD.WIDE.U32 R18, R29.reuse, 0x20, R18 ;  /* 0x000000201d122825 */ /* 0x040fe200078e0012 */
[----:B------:R-:W-:-:S05]  /*0600*/  @P2 IADD3 R29, R29, 0x80, RZ ;  /* 0x000000801d1d2810 */ /* 0x000fca0007ffe0ff */
[----:B------:R-:W-:-:S04]  /*0610*/  @P1 IMAD.WIDE.U32 R20, R29, 0x20, R20 ;  /* 0x000000201d141825 */ /* 0x000fc800078e0014 */
[C---:B------:R-:W-:Y:S01]  /*0620*/  @P1 IMAD.WIDE.U32 R22, R29.reuse, 0x20, R22 ;  /* 0x000000201d161825 */ /* 0x040fe200078e0016 */
[----:B------:R-:W-:-:S05]  /*0630*/  @P1 IADD3 R29, R29, 0x80, RZ ;  /* 0x000000801d1d1810 */ /* 0x000fca0007ffe0ff */
[----:B--2---:R-:W-:-:S04]  /*0640*/  @P0 IMAD.WIDE.U32 R10, R29, 0x20, R26 ;  /* 0x000000201d0a0825 */ /* 0x004fc800078e001a */
[----:B-1----:R-:W-:Y:S01]  /*0650*/  @P0 IMAD.WIDE.U32 R8, R29, 0x20, R24 ;  /* 0x000000201d080825 */ /* 0x002fe200078e0018 */
        /* <DEDUP_REMOVED lines=44> */
[----:B----4-:R-:W-:Y:S04]  /*0920*/  @P4 STL.64 [R1+0x1a0], R108 ;  /* 0x0001a06c01004387 */ /* 0x010fe80000100a00 */
[----:B------:R-:W-:Y:S04]  /*0930*/  @P4 STL.64 [R1+0x1a8], R110 ;  /* 0x0001a86e01004387 */ /* 0x000fe80000100a00 */
[----:B------:R1:W-:Y:S04]  /*0940*/  @P0 STL.64 [R1+0x98], R34 ;  /* 0x0000982201000387 */ /* 0x0003e80000100a00 */
[----:B---3--:R-:W-:Y:S04]  /*0950*/  @P4 STL.64 [R1+0x190], R104 ;  /* 0x0001906801004387 */ /* 0x008fe80000100a00 */
        /* <DEDUP_REMOVED lines=83> */
.L_x_7797:
[----:B-1----:R-:W1:Y:S01]  /*0e90*/  @P0 LDC.64 R4, c[0x0][0x270] ;  /* 0x00009c00ff040b82 */ /* 0x002e620000000a00 */
[----:B0-----:R-:W-:Y:S02]  /*0ea0*/  SHF.R.S32.HI R0, RZ, 0x1f, R2 ;  /* 0x0000001fff007819 */ /* 0x001fe40000011402 */
[----:B------:R-:W-:-:S05]  /*0eb0*/  LOP3.LUT P2, RZ, R3, 0x10, RZ, 0xc0, !PT ;  /* 0x0000001003ff7812 */ /* 0x000fca000784c0ff */
[----:B--234-:R-:W0:Y:S01]  /*0ec0*/  LDC.64 R192, c[0x0][0x250] ;  /* 0x00009400ffc07b82 */ /* 0x01ce220000000a00 */
[----:B-1----:R-:W-:-:S04]  /*0ed0*/  @P0 LEA R4, P1, R2, R4, 0x1 ;  /* 0x0000000402040211 */ /* 0x002fc800078208ff */
[----:B------:R-:W-:-:S05]  /*0ee0*/  @P0 LEA.HI.X R5, R2, R5, R0, 0x1, P1 ;  /* 0x0000000502050211 */ /* 0x000fca00008f0c00 */
[----:B------:R1:W2:Y:S01]  /*0ef0*/  @P0 LDG.E.U16 R0, desc[UR4][R4.64] ;  /* 0x0000000404000981 */ /* 0x0002a2000c1e1500 */
[----:B0-----:R-:W-:Y:S01]  /*0f00*/  IMAD.WIDE R192, R2, 0x4, R192 ;  /* 0x0000000402c07825 */ /* 0x001fe200078e02c0 */
[----:B------:R-:W0:Y:S01]  /*0f10*/  S2R R194, SR_TID.X ;  /* 0x0000000000c27919 */ /* 0x000e220000002100 */
[----:B------:R-:W-:-:S03]  /*0f20*/  MOV R195, UR22 ;  /* 0x0000001600c37c02 */ /* 0x000fc60008000f00 */
[----:B------:R0:W5:Y:S01]  /*0f30*/  LDG.E R216, desc[UR4][R192.64] ;  /* 0x00000004c0d87981 */ /* 0x000162000c1e1900 */
[----:B-1----:R-:W1:Y:S03]  /*0f40*/  LDC.64 R4, c[0x0][0x258] ;  /* 0x00009600ff047b82 */ /* 0x002e660000000a00 */
[----:B------:R3:W-:Y:S01]  /*0f50*/  STL [R1+0x1b0], R195 ;  /* 0x0001b0c301007387 */ /* 0x0007e20000100800 */
[----:B-1----:R-:W-:Y:S01]  /*0f60*/  IMAD.WIDE R4, R2, 0x4, R4 ;  /* 0x0000000402047825 */ /* 0x002fe200078e0204 */
[----:B0-----:R-:W-:-:S05]  /*0f70*/  LOP3.LUT R193, R194, 0x7f, RZ, 0xc0, !PT ;  /* 0x0000007fc2c17812 */ /* 0x001fca00078ec0ff */
[----:B------:R0:W5:Y:S04]  /*0f80*/  LDG.E R4, desc[UR4][R4.64] ;  /* 0x0000000404047981 */ /* 0x000168000c1e1900 */
[----:B------:R3:W-:Y:S01]  /*0f90*/  STL [R1+0x1b4], R193 ;  /* 0x0001b4c101007387 */ /* 0x0007e20000100800 */
[----:B0-----:R-:W-:Y:S01]  /*0fa0*/  MOV R5, 0x3f800000 ;  /* 0x3f80000000057802 */ /* 0x001fe20000000f00 */
        /* <DEDUP_REMOVED lines=19> */
[C---:B------:R-:W-:Y:S01]  /*10e0*/  @P1 LEA R6, P2, R0.reuse, UR8, 0x5 ;  /* 0x0000000800061c11 */ /* 0x040fe2000f8428ff */
[----:B------:R-:W2:Y:S03]  /*10f0*/  LDG.E.128 R192, desc[UR4][R18.64] ;  /* 0x0000000412c07981 */ /* 0x000ea6000c1e1d00 */
[----:B------:R-:W-:-:S05]  /*1100*/  @P1 LEA.HI.X R7, R0, UR9, RZ, 0x5, P2 ;  /* 0x0000000900071c11 */ /* 0x000fca00090f2cff */
[----:B------:R-:W5:Y:S04]  /*1110*/  @P1 LDG.E.128 R152, desc[UR4][R6.64] ;  /* 0x0000000406981981 */ /* 0x000f68000c1e1d00 */
[----:B------:R0:W5:Y:S02]  /*1120*/  @P1 LDG.E.128 R156, desc[UR4][R6.64+0x10] ;  /* 0x00001004069c1981 */ /* 0x000164000c1e1d00 */
[----:B0-----:R-:W-:-:S04]  /*1130*/  LEA R6, P1, R0, UR12, 0x3 ;  /* 0x0000000c00067c11 */ /* 0x001fc8000f8218ff */
[----:B------:R-:W-:Y:S02]  /*1140*/  LEA.HI.X R7, R0, UR13, RZ, 0x3, P1 ;  /* 0x0000000d00077c11 */ /* 0x000fe400088f1cff */
[----:B-1----:R-:W-:Y:S02]  /*1150*/  ISETP.NE.AND P1, PT, R251, RZ, PT ;  /* 0x000000fffb00720c */ /* 0x002fe40003f25270 */
[----:B------:R-:W2:Y:S02]  /*1160*/  LDL R251, [R1+0x190] ;  /* 0x0001900001fb7983 */ /* 0x000ea40000100800 */
[----:B-----5:R-:W-:Y:S02]  /*1170*/  FSEL R206, R216, RZ, !P1 ;  /* 0x000000ffd8ce7208 */ /* 0x020fe40004800000 */
[----:B------:R3:W5:Y:S03]  /*1180*/  LDG.E.64 R18, desc[UR4][R6.64] ;  /* 0x0000000406127981 */ /* 0x000766000c1e1b00 */
        /* <DEDUP_REMOVED lines=8> */
[----:B------:R-:W-:Y:S01]  /*1210*/  FMUL.FTZ R206, R4, R6 ;  /* 0x0000000604ce7220 */ /* 0x000fe20000410000 */
[----:B--2---:R-:W-:-:S05]  /*1220*/  SHF.L.U32 R215, R192, 0x10, RZ ;  /* 0x00000010c0d77819 */ /* 0x004fca00000006ff */
[----:B------:R-:W-:Y:S01]  /*1230*/  FADD.FTZ R72, R72, R215 ;  /* 0x000000d748487221 */ /* 0x000fe20000010000 */
[-C--:B------:R-:W-:Y:S01]  /*1240*/  FFMA.FTZ R32, R206, R215.reuse, R32 ;  /* 0x000000d7ce207223 */ /* 0x080fe20000010020 */
[----:B------:R-:W-:Y:S02]  /*1250*/  FMUL.FTZ R6, R252, R215 ;  /* 0x000000d7fc067220 */ /* 0x000fe40000410000 */
[----:B------:R-:W2:Y:S01]  /*1260*/  LDL R215, [R1+0x1a8] ;  /* 0x0001a80001d77983 */ /* 0x000ea20000100800 */
[C---:B------:R-:W-:Y:S02]  /*1270*/  PRMT R213, R193.reuse, 0x7632, R213 ;  /* 0x00007632c1d57816 */ /* 0x040fe400000000d5 */
[----:B------:R-:W-:Y:S02]  /*1280*/  SHF.L.U32 R193, R193, 0x10, RZ ;  /* 0x00000010c1c17819 */ /* 0x000fe400000006ff */
[----:B------:R-:W-:Y:S02]  /*1290*/  SHF.L.U32 R203, R194, 0x10, RZ ;  /* 0x00000010c2cb7819 */ /* 0x000fe400000006ff */
[----:B------:R-:W-:Y:S01]  /*12a0*/  PRMT R214, R192, 0x7632, R214 ;  /* 0x00007632c0d67816 */ /* 0x000fe200000000d6 */
[----:B------:R-:W-:Y:S01]  /*12b0*/  FMUL.FTZ R252, R4, R15 ;  /* 0x0000000f04fc7220 */ /* 0x000fe20000410000 */
[----:B------:R-:W-:Y:S01]  /*12c0*/  PRMT R202, R194, 0x7632, R202 ;  /* 0x00007632c2ca7816 */ /* 0x000fe200000000ca */
[----:B------:R-:W-:Y:S01]  /*12d0*/  FMUL.FTZ R15, R4, R200 ;  /* 0x000000c8040f7220 */ /* 0x000fe20000410000 */
[----:B------:R-:W-:-:S02]  /*12e0*/  PRMT R192, R195, 0x7632, R192 ;  /* 0x00007632c3c07816 */ /* 0x000fc400000000c0 */
[----:B------:R-:W-:Y:S02]  /*12f0*/  SHF.L.U32 R201, R195, 0x10, RZ ;  /* 0x00000010c3c97819 */ /* 0x000fe400000006ff */
[----:B------:R-:W-:Y:S02]  /*1300*/  SHF.L.U32 R194, R214, 0x10, RZ ;  /* 0x00000010d6c27819 */ /* 0x000fe400000006ff */
[----:B------:R-:W-:Y:S01]  /*1310*/  SHF.L.U32 R195, R213, 0x10, RZ ;  /* 0x00000010d5c37819 */ /* 0x000fe200000006ff */
[----:B------:R-:W3:Y:S01]  /*1320*/  LDL R214, [R1+0x198] ;  /* 0x0001980001d67983 */ /* 0x000ee20000100800 */
[-C--:B------:R-:W-:Y:S01]  /*1330*/  FMUL.FTZ R251, R251, R203.reuse ;  /* 0x000000cbfbfb7220 */ /* 0x080fe20000410000 */
[----:B------:R-:W-:Y:S02]  /*1340*/  FADD.FTZ R76, R76, R203 ;  /* 0x000000cb4c4c7221 */ /* 0x000fe40000010000 */
[----:B------:R-:W4:Y:S01]  /*1350*/  LDL R213, [R1+0x1ac] ;  /* 0x0001ac0001d57983 */ /* 0x000f220000100800 */
[----:B------:R-:W-:Y:S01]  /*1360*/  FFMA.FTZ R36, R15, R203, R36 ;  /* 0x000000cb0f247223 */ /* 0x000fe20000010024 */
[----:B------:R-:W-:-:S02]  /*1370*/  FMUL.FTZ R203, R4, R197 ;  /* 0x000000c504cb7220 */ /* 0x000fc40000410000 */
[----:B------:R-:W-:Y:S01]  /*1380*/  STL [R1+0x48], R252 ;  /* 0x000048fc01007387 */ /* 0x000fe20000100800 */
[----:B--2---:R-:W-:-:S05]  /*1390*/  FMUL.FTZ R215, R215, R193 ;  /* 0x000000c1d7d77220 */ /* 0x004fca0000410000 */
[----:B------:R-:W-:Y:S04]  /*13a0*/  STL [R1+0x30], R215 ;  /* 0x000030d701007387 */ /* 0x000fe80000100800 */
[----:B------:R-:W-:Y:S04]  /*13b0*/  STL [R1+0xc], R251 ;  /* 0x00000cfb01007387 */ /* 0x000fe80000100800 */
[----:B------:R-:W2:Y:S01]  /*13c0*/  LDL R197, [R1+0x1a4] ;  /* 0x0001a40001c57983 */ /* 0x000ea20000100800 */
[----:B------:R-:W-:-:S05]  /*13d0*/  FMUL.FTZ R198, R4, R198 ;  /* 0x000000c604c67220 */ /* 0x000fca0000410000 */
[----:B------:R-:W-:Y:S04]  /*13e0*/  STL [R1+0x4], R198 ;  /* 0x000004c601007387 */ /* 0x000fe80000100800 */
[----:B------:R-:W-:Y:S04]  /*13f0*/  STL [R1+0x1c], R203 ;  /* 0x00001ccb01007387 */ /* 0x000fe80000100800 */
[----:B------:R-:W4:Y:S01]  /*1400*/  LDL R200, [R1+0x194] ;  /* 0x0001940001c87983 */ /* 0x000f220000100800 */
[----:B------:R-:W-:Y:S01]  /*1410*/  FADD.FTZ R74, R74, R193 ;  /* 0x000000c14a4a7221 */ /* 0x000fe20000010000 */
[----:B------:R-:W-:Y:S01]  /*1420*/  FFMA.FTZ R34, R252, R193, R34 ;  /* 0x000000c1fc227223 */ /* 0x000fe20000010022 */
[----:B------:R-:W-:Y:S01]  /*1430*/  SHF.L.U32 R193, R202, 0x10, RZ ;  /* 0x00000010cac17819 */ /* 0x000fe200000006ff */
[-C--:B---3--:R-:W-:Y:S01]  /*1440*/  FMUL.FTZ R214, R214, R201.reuse ;  /* 0x000000c9d6d67220 */ /* 0x088fe20000410000 */
[----:B------:R-:W-:Y:S01]  /*1450*/  FADD.FTZ R78, R78, R201 ;  /* 0x000000c94e4e7221 */ /* 0x000fe20000010000 */
[----:B------:R-:W-:Y:S01]  /*1460*/  FFMA.FTZ R38, R198, R201, R38 ;  /* 0x000000c9c6267223 */ /* 0x000fe20000010026 */
[----:B------:R-:W-:-:S02]  /*1470*/  FMUL.FTZ R202, R4, R199 ;  /* 0x000000c704ca7220 */ /* 0x000fc40000410000 */
[----:B------:R-:W-:Y:S04]  /*1480*/  STL [R1], R214 ;  /* 0x000000d601007387 */ /* 0x000fe80000100800 */
[----:B------:R-:W-:Y:S01]  /*1490*/  STL [R1+0x14], R202 ;  /* 0x000014ca01007387 */ /* 0x000fe20000100800 */
[----:B--2---:R-:W-:-:S05]  /*14a0*/  FMUL.FTZ R201, R197, R194 ;  /* 0x000000c2c5c97220 */ /* 0x004fca0000410000 */
[----:B------:R4:W-:Y:S04]  /*14b0*/  STL [R1+0x18], R201 ;  /* 0x000018c901007387 */ /* 0x0009e80000100800 */
[----:B------:R-:W2:Y:S01]  /*14c0*/  LDL R199, [R1+0x19c] ;  /* 0x00019c0001c77983 */ /* 0x000ea20000100800 */
[----:B------:R-:W-:Y:S01]  /*14d0*/  FADD.FTZ R197, RZ, R6 ;  /* 0x00000006ffc57221 */ /* 0x000fe20000010000 */
[----:B------:R-:W-:Y:S01]  /*14e0*/  FADD.FTZ R73, R73, R194 ;  /* 0x000000c249497221 */ /* 0x000fe20000010000 */
[----:B------:R-:W-:Y:S01]  /*14f0*/  FFMA.FTZ R33, R203, R194, R33 ;  /* 0x000000c2cb217223 */ /* 0x000fe20000010021 */
[----:B------:R-:W-:Y:S01]  /*1500*/  FFMA.FTZ R194, R206, R6, RZ ;  /* 0x00000006cec27223 */ /* 0x000fe200000100ff */
[----:B------:R-:W-:Y:S01]  /*1510*/  FADD.FTZ R197, R197, R201 ;  /* 0x000000c9c5c57221 */ /* 0x000fe20000010000 */
[----:B------:R-:W-:Y:S01]  /*1520*/  FADD.FTZ R75, R75, R195 ;  /* 0x000000c34b4b7221 */ /* 0x000fe20000010000 */
[----:B------:R-:W-:Y:S01]  /*1530*/  FFMA.FTZ R35, R202, R195, R35 ;  /* 0x000000c3ca237223 */ /* 0x000fe20000010023 */
[----:B------:R-:W-:Y:S01]  /*1540*/  FFMA.FTZ R194, R203, R201, R194 ;  /* 0x000000c9cbc27223 */ /* 0x000fe200000100c2 */
[----:B----4-:R-:W-:Y:S01]  /*1550*/  FMUL.FTZ R201, R213, R195 ;  /* 0x000000c3d5c97220 */ /* 0x010fe20000410000 */
[----:B------:R-:W-:Y:S01]  /*1560*/  FADD.FTZ R195, R197, R215 ;  /* 0x000000d7c5c37221 */ /* 0x000fe20000010000 */
[----:B------:R-:W-:Y:S01]  /*1570*/  FMUL.FTZ R197, R200, R193 ;  /* 0x000000c1c8c57220 */ /* 0x000fe20000410000 */
[----:B------:R-:W-:-:S02]  /*1580*/  FFMA.FTZ R194, R252, R215, R194 ;  /* 0x000000d7fcc27223 */ /* 0x000fc400000100c2 */
[----:B------:R0:W-:Y:S04]  /*1590*/  STL [R1+0x10], R201 ;  /* 0x000010c901007387 */ /* 0x0001e80000100800 */
[----:B------:R0:W-:Y:S01]  /*15a0*/  STL [R1+0x8], R197 ;  /* 0x000008c501007387 */ /* 0x0001e20000100800 */
[----:B------:R-:W-:Y:S01]  /*15b0*/  FADD.FTZ R195, R195, R201 ;  /* 0x000000c9c3c37221 */ /* 0x000fe20000010000 */
[----:B------:R-:W-:Y:S01]  /*15c0*/  FFMA.FTZ R194, R202, R201, R194 ;  /* 0x000000c9cac27223 */ /* 0x000fe200000100c2 */
[----:B------:R-:W-:Y:S02]  /*15d0*/  FMUL.FTZ R7, R4, R7 ;  /* 0x0000000704077220 */ /* 0x000fe40000410000 */
[----:B------:R-:W-:Y:S01]  /*15e0*/  FADD.FTZ R195, R195, R251 ;  /* 0x000000fbc3c37221 */ /* 0x000fe20000010000 */
[----:B------:R-:W-:Y:S01]  /*15f0*/  FFMA.FTZ R194, R15, R251, R194 ;  /* 0x000000fb0fc27223 */ /* 0x000fe200000100c2 */
[----:B------:R-:W-:-:S02]  /*1600*/  SHF.L.U32 R192, R192, 0x10, RZ ;  /* 0x00000010c0c07819 */ /* 0x000fc400000006ff */
        /* <DEDUP_REMOVED lines=12> */
[----:B0-----:R-:W-:-:S07]  /*16d0*/  FFMA.FTZ R214, R252, R251, R194 ;  /* 0x000000fbfcd67223 */ /* 0x001fce00000100c2 */
.L_x_7777:
[----:B------:R-:W-:Y:S05]  /*16e0*/  BSYNC B0 ;  /* 0x0000000000007941 */ /* 0x000fea0003800000 */
.L_x_7776:
[----:B------:R-:W-:Y:S01]  /*16f0*/  LOP3.LUT P1, RZ, R3, 0x8, RZ, 0xc0, !PT ;  /* 0x0000000803ff7812 */ /* 0x000fe2000782c0ff */
[----:B------:R-:W-:-:S12]  /*1700*/  BSSY B0, `(.L_x_7778) ;  /* 0x0000068000007945 */ /* 0x000fd80003800000 */
[----:B------:R-:W-:Y:S05]  /*1710*/  @!P1 BRA `(.L_x_7779) ;  /* 0x0000000400989947 */ /* 0x000fea0003800000 */
[----:B------:R-:W0:Y:S01]  /*1720*/  LDC.64 R20, c[0x0][0x2b8] ;  /* 0x0000ae00ff147b82 */ /* 0x000e220000000a00 */
[C---:B------:R-:W-:Y:S01]  /*1730*/  LEA R196, P1, R213.reuse, UR10, 0x5 ;  /* 0x0000000ad5c47c11 */ /* 0x040fe2000f8228ff */
[----:B------:R-:W2:Y:S03]  /*1740*/  LDL R250, [R1+0x140] ;  /* 0x0001400001fa7983 */ /* 0x000ea60000100800 */
[----:B------:R-:W-:Y:S01]  /*1750*/  LEA.HI.X R197, R213, UR11, RZ, 0x5, P1 ;  /* 0x0000000bd5c57c11 */ /* 0x000fe200088f2cff */
[----:B------:R2:W-:Y:S01]  /*1760*/  STL [R1+0x1b8], R0 ;  /* 0x0001b80001007387 */ /* 0x0005e20000100800 */
[----:B------:R-:W-:Y:S01]  /*1770*/  ISETP.NE.U32.AND P1, PT, RZ, UR8, PT ;  /* 0x00000008ff007c0c */ /* 0x000fe2000bf25070 */
[----:B------:R-:W1:Y:S02]  /*1780*/  LDC.U8 R241, c[0x0][0x2a0] ;  /* 0x0000a800fff17b82 */ /* 0x000e640000000000 */
[----:B------:R-:W3:Y:S01]  /*1790*/  LDG.E.128 R192, desc[UR4][R196.64] ;  /* 0x00000004c4c07981 */ /* 0x000ee2000c1e1d00 */
[----:B------:R-:W-:-:S03]  /*17a0*/  ISETP.NE.AND.EX P1, PT, RZ, UR9, PT, P1 ;  /* 0x00000009ff007c0c */ /* 0x000fc6000bf25310 */
[----:B------:R-:W4:Y:S04]  /*17b0*/  LDL R246, [R1+0x148] ;  /* 0x0001480001f67983 */ /* 0x000f280000100800 */
[----:B------:R-:W4:Y:S04]  /*17c0*/  LDL R244, [R1+0x130] ;  /* 0x0001300001f47983 */ /* 0x000f280000100800 */
[----:B------:R-:W2:Y:S01]  /*17d0*/  LDG.E.128 R196, desc[UR4][R196.64+0x10] ;  /* 0x00001004c4c47981 */ /* 0x000ea2000c1e1d00 */
[C---:B0-----:R-:W-:Y:S01]  /*17e0*/  IMAD.WIDE.U32 R20, R213.reuse, 0x10, R20 ;  /* 0x00000010d5147825 */ /* 0x041fe200078e0014 */
[----:B------:R-:W-:-:S02]  /*17f0*/  @P1 LEA R8, P2, R213, UR8, 0x5 ;  /* 0x00000008d5081c11 */ /* 0x000fc4000f8428ff */
[----:B------:R-:W4:Y:S02]  /*1800*/  LDL R249, [R1+0x144] ;  /* 0x0001440001f97983 */ /* 0x000f240000100800 */
[C---:B------:R-:W-:Y:S02]  /*1810*/  @P1 LEA.HI.X R9, R213.reuse, UR9, RZ, 0x5, P2 ;  /* 0x00000009d5091c11 */ /* 0x040fe400090f2cff */
[----:B------:R-:W4:Y:S04]  /*1820*/  LDG.E.128 R200, desc[UR4][R20.64] ;  /* 0x0000000414c87981 */ /* 0x000f28000c1e1d00 */
[----:B------:R-:W4:Y:S04]  /*1830*/  LDL R243, [R1+0x138] ;  /* 0x0001380001f37983 */ /* 0x000f280000100800 */
[----:B------:R-:W5:Y:S04]  /*1840*/  @P1 LDG.E.128 R160, desc[UR4][R8.64] ;  /* 0x0000000408a01981 */ /* 0x000f68000c1e1d00 */
[----:B------:R0:W5:Y:S04]  /*1850*/  @P1 LDG.E.128 R164, desc[UR4][R8.64+0x10] ;  /* 0x0000100408a41981 */ /* 0x000168000c1e1d00 */
[----:B------:R-:W4:Y:S04]  /*1860*/  LDL R247, [R1+0x14c] ;  /* 0x00014c0001f77983 */ /* 0x000f280000100800 */
[----:B------:R-:W4:Y:S01]  /*1870*/  LDL R245, [R1+0x134] ;  /* 0x0001340001f57983 */ /* 0x000f220000100800 */
[----:B0-----:R-:W-:-:S04]  /*1880*/  LEA R8, P1, R213, UR12, 0x3 ;  /* 0x0000000cd5087c11 */ /* 0x001fc8000f8218ff */
[----:B------:R-:W-:Y:S02]  /*1890*/  LEA.HI.X R9, R213, UR13, RZ, 0x3, P1 ;  /* 0x0000000dd5097c11 */ /* 0x000fe400088f1cff */
[----:B-1----:R-:W-:-:S03]  /*18a0*/  ISETP.NE.AND P1, PT, R241, RZ, PT ;  /* 0x000000fff100720c */ /* 0x002fc60003f25270 */
[----:B------:R0:W5:Y:S02]  /*18b0*/  LDG.E.64 R20, desc[UR4][R8.64] ;  /* 0x0000000408147981 */ /* 0x000164000c1e1b00 */
[----:B0----5:R-:W-:-:S05]  /*18c0*/  FSEL R8, R216, RZ, !P1 ;  /* 0x000000ffd8087208 */ /* 0x021fca0004800000 */
[C---:B---3--:R-:W-:Y:S01]  /*18d0*/  FADD.FTZ R242, -R8.reuse, R192 ;  /* 0x000000c008f27221 */ /* 0x048fe20000010100 */
[C---:B------:R-:W-:Y:S01]  /*18e0*/  FADD.FTZ R241, -R8.reuse, R193 ;  /* 0x000000c108f17221 */ /* 0x040fe20000010100 */
[C---:B------:R-:W-:Y:S01]  /*18f0*/  FADD.FTZ R194, -R8.reuse, R194 ;  /* 0x000000c208c27221 */ /* 0x040fe20000010100 */
[----:B------:R-:W-:Y:S01]  /*1900*/  FADD.FTZ R9, -R8, R195 ;  /* 0x000000c308097221 */ /* 0x000fe20000010100 */
[----:B------:R-:W-:Y:S01]  /*1910*/  FMUL.FTZ R248, R4, R242 ;  /* 0x000000f204f87220 */ /* 0x000fe20000410000 */
[C---:B--2---:R-:W-:Y:S01]  /*1920*/  FADD.FTZ R196, -R8.reuse, R196 ;  /* 0x000000c408c47221 */ /* 0x044fe20000010100 */
[C---:B------:R-:W-:Y:S01]  /*1930*/  FADD.FTZ R192, -R8.reuse, R197 ;  /* 0x000000c508c07221 */ /* 0x040fe20000010100 */
[C---:B------:R-:W-:Y:S01]  /*1940*/  FADD.FTZ R195, -R8.reuse, R198 ;  /* 0x000000c608c37221 */ /* 0x040fe20000010100 */
[----:B------:R-:W-:Y:S01]  /*1950*/  FADD.FTZ R193, -R8, R199 ;  /* 0x000000c708c17221 */ /* 0x000fe20000010100 */
[----:B----4-:R-:W-:Y:S02]  /*1960*/  SHF.L.U32 R8, R200, 0x10, RZ ;  /* 0x00000010c8087819 */ /* 0x010fe400000006ff */
[----:B------:R-:W-:-:S02]  /*1970*/  PRMT R197, R201, 0x7632, R197 ;  /* 0x00007632c9c57816 */ /* 0x000fc400000000c5 */
[----:B------:R-:W-:Y:S02]  /*1980*/  PRMT R198, R200, 0x7632, R198 ;  /* 0x00007632c8c67816 */ /* 0x000fe400000000c6 */
[----:B------:R-:W-:Y:S02]  /*1990*/  SHF.L.U32 R201, R201, 0x10, RZ ;  /* 0x00000010c9c97819 */ /* 0x000fe400000006ff */
[C---:B------:R-:W-:Y:S02]  /*19a0*/  PRMT R242, R203.reuse, 0x7632, R242 ;  /* 0x00007632cbf27816 */ /* 0x040fe400000000f2 */
[----:B------:R-:W-:Y:S01]  /*19b0*/  SHF.L.U32 R199, R203, 0x10, RZ ;  /* 0x00000010cbc77819 */ /* 0x000fe200000006ff */
[----:B------:R-:W-:Y:S01]  /*19c0*/  FMUL.FTZ R203, R4, R194 ;  /* 0x000000c204cb7220 */ /* 0x000fe20000410000 */
[C---:B------:R-:W-:Y:S02]  /*19d0*/  PRMT R200, R202.reuse, 0x7632, R200 ;  /* 0x00007632cac87816 */ /* 0x040fe400000000c8 */
[----:B------:R-:W-:Y:S01]  /*19e0*/  SHF.L.U32 R202, R202, 0x10, RZ ;  /* 0x00000010caca7819 */ /* 0x000fe200000006ff */
[----:B------:R-:W-:Y:S01]  /*19f0*/  FMUL.FTZ R0, R250, R8 ;  /* 0x00000008fa007220 */ /* 0x000fe20000410000 */
[----:B------:R-:W-:Y:S01]  /*1a00*/  SHF.L.U32 R198, R198, 0x10, RZ ;  /* 0x00000010c6c67819 */ /* 0x000fe200000006ff */
[----:B------:R-:W-:Y:S01]  /*1a10*/  FADD.FTZ R82, R82, R201 ;  /* 0x000000c952527221 */ /* 0x000fe20000010000 */
[-C--:B------:R-:W-:Y:S01]  /*1a20*/  FFMA.FTZ R42, R203, R201.reuse, R42 ;  /* 0x000000c9cb2a7223 */ /* 0x080fe2000001002a */
[----:B------:R-:W-:Y:S01]  /*1a30*/  FMUL.FTZ R201, R246, R201 ;  /* 0x000000c9f6c97220 */ /* 0x000fe20000410000 */
[----:B------:R-:W-:Y:S01]  /*1a40*/  FMUL.FTZ R250, R4, R241 ;  /* 0x000000f104fa7220 */ /* 0x000fe20000410000 */
[----:B------:R-:W-:Y:S01]  /*1a50*/  FMUL.FTZ R246, R244, R202 ;  /* 0x000000caf4f67220 */ /* 0x000fe20000410000 */
[----:B------:R-:W-:Y:S01]  /*1a60*/  STL [R1+0x68], R248 ;  /* 0x000068f801007387 */ /* 0x000fe20000100800 */
[----:B------:R-:W-:Y:S01]  /*1a70*/  FMUL.FTZ R244, R4, R195 ;  /* 0x000000c304f47220 */ /* 0x000fe20000410000 */
[----:B------:R-:W-:Y:S01]  /*1a80*/  FADD.FTZ R81, R81, R198 ;  /* 0x000000c651517221 */ /* 0x000fe20000010000 */
[-C--:B------:R-:W-:Y:S01]  /*1a90*/  FFMA.FTZ R41, R250, R198.reuse, R41 ;  /* 0x000000c6fa297223 */ /* 0x080fe20000010029 */
[----:B------:R0:W-:Y:S01]  /*1aa0*/  STL [R1+0x58], R0 ;  /* 0x0000580001007387 */ /* 0x0001e20000100800 */
[----:B------:R-:W-:Y:S01]  /*1ab0*/  FMUL.FTZ R249, R249, R198 ;  /* 0x000000c6f9f97220 */ /* 0x000fe20000410000 */
[----:B------:R-:W-:Y:S01]  /*1ac0*/  FADD.FTZ R195, R215, R0 ;  /* 0x00000000d7c37221 */ /* 0x000fe20000010000 */
[----:B------:R-:W-:Y:S01]  /*1ad0*/  FFMA.FTZ R198, R248, R0, R214 ;  /* 0x00000000f8c67223 */ /* 0x000fe200000100d6 */
[----:B------:R1:W-:Y:S01]  /*1ae0*/  STL [R1+0x44], R203 ;  /* 0x000044cb01007387 */ /* 0x0003e20000100800 */
[----:B------:R-:W-:Y:S01]  /*1af0*/  FADD.FTZ R86, R86, R199 ;  /* 0x000000c756567221 */ /* 0x000fe20000010000 */
[-C--:B------:R-:W-:Y:S01]  /*1b00*/  FFMA.FTZ R46, R244, R199.reuse, R46 ;  /* 0x000000c7f42e7223 */ /* 0x080fe2000001002e */
[----:B------:R-:W-:Y:S01]  /*1b10*/  FMUL.FTZ R243, R243, R199 ;  /* 0x000000c7f3f37220 */ /* 0x000fe20000410000 */
[----:B------:R1:W-:Y:S04]  /*1b20*/  STL [R1+0x2c], R201 ;  /* 0x00002cc901007387 */ /* 0x0003e80000100800 */
[----:B0-----:R1:W5:Y:S04]  /*1b30*/  LDL.LU R0, [R1+0x1b8] ;  /* 0x0001b80001007983 */ /* 0x0013680000300800 */
[----:B------:R-:W2:Y:S01]  /*1b40*/  LDL R199, [R1+0x13c] ;  /* 0x00013c0001c77983 */ /* 0x000ea20000100800 */
        /* <DEDUP_REMOVED lines=11> */
[----:B------:R-:W-:Y:S01]  /*1c00*/  FMUL.FTZ R8, R4, R196 ;  /* 0x000000c404087220 */ /* 0x000fe20000410000 */
[----:B------:R-:W-:Y:S01]  /*1c10*/  SHF.L.U32 R196, R200, 0x10, RZ ;  /* 0x00000010c8c47819 */ /* 0x000fe200000006ff */
[----:B------:R-:W-:Y:S01]  /*1c20*/  FMUL.FTZ R9, R4, R192 ;  /* 0x000000c004097220 */ /* 0x000fe20000410000 */
[----:B------:R-:W-:Y:S01]  /*1c30*/  FADD.FTZ R192, R197, R247 ;  /* 0x000000f7c5c07221 */ /* 0x000fe20000010000 */
[----:B------:R-:W-:-:S02]  /*1c40*/  FFMA.FTZ R195, R248, R247, R195 ;  /* 0x000000f7f8c37223 */ /* 0x000fc400000100c3 */
[----:B------:R-:W-:Y:S01]  /*1c50*/  FMUL.FTZ R245, R245, R196 ;  /* 0x000000c4f5f57220 */ /* 0x000fe20000410000 */
[----:B------:R-:W-:Y:S01]  /*1c60*/  FADD.FTZ R192, R192, R246 ;  /* 0x000000f6c0c07221 */ /* 0x000fe20000010000 */
[----:B------:R-:W-:Y:S01]  /*1c70*/  FFMA.FTZ R195, R8, R246, R195 ;  /* 0x000000f608c37223 */ /* 0x000fe200000100c3 */
[----:B------:R-:W-:Y:S02]  /*1c80*/  SHF.L.U32 R194, R242, 0x10, RZ ;  /* 0x00000010f2c27819 */ /* 0x000fe400000006ff */
        /* <DEDUP_REMOVED lines=15> */
.L_x_7779:
[----:B------:R-:W-:Y:S05]  /*1d80*/  BSYNC B0 ;  /* 0x0000000000007941 */ /* 0x000fea0003800000 */
.L_x_7778:
[----:B------:R-:W-:Y:S01]  /*1d90*/  LOP3.LUT P1, RZ, R3, 0x4, RZ, 0xc0, !PT ;  /* 0x0000000403ff7812 */ /* 0x000fe2000782c0ff */
[----:B------:R-:W-:-:S12]  /*1da0*/  BSSY B0, `(.L_x_7780) ;  /* 0x0000068000007945 */ /* 0x000fd80003800000 */
[----:B------:R-:W-:Y:S05]  /*1db0*/  @!P1 BRA `(.L_x_7781) ;  /* 0x0000000400989947 */ /* 0x000fea0003800000 */
[----:B------:R-:W0:Y:S01]  /*1dc0*/  LDC.64 R22, c[0x0][0x2b8] ;  /* 0x0000ae00ff167b82 */ /* 0x000e220000000a00 */
[C---:B------:R-:W-:Y:S01]  /*1dd0*/  LEA R196, P1, R213.reuse, UR10, 0x5 ;  /* 0x0000000ad5c47c11 */ /* 0x040fe2000f8228ff */
[----:B------:R-:W2:Y:S03]  /*1de0*/  LDL R240, [R1+0x100] ;  /* 0x0001000001f07983 */ /* 0x000ea60000100800 */
[----:B------:R-:W-:Y:S01]  /*1df0*/  LEA.HI.X R197, R213, UR11, RZ, 0x5, P1 ;  /* 0x0000000bd5c57c11 */ /* 0x000fe200088f2cff */
[----:B-----5:R2:W-:Y:S01]  /*1e00*/  STL [R1+0x1b8], R0 ;  /* 0x0001b80001007387 */ /* 0x0205e20000100800 */
        /* <DEDUP_REMOVED lines=21> */
[----:B0-----:R-:W-:-:S05]  /*1f60*/  FSEL R10, R216, RZ, !P1 ;  /* 0x000000ffd80a7208 */ /* 0x001fca0004800000 */
        /* <DEDUP_REMOVED lines=75> */
.L_x_7781:
[----:B------:R-:W-:Y:S05]  /*2420*/  BSYNC B0 ;  /* 0x0000000000007941 */ /* 0x000fea0003800000 */
.L_x_7780:
        /* <DEDUP_REMOVED lines=105> */
.L_x_7783:
[----:B------:R-:W-:Y:S05]  /*2ac0*/  BSYNC B0 ;  /* 0x0000000000007941 */ /* 0x000fea0003800000 */
.L_x_7782:
[----:B------:R-:W-:Y:S01]  /*2ad0*/  LOP3.LUT P1, RZ, R3, 0x20, RZ, 0xc0, !PT ;  /* 0x0000002003ff7812 */ /* 0x000fe2000782c0ff */
[----:B------:R-:W-:-:S12]  /*2ae0*/  BSSY B0, `(.L_x_7784) ;  /* 0x0000066000007945 */ /* 0x000fd80003800000 */
[----:B------:R-:W-:Y:S05]  /*2af0*/  @!P1 BRA `(.L_x_7785) ;  /* 0x0000000400909947 */ /* 0x000fea0003800000 */
[----:B------:R-:W0:Y:S01]  /*2b00*/  LDC.U8 R192, c[0x0][0x2a0] ;  /* 0x0000a800ffc07b82 */ /* 0x000e220000000000 */
[----:B------:R-:W2:Y:S04]  /*2b10*/  LDL R210, [R1+0x80] ;  /* 0x0000800001d27983 */ /* 0x000ea80000100800 */
[----:B------:R-:W3:Y:S03]  /*2b20*/  LDL R211, [R1+0x88] ;  /* 0x0000880001d37983 */ /* 0x000ee60000100800 */
[----:B------:R-:W1:Y:S01]  /*2b30*/  LDC.64 R200, c[0x0][0x2b8] ;  /* 0x0000ae00ffc87b82 */ /* 0x000e620000000a00 */
[----:B------:R-:W4:Y:S04]  /*2b40*/  LDL R209, [R1+0x70] ;  /* 0x0000700001d17983 */ /* 0x000f280000100800 */
[----:B------:R-:W4:Y:S01]  /*2b50*/  LDL R217, [R1+0x8c] ;  /* 0x00008c0001d97983 */ /* 0x000f220000100800 */
[----:B0-----:R-:W-:-:S04]  /*2b60*/  ISETP.NE.AND P1, PT, R192, RZ, PT ;  /* 0x000000ffc000720c */ /* 0x001fc80003f25270 */
[----:B-----5:R-:W-:Y:S02]  /*2b70*/  FSEL R14, R216, RZ, !P1 ;  /* 0x000000ffd80e7208 */ /* 0x020fe40004800000 */
[C---:B------:R-:W-:Y:S01]  /*2b80*/  LEA R196, P1, R213.reuse, UR10, 0x5 ;  /* 0x0000000ad5c47c11 */ /* 0x040fe2000f8228ff */
[----:B-1----:R-:W-:-:S03]  /*2b90*/  IMAD.WIDE.U32 R200, R213, 0x10, R200 ;  /* 0x00000010d5c87825 */ /* 0x002fc600078e00c8 */
[----:B------:R-:W-:-:S03]  /*2ba0*/  LEA.HI.X R197, R213, UR11, RZ, 0x5, P1 ;  /* 0x0000000bd5c57c11 */ /* 0x000fc600088f2cff */
[----:B------:R-:W2:Y:S04]  /*2bb0*/  LDG.E.128 R200, desc[UR4][R200.64] ;  /* 0x00000004c8c87981 */ /* 0x000ea8000c1e1d00 */
[----:B------:R-:W3:Y:S04]  /*2bc0*/  LDG.E.128 R192, desc[UR4][R196.64] ;  /* 0x00000004c4c07981 */ /* 0x000ee8000c1e1d00 */
[----:B------:R-:W4:Y:S01]  /*2bd0*/  LDG.E.128 R196, desc[UR4][R196.64+0x10] ;  /* 0x00001004c4c47981 */ /* 0x000f22000c1e1d00 */
[----:B------:R-:W-:-:S04]  /*2be0*/  ISETP.NE.U32.AND P1, PT, RZ, UR8, PT ;  /* 0x00000008ff007c0c */ /* 0x000fc8000bf25070 */
[----:B------:R-:W-:-:S13]  /*2bf0*/  ISETP.NE.AND.EX P1, PT, RZ, UR9, PT, P1 ;  /* 0x00000009ff007c0c */ /* 0x000fda000bf25310 */
[----:B------:R-:W-:-:S04]  /*2c00*/  @P1 LEA R204, P2, R213, UR8, 0x5 ;  /* 0x00000008d5cc1c11 */ /* 0x000fc8000f8428ff */
[----:B------:R-:W-:-:S05]  /*2c10*/  @P1 LEA.HI.X R205, R213, UR9, RZ, 0x5, P2 ;  /* 0x00000009d5cd1c11 */ /* 0x000fca00090f2cff */
[----:B------:R-:W5:Y:S04]  /*2c20*/  @P1 LDG.E.128 R28, desc[UR4][R204.64] ;  /* 0x00000004cc1c1981 */ /* 0x000f68000c1e1d00 */
[----:B------:R0:W5:Y:S02]  /*2c30*/  @P1 LDG.E.128 R24, desc[UR4][R204.64+0x10] ;  /* 0x00001004cc181981 */ /* 0x000164000c1e1d00 */
[----:B0-----:R-:W-:-:S04]  /*2c40*/  LEA R204, P1, R213, UR12, 0x3 ;  /* 0x0000000cd5cc7c11 */ /* 0x001fc8000f8218ff */
[----:B------:R-:W-:-:S06]  /*2c50*/  LEA.HI.X R205, R213, UR13, RZ, 0x3, P1 ;  /* 0x0000000dd5cd7c11 */ /* 0x000fcc00088f1cff */
[----:B------:R-:W5:Y:S01]  /*2c60*/  LDG.E.64 R204, desc[UR4][R204.64] ;  /* 0x00000004cccc7981 */ /* 0x000f62000c1e1b00 */
[C---:B---3--:R-:W-:Y:S01]  /*2c70*/  FADD.FTZ R207, -R14.reuse, R192 ;  /* 0x000000c00ecf7221 */ /* 0x048fe20000010100 */
[----:B------:R-:W-:Y:S01]  /*2c80*/  FADD.FTZ R194, -R14, R194 ;  /* 0x000000c20ec27221 */ /* 0x000fe20000010100 */
[----:B--2---:R-:W-:Y:S02]  /*2c90*/  PRMT R208, R201, 0x7632, R208 ;  /* 0x00007632c9d07816 */ /* 0x004fe400000000d0 */
[----:B------:R-:W-:Y:S01]  /*2ca0*/  FMUL.FTZ R218, R4, R207 ;  /* 0x000000cf04da7220 */ /* 0x000fe20000410000 */
[----:B----4-:R-:W-:Y:S01]  /*2cb0*/  FADD.FTZ R192, -R14, R197 ;  /* 0x000000c50ec07221 */ /* 0x010fe20000010100 */
[----:B------:R-:W-:-:S03]  /*2cc0*/  SHF.L.U32 R197, R200, 0x10, RZ ;  /* 0x00000010c8c57819 */ /* 0x000fc600000006ff */
[----:B------:R0:W-:Y:S02]  /*2cd0*/  STL [R1+0x5c], R218 ;  /* 0x00005cda01007387 */ /* 0x0001e40000100800 */
[-C--:B------:R-:W-:Y:S01]  /*2ce0*/  FMUL.FTZ R213, R210, R197.reuse ;  /* 0x000000c5d2d57220 */ /* 0x080fe20000410000 */
[----:B------:R-:W-:Y:S01]  /*2cf0*/  FMUL.FTZ R210, R4, R194 ;  /* 0x000000c204d27220 */ /* 0x000fe20000410000 */
[----:B------:R-:W-:Y:S01]  /*2d00*/  FADD.FTZ R64, R64, R197 ;  /* 0x000000c540407221 */ /* 0x000fe20000010000 */
[----:B------:R-:W-:Y:S01]  /*2d10*/  FFMA.FTZ R104, R218, R197, R104 ;  /* 0x000000c5da687223 */ /* 0x000fe20000010068 */
[----:B------:R-:W-:Y:S02]  /*2d20*/  SHF.L.U32 R197, R208, 0x10, RZ ;  /* 0x00000010d0c57819 */ /* 0x000fe400000006ff */
[----:B------:R-:W2:Y:S04]  /*2d30*/  LDL R208, [R1+0x78] ;  /* 0x0000780001d07983 */ /* 0x000ea80000100800 */
[----:B------:R-:W-:Y:S04]  /*2d40*/  STL [R1+0x4c], R213 ;  /* 0x00004cd501007387 */ /* 0x000fe80000100800 */
[----:B------:R-:W-:Y:S04]  /*2d50*/  STL [R1+0x38], R210 ;  /* 0x000038d201007387 */ /* 0x000fe80000100800 */
        /* <DEDUP_REMOVED lines=9> */
[----:B------:R-:W-:Y:S01]  /*2df0*/  PRMT R200, R202, 0x7632, R200 ;  /* 0x00007632cac87816 */ /* 0x000fe200000000c8 */
[----:B------:R-:W-:-:S03]  /*2e00*/  FMUL.FTZ R211, R211, R201 ;  /* 0x000000c9d3d37220 */ /* 0x000fc60000410000 */
[----:B------:R-:W-:Y:S01]  /*2e10*/  STL [R1+0x34], R216 ;  /* 0x000034d801007387 */ /* 0x000fe20000100800 */
[----:B------:R-:W-:-:S03]  /*2e20*/  SHF.L.U32 R196, R200, 0x10, RZ ;  /* 0x00000010c8c47819 */ /* 0x000fc600000006ff */
[----:B------:R1:W-:Y:S01]  /*2e30*/  STL [R1+0x20], R211 ;  /* 0x000020d301007387 */ /* 0x0003e20000100800 */
[----:B------:R-:W-:-:S03]  /*2e40*/  SHF.L.U32 R199, R199, 0x10, RZ ;  /* 0x00000010c7c77819 */ /* 0x000fc600000006ff */
[----:B------:R-:W4:Y:S01]  /*2e50*/  LDL R200, [R1+0x74] ;  /* 0x0000740001c87983 */ /* 0x000f220000100800 */
[----:B------:R-:W-:Y:S01]  /*2e60*/  FMUL.FTZ R233, R4, R193 ;  /* 0x000000c104e97220 */ /* 0x000fe20000410000 */
[----:B------:R-:W-:-:S03]  /*2e70*/  FADD.FTZ R65, R65, R199 ;  /* 0x000000c741417221 */ /* 0x000fc60000010000 */
[-C--:B------:R-:W-:Y:S01]  /*2e80*/  FFMA.FTZ R105, R233, R199.reuse, R105 ;  /* 0x000000c7e9697223 */ /* 0x080fe20000010069 */
[----:B------:R-:W-:Y:S01]  /*2e90*/  SHF.L.U32 R202, R202, 0x10, RZ ;  /* 0x00000010caca7819 */ /* 0x000fe200000006ff */
[----:B---3--:R-:W-:Y:S02]  /*2ea0*/  FMUL.FTZ R231, R231, R199 ;  /* 0x000000c7e7e77220 */ /* 0x008fe40000410000 */
[----:B------:R-:W3:Y:S02]  /*2eb0*/  LDL R199, [R1+0x7c] ;  /* 0x00007c0001c77983 */ /* 0x000ee40000100800 */
[----:B------:R-:W-:Y:S01]  /*2ec0*/  FMUL.FTZ R212, R209, R202 ;  /* 0x000000cad1d47220 */ /* 0x000fe20000410000 */
[----:B------:R-:W-:Y:S01]  /*2ed0*/  FMUL.FTZ R209, R4, R198 ;  /* 0x000000c604d17220 */ /* 0x000fe20000410000 */
[----:B------:R-:W-:Y:S01]  /*2ee0*/  FADD.FTZ R193, R215, R213 ;  /* 0x000000d5d7c17221 */ /* 0x000fe20000010000 */
[----:B------:R-:W-:Y:S01]  /*2ef0*/  FFMA.FTZ R198, R218, R213, R214 ;  /* 0x000000d5dac67223 */ /* 0x000fe200000100d6 */
[----:B0-----:R-:W-:-:S02]  /*2f00*/  FMUL.FTZ R218, R4, R195 ;  /* 0x000000c304da7220 */ /* 0x001fc40000410000 */
[----:B------:R-:W-:Y:S01]  /*2f10*/  FADD.FTZ R193, R193, R231 ;  /* 0x000000e7c1c17221 */ /* 0x000fe20000010000 */
[----:B------:R-:W-:Y:S01]  /*2f20*/  FFMA.FTZ R195, R233, R231, R198 ;  /* 0x000000e7e9c37223 */ /* 0x000fe200000100c6 */
[----:B------:R-:W-:Y:S02]  /*2f30*/  FMUL.FTZ R217, R217, R197 ;  /* 0x000000c5d9d97220 */ /* 0x000fe40000410000 */
[----:B------:R-:W-:Y:S01]  /*2f40*/  FADD.FTZ R193, R193, R211 ;  /* 0x000000d3c1c17221 */ /* 0x000fe20000010000 */
[----:B------:R-:W-:Y:S01]  /*2f50*/  FFMA.FTZ R195, R210, R211, R195 ;  /* 0x000000d3d2c37223 */ /* 0x000fe200000100c3 */
[----:B------:R-:W-:Y:S02]  /*2f60*/  PRMT R207, R203, 0x7632, R207 ;  /* 0x00007632cbcf7816 */ /* 0x000fe400000000cf */
[----:B------:R-:W-:Y:S01]  /*2f70*/  FADD.FTZ R193, R193, R217 ;  /* 0x000000d9c1c17221 */ /* 0x000fe20000010000 */
[----:B------:R-:W-:Y:S01]  /*2f80*/  FFMA.FTZ R195, R218, R217, R195 ;  /* 0x000000d9dac37223 */ /* 0x000fe200000100c3 */
[----:B------:R-:W-:Y:S01]  /*2f90*/  SHF.L.U32 R203, R203, 0x10, RZ ;  /* 0x00000010cbcb7819 */ /* 0x000fe200000006ff */
[----:B------:R-:W-:Y:S01]  /*2fa0*/  FFMA.FTZ R106, R210, R201, R106 ;  /* 0x000000c9d26a7223 */ /* 0x000fe2000001006a */
[----:B-1----:R-:W-:Y:S01]  /*2fb0*/  FMUL.FTZ R211, R4, R192 ;  /* 0x000000c004d37220 */ /* 0x002fe20000410000 */
[----:B----4-:R-:W-:Y:S01]  /*2fc0*/  FMUL.FTZ R210, R200, R196 ;  /* 0x000000c4c8d27220 */ /* 0x010fe20000410000 */
[----:B------:R-:W-:Y:S01]  /*2fd0*/  FADD.FTZ R193, R193, R212 ;  /* 0x000000d4c1c17221 */ /* 0x000fe20000010000 */
[----:B------:R-:W-:Y:S01]  /*2fe0*/  FFMA.FTZ R195, R216, R212, R195 ;  /* 0x000000d4d8c37223 */ /* 0x000fe200000100c3 */
[----:B------:R-:W-:Y:S01]  /*2ff0*/  SHF.L.U32 R194, R207, 0x10, RZ ;  /* 0x00000010cfc27819 */ /* 0x000fe200000006ff */
[----:B--2---:R-:W-:Y:S01]  /*3000*/  FMUL.FTZ R208, R208, R203 ;  /* 0x000000cbd0d07220 */ /* 0x004fe20000410000 */
[----:B------:R-:W-:Y:S01]  /*3010*/  FADD.FTZ R193, R193, R210 ;  /* 0x000000d2c1c17221 */ /* 0x000fe20000010000 */
[----:B------:R-:W-:Y:S01]  /*3020*/  FFMA.FTZ R195, R211, R210, R195 ;  /* 0x000000d2d3c37223 */ /* 0x000fe200000100c3 */
[----:B------:R-:W-:-:S02]  /*3030*/  FMUL.FTZ R207, R4, R14 ;  /* 0x0000000e04cf7220 */ /* 0x000fc40000410000 */
[----:B------:R-:W-:Y:S01]  /*3040*/  FADD.FTZ R193, R193, R208 ;  /* 0x000000d0c1c17221 */ /* 0x000fe20000010000 */
        /* <DEDUP_REMOVED lines=12> */
[----:B---3--:R-:W-:-:S04]  /*3110*/  FMUL.FTZ R14, R199, R194 ;  /* 0x000000c2c70e7220 */ /* 0x008fc80000410000 */
[----:B------:R-:W-:Y:S01]  /*3120*/  FADD.FTZ R215, R193, R14 ;  /* 0x0000000ec1d77221 */ /* 0x000fe20000010000 */
[----:B------:R-:W-:-:S07]  /*3130*/  FFMA.FTZ R214, R207, R14, R195 ;  /* 0x0000000ecfd67223 */ /* 0x000fce00000100c3 */
.L_x_7785:
[----:B------:R-:W-:Y:S05]  /*3140*/  BSYNC B0 ;  /* 0x0000000000007941 */ /* 0x000fea0003800000 */
.L_x_7784:
        /* <DEDUP_REMOVED lines=27> */
.L_x_7816:
[----:B--2---:R-:W-:Y:S01]  /*3300*/  FADD.FTZ R193, R197, R193 ;  /* 0x000000c1c5c17221 */ /* 0x004fe20000010000 */
[----:B------:R-:W-:Y:S01]  /*3310*/  @!P2 LOP3.LUT R196, R201, 0x3, RZ, 0xc0, !PT ;  /* 0x00000003c9c4a812 */ /* 0x000fe200078ec0ff */
[----:B0-----:R-:W0:Y:S01]  /*3320*/  S2R R197, SR_CgaCtaId ;  /* 0x0000000000c57919 */ /* 0x001e220000008800 */
[----:B------:R-:W-:Y:S01]  /*3330*/  MOV R195, 0x400 ;  /* 0x0000040000c37802 */ /* 0x000fe20000000f00 */
[----:B-1----:R-:W-:Y:S01]  /*3340*/  FADD.FTZ R192, R198, R200 ;  /* 0x000000c8c6c07221 */ /* 0x002fe20000010000 */
[----:B------:R-:W-:Y:S01]  /*3350*/  @!P2 IADD3 R196, R194, R196, RZ ;  /* 0x000000c4c2c4a210 */ /* 0x000fe20007ffe0ff */
[----:B------:R-:W-:Y:S05]  /*3360*/  WARPSYNC.ALL ;  /* 0x0000000000007948 */ /* 0x000fea0003800000 */
[----:B------:R-:W-:Y:S01]  /*3370*/  LOP3.LUT P3, RZ, R3, 0x10, RZ, 0xc0, !PT ;  /* 0x0000001003ff7812 */ /* 0x000fe2000786c0ff */
        /* <DEDUP_REMOVED lines=21> */
[----:B------:R-:W3:Y:S03]  /*34d0*/  LDL R202, [R1+0x8] ;  /* 0x0000080001ca7983 */ /* 0x000ee60000100800 */
[----:B------:R-:W1:Y:S01]  /*34e0*/  LDC.U8 R199, c[0x0][0x2a0] ;  /* 0x0000a800ffc77b82 */ /* 0x000e620000000000 */
[----:B0----5:R-:W-:-:S06]  /*34f0*/  IMAD.WIDE.U32 R192, R0, 0x10, R192 ;  /* 0x0000001000c07825 */ /* 0x021fcc00078e00c0 */
[----:B------:R-:W4:Y:S01]  /*3500*/  LDG.E.128 R192, desc[UR4][R192.64] ;  /* 0x00000004c0c07981 */ /* 0x000f22000c1e1d00 */
[----:B-1----:R-:W-:-:S04]  /*3510*/  ISETP.NE.AND P2, PT, R199, RZ, PT ;  /* 0x000000ffc700720c */ /* 0x002fc80003f45270 */
[----:B------:R-:W-:Y:S02]  /*3520*/  FSEL R198, R196, RZ, !P2 ;  /* 0x000000ffc4c67208 */ /* 0x000fe40005000000 */
[----:B------:R-:W-:-:S03]  /*3530*/  ISETP.NE.U32.AND P2, PT, RZ, UR8, PT ;  /* 0x00000008ff007c0c */ /* 0x000fc6000bf45070 */
[-CC-:B------:R-:W-:Y:S01]  /*3540*/  FFMA.FTZ R199, R15, R197.reuse, R198.reuse ;  /* 0x000000c50fc77223 */ /* 0x180fe200000100c6 */
[----:B------:R-:W-:Y:S02]  /*3550*/  ISETP.NE.AND.EX P2, PT, RZ, UR9, PT, P2 ;  /* 0x00000009ff007c0c */ /* 0x000fe4000bf45320 */
[----:B------:R-:W-:Y:S02]  /*3560*/  ISETP.NE.U32.AND P3, PT, RZ, UR16, PT ;  /* 0x00000010ff007c0c */ /* 0x000fe4000bf65070 */
[----:B------:R-:W-:Y:S02]  /*3570*/  LOP3.LUT P4, RZ, R19, 0xff, RZ, 0xc0, !PT ;  /* 0x000000ff13ff7812 */ /* 0x000fe4000788c0ff */
[----:B------:R-:W-:Y:S01]  /*3580*/  ISETP.NE.AND.EX P3, PT, RZ, UR17, PT, P3 ;  /* 0x00000011ff007c0c */ /* 0x000fe2000bf65330 */
[----:B------:R-:W-:Y:S01]  /*3590*/  FFMA.FTZ R200, R7, R197, R198 ;  /* 0x000000c507c87223 */ /* 0x000fe200000100c6 */
[----:B------:R-:W-:Y:S01]  /*35a0*/  LOP3.LUT P5, RZ, R19, 0xff00, RZ, 0xc0, !PT ;  /* 0x0000ff0013ff7812 */ /* 0x000fe200078ac0ff */
[----:B------:R0:W-:Y:S04]  /*35b0*/  STL [R1+0x1b8], R2 ;  /* 0x0001b80201007387 */ /* 0x0001e80000100800 */
[----:B------:R-:W4:Y:S04]  /*35c0*/  LDL R215, [R1+0x10] ;  /* 0x0000100001d77983 */ /* 0x000f280000100800 */
[----:B------:R-:W4:Y:S04]  /*35d0*/  LDL R214, [R1] ;  /* 0x0000000001d67983 */ /* 0x000f280000100800 */
[----:B0-----:R-:W4:Y:S04]  /*35e0*/  LDL R2, [R1+0x18] ;  /* 0x0000180001027983 */ /* 0x001f280000100800 */
[----:B------:R-:W4:Y:S01]  /*35f0*/  LDL R216, [R1+0x30] ;  /* 0x0000300001d87983 */ /* 0x000f220000100800 */
[----:B--2---:R-:W-:-:S03]  /*3600*/  FADD.FTZ R199, R203, -R199 ;  /* 0x800000c7cbc77221 */ /* 0x004fc60000010000 */
[----:B------:R-:W2:Y:S01]  /*3610*/  LDL R203, [R1+0x48] ;  /* 0x0000480001cb7983 */ /* 0x000ea20000100800 */
[----:B------:R-:W-:-:S04]  /*3620*/  FMUL.FTZ R199, R4, R199 ;  /* 0x000000c704c77220 */ /* 0x000fc80000410000 */
[----:B------:R-:W-:Y:S01]  /*3630*/  @P2 FADD.FTZ R199, R156, R199 ;  /* 0x000000c79cc72221 */ /* 0x000fe20000010000 */
[----:B---3--:R-:W-:-:S04]  /*3640*/  FADD.FTZ R200, R202, -R200 ;  /* 0x800000c8cac87221 */ /* 0x008fc80000010000 */
[C---:B------:R-:W-:Y:S01]  /*3650*/  SEL R184, R199.reuse, R184, P3 ;  /* 0x000000b8c7b87207 */ /* 0x040fe20001800000 */
[----:B------:R-:W-:Y:S01]  /*3660*/  FMUL.FTZ R199, R199, R5 ;  /* 0x00000005c7c77220 */ /* 0x000fe20000410000 */
[----:B------:R-:W-:-:S03]  /*3670*/  FMUL.FTZ R200, R4, R200 ;  /* 0x000000c804c87220 */ /* 0x000fc60000410000 */
[----:B------:R-:W-:Y:S01]  /*3680*/  FMUL.FTZ R213, R199, UR15 ;  /* 0x0000000fc7d57c20 */ /* 0x000fe20008410000 */
[----:B------:R-:W-:Y:S01]  /*3690*/  HFMA2.MMA R199, -RZ, RZ, 0, 0 ;  /* 0x00000000ffc77435 */ /* 0x000fe200000001ff */
[----:B------:R-:W-:Y:S01]  /*36a0*/  @P2 FADD.FTZ R200, R157, R200 ;  /* 0x000000c89dc82221 */ /* 0x000fe20000010000 */
[----:B----4-:R-:W-:-:S05]  /*36b0*/  @P4 SHF.L.U32 R201, R194, 0x10, RZ ;  /* 0x00000010c2c94819 */ /* 0x010fca00000006ff */
[----:B------:R-:W-:Y:S01]  /*36c0*/  @P4 FMUL.FTZ R199, R213, R201 ;  /* 0x000000c9d5c74220 */ /* 0x000fe20000410000 */
[----:B------:R-:W-:Y:S01]  /*36d0*/  @P5 PRMT R201, R194, 0x7632, R201 ;  /* 0x00007632c2c95816 */ /* 0x000fe200000000c9 */
[----:B------:R-:W-:-:S03]  /*36e0*/  FMUL.FTZ R194, R200, R5 ;  /* 0x00000005c8c27220 */ /* 0x000fc60000410000 */
[----:B------:R-:W-:Y:S01]  /*36f0*/  @P5 SHF.L.U32 R201, R201, 0x10, RZ ;  /* 0x00000010c9c95819 */ /* 0x000fe200000006ff */
[----:B------:R-:W-:Y:S01]  /*3700*/  FMUL.FTZ R194, R194, UR15 ;  /* 0x0000000fc2c27c20 */ /* 0x000fe20008410000 */
[----:B------:R-:W-:-:S03]  /*3710*/  MOV R202, RZ ;  /* 0x000000ff00ca7202 */ /* 0x000fc60000000f00 */
[----:B------:R-:W-:Y:S02]  /*3720*/  @P5 FMUL.FTZ R202, R194, R201 ;  /* 0x000000c9c2ca5220 */ /* 0x000fe40000410000 */
[----:B------:R-:W3:Y:S02]  /*3730*/  LDL R201, [R1+0x1c] ;  /* 0x00001c0001c97983 */ /* 0x000ee40000100800 */
[----:B------:R-:W-:Y:S02]  /*3740*/  FADD.FTZ R117, R117, R202 ;  /* 0x000000ca75757221 */ /* 0x000fe40000010000 */
[----:B------:R-:W4:Y:S01]  /*3750*/  LDL R202, [R1+0x14] ;  /* 0x0000140001ca7983 */ /* 0x000f220000100800 */
[----:B------:R-:W-:-:S03]  /*3760*/  FADD.FTZ R116, R116, R199 ;  /* 0x000000c774747221 */ /* 0x000fc60000010000 */
[----:B------:R-:W2:Y:S01]  /*3770*/  LDL R199, [R1+0x4] ;  /* 0x0000040001c77983 */ /* 0x000ea20000100800 */
[-CC-:B---3--:R-:W-:Y:S01]  /*3780*/  FFMA.FTZ R201, R201, R197.reuse, R198.reuse ;  /* 0x000000c5c9c97223 */ /* 0x188fe200000100c6 */
[----:B----4-:R-:W-:-:S03]  /*3790*/  FFMA.FTZ R202, R202, R197, R198 ;  /* 0x000000c5caca7223 */ /* 0x010fc600000100c6 */
[----:B------:R-:W-:Y:S02]  /*37a0*/  FADD.FTZ R201, R2, -R201 ;  /* 0x800000c902c97221 */ /* 0x000fe40000010000 */
[----:B------:R0:W5:Y:S01]  /*37b0*/  LDL.LU R2, [R1+0x1b8] ;  /* 0x0001b80001027983 */ /* 0x0001620000300800 */
[----:B------:R-:W-:-:S03]  /*37c0*/  FADD.FTZ R202, R215, -R202 ;  /* 0x800000cad7ca7221 */ /* 0x000fc60000010000 */
[----:B------:R-:W3:Y:S01]  /*37d0*/  LDL R215, [R1+0x170] ;  /* 0x0001700001d77983 */ /* 0x000ee20000100800 */
[----:B--2---:R-:W-:-:S04]  /*37e0*/  FFMA.FTZ R199, R199, R197, R198 ;  /* 0x000000c5c7c77223 */ /* 0x004fc800000100c6 */
[----:B------:R-:W-:Y:S02]  /*37f0*/  FADD.FTZ R199, R214, -R199 ;  /* 0x800000c7d6c77221 */ /* 0x000fe40000010000 */
[----:B------:R-:W2:Y:S01]  /*3800*/  LDL R214, [R1+0x174] ;  /* 0x0001740001d67983 */ /* 0x000ea20000100800 */
[----:B------:R-:W-:-:S04]  /*3810*/  FFMA.FTZ R203, R203, R197, R198 ;  /* 0x000000c5cbcb7223 */ /* 0x000fc800000100c6 */
[----:B------:R-:W-:Y:S02]  /*3820*/  FADD.FTZ R203, R216, -R203 ;  /* 0x800000cbd8cb7221 */ /* 0x000fe40000010000 */
[----:B------:R-:W4:Y:S01]  /*3830*/  LDL R216, [R1+0x188] ;  /* 0x0001880001d87983 */ /* 0x000f220000100800 */
[----:B------:R-:W-:Y:S01]  /*3840*/  SEL R185, R200, R185, P3 ;  /* 0x000000b9c8b97207 */ /* 0x000fe20001800000 */
[-CC-:B------:R-:W-:Y:S01]  /*3850*/  FFMA.FTZ R200, R206, R197.reuse, R198.reuse ;  /* 0x000000c5cec87223 */ /* 0x180fe200000100c6 */
[----:B------:R-:W-:-:S03]  /*3860*/  FFMA.FTZ R198, R252, R197, R198 ;  /* 0x000000c5fcc67223 */ /* 0x000fc600000100c6 */
        /* <DEDUP_REMOVED lines=14> */
[----:B------:R-:W-:-:S02]  /*3950*/  LOP3.LUT P2, RZ, R18, 0xff0000, RZ, 0xc0, !PT ;  /* 0x00ff000012ff7812 */ /* 0x000fc4000784c0ff */
[C---:B------:R-:W-:Y:S01]  /*3960*/  SEL R190, R203.reuse, R190, P3 ;  /* 0x000000becbbe7207 */ /* 0x040fe20001800000 */
[----:B------:R-:W-:Y:S01]  /*3970*/  FMUL.FTZ R203, R203, R5 ;  /* 0x00000005cbcb7220 */ /* 0x000fe20000410000 */
[----:B---3--:R-:W-:Y:S02]  /*3980*/  FMUL.FTZ R213, R215, R213 ;  /* 0x000000d5d7d57220 */ /* 0x008fe40000410000 */
[----:B------:R-:W3:Y:S01]  /*3990*/  LDL R215, [R1+0x18c] ;  /* 0x00018c0001d77983 */ /* 0x000ee20000100800 */
[----:B--2---:R-:W-:Y:S02]  /*39a0*/  FMUL.FTZ R194, R214, R194 ;  /* 0x000000c2d6c27220 */ /* 0x004fe40000410000 */
[----:B------:R-:W-:Y:S01]  /*39b0*/  FSEL R213, R213, RZ, P4 ;  /* 0x000000ffd5d57208 */ /* 0x000fe20002000000 */
[----:B------:R-:W-:Y:S02]  /*39c0*/  FMUL.FTZ R214, R203, UR15 ;  /* 0x0000000fcbd67c20 */ /* 0x000fe40008410000 */
[----:B------:R-:W-:Y:S01]  /*39d0*/  FSEL R194, R194, RZ, P5 ;  /* 0x000000ffc2c27208 */ /* 0x000fe20002800000 */
[----:B------:R-:W-:-:S03]  /*39e0*/  HFMA2.MMA R203, -RZ, RZ, 0, 0 ;  /* 0x00000000ffcb7435 */ /* 0x000fc600000001ff */
[----:B------:R-:W-:Y:S02]  /*39f0*/  F2FP.BF16.F32.PACK_AB R194, R194, R213 ;  /* 0x000000d5c2c2723e */ /* 0x000fe400000010ff */
[----:B------:R-:W-:-:S05]  /*3a00*/  @P2 SHF.L.U32 R213, R193, 0x10, RZ ;  /* 0x00000010c1d52819 */ /* 0x000fca00000006ff */
[----:B------:R-:W-:-:S04]  /*3a10*/  @P2 FMUL.FTZ R203, R214, R213 ;  /* 0x000000d5d6cb2220 */ /* 0x000fc80000410000 */
[----:B------:R-:W-:Y:S01]  /*3a20*/  FADD.FTZ R114, R114, R203 ;  /* 0x000000cb72727221 */ /* 0x000fe20000010000 */
[----:B----4-:R-:W-:-:S05]  /*3a30*/  FMUL.FTZ R203, R216, R214 ;  /* 0x000000d6d8cb7220 */ /* 0x010fca0000410000 */
[----:B------:R-:W-:Y:S02]  /*3a40*/  FSEL R203, R203, RZ, P2 ;  /* 0x000000ffcbcb7208 */ /* 0x000fe40001000000 */
[----:B------:R-:W-:Y:S02]  /*3a50*/  LOP3.LUT P2, RZ, R18, 0xff000000, RZ, 0xc0, !PT ;  /* 0xff00000012ff7812 */ /* 0x000fe4000784c0ff */
[C---:B------:R-:W-:Y:S01]  /*3a60*/  SEL R191, R202.reuse, R191, P3 ;  /* 0x000000bfcabf7207 */ /* 0x040fe20001800000 */
[----:B------:R-:W-:-:S04]  /*3a70*/  FMUL.FTZ R202, R202, R5 ;  /* 0x00000005caca7220 */ /* 0x000fc80000410000 */
[----:B------:R-:W-:-:S06]  /*3a80*/  FMUL.FTZ R213, R202, UR15 ;  /* 0x0000000fcad57c20 */ /* 0x000fcc0008410000 */
[----:B------:R-:W-:-:S04]  /*3a90*/  @P2 PRMT R193, R193, 0x7632, R193 ;  /* 0x00007632c1c12816 */ /* 0x000fc800000000c1 */
[----:B------:R-:W-:Y:S02]  /*3aa0*/  @P2 SHF.L.U32 R193, R193, 0x10, RZ ;  /* 0x00000010c1c12819 */ /* 0x000fe400000006ff */
[----:B------:R-:W-:-:S03]  /*3ab0*/  MOV R202, RZ ;  /* 0x000000ff00ca7202 */ /* 0x000fc60000000f00 */
[----:B------:R-:W-:Y:S01]  /*3ac0*/  @P2 FMUL.FTZ R202, R213, R193 ;  /* 0x000000c1d5ca2220 */ /* 0x000fe20000410000 */
[----:B------:R-:W-:Y:S02]  /*3ad0*/  SEL R188, R200, R188, P3 ;  /* 0x000000bcc8bc7207 */ /* 0x000fe40001800000 */
[----:B------:R-:W-:Y:S02]  /*3ae0*/  SEL R189, R201, R189, P3 ;  /* 0x000000bdc9bd7207 */ /* 0x000fe40001800000 */
[----:B------:R-:W-:Y:S02]  /*3af0*/  SEL R186, R199, R186, P3 ;  /* 0x000000bac7ba7207 */ /* 0x000fe40001800000 */
[----:B------:R-:W-:Y:S02]  /*3b00*/  SEL R187, R198, R187, P3 ;  /* 0x000000bbc6bb7207 */ /* 0x000fe40001800000 */
[----:B------:R-:W-:Y:S02]  /*3b10*/  LOP3.LUT P3, RZ, R18, 0xff00, RZ, 0xc0, !PT ;  /* 0x0000ff0012ff7812 */ /* 0x000fe4000786c0ff */
[----:B------:R-:W-:Y:S01]  /*3b20*/  LOP3.LUT P4, RZ, R19, 0xff0000, RZ, 0xc0, !PT ;  /* 0x00ff000013ff7812 */ /* 0x000fe2000788c0ff */
[----:B------:R-:W-:Y:S01]  /*3b30*/  FADD.FTZ R115, R115, R202 ;  /* 0x000000ca73737221 */ /* 0x000fe20000010000 */
[----:B------:R-:W-:Y:S01]  /*3b40*/  MOV R202, RZ ;  /* 0x000000ff00ca7202 */ /* 0x000fe20000000f00 */
[----:B---3--:R-:W-:-:S05]  /*3b50*/  FMUL.FTZ R193, R215, R213 ;  /* 0x000000d5d7c17220 */ /* 0x008fca0000410000 */
[----:B------:R-:W-:Y:S01]  /*3b60*/  FSEL R213, R193, RZ, P2 ;  /* 0x000000ffc1d57208 */ /* 0x000fe20001000000 */
[----:B------:R-:W-:Y:S01]  /*3b70*/  FMUL.FTZ R193, R200, R5 ;  /* 0x00000005c8c17220 */ /* 0x000fe20000410000 */
[----:B------:R-:W-:-:S04]  /*3b80*/  MOV R200, R18 ;  /* 0x0000001200c87202 */ /* 0x000fc80000000f00 */
[----:B------:R-:W-:Y:S01]  /*3b90*/  LOP3.LUT P2, RZ, R200, 0xff, RZ, 0xc0, !PT ;  /* 0x000000ffc8ff7812 */ /* 0x000fe2000784c0ff */
[----:B------:R-:W-:Y:S01]  /*3ba0*/  FMUL.FTZ R216, R193, UR15 ;  /* 0x0000000fc1d87c20 */ /* 0x000fe20008410000 */
[----:B------:R-:W-:-:S11]  /*3bb0*/  HFMA2.MMA R200, -RZ, RZ, 0, 0 ;  /* 0x00000000ffc87435 */ /* 0x000fd600000001ff */
[C---:B------:R-:W-:Y:S02]  /*3bc0*/  @P2 SHF.L.U32 R193, R192.reuse, 0x10, RZ ;  /* 0x00000010c0c12819 */ /* 0x040fe400000006ff */
[----:B------:R-:W-:-:S03]  /*3bd0*/  @P3 PRMT R192, R192, 0x7632, R192 ;  /* 0x00007632c0c03816 */ /* 0x000fc600000000c0 */
[----:B------:R-:W-:Y:S01]  /*3be0*/  @P2 FMUL.FTZ R200, R216, R193 ;  /* 0x000000c1d8c82220 */ /* 0x000fe20000410000 */
[----:B------:R-:W-:Y:S01]  /*3bf0*/  FMUL.FTZ R193, R201, R5 ;  /* 0x00000005c9c17220 */ /* 0x000fe20000410000 */
[----:B------:R-:W-:-:S03]  /*3c00*/  @P3 SHF.L.U32 R192, R192, 0x10, RZ ;  /* 0x00000010c0c03819 */ /* 0x000fc600000006ff */
[----:B------:R-:W-:-:S04]  /*3c10*/  FMUL.FTZ R215, R193, UR15 ;  /* 0x0000000fc1d77c20 */ /* 0x000fc80008410000 */
[----:B------:R-:W-:Y:S01]  /*3c20*/  @P3 FMUL.FTZ R202, R215, R192 ;  /* 0x000000c0d7ca3220 */ /* 0x000fe20000410000 */
[----:B------:R-:W-:Y:S01]  /*3c30*/  FMUL.FTZ R192, R199, R5 ;  /* 0x00000005c7c07220 */ /* 0x000fe20000410000 */
[----:B------:R-:W-:-:S03]  /*3c40*/  HFMA2.MMA R201, -RZ, RZ, 0, 0 ;  /* 0x00000000ffc97435 */ /* 0x000fc600000001ff */
[----:B------:R-:W-:Y:S01]  /*3c50*/  FMUL.FTZ R214, R192, UR15 ;  /* 0x0000000fc0d67c20 */ /* 0x000fe20008410000 */
[----:B------:R-:W-:-:S05]  /*3c60*/  @P4 SHF.L.U32 R192, R195, 0x10, RZ ;  /* 0x00000010c3c04819 */ /* 0x000fca00000006ff */
[----:B------:R-:W-:Y:S01]  /*3c70*/  @P4 FMUL.FTZ R201, R214, R192 ;  /* 0x000000c0d6c94220 */ /* 0x000fe20000410000 */
[----:B------:R-:W-:Y:S01]  /*3c80*/  FMUL.FTZ R192, R198, R5 ;  /* 0x00000005c6c07220 */ /* 0x000fe20000410000 */
[----:B------:R-:W-:-:S03]  /*3c90*/  F2FP.BF16.F32.PACK_AB R193, R213, R203 ;  /* 0x000000cbd5c1723e */ /* 0x000fc600000010ff */
[----:B------:R-:W-:Y:S02]  /*3ca0*/  FMUL.FTZ R213, R192, UR15 ;  /* 0x0000000fc0d57c20 */ /* 0x000fe40008410000 */
[----:B------:R-:W2:Y:S01]  /*3cb0*/  LDL R192, [R1+0x180] ;  /* 0x0001800001c07983 */ /* 0x000ea20000100800 */
[----:B------:R-:W-:-:S04]  /*3cc0*/  ISETP.NE.U32.AND P6, PT, RZ, UR16, PT ;  /* 0x00000010ff007c0c */ /* 0x000fc8000bfc5070 */
[----:B------:R-:W-:Y:S02]  /*3cd0*/  ISETP.NE.AND.EX P6, PT, RZ, UR17, PT, P6 ;  /* 0x00000011ff007c0c */ /* 0x000fe4000bfc5360 */
[----:B------:R-:W-:-:S11]  /*3ce0*/  LOP3.LUT P5, RZ, R19, 0xff000000, RZ, 0xc0, !PT ;  /* 0xff00000013ff7812 */ /* 0x000fd600078ac0ff */
[----:B------:R-:W1:Y:S02]  /*3cf0*/  @P6 LDC.64 R198, c[0x0][0x308] ;  /* 0x0000c200ffc66b82 */ /* 0x000e640000000a00 */
[----:B------:R-:W-:-:S04]  /*3d00*/  @P5 PRMT R195, R195, 0x7632, R195 ;  /* 0x00007632c3c35816 */ /* 0x000fc800000000c3 */
[----:B------:R-:W-:Y:S02]  /*3d10*/  @P5 SHF.L.U32 R195, R195, 0x10, RZ ;  /* 0x00000010c3c35819 */ /* 0x000fe400000006ff */
[----:B------:R-:W-:-:S03]  /*3d20*/  MOV R203, RZ ;  /* 0x000000ff00cb7202 */ /* 0x000fc60000000f00 */
[----:B------:R-:W-:Y:S02]  /*3d30*/  @P5 FMUL.FTZ R203, R213, R195 ;  /* 0x000000c3d5cb5220 */ /* 0x000fe40000410000 */
[----:B------:R-:W3:Y:S01]  /*3d40*/  LDL R195, [R1+0x184] ;  /* 0x0001840001c37983 */ /* 0x000ee20000100800 */
[----:B-1----:R-:W-:-:S05]  /*3d50*/  @P6 IMAD.WIDE.U32 R198, R0, 0x20, R198 ;  /* 0x0000002000c66825 */ /* 0x002fca00078e00c6 */
[----:B------:R-:W-:Y:S04]  /*3d60*/  @P6 STG.E.128 desc[UR4][R198.64], R188 ;  /* 0x000000bcc6006986 */ /* 0x000fe8000c101d04 */
[----:B------:R1:W-:Y:S04]  /*3d70*/  @P6 STG.E.128 desc[UR4][R198.64+0x10], R184 ;  /* 0x000010b8c6006986 */ /* 0x0003e8000c101d04 */
[----:B-1----:R-:W4:Y:S01]  /*3d80*/  LDL R198, [R1+0x17c] ;  /* 0x00017c0001c67983 */ /* 0x002f220000100800 */
[----:B--2---:R-:W-:-:S03]  /*3d90*/  FMUL.FTZ R192, R192, R216 ;  /* 0x000000d8c0c07220 */ /* 0x004fc60000410000 */
[----:B------:R-:W2:Y:S02]  /*3da0*/  LDL R216, [R1+0x178] ;  /* 0x0001780001d87983 */ /* 0x000ea40000100800 */
[----:B------:R-:W-:Y:S01]  /*3db0*/  FSEL R192, R192, RZ, P2 ;  /* 0x000000ffc0c07208 */ /* 0x000fe20001000000 */
[----:B---3--:R-:W-:-:S05]  /*3dc0*/  FMUL.FTZ R195, R195, R215 ;  /* 0x000000d7c3c37220 */ /* 0x008fca0000410000 */
[----:B------:R-:W-:-:S04]  /*3dd0*/  FSEL R199, R195, RZ, P3 ;  /* 0x000000ffc3c77208 */ /* 0x000fc80001800000 */
[----:B------:R-:W-:Y:S01]  /*3de0*/  F2FP.BF16.F32.PACK_AB R192, R199, R192 ;  /* 0x000000c0c7c0723e */ /* 0x000fe200000010ff */
[----:B----4-:R-:W-:-:S05]  /*3df0*/  FMUL.FTZ R198, R198, R213 ;  /* 0x000000d5c6c67220 */ /* 0x010fca0000410000 */
[----:B------:R-:W-:Y:S01]  /*3e00*/  FSEL R198, R198, RZ, P5 ;  /* 0x000000ffc6c67208 */ /* 0x000fe20002800000 */
[----:B------:R-:W-:Y:S01]  /*3e10*/  FADD.FTZ R112, R112, R200 ;  /* 0x000000c870707221 */ /* 0x000fe20000010000 */
[----:B------:R-:W-:Y:S01]  /*3e20*/  FADD.FTZ R113, R113, R202 ;  /* 0x000000ca71717221 */ /* 0x000fe20000010000 */
[----:B------:R-:W-:Y:S01]  /*3e30*/  FADD.FTZ R118, R118, R201 ;  /* 0x000000c976767221 */ /* 0x000fe20000010000 */
[----:B------:R-:W-:Y:S01]  /*3e40*/  FADD.FTZ R119, R119, R203 ;  /* 0x000000cb77777221 */ /* 0x000fe20000010000 */
[----:B--2---:R-:W-:-:S05]  /*3e50*/  FMUL.FTZ R195, R216, R214 ;  /* 0x000000d6d8c37220 */ /* 0x004fca0000410000 */
[----:B------:R-:W-:-:S04]  /*3e60*/  FSEL R195, R195, RZ, P4 ;  /* 0x000000ffc3c37208 */ /* 0x000fc80002000000 */
[----:B------:R-:W-:Y:S02]  /*3e70*/  F2FP.BF16.F32.PACK_AB R195, R198, R195 ;  /* 0x000000c3c6c3723e */ /* 0x000fe400000010ff */
[----:B------:R-:W1:Y:S02]  /*3e80*/  LDC.64 R198, c[0x0][0x2f8] ;  /* 0x0000be00ffc67b82 */ /* 0x000e640000000a00 */
[----:B-1----:R-:W-:-:S05]  /*3e90*/  IMAD.WIDE.U32 R198, R0, 0x10, R198 ;  /* 0x0000001000c67825 */ /* 0x002fca00078e00c6 */
[----:B------:R0:W-:Y:S01]  /*3ea0*/  STG.E.128 desc[UR4][R198.64], R192 ;  /* 0x000000c0c6007986 */ /* 0x0001e2000c101d04 */
[----:B------:R-:W-:-:S07]  /*3eb0*/  IADD3 R0, R0, 0x80, RZ ;  /* 0x0000008000007810 */ /* 0x000fce0007ffe0ff */
.L_x_7788:
[----:B------:R-:W-:Y:S05]  /*3ec0*/  BSYNC B0 ;  /* 0x0000000000007941 */ /* 0x000fea0003800000 */
.L_x_7787:
[----:B-----5:R-:W1:Y:S01]  /*3ed0*/  LDC.U8 R216, c[0x0][0x2a0] ;  /* 0x0000a800ffd87b82 */ /* 0x020e620000000000 */
[----:B------:R-:W-:Y:S01]  /*3ee0*/  LOP3.LUT P2, RZ, R3, 0x8, RZ, 0xc0, !PT ;  /* 0x0000000803ff7812 */ /* 0x000fe2000784c0ff */
[----:B------:R-:W-:-:S12]  /*3ef0*/  BSSY B0, `(.L_x_7789) ;  /* 0x000009a000007945 */ /* 0x000fd80003800000 */
[----:B------:R-:W-:Y:S05]  /*3f00*/  @!P2 BRA `(.L_x_7790) ;  /* 0x000000080060a947 */ /* 0x000fea0003800000 */
[----:B0-----:R-:W0:Y:S01]  /*3f10*/  LDC.64 R192, c[0x0][0x220] ;  /* 0x00008800ffc07b82 */ /* 0x001e220000000a00 */
[----:B------:R-:W2:Y:S04]  /*3f20*/  LDL R203, [R1+0x44] ;  /* 0x0000440001cb7983 */ /* 0x000ea80000100800 */
[----:B------:R-:W3:Y:S04]  /*3f30*/  LDL R215, [R1+0x58] ;  /* 0x0000580001d77983 */ /* 0x000ee80000100800 */
[----:B------:R-:W4:Y:S01]  /*3f40*/  LDL R214, [R1+0x2c] ;  /* 0x00002c0001d67983 */ /* 0x000f220000100800 */
[----:B-1----:R-:W-:-:S04]  /*3f50*/  ISETP.NE.AND P2, PT, R216, RZ, PT ;  /* 0x000000ffd800720c */ /* 0x002fc80003f45270 */
[----:B------:R-:W-:Y:S01]  /*3f60*/  FSEL R198, R196, RZ, !P2 ;  /* 0x000000ffc4c67208 */ /* 0x000fe20005000000 */
[----:B0-----:R-:W-:-:S06]  /*3f70*/  IMAD.WIDE.U32 R192, R0, 0x10, R192 ;  /* 0x0000001000c07825 */ /* 0x001fcc00078e00c0 */
[----:B------:R-:W5:Y:S01]  /*3f80*/  LDG.E.128 R192, desc[UR4][R192.64] ;  /* 0x00000004c0c07981 */ /* 0x000f62000c1e1d00 */
[----:B------:R-:W-:Y:S01]  /*3f90*/  ISETP.NE.U32.AND P2, PT, RZ, UR8, PT ;  /* 0x00000008ff007c0c */ /* 0x000fe2000bf45070 */
[-CC-:B------:R-:W-:Y:S01]  /*3fa0*/  FFMA.FTZ R199, R8, R197.reuse, R198.reuse ;  /* 0x000000c508c77223 */ /* 0x180fe200000100c6 */
[----:B------:R-:W-:Y:S01]  /*3fb0*/  ISETP.NE.U32.AND P3, PT, RZ, UR16, PT ;  /* 0x00000010ff007c0c */ /* 0x000fe2000bf65070 */
[----:B------:R-:W-:Y:S01]  /*3fc0*/  FFMA.FTZ R200, R9, R197, R198 ;  /* 0x000000c509c87223 */ /* 0x000fe200000100c6 */
[----:B------:R-:W-:Y:S01]  /*3fd0*/  ISETP.NE.AND.EX P2, PT, RZ, UR9, PT, P2 ;  /* 0x00000009ff007c0c */ /* 0x000fe2000bf45320 */
[----:B------:R-:W-:Y:S01]  /*3fe0*/  FADD.FTZ R199, R246, -R199 ;  /* 0x800000c7f6c77221 */ /* 0x000fe20000010000 */
[----:B------:R-:W-:Y:S01]  /*3ff0*/  LOP3.LUT P4, RZ, R21, 0xff, RZ, 0xc0, !PT ;  /* 0x000000ff15ff7812 */ /* 0x000fe2000788c0ff */
[----:B------:R-:W-:Y:S01]  /*4000*/  FADD.FTZ R200, R245, -R200 ;  /* 0x800000c8f5c87221 */ /* 0x000fe20000010000 */
[----:B------:R-:W-:Y:S01]  /*4010*/  ISETP.NE.AND.EX P3, PT, RZ, UR17, PT, P3 ;  /* 0x00000011ff007c0c */ /* 0x000fe2000bf65330 */
[C---:B------:R-:W-:Y:S01]  /*4020*/  FMUL.FTZ R199, R4.reuse, R199 ;  /* 0x000000c704c77220 */ /* 0x040fe20000410000 */
[----:B------:R-:W-:Y:S01]  /*4030*/  LOP3.LUT P5, RZ, R21, 0xff00, RZ, 0xc0, !PT ;  /* 0x0000ff0015ff7812 */ /* 0x000fe200078ac0ff */
[----:B------:R-:W-:Y:S01]  /*4040*/  FMUL.FTZ R200, R4, R200 ;  /* 0x000000c804c87220 */ /* 0x000fe20000410000 */
[----:B------:R-:W-:-:S05]  /*4050*/  MOV R202, RZ ;  /* 0x000000ff00ca7202 */ /* 0x000fca0000000f00 */
[----:B------:R-:W-:Y:S01]  /*4060*/  @P2 FADD.FTZ R199, R164, R199 ;  /* 0x000000c7a4c72221 */ /* 0x000fe20000010000 */
[----:B------:R-:W-:-:S04]  /*4070*/  @P2 FADD.FTZ R200, R165, R200 ;  /* 0x000000c8a5c82221 */ /* 0x000fc80000010000 */
[C---:B------:R-:W-:Y:S01]  /*4080*/  SEL R184, R199.reuse, R184, P3 ;  /* 0x000000b8c7b87207 */ /* 0x040fe20001800000 */
[----:B------:R-:W-:-:S04]  /*4090*/  FMUL.FTZ R199, R199, R5 ;  /* 0x00000005c7c77220 */ /* 0x000fc80000410000 */
[----:B------:R-:W-:Y:S01]  /*40a0*/  FMUL.FTZ R213, R199, UR15 ;  /* 0x0000000fc7d57c20 */ /* 0x000fe20008410000 */
[----:B------:R-:W-:Y:S01]  /*40b0*/  HFMA2.MMA R199, -RZ, RZ, 0, 0 ;  /* 0x00000000ffc77435 */ /* 0x000fe200000001ff */
[----:B-----5:R-:W-:-:S05]  /*40c0*/  @P4 SHF.L.U32 R201, R194, 0x10, RZ ;  /* 0x00000010c2c94819 */ /* 0x020fca00000006ff */
[----:B------:R-:W-:Y:S01]  /*40d0*/  @P4 FMUL.FTZ R199, R213, R201 ;  /* 0x000000c9d5c74220 */ /* 0x000fe20000410000 */
[----:B------:R-:W-:Y:S01]  /*40e0*/  @P5 PRMT R201, R194, 0x7632, R201 ;  /* 0x00007632c2c95816 */ /* 0x000fe200000000c9 */
[----:B------:R-:W-:-:S03]  /*40f0*/  FMUL.FTZ R194, R200, R5 ;  /* 0x00000005c8c27220 */ /* 0x000fc60000410000 */
[----:B------:R-:W-:Y:S01]  /*4100*/  @P5 SHF.L.U32 R201, R201, 0x10, RZ ;  /* 0x00000010c9c95819 */ /* 0x000fe200000006ff */
[----:B------:R-:W-:-:S04]  /*4110*/  FMUL.FTZ R194, R194, UR15 ;  /* 0x0000000fc2c27c20 */ /* 0x000fc80008410000 */
[----:B------:R-:W-:Y:S02]  /*4120*/  @P5 FMUL.FTZ R202, R194, R201 ;  /* 0x000000c9c2ca5220 */ /* 0x000fe40000410000 */
[----:B------:R-:W5:Y:S01]  /*4130*/  LDL R201, [R1+0x68] ;  /* 0x0000680001c97983 */ /* 0x000f620000100800 */
[----:B--2---:R-:W-:Y:S01]  /*4140*/  FFMA.FTZ R203, R203, R197, R198 ;  /* 0x000000c5cbcb7223 */ /* 0x004fe200000100c6 */
[----:B------:R-:W-:Y:S01]  /*4150*/  SEL R185, R200, R185, P3 ;  /* 0x000000b9c8b97207 */ /* 0x000fe20001800000 */
[----:B------:R-:W-:Y:S01]  /*4160*/  FADD.FTZ R124, R124, R199 ;  /* 0x000000c77c7c7221 */ /* 0x000fe20000010000 */
[----:B------:R-:W-:Y:S01]  /*4170*/  FADD.FTZ R125, R125, R202 ;  /* 0x000000ca7d7d7221 */ /* 0x000fe20000010000 */
[----:B----4-:R-:W-:Y:S01]  /*4180*/  FADD.FTZ R203, R214, -R203 ;  /* 0x800000cbd6cb7221 */ /* 0x010fe20000010000 */
[-CC-:B------:R-:W-:Y:S01]  /*4190*/  FFMA.FTZ R202, R250, R197.reuse, R198.reuse ;  /* 0x000000c5faca7223 */ /* 0x180fe200000100c6 */
[----:B------:R-:W2:Y:S01]  /*41a0*/  LDL R214, [R1+0x154] ;  /* 0x0001540001d67983 */ /* 0x000ea20000100800 */
[-CC-:B------:R-:W-:Y:S01]  /*41b0*/  FFMA.FTZ R200, R248, R197.reuse, R198.reuse ;  /* 0x000000c5f8c87223 */ /* 0x180fe200000100c6 */
[-C--:B------:R-:W-:Y:S01]  /*41c0*/  FFMA.FTZ R199, R244, R197.reuse, R198 ;  /* 0x000000c5f4c77223 */ /* 0x080fe200000100c6 */
[----:B------:R-:W-:Y:S01]  /*41d0*/  FADD.FTZ R202, R249, -R202 ;  /* 0x800000caf9ca7221 */ /* 0x000fe20000010000 */
[-CC-:B-----5:R-:W-:Y:S01]  /*41e0*/  FFMA.FTZ R201, R201, R197.reuse, R198.reuse ;  /* 0x000000c5c9c97223 */ /* 0x1a0fe200000100c6 */
[----:B------:R-:W-:-:S03]  /*41f0*/  FFMA.FTZ R198, R242, R197, R198 ;  /* 0x000000c5f2c67223 */ /* 0x000fc600000100c6 */
[----:B---3--:R-:W-:Y:S02]  /*4200*/  FADD.FTZ R201, R215, -R201 ;  /* 0x800000c9d7c97221 */ /* 0x008fe40000010000 */
[----:B------:R-:W3:Y:S01]  /*4210*/  LDL R215, [R1+0x150] ;  /* 0x0001500001d77983 */ /* 0x000ee20000100800 */
        /* <DEDUP_REMOVED lines=15> */
[----:B------:R-:W-:Y:S01]  /*4310*/  LOP3.LUT P2, RZ, R20, 0xff0000, RZ, 0xc0, !PT ;  /* 0x00ff000014ff7812 */ /* 0x000fe2000784c0ff */
[----:B--2---:R-:W-:Y:S01]  /*4320*/  FMUL.FTZ R194, R214, R194 ;  /* 0x000000c2d6c27220 */ /* 0x004fe20000410000 */
[C---:B------:R-:W-:Y:S01]  /*4330*/  SEL R190, R203.reuse, R190, P3 ;  /* 0x000000becbbe7207 */ /* 0x040fe20001800000 */
[----:B------:R-:W-:-:S03]  /*4340*/  FMUL.FTZ R203, R203, R5 ;  /* 0x00000005cbcb7220 */ /* 0x000fc60000410000 */
[----:B------:R-:W-:Y:S01]  /*4350*/  FSEL R194, R194, RZ, P5 ;  /* 0x000000ffc2c27208 */ /* 0x000fe20002800000 */
[----:B------:R-:W-:Y:S01]  /*4360*/  FMUL.FTZ R214, R203, UR15 ;  /* 0x0000000fcbd67c20 */ /* 0x000fe20008410000 */
[----:B------:R-:W-:Y:S01]  /*4370*/  HFMA2.MMA R203, -RZ, RZ, 0, 0 ;  /* 0x00000000ffcb7435 */ /* 0x000fe200000001ff */
[----:B---3--:R-:W-:Y:S01]  /*4380*/  FMUL.FTZ R213, R215, R213 ;  /* 0x000000d5d7d57220 */ /* 0x008fe20000410000 */
[----:B------:R-:W-:Y:S01]  /*4390*/  SEL R191, R200, R191, P3 ;  /* 0x000000bfc8bf7207 */ /* 0x000fe20001800000 */
[----:B------:R-:W2:Y:S03]  /*43a0*/  LDL R215, [R1+0x164] ;  /* 0x0001640001d77983 */ /* 0x000ea60000100800 */
[----:B------:R-:W-:-:S04]  /*43b0*/  FSEL R213, R213, RZ, P4 ;  /* 0x000000ffd5d57208 */ /* 0x000fc80002000000 */
[----:B------:R-:W-:Y:S02]  /*43c0*/  F2FP.BF16.F32.PACK_AB R194, R194, R213 ;  /* 0x000000d5c2c2723e */ /* 0x000fe400000010ff */
[----:B------:R-:W-:-:S05]  /*43d0*/  @P2 SHF.L.U32 R213, R193, 0x10, RZ ;  /* 0x00000010c1d52819 */ /* 0x000fca00000006ff */
[----:B------:R-:W-:Y:S02]  /*43e0*/  @P2 FMUL.FTZ R203, R214, R213 ;  /* 0x000000d5d6cb2220 */ /* 0x000fe40000410000 */
[----:B------:R-:W3:Y:S02]  /*43f0*/  LDL R213, [R1+0x168] ;  /* 0x0001680001d57983 */ /* 0x000ee40000100800 */
[----:B------:R-:W-:Y:S01]  /*4400*/  FADD.FTZ R122, R122, R203 ;  /* 0x000000cb7a7a7221 */ /* 0x000fe20000010000 */
[----:B------:R-:W-:Y:S01]  /*4410*/  FMUL.FTZ R200, R200, R5 ;  /* 0x00000005c8c87220 */ /* 0x000fe20000410000 */
[----:B---3--:R-:W-:-:S03]  /*4420*/  FMUL.FTZ R203, R213, R214 ;  /* 0x000000d6d5cb7220 */ /* 0x008fc60000410000 */
[----:B------:R-:W-:Y:S01]  /*4430*/  FMUL.FTZ R213, R200, UR15 ;  /* 0x0000000fc8d57c20 */ /* 0x000fe20008410000 */
[----:B------:R-:W3:Y:S01]  /*4440*/  LDL R214, [R1+0x160] ;  /* 0x0001600001d67983 */ /* 0x000ee20000100800 */
[----:B------:R-:W-:Y:S02]  /*4450*/  FSEL R203, R203, RZ, P2 ;  /* 0x000000ffcbcb7208 */ /* 0x000fe40001000000 */
[----:B------:R-:W-:Y:S02]  /*4460*/  LOP3.LUT P2, RZ, R20, 0xff000000, RZ, 0xc0, !PT ;  /* 0xff00000014ff7812 */ /* 0x000fe4000784c0ff */
[----:B------:R-:W-:-:S11]  /*4470*/  MOV R200, RZ ;  /* 0x000000ff00c87202 */ /* 0x000fd60000000f00 */
[----:B------:R-:W-:-:S04]  /*4480*/  @P2 PRMT R193, R193, 0x7632, R193 ;  /* 0x00007632c1c12816 */ /* 0x000fc800000000c1 */
[----:B------:R-:W-:-:S05]  /*4490*/  @P2 SHF.L.U32 R193, R193, 0x10, RZ ;  /* 0x00000010c1c12819 */ /* 0x000fca00000006ff */
[----:B------:R-:W-:Y:S02]  /*44a0*/  @P2 FMUL.FTZ R200, R213, R193 ;  /* 0x000000c1d5c82220 */ /* 0x000fe40000410000 */
[----:B------:R-:W4:Y:S01]  /*44b0*/  LDL R193, [R1+0x16c] ;  /* 0x00016c0001c17983 */ /* 0x000f220000100800 */
[C---:B------:R-:W-:Y:S01]  /*44c0*/  SEL R188, R201.reuse, R188, P3 ;  /* 0x000000bcc9bc7207 */ /* 0x040fe20001800000 */
[----:B------:R-:W-:Y:S01]  /*44d0*/  FMUL.FTZ R201, R201, R5 ;  /* 0x00000005c9c97220 */ /* 0x000fe20000410000 */
[C---:B------:R-:W-:Y:S01]  /*44e0*/  SEL R189, R202.reuse, R189, P3 ;  /* 0x000000bdcabd7207 */ /* 0x040fe20001800000 */
[----:B------:R-:W-:-:S04]  /*44f0*/  FMUL.FTZ R202, R202, R5 ;  /* 0x00000005caca7220 */ /* 0x000fc80000410000 */
[----:B------:R-:W-:Y:S01]  /*4500*/  FMUL.FTZ R202, R202, UR15 ;  /* 0x0000000fcaca7c20 */ /* 0x000fe20008410000 */
[----:B------:R-:W-:Y:S02]  /*4510*/  SEL R186, R199, R186, P3 ;  /* 0x000000bac7ba7207 */ /* 0x000fe40001800000 */
[----:B------:R-:W-:Y:S02]  /*4520*/  SEL R187, R198, R187, P3 ;  /* 0x000000bbc6bb7207 */ /* 0x000fe40001800000 */
[----:B------:R-:W-:Y:S02]  /*4530*/  LOP3.LUT P3, RZ, R21, 0xff000000, RZ, 0xc0, !PT ;  /* 0xff00000015ff7812 */ /* 0x000fe4000786c0ff */
[----:B------:R-:W-:Y:S01]  /*4540*/  ISETP.NE.U32.AND P4, PT, RZ, UR16, PT ;  /* 0x00000010ff007c0c */ /* 0x000fe2000bf85070 */
[----:B------:R-:W-:-:S03]  /*4550*/  FMUL.FTZ R199, R199, R5 ;  /* 0x00000005c7c77220 */ /* 0x000fc60000410000 */
[----:B------:R-:W-:Y:S01]  /*4560*/  ISETP.NE.AND.EX P4, PT, RZ, UR17, PT, P4 ;  /* 0x00000011ff007c0c */ /* 0x000fe2000bf85340 */
[----:B------:R-:W-:Y:S01]  /*4570*/  FMUL.FTZ R198, R198, R5 ;  /* 0x00000005c6c67220 */ /* 0x000fe20000410000 */
[----:B----4-:R-:W-:-:S05]  /*4580*/  FMUL.FTZ R193, R193, R213 ;  /* 0x000000d5c1c17220 */ /* 0x010fca0000410000 */
[----:B------:R-:W-:-:S04]  /*4590*/  FSEL R193, R193, RZ, P2 ;  /* 0x000000ffc1c17208 */ /* 0x000fc80001000000 */
[----:B------:R-:W-:Y:S02]  /*45a0*/  F2FP.BF16.F32.PACK_AB R193, R193, R203 ;  /* 0x000000cbc1c1723e */ /* 0x000fe400000010ff */
[----:B------:R-:W-:-:S04]  /*45b0*/  MOV R203, R20 ;  /* 0x0000001400cb7202 */ /* 0x000fc80000000f00 */
[----:B------:R-:W-:Y:S01]  /*45c0*/  LOP3.LUT P2, RZ, R203, 0xff, RZ, 0xc0, !PT ;  /* 0x000000ffcbff7812 */ /* 0x000fe2000784c0ff */
[----:B------:R-:W-:Y:S01]  /*45d0*/  FMUL.FTZ R213, R201, UR15 ;  /* 0x0000000fc9d57c20 */ /* 0x000fe20008410000 */
[----:B------:R-:W-:-:S11]  /*45e0*/  HFMA2.MMA R201, -RZ, RZ, 0, 0 ;  /* 0x00000000ffc97435 */ /* 0x000fd600000001ff */
        /* <DEDUP_REMOVED lines=9> */
[----:B--2---:R-:W-:-:S05]  /*4680*/  FMUL.FTZ R192, R215, R202 ;  /* 0x000000cad7c07220 */ /* 0x004fca0000410000 */
[----:B------:R-:W-:Y:S02]  /*4690*/  FSEL R192, R192, RZ, P2 ;  /* 0x000000ffc0c07208 */ /* 0x000fe40001000000 */
[----:B------:R-:W-:Y:S01]  /*46a0*/  LOP3.LUT P2, RZ, R21, 0xff0000, RZ, 0xc0, !PT ;  /* 0x00ff000015ff7812 */ /* 0x000fe2000784c0ff */
[----:B------:R-:W-:Y:S01]  /*46b0*/  FMUL.FTZ R215, R199, UR15 ;  /* 0x0000000fc7d77c20 */ /* 0x000fe20008410000 */
[----:B------:R-:W-:Y:S01]  /*46c0*/  HFMA2.MMA R202, -RZ, RZ, 0, 0 ;  /* 0x00000000ffca7435 */ /* 0x000fe200000001ff */
[----:B------:R-:W-:Y:S01]  /*46d0*/  FMUL.FTZ R214, R198, UR15 ;  /* 0x0000000fc6d67c20 */ /* 0x000fe20008410000 */
[----:B------:R-:W-:-:S09]  /*46e0*/  @P4 LEA R198, P5, R0, UR16, 0x5 ;  /* 0x0000001000c64c11 */ /* 0x000fd2000f8a28ff */
[C---:B------:R-:W-:Y:S02]  /*46f0*/  @P2 SHF.L.U32 R199, R195.reuse, 0x10, RZ ;  /* 0x00000010c3c72819 */ /* 0x040fe400000006ff */
[----:B------:R-:W-:-:S04]  /*4700*/  @P3 PRMT R195, R195, 0x7632, R195 ;  /* 0x00007632c3c33816 */ /* 0x000fc800000000c3 */
[----:B------:R-:W-:Y:S02]  /*4710*/  @P3 SHF.L.U32 R195, R195, 0x10, RZ ;  /* 0x00000010c3c33819 */ /* 0x000fe400000006ff */
[----:B------:R-:W-:Y:S01]  /*4720*/  F2FP.BF16.F32.PACK_AB R192, R192, R213 ;  /* 0x000000d5c0c0723e */ /* 0x000fe200000010ff */
[----:B------:R-:W-:Y:S01]  /*4730*/  @P2 FMUL.FTZ R202, R215, R199 ;  /* 0x000000c7d7ca2220 */ /* 0x000fe20000410000 */
[----:B------:R-:W-:Y:S01]  /*4740*/  MOV R213, RZ ;  /* 0x000000ff00d57202 */ /* 0x000fe20000000f00 */
[----:B------:R-:W-:Y:S01]  /*4750*/  @P3 FMUL.FTZ R213, R214, R195 ;  /* 0x000000c3d6d53220 */ /* 0x000fe20000410000 */
[----:B------:R-:W-:Y:S01]  /*4760*/  @P4 LEA.HI.X R199, R0, UR17, RZ, 0x5, P5 ;  /* 0x0000001100c74c11 */ /* 0x000fe2000a8f2cff */
[----:B------:R-:W2:Y:S04]  /*4770*/  LDL R195, [R1+0x158] ;  /* 0x0001580001c37983 */ /* 0x000ea80000100800 */
[----:B------:R-:W-:Y:S04]  /*4780*/  @P4 STG.E.128 desc[UR4][R198.64], R188 ;  /* 0x000000bcc6004986 */ /* 0x000fe8000c101d04 */
[----:B------:R0:W-:Y:S04]  /*4790*/  @P4 STG.E.128 desc[UR4][R198.64+0x10], R184 ;  /* 0x000010b8c6004986 */ /* 0x0001e8000c101d04 */
[----:B0-----:R-:W3:Y:S01]  /*47a0*/  LDL R199, [R1+0x15c] ;  /* 0x00015c0001c77983 */ /* 0x001ee20000100800 */
[----:B------:R-:W-:Y:S01]  /*47b0*/  FADD.FTZ R123, R123, R200 ;  /* 0x000000c87b7b7221 */ /* 0x000fe20000010000 */
[----:B------:R-:W-:Y:S01]  /*47c0*/  FADD.FTZ R120, R120, R201 ;  /* 0x000000c978787221 */ /* 0x000fe20000010000 */
[----:B------:R-:W-:Y:S01]  /*47d0*/  FADD.FTZ R121, R121, R203 ;  /* 0x000000cb79797221 */ /* 0x000fe20000010000 */
[----:B------:R-:W-:Y:S01]  /*47e0*/  FADD.FTZ R126, R126, R202 ;  /* 0x000000ca7e7e7221 */ /* 0x000fe20000010000 */
[----:B------:R-:W-:Y:S01]  /*47f0*/  FADD.FTZ R127, R127, R213 ;  /* 0x000000d57f7f7221 */ /* 0x000fe20000010000 */
[----:B--2---:R-:W-:-:S05]  /*4800*/  FMUL.FTZ R195, R195, R215 ;  /* 0x000000d7c3c37220 */ /* 0x004fca0000410000 */
[----:B------:R-:W-:Y:S01]  /*4810*/  FSEL R198, R195, RZ, P2 ;  /* 0x000000ffc3c67208 */ /* 0x000fe20001000000 */
[----:B---3--:R-:W-:-:S05]  /*4820*/  FMUL.FTZ R195, R199, R214 ;  /* 0x000000d6c7c37220 */ /* 0x008fca0000410000 */
[----:B------:R-:W-:-:S04]  /*4830*/  FSEL R195, R195, RZ, P3 ;  /* 0x000000ffc3c37208 */ /* 0x000fc80001800000 */
[----:B------:R-:W-:Y:S02]  /*4840*/  F2FP.BF16.F32.PACK_AB R195, R195, R198 ;  /* 0x000000c6c3c3723e */ /* 0x000fe400000010ff */
[----:B------:R-:W-:-:S04]  /*4850*/  LEA R198, P2, R0, UR18, 0x4 ;  /* 0x0000001200c67c11 */ /* 0x000fc8000f8420ff */
[----:B------:R-:W-:-:S05]  /*4860*/  LEA.HI.X R199, R0, UR19, RZ, 0x4, P2 ;  /* 0x0000001300c77c11 */ /* 0x000fca00090f24ff */
[----:B------:R2:W-:Y:S01]  /*4870*/  STG.E.128 desc[UR4][R198.64], R192 ;  /* 0x000000c0c6007986 */ /* 0x0005e2000c101d04 */
[----:B------:R-:W-:-:S07]  /*4880*/  IADD3 R0, R0, 0x80, RZ ;  /* 0x0000008000007810 */ /* 0x000fce0007ffe0ff */
.L_x_7790:
[----:B------:R-:W-:Y:S05]  /*4890*/  BSYNC B0 ;  /* 0x0000000000007941 */ /* 0x000fea0003800000 */
.L_x_7789:
[----:B------:R-:W-:Y:S01]  /*48a0*/  LOP3.LUT P2, RZ, R3, 0x4, RZ, 0xc0, !PT ;  /* 0x0000000403ff7812 */ /* 0x000fe2000784c0ff */
[----:B------:R-:W-:-:S12]  /*48b0*/  BSSY B0, `(.L_x_7791) ;  /* 0x000009a000007945 */ /* 0x000fd80003800000 */
[----:B------:R-:W-:Y:S05]  /*48c0*/  @!P2 BRA `(.L_x_7792) ;  /* 0x000000080060a947 */ /* 0x000fea0003800000 */
[----:B0-2---:R-:W0:Y:S01]  /*48d0*/  LDC.64 R192, c[0x0][0x220] ;  /* 0x00008800ffc07b82 */ /* 0x005e220000000a00 */
        /* <DEDUP_REMOVED lines=151> */
.L_x_7792:
[----:B------:R-:W-:Y:S05]  /*5250*/  BSYNC B0 ;  /* 0x0000000000007941 */ /* 0x000fea0003800000 */
.L_x_7791:
[----:B------:R-:W-:Y:S01]  /*5260*/  LOP3.LUT P2, RZ, R3, 0x2, RZ, 0xc0, !PT ;  /* 0x0000000203ff7812 */ /* 0x000fe2000784c0ff */
[----:B------:R-:W-:-:S12]  /*5270*/  BSSY B0, `(.L_x_7793) ;  /* 0x000009a000007945 */ /* 0x000fd80003800000 */
[----:B------:R-:W-:Y:S05]  /*5280*/  @!P2 BRA `(.L_x_7794) ;  /* 0x000000080060a947 */ /* 0x000fea0003800000 */
[----:B0-23--:R-:W0:Y:S01]  /*5290*/  LDC.64 R192, c[0x0][0x220] ;  /* 0x00008800ffc07b82 */ /* 0x00de220000000a00 */
        /* <DEDUP_REMOVED lines=151> */
.L_x_7794:
[----:B------:R-:W-:Y:S05]  /*5c10*/  BSYNC B0 ;  /* 0x0000000000007941 */ /* 0x000fea0003800000 */
.L_x_7793:
[----:B------:R-:W-:Y:S01]  /*5c20*/  LOP3.LUT P2, RZ, R3, 0x20, RZ, 0xc0, !PT ;  /* 0x0000002003ff7812 */ /* 0x000fe2000784c0ff */
[----:B------:R-:W-:-:S12]  /*5c30*/  BSSY B0, `(.L_x_7795) ;  /* 0x000009d000007945 */ /* 0x000fd80003800000 */
[----:B------:R-:W-:Y:S05]  /*5c40*/  @!P2 BRA `(.L_x_7796) ;  /* 0x00000008006ca947 */ /* 0x000fea0003800000 */
[----:B0-234-:R-:W2:Y:S04]  /*5c50*/  LDL R194, [R1+0x5c] ;  /* 0x00005c0001c27983 */ /* 0x01dea80000100800 */
[----:B------:R-:W3:Y:S04]  /*5c60*/  LDL R193, [R1+0x38] ;  /* 0x0000380001c17983 */ /* 0x000ee80000100800 */
[----:B------:R-:W4:Y:S04]  /*5c70*/  LDL R192, [R1+0x34] ;  /* 0x0000340001c07983 */ /* 0x000f280000100800 */
[----:B------:R-:W5:Y:S04]  /*5c80*/  LDL R202, [R1+0x4c] ;  /* 0x00004c0001ca7983 */ /* 0x000f680000100800 */
[----:B------:R-:W5:Y:S01]  /*5c90*/  LDL R201, [R1+0x20] ;  /* 0x0000200001c97983 */ /* 0x000f620000100800 */
[----:B-1----:R-:W-:Y:S01]  /*5ca0*/  ISETP.NE.AND P2, PT, R216, RZ, PT ;  /* 0x000000ffd800720c */ /* 0x002fe20003f45270 */
[----:B------:R-:W0:Y:S01]  /*5cb0*/  LDC.64 R214, c[0x0][0x220] ;  /* 0x00008800ffd67b82 */ /* 0x000e220000000a00 */
[----:B------:R-:W-:Y:S01]  /*5cc0*/  LOP3.LUT R3, R3, 0xffffffbf, RZ, 0xc0, !PT ;  /* 0xffffffbf03037812 */ /* 0x000fe200078ec0ff */
[----:B------:R-:W5:Y:S01]  /*5cd0*/  LDL R216, [R1+0xa8] ;  /* 0x0000a80001d87983 */ /* 0x000f620000100800 */
[----:B------:R-:W-:-:S02]  /*5ce0*/  FSEL R199, R196, RZ, !P2 ;  /* 0x000000ffc4c77208 */ /* 0x000fc40005000000 */
[----:B------:R-:W-:Y:S01]  /*5cf0*/  ISETP.NE.U32.AND P2, PT, RZ, UR8, PT ;  /* 0x00000008ff007c0c */ /* 0x000fe2000bf45070 */
[----:B------:R-:W5:Y:S01]  /*5d00*/  LDL R213, [R1+0xac] ;  /* 0x0000ac0001d57983 */ /* 0x000f620000100800 */
[----:B------:R-:W-:Y:S01]  /*5d10*/  LOP3.LUT P5, RZ, R205, 0xff, RZ, 0xc0, !PT ;  /* 0x000000ffcdff7812 */ /* 0x000fe200078ac0ff */
[-CC-:B------:R-:W-:Y:S01]  /*5d20*/  FFMA.FTZ R198, R233, R197.reuse, R199.reuse ;  /* 0x000000c5e9c67223 */ /* 0x180fe200000100c7 */
[----:B------:R-:W-:Y:S01]  /*5d30*/  FFMA.FTZ R195, R218, R197, R199 ;  /* 0x000000c5dac37223 */ /* 0x000fe200000100c7 */
[----:B------:R-:W-:Y:S02]  /*5d40*/  ISETP.NE.AND.EX P2, PT, RZ, UR9, PT, P2 ;  /* 0x00000009ff007c0c */ /* 0x000fe4000bf45320 */
[----:B------:R-:W-:Y:S01]  /*5d50*/  FADD.FTZ R198, R231, -R198 ;  /* 0x800000c6e7c67221 */ /* 0x000fe20000010000 */
[----:B------:R-:W-:Y:S01]  /*5d60*/  FADD.FTZ R195, R217, -R195 ;  /* 0x800000c3d9c37221 */ /* 0x000fe20000010000 */
[C---:B------:R-:W-:Y:S02]  /*5d70*/  LOP3.LUT P4, RZ, R205.reuse, 0xff00, RZ, 0xc0, !PT ;  /* 0x0000ff00cdff7812 */ /* 0x040fe4000788c0ff */
[C---:B------:R-:W-:Y:S01]  /*5d80*/  FMUL.FTZ R198, R4.reuse, R198 ;  /* 0x000000c604c67220 */ /* 0x040fe20000410000 */
[----:B------:R-:W-:Y:S01]  /*5d90*/  FMUL.FTZ R195, R4, R195 ;  /* 0x000000c304c37220 */ /* 0x000fe20000410000 */
[----:B------:R-:W-:-:S02]  /*5da0*/  LOP3.LUT P3, RZ, R205, 0xff0000, RZ, 0xc0, !PT ;  /* 0x00ff0000cdff7812 */ /* 0x000fc4000786c0ff */
[----:B------:R-:W-:Y:S02]  /*5db0*/  ISETP.NE.U32.AND P6, PT, RZ, UR16, PT ;  /* 0x00000010ff007c0c */ /* 0x000fe4000bfc5070 */
[----:B------:R-:W-:Y:S01]  /*5dc0*/  @P0 LOP3.LUT R3, R3, 0x40, RZ, 0xfc, !PT ;  /* 0x0000004003030812 */ /* 0x000fe200078efcff */
[----:B------:R-:W-:Y:S01]  /*5dd0*/  @P2 FADD.FTZ R198, R29, R198 ;  /* 0x000000c61dc62221 */ /* 0x000fe20000010000 */
[----:B------:R-:W-:Y:S01]  /*5de0*/  @P2 FADD.FTZ R195, R31, R195 ;  /* 0x000000c31fc32221 */ /* 0x000fe20000010000 */
[-CC-:B--2---:R-:W-:Y:S01]  /*5df0*/  FFMA.FTZ R196, R194, R197.reuse, R199.reuse ;  /* 0x000000c5c2c47223 */ /* 0x184fe200000100c7 */
[-CC-:B---3--:R-:W-:Y:S01]  /*5e00*/  FFMA.FTZ R200, R193, R197.reuse, R199.reuse ;  /* 0x000000c5c1c87223 */ /* 0x188fe200000100c7 */
[-CC-:B------:R-:W-:Y:S01]  /*5e10*/  FFMA.FTZ R193, R211, R197.reuse, R199.reuse ;  /* 0x000000c5d3c17223 */ /* 0x180fe200000100c7 */
[-CC-:B----4-:R-:W-:Y:S01]  /*5e20*/  FFMA.FTZ R194, R192, R197.reuse, R199.reuse ;  /* 0x000000c5c0c27223 */ /* 0x190fe200000100c7 */
[-CC-:B------:R-:W-:Y:S01]  /*5e30*/  FFMA.FTZ R192, R209, R197.reuse, R199.reuse ;  /* 0x000000c5d1c07223 */ /* 0x180fe200000100c7 */
[----:B------:R-:W-:Y:S01]  /*5e40*/  FFMA.FTZ R199, R207, R197, R199 ;  /* 0x000000c5cfc77223 */ /* 0x000fe200000100c7 */
[----:B------:R-:W-:Y:S01]  /*5e50*/  FADD.FTZ R193, R210, -R193 ;  /* 0x800000c1d2c17221 */ /* 0x000fe20000010000 */
[----:B-----5:R-:W-:Y:S01]  /*5e60*/  FADD.FTZ R196, R202, -R196 ;  /* 0x800000c4cac47221 */ /* 0x020fe20000010000 */
        /* <DEDUP_REMOVED lines=16> */
[----:B------:R-:W-:-:S04]  /*5f70*/  ISETP.NE.U32.AND P2, PT, RZ, UR16, PT ;  /* 0x00000010ff007c0c */ /* 0x000fc8000bf45070 */
[----:B------:R-:W-:Y:S01]  /*5f80*/  ISETP.NE.AND.EX P2, PT, RZ, UR17, PT, P2 ;  /* 0x00000011ff007c0c */ /* 0x000fe2000bf45320 */
[-C--:B------:R-:W-:Y:S01]  /*5f90*/  FMUL.FTZ R202, R198, R5.reuse ;  /* 0x00000005c6ca7220 */ /* 0x080fe20000410000 */
[CC--:B------:R-:W-:Y:S01]  /*5fa0*/  FMUL.FTZ R203, R197.reuse, R5.reuse ;  /* 0x00000005c5cb7220 */ /* 0x0c0fe20000410000 */
[-C--:B------:R-:W-:Y:S01]  /*5fb0*/  FMUL.FTZ R199, R192, R5.reuse ;  /* 0x00000005c0c77220 */ /* 0x080fe20000410000 */
[C---:B------:R-:W-:Y:S01]  /*5fc0*/  SEL R188, R196.reuse, R188, P2 ;  /* 0x000000bcc4bc7207 */ /* 0x040fe20001000000 */
[----:B------:R-:W-:Y:S01]  /*5fd0*/  FMUL.FTZ R196, R196, R5 ;  /* 0x00000005c4c47220 */ /* 0x000fe20000410000 */
[----:B------:R-:W-:Y:S01]  /*5fe0*/  SEL R189, R198, R189, P2 ;  /* 0x000000bdc6bd7207 */ /* 0x000fe20001000000 */
[-C--:B------:R-:W-:Y:S01]  /*5ff0*/  FMUL.FTZ R198, R194, R5.reuse ;  /* 0x00000005c2c67220 */ /* 0x080fe20000410000 */
[----:B------:R-:W-:Y:S01]  /*6000*/  SEL R190, R197, R190, P2 ;  /* 0x000000bec5be7207 */ /* 0x000fe20001000000 */
[-C--:B------:R-:W-:Y:S01]  /*6010*/  FMUL.FTZ R197, R195, R5.reuse ;  /* 0x00000005c3c57220 */ /* 0x080fe20000410000 */
[----:B------:R-:W-:Y:S01]  /*6020*/  SEL R186, R192, R186, P2 ;  /* 0x000000bac0ba7207 */ /* 0x000fe20001000000 */
[----:B------:R-:W-:Y:S01]  /*6030*/  FMUL.FTZ R200, R193, R5 ;  /* 0x00000005c1c87220 */ /* 0x000fe20000410000 */
[C---:B------:R-:W-:Y:S01]  /*6040*/  SEL R187, R4.reuse, R187, P2 ;  /* 0x000000bb04bb7207 */ /* 0x040fe20001000000 */
[----:B------:R-:W-:Y:S01]  /*6050*/  FMUL.FTZ R201, R4, R5 ;  /* 0x0000000504c97220 */ /* 0x000fe20000410000 */
[----:B------:R-:W-:Y:S01]  /*6060*/  MOV R192, R204 ;  /* 0x000000cc00c07202 */ /* 0x000fe20000000f00 */
[----:B0-----:R-:W-:Y:S01]  /*6070*/  IMAD.WIDE.U32 R4, R0, 0x10, R214 ;  /* 0x0000001000047825 */ /* 0x001fe200078e00d6 */
[----:B------:R-:W-:Y:S01]  /*6080*/  SEL R191, R195, R191, P2 ;  /* 0x000000bfc3bf7207 */ /* 0x000fe20001000000 */
[----:B------:R-:W2:Y:S01]  /*6090*/  LDL R214, [R1+0xa0] ;  /* 0x0000a00001d67983 */ /* 0x000ea20000100800 */
[----:B------:R-:W-:-:S02]  /*60a0*/  SEL R184, R194, R184, P2 ;  /* 0x000000b8c2b87207 */ /* 0x000fc40001000000 */
[----:B------:R-:W-:Y:S01]  /*60b0*/  SEL R185, R193, R185, P2 ;  /* 0x000000b9c1b97207 */ /* 0x000fe20001000000 */
[----:B------:R-:W3:Y:S01]  /*60c0*/  LDL R215, [R1+0xa4] ;  /* 0x0000a40001d77983 */ /* 0x000ee20000100800 */
[----:B------:R-:W-:-:S03]  /*60d0*/  LOP3.LUT P2, RZ, R192, 0xff, RZ, 0xc0, !PT ;  /* 0x000000ffc0ff7812 */ /* 0x000fc6000784c0ff */
[----:B------:R0:W4:Y:S01]  /*60e0*/  LDG.E.128 R192, desc[UR4][R4.64] ;  /* 0x0000000404c07981 */ /* 0x000122000c1e1d00 */
[----:B------:R-:W-:Y:S01]  /*60f0*/  FMUL.FTZ R196, R196, UR15 ;  /* 0x0000000fc4c47c20 */ /* 0x000fe20008410000 */
[----:B0-----:R-:W-:Y:S01]  /*6100*/  HFMA2.MMA R4, -RZ, RZ, 0, 0 ;  /* 0x00000000ff047435 */ /* 0x001fe200000001ff */
[----:B------:R-:W-:-:S07]  /*6110*/  FMUL.FTZ R203, R203, UR15 ;  /* 0x0000000fcbcb7c20 */ /* 0x000fce0008410000 */
[----:B----4-:R-:W-:-:S05]  /*6120*/  @P2 SHF.L.U32 R5, R192, 0x10, RZ ;  /* 0x00000010c0052819 */ /* 0x010fca00000006ff */
[----:B------:R-:W-:-:S04]  /*6130*/  @P2 FMUL.FTZ R4, R196, R5 ;  /* 0x00000005c4042220 */ /* 0x000fc80000410000 */
[----:B------:R-:W-:Y:S01]  /*6140*/  FADD.FTZ R144, R144, R4 ;  /* 0x0000000490907221 */ /* 0x000fe20000010000 */
[----:B--2---:R-:W-:Y:S02]  /*6150*/  FMUL.FTZ R4, R214, R196 ;  /* 0x000000c4d6047220 */ /* 0x004fe40000410000 */
[----:B------:R-:W2:Y:S03]  /*6160*/  LDL R214, [R1+0x9c] ;  /* 0x00009c0001d67983 */ /* 0x000ea60000100800 */
[----:B------:R-:W-:Y:S02]  /*6170*/  FSEL R4, R4, RZ, P2 ;  /* 0x000000ff04047208 */ /* 0x000fe40001000000 */
[----:B------:R-:W-:Y:S02]  /*6180*/  LOP3.LUT P2, RZ, R204, 0xff00, RZ, 0xc0, !PT ;  /* 0x0000ff00ccff7812 */ /* 0x000fe4000784c0ff */
[----:B------:R-:W-:-:S11]  /*6190*/  MOV R196, RZ ;  /* 0x000000ff00c47202 */ /* 0x000fd60000000f00 */
[----:B------:R-:W-:Y:S01]  /*61a0*/  @P2 PRMT R5, R192, 0x7632, R5 ;  /* 0x00007632c0052816 */ /* 0x000fe20000000005 */
[----:B------:R-:W-:-:S03]  /*61b0*/  FMUL.FTZ R192, R202, UR15 ;  /* 0x0000000fcac07c20 */ /* 0x000fc60008410000 */
[----:B------:R-:W-:-:S05]  /*61c0*/  @P2 SHF.L.U32 R5, R5, 0x10, RZ ;  /* 0x0000001005052819 */ /* 0x000fca00000006ff */
[----:B------:R-:W-:Y:S01]  /*61d0*/  @P2 FMUL.FTZ R196, R192, R5 ;  /* 0x00000005c0c42220 */ /* 0x000fe20000410000 */
[----:B---3--:R-:W-:Y:S01]  /*61e0*/  FMUL.FTZ R5, R215, R192 ;  /* 0x000000c0d7057220 */ /* 0x008fe20000410000 */
[----:B------:R-:W-:Y:S01]  /*61f0*/  FMUL.FTZ R202, R197, UR15 ;  /* 0x0000000fc5ca7c20 */ /* 0x000fe20008410000 */
[----:B------:R-:W3:Y:S03]  /*6200*/  LDL R215, [R1+0x98] ;  /* 0x0000980001d77983 */ /* 0x000ee60000100800 */
[----:B------:R-:W-:Y:S02]  /*6210*/  FSEL R192, R5, RZ, P2 ;  /* 0x000000ff05c07208 */ /* 0x000fe40001000000 */
[----:B------:R-:W-:Y:S01]  /*6220*/  LOP3.LUT P2, RZ, R204, 0xff0000, RZ, 0xc0, !PT ;  /* 0x00ff0000ccff7812 */ /* 0x000fe2000784c0ff */
[----:B------:R-:W-:Y:S01]  /*6230*/  FADD.FTZ R145, R145, R196 ;  /* 0x000000c491917221 */ /* 0x000fe20000010000 */
[----:B------:R-:W-:-:S11]  /*6240*/  HFMA2.MMA R196, -RZ, RZ, 0, 0 ;  /* 0x00000000ffc47435 */ /* 0x000fd600000001ff */
[----:B------:R-:W-:-:S05]  /*6250*/  @P2 SHF.L.U32 R5, R193, 0x10, RZ ;  /* 0x00000010c1052819 */ /* 0x000fca00000006ff */
[----:B------:R-:W-:Y:S01]  /*6260*/  @P2 FMUL.FTZ R196, R203, R5 ;  /* 0x00000005cbc42220 */ /* 0x000fe20000410000 */
[----:B------:R-:W-:Y:S01]  /*6270*/  FMUL.FTZ R5, R216, R203 ;  /* 0x000000cbd8057220 */ /* 0x000fe20000410000 */
[----:B------:R-:W-:Y:S01]  /*6280*/  MOV R197, RZ ;  /* 0x000000ff00c57202 */ /* 0x000fe20000000f00 */
[----:B------:R-:W4:Y:S03]  /*6290*/  LDL R216, [R1+0x94] ;  /* 0x0000940001d87983 */ /* 0x000f260000100800 */
[----:B------:R-:W-:Y:S02]  /*62a0*/  FSEL R5, R5, RZ, P2 ;  /* 0x000000ff05057208 */ /* 0x000fe40001000000 */
[----:B------:R-:W-:-:S13]  /*62b0*/  LOP3.LUT P2, RZ, R204, 0xff000000, RZ, 0xc0, !PT ;  /* 0xff000000ccff7812 */ /* 0x000fda000784c0ff */
[----:B------:R-:W-:-:S04]  /*62c0*/  @P2 PRMT R193, R193, 0x7632, R193 ;  /* 0x00007632c1c12816 */ /* 0x000fc800000000c1 */
[----:B------:R-:W-:Y:S02]  /*62d0*/  @P2 SHF.L.U32 R193, R193, 0x10, RZ ;  /* 0x00000010c1c12819 */ /* 0x000fe400000006ff */
[----:B------:R-:W-:-:S03]  /*62e0*/  F2FP.BF16.F32.PACK_AB R192, R192, R4 ;  /* 0x00000004c0c0723e */ /* 0x000fc600000010ff */
[----:B------:R-:W-:Y:S01]  /*62f0*/  @P2 FMUL.FTZ R197, R202, R193 ;  /* 0x000000c1cac52220 */ /* 0x000fe20000410000 */
[----:B------:R-:W-:Y:S01]  /*6300*/  FMUL.FTZ R193, R213, R202 ;  /* 0x000000cad5c17220 */ /* 0x000fe20000410000 */
[----:B------:R-:W-:Y:S01]  /*6310*/  FMUL.FTZ R213, R198, UR15 ;  /* 0x0000000fc6d57c20 */ /* 0x000fe20008410000 */
[----:B------:R-:W-:Y:S01]  /*6320*/  HFMA2.MMA R198, -RZ, RZ, 0, 0 ;  /* 0x00000000ffc67435 */ /* 0x000fe200000001ff */
[----:B------:R-:W-:Y:S02]  /*6330*/  @P5 SHF.L.U32 R4, R194, 0x10, RZ ;  /* 0x00000010c2045819 */ /* 0x000fe400000006ff */
[----:B------:R-:W-:-:S03]  /*6340*/  FSEL R193, R193, RZ, P2 ;  /* 0x000000ffc1c17208 */ /* 0x000fc60001000000 */
[----:B------:R-:W-:Y:S01]  /*6350*/  @P5 FMUL.FTZ R198, R213, R4 ;  /* 0x00000004d5c65220 */ /* 0x000fe20000410000 */
[----:B------:R-:W-:Y:S02]  /*6360*/  @P4 PRMT R4, R194, 0x7632, R4 ;  /* 0x00007632c2044816 */ /* 0x000fe40000000004 */
[----:B------:R-:W-:Y:S01]  /*6370*/  LOP3.LUT P2, RZ, R205, 0xff000000, RZ, 0xc0, !PT ;  /* 0xff000000cdff7812 */ /* 0x000fe2000784c0ff */
[----:B------:R-:W-:Y:S01]  /*6380*/  FMUL.FTZ R203, R200, UR15 ;  /* 0x0000000fc8cb7c20 */ /* 0x000fe20008410000 */
[----:B------:R-:W-:Y:S01]  /*6390*/  @P4 SHF.L.U32 R4, R4, 0x10, RZ ;  /* 0x0000001004044819 */ /* 0x000fe200000006ff */
[----:B------:R-:W-:Y:S01]  /*63a0*/  FMUL.FTZ R202, R199, UR15 ;  /* 0x0000000fc7ca7c20 */ /* 0x000fe20008410000 */
[----:B------:R-:W-:Y:S01]  /*63b0*/  MOV R200, RZ ;  /* 0x000000ff00c87202 */ /* 0x000fe20000000f00 */
[----:B------:R-:W-:Y:S02]  /*63c0*/  HFMA2.MMA R199, -RZ, RZ, 0, 0 ;  /* 0x00000000ffc77435 */ /* 0x000fe400000001ff */
[----:B------:R-:W-:Y:S01]  /*63d0*/  @P4 FMUL.FTZ R200, R203, R4 ;  /* 0x00000004cbc84220 */ /* 0x000fe20000410000 */
[----:B------:R-:W-:-:S05]  /*63e0*/  @P3 SHF.L.U32 R4, R195, 0x10, RZ ;  /* 0x00000010c3043819 */ /* 0x000fca00000006ff */
[----:B------:R-:W-:Y:S01]  /*63f0*/  @P3 FMUL.FTZ R199, R202, R4 ;  /* 0x00000004cac73220 */ /* 0x000fe20000410000 */
[----:B------:R-:W-:Y:S02]  /*6400*/  @P2 PRMT R4, R195, 0x7632, R4 ;  /* 0x00007632c3042816 */ /* 0x000fe40000000004 */
[----:B------:R-:W5:Y:S01]  /*6410*/  LDL R195, [R1+0x90] ;  /* 0x0000900001c37983 */ /* 0x000f620000100800 */
[----:B------:R-:W-:Y:S01]  /*6420*/  ISETP.NE.AND.EX P6, PT, RZ, UR17, PT, P6 ;  /* 0x00000011ff007c0c */ /* 0x000fe2000bfc5360 */
[----:B------:R-:W-:Y:S01]  /*6430*/  FMUL.FTZ R194, R201, UR15 ;  /* 0x0000000fc9c27c20 */ /* 0x000fe20008410000 */
[----:B------:R-:W-:Y:S02]  /*6440*/  @P2 SHF.L.U32 R4, R4, 0x10, RZ ;  /* 0x0000001004042819 */ /* 0x000fe400000006ff */
[----:B------:R-:W-:-:S03]  /*6450*/  MOV R201, RZ ;  /* 0x000000ff00c97202 */ /* 0x000fc60000000f00 */
[----:B------:R-:W-:Y:S01]  /*6460*/  @P2 FMUL.FTZ R201, R194, R4 ;  /* 0x00000004c2c92220 */ /* 0x000fe20000410000 */
[----:B------:R-:W-:-:S05]  /*6470*/  F2FP.BF16.F32.PACK_AB R193, R193, R5 ;  /* 0x00000005c1c1723e */ /* 0x000fca00000010ff */
[----:B------:R-:W-:-:S04]  /*6480*/  @P6 LEA R4, P0, R0, UR16, 0x5 ;  /* 0x0000001000046c11 */ /* 0x000fc8000f8028ff */
[----:B------:R-:W-:-:S05]  /*6490*/  @P6 LEA.HI.X R5, R0, UR17, RZ, 0x5, P0 ;  /* 0x0000001100056c11 */ /* 0x000fca00080f2cff */
[----:B------:R-:W-:Y:S04]  /*64a0*/  @P6 STG.E.128 desc[UR4][R4.64], R188 ;  /* 0x000000bc04006986 */ /* 0x000fe8000c101d04 */
[----:B------:R4:W-:Y:S01]  /*64b0*/  @P6 STG.E.128 desc[UR4][R4.64+0x10], R184 ;  /* 0x000010b804006986 */ /* 0x0009e2000c101d04 */
[----:B------:R-:W-:Y:S01]  /*64c0*/  LOP3.LUT P0, RZ, R3, 0x40, RZ, 0xc0, !PT ;  /* 0x0000004003ff7812 */ /* 0x000fe2000780c0ff */
[----:B------:R-:W-:Y:S01]  /*64d0*/  FADD.FTZ R146, R146, R196 ;  /* 0x000000c492927221 */ /* 0x000fe20000010000 */
[----:B------:R-:W-:Y:S01]  /*64e0*/  FADD.FTZ R147, R147, R197 ;  /* 0x000000c593937221 */ /* 0x000fe20000010000 */
[----:B------:R-:W-:Y:S01]  /*64f0*/  FADD.FTZ R148, R148, R198 ;  /* 0x000000c694947221 */ /* 0x000fe20000010000 */
[----:B------:R-:W-:Y:S01]  /*6500*/  FADD.FTZ R149, R149, R200 ;  /* 0x000000c895957221 */ /* 0x000fe20000010000 */
[----:B------:R-:W-:Y:S01]  /*6510*/  FADD.FTZ R150, R150, R199 ;  /* 0x000000c796967221 */ /* 0x000fe20000010000 */
[----:B------:R-:W-:Y:S01]  /*6520*/  FADD.FTZ R151, R151, R201 ;  /* 0x000000c997977221 */ /* 0x000fe20000010000 */
[----:B--2---:R-:W-:Y:S01]  /*6530*/  FMUL.FTZ R194, R214, R194 ;  /* 0x000000c2d6c27220 */ /* 0x004fe20000410000 */
[----:B----4-:R-:W-:-:S05]  /*6540*/  FMUL.FTZ R4, R216, R203 ;  /* 0x000000cbd8047220 */ /* 0x010fca0000410000 */
[----:B------:R-:W-:Y:S01]  /*6550*/  FSEL R4, R4, RZ, P4 ;  /* 0x000000ff04047208 */ /* 0x000fe20002000000 */
[----:B-----5:R-:W-:Y:S01]  /*6560*/  FMUL.FTZ R5, R195, R213 ;  /* 0x000000d5c3057220 */ /* 0x020fe20000410000 */
[----:B---3--:R-:W-:Y:S01]  /*6570*/  FMUL.FTZ R195, R215, R202 ;  /* 0x000000cad7c37220 */ /* 0x008fe20000410000 */
[----:B------:R-:W-:-:S03]  /*6580*/  FSEL R202, R194, RZ, P2 ;  /* 0x000000ffc2ca7208 */ /* 0x000fc60001000000 */
[----:B------:R-:W-:Y:S02]  /*6590*/  FSEL R5, R5, RZ, P5 ;  /* 0x000000ff05057208 */ /* 0x000fe40002800000 */
[----:B------:R-:W-:Y:S02]  /*65a0*/  FSEL R195, R195, RZ, P3 ;  /* 0x000000ffc3c37208 */ /* 0x000fe40001800000 */
[----:B------:R-:W-:Y:S02]  /*65b0*/  F2FP.BF16.F32.PACK_AB R194, R4, R5 ;  /* 0x0000000504c2723e */ /* 0x000fe400000010ff */
[----:B------:R-:W-:Y:S02]  /*65c0*/  LEA R4, P2, R0, UR18, 0x4 ;  /* 0x0000001200047c11 */ /* 0x000fe4000f8420ff */
[----:B------:R-:W-:Y:S02]  /*65d0*/  F2FP.BF16.F32.PACK_AB R195, R202, R195 ;  /* 0x000000c3cac3723e */ /* 0x000fe400000010ff */
[----:B------:R-:W-:-:S05]  /*65e0*/  LEA.HI.X R5, R0, UR19, RZ, 0x4, P2 ;  /* 0x0000001300057c11 */ /* 0x000fca00090f24ff */
[----:B------:R0:W-:Y:S04]  /*65f0*/  STG.E.128 desc[UR4][R4.64], R192 ;  /* 0x000000c004007986 */ /* 0x0001e8000c101d04 */
.L_x_7796:
[----:B------:R-:W-:Y:S05]  /*6600*/  BSYNC B0 ;  /* 0x0000000000007941 */ /* 0x000fea0003800000 */
.L_x_7795:
[----:B------:R-:W-:Y:S02]  /*6610*/  SEL R0, RZ, 0x1, P1 ;  /* 0x00000001ff007807 */ /* 0x000fe40000800000 */
[----:B------:R-:W-:-:S03]  /*6620*/  IADD3 R2, R2, UR20, RZ ;  /* 0x0000001402027c10 */ /* 0x000fc6000fffe0ff */
[----:B------:R0:W-:Y:S01]  /*6630*/  STL.S16 [R1+0x6c], R0 ;  /* 0x00006c0001007387 */ /* 0x0001e20000100600 */
[----:B------:R-:W-:-:S13]  /*6640*/  ISETP.GE.AND P1, PT, R2, UR21, PT ;  /* 0x0000001502007c0c */ /* 0x000fda000bf26270 */
[----:B0-----:R-:W-:Y:S05]  /*6650*/  @!P1 BRA `(.L_x_7797) ;  /* 0xffffffa8000c9947 */ /* 0x001fea000383ffff */
.L_x_7775:
[----:B------:R-:W5:Y:S04]  /*6660*/  LDL.LU R5, [R1+0x1b0] ;  /* 0x0001b00001057983 */ /* 0x000f680000300800 */
[----:B------:R-:W2:Y:S01]  /*6670*/  LDL.LU R4, [R1+0x1b4] ;  /* 0x0001b40001047983 */ /* 0x000ea20000300800 */
[----:B------:R-:W0:Y:S01]  /*6680*/  S2UR UR6, SR_CTAID.X ;  /* 0x00000000000679c3 */ /* 0x000e220000002500 */
[----:B------:R-:W-:Y:S01]  /*6690*/  LOP3.LUT P1, RZ, R3, 0x10, RZ, 0xc0, !PT ;  /* 0x0000001003ff7812 */ /* 0x000fe2000782c0ff */
[----:B------:R-:W-:Y:S01]  /*66a0*/  BSSY B0, `(.L_x_7798) ;  /* 0x0000013000007945 */ /* 0x000fe20003800000 */
[----:B------:R-:W0:Y:S02]  /*66b0*/  S2R R0, SR_TID.X ;  /* 0x0000000000007919 */ /* 0x000e240000002100 */
[----:B0-----:R-:W-:-:S05]  /*66c0*/  LEA.HI R0, R0, UR6, RZ, 0x19 ;  /* 0x0000000600007c11 */ /* 0x001fca000f8fc8ff */
[----:B-----5:R-:W-:-:S05]  /*66d0*/  IMAD R0, R0, R5, RZ ;  /* 0x0000000500007224 */ /* 0x020fca00078e02ff */
[----:B--2---:R-:W-:Y:S01]  /*66e0*/  LEA.HI R11, R0, R4, RZ, 0x1d ;  /* 0x00000004000b7211 */ /* 0x004fe200078fe8ff */
[----:B------:R-:W-:Y:S06]  /*66f0*/  @!P1 BRA `(.L_x_7799) ;  /* 0x0000000000349947 */ /* 0x000fec0003800000 */
[----:B------:R-:W0:Y:S08]  /*6700*/  LDC.64 R4, c[0x0][0x2d0] ;  /* 0x0000b400ff047b82 */ /* 0x000e300000000a00 */
[----:B------:R-:W2:Y:S08]  /*6710*/  LDC.64 R6, c[0x0][0x2d8] ;  /* 0x0000b600ff067b82 */ /* 0x000eb00000000a00 */
[----:B------:R-:W5:Y:S01]  /*6720*/  LDC.64 R8, c[0x0][0x2f0] ;  /* 0x0000bc00ff087b82 */ /* 0x000f620000000a00 */
[----:B0-----:R-:W-:-:S05]  /*6730*/  IMAD.WIDE.U32 R4, R11, 0x20, R4 ;  /* 0x000000200b047825 */ /* 0x001fca00078e0004 */
[----:B------:R0:W-:Y:S01]  /*6740*/  STG.E.128 desc[UR4][R4.64], R72 ;  /* 0x0000004804007986 */ /* 0x0001e2000c101d04 */
[----:B--2---:R-:W-:-:S03]  /*6750*/  IMAD.WIDE.U32 R6, R11, 0x20, R6 ;  /* 0x000000200b067825 */ /* 0x004fc600078e0006 */
[----:B------:R0:W-:Y:S04]  /*6760*/  STG.E.128 desc[UR4][R4.64+0x10], R76 ;  /* 0x0000104c04007986 */ /* 0x0001e8000c101d04 */
[----:B------:R0:W-:Y:S01]  /*6770*/  STG.E.128 desc[UR4][R6.64], R32 ;  /* 0x0000002006007986 */ /* 0x0001e2000c101d04 */
[----:B-----5:R-:W-:-:S03]  /*6780*/  IMAD.WIDE.U32 R8, R11, 0x20, R8 ;  /* 0x000000200b087825 */ /* 0x020fc600078e0008 */
[----:B------:R0:W-:Y:S01]  /*6790*/  STG.E.128 desc[UR4][R6.64+0x10], R36 ;  /* 0x0000102406007986 */ /* 0x0001e2000c101d04 */
[----:B------:R-:W-:-:S03]  /*67a0*/  IADD3 R11, R11, 0x80, RZ ;  /* 0x000000800b0b7810 */ /* 0x000fc60007ffe0ff */
[----:B------:R0:W-:Y:S04]  /*67b0*/  STG.E.128 desc[UR4][R8.64], R112 ;  /* 0x0000007008007986 */ /* 0x0001e8000c101d04 */
[----:B------:R0:W-:Y:S02]  /*67c0*/  STG.E.128 desc[UR4][R8.64+0x10], R116 ;  /* 0x0000107408007986 */ /* 0x0001e4000c101d04 */
.L_x_7799:
[----:B------:R-:W-:Y:S05]  /*67d0*/  BSYNC B0 ;  /* 0x0000000000007941 */ /* 0x000fea0003800000 */
.L_x_7798:
[----:B------:R-:W-:Y:S01]  /*67e0*/  LOP3.LUT P0, RZ, R3, 0x8, RZ, 0xc0, !PT ;  /* 0x0000000803ff7812 */ /* 0x000fe2000780c0ff */
[----:B------:R-:W-:-:S12]  /*67f0*/  BSSY B0, `(.L_x_7800) ;  /* 0x000000f000007945 */ /* 0x000fd80003800000 */
[----:B------:R-:W-:Y:S05]  /*6800*/  @!P0 BRA `(.L_x_7801) ;  /* 0x0000000000348947 */ /* 0x000fea0003800000 */
[----:B0-----:R-:W0:Y:S08]  /*6810*/  LDC.64 R4, c[0x0][0x2d0] ;  /* 0x0000b400ff047b82 */ /* 0x001e300000000a00 */
        /* <DEDUP_REMOVED lines=12> */
.L_x_7801:
[----:B------:R-:W-:Y:S05]  /*68e0*/  BSYNC B0 ;  /* 0x0000000000007941 */ /* 0x000fea0003800000 */
.L_x_7800:
        /* <DEDUP_REMOVED lines=16> */
.L_x_7803:
[----:B------:R-:W-:Y:S05]  /*69f0*/  BSYNC B0 ;  /* 0x0000000000007941 */ /* 0x000fea0003800000 */
.L_x_7802:
        /* <DEDUP_REMOVED lines=16> */
.L_x_7805:
[----:B------:R-:W-:Y:S05]  /*6b00*/  BSYNC B0 ;  /* 0x0000000000007941 */ /* 0x000fea0003800000 */
.L_x_7804:
[----:B------:R-:W-:-:S13]  /*6b10*/  LOP3.LUT P0, RZ, R3, 0x20, RZ, 0xc0, !PT ;  /* 0x0000002003ff7812 */ /* 0x000fda000780c0ff */
[----:B------:R-:W-:Y:S05]  /*6b20*/  @!P0 EXIT ;  /* 0x000000000000894d */ /* 0x000fea0003800000 */
[----:B------:R-:W2:Y:S08]  /*6b30*/  LDC.64 R2, c[0x0][0x2d0] ;  /* 0x0000b400ff027b82 */ /* 0x000eb00000000a00 */
[----:B0-----:R-:W0:Y:S08]  /*6b40*/  LDC.64 R4, c[0x0][0x2d8] ;  /* 0x0000b600ff047b82 */ /* 0x001e300000000a00 */
[----:B------:R-:W5:Y:S01]  /*6b50*/  LDC.64 R6, c[0x0][0x2f0] ;  /* 0x0000bc00ff067b82 */ /* 0x000f620000000a00 */
[----:B--2---:R-:W-:-:S05]  /*6b60*/  IMAD.WIDE.U32 R2, R11, 0x20, R2 ;  /* 0x000000200b027825 */ /* 0x004fca00078e0002 */
[----:B------:R-:W-:Y:S01]  /*6b70*/  STG.E.128 desc[UR4][R2.64], R64 ;  /* 0x0000004002007986 */ /* 0x000fe2000c101d04 */
[----:B0-----:R-:W-:-:S03]  /*6b80*/  IMAD.WIDE.U32 R4, R11, 0x20, R4 ;  /* 0x000000200b047825 */ /* 0x001fc600078e0004 */
[----:B------:R-:W-:Y:S04]  /*6b90*/  STG.E.128 desc[UR4][R2.64+0x10], R68 ;  /* 0x0000104402007986 */ /* 0x000fe8000c101d04 */
[----:B------:R-:W-:Y:S01]  /*6ba0*/  STG.E.128 desc[UR4][R4.64], R104 ;  /* 0x0000006804007986 */ /* 0x000fe2000c101d04 */
[----:B-----5:R-:W-:-:S03]  /*6bb0*/  IMAD.WIDE.U32 R6, R11, 0x20, R6 ;  /* 0x000000200b067825 */ /* 0x020fc600078e0006 */
[----:B------:R-:W-:Y:S04]  /*6bc0*/  STG.E.128 desc[UR4][R4.64+0x10], R108 ;  /* 0x0000106c04007986 */ /* 0x000fe8000c101d04 */
[----:B------:R-:W-:Y:S04]  /*6bd0*/  STG.E.128 desc[UR4][R6.64], R144 ;  /* 0x0000009006007986 */ /* 0x000fe8000c101d04 */
[----:B------:R-:W-:Y:S01]  /*6be0*/  STG.E.128 desc[UR4][R6.64+0x10], R148 ;  /* 0x0000109406007986 */ /* 0x000fe2000c101d04 */
[----:B------:R-:W-:Y:S05]  /*6bf0*/  EXIT ;  /* 0x000000000000794d */ /* 0x000fea0003800000 */
.L_x_7786:
[----:B------:R-:W-:Y:S01]  /*6c00*/  HFMA2.MMA R192, -RZ, RZ, 0, 9.5367431640625e-07 ;  /* 0x00000010ffc07435 */ /* 0x000fe200000001ff */
[----:B------:R-:W-:Y:S02]  /*6c10*/  MOV R196, R215 ;  /* 0x000000d700c47202 */ /* 0x000fe40000000f00 */
[----:B------:R-:W-:Y:S02]  /*6c20*/  MOV R193, 0x1f ;  /* 0x0000001f00c17802 */ /* 0x000fe40000000f00 */
[----:B------:R-:W-:-:S07]  /*6c30*/  MOV R195, 0xffffffff ;  /* 0xffffffff00c37802 */ /* 0x000fce0000000f00 */
[----:B-----5:R-:W-:Y:S05]  /*6c40*/  WARPSYNC.COLLECTIVE R195, `(.L_x_7806) ;  /* 0x00000000c3087348 */ /* 0x020fea0003c00000 */
[----:B------:R0:W1:Y:S02]  /*6c50*/  SHFL.DOWN P3, R199, R196, R192, R193 ;  /* 0x080000c0c4c77389 */ /* 0x00006400000600c1 */
[----:B01---5:R-:W-:Y:S01]  /*6c60*/  ENDCOLLECTIVE ;  /* 0x000000000000791b */ /* 0x023fe20003800000 */
.L_x_7806:
[----:B------:R-:W-:Y:S02]  /*6c70*/  MOV R196, R214 ;  /* 0x000000d600c47202 */ /* 0x000fe40000000f00 */
[----:B------:R-:W-:-:S05]  /*6c80*/  MOV R192, R199 ;  /* 0x000000c700c07202 */ /* 0x000fca0000000f00 */
[----:B------:R-:W-:Y:S01]  /*6c90*/  FADD.FTZ R197, R192, R215 ;  /* 0x000000d7c0c57221 */ /* 0x000fe20000010000 */
[----:B------:R-:W-:-:S11]  /*6ca0*/  HFMA2.MMA R192, -RZ, RZ, 0, 9.5367431640625e-07 ;  /* 0x00000010ffc07435 */ /* 0x000fd600000001ff */
[----:B------:R-:W-:Y:S05]  /*6cb0*/  WARPSYNC.COLLECTIVE R195, `(.L_x_7807) ;  /* 0x00000000c3087348 */ /* 0x000fea0003c00000 */
[----:B------:R0:W1:Y:S02]  /*6cc0*/  SHFL.DOWN P3, R199, R196, R192, R193 ;  /* 0x080000c0c4c77389 */ /* 0x00006400000600c1 */
[----:B01----:R-:W-:Y:S01]  /*6cd0*/  ENDCOLLECTIVE ;  /* 0x000000000000791b */ /* 0x003fe20003800000 */
.L_x_7807:
[----:B------:R-:W-:Y:S02]  /*6ce0*/  MOV R196, R197 ;  /* 0x000000c500c47202 */ /* 0x000fe40000000f00 */
[----:B------:R-:W-:-:S05]  /*6cf0*/  MOV R192, R199 ;  /* 0x000000c700c07202 */ /* 0x000fca0000000f00 */
[----:B------:R-:W-:Y:S01]  /*6d00*/  FADD.FTZ R198, R192, R214 ;  /* 0x000000d6c0c67221 */ /* 0x000fe20000010000 */
[----:B------:R-:W-:-:S11]  /*6d10*/  HFMA2.MMA R192, -RZ, RZ, 0, 4.76837158203125e-07 ;  /* 0x00000008ffc07435 */ /* 0x000fd600000001ff */
[----:B------:R-:W-:Y:S05]  /*6d20*/  WARPSYNC.COLLECTIVE R195, `(.L_x_7808) ;  /* 0x00000000c3087348 */ /* 0x000fea0003c00000 */
[----:B------:R0:W1:Y:S02]  /*6d30*/  SHFL.DOWN P3, R199, R196, R192, R193 ;  /* 0x080000c0c4c77389 */ /* 0x00006400000600c1 */
[----:B01----:R-:W-:Y:S01]  /*6d40*/  ENDCOLLECTIVE ;  /* 0x000000000000791b */ /* 0x003fe20003800000 */
.L_x_7808:
[----:B------:R-:W-:Y:S02]  /*6d50*/  MOV R196, R198 ;  /* 0x000000c600c47202 */ /* 0x000fe40000000f00 */
[----:B------:R-:W-:-:S05]  /*6d60*/  MOV R192, R199 ;  /* 0x000000c700c07202 */ /* 0x000fca0000000f00 */
[----:B------:R-:W-:Y:S01]  /*6d70*/  FADD.FTZ R197, R197, R192 ;  /* 0x000000c0c5c57221 */ /* 0x000fe20000010000 */
[----:B------:R-:W-:-:S11]  /*6d80*/  HFMA2.MMA R192, -RZ, RZ, 0, 4.76837158203125e-07 ;  /* 0x00000008ffc07435 */ /* 0x000fd600000001ff */
[----:B------:R-:W-:Y:S05]  /*6d90*/  WARPSYNC.COLLECTIVE R195, `(.L_x_7809) ;  /* 0x00000000c3087348 */ /* 0x000fea0003c00000 */
[----:B------:R0:W1:Y:S02]  /*6da0*/  SHFL.DOWN P3, R199, R196, R192, R193 ;  /* 0x080000c0c4c77389 */ /* 0x00006400000600c1 */
[----:B01----:R-:W-:Y:S01]  /*6db0*/  ENDCOLLECTIVE ;  /* 0x000000000000791b */ /* 0x003fe20003800000 */
.L_x_7809:
[----:B------:R-:W-:Y:S02]  /*6dc0*/  MOV R196, R197 ;  /* 0x000000c500c47202 */ /* 0x000fe40000000f00 */
[----:B------:R-:W-:-:S05]  /*6dd0*/  MOV R192, R199 ;  /* 0x000000c700c07202 */ /* 0x000fca0000000f00 */
[----:B------:R-:W-:Y:S01]  /*6de0*/  FADD.FTZ R198, R198, R192 ;  /* 0x000000c0c6c67221 */ /* 0x000fe20000010000 */
[----:B------:R-:W-:-:S11]  /*6df0*/  HFMA2.MMA R192, -RZ, RZ, 0, 2.384185791015625e-07 ;  /* 0x00000004ffc07435 */ /* 0x000fd600000001ff */
[----:B------:R-:W-:Y:S05]  /*6e00*/  WARPSYNC.COLLECTIVE R195, `(.L_x_7810) ;  /* 0x00000000c3087348 */ /* 0x000fea0003c00000 */
[----:B------:R0:W1:Y:S02]  /*6e10*/  SHFL.DOWN P3, R199, R196, R192, R193 ;  /* 0x080000c0c4c77389 */ /* 0x00006400000600c1 */
[----:B01----:R-:W-:Y:S01]  /*6e20*/  ENDCOLLECTIVE ;  /* 0x000000000000791b */ /* 0x003fe20003800000 */
.L_x_7810:
[----:B------:R-:W-:Y:S02]  /*6e30*/  MOV R196, R198 ;  /* 0x000000c600c47202 */ /* 0x000fe40000000f00 */
[----:B------:R-:W-:-:S05]  /*6e40*/  MOV R192, R199 ;  /* 0x000000c700c07202 */ /* 0x000fca0000000f00 */
[----:B------:R-:W-:Y:S01]  /*6e50*/  FADD.FTZ R197, R197, R192 ;  /* 0x000000c0c5c57221 */ /* 0x000fe20000010000 */
[----:B------:R-:W-:-:S11]  /*6e60*/  HFMA2.MMA R192, -RZ, RZ, 0, 2.384185791015625e-07 ;  /* 0x00000004ffc07435 */ /* 0x000fd600000001ff */
[----:B------:R-:W-:Y:S05]  /*6e70*/  WARPSYNC.COLLECTIVE R195, `(.L_x_7811) ;  /* 0x00000000c3087348 */ /* 0x000fea0003c00000 */
[----:B------:R0:W1:Y:S02]  /*6e80*/  SHFL.DOWN P3, R199, R196, R192, R193 ;  /* 0x080000c0c4c77389 */ /* 0x00006400000600c1 */
[----:B01----:R-:W-:Y:S01]  /*6e90*/  ENDCOLLECTIVE ;  /* 0x000000000000791b */ /* 0x003fe20003800000 */
.L_x_7811:
[----:B------:R-:W-:Y:S02]  /*6ea0*/  MOV R196, R197 ;  /* 0x000000c500c47202 */ /* 0x000fe40000000f00 */
[----:B------:R-:W-:-:S05]  /*6eb0*/  MOV R192, R199 ;  /* 0x000000c700c07202 */ /* 0x000fca0000000f00 */
[----:B------:R-:W-:Y:S01]  /*6ec0*/  FADD.FTZ R200, R198, R192 ;  /* 0x000000c0c6c87221 */ /* 0x000fe20000010000 */
[----:B------:R-:W-:-:S11]  /*6ed0*/  HFMA2.MMA R192, -RZ, RZ, 0, 1.1920928955078125e-07 ;  /* 0x00000002ffc07435 */ /* 0x000fd600000001ff */
[----:B------:R-:W-:Y:S05]  /*6ee0*/  WARPSYNC.COLLECTIVE R195, `(.L_x_7812) ;  /* 0x00000000c3087348 */ /* 0x000fea0003c00000 */
[----:B------:R0:W1:Y:S02]  /*6ef0*/  SHFL.DOWN P3, R199, R196, R192, R193 ;  /* 0x080000c0c4c77389 */ /* 0x00006400000600c1 */
[----:B01----:R-:W-:Y:S01]  /*6f00*/  ENDCOLLECTIVE ;  /* 0x000000000000791b */ /* 0x003fe20003800000 */
.L_x_7812:
[----:B------:R-:W-:Y:S02]  /*6f10*/  MOV R196, R200 ;  /* 0x000000c800c47202 */ /* 0x000fe40000000f00 */
[----:B------:R-:W-:-:S05]  /*6f20*/  MOV R192, R199 ;  /* 0x000000c700c07202 */ /* 0x000fca0000000f00 */
[----:B------:R-:W-:Y:S01]  /*6f30*/  FADD.FTZ R198, R197, R192 ;  /* 0x000000c0c5c67221 */ /* 0x000fe20000010000 */
[----:B------:R-:W-:-:S11]  /*6f40*/  HFMA2.MMA R192, -RZ, RZ, 0, 1.1920928955078125e-07 ;  /* 0x00000002ffc07435 */ /* 0x000fd600000001ff */
[----:B------:R-:W-:Y:S05]  /*6f50*/  WARPSYNC.COLLECTIVE R195, `(.L_x_7813) ;  /* 0x00000000c3087348 */ /* 0x000fea0003c00000 */
[----:B------:R0:W1:Y:S02]  /*6f60*/  SHFL.DOWN P3, R199, R196, R192, R193 ;  /* 0x080000c0c4c77389 */ /* 0x00006400000600c1 */
[----:B01----:R-:W-:Y:S01]  /*6f70*/  ENDCOLLECTIVE ;  /* 0x000000000000791b */ /* 0x003fe20003800000 */
.L_x_7813:
[----:B------:R-:W-:Y:S02]  /*6f80*/  MOV R196, R198 ;  /* 0x000000c600c47202 */ /* 0x000fe40000000f00 */
[----:B------:R-:W-:-:S05]  /*6f90*/  MOV R192, R199 ;  /* 0x000000c700c07202 */ /* 0x000fca0000000f00 */
[----:B------:R-:W-:Y:S01]  /*6fa0*/  FADD.FTZ R197, R200, R192 ;  /* 0x000000c0c8c57221 */ /* 0x000fe20000010000 */
[----:B------:R-:W-:-:S11]  /*6fb0*/  HFMA2.MMA R192, -RZ, RZ, 0, 5.9604644775390625e-08 ;  /* 0x00000001ffc07435 */ /* 0x000fd600000001ff */
[----:B------:R-:W-:Y:S05]  /*6fc0*/  WARPSYNC.COLLECTIVE R195, `(.L_x_7814) ;  /* 0x00000000c3087348 */ /* 0x000fea0003c00000 */
[----:B------:R0:W1:Y:S02]  /*6fd0*/  SHFL.DOWN P3, R199, R196, R192, R193 ;  /* 0x080000c0c4c77389 */ /* 0x00006400000600c1 */
[----:B01----:R-:W-:Y:S01]  /*6fe0*/  ENDCOLLECTIVE ;  /* 0x000000000000791b */ /* 0x003fe20003800000 */
.L_x_7814:
[----:B------:R-:W-:Y:S02]  /*6ff0*/  MOV R196, R197 ;  /* 0x000000c500c47202 */ /* 0x000fe40000000f00 */
[----:B------:R-:W-:-:S07]  /*7000*/  MOV R200, R199 ;  /* 0x000000c700c87202 */ /* 0x000fce0000000f00 */
[----:B------:R-:W-:Y:S05]  /*7010*/  WARPSYNC.COLLECTIVE R195, `(.L_x_7815) ;  /* 0x00000000c3087348 */ /* 0x000fea0003c00000 */
[----:B------:R0:W1:Y:S02]  /*7020*/  SHFL.DOWN P3, R199, R196, R192, R193 ;  /* 0x080000c0c4c77389 */ /* 0x00006400000600c1 */
[----:B01----:R-:W-:Y:S01]  /*7030*/  ENDCOLLECTIVE ;  /* 0x000000000000791b */ /* 0x003fe20003800000 */
.L_x_7815:
[----:B------:R-:W-:Y:S01]  /*7040*/  MOV R193, R199 ;  /* 0x000000c700c17202 */ /* 0x000fe20000000f00 */
[----:B------:R-:W-:Y:S06]  /*7050*/  BRA `(.L_x_7816) ;  /* 0xffffffc000a87947 */ /* 0x000fec000383ffff */
.L_x_7817:
        /* <DEDUP_REMOVED lines=10> */
.L_x_16564:


//--------------------- .text._ZN10layer_norm13ln_bwd_kernelINS_13Kernel_traitsIf13__nv_bfloat16fS2_fjLj5120ELj1ELj1ELj4ELj16ENS_18Kernel_traits_baseILj5120EfS2_fS2_fjLj128EEEEELb1ELb1ELb0ELb1EEEvNS_9BwdParamsE --------------------------
	.section	.text._ZN10layer_norm13ln_bwd_kernelINS_13Kernel_traitsIf13__nv_bfloat16fS2_fjLj5120ELj1ELj1ELj4ELj16ENS_18Kernel_traits_baseILj5120EfS2_fS2_fjLj128EEEEELb1ELb1ELb0ELb1EEEvNS_9BwdParamsE,"ax",@progbits
	.align	128
        .global         _ZN10layer_norm13ln_bwd_kernelINS_13Kernel_traitsIf13__nv_bfloat16fS2_fjLj5120ELj1ELj1ELj4ELj16ENS_18Kernel_traits_baseILj5120EfS2_fS2_fjLj128EEEEELb1ELb1ELb0ELb1EEEvNS_9BwdParamsE
        .type           _ZN10layer_norm13ln_bwd_kernelINS_13Kernel_traitsIf13__nv_bfloat16fS2_fjLj5120ELj1ELj1ELj4ELj16ENS_18Kernel_traits_baseILj5120EfS2_fS2_fjLj128EEEEELb1ELb1ELb0ELb1EEEvNS_9BwdParamsE,@function
        .size           _ZN10layer_norm13ln_bwd_kernelINS_13Kernel_traitsIf13__nv_bfloat16fS2_fjLj5120ELj1ELj1ELj4ELj16ENS_18Kernel_traits_baseILj5120EfS2_fS2_fjLj128EEEEELb1ELb1ELb0ELb1EEEvNS_9BwdParamsE,(.L_x_16565 - _ZN10layer_norm13ln_bwd_kernelINS_13Kernel_traitsIf13__nv_bfloat16fS2_fjLj5120ELj1ELj1ELj4ELj16ENS_18Kernel_traits_baseILj5120EfS2_fS2_fjLj128EEEEELb1ELb1ELb0ELb1EEEvNS_9BwdParamsE)
        .other          _ZN10layer_norm13ln_bwd_kernelINS_13Kernel_traitsIf13__nv_bfloat16fS2_fjLj5120ELj1ELj1ELj4ELj16ENS_18Kernel_traits_baseILj5120EfS2_fS2_fjLj128EEEEELb1ELb1ELb0ELb1EEEvNS_9BwdParamsE,@"STO_CUDA_ENTRY STV_DEFAULT"
_ZN10layer_norm13ln_bwd_kernelINS_13Kernel_traitsIf13__nv_bfloat16fS2_fjLj5120ELj1ELj1ELj4ELj16ENS_18Kernel_traits_baseILj5120EfS2_fS2_fjLj128EEEEELb1ELb1ELb0ELb1EEEvNS_9BwdParamsE:
.text._ZN10layer_norm13ln_bwd_kernelINS_13Kernel_traitsIf13__nv_bfloat16fS2_fjLj5120ELj1ELj1ELj4ELj16ENS_18Kernel_traits_baseILj5120EfS2_fS2_fjLj128EEEEELb1ELb1ELb0ELb1EEEvNS_9BwdParamsE:
[----:B------:R-:W0:Y:S01]  /*0000*/  LDC R1, c[0x0][0x28] ;  /* 0x00000a00ff017b82 */ /* 0x000e220000000800 */
[----:B------:R-:W1:Y:S07]  /*0010*/  S2R R2, SR_TID.X ;  /* 0x0000000000027919 */ /* 0x000e6e0000002100 */
[----:B------:R-:W1:Y:S01]  /*0020*/  S2UR UR4, SR_CTAID.X ;  /* 0x00000000000479c3 */ /* 0x000e620000002500 */
[----:B------:R-:W-:Y:S01]  /*0030*/  ULDC UR11, c[0x0][0x218] ;  /* 0x00008600000b7ab9 */ /* 0x000fe20000000800 */
[----:B------:R-:W-:Y:S01]  /*0040*/  ULDC.U8 UR10, c[0x0][0x2a0] ;  /* 0x0000a800000a7ab9 */ /* 0x000fe20000000000 */
[----:B------:R-:W-:Y:S01]  /*0050*/  ULDC UR12, c[0x0][0x290] ;  /* 0x0000a400000c7ab9 */ /* 0x000fe20000000800 */
        /* <DEDUP_REMOVED lines=71> */
.L_x_7818:
[----:B------:R-:W-:Y:S01]  /*04d0*/  SHF.L.U32 R2, R2, 0x5, RZ ;  /* 0x0000000502027819 */ /* 0x000fe200000006ff */
[----:B------:R-:W-:Y:S01]  /*04e0*/  ULDC.64 UR6, c[0x0][0x260] ;  /* 0x0000980000067ab9 */ /* 0x000fe20000000a00 */
[----:B------:R-:W-:Y:S02]  /*04f0*/  ULDC.64 UR8, c[0x0][0x278] ;  /* 0x00009e0000087ab9 */ /* 0x000fe40000000a00 */
[----:B------:R-:W-:-:S04]  /*0500*/  LOP3.LUT R4, R2, 0xfe0, RZ, 0xc0, !PT ;  /* 0x00000fe002047812 */ /* 0x000fc800078ec0ff */
[C---:B------:R-:W-:Y:S02]  /*0510*/  IADD3 R2, P0, R4.reuse, UR6, RZ ;  /* 0x0000000604027c10 */ /* 0x040fe4000ff1e0ff */
[----:B------:R-:W-:Y:S02]  /*0520*/  IADD3 R4, P1, R4, UR8, RZ ;  /* 0x0000000804047c10 */ /* 0x000fe4000ff3e0ff */
[----:B------:R-:W-:Y:S01]  /*0530*/  IADD3.X R3, RZ, UR7, RZ, P0, !PT ;  /* 0x00000007ff037c10 */ /* 0x000fe200087fe4ff */
[----:B------:R0:W-:Y:S01]  /*0540*/  STL [R1+0x1b8], RZ ;  /* 0x0001b8ff01007387 */ /* 0x0001e20000100800 */
[----:B------:R-:W-:Y:S01]  /*0550*/  IADD3.X R5, RZ, UR9, RZ, P1, !PT ;  /* 0x00000009ff057c10 */ /* 0x000fe20008ffe4ff */
[----:B------:R-:W-:Y:S02]  /*0560*/  ULDC.64 UR6, c[0x0][0x270] ;  /* 0x00009c0000067ab9 */ /* 0x000fe40000000a00 */
        /* <DEDUP_REMOVED lines=20> */
[----:B------:R-:W-:Y:S01]  /*06b0*/  ISETP.NE.U32.AND P0, PT, RZ, UR6, PT ;  /* 0x00000006ff007c0c */ /* 0x000fe2000bf05070 */
[----:B------:R-:W-:Y:S01]  /*06c0*/  HFMA2.MMA R14, -RZ, RZ, 0, 5.9604644775390625e-08 ;  /* 0x00000001ff0e7435 */ /* 0x000fe200000001ff */
[----:B------:R-:W-:Y:S01]  /*06d0*/  CS2R R244, SRZ ;  /* 0x0000000000f47805 */ /* 0x000fe2000001ff00 */
[----:B------:R0:W-:Y:S01]  /*06e0*/  STL [R1+0x1b4], RZ ;  /* 0x0001b4ff01007387 */ /* 0x0001e20000100800 */
[----:B------:R-:W-:Y:S01]  /*06f0*/  HFMA2.MMA R230, -RZ, RZ, 0, 0 ;  /* 0x00000000ffe67435 */ /* 0x000fe200000001ff */
[----:B------:R-:W-:-:S02]  /*0700*/  ISETP.NE.AND.EX P0, PT, RZ, UR7, PT, P0 ;  /* 0x00000007ff007c0c */ /* 0x000fc4000bf05300 */
[----:B------:R-:W-:Y:S01]  /*0710*/  CS2R R250, SRZ ;  /* 0x0000000000fa7805 */ /* 0x000fe2000001ff00 */
[----:B------:R0:W-:Y:S01]  /*0720*/  STL [R1+0x1b0], RZ ;  /* 0x0001b0ff01007387 */ /* 0x0001e20000100800 */
[----:B------:R-:W-:Y:S02]  /*0730*/  CS2R R248, SRZ ;  /* 0x0000000000f87805 */ /* 0x000fe4000001ff00 */
[----:B------:R-:W-:Y:S01]  /*0740*/  MOV R252, RZ ;  /* 0x000000ff00fc7202 */ /* 0x000fe20000000f00 */
[----:B------:R0:W-:Y:S01]  /*0750*/  STL [R1+0x1ac], RZ ;  /* 0x0001acff01007387 */ /* 0x0001e20000100800 */
[----:B------:R-:W-:-:S03]  /*0760*/  MOV R229, RZ ;  /* 0x000000ff00e57202 */ /* 0x000fc60000000f00 */
        /* <DEDUP_REMOVED lines=73> */
[----:B------:R0:W-:Y:S04]  /*0c00*/  STL [R1], RZ ;  /* 0x000000ff01007387 */ /* 0x0001e80000100800 */
        /* <DEDUP_REMOVED lines=32> */
[----:B------:R0:W-:Y:S02]  /*0e10*/  STL [R1+0x1c], RZ ;  /* 0x00001cff01007387 */ /* 0x0001e40000100800 */
.L_x_7821:
[----:B------:R-:W1:Y:S01]  /*0e20*/  S2R R247, SR_TID.X ;  /* 0x0000000000f77919 */ /* 0x000e620000002100 */
[----:B------:R-:W2:Y:S01]  /*0e30*/  LDC.64 R12, c[0x0][0x250] ;  /* 0x00009400ff0c7b82 */ /* 0x000ea20000000a00 */
[----:B------:R-:W-:Y:S01]  /*0e40*/  IMAD R228, R0, UR11, RZ ;  /* 0x0000000b00e47c24 */ /* 0x000fe2000f8e02ff */
[----:B------:R-:W3:Y:S06]  /*0e50*/  LDL.LU R235, [R1+0xa8] ;  /* 0x0000a80001eb7983 */ /* 0x000eec0000300800 */
[----:B------:R-:W4:Y:S01]  /*0e60*/  LDC.64 R172, c[0x0][0x238] ;  /* 0x00008e00ffac7b82 */ /* 0x000f220000000a00 */
[----:B0-----:R-:W-:Y:S01]  /*0e70*/  SHF.R.S32.HI R2, RZ, 0x1f, R228 ;  /* 0x0000001fff027819 */ /* 0x001fe200000114e4 */
[----:B------:R-:W3:Y:S03]  /*0e80*/  LDL.LU R226, [R1+0x28] ;  /* 0x0000280001e27983 */ /* 0x000ee60000300800 */
[----:B------:R-:W-:Y:S01]  /*0e90*/  LEA.HI R228, R2, R228, RZ, 0x3 ;  /* 0x000000e402e47211 */ /* 0x000fe200078f18ff */
[----:B------:R-:W3:Y:S02]  /*0ea0*/  LDL.LU R234, [R1+0xb0] ;  /* 0x0000b00001ea7983 */ /* 0x000ee40000300800 */
[----:B------:R-:W0:Y:S01]  /*0eb0*/  @P0 LDC.64 R20, c[0x0][0x270] ;  /* 0x00009c00ff140b82 */ /* 0x000e220000000a00 */
[----:B--2---:R-:W-:-:S07]  /*0ec0*/  IMAD.WIDE R12, R0, 0x4, R12 ;  /* 0x00000004000c7825 */ /* 0x004fce00078e020c */
[----:B------:R-:W2:Y:S01]  /*0ed0*/  LDC.64 R160, c[0x0][0x2b8] ;  /* 0x0000ae00ffa07b82 */ /* 0x000ea20000000a00 */
[----:B-1----:R-:W-:Y:S01]  /*0ee0*/  LOP3.LUT R3, R247, 0x7f, RZ, 0xc0, !PT ;  /* 0x0000007ff7037812 */ /* 0x002fe200078ec0ff */
[----:B------:R1:W3:Y:S06]  /*0ef0*/  LDG.E R12, desc[UR4][R12.64] ;  /* 0x000000040c0c7981 */ /* 0x0002ec000c1e1900 */
[----:B------:R-:W3:Y:S01]  /*0f00*/  LDC.64 R196, c[0x0][0x2c8] ;  /* 0x0000b200ffc47b82 */ /* 0x000ee20000000a00 */
[----:B------:R-:W-:Y:S01]  /*0f10*/  LEA.HI.SX32 R228, R228, R3, 0x1d ;  /* 0x00000003e4e47211 */ /* 0x000fe200078feaff */
[----:B------:R-:W3:Y:S03]  /*0f20*/  LDL.LU R215, [R1+0x30] ;  /* 0x0000300001d77983 */ /* 0x000ee60000300800 */
[C---:B------:R-:W-:Y:S01]  /*0f30*/  IADD3 R205, R228.reuse, 0x80, RZ ;  /* 0x00000080e4cd7810 */ /* 0x040fe20007ffe0ff */
[----:B----4-:R-:W-:Y:S01]  /*0f40*/  IMAD.WIDE.U32 R220, R228, 0x20, R172 ;  /* 0x00000020e4dc7825 */ /* 0x010fe200078e00ac */
[----:B------:R-:W-:Y:S01]  /*0f50*/  SHF.R.S32.HI R2, RZ, 0x1f, R0 ;  /* 0x0000001fff027819 */ /* 0x000fe20000011400 */
[----:B------:R-:W4:Y:S01]  /*0f60*/  LDL.LU R194, [R1+0xb8] ;  /* 0x0000b80001c27983 */ /* 0x000f220000300800 */
[----:B0-----:R-:W-:Y:S01]  /*0f70*/  @P0 LEA R20, P1, R0, R20, 0x1 ;  /* 0x0000001400140211 */ /* 0x001fe200078208ff */
[----:B------:R-:W-:-:S02]  /*0f80*/  IMAD.WIDE.U32 R176, R205, 0x20, R172 ;  /* 0x00000020cdb07825 */ /* 0x000fc400078e00ac */
[----:B------:R-:W4:Y:S01]  /*0f90*/  LDG.E.128 R188, desc[UR4][R220.64] ;  /* 0x00000004dcbc7981 */ /* 0x000f22000c1e1d00 */
[C---:B------:R-:W-:Y:S02]  /*0fa0*/  IADD3 R184, R228.reuse, 0x100, RZ ;  /* 0x00000100e4b87810 */ /* 0x040fe40007ffe0ff */
[----:B------:R-:W-:Y:S01]  /*0fb0*/  IADD3 R15, R228, 0x180, RZ ;  /* 0x00000180e40f7810 */ /* 0x000fe20007ffe0ff */
[----:B------:R-:W4:Y:S01]  /*0fc0*/  LDG.E.128 R180, desc[UR4][R176.64] ;  /* 0x00000004b0b47981 */ /* 0x000f22000c1e1d00 */
[----:B------:R-:W-:Y:S01]  /*0fd0*/  @P0 LEA.HI.X R21, R0, R21, R2, 0x1, P1 ;  /* 0x0000001500150211 */ /* 0x000fe200008f0c02 */
[--C-:B------:R-:W-:Y:S01]  /*0fe0*/  IMAD.WIDE.U32 R200, R184, 0x20, R172.reuse ;  /* 0x00000020b8c87825 */ /* 0x100fe200078e00ac */
[----:B------:R-:W0:Y:S03]  /*0ff0*/  LDC.64 R2, c[0x0][0x258] ;  /* 0x00009600ff027b82 */ /* 0x000e260000000a00 */
[----:B------:R-:W-:Y:S01]  /*1000*/  IMAD.WIDE.U32 R16, R15, 0x20, R172 ;  /* 0x000000200f107825 */ /* 0x000fe200078e00ac */
[----:B------:R-:W4:Y:S04]  /*1010*/  LDG.E.128 R4, desc[UR4][R200.64] ;  /* 0x00000004c8047981 */ /* 0x000f28000c1e1d00 */
[----:B------:R-:W4:Y:S04]  /*1020*/  LDG.E.128 R176, desc[UR4][R176.64+0x10] ;  /* 0x00001004b0b07981 */ /* 0x000f28000c1e1d00 */
[----:B------:R4:W4:Y:S04]  /*1030*/  LDG.E.128 R8, desc[UR4][R16.64] ;  /* 0x0000000410087981 */ /* 0x000928000c1e1d00 */
[----:B------:R-:W4:Y:S01]  /*1040*/  LDG.E.128 R200, desc[UR4][R200.64+0x10] ;  /* 0x00001004c8c87981 */ /* 0x000f22000c1e1d00 */
[----:B--2---:R-:W-:-:S03]  /*1050*/  IMAD.WIDE.U32 R240, R228, 0x10, R160 ;  /* 0x00000010e4f07825 */ /* 0x004fc600078e00a0 */
[----:B------:R-:W2:Y:S04]  /*1060*/  @P0 LDG.E.U16 R20, desc[UR4][R20.64] ;  /* 0x0000000414140981 */ /* 0x000ea8000c1e1500 */
[----:B------:R-:W2:Y:S01]  /*1070*/  LDG.E.128 R16, desc[UR4][R16.64+0x10] ;  /* 0x0000100410107981 */ /* 0x000ea2000c1e1d00 */
[----:B------:R-:W-:Y:S01]  /*1080*/  ISETP.NE.AND P2, PT, RZ, UR10, PT ;  /* 0x0000000aff007c0c */ /* 0x000fe2000bf45270 */
[----:B0-----:R-:W-:Y:S01]  /*1090*/  IMAD.WIDE R2, R0, 0x4, R2 ;  /* 0x0000000400027825 */ /* 0x001fe200078e0202 */
[----:B-1----:R-:W-:Y:S01]  /*10a0*/  IADD3 R13, R228, 0x200, RZ ;  /* 0x00000200e40d7810 */ /* 0x002fe20007ffe0ff */
[----:B------:R-:W2:Y:S02]  /*10b0*/  LDG.E.128 R240, desc[UR4][R240.64] ;  /* 0x00000004f0f07981 */ /* 0x000ea4000c1e1d00 */
[----:B------:R-:W-:-:S02]  /*10c0*/  IMAD.WIDE.U32 R164, R205, 0x10, R160 ;  /* 0x00000010cda47825 */ /* 0x000fc400078e00a0 */
[----:B------:R-:W2:Y:S02]  /*10d0*/  LDG.E.128 R220, desc[UR4][R220.64+0x10] ;  /* 0x00001004dcdc7981 */ /* 0x000ea4000c1e1d00 */
[----:B------:R-:W-:Y:S02]  /*10e0*/  IMAD.WIDE.U32 R172, R13, 0x20, R172 ;  /* 0x000000200dac7825 */ /* 0x000fe400078e00ac */
[----:B------:R0:W2:Y:S02]  /*10f0*/  LDG.E R23, desc[UR4][R2.64] ;  /* 0x0000000402177981 */ /* 0x0000a4000c1e1900 */
[--C-:B------:R-:W-:Y:S02]  /*1100*/  IMAD.WIDE.U32 R24, R184, 0x10, R160.reuse ;  /* 0x00000010b8187825 */ /* 0x100fe400078e00a0 */
[----:B------:R-:W2:Y:S02]  /*1110*/  LDG.E.128 R168, desc[UR4][R172.64] ;  /* 0x00000004aca87981 */ /* 0x000ea4000c1e1d00 */
[----:B------:R-:W-:-:S02]  /*1120*/  IMAD.WIDE.U32 R156, R15, 0x10, R160 ;  /* 0x000000100f9c7825 */ /* 0x000fc400078e00a0 */
[----:B------:R-:W2:Y:S02]  /*1130*/  LDG.E.128 R24, desc[UR4][R24.64] ;  /* 0x0000000418187981 */ /* 0x000ea4000c1e1d00 */
[----:B------:R-:W-:Y:S02]  /*1140*/  IMAD.WIDE.U32 R160, R13, 0x10, R160 ;  /* 0x000000100da07825 */ /* 0x000fe400078e00a0 */
[----:B------:R-:W2:Y:S04]  /*1150*/  LDG.E.128 R156, desc[UR4][R156.64] ;  /* 0x000000049c9c7981 */ /* 0x000ea8000c1e1d00 */
[----:B------:R-:W2:Y:S04]  /*1160*/  LDG.E.128 R172, desc[UR4][R172.64+0x10] ;  /* 0x00001004acac7981 */ /* 0x000ea8000c1e1d00 */
[----:B------:R-:W2:Y:S01]  /*1170*/  LDG.E.128 R160, desc[UR4][R160.64] ;  /* 0x00000004a0a07981 */ /* 0x000ea2000c1e1d00 */
[----:B---3--:R-:W-:-:S03]  /*1180*/  FSEL R12, R12, RZ, !P2 ;  /* 0x000000ff0c0c7208 */ /* 0x008fc60005000000 */
[----:B------:R-:W3:Y:S02]  /*1190*/  LDG.E.128 R164, desc[UR4][R164.64] ;  /* 0x00000004a4a47981 */ /* 0x000ee4000c1e1d00 */
[C---:B----4-:R-:W-:Y:S02]  /*11a0*/  FADD.FTZ R238, -R12.reuse, R190 ;  /* 0x000000be0cee7221 */ /* 0x050fe40000010100 */
[----:B------:R-:W4:Y:S01]  /*11b0*/  LDL.LU R190, [R1+0x20] ;  /* 0x0000200001be7983 */ /* 0x000f220000300800 */
[----:B------:R-:W-:-:S03]  /*11c0*/  FADD.FTZ R214, -R12, R181 ;  /* 0x000000b50cd67221 */ /* 0x000fc60000010100 */
[----:B------:R-:W3:Y:S01]  /*11d0*/  LDL.LU R181, [R1+0xa0] ;  /* 0x0000a00001b57983 */ /* 0x000ee20000300800 */
[----:B------:R-:W-:-:S04]  /*11e0*/  ISETP.NE.U32.AND P1, PT, R196, RZ, PT ;  /* 0x000000ffc400720c */ /* 0x000fc80003f25070 */
[----:B------:R-:W-:Y:S01]  /*11f0*/  ISETP.NE.AND.EX P1, PT, R197, RZ, PT, P1 ;  /* 0x000000ffc500720c */ /* 0x000fe20003f25310 */
[C---:B------:R-:W-:Y:S01]  /*1200*/  FADD.FTZ R207, -R12.reuse, R178 ;  /* 0x000000b20ccf7221 */ /* 0x040fe20000010100 */
[C---:B------:R-:W-:Y:S01]  /*1210*/  FADD.FTZ R211, -R12.reuse, R179 ;  /* 0x000000b30cd37221 */ /* 0x040fe20000010100 */
[C---:B------:R-:W-:Y:S01]  /*1220*/  FADD.FTZ R206, -R12.reuse, R176 ;  /* 0x000000b00cce7221 */ /* 0x040fe20000010100 */
[----:B------:R-:W-:-:S09]  /*1230*/  FADD.FTZ R198, -R12, R203 ;  /* 0x000000cb0cc67221 */ /* 0x000fd20000010100 */
[----:B------:R-:W1:Y:S01]  /*1240*/  @P1 LDC.64 R178, c[0x0][0x2c8] ;  /* 0x0000b200ffb21b82 */ /* 0x000e620000000a00 */
[C---:B--2---:R-:W-:Y:S01]  /*1250*/  FADD.FTZ R176, -R12.reuse, R16 ;  /* 0x000000100cb07221 */ /* 0x044fe20000010100 */
[----:B------:R-:W-:-:S06]  /*1260*/  FADD.FTZ R203, -R12, R17 ;  /* 0x000000110ccb7221 */ /* 0x000fcc0000010100 */
[----:B------:R-:W2:Y:S01]  /*1270*/  @P1 LDC.64 R16, c[0x0][0x2c8] ;  /* 0x0000b200ff101b82 */ /* 0x000ea20000000a00 */
[----:B0-----:R-:W-:Y:S02]  /*1280*/  MOV R2, 0x3f800000 ;  /* 0x3f80000000027802 */ /* 0x001fe40000000f00 */
[----:B------:R-:W-:Y:S01]  /*1290*/  @P0 SHF.L.U32 R2, R20, 0x10, RZ ;  /* 0x0000001014020819 */ /* 0x000fe200000006ff */
[----:B------:R-:W-:-:S04]  /*12a0*/  FADD.FTZ R237, -R12, R191 ;  /* 0x000000bf0ced7221 */ /* 0x000fc80000010100 */
[----:B------:R-:W0:Y:S01]  /*12b0*/  @P1 LDC.64 R20, c[0x0][0x2c8] ;  /* 0x0000b200ff141b82 */ /* 0x000e220000000a00 */
[C---:B------:R-:W-:Y:S01]  /*12c0*/  FADD.FTZ R186, -R12.reuse, R4 ;  /* 0x000000040cba7221 */ /* 0x040fe20000010100 */
[C---:B------:R-:W-:Y:S01]  /*12d0*/  FADD.FTZ R191, -R12.reuse, R5 ;  /* 0x000000050cbf7221 */ /* 0x040fe20000010100 */
[C---:B------:R-:W-:Y:S01]  /*12e0*/  FADD.FTZ R3, -R12.reuse, R188 ;  /* 0x000000bc0c037221 */ /* 0x040fe20000010100 */
[--C-:B------:R-:W-:Y:S01]  /*12f0*/  FADD.FTZ R239, -R12, R189.reuse ;  /* 0x000000bd0cef7221 */ /* 0x100fe20000010100 */
[----:B------:R-:W-:-:S03]  /*1300*/  PRMT R189, R240, 0x7632, R189 ;  /* 0x00007632f0bd7816 */ /* 0x000fc600000000bd */
[----:B------:R-:W3:Y:S01]  /*1310*/  @P1 LDC.64 R4, c[0x0][0x2c8] ;  /* 0x0000b200ff041b82 */ /* 0x000ee20000000a00 */
[----:B------:R-:W-:Y:S01]  /*1320*/  SHF.L.U32 R240, R240, 0x10, RZ ;  /* 0x00000010f0f07819 */ /* 0x000fe200000006ff */
[----:B------:R-:W-:Y:S01]  /*1330*/  FADD.FTZ R225, -R12, R222 ;  /* 0x000000de0ce17221 */ /* 0x000fe20000010100 */
[----:B-1----:R-:W-:-:S04]  /*1340*/  @P1 IMAD.WIDE.U32 R178, R13, 0x20, R178 ;  /* 0x000000200db21825 */ /* 0x002fc800078e00b2 */
[----:B------:R-:W-:Y:S01]  /*1350*/  FMUL.FTZ R222, R23, R3 ;  /* 0x0000000317de7220 */ /* 0x000fe20000410000 */
[----:B------:R-:W-:Y:S01]  /*1360*/  SHF.L.U32 R236, R241, 0x10, RZ ;  /* 0x00000010f1ec7819 */ /* 0x000fe200000006ff */
[----:B------:R-:W-:Y:S01]  /*1370*/  FADD.FTZ R232, -R12, R221 ;  /* 0x000000dd0ce87221 */ /* 0x000fe20000010100 */
[----:B------:R-:W-:Y:S01]  /*1380*/  FMUL.FTZ R238, R23, R238 ;  /* 0x000000ee17ee7220 */ /* 0x000fe20000410000 */
[----:B--2---:R-:W-:-:S04]  /*1390*/  @P1 IMAD.WIDE.U32 R16, R15, 0x20, R16 ;  /* 0x000000200f101825 */ /* 0x004fc800078e0010 */
[C---:B------:R-:W-:Y:S01]  /*13a0*/  FADD.FTZ R221, -R12.reuse, R182 ;  /* 0x000000b60cdd7221 */ /* 0x040fe20000010100 */
[C---:B------:R-:W-:Y:S01]  /*13b0*/  FADD.FTZ R218, -R12.reuse, R183 ;  /* 0x000000b70cda7221 */ /* 0x040fe20000010100 */
[----:B------:R-:W-:Y:S01]  /*13c0*/  PRMT R185, R241, 0x7632, R185 ;  /* 0x00007632f1b97816 */ /* 0x000fe200000000b9 */
[----:B------:R-:W-:Y:S01]  /*13d0*/  FADD.FTZ R217, -R12, R180 ;  /* 0x000000b40cd97221 */ /* 0x000fe20000010100 */
[----:B------:R-:W-:Y:S01]  /*13e0*/  PRMT R233, R242, 0x7632, R233 ;  /* 0x00007632f2e97816 */ /* 0x000fe200000000e9 */
[----:B------:R-:W-:Y:S01]  /*13f0*/  FADD.FTZ R210, -R12, R177 ;  /* 0x000000b10cd27221 */ /* 0x000fe20000010100 */
[----:B------:R-:W-:Y:S01]  /*1400*/  SHF.L.U32 R227, R242, 0x10, RZ ;  /* 0x00000010f2e37819 */ /* 0x000fe200000006ff */
[C---:B------:R-:W-:Y:S01]  /*1410*/  FADD.FTZ R204, -R12.reuse, R7 ;  /* 0x000000070ccc7221 */ /* 0x040fe20000010100 */
[C---:B------:R-:W-:Y:S01]  /*1420*/  PRMT R231, R243.reuse, 0x7632, R231 ;  /* 0x00007632f3e77816 */ /* 0x040fe200000000e7 */
[C---:B------:R-:W-:Y:S01]  /*1430*/  FADD.FTZ R183, -R12.reuse, R168 ;  /* 0x000000a80cb77221 */ /* 0x040fe20000010100 */
[----:B------:R-:W-:Y:S01]  /*1440*/  SHF.L.U32 R224, R243, 0x10, RZ ;  /* 0x00000010f3e07819 */ /* 0x000fe200000006ff */
[C---:B------:R-:W-:Y:S01]  /*1450*/  FADD.FTZ R182, -R12.reuse, R169 ;  /* 0x000000a90cb67221 */ /* 0x040fe20000010100 */
[----:B-----5:R-:W5:Y:S01]  /*1460*/  @P1 LDG.E.128 R32, desc[UR4][R178.64] ;  /* 0x00000004b2201981 */ /* 0x020f62000c1e1d00 */
[C---:B------:R-:W-:Y:S01]  /*1470*/  FADD.FTZ R220, -R12.reuse, R220 ;  /* 0x000000dc0cdc7221 */ /* 0x040fe20000010100 */
[C---:B------:R-:W-:Y:S01]  /*1480*/  FADD.FTZ R223, -R12.reuse, R223 ;  /* 0x000000df0cdf7221 */ /* 0x040fe20000010100 */
[C---:B------:R-:W-:Y:S01]  /*1490*/  FADD.FTZ R195, -R12.reuse, R6 ;  /* 0x000000060cc37221 */ /* 0x040fe20000010100 */
[----:B------:R-:W5:Y:S01]  /*14a0*/  @P1 LDG.E.128 R28, desc[UR4][R178.64+0x10] ;  /* 0x00001004b21c1981 */ /* 0x000f62000c1e1d00 */
        /* <DEDUP_REMOVED lines=15> */
[----:B------:R-:W2:Y:S01]  /*15a0*/  LDL.LU R178, [R1+0x38] ;  /* 0x0000380001b27983 */ /* 0x000ea20000300800 */
[----:B------:R-:W-:Y:S01]  /*15b0*/  FADD.FTZ R235, R236, R235 ;  /* 0x000000ebeceb7221 */ /* 0x000fe20000010000 */
[C---:B------:R-:W-:Y:S01]  /*15c0*/  PRMT R12, R27.reuse, 0x7632, R12 ;  /* 0x000076321b0c7816 */ /* 0x040fe2000000000c */
[----:B------:R-:W-:Y:S01]  /*15d0*/  FFMA.FTZ R226, R238, R236, R226 ;  /* 0x000000eceee27223 */ /* 0x000fe200000100e2 */
[----:B------:R-:W5:Y:S01]  /*15e0*/  @P1 LDG.E.128 R40, desc[UR4][R16.64] ;  /* 0x0000000410281981 */ /* 0x000f62000c1e1d00 */
[----:B------:R-:W-:-:S02]  /*15f0*/  SHF.L.U32 R200, R27, 0x10, RZ ;  /* 0x000000101bc87819 */ /* 0x000fc400000006ff */
[----:B------:R-:W-:Y:S01]  /*1600*/  SHF.L.U32 R188, R25, 0x10, RZ ;  /* 0x0000001019bc7819 */ /* 0x000fe200000006ff */
[----:B------:R1:W5:Y:S01]  /*1610*/  @P1 LDG.E.128 R36, desc[UR4][R16.64+0x10] ;  /* 0x0000100410241981 */ /* 0x000362000c1e1d00 */
[----:B------:R-:W-:Y:S01]  /*1620*/  PRMT R175, R162, 0x7632, R175 ;  /* 0x00007632a2af7816 */ /* 0x000fe200000000af */
[----:B0-----:R-:W-:Y:S01]  /*1630*/  @P1 IMAD.WIDE.U32 R20, R228, 0x20, R20 ;  /* 0x00000020e4141825 */ /* 0x001fe200078e0014 */
[----:B------:R-:W-:Y:S01]  /*1640*/  SHF.L.U32 R27, R162, 0x10, RZ ;  /* 0x00000010a21b7819 */ /* 0x000fe200000006ff */
[----:B------:R-:W2:Y:S01]  /*1650*/  LDL.LU R3, [R1+0x1c] ;  /* 0x00001c0001037983 */ /* 0x000ea20000300800 */
[----:B------:R-:W-:Y:S01]  /*1660*/  PRMT R162, R163, 0x7632, R162 ;  /* 0x00007632a3a27816 */ /* 0x000fe200000000a2 */
[----:B------:R-:W-:Y:S01]  /*1670*/  FADD.FTZ R234, R227, R234 ;  /* 0x000000eae3ea7221 */ /* 0x000fe20000010000 */
[C---:B------:R-:W-:Y:S01]  /*1680*/  PRMT R174, R160.reuse, 0x7632, R174 ;  /* 0x00007632a0ae7816 */ /* 0x040fe200000000ae */
[----:B------:R-:W5:Y:S01]  /*1690*/  @P1 LDG.E.128 R64, desc[UR4][R20.64] ;  /* 0x0000000414401981 */ /* 0x000f62000c1e1d00 */
[----:B------:R-:W-:-:S02]  /*16a0*/  SHF.L.U32 R11, R160, 0x10, RZ ;  /* 0x00000010a00b7819 */ /* 0x000fc400000006ff */
[----:B------:R-:W-:Y:S01]  /*16b0*/  PRMT R6, R158, 0x7632, R6 ;  /* 0x000076329e067816 */ /* 0x000fe20000000006 */
[----:B------:R0:W5:Y:S01]  /*16c0*/  @P1 LDG.E.128 R60, desc[UR4][R20.64+0x10] ;  /* 0x00001004143c1981 */ /* 0x000162000c1e1d00 */
[----:B-1----:R-:W-:Y:S01]  /*16d0*/  PRMT R17, R25, 0x7632, R17 ;  /* 0x0000763219117816 */ /* 0x002fe20000000011 */
[----:B----4-:R-:W-:Y:S01]  /*16e0*/  FFMA.FTZ R190, R222, R240, R190 ;  /* 0x000000f0debe7223 */ /* 0x010fe200000100be */
[----:B---3--:R-:W-:Y:S01]  /*16f0*/  FADD.FTZ R181, R240, R181 ;  /* 0x000000b5f0b57221 */ /* 0x008fe20000010000 */
[----:B------:R-:W-:Y:S01]  /*1700*/  SHF.L.U32 R25, R163, 0x10, RZ ;  /* 0x00000010a3197819 */ /* 0x000fe200000006ff */
[----:B------:R-:W-:Y:S01]  /*1710*/  FMUL.FTZ R225, R23, R225 ;  /* 0x000000e117e17220 */ /* 0x000fe20000410000 */
[----:B------:R-:W-:Y:S01]  /*1720*/  SHF.L.U32 R189, R189, 0x10, RZ ;  /* 0x00000010bdbd7819 */ /* 0x000fe200000006ff */
[----:B------:R-:W-:Y:S01]  /*1730*/  FMUL.FTZ R239, R23, R239 ;  /* 0x000000ef17ef7220 */ /* 0x000fe20000410000 */
[----:B------:R-:W-:Y:S01]  /*1740*/  STL [R1+0xa0], R181 ;  /* 0x0000a0b501007387 */ /* 0x000fe20000100800 */
[----:B------:R-:W-:Y:S01]  /*1750*/  FADD.FTZ R194, R224, R194 ;  /* 0x000000c2e0c27221 */ /* 0x000fe20000010000 */
[----:B------:R-:W-:Y:S01]  /*1760*/  SHF.L.U32 R185, R185, 0x10, RZ ;  /* 0x00000010b9b97819 */ /* 0x000fe200000006ff */
[----:B------:R-:W-:Y:S01]  /*1770*/  FMUL.FTZ R237, R23, R237 ;  /* 0x000000ed17ed7220 */ /* 0x000fe20000410000 */
[----:B------:R1:W-:Y:S01]  /*1780*/  STL [R1+0x20], R190 ;  /* 0x000020be01007387 */ /* 0x0003e20000100800 */
[----:B------:R-:W-:Y:S01]  /*1790*/  SHF.L.U32 R233, R233, 0x10, RZ ;  /* 0x00000010e9e97819 */ /* 0x000fe200000006ff */
[----:B------:R-:W-:Y:S01]  /*17a0*/  FMUL.FTZ R232, R23, R232 ;  /* 0x000000e817e87220 */ /* 0x000fe20000410000 */
[----:B------:R-:W-:Y:S01]  /*17b0*/  SHF.L.U32 R231, R231, 0x10, RZ ;  /* 0x00000010e7e77819 */ /* 0x000fe200000006ff */
[----:B------:R-:W3:Y:S01]  /*17c0*/  LDL.LU R163, [R1+0x9c] ;  /* 0x00009c0001a37983 */ /* 0x000ee20000300800 */
[C---:B------:R-:W-:Y:S01]  /*17d0*/  FMUL.FTZ R223, R23.reuse, R223 ;  /* 0x000000df17df7220 */ /* 0x040fe20000410000 */
[----:B------:R-:W-:Y:S01]  /*17e0*/  SHF.L.U32 R216, R164, 0x10, RZ ;  /* 0x00000010a4d87819 */ /* 0x000fe200000006ff */
[C---:B------:R-:W-:Y:S01]  /*17f0*/  FMUL.FTZ R217, R23.reuse, R217 ;  /* 0x000000d917d97220 */ /* 0x040fe20000410000 */
[----:B------:R-:W-:Y:S01]  /*1800*/  STL [R1+0xa8], R235 ;  /* 0x0000a8eb01007387 */ /* 0x000fe20000100800 */
[----:B------:R-:W-:Y:S01]  /*1810*/  SHF.L.U32 R208, R166, 0x10, RZ ;  /* 0x00000010a6d07819 */ /* 0x000fe200000006ff */
[----:B------:R-:W-:Y:S01]  /*1820*/  FMUL.FTZ R221, R23, R221 ;  /* 0x000000dd17dd7220 */ /* 0x000fe20000410000 */
[----:B------:R-:W-:Y:S01]  /*1830*/  SHF.L.U32 R209, R167, 0x10, RZ ;  /* 0x00000010a7d17819 */ /* 0x000fe200000006ff */
[----:B------:R4:W-:Y:S01]  /*1840*/  STL [R1+0x28], R226 ;  /* 0x000028e201007387 */ /* 0x0009e20000100800 */
[----:B0-----:R-:W-:-:S04]  /*1850*/  @P1 IMAD.WIDE.U32 R20, R205, 0x20, R4 ;  /* 0x00000020cd141825 */ /* 0x001fc800078e0004 */
[C---:B------:R-:W-:Y:S01]  /*1860*/  FMUL.FTZ R206, R23.reuse, R206 ;  /* 0x000000ce17ce7220 */ /* 0x040fe20000410000 */
[C---:B------:R-:W-:Y:S01]  /*1870*/  FMUL.FTZ R207, R23.reuse, R207 ;  /* 0x000000cf17cf7220 */ /* 0x040fe20000410000 */
[----:B-1----:R-:W3:Y:S01]  /*1880*/  LDL.LU R190, [R1+0x24] ;  /* 0x0000240001be7983 */ /* 0x002ee20000300800 */
[C---:B------:R-:W-:Y:S01]  /*1890*/  FMUL.FTZ R186, R23.reuse, R186 ;  /* 0x000000ba17ba7220 */ /* 0x040fe20000410000 */
[----:B------:R-:W-:Y:S01]  /*18a0*/  LOP3.LUT P4, RZ, R14, 0xff, RZ, 0xc0, !PT ;  /* 0x000000ff0eff7812 */ /* 0x000fe2000788c0ff */
[C---:B------:R-:W-:Y:S01]  /*18b0*/  FMUL.FTZ R195, R23.reuse, R195 ;  /* 0x000000c317c37220 */ /* 0x040fe20000410000 */
[----:B------:R-:W3:Y:S01]  /*18c0*/  LDL.LU R160, [R1+0xa4] ;  /* 0x0000a40001a07983 */ /* 0x000ee20000300800 */
[----:B------:R-:W0:Y:S01]  /*18d0*/  @P1 LDC.64 R8, c[0x0][0x2c8] ;  /* 0x0000b200ff081b82 */ /* 0x000e220000000a00 */
[----:B----4-:R-:W-:Y:S02]  /*18e0*/  FMUL.FTZ R226, R23, R220 ;  /* 0x000000dc17e27220 */ /* 0x010fe40000410000 */
[----:B------:R-:W5:Y:S02]  /*18f0*/  @P1 LDG.E.128 R56, desc[UR4][R20.64] ;  /* 0x0000000414381981 */ /* 0x000f64000c1e1d00 */
[----:B------:R-:W-:-:S02]  /*1900*/  FFMA.FTZ R215, R226, R227, R215 ;  /* 0x000000e3e2d77223 */ /* 0x000fc400000100d7 */
[----:B------:R1:W-:Y:S01]  /*1910*/  STL [R1+0xb0], R234 ;  /* 0x0000b0ea01007387 */ /* 0x0003e20000100800 */
[C---:B------:R-:W-:Y:S01]  /*1920*/  FMUL.FTZ R199, R23.reuse, R199 ;  /* 0x000000c717c77220 */ /* 0x040fe20000410000 */
[----:B------:R-:W-:Y:S01]  /*1930*/  SHF.L.U32 R19, R156, 0x10, RZ ;  /* 0x000000109c137819 */ /* 0x000fe200000006ff */
[C---:B------:R-:W-:Y:S01]  /*1940*/  FMUL.FTZ R187, R23.reuse, R187 ;  /* 0x000000bb17bb7220 */ /* 0x040fe20000410000 */
[----:B------:R-:W-:Y:S01]  /*1950*/  STL [R1+0x30], R215 ;  /* 0x000030d701007387 */ /* 0x000fe20000100800 */
[C---:B------:R-:W-:Y:S01]  /*1960*/  FMUL.FTZ R22, R23.reuse, R22 ;  /* 0x0000001617167220 */ /* 0x040fe20000410000 */
[C---:B------:R-:W-:Y:S01]  /*1970*/  FMUL.FTZ R10, R23.reuse, R10 ;  /* 0x0000000a170a7220 */ /* 0x040fe20000410000 */
[C---:B------:R-:W-:Y:S01]  /*1980*/  FMUL.FTZ R176, R23.reuse, R176 ;  /* 0x000000b017b07220 */ /* 0x040fe20000410000 */
[----:B------:R-:W4:Y:S01]  /*1990*/  LDL.LU R181, [R1+0xac] ;  /* 0x0000ac0001b57983 */ /* 0x000f220000300800 */
[C---:B------:R-:W-:Y:S01]  /*19a0*/  FMUL.FTZ R18, R23.reuse, R18 ;  /* 0x0000001217127220 */ /* 0x040fe20000410000 */
[----:B------:R-:W-:Y:S01]  /*19b0*/  FMUL.FTZ R214, R23, R214 ;  /* 0x000000d617d67220 */ /* 0x000fe20000410000 */
[----:B------:R-:W-:Y:S01]  /*19c0*/  PRMT R219, R165, 0x7632, R219 ;  /* 0x00007632a5db7816 */ /* 0x000fe200000000db */
[----:B------:R-:W4:Y:S01]  /*19d0*/  LDL.LU R179, [R1+0x2c] ;  /* 0x00002c0001b37983 */ /* 0x000f220000300800 */
[----:B------:R-:W-:Y:S01]  /*19e0*/  FMUL.FTZ R218, R23, R218 ;  /* 0x000000da17da7220 */ /* 0x000fe20000410000 */
[----:B------:R-:W-:-:S02]  /*19f0*/  PRMT R212, R166, 0x7632, R212 ;  /* 0x00007632a6d47816 */ /* 0x000fc400000000d4 */
[----:B------:R-:W-:Y:S01]  /*1a00*/  PRMT R213, R167, 0x7632, R213 ;  /* 0x00007632a7d57816 */ /* 0x000fe200000000d5 */
[----:B------:R1:W5:Y:S01]  /*1a10*/  @P1 LDG.E.128 R52, desc[UR4][R20.64+0x10] ;  /* 0x0000100414341981 */ /* 0x000362000c1e1d00 */
[C---:B------:R-:W-:Y:S01]  /*1a20*/  FMUL.FTZ R210, R23.reuse, R210 ;  /* 0x000000d217d27220 */ /* 0x040fe20000410000 */
        /* <DEDUP_REMOVED lines=8> */
[----:B-1----:R-:W-:Y:S01]  /*1ab0*/  SHF.L.U32 R21, R158, 0x10, RZ ;  /* 0x000000109e157819 */ /* 0x002fe200000006ff */
[----:B------:R-:W1:Y:S01]  /*1ac0*/  LDC.64 R170, c[0x0][0x240] ;  /* 0x00009000ffaa7b82 */ /* 0x000e620000000a00 */
[----:B------:R-:W4:Y:S04]  /*1ad0*/  LDL.LU R158, [R1+0xb4] ;  /* 0x0000b400019e7983 */ /* 0x000f280000300800 */
[----:B------:R-:W-:Y:S01]  /*1ae0*/  STL [R1+0xb8], R194 ;  /* 0x0000b8c201007387 */ /* 0x000fe20000100800 */
[----:B------:R-:W-:Y:S01]  /*1af0*/  FMUL.FTZ R235, R145, R189 ;  /* 0x000000bd91eb7220 */ /* 0x000fe20000410000 */
[----:B--2---:R-:W-:-:S05]  /*1b00*/  FFMA.FTZ R178, R225, R224, R178 ;  /* 0x000000e0e1b27223 */ /* 0x004fca00000100b2 */
[----:B------:R-:W-:Y:S01]  /*1b10*/  STL [R1+0x38], R178 ;  /* 0x000038b201007387 */ /* 0x000fe20000100800 */
[----:B------:R-:W-:-:S05]  /*1b20*/  FFMA.FTZ R3, R239, R189, R3 ;  /* 0x000000bdef037223 */ /* 0x000fca0000010003 */
[----:B------:R2:W-:Y:S01]  /*1b30*/  STL [R1+0x1c], R3 ;  /* 0x00001c0301007387 */ /* 0x0005e20000100800 */
[----:B------:R-:W-:-:S03]  /*1b40*/  FMUL.FTZ R234, R147, R185 ;  /* 0x000000b993ea7220 */ /* 0x000fc60000410000 */
[----:B--2---:R-:W2:Y:S04]  /*1b50*/  LDL.LU R3, [R1+0x34] ;  /* 0x0000340001037983 */ /* 0x004ea80000300800 */
[----:B------:R-:W2:Y:S01]  /*1b60*/  LDL.LU R178, [R1+0xc0] ;  /* 0x0000c00001b27983 */ /* 0x000ea20000300800 */
[----:B---3--:R-:W-:-:S05]  /*1b70*/  FADD.FTZ R163, R189, R163 ;  /* 0x000000a3bda37221 */ /* 0x008fca0000010000 */
[----:B------:R3:W-:Y:S01]  /*1b80*/  STL [R1+0x9c], R163 ;  /* 0x00009ca301007387 */ /* 0x0007e20000100800 */
[----:B------:R-:W-:-:S03]  /*1b90*/  FFMA.FTZ R190, R237, R185, R190 ;  /* 0x000000b9edbe7223 */ /* 0x000fc600000100be */
[----:B---3--:R-:W3:Y:S01]  /*1ba0*/  LDL.LU R163, [R1+0x40] ;  /* 0x0000400001a37983 */ /* 0x008ee20000300800 */
[----:B------:R-:W-:-:S05]  /*1bb0*/  FADD.FTZ R160, R185, R160 ;  /* 0x000000a0b9a07221 */ /* 0x000fca0000010000 */
[----:B------:R0:W-:Y:S04]  /*1bc0*/  STL [R1+0xa4], R160 ;  /* 0x0000a4a001007387 */ /* 0x0001e80000100800 */
[----:B0-----:R-:W3:Y:S01]  /*1bd0*/  LDL.LU R160, [R1+0xc8] ;  /* 0x0000c80001a07983 */ /* 0x001ee20000300800 */
[----:B----4-:R-:W-:Y:S01]  /*1be0*/  FADD.FTZ R181, R233, R181 ;  /* 0x000000b5e9b57221 */ /* 0x010fe20000010000 */
[----:B------:R-:W-:Y:S02]  /*1bf0*/  FFMA.FTZ R179, R232, R233, R179 ;  /* 0x000000e9e8b37223 */ /* 0x000fe400000100b3 */
[----:B------:R-:W-:Y:S04]  /*1c00*/  STL [R1+0x24], R190 ;  /* 0x000024be01007387 */ /* 0x000fe80000100800 */
[----:B------:R-:W4:Y:S04]  /*1c10*/  LDL.LU R189, [R1+0x48] ;  /* 0x0000480001bd7983 */ /* 0x000f280000300800 */
[----:B------:R0:W-:Y:S04]  /*1c20*/  STL [R1+0xac], R181 ;  /* 0x0000acb501007387 */ /* 0x0001e80000100800 */
[----:B------:R-:W-:Y:S01]  /*1c30*/  STL [R1+0x2c], R179 ;  /* 0x00002cb301007387 */ /* 0x000fe20000100800 */
[----:B------:R-:W-:-:S03]  /*1c40*/  FADD.FTZ R158, R231, R158 ;  /* 0x0000009ee79e7221 */ /* 0x000fc60000010000 */
[----:B------:R-:W4:Y:S04]  /*1c50*/  LDL.LU R185, [R1+0xd0] ;  /* 0x0000d00001b97983 */ /* 0x000f280000300800 */
[----:B0-----:R-:W4:Y:S04]  /*1c60*/  LDL.LU R181, [R1+0x50] ;  /* 0x0000500001b57983 */ /* 0x001f280000300800 */
[----:B------:R0:W-:Y:S04]  /*1c70*/  STL [R1+0xb4], R158 ;  /* 0x0000b49e01007387 */ /* 0x0001e80000100800 */
[----:B0-----:R-:W4:Y:S01]  /*1c80*/  LDL.LU R158, [R1+0xd8] ;  /* 0x0000d800019e7983 */ /* 0x001f220000300800 */
[----:B------:R-:W-:Y:S01]  /*1c90*/  SHF.L.U32 R5, R165, 0x10, RZ ;  /* 0x00000010a5057819 */ /* 0x000fe200000006ff */
[----:B--2---:R-:W-:Y:S01]  /*1ca0*/  FFMA.FTZ R3, R223, R231, R3 ;  /* 0x000000e7df037223 */ /* 0x004fe20000010003 */
[----:B------:R-:W-:-:S04]  /*1cb0*/  FADD.FTZ R178, R216, R178 ;  /* 0x000000b2d8b27221 */ /* 0x000fc80000010000 */
[----:B------:R0:W-:Y:S04]  /*1cc0*/  STL [R1+0x34], R3 ;  /* 0x0000340301007387 */ /* 0x0001e80000100800 */
[----:B0-----:R-:W2:Y:S04]  /*1cd0*/  LDL.LU R3, [R1+0x58] ;  /* 0x0000580001037983 */ /* 0x001ea80000300800 */
[----:B------:R-:W2:Y:S04]  /*1ce0*/  LDL.LU R179, [R1+0xe0] ;  /* 0x0000e00001b37983 */ /* 0x000ea80000300800 */
[----:B------:R0:W-:Y:S04]  /*1cf0*/  STL [R1+0xc0], R178 ;  /* 0x0000c0b201007387 */ /* 0x0001e80000100800 */
[----:B0-----:R-:W2:Y:S01]  /*1d00*/  LDL.LU R178, [R1+0x60] ;  /* 0x0000600001b27983 */ /* 0x001ea20000300800 */
[----:B---3--:R-:W-:-:S05]  /*1d10*/  FFMA.FTZ R163, R217, R216, R163 ;  /* 0x000000d8d9a37223 */ /* 0x008fca00000100a3 */
[----:B------:R0:W-:Y:S04]  /*1d20*/  STL [R1+0x40], R163 ;  /* 0x000040a301007387 */ /* 0x0001e80000100800 */
[----:B0-----:R-:W3:Y:S01]  /*1d30*/  LDL.LU R163, [R1+0xe8] ;  /* 0x0000e80001a37983 */ /* 0x001ee20000300800 */
[----:B------:R-:W-:-:S05]  /*1d40*/  FADD.FTZ R160, R5, R160 ;  /* 0x000000a005a07221 */ /* 0x000fca0000010000 */
[----:B------:R0:W-:Y:S01]  /*1d50*/  STL [R1+0xc8], R160 ;  /* 0x0000c8a001007387 */ /* 0x0001e20000100800 */
[----:B----4-:R-:W-:-:S03]  /*1d60*/  FFMA.FTZ R189, R221, R5, R189 ;  /* 0x00000005ddbd7223 */ /* 0x010fc600000100bd */
[----:B0-----:R-:W4:Y:S04]  /*1d70*/  LDL.LU R160, [R1+0x68] ;  /* 0x0000680001a07983 */ /* 0x001f280000300800 */
[----:B------:R-:W-:Y:S01]  /*1d80*/  STL [R1+0x48], R189 ;  /* 0x000048bd01007387 */ /* 0x000fe20000100800 */
[----:B------:R-:W-:Y:S01]  /*1d90*/  FADD.FTZ R185, R208, R185 ;  /* 0x000000b9d0b97221 */ /* 0x000fe20000010000 */
[----:B------:R-:W-:-:S04]  /*1da0*/  FFMA.FTZ R181, R206, R208, R181 ;  /* 0x000000d0ceb57223 */ /* 0x000fc800000100b5 */
[----:B------:R-:W-:Y:S04]  /*1db0*/  STL [R1+0xd0], R185 ;  /* 0x0000d0b901007387 */ /* 0x000fe80000100800 */
[----:B------:R-:W-:Y:S01]  /*1dc0*/  STL [R1+0x50], R181 ;  /* 0x000050b501007387 */ /* 0x000fe20000100800 */
[----:B------:R-:W-:-:S05]  /*1dd0*/  FADD.FTZ R158, R209, R158 ;  /* 0x0000009ed19e7221 */ /* 0x000fca0000010000 */
[----:B------:R0:W-:Y:S04]  /*1de0*/  STL [R1+0xd8], R158 ;  /* 0x0000d89e01007387 */ /* 0x0001e80000100800 */
[----:B0-----:R-:W4:Y:S01]  /*1df0*/  LDL.LU R158, [R1+0xf0] ;  /* 0x0000f000019e7983 */ /* 0x001f220000300800 */
[C---:B------:R-:W-:Y:S02]  /*1e00*/  PRMT R16, R24.reuse, 0x7632, R16 ;  /* 0x0000763218107816 */ /* 0x040fe40000000010 */
[----:B------:R-:W-:Y:S02]  /*1e10*/  SHF.L.U32 R24, R24, 0x10, RZ ;  /* 0x0000001018187819 */ /* 0x000fe400000006ff */
[C---:B------:R-:W-:Y:S02]  /*1e20*/  PRMT R14, R26.reuse, 0x7632, R14 ;  /* 0x000076321a0e7816 */ /* 0x040fe4000000000e */
[----:B------:R-:W-:Y:S01]  /*1e30*/  SHF.L.U32 R26, R26, 0x10, RZ ;  /* 0x000000101a1a7819 */ /* 0x000fe200000006ff */
[----:B------:R-:W-:Y:S01]  /*1e40*/  FMUL.FTZ R220, R138, R5 ;  /* 0x000000058adc7220 */ /* 0x000fe20000410000 */
[----:B------:R-:W-:Y:S01]  /*1e50*/  FMUL.FTZ R189, R128, R24 ;  /* 0x0000001880bd7220 */ /* 0x000fe20000410000 */
[----:B--2---:R-:W-:Y:S01]  /*1e60*/  FFMA.FTZ R3, R207, R209, R3 ;  /* 0x000000d1cf037223 */ /* 0x004fe20000010003 */
[----:B------:R-:W-:-:S04]  /*1e70*/  FADD.FTZ R179, R24, R179 ;  /* 0x000000b318b37221 */ /* 0x000fc80000010000 */
[----:B------:R0:W-:Y:S04]  /*1e80*/  STL [R1+0x58], R3 ;  /* 0x0000580301007387 */ /* 0x0001e80000100800 */
[----:B0-----:R-:W2:Y:S01]  /*1e90*/  LDL.LU R3, [R1+0x70] ;  /* 0x0000700001037983 */ /* 0x001ea20000300800 */
[----:B------:R-:W-:-:S03]  /*1ea0*/  FFMA.FTZ R178, R186, R24, R178 ;  /* 0x00000018bab27223 */ /* 0x000fc600000100b2 */
[----:B------:R0:W-:Y:S04]  /*1eb0*/  STL [R1+0xe0], R179 ;  /* 0x0000e0b301007387 */ /* 0x0001e80000100800 */
[----:B------:R1:W-:Y:S04]  /*1ec0*/  STL [R1+0x60], R178 ;  /* 0x000060b201007387 */ /* 0x0003e80000100800 */
[----:B0-----:R-:W2:Y:S04]  /*1ed0*/  LDL.LU R179, [R1+0xf8] ;  /* 0x0000f80001b37983 */ /* 0x001ea80000300800 */
[----:B-1----:R-:W2:Y:S01]  /*1ee0*/  LDL.LU R178, [R1+0x78] ;  /* 0x0000780001b27983 */ /* 0x002ea20000300800 */
[----:B------:R-:W-:Y:S01]  /*1ef0*/  SHF.L.U32 R190, R16, 0x10, RZ ;  /* 0x0000001010be7819 */ /* 0x000fe200000006ff */
[----:B---3--:R-:W-:-:S05]  /*1f00*/  FADD.FTZ R163, R188, R163 ;  /* 0x000000a3bca37221 */ /* 0x008fca0000010000 */
[----:B------:R0:W-:Y:S04]  /*1f10*/  STL [R1+0xe8], R163 ;  /* 0x0000e8a301007387 */ /* 0x0001e80000100800 */
[----:B0-----:R-:W3:Y:S01]  /*1f20*/  LDL.LU R163, [R1+0x100] ;  /* 0x0001000001a37983 */ /* 0x001ee20000300800 */
[----:B----4-:R-:W-:-:S05]  /*1f30*/  FFMA.FTZ R160, R195, R188, R160 ;  /* 0x000000bcc3a07223 */ /* 0x010fca00000100a0 */
[----:B------:R0:W-:Y:S04]  /*1f40*/  STL [R1+0x68], R160 ;  /* 0x000068a001007387 */ /* 0x0001e80000100800 */
[----:B------:R-:W4:Y:S04]  /*1f50*/  LDL.LU R5, [R1+0x80] ;  /* 0x0000800001057983 */ /* 0x000f280000300800 */
[----:B0-----:R-:W4:Y:S01]  /*1f60*/  LDL.LU R160, [R1+0x108] ;  /* 0x0001080001a07983 */ /* 0x001f220000300800 */
[----:B------:R-:W-:-:S05]  /*1f70*/  FADD.FTZ R158, R26, R158 ;  /* 0x0000009e1a9e7221 */ /* 0x000fca0000010000 */
[----:B------:R0:W-:Y:S04]  /*1f80*/  STL [R1+0xf0], R158 ;  /* 0x0000f09e01007387 */ /* 0x0001e80000100800 */
[----:B0-----:R-:W4:Y:S04]  /*1f90*/  LDL.LU R158, [R1+0x88] ;  /* 0x00008800019e7983 */ /* 0x001f280000300800 */
[----:B------:R-:W4:Y:S04]  /*1fa0*/  LDL.LU R24, [R1+0x110] ;  /* 0x0001100001187983 */ /* 0x000f280000300800 */
[----:B------:R-:W4:Y:S01]  /*1fb0*/  LDL.LU R16, [R1+0x90] ;  /* 0x0000900001107983 */ /* 0x000f220000300800 */
[----:B------:R-:W-:Y:S01]  /*1fc0*/  @P1 IMAD.WIDE.U32 R8, R184, 0x20, R8 ;  /* 0x00000020b8081825 */ /* 0x000fe200078e0008 */
[----:B------:R-:W-:-:S02]  /*1fd0*/  SHF.L.U32 R202, R14, 0x10, RZ ;  /* 0x000000100eca7819 */ /* 0x000fc400000006ff */
[----:B------:R-:W4:Y:S04]  /*1fe0*/  LDL.LU R14, [R1+0x118] ;  /* 0x00011800010e7983 */ /* 0x000f280000300800 */
[----:B------:R-:W5:Y:S04]  /*1ff0*/  @P1 LDG.E.128 R48, desc[UR4][R8.64] ;  /* 0x0000000408301981 */ /* 0x000f68000c1e1d00 */
[----:B------:R0:W5:Y:S01]  /*2000*/  @P1 LDG.E.128 R44, desc[UR4][R8.64+0x10] ;  /* 0x00001004082c1981 */ /* 0x000162000c1e1d00 */
[----:B--2---:R-:W-:Y:S01]  /*2010*/  FFMA.FTZ R3, R199, R26, R3 ;  /* 0x0000001ac7037223 */ /* 0x004fe20000010003 */
[----:B0-----:R-:W-:-:S02]  /*2020*/  PRMT R9, R157, 0x7632, R9 ;  /* 0x000076329d097816 */ /* 0x001fc40000000009 */
[----:B------:R-:W-:Y:S02]  /*2030*/  SHF.L.U32 R157, R157, 0x10, RZ ;  /* 0x000000109d9d7819 */ /* 0x000fe400000006ff */
[----:B------:R0:W-:Y:S01]  /*2040*/  STL [R1+0x70], R3 ;  /* 0x0000700301007387 */ /* 0x0001e20000100800 */
[----:B------:R-:W-:-:S03]  /*2050*/  FADD.FTZ R179, R200, R179 ;  /* 0x000000b3c8b37221 */ /* 0x000fc60000010000 */
[----:B0-----:R-:W2:Y:S01]  /*2060*/  LDL.LU R3, [R1+0x98] ;  /* 0x0000980001037983 */ /* 0x001ea20000300800 */
[----:B------:R-:W-:-:S03]  /*2070*/  FFMA.FTZ R178, R187, R200, R178 ;  /* 0x000000c8bbb27223 */ /* 0x000fc600000100b2 */
[----:B------:R-:W-:Y:S04]  /*2080*/  STL [R1+0xf8], R179 ;  /* 0x0000f8b301007387 */ /* 0x000fe80000100800 */
[----:B------:R-:W-:Y:S01]  /*2090*/  STL [R1+0x78], R178 ;  /* 0x000078b201007387 */ /* 0x000fe20000100800 */
[----:B------:R-:W-:Y:S01]  /*20a0*/  FMUL.FTZ R194, R124, R26 ;  /* 0x0000001a7cc27220 */ /* 0x000fe20000410000 */
[----:B---3--:R-:W-:Y:S01]  /*20b0*/  FADD.FTZ R163, R19, R163 ;  /* 0x000000a313a37221 */ /* 0x008fe20000010000 */
[----:B----4-:R-:W-:Y:S01]  /*20c0*/  FFMA.FTZ R5, R22, R19, R5 ;  /* 0x0000001316057223 */ /* 0x010fe20000010005 */
[----:B------:R-:W-:-:S04]  /*20d0*/  FADD.FTZ R160, R157, R160 ;  /* 0x000000a09da07221 */ /* 0x000fc80000010000 */
[----:B------:R-:W-:Y:S04]  /*20e0*/  STL [R1+0x80], R5 ;  /* 0x0000800501007387 */ /* 0x000fe80000100800 */
[----:B------:R0:W-:Y:S04]  /*20f0*/  STL [R1+0x100], R163 ;  /* 0x000100a301007387 */ /* 0x0001e80000100800 */
[----:B------:R1:W-:Y:S01]  /*2100*/  STL [R1+0x108], R160 ;  /* 0x000108a001007387 */ /* 0x0003e20000100800 */
[----:B------:R-:W-:Y:S01]  /*2110*/  FFMA.FTZ R158, R10, R157, R158 ;  /* 0x0000009d0a9e7223 */ /* 0x000fe2000001009e */
[----:B------:R-:W-:-:S04]  /*2120*/  FADD.FTZ R24, R21, R24 ;  /* 0x0000001815187221 */ /* 0x000fc80000010000 */
[----:B------:R-:W-:Y:S01]  /*2130*/  STL [R1+0x88], R158 ;  /* 0x0000889e01007387 */ /* 0x000fe20000100800 */
[----:B------:R-:W-:-:S03]  /*2140*/  FFMA.FTZ R16, R176, R21, R16 ;  /* 0x00000015b0107223 */ /* 0x000fc60000010010 */
[----:B------:R-:W3:Y:S04]  /*2150*/  LDL.LU R26, [R1] ;  /* 0x00000000011a7983 */ /* 0x000ee80000300800 */
[----:B------:R-:W-:Y:S04]  /*2160*/  STL [R1+0x110], R24 ;  /* 0x0001101801007387 */ /* 0x000fe80000100800 */
[----:B------:R4:W-:Y:S04]  /*2170*/  STL [R1+0x90], R16 ;  /* 0x0000901001007387 */ /* 0x0009e80000100800 */
[----:B0-----:R-:W3:Y:S04]  /*2180*/  LDL.LU R163, [R1+0x3c] ;  /* 0x00003c0001a37983 */ /* 0x001ee80000300800 */
[----:B-1----:R-:W3:Y:S01]  /*2190*/  LDL.LU R160, [R1+0xbc] ;  /* 0x0000bc0001a07983 */ /* 0x002ee20000300800 */
[----:B------:R-:W-:-:S02]  /*21a0*/  SHF.L.U32 R20, R159, 0x10, RZ ;  /* 0x000000109f147819 */ /* 0x000fc400000006ff */
[----:B------:R-:W-:-:S03]  /*21b0*/  PRMT R4, R164, 0x7632, R4 ;  /* 0x00007632a4047816 */ /* 0x000fc60000000004 */
[----:B------:R-:W-:Y:S01]  /*21c0*/  FADD.FTZ R14, R20, R14 ;  /* 0x0000000e140e7221 */ /* 0x000fe20000010000 */
[----:B------:R-:W-:Y:S02]  /*21d0*/  SHF.L.U32 R4, R4, 0x10, RZ ;  /* 0x0000001004047819 */ /* 0x000fe400000006ff */
[----:B------:R-:W-:Y:S02]  /*21e0*/  SHF.L.U32 R185, R12, 0x10, RZ ;  /* 0x000000100cb97819 */ /* 0x000fe400000006ff */
[----:B------:R-:W-:Y:S01]  /*21f0*/  STL [R1+0x118], R14 ;  /* 0x0001180e01007387 */ /* 0x000fe20000100800 */
[----:B------:R-:W-:Y:S01]  /*2200*/  FMUL.FTZ R12, R23, R183 ;  /* 0x000000b7170c7220 */ /* 0x000fe20000410000 */
[----:B--2---:R-:W-:-:S05]  /*2210*/  FFMA.FTZ R3, R18, R20, R3 ;  /* 0x0000001412037223 */ /* 0x004fca0000010003 */
[----:B------:R-:W-:Y:S04]  /*2220*/  STL [R1+0x98], R3 ;  /* 0x0000980301007387 */ /* 0x000fe80000100800 */
[----:B------:R-:W2:Y:S01]  /*2230*/  LDL.LU R179, [R1+0x44] ;  /* 0x0000440001b37983 */ /* 0x000ea20000300800 */
[C---:B----4-:R-:W-:Y:S01]  /*2240*/  FMUL.FTZ R16, R23.reuse, R203 ;  /* 0x000000cb17107220 */ /* 0x050fe20000410000 */
[----:B------:R-:W-:Y:S01]  /*2250*/  SHF.L.U32 R178, R6, 0x10, RZ ;  /* 0x0000001006b27819 */ /* 0x000fe200000006ff */
[----:B------:R-:W-:Y:S01]  /*2260*/  FMUL.FTZ R6, R23, R182 ;  /* 0x000000b617067220 */ /* 0x000fe20000410000 */
[----:B---3--:R-:W-:Y:S02]  /*2270*/  FFMA.FTZ R158, R12, R11, R26 ;  /* 0x0000000b0c9e7223 */ /* 0x008fe4000001001a */
[----:B------:R-:W3:Y:S04]  /*2280*/  LDL.LU R26, [R1+0xc4] ;  /* 0x0000c400011a7983 */ /* 0x000ee80000300800 */
[----:B------:R-:W4:Y:S04]  /*2290*/  LDL.LU R203, [R1+0xcc] ;  /* 0x0000cc0001cb7983 */ /* 0x000f280000300800 */
[----:B------:R-:W4:Y:S01]  /*22a0*/  LDL.LU R183, [R1+0x4c] ;  /* 0x00004c0001b77983 */ /* 0x000f220000300800 */
[----:B------:R-:W-:Y:S01]  /*22b0*/  FFMA.FTZ R163, R214, R4, R163 ;  /* 0x00000004d6a37223 */ /* 0x000fe200000100a3 */
[----:B------:R-:W-:-:S04]  /*22c0*/  FADD.FTZ R160, R4, R160 ;  /* 0x000000a004a07221 */ /* 0x000fc80000010000 */
[----:B------:R0:W-:Y:S04]  /*22d0*/  STL [R1+0x3c], R163 ;  /* 0x00003ca301007387 */ /* 0x0001e80000100800 */
[----:B------:R-:W4:Y:S04]  /*22e0*/  LDL.LU R182, [R1+0xd4] ;  /* 0x0000d40001b67983 */ /* 0x000f280000300800 */
[----:B------:R-:W-:Y:S04]  /*22f0*/  STL [R1+0xbc], R160 ;  /* 0x0000bca001007387 */ /* 0x000fe80000100800 */
[----:B0-----:R-:W4:Y:S01]  /*2300*/  LDL.LU R163, [R1+0x54] ;  /* 0x0000540001a37983 */ /* 0x001f220000300800 */
[----:B------:R-:W-:-:S02]  /*2310*/  SHF.L.U32 R219, R219, 0x10, RZ ;  /* 0x00000010dbdb7819 */ /* 0x000fc400000006ff */
[----:B------:R-:W-:Y:S02]  /*2320*/  SHF.L.U32 R212, R212, 0x10, RZ ;  /* 0x00000010d4d47819 */ /* 0x000fe400000006ff */
[----:B------:R-:W-:Y:S01]  /*2330*/  SHF.L.U32 R213, R213, 0x10, RZ ;  /* 0x00000010d5d57819 */ /* 0x000fe200000006ff */
[----:B--2---:R-:W-:-:S05]  /*2340*/  FFMA.FTZ R179, R218, R219, R179 ;  /* 0x000000dbdab37223 */ /* 0x004fca00000100b3 */
[----:B------:R0:W-:Y:S01]  /*2350*/  STL [R1+0x44], R179 ;  /* 0x000044b301007387 */ /* 0x0001e20000100800 */
[----:B------:R-:W-:-:S03]  /*2360*/  PRMT R8, R156, 0x7632, R8 ;  /* 0x000076329c087816 */ /* 0x000fc60000000008 */
[----:B0-----:R-:W2:Y:S01]  /*2370*/  LDL.LU R179, [R1+0x5c] ;  /* 0x00005c0001b37983 */ /* 0x001ea20000300800 */
[----:B------:R-:W-:Y:S02]  /*2380*/  PRMT R156, R159, 0x7632, R156 ;  /* 0x000076329f9c7816 */ /* 0x000fe4000000009c */
[----:B------:R-:W-:Y:S01]  /*2390*/  PRMT R159, R161, 0x7632, R159 ;  /* 0x00007632a19f7816 */ /* 0x000fe2000000009f */
[----:B------:R-:W-:Y:S01]  /*23a0*/  FMUL.FTZ R14, R23, R169 ;  /* 0x000000a9170e7220 */ /* 0x000fe20000410000 */
[----:B------:R-:W-:Y:S02]  /*23b0*/  SHF.L.U32 R161, R161, 0x10, RZ ;  /* 0x00000010a1a17819 */ /* 0x000fe400000006ff */
[----:B------:R-:W-:Y:S01]  /*23c0*/  SHF.L.U32 R5, R9, 0x10, RZ ;  /* 0x0000001009057819 */ /* 0x000fe200000006ff */
[----:B------:R-:W-:Y:S01]  /*23d0*/  FMUL.FTZ R9, R23, R168 ;  /* 0x000000a817097220 */ /* 0x000fe20000410000 */
[----:B------:R-:W-:Y:S01]  /*23e0*/  SHF.L.U32 R168, R159, 0x10, RZ ;  /* 0x000000109fa87819 */ /* 0x000fe200000006ff */
[----:B------:R-:W-:Y:S01]  /*23f0*/  FADD.FTZ R159, R161, R250 ;  /* 0x000000faa19f7221 */ /* 0x000fe20000010000 */
[-C--:B------:R-:W-:Y:S01]  /*2400*/  FFMA.FTZ R160, R14, R161.reuse, R251 ;  /* 0x000000a10ea07223 */ /* 0x080fe200000100fb */
[----:B------:R-:W-:Y:S01]  /*2410*/  FMUL.FTZ R169, R114, R161 ;  /* 0x000000a172a97220 */ /* 0x000fe20000410000 */
[----:B---3--:R-:W-:Y:S01]  /*2420*/  FADD.FTZ R26, R219, R26 ;  /* 0x0000001adb1a7221 */ /* 0x008fe20000010000 */
[----:B----4-:R-:W-:-:S04]  /*2430*/  FADD.FTZ R203, R212, R203 ;  /* 0x000000cbd4cb7221 */ /* 0x010fc80000010000 */
[----:B------:R0:W-:Y:S01]  /*2440*/  STL [R1+0xc4], R26 ;  /* 0x0000c41a01007387 */ /* 0x0001e20000100800 */
[----:B------:R-:W-:-:S03]  /*2450*/  FFMA.FTZ R183, R210, R212, R183 ;  /* 0x000000d4d2b77223 */ /* 0x000fc600000100b7 */
[----:B------:R1:W-:Y:S01]  /*2460*/  STL [R1+0xcc], R203 ;  /* 0x0000cccb01007387 */ /* 0x0003e20000100800 */
[----:B0-----:R-:W-:Y:S01]  /*2470*/  SHF.L.U32 R26, R175, 0x10, RZ ;  /* 0x00000010af1a7819 */ /* 0x001fe200000006ff */
[----:B------:R-:W-:Y:S02]  /*2480*/  FADD.FTZ R182, R213, R182 ;  /* 0x000000b6d5b67221 */ /* 0x000fe40000010000 */
[----:B-1----:R-:W3:Y:S04]  /*2490*/  LDL.LU R203, [R1+0xdc] ;  /* 0x0000dc0001cb7983 */ /* 0x002ee80000300800 */
[----:B------:R-:W4:Y:S01]  /*24a0*/  LDL.LU R175, [R1+0x64] ;  /* 0x0000640001af7983 */ /* 0x000f220000300800 */
[----:B------:R-:W-:-:S03]  /*24b0*/  FFMA.FTZ R163, R211, R213, R163 ;  /* 0x000000d5d3a37223 */ /* 0x000fc600000100a3 */
[----:B------:R0:W-:Y:S04]  /*24c0*/  STL [R1+0x4c], R183 ;  /* 0x00004cb701007387 */ /* 0x0001e80000100800 */
[----:B0-----:R-:W4:Y:S04]  /*24d0*/  LDL.LU R183, [R1+0xe4] ;  /* 0x0000e40001b77983 */ /* 0x001f280000300800 */
[----:B------:R-:W-:Y:S04]  /*24e0*/  STL [R1+0xd4], R182 ;  /* 0x0000d4b601007387 */ /* 0x000fe80000100800 */
[----:B------:R0:W-:Y:S04]  /*24f0*/  STL [R1+0x54], R163 ;  /* 0x000054a301007387 */ /* 0x0001e80000100800 */
[----:B0-----:R-:W4:Y:S04]  /*2500*/  LDL.LU R163, [R1+0xec] ;  /* 0x0000ec0001a37983 */ /* 0x001f280000300800 */
[----:B------:R-:W4:Y:S04]  /*2510*/  LDL.LU R161, [R1+0x6c] ;  /* 0x00006c0001a17983 */ /* 0x000f280000300800 */
[----:B------:R-:W4:Y:S01]  /*2520*/  LDL.LU R182, [R1+0xf4] ;  /* 0x0000f40001b67983 */ /* 0x000f220000300800 */
[----:B--2---:R-:W-:Y:S01]  /*2530*/  FFMA.FTZ R179, R191, R190, R179 ;  /* 0x000000bebfb37223 */ /* 0x004fe200000100b3 */
[----:B------:R-:W-:-:S04]  /*2540*/  SHF.L.U32 R17, R17, 0x10, RZ ;  /* 0x0000001011117819 */ /* 0x000fc800000006ff */
[----:B------:R0:W-:Y:S04]  /*2550*/  STL [R1+0x5c], R179 ;  /* 0x00005cb301007387 */ /* 0x0001e80000100800 */
[----:B0-----:R-:W2:Y:S01]  /*2560*/  LDL.LU R179, [R1+0x74] ;  /* 0x0000740001b37983 */ /* 0x001ea20000300800 */
[----:B------:R-:W-:Y:S01]  /*2570*/  FMUL.FTZ R215, R137, R4 ;  /* 0x0000000489d77220 */ /* 0x000fe20000410000 */
[----:B------:R-:W-:Y:S01]  /*2580*/  FMUL.FTZ R4, R23, R241 ;  /* 0x000000f117047220 */ /* 0x000fe20000410000 */
[----:B------:R-:W-:-:S04]  /*2590*/  FMUL.FTZ R240, R144, R240 ;  /* 0x000000f090f07220 */ /* 0x000fc80000410000 */
[----:B------:R-:W-:Y:S01]  /*25a0*/  FADD.FTZ R24, RZ, R240 ;  /* 0x000000f0ff187221 */ /* 0x000fe20000010000 */
[----:B------:R-:W-:-:S03]  /*25b0*/  FMUL.FTZ R236, R146, R236 ;  /* 0x000000ec92ec7220 */ /* 0x000fc60000410000 */
[----:B------:R-:W-:Y:S01]  /*25c0*/  FADD.FTZ R24, R24, R235 ;  /* 0x000000eb18187221 */ /* 0x000fe20000010000 */
[----:B---3--:R-:W-:Y:S01]  /*25d0*/  FADD.FTZ R203, R190, R203 ;  /* 0x000000cbbecb7221 */ /* 0x008fe20000010000 */
[----:B----4-:R-:W-:-:S04]  /*25e0*/  FFMA.FTZ R175, R204, R17, R175 ;  /* 0x00000011ccaf7223 */ /* 0x010fc800000100af */
[----:B------:R-:W-:Y:S04]  /*25f0*/  STL [R1+0xdc], R203 ;  /* 0x0000dccb01007387 */ /* 0x000fe80000100800 */
[----:B------:R0:W-:Y:S01]  /*2600*/  STL [R1+0x64], R175 ;  /* 0x000064af01007387 */ /* 0x0001e20000100800 */
[----:B------:R-:W-:-:S03]  /*2610*/  FADD.FTZ R183, R17, R183 ;  /* 0x000000b711b77221 */ /* 0x000fc60000010000 */
[----:B0-----:R-:W3:Y:S04]  /*2620*/  LDL.LU R175, [R1+0x7c] ;  /* 0x00007c0001af7983 */ /* 0x001ee80000300800 */
[----:B------:R-:W-:Y:S01]  /*2630*/  STL [R1+0xe4], R183 ;  /* 0x0000e4b701007387 */ /* 0x000fe20000100800 */
[----:B------:R-:W-:Y:S01]  /*2640*/  FADD.FTZ R163, R202, R163 ;  /* 0x000000a3caa37221 */ /* 0x000fe20000010000 */
[----:B------:R-:W-:-:S04]  /*2650*/  FFMA.FTZ R161, R201, R202, R161 ;  /* 0x000000cac9a17223 */ /* 0x000fc800000100a1 */
[----:B------:R0:W-:Y:S01]  /*2660*/  STL [R1+0xec], R163 ;  /* 0x0000eca301007387 */ /* 0x0001e20000100800 */
[----:B------:R-:W-:-:S03]  /*2670*/  FADD.FTZ R182, R185, R182 ;  /* 0x000000b6b9b67221 */ /* 0x000fc60000010000 */
[----:B0-----:R-:W4:Y:S04]  /*2680*/  LDL.LU R163, [R1+0xfc] ;  /* 0x0000fc0001a37983 */ /* 0x001f280000300800 */
[----:B------:R0:W-:Y:S04]  /*2690*/  STL [R1+0x6c], R161 ;  /* 0x00006ca101007387 */ /* 0x0001e80000100800 */
[----:B0-----:R-:W4:Y:S04]  /*26a0*/  LDL.LU R161, [R1+0x84] ;  /* 0x0000840001a17983 */ /* 0x001f280000300800 */
[----:B------:R0:W-:Y:S04]  /*26b0*/  STL [R1+0xf4], R182 ;  /* 0x0000f4b601007387 */ /* 0x0001e80000100800 */
[----:B------:R-:W4:Y:S04]  /*26c0*/  LDL.LU R241, [R1+0x104] ;  /* 0x0001040001f17983 */ /* 0x000f280000300800 */
[----:B0-----:R-:W4:Y:S01]  /*26d0*/  LDL.LU R182, [R1+0x10c] ;  /* 0x00010c0001b67983 */ /* 0x001f220000300800 */
[----:B------:R-:W-:Y:S01]  /*26e0*/  FADD.FTZ R24, R24, R236 ;  /* 0x000000ec18187221 */ /* 0x000fe20000010000 */
[----:B------:R-:W-:-:S03]  /*26f0*/  FMUL.FTZ R227, R140, R227 ;  /* 0x000000e38ce37220 */ /* 0x000fc60000410000 */
        /* <DEDUP_REMOVED lines=8> */
[----:B------:R-:W-:-:S04]  /*2780*/  FADD.FTZ R24, R24, R231 ;  /* 0x000000e718187221 */ /* 0x000fc80000010000 */
[----:B------:R-:W-:-:S04]  /*2790*/  FADD.FTZ R24, R24, R216 ;  /* 0x000000d818187221 */ /* 0x000fc80000010000 */
        /* <DEDUP_REMOVED lines=11> */
[----:B------:R-:W-:Y:S01]  /*2850*/  FADD.FTZ R24, R24, R213 ;  /* 0x000000d518187221 */ /* 0x000fe20000010000 */
[----:B------:R-:W-:-:S03]  /*2860*/  FMUL.FTZ R190, R129, R190 ;  /* 0x000000be81be7220 */ /* 0x000fc60000410000 */
[----:B------:R-:W-:Y:S01]  /*2870*/  FADD.FTZ R24, R24, R189 ;  /* 0x000000bd18187221 */ /* 0x000fe20000010000 */
[----:B------:R-:W-:-:S03]  /*2880*/  FMUL.FTZ R188, R130, R188 ;  /* 0x000000bc82bc7220 */ /* 0x000fc60000410000 */
[----:B------:R-:W-:Y:S01]  /*2890*/  FADD.FTZ R24, R24, R190 ;  /* 0x000000be18187221 */ /* 0x000fe20000010000 */
[----:B------:R-:W-:Y:S01]  /*28a0*/  FMUL.FTZ R203, R131, R17 ;  /* 0x0000001183cb7220 */ /* 0x000fe20000410000 */
[----:B--2---:R-:W-:Y:S02]  /*28b0*/  FFMA.FTZ R179, R198, R185, R179 ;  /* 0x000000b9c6b37223 */ /* 0x004fe400000100b3 */
[----:B------:R-:W-:Y:S01]  /*28c0*/  FADD.FTZ R24, R24, R188 ;  /* 0x000000bc18187221 */ /* 0x000fe20000010000 */
[----:B------:R-:W-:-:S03]  /*28d0*/  SHF.L.U32 R8, R8, 0x10, RZ ;  /* 0x0000001008087819 */ /* 0x000fc600000006ff */
[----:B------:R-:W-:Y:S01]  /*28e0*/  FADD.FTZ R24, R24, R203 ;  /* 0x000000cb18187221 */ /* 0x000fe20000010000 */
[----:B------:R0:W-:Y:S03]  /*28f0*/  STL [R1+0x74], R179 ;  /* 0x000074b301007387 */ /* 0x0001e60000100800 */
[----:B------:R-:W-:Y:S01]  /*2900*/  FADD.FTZ R17, R24, R194 ;  /* 0x000000c218117221 */ /* 0x000fe20000010000 */
[----:B------:R-:W2:Y:S01]  /*2910*/  LDL.LU R183, [R1+0x8c] ;  /* 0x00008c0001b77983 */ /* 0x000ea20000300800 */
[----:B------:R-:W-:-:S03]  /*2920*/  SHF.L.U32 R24, R162, 0x10, RZ ;  /* 0x00000010a2187819 */ /* 0x000fc600000006ff */
[----:B0-----:R-:W2:Y:S04]  /*2930*/  LDL.LU R179, [R1+0x114] ;  /* 0x0001140001b37983 */ /* 0x001ea80000300800 */
[----:B------:R-:W2:Y:S01]  /*2940*/  LDL.LU R162, [R1+0x94] ;  /* 0x0000940001a27983 */ /* 0x000ea20000300800 */
[----:B---3--:R-:W-:-:S05]  /*2950*/  FFMA.FTZ R175, R7, R8, R175 ;  /* 0x0000000807af7223 */ /* 0x008fca00000100af */
[----:B------:R-:W-:Y:S01]  /*2960*/  STL [R1+0x7c], R175 ;  /* 0x00007caf01007387 */ /* 0x000fe20000100800 */
[----:B----4-:R-:W-:-:S05]  /*2970*/  FADD.FTZ R163, R8, R163 ;  /* 0x000000a308a37221 */ /* 0x010fca0000010000 */
[----:B------:R0:W-:Y:S01]  /*2980*/  STL [R1+0xfc], R163 ;  /* 0x0000fca301007387 */ /* 0x0001e20000100800 */
[----:B------:R-:W-:-:S03]  /*2990*/  FFMA.FTZ R161, R180, R5, R161 ;  /* 0x00000005b4a17223 */ /* 0x000fc600000100a1 */
[----:B0-----:R-:W3:Y:S01]  /*29a0*/  LDL.LU R163, [R1+0xc] ;  /* 0x00000c0001a37983 */ /* 0x001ee20000300800 */
[----:B------:R-:W-:-:S03]  /*29b0*/  FADD.FTZ R241, R5, R241 ;  /* 0x000000f105f17221 */ /* 0x000fc60000010000 */
[----:B------:R-:W-:Y:S01]  /*29c0*/  STL [R1+0x84], R161 ;  /* 0x000084a101007387 */ /* 0x000fe20000100800 */
[----:B------:R-:W-:-:S03]  /*29d0*/  FADD.FTZ R182, R178, R182 ;  /* 0x000000b6b2b67221 */ /* 0x000fc60000010000 */
[----:B------:R-:W-:Y:S04]  /*29e0*/  STL [R1+0x104], R241 ;  /* 0x000104f101007387 */ /* 0x000fe80000100800 */
[----:B------:R0:W-:Y:S04]  /*29f0*/  STL [R1+0x10c], R182 ;  /* 0x00010cb601007387 */ /* 0x0001e80000100800 */
[----:B0-----:R-:W4:Y:S01]  /*2a00*/  LDL.LU R182, [R1+0x18] ;  /* 0x0000180001b67983 */ /* 0x001f220000300800 */
[----:B------:R-:W-:-:S04]  /*2a10*/  FFMA.FTZ R3, R222, R240, RZ ;  /* 0x000000f0de037223 */ /* 0x000fc800000100ff */
        /* <DEDUP_REMOVED lines=20> */
[----:B------:R-:W-:Y:S01]  /*2b60*/  FFMA.FTZ R3, R199, R194, R3 ;  /* 0x000000c2c7037223 */ /* 0x000fe20000010003 */
[----:B------:R-:W-:Y:S01]  /*2b70*/  FMUL.FTZ R200, R126, R200 ;  /* 0x000000c87ec87220 */ /* 0x000fe20000410000 */
[----:B------:R-:W-:Y:S02]  /*2b80*/  SHF.L.U32 R156, R156, 0x10, RZ ;  /* 0x000000109c9c7819 */ /* 0x000fe400000006ff */
[----:B------:R-:W-:Y:S01]  /*2b90*/  FFMA.FTZ R3, R201, R202, R3 ;  /* 0x000000cac9037223 */ /* 0x000fe20000010003 */
[----:B------:R-:W-:Y:S01]  /*2ba0*/  FMUL.FTZ R185, R127, R185 ;  /* 0x000000b97fb97220 */ /* 0x000fe20000410000 */
[----:B--2---:R-:W-:Y:S02]  /*2bb0*/  FFMA.FTZ R183, R16, R178, R183 ;  /* 0x000000b210b77223 */ /* 0x004fe400000100b7 */
[----:B------:R-:W-:Y:S01]  /*2bc0*/  FFMA.FTZ R3, R187, R200, R3 ;  /* 0x000000c8bb037223 */ /* 0x000fe20000010003 */
[----:B------:R-:W-:Y:S01]  /*2bd0*/  FADD.FTZ R179, R156, R179 ;  /* 0x000000b39cb37221 */ /* 0x000fe20000010000 */
[----:B------:R-:W-:Y:S01]  /*2be0*/  FMUL.FTZ R175, R121, R8 ;  /* 0x0000000879af7220 */ /* 0x000fe20000410000 */
[----:B------:R-:W-:Y:S01]  /*2bf0*/  FFMA.FTZ R162, R177, R156, R162 ;  /* 0x0000009cb1a27223 */ /* 0x000fe200000100a2 */
[----:B------:R-:W-:Y:S01]  /*2c00*/  FFMA.FTZ R8, R198, R185, R3 ;  /* 0x000000b9c6087223 */ /* 0x000fe20000010003 */
[----:B------:R-:W-:Y:S01]  /*2c10*/  FMUL.FTZ R3, R23, R242 ;  /* 0x000000f217037220 */ /* 0x000fe20000410000 */
[----:B------:R-:W-:Y:S01]  /*2c20*/  STL [R1+0x8c], R183 ;  /* 0x00008cb701007387 */ /* 0x000fe20000100800 */
[----:B------:R-:W-:-:S03]  /*2c30*/  SHF.L.U32 R174, R174, 0x10, RZ ;  /* 0x00000010aeae7819 */ /* 0x000fc600000006ff */
[----:B------:R-:W2:Y:S04]  /*2c40*/  LDL.LU R242, [R1+0x4] ;  /* 0x0000040001f27983 */ /* 0x000ea80000300800 */
[----:B------:R-:W-:Y:S04]  /*2c50*/  STL [R1+0x114], R179 ;  /* 0x000114b301007387 */ /* 0x000fe80000100800 */
[----:B------:R0:W-:Y:S04]  /*2c60*/  STL [R1+0x94], R162 ;  /* 0x000094a201007387 */ /* 0x0001e80000100800 */
[----:B0-----:R-:W2:Y:S01]  /*2c70*/  LDL.LU R162, [R1+0x10] ;  /* 0x0000100001a27983 */ /* 0x001ea20000300800 */
[----:B------:R-:W-:-:S04]  /*2c80*/  IMAD.WIDE.U32 R192, R228, 0x8, R170 ;  /* 0x00000008e4c07825 */ /* 0x000fc800078e00aa */
        /* <DEDUP_REMOVED lines=9> */
[----:B---3--:R-:W-:-:S03]  /*2d20*/  FFMA.FTZ R241, R6, R174, R163 ;  /* 0x000000ae06f17223 */ /* 0x008fc600000100a3 */
[----:B------:R-:W3:Y:S01]  /*2d30*/  LDL.LU R163, [R1+0x8] ;  /* 0x0000080001a37983 */ /* 0x000ee20000300800 */
[----:B----4-:R-:W-:-:S03]  /*2d40*/  FADD.FTZ R183, R174, R182 ;  /* 0x000000b6aeb77221 */ /* 0x010fc60000010000 */
[----:B------:R-:W4:Y:S01]  /*2d50*/  LDL.LU R182, [R1+0x14] ;  /* 0x0000140001b67983 */ /* 0x000f220000300800 */
[----:B------:R-:W-:-:S04]  /*2d60*/  FADD.FTZ R17, R17, R202 ;  /* 0x000000ca11117221 */ /* 0x000fc80000010000 */
[----:B------:R-:W-:Y:S01]  /*2d70*/  FADD.FTZ R17, R17, R200 ;  /* 0x000000c811117221 */ /* 0x000fe20000010000 */
[----:B------:R-:W-:-:S03]  /*2d80*/  FMUL.FTZ R19, R120, R19 ;  /* 0x0000001378137220 */ /* 0x000fc60000410000 */
[----:B------:R-:W-:Y:S01]  /*2d90*/  FADD.FTZ R17, R17, R185 ;  /* 0x000000b911117221 */ /* 0x000fe20000010000 */
[----:B------:R-:W-:-:S03]  /*2da0*/  FFMA.FTZ R8, R22, R19, R8 ;  /* 0x0000001316087223 */ /* 0x000fc60000010008 */
[----:B------:R-:W-:Y:S01]  /*2db0*/  FADD.FTZ R17, R17, R19 ;  /* 0x0000001311117221 */ /* 0x000fe20000010000 */
[----:B------:R-:W-:Y:S01]  /*2dc0*/  FMUL.FTZ R181, R122, R157 ;  /* 0x0000009d7ab57220 */ /* 0x000fe20000410000 */
[----:B------:R-:W-:Y:S02]  /*2dd0*/  FFMA.FTZ R8, R7, R175, R8 ;  /* 0x000000af07087223 */ /* 0x000fe40000010008 */
[----:B------:R-:W-:Y:S01]  /*2de0*/  FADD.FTZ R161, R17, R175 ;  /* 0x000000af11a17221 */ /* 0x000fe20000010000 */
[----:B------:R-:W-:Y:S01]  /*2df0*/  FMUL.FTZ R17, R123, R5 ;  /* 0x000000057b117220 */ /* 0x000fe20000410000 */
[----:B------:R-:W-:Y:S02]  /*2e00*/  FFMA.FTZ R8, R10, R181, R8 ;  /* 0x000000b50a087223 */ /* 0x000fe40000010008 */
[----:B------:R-:W-:Y:S01]  /*2e10*/  FADD.FTZ R5, R161, R181 ;  /* 0x000000b5a1057221 */ /* 0x000fe20000010000 */
[----:B------:R-:W-:Y:S01]  /*2e20*/  FMUL.FTZ R21, R116, R21 ;  /* 0x0000001574157220 */ /* 0x000fe20000410000 */
[----:B------:R-:W-:-:S02]  /*2e30*/  FFMA.FTZ R8, R180, R17, R8 ;  /* 0x00000011b4087223 */ /* 0x000fc40000010008 */
[----:B------:R-:W-:Y:S01]  /*2e40*/  FADD.FTZ R5, R5, R17 ;  /* 0x0000001105057221 */ /* 0x000fe20000010000 */
[----:B------:R-:W-:Y:S01]  /*2e50*/  FMUL.FTZ R178, R117, R178 ;  /* 0x000000b275b27220 */ /* 0x000fe20000410000 */
[----:B------:R-:W-:Y:S02]  /*2e60*/  FFMA.FTZ R8, R176, R21, R8 ;  /* 0x00000015b0087223 */ /* 0x000fe40000010008 */
[----:B------:R-:W-:Y:S01]  /*2e70*/  FADD.FTZ R5, R5, R21 ;  /* 0x0000001505057221 */ /* 0x000fe20000010000 */
[----:B------:R-:W-:Y:S01]  /*2e80*/  FMUL.FTZ R20, R118, R20 ;  /* 0x0000001476147220 */ /* 0x000fe20000410000 */
[----:B------:R-:W-:Y:S01]  /*2e90*/  FMUL.FTZ R179, R119, R156 ;  /* 0x0000009c77b37220 */ /* 0x000fe20000410000 */
[----:B------:R-:W-:Y:S01]  /*2ea0*/  FFMA.FTZ R156, R16, R178, R8 ;  /* 0x000000b2109c7223 */ /* 0x000fe20000010008 */
[----:B------:R-:W-:Y:S01]  /*2eb0*/  FADD.FTZ R5, R5, R178 ;  /* 0x000000b205057221 */ /* 0x000fe20000010000 */
[----:B------:R-:W-:Y:S02]  /*2ec0*/  FADD.FTZ R157, R11, R252 ;  /* 0x000000fc0b9d7221 */ /* 0x000fe40000010000 */
[----:B------:R-:W-:Y:S01]  /*2ed0*/  FFMA.FTZ R156, R18, R20, R156 ;  /* 0x00000014129c7223 */ /* 0x000fe2000001009c */
[----:B------:R-:W-:Y:S01]  /*2ee0*/  FADD.FTZ R161, R5, R20 ;  /* 0x0000001405a17221 */ /* 0x000fe20000010000 */
[----:B------:R-:W-:-:S02]  /*2ef0*/  FMUL.FTZ R11, R112, R11 ;  /* 0x0000000b700b7220 */ /* 0x000fc40000410000 */
[----:B------:R-:W-:Y:S01]  /*2f00*/  FFMA.FTZ R156, R177, R179, R156 ;  /* 0x000000b3b19c7223 */ /* 0x000fe2000001009c */
[----:B------:R-:W-:Y:S01]  /*2f10*/  FADD.FTZ R161, R161, R179 ;  /* 0x000000b3a1a17221 */ /* 0x000fe20000010000 */
[----:B------:R-:W-:Y:S02]  /*2f20*/  FMUL.FTZ R174, R113, R174 ;  /* 0x000000ae71ae7220 */ /* 0x000fe40000410000 */
[----:B------:R-:W-:Y:S01]  /*2f30*/  FFMA.FTZ R156, R12, R11, R156 ;  /* 0x0000000b0c9c7223 */ /* 0x000fe2000001009c */
[----:B------:R-:W-:Y:S01]  /*2f40*/  FADD.FTZ R161, R161, R11 ;  /* 0x0000000ba1a17221 */ /* 0x000fe20000010000 */
[----:B------:R-:W-:Y:S02]  /*2f50*/  FMUL.FTZ R5, R23, R243 ;  /* 0x000000f317057220 */ /* 0x000fe40000410000 */
[----:B------:R-:W-:Y:S01]  /*2f60*/  FFMA.FTZ R156, R6, R174, R156 ;  /* 0x000000ae069c7223 */ /* 0x000fe2000001009c */
[----:B------:R-:W-:Y:S01]  /*2f70*/  FADD.FTZ R161, R161, R174 ;  /* 0x000000aea1a17221 */ /* 0x000fe20000010000 */
[-C--:B------:R-:W-:Y:S01]  /*2f80*/  FFMA.FTZ R248, R9, R168.reuse, R248 ;  /* 0x000000a809f87223 */ /* 0x080fe200000100f8 */
[----:B------:R-:W-:Y:S01]  /*2f90*/  FADD.FTZ R249, R168, R249 ;  /* 0x000000f9a8f97221 */ /* 0x000fe20000010000 */
[----:B------:R-:W-:Y:S01]  /*2fa0*/  FMUL.FTZ R168, R115, R168 ;  /* 0x000000a873a87220 */ /* 0x000fe20000410000 */
[----:B------:R-:W-:Y:S01]  /*2fb0*/  FADD.FTZ R161, R161, R169 ;  /* 0x000000a9a1a17221 */ /* 0x000fe20000010000 */
[----:B------:R-:W-:Y:S01]  /*2fc0*/  FADD.FTZ R244, R27, R244 ;  /* 0x000000f41bf47221 */ /* 0x000fe20000010000 */
[-C--:B------:R-:W-:Y:S01]  /*2fd0*/  FFMA.FTZ R229, R4, R27.reuse, R229 ;  /* 0x0000001b04e57223 */ /* 0x080fe200000100e5 */
[----:B------:R-:W-:Y:S01]  /*2fe0*/  FMUL.FTZ R27, R108, R27 ;  /* 0x0000001b6c1b7220 */ /* 0x000fe20000410000 */
[----:B------:R-:W-:Y:S01]  /*2ff0*/  FADD.FTZ R161, R161, R168 ;  /* 0x000000a8a1a17221 */ /* 0x000fe20000010000 */
[----:B------:R-:W-:-:S03]  /*3000*/  FMUL.FTZ R8, R23, R246 ;  /* 0x000000f617087220 */ /* 0x000fc60000410000 */
[----:B------:R-:W-:Y:S01]  /*3010*/  FADD.FTZ R161, R161, R27 ;  /* 0x0000001ba1a17221 */ /* 0x000fe20000010000 */
[----:B------:R-:W-:Y:S01]  /*3020*/  FADD.FTZ R245, R25, R245 ;  /* 0x000000f519f57221 */ /* 0x000fe20000010000 */
[-C--:B------:R-:W-:Y:S01]  /*3030*/  FFMA.FTZ R230, R3, R25.reuse, R230 ;  /* 0x0000001903e67223 */ /* 0x080fe200000100e6 */
[----:B------:R-:W-:Y:S01]  /*3040*/  FMUL.FTZ R25, R110, R25 ;  /* 0x000000196e197220 */ /* 0x000fe20000410000 */
[----:B------:R-:W-:Y:S01]  /*3050*/  UMOV UR6, 0xffffffff ;  /* 0xffffffff00067882 */ /* 0x000fe20000000000 */
[----:B------:R-:W-:Y:S01]  /*3060*/  LOP3.LUT P1, RZ, R247, 0x1f, RZ, 0xc0, !PT ;  /* 0x0000001ff7ff7812 */ /* 0x000fe2000782c0ff */
[----:B--2---:R-:W-:Y:S01]  /*3070*/  FADD.FTZ R242, R26, R242 ;  /* 0x000000f21af27221 */ /* 0x004fe20000010000 */
[-C--:B------:R-:W-:Y:S01]  /*3080*/  FFMA.FTZ R243, R5, R26.reuse, R162 ;  /* 0x0000001a05f37223 */ /* 0x080fe200000100a2 */
[----:B------:R-:W-:Y:S01]  /*3090*/  FFMA.FTZ R162, R14, R169, R156 ;  /* 0x000000a90ea27223 */ /* 0x000fe2000001009c */
[----:B------:R-:W-:-:S04]  /*30a0*/  FMUL.FTZ R26, R109, R26 ;  /* 0x0000001a6d1a7220 */ /* 0x000fc80000410000 */
[----:B------:R-:W-:Y:S01]  /*30b0*/  FADD.FTZ R161, R161, R26 ;  /* 0x0000001aa1a17221 */ /* 0x000fe20000010000 */
[----:B---3--:R-:W-:Y:S01]  /*30c0*/  FADD.FTZ R156, R24, R163 ;  /* 0x000000a3189c7221 */ /* 0x008fe20000010000 */
[----:B------:R-:W-:-:S04]  /*30d0*/  FFMA.FTZ R163, R9, R168, R162 ;  /* 0x000000a809a37223 */ /* 0x000fc800000100a2 */
[----:B------:R-:W-:-:S04]  /*30e0*/  FFMA.FTZ R163, R4, R27, R163 ;  /* 0x0000001b04a37223 */ /* 0x000fc800000100a3 */
[----:B------:R-:W-:Y:S01]  /*30f0*/  FFMA.FTZ R246, R5, R26, R163 ;  /* 0x0000001a05f67223 */ /* 0x000fe200000100a3 */
[----:B------:R-:W-:-:S03]  /*3100*/  FADD.FTZ R163, R161, R25 ;  /* 0x00000019a1a37221 */ /* 0x000fc60000010000 */
[----:B------:R-:W-:Y:S01]  /*3110*/  FFMA.FTZ R246, R3, R25, R246 ;  /* 0x0000001903f67223 */ /* 0x000fe200000100f6 */
[-C--:B----4-:R-:W-:Y:S01]  /*3120*/  FFMA.FTZ R162, R8, R24.reuse, R182 ;  /* 0x0000001808a27223 */ /* 0x090fe200000100b6 */
[----:B------:R-:W-:Y:S01]  /*3130*/  SHF.R.U32.HI R182, RZ, 0x5, R247 ;  /* 0x00000005ffb67819 */ /* 0x000fe200000116f7 */
[----:B------:R-:W-:-:S03]  /*3140*/  FMUL.FTZ R24, R111, R24 ;  /* 0x000000186f187220 */ /* 0x000fc60000410000 */
[----:B------:R-:W-:Y:S01]  /*3150*/  LOP3.LUT R161, R182, 0x7fffffc, RZ, 0xc0, !PT ;  /* 0x07fffffcb6a17812 */ /* 0x000fe200078ec0ff */
[----:B------:R-:W-:Y:S01]  /*3160*/  FADD.FTZ R163, R163, R24 ;  /* 0x00000018a3a37221 */ /* 0x000fe20000010000 */
[----:B------:R-:W-:Y:S02]  /*3170*/  FFMA.FTZ R246, R8, R24, R246 ;  /* 0x0000001808f67223 */ /* 0x000fe400000100f6 */
[----:B------:R-:W-:Y:S01]  /*3180*/  @!P4 IADD3 R161, R161, 0x4, RZ ;  /* 0x00000004a1a1c810 */ /* 0x000fe20007ffe0ff */
[----:B------:R-:W-:Y:S06]  /*3190*/  BRA.DIV UR6, `(.L_x_7820) ;  /* 0x0000003a06d87947 */ /* 0x000fec000b800000 */
[----:B------:R-:W0:Y:S01]  /*31a0*/  SHFL.DOWN PT, R247, R163, 0x10, 0x1f ;  /* 0x0a001f00a3f77f89 */ /* 0x000e2200000e0000 */
[----:B------:R-:W-:Y:S02]  /*31b0*/  MOV R252, R157 ;  /* 0x0000009d00fc7202 */ /* 0x000fe40000000f00 */
[----:B------:R-:W-:Y:S01]  /*31c0*/  MOV R251, R160 ;  /* 0x000000a000fb7202 */ /* 0x000fe20000000f00 */
[----:B------:R-:W-:Y:S01]  /*31d0*/  STL [R1], R158 ;  /* 0x0000009e01007387 */ /* 0x000fe20000100800 */
[----:B------:R-:W-:-:S03]  /*31e0*/  MOV R250, R159 ;  /* 0x0000009f00fa7202 */ /* 0x000fc60000000f00 */
[----:B------:R-:W-:Y:S04]  /*31f0*/  STL [R1+0xc], R241 ;  /* 0x00000cf101007387 */ /* 0x000fe80000100800 */
[----:B------:R-:W-:Y:S04]  /*3200*/  STL [R1+0x18], R183 ;  /* 0x000018b701007387 */ /* 0x000fe80000100800 */
[----:B------:R-:W-:Y:S04]  /*3210*/  STL [R1+0x10], R243 ;  /* 0x000010f301007387 */ /* 0x000fe80000100800 */
[----:B------:R-:W-:Y:S01]  /*3220*/  STL [R1+0x4], R242 ;  /* 0x000004f201007387 */ /* 0x000fe20000100800 */
[----:B0-----:R-:W-:-:S03]  /*3230*/  FADD.FTZ R163, R163, R247 ;  /* 0x000000f7a3a37221 */ /* 0x001fc60000010000 */
[----:B------:R-:W-:Y:S04]  /*3240*/  STL [R1+0x14], R162 ;  /* 0x000014a201007387 */ /* 0x000fe80000100800 */
[----:B------:R-:W0:Y:S04]  /*3250*/  SHFL.DOWN PT, R247, R246, 0x10, 0x1f ;  /* 0x0a001f00f6f77f89 */ /* 0x000e2800000e0000 */
[----:B------:R-:W-:Y:S01]  /*3260*/  STL [R1+0x8], R156 ;  /* 0x0000089c01007387 */ /* 0x000fe20000100800 */
[----:B0-----:R-:W-:-:S03]  /*3270*/  FADD.FTZ R246, R246, R247 ;  /* 0x000000f7f6f67221 */ /* 0x001fc60000010000 */
        /* <DEDUP_REMOVED lines=10> */
[----:B------:R-:W0:Y:S04]  /*3320*/  SHFL.DOWN PT, R247, R246, 0x2, 0x1f ;  /* 0x08401f00f6f77f89 */ /* 0x000e2800000e0000 */
[----:B------:R1:W2:Y:S01]  /*3330*/  SHFL.DOWN PT, R182, R163, 0x1, 0x1f ;  /* 0x08201f00a3b67f89 */ /* 0x0002a200000e0000 */
[----:B0-----:R-:W-:-:S05]  /*3340*/  FADD.FTZ R246, R246, R247 ;  /* 0x000000f7f6f67221 */ /* 0x001fca0000010000 */
[----:B--2---:R1:W0:Y:S02]  /*3350*/  SHFL.DOWN PT, R247, R246, 0x1, 0x1f ;  /* 0x08201f00f6f77f89 */ /* 0x00422400000e0000 */
.L_x_7832:
[----:B------:R-:W2:Y:S01]  /*3360*/  S2R R156, SR_TID.X ;  /* 0x00000000009c7919 */ /* 0x000ea20000002100 */
[----:B0-----:R-:W-:Y:S01]  /*3370*/  FADD.FTZ R157, R246, R247 ;  /* 0x000000f7f69d7221 */ /* 0x001fe20000010000 */
[----:B------:R-:W-:Y:S05]  /*3380*/  WARPSYNC.ALL ;  /* 0x0000000000007948 */ /* 0x000fea0003800000 */
[----:B------:R-:W0:Y:S01]  /*3390*/  LDC.64 R242, c[0x0][0x220] ;  /* 0x00008800fff27b82 */ /* 0x000e220000000a00 */
[----:B------:R-:W-:Y:S01]  /*33a0*/  ISETP.NE.U32.AND P3, PT, RZ, UR14, PT ;  /* 0x0000000eff007c0c */ /* 0x000fe2000bf65070 */
[----:B------:R-:W3:Y:S01]  /*33b0*/  LDL.LU R247, [R1+0x1ac] ;  /* 0x0001ac0001f77983 */ /* 0x000ee20000300800 */
[----:B--2---:R-:W-:-:S03]  /*33c0*/  SHF.R.U32.HI R158, RZ, 0x5, R156 ;  /* 0x00000005ff9e7819 */ /* 0x004fc6000001169c */
[----:B-1----:R-:W2:Y:S01]  /*33d0*/  LDL.LU R246, [R1+0x1b8] ;  /* 0x0001b80001f67983 */ /* 0x002ea20000300800 */
[----:B------:R-:W-:Y:S01]  /*33e0*/  @!P1 LOP3.LUT R159, R158, 0x3, RZ, 0xc0, !PT ;  /* 0x000000039e9f9812 */ /* 0x000fe200078ec0ff */
[----:B------:R-:W1:Y:S01]  /*33f0*/  S2R R156, SR_CgaCtaId ;  /* 0x00000000009c7919 */ /* 0x000e620000008800 */
[----:B------:R-:W-:Y:S02]  /*3400*/  MOV R158, 0x400 ;  /* 0x00000400009e7802 */ /* 0x000fe40000000f00 */
[----:B------:R-:W-:Y:S01]  /*3410*/  @!P1 IADD3 R159, R161, R159, RZ ;  /* 0x0000009fa19f9210 */ /* 0x000fe20007ffe0ff */
[----:B------:R-:W4:Y:S01]  /*3420*/  LDL.LU R241, [R1+0x1b4] ;  /* 0x0001b40001f17983 */ /* 0x000f220000300800 */
[----:B-1----:R-:W-:Y:S01]  /*3430*/  LEA R158, R156, R158, 0x18 ;  /* 0x0000009e9c9e7211 */ /* 0x002fe200078ec0ff */
[----:B------:R-:W-:-:S03]  /*3440*/  FADD.FTZ R156, R163, R182 ;  /* 0x000000b6a39c7221 */ /* 0x000fc60000010000 */
[----:B------:R-:W-:-:S05]  /*3450*/  @!P1 LEA R159, R159, R158, 0x3 ;  /* 0x0000009e9f9f9211 */ /* 0x000fca00078e18ff */
[----:B------:R-:W-:Y:S01]  /*3460*/  @!P1 STS.64 [R159+0x5000], R156 ;  /* 0x0050009c9f009388 */ /* 0x000fe20000000a00 */
[----:B------:R-:W-:Y:S01]  /*3470*/  LEA R161, R161, R158, 0x3 ;  /* 0x0000009ea1a17211 */ /* 0x000fe200078e18ff */
[----:B------:R-:W-:Y:S06]  /*3480*/  BAR.SYNC.DEFER_BLOCKING 0x0 ;  /* 0x0000000000007b1d */ /* 0x000fec0000010000 */
[----:B------:R-:W1:Y:S04]  /*3490*/  LDS.128 R156, [R161+0x5000] ;  /* 0x00500000a19c7984 */ /* 0x000e680000000c00 */
[----:B------:R-:W0:Y:S01]  /*34a0*/  LDS.128 R160, [R161+0x5010] ;  /* 0x00501000a1a07984 */ /* 0x000e220000000c00 */
[----:B-1----:R-:W-:Y:S01]  /*34b0*/  FADD.FTZ R156, RZ, R156 ;  /* 0x0000009cff9c7221 */ /* 0x002fe20000010000 */
[----:B------:R-:W-:-:S03]  /*34c0*/  FADD.FTZ R157, RZ, R157 ;  /* 0x0000009dff9d7221 */ /* 0x000fc60000010000 */
[----:B------:R-:W-:Y:S01]  /*34d0*/  FADD.FTZ R156, R158, R156 ;  /* 0x0000009c9e9c7221 */ /* 0x000fe20000010000 */
[----:B------:R-:W-:-:S03]  /*34e0*/  FADD.FTZ R157, R159, R157 ;  /* 0x0000009d9f9d7221 */ /* 0x000fc60000010000 */
[----:B0-----:R-:W-:Y:S01]  /*34f0*/  FADD.FTZ R156, R156, R160 ;  /* 0x000000a09c9c7221 */ /* 0x001fe20000010000 */
[----:B------:R-:W-:-:S03]  /*3500*/  FADD.FTZ R157, R157, R161 ;  /* 0x000000a19d9d7221 */ /* 0x000fc60000010000 */
[----:B------:R-:W-:Y:S01]  /*3510*/  FADD.FTZ R162, R162, R156 ;  /* 0x0000009ca2a27221 */ /* 0x000fe20000010000 */
[----:B------:R-:W-:Y:S01]  /*3520*/  FADD.FTZ R163, R163, R157 ;  /* 0x0000009da3a37221 */ /* 0x000fe20000010000 */
[----:B------:R-:W-:-:S06]  /*3530*/  IMAD.WIDE.U32 R156, R228, 0x10, R242 ;  /* 0x00000010e49c7825 */ /* 0x000fcc00078e00f2 */
[----:B------:R-:W3:Y:S01]  /*3540*/  LDG.E.128 R156, desc[UR4][R156.64] ;  /* 0x000000049c9c7981 */ /* 0x000ee2000c1e1d00 */
[----:B------:R-:W-:Y:S01]  /*3550*/  ISETP.NE.U32.AND P1, PT, RZ, UR14, PT ;  /* 0x0000000eff007c0c */ /* 0x000fe2000bf25070 */
[----:B------:R-:W-:-:S03]  /*3560*/  FMUL.FTZ R162, R162, UR12 ;  /* 0x0000000ca2a27c20 */ /* 0x000fc60008410000 */
[----:B------:R-:W-:Y:S02]  /*3570*/  ISETP.NE.AND.EX P1, PT, RZ, UR15, PT, P1 ;  /* 0x0000000fff007c0c */ /* 0x000fe4000bf25310 */
[----:B------:R-:W-:Y:S02]  /*3580*/  FSEL R183, R162, RZ, !P2 ;  /* 0x000000ffa2b77208 */ /* 0x000fe40005000000 */
[----:B------:R-:W-:Y:S01]  /*3590*/  ISETP.NE.U32.AND P2, PT, R196, RZ, PT ;  /* 0x000000ffc400720c */ /* 0x000fe20003f45070 */
[----:B------:R-:W-:-:S03]  /*35a0*/  FMUL.FTZ R182, R163, UR12 ;  /* 0x0000000ca3b67c20 */ /* 0x000fc60008410000 */
[----:B------:R-:W-:Y:S01]  /*35b0*/  ISETP.NE.AND.EX P2, PT, R197, RZ, PT, P2 ;  /* 0x000000ffc500720c */ /* 0x000fe20003f45320 */
[----:B------:R-:W-:-:S04]  /*35c0*/  FFMA.FTZ R222, R222, R182, R183 ;  /* 0x000000b6dede7223 */ /* 0x000fc800000100b7 */
[----:B------:R-:W0:Y:S01]  /*35d0*/  @P1 LDC.64 R196, c[0x0][0x308] ;  /* 0x0000c200ffc41b82 */ /* 0x000e220000000a00 */
[----:B------:R-:W-:Y:S01]  /*35e0*/  FADD.FTZ R240, R240, -R222 ;  /* 0x800000def0f07221 */ /* 0x000fe20000010000 */
[-CC-:B------:R-:W-:Y:S01]  /*35f0*/  FFMA.FTZ R239, R239, R182.reuse, R183.reuse ;  /* 0x000000b6efef7223 */ /* 0x180fe200000100b7 */
[-CC-:B------:R-:W-:Y:S01]  /*3600*/  FFMA.FTZ R238, R238, R182.reuse, R183.reuse ;  /* 0x000000b6eeee7223 */ /* 0x180fe200000100b7 */
[----:B------:R-:W-:Y:S02]  /*3610*/  FFMA.FTZ R222, R237, R182, R183 ;  /* 0x000000b6edde7223 */ /* 0x000fe400000100b7 */
[----:B------:R-:W-:Y:S01]  /*3620*/  FADD.FTZ R235, R235, -R239 ;  /* 0x800000efebeb7221 */ /* 0x000fe20000010000 */
[----:B------:R-:W-:Y:S01]  /*3630*/  FADD.FTZ R238, R236, -R238 ;  /* 0x800000eeecee7221 */ /* 0x000fe20000010000 */
[----:B------:R-:W-:Y:S01]  /*3640*/  FADD.FTZ R222, R234, -R222 ;  /* 0x800000deeade7221 */ /* 0x000fe20000010000 */
[C---:B------:R-:W-:Y:S01]  /*3650*/  FMUL.FTZ R236, R23.reuse, R240 ;  /* 0x000000f017ec7220 */ /* 0x040fe20000410000 */
[C---:B------:R-:W-:Y:S01]  /*3660*/  FMUL.FTZ R235, R23.reuse, R235 ;  /* 0x000000eb17eb7220 */ /* 0x040fe20000410000 */
[C---:B------:R-:W-:Y:S01]  /*3670*/  FMUL.FTZ R234, R23.reuse, R238 ;  /* 0x000000ee17ea7220 */ /* 0x040fe20000410000 */
[----:B------:R-:W-:Y:S01]  /*3680*/  FMUL.FTZ R222, R23, R222 ;  /* 0x000000de17de7220 */ /* 0x000fe20000410000 */
[----:B-----5:R-:W-:Y:S01]  /*3690*/  @P2 FADD.FTZ R236, R64, R236 ;  /* 0x000000ec40ec2221 */ /* 0x020fe20000010000 */
[----:B------:R-:W-:Y:S01]  /*36a0*/  @P2 FADD.FTZ R235, R65, R235 ;  /* 0x000000eb41eb2221 */ /* 0x000fe20000010000 */
[----:B------:R-:W-:Y:S01]  /*36b0*/  @P2 FADD.FTZ R234, R66, R234 ;  /* 0x000000ea42ea2221 */ /* 0x000fe20000010000 */
[----:B------:R-:W-:Y:S01]  /*36c0*/  @P2 FADD.FTZ R222, R67, R222 ;  /* 0x000000de43de2221 */ /* 0x000fe20000010000 */
[----:B------:R-:W-:-:S02]  /*36d0*/  ISETP.NE.AND.EX P3, PT, RZ, UR15, PT, P3 ;  /* 0x0000000fff007c0c */ /* 0x000fc4000bf65330 */
[----:B------:R-:W-:Y:S01]  /*36e0*/  LOP3.LUT P5, RZ, R192, 0xff00, RZ, 0xc0, !PT ;  /* 0x0000ff00c0ff7812 */ /* 0x000fe200078ac0ff */
[--C-:B------:R-:W-:Y:S01]  /*36f0*/  FFMA.FTZ R232, R232, R182, R183.reuse ;  /* 0x000000b6e8e87223 */ /* 0x100fe200000100b7 */
[----:B------:R-:W-:Y:S01]  /*3700*/  SEL R160, R236, R148, P3 ;  /* 0x00000094eca07207 */ /* 0x000fe20001800000 */
[----:B------:R-:W-:Y:S01]  /*3710*/  FFMA.FTZ R225, R225, R182, R183 ;  /* 0x000000b6e1e17223 */ /* 0x000fe200000100b7 */
[----:B------:R-:W-:Y:S01]  /*3720*/  SEL R161, R235, R149, P3 ;  /* 0x00000095eba17207 */ /* 0x000fe20001800000 */
[----:B0-----:R-:W-:Y:S01]  /*3730*/  @P1 IMAD.WIDE.U32 R196, R228, 0x20, R196 ;  /* 0x00000020e4c41825 */ /* 0x001fe200078e00c4 */
[----:B------:R-:W-:-:S03]  /*3740*/  SEL R162, R234, R150, P3 ;  /* 0x00000096eaa27207 */ /* 0x000fc60001800000 */
[-CC-:B------:R-:W-:Y:S01]  /*3750*/  FFMA.FTZ R214, R214, R182.reuse, R183.reuse ;  /* 0x000000b6d6d67223 */ /* 0x180fe200000100b7 */
[----:B------:R-:W-:Y:S01]  /*3760*/  SEL R163, R222, R151, P3 ;  /* 0x00000097dea37207 */ /* 0x000fe20001800000 */
[-CC-:B------:R-:W-:Y:S01]  /*3770*/  FFMA.FTZ R217, R217, R182.reuse, R183.reuse ;  /* 0x000000b6d9d97223 */ /* 0x180fe200000100b7 */
[-CC-:B------:R-:W-:Y:S01]  /*3780*/  FFMA.FTZ R218, R218, R182.reuse, R183.reuse ;  /* 0x000000b6dada7223 */ /* 0x180fe200000100b7 */
[-CC-:B------:R-:W-:Y:S01]  /*3790*/  FFMA.FTZ R210, R210, R182.reuse, R183.reuse ;  /* 0x000000b6d2d27223 */ /* 0x180fe200000100b7 */
[-CC-:B------:R-:W-:Y:S01]  /*37a0*/  FFMA.FTZ R206, R206, R182.reuse, R183.reuse ;  /* 0x000000b6cece7223 */ /* 0x180fe200000100b7 */
[----:B------:R0:W-:Y:S01]  /*37b0*/  @P1 STG.E.128 desc[UR4][R196.64], R160 ;  /* 0x000000a0c4001986 */ /* 0x0001e2000c101d04 */
        /* <DEDUP_REMOVED lines=12> */
[----:B------:R-:W2:Y:S01]  /*3880*/  LDL.LU R239, [R1+0x1b0] ;  /* 0x0001b00001ef7983 */ /* 0x000ea20000300800 */
[----:B0-----:R-:W-:Y:S01]  /*3890*/  MOV R160, R192 ;  /* 0x000000c000a07202 */ /* 0x001fe20000000f00 */
[----:B------:R-:W-:Y:S01]  /*38a0*/  FMUL.FTZ R161, R236, R2 ;  /* 0x00000002eca17220 */ /* 0x000fe20000410000 */
[----:B------:R-:W-:Y:S01]  /*38b0*/  FADD.FTZ R233, R233, -R232 ;  /* 0x800000e8e9e97221 */ /* 0x000fe20000010000 */
[----:B------:R-:W-:Y:S01]  /*38c0*/  FADD.FTZ R214, R215, -R214 ;  /* 0x800000d6d7d67221 */ /* 0x000fe20000010000 */
[----:B------:R-:W-:Y:S01]  /*38d0*/  LOP3.LUT P6, RZ, R160, 0xff, RZ, 0xc0, !PT ;  /* 0x000000ffa0ff7812 */ /* 0x000fe200078cc0ff */
[----:B------:R-:W-:Y:S01]  /*38e0*/  FFMA.FTZ R160, R226, R182, R183 ;  /* 0x000000b6e2a07223 */ /* 0x000fe200000100b7 */
[----:B------:R-:W-:Y:S01]  /*38f0*/  FMUL.FTZ R161, R161, UR13 ;  /* 0x0000000da1a17c20 */ /* 0x000fe20008410000 */
[----:B------:R-:W-:Y:S01]  /*3900*/  FADD.FTZ R217, R216, -R217 ;  /* 0x800000d9d8d97221 */ /* 0x000fe20000010000 */
[----:B------:R-:W-:Y:S01]  /*3910*/  FADD.FTZ R218, R219, -R218 ;  /* 0x800000dadbda7221 */ /* 0x000fe20000010000 */
[----:B------:R-:W-:Y:S01]  /*3920*/  FADD.FTZ R160, R227, -R160 ;  /* 0x800000a0e3a07221 */ /* 0x000fe20000010000 */
[----:B------:R-:W-:Y:S01]  /*3930*/  CS2R R226, SRZ ;  /* 0x0000000000e27805 */ /* 0x000fe2000001ff00 */
[----:B------:R-:W-:Y:S01]  /*3940*/  FADD.FTZ R210, R212, -R210 ;  /* 0x800000d2d4d27221 */ /* 0x000fe20000010000 */
[----:B------:R-:W-:Y:S01]  /*3950*/  FADD.FTZ R206, R208, -R206 ;  /* 0x800000ced0ce7221 */ /* 0x000fe20000010000 */
[----:B------:R-:W-:Y:S01]  /*3960*/  FMUL.FTZ R160, R23, R160 ;  /* 0x000000a017a07220 */ /* 0x000fe20000410000 */
[----:B------:R-:W-:Y:S01]  /*3970*/  FADD.FTZ R211, R213, -R211 ;  /* 0x800000d3d5d37221 */ /* 0x000fe20000010000 */
[----:B------:R-:W-:Y:S01]  /*3980*/  FADD.FTZ R191, R190, -R191 ;  /* 0x800000bfbebf7221 */ /* 0x000fe20000010000 */
[----:B------:R-:W-:Y:S01]  /*3990*/  FADD.FTZ R202, R202, -R201 ;  /* 0x800000c9caca7221 */ /* 0x000fe20000010000 */
[----:B------:R-:W-:Y:S01]  /*39a0*/  @P2 FADD.FTZ R160, R60, R160 ;  /* 0x000000a03ca02221 */ /* 0x000fe20000010000 */
[----:B------:R-:W-:Y:S01]  /*39b0*/  FADD.FTZ R187, R200, -R187 ;  /* 0x800000bbc8bb7221 */ /* 0x000fe20000010000 */
[----:B------:R-:W-:Y:S01]  /*39c0*/  FADD.FTZ R185, R185, -R198 ;  /* 0x800000c6b9b97221 */ /* 0x000fe20000010000 */
[----:B------:R-:W-:Y:S01]  /*39d0*/  FADD.FTZ R7, R175, -R7 ;  /* 0x80000007af077221 */ /* 0x000fe20000010000 */
[----:B------:R-:W-:Y:S01]  /*39e0*/  FADD.FTZ R22, R19, -R22 ;  /* 0x8000001613167221 */ /* 0x000fe20000010000 */
[----:B------:R-:W-:Y:S01]  /*39f0*/  FADD.FTZ R21, R21, -R176 ;  /* 0x800000b015157221 */ /* 0x000fe20000010000 */
[----:B------:R-:W-:Y:S01]  /*3a00*/  FADD.FTZ R18, R20, -R18 ;  /* 0x8000001214127221 */ /* 0x000fe20000010000 */
[----:B------:R-:W-:Y:S01]  /*3a10*/  FADD.FTZ R177, R179, -R177 ;  /* 0x800000b1b3b17221 */ /* 0x000fe20000010000 */
[----:B------:R-:W4:Y:S01]  /*3a20*/  LDL.LU R237, [R1+0x1a4] ;  /* 0x0001a40001ed7983 */ /* 0x000f220000300800 */
[C---:B---3--:R-:W-:Y:S01]  /*3a30*/  @P6 SHF.L.U32 R162, R156.reuse, 0x10, RZ ;  /* 0x000000109ca26819 */ /* 0x048fe200000006ff */
[----:B------:R-:W-:Y:S01]  /*3a40*/  FFMA.FTZ R215, R221, R182, R183 ;  /* 0x000000b6ddd77223 */ /* 0x000fe200000100b7 */
[C---:B------:R-:W-:Y:S01]  /*3a50*/  FMUL.FTZ R216, R23.reuse, R214 ;  /* 0x000000d617d87220 */ /* 0x040fe20000410000 */
[C---:B------:R-:W-:Y:S01]  /*3a60*/  FMUL.FTZ R217, R23.reuse, R217 ;  /* 0x000000d917d97220 */ /* 0x040fe20000410000 */
[----:B------:R-:W-:Y:S01]  /*3a70*/  FMUL.FTZ R208, R23, R206 ;  /* 0x000000ce17d07220 */ /* 0x000fe20000410000 */
[----:B------:R-:W-:Y:S01]  /*3a80*/  @P6 FMUL.FTZ R227, R161, R162 ;  /* 0x000000a2a1e36220 */ /* 0x000fe20000410000 */
[----:B------:R-:W-:Y:S01]  /*3a90*/  @P5 PRMT R162, R156, 0x7632, R162 ;  /* 0x000076329ca25816 */ /* 0x000fe200000000a2 */
[----:B------:R-:W-:Y:S01]  /*3aa0*/  FMUL.FTZ R156, R235, R2 ;  /* 0x00000002eb9c7220 */ /* 0x000fe20000410000 */
[----:B------:R-:W-:Y:S01]  /*3ab0*/  FMUL.FTZ R161, R104, R161 ;  /* 0x000000a168a17220 */ /* 0x000fe20000410000 */
[C---:B------:R-:W-:Y:S01]  /*3ac0*/  FMUL.FTZ R211, R23.reuse, R211 ;  /* 0x000000d317d37220 */ /* 0x040fe20000410000 */
[----:B------:R-:W-:Y:S01]  /*3ad0*/  @P5 SHF.L.U32 R162, R162, 0x10, RZ ;  /* 0x00000010a2a25819 */ /* 0x000fe200000006ff */
[----:B------:R-:W-:Y:S01]  /*3ae0*/  FMUL.FTZ R156, R156, UR13 ;  /* 0x0000000d9c9c7c20 */ /* 0x000fe20008410000 */
[----:B------:R-:W-:Y:S01]  /*3af0*/  MOV R190, RZ ;  /* 0x000000ff00be7202 */ /* 0x000fe20000000f00 */
[----:B------:R-:W-:Y:S01]  /*3b00*/  FMUL.FTZ R202, R23, R202 ;  /* 0x000000ca17ca7220 */ /* 0x000fe20000410000 */
[----:B------:R-:W-:Y:S01]  /*3b10*/  HFMA2.MMA R198, -RZ, RZ, 0, 0 ;  /* 0x00000000ffc67435 */ /* 0x000fe200000001ff */
[----:B------:R-:W-:Y:S01]  /*3b20*/  @P5 FMUL.FTZ R226, R156, R162 ;  /* 0x000000a29ce25220 */ /* 0x000fe20000410000 */
[----:B------:R-:W-:Y:S01]  /*3b30*/  FMUL.FTZ R232, R105, R156 ;  /* 0x0000009c69e87220 */ /* 0x000fe20000410000 */
[----:B------:R-:W-:Y:S01]  /*3b40*/  FSEL R156, R161, RZ, P6 ;  /* 0x000000ffa19c7208 */ /* 0x000fe20003000000 */
[----:B------:R-:W-:Y:S01]  /*3b50*/  FMUL.FTZ R19, R23, R7 ;  /* 0x0000000717137220 */ /* 0x000fe20000410000 */
[----:B------:R-:W-:-:S02]  /*3b60*/  LOP3.LUT P6, RZ, R192, 0xff0000, RZ, 0xc0, !PT ;  /* 0x00ff0000c0ff7812 */ /* 0x000fc400078cc0ff */
[----:B------:R-:W-:Y:S01]  /*3b70*/  MOV R175, RZ ;  /* 0x000000ff00af7202 */ /* 0x000fe20000000f00 */
[----:B------:R-:W-:Y:S01]  /*3b80*/  HFMA2.MMA R176, -RZ, RZ, 0, 0 ;  /* 0x00000000ffb07435 */ /* 0x000fe200000001ff */
[----:B------:R-:W-:Y:S01]  /*3b90*/  FSEL R232, R232, RZ, P5 ;  /* 0x000000ffe8e87208 */ /* 0x000fe20002800000 */
[C---:B------:R-:W-:Y:S01]  /*3ba0*/  FMUL.FTZ R179, R23.reuse, R18 ;  /* 0x0000001217b37220 */ /* 0x040fe20000410000 */
[----:B------:R-:W-:Y:S01]  /*3bb0*/  LOP3.LUT P5, RZ, R192, 0xff000000, RZ, 0xc0, !PT ;  /* 0xff000000c0ff7812 */ /* 0x000fe200078ac0ff */
[----:B------:R-:W-:Y:S01]  /*3bc0*/  FMUL.FTZ R192, R234, R2 ;  /* 0x00000002eac07220 */ /* 0x000fe20000410000 */
[----:B------:R-:W-:Y:S01]  /*3bd0*/  FADD.FTZ R161, R224, -R225 ;  /* 0x800000e1e0a17221 */ /* 0x000fe20000010000 */
[----:B------:R-:W-:Y:S01]  /*3be0*/  CS2R R224, SRZ ;  /* 0x0000000000e07805 */ /* 0x000fe2000001ff00 */
[----:B------:R-:W-:Y:S01]  /*3bf0*/  FMUL.FTZ R177, R23, R177 ;  /* 0x000000b117b17220 */ /* 0x000fe20000410000 */
[----:B------:R-:W-:Y:S01]  /*3c00*/  FMUL.FTZ R192, R192, UR13 ;  /* 0x0000000dc0c07c20 */ /* 0x000fe20008410000 */
[----:B------:R-:W3:Y:S01]  /*3c10*/  LDL.LU R240, [R1+0x1a8] ;  /* 0x0001a80001f07983 */ /* 0x000ee20000300800 */
[----:B------:R-:W-:Y:S01]  /*3c20*/  @P6 SHF.L.U32 R163, R157, 0x10, RZ ;  /* 0x000000109da36819 */ /* 0x000fe200000006ff */
[----:B------:R-:W-:Y:S01]  /*3c30*/  FFMA.FTZ R162, R223, R182, R183 ;  /* 0x000000b6dfa27223 */ /* 0x000fe200000100b7 */
[----:B------:R-:W-:Y:S01]  /*3c40*/  F2FP.BF16.F32.PACK_AB R156, R232, R156 ;  /* 0x0000009ce89c723e */ /* 0x000fe200000010ff */
[----:B------:R-:W-:Y:S01]  /*3c50*/  FADD.FTZ R215, R220, -R215 ;  /* 0x800000d7dcd77221 */ /* 0x000fe20000010000 */
[----:B------:R-:W-:Y:S01]  /*3c60*/  FMUL.FTZ R214, R23, R218 ;  /* 0x000000da17d67220 */ /* 0x000fe20000410000 */
[----:B------:R-:W-:Y:S01]  /*3c70*/  @P6 FMUL.FTZ R225, R192, R163 ;  /* 0x000000a3c0e16220 */ /* 0x000fe20000410000 */
[----:B------:R-:W-:Y:S01]  /*3c80*/  @P5 PRMT R157, R157, 0x7632, R157 ;  /* 0x000076329d9d5816 */ /* 0x000fe2000000009d */
[----:B------:R-:W-:Y:S01]  /*3c90*/  FMUL.FTZ R163, R222, R2 ;  /* 0x00000002dea37220 */ /* 0x000fe20000410000 */
[----:B------:R-:W-:Y:S01]  /*3ca0*/  FMUL.FTZ R192, R106, R192 ;  /* 0x000000c06ac07220 */ /* 0x000fe20000410000 */
[----:B------:R-:W-:Y:S01]  /*3cb0*/  @P2 FADD.FTZ R217, R56, R217 ;  /* 0x000000d938d92221 */ /* 0x000fe20000010000 */
[----:B------:R-:W-:Y:S01]  /*3cc0*/  @P5 SHF.L.U32 R157, R157, 0x10, RZ ;  /* 0x000000109d9d5819 */ /* 0x000fe200000006ff */
[----:B------:R-:W-:Y:S01]  /*3cd0*/  FMUL.FTZ R163, R163, UR13 ;  /* 0x0000000da3a37c20 */ /* 0x000fe20008410000 */
[----:B------:R-:W-:Y:S01]  /*3ce0*/  @P2 FADD.FTZ R216, R57, R216 ;  /* 0x000000d839d82221 */ /* 0x000fe20000010000 */
[----:B------:R-:W-:Y:S01]  /*3cf0*/  @P2 FADD.FTZ R208, R52, R208 ;  /* 0x000000d034d02221 */ /* 0x000fe20000010000 */
[----:B------:R-:W-:Y:S01]  /*3d00*/  @P2 FADD.FTZ R211, R55, R211 ;  /* 0x000000d337d32221 */ /* 0x000fe20000010000 */
[----:B------:R-:W-:Y:S01]  /*3d10*/  @P5 FMUL.FTZ R224, R163, R157 ;  /* 0x0000009da3e05220 */ /* 0x000fe20000410000 */
[----:B------:R-:W-:Y:S01]  /*3d20*/  FSEL R157, R192, RZ, P6 ;  /* 0x000000ffc09d7208 */ /* 0x000fe20003000000 */
[----:B------:R-:W-:Y:S01]  /*3d30*/  FMUL.FTZ R192, R107, R163 ;  /* 0x000000a36bc07220 */ /* 0x000fe20000410000 */
[----:B------:R-:W-:Y:S01]  /*3d40*/  LOP3.LUT P6, RZ, R193, 0xff, RZ, 0xc0, !PT ;  /* 0x000000ffc1ff7812 */ /* 0x000fe200078cc0ff */
[----:B------:R-:W-:Y:S01]  /*3d50*/  @P2 FADD.FTZ R202, R45, R202 ;  /* 0x000000ca2dca2221 */ /* 0x000fe20000010000 */
[----:B------:R-:W-:Y:S01]  /*3d60*/  @P2 FADD.FTZ R19, R41, R19 ;  /* 0x0000001329132221 */ /* 0x000fe20000010000 */
[----:B------:R-:W-:Y:S01]  /*3d70*/  MOV R7, RZ ;  /* 0x000000ff00077202 */ /* 0x000fe20000000f00 */
[----:B------:R-:W-:Y:S01]  /*3d80*/  @P2 FADD.FTZ R179, R38, R179 ;  /* 0x000000b326b32221 */ /* 0x000fe20000010000 */
[----:B------:R-:W-:Y:S01]  /*3d90*/  FSEL R192, R192, RZ, P5 ;  /* 0x000000ffc0c07208 */ /* 0x000fe20002800000 */
[----:B------:R-:W-:Y:S01]  /*3da0*/  @P2 FADD.FTZ R177, R39, R177 ;  /* 0x000000b127b12221 */ /* 0x000fe20000010000 */
[----:B------:R-:W-:Y:S01]  /*3db0*/  LOP3.LUT P5, RZ, R193, 0xff00, RZ, 0xc0, !PT ;  /* 0x0000ff00c1ff7812 */ /* 0x000fe200078ac0ff */
[----:B------:R-:W-:Y:S01]  /*3dc0*/  FMUL.FTZ R163, R23, R233 ;  /* 0x000000e917a37220 */ /* 0x000fe20000410000 */
[----:B------:R-:W-:Y:S01]  /*3dd0*/  FADD.FTZ R162, R231, -R162 ;  /* 0x800000a2e7a27221 */ /* 0x000fe20000010000 */
[----:B------:R-:W-:Y:S01]  /*3de0*/  FMUL.FTZ R231, R160, R2 ;  /* 0x00000002a0e77220 */ /* 0x000fe20000410000 */
[----:B------:R-:W4:Y:S01]  /*3df0*/  LDL.LU R238, [R1+0x19c] ;  /* 0x00019c0001ee7983 */ /* 0x000f220000300800 */
[----:B------:R-:W-:Y:S01]  /*3e00*/  @P2 FADD.FTZ R163, R61, R163 ;  /* 0x000000a33da32221 */ /* 0x000fe20000010000 */
[----:B------:R-:W-:Y:S01]  /*3e10*/  @P6 SHF.L.U32 R222, R158, 0x10, RZ ;  /* 0x000000109ede6819 */ /* 0x000fe200000006ff */
[----:B------:R-:W-:Y:S01]  /*3e20*/  HFMA2.MMA R223, -RZ, RZ, 0, 0 ;  /* 0x00000000ffdf7435 */ /* 0x000fe200000001ff */
[----:B------:R-:W-:-:S05]  /*3e30*/  FMUL.FTZ R231, R231, UR13 ;  /* 0x0000000de7e77c20 */ /* 0x000fca0008410000 */
[----:B------:R-:W-:Y:S01]  /*3e40*/  @P5 PRMT R233, R158, 0x7632, R233 ;  /* 0x000076329ee95816 */ /* 0x000fe200000000e9 */
[----:B------:R-:W-:Y:S01]  /*3e50*/  FMUL.FTZ R158, R163, R2 ;  /* 0x00000002a39e7220 */ /* 0x000fe20000410000 */
[C---:B------:R-:W-:Y:S01]  /*3e60*/  FMUL.FTZ R234, R23.reuse, R162 ;  /* 0x000000a217ea7220 */ /* 0x040fe20000410000 */
[----:B------:R-:W-:Y:S01]  /*3e70*/  SEL R160, R160, R152, P3 ;  /* 0x00000098a0a07207 */ /* 0x000fe20001800000 */
[----:B------:R-:W-:Y:S01]  /*3e80*/  FMUL.FTZ R215, R23, R215 ;  /* 0x000000d717d77220 */ /* 0x000fe20000410000 */
[----:B------:R-:W-:Y:S01]  /*3e90*/  @P5 SHF.L.U32 R233, R233, 0x10, RZ ;  /* 0x00000010e9e95819 */ /* 0x000fe200000006ff */
[----:B------:R-:W-:Y:S01]  /*3ea0*/  FMUL.FTZ R158, R158, UR13 ;  /* 0x0000000d9e9e7c20 */ /* 0x000fe20008410000 */
[----:B------:R-:W-:Y:S01]  /*3eb0*/  @P6 FMUL.FTZ R223, R231, R222 ;  /* 0x000000dee7df6220 */ /* 0x000fe20000410000 */
[----:B------:R-:W-:Y:S01]  /*3ec0*/  MOV R222, RZ ;  /* 0x000000ff00de7202 */ /* 0x000fe20000000f00 */
[----:B------:R-:W-:Y:S01]  /*3ed0*/  @P2 FADD.FTZ R214, R59, R214 ;  /* 0x000000d63bd62221 */ /* 0x000fe20000010000 */
[----:B------:R-:W-:Y:S01]  /*3ee0*/  @P5 FMUL.FTZ R222, R158, R233 ;  /* 0x000000e99ede5220 */ /* 0x000fe20000410000 */
[----:B------:R-:W-:Y:S01]  /*3ef0*/  FMUL.FTZ R233, R23, R161 ;  /* 0x000000a117e97220 */ /* 0x000fe20000410000 */
[----:B------:R-:W-:Y:S01]  /*3f00*/  @P2 FADD.FTZ R234, R63, R234 ;  /* 0x000000ea3fea2221 */ /* 0x000fe20000010000 */
[----:B------:R-:W-:Y:S01]  /*3f10*/  F2FP.BF16.F32.PACK_AB R157, R192, R157 ;  /* 0x0000009dc09d723e */ /* 0x000fe200000010ff */
[----:B------:R-:W2:Y:S01]  /*3f20*/  LDL.LU R236, [R1+0x1a0] ;  /* 0x0001a00001ec7983 */ /* 0x000ea20000300800 */
[----:B------:R-:W-:Y:S01]  /*3f30*/  @P2 FADD.FTZ R233, R62, R233 ;  /* 0x000000e93ee92221 */ /* 0x000fe20000010000 */
[----:B------:R-:W-:-:S02]  /*3f40*/  SEL R161, R163, R153, P3 ;  /* 0x00000099a3a17207 */ /* 0x000fc40001800000 */
[----:B------:R-:W-:Y:S02]  /*3f50*/  SEL R163, R234, R155, P3 ;  /* 0x0000009beaa37207 */ /* 0x000fe40001800000 */
[----:B------:R-:W-:-:S05]  /*3f60*/  SEL R162, R233, R154, P3 ;  /* 0x0000009ae9a27207 */ /* 0x000fca0001800000 */
[----:B------:R0:W-:Y:S01]  /*3f70*/  @P1 STG.E.128 desc[UR4][R196.64+0x10], R160 ;  /* 0x000010a0c4001986 */ /* 0x0001e2000c101d04 */
[----:B------:R-:W-:-:S05]  /*3f80*/  FMUL.FTZ R158, R101, R158 ;  /* 0x0000009e659e7220 */ /* 0x000fca0000410000 */
[----:B------:R-:W-:Y:S01]  /*3f90*/  FSEL R158, R158, RZ, P5 ;  /* 0x000000ff9e9e7208 */ /* 0x000fe20002800000 */
[----:B0-----:R-:W-:-:S05]  /*3fa0*/  FMUL.FTZ R160, R100, R231 ;  /* 0x000000e764a07220 */ /* 0x001fca0000410000 */
[----:B------:R-:W-:Y:S02]  /*3fb0*/  FSEL R160, R160, RZ, P6 ;  /* 0x000000ffa0a07208 */ /* 0x000fe40003000000 */
[C---:B------:R-:W-:Y:S02]  /*3fc0*/  LOP3.LUT P6, RZ, R193.reuse, 0xff0000, RZ, 0xc0, !PT ;  /* 0x00ff0000c1ff7812 */ /* 0x040fe400078cc0ff */
[----:B------:R-:W-:Y:S01]  /*3fd0*/  LOP3.LUT P5, RZ, R193, 0xff000000, RZ, 0xc0, !PT ;  /* 0xff000000c1ff7812 */ /* 0x000fe200078ac0ff */
[----:B------:R-:W-:Y:S01]  /*3fe0*/  FMUL.FTZ R161, R233, R2 ;  /* 0x00000002e9a17220 */ /* 0x000fe20000410000 */
[----:B------:R-:W-:Y:S02]  /*3ff0*/  CS2R R196, SRZ ;  /* 0x0000000000c47805 */ /* 0x000fe4000001ff00 */
[----:B------:R-:W-:Y:S01]  /*4000*/  F2FP.BF16.F32.PACK_AB R158, R158, R160 ;  /* 0x000000a09e9e723e */ /* 0x000fe200000010ff */
[----:B------:R-:W0:Y:S01]  /*4010*/  @P1 LDC.64 R192, c[0x0][0x308] ;  /* 0x0000c200ffc01b82 */ /* 0x000e220000000a00 */
[----:B------:R-:W-:Y:S01]  /*4020*/  FMUL.FTZ R161, R161, UR13 ;  /* 0x0000000da1a17c20 */ /* 0x000fe20008410000 */
[----:B------:R-:W-:Y:S01]  /*4030*/  @P2 FADD.FTZ R215, R58, R215 ;  /* 0x000000d73ad72221 */ /* 0x000fe20000010000 */
[----:B------:R-:W3:Y:S03]  /*4040*/  LDL.LU R233, [R1+0x194] ;  /* 0x0001940001e97983 */ /* 0x000ee60000300800 */
[----:B------:R-:W-:Y:S01]  /*4050*/  @P6 SHF.L.U32 R162, R159, 0x10, RZ ;  /* 0x000000109fa26819 */ /* 0x000fe200000006ff */
[----:B------:R-:W4:Y:S04]  /*4060*/  LDL.LU R232, [R1+0x198] ;  /* 0x0001980001e87983 */ /* 0x000f280000300800 */
[----:B------:R-:W-:Y:S01]  /*4070*/  @P6 FMUL.FTZ R197, R161, R162 ;  /* 0x000000a2a1c56220 */ /* 0x000fe20000410000 */
[----:B------:R-:W-:Y:S01]  /*4080*/  @P5 PRMT R162, R159, 0x7632, R162 ;  /* 0x000076329fa25816 */ /* 0x000fe200000000a2 */
[----:B------:R-:W-:-:S02]  /*4090*/  FMUL.FTZ R159, R234, R2 ;  /* 0x00000002ea9f7220 */ /* 0x000fc40000410000 */
[----:B------:R-:W1:Y:S01]  /*40a0*/  LDC.64 R234, c[0x0][0x2f8] ;  /* 0x0000be00ffea7b82 */ /* 0x000e620000000a00 */
[----:B------:R-:W-:Y:S01]  /*40b0*/  @P5 SHF.L.U32 R162, R162, 0x10, RZ ;  /* 0x00000010a2a25819 */ /* 0x000fe200000006ff */
[----:B------:R-:W-:Y:S01]  /*40c0*/  FMUL.FTZ R159, R159, UR13 ;  /* 0x0000000d9f9f7c20 */ /* 0x000fe20008410000 */
[----:B------:R-:W-:-:S03]  /*40d0*/  FMUL.FTZ R161, R102, R161 ;  /* 0x000000a166a17220 */ /* 0x000fc60000410000 */
[----:B------:R-:W-:Y:S01]  /*40e0*/  @P5 FMUL.FTZ R196, R159, R162 ;  /* 0x000000a29fc45220 */ /* 0x000fe20000410000 */
[----:B------:R-:W-:Y:S01]  /*40f0*/  FMUL.FTZ R159, R103, R159 ;  /* 0x0000009f679f7220 */ /* 0x000fe20000410000 */
[----:B------:R-:W-:-:S04]  /*4100*/  FSEL R161, R161, RZ, P6 ;  /* 0x000000ffa1a17208 */ /* 0x000fc80003000000 */
[----:B------:R-:W-:-:S04]  /*4110*/  FSEL R159, R159, RZ, P5 ;  /* 0x000000ff9f9f7208 */ /* 0x000fc80002800000 */
[----:B------:R-:W-:Y:S01]  /*4120*/  F2FP.BF16.F32.PACK_AB R159, R159, R161 ;  /* 0x000000a19f9f723e */ /* 0x000fe200000010ff */
[----:B-1----:R-:W-:-:S04]  /*4130*/  IMAD.WIDE.U32 R160, R228, 0x10, R234 ;  /* 0x00000010e4a07825 */ /* 0x002fc800078e00ea */
[----:B0-----:R-:W-:Y:S01]  /*4140*/  @P1 IMAD.WIDE.U32 R192, R205, 0x20, R192 ;  /* 0x00000020cdc01825 */ /* 0x001fe200078e00c0 */
[----:B------:R0:W-:Y:S01]  /*4150*/  STG.E.128 desc[UR4][R160.64], R156 ;  /* 0x0000009ca0007986 */ /* 0x0001e2000c101d04 */
[----:B------:R-:W-:-:S03]  /*4160*/  LOP3.LUT P6, RZ, R166, 0xff00, RZ, 0xc0, !PT ;  /* 0x0000ff00a6ff7812 */ /* 0x000fc600078cc0ff */
[----:B------:R-:W2:Y:S04]  /*4170*/  LDL.LU R234, [R1+0x190] ;  /* 0x0001900001ea7983 */ /* 0x000ea80000300800 */
[----:B------:R-:W2:Y:S04]  /*4180*/  LDL.LU R235, [R1+0x18c] ;  /* 0x00018c0001eb7983 */ /* 0x000ea80000300800 */
[----:B------:R-:W2:Y:S04]  /*4190*/  LDL.LU R221, [R1+0x184] ;  /* 0x0001840001dd7983 */ /* 0x000ea80000300800 */
[----:B------:R-:W2:Y:S01]  /*41a0*/  LDL.LU R220, [R1+0x188] ;  /* 0x0001880001dc7983 */ /* 0x000ea20000300800 */
[----:B0-----:R-:W-:Y:S01]  /*41b0*/  IMAD.WIDE.U32 R160, R205, 0x10, R242 ;  /* 0x00000010cda07825 */ /* 0x001fe200078e00f2 */
[----:B------:R-:W-:-:S02]  /*41c0*/  SEL R156, R217, R148, P3 ;  /* 0x00000094d99c7207 */ /* 0x000fc40001800000 */
[----:B------:R-:W3:Y:S04]  /*41d0*/  LDL.LU R219, [R1+0x17c] ;  /* 0x00017c0001db7983 */ /* 0x000ee80000300800 */
[----:B------:R-:W4:Y:S01]  /*41e0*/  LDG.E.128 R160, desc[UR4][R160.64] ;  /* 0x00000004a0a07981 */ /* 0x000f22000c1e1d00 */
[----:B------:R-:W-:Y:S02]  /*41f0*/  SEL R157, R216, R149, P3 ;  /* 0x00000095d89d7207 */ /* 0x000fe40001800000 */
[----:B------:R-:W-:Y:S01]  /*4200*/  SEL R158, R215, R150, P3 ;  /* 0x00000096d79e7207 */ /* 0x000fe20001800000 */
[----:B------:R-:W2:Y:S01]  /*4210*/  LDL.LU R218, [R1+0x180] ;  /* 0x0001800001da7983 */ /* 0x000ea20000300800 */
[----:B------:R-:W-:-:S03]  /*4220*/  SEL R159, R214, R151, P3 ;  /* 0x00000097d69f7207 */ /* 0x000fc60001800000 */
[----:B------:R-:W3:Y:S04]  /*4230*/  LDL.LU R213, [R1+0x174] ;  /* 0x0001740001d57983 */ /* 0x000ee80000300800 */
[----:B------:R0:W-:Y:S02]  /*4240*/  @P1 STG.E.128 desc[UR4][R192.64], R156 ;  /* 0x0000009cc0001986 */ /* 0x0001e4000c101d04 */
[----:B0-----:R-:W-:-:S04]  /*4250*/  FFMA.FTZ R156, R207, R182, R183 ;  /* 0x000000b6cf9c7223 */ /* 0x001fc800000100b7 */
[----:B------:R-:W-:Y:S01]  /*4260*/  FADD.FTZ R156, R209, -R156 ;  /* 0x8000009cd19c7221 */ /* 0x000fe20000010000 */
[----:B------:R-:W-:-:S03]  /*4270*/  FMUL.FTZ R209, R23, R210 ;  /* 0x000000d217d17220 */ /* 0x000fc60000410000 */
[----:B------:R-:W-:Y:S01]  /*4280*/  FMUL.FTZ R210, R23, R156 ;  /* 0x0000009c17d27220 */ /* 0x000fe20000410000 */
[----:B------:R-:W-:-:S03]  /*4290*/  @P2 FADD.FTZ R209, R53, R209 ;  /* 0x000000d135d12221 */ /* 0x000fc60000010000 */
[----:B------:R-:W-:Y:S01]  /*42a0*/  @P2 FADD.FTZ R210, R54, R210 ;  /* 0x000000d236d22221 */ /* 0x000fe20000010000 */
[----:B------:R-:W-:Y:S02]  /*42b0*/  SEL R156, R208, R152, P3 ;  /* 0x00000098d09c7207 */ /* 0x000fe40001800000 */
[----:B------:R-:W-:Y:S02]  /*42c0*/  SEL R157, R209, R153, P3 ;  /* 0x00000099d19d7207 */ /* 0x000fe40001800000 */
[----:B------:R-:W-:Y:S02]  /*42d0*/  SEL R158, R210, R154, P3 ;  /* 0x0000009ad29e7207 */ /* 0x000fe40001800000 */
[----:B------:R-:W-:-:S05]  /*42e0*/  SEL R159, R211, R155, P3 ;  /* 0x0000009bd39f7207 */ /* 0x000fca0001800000 */
[----:B------:R0:W-:Y:S02]  /*42f0*/  @P1 STG.E.128 desc[UR4][R192.64+0x10], R156 ;  /* 0x0000109cc0001986 */ /* 0x0001e4000c101d04 */
[----:B0-----:R-:W-:-:S04]  /*4300*/  MOV R156, R166 ;  /* 0x000000a6009c7202 */ /* 0x001fc80000000f00 */
[----:B------:R-:W-:Y:S01]  /*4310*/  LOP3.LUT P5, RZ, R156, 0xff, RZ, 0xc0, !PT ;  /* 0x000000ff9cff7812 */ /* 0x000fe200078ac0ff */
[-C--:B------:R-:W-:Y:S01]  /*4320*/  FMUL.FTZ R156, R217, R2.reuse ;  /* 0x00000002d99c7220 */ /* 0x080fe20000410000 */
[----:B------:R-:W-:Y:S01]  /*4330*/  CS2R R192, SRZ ;  /* 0x0000000000c07805 */ /* 0x000fe2000001ff00 */
[-C--:B------:R-:W-:Y:S01]  /*4340*/  FMUL.FTZ R158, R215, R2.reuse ;  /* 0x00000002d79e7220 */ /* 0x080fe20000410000 */
[----:B------:R-:W-:Y:S01]  /*4350*/  CS2R R206, SRZ ;  /* 0x0000000000ce7805 */ /* 0x000fe2000001ff00 */
[----:B------:R-:W-:Y:S01]  /*4360*/  FMUL.FTZ R156, R156, UR13 ;  /* 0x0000000d9c9c7c20 */ /* 0x000fe20008410000 */
[----:B------:R-:W-:Y:S01]  /*4370*/  FMUL.FTZ R212, R209, R2 ;  /* 0x00000002d1d47220 */ /* 0x000fe20000410000 */
[----:B------:R-:W-:Y:S01]  /*4380*/  FMUL.FTZ R158, R158, UR13 ;  /* 0x0000000d9e9e7c20 */ /* 0x000fe20008410000 */
[----:B------:R-:W3:Y:S02]  /*4390*/  LDL.LU R217, [R1+0x178] ;  /* 0x0001780001d97983 */ /* 0x000ee40000300800 */
[----:B------:R-:W-:Y:S01]  /*43a0*/  FMUL.FTZ R212, R212, UR13 ;  /* 0x0000000dd4d47c20 */ /* 0x000fe20008410000 */
[----:B------:R-:W-:-:S02]  /*43b0*/  MOV R209, RZ ;  /* 0x000000ff00d17202 */ /* 0x000fc40000000f00 */
[C---:B----4-:R-:W-:Y:S02]  /*43c0*/  @P5 SHF.L.U32 R157, R160.reuse, 0x10, RZ ;  /* 0x00000010a09d5819 */ /* 0x050fe400000006ff */
[----:B------:R-:W-:-:S03]  /*43d0*/  @P6 PRMT R160, R160, 0x7632, R160 ;  /* 0x00007632a0a06816 */ /* 0x000fc600000000a0 */
[----:B------:R-:W-:Y:S01]  /*43e0*/  @P5 FMUL.FTZ R192, R156, R157 ;  /* 0x0000009d9cc05220 */ /* 0x000fe20000410000 */
[----:B------:R-:W-:Y:S01]  /*43f0*/  FMUL.FTZ R157, R216, R2 ;  /* 0x00000002d89d7220 */ /* 0x000fe20000410000 */
[----:B------:R-:W-:Y:S01]  /*4400*/  @P6 SHF.L.U32 R160, R160, 0x10, RZ ;  /* 0x00000010a0a06819 */ /* 0x000fe200000006ff */
[----:B------:R-:W-:Y:S01]  /*4410*/  FMUL.FTZ R156, R96, R156 ;  /* 0x0000009c609c7220 */ /* 0x000fe20000410000 */
[----:B------:R-:W4:Y:S01]  /*4420*/  LDL.LU R216, [R1+0x16c] ;  /* 0x00016c0001d87983 */ /* 0x000f220000300800 */
[----:B------:R-:W-:-:S03]  /*4430*/  FMUL.FTZ R157, R157, UR13 ;  /* 0x0000000d9d9d7c20 */ /* 0x000fc60008410000 */
[----:B------:R-:W-:Y:S01]  /*4440*/  FSEL R156, R156, RZ, P5 ;  /* 0x000000ff9c9c7208 */ /* 0x000fe20002800000 */
[----:B------:R-:W-:Y:S01]  /*4450*/  @P6 FMUL.FTZ R193, R157, R160 ;  /* 0x000000a09dc16220 */ /* 0x000fe20000410000 */
[----:B------:R-:W-:Y:S01]  /*4460*/  FMUL.FTZ R157, R97, R157 ;  /* 0x0000009d619d7220 */ /* 0x000fe20000410000 */
[C---:B------:R-:W-:Y:S01]  /*4470*/  LOP3.LUT P5, RZ, R166.reuse, 0xff0000, RZ, 0xc0, !PT ;  /* 0x00ff0000a6ff7812 */ /* 0x040fe200078ac0ff */
[----:B------:R-:W4:Y:S03]  /*4480*/  LDL.LU R215, [R1+0x170] ;  /* 0x0001700001d77983 */ /* 0x000f260000300800 */
[----:B------:R-:W-:Y:S02]  /*4490*/  FSEL R157, R157, RZ, P6 ;  /* 0x000000ff9d9d7208 */ /* 0x000fe40003000000 */
[----:B------:R-:W-:-:S07]  /*44a0*/  LOP3.LUT P6, RZ, R166, 0xff000000, RZ, 0xc0, !PT ;  /* 0xff000000a6ff7812 */ /* 0x000fce00078cc0ff */
[----:B------:R-:W-:-:S05]  /*44b0*/  @P5 SHF.L.U32 R159, R161, 0x10, RZ ;  /* 0x00000010a19f5819 */ /* 0x000fca00000006ff */
[----:B------:R-:W-:Y:S01]  /*44c0*/  @P5 FMUL.FTZ R206, R158, R159 ;  /* 0x0000009f9ece5220 */ /* 0x000fe20000410000 */
[----:B------:R-:W-:Y:S01]  /*44d0*/  @P6 PRMT R161, R161, 0x7632, R161 ;  /* 0x00007632a1a16816 */ /* 0x000fe200000000a1 */
[----:B------:R-:W-:Y:S01]  /*44e0*/  FMUL.FTZ R159, R214, R2 ;  /* 0x00000002d69f7220 */ /* 0x000fe20000410000 */
[----:B------:R-:W-:Y:S01]  /*44f0*/  FMUL.FTZ R158, R98, R158 ;  /* 0x0000009e629e7220 */ /* 0x000fe20000410000 */
[----:B------:R-:W-:Y:S01]  /*4500*/  FMUL.FTZ R160, R208, R2 ;  /* 0x00000002d0a07220 */ /* 0x000fe20000410000 */
[----:B------:R-:W-:Y:S01]  /*4510*/  @P6 SHF.L.U32 R161, R161, 0x10, RZ ;  /* 0x00000010a1a16819 */ /* 0x000fe200000006ff */
[----:B------:R-:W-:Y:S01]  /*4520*/  FMUL.FTZ R159, R159, UR13 ;  /* 0x0000000d9f9f7c20 */ /* 0x000fe20008410000 */
[----:B------:R-:W-:Y:S01]  /*4530*/  F2FP.BF16.F32.PACK_AB R156, R157, R156 ;  /* 0x0000009c9d9c723e */ /* 0x000fe200000010ff */
[----:B------:R-:W4:Y:S02]  /*4540*/  LDL.LU R214, [R1+0x164] ;  /* 0x0001640001d67983 */ /* 0x000f240000300800 */
[----:B------:R-:W-:Y:S01]  /*4550*/  @P6 FMUL.FTZ R207, R159, R161 ;  /* 0x000000a19fcf6220 */ /* 0x000fe20000410000 */
[----:B------:R-:W-:Y:S01]  /*4560*/  FMUL.FTZ R159, R99, R159 ;  /* 0x0000009f639f7220 */ /* 0x000fe20000410000 */
[----:B------:R-:W-:-:S02]  /*4570*/  FSEL R158, R158, RZ, P5 ;  /* 0x000000ff9e9e7208 */ /* 0x000fc40002800000 */
[----:B------:R-:W-:Y:S02]  /*4580*/  LOP3.LUT P5, RZ, R167, 0xff, RZ, 0xc0, !PT ;  /* 0x000000ffa7ff7812 */ /* 0x000fe400078ac0ff */
[----:B------:R-:W-:Y:S02]  /*4590*/  FSEL R159, R159, RZ, P6 ;  /* 0x000000ff9f9f7208 */ /* 0x000fe40003000000 */
[----:B------:R-:W-:Y:S01]  /*45a0*/  LOP3.LUT P6, RZ, R167, 0xff00, RZ, 0xc0, !PT ;  /* 0x0000ff00a7ff7812 */ /* 0x000fe200078cc0ff */
[----:B------:R-:W-:Y:S01]  /*45b0*/  FMUL.FTZ R160, R160, UR13 ;  /* 0x0000000da0a07c20 */ /* 0x000fe20008410000 */
[----:B------:R-:W-:-:S07]  /*45c0*/  HFMA2.MMA R208, -RZ, RZ, 0, 0 ;  /* 0x00000000ffd07435 */ /* 0x000fce00000001ff */
[----:B------:R-:W-:-:S04]  /*45d0*/  @P5 SHF.L.U32 R161, R162, 0x10, RZ ;  /* 0x00000010a2a15819 */ /* 0x000fc800000006ff */
[----:B------:R-:W-:Y:S01]  /*45e0*/  @P6 PRMT R162, R162, 0x7632, R162 ;  /* 0x00007632a2a26816 */ /* 0x000fe200000000a2 */
[----:B------:R-:W-:-:S03]  /*45f0*/  FMUL.FTZ R166, R92, R160 ;  /* 0x000000a05ca67220 */ /* 0x000fc60000410000 */
[----:B------:R-:W-:Y:S01]  /*4600*/  @P6 SHF.L.U32 R162, R162, 0x10, RZ ;  /* 0x00000010a2a26819 */ /* 0x000fe200000006ff */
[----:B------:R-:W-:Y:S01]  /*4610*/  @P5 FMUL.FTZ R208, R160, R161 ;  /* 0x000000a1a0d05220 */ /* 0x000fe20000410000 */
[----:B------:R-:W-:-:S03]  /*4620*/  FSEL R166, R166, RZ, P5 ;  /* 0x000000ffa6a67208 */ /* 0x000fc60002800000 */
[----:B------:R-:W-:Y:S01]  /*4630*/  @P6 FMUL.FTZ R209, R212, R162 ;  /* 0x000000a2d4d16220 */ /* 0x000fe20000410000 */
[----:B------:R-:W-:Y:S01]  /*4640*/  FMUL.FTZ R212, R93, R212 ;  /* 0x000000d45dd47220 */ /* 0x000fe20000410000 */
[----:B------:R-:W-:Y:S01]  /*4650*/  LEA R160, P5, R205, UR16, 0x4 ;  /* 0x00000010cda07c11 */ /* 0x000fe2000f8a20ff */
[----:B------:R-:W-:-:S03]  /*4660*/  FMUL.FTZ R162, R211, R2 ;  /* 0x00000002d3a27220 */ /* 0x000fc60000410000 */
[----:B------:R-:W-:Y:S02]  /*4670*/  FSEL R212, R212, RZ, P6 ;  /* 0x000000ffd4d47208 */ /* 0x000fe40003000000 */
[----:B------:R-:W-:Y:S02]  /*4680*/  LEA.HI.X R161, R205, UR17, RZ, 0x4, P5 ;  /* 0x00000011cda17c11 */ /* 0x000fe4000a8f24ff */
[C---:B------:R-:W-:Y:S02]  /*4690*/  LOP3.LUT P6, RZ, R167.reuse, 0xff0000, RZ, 0xc0, !PT ;  /* 0x00ff0000a7ff7812 */ /* 0x040fe400078cc0ff */
[----:B------:R-:W-:Y:S01]  /*46a0*/  LOP3.LUT P5, RZ, R167, 0xff000000, RZ, 0xc0, !PT ;  /* 0xff000000a7ff7812 */ /* 0x000fe200078ac0ff */
[----:B------:R-:W-:Y:S01]  /*46b0*/  FMUL.FTZ R167, R210, R2 ;  /* 0x00000002d2a77220 */ /* 0x000fe20000410000 */
[----:B------:R-:W-:Y:S01]  /*46c0*/  FMUL.FTZ R162, R162, UR13 ;  /* 0x0000000da2a27c20 */ /* 0x000fe20008410000 */
[----:B------:R-:W-:Y:S01]  /*46d0*/  F2FP.BF16.F32.PACK_AB R157, R159, R158 ;  /* 0x0000009e9f9d723e */ /* 0x000fe200000010ff */
[----:B------:R-:W4:Y:S01]  /*46e0*/  LDL.LU R210, [R1+0x168] ;  /* 0x0001680001d27983 */ /* 0x000f220000300800 */
[----:B------:R-:W-:Y:S01]  /*46f0*/  FMUL.FTZ R167, R167, UR13 ;  /* 0x0000000da7a77c20 */ /* 0x000fe20008410000 */
[----:B------:R-:W-:Y:S01]  /*4700*/  FMUL.FTZ R205, R95, R162 ;  /* 0x000000a25fcd7220 */ /* 0x000fe20000410000 */
[----:B------:R-:W-:Y:S01]  /*4710*/  F2FP.BF16.F32.PACK_AB R158, R212, R166 ;  /* 0x000000a6d49e723e */ /* 0x000fe200000010ff */
[----:B------:R-:W4:Y:S01]  /*4720*/  LDL.LU R211, [R1+0x15c] ;  /* 0x00015c0001d37983 */ /* 0x000f220000300800 */
[----:B------:R-:W-:-:S02]  /*4730*/  FMUL.FTZ R159, R94, R167 ;  /* 0x000000a75e9f7220 */ /* 0x000fc40000410000 */
[----:B------:R-:W-:Y:S01]  /*4740*/  FSEL R205, R205, RZ, P5 ;  /* 0x000000ffcdcd7208 */ /* 0x000fe20002800000 */
[----:B------:R-:W4:Y:S02]  /*4750*/  LDL.LU R212, [R1+0x160] ;  /* 0x0001600001d47983 */ /* 0x000f240000300800 */
[----:B------:R-:W-:-:S04]  /*4760*/  FSEL R159, R159, RZ, P6 ;  /* 0x000000ff9f9f7208 */ /* 0x000fc80003000000 */
[----:B------:R-:W-:-:S05]  /*4770*/  F2FP.BF16.F32.PACK_AB R159, R205, R159 ;  /* 0x0000009fcd9f723e */ /* 0x000fca00000010ff */
[----:B------:R0:W-:Y:S02]  /*4780*/  STG.E.128 desc[UR4][R160.64], R156 ;  /* 0x0000009ca0007986 */ /* 0x0001e4000c101d04 */
[----:B0-----:R-:W-:-:S06]  /*4790*/  IMAD.WIDE.U32 R156, R184, 0x10, R242 ;  /* 0x00000010b89c7825 */ /* 0x001fcc00078e00f2 */
[----:B------:R-:W2:Y:S01]  /*47a0*/  LDG.E.128 R156, desc[UR4][R156.64] ;  /* 0x000000049c9c7981 */ /* 0x000ea2000c1e1d00 */
[----:B------:R-:W-:Y:S01]  /*47b0*/  HFMA2.MMA R205, -RZ, RZ, 0, 0 ;  /* 0x00000000ffcd7435 */ /* 0x000fe200000001ff */
[C---:B------:R-:W-:Y:S02]  /*47c0*/  @P6 SHF.L.U32 R160, R163.reuse, 0x10, RZ ;  /* 0x00000010a3a06819 */ /* 0x040fe400000006ff */
[----:B------:R-:W-:Y:S01]  /*47d0*/  @P5 PRMT R161, R163, 0x7632, R161 ;  /* 0x00007632a3a15816 */ /* 0x000fe200000000a1 */
[----:B------:R-:W-:Y:S02]  /*47e0*/  FADD.FTZ R163, R189, -R186 ;  /* 0x800000babda37221 */ /* 0x000fe40000010000 */
[----:B------:R-:W-:Y:S01]  /*47f0*/  @P6 FMUL.FTZ R205, R167, R160 ;  /* 0x000000a0a7cd6220 */ /* 0x000fe20000410000 */
[----:B------:R-:W-:Y:S01]  /*4800*/  MOV R160, R164 ;  /* 0x000000a400a07202 */ /* 0x000fe20000000f00 */
[----:B------:R-:W-:Y:S01]  /*4810*/  FMUL.FTZ R163, R23, R163 ;  /* 0x000000a317a37220 */ /* 0x000fe20000410000 */
[----:B------:R-:W-:Y:S01]  /*4820*/  HFMA2.MMA R189, -RZ, RZ, 0, 0 ;  /* 0x00000000ffbd7435 */ /* 0x000fe200000001ff */
[----:B------:R-:W-:-:S02]  /*4830*/  @P5 SHF.L.U32 R161, R161, 0x10, RZ ;  /* 0x00000010a1a15819 */ /* 0x000fc400000006ff */
[----:B------:R-:W-:Y:S01]  /*4840*/  LOP3.LUT P6, RZ, R160, 0xff, RZ, 0xc0, !PT ;  /* 0x000000ffa0ff7812 */ /* 0x000fe200078cc0ff */
[----:B------:R-:W-:Y:S02]  /*4850*/  @P2 FADD.FTZ R163, R48, R163 ;  /* 0x000000a330a32221 */ /* 0x000fe40000010000 */
[----:B------:R-:W-:Y:S01]  /*4860*/  @P5 FMUL.FTZ R189, R162, R161 ;  /* 0x000000a1a2bd5220 */ /* 0x000fe20000410000 */
[----:B------:R-:W-:Y:S01]  /*4870*/  LOP3.LUT P5, RZ, R164, 0xff00, RZ, 0xc0, !PT ;  /* 0x0000ff00a4ff7812 */ /* 0x000fe200078ac0ff */
[----:B------:R-:W-:Y:S01]  /*4880*/  FMUL.FTZ R162, R23, R191 ;  /* 0x000000bf17a27220 */ /* 0x000fe20000410000 */
[----:B------:R-:W-:-:S03]  /*4890*/  FMUL.FTZ R160, R163, R2 ;  /* 0x00000002a3a07220 */ /* 0x000fc60000410000 */
[----:B------:R-:W-:Y:S01]  /*48a0*/  @P2 FADD.FTZ R162, R49, R162 ;  /* 0x000000a231a22221 */ /* 0x000fe20000010000 */
[----:B------:R-:W-:Y:S01]  /*48b0*/  FMUL.FTZ R160, R160, UR13 ;  /* 0x0000000da0a07c20 */ /* 0x000fe20008410000 */
[--C-:B------:R-:W-:Y:S02]  /*48c0*/  FFMA.FTZ R186, R195, R182, R183.reuse ;  /* 0x000000b6c3ba7223 */ /* 0x100fe400000100b7 */
[----:B------:R-:W-:Y:S01]  /*48d0*/  FMUL.FTZ R166, R162, R2 ;  /* 0x00000002a2a67220 */ /* 0x000fe20000410000 */
[----:B------:R-:W-:Y:S01]  /*48e0*/  FMUL.FTZ R167, R88, R160 ;  /* 0x000000a058a77220 */ /* 0x000fe20000410000 */
[----:B------:R-:W-:Y:S01]  /*48f0*/  FADD.FTZ R186, R188, -R186 ;  /* 0x800000babcba7221 */ /* 0x000fe20000010000 */
[----:B------:R-:W-:Y:S01]  /*4900*/  HFMA2.MMA R188, -RZ, RZ, 0, 0 ;  /* 0x00000000ffbc7435 */ /* 0x000fe200000001ff */
[----:B------:R-:W-:Y:S02]  /*4910*/  FFMA.FTZ R195, R204, R182, R183 ;  /* 0x000000b6ccc37223 */ /* 0x000fe400000100b7 */
[----:B------:R-:W-:-:S02]  /*4920*/  FMUL.FTZ R186, R23, R186 ;  /* 0x000000ba17ba7220 */ /* 0x000fc40000410000 */
[----:B------:R-:W-:Y:S02]  /*4930*/  FADD.FTZ R195, R203, -R195 ;  /* 0x800000c3cbc37221 */ /* 0x000fe40000010000 */
[----:B------:R-:W-:Y:S02]  /*4940*/  @P2 FADD.FTZ R186, R50, R186 ;  /* 0x000000ba32ba2221 */ /* 0x000fe40000010000 */
[----:B------:R-:W-:Y:S01]  /*4950*/  FMUL.FTZ R195, R23, R195 ;  /* 0x000000c317c37220 */ /* 0x000fe20000410000 */
[----:B------:R-:W-:-:S03]  /*4960*/  MOV R191, RZ ;  /* 0x000000ff00bf7202 */ /* 0x000fc60000000f00 */
[----:B------:R-:W-:Y:S01]  /*4970*/  @P2 FADD.FTZ R195, R51, R195 ;  /* 0x000000c333c32221 */ /* 0x000fe20000010000 */
[C---:B--2---:R-:W-:Y:S02]  /*4980*/  @P6 SHF.L.U32 R161, R156.reuse, 0x10, RZ ;  /* 0x000000109ca16819 */ /* 0x044fe400000006ff */
[----:B------:R-:W-:-:S03]  /*4990*/  @P5 PRMT R156, R156, 0x7632, R156 ;  /* 0x000076329c9c5816 */ /* 0x000fc6000000009c */
[----:B------:R-:W-:Y:S01]  /*49a0*/  @P6 FMUL.FTZ R190, R160, R161 ;  /* 0x000000a1a0be6220 */ /* 0x000fe20000410000 */
[----:B------:R-:W-:Y:S01]  /*49b0*/  FMUL.FTZ R160, R166, UR13 ;  /* 0x0000000da6a07c20 */ /* 0x000fe20008410000 */
[----:B------:R-:W-:Y:S02]  /*49c0*/  FSEL R166, R167, RZ, P6 ;  /* 0x000000ffa7a67208 */ /* 0x000fe40003000000 */
[----:B------:R-:W-:Y:S01]  /*49d0*/  LOP3.LUT P6, RZ, R164, 0xff0000, RZ, 0xc0, !PT ;  /* 0x00ff0000a4ff7812 */ /* 0x000fe200078cc0ff */
[----:B------:R-:W-:Y:S01]  /*49e0*/  FMUL.FTZ R167, R89, R160 ;  /* 0x000000a059a77220 */ /* 0x000fe20000410000 */
[----:B------:R-:W-:-:S04]  /*49f0*/  @P5 SHF.L.U32 R156, R156, 0x10, RZ ;  /* 0x000000109c9c5819 */ /* 0x000fc800000006ff */
[----:B------:R-:W-:Y:S01]  /*4a00*/  FSEL R167, R167, RZ, P5 ;  /* 0x000000ffa7a77208 */ /* 0x000fe20002800000 */
[----:B------:R-:W-:Y:S01]  /*4a10*/  @P5 FMUL.FTZ R188, R160, R156 ;  /* 0x0000009ca0bc5220 */ /* 0x000fe20000410000 */
[----:B------:R-:W-:Y:S01]  /*4a20*/  LOP3.LUT P5, RZ, R164, 0xff000000, RZ, 0xc0, !PT ;  /* 0xff000000a4ff7812 */ /* 0x000fe200078ac0ff */
[----:B------:R-:W-:Y:S01]  /*4a30*/  FMUL.FTZ R156, R186, R2 ;  /* 0x00000002ba9c7220 */ /* 0x000fe20000410000 */
[----:B------:R-:W-:Y:S01]  /*4a40*/  FADD.FTZ R164, R194, -R199 ;  /* 0x800000c7c2a47221 */ /* 0x000fe20000010000 */
[----:B------:R-:W0:Y:S02]  /*4a50*/  @P1 LDC.64 R160, c[0x0][0x308] ;  /* 0x0000c200ffa01b82 */ /* 0x000e240000000a00 */
[----:B------:R-:W-:Y:S01]  /*4a60*/  @P6 SHF.L.U32 R194, R157, 0x10, RZ ;  /* 0x000000109dc26819 */ /* 0x000fe200000006ff */
[----:B------:R-:W-:-:S04]  /*4a70*/  FMUL.FTZ R156, R156, UR13 ;  /* 0x0000000d9c9c7c20 */ /* 0x000fc80008410000 */
[----:B------:R-:W-:Y:S01]  /*4a80*/  @P6 FMUL.FTZ R191, R156, R194 ;  /* 0x000000c29cbf6220 */ /* 0x000fe20000410000 */
[----:B------:R-:W-:Y:S02]  /*4a90*/  FMUL.FTZ R194, R195, R2 ;  /* 0x00000002c3c27220 */ /* 0x000fe40000410000 */
[----:B------:R-:W-:Y:S02]  /*4aa0*/  @P5 PRMT R199, R157, 0x7632, R199 ;  /* 0x000076329dc75816 */ /* 0x000fe400000000c7 */
[----:B------:R-:W-:Y:S01]  /*4ab0*/  FMUL.FTZ R157, R194, UR13 ;  /* 0x0000000dc29d7c20 */ /* 0x000fe20008410000 */
[----:B------:R-:W-:Y:S01]  /*4ac0*/  HFMA2.MMA R194, -RZ, RZ, 0, 0 ;  /* 0x00000000ffc27435 */ /* 0x000fe200000001ff */
[----:B------:R-:W-:Y:S02]  /*4ad0*/  @P5 SHF.L.U32 R199, R199, 0x10, RZ ;  /* 0x00000010c7c75819 */ /* 0x000fe400000006ff */
[----:B------:R-:W-:Y:S01]  /*4ae0*/  FMUL.FTZ R201, R91, R157 ;  /* 0x0000009d5bc97220 */ /* 0x000fe20000410000 */
[----:B------:R-:W-:-:S02]  /*4af0*/  FMUL.FTZ R156, R90, R156 ;  /* 0x0000009c5a9c7220 */ /* 0x000fc40000410000 */
[----:B------:R-:W-:Y:S02]  /*4b00*/  @P5 FMUL.FTZ R194, R157, R199 ;  /* 0x000000c79dc25220 */ /* 0x000fe40000410000 */
[----:B------:R-:W-:Y:S02]  /*4b10*/  FSEL R201, R201, RZ, P5 ;  /* 0x000000ffc9c97208 */ /* 0x000fe40002800000 */
[C---:B------:R-:W-:Y:S02]  /*4b20*/  LOP3.LUT P5, RZ, R165.reuse, 0xff00, RZ, 0xc0, !PT ;  /* 0x0000ff00a5ff7812 */ /* 0x040fe400078ac0ff */
[----:B------:R-:W-:Y:S01]  /*4b30*/  FSEL R200, R156, RZ, P6 ;  /* 0x000000ff9cc87208 */ /* 0x000fe20003000000 */
[----:B0-----:R-:W-:Y:S01]  /*4b40*/  @P1 IMAD.WIDE.U32 R156, R184, 0x20, R160 ;  /* 0x00000020b89c1825 */ /* 0x001fe200078e00a0 */
[----:B------:R-:W-:-:S03]  /*4b50*/  LOP3.LUT P6, RZ, R165, 0xff, RZ, 0xc0, !PT ;  /* 0x000000ffa5ff7812 */ /* 0x000fc600078cc0ff */
[----:B------:R-:W-:Y:S01]  /*4b60*/  FMUL.FTZ R203, R23, R164 ;  /* 0x000000a417cb7220 */ /* 0x000fe20000410000 */
[----:B------:R-:W-:Y:S02]  /*4b70*/  SEL R160, R163, R148, P3 ;  /* 0x00000094a3a07207 */ /* 0x000fe40001800000 */
[----:B------:R-:W-:Y:S02]  /*4b80*/  SEL R161, R162, R149, P3 ;  /* 0x00000095a2a17207 */ /* 0x000fe40001800000 */
[----:B------:R-:W-:Y:S02]  /*4b90*/  SEL R162, R186, R150, P3 ;  /* 0x00000096baa27207 */ /* 0x000fe40001800000 */
[----:B------:R-:W-:Y:S01]  /*4ba0*/  SEL R163, R195, R151, P3 ;  /* 0x00000097c3a37207 */ /* 0x000fe20001800000 */
[----:B------:R-:W-:-:S04]  /*4bb0*/  @P2 FADD.FTZ R203, R44, R203 ;  /* 0x000000cb2ccb2221 */ /* 0x000fc80000010000 */
[----:B------:R0:W-:Y:S01]  /*4bc0*/  @P1 STG.E.128 desc[UR4][R156.64], R160 ;  /* 0x000000a09c001986 */ /* 0x0001e2000c101d04 */
[----:B------:R-:W-:Y:S02]  /*4bd0*/  MOV R195, RZ ;  /* 0x000000ff00c37202 */ /* 0x000fe40000000f00 */
[----:B0-----:R-:W-:Y:S01]  /*4be0*/  @P5 PRMT R163, R158, 0x7632, R163 ;  /* 0x000076329ea35816 */ /* 0x001fe200000000a3 */
[-C--:B------:R-:W-:Y:S01]  /*4bf0*/  FMUL.FTZ R162, R203, R2.reuse ;  /* 0x00000002cba27220 */ /* 0x080fe20000410000 */
[----:B------:R-:W-:Y:S01]  /*4c00*/  FMUL.FTZ R160, R202, R2 ;  /* 0x00000002caa07220 */ /* 0x000fe20000410000 */
[----:B------:R-:W-:Y:S02]  /*4c10*/  @P6 SHF.L.U32 R161, R158, 0x10, RZ ;  /* 0x000000109ea16819 */ /* 0x000fe400000006ff */
[----:B------:R-:W-:Y:S01]  /*4c20*/  @P5 SHF.L.U32 R163, R163, 0x10, RZ ;  /* 0x00000010a3a35819 */ /* 0x000fe200000006ff */
[----:B------:R-:W-:Y:S01]  /*4c30*/  FMUL.FTZ R162, R162, UR13 ;  /* 0x0000000da2a27c20 */ /* 0x000fe20008410000 */
[----:B------:R-:W-:-:S03]  /*4c40*/  FMUL.FTZ R158, R160, UR13 ;  /* 0x0000000da09e7c20 */ /* 0x000fc60008410000 */
[----:B------:R-:W-:Y:S01]  /*4c50*/  @P6 FMUL.FTZ R195, R162, R161 ;  /* 0x000000a1a2c36220 */ /* 0x000fe20000410000 */
[----:B------:R-:W-:Y:S01]  /*4c60*/  FMUL.FTZ R160, R84, R162 ;  /* 0x000000a254a07220 */ /* 0x000fe20000410000 */
[----:B------:R-:W-:Y:S01]  /*4c70*/  @P5 FMUL.FTZ R198, R158, R163 ;  /* 0x000000a39ec65220 */ /* 0x000fe20000410000 */
[C---:B------:R-:W-:Y:S01]  /*4c80*/  FMUL.FTZ R162, R23.reuse, R187 ;  /* 0x000000bb17a27220 */ /* 0x040fe20000410000 */
[----:B------:R-:W-:-:S03]  /*4c90*/  FMUL.FTZ R163, R23, R185 ;  /* 0x000000b917a37220 */ /* 0x000fc60000410000 */
[----:B------:R-:W-:Y:S01]  /*4ca0*/  @P2 FADD.FTZ R162, R46, R162 ;  /* 0x000000a22ea22221 */ /* 0x000fe20000010000 */
[----:B------:R-:W-:Y:S01]  /*4cb0*/  @P2 FADD.FTZ R163, R47, R163 ;  /* 0x000000a32fa32221 */ /* 0x000fe20000010000 */
[----:B------:R-:W-:Y:S02]  /*4cc0*/  FMUL.FTZ R204, R85, R158 ;  /* 0x0000009e55cc7220 */ /* 0x000fe40000410000 */
[-C--:B------:R-:W-:Y:S01]  /*4cd0*/  FMUL.FTZ R158, R162, R2.reuse ;  /* 0x00000002a29e7220 */ /* 0x080fe20000410000 */
[----:B------:R-:W-:Y:S01]  /*4ce0*/  FMUL.FTZ R199, R163, R2 ;  /* 0x00000002a3c77220 */ /* 0x000fe20000410000 */
[----:B------:R-:W-:Y:S02]  /*4cf0*/  FSEL R185, R160, RZ, P6 ;  /* 0x000000ffa0b97208 */ /* 0x000fe40003000000 */
[----:B------:R-:W-:Y:S01]  /*4d00*/  LEA R186, P6, R184, UR16, 0x4 ;  /* 0x00000010b8ba7c11 */ /* 0x000fe2000f8c20ff */
[----:B------:R-:W-:Y:S01]  /*4d10*/  FMUL.FTZ R158, R158, UR13 ;  /* 0x0000000d9e9e7c20 */ /* 0x000fe20008410000 */
[----:B------:R-:W-:Y:S01]  /*4d20*/  FMUL.FTZ R199, R199, UR13 ;  /* 0x0000000dc7c77c20 */ /* 0x000fe20008410000 */
[----:B------:R-:W-:-:S02]  /*4d30*/  F2FP.BF16.F32.PACK_AB R164, R167, R166 ;  /* 0x000000a6a7a4723e */ /* 0x000fc400000010ff */
[----:B------:R-:W-:Y:S01]  /*4d40*/  FSEL R204, R204, RZ, P5 ;  /* 0x000000ffcccc7208 */ /* 0x000fe20002800000 */
[----:B------:R-:W-:Y:S01]  /*4d50*/  FMUL.FTZ R166, R86, R158 ;  /* 0x0000009e56a67220 */ /* 0x000fe20000410000 */
[----:B------:R-:W-:Y:S01]  /*4d60*/  LEA.HI.X R187, R184, UR17, RZ, 0x4, P6 ;  /* 0x00000011b8bb7c11 */ /* 0x000fe2000b0f24ff */
[----:B------:R-:W-:Y:S01]  /*4d70*/  FMUL.FTZ R167, R87, R199 ;  /* 0x000000c757a77220 */ /* 0x000fe20000410000 */
[C---:B------:R-:W-:Y:S02]  /*4d80*/  LOP3.LUT P5, RZ, R165.reuse, 0xff0000, RZ, 0xc0, !PT ;  /* 0x00ff0000a5ff7812 */ /* 0x040fe400078ac0ff */
[----:B------:R-:W-:Y:S02]  /*4d90*/  LOP3.LUT P6, RZ, R165, 0xff000000, RZ, 0xc0, !PT ;  /* 0xff000000a5ff7812 */ /* 0x000fe400078cc0ff */
[----:B------:R-:W-:Y:S02]  /*4da0*/  FSEL R184, R166, RZ, P5 ;  /* 0x000000ffa6b87208 */ /* 0x000fe40002800000 */
[----:B------:R-:W-:-:S02]  /*4db0*/  FSEL R167, R167, RZ, P6 ;  /* 0x000000ffa7a77208 */ /* 0x000fc40003000000 */
[----:B------:R-:W-:Y:S02]  /*4dc0*/  SEL R160, R203, R152, P3 ;  /* 0x00000098cba07207 */ /* 0x000fe40001800000 */
[----:B------:R-:W-:Y:S02]  /*4dd0*/  SEL R161, R202, R153, P3 ;  /* 0x00000099caa17207 */ /* 0x000fe40001800000 */
[----:B------:R-:W-:Y:S02]  /*4de0*/  SEL R162, R162, R154, P3 ;  /* 0x0000009aa2a27207 */ /* 0x000fe40001800000 */
[----:B------:R-:W-:Y:S02]  /*4df0*/  SEL R163, R163, R155, P3 ;  /* 0x0000009ba3a37207 */ /* 0x000fe40001800000 */
[----:B------:R-:W-:Y:S02]  /*4e00*/  F2FP.BF16.F32.PACK_AB R165, R201, R200 ;  /* 0x000000c8c9a5723e */ /* 0x000fe400000010ff */
[----:B------:R-:W-:-:S02]  /*4e10*/  F2FP.BF16.F32.PACK_AB R166, R204, R185 ;  /* 0x000000b9cca6723e */ /* 0x000fc400000010ff */
[----:B------:R-:W-:Y:S01]  /*4e20*/  F2FP.BF16.F32.PACK_AB R167, R167, R184 ;  /* 0x000000b8a7a7723e */ /* 0x000fe200000010ff */
[----:B------:R-:W-:Y:S01]  /*4e30*/  IMAD.WIDE.U32 R184, R15, 0x10, R242 ;  /* 0x000000100fb87825 */ /* 0x000fe200078e00f2 */
[----:B------:R0:W-:Y:S04]  /*4e40*/  @P1 STG.E.128 desc[UR4][R156.64+0x10], R160 ;  /* 0x000010a09c001986 */ /* 0x0001e8000c101d04 */
[----:B------:R1:W-:Y:S04]  /*4e50*/  STG.E.128 desc[UR4][R186.64], R164 ;  /* 0x000000a4ba007986 */ /* 0x0003e8000c101d04 */
[----:B------:R-:W2:Y:S04]  /*4e60*/  LDL.LU R200, [R1+0x158] ;  /* 0x0001580001c87983 */ /* 0x000ea80000300800 */
[----:B------:R-:W4:Y:S04]  /*4e70*/  LDL.LU R201, [R1+0x154] ;  /* 0x0001540001c97983 */ /* 0x000f280000300800 */
[----:B------:R-:W4:Y:S04]  /*4e80*/  LDL.LU R203, [R1+0x14c] ;  /* 0x00014c0001cb7983 */ /* 0x000f280000300800 */
[----:B0-----:R0:W3:Y:S01]  /*4e90*/  LDG.E.128 R160, desc[UR4][R184.64] ;  /* 0x00000004b8a07981 */ /* 0x0010e2000c1e1d00 */
[----:B------:R-:W-:-:S02]  /*4ea0*/  @P5 SHF.L.U32 R156, R159, 0x10, RZ ;  /* 0x000000109f9c5819 */ /* 0x000fc400000006ff */
[----:B------:R-:W-:Y:S01]  /*4eb0*/  @P6 PRMT R159, R159, 0x7632, R159 ;  /* 0x000076329f9f6816 */ /* 0x000fe2000000009f */
[----:B------:R-:W2:Y:S03]  /*4ec0*/  LDL.LU R202, [R1+0x150] ;  /* 0x0001500001ca7983 */ /* 0x000ea60000300800 */
[----:B------:R-:W-:Y:S01]  /*4ed0*/  @P6 SHF.L.U32 R159, R159, 0x10, RZ ;  /* 0x000000109f9f6819 */ /* 0x000fe200000006ff */
[----:B------:R-:W4:Y:S01]  /*4ee0*/  LDL.LU R204, [R1+0x144] ;  /* 0x0001440001cc7983 */ /* 0x000f220000300800 */
[----:B0-----:R-:W-:Y:S02]  /*4ef0*/  CS2R R184, SRZ ;  /* 0x0000000000b87805 */ /* 0x001fe4000001ff00 */
[----:B------:R-:W-:Y:S01]  /*4f00*/  MOV R157, R172 ;  /* 0x000000ac009d7202 */ /* 0x000fe20000000f00 */
[----:B------:R-:W-:Y:S01]  /*4f10*/  @P6 FMUL.FTZ R184, R199, R159 ;  /* 0x0000009fc7b86220 */ /* 0x000fe20000410000 */
[----:B------:R-:W-:Y:S01]  /*4f20*/  LOP3.LUT P6, RZ, R172, 0xff00, RZ, 0xc0, !PT ;  /* 0x0000ff00acff7812 */ /* 0x000fe200078cc0ff */
[----:B------:R-:W-:Y:S01]  /*4f30*/  @P5 FMUL.FTZ R185, R158, R156 ;  /* 0x0000009c9eb95220 */ /* 0x000fe20000410000 */
[----:B------:R-:W-:Y:S01]  /*4f40*/  LOP3.LUT P5, RZ, R157, 0xff, RZ, 0xc0, !PT ;  /* 0x000000ff9dff7812 */ /* 0x000fe200078ac0ff */
[----:B------:R-:W-:Y:S01]  /*4f50*/  FMUL.FTZ R156, R23, R22 ;  /* 0x00000016179c7220 */ /* 0x000fe20000410000 */
[----:B------:R-:W-:Y:S01]  /*4f60*/  FMUL.FTZ R159, R19, R2 ;  /* 0x00000002139f7220 */ /* 0x000fe20000410000 */
[----:B-1----:R-:W4:Y:S02]  /*4f70*/  LDL.LU R186, [R1+0x13c] ;  /* 0x00013c0001ba7983 */ /* 0x002f240000300800 */
[----:B------:R-:W-:Y:S01]  /*4f80*/  @P2 FADD.FTZ R156, R40, R156 ;  /* 0x0000009c289c2221 */ /* 0x000fe20000010000 */
[-CC-:B------:R-:W-:Y:S01]  /*4f90*/  FFMA.FTZ R157, R180, R182.reuse, R183.reuse ;  /* 0x000000b6b49d7223 */ /* 0x180fe200000100b7 */
[----:B------:R-:W-:Y:S01]  /*4fa0*/  FMUL.FTZ R159, R159, UR13 ;  /* 0x0000000d9f9f7c20 */ /* 0x000fe20008410000 */
[----:B------:R-:W-:Y:S01]  /*4fb0*/  FFMA.FTZ R158, R10, R182, R183 ;  /* 0x000000b60a9e7223 */ /* 0x000fe200000100b7 */
[----:B------:R-:W-:Y:S01]  /*4fc0*/  FMUL.FTZ R22, R156, R2 ;  /* 0x000000029c167220 */ /* 0x000fe20000410000 */
[----:B------:R-:W-:Y:S01]  /*4fd0*/  FADD.FTZ R157, R17, -R157 ;  /* 0x8000009d119d7221 */ /* 0x000fe20000010000 */
[----:B------:R-:W-:Y:S01]  /*4fe0*/  FMUL.FTZ R17, R81, R159 ;  /* 0x0000009f51117220 */ /* 0x000fe20000410000 */
[----:B------:R-:W2:Y:S01]  /*4ff0*/  LDL.LU R187, [R1+0x148] ;  /* 0x0001480001bb7983 */ /* 0x000ea20000300800 */
[----:B------:R-:W-:Y:S01]  /*5000*/  FMUL.FTZ R22, R22, UR13 ;  /* 0x0000000d16167c20 */ /* 0x000fe20008410000 */
[----:B------:R-:W-:Y:S01]  /*5010*/  HFMA2.MMA R10, -RZ, RZ, 0, 0 ;  /* 0x00000000ff0a7435 */ /* 0x000fe200000001ff */
[----:B------:R-:W-:Y:S01]  /*5020*/  FADD.FTZ R158, R181, -R158 ;  /* 0x8000009eb59e7221 */ /* 0x000fe20000010000 */
[----:B------:R-:W-:Y:S01]  /*5030*/  FSEL R17, R17, RZ, P6 ;  /* 0x000000ff11117208 */ /* 0x000fe20003000000 */
[C---:B------:R-:W-:Y:S01]  /*5040*/  FMUL.FTZ R157, R23.reuse, R157 ;  /* 0x0000009d179d7220 */ /* 0x040fe20000410000 */
[----:B------:R-:W4:Y:S01]  /*5050*/  LDL.LU R199, [R1+0x140] ;  /* 0x0001400001c77983 */ /* 0x000f220000300800 */
[----:B------:R-:W-:-:S02]  /*5060*/  FMUL.FTZ R158, R23, R158 ;  /* 0x0000009e179e7220 */ /* 0x000fc40000410000 */
[----:B------:R-:W-:Y:S01]  /*5070*/  @P2 FADD.FTZ R157, R43, R157 ;  /* 0x0000009d2b9d2221 */ /* 0x000fe20000010000 */
[----:B------:R-:W2:Y:S01]  /*5080*/  LDL.LU R181, [R1+0x134] ;  /* 0x0001340001b57983 */ /* 0x000ea20000300800 */
[----:B------:R-:W-:-:S04]  /*5090*/  @P2 FADD.FTZ R158, R42, R158 ;  /* 0x0000009e2a9e2221 */ /* 0x000fc80000010000 */
[C---:B------:R-:W-:Y:S01]  /*50a0*/  FMUL.FTZ R166, R158.reuse, R2 ;  /* 0x000000029ea67220 */ /* 0x040fe20000410000 */
[----:B------:R-:W-:Y:S02]  /*50b0*/  SEL R18, R158, R150, P3 ;  /* 0x000000969e127207 */ /* 0x000fe40001800000 */
[C---:B---3--:R-:W-:Y:S02]  /*50c0*/  @P6 PRMT R164, R160.reuse, 0x7632, R164 ;  /* 0x00007632a0a46816 */ /* 0x048fe400000000a4 */
[----:B------:R-:W-:Y:S02]  /*50d0*/  @P5 SHF.L.U32 R165, R160, 0x10, RZ ;  /* 0x00000010a0a55819 */ /* 0x000fe400000006ff */
[----:B------:R-:W-:Y:S01]  /*50e0*/  @P6 SHF.L.U32 R160, R164, 0x10, RZ ;  /* 0x00000010a4a06819 */ /* 0x000fe200000006ff */
[----:B------:R-:W-:-:S04]  /*50f0*/  FMUL.FTZ R164, R80, R22 ;  /* 0x0000001650a47220 */ /* 0x000fc80000410000 */
[----:B------:R-:W-:Y:S01]  /*5100*/  @P6 FMUL.FTZ R7, R159, R160 ;  /* 0x000000a09f076220 */ /* 0x000fe20000410000 */
[----:B------:R-:W-:Y:S01]  /*5110*/  LOP3.LUT P6, RZ, R172, 0xff000000, RZ, 0xc0, !PT ;  /* 0xff000000acff7812 */ /* 0x000fe200078cc0ff */
[----:B------:R-:W-:Y:S01]  /*5120*/  @P5 FMUL.FTZ R10, R22, R165 ;  /* 0x000000a5160a5220 */ /* 0x000fe20000410000 */
[----:B------:R-:W-:Y:S02]  /*5130*/  FSEL R164, R164, RZ, P5 ;  /* 0x000000ffa4a47208 */ /* 0x000fe40002800000 */
[----:B------:R-:W-:Y:S01]  /*5140*/  LOP3.LUT P5, RZ, R172, 0xff0000, RZ, 0xc0, !PT ;  /* 0x00ff0000acff7812 */ /* 0x000fe200078ac0ff */
[----:B------:R-:W-:Y:S01]  /*5150*/  FFMA.FTZ R159, R16, R182, R183 ;  /* 0x000000b6109f7223 */ /* 0x000fe200000100b7 */
[----:B------:R-:W-:Y:S01]  /*5160*/  FMUL.FTZ R160, R157, R2 ;  /* 0x000000029da07220 */ /* 0x000fe20000410000 */
[----:B------:R-:W-:Y:S01]  /*5170*/  FMUL.FTZ R16, R166, UR13 ;  /* 0x0000000da6107c20 */ /* 0x000fe20008410000 */
[----:B------:R-:W-:-:S05]  /*5180*/  HFMA2.MMA R22, -RZ, RZ, 0, 0 ;  /* 0x00000000ff167435 */ /* 0x000fca00000001ff */
[C---:B------:R-:W-:Y:S01]  /*5190*/  @P6 PRMT R165, R161.reuse, 0x7632, R165 ;  /* 0x00007632a1a56816 */ /* 0x040fe200000000a5 */
[----:B------:R-:W-:Y:S01]  /*51a0*/  FMUL.FTZ R160, R160, UR13 ;  /* 0x0000000da0a07c20 */ /* 0x000fe20008410000 */
[----:B------:R-:W-:Y:S02]  /*51b0*/  FMUL.FTZ R166, R82, R16 ;  /* 0x0000001052a67220 */ /* 0x000fe40000410000 */
[----:B------:R-:W-:Y:S02]  /*51c0*/  @P5 SHF.L.U32 R161, R161, 0x10, RZ ;  /* 0x00000010a1a15819 */ /* 0x000fe400000006ff */
[----:B------:R-:W-:-:S03]  /*51d0*/  @P6 SHF.L.U32 R165, R165, 0x10, RZ ;  /* 0x00000010a5a56819 */ /* 0x000fc600000006ff */
[----:B------:R-:W-:Y:S01]  /*51e0*/  @P5 FMUL.FTZ R22, R16, R161 ;  /* 0x000000a110165220 */ /* 0x000fe20000410000 */
[----:B------:R-:W-:Y:S01]  /*51f0*/  FMUL.FTZ R16, R83, R160 ;  /* 0x000000a053107220 */ /* 0x000fe20000410000 */
[----:B------:R-:W-:Y:S01]  /*5200*/  @P6 FMUL.FTZ R175, R160, R165 ;  /* 0x000000a5a0af6220 */ /* 0x000fe20000410000 */
[----:B------:R-:W-:Y:S01]  /*5210*/  FSEL R165, R166, RZ, P5 ;  /* 0x000000ffa6a57208 */ /* 0x000fe20002800000 */
[----:B------:R-:W-:Y:S01]  /*5220*/  FADD.FTZ R159, R178, -R159 ;  /* 0x8000009fb29f7221 */ /* 0x000fe20000010000 */
[----:B------:R-:W-:Y:S01]  /*5230*/  LOP3.LUT P5, RZ, R173, 0xff00, RZ, 0xc0, !PT ;  /* 0x0000ff00adff7812 */ /* 0x000fe200078ac0ff */
[----:B------:R-:W-:Y:S01]  /*5240*/  FMUL.FTZ R166, R23, R21 ;  /* 0x0000001517a67220 */ /* 0x000fe20000410000 */
[----:B------:R-:W-:Y:S01]  /*5250*/  FSEL R16, R16, RZ, P6 ;  /* 0x000000ff10107208 */ /* 0x000fe20003000000 */
[----:B------:R-:W0:Y:S01]  /*5260*/  @P1 LDC.64 R160, c[0x0][0x308] ;  /* 0x0000c200ffa01b82 */ /* 0x000e220000000a00 */
[----:B------:R-:W-:Y:S01]  /*5270*/  LOP3.LUT P6, RZ, R173, 0xff, RZ, 0xc0, !PT ;  /* 0x000000ffadff7812 */ /* 0x000fe200078cc0ff */
[----:B------:R-:W-:Y:S01]  /*5280*/  FMUL.FTZ R159, R23, R159 ;  /* 0x0000009f179f7220 */ /* 0x000fe20000410000 */
[----:B------:R-:W-:-:S03]  /*5290*/  @P2 FADD.FTZ R166, R36, R166 ;  /* 0x000000a624a62221 */ /* 0x000fc60000010000 */
[----:B------:R-:W-:Y:S01]  /*52a0*/  @P2 FADD.FTZ R159, R37, R159 ;  /* 0x0000009f259f2221 */ /* 0x000fe20000010000 */
[----:B------:R-:W-:-:S03]  /*52b0*/  FMUL.FTZ R20, R166, R2 ;  /* 0x00000002a6147220 */ /* 0x000fc60000410000 */
[----:B------:R-:W-:Y:S01]  /*52c0*/  @P5 PRMT R167, R162, 0x7632, R167 ;  /* 0x00007632a2a75816 */ /* 0x000fe200000000a7 */
[----:B------:R-:W-:Y:S01]  /*52d0*/  FMUL.FTZ R21, R159, R2 ;  /* 0x000000029f157220 */ /* 0x000fe20000410000 */
[----:B------:R-:W-:Y:S02]  /*52e0*/  FMUL.FTZ R20, R20, UR13 ;  /* 0x0000000d14147c20 */ /* 0x000fe40008410000 */
[----:B------:R-:W-:Y:S01]  /*52f0*/  @P5 SHF.L.U32 R167, R167, 0x10, RZ ;  /* 0x00000010a7a75819 */ /* 0x000fe200000006ff */
[----:B------:R-:W-:Y:S01]  /*5300*/  FMUL.FTZ R21, R21, UR13 ;  /* 0x0000000d15157c20 */ /* 0x000fe20008410000 */
[----:B------:R-:W-:Y:S01]  /*5310*/  @P6 SHF.L.U32 R162, R162, 0x10, RZ ;  /* 0x00000010a2a26819 */ /* 0x000fe200000006ff */
[----:B------:R-:W-:Y:S01]  /*5320*/  FMUL.FTZ R180, R76, R20 ;  /* 0x000000144cb47220 */ /* 0x000fe20000410000 */
[----:B------:R-:W-:Y:S01]  /*5330*/  MOV R178, RZ ;  /* 0x000000ff00b27202 */ /* 0x000fe20000000f00 */
[----:B------:R-:W-:Y:S02]  /*5340*/  @P5 FMUL.FTZ R178, R21, R167 ;  /* 0x000000a715b25220 */ /* 0x000fe40000410000 */
[----:B------:R-:W-:Y:S01]  /*5350*/  @P6 FMUL.FTZ R176, R20, R162 ;  /* 0x000000a214b06220 */ /* 0x000fe20000410000 */
[----:B------:R-:W-:-:S02]  /*5360*/  FSEL R167, R180, RZ, P6 ;  /* 0x000000ffb4a77208 */ /* 0x000fc40003000000 */
[----:B------:R-:W-:Y:S01]  /*5370*/  LEA R20, P6, R15, UR16, 0x4 ;  /* 0x000000100f147c11 */ /* 0x000fe2000f8c20ff */
[----:B------:R-:W-:Y:S01]  /*5380*/  FMUL.FTZ R172, R77, R21 ;  /* 0x000000154dac7220 */ /* 0x000fe20000410000 */
[----:B0-----:R-:W-:-:S04]  /*5390*/  @P1 IMAD.WIDE.U32 R160, R15, 0x20, R160 ;  /* 0x000000200fa01825 */ /* 0x001fc800078e00a0 */
[-C--:B------:R-:W-:Y:S01]  /*53a0*/  FMUL.FTZ R162, R179, R2.reuse ;  /* 0x00000002b3a27220 */ /* 0x080fe20000410000 */
[----:B------:R-:W-:Y:S01]  /*53b0*/  LEA.HI.X R21, R15, UR17, RZ, 0x4, P6 ;  /* 0x000000110f157c11 */ /* 0x000fe2000b0f24ff */
[----:B------:R-:W-:Y:S02]  /*53c0*/  FMUL.FTZ R15, R177, R2 ;  /* 0x00000002b10f7220 */ /* 0x000fe40000410000 */
[----:B------:R-:W-:Y:S02]  /*53d0*/  FMUL.FTZ R162, R162, UR13 ;  /* 0x0000000da2a27c20 */ /* 0x000fe40008410000 */
[----:B------:R-:W-:Y:S01]  /*53e0*/  FMUL.FTZ R15, R15, UR13 ;  /* 0x0000000d0f0f7c20 */ /* 0x000fe20008410000 */
[----:B------:R-:W-:Y:S02]  /*53f0*/  FSEL R172, R172, RZ, P5 ;  /* 0x000000ffacac7208 */ /* 0x000fe40002800000 */
[----:B------:R-:W-:Y:S01]  /*5400*/  LOP3.LUT P5, RZ, R173, 0xff0000, RZ, 0xc0, !PT ;  /* 0x00ff0000adff7812 */ /* 0x000fe200078ac0ff */
[----:B------:R-:W-:Y:S01]  /*5410*/  FMUL.FTZ R158, R79, R15 ;  /* 0x0000000f4f9e7220 */ /* 0x000fe20000410000 */
[----:B------:R-:W-:Y:S01]  /*5420*/  LOP3.LUT P6, RZ, R173, 0xff000000, RZ, 0xc0, !PT ;  /* 0xff000000adff7812 */ /* 0x000fe200078cc0ff */
[----:B------:R-:W-:Y:S01]  /*5430*/  FMUL.FTZ R173, R78, R162 ;  /* 0x000000a24ead7220 */ /* 0x000fe20000410000 */
[----:B------:R-:W-:-:S02]  /*5440*/  F2FP.BF16.F32.PACK_AB R164, R17, R164 ;  /* 0x000000a411a4723e */ /* 0x000fc400000010ff */
[----:B------:R-:W-:Y:S02]  /*5450*/  F2FP.BF16.F32.PACK_AB R165, R16, R165 ;  /* 0x000000a510a5723e */ /* 0x000fe400000010ff */
[----:B------:R-:W-:Y:S02]  /*5460*/  SEL R17, R19, R149, P3 ;  /* 0x0000009513117207 */ /* 0x000fe40001800000 */
[----:B------:R-:W-:Y:S02]  /*5470*/  FSEL R173, R173, RZ, P5 ;  /* 0x000000ffadad7208 */ /* 0x000fe40002800000 */
[----:B------:R-:W-:Y:S02]  /*5480*/  FSEL R180, R158, RZ, P6 ;  /* 0x000000ff9eb47208 */ /* 0x000fe40003000000 */
[----:B------:R-:W-:Y:S02]  /*5490*/  SEL R16, R156, R148, P3 ;  /* 0x000000949c107207 */ /* 0x000fe40001800000 */
[----:B------:R-:W-:-:S02]  /*54a0*/  SEL R19, R157, R151, P3 ;  /* 0x000000979d137207 */ /* 0x000fc40001800000 */
[----:B------:R-:W-:Y:S02]  /*54b0*/  SEL R156, R166, R152, P3 ;  /* 0x00000098a69c7207 */ /* 0x000fe40001800000 */
[----:B------:R-:W-:Y:S02]  /*54c0*/  SEL R157, R159, R153, P3 ;  /* 0x000000999f9d7207 */ /* 0x000fe40001800000 */
[----:B------:R-:W-:Y:S02]  /*54d0*/  SEL R158, R179, R154, P3 ;  /* 0x0000009ab39e7207 */ /* 0x000fe40001800000 */
[----:B------:R-:W-:Y:S01]  /*54e0*/  SEL R159, R177, R155, P3 ;  /* 0x0000009bb19f7207 */ /* 0x000fe20001800000 */
[----:B------:R0:W-:Y:S01]  /*54f0*/  @P1 STG.E.128 desc[UR4][R160.64], R16 ;  /* 0x00000010a0001986 */ /* 0x0001e2000c101d04 */
[----:B------:R-:W-:Y:S02]  /*5500*/  F2FP.BF16.F32.PACK_AB R166, R172, R167 ;  /* 0x000000a7aca6723e */ /* 0x000fe400000010ff */
[----:B------:R-:W-:Y:S01]  /*5510*/  F2FP.BF16.F32.PACK_AB R167, R180, R173 ;  /* 0x000000adb4a7723e */ /* 0x000fe200000010ff */
[----:B------:R-:W-:Y:S01]  /*5520*/  IMAD.WIDE.U32 R172, R13, 0x10, R242 ;  /* 0x000000100dac7825 */ /* 0x000fe200078e00f2 */
        /* <DEDUP_REMOVED lines=8> */
[----:B-1----:R-:W4:Y:S04]  /*55b0*/  LDL.LU R160, [R1+0x120] ;  /* 0x0001200001a07983 */ /* 0x002f280000300800 */
[----:B------:R-:W4:Y:S01]  /*55c0*/  LDL.LU R161, [R1+0x11c] ;  /* 0x00011c0001a17983 */ /* 0x000f220000300800 */
[-CC-:B------:R-:W-:Y:S01]  /*55d0*/  FFMA.FTZ R4, R4, R182.reuse, R183.reuse ;  /* 0x000000b604047223 */ /* 0x180fe200000100b7 */
[-CC-:B------:R-:W-:Y:S01]  /*55e0*/  FFMA.FTZ R5, R5, R182.reuse, R183.reuse ;  /* 0x000000b605057223 */ /* 0x180fe200000100b7 */
[-CC-:B------:R-:W-:Y:S01]  /*55f0*/  FFMA.FTZ R12, R12, R182.reuse, R183.reuse ;  /* 0x000000b60c0c7223 */ /* 0x180fe200000100b7 */
[----:B---3--:R-:W-:Y:S01]  /*5600*/  HFMA2.MMA R20, -RZ, RZ, 0, 0 ;  /* 0x00000000ff147435 */ /* 0x008fe200000001ff */
[-CC-:B------:R-:W-:Y:S01]  /*5610*/  FFMA.FTZ R6, R6, R182.reuse, R183.reuse ;  /* 0x000000b606067223 */ /* 0x180fe200000100b7 */
[-CC-:B------:R-:W-:Y:S01]  /*5620*/  FFMA.FTZ R14, R14, R182.reuse, R183.reuse ;  /* 0x000000b60e0e7223 */ /* 0x180fe200000100b7 */
[-CC-:B------:R-:W-:Y:S01]  /*5630*/  FFMA.FTZ R9, R9, R182.reuse, R183.reuse ;  /* 0x000000b609097223 */ /* 0x180fe200000100b7 */
[-CC-:B------:R-:W-:Y:S01]  /*5640*/  FFMA.FTZ R3, R3, R182.reuse, R183.reuse ;  /* 0x000000b603037223 */ /* 0x180fe200000100b7 */
[----:B------:R-:W-:Y:S01]  /*5650*/  @P5 SHF.L.U32 R21, R163, 0x10, RZ ;  /* 0x00000010a3155819 */ /* 0x000fe200000006ff */
[----:B------:R-:W-:Y:S01]  /*5660*/  FFMA.FTZ R8, R8, R182, R183 ;  /* 0x000000b608087223 */ /* 0x000fe200000100b7 */
[----:B------:R-:W-:Y:S01]  /*5670*/  FADD.FTZ R27, R27, -R4 ;  /* 0x800000041b1b7221 */ /* 0x000fe20000010000 */
[----:B------:R-:W-:Y:S01]  /*5680*/  FADD.FTZ R26, R26, -R5 ;  /* 0x800000051a1a7221 */ /* 0x000fe20000010000 */
[----:B------:R-:W-:Y:S01]  /*5690*/  FADD.FTZ R12, R11, -R12 ;  /* 0x8000000c0b0c7221 */ /* 0x000fe20000010000 */
[----:B------:R-:W0:Y:S01]  /*56a0*/  @P1 LDC.64 R4, c[0x0][0x308] ;  /* 0x0000c200ff041b82 */ /* 0x000e220000000a00 */
[----:B------:R-:W-:Y:S01]  /*56b0*/  MOV R156, R170 ;  /* 0x000000aa009c7202 */ /* 0x000fe20000000f00 */
[----:B------:R-:W-:Y:S01]  /*56c0*/  FADD.FTZ R6, R174, -R6 ;  /* 0x80000006ae067221 */ /* 0x000fe20000010000 */
[----:B------:R-:W-:Y:S01]  /*56d0*/  FADD.FTZ R14, R169, -R14 ;  /* 0x8000000ea90e7221 */ /* 0x000fe20000010000 */
[----:B------:R-:W-:Y:S01]  /*56e0*/  FADD.FTZ R9, R168, -R9 ;  /* 0x80000009a8097221 */ /* 0x000fe20000010000 */
[----:B------:R-:W-:Y:S01]  /*56f0*/  FADD.FTZ R25, R25, -R3 ;  /* 0x8000000319197221 */ /* 0x000fe20000010000 */
[----:B------:R-:W-:Y:S01]  /*5700*/  @P6 PRMT R163, R163, 0x7632, R163 ;  /* 0x00007632a3a36816 */ /* 0x000fe200000000a3 */
[----:B------:R-:W-:Y:S01]  /*5710*/  FADD.FTZ R8, R24, -R8 ;  /* 0x8000000818087221 */ /* 0x000fe20000010000 */
[----:B------:R-:W-:Y:S01]  /*5720*/  @P5 FMUL.FTZ R20, R162, R21 ;  /* 0x00000015a2145220 */ /* 0x000fe20000410000 */
[----:B------:R-:W-:Y:S01]  /*5730*/  HFMA2.MMA R11, -RZ, RZ, 0, 0 ;  /* 0x00000000ff0b7435 */ /* 0x000fe200000001ff */
[C---:B------:R-:W-:Y:S01]  /*5740*/  FMUL.FTZ R21, R23.reuse, R12 ;  /* 0x0000000c17157220 */ /* 0x040fe20000410000 */
[----:B------:R-:W-:Y:S01]  /*5750*/  LOP3.LUT P5, RZ, R156, 0xff, RZ, 0xc0, !PT ;  /* 0x000000ff9cff7812 */ /* 0x000fe200078ac0ff */
[C---:B------:R-:W-:Y:S01]  /*5760*/  FMUL.FTZ R6, R23.reuse, R6 ;  /* 0x0000000617067220 */ /* 0x040fe20000410000 */
[C---:B------:R-:W-:Y:S01]  /*5770*/  FMUL.FTZ R14, R23.reuse, R14 ;  /* 0x0000000e170e7220 */ /* 0x040fe20000410000 */
[C---:B------:R-:W-:Y:S01]  /*5780*/  FMUL.FTZ R12, R23.reuse, R9 ;  /* 0x00000009170c7220 */ /* 0x040fe20000410000 */
[C---:B------:R-:W-:Y:S01]  /*5790*/  FMUL.FTZ R27, R23.reuse, R27 ;  /* 0x0000001b171b7220 */ /* 0x040fe20000410000 */
[----:B------:R-:W-:Y:S01]  /*57a0*/  FMUL.FTZ R26, R23, R26 ;  /* 0x0000001a171a7220 */ /* 0x000fe20000410000 */
[----:B------:R-:W-:Y:S01]  /*57b0*/  @P6 SHF.L.U32 R163, R163, 0x10, RZ ;  /* 0x00000010a3a36819 */ /* 0x000fe200000006ff */
[C---:B------:R-:W-:Y:S01]  /*57c0*/  FMUL.FTZ R25, R23.reuse, R25 ;  /* 0x0000001917197220 */ /* 0x040fe20000410000 */
[----:B------:R-:W-:Y:S01]  /*57d0*/  FMUL.FTZ R23, R23, R8 ;  /* 0x0000000817177220 */ /* 0x000fe20000410000 */
[----:B------:R-:W-:Y:S01]  /*57e0*/  @P2 FADD.FTZ R21, R32, R21 ;  /* 0x0000001520152221 */ /* 0x000fe20000010000 */
[----:B------:R-:W-:Y:S01]  /*57f0*/  @P2 FADD.FTZ R6, R33, R6 ;  /* 0x0000000621062221 */ /* 0x000fe20000010000 */
[----:B------:R-:W-:Y:S01]  /*5800*/  @P6 FMUL.FTZ R11, R15, R163 ;  /* 0x000000a30f0b6220 */ /* 0x000fe20000410000 */
[----:B------:R-:W-:Y:S01]  /*5810*/  @P2 FADD.FTZ R14, R34, R14 ;  /* 0x0000000e220e2221 */ /* 0x000fe20000010000 */
[----:B------:R-:W-:Y:S01]  /*5820*/  @P2 FADD.FTZ R12, R35, R12 ;  /* 0x0000000c230c2221 */ /* 0x000fe20000010000 */
[----:B------:R-:W-:Y:S01]  /*5830*/  @P2 FADD.FTZ R27, R28, R27 ;  /* 0x0000001b1c1b2221 */ /* 0x000fe20000010000 */
[----:B------:R-:W-:Y:S01]  /*5840*/  @P2 FADD.FTZ R26, R29, R26 ;  /* 0x0000001a1d1a2221 */ /* 0x000fe20000010000 */
[----:B------:R-:W-:Y:S01]  /*5850*/  @P2 FADD.FTZ R25, R30, R25 ;  /* 0x000000191e192221 */ /* 0x000fe20000010000 */
[----:B------:R-:W-:Y:S01]  /*5860*/  @P2 FADD.FTZ R23, R31, R23 ;  /* 0x000000171f172221 */ /* 0x000fe20000010000 */
[----:B------:R-:W-:-:S02]  /*5870*/  LOP3.LUT P6, RZ, R170, 0xff0000, RZ, 0xc0, !PT ;  /* 0x00ff0000aaff7812 */ /* 0x000fc400078cc0ff */
[----:B------:R-:W-:Y:S01]  /*5880*/  LOP3.LUT P2, RZ, R171, 0xff, RZ, 0xc0, !PT ;  /* 0x000000ffabff7812 */ /* 0x000fe2000784c0ff */
[----:B------:R-:W-:Y:S01]  /*5890*/  FMUL.FTZ R9, R21, R2 ;  /* 0x0000000215097220 */ /* 0x000fe20000410000 */
[----:B------:R-:W-:Y:S01]  /*58a0*/  SEL R152, R27, R152, P3 ;  /* 0x000000981b987207 */ /* 0x000fe20001800000 */
[CC--:B------:R-:W-:Y:S02]  /*58b0*/  FMUL.FTZ R8, R14.reuse, R2.reuse ;  /* 0x000000020e087220 */ /* 0x0c0fe40000410000 */
[----:B------:R-:W-:Y:S01]  /*58c0*/  FMUL.FTZ R9, R9, UR13 ;  /* 0x0000000d09097c20 */ /* 0x000fe20008410000 */
[----:B------:R-:W-:Y:S01]  /*58d0*/  FMUL.FTZ R27, R27, R2 ;  /* 0x000000021b1b7220 */ /* 0x000fe20000410000 */
[----:B------:R-:W-:Y:S01]  /*58e0*/  MOV R3, RZ ;  /* 0x000000ff00037202 */ /* 0x000fe20000000f00 */
[----:B0-----:R-:W-:Y:S01]  /*58f0*/  @P1 IMAD.WIDE.U32 R4, R13, 0x20, R4 ;  /* 0x000000200d041825 */ /* 0x001fe200078e0004 */
[----:B------:R-:W-:Y:S02]  /*5900*/  SEL R148, R21, R148, P3 ;  /* 0x0000009415947207 */ /* 0x000fe40001800000 */
[----:B------:R-:W-:-:S02]  /*5910*/  SEL R150, R14, R150, P3 ;  /* 0x000000960e967207 */ /* 0x000fc40001800000 */
[----:B------:R-:W-:Y:S02]  /*5920*/  SEL R149, R6, R149, P3 ;  /* 0x0000009506957207 */ /* 0x000fe40001800000 */
[----:B------:R-:W-:Y:S02]  /*5930*/  SEL R151, R12, R151, P3 ;  /* 0x000000970c977207 */ /* 0x000fe40001800000 */
[----:B------:R-:W-:Y:S02]  /*5940*/  SEL R153, R26, R153, P3 ;  /* 0x000000991a997207 */ /* 0x000fe40001800000 */
[----:B------:R-:W-:Y:S02]  /*5950*/  SEL R154, R25, R154, P3 ;  /* 0x0000009a199a7207 */ /* 0x000fe40001800000 */
[----:B------:R-:W-:Y:S01]  /*5960*/  SEL R155, R23, R155, P3 ;  /* 0x0000009b179b7207 */ /* 0x000fe20001800000 */
[----:B------:R-:W-:Y:S01]  /*5970*/  FMUL.FTZ R8, R8, UR13 ;  /* 0x0000000d08087c20 */ /* 0x000fe20008410000 */
[----:B------:R-:W-:Y:S01]  /*5980*/  FMUL.FTZ R27, R27, UR13 ;  /* 0x0000000d1b1b7c20 */ /* 0x000fe20008410000 */
[-C--:B------:R-:W-:Y:S01]  /*5990*/  FMUL.FTZ R6, R6, R2.reuse ;  /* 0x0000000206067220 */ /* 0x080fe20000410000 */
[-C--:B------:R-:W-:Y:S01]  /*59a0*/  FMUL.FTZ R12, R12, R2.reuse ;  /* 0x000000020c0c7220 */ /* 0x080fe20000410000 */
[-C--:B------:R-:W-:Y:S01]  /*59b0*/  FMUL.FTZ R26, R26, R2.reuse ;  /* 0x000000021a1a7220 */ /* 0x080fe20000410000 */
[-C--:B------:R-:W-:Y:S01]  /*59c0*/  FMUL.FTZ R25, R25, R2.reuse ;  /* 0x0000000219197220 */ /* 0x080fe20000410000 */
[----:B------:R-:W-:Y:S01]  /*59d0*/  CS2R R14, SRZ ;  /* 0x00000000000e7805 */ /* 0x000fe2000001ff00 */
[----:B------:R-:W-:Y:S01]  /*59e0*/  FMUL.FTZ R2, R23, R2 ;  /* 0x0000000217027220 */ /* 0x000fe20000410000 */
[----:B------:R-:W-:Y:S01]  /*59f0*/  @P1 STG.E.128 desc[UR4][R4.64], R148 ;  /* 0x0000009404001986 */ /* 0x000fe2000c101d04 */
[----:B------:R-:W-:-:S03]  /*5a00*/  FADD.FTZ R218, R10, R218 ;  /* 0x000000da0ada7221 */ /* 0x000fc60000010000 */
[----:B------:R0:W-:Y:S01]  /*5a10*/  @P1 STG.E.128 desc[UR4][R4.64+0x10], R152 ;  /* 0x0000109804001986 */ /* 0x0001e2000c101d04 */
[----:B--2---:R-:W-:Y:S01]  /*5a20*/  FADD.FTZ R181, R196, R181 ;  /* 0x000000b5c4b57221 */ /* 0x004fe20000010000 */
[----:B------:R-:W-:Y:S01]  /*5a30*/  FMUL.FTZ R10, R6, UR13 ;  /* 0x0000000d060a7c20 */ /* 0x000fe20008410000 */
[----:B------:R-:W-:Y:S01]  /*5a40*/  FMUL.FTZ R25, R25, UR13 ;  /* 0x0000000d19197c20 */ /* 0x000fe20008410000 */
[----:B------:R-:W-:Y:S01]  /*5a50*/  FMUL.FTZ R2, R2, UR13 ;  /* 0x0000000d02027c20 */ /* 0x000fe20008410000 */
[----:B------:R-:W-:Y:S01]  /*5a60*/  FMUL.FTZ R26, R26, UR13 ;  /* 0x0000000d1a1a7c20 */ /* 0x000fe20008410000 */
[----:B------:R-:W-:Y:S01]  /*5a70*/  FMUL.FTZ R12, R12, UR13 ;  /* 0x0000000d0c0c7c20 */ /* 0x000fe20008410000 */
[----:B----4-:R-:W-:Y:S01]  /*5a80*/  FADD.FTZ R199, R192, R199 ;  /* 0x000000c7c0c77221 */ /* 0x010fe20000010000 */
[----:B------:R-:W-:Y:S01]  /*5a90*/  FADD.FTZ R187, R206, R187 ;  /* 0x000000bbcebb7221 */ /* 0x000fe20000010000 */
[----:B------:R-:W-:Y:S01]  /*5aa0*/  LOP3.LUT P1, RZ, R170, 0xff00, RZ, 0xc0, !PT ;  /* 0x0000ff00aaff7812 */ /* 0x000fe2000782c0ff */
[----:B------:R-:W-:Y:S01]  /*5ab0*/  FADD.FTZ R202, R208, R202 ;  /* 0x000000cad0ca7221 */ /* 0x000fe20000010000 */
[----:B------:R-:W-:Y:S01]  /*5ac0*/  FADD.FTZ R232, R20, R232 ;  /* 0x000000e814e87221 */ /* 0x000fe20000010000 */
[----:B------:R-:W-:Y:S01]  /*5ad0*/  FADD.FTZ R219, R7, R219 ;  /* 0x000000db07db7221 */ /* 0x000fe20000010000 */
[----:B------:R-:W-:Y:S01]  /*5ae0*/  FADD.FTZ R233, R11, R233 ;  /* 0x000000e90be97221 */ /* 0x000fe20000010000 */
[----:B0-----:R-:W-:Y:S01]  /*5af0*/  FMUL.FTZ R5, R74, R8 ;  /* 0x000000084a057220 */ /* 0x001fe20000410000 */
[----:B------:R-:W-:Y:S01]  /*5b00*/  LOP3.LUT P3, RZ, R170, 0xff000000, RZ, 0xc0, !PT ;  /* 0xff000000aaff7812 */ /* 0x000fe2000786c0ff */
[----:B------:R-:W-:Y:S01]  /*5b10*/  FADD.FTZ R186, R193, R186 ;  /* 0x000000bac1ba7221 */ /* 0x000fe20000010000 */
[----:B------:R-:W-:Y:S01]  /*5b20*/  FMUL.FTZ R7, R70, R25 ;  /* 0x0000001946077220 */ /* 0x000fe20000410000 */
[----:B------:R-:W-:Y:S01]  /*5b30*/  FMUL.FTZ R20, R71, R2 ;  /* 0x0000000247147220 */ /* 0x000fe20000410000 */
[----:B------:R-:W-:Y:S01]  /*5b40*/  FSEL R5, R5, RZ, P6 ;  /* 0x000000ff05057208 */ /* 0x000fe20003000000 */
[----:B------:R-:W-:Y:S01]  /*5b50*/  FMUL.FTZ R6, R69, R26 ;  /* 0x0000001a45067220 */ /* 0x000fe20000410000 */
[----:B------:R-:W-:Y:S01]  /*5b60*/  FMUL.FTZ R11, R73, R10 ;  /* 0x0000000a490b7220 */ /* 0x000fe20000410000 */
[----:B------:R-:W-:Y:S01]  /*5b70*/  FADD.FTZ R200, R205, R200 ;  /* 0x000000c8cdc87221 */ /* 0x000fe20000010000 */
[----:B------:R-:W-:Y:S01]  /*5b80*/  FADD.FTZ R204, R207, R204 ;  /* 0x000000cccfcc7221 */ /* 0x000fe20000010000 */
[----:B------:R-:W-:Y:S01]  /*5b90*/  FADD.FTZ R203, R209, R203 ;  /* 0x000000cbd1cb7221 */ /* 0x000fe20000010000 */
[----:B------:R-:W-:Y:S01]  /*5ba0*/  FADD.FTZ R201, R189, R201 ;  /* 0x000000c9bdc97221 */ /* 0x000fe20000010000 */
[----:B------:R-:W-:Y:S01]  /*5bb0*/  FADD.FTZ R212, R190, R212 ;  /* 0x000000d4bed47221 */ /* 0x000fe20000010000 */
[----:B------:R-:W-:Y:S01]  /*5bc0*/  FSEL R11, R11, RZ, P1 ;  /* 0x000000ff0b0b7208 */ /* 0x000fe20000800000 */
        /* <DEDUP_REMOVED lines=12> */
[----:B------:R-:W-:Y:S02]  /*5c90*/  @P5 SHF.L.U32 R24, R16, 0x10, RZ ;  /* 0x0000001010185819 */ /* 0x000fe400000006ff */
[----:B------:R-:W-:-:S03]  /*5ca0*/  @P6 SHF.L.U32 R21, R17, 0x10, RZ ;  /* 0x0000001011156819 */ /* 0x000fc600000006ff */
[----:B------:R-:W-:Y:S01]  /*5cb0*/  @P5 FMUL.FTZ R3, R9, R24 ;  /* 0x0000001809035220 */ /* 0x000fe20000410000 */
[----:B------:R-:W-:Y:S01]  /*5cc0*/  @P2 SHF.L.U32 R24, R18, 0x10, RZ ;  /* 0x0000001012182819 */ /* 0x000fe200000006ff */
[----:B------:R-:W-:Y:S01]  /*5cd0*/  FMUL.FTZ R9, R72, R9 ;  /* 0x0000000948097220 */ /* 0x000fe20000410000 */
[----:B------:R-:W-:Y:S01]  /*5ce0*/  FADD.FTZ R242, R225, R242 ;  /* 0x000000f2e1f27221 */ /* 0x000fe20000010000 */
[----:B------:R-:W-:Y:S01]  /*5cf0*/  FADD.FTZ R180, R223, R180 ;  /* 0x000000b4dfb47221 */ /* 0x000fe20000010000 */
[----:B------:R-:W-:Y:S01]  /*5d00*/  @P6 FMUL.FTZ R15, R8, R21 ;  /* 0x00000015080f6220 */ /* 0x000fe20000410000 */
[----:B------:R-:W-:Y:S01]  /*5d10*/  FADD.FTZ R243, R224, R243 ;  /* 0x000000f3e0f37221 */ /* 0x000fe20000010000 */
[----:B------:R-:W-:Y:S01]  /*5d20*/  FADD.FTZ R160, R227, R160 ;  /* 0x000000a0e3a07221 */ /* 0x000fe20000010000 */
[----:B------:R-:W-:Y:S01]  /*5d30*/  FADD.FTZ R161, R226, R161 ;  /* 0x000000a1e2a17221 */ /* 0x000fe20000010000 */
[----:B------:R-:W-:Y:S01]  /*5d40*/  @P2 FMUL.FTZ R14, R27, R24 ;  /* 0x000000181b0e2220 */ /* 0x000fe20000410000 */
[----:B------:R-:W-:-:S02]  /*5d50*/  FSEL R4, R9, RZ, P5 ;  /* 0x000000ff09047208 */ /* 0x000fc40002800000 */
[----:B------:R-:W-:Y:S01]  /*5d60*/  STL [R1+0x120], R160 ;  /* 0x000120a001007387 */ /* 0x000fe20000100800 */
[----:B------:R-:W-:Y:S01]  /*5d70*/  FADD.FTZ R177, R222, R177 ;  /* 0x000000b1deb17221 */ /* 0x000fe20000010000 */
[----:B------:R-:W-:Y:S01]  /*5d80*/  FMUL.FTZ R27, R68, R27 ;  /* 0x0000001b441b7220 */ /* 0x000fe20000410000 */
[----:B------:R-:W-:Y:S01]  /*5d90*/  LEA R8, P5, R13, UR16, 0x4 ;  /* 0x000000100d087c11 */ /* 0x000fe2000f8a20ff */
[----:B------:R-:W-:Y:S01]  /*5da0*/  STL [R1+0x11c], R161 ;  /* 0x00011ca101007387 */ /* 0x000fe20000100800 */
[----:B------:R-:W-:-:S03]  /*5db0*/  FADD.FTZ R179, R197, R179 ;  /* 0x000000b3c5b37221 */ /* 0x000fc60000010000 */
[----:B------:R-:W-:Y:S01]  /*5dc0*/  STL [R1+0x128], R242 ;  /* 0x000128f201007387 */ /* 0x000fe20000100800 */
[----:B------:R-:W-:-:S03]  /*5dd0*/  LEA.HI.X R9, R13, UR17, RZ, 0x4, P5 ;  /* 0x000000110d097c11 */ /* 0x000fc6000a8f24ff */
[----:B------:R-:W-:Y:S01]  /*5de0*/  STL [R1+0x124], R243 ;  /* 0x000124f301007387 */ /* 0x000fe20000100800 */
[----:B------:R-:W-:Y:S01]  /*5df0*/  FSEL R27, R27, RZ, P2 ;  /* 0x000000ff1b1b7208 */ /* 0x000fe20001000000 */
[----:B------:R-:W-:Y:S02]  /*5e00*/  FMUL.FTZ R13, R75, R12 ;  /* 0x0000000c4b0d7220 */ /* 0x000fe40000410000 */
[----:B------:R-:W-:Y:S01]  /*5e10*/  STL [R1+0x130], R180 ;  /* 0x000130b401007387 */ /* 0x000fe20000100800 */
[----:B------:R-:W-:-:S03]  /*5e20*/  LOP3.LUT P6, RZ, R171, 0xff0000, RZ, 0xc0, !PT ;  /* 0x00ff0000abff7812 */ /* 0x000fc600078cc0ff */
[----:B------:R-:W-:Y:S01]  /*5e30*/  STL [R1+0x12c], R177 ;  /* 0x00012cb101007387 */ /* 0x000fe20000100800 */
[C---:B------:R-:W-:Y:S02]  /*5e40*/  LOP3.LUT P2, RZ, R171.reuse, 0xff00, RZ, 0xc0, !PT ;  /* 0x0000ff00abff7812 */ /* 0x040fe4000784c0ff */
[----:B------:R-:W-:Y:S01]  /*5e50*/  LOP3.LUT P5, RZ, R171, 0xff000000, RZ, 0xc0, !PT ;  /* 0xff000000abff7812 */ /* 0x000fe200078ac0ff */
[----:B------:R-:W-:Y:S04]  /*5e60*/  STL [R1+0x138], R179 ;  /* 0x000138b301007387 */ /* 0x000fe80000100800 */
[----:B------:R-:W-:Y:S01]  /*5e70*/  STL [R1+0x134], R181 ;  /* 0x000134b501007387 */ /* 0x000fe20000100800 */
[----:B------:R-:W-:-:S03]  /*5e80*/  FSEL R7, R7, RZ, P6 ;  /* 0x000000ff07077208 */ /* 0x000fc60003000000 */
[----:B------:R-:W-:Y:S01]  /*5e90*/  STL [R1+0x140], R199 ;  /* 0x000140c701007387 */ /* 0x000fe20000100800 */
[----:B------:R-:W-:-:S03]  /*5ea0*/  FSEL R20, R20, RZ, P5 ;  /* 0x000000ff14147208 */ /* 0x000fc60002800000 */
[----:B------:R-:W-:Y:S01]  /*5eb0*/  STL [R1+0x148], R187 ;  /* 0x000148bb01007387 */ /* 0x000fe20000100800 */
[----:B------:R-:W-:Y:S02]  /*5ec0*/  FSEL R6, R6, RZ, P2 ;  /* 0x000000ff06067208 */ /* 0x000fe40001000000 */
[----:B------:R-:W-:Y:S01]  /*5ed0*/  FSEL R13, R13, RZ, P3 ;  /* 0x000000ff0d0d7208 */ /* 0x000fe20001800000 */
[----:B------:R-:W-:Y:S04]  /*5ee0*/  STL [R1+0x150], R202 ;  /* 0x000150ca01007387 */ /* 0x000fe80000100800 */
[----:B------:R-:W-:Y:S01]  /*5ef0*/  STL [R1+0x13c], R186 ;  /* 0x00013cba01007387 */ /* 0x000fe20000100800 */
[----:B------:R-:W-:-:S03]  /*5f00*/  F2FP.BF16.F32.PACK_AB R7, R20, R7 ;  /* 0x000000071407723e */ /* 0x000fc600000010ff */
[----:B------:R-:W-:Y:S01]  /*5f10*/  STL [R1+0x158], R200 ;  /* 0x000158c801007387 */ /* 0x000fe20000100800 */
[----:B------:R-:W-:-:S03]  /*5f20*/  F2FP.BF16.F32.PACK_AB R6, R6, R27 ;  /* 0x0000001b0606723e */ /* 0x000fc600000010ff */
[----:B------:R-:W-:Y:S01]  /*5f30*/  STL [R1+0x144], R204 ;  /* 0x000144cc01007387 */ /* 0x000fe20000100800 */
[----:B------:R-:W-:Y:S02]  /*5f40*/  F2FP.BF16.F32.PACK_AB R5, R13, R5 ;  /* 0x000000050d05723e */ /* 0x000fe400000010ff */
[----:B------:R-:W-:Y:S01]  /*5f50*/  F2FP.BF16.F32.PACK_AB R4, R11, R4 ;  /* 0x000000040b04723e */ /* 0x000fe200000010ff */
[----:B------:R-:W-:Y:S01]  /*5f60*/  STL [R1+0x14c], R203 ;  /* 0x00014ccb01007387 */ /* 0x000fe20000100800 */
[----:B------:R-:W-:-:S03]  /*5f70*/  @P1 PRMT R16, R16, 0x7632, R16 ;  /* 0x0000763210101816 */ /* 0x000fc60000000010 */
[----:B------:R-:W-:Y:S01]  /*5f80*/  STL [R1+0x154], R201 ;  /* 0x000154c901007387 */ /* 0x000fe20000100800 */
[----:B------:R-:W-:-:S03]  /*5f90*/  @P3 PRMT R17, R17, 0x7632, R17 ;  /* 0x0000763211113816 */ /* 0x000fc60000000011 */
[----:B------:R-:W-:Y:S01]  /*5fa0*/  STL [R1+0x160], R212 ;  /* 0x000160d401007387 */ /* 0x000fe20000100800 */
[----:B------:R-:W-:-:S03]  /*5fb0*/  @P6 SHF.L.U32 R11, R19, 0x10, RZ ;  /* 0x00000010130b6819 */ /* 0x000fc600000006ff */
[----:B------:R-:W-:Y:S01]  /*5fc0*/  STL [R1+0x168], R210 ;  /* 0x000168d201007387 */ /* 0x000fe20000100800 */
[----:B------:R-:W-:-:S03]  /*5fd0*/  @P5 PRMT R19, R19, 0x7632, R19 ;  /* 0x0000763213135816 */ /* 0x000fc60000000013 */
[----:B------:R-:W-:Y:S01]  /*5fe0*/  STL [R1+0x170], R215 ;  /* 0x000170d701007387 */ /* 0x000fe20000100800 */
[----:B------:R-:W-:-:S03]  /*5ff0*/  @P2 PRMT R18, R18, 0x7632, R18 ;  /* 0x0000763212122816 */ /* 0x000fc60000000012 */
[----:B------:R-:W-:Y:S01]  /*6000*/  STL [R1+0x15c], R211 ;  /* 0x00015cd301007387 */ /* 0x000fe20000100800 */
[----:B------:R-:W-:-:S03]  /*6010*/  @P1 SHF.L.U32 R16, R16, 0x10, RZ ;  /* 0x0000001010101819 */ /* 0x000fc600000006ff */
[----:B------:R-:W-:Y:S01]  /*6020*/  STL [R1+0x178], R217 ;  /* 0x000178d901007387 */ /* 0x000fe20000100800 */
[----:B------:R-:W-:-:S03]  /*6030*/  @P3 SHF.L.U32 R17, R17, 0x10, RZ ;  /* 0x0000001011113819 */ /* 0x000fc600000006ff */
[----:B------:R0:W-:Y:S01]  /*6040*/  STG.E.128 desc[UR4][R8.64], R4 ;  /* 0x0000000408007986 */ /* 0x0001e2000c101d04 */
[----:B------:R-:W-:-:S03]  /*6050*/  @P5 SHF.L.U32 R19, R19, 0x10, RZ ;  /* 0x0000001013135819 */ /* 0x000fc600000006ff */
[----:B------:R1:W-:Y:S01]  /*6060*/  STL [R1+0x164], R214 ;  /* 0x000164d601007387 */ /* 0x0003e20000100800 */
[----:B------:R-:W-:-:S03]  /*6070*/  @P2 SHF.L.U32 R18, R18, 0x10, RZ ;  /* 0x0000001012122819 */ /* 0x000fc600000006ff */
[----:B------:R1:W-:Y:S04]  /*6080*/  STL [R1+0x16c], R216 ;  /* 0x00016cd801007387 */ /* 0x0003e80000100800 */
[----:B------:R1:W-:Y:S01]  /*6090*/  STL [R1+0x174], R213 ;  /* 0x000174d501007387 */ /* 0x0003e20000100800 */
[----:B0-----:R-:W-:-:S03]  /*60a0*/  HFMA2.MMA R8, -RZ, RZ, 0, 0 ;  /* 0x00000000ff087435 */ /* 0x001fc600000001ff */
[----:B------:R1:W-:Y:S01]  /*60b0*/  STL [R1+0x180], R218 ;  /* 0x000180da01007387 */ /* 0x0003e20000100800 */
[----:B------:R-:W-:Y:S02]  /*60c0*/  CS2R R4, SRZ ;  /* 0x0000000000047805 */ /* 0x000fe4000001ff00 */
[----:B------:R-:W-:Y:S01]  /*60d0*/  CS2R R6, SRZ ;  /* 0x0000000000067805 */ /* 0x000fe2000001ff00 */
[----:B------:R-:W-:Y:S01]  /*60e0*/  @P6 FMUL.FTZ R4, R25, R11 ;  /* 0x0000000b19046220 */ /* 0x000fe20000410000 */
        /* <DEDUP_REMOVED lines=10> */
[----:B------:R-:W-:Y:S01]  /*6190*/  @P2 FMUL.FTZ R7, R26, R18 ;  /* 0x000000121a072220 */ /* 0x000fe20000410000 */
[----:B------:R-:W-:Y:S02]  /*61a0*/  FADD.FTZ R246, R4, R246 ;  /* 0x000000f604f67221 */ /* 0x000fe40000010000 */
[----:B------:R1:W-:Y:S01]  /*61b0*/  STL [R1+0x184], R221 ;  /* 0x000184dd01007387 */ /* 0x0003e20000100800 */
[----:B------:R-:W-:Y:S01]  /*61c0*/  FADD.FTZ R238, R8, R238 ;  /* 0x000000ee08ee7221 */ /* 0x000fe20000010000 */
[----:B------:R-:W-:-:S02]  /*61d0*/  FADD.FTZ R237, R5, R237 ;  /* 0x000000ed05ed7221 */ /* 0x000fc40000010000 */
        /* <DEDUP_REMOVED lines=79> */
[----:B------:R0:W5:Y:S04]  /*66d0*/  LDL.LU R67, [R1+0x114] ;  /* 0x0001140001437983 */ /* 0x0001680000300800 */
[----:B------:R0:W5:Y:S01]  /*66e0*/  LDL.LU R68, [R1] ;  /* 0x0000000001447983 */ /* 0x0001620000300800 */
[----:B------:R-:W-:-:S03]  /*66f0*/  MOV R72, R252 ;  /* 0x000000fc00487202 */ /* 0x000fc60000000f00 */
[----:B------:R0:W5:Y:S04]  /*6700*/  LDL.LU R69, [R1+0xc] ;  /* 0x00000c0001457983 */ /* 0x0001680000300800 */
[----:B------:R0:W5:Y:S01]  /*6710*/  LDL.LU R73, [R1+0x18] ;  /* 0x0000180001497983 */ /* 0x0001620000300800 */
[----:B------:R-:W-:Y:S02]  /*6720*/  MOV R70, R251 ;  /* 0x000000fb00467202 */ /* 0x000fe40000000f00 */
[----:B------:R-:W-:Y:S01]  /*6730*/  MOV R74, R250 ;  /* 0x000000fa004a7202 */ /* 0x000fe20000000f00 */
[----:B------:R0:W5:Y:S01]  /*6740*/  LDL.LU R229, [R1+0x10] ;  /* 0x0000100001e57983 */ /* 0x0001620000300800 */
[----:B------:R-:W-:Y:S02]  /*6750*/  MOV R71, R248 ;  /* 0x000000f800477202 */ /* 0x000fe40000000f00 */
[----:B------:R-:W-:Y:S01]  /*6760*/  MOV R75, R249 ;  /* 0x000000f9004b7202 */ /* 0x000fe20000000f00 */
[----:B------:R0:W5:Y:S01]  /*6770*/  LDL.LU R77, [R1+0x4] ;  /* 0x00000400014d7983 */ /* 0x0001620000300800 */
[----:B------:R-:W-:-:S03]  /*6780*/  MOV R76, R244 ;  /* 0x000000f4004c7202 */ /* 0x000fc60000000f00 */
[----:B------:R0:W5:Y:S04]  /*6790*/  LDL.LU R231, [R1+0x14] ;  /* 0x0000140001e77983 */ /* 0x0001680000300800 */
[----:B------:R0:W5:Y:S01]  /*67a0*/  LDL.LU R79, [R1+0x8] ;  /* 0x00000800014f7983 */ /* 0x0001620000300800 */
        /* <DEDUP_REMOVED lines=41> */
.L_x_7819:
        /* <DEDUP_REMOVED lines=44> */
.L_x_7820:
[----:B------:R-:W-:Y:S01]  /*6d00*/  HFMA2.MMA R251, -RZ, RZ, 0, 9.5367431640625e-07 ;  /* 0x00000010fffb7435 */ /* 0x000fe200000001ff */
[----:B------:R-:W-:Y:S01]  /*6d10*/  MOV R247, 0xffffffff ;  /* 0xffffffff00f77802 */ /* 0x000fe20000000f00 */
[----:B------:R0:W-:Y:S01]  /*6d20*/  STL [R1], R158 ;  /* 0x0000009e01007387 */ /* 0x0001e20000100800 */
[----:B------:R-:W-:Y:S02]  /*6d30*/  MOV R252, R163 ;  /* 0x000000a300fc7202 */ /* 0x000fe40000000f00 */
[----:B------:R-:W-:Y:S01]  /*6d40*/  MOV R250, 0x1f ;  /* 0x0000001f00fa7802 */ /* 0x000fe20000000f00 */
[----:B------:R0:W-:Y:S06]  /*6d50*/  STL [R1+0xc], R241 ;  /* 0x00000cf101007387 */ /* 0x0001ec0000100800 */
[----:B0----5:R-:W-:Y:S05]  /*6d60*/  WARPSYNC.COLLECTIVE R247, `(.L_x_7822) ;  /* 0x00000000f7087348 */ /* 0x021fea0003c00000 */
[----:B------:R1:W2:Y:S02]  /*6d70*/  SHFL.DOWN P3, R247, R252, R251, R250 ;  /* 0x080000fbfcf77389 */ /* 0x0002a400000600fa */
[----:B012--5:R-:W-:Y:S01]  /*6d80*/  ENDCOLLECTIVE ;  /* 0x000000000000791b */ /* 0x027fe20003800000 */
.L_x_7822:
[----:B------:R0:W-:Y:S04]  /*6d90*/  STL [R1+0x18], R183 ;  /* 0x000018b701007387 */ /* 0x0001e80000100800 */
[----:B------:R0:W-:Y:S04]  /*6da0*/  STL [R1+0x10], R243 ;  /* 0x000010f301007387 */ /* 0x0001e80000100800 */
[----:B------:R0:W-:Y:S01]  /*6db0*/  STL [R1+0x4], R242 ;  /* 0x000004f201007387 */ /* 0x0001e20000100800 */
[----:B------:R-:W-:-:S03]  /*6dc0*/  MOV R252, R246 ;  /* 0x000000f600fc7202 */ /* 0x000fc60000000f00 */
[----:B------:R0:W-:Y:S04]  /*6dd0*/  STL [R1+0x14], R162 ;  /* 0x000014a201007387 */ /* 0x0001e80000100800 */
[----:B------:R0:W-:Y:S01]  /*6de0*/  STL [R1+0x8], R156 ;  /* 0x0000089c01007387 */ /* 0x0001e20000100800 */
[----:B------:R-:W-:Y:S01]  /*6df0*/  FADD.FTZ R163, R163, R247 ;  /* 0x000000f7a3a37221 */ /* 0x000fe20000010000 */
[----:B------:R-:W-:-:S07]  /*6e00*/  MOV R247, 0xffffffff ;  /* 0xffffffff00f77802 */ /* 0x000fce0000000f00 */
[----:B0-----:R-:W-:Y:S05]  /*6e10*/  WARPSYNC.COLLECTIVE R247, `(.L_x_7823) ;  /* 0x00000000f7087348 */ /* 0x001fea0003c00000 */
[----:B------:R1:W2:Y:S02]  /*6e20*/  SHFL.DOWN P3, R247, R252, R251, R250 ;  /* 0x080000fbfcf77389 */ /* 0x0002a400000600fa */
[----:B012---:R-:W-:Y:S01]  /*6e30*/  ENDCOLLECTIVE ;  /* 0x000000000000791b */ /* 0x007fe20003800000 */
.L_x_7823:
[----:B------:R-:W-:Y:S01]  /*6e40*/  HFMA2.MMA R251, -RZ, RZ, 0, 4.76837158203125e-07 ;  /* 0x00000008fffb7435 */ /* 0x000fe200000001ff */
[----:B------:R-:W-:Y:S01]  /*6e50*/  MOV R252, R163 ;  /* 0x000000a300fc7202 */ /* 0x000fe20000000f00 */
[----:B------:R-:W-:Y:S01]  /*6e60*/  FADD.FTZ R246, R246, R247 ;  /* 0x000000f7f6f67221 */ /* 0x000fe20000010000 */
[----:B------:R-:W-:-:S08]  /*6e70*/  MOV R247, 0xffffffff ;  /* 0xffffffff00f77802 */ /* 0x000fd00000000f00 */
[----:B------:R-:W-:Y:S05]  /*6e80*/  WARPSYNC.COLLECTIVE R247, `(.L_x_7824) ;  /* 0x00000000f7087348 */ /* 0x000fea0003c00000 */
[----:B------:R0:W1:Y:S02]  /*6e90*/  SHFL.DOWN P3, R247, R252, R251, R250 ;  /* 0x080000fbfcf77389 */ /* 0x00006400000600fa */
[----:B01----:R-:W-:Y:S01]  /*6ea0*/  ENDCOLLECTIVE ;  /* 0x000000000000791b */ /* 0x003fe20003800000 */
.L_x_7824:
[----:B------:R-:W-:Y:S01]  /*6eb0*/  MOV R252, R246 ;  /* 0x000000f600fc7202 */ /* 0x000fe20000000f00 */
[----:B------:R-:W-:Y:S01]  /*6ec0*/  FADD.FTZ R163, R163, R247 ;  /* 0x000000f7a3a37221 */ /* 0x000fe20000010000 */
[----:B------:R-:W-:-:S07]  /*6ed0*/  MOV R247, 0xffffffff ;  /* 0xffffffff00f77802 */ /* 0x000fce0000000f00 */
[----:B------:R-:W-:Y:S05]  /*6ee0*/  WARPSYNC.COLLECTIVE R247, `(.L_x_7825) ;  /* 0x00000000f7087348 */ /* 0x000fea0003c00000 */
[----:B------:R0:W1:Y:S02]  /*6ef0*/  SHFL.DOWN P3, R247, R252, R251, R250 ;  /* 0x080000fbfcf77389 */ /* 0x00006400000600fa */
[----:B01----:R-:W-:Y:S01]  /*6f00*/  ENDCOLLECTIVE ;  /* 0x000000000000791b */ /* 0x003fe20003800000 */
.L_x_7825:
[----:B------:R-:W-:Y:S01]  /*6f10*/  HFMA2.MMA R251, -RZ, RZ, 0, 2.384185791015625e-07 ;  /* 0x00000004fffb7435 */ /* 0x000fe200000001ff */
[----:B------:R-:W-:Y:S01]  /*6f20*/  MOV R252, R163 ;  /* 0x000000a300fc7202 */ /* 0x000fe20000000f00 */
[----:B------:R-:W-:Y:S01]  /*6f30*/  FADD.FTZ R246, R246, R247 ;  /* 0x000000f7f6f67221 */ /* 0x000fe20000010000 */
[----:B------:R-:W-:-:S08]  /*6f40*/  MOV R247, 0xffffffff ;  /* 0xffffffff00f77802 */ /* 0x000fd00000000f00 */
[----:B------:R-:W-:Y:S05]  /*6f50*/  WARPSYNC.COLLECTIVE R247, `(.L_x_7826) ;  /* 0x00000000f7087348 */ /* 0x000fea0003c00000 */
[----:B------:R0:W1:Y:S02]  /*6f60*/  SHFL.DOWN P3, R247, R252, R251, R250 ;  /* 0x080000fbfcf77389 */ /* 0x00006400000600fa */
[----:B01----:R-:W-:Y:S01]  /*6f70*/  ENDCOLLECTIVE ;  /* 0x000000000000791b */ /* 0x003fe20003800000 */
.L_x_7826:
[----:B------:R-:W-:Y:S01]  /*6f80*/  MOV R252, R246 ;  /* 0x000000f600fc7202 */ /* 0x000fe20000000f00 */
[----:B------:R-:W-:Y:S01]  /*6f90*/  FADD.FTZ R163, R163, R247 ;  /* 0x000000f7a3a37221 */ /* 0x000fe20000010000 */
[----:B------:R-:W-:-:S07]  /*6fa0*/  MOV R247, 0xffffffff ;  /* 0xffffffff00f77802 */ /* 0x000fce0000000f00 */
[----:B------:R-:W-:Y:S05]  /*6fb0*/  WARPSYNC.COLLECTIVE R247, `(.L_x_7827) ;  /* 0x00000000f7087348 */ /* 0x000fea0003c00000 */
[----:B------:R0:W1:Y:S02]  /*6fc0*/  SHFL.DOWN P3, R247, R252, R251, R250 ;  /* 0x080000fbfcf77389 */ /* 0x00006400000600fa */
[----:B01----:R-:W-:Y:S01]  /*6fd0*/  ENDCOLLECTIVE ;  /* 0x000000000000791b */ /* 0x003fe20003800000 */
.L_x_7827:
[----:B------:R-:W-:Y:S01]  /*6fe0*/  HFMA2.MMA R251, -RZ, RZ, 0, 1.1920928955078125e-07 ;  /* 0x00000002fffb7435 */ /* 0x000fe200000001ff */
[----:B------:R-:W-:Y:S01]  /*6ff0*/  MOV R252, R163 ;  /* 0x000000a300fc7202 */ /* 0x000fe20000000f00 */
[----:B------:R-:W-:Y:S01]  /*7000*/  FADD.FTZ R246, R246, R247 ;  /* 0x000000f7f6f67221 */ /* 0x000fe20000010000 */
[----:B------:R-:W-:-:S08]  /*7010*/  MOV R247, 0xffffffff ;  /* 0xffffffff00f77802 */ /* 0x000fd00000000f00 */
[----:B------:R-:W-:Y:S05]  /*7020*/  WARPSYNC.COLLECTIVE R247, `(.L_x_7828) ;  /* 0x00000000f7087348 */ /* 0x000fea0003c00000 */
[----:B------:R0:W1:Y:S02]  /*7030*/  SHFL.DOWN P3, R247, R252, R251, R250 ;  /* 0x080000fbfcf77389 */ /* 0x00006400000600fa */
[----:B01----:R-:W-:Y:S01]  /*7040*/  ENDCOLLECTIVE ;  /* 0x000000000000791b */ /* 0x003fe20003800000 */
.L_x_7828:
[----:B------:R-:W-:Y:S01]  /*7050*/  MOV R252, R246 ;  /* 0x000000f600fc7202 */ /* 0x000fe20000000f00 */
[----:B------:R-:W-:Y:S01]  /*7060*/  FADD.FTZ R163, R163, R247 ;  /* 0x000000f7a3a37221 */ /* 0x000fe20000010000 */
[----:B------:R-:W-:-:S07]  /*7070*/  MOV R247, 0xffffffff ;  /* 0xffffffff00f77802 */ /* 0x000fce0000000f00 */
[----:B------:R-:W-:Y:S05]  /*7080*/  WARPSYNC.COLLECTIVE R247, `(.L_x_7829) ;  /* 0x00000000f7087348 */ /* 0x000fea0003c00000 */
[----:B------:R0:W1:Y:S02]  /*7090*/  SHFL.DOWN P3, R247, R252, R251, R250 ;  /* 0x080000fbfcf77389 */ /* 0x00006400000600fa */
[----:B01----:R-:W-:Y:S01]  /*70a0*/  ENDCOLLECTIVE ;  /* 0x000000000000791b */ /* 0x003fe20003800000 */
.L_x_7829:
[----:B------:R-:W-:Y:S01]  /*70b0*/  HFMA2.MMA R251, -RZ, RZ, 0, 5.9604644775390625e-08 ;  /* 0x00000001fffb7435 */ /* 0x000fe200000001ff */
[----:B------:R-:W-:Y:S01]  /*70c0*/  MOV R252, R163 ;  /* 0x000000a300fc7202 */ /* 0x000fe20000000f00 */
[----:B------:R-:W-:Y:S01]  /*70d0*/  FADD.FTZ R246, R246, R247 ;  /* 0x000000f7f6f67221 */ /* 0x000fe20000010000 */
[----:B------:R-:W-:-:S08]  /*70e0*/  MOV R247, 0xffffffff ;  /* 0xffffffff00f77802 */ /* 0x000fd00000000f00 */
[----:B------:R-:W-:Y:S05]  /*70f0*/  WARPSYNC.COLLECTIVE R247, `(.L_x_7830) ;  /* 0x00000000f7087348 */ /* 0x000fea0003c00000 */
[----:B------:R0:W1:Y:S02]  /*7100*/  SHFL.DOWN P3, R247, R252, R251, R250 ;  /* 0x080000fbfcf77389 */ /* 0x00006400000600fa */
[----:B01----:R-:W-:Y:S01]  /*7110*/  ENDCOLLECTIVE ;  /* 0x000000000000791b */ /* 0x003fe20003800000 */
.L_x_7830:
[----:B------:R-:W-:Y:S02]  /*7120*/  MOV R252, R246 ;  /* 0x000000f600fc7202 */ /* 0x000fe40000000f00 */
[----:B------:R-:W-:Y:S02]  /*7130*/  MOV R182, R247 ;  /* 0x000000f700b67202 */ /* 0x000fe40000000f00 */
[----:B------:R-:W-:-:S07]  /*7140*/  MOV R247, 0xffffffff ;  /* 0xffffffff00f77802 */ /* 0x000fce0000000f00 */
[----:B------:R-:W-:Y:S05]  /*7150*/  WARPSYNC.COLLECTIVE R247, `(.L_x_7831) ;  /* 0x00000000f7087348 */ /* 0x000fea0003c00000 */
[----:B------:R0:W1:Y:S02]  /*7160*/  SHFL.DOWN P3, R247, R252, R251, R250 ;  /* 0x080000fbfcf77389 */ /* 0x00006400000600fa */
[----:B01----:R-:W-:Y:S01]  /*7170*/  ENDCOLLECTIVE ;  /* 0x000000000000791b */ /* 0x003fe20003800000 */
.L_x_7831:
[----:B------:R-:W-:Y:S02]  /*7180*/  MOV R252, R157 ;  /* 0x0000009d00fc7202 */ /* 0x000fe40000000f00 */
[----:B------:R-:W-:Y:S02]  /*7190*/  MOV R251, R160 ;  /* 0x000000a000fb7202 */ /* 0x000fe40000000f00 */
[----:B------:R-:W-:Y:S01]  /*71a0*/  MOV R250, R159 ;  /* 0x0000009f00fa7202 */ /* 0x000fe20000000f00 */
[----:B------:R-:W-:Y:S06]  /*71b0*/  BRA `(.L_x_7832) ;  /* 0xffffffc000687947 */ /* 0x000fec000383ffff */
.L_x_7833:
        /* <DEDUP_REMOVED lines=12> */
.L_x_16565:


//--------------------- .text._ZN10layer_norm22ln_bwd_finalize_kernelINS_22Kernel_traits_finalizeILj5120Ef13__nv_bfloat16fS2_fjLb1ELj1024ELj4ENS_18Kernel_traits_baseILj5120EfS2_fS2_fjLj1024EEEEELb1ELb0EEEvNS_9BwdParamsE --------------------------
	.section	.text._ZN10layer_norm22ln_bwd_finalize_kernelINS_22Kernel_traits_finalizeILj5120Ef13__nv_bfloat16fS2_fjLb1ELj1024ELj4ENS_18Kernel_traits_baseILj5120EfS2_fS2_fjLj1024EEEEELb1ELb0EEEvNS_9BwdParamsE,"ax",@progbits
	.align	128
        .global         _ZN10layer_norm22ln_bwd_finalize_kernelINS_22Kernel_traits_finalizeILj5120Ef13__nv_bfloat16fS2_fjLb1ELj1024ELj4ENS_18Kernel_traits_baseILj5120EfS2_fS2_fjLj1024EEEEELb1ELb0EEEvNS_9BwdParamsE
        .type           _ZN10layer_norm22ln_bwd_finalize_kernelINS_22Kernel_traits_finalizeILj5120Ef13__nv_bfloat16fS2_fjLb1ELj1024ELj4ENS_18Kernel_traits_baseILj5120EfS2_fS2_fjLj1024EEEEELb1ELb0EEEvNS_9BwdParamsE,@function
        .size           _ZN10layer_norm22ln_bwd_finalize_kernelINS_22Kernel_traits_finalizeILj5120Ef13__nv_bfloat16fS2_fjLb1ELj1024ELj4ENS_18Kernel_traits_baseILj5120EfS2_fS2_fjLj1024EEEEELb1ELb0EEEvNS_9BwdParamsE,(.L_x_16566 - _ZN10layer_norm22ln_bwd_finalize_kernelINS_22Kernel_traits_finalizeILj5120Ef13__nv_bfloat16fS2_fjLb1ELj1024ELj4ENS_18Kernel_traits_baseILj5120EfS2_fS2_fjLj1024EEEEELb1ELb0EEEvNS_9BwdParamsE)
        .other          _ZN10layer_norm22ln_bwd_finalize_kernelINS_22Kernel_traits_finalizeILj5120Ef13__nv_bfloat16fS2_fjLb1ELj1024ELj4ENS_18Kernel_traits_baseILj5120EfS2_fS2_fjLj1024EEEEELb1ELb0EEEvNS_9BwdParamsE,@"STO_CUDA_ENTRY STV_DEFAULT"
_ZN10layer_norm22ln_bwd_finalize_kernelINS_22Kernel_traits_finalizeILj5120Ef13__nv_bfloat16fS2_fjLb1ELj1024ELj4ENS_18Kernel_traits_baseILj5120EfS2_fS2_fjLj1024EEEEELb1ELb0EEEvNS_9BwdParamsE:
.text._ZN10layer_norm22ln_bwd_finalize_kernelINS_22Kernel_traits_finalizeILj5120Ef13__nv_bfloat16fS2_fjLb1ELj1024ELj4ENS_18Kernel_traits_baseILj5120EfS2_fS2_fjLj1024EEEEELb1ELb0EEEvNS_9BwdParamsE:
        /* <DEDUP_REMOVED lines=24> */
.L_x_7846:
        /* <DEDUP_REMOVED lines=36> */
.L_x_7838:
        /* <DEDUP_REMOVED lines=49> */
.L_x_7837:
[----:B------:R-:W-:Y:S05]  /*06d0*/  BSYNC B1 ;  /* 0x0000000000017941 */ /* 0x000fea0003800000 */
.L_x_7836:
        /* <DEDUP_REMOVED lines=31> */
.L_x_7840:
[----:B------:R-:W-:Y:S05]  /*08d0*/  BSYNC B1 ;  /* 0x0000000000017941 */ /* 0x000fea0003800000 */
.L_x_7839:
        /* <DEDUP_REMOVED lines=16> */
.L_x_7841:
[----:B------:R-:W-:Y:S05]  /*09e0*/  BSYNC B1 ;  /* 0x0000000000017941 */ /* 0x000fea0003800000 */
.L_x_7835:
[----:B------:R-:W-:Y:S05]  /*09f0*/  BSYNC B0 ;  /* 0x0000000000007941 */ /* 0x000fea0003800000 */
.L_x_7834:
        /* <DEDUP_REMOVED lines=40> */
.L_x_7862:
        /* <DEDUP_REMOVED lines=8> */
.L_x_7842:
        /* <DEDUP_REMOVED lines=20> */
.L_x_7845:
[----:B------:R-:W-:Y:S05]  /*0e40*/  BSYNC B0 ;  /* 0x0000000000007941 */ /* 0x000fea0003800000 */
.L_x_7844:
[C---:B------:R-:W-:Y:S01]  /*0e50*/  ISETP.GT.U32.AND P1, PT, R4.reuse, -0x1401, PT ;  /* 0xffffebff0400780c */ /* 0x040fe20003f24070 */
[----:B------:R-:W-:Y:S01]  /*0e60*/  VIADD R4, R4, 0x1400 ;  /* 0x0000140004047836 */ /* 0x000fe20000000000 */
[----:B------:R-:W-:-:S11]  /*0e70*/  IADD3 R5, R5, 0xa00, RZ ;  /* 0x00000a0005057810 */ /* 0x000fd60007ffe0ff */
[----:B------:R-:W-:Y:S05]  /*0e80*/  @P1 BRA `(.L_x_7846) ;  /* 0xfffffff000bc1947 */ /* 0x000fea000383ffff */
[----:B------:R-:W-:Y:S05]  /*0e90*/  EXIT ;  /* 0x000000000000794d */ /* 0x000fea0003800000 */
.L_x_7843:
[----:B0-----:R-:W-:Y:S01]  /*0ea0*/  HFMA2.MMA R24, -RZ, RZ, 0, 5.9604644775390625e-08 ;  /* 0x00000001ff187435 */ /* 0x001fe200000001ff */
[----:B----4-:R-:W-:Y:S02]  /*0eb0*/  MOV R23, R10 ;  /* 0x0000000a00177202 */ /* 0x010fe40000000f00 */
[----:B------:R-:W-:Y:S02]  /*0ec0*/  MOV R25, 0x1f ;  /* 0x0000001f00197802 */ /* 0x000fe40000000f00 */
[----:B------:R-:W-:-:S07]  /*0ed0*/  MOV R20, 0xffffffff ;  /* 0xffffffff00147802 */ /* 0x000fce0000000f00 */
[----:B-123--:R-:W-:Y:S05]  /*0ee0*/  WARPSYNC.COLLECTIVE R20, `(.L_x_7847) ;  /* 0x0000000014087348 */ /* 0x00efea0003c00000 */
[----:B------:R0:W4:Y:S02]  /*0ef0*/  SHFL.BFLY P2, R22, R23, R24, R25 ;  /* 0x0c00001817167389 */ /* 0x0001240000040019 */
[----:B01234-:R-:W-:Y:S01]  /*0f00*/  ENDCOLLECTIVE ;  /* 0x000000000000791b */ /* 0x01ffe20003800000 */
.L_x_7847:
[----:B------:R-:W-:Y:S01]  /*0f10*/  IMAD.MOV.U32 R24, RZ, RZ, 0x2 ;  /* 0x00000002ff187424 */ /* 0x000fe200078e00ff */
[----:B------:R-:W-:-:S05]  /*0f20*/  MOV R11, R22 ;  /* 0x00000016000b7202 */ /* 0x000fca0000000f00 */
[----:B------:R-:W-:-:S05]  /*0f30*/  FADD.FTZ R11, R10, R11 ;  /* 0x0000000b0a0b7221 */ /* 0x000fca0000010000 */
[----:B------:R-:W-:-:S07]  /*0f40*/  MOV R23, R11 ;  /* 0x0000000b00177202 */ /* 0x000fce0000000f00 */
[----:B------:R-:W-:Y:S05]  /*0f50*/  WARPSYNC.COLLECTIVE R20, `(.L_x_7848) ;  /* 0x0000000014087348 */ /* 0x000fea0003c00000 */
[----:B------:R0:W1:Y:S02]  /*0f60*/  SHFL.BFLY P2, R22, R23, R24, R25 ;  /* 0x0c00001817167389 */ /* 0x0000640000040019 */
[----:B01----:R-:W-:Y:S01]  /*0f70*/  ENDCOLLECTIVE ;  /* 0x000000000000791b */ /* 0x003fe20003800000 */
.L_x_7848:
[----:B------:R-:W-:Y:S01]  /*0f80*/  HFMA2.MMA R24, -RZ, RZ, 0, 2.384185791015625e-07 ;  /* 0x00000004ff187435 */ /* 0x000fe200000001ff */
[----:B------:R-:W-:-:S05]  /*0f90*/  MOV R14, R22 ;  /* 0x00000016000e7202 */ /* 0x000fca0000000f00 */
[----:B------:R-:W-:-:S05]  /*0fa0*/  FADD.FTZ R14, R11, R14 ;  /* 0x0000000e0b0e7221 */ /* 0x000fca0000010000 */
[----:B------:R-:W-:-:S07]  /*0fb0*/  MOV R23, R14 ;  /* 0x0000000e00177202 */ /* 0x000fce0000000f00 */
[----:B------:R-:W-:Y:S05]  /*0fc0*/  WARPSYNC.COLLECTIVE R20, `(.L_x_7849) ;  /* 0x0000000014087348 */ /* 0x000fea0003c00000 */
[----:B------:R0:W1:Y:S02]  /*0fd0*/  SHFL.BFLY P2, R22, R23, R24, R25 ;  /* 0x0c00001817167389 */ /* 0x0000640000040019 */
[----:B01----:R-:W-:Y:S01]  /*0fe0*/  ENDCOLLECTIVE ;  /* 0x000000000000791b */ /* 0x003fe20003800000 */
.L_x_7849:
[----:B------:R-:W-:Y:S01]  /*0ff0*/  HFMA2.MMA R24, -RZ, RZ, 0, 4.76837158203125e-07 ;  /* 0x00000008ff187435 */ /* 0x000fe200000001ff */
[----:B------:R-:W-:-:S05]  /*1000*/  MOV R13, R22 ;  /* 0x00000016000d7202 */ /* 0x000fca0000000f00 */
[----:B------:R-:W-:-:S05]  /*1010*/  FADD.FTZ R13, R14, R13 ;  /* 0x0000000d0e0d7221 */ /* 0x000fca0000010000 */
[----:B------:R-:W-:-:S07]  /*1020*/  MOV R23, R13 ;  /* 0x0000000d00177202 */ /* 0x000fce0000000f00 */
[----:B------:R-:W-:Y:S05]  /*1030*/  WARPSYNC.COLLECTIVE R20, `(.L_x_7850) ;  /* 0x0000000014087348 */ /* 0x000fea0003c00000 */
[----:B------:R0:W1:Y:S02]  /*1040*/  SHFL.BFLY P2, R22, R23, R24, R25 ;  /* 0x0c00001817167389 */ /* 0x0000640000040019 */
[----:B01----:R-:W-:Y:S01]  /*1050*/  ENDCOLLECTIVE ;  /* 0x000000000000791b */ /* 0x003fe20003800000 */
.L_x_7850:
[----:B------:R-:W-:Y:S01]  /*1060*/  HFMA2.MMA R24, -RZ, RZ, 0, 9.5367431640625e-07 ;  /* 0x00000010ff187435 */ /* 0x000fe200000001ff */
[----:B------:R-:W-:-:S05]  /*1070*/  MOV R10, R22 ;  /* 0x00000016000a7202 */ /* 0x000fca0000000f00 */
[----:B------:R-:W-:-:S04]  /*1080*/  FADD.FTZ R11, R13, R10 ;  /* 0x0000000a0d0b7221 */ /* 0x000fc80000010000 */
[----:B------:R-:W-:-:S07]  /*1090*/  IMAD.MOV.U32 R23, RZ, RZ, R11 ;  /* 0x000000ffff177224 */ /* 0x000fce00078e000b */
[----:B------:R-:W-:Y:S05]  /*10a0*/  WARPSYNC.COLLECTIVE R20, `(.L_x_7851) ;  /* 0x0000000014087348 */ /* 0x000fea0003c00000 */
[----:B------:R0:W1:Y:S02]  /*10b0*/  SHFL.BFLY P2, R22, R23, R24, R25 ;  /* 0x0c00001817167389 */ /* 0x0000640000040019 */
[----:B01----:R-:W-:Y:S01]  /*10c0*/  ENDCOLLECTIVE ;  /* 0x000000000000791b */ /* 0x003fe20003800000 */
.L_x_7851:
[----:B------:R-:W-:Y:S01]  /*10d0*/  HFMA2.MMA R24, -RZ, RZ, 0, 5.9604644775390625e-08 ;  /* 0x00000001ff187435 */ /* 0x000fe200000001ff */
[----:B------:R-:W-:Y:S02]  /*10e0*/  MOV R23, R12 ;  /* 0x0000000c00177202 */ /* 0x000fe40000000f00 */
[----:B------:R-:W-:-:S08]  /*10f0*/  MOV R10, R22 ;  /* 0x00000016000a7202 */ /* 0x000fd00000000f00 */
[----:B------:R-:W-:Y:S05]  /*1100*/  WARPSYNC.COLLECTIVE R20, `(.L_x_7852) ;  /* 0x0000000014087348 */ /* 0x000fea0003c00000 */
[----:B------:R0:W1:Y:S02]  /*1110*/  SHFL.BFLY P2, R22, R23, R24, R25 ;  /* 0x0c00001817167389 */ /* 0x0000640000040019 */
[----:B01----:R-:W-:Y:S01]  /*1120*/  ENDCOLLECTIVE ;  /* 0x000000000000791b */ /* 0x003fe20003800000 */
.L_x_7852:
[----:B------:R-:W-:Y:S01]  /*1130*/  HFMA2.MMA R24, -RZ, RZ, 0, 1.1920928955078125e-07 ;  /* 0x00000002ff187435 */ /* 0x000fe200000001ff */
[----:B------:R-:W-:-:S05]  /*1140*/  MOV R13, R22 ;  /* 0x00000016000d7202 */ /* 0x000fca0000000f00 */
[----:B------:R-:W-:-:S05]  /*1150*/  FADD.FTZ R15, R12, R13 ;  /* 0x0000000d0c0f7221 */ /* 0x000fca0000010000 */
[----:B------:R-:W-:-:S07]  /*1160*/  MOV R23, R15 ;  /* 0x0000000f00177202 */ /* 0x000fce0000000f00 */
[----:B------:R-:W-:Y:S05]  /*1170*/  WARPSYNC.COLLECTIVE R20, `(.L_x_7853) ;  /* 0x0000000014087348 */ /* 0x000fea0003c00000 */
[----:B------:R0:W1:Y:S02]  /*1180*/  SHFL.BFLY P2, R22, R23, R24, R25 ;  /* 0x0c00001817167389 */ /* 0x0000640000040019 */
[----:B01----:R-:W-:Y:S01]  /*1190*/  ENDCOLLECTIVE ;  /* 0x000000000000791b */ /* 0x003fe20003800000 */
.L_x_7853:
[----:B------:R-:W-:Y:S01]  /*11a0*/  HFMA2.MMA R24, -RZ, RZ, 0, 2.384185791015625e-07 ;  /* 0x00000004ff187435 */ /* 0x000fe200000001ff */
[----:B------:R-:W-:-:S04]  /*11b0*/  IMAD.MOV.U32 R16, RZ, RZ, R22 ;  /* 0x000000ffff107224 */ /* 0x000fc800078e0016 */
[----:B------:R-:W-:-:S05]  /*11c0*/  FADD.FTZ R16, R15, R16 ;  /* 0x000000100f107221 */ /* 0x000fca0000010000 */
[----:B------:R-:W-:-:S07]  /*11d0*/  MOV R23, R16 ;  /* 0x0000001000177202 */ /* 0x000fce0000000f00 */
[----:B------:R-:W-:Y:S05]  /*11e0*/  WARPSYNC.COLLECTIVE R20, `(.L_x_7854) ;  /* 0x0000000014087348 */ /* 0x000fea0003c00000 */
[----:B------:R0:W1:Y:S02]  /*11f0*/  SHFL.BFLY P2, R22, R23, R24, R25 ;  /* 0x0c00001817167389 */ /* 0x0000640000040019 */
[----:B01----:R-:W-:Y:S01]  /*1200*/  ENDCOLLECTIVE ;  /* 0x000000000000791b */ /* 0x003fe20003800000 */
.L_x_7854:
[----:B------:R-:W-:Y:S01]  /*1210*/  HFMA2.MMA R24, -RZ, RZ, 0, 4.76837158203125e-07 ;  /* 0x00000008ff187435 */ /* 0x000fe200000001ff */
[----:B------:R-:W-:-:S05]  /*1220*/  MOV R17, R22 ;  /* 0x0000001600117202 */ /* 0x000fca0000000f00 */
[----:B------:R-:W-:-:S05]  /*1230*/  FADD.FTZ R17, R16, R17 ;  /* 0x0000001110117221 */ /* 0x000fca0000010000 */
[----:B------:R-:W-:-:S07]  /*1240*/  MOV R23, R17 ;  /* 0x0000001100177202 */ /* 0x000fce0000000f00 */
[----:B------:R-:W-:Y:S05]  /*1250*/  WARPSYNC.COLLECTIVE R20, `(.L_x_7855) ;  /* 0x0000000014087348 */ /* 0x000fea0003c00000 */
[----:B------:R0:W1:Y:S02]  /*1260*/  SHFL.BFLY P2, R22, R23, R24, R25 ;  /* 0x0c00001817167389 */ /* 0x0000640000040019 */
[----:B01----:R-:W-:Y:S01]  /*1270*/  ENDCOLLECTIVE ;  /* 0x000000000000791b */ /* 0x003fe20003800000 */
.L_x_7855:
[----:B------:R-:W-:Y:S01]  /*1280*/  IMAD.MOV.U32 R24, RZ, RZ, 0x10 ;  /* 0x00000010ff187424 */ /* 0x000fe200078e00ff */
[----:B------:R-:W-:-:S05]  /*1290*/  MOV R12, R22 ;  /* 0x00000016000c7202 */ /* 0x000fca0000000f00 */
[----:B------:R-:W-:-:S05]  /*12a0*/  FADD.FTZ R12, R17, R12 ;  /* 0x0000000c110c7221 */ /* 0x000fca0000010000 */
[----:B------:R-:W-:-:S07]  /*12b0*/  MOV R23, R12 ;  /* 0x0000000c00177202 */ /* 0x000fce0000000f00 */
[----:B------:R-:W-:Y:S05]  /*12c0*/  WARPSYNC.COLLECTIVE R20, `(.L_x_7856) ;  /* 0x0000000014087348 */ /* 0x000fea0003c00000 */
[----:B------:R0:W1:Y:S02]  /*12d0*/  SHFL.BFLY P2, R22, R23, R24, R25 ;  /* 0x0c00001817167389 */ /* 0x0000640000040019 */
[----:B01----:R-:W-:Y:S01]  /*12e0*/  ENDCOLLECTIVE ;  /* 0x000000000000791b */ /* 0x003fe20003800000 */
.L_x_7856:
[----:B------:R-:W-:Y:S01]  /*12f0*/  HFMA2.MMA R24, -RZ, RZ, 0, 5.9604644775390625e-08 ;  /* 0x00000001ff187435 */ /* 0x000fe200000001ff */
[----:B------:R-:W-:Y:S02]  /*1300*/  MOV R23, R8 ;  /* 0x0000000800177202 */ /* 0x000fe40000000f00 */
[----:B------:R-:W-:-:S08]  /*1310*/  MOV R15, R22 ;  /* 0x00000016000f7202 */ /* 0x000fd00000000f00 */
[----:B------:R-:W-:Y:S05]  /*1320*/  WARPSYNC.COLLECTIVE R20, `(.L_x_7857) ;  /* 0x0000000014087348 */ /* 0x000fea0003c00000 */
[----:B------:R0:W1:Y:S02]  /*1330*/  SHFL.BFLY P2, R22, R23, R24, R25 ;  /* 0x0c00001817167389 */ /* 0x0000640000040019 */
[----:B01----:R-:W-:Y:S01]  /*1340*/  ENDCOLLECTIVE ;  /* 0x000000000000791b */ /* 0x003fe20003800000 */
.L_x_7857:
[----:B------:R-:W-:Y:S01]  /*1350*/  HFMA2.MMA R24, -RZ, RZ, 0, 1.1920928955078125e-07 ;  /* 0x00000002ff187435 */ /* 0x000fe200000001ff */
[----:B------:R-:W-:-:S05]  /*1360*/  MOV R17, R22 ;  /* 0x0000001600117202 */ /* 0x000fca0000000f00 */
[----:B------:R-:W-:-:S05]  /*1370*/  FADD.FTZ R18, R8, R17 ;  /* 0x0000001108127221 */ /* 0x000fca0000010000 */
[----:B------:R-:W-:-:S07]  /*1380*/  MOV R23, R18 ;  /* 0x0000001200177202 */ /* 0x000fce0000000f00 */
[----:B------:R-:W-:Y:S05]  /*1390*/  WARPSYNC.COLLECTIVE R20, `(.L_x_7858) ;  /* 0x0000000014087348 */ /* 0x000fea0003c00000 */
[----:B------:R0:W1:Y:S02]  /*13a0*/  SHFL.BFLY P2, R22, R23, R24, R25 ;  /* 0x0c00001817167389 */ /* 0x0000640000040019 */
[----:B01----:R-:W-:Y:S01]  /*13b0*/  ENDCOLLECTIVE ;  /* 0x000000000000791b */ /* 0x003fe20003800000 */
.L_x_7858:
[----:B------:R-:W-:Y:S01]  /*13c0*/  HFMA2.MMA R24, -RZ, RZ, 0, 2.384185791015625e-07 ;  /* 0x00000004ff187435 */ /* 0x000fe200000001ff */
[----:B------:R-:W-:-:S05]  /*13d0*/  MOV R13, R22 ;  /* 0x00000016000d7202 */ /* 0x000fca0000000f00 */
[----:B------:R-:W-:-:S04]  /*13e0*/  FADD.FTZ R19, R18, R13 ;  /* 0x0000000d12137221 */ /* 0x000fc80000010000 */
[----:B------:R-:W-:-:S07]  /*13f0*/  IMAD.MOV.U32 R23, RZ, RZ, R19 ;  /* 0x000000ffff177224 */ /* 0x000fce00078e0013 */
[----:B------:R-:W-:Y:S05]  /*1400*/  WARPSYNC.COLLECTIVE R20, `(.L_x_7859) ;  /* 0x0000000014087348 */ /* 0x000fea0003c00000 */
[----:B------:R0:W1:Y:S02]  /*1410*/  SHFL.BFLY P2, R22, R23, R24, R25 ;  /* 0x0c00001817167389 */ /* 0x0000640000040019 */
[----:B01----:R-:W-:Y:S01]  /*1420*/  ENDCOLLECTIVE ;  /* 0x000000000000791b */ /* 0x003fe20003800000 */
.L_x_7859:
[----:B------:R-:W-:Y:S01]  /*1430*/  HFMA2.MMA R24, -RZ, RZ, 0, 4.76837158203125e-07 ;  /* 0x00000008ff187435 */ /* 0x000fe200000001ff */
[----:B------:R-:W-:-:S05]  /*1440*/  MOV R8, R22 ;  /* 0x0000001600087202 */ /* 0x000fca0000000f00 */
[----:B------:R-:W-:-:S05]  /*1450*/  FADD.FTZ R8, R19, R8 ;  /* 0x0000000813087221 */ /* 0x000fca0000010000 */
[----:B------:R-:W-:-:S07]  /*1460*/  MOV R23, R8 ;  /* 0x0000000800177202 */ /* 0x000fce0000000f00 */
[----:B------:R-:W-:Y:S05]  /*1470*/  WARPSYNC.COLLECTIVE R20, `(.L_x_7860) ;  /* 0x0000000014087348 */ /* 0x000fea0003c00000 */
[----:B------:R0:W1:Y:S02]  /*1480*/  SHFL.BFLY P2, R22, R23, R24, R25 ;  /* 0x0c00001817167389 */ /* 0x0000640000040019 */
[----:B01----:R-:W-:Y:S01]  /*1490*/  ENDCOLLECTIVE ;  /* 0x000000000000791b */ /* 0x003fe20003800000 */
.L_x_7860:
[----:B------:R-:W-:Y:S01]  /*14a0*/  HFMA2.MMA R24, -RZ, RZ, 0, 9.5367431640625e-07 ;  /* 0x00000010ff187435 */ /* 0x000fe200000001ff */
[----:B------:R-:W-:-:S05]  /*14b0*/  MOV R21, R22 ;  /* 0x0000001600157202 */ /* 0x000fca0000000f00 */
[----:B------:R-:W-:-:S05]  /*14c0*/  FADD.FTZ R21, R8, R21 ;  /* 0x0000001508157221 */ /* 0x000fca0000010000 */
[----:B------:R-:W-:-:S07]  /*14d0*/  MOV R23, R21 ;  /* 0x0000001500177202 */ /* 0x000fce0000000f00 */
[----:B------:R-:W-:Y:S05]  /*14e0*/  WARPSYNC.COLLECTIVE R20, `(.L_x_7861) ;  /* 0x0000000014087348 */ /* 0x000fea0003c00000 */
[----:B------:R0:W1:Y:S02]  /*14f0*/  SHFL.BFLY P2, R22, R23, R24, R25 ;  /* 0x0c00001817167389 */ /* 0x0000640000040019 */
[----:B01----:R-:W-:Y:S01]  /*1500*/  ENDCOLLECTIVE ;  /* 0x000000000000791b */ /* 0x003fe20003800000 */
.L_x_7861:
[----:B------:R-:W-:Y:S01]  /*1510*/  MOV R14, R22 ;  /* 0x00000016000e7202 */ /* 0x000fe20000000f00 */
[----:B------:R-:W-:Y:S06]  /*1520*/  BRA `(.L_x_7862) ;  /* 0xfffffff400d47947 */ /* 0x000fec000383ffff */
.L_x_7863:
        /* <DEDUP_REMOVED lines=13> */
.L_x_16566:


//--------------------- .text._ZN10layer_norm13ln_bwd_kernelINS_13Kernel_traitsIf13__nv_bfloat16fS2_fjLj5120ELj1ELj1ELj4ELj16ENS_18Kernel_traits_baseILj5120EfS2_fS2_fjLj128EEEEELb1ELb1ELb1ELb0EEEvNS_9BwdParamsE --------------------------
	.section	.text._ZN10layer_norm13ln_bwd_kernelINS_13Kernel_traitsIf13__nv_bfloat16fS2_fjLj5120ELj1ELj1ELj4ELj16ENS_18Kernel_traits_baseILj5120EfS2_fS2_fjLj128EEEEELb1ELb1ELb1ELb0EEEvNS_9BwdParamsE,"ax",@progbits
	.align	128
        .global         _ZN10layer_norm13ln_bwd_kernelINS_13Kernel_traitsIf13__nv_bfloat16fS2_fjLj5120ELj1ELj1ELj4ELj16ENS_18Kernel_traits_baseILj5120EfS2_fS2_fjLj128EEEEELb1ELb1ELb1ELb0EEEvNS_9BwdParamsE
        .type           _ZN10layer_norm13ln_bwd_kernelINS_13Kernel_traitsIf13__nv_bfloat16fS2_fjLj5120ELj1ELj1ELj4ELj16ENS_18Kernel_traits_baseILj5120EfS2_fS2_fjLj128EEEEELb1ELb1ELb1ELb0EEEvNS_9BwdParamsE,@function
        .size           _ZN10layer_norm13ln_bwd_kernelINS_13Kernel_traitsIf13__nv_bfloat16fS2_fjLj5120ELj1ELj1ELj4ELj16ENS_18Kernel_traits_baseILj5120EfS2_fS2_fjLj128EEEEELb1ELb1ELb1ELb0EEEvNS_9BwdParamsE,(.L_x_16567 - _ZN10layer_norm13ln_bwd_kernelINS_13Kernel_traitsIf13__nv_bfloat16fS2_fjLj5120ELj1ELj1ELj4ELj16ENS_18Kernel_traits_baseILj5120EfS2_fS2_fjLj128EEEEELb1ELb1ELb1ELb0EEEvNS_9BwdParamsE)
        .other          _ZN10layer_norm13ln_bwd_kernelINS_13Kernel_traitsIf13__nv_bfloat16fS2_fjLj5120ELj1ELj1ELj4ELj16ENS_18Kernel_traits_baseILj5120EfS2_fS2_fjLj128EEEEELb1ELb1ELb1ELb0EEEvNS_9BwdParamsE,@"STO_CUDA_ENTRY STV_DEFAULT"
_ZN10layer_norm13ln_bwd_kernelINS_13Kernel_traitsIf13__nv_bfloat16fS2_fjLj5120ELj1ELj1ELj4ELj16ENS_18Kernel_traits_baseILj5120EfS2_fS2_fjLj128EEEEELb1ELb1ELb1ELb0EEEvNS_9BwdParamsE:
.text._ZN10layer_norm13ln_bwd_kernelINS_13Kernel_traitsIf13__nv_bfloat16fS2_fjLj5120ELj1ELj1ELj4ELj16ENS_18Kernel_traits_baseILj5120EfS2_fS2_fjLj128EEEEELb1ELb1ELb1ELb0EEEvNS_9BwdParamsE:
        /* <DEDUP_REMOVED lines=77> */
[----:B------:R-:W-:Y:S02]  /*04d0*/  ULDC.64 UR4, c[0x0][0x208] ;  /* 0x0000820000047ab9 */ /* 0x000fe40000000a00 */
        /* <DEDUP_REMOVED lines=26> */
[----:B------:R1:W5:Y:S04]  /*0680*/  @P2 LDG.E.128 R52, desc[UR4][R26.64] ;  /* 0x000000041a342981 */ /* 0x000368000c1e1d00 */
[----:B------:R-:W5:Y:S04]  /*0690*/  @P3 LDG.E.128 R48, desc[UR4][R10.64] ;  /* 0x000000040a303981 */ /* 0x000f68000c1e1d00 */
[----:B------:R-:W5:Y:S04]  /*06a0*/  @P3 LDG.E.128 R44, desc[UR4][R10.64+0x10] ;  /* 0x000010040a2c3981 */ /* 0x000f68000c1e1d00 */
[----:B------:R-:W5:Y:S01]  /*06b0*/  @P3 LDG.E.128 R40, desc[UR4][R12.64+0x10] ;  /* 0x000010040c283981 */ /* 0x000f62000c1e1d00 */
[----:B------:R-:W-:-:S02]  /*06c0*/  @P4 LOP3.LUT R7, R7, 0x2, RZ, 0xfc, !PT ;  /* 0x0000000207074812 */ /* 0x000fc400078efcff */
[----:B0-----:R-:W-:Y:S02]  /*06d0*/  LEA.HI R4, R6, UR6, RZ, 0x19 ;  /* 0x0000000606047c11 */ /* 0x001fe4000f8fc8ff */
[----:B------:R-:W-:-:S04]  /*06e0*/  LOP3.LUT R7, R7, 0xfffffffb, RZ, 0xc0, !PT ;  /* 0xfffffffb07077812 */ /* 0x000fc800078ec0ff */
[----:B------:R-:W-:Y:S02]  /*06f0*/  @P3 LOP3.LUT R7, R7, 0x4, RZ, 0xfc, !PT ;  /* 0x0000000407073812 */ /* 0x000fe400078efcff */
        /* <DEDUP_REMOVED lines=68> */
[----:B------:R-:W-:Y:S02]  /*0b40*/  CS2R R88, SRZ ;  /* 0x0000000000587805 */ /* 0x000fe4000001ff00 */
[----:B------:R-:W-:Y:S02]  /*0b50*/  CS2R R90, SRZ ;  /* 0x00000000005a7805 */ /* 0x000fe4000001ff00 */
[----:B----4-:R-:W-:-:S02]  /*0b60*/  CS2R R48, SRZ ;  /* 0x0000000000307805 */ /* 0x010fc4000001ff00 */
        /* <DEDUP_REMOVED lines=32> */
[----:B------:R-:W-:Y:S01]  /*0d70*/  HFMA2.MMA R0, -RZ, RZ, 0, 5.9604644775390625e-08 ;  /* 0x00000001ff007435 */ /* 0x000fe200000001ff */
[----:B------:R-:W-:-:S06]  /*0d80*/  IMAD.MOV.U32 R25, RZ, RZ, RZ ;  /* 0x000000ffff197224 */ /* 0x000fcc00078e00ff */
[----:B------:R0:W-:Y:S04]  /*0d90*/  STL.S16 [R1+0x34], R0 ;  /* 0x0000340001007387 */ /* 0x0001e80000100600 */
.L_x_8065:
        /* <DEDUP_REMOVED lines=12> */
[C---:B-1----:R-:W-:Y:S01]  /*0e60*/  IMAD.WIDE R200, R4.reuse, 0x4, R200 ;  /* 0x0000000404c87825 */ /* 0x042fe200078e02c8 */
[----:B--2---:R-:W-:Y:S01]  /*0e70*/  MOV R2, UR14 ;  /* 0x0000000e00027c02 */ /* 0x004fe20008000f00 */
[----:B------:R-:W-:Y:S03]  /*0e80*/  BSSY B0, `(.L_x_7865) ;  /* 0x0000293000007945 */ /* 0x000fe60003800000 */
[----:B------:R1:W5:Y:S01]  /*0e90*/  LDG.E R215, desc[UR4][R200.64] ;  /* 0x00000004c8d77981 */ /* 0x000362000c1e1900 */
        /* <DEDUP_REMOVED lines=28> */
.L_x_7868:
[----:B------:R-:W-:Y:S05]  /*1060*/  BSYNC B1 ;  /* 0x0000000000017941 */ /* 0x000fea0003800000 */
.L_x_7867:
        /* <DEDUP_REMOVED lines=12> */
.L_x_7870:
[----:B------:R-:W-:Y:S05]  /*1130*/  BSYNC B1 ;  /* 0x0000000000017941 */ /* 0x000fea0003800000 */
.L_x_7869:
        /* <DEDUP_REMOVED lines=12> */
.L_x_7872:
[----:B------:R-:W-:Y:S05]  /*1200*/  BSYNC B1 ;  /* 0x0000000000017941 */ /* 0x000fea0003800000 */
.L_x_7871:
        /* <DEDUP_REMOVED lines=12> */
.L_x_7874:
[----:B------:R-:W-:Y:S05]  /*12d0*/  BSYNC B1 ;  /* 0x0000000000017941 */ /* 0x000fea0003800000 */
.L_x_7873:
        /* <DEDUP_REMOVED lines=14> */
.L_x_7866:
        /* <DEDUP_REMOVED lines=24> */
[----:B------:R2:W-:Y:S04]  /*1540*/  STL [R1+0x1e8], R4 ;  /* 0x0001e80401007387 */ /* 0x0005e80000100800 */
[----:B------:R-:W-:Y:S04]  /*1550*/  STL [R1+0x1e4], R3 ;  /* 0x0001e40301007387 */ /* 0x000fe80000100800 */
[----:B------:R-:W5:Y:S04]  /*1560*/  @P5 LDG.E.128 R148, desc[UR4][R200.64] ;  /* 0x00000004c8945981 */ /* 0x000f68000c1e1d00 */
[----:B------:R-:W5:Y:S01]  /*1570*/  @P5 LDG.E.128 R152, desc[UR4][R200.64+0x10] ;  /* 0x00001004c8985981 */ /* 0x000f62000c1e1d00 */
[----:B0-----:R-:W-:-:S02]  /*1580*/  ISETP.NE.AND P5, PT, R204, RZ, PT ;  /* 0x000000ffcc00720c */ /* 0x001fc40003fa5270 */
[----:B------:R-:W0:Y:S01]  /*1590*/  LDC.64 R204, c[0x0][0x238] ;  /* 0x00008e00ffcc7b82 */ /* 0x000e220000000a00 */
[----:B------:R3:W-:Y:S01]  /*15a0*/  STL [R1+0x1e0], R2 ;  /* 0x0001e00201007387 */ /* 0x0007e20000100800 */
[----:B-1----:R-:W-:Y:S01]  /*15b0*/  IMAD.WIDE.U32 R14, R212, 0x10, R14 ;  /* 0x00000010d40e7825 */ /* 0x002fe200078e000e */
[----:B------:R-:W-:Y:S02]  /*15c0*/  FSEL R0, R215, RZ, !P5 ;  /* 0x000000ffd7007208 */ /* 0x000fe40006800000 */
[----:B--2---:R-:W2:Y:S04]  /*15d0*/  LDL R4, [R1+0x1b8] ;  /* 0x0001b80001047983 */ /* 0x004ea80000100800 */
[----:B------:R1:W4:Y:S02]  /*15e0*/  LDG.E.128 R208, desc[UR4][R14.64] ;  /* 0x000000040ed07981 */ /* 0x000324000c1e1d00 */
[----:B-1----:R-:W1:Y:S01]  /*15f0*/  LDC.64 R14, c[0x0][0x240] ;  /* 0x00009000ff0e7b82 */ /* 0x002e620000000a00 */
[----:B0-----:R-:W-:-:S05]  /*1600*/  IMAD.WIDE.U32 R204, R9, 0x20, R204 ;  /* 0x0000002009cc7825 */ /* 0x001fca00078e00cc */
[----:B------:R-:W3:Y:S04]  /*1610*/  LDG.E.128 R200, desc[UR4][R204.64] ;  /* 0x00000004ccc87981 */ /* 0x000ee8000c1e1d00 */
[----:B------:R-:W2:Y:S01]  /*1620*/  LDG.E.128 R204, desc[UR4][R204.64+0x10] ;  /* 0x00001004cccc7981 */ /* 0x000ea2000c1e1d00 */
[----:B----4-:R-:W-:Y:S01]  /*1630*/  PRMT R225, R208, 0x7632, R225 ;  /* 0x00007632d0e17816 */ /* 0x010fe200000000e1 */
[C---:B---3--:R-:W-:Y:S01]  /*1640*/  FADD.FTZ R213, -R0.reuse, R201 ;  /* 0x000000c900d57221 */ /* 0x048fe20000010100 */
[C---:B------:R-:W-:Y:S01]  /*1650*/  FADD.FTZ R10, -R0.reuse, R202 ;  /* 0x000000ca000a7221 */ /* 0x040fe20000010100 */
[C---:B------:R-:W-:Y:S01]  /*1660*/  FADD.FTZ R203, -R0.reuse, R203 ;  /* 0x000000cb00cb7221 */ /* 0x040fe20000010100 */
[C---:B--2---:R-:W-:Y:S01]  /*1670*/  FADD.FTZ R201, -R0.reuse, R204 ;  /* 0x000000cc00c97221 */ /* 0x044fe20000010100 */
[----:B------:R-:W-:Y:S01]  /*1680*/  FADD.FTZ R202, -R0, R206 ;  /* 0x000000ce00ca7221 */ /* 0x000fe20000010100 */
[----:B------:R-:W-:Y:S01]  /*1690*/  IMAD.U32 R204, R208, 0x10000, RZ ;  /* 0x00010000d0cc7824 */ /* 0x000fe200078e00ff */
[C---:B------:R-:W-:Y:S01]  /*16a0*/  PRMT R208, R210.reuse, 0x7632, R208 ;  /* 0x00007632d2d07816 */ /* 0x040fe200000000d0 */
[----:B------:R-:W-:-:S02]  /*16b0*/  IMAD.U32 R206, R210, 0x10000, RZ ;  /* 0x00010000d2ce7824 */ /* 0x000fc400078e00ff */
[----:B------:R-:W2:Y:S01]  /*16c0*/  LDL R210, [R1+0x1b0] ;  /* 0x0001b00001d27983 */ /* 0x000ea20000100800 */
[----:B------:R-:W-:Y:S01]  /*16d0*/  FMUL.FTZ R2, R5, R203 ;  /* 0x000000cb05027220 */ /* 0x000fe20000410000 */
[----:B------:R-:W-:Y:S02]  /*16e0*/  IMAD.U32 R203, R225, 0x10000, RZ ;  /* 0x00010000e1cb7824 */ /* 0x000fe400078e00ff */
[----:B------:R-:W3:Y:S01]  /*16f0*/  LDL R225, [R1+0x1a0] ;  /* 0x0001a00001e17983 */ /* 0x000ee20000100800 */
[C---:B------:R-:W-:Y:S01]  /*1700*/  FADD.FTZ R214, -R0.reuse, R200 ;  /* 0x000000c800d67221 */ /* 0x040fe20000010100 */
[C---:B------:R-:W-:Y:S01]  /*1710*/  FADD.FTZ R200, -R0.reuse, R207 ;  /* 0x000000cf00c87221 */ /* 0x040fe20000010100 */
[----:B------:R-:W-:Y:S01]  /*1720*/  SHF.L.U32 R207, R209, 0x10, RZ ;  /* 0x00000010d1cf7819 */ /* 0x000fe200000006ff */
[C---:B------:R-:W-:Y:S01]  /*1730*/  FMUL.FTZ R6, R5.reuse, R213 ;  /* 0x000000d505067220 */ /* 0x040fe20000410000 */
[----:B------:R-:W-:Y:S01]  /*1740*/  FADD.FTZ R205, -R0, R205 ;  /* 0x000000cd00cd7221 */ /* 0x000fe20000010100 */
[----:B------:R-:W-:Y:S01]  /*1750*/  FMUL.FTZ R3, R5, R10 ;  /* 0x0000000a05037220 */ /* 0x000fe20000410000 */
[----:B------:R-:W-:Y:S01]  /*1760*/  PRMT R7, R209, 0x7632, R7 ;  /* 0x00007632d1077816 */ /* 0x000fe20000000007 */
[C---:B------:R-:W-:Y:S01]  /*1770*/  FMUL.FTZ R0, R5.reuse, R214 ;  /* 0x000000d605007220 */ /* 0x040fe20000410000 */
[----:B------:R0:W-:Y:S01]  /*1780*/  STL [R1+0x9c], R6 ;  /* 0x00009c0601007387 */ /* 0x0001e20000100800 */
[----:B------:R-:W-:Y:S01]  /*1790*/  FMUL.FTZ R4, R4, R207 ;  /* 0x000000cf04047220 */ /* 0x000fe20000410000 */
[----:B------:R-:W-:Y:S01]  /*17a0*/  FADD.FTZ R64, R64, R204 ;  /* 0x000000cc40407221 */ /* 0x000fe20000010000 */
[----:B------:R-:W-:Y:S01]  /*17b0*/  FFMA.FTZ R24, R0, R204, R24 ;  /* 0x000000cc00187223 */ /* 0x000fe20000010018 */
[----:B------:R-:W-:Y:S01]  /*17c0*/  STL [R1+0x98], R3 ;  /* 0x0000980301007387 */ /* 0x000fe20000100800 */
[----:B------:R-:W-:Y:S01]  /*17d0*/  FMUL.FTZ R214, R5, R201 ;  /* 0x000000c905d67220 */ /* 0x000fe20000410000 */
[----:B------:R-:W-:Y:S01]  /*17e0*/  FADD.FTZ R66, R66, R207 ;  /* 0x000000cf42427221 */ /* 0x000fe20000010000 */
[----:B------:R-:W-:Y:S01]  /*17f0*/  FFMA.FTZ R26, R3, R207, R26 ;  /* 0x000000cf031a7223 */ /* 0x000fe2000001001a */
[----:B------:R-:W-:Y:S01]  /*1800*/  STL [R1+0x84], R2 ;  /* 0x0000840201007387 */ /* 0x000fe20000100800 */
[----:B------:R-:W-:Y:S01]  /*1810*/  FADD.FTZ R68, R68, R206 ;  /* 0x000000ce44447221 */ /* 0x000fe20000010000 */
[----:B------:R-:W-:Y:S01]  /*1820*/  FFMA.FTZ R28, R214, R206, R28 ;  /* 0x000000ced61c7223 */ /* 0x000fe2000001001c */
[----:B--2---:R-:W-:Y:S01]  /*1830*/  FMUL.FTZ R10, R210, R204 ;  /* 0x000000ccd20a7220 */ /* 0x004fe20000410000 */
[----:B------:R-:W-:-:S02]  /*1840*/  SHF.L.U32 R204, R7, 0x10, RZ ;  /* 0x0000001007cc7819 */ /* 0x000fc400000006ff */
[----:B------:R2:W5:Y:S01]  /*1850*/  LDL.LU R7, [R1+0x1f0] ;  /* 0x0001f00001077983 */ /* 0x0005620000300800 */
[----:B---3--:R-:W-:-:S03]  /*1860*/  FMUL.FTZ R225, R225, R206 ;  /* 0x000000cee1e17220 */ /* 0x008fc60000410000 */
[----:B------:R-:W3:Y:S04]  /*1870*/  LDL R213, [R1+0x1a8] ;  /* 0x0001a80001d57983 */ /* 0x000ee80000100800 */
[----:B------:R-:W4:Y:S04]  /*1880*/  LDL R207, [R1+0x1bc] ;  /* 0x0001bc0001cf7983 */ /* 0x000f280000100800 */
[----:B------:R-:W-:Y:S04]  /*1890*/  STL [R1+0x50], R4 ;  /* 0x0000500401007387 */ /* 0x000fe80000100800 */
[----:B------:R-:W-:Y:S04]  /*18a0*/  STL [R1+0x3c], R214 ;  /* 0x00003cd601007387 */ /* 0x000fe80000100800 */
[----:B------:R-:W2:Y:S01]  /*18b0*/  LDL R206, [R1+0x1b4] ;  /* 0x0001b40001ce7983 */ /* 0x000ea20000100800 */
[----:B------:R-:W-:-:S02]  /*18c0*/  PRMT R209, R211, 0x7632, R209 ;  /* 0x00007632d3d17816 */ /* 0x000fc400000000d1 */
[----:B------:R-:W-:Y:S01]  /*18d0*/  SHF.L.U32 R211, R211, 0x10, RZ ;  /* 0x00000010d3d37819 */ /* 0x000fe200000006ff */
[----:B------:R-:W-:Y:S01]  /*18e0*/  FMUL.FTZ R210, R5, R202 ;  /* 0x000000ca05d27220 */ /* 0x000fe20000410000 */
[----:B------:R-:W-:Y:S01]  /*18f0*/  SHF.L.U32 R202, R209, 0x10, RZ ;  /* 0x00000010d1ca7819 */ /* 0x000fe200000006ff */
[----:B------:R-:W-:Y:S01]  /*1900*/  FFMA.FTZ R25, R6, R203, R25 ;  /* 0x000000cb06197223 */ /* 0x000fe20000010019 */
[----:B------:R-:W-:Y:S01]  /*1910*/  FADD.FTZ R65, R65, R203 ;  /* 0x000000cb41417221 */ /* 0x000fe20000010000 */
[----:B------:R-:W-:Y:S01]  /*1920*/  IMAD.U32 R201, R208, 0x10000, RZ ;  /* 0x00010000d0c97824 */ /* 0x000fe200078e00ff */
[----:B------:R-:W-:Y:S04]  /*1930*/  STL [R1+0x28], R210 ;  /* 0x000028d201007387 */ /* 0x000fe80000100800 */
[----:B------:R-:W-:Y:S04]  /*1940*/  STL [R1+0x1c], R225 ;  /* 0x00001ce101007387 */ /* 0x000fe80000100800 */
[----:B------:R-:W4:Y:S01]  /*1950*/  LDL R208, [R1+0x1a4] ;  /* 0x0001a40001d07983 */ /* 0x000f220000100800 */
[----:B-1----:R-:W-:-:S06]  /*1960*/  IMAD.WIDE.U32 R14, R8, 0x8, R14 ;  /* 0x00000008080e7825 */ /* 0x002fcc00078e000e */
[----:B------:R-:W5:Y:S01]  /*1970*/  LDG.E.64 R14, desc[UR4][R14.64] ;  /* 0x000000040e0e7981 */ /* 0x000f62000c1e1b00 */
[----:B---3--:R-:W-:-:S05]  /*1980*/  FMUL.FTZ R213, R213, R211 ;  /* 0x000000d3d5d57220 */ /* 0x008fca0000410000 */
        /* <DEDUP_REMOVED lines=8> */
[----:B----4-:R-:W-:-:S03]  /*1a10*/  FMUL.FTZ R209, R207, R204 ;  /* 0x000000cccfd17220 */ /* 0x010fc60000410000 */
[----:B------:R-:W2:Y:S01]  /*1a20*/  LDL R207, [R1+0x1ac] ;  /* 0x0001ac0001cf7983 */ /* 0x000ea20000100800 */
[----:B------:R-:W-:Y:S01]  /*1a30*/  FFMA.FTZ R27, R2, R204, R27 ;  /* 0x000000cc021b7223 */ /* 0x000fe2000001001b */
[----:B------:R-:W-:Y:S01]  /*1a40*/  FADD.FTZ R67, R67, R204 ;  /* 0x000000cc43437221 */ /* 0x000fe20000010000 */
[----:B------:R-:W-:Y:S01]  /*1a50*/  FADD.FTZ R204, R206, R4 ;  /* 0x00000004cecc7221 */ /* 0x000fe20000010000 */
[----:B------:R-:W-:Y:S01]  /*1a60*/  FMUL.FTZ R205, R5, R205 ;  /* 0x000000cd05cd7220 */ /* 0x000fe20000410000 */
[----:B------:R-:W-:Y:S02]  /*1a70*/  FFMA.FTZ R203, R3, R4, R203 ;  /* 0x0000000403cb7223 */ /* 0x000fe400000100cb */
[----:B------:R-:W-:Y:S01]  /*1a80*/  FADD.FTZ R204, R204, R209 ;  /* 0x000000d1cccc7221 */ /* 0x000fe20000010000 */
[----:B------:R0:W5:Y:S01]  /*1a90*/  LDL.LU R4, [R1+0x1e8] ;  /* 0x0001e80001047983 */ /* 0x0001620000300800 */
[----:B------:R-:W-:Y:S01]  /*1aa0*/  FADD.FTZ R69, R69, R201 ;  /* 0x000000c945457221 */ /* 0x000fe20000010000 */
[-C--:B------:R-:W-:Y:S01]  /*1ab0*/  FFMA.FTZ R29, R205, R201.reuse, R29 ;  /* 0x000000c9cd1d7223 */ /* 0x080fe2000001001d */
[----:B------:R-:W-:Y:S01]  /*1ac0*/  FMUL.FTZ R206, R208, R201 ;  /* 0x000000c9d0ce7220 */ /* 0x000fe20000410000 */
[----:B------:R0:W5:Y:S01]  /*1ad0*/  LDL.LU R3, [R1+0x1e4] ;  /* 0x0001e40001037983 */ /* 0x0001620000300800 */
[----:B------:R-:W-:Y:S01]  /*1ae0*/  FADD.FTZ R201, R204, R225 ;  /* 0x000000e1ccc97221 */ /* 0x000fe20000010000 */
[----:B------:R-:W-:Y:S01]  /*1af0*/  FMUL.FTZ R200, R5, R200 ;  /* 0x000000c805c87220 */ /* 0x000fe20000410000 */
[----:B------:R-:W-:Y:S01]  /*1b00*/  FFMA.FTZ R203, R2, R209, R203 ;  /* 0x000000d102cb7223 */ /* 0x000fe200000100cb */
[----:B------:R0:W-:Y:S04]  /*1b10*/  STL [R1+0x20], R209 ;  /* 0x000020d101007387 */ /* 0x0001e80000100800 */
[----:B------:R0:W5:Y:S04]  /*1b20*/  LDL.LU R2, [R1+0x1e0] ;  /* 0x0001e00001027983 */ /* 0x0001680000300800 */
[----:B------:R0:W-:Y:S04]  /*1b30*/  STL [R1+0x18], R205 ;  /* 0x000018cd01007387 */ /* 0x0001e80000100800 */
[----:B------:R0:W-:Y:S04]  /*1b40*/  STL [R1+0x14], R206 ;  /* 0x000014ce01007387 */ /* 0x0001e80000100800 */
[----:B------:R0:W-:Y:S01]  /*1b50*/  STL [R1+0xc], R200 ;  /* 0x00000cc801007387 */ /* 0x0001e20000100800 */
[----:B------:R-:W-:Y:S01]  /*1b60*/  FFMA.FTZ R203, R214, R225, R203 ;  /* 0x000000e1d6cb7223 */ /* 0x000fe200000100cb */
[----:B------:R-:W-:-:S03]  /*1b70*/  FADD.FTZ R201, R201, R206 ;  /* 0x000000cec9c97221 */ /* 0x000fc60000010000 */
[----:B------:R-:W-:Y:S01]  /*1b80*/  FFMA.FTZ R203, R205, R206, R203 ;  /* 0x000000cecdcb7223 */ /* 0x000fe200000100cb */
[----:B------:R-:W-:-:S03]  /*1b90*/  FADD.FTZ R201, R201, R213 ;  /* 0x000000d5c9c97221 */ /* 0x000fc60000010000 */
[----:B------:R-:W-:Y:S01]  /*1ba0*/  FFMA.FTZ R203, R210, R213, R203 ;  /* 0x000000d5d2cb7223 */ /* 0x000fe200000100cb */
[----:B------:R-:W-:Y:S01]  /*1bb0*/  FADD.FTZ R70, R70, R211 ;  /* 0x000000d346467221 */ /* 0x000fe20000010000 */
[----:B------:R-:W-:Y:S01]  /*1bc0*/  FFMA.FTZ R30, R210, R211, R30 ;  /* 0x000000d3d21e7223 */ /* 0x000fe2000001001e */
[----:B------:R-:W-:Y:S01]  /*1bd0*/  FADD.FTZ R71, R71, R202 ;  /* 0x000000ca47477221 */ /* 0x000fe20000010000 */
[-C--:B------:R-:W-:Y:S01]  /*1be0*/  FFMA.FTZ R31, R200, R202.reuse, R31 ;  /* 0x000000cac81f7223 */ /* 0x080fe2000001001f */
[----:B------:R-:W-:Y:S01]  /*1bf0*/  VIADD R212, R212, 0x80 ;  /* 0x00000080d4d47836 */ /* 0x000fe20000000000 */
[----:B------:R-:W-:Y:S01]  /*1c00*/  IADD3 R8, R8, 0x80, RZ ;  /* 0x0000008008087810 */ /* 0x000fe20007ffe0ff */
[----:B------:R-:W-:Y:S02]  /*1c10*/  VIADD R225, R9, 0x80 ;  /* 0x0000008009e17836 */ /* 0x000fe40000000000 */
[----:B--2---:R-:W-:-:S05]  /*1c20*/  FMUL.FTZ R204, R207, R202 ;  /* 0x000000cacfcc7220 */ /* 0x004fca0000410000 */
[----:B------:R0:W-:Y:S01]  /*1c30*/  STL [R1+0x8], R204 ;  /* 0x000008cc01007387 */ /* 0x0001e20000100800 */
[----:B------:R-:W-:Y:S01]  /*1c40*/  FADD.FTZ R214, R201, R204 ;  /* 0x000000ccc9d67221 */ /* 0x000fe20000010000 */
[----:B------:R-:W-:-:S07]  /*1c50*/  FFMA.FTZ R213, R200, R204, R203 ;  /* 0x000000ccc8d57223 */ /* 0x000fce00000100cb */
.L_x_7877:
[----:B------:R-:W-:Y:S05]  /*1c60*/  BSYNC B1 ;  /* 0x0000000000017941 */ /* 0x000fea0003800000 */
.L_x_7876:
[----:B------:R-:W-:Y:S04]  /*1c70*/  BSSY B1, `(.L_x_7878) ;  /* 0x0000070000017945 */ /* 0x000fe80003800000 */
[----:B------:R-:W-:Y:S05]  /*1c80*/  @!P0 BRA `(.L_x_7879) ;  /* 0x0000000400b88947 */ /* 0x000fea0003800000 */
[----:B------:R-:W1:Y:S01]  /*1c90*/  LDC.64 R202, c[0x0][0x2c8] ;  /* 0x0000b200ffca7b82 */ /* 0x000e620000000a00 */
[----:B------:R-:W-:Y:S01]  /*1ca0*/  ISETP.NE.U32.AND P5, PT, RZ, UR6, PT ;  /* 0x00000006ff007c0c */ /* 0x000fe2000bfa5070 */
[----:B-----5:R-:W-:Y:S03]  /*1cb0*/  STL [R1+0x1e4], R2 ;  /* 0x0001e40201007387 */ /* 0x020fe60000100800 */
[----:B------:R-:W-:Y:S01]  /*1cc0*/  ISETP.NE.AND.EX P5, PT, RZ, UR7, PT, P5 ;  /* 0x00000007ff007c0c */ /* 0x000fe2000bfa5350 */
[----:B------:R2:W-:Y:S02]  /*1cd0*/  STL [R1+0x1e0], R0 ;  /* 0x0001e00001007387 */ /* 0x0005e40000100800 */
[----:B0-----:R-:W0:Y:S02]  /*1ce0*/  LDC.64 R204, c[0x0][0x238] ;  /* 0x00008e00ffcc7b82 */ /* 0x001e240000000a00 */
[----:B------:R-:W3:Y:S06]  /*1cf0*/  LDL R252, [R1+0x17c] ;  /* 0x00017c0001fc7983 */ /* 0x000eec0000100800 */
[----:B------:R-:W4:Y:S02]  /*1d00*/  LDC.U8 R200, c[0x0][0x2a0] ;  /* 0x0000a800ffc87b82 */ /* 0x000f240000000000 */
[----:B-1----:R-:W-:-:S05]  /*1d10*/  @P5 IMAD.WIDE.U32 R16, R225, 0x20, R202 ;  /* 0x00000020e1105825 */ /* 0x002fca00078e00ca */
[----:B------:R-:W5:Y:S04]  /*1d20*/  @P5 LDG.E.128 R156, desc[UR4][R16.64] ;  /* 0x00000004109c5981 */ /* 0x000f68000c1e1d00 */
[----:B------:R1:W5:Y:S01]  /*1d30*/  @P5 LDG.E.128 R160, desc[UR4][R16.64+0x10] ;  /* 0x0000100410a05981 */ /* 0x000362000c1e1d00 */
[----:B0-----:R-:W-:Y:S01]  /*1d40*/  IMAD.WIDE.U32 R204, R225, 0x20, R204 ;  /* 0x00000020e1cc7825 */ /* 0x001fe200078e00cc */
[----:B----4-:R-:W-:-:S04]  /*1d50*/  ISETP.NE.AND P5, PT, R200, RZ, PT ;  /* 0x000000ffc800720c */ /* 0x010fc80003fa5270 */
[----:B------:R-:W4:Y:S01]  /*1d60*/  LDG.E.128 R200, desc[UR4][R204.64] ;  /* 0x00000004ccc87981 */ /* 0x000f22000c1e1d00 */
[----:B-1----:R-:W0:Y:S03]  /*1d70*/  LDC.64 R16, c[0x0][0x2b8] ;  /* 0x0000ae00ff107b82 */ /* 0x002e260000000a00 */
[----:B------:R-:W2:Y:S01]  /*1d80*/  LDG.E.128 R204, desc[UR4][R204.64+0x10] ;  /* 0x00001004cccc7981 */ /* 0x000ea2000c1e1d00 */
[----:B0-----:R-:W-:-:S05]  /*1d90*/  IMAD.WIDE.U32 R16, R212, 0x10, R16 ;  /* 0x00000010d4107825 */ /* 0x001fca00078e0010 */
[----:B------:R0:W3:Y:S01]  /*1da0*/  LDG.E.128 R208, desc[UR4][R16.64] ;  /* 0x0000000410d07981 */ /* 0x0000e2000c1e1d00 */
[----:B------:R-:W-:Y:S01]  /*1db0*/  FSEL R245, R215, RZ, !P5 ;  /* 0x000000ffd7f57208 */ /* 0x000fe20006800000 */
[----:B0-----:R-:W0:Y:S04]  /*1dc0*/  LDC.64 R16, c[0x0][0x240] ;  /* 0x00009000ff107b82 */ /* 0x001e280000000a00 */
[C---:B----4-:R-:W-:Y:S01]  /*1dd0*/  FADD.FTZ R248, -R245.reuse, R202 ;  /* 0x000000caf5f87221 */ /* 0x050fe20000010100 */
[C---:B------:R-:W-:Y:S01]  /*1de0*/  FADD.FTZ R251, -R245.reuse, R200 ;  /* 0x000000c8f5fb7221 */ /* 0x040fe20000010100 */
[C---:B------:R-:W-:Y:S01]  /*1df0*/  FADD.FTZ R246, -R245.reuse, R203 ;  /* 0x000000cbf5f67221 */ /* 0x040fe20000010100 */
[----:B--2---:R-:W-:Y:S01]  /*1e00*/  FADD.FTZ R250, -R245, R206 ;  /* 0x000000cef5fa7221 */ /* 0x004fe20000010100 */
[----:B---3--:R-:W-:-:S02]  /*1e10*/  PRMT R202, R208, 0x7632, R202 ;  /* 0x00007632d0ca7816 */ /* 0x008fc400000000ca */
[----:B------:R-:W-:Y:S02]  /*1e20*/  SHF.L.U32 R206, R208, 0x10, RZ ;  /* 0x00000010d0ce7819 */ /* 0x000fe400000006ff */
[----:B------:R-:W2:Y:S01]  /*1e30*/  LDL R208, [R1+0x170] ;  /* 0x0001700001d07983 */ /* 0x000ea20000100800 */
[C---:B------:R-:W-:Y:S01]  /*1e40*/  PRMT R200, R211.reuse, 0x7632, R200 ;  /* 0x00007632d3c87816 */ /* 0x040fe200000000c8 */
[----:B------:R-:W-:Y:S02]  /*1e50*/  IMAD.U32 R203, R211, 0x10000, RZ ;  /* 0x00010000d3cb7824 */ /* 0x000fe400078e00ff */
[----:B------:R-:W3:Y:S01]  /*1e60*/  LDL R211, [R1+0x178] ;  /* 0x0001780001d37983 */ /* 0x000ee20000100800 */
[C---:B------:R-:W-:Y:S01]  /*1e70*/  FADD.FTZ R249, -R245.reuse, R201 ;  /* 0x000000c9f5f97221 */ /* 0x040fe20000010100 */
[----:B------:R-:W-:Y:S01]  /*1e80*/  FADD.FTZ R0, -R245, R205 ;  /* 0x000000cdf5007221 */ /* 0x000fe20000010100 */
[C---:B------:R-:W-:Y:S01]  /*1e90*/  FMUL.FTZ R2, R5.reuse, R251 ;  /* 0x000000fb05027220 */ /* 0x040fe20000410000 */
[C---:B------:R-:W-:Y:S01]  /*1ea0*/  PRMT R201, R210.reuse, 0x7632, R201 ;  /* 0x00007632d2c97816 */ /* 0x040fe200000000c9 */
[----:B------:R-:W-:Y:S01]  /*1eb0*/  FMUL.FTZ R249, R5, R249 ;  /* 0x000000f905f97220 */ /* 0x000fe20000410000 */
[----:B------:R-:W-:Y:S01]  /*1ec0*/  SHF.L.U32 R205, R210, 0x10, RZ ;  /* 0x00000010d2cd7819 */ /* 0x000fe200000006ff */
[----:B------:R-:W-:Y:S01]  /*1ed0*/  FADD.FTZ R247, -R245, R204 ;  /* 0x000000ccf5f77221 */ /* 0x000fe20000010100 */
[----:B------:R-:W-:Y:S01]  /*1ee0*/  FMUL.FTZ R210, R5, R248 ;  /* 0x000000f805d27220 */ /* 0x000fe20000410000 */
[--C-:B------:R-:W-:Y:S01]  /*1ef0*/  FADD.FTZ R245, -R245, R207.reuse ;  /* 0x000000cff5f57221 */ /* 0x100fe20000010100 */
[----:B------:R-:W-:Y:S01]  /*1f00*/  FMUL.FTZ R246, R5, R246 ;  /* 0x000000f605f67220 */ /* 0x000fe20000410000 */
[C---:B------:R-:W-:Y:S01]  /*1f10*/  PRMT R207, R209.reuse, 0x7632, R207 ;  /* 0x00007632d1cf7816 */ /* 0x040fe200000000cf */
[----:B------:R-:W4:Y:S01]  /*1f20*/  LDL R251, [R1+0x160] ;  /* 0x0001600001fb7983 */ /* 0x000f220000100800 */
[----:B------:R-:W-:Y:S01]  /*1f30*/  FADD.FTZ R72, R72, R206 ;  /* 0x000000ce48487221 */ /* 0x000fe20000010000 */
[----:B------:R-:W-:Y:S01]  /*1f40*/  FFMA.FTZ R32, R2, R206, R32 ;  /* 0x000000ce02207223 */ /* 0x000fe20000010020 */
[----:B------:R-:W-:Y:S01]  /*1f50*/  IMAD.U32 R209, R209, 0x10000, RZ ;  /* 0x00010000d1d17824 */ /* 0x000fe200078e00ff */
[----:B------:R-:W-:Y:S04]  /*1f60*/  STL [R1+0x94], R2 ;  /* 0x0000940201007387 */ /* 0x000fe80000100800 */
[----:B------:R-:W-:Y:S01]  /*1f70*/  STL [R1+0x80], R249 ;  /* 0x000080f901007387 */ /* 0x000fe20000100800 */
[----:B------:R-:W-:-:S03]  /*1f80*/  FADD.FTZ R74, R74, R209 ;  /* 0x000000d14a4a7221 */ /* 0x000fc60000010000 */
[----:B------:R-:W-:Y:S01]  /*1f90*/  STL [R1+0x70], R210 ;  /* 0x000070d201007387 */ /* 0x000fe20000100800 */
[----:B------:R-:W-:-:S03]  /*1fa0*/  FFMA.FTZ R34, R210, R209, R34 ;  /* 0x000000d1d2227223 */ /* 0x000fc60000010022 */
[----:B------:R-:W-:Y:S01]  /*1fb0*/  STL [R1+0x60], R246 ;  /* 0x000060f601007387 */ /* 0x000fe20000100800 */
[----:B--2---:R-:W-:Y:S01]  /*1fc0*/  FMUL.FTZ R206, R208, R206 ;  /* 0x000000ced0ce7220 */ /* 0x004fe20000410000 */
[----:B------:R-:W-:Y:S02]  /*1fd0*/  FMUL.FTZ R208, R5, R247 ;  /* 0x000000f705d07220 */ /* 0x000fe40000410000 */
[----:B------:R-:W2:Y:S01]  /*1fe0*/  LDL R247, [R1+0x168] ;  /* 0x0001680001f77983 */ /* 0x000ea20000100800 */
[----:B---3--:R-:W-:-:S03]  /*1ff0*/  FMUL.FTZ R211, R211, R209 ;  /* 0x000000d1d3d37220 */ /* 0x008fc60000410000 */
[----:B------:R1:W-:Y:S04]  /*2000*/  STL [R1+0x4c], R206 ;  /* 0x00004cce01007387 */ /* 0x0003e80000100800 */
[----:B------:R-:W3:Y:S01]  /*2010*/  LDL R209, [R1+0x174] ;  /* 0x0001740001d17983 */ /* 0x000ee20000100800 */
[----:B------:R-:W-:Y:S01]  /*2020*/  FADD.FTZ R76, R76, R205 ;  /* 0x000000cd4c4c7221 */ /* 0x000fe20000010000 */
[-C--:B------:R-:W-:Y:S01]  /*2030*/  FFMA.FTZ R36, R208, R205.reuse, R36 ;  /* 0x000000cdd0247223 */ /* 0x080fe20000010024 */
[----:B------:R-:W-:Y:S01]  /*2040*/  IMAD.U32 R204, R202, 0x10000, RZ ;  /* 0x00010000cacc7824 */ /* 0x000fe200078e00ff */
[----:B------:R0:W-:Y:S01]  /*2050*/  STL [R1+0x38], R208 ;  /* 0x000038d001007387 */ /* 0x0001e20000100800 */
[----:B----4-:R-:W-:Y:S01]  /*2060*/  FMUL.FTZ R251, R251, R205 ;  /* 0x000000cdfbfb7220 */ /* 0x010fe20000410000 */
[----:B------:R-:W-:Y:S01]  /*2070*/  FADD.FTZ R205, R214, R206 ;  /* 0x000000ced6cd7221 */ /* 0x000fe20000010000 */
[----:B-1----:R-:W-:Y:S01]  /*2080*/  FFMA.FTZ R206, R2, R206, R213 ;  /* 0x000000ce02ce7223 */ /* 0x002fe200000100d5 */
[----:B------:R1:W-:Y:S01]  /*2090*/  STL [R1], R211 ;  /* 0x000000d301007387 */ /* 0x0003e20000100800 */
[----:B------:R-:W-:-:S03]  /*20a0*/  SHF.L.U32 R202, R207, 0x10, RZ ;  /* 0x00000010cfca7819 */ /* 0x000fc600000006ff */
[----:B------:R1:W5:Y:S04]  /*20b0*/  LDL.LU R2, [R1+0x1e4] ;  /* 0x0001e40001027983 */ /* 0x0003680000300800 */
[----:B------:R-:W4:Y:S01]  /*20c0*/  LDL R207, [R1+0x164] ;  /* 0x0001640001cf7983 */ /* 0x000f220000100800 */
[----:B------:R-:W-:Y:S01]  /*20d0*/  FFMA.FTZ R33, R249, R204, R33 ;  /* 0x000000ccf9217223 */ /* 0x000fe20000010021 */
[----:B------:R-:W-:Y:S01]  /*20e0*/  FADD.FTZ R73, R73, R204 ;  /* 0x000000cc49497221 */ /* 0x000fe20000010000 */
[----:B0-----:R-:W-:-:S04]  /*20f0*/  IMAD.WIDE.U32 R16, R8, 0x8, R16 ;  /* 0x0000000808107825 */ /* 0x001fc800078e0010 */
[C---:B------:R-:W-:Y:S01]  /*2100*/  FMUL.FTZ R248, R5.reuse, R250 ;  /* 0x000000fa05f87220 */ /* 0x040fe20000410000 */
[----:B------:R-:W-:Y:S01]  /*2110*/  FMUL.FTZ R250, R5, R0 ;  /* 0x0000000005fa7220 */ /* 0x000fe20000410000 */
[----:B------:R-:W5:Y:S01]  /*2120*/  LDG.E.64 R16, desc[UR4][R16.64] ;  /* 0x0000000410107981 */ /* 0x000f62000c1e1b00 */
[----:B---3--:R-:W-:-:S05]  /*2130*/  FMUL.FTZ R209, R209, R204 ;  /* 0x000000ccd1d17220 */ /* 0x008fca0000410000 */
[----:B------:R1:W-:Y:S04]  /*2140*/  STL [R1+0x4], R209 ;  /* 0x000004d101007387 */ /* 0x0003e80000100800 */
[----:B------:R-:W3:Y:S04]  /*2150*/  LDL R204, [R1+0x16c] ;  /* 0x00016c0001cc7983 */ /* 0x000ee80000100800 */
[----:B------:R1:W5:Y:S01]  /*2160*/  LDL.LU R0, [R1+0x1e0] ;  /* 0x0001e00001007983 */ /* 0x0003620000300800 */
[----:B------:R-:W-:Y:S01]  /*2170*/  FADD.FTZ R78, R78, R203 ;  /* 0x000000cb4e4e7221 */ /* 0x000fe20000010000 */
[-C--:B------:R-:W-:Y:S01]  /*2180*/  FFMA.FTZ R38, R248, R203.reuse, R38 ;  /* 0x000000cbf8267223 */ /* 0x080fe20000010026 */
[----:B--2---:R-:W-:Y:S01]  /*2190*/  FMUL.FTZ R247, R247, R203 ;  /* 0x000000cbf7f77220 */ /* 0x004fe20000410000 */
[----:B------:R-:W-:Y:S01]  /*21a0*/  FADD.FTZ R203, R205, R209 ;  /* 0x000000d1cdcb7221 */ /* 0x000fe20000010000 */
[----:B------:R-:W-:Y:S01]  /*21b0*/  FFMA.FTZ R206, R249, R209, R206 ;  /* 0x000000d1f9ce7223 */ /* 0x000fe200000100ce */
        /* <DEDUP_REMOVED lines=8> */
[----:B----4-:R-:W-:Y:S02]  /*2240*/  FMUL.FTZ R249, R207, R201 ;  /* 0x000000c9cff97220 */ /* 0x010fe40000410000 */
[----:B------:R-:W-:Y:S01]  /*2250*/  FADD.FTZ R203, R203, R251 ;  /* 0x000000fbcbcb7221 */ /* 0x000fe20000010000 */
[----:B------:R-:W-:Y:S01]  /*2260*/  FFMA.FTZ R202, R208, R251, R202 ;  /* 0x000000fbd0ca7223 */ /* 0x000fe200000100ca */
[----:B------:R-:W-:Y:S02]  /*2270*/  SHF.L.U32 R200, R200, 0x10, RZ ;  /* 0x00000010c8c87819 */ /* 0x000fe400000006ff */
[----:B------:R-:W-:Y:S01]  /*2280*/  FADD.FTZ R203, R203, R249 ;  /* 0x000000f9cbcb7221 */ /* 0x000fe20000010000 */
[----:B------:R-:W-:Y:S01]  /*2290*/  FFMA.FTZ R202, R250, R249, R202 ;  /* 0x000000f9faca7223 */ /* 0x000fe200000100ca */
[----:B------:R-:W-:-:S02]  /*22a0*/  FMUL.FTZ R246, R5, R245 ;  /* 0x000000f505f67220 */ /* 0x000fc40000410000 */
[----:B------:R-:W-:Y:S01]  /*22b0*/  FADD.FTZ R203, R203, R247 ;  /* 0x000000f7cbcb7221 */ /* 0x000fe20000010000 */
[----:B------:R-:W-:Y:S01]  /*22c0*/  FFMA.FTZ R202, R248, R247, R202 ;  /* 0x000000f7f8ca7223 */ /* 0x000fe200000100ca */
[----:B------:R-:W-:Y:S01]  /*22d0*/  IADD3 R212, R212, 0x80, RZ ;  /* 0x00000080d4d47810 */ /* 0x000fe20007ffe0ff */
[----:B------:R-:W-:Y:S01]  /*22e0*/  FADD.FTZ R77, R77, R201 ;  /* 0x000000c94d4d7221 */ /* 0x000fe20000010000 */
[----:B------:R-:W-:Y:S01]  /*22f0*/  FFMA.FTZ R37, R250, R201, R37 ;  /* 0x000000c9fa257223 */ /* 0x000fe20000010025 */
[----:B------:R-:W-:Y:S01]  /*2300*/  FADD.FTZ R79, R79, R200 ;  /* 0x000000c84f4f7221 */ /* 0x000fe20000010000 */
[-C--:B------:R-:W-:Y:S01]  /*2310*/  FFMA.FTZ R39, R246, R200.reuse, R39 ;  /* 0x000000c8f6277223 */ /* 0x080fe20000010027 */
[----:B------:R-:W-:Y:S01]  /*2320*/  VIADD R8, R8, 0x80 ;  /* 0x0000008008087836 */ /* 0x000fe20000000000 */
[----:B------:R-:W-:Y:S01]  /*2330*/  IADD3 R225, R225, 0x80, RZ ;  /* 0x00000080e1e17810 */ /* 0x000fe20007ffe0ff */
[----:B---3--:R-:W-:-:S04]  /*2340*/  FMUL.FTZ R245, R204, R200 ;  /* 0x000000c8ccf57220 */ /* 0x008fc80000410000 */
[----:B------:R-:W-:Y:S01]  /*2350*/  FADD.FTZ R214, R203, R245 ;  /* 0x000000f5cbd67221 */ /* 0x000fe20000010000 */
[----:B-1----:R-:W-:-:S07]  /*2360*/  FFMA.FTZ R213, R246, R245, R202 ;  /* 0x000000f5f6d57223 */ /* 0x002fce00000100ca */
.L_x_7879:
[----:B------:R-:W-:Y:S05]  /*2370*/  BSYNC B1 ;  /* 0x0000000000017941 */ /* 0x000fea0003800000 */
.L_x_7878:
[----:B------:R-:W-:Y:S04]  /*2380*/  BSSY B1, `(.L_x_7880) ;  /* 0x000006e000017945 */ /* 0x000fe80003800000 */
[----:B------:R-:W-:Y:S05]  /*2390*/  @!P1 BRA `(.L_x_7881) ;  /* 0x0000000400b09947 */ /* 0x000fea0003800000 */
[----:B------:R-:W1:Y:S01]  /*23a0*/  LDC.64 R202, c[0x0][0x2c8] ;  /* 0x0000b200ffca7b82 */ /* 0x000e620000000a00 */
[----:B------:R-:W-:Y:S01]  /*23b0*/  ISETP.NE.U32.AND P5, PT, RZ, UR6, PT ;  /* 0x00000006ff007c0c */ /* 0x000fe2000bfa5070 */
[----:B-----5:R2:W-:Y:S03]  /*23c0*/  STL [R1+0x1e4], R2 ;  /* 0x0001e40201007387 */ /* 0x0205e60000100800 */
[----:B------:R-:W-:Y:S01]  /*23d0*/  ISETP.NE.AND.EX P5, PT, RZ, UR7, PT, P5 ;  /* 0x00000007ff007c0c */ /* 0x000fe2000bfa5350 */
[----:B------:R3:W-:Y:S02]  /*23e0*/  STL [R1+0x1e0], R0 ;  /* 0x0001e00001007387 */ /* 0x0007e40000100800 */
[----:B0-----:R-:W0:Y:S02]  /*23f0*/  LDC.64 R204, c[0x0][0x238] ;  /* 0x00008e00ffcc7b82 */ /* 0x001e240000000a00 */
[----:B------:R-:W4:Y:S04]  /*2400*/  LDL R243, [R1+0x138] ;  /* 0x0001380001f37983 */ /* 0x000f280000100800 */
[----:B------:R-:W4:Y:S02]  /*2410*/  LDL R244, [R1+0x134] ;  /* 0x0001340001f47983 */ /* 0x000f240000100800 */
[----:B------:R-:W2:Y:S02]  /*2420*/  LDC.U8 R200, c[0x0][0x2a0] ;  /* 0x0000a800ffc87b82 */ /* 0x000ea40000000000 */
[----:B------:R-:W4:Y:S01]  /*2430*/  LDL R242, [R1+0x13c] ;  /* 0x00013c0001f27983 */ /* 0x000f220000100800 */
[----:B-1----:R-:W-:-:S05]  /*2440*/  @P5 IMAD.WIDE.U32 R18, R225, 0x20, R202 ;  /* 0x00000020e1125825 */ /* 0x002fca00078e00ca */
[----:B------:R-:W5:Y:S04]  /*2450*/  @P5 LDG.E.128 R164, desc[UR4][R18.64] ;  /* 0x0000000412a45981 */ /* 0x000f68000c1e1d00 */
[----:B------:R1:W5:Y:S01]  /*2460*/  @P5 LDG.E.128 R168, desc[UR4][R18.64+0x10] ;  /* 0x0000100412a85981 */ /* 0x000362000c1e1d00 */
[----:B0-----:R-:W-:Y:S01]  /*2470*/  IMAD.WIDE.U32 R204, R225, 0x20, R204 ;  /* 0x00000020e1cc7825 */ /* 0x001fe200078e00cc */
[----:B--2---:R-:W-:-:S04]  /*2480*/  ISETP.NE.AND P5, PT, R200, RZ, PT ;  /* 0x000000ffc800720c */ /* 0x004fc80003fa5270 */
[----:B------:R-:W2:Y:S01]  /*2490*/  LDG.E.128 R200, desc[UR4][R204.64] ;  /* 0x00000004ccc87981 */ /* 0x000ea2000c1e1d00 */
[----:B-1----:R-:W0:Y:S03]  /*24a0*/  LDC.64 R18, c[0x0][0x2b8] ;  /* 0x0000ae00ff127b82 */ /* 0x002e260000000a00 */
[----:B------:R-:W3:Y:S01]  /*24b0*/  LDG.E.128 R204, desc[UR4][R204.64+0x10] ;  /* 0x00001004cccc7981 */ /* 0x000ee2000c1e1d00 */
[----:B0-----:R-:W-:-:S05]  /*24c0*/  IMAD.WIDE.U32 R18, R212, 0x10, R18 ;  /* 0x00000010d4127825 */ /* 0x001fca00078e0012 */
[----:B------:R0:W4:Y:S01]  /*24d0*/  LDG.E.128 R208, desc[UR4][R18.64] ;  /* 0x0000000412d07981 */ /* 0x000122000c1e1d00 */
[----:B------:R-:W-:Y:S01]  /*24e0*/  FSEL R217, R215, RZ, !P5 ;  /* 0x000000ffd7d97208 */ /* 0x000fe20006800000 */
[----:B0-----:R-:W0:Y:S04]  /*24f0*/  LDC.64 R18, c[0x0][0x240] ;  /* 0x00009000ff127b82 */ /* 0x001e280000000a00 */
[C---:B--2---:R-:W-:Y:S01]  /*2500*/  FADD.FTZ R227, -R217.reuse, R202 ;  /* 0x000000cad9e37221 */ /* 0x044fe20000010100 */
[C---:B------:R-:W-:Y:S01]  /*2510*/  FADD.FTZ R241, -R217.reuse, R200 ;  /* 0x000000c8d9f17221 */ /* 0x040fe20000010100 */
[----:B---3--:R-:W-:-:S03]  /*2520*/  FADD.FTZ R229, -R217, R206 ;  /* 0x000000ced9e57221 */ /* 0x008fc60000010100 */
[----:B------:R-:W-:Y:S02]  /*2530*/  FMUL.FTZ R2, R5, R241 ;  /* 0x000000f105027220 */ /* 0x000fe40000410000 */
[----:B------:R-:W2:Y:S01]  /*2540*/  LDL R241, [R1+0x120] ;  /* 0x0001200001f17983 */ /* 0x000ea20000100800 */
[C---:B----4-:R-:W-:Y:S01]  /*2550*/  PRMT R202, R208.reuse, 0x7632, R202 ;  /* 0x00007632d0ca7816 */ /* 0x050fe200000000ca */
[----:B------:R-:W-:Y:S02]  /*2560*/  IMAD.U32 R206, R208, 0x10000, RZ ;  /* 0x00010000d0ce7824 */ /* 0x000fe400078e00ff */
[----:B------:R-:W3:Y:S01]  /*2570*/  LDL R208, [R1+0x130] ;  /* 0x0001300001d07983 */ /* 0x000ee20000100800 */
[C---:B------:R-:W-:Y:S01]  /*2580*/  FADD.FTZ R228, -R217.reuse, R201 ;  /* 0x000000c9d9e47221 */ /* 0x040fe20000010100 */
[----:B------:R-:W-:Y:S01]  /*2590*/  FADD.FTZ R218, -R217, R203 ;  /* 0x000000cbd9da7221 */ /* 0x000fe20000010100 */
[C---:B------:R-:W-:Y:S02]  /*25a0*/  PRMT R200, R211.reuse, 0x7632, R200 ;  /* 0x00007632d3c87816 */ /* 0x040fe400000000c8 */
[----:B------:R-:W-:Y:S01]  /*25b0*/  SHF.L.U32 R203, R211, 0x10, RZ ;  /* 0x00000010d3cb7819 */ /* 0x000fe200000006ff */
[----:B------:R-:W-:Y:S01]  /*25c0*/  FMUL.FTZ R211, R5, R228 ;  /* 0x000000e405d37220 */ /* 0x000fe20000410000 */
[C---:B------:R-:W-:Y:S01]  /*25d0*/  FADD.FTZ R219, -R217.reuse, R204 ;  /* 0x000000ccd9db7221 */ /* 0x040fe20000010100 */
[----:B------:R-:W4:Y:S01]  /*25e0*/  LDL R228, [R1+0x128] ;  /* 0x0001280001e47983 */ /* 0x000f220000100800 */
[----:B------:R-:W-:Y:S01]  /*25f0*/  FADD.FTZ R0, -R217, R205 ;  /* 0x000000cdd9007221 */ /* 0x000fe20000010100 */
[C---:B------:R-:W-:Y:S01]  /*2600*/  PRMT R201, R210.reuse, 0x7632, R201 ;  /* 0x00007632d2c97816 */ /* 0x040fe200000000c9 */
[----:B------:R-:W-:-:S02]  /*2610*/  IMAD.U32 R205, R210, 0x10000, RZ ;  /* 0x00010000d2cd7824 */ /* 0x000fc400078e00ff */
[C---:B------:R-:W-:Y:S01]  /*2620*/  FMUL.FTZ R227, R5.reuse, R227 ;  /* 0x000000e305e37220 */ /* 0x040fe20000410000 */
[----:B------:R-:W-:Y:S01]  /*2630*/  FADD.FTZ R80, R80, R206 ;  /* 0x000000ce50507221 */ /* 0x000fe20000010000 */
[----:B------:R-:W-:Y:S01]  /*2640*/  FFMA.FTZ R84, R2, R206, R84 ;  /* 0x000000ce02547223 */ /* 0x000fe20000010054 */
[----:B------:R-:W-:Y:S01]  /*2650*/  FMUL.FTZ R210, R5, R218 ;  /* 0x000000da05d27220 */ /* 0x000fe20000410000 */
[--C-:B------:R-:W-:Y:S01]  /*2660*/  FADD.FTZ R217, -R217, R207.reuse ;  /* 0x000000cfd9d97221 */ /* 0x100fe20000010100 */
[C---:B------:R-:W-:Y:S01]  /*2670*/  PRMT R207, R209.reuse, 0x7632, R207 ;  /* 0x00007632d1cf7816 */ /* 0x040fe200000000cf */
[----:B------:R-:W-:Y:S01]  /*2680*/  STL [R1+0x8c], R2 ;  /* 0x00008c0201007387 */ /* 0x000fe20000100800 */
[----:B------:R-:W-:Y:S01]  /*2690*/  SHF.L.U32 R209, R209, 0x10, RZ ;  /* 0x00000010d1d17819 */ /* 0x000fe200000006ff */
[----:B------:R-:W-:Y:S02]  /*26a0*/  FADD.FTZ R40, R40, R205 ;  /* 0x000000cd28287221 */ /* 0x000fe40000010000 */
[----:B------:R-:W-:Y:S04]  /*26b0*/  STL [R1+0x78], R211 ;  /* 0x000078d301007387 */ /* 0x000fe80000100800 */
[----:B------:R-:W-:Y:S01]  /*26c0*/  STL [R1+0x68], R227 ;  /* 0x000068e301007387 */ /* 0x000fe20000100800 */
[----:B------:R-:W-:-:S03]  /*26d0*/  FADD.FTZ R82, R82, R209 ;  /* 0x000000d152527221 */ /* 0x000fc60000010000 */
[----:B------:R-:W-:Y:S01]  /*26e0*/  STL [R1+0x58], R210 ;  /* 0x000058d201007387 */ /* 0x000fe20000100800 */
[-C--:B------:R-:W-:Y:S01]  /*26f0*/  FFMA.FTZ R86, R227, R209.reuse, R86 ;  /* 0x000000d1e3567223 */ /* 0x080fe20000010056 */
[----:B------:R-:W-:Y:S01]  /*2700*/  FMUL.FTZ R243, R243, R209 ;  /* 0x000000d1f3f37220 */ /* 0x000fe20000410000 */
[----:B------:R-:W-:Y:S01]  /*2710*/  SHF.L.U32 R204, R202, 0x10, RZ ;  /* 0x00000010cacc7819 */ /* 0x000fe200000006ff */
[----:B------:R-:W-:Y:S02]  /*2720*/  IMAD.U32 R202, R207, 0x10000, RZ ;  /* 0x00010000cfca7824 */ /* 0x000fe400078e00ff */
[----:B0-----:R-:W-:-:S06]  /*2730*/  IMAD.WIDE.U32 R18, R8, 0x8, R18 ;  /* 0x0000000808127825 */ /* 0x001fcc00078e0012 */
[----:B------:R-:W5:Y:S01]  /*2740*/  LDG.E.64 R18, desc[UR4][R18.64] ;  /* 0x0000000412127981 */ /* 0x000f62000c1e1b00 */
[----:B--2---:R-:W-:Y:S01]  /*2750*/  FMUL.FTZ R241, R241, R205 ;  /* 0x000000cdf1f17220 */ /* 0x004fe20000410000 */
[----:B---3--:R-:W-:Y:S01]  /*2760*/  FMUL.FTZ R206, R208, R206 ;  /* 0x000000ced0ce7220 */ /* 0x008fe20000410000 */
[----:B------:R-:W-:-:S04]  /*2770*/  FMUL.FTZ R208, R5, R219 ;  /* 0x000000db05d07220 */ /* 0x000fc80000410000 */
[----:B------:R-:W-:Y:S01]  /*2780*/  FFMA.FTZ R88, R208, R205, R88 ;  /* 0x000000cdd0587223 */ /* 0x000fe20000010058 */
[----:B------:R0:W-:Y:S01]  /*2790*/  STL [R1+0x48], R206 ;  /* 0x000048ce01007387 */ /* 0x0001e20000100800 */
[----:B------:R-:W-:-:S03]  /*27a0*/  FADD.FTZ R205, R214, R206 ;  /* 0x000000ced6cd7221 */ /* 0x000fc60000010000 */
[----:B------:R1:W-:Y:S01]  /*27b0*/  STL [R1+0x2c], R208 ;  /* 0x00002cd001007387 */ /* 0x0003e20000100800 */
[----:B0-----:R-:W-:-:S03]  /*27c0*/  FFMA.FTZ R206, R2, R206, R213 ;  /* 0x000000ce02ce7223 */ /* 0x001fc600000100d5 */
[----:B------:R1:W5:Y:S04]  /*27d0*/  LDL.LU R2, [R1+0x1e4] ;  /* 0x0001e40001027983 */ /* 0x0003680000300800 */
[----:B------:R-:W2:Y:S04]  /*27e0*/  LDL R209, [R1+0x124] ;  /* 0x0001240001d17983 */ /* 0x000ea80000100800 */
[----:B------:R-:W3:Y:S01]  /*27f0*/  LDL R207, [R1+0x12c] ;  /* 0x00012c0001cf7983 */ /* 0x000ee20000100800 */
[----:B------:R-:W-:-:S03]  /*2800*/  FMUL.FTZ R219, R5, R0 ;  /* 0x0000000005db7220 */ /* 0x000fc60000410000 */
[----:B------:R1:W5:Y:S01]  /*2810*/  LDL.LU R0, [R1+0x1e0] ;  /* 0x0001e00001007983 */ /* 0x0003620000300800 */
[----:B------:R-:W-:Y:S01]  /*2820*/  FMUL.FTZ R218, R5, R229 ;  /* 0x000000e505da7220 */ /* 0x000fe20000410000 */
[----:B------:R-:W-:Y:S01]  /*2830*/  FMUL.FTZ R244, R244, R204 ;  /* 0x000000ccf4f47220 */ /* 0x000fe20000410000 */
[----:B------:R-:W-:Y:S01]  /*2840*/  FADD.FTZ R42, R42, R203 ;  /* 0x000000cb2a2a7221 */ /* 0x000fe20000010000 */
[-C--:B----4-:R-:W-:Y:S01]  /*2850*/  FMUL.FTZ R228, R228, R203.reuse ;  /* 0x000000cbe4e47220 */ /* 0x090fe20000410000 */
[----:B------:R-:W-:Y:S01]  /*2860*/  FFMA.FTZ R90, R218, R203, R90 ;  /* 0x000000cbda5a7223 */ /* 0x000fe2000001005a */
[----:B------:R-:W-:Y:S01]  /*2870*/  FADD.FTZ R203, R205, R244 ;  /* 0x000000f4cdcb7221 */ /* 0x000fe20000010000 */
        /* <DEDUP_REMOVED lines=8> */
[----:B------:R-:W-:-:S03]  /*2900*/  FFMA.FTZ R202, R210, R242, R202 ;  /* 0x000000f2d2ca7223 */ /* 0x000fc600000100ca */
[----:B------:R-:W-:Y:S01]  /*2910*/  FADD.FTZ R203, R203, R241 ;  /* 0x000000f1cbcb7221 */ /* 0x000fe20000010000 */
[----:B------:R-:W-:Y:S01]  /*2920*/  FFMA.FTZ R202, R208, R241, R202 ;  /* 0x000000f1d0ca7223 */ /* 0x000fe200000100ca */
[----:B------:R-:W-:Y:S02]  /*2930*/  IMAD.U32 R200, R200, 0x10000, RZ ;  /* 0x00010000c8c87824 */ /* 0x000fe400078e00ff */
[----:B------:R-:W-:Y:S01]  /*2940*/  FMUL.FTZ R217, R5, R217 ;  /* 0x000000d905d97220 */ /* 0x000fe20000410000 */
[----:B------:R-:W-:Y:S02]  /*2950*/  VIADD R212, R212, 0x80 ;  /* 0x00000080d4d47836 */ /* 0x000fe40000000000 */
        /* <DEDUP_REMOVED lines=11> */
[----:B---3--:R-:W-:Y:S02]  /*2a10*/  FMUL.FTZ R227, R207, R200 ;  /* 0x000000c8cfe37220 */ /* 0x008fe40000410000 */
[----:B------:R-:W-:Y:S01]  /*2a20*/  FADD.FTZ R203, R203, R228 ;  /* 0x000000e4cbcb7221 */ /* 0x000fe20000010000 */
[----:B------:R-:W-:-:S03]  /*2a30*/  FFMA.FTZ R202, R218, R228, R202 ;  /* 0x000000e4daca7223 */ /* 0x000fc600000100ca */
[----:B------:R-:W-:Y:S01]  /*2a40*/  FADD.FTZ R214, R203, R227 ;  /* 0x000000e3cbd67221 */ /* 0x000fe20000010000 */
[----:B-1----:R-:W-:-:S07]  /*2a50*/  FFMA.FTZ R213, R217, R227, R202 ;  /* 0x000000e3d9d57223 */ /* 0x002fce00000100ca */
.L_x_7881:
[----:B------:R-:W-:Y:S05]  /*2a60*/  BSYNC B1 ;  /* 0x0000000000017941 */ /* 0x000fea0003800000 */
.L_x_7880:
        /* <DEDUP_REMOVED lines=9> */
[----:B0-----:R-:W0:Y:S02]  /*2b00*/  LDC.U8 R200, c[0x0][0x2a0] ;  /* 0x0000a800ffc87b82 */ /* 0x001e240000000000 */
[----:B-1----:R-:W-:-:S05]  /*2b10*/  @P5 IMAD.WIDE.U32 R20, R225, 0x20, R202 ;  /* 0x00000020e1145825 */ /* 0x002fca00078e00ca */
[----:B------:R-:W5:Y:S04]  /*2b20*/  @P5 LDG.E.128 R172, desc[UR4][R20.64] ;  /* 0x0000000414ac5981 */ /* 0x000f68000c1e1d00 */
[----:B------:R1:W5:Y:S01]  /*2b30*/  @P5 LDG.E.128 R176, desc[UR4][R20.64+0x10] ;  /* 0x0000100414b05981 */ /* 0x000362000c1e1d00 */
[----:B----4-:R-:W-:-:S05]  /*2b40*/  IMAD.WIDE.U32 R22, R225, 0x20, R22 ;  /* 0x00000020e1167825 */ /* 0x010fca00078e0016 */
[----:B------:R-:W4:Y:S01]  /*2b50*/  LDG.E.128 R204, desc[UR4][R22.64+0x10] ;  /* 0x0000100416cc7981 */ /* 0x000f22000c1e1d00 */
[----:B0-----:R-:W-:Y:S01]  /*2b60*/  ISETP.NE.AND P5, PT, R200, RZ, PT ;  /* 0x000000ffc800720c */ /* 0x001fe20003fa5270 */
[----:B-1----:R-:W0:Y:S02]  /*2b70*/  LDC.64 R20, c[0x0][0x2b8] ;  /* 0x0000ae00ff147b82 */ /* 0x002e240000000a00 */
[----:B------:R-:W2:Y:S01]  /*2b80*/  LDG.E.128 R200, desc[UR4][R22.64] ;  /* 0x0000000416c87981 */ /* 0x000ea2000c1e1d00 */
[----:B------:R-:W-:Y:S01]  /*2b90*/  FSEL R11, R215, RZ, !P5 ;  /* 0x000000ffd70b7208 */ /* 0x000fe20006800000 */
[----:B0-----:R-:W-:-:S05]  /*2ba0*/  IMAD.WIDE.U32 R20, R212, 0x10, R20 ;  /* 0x00000010d4147825 */ /* 0x001fca00078e0014 */
[----:B------:R0:W3:Y:S02]  /*2bb0*/  LDG.E.128 R208, desc[UR4][R20.64] ;  /* 0x0000000414d07981 */ /* 0x0000e4000c1e1d00 */
[----:B0-----:R-:W0:Y:S01]  /*2bc0*/  LDC.64 R20, c[0x0][0x240] ;  /* 0x00009000ff147b82 */ /* 0x001e220000000a00 */
[C---:B----4-:R-:W-:Y:S01]  /*2bd0*/  FADD.FTZ R231, -R11.reuse, R205 ;  /* 0x000000cd0be77221 */ /* 0x050fe20000010100 */
[C---:B--2---:R-:W-:Y:S01]  /*2be0*/  FADD.FTZ R226, -R11.reuse, R201 ;  /* 0x000000c90be27221 */ /* 0x044fe20000010100 */
[C---:B------:R-:W-:Y:S01]  /*2bf0*/  FADD.FTZ R230, -R11.reuse, R200 ;  /* 0x000000c80be67221 */ /* 0x040fe20000010100 */
[C---:B------:R-:W-:Y:S01]  /*2c00*/  FADD.FTZ R224, -R11.reuse, R202 ;  /* 0x000000ca0be07221 */ /* 0x040fe20000010100 */
[----:B------:R-:W-:Y:S01]  /*2c10*/  FADD.FTZ R202, -R11, R203 ;  /* 0x000000cb0bca7221 */ /* 0x000fe20000010100 */
[C---:B---3--:R-:W-:Y:S01]  /*2c20*/  PRMT R22, R210.reuse, 0x7632, R22 ;  /* 0x00007632d2167816 */ /* 0x048fe20000000016 */
[----:B------:R-:W-:Y:S02]  /*2c30*/  IMAD.U32 R200, R210, 0x10000, RZ ;  /* 0x00010000d2c87824 */ /* 0x000fe400078e00ff */
[----:B------:R-:W-:Y:S01]  /*2c40*/  FMUL.FTZ R210, R5, R226 ;  /* 0x000000e205d27220 */ /* 0x000fe20000410000 */
[C---:B------:R-:W-:Y:S01]  /*2c50*/  PRMT R205, R209.reuse, 0x7632, R205 ;  /* 0x00007632d1cd7816 */ /* 0x040fe200000000cd */
[----:B------:R-:W2:Y:S01]  /*2c60*/  LDL R226, [R1+0xf0] ;  /* 0x0000f00001e27983 */ /* 0x000ea20000100800 */
[----:B------:R-:W-:Y:S01]  /*2c70*/  IMAD.U32 R203, R209, 0x10000, RZ ;  /* 0x00010000d1cb7824 */ /* 0x000fe200078e00ff */
[----:B------:R-:W-:-:S02]  /*2c80*/  MOV R209, R231 ;  /* 0x000000e700d17202 */ /* 0x000fc40000000f00 */
[----:B------:R-:W3:Y:S01]  /*2c90*/  LDL R231, [R1+0xe0] ;  /* 0x0000e00001e77983 */ /* 0x000ee20000100800 */
[C---:B------:R-:W-:Y:S01]  /*2ca0*/  FADD.FTZ R216, -R11.reuse, R204 ;  /* 0x000000cc0bd87221 */ /* 0x040fe20000010100 */
[C---:B------:R-:W-:Y:S01]  /*2cb0*/  FADD.FTZ R206, -R11.reuse, R206 ;  /* 0x000000ce0bce7221 */ /* 0x040fe20000010100 */
[----:B------:R-:W-:Y:S01]  /*2cc0*/  FADD.FTZ R207, -R11, R207 ;  /* 0x000000cf0bcf7221 */ /* 0x000fe20000010100 */
[C---:B------:R-:W-:Y:S02]  /*2cd0*/  PRMT R11, R211.reuse, 0x7632, R11 ;  /* 0x00007632d30b7816 */ /* 0x040fe4000000000b */
[----:B------:R-:W-:Y:S02]  /*2ce0*/  SHF.L.U32 R201, R211, 0x10, RZ ;  /* 0x00000010d3c97819 */ /* 0x000fe400000006ff */
[----:B------:R-:W4:Y:S01]  /*2cf0*/  LDL R211, [R1+0xe8] ;  /* 0x0000e80001d37983 */ /* 0x000f220000100800 */
[C---:B------:R-:W-:Y:S01]  /*2d00*/  SHF.L.U32 R204, R208.reuse, 0x10, RZ ;  /* 0x00000010d0cc7819 */ /* 0x040fe200000006ff */
[C---:B------:R-:W-:Y:S01]  /*2d10*/  FMUL.FTZ R230, R5.reuse, R230 ;  /* 0x000000e605e67220 */ /* 0x040fe20000410000 */
[----:B------:R-:W-:Y:S01]  /*2d20*/  PRMT R23, R208, 0x7632, R23 ;  /* 0x00007632d0177816 */ /* 0x000fe20000000017 */
[C---:B------:R-:W-:Y:S01]  /*2d30*/  FMUL.FTZ R224, R5.reuse, R224 ;  /* 0x000000e005e07220 */ /* 0x040fe20000410000 */
[C---:B------:R-:W-:Y:S01]  /*2d40*/  FMUL.FTZ R208, R5.reuse, R202 ;  /* 0x000000ca05d07220 */ /* 0x040fe20000410000 */
[----:B------:R-:W-:Y:S01]  /*2d50*/  FMUL.FTZ R216, R5, R216 ;  /* 0x000000d805d87220 */ /* 0x000fe20000410000 */
[----:B------:R-:W-:Y:S01]  /*2d60*/  STL [R1+0x88], R230 ;  /* 0x000088e601007387 */ /* 0x000fe20000100800 */
[----:B------:R-:W-:-:S02]  /*2d70*/  FADD.FTZ R96, R96, R200 ;  /* 0x000000c860607221 */ /* 0x000fc40000010000 */
[----:B------:R-:W-:Y:S01]  /*2d80*/  FFMA.FTZ R52, R216, R200, R52 ;  /* 0x000000c8d8347223 */ /* 0x000fe20000010034 */
[----:B------:R-:W-:Y:S04]  /*2d90*/  STL [R1+0x74], R210 ;  /* 0x000074d201007387 */ /* 0x000fe80000100800 */
[----:B------:R-:W-:Y:S04]  /*2da0*/  STL [R1+0x64], R224 ;  /* 0x000064e001007387 */ /* 0x000fe80000100800 */
[----:B------:R-:W-:Y:S01]  /*2db0*/  STL [R1+0x54], R208 ;  /* 0x000054d001007387 */ /* 0x000fe20000100800 */
[----:B------:R-:W-:Y:S01]  /*2dc0*/  SHF.L.U32 R202, R23, 0x10, RZ ;  /* 0x0000001017ca7819 */ /* 0x000fe200000006ff */
[----:B------:R-:W-:-:S02]  /*2dd0*/  IMAD.U32 R23, R205, 0x10000, RZ ;  /* 0x00010000cd177824 */ /* 0x000fc400078e00ff */
[----:B0-----:R-:W-:-:S06]  /*2de0*/  IMAD.WIDE.U32 R20, R8, 0x8, R20 ;  /* 0x0000000808147825 */ /* 0x001fcc00078e0014 */
[----:B------:R-:W5:Y:S01]  /*2df0*/  LDG.E.64 R20, desc[UR4][R20.64] ;  /* 0x0000000414147981 */ /* 0x000f62000c1e1b00 */
[----:B--2---:R-:W-:Y:S01]  /*2e00*/  FMUL.FTZ R226, R226, R204 ;  /* 0x000000cce2e27220 */ /* 0x004fe20000410000 */
[----:B---3--:R-:W-:Y:S01]  /*2e10*/  FMUL.FTZ R231, R231, R200 ;  /* 0x000000c8e7e77220 */ /* 0x008fe20000410000 */
[----:B------:R-:W-:-:S03]  /*2e20*/  IMAD.U32 R200, R11, 0x10000, RZ ;  /* 0x000100000bc87824 */ /* 0x000fc600078e00ff */
[----:B------:R4:W-:Y:S01]  /*2e30*/  STL [R1+0x44], R226 ;  /* 0x000044e201007387 */ /* 0x0009e20000100800 */
[----:B------:R-:W-:-:S03]  /*2e40*/  FMUL.FTZ R11, R5, R206 ;  /* 0x000000ce050b7220 */ /* 0x000fc60000410000 */
[----:B------:R-:W2:Y:S04]  /*2e50*/  LDL R206, [R1+0xe4] ;  /* 0x0000e40001ce7983 */ /* 0x000ea80000100800 */
[----:B------:R-:W3:Y:S01]  /*2e60*/  LDL R205, [R1+0xec] ;  /* 0x0000ec0001cd7983 */ /* 0x000ee20000100800 */
        /* <DEDUP_REMOVED lines=10> */
[----:B----4-:R-:W-:Y:S01]  /*2f10*/  FMUL.FTZ R226, R211, R201 ;  /* 0x000000c9d3e27220 */ /* 0x010fe20000410000 */
[----:B------:R-:W-:Y:S01]  /*2f20*/  FADD.FTZ R203, R203, R240 ;  /* 0x000000f0cbcb7221 */ /* 0x000fe20000010000 */
[----:B------:R-:W-:Y:S01]  /*2f30*/  FFMA.FTZ R201, R210, R240, R204 ;  /* 0x000000f0d2c97223 */ /* 0x000fe200000100cc */
[----:B------:R-:W-:-:S02]  /*2f40*/  FMUL.FTZ R234, R234, R23 ;  /* 0x00000017eaea7220 */ /* 0x000fc40000410000 */
[----:B------:R-:W-:Y:S01]  /*2f50*/  FADD.FTZ R203, R203, R239 ;  /* 0x000000efcbcb7221 */ /* 0x000fe20000010000 */
[----:B------:R-:W-:Y:S01]  /*2f60*/  FFMA.FTZ R201, R224, R239, R201 ;  /* 0x000000efe0c97223 */ /* 0x000fe200000100c9 */
[----:B------:R-:W-:Y:S02]  /*2f70*/  SHF.L.U32 R22, R22, 0x10, RZ ;  /* 0x0000001016167819 */ /* 0x000fe400000006ff */
[----:B------:R-:W-:Y:S01]  /*2f80*/  FADD.FTZ R203, R203, R234 ;  /* 0x000000eacbcb7221 */ /* 0x000fe20000010000 */
[C---:B------:R-:W-:Y:S01]  /*2f90*/  FFMA.FTZ R201, R208.reuse, R234, R201 ;  /* 0x000000ead0c97223 */ /* 0x040fe200000100c9 */
[----:B------:R-:W-:Y:S01]  /*2fa0*/  FFMA.FTZ R51, R208, R23, R51 ;  /* 0x00000017d0337223 */ /* 0x000fe20000010033 */
[----:B------:R-:W-:Y:S01]  /*2fb0*/  FADD.FTZ R95, R95, R23 ;  /* 0x000000175f5f7221 */ /* 0x000fe20000010000 */
[----:B------:R-:W-:Y:S01]  /*2fc0*/  FMUL.FTZ R23, R5, R209 ;  /* 0x000000d105177220 */ /* 0x000fe20000410000 */
[----:B------:R-:W-:Y:S01]  /*2fd0*/  FADD.FTZ R203, R203, R231 ;  /* 0x000000e7cbcb7221 */ /* 0x000fe20000010000 */
[----:B------:R-:W-:Y:S01]  /*2fe0*/  FFMA.FTZ R201, R216, R231, R201 ;  /* 0x000000e7d8c97223 */ /* 0x000fe200000100c9 */
[----:B------:R-:W-:Y:S01]  /*2ff0*/  FADD.FTZ R97, R97, R22 ;  /* 0x0000001661617221 */ /* 0x000fe20000010000 */
[----:B------:R-:W-:Y:S01]  /*3000*/  FFMA.FTZ R53, R23, R22, R53 ;  /* 0x0000001617357223 */ /* 0x000fe20000010035 */
[----:B------:R-:W-:-:S02]  /*3010*/  VIADD R212, R212, 0x80 ;  /* 0x00000080d4d47836 */ /* 0x000fc40000000000 */
[----:B------:R-:W-:Y:S01]  /*3020*/  FFMA.FTZ R49, R210, R202, R49 ;  /* 0x000000cad2317223 */ /* 0x000fe20000010031 */
[----:B------:R-:W-:Y:S01]  /*3030*/  FADD.FTZ R93, R93, R202 ;  /* 0x000000ca5d5d7221 */ /* 0x000fe20000010000 */
[----:B------:R-:W-:Y:S01]  /*3040*/  FADD.FTZ R99, R99, R200 ;  /* 0x000000c863637221 */ /* 0x000fe20000010000 */
[----:B------:R-:W-:Y:S01]  /*3050*/  IADD3 R8, R8, 0x80, RZ ;  /* 0x0000008008087810 */ /* 0x000fe20007ffe0ff */
[----:B------:R-:W-:Y:S02]  /*3060*/  VIADD R225, R225, 0x80 ;  /* 0x00000080e1e17836 */ /* 0x000fe40000000000 */
        /* <DEDUP_REMOVED lines=9> */
[----:B------:R-:W-:-:S07]  /*3100*/  FFMA.FTZ R213, R22, R224, R201 ;  /* 0x000000e016d57223 */ /* 0x000fce00000100c9 */
.L_x_7883:
[----:B------:R-:W-:Y:S05]  /*3110*/  BSYNC B1 ;  /* 0x0000000000017941 */ /* 0x000fea0003800000 */
.L_x_7882:
[----:B-----5:R-:W-:-:S13]  /*3120*/  LOP3.LUT P5, RZ, R7, 0x4, RZ, 0xc0, !PT ;  /* 0x0000000407ff7812 */ /* 0x020fda00078ac0ff */
[----:B------:R-:W-:Y:S05]  /*3130*/  @!P5 BRA `(.L_x_7875) ;  /* 0x00000004009cd947 */ /* 0x000fea0003800000 */
[----:B------:R-:W1:Y:S01]  /*3140*/  LDC.64 R202, c[0x0][0x2c8] ;  /* 0x0000b200ffca7b82 */ /* 0x000e620000000a00 */
[----:B------:R-:W-:Y:S01]  /*3150*/  ISETP.NE.U32.AND P5, PT, RZ, UR6, PT ;  /* 0x00000006ff007c0c */ /* 0x000fe2000bfa5070 */
[----:B------:R2:W-:Y:S03]  /*3160*/  STL [R1+0x1e0], R0 ;  /* 0x0001e00001007387 */ /* 0x0005e60000100800 */
[----:B------:R-:W-:Y:S01]  /*3170*/  ISETP.NE.AND.EX P5, PT, RZ, UR7, PT, P5 ;  /* 0x00000007ff007c0c */ /* 0x000fe2000bfa5350 */
[----:B------:R-:W3:Y:S02]  /*3180*/  LDL R237, [R1+0xb0] ;  /* 0x0000b00001ed7983 */ /* 0x000ee40000100800 */
[----:B0-----:R-:W0:Y:S02]  /*3190*/  LDC.64 R204, c[0x0][0x238] ;  /* 0x00008e00ffcc7b82 */ /* 0x001e240000000a00 */
[----:B------:R-:W4:Y:S04]  /*31a0*/  LDL R235, [R1+0xb8] ;  /* 0x0000b80001eb7983 */ /* 0x000f280000100800 */
[----:B------:R-:W4:Y:S02]  /*31b0*/  LDL R223, [R1+0xa0] ;  /* 0x0000a00001df7983 */ /* 0x000f240000100800 */
[----:B------:R-:W2:Y:S02]  /*31c0*/  LDC.U8 R200, c[0x0][0x2a0] ;  /* 0x0000a800ffc87b82 */ /* 0x000ea40000000000 */
[----:B------:R-:W4:Y:S04]  /*31d0*/  LDL R238, [R1+0xb4] ;  /* 0x0000b40001ee7983 */ /* 0x000f280000100800 */
[----:B------:R-:W4:Y:S01]  /*31e0*/  LDL R236, [R1+0xbc] ;  /* 0x0000bc0001ec7983 */ /* 0x000f220000100800 */
[----:B-1----:R-:W-:-:S03]  /*31f0*/  @P5 IMAD.WIDE.U32 R12, R225, 0x20, R202 ;  /* 0x00000020e10c5825 */ /* 0x002fc600078e00ca */
[----:B------:R-:W4:Y:S04]  /*3200*/  LDL R222, [R1+0xa8] ;  /* 0x0000a80001de7983 */ /* 0x000f280000100800 */
        /* <DEDUP_REMOVED lines=8> */
[----:B------:R0:W4:Y:S02]  /*3290*/  LDG.E.128 R208, desc[UR4][R12.64] ;  /* 0x000000040cd07981 */ /* 0x000124000c1e1d00 */
[----:B0-----:R-:W0:Y:S01]  /*32a0*/  LDC.64 R12, c[0x0][0x240] ;  /* 0x00009000ff0c7b82 */ /* 0x001e220000000a00 */
[----:B------:R-:W-:Y:S01]  /*32b0*/  FSEL R215, R215, RZ, !P5 ;  /* 0x000000ffd7d77208 */ /* 0x000fe20006800000 */
[----:B0-----:R-:W-:-:S06]  /*32c0*/  IMAD.WIDE.U32 R12, R8, 0x8, R12 ;  /* 0x00000008080c7825 */ /* 0x001fcc00078e000c */
[----:B------:R-:W5:Y:S01]  /*32d0*/  LDG.E.64 R12, desc[UR4][R12.64] ;  /* 0x000000040c0c7981 */ /* 0x000f62000c1e1b00 */
[C---:B--2---:R-:W-:Y:S01]  /*32e0*/  FADD.FTZ R8, -R215.reuse, R200 ;  /* 0x000000c8d7087221 */ /* 0x044fe20000010100 */
[C---:B------:R-:W-:Y:S01]  /*32f0*/  FADD.FTZ R201, -R215.reuse, R201 ;  /* 0x000000c9d7c97221 */ /* 0x040fe20000010100 */
[C---:B------:R-:W-:Y:S01]  /*3300*/  FADD.FTZ R202, -R215.reuse, R202 ;  /* 0x000000cad7ca7221 */ /* 0x040fe20000010100 */
[----:B------:R-:W-:Y:S01]  /*3310*/  FADD.FTZ R203, -R215, R203 ;  /* 0x000000cbd7cb7221 */ /* 0x000fe20000010100 */
[----:B------:R-:W-:Y:S01]  /*3320*/  FMUL.FTZ R0, R5, R8 ;  /* 0x0000000805007220 */ /* 0x000fe20000410000 */
[C---:B---3--:R-:W-:Y:S01]  /*3330*/  FADD.FTZ R204, -R215.reuse, R204 ;  /* 0x000000ccd7cc7221 */ /* 0x048fe20000010100 */
[C---:B------:R-:W-:Y:S01]  /*3340*/  FADD.FTZ R205, -R215.reuse, R205 ;  /* 0x000000cdd7cd7221 */ /* 0x040fe20000010100 */
[C---:B------:R-:W-:Y:S01]  /*3350*/  FADD.FTZ R206, -R215.reuse, R206 ;  /* 0x000000ced7ce7221 */ /* 0x040fe20000010100 */
[----:B------:R-:W-:Y:S01]  /*3360*/  FADD.FTZ R200, -R215, R207 ;  /* 0x000000cfd7c87221 */ /* 0x000fe20000010100 */
[C---:B------:R-:W-:Y:S01]  /*3370*/  FMUL.FTZ R233, R5.reuse, R202 ;  /* 0x000000ca05e97220 */ /* 0x040fe20000410000 */
[C---:B------:R-:W-:Y:S01]  /*3380*/  FMUL.FTZ R232, R5.reuse, R203 ;  /* 0x000000cb05e87220 */ /* 0x040fe20000410000 */
[----:B------:R0:W-:Y:S01]  /*3390*/  STL [R1+0x90], R0 ;  /* 0x0000900001007387 */ /* 0x0001e20000100800 */
[----:B------:R-:W-:Y:S01]  /*33a0*/  FMUL.FTZ R225, R5, R204 ;  /* 0x000000cc05e17220 */ /* 0x000fe20000410000 */
[C---:B----4-:R-:W-:Y:S01]  /*33b0*/  PRMT R215, R208.reuse, 0x7632, R215 ;  /* 0x00007632d0d77816 */ /* 0x050fe200000000d7 */
[----:B------:R-:W-:Y:S01]  /*33c0*/  IMAD.U32 R207, R211, 0x10000, RZ ;  /* 0x00010000d3cf7824 */ /* 0x000fe200078e00ff */
[----:B------:R-:W-:-:S02]  /*33d0*/  SHF.L.U32 R208, R208, 0x10, RZ ;  /* 0x00000010d0d07819 */ /* 0x000fc400000006ff */
[----:B------:R-:W-:Y:S01]  /*33e0*/  PRMT R221, R211, 0x7632, R221 ;  /* 0x00007632d3dd7816 */ /* 0x000fe200000000dd */
[----:B------:R-:W-:Y:S01]  /*33f0*/  FMUL.FTZ R211, R5, R201 ;  /* 0x000000c905d37220 */ /* 0x000fe20000410000 */
[C---:B------:R-:W-:Y:S01]  /*3400*/  PRMT R212, R209.reuse, 0x7632, R212 ;  /* 0x00007632d1d47816 */ /* 0x040fe200000000d4 */
[----:B------:R-:W-:Y:S01]  /*3410*/  IMAD.U32 R209, R209, 0x10000, RZ ;  /* 0x00010000d1d17824 */ /* 0x000fe200078e00ff */
[C---:B------:R-:W-:Y:S02]  /*3420*/  PRMT R220, R210.reuse, 0x7632, R220 ;  /* 0x00007632d2dc7816 */ /* 0x040fe400000000dc */
[----:B------:R-:W-:Y:S02]  /*3430*/  SHF.L.U32 R210, R210, 0x10, RZ ;  /* 0x00000010d2d27819 */ /* 0x000fe400000006ff */
[----:B------:R-:W-:Y:S01]  /*3440*/  SHF.L.U32 R203, R215, 0x10, RZ ;  /* 0x00000010d7cb7819 */ /* 0x000fe200000006ff */
[----:B------:R-:W-:Y:S01]  /*3450*/  FMUL.FTZ R215, R237, R208 ;  /* 0x000000d0edd77220 */ /* 0x000fe20000410000 */
[----:B------:R-:W-:Y:S01]  /*3460*/  STL [R1+0x7c], R211 ;  /* 0x00007cd301007387 */ /* 0x000fe20000100800 */
[----:B------:R-:W-:Y:S01]  /*3470*/  FMUL.FTZ R237, R235, R209 ;  /* 0x000000d1ebed7220 */ /* 0x000fe20000410000 */
[----:B------:R-:W-:-:S02]  /*3480*/  FMUL.FTZ R235, R223, R210 ;  /* 0x000000d2dfeb7220 */ /* 0x000fc40000410000 */
[----:B------:R1:W-:Y:S01]  /*3490*/  STL [R1+0x6c], R233 ;  /* 0x00006ce901007387 */ /* 0x0003e20000100800 */
[----:B------:R-:W-:Y:S01]  /*34a0*/  FMUL.FTZ R223, R5, R206 ;  /* 0x000000ce05df7220 */ /* 0x000fe20000410000 */
[C---:B------:R-:W-:Y:S02]  /*34b0*/  FFMA.FTZ R56, R0.reuse, R208, R56 ;  /* 0x000000d000387223 */ /* 0x040fe40000010038 */
[----:B------:R2:W-:Y:S01]  /*34c0*/  STL [R1+0x5c], R232 ;  /* 0x00005ce801007387 */ /* 0x0005e20000100800 */
[----:B------:R-:W-:Y:S01]  /*34d0*/  FFMA.FTZ R206, R0, R215, R213 ;  /* 0x000000d700ce7223 */ /* 0x000fe200000100d5 */
[----:B------:R-:W-:Y:S02]  /*34e0*/  FADD.FTZ R102, R102, R209 ;  /* 0x000000d166667221 */ /* 0x000fe40000010000 */
[----:B------:R3:W-:Y:S01]  /*34f0*/  STL [R1+0x40], R215 ;  /* 0x000040d701007387 */ /* 0x0007e20000100800 */
[----:B------:R-:W-:-:S03]  /*3500*/  FFMA.FTZ R58, R233, R209, R58 ;  /* 0x000000d1e93a7223 */ /* 0x000fc6000001003a */
[----:B------:R3:W-:Y:S04]  /*3510*/  STL [R1+0x30], R225 ;  /* 0x000030e101007387 */ /* 0x0007e80000100800 */
[----:B0-----:R3:W5:Y:S04]  /*3520*/  LDL.LU R0, [R1+0x1e0] ;  /* 0x0001e00001007983 */ /* 0x0017680000300800 */
[----:B------:R-:W2:Y:S01]  /*3530*/  LDL R209, [R1+0xa4] ;  /* 0x0000a40001d17983 */ /* 0x000ea20000100800 */
[----:B------:R-:W-:-:S03]  /*3540*/  FADD.FTZ R100, R100, R208 ;  /* 0x000000d064647221 */ /* 0x000fc60000010000 */
[----:B------:R-:W4:Y:S01]  /*3550*/  LDL R208, [R1+0xac] ;  /* 0x0000ac0001d07983 */ /* 0x000f220000100800 */
[----:B------:R-:W-:Y:S01]  /*3560*/  FADD.FTZ R204, R214, R215 ;  /* 0x000000d7d6cc7221 */ /* 0x000fe20000010000 */
[-C--:B------:R-:W-:Y:S01]  /*3570*/  FMUL.FTZ R238, R238, R203.reuse ;  /* 0x000000cbeeee7220 */ /* 0x080fe20000410000 */
[----:B------:R-:W-:Y:S02]  /*3580*/  IMAD.U32 R201, R212, 0x10000, RZ ;  /* 0x00010000d4c97824 */ /* 0x000fe400078e00ff */
        /* <DEDUP_REMOVED lines=11> */
[----:B------:R-:W-:Y:S01]  /*3640*/  FFMA.FTZ R201, R232, R236, R201 ;  /* 0x000000ece8c97223 */ /* 0x000fe200000100c9 */
[----:B-1----:R-:W-:Y:S02]  /*3650*/  FMUL.FTZ R233, R5, R205 ;  /* 0x000000cd05e97220 */ /* 0x002fe40000410000 */
[----:B------:R-:W-:Y:S01]  /*3660*/  FADD.FTZ R203, R203, R235 ;  /* 0x000000ebcbcb7221 */ /* 0x000fe20000010000 */
[----:B------:R-:W-:Y:S01]  /*3670*/  FFMA.FTZ R201, R225, R235, R201 ;  /* 0x000000ebe1c97223 */ /* 0x000fe200000100c9 */
[----:B------:R-:W-:Y:S02]  /*3680*/  IMAD.U32 R8, R221, 0x10000, RZ ;  /* 0x00010000dd087824 */ /* 0x000fe400078e00ff */
[----:B------:R-:W-:Y:S01]  /*3690*/  FMUL.FTZ R221, R5, R200 ;  /* 0x000000c805dd7220 */ /* 0x000fe20000410000 */
[----:B------:R-:W-:Y:S01]  /*36a0*/  FMUL.FTZ R222, R222, R207 ;  /* 0x000000cfdede7220 */ /* 0x000fe20000410000 */
[----:B------:R-:W-:-:S02]  /*36b0*/  FADD.FTZ R107, R107, R8 ;  /* 0x000000086b6b7221 */ /* 0x000fc40000010000 */
        /* <DEDUP_REMOVED lines=9> */
[----:B------:R-:W-:Y:S01]  /*3750*/  FFMA.FTZ R201, R233, R232, R201 ;  /* 0x000000e8e9c97223 */ /* 0x000fe200000100c9 */
[----:B----4-:R-:W-:Y:S02]  /*3760*/  FMUL.FTZ R220, R208, R8 ;  /* 0x00000008d0dc7220 */ /* 0x010fe40000410000 */
[----:B------:R-:W-:Y:S01]  /*3770*/  FADD.FTZ R8, R203, R222 ;  /* 0x000000decb087221 */ /* 0x000fe20000010000 */
[----:B------:R-:W-:-:S03]  /*3780*/  FFMA.FTZ R201, R223, R222, R201 ;  /* 0x000000dedfc97223 */ /* 0x000fc600000100c9 */
[----:B------:R-:W-:Y:S01]  /*3790*/  FADD.FTZ R214, R8, R220 ;  /* 0x000000dc08d67221 */ /* 0x000fe20000010000 */
[----:B---3--:R-:W-:-:S07]  /*37a0*/  FFMA.FTZ R213, R221, R220, R201 ;  /* 0x000000dcddd57223 */ /* 0x008fce00000100c9 */
.L_x_7875:
[----:B------:R-:W-:Y:S05]  /*37b0*/  BSYNC B0 ;  /* 0x0000000000007941 */ /* 0x000fea0003800000 */
.L_x_7865:
[----:B------:R-:W2:Y:S01]  /*37c0*/  LDL.LU R8, [R1+0x34] ;  /* 0x0000340001087983 */ /* 0x000ea20000300800 */
[----:B------:R-:W-:Y:S01]  /*37d0*/  UMOV UR9, 0xffffffff ;  /* 0xffffffff00097882 */ /* 0x000fe20000000000 */
[----:B------:R-:W-:Y:S01]  /*37e0*/  LOP3.LUT R7, R7, 0xfffffff7, RZ, 0xc0, !PT ;  /* 0xfffffff707077812 */ /* 0x000fe200078ec0ff */
[----:B0-----:R-:W0:Y:S02]  /*37f0*/  S2R R200, SR_TID.X ;  /* 0x0000000000c87919 */ /* 0x001e240000002100 */
        /* <DEDUP_REMOVED lines=25> */
.L_x_8084:
        /* <DEDUP_REMOVED lines=38> */
.L_x_7888:
[----:B------:R-:W-:Y:S05]  /*3bf0*/  BSYNC B1 ;  /* 0x0000000000017941 */ /* 0x000fea0003800000 */
.L_x_7887:
[----:B------:R-:W0:Y:S01]  /*3c00*/  @!P3 LDC.64 R200, c[0x0][0x2c8] ;  /* 0x0000b200ffc8bb82 */ /* 0x000e220000000a00 */
[----:B------:R-:W-:Y:S01]  /*3c10*/  BSSY B1, `(.L_x_7889) ;  /* 0x0000010000017945 */ /* 0x000fe20003800000 */
[----:B0-----:R-:W-:-:S04]  /*3c20*/  @!P3 ISETP.NE.U32.AND P5, PT, R200, RZ, PT ;  /* 0x000000ffc800b20c */ /* 0x001fc80003fa5070 */
[----:B------:R-:W-:-:S04]  /*3c30*/  @!P3 ISETP.NE.AND.EX P5, PT, R201, RZ, PT, P5 ;  /* 0x000000ffc900b20c */ /* 0x000fc80003fa5350 */
[----:B-----5:R-:W-:Y:S01]  /*3c40*/  @!P3 FSEL R205, R148, RZ, P5 ;  /* 0x000000ff94cdb208 */ /* 0x020fe20002800000 */
[----:B------:R-:W-:Y:S08]  /*3c50*/  @!P3 BRA `(.L_x_7890) ;  /* 0x00000000002cb947 */ /* 0x000ff00003800000 */
[----:B------:R-:W0:Y:S01]  /*3c60*/  LDC.U8 R202, c[0x0][0x2a0] ;  /* 0x0000a800ffca7b82 */ /* 0x000e220000000000 */
[----:B------:R-:W-:Y:S02]  /*3c70*/  MOV R200, UR6 ;  /* 0x0000000600c87c02 */ /* 0x000fe40008000f00 */
        /* <DEDUP_REMOVED lines=9> */
.L_x_7890:
[----:B------:R-:W-:Y:S05]  /*3d10*/  BSYNC B1 ;  /* 0x0000000000017941 */ /* 0x000fea0003800000 */
.L_x_7889:
        /* <DEDUP_REMOVED lines=18> */
.L_x_7892:
[----:B------:R-:W-:Y:S05]  /*3e40*/  BSYNC B1 ;  /* 0x0000000000017941 */ /* 0x000fea0003800000 */
.L_x_7891:
        /* <DEDUP_REMOVED lines=16> */
.L_x_7894:
[----:B------:R-:W-:Y:S05]  /*3f50*/  BSYNC B1 ;  /* 0x0000000000017941 */ /* 0x000fea0003800000 */
.L_x_7893:
        /* <DEDUP_REMOVED lines=16> */
.L_x_7896:
[----:B------:R-:W-:Y:S05]  /*4060*/  BSYNC B1 ;  /* 0x0000000000017941 */ /* 0x000fea0003800000 */
.L_x_7895:
        /* <DEDUP_REMOVED lines=16> */
.L_x_7898:
[----:B------:R-:W-:Y:S05]  /*4170*/  BSYNC B1 ;  /* 0x0000000000017941 */ /* 0x000fea0003800000 */
.L_x_7897:
        /* <DEDUP_REMOVED lines=15> */
.L_x_7900:
[----:B------:R-:W-:Y:S05]  /*4270*/  BSYNC B1 ;  /* 0x0000000000017941 */ /* 0x000fea0003800000 */
.L_x_7899:
        /* <DEDUP_REMOVED lines=16> */
.L_x_7902:
[----:B------:R-:W-:Y:S05]  /*4380*/  BSYNC B1 ;  /* 0x0000000000017941 */ /* 0x000fea0003800000 */
.L_x_7901:
[----:B------:R-:W-:Y:S01]  /*4390*/  BSSY B1, `(.L_x_7903) ;  /* 0x0000010000017945 */ /* 0x000fe20003800000 */
[----:B------:R-:W-:-:S03]  /*43a0*/  SEL R47, R205, R47, P5 ;  /* 0x0000002fcd2f7207 */ /* 0x000fc60002800000 */
[----:B------:R-:W-:Y:S05]  /*43b0*/  @!P4 BRA `(.L_x_7904) ;  /* 0x000000000034c947 */ /* 0x000fea0003800000 */
[----:B------:R-:W2:Y:S01]  /*43c0*/  LDL R208, [R1+0x1cc] ;  /* 0x0001cc0001d07983 */ /* 0x000ea20000100800 */
[----:B------:R-:W-:Y:S01]  /*43d0*/  LOP3.LUT P6, RZ, R14, 0xff000000, RZ, 0xc0, !PT ;  /* 0xff0000000eff7812 */ /* 0x000fe200078cc0ff */
[----:B------:R-:W-:-:S04]  /*43e0*/  FMUL.FTZ R205, R205, UR11 ;  /* 0x0000000bcdcd7c20 */ /* 0x000fc80008410000 */
[----:B------:R-:W-:Y:S01]  /*43f0*/  FMUL.FTZ R207, R205, UR10 ;  /* 0x0000000acdcf7c20 */ /* 0x000fe20008410000 */
[----:B------:R-:W-:-:S07]  /*4400*/  MOV R205, RZ ;  /* 0x000000ff00cd7202 */ /* 0x000fce0000000f00 */
        /* <DEDUP_REMOVED lines=8> */
.L_x_7904:
[----:B------:R-:W-:Y:S05]  /*4490*/  BSYNC B1 ;  /* 0x0000000000017941 */ /* 0x000fea0003800000 */
.L_x_7903:
        /* <DEDUP_REMOVED lines=16> */
.L_x_7906:
[----:B------:R-:W-:Y:S05]  /*45a0*/  BSYNC B1 ;  /* 0x0000000000017941 */ /* 0x000fea0003800000 */
.L_x_7905:
        /* <DEDUP_REMOVED lines=15> */
.L_x_7908:
[----:B------:R-:W-:Y:S05]  /*46a0*/  BSYNC B1 ;  /* 0x0000000000017941 */ /* 0x000fea0003800000 */
.L_x_7907:
        /* <DEDUP_REMOVED lines=16> */
.L_x_7910:
[----:B------:R-:W-:Y:S05]  /*47b0*/  BSYNC B1 ;  /* 0x0000000000017941 */ /* 0x000fea0003800000 */
.L_x_7909:
        /* <DEDUP_REMOVED lines=16> */
.L_x_7912:
[----:B------:R-:W-:Y:S05]  /*48c0*/  BSYNC B1 ;  /* 0x0000000000017941 */ /* 0x000fea0003800000 */
.L_x_7911:
        /* <DEDUP_REMOVED lines=16> */
.L_x_7914:
[----:B------:R-:W-:Y:S05]  /*49d0*/  BSYNC B1 ;  /* 0x0000000000017941 */ /* 0x000fea0003800000 */
.L_x_7913:
        /* <DEDUP_REMOVED lines=15> */
.L_x_7916:
[----:B------:R-:W-:Y:S05]  /*4ad0*/  BSYNC B1 ;  /* 0x0000000000017941 */ /* 0x000fea0003800000 */
.L_x_7915:
        /* <DEDUP_REMOVED lines=19> */
.L_x_7918:
[----:B------:R-:W-:Y:S05]  /*4c10*/  BSYNC B1 ;  /* 0x0000000000017941 */ /* 0x000fea0003800000 */
.L_x_7917:
        /* <DEDUP_REMOVED lines=24> */
.L_x_7920:
[----:B------:R-:W-:Y:S05]  /*4da0*/  BSYNC B1 ;  /* 0x0000000000017941 */ /* 0x000fea0003800000 */
.L_x_7919:
[----:B------:R0:W-:Y:S01]  /*4db0*/  @P4 STG.E.128 desc[UR4][R200.64], R192 ;  /* 0x000000c0c8004986 */ /* 0x0001e2000c101d04 */
[----:B------:R-:W-:Y:S02]  /*4dc0*/  IADD3 R9, R9, 0x80, RZ ;  /* 0x0000008009097810 */ /* 0x000fe40007ffe0ff */
[----:B------:R-:W-:-:S07]  /*4dd0*/  IADD3 R6, R6, 0x80, RZ ;  /* 0x0000008006067810 */ /* 0x000fce0007ffe0ff */
.L_x_7886:
[----:B------:R-:W-:Y:S05]  /*4de0*/  BSYNC B0 ;  /* 0x0000000000007941 */ /* 0x000fea0003800000 */
.L_x_7885:
[----:B------:R-:W-:Y:S04]  /*4df0*/  BSSY B0, `(.L_x_7921) ;  /* 0x0000120000007945 */ /* 0x000fe80003800000 */
[----:B------:R-:W-:Y:S05]  /*4e00*/  @!P0 BRA `(.L_x_7922) ;  /* 0x0000001000788947 */ /* 0x000fea0003800000 */
[----:B------:R-:W-:Y:S04]  /*4e10*/  BSSY B1, `(.L_x_7923) ;  /* 0x0000005000017945 */ /* 0x000fe80003800000 */
[----:B------:R-:W-:Y:S05]  /*4e20*/  @!P4 BRA `(.L_x_7924) ;  /* 0x00000000000cc947 */ /* 0x000fea0003800000 */
[----:B------:R-:W1:Y:S02]  /*4e30*/  LDC.64 R196, c[0x0][0x220] ;  /* 0x00008800ffc47b82 */ /* 0x000e640000000a00 */
[----:B-1----:R-:W-:-:S06]  /*4e40*/  IMAD.WIDE.U32 R196, R6, 0x10, R196 ;  /* 0x0000001006c47825 */ /* 0x002fcc00078e00c4 */
[----:B------:R-:W5:Y:S02]  /*4e50*/  LDG.E.128 R196, desc[UR4][R196.64] ;  /* 0x00000004c4c47981 */ /* 0x000f64000c1e1d00 */
.L_x_7924:
[----:B------:R-:W-:Y:S05]  /*4e60*/  BSYNC B1 ;  /* 0x0000000000017941 */ /* 0x000fea0003800000 */
.L_x_7923:
[----:B0-----:R-:W0:Y:S01]  /*4e70*/  @!P3 LDC.64 R200, c[0x0][0x2c8] ;  /* 0x0000b200ffc8bb82 */ /* 0x001e220000000a00 */
[----:B------:R-:W-:Y:S01]  /*4e80*/  BSSY B1, `(.L_x_7925) ;  /* 0x0000012000017945 */ /* 0x000fe20003800000 */
[----:B0-----:R-:W-:-:S04]  /*4e90*/  @!P3 ISETP.NE.U32.AND P5, PT, R200, RZ, PT ;  /* 0x000000ffc800b20c */ /* 0x001fc80003fa5070 */
[----:B------:R-:W-:-:S04]  /*4ea0*/  @!P3 ISETP.NE.AND.EX P5, PT, R201, RZ, PT, P5 ;  /* 0x000000ffc900b20c */ /* 0x000fc80003fa5350 */
[----:B-----5:R-:W-:Y:S01]  /*4eb0*/  @!P3 FSEL R205, R156, RZ, P5 ;  /* 0x000000ff9ccdb208 */ /* 0x020fe20002800000 */
        /* <DEDUP_REMOVED lines=14> */
.L_x_7926:
[----:B------:R-:W-:Y:S05]  /*4fa0*/  BSYNC B1 ;  /* 0x0000000000017941 */ /* 0x000fea0003800000 */
.L_x_7925:
        /* <DEDUP_REMOVED lines=18> */
.L_x_7928:
[----:B------:R-:W-:Y:S05]  /*50d0*/  BSYNC B1 ;  /* 0x0000000000017941 */ /* 0x000fea0003800000 */
.L_x_7927:
        /* <DEDUP_REMOVED lines=16> */
.L_x_7930:
[----:B------:R-:W-:Y:S05]  /*51e0*/  BSYNC B1 ;  /* 0x0000000000017941 */ /* 0x000fea0003800000 */
.L_x_7929:
        /* <DEDUP_REMOVED lines=16> */
.L_x_7932:
[----:B------:R-:W-:Y:S05]  /*52f0*/  BSYNC B1 ;  /* 0x0000000000017941 */ /* 0x000fea0003800000 */
.L_x_7931:
        /* <DEDUP_REMOVED lines=16> */
.L_x_7934:
[----:B------:R-:W-:Y:S05]  /*5400*/  BSYNC B1 ;  /* 0x0000000000017941 */ /* 0x000fea0003800000 */
.L_x_7933:
        /* <DEDUP_REMOVED lines=15> */
.L_x_7936:
[----:B------:R-:W-:Y:S05]  /*5500*/  BSYNC B1 ;  /* 0x0000000000017941 */ /* 0x000fea0003800000 */
.L_x_7935:
        /* <DEDUP_REMOVED lines=15> */
.L_x_7938:
[----:B------:R-:W-:Y:S05]  /*5600*/  BSYNC B1 ;  /* 0x0000000000017941 */ /* 0x000fea0003800000 */
.L_x_7937:
        /* <DEDUP_REMOVED lines=16> */
.L_x_7940:
[----:B------:R-:W-:Y:S05]  /*5710*/  BSYNC B1 ;  /* 0x0000000000017941 */ /* 0x000fea0003800000 */
.L_x_7939:
        /* <DEDUP_REMOVED lines=15> */
.L_x_7942:
[----:B------:R-:W-:Y:S05]  /*5810*/  BSYNC B1 ;  /* 0x0000000000017941 */ /* 0x000fea0003800000 */
.L_x_7941:
        /* <DEDUP_REMOVED lines=15> */
.L_x_7944:
[----:B------:R-:W-:Y:S05]  /*5910*/  BSYNC B1 ;  /* 0x0000000000017941 */ /* 0x000fea0003800000 */
.L_x_7943:
        /* <DEDUP_REMOVED lines=14> */
.L_x_7946:
[----:B------:R-:W-:Y:S05]  /*5a00*/  BSYNC B1 ;  /* 0x0000000000017941 */ /* 0x000fea0003800000 */
.L_x_7945:
        /* <DEDUP_REMOVED lines=16> */
.L_x_7948:
[----:B------:R-:W-:Y:S05]  /*5b10*/  BSYNC B1 ;  /* 0x0000000000017941 */ /* 0x000fea0003800000 */
.L_x_7947:
        /* <DEDUP_REMOVED lines=14> */
.L_x_7950:
[----:B------:R-:W-:Y:S05]  /*5c00*/  BSYNC B1 ;  /* 0x0000000000017941 */ /* 0x000fea0003800000 */
.L_x_7949:
        /* <DEDUP_REMOVED lines=15> */
.L_x_7952:
[----:B------:R-:W-:Y:S05]  /*5d00*/  BSYNC B1 ;  /* 0x0000000000017941 */ /* 0x000fea0003800000 */
.L_x_7951:
        /* <DEDUP_REMOVED lines=17> */
.L_x_7954:
[----:B------:R-:W-:Y:S05]  /*5e20*/  BSYNC B1 ;  /* 0x0000000000017941 */ /* 0x000fea0003800000 */
.L_x_7953:
        /* <DEDUP_REMOVED lines=24> */
.L_x_7956:
[----:B------:R-:W-:Y:S05]  /*5fb0*/  BSYNC B1 ;  /* 0x0000000000017941 */ /* 0x000fea0003800000 */
.L_x_7955:
[----:B------:R1:W-:Y:S01]  /*5fc0*/  @P4 STG.E.128 desc[UR4][R200.64], R192 ;  /* 0x000000c0c8004986 */ /* 0x0003e2000c101d04 */
[----:B------:R-:W-:Y:S01]  /*5fd0*/  VIADD R6, R6, 0x80 ;  /* 0x0000008006067836 */ /* 0x000fe20000000000 */
[----:B------:R-:W-:-:S07]  /*5fe0*/  IADD3 R9, R9, 0x80, RZ ;  /* 0x0000008009097810 */ /* 0x000fce0007ffe0ff */
.L_x_7922:
[----:B------:R-:W-:Y:S05]  /*5ff0*/  BSYNC B0 ;  /* 0x0000000000007941 */ /* 0x000fea0003800000 */
.L_x_7921:
[----:B------:R-:W-:Y:S04]  /*6000*/  BSSY B0, `(.L_x_7957) ;  /* 0x000011e000007945 */ /* 0x000fe80003800000 */
[----:B------:R-:W-:Y:S05]  /*6010*/  @!P1 BRA `(.L_x_7958) ;  /* 0x0000001000709947 */ /* 0x000fea0003800000 */
[----:B------:R-:W-:Y:S04]  /*6020*/  BSSY B1, `(.L_x_7959) ;  /* 0x0000005000017945 */ /* 0x000fe80003800000 */
[----:B------:R-:W-:Y:S05]  /*6030*/  @!P4 BRA `(.L_x_7960) ;  /* 0x00000000000cc947 */ /* 0x000fea0003800000 */
[----:B------:R-:W2:Y:S02]  /*6040*/  LDC.64 R196, c[0x0][0x220] ;  /* 0x00008800ffc47b82 */ /* 0x000ea40000000a00 */
[----:B--2---:R-:W-:-:S06]  /*6050*/  IMAD.WIDE.U32 R196, R6, 0x10, R196 ;  /* 0x0000001006c47825 */ /* 0x004fcc00078e00c4 */
[----:B------:R-:W5:Y:S02]  /*6060*/  LDG.E.128 R196, desc[UR4][R196.64] ;  /* 0x00000004c4c47981 */ /* 0x000f64000c1e1d00 */
.L_x_7960:
[----:B------:R-:W-:Y:S05]  /*6070*/  BSYNC B1 ;  /* 0x0000000000017941 */ /* 0x000fea0003800000 */
.L_x_7959:
[----:B01----:R-:W0:Y:S01]  /*6080*/  @!P3 LDC.64 R200, c[0x0][0x2c8] ;  /* 0x0000b200ffc8bb82 */ /* 0x003e220000000a00 */
        /* <DEDUP_REMOVED lines=18> */
.L_x_7962:
[----:B------:R-:W-:Y:S05]  /*61b0*/  BSYNC B1 ;  /* 0x0000000000017941 */ /* 0x000fea0003800000 */
.L_x_7961:
        /* <DEDUP_REMOVED lines=18> */
.L_x_7964:
[----:B------:R-:W-:Y:S05]  /*62e0*/  BSYNC B1 ;  /* 0x0000000000017941 */ /* 0x000fea0003800000 */
.L_x_7963:
        /* <DEDUP_REMOVED lines=15> */
.L_x_7966:
[----:B------:R-:W-:Y:S05]  /*63e0*/  BSYNC B1 ;  /* 0x0000000000017941 */ /* 0x000fea0003800000 */
.L_x_7965:
        /* <DEDUP_REMOVED lines=16> */
.L_x_7968:
[----:B------:R-:W-:Y:S05]  /*64f0*/  BSYNC B1 ;  /* 0x0000000000017941 */ /* 0x000fea0003800000 */
.L_x_7967:
        /* <DEDUP_REMOVED lines=15> */
.L_x_7970:
[----:B------:R-:W-:Y:S05]  /*65f0*/  BSYNC B1 ;  /* 0x0000000000017941 */ /* 0x000fea0003800000 */
.L_x_7969:
        /* <DEDUP_REMOVED lines=15> */
.L_x_7972:
[----:B------:R-:W-:Y:S05]  /*66f0*/  BSYNC B1 ;  /* 0x0000000000017941 */ /* 0x000fea0003800000 */
.L_x_7971:
        /* <DEDUP_REMOVED lines=15> */
.L_x_7974:
[----:B------:R-:W-:Y:S05]  /*67f0*/  BSYNC B1 ;  /* 0x0000000000017941 */ /* 0x000fea0003800000 */
.L_x_7973:
        /* <DEDUP_REMOVED lines=16> */
.L_x_7976:
[----:B------:R-:W-:Y:S05]  /*6900*/  BSYNC B1 ;  /* 0x0000000000017941 */ /* 0x000fea0003800000 */
.L_x_7975:
        /* <DEDUP_REMOVED lines=15> */
.L_x_7978:
[----:B------:R-:W-:Y:S05]  /*6a00*/  BSYNC B1 ;  /* 0x0000000000017941 */ /* 0x000fea0003800000 */
.L_x_7977:
        /* <DEDUP_REMOVED lines=15> */
.L_x_7980:
[----:B------:R-:W-:Y:S05]  /*6b00*/  BSYNC B1 ;  /* 0x0000000000017941 */ /* 0x000fea0003800000 */
.L_x_7979:
        /* <DEDUP_REMOVED lines=14> */
.L_x_7982:
[----:B------:R-:W-:Y:S05]  /*6bf0*/  BSYNC B1 ;  /* 0x0000000000017941 */ /* 0x000fea0003800000 */
.L_x_7981:
        /* <DEDUP_REMOVED lines=16> */
.L_x_7984:
[----:B------:R-:W-:Y:S05]  /*6d00*/  BSYNC B1 ;  /* 0x0000000000017941 */ /* 0x000fea0003800000 */
.L_x_7983:
        /* <DEDUP_REMOVED lines=14> */
.L_x_7986:
[----:B------:R-:W-:Y:S05]  /*6df0*/  BSYNC B1 ;  /* 0x0000000000017941 */ /* 0x000fea0003800000 */
.L_x_7985:
        /* <DEDUP_REMOVED lines=15> */
.L_x_7988:
[----:B------:R-:W-:Y:S05]  /*6ef0*/  BSYNC B1 ;  /* 0x0000000000017941 */ /* 0x000fea0003800000 */
.L_x_7987:
        /* <DEDUP_REMOVED lines=17> */
.L_x_7990:
[----:B------:R-:W-:Y:S05]  /*7010*/  BSYNC B1 ;  /* 0x0000000000017941 */ /* 0x000fea0003800000 */
.L_x_7989:
        /* <DEDUP_REMOVED lines=24> */
.L_x_7992:
[----:B------:R-:W-:Y:S05]  /*71a0*/  BSYNC B1 ;  /* 0x0000000000017941 */ /* 0x000fea0003800000 */
.L_x_7991:
[----:B------:R2:W-:Y:S01]  /*71b0*/  @P4 STG.E.128 desc[UR4][R200.64], R192 ;  /* 0x000000c0c8004986 */ /* 0x0005e2000c101d04 */
[----:B------:R-:W-:Y:S01]  /*71c0*/  IADD3 R6, R6, 0x80, RZ ;  /* 0x0000008006067810 */ /* 0x000fe20007ffe0ff */
[----:B------:R-:W-:-:S07]  /*71d0*/  VIADD R9, R9, 0x80 ;  /* 0x0000008009097836 */ /* 0x000fce0000000000 */
.L_x_7958:
[----:B------:R-:W-:Y:S05]  /*71e0*/  BSYNC B0 ;  /* 0x0000000000007941 */ /* 0x000fea0003800000 */
.L_x_7957:
[----:B------:R-:W-:Y:S04]  /*71f0*/  BSSY B0, `(.L_x_7993) ;  /* 0x000011d000007945 */ /* 0x000fe80003800000 */
[----:B------:R-:W-:Y:S05]  /*7200*/  @!P2 BRA `(.L_x_7994) ;  /* 0x00000010006ca947 */ /* 0x000fea0003800000 */
[----:B------:R-:W-:Y:S04]  /*7210*/  BSSY B1, `(.L_x_7995) ;  /* 0x0000005000017945 */ /* 0x000fe80003800000 */
[----:B------:R-:W-:Y:S05]  /*7220*/  @!P4 BRA `(.L_x_7996) ;  /* 0x00000000000cc947 */ /* 0x000fea0003800000 */
[----:B------:R-:W3:Y:S02]  /*7230*/  LDC.64 R196, c[0x0][0x220] ;  /* 0x00008800ffc47b82 */ /* 0x000ee40000000a00 */
[----:B---3--:R-:W-:-:S06]  /*7240*/  IMAD.WIDE.U32 R196, R6, 0x10, R196 ;  /* 0x0000001006c47825 */ /* 0x008fcc00078e00c4 */
[----:B------:R-:W5:Y:S02]  /*7250*/  LDG.E.128 R196, desc[UR4][R196.64] ;  /* 0x00000004c4c47981 */ /* 0x000f64000c1e1d00 */
.L_x_7996:
[----:B------:R-:W-:Y:S05]  /*7260*/  BSYNC B1 ;  /* 0x0000000000017941 */ /* 0x000fea0003800000 */
.L_x_7995:
[----:B012---:R-:W0:Y:S01]  /*7270*/  @!P3 LDC.64 R200, c[0x0][0x2c8] ;  /* 0x0000b200ffc8bb82 */ /* 0x007e220000000a00 */
        /* <DEDUP_REMOVED lines=18> */
.L_x_7998:
[----:B------:R-:W-:Y:S05]  /*73a0*/  BSYNC B1 ;  /* 0x0000000000017941 */ /* 0x000fea0003800000 */
.L_x_7997:
        /* <DEDUP_REMOVED lines=18> */
.L_x_8000:
[----:B------:R-:W-:Y:S05]  /*74d0*/  BSYNC B1 ;  /* 0x0000000000017941 */ /* 0x000fea0003800000 */
.L_x_7999:
        /* <DEDUP_REMOVED lines=15> */
.L_x_8002:
[----:B------:R-:W-:Y:S05]  /*75d0*/  BSYNC B1 ;  /* 0x0000000000017941 */ /* 0x000fea0003800000 */
.L_x_8001:
        /* <DEDUP_REMOVED lines=16> */
.L_x_8004:
[----:B------:R-:W-:Y:S05]  /*76e0*/  BSYNC B1 ;  /* 0x0000000000017941 */ /* 0x000fea0003800000 */
.L_x_8003:
        /* <DEDUP_REMOVED lines=15> */
.L_x_8006:
[----:B------:R-:W-:Y:S05]  /*77e0*/  BSYNC B1 ;  /* 0x0000000000017941 */ /* 0x000fea0003800000 */
.L_x_8005:
        /* <DEDUP_REMOVED lines=15> */
.L_x_8008:
[----:B------:R-:W-:Y:S05]  /*78e0*/  BSYNC B1 ;  /* 0x0000000000017941 */ /* 0x000fea0003800000 */
.L_x_8007:
        /* <DEDUP_REMOVED lines=15> */
.L_x_8010:
[----:B------:R-:W-:Y:S05]  /*79e0*/  BSYNC B1 ;  /* 0x0000000000017941 */ /* 0x000fea0003800000 */
.L_x_8009:
        /* <DEDUP_REMOVED lines=16> */
.L_x_8012:
[----:B------:R-:W-:Y:S05]  /*7af0*/  BSYNC B1 ;  /* 0x0000000000017941 */ /* 0x000fea0003800000 */
.L_x_8011:
        /* <DEDUP_REMOVED lines=14> */
.L_x_8014:
[----:B------:R-:W-:Y:S05]  /*7be0*/  BSYNC B1 ;  /* 0x0000000000017941 */ /* 0x000fea0003800000 */
.L_x_8013:
        /* <DEDUP_REMOVED lines=15> */
.L_x_8016:
[----:B------:R-:W-:Y:S05]  /*7ce0*/  BSYNC B1 ;  /* 0x0000000000017941 */ /* 0x000fea0003800000 */
.L_x_8015:
        /* <DEDUP_REMOVED lines=14> */
.L_x_8018:
[----:B------:R-:W-:Y:S05]  /*7dd0*/  BSYNC B1 ;  /* 0x0000000000017941 */ /* 0x000fea0003800000 */
.L_x_8017:
        /* <DEDUP_REMOVED lines=16> */
.L_x_8020:
[----:B------:R-:W-:Y:S05]  /*7ee0*/  BSYNC B1 ;  /* 0x0000000000017941 */ /* 0x000fea0003800000 */
.L_x_8019:
        /* <DEDUP_REMOVED lines=14> */
.L_x_8022:
[----:B------:R-:W-:Y:S05]  /*7fd0*/  BSYNC B1 ;  /* 0x0000000000017941 */ /* 0x000fea0003800000 */
.L_x_8021:
        /* <DEDUP_REMOVED lines=15> */
.L_x_8024:
[----:B------:R-:W-:Y:S05]  /*80d0*/  BSYNC B1 ;  /* 0x0000000000017941 */ /* 0x000fea0003800000 */
.L_x_8023:
        /* <DEDUP_REMOVED lines=17> */
.L_x_8026:
[----:B------:R-:W-:Y:S05]  /*81f0*/  BSYNC B1 ;  /* 0x0000000000017941 */ /* 0x000fea0003800000 */
.L_x_8025:
        /* <DEDUP_REMOVED lines=24> */
.L_x_8028:
[----:B------:R-:W-:Y:S05]  /*8380*/  BSYNC B1 ;  /* 0x0000000000017941 */ /* 0x000fea0003800000 */
.L_x_8027:
[----:B------:R3:W-:Y:S01]  /*8390*/  @P4 STG.E.128 desc[UR4][R200.64], R192 ;  /* 0x000000c0c8004986 */ /* 0x0007e2000c101d04 */
[----:B------:R-:W-:Y:S02]  /*83a0*/  IADD3 R6, R6, 0x80, RZ ;  /* 0x0000008006067810 */ /* 0x000fe40007ffe0ff */
[----:B------:R-:W-:-:S07]  /*83b0*/  IADD3 R9, R9, 0x80, RZ ;  /* 0x0000008009097810 */ /* 0x000fce0007ffe0ff */
.L_x_7994:
[----:B------:R-:W-:Y:S05]  /*83c0*/  BSYNC B0 ;  /* 0x0000000000007941 */ /* 0x000fea0003800000 */
.L_x_7993:
        /* <DEDUP_REMOVED lines=8> */
.L_x_8032:
[----:B------:R-:W-:Y:S05]  /*8450*/  BSYNC B1 ;  /* 0x0000000000017941 */ /* 0x000fea0003800000 */
.L_x_8031:
[----:B0123--:R-:W0:Y:S01]  /*8460*/  @!P3 LDC.64 R200, c[0x0][0x2c8] ;  /* 0x0000b200ffc8bb82 */ /* 0x00fe220000000a00 */
        /* <DEDUP_REMOVED lines=18> */
.L_x_8034:
[----:B------:R-:W-:Y:S05]  /*8590*/  BSYNC B1 ;  /* 0x0000000000017941 */ /* 0x000fea0003800000 */
.L_x_8033:
        /* <DEDUP_REMOVED lines=18> */
.L_x_8036:
[----:B------:R-:W-:Y:S05]  /*86c0*/  BSYNC B1 ;  /* 0x0000000000017941 */ /* 0x000fea0003800000 */
.L_x_8035:
        /* <DEDUP_REMOVED lines=15> */
.L_x_8038:
[----:B------:R-:W-:Y:S05]  /*87c0*/  BSYNC B1 ;  /* 0x0000000000017941 */ /* 0x000fea0003800000 */
.L_x_8037:
        /* <DEDUP_REMOVED lines=16> */
.L_x_8040:
[----:B------:R-:W-:Y:S05]  /*88d0*/  BSYNC B1 ;  /* 0x0000000000017941 */ /* 0x000fea0003800000 */
.L_x_8039:
        /* <DEDUP_REMOVED lines=15> */
.L_x_8042:
[----:B------:R-:W-:Y:S05]  /*89d0*/  BSYNC B1 ;  /* 0x0000000000017941 */ /* 0x000fea0003800000 */
.L_x_8041:
        /* <DEDUP_REMOVED lines=15> */
.L_x_8044:
[----:B------:R-:W-:Y:S05]  /*8ad0*/  BSYNC B1 ;  /* 0x0000000000017941 */ /* 0x000fea0003800000 */
.L_x_8043:
        /* <DEDUP_REMOVED lines=15> */
.L_x_8046:
[----:B------:R-:W-:Y:S05]  /*8bd0*/  BSYNC B1 ;  /* 0x0000000000017941 */ /* 0x000fea0003800000 */
.L_x_8045:
        /* <DEDUP_REMOVED lines=16> */
.L_x_8048:
[----:B------:R-:W-:Y:S05]  /*8ce0*/  BSYNC B1 ;  /* 0x0000000000017941 */ /* 0x000fea0003800000 */
.L_x_8047:
        /* <DEDUP_REMOVED lines=15> */
.L_x_8050:
[----:B------:R-:W-:Y:S05]  /*8de0*/  BSYNC B1 ;  /* 0x0000000000017941 */ /* 0x000fea0003800000 */
.L_x_8049:
        /* <DEDUP_REMOVED lines=15> */
.L_x_8052:
[----:B------:R-:W-:Y:S05]  /*8ee0*/  BSYNC B1 ;  /* 0x0000000000017941 */ /* 0x000fea0003800000 */
.L_x_8051:
        /* <DEDUP_REMOVED lines=14> */
.L_x_8054:
[----:B------:R-:W-:Y:S05]  /*8fd0*/  BSYNC B1 ;  /* 0x0000000000017941 */ /* 0x000fea0003800000 */
.L_x_8053:
        /* <DEDUP_REMOVED lines=16> */
.L_x_8056:
[----:B------:R-:W-:Y:S05]  /*90e0*/  BSYNC B1 ;  /* 0x0000000000017941 */ /* 0x000fea0003800000 */
.L_x_8055:
        /* <DEDUP_REMOVED lines=14> */
.L_x_8058:
[----:B------:R-:W-:Y:S05]  /*91d0*/  BSYNC B1 ;  /* 0x0000000000017941 */ /* 0x000fea0003800000 */
.L_x_8057:
        /* <DEDUP_REMOVED lines=15> */
.L_x_8060:
[----:B------:R-:W-:Y:S05]  /*92d0*/  BSYNC B1 ;  /* 0x0000000000017941 */ /* 0x000fea0003800000 */
.L_x_8059:
        /* <DEDUP_REMOVED lines=14> */
.L_x_8062:
[----:B------:R-:W-:Y:S05]  /*93c0*/  BSYNC B1 ;  /* 0x0000000000017941 */ /* 0x000fea0003800000 */
.L_x_8061:
        /* <DEDUP_REMOVED lines=24> */
.L_x_8064:
[----:B------:R-:W-:Y:S05]  /*9550*/  BSYNC B1 ;  /* 0x0000000000017941 */ /* 0x000fea0003800000 */
.L_x_8063:
[----:B------:R4:W-:Y:S02]  /*9560*/  @P4 STG.E.128 desc[UR4][R8.64], R192 ;  /* 0x000000c008004986 */ /* 0x0009e4000c101d04 */
.L_x_8030:
[----:B------:R-:W-:Y:S05]  /*9570*/  BSYNC B0 ;  /* 0x0000000000007941 */ /* 0x000fea0003800000 */
.L_x_8029:
[----:B------:R-:W-:Y:S01]  /*9580*/  LOP3.LUT P4, RZ, R7, 0x8, RZ, 0xc0, !PT ;  /* 0x0000000807ff7812 */ /* 0x000fe2000788c0ff */
[----:B------:R-:W-:-:S03]  /*9590*/  VIADD R4, R4, UR12 ;  /* 0x0000000c04047c36 */ /* 0x000fc60008000000 */
[----:B------:R-:W-:Y:S02]  /*95a0*/  SEL R5, RZ, 0x1, P4 ;  /* 0x00000001ff057807 */ /* 0x000fe40002000000 */
[----:B------:R-:W-:-:S03]  /*95b0*/  ISETP.GE.AND P3, PT, R4, UR13, PT ;  /* 0x0000000d04007c0c */ /* 0x000fc6000bf66270 */
[----:B------:R0:W-:Y:S10]  /*95c0*/  STL.S16 [R1+0x34], R5 ;  /* 0x0000340501007387 */ /* 0x0001f40000100600 */
[----:B0-----:R-:W-:Y:S05]  /*95d0*/  @!P3 BRA `(.L_x_8065) ;  /* 0xffffff7400f0b947 */ /* 0x001fea000383ffff */
.L_x_7864:
[----:B-----5:R-:W0:Y:S01]  /*95e0*/  S2R R0, SR_TID.X ;  /* 0x0000000000007919 */ /* 0x020e220000002100 */
        /* <DEDUP_REMOVED lines=8> */
[----:B------:R-:W5:Y:S08]  /*9670*/  LDC.64 R4, c[0x0][0x2d8] ;  /* 0x0000b600ff047b82 */ /* 0x000f700000000a00 */
[----:B----4-:R-:W4:Y:S01]  /*9680*/  LDC.64 R8, c[0x0][0x2f0] ;  /* 0x0000bc00ff087b82 */ /* 0x010f220000000a00 */
[----:B0-----:R-:W-:-:S05]  /*9690*/  IMAD.WIDE.U32 R2, R11, 0x20, R2 ;  /* 0x000000200b027825 */ /* 0x001fca00078e0002 */
[----:B------:R0:W-:Y:S01]  /*96a0*/  STG.E.128 desc[UR4][R2.64], R64 ;  /* 0x0000004002007986 */ /* 0x0001e2000c101d04 */
[----:B-----5:R-:W-:-:S03]  /*96b0*/  IMAD.WIDE.U32 R4, R11, 0x20, R4 ;  /* 0x000000200b047825 */ /* 0x020fc600078e0004 */
[----:B------:R0:W-:Y:S04]  /*96c0*/  STG.E.128 desc[UR4][R2.64+0x10], R68 ;  /* 0x0000104402007986 */ /* 0x0001e8000c101d04 */
[----:B------:R0:W-:Y:S01]  /*96d0*/  STG.E.128 desc[UR4][R4.64], R24 ;  /* 0x0000001804007986 */ /* 0x0001e2000c101d04 */
[----:B----4-:R-:W-:-:S03]  /*96e0*/  IMAD.WIDE.U32 R8, R11, 0x20, R8 ;  /* 0x000000200b087825 */ /* 0x010fc600078e0008 */
[----:B------:R0:W-:Y:S01]  /*96f0*/  STG.E.128 desc[UR4][R4.64+0x10], R28 ;  /* 0x0000101c04007986 */ /* 0x0001e2000c101d04 */
[----:B------:R-:W-:-:S03]  /*9700*/  IADD3 R11, R11, 0x80, RZ ;  /* 0x000000800b0b7810 */ /* 0x000fc60007ffe0ff */
[----:B------:R0:W-:Y:S04]  /*9710*/  STG.E.128 desc[UR4][R8.64], R108 ;  /* 0x0000006c08007986 */ /* 0x0001e8000c101d04 */
[----:B------:R0:W-:Y:S02]  /*9720*/  STG.E.128 desc[UR4][R8.64+0x10], R112 ;  /* 0x0000107008007986 */ /* 0x0001e4000c101d04 */
.L_x_8067:
[----:B------:R-:W-:Y:S05]  /*9730*/  BSYNC B0 ;  /* 0x0000000000007941 */ /* 0x000fea0003800000 */
.L_x_8066:
[----:B------:R-:W-:Y:S04]  /*9740*/  BSSY B0, `(.L_x_8068) ;  /* 0x000000f000007945 */ /* 0x000fe80003800000 */
[----:B------:R-:W-:Y:S05]  /*9750*/  @!P0 BRA `(.L_x_8069) ;  /* 0x0000000000348947 */ /* 0x000fea0003800000 */
[----:B0-----:R-:W0:Y:S08]  /*9760*/  LDC.64 R2, c[0x0][0x2d0] ;  /* 0x0000b400ff027b82 */ /* 0x001e300000000a00 */
        /* <DEDUP_REMOVED lines=12> */
.L_x_8069:
[----:B------:R-:W-:Y:S05]  /*9830*/  BSYNC B0 ;  /* 0x0000000000007941 */ /* 0x000fea0003800000 */
.L_x_8068:
        /* <DEDUP_REMOVED lines=12> */
[----:B------:R-:W-:-:S03]  /*9900*/  VIADD R11, R11, 0x80 ;  /* 0x000000800b0b7836 */ /* 0x000fc60000000000 */
[----:B------:R0:W-:Y:S04]  /*9910*/  STG.E.128 desc[UR4][R8.64], R124 ;  /* 0x0000007c08007986 */ /* 0x0001e8000c101d04 */
[----:B------:R0:W-:Y:S02]  /*9920*/  STG.E.128 desc[UR4][R8.64+0x10], R128 ;  /* 0x0000108008007986 */ /* 0x0001e4000c101d04 */
.L_x_8071:
[----:B------:R-:W-:Y:S05]  /*9930*/  BSYNC B0 ;  /* 0x0000000000007941 */ /* 0x000fea0003800000 */
.L_x_8070:
        /* <DEDUP_REMOVED lines=15> */
.L_x_8073:
[----:B------:R-:W-:Y:S05]  /*9a30*/  BSYNC B0 ;  /* 0x0000000000007941 */ /* 0x000fea0003800000 */
.L_x_8072:
        /* <DEDUP_REMOVED lines=15> */
.L_x_7884:
[----:B------:R-:W-:Y:S01]  /*9b30*/  HFMA2.MMA R201, -RZ, RZ, 0, 1.847743988037109375e-06 ;  /* 0x0000001fffc97435 */ /* 0x000fe200000001ff */
[----:B------:R-:W-:Y:S01]  /*9b40*/  MOV R203, R214 ;  /* 0x000000d600cb7202 */ /* 0x000fe20000000f00 */
[----:B------:R-:W-:Y:S01]  /*9b50*/  IMAD.MOV.U32 R200, RZ, RZ, 0x10 ;  /* 0x00000010ffc87424 */ /* 0x000fe200078e00ff */
[----:B------:R-:W-:-:S08]  /*9b60*/  MOV R202, 0xffffffff ;  /* 0xffffffff00ca7802 */ /* 0x000fd00000000f00 */
[----:B-----5:R-:W-:Y:S05]  /*9b70*/  WARPSYNC.COLLECTIVE R202, `(.L_x_8074) ;  /* 0x00000000ca087348 */ /* 0x020fea0003c00000 */
[----:B------:R0:W1:Y:S02]  /*9b80*/  SHFL.DOWN P6, R206, R203, R200, R201 ;  /* 0x080000c8cbce7389 */ /* 0x00006400000c00c9 */
[----:B01---5:R-:W-:Y:S01]  /*9b90*/  ENDCOLLECTIVE ;  /* 0x000000000000791b */ /* 0x023fe20003800000 */
.L_x_8074:
[----:B------:R-:W-:Y:S01]  /*9ba0*/  MOV R203, R213 ;  /* 0x000000d500cb7202 */ /* 0x000fe20000000f00 */
[----:B------:R-:W-:-:S04]  /*9bb0*/  IMAD.MOV.U32 R200, RZ, RZ, R206 ;  /* 0x000000ffffc87224 */ /* 0x000fc800078e00ce */
[----:B------:R-:W-:Y:S01]  /*9bc0*/  FADD.FTZ R204, R200, R214 ;  /* 0x000000d6c8cc7221 */ /* 0x000fe20000010000 */
[----:B------:R-:W-:-:S11]  /*9bd0*/  HFMA2.MMA R200, -RZ, RZ, 0, 9.5367431640625e-07 ;  /* 0x00000010ffc87435 */ /* 0x000fd600000001ff */
[----:B------:R-:W-:Y:S05]  /*9be0*/  WARPSYNC.COLLECTIVE R202, `(.L_x_8075) ;  /* 0x00000000ca087348 */ /* 0x000fea0003c00000 */
[----:B------:R0:W1:Y:S02]  /*9bf0*/  SHFL.DOWN P6, R206, R203, R200, R201 ;  /* 0x080000c8cbce7389 */ /* 0x00006400000c00c9 */
[----:B01----:R-:W-:Y:S01]  /*9c00*/  ENDCOLLECTIVE ;  /* 0x000000000000791b */ /* 0x003fe20003800000 */
.L_x_8075:
[----:B------:R-:W-:Y:S01]  /*9c10*/  MOV R203, R204 ;  /* 0x000000cc00cb7202 */ /* 0x000fe20000000f00 */
[----:B------:R-:W-:-:S04]  /*9c20*/  IMAD.MOV.U32 R200, RZ, RZ, R206 ;  /* 0x000000ffffc87224 */ /* 0x000fc800078e00ce */
[----:B------:R-:W-:Y:S01]  /*9c30*/  FADD.FTZ R205, R200, R213 ;  /* 0x000000d5c8cd7221 */ /* 0x000fe20000010000 */
[----:B------:R-:W-:-:S11]  /*9c40*/  HFMA2.MMA R200, -RZ, RZ, 0, 4.76837158203125e-07 ;  /* 0x00000008ffc87435 */ /* 0x000fd600000001ff */
[----:B------:R-:W-:Y:S05]  /*9c50*/  WARPSYNC.COLLECTIVE R202, `(.L_x_8076) ;  /* 0x00000000ca087348 */ /* 0x000fea0003c00000 */
[----:B------:R0:W1:Y:S02]  /*9c60*/  SHFL.DOWN P6, R206, R203, R200, R201 ;  /* 0x080000c8cbce7389 */ /* 0x00006400000c00c9 */
[----:B01----:R-:W-:Y:S01]  /*9c70*/  ENDCOLLECTIVE ;  /* 0x000000000000791b */ /* 0x003fe20003800000 */
.L_x_8076:
[----:B------:R-:W-:Y:S01]  /*9c80*/  MOV R203, R205 ;  /* 0x000000cd00cb7202 */ /* 0x000fe20000000f00 */
[----:B------:R-:W-:-:S04]  /*9c90*/  IMAD.MOV.U32 R200, RZ, RZ, R206 ;  /* 0x000000ffffc87224 */ /* 0x000fc800078e00ce */
[----:B------:R-:W-:Y:S01]  /*9ca0*/  FADD.FTZ R204, R204, R200 ;  /* 0x000000c8cccc7221 */ /* 0x000fe20000010000 */
[----:B------:R-:W-:-:S11]  /*9cb0*/  HFMA2.MMA R200, -RZ, RZ, 0, 4.76837158203125e-07 ;  /* 0x00000008ffc87435 */ /* 0x000fd600000001ff */
[----:B------:R-:W-:Y:S05]  /*9cc0*/  WARPSYNC.COLLECTIVE R202, `(.L_x_8077) ;  /* 0x00000000ca087348 */ /* 0x000fea0003c00000 */
[----:B------:R0:W1:Y:S02]  /*9cd0*/  SHFL.DOWN P6, R206, R203, R200, R201 ;  /* 0x080000c8cbce7389 */ /* 0x00006400000c00c9 */
[----:B01----:R-:W-:Y:S01]  /*9ce0*/  ENDCOLLECTIVE ;  /* 0x000000000000791b */ /* 0x003fe20003800000 */
.L_x_8077:
[----:B------:R-:W-:Y:S01]  /*9cf0*/  MOV R203, R204 ;  /* 0x000000cc00cb7202 */ /* 0x000fe20000000f00 */
[----:B------:R-:W-:-:S04]  /*9d00*/  IMAD.MOV.U32 R200, RZ, RZ, R206 ;  /* 0x000000ffffc87224 */ /* 0x000fc800078e00ce */
[----:B------:R-:W-:Y:S01]  /*9d10*/  FADD.FTZ R205, R205, R200 ;  /* 0x000000c8cdcd7221 */ /* 0x000fe20000010000 */
[----:B------:R-:W-:-:S11]  /*9d20*/  HFMA2.MMA R200, -RZ, RZ, 0, 2.384185791015625e-07 ;  /* 0x00000004ffc87435 */ /* 0x000fd600000001ff */
[----:B------:R-:W-:Y:S05]  /*9d30*/  WARPSYNC.COLLECTIVE R202, `(.L_x_8078) ;  /* 0x00000000ca087348 */ /* 0x000fea0003c00000 */
[----:B------:R0:W1:Y:S02]  /*9d40*/  SHFL.DOWN P6, R206, R203, R200, R201 ;  /* 0x080000c8cbce7389 */ /* 0x00006400000c00c9 */
[----:B01----:R-:W-:Y:S01]  /*9d50*/  ENDCOLLECTIVE ;  /* 0x000000000000791b */ /* 0x003fe20003800000 */
.L_x_8078:
[----:B------:R-:W-:Y:S01]  /*9d60*/  MOV R203, R205 ;  /* 0x000000cd00cb7202 */ /* 0x000fe20000000f00 */
[----:B------:R-:W-:-:S04]  /*9d70*/  IMAD.MOV.U32 R200, RZ, RZ, R206 ;  /* 0x000000ffffc87224 */ /* 0x000fc800078e00ce */
[----:B------:R-:W-:Y:S01]  /*9d80*/  FADD.FTZ R204, R204, R200 ;  /* 0x000000c8cccc7221 */ /* 0x000fe20000010000 */
[----:B------:R-:W-:-:S11]  /*9d90*/  HFMA2.MMA R200, -RZ, RZ, 0, 2.384185791015625e-07 ;  /* 0x00000004ffc87435 */ /* 0x000fd600000001ff */
[----:B------:R-:W-:Y:S05]  /*9da0*/  WARPSYNC.COLLECTIVE R202, `(.L_x_8079) ;  /* 0x00000000ca087348 */ /* 0x000fea0003c00000 */
[----:B------:R0:W1:Y:S02]  /*9db0*/  SHFL.DOWN P6, R206, R203, R200, R201 ;  /* 0x080000c8cbce7389 */ /* 0x00006400000c00c9 */
[----:B01----:R-:W-:Y:S01]  /*9dc0*/  ENDCOLLECTIVE ;  /* 0x000000000000791b */ /* 0x003fe20003800000 */
.L_x_8079:
[----:B------:R-:W-:Y:S01]  /*9dd0*/  MOV R203, R204 ;  /* 0x000000cc00cb7202 */ /* 0x000fe20000000f00 */
[----:B------:R-:W-:-:S04]  /*9de0*/  IMAD.MOV.U32 R200, RZ, RZ, R206 ;  /* 0x000000ffffc87224 */ /* 0x000fc800078e00ce */
[----:B------:R-:W-:Y:S01]  /*9df0*/  FADD.FTZ R205, R205, R200 ;  /* 0x000000c8cdcd7221 */ /* 0x000fe20000010000 */
[----:B------:R-:W-:-:S11]  /*9e00*/  HFMA2.MMA R200, -RZ, RZ, 0, 1.1920928955078125e-07 ;  /* 0x00000002ffc87435 */ /* 0x000fd600000001ff */
[----:B------:R-:W-:Y:S05]  /*9e10*/  WARPSYNC.COLLECTIVE R202, `(.L_x_8080) ;  /* 0x00000000ca087348 */ /* 0x000fea0003c00000 */
[----:B------:R0:W1:Y:S02]  /*9e20*/  SHFL.DOWN P6, R206, R203, R200, R201 ;  /* 0x080000c8cbce7389 */ /* 0x00006400000c00c9 */
[----:B01----:R-:W-:Y:S01]  /*9e30*/  ENDCOLLECTIVE ;  /* 0x000000000000791b */ /* 0x003fe20003800000 */
.L_x_8080:
[----:B------:R-:W-:Y:S01]  /*9e40*/  MOV R203, R205 ;  /* 0x000000cd00cb7202 */ /* 0x000fe20000000f00 */
[----:B------:R-:W-:-:S04]  /*9e50*/  IMAD.MOV.U32 R200, RZ, RZ, R206 ;  /* 0x000000ffffc87224 */ /* 0x000fc800078e00ce */
[----:B------:R-:W-:Y:S01]  /*9e60*/  FADD.FTZ R204, R204, R200 ;  /* 0x000000c8cccc7221 */ /* 0x000fe20000010000 */
[----:B------:R-:W-:-:S11]  /*9e70*/  HFMA2.MMA R200, -RZ, RZ, 0, 1.1920928955078125e-07 ;  /* 0x00000002ffc87435 */ /* 0x000fd600000001ff */
[----:B------:R-:W-:Y:S05]  /*9e80*/  WARPSYNC.COLLECTIVE R202, `(.L_x_8081) ;  /* 0x00000000ca087348 */ /* 0x000fea0003c00000 */
[----:B------:R0:W1:Y:S02]  /*9e90*/  SHFL.DOWN P6, R206, R203, R200, R201 ;  /* 0x080000c8cbce7389 */ /* 0x00006400000c00c9 */
[----:B01----:R-:W-:Y:S01]  /*9ea0*/  ENDCOLLECTIVE ;  /* 0x000000000000791b */ /* 0x003fe20003800000 */
.L_x_8081:
[----:B------:R-:W-:Y:S01]  /*9eb0*/  MOV R203, R204 ;  /* 0x000000cc00cb7202 */ /* 0x000fe20000000f00 */
[----:B------:R-:W-:-:S04]  /*9ec0*/  IMAD.MOV.U32 R200, RZ, RZ, R206 ;  /* 0x000000ffffc87224 */ /* 0x000fc800078e00ce */
[----:B------:R-:W-:Y:S01]  /*9ed0*/  FADD.FTZ R205, R205, R200 ;  /* 0x000000c8cdcd7221 */ /* 0x000fe20000010000 */
[----:B------:R-:W-:-:S11]  /*9ee0*/  HFMA2.MMA R200, -RZ, RZ, 0, 5.9604644775390625e-08 ;  /* 0x00000001ffc87435 */ /* 0x000fd600000001ff */
[----:B------:R-:W-:Y:S05]  /*9ef0*/  WARPSYNC.COLLECTIVE R202, `(.L_x_8082) ;  /* 0x00000000ca087348 */ /* 0x000fea0003c00000 */
[----:B------:R0:W1:Y:S02]  /*9f00*/  SHFL.DOWN P6, R206, R203, R200, R201 ;  /* 0x080000c8cbce7389 */ /* 0x00006400000c00c9 */
[----:B01----:R-:W-:Y:S01]  /*9f10*/  ENDCOLLECTIVE ;  /* 0x000000000000791b */ /* 0x003fe20003800000 */
.L_x_8082:
[----:B------:R-:W-:Y:S01]  /*9f20*/  MOV R203, R205 ;  /* 0x000000cd00cb7202 */ /* 0x000fe20000000f00 */
[----:B------:R-:W-:-:S07]  /*9f30*/  IMAD.MOV.U32 R207, RZ, RZ, R206 ;  /* 0x000000ffffcf7224 */ /* 0x000fce00078e00ce */
[----:B------:R-:W-:Y:S05]  /*9f40*/  WARPSYNC.COLLECTIVE R202, `(.L_x_8083) ;  /* 0x00000000ca087348 */ /* 0x000fea0003c00000 */
[----:B------:R0:W1:Y:S02]  /*9f50*/  SHFL.DOWN P6, R206, R203, R200, R201 ;  /* 0x080000c8cbce7389 */ /* 0x00006400000c00c9 */
[----:B01----:R-:W-:Y:S01]  /*9f60*/  ENDCOLLECTIVE ;  /* 0x000000000000791b */ /* 0x003fe20003800000 */
.L_x_8083:
[----:B------:R-:W-:Y:S01]  /*9f70*/  MOV R201, R206 ;  /* 0x000000ce00c97202 */ /* 0x000fe20000000f00 */
[----:B------:R-:W-:Y:S06]  /*9f80*/  BRA `(.L_x_8084) ;  /* 0xffffff9800807947 */ /* 0x000fec000383ffff */
.L_x_8085:
        /* <DEDUP_REMOVED lines=15> */
.L_x_16567:


//--------------------- .text._ZN10layer_norm22ln_bwd_finalize_kernelINS_22Kernel_traits_finalizeILj5120Ef13__nv_bfloat16fS2_fjLb1ELj1024ELj4ENS_18Kernel_traits_baseILj5120EfS2_fS2_fjLj1024EEEEELb1ELb1EEEvNS_9BwdParamsE --------------------------
	.section	.text._ZN10layer_norm22ln_bwd_finalize_kernelINS_22Kernel_traits_finalizeILj5120Ef13__nv_bfloat16fS2_fjLb1ELj1024ELj4ENS_18Kernel_traits_baseILj5120EfS2_fS2_fjLj1024EEEEELb1ELb1EEEvNS_9BwdParamsE,"ax",@progbits
	.align	128
        .global         _ZN10layer_norm22ln_bwd_finalize_kernelINS_22Kernel_traits_finalizeILj5120Ef13__nv_bfloat16fS2_fjLb1ELj1024ELj4ENS_18Kernel_traits_baseILj5120EfS2_fS2_fjLj1024EEEEELb1ELb1EEEvNS_9BwdParamsE
        .type           _ZN10layer_norm22ln_bwd_finalize_kernelINS_22Kernel_traits_finalizeILj5120Ef13__nv_bfloat16fS2_fjLb1ELj1024ELj4ENS_18Kernel_traits_baseILj5120EfS2_fS2_fjLj1024EEEEELb1ELb1EEEvNS_9BwdParamsE,@function
        .size           _ZN10layer_norm22ln_bwd_finalize_kernelINS_22Kernel_traits_finalizeILj5120Ef13__nv_bfloat16fS2_fjLb1ELj1024ELj4ENS_18Kernel_traits_baseILj5120EfS2_fS2_fjLj1024EEEEELb1ELb1EEEvNS_9BwdParamsE,(.L_x_16568 - _ZN10layer_norm22ln_bwd_finalize_kernelINS_22Kernel_traits_finalizeILj5120Ef13__nv_bfloat16fS2_fjLb1ELj1024ELj4ENS_18Kernel_traits_baseILj5120EfS2_fS2_fjLj1024EEEEELb1ELb1EEEvNS_9BwdParamsE)
        .other          _ZN10layer_norm22ln_bwd_finalize_kernelINS_22Kernel_traits_finalizeILj5120Ef13__nv_bfloat16fS2_fjLb1ELj1024ELj4ENS_18Kernel_traits_baseILj5120EfS2_fS2_fjLj1024EEEEELb1ELb1EEEvNS_9BwdParamsE,@"STO_CUDA_ENTRY STV_DEFAULT"
_ZN10layer_norm22ln_bwd_finalize_kernelINS_22Kernel_traits_finalizeILj5120Ef13__nv_bfloat16fS2_fjLb1ELj1024ELj4ENS_18Kernel_traits_baseILj5120EfS2_fS2_fjLj1024EEEEELb1ELb1EEEvNS_9BwdParamsE:
.text._ZN10layer_norm22ln_bwd_finalize_kernelINS_22Kernel_traits_finalizeILj5120Ef13__nv_bfloat16fS2_fjLb1ELj1024ELj4ENS_18Kernel_traits_baseILj5120EfS2_fS2_fjLj1024EEEEELb1ELb1EEEvNS_9BwdParamsE:
        /* <DEDUP_REMOVED lines=25> */
.L_x_8097:
        /* <DEDUP_REMOVED lines=33> */
.L_x_8090:
        /* <DEDUP_REMOVED lines=49> */
.L_x_8089:
[----:B------:R-:W-:Y:S05]  /*06b0*/  BSYNC B1 ;  /* 0x0000000000017941 */ /* 0x000fea0003800000 */
.L_x_8088:
        /* <DEDUP_REMOVED lines=32> */
.L_x_8092:
[----:B------:R-:W-:Y:S05]  /*08c0*/  BSYNC B1 ;  /* 0x0000000000017941 */ /* 0x000fea0003800000 */
.L_x_8091:
        /* <DEDUP_REMOVED lines=16> */
.L_x_8087:
[----:B------:R-:W-:Y:S05]  /*09d0*/  BSYNC B0 ;  /* 0x0000000000007941 */ /* 0x000fea0003800000 */
.L_x_8086:
        /* <DEDUP_REMOVED lines=40> */
.L_x_8113:
        /* <DEDUP_REMOVED lines=8> */
.L_x_8093:
        /* <DEDUP_REMOVED lines=18> */
.L_x_8096:
[----:B------:R-:W-:Y:S05]  /*0e00*/  BSYNC B0 ;  /* 0x0000000000007941 */ /* 0x000fea0003800000 */
.L_x_8095:
[C---:B------:R-:W-:Y:S01]  /*0e10*/  ISETP.GT.U32.AND P1, PT, R4.reuse, -0x1401, PT ;  /* 0xffffebff0400780c */ /* 0x040fe20003f24070 */
[----:B------:R-:W-:Y:S01]  /*0e20*/  VIADD R4, R4, 0x1400 ;  /* 0x0000140004047836 */ /* 0x000fe20000000000 */
[----:B------:R-:W-:-:S11]  /*0e30*/  IADD3 R5, R5, 0xa00, RZ ;  /* 0x00000a0005057810 */ /* 0x000fd60007ffe0ff */
[----:B------:R-:W-:Y:S05]  /*0e40*/  @P1 BRA `(.L_x_8097) ;  /* 0xfffffff000d01947 */ /* 0x000fea000383ffff */
[----:B------:R-:W-:Y:S05]  /*0e50*/  EXIT ;  /* 0x000000000000794d */ /* 0x000fea0003800000 */
.L_x_8094:
[----:B------:R-:W-:Y:S01]  /*0e60*/  HFMA2.MMA R22, -RZ, RZ, 0, 5.9604644775390625e-08 ;  /* 0x00000001ff167435 */ /* 0x000fe200000001ff */
[----:B---3--:R-:W-:Y:S02]  /*0e70*/  MOV R23, R8 ;  /* 0x0000000800177202 */ /* 0x008fe40000000f00 */
[----:B------:R-:W-:Y:S02]  /*0e80*/  MOV R25, 0x1f ;  /* 0x0000001f00197802 */ /* 0x000fe40000000f00 */
[----:B------:R-:W-:-:S07]  /*0e90*/  MOV R20, 0xffffffff ;  /* 0xffffffff00147802 */ /* 0x000fce0000000f00 */
[----:B012---:R-:W-:Y:S05]  /*0ea0*/  WARPSYNC.COLLECTIVE R20, `(.L_x_8098) ;  /* 0x0000000014087348 */ /* 0x007fea0003c00000 */
[----:B------:R3:W4:Y:S02]  /*0eb0*/  SHFL.BFLY P2, R21, R23, R22, R25 ;  /* 0x0c00001617157389 */ /* 0x0007240000040019 */
[----:B01234-:R-:W-:Y:S01]  /*0ec0*/  ENDCOLLECTIVE ;  /* 0x000000000000791b */ /* 0x01ffe20003800000 */
.L_x_8098:
[----:B------:R-:W-:Y:S01]  /*0ed0*/  HFMA2.MMA R22, -RZ, RZ, 0, 1.1920928955078125e-07 ;  /* 0x00000002ff167435 */ /* 0x000fe200000001ff */
[----:B------:R-:W-:-:S05]  /*0ee0*/  MOV R9, R21 ;  /* 0x0000001500097202 */ /* 0x000fca0000000f00 */
[----:B------:R-:W-:-:S05]  /*0ef0*/  FADD.FTZ R9, R8, R9 ;  /* 0x0000000908097221 */ /* 0x000fca0000010000 */
[----:B------:R-:W-:-:S07]  /*0f00*/  MOV R23, R9 ;  /* 0x0000000900177202 */ /* 0x000fce0000000f00 */
[----:B------:R-:W-:Y:S05]  /*0f10*/  WARPSYNC.COLLECTIVE R20, `(.L_x_8099) ;  /* 0x0000000014087348 */ /* 0x000fea0003c00000 */
[----:B------:R0:W1:Y:S02]  /*0f20*/  SHFL.BFLY P2, R21, R23, R22, R25 ;  /* 0x0c00001617157389 */ /* 0x0000640000040019 */
[----:B01----:R-:W-:Y:S01]  /*0f30*/  ENDCOLLECTIVE ;  /* 0x000000000000791b */ /* 0x003fe20003800000 */
.L_x_8099:
[----:B------:R-:W-:Y:S01]  /*0f40*/  HFMA2.MMA R22, -RZ, RZ, 0, 2.384185791015625e-07 ;  /* 0x00000004ff167435 */ /* 0x000fe200000001ff */
[----:B------:R-:W-:-:S04]  /*0f50*/  IMAD.MOV.U32 R12, RZ, RZ, R21 ;  /* 0x000000ffff0c7224 */ /* 0x000fc800078e0015 */
[----:B------:R-:W-:-:S05]  /*0f60*/  FADD.FTZ R12, R9, R12 ;  /* 0x0000000c090c7221 */ /* 0x000fca0000010000 */
[----:B------:R-:W-:-:S07]  /*0f70*/  MOV R23, R12 ;  /* 0x0000000c00177202 */ /* 0x000fce0000000f00 */
[----:B------:R-:W-:Y:S05]  /*0f80*/  WARPSYNC.COLLECTIVE R20, `(.L_x_8100) ;  /* 0x0000000014087348 */ /* 0x000fea0003c00000 */
[----:B------:R0:W1:Y:S02]  /*0f90*/  SHFL.BFLY P2, R21, R23, R22, R25 ;  /* 0x0c00001617157389 */ /* 0x0000640000040019 */
[----:B01----:R-:W-:Y:S01]  /*0fa0*/  ENDCOLLECTIVE ;  /* 0x000000000000791b */ /* 0x003fe20003800000 */
.L_x_8100:
[----:B------:R-:W-:Y:S01]  /*0fb0*/  HFMA2.MMA R22, -RZ, RZ, 0, 4.76837158203125e-07 ;  /* 0x00000008ff167435 */ /* 0x000fe200000001ff */
[----:B------:R-:W-:-:S05]  /*0fc0*/  MOV R13, R21 ;  /* 0x00000015000d7202 */ /* 0x000fca0000000f00 */
[----:B------:R-:W-:-:S05]  /*0fd0*/  FADD.FTZ R13, R12, R13 ;  /* 0x0000000d0c0d7221 */ /* 0x000fca0000010000 */
[----:B------:R-:W-:-:S07]  /*0fe0*/  MOV R23, R13 ;  /* 0x0000000d00177202 */ /* 0x000fce0000000f00 */
[----:B------:R-:W-:Y:S05]  /*0ff0*/  WARPSYNC.COLLECTIVE R20, `(.L_x_8101) ;  /* 0x0000000014087348 */ /* 0x000fea0003c00000 */
[----:B------:R0:W1:Y:S02]  /*1000*/  SHFL.BFLY P2, R21, R23, R22, R25 ;  /* 0x0c00001617157389 */ /* 0x0000640000040019 */
[----:B01----:R-:W-:Y:S01]  /*1010*/  ENDCOLLECTIVE ;  /* 0x000000000000791b */ /* 0x003fe20003800000 */
.L_x_8101:
[----:B------:R-:W-:Y:S01]  /*1020*/  HFMA2.MMA R22, -RZ, RZ, 0, 9.5367431640625e-07 ;  /* 0x00000010ff167435 */ /* 0x000fe200000001ff */
[----:B------:R-:W-:-:S05]  /*1030*/  MOV R8, R21 ;  /* 0x0000001500087202 */ /* 0x000fca0000000f00 */
[----:B------:R-:W-:-:S05]  /*1040*/  FADD.FTZ R9, R13, R8 ;  /* 0x000000080d097221 */ /* 0x000fca0000010000 */
[----:B------:R-:W-:-:S07]  /*1050*/  MOV R23, R9 ;  /* 0x0000000900177202 */ /* 0x000fce0000000f00 */
[----:B------:R-:W-:Y:S05]  /*1060*/  WARPSYNC.COLLECTIVE R20, `(.L_x_8102) ;  /* 0x0000000014087348 */ /* 0x000fea0003c00000 */
[----:B------:R0:W1:Y:S02]  /*1070*/  SHFL.BFLY P2, R21, R23, R22, R25 ;  /* 0x0c00001617157389 */ /* 0x0000640000040019 */
[----:B01----:R-:W-:Y:S01]  /*1080*/  ENDCOLLECTIVE ;  /* 0x000000000000791b */ /* 0x003fe20003800000 */
.L_x_8102:
[----:B------:R-:W-:Y:S01]  /*1090*/  HFMA2.MMA R22, -RZ, RZ, 0, 5.9604644775390625e-08 ;  /* 0x00000001ff167435 */ /* 0x000fe200000001ff */
[----:B------:R-:W-:Y:S01]  /*10a0*/  IMAD.MOV.U32 R23, RZ, RZ, R11 ;  /* 0x000000ffff177224 */ /* 0x000fe200078e000b */
[----:B------:R-:W-:-:S09]  /*10b0*/  MOV R8, R21 ;  /* 0x0000001500087202 */ /* 0x000fd20000000f00 */
[----:B------:R-:W-:Y:S05]  /*10c0*/  WARPSYNC.COLLECTIVE R20, `(.L_x_8103) ;  /* 0x0000000014087348 */ /* 0x000fea0003c00000 */
[----:B------:R0:W1:Y:S02]  /*10d0*/  SHFL.BFLY P2, R21, R23, R22, R25 ;  /* 0x0c00001617157389 */ /* 0x0000640000040019 */
[----:B01----:R-:W-:Y:S01]  /*10e0*/  ENDCOLLECTIVE ;  /* 0x000000000000791b */ /* 0x003fe20003800000 */
.L_x_8103:
[----:B------:R-:W-:Y:S01]  /*10f0*/  HFMA2.MMA R22, -RZ, RZ, 0, 1.1920928955078125e-07 ;  /* 0x00000002ff167435 */ /* 0x000fe200000001ff */
[----:B------:R-:W-:-:S05]  /*1100*/  MOV R12, R21 ;  /* 0x00000015000c7202 */ /* 0x000fca0000000f00 */
[----:B------:R-:W-:-:S05]  /*1110*/  FADD.FTZ R14, R11, R12 ;  /* 0x0000000c0b0e7221 */ /* 0x000fca0000010000 */
[----:B------:R-:W-:-:S07]  /*1120*/  MOV R23, R14 ;  /* 0x0000000e00177202 */ /* 0x000fce0000000f00 */
[----:B------:R-:W-:Y:S05]  /*1130*/  WARPSYNC.COLLECTIVE R20, `(.L_x_8104) ;  /* 0x0000000014087348 */ /* 0x000fea0003c00000 */
[----:B------:R0:W1:Y:S02]  /*1140*/  SHFL.BFLY P2, R21, R23, R22, R25 ;  /* 0x0c00001617157389 */ /* 0x0000640000040019 */
[----:B01----:R-:W-:Y:S01]  /*1150*/  ENDCOLLECTIVE ;  /* 0x000000000000791b */ /* 0x003fe20003800000 */
.L_x_8104:
[----:B------:R-:W-:Y:S01]  /*1160*/  HFMA2.MMA R22, -RZ, RZ, 0, 2.384185791015625e-07 ;  /* 0x00000004ff167435 */ /* 0x000fe200000001ff */
[----:B------:R-:W-:-:S05]  /*1170*/  MOV R13, R21 ;  /* 0x00000015000d7202 */ /* 0x000fca0000000f00 */
[----:B------:R-:W-:-:S05]  /*1180*/  FADD.FTZ R15, R14, R13 ;  /* 0x0000000d0e0f7221 */ /* 0x000fca0000010000 */
[----:B------:R-:W-:-:S07]  /*1190*/  MOV R23, R15 ;  /* 0x0000000f00177202 */ /* 0x000fce0000000f00 */
[----:B------:R-:W-:Y:S05]  /*11a0*/  WARPSYNC.COLLECTIVE R20, `(.L_x_8105) ;  /* 0x0000000014087348 */ /* 0x000fea0003c00000 */
[----:B------:R0:W1:Y:S02]  /*11b0*/  SHFL.BFLY P2, R21, R23, R22, R25 ;  /* 0x0c00001617157389 */ /* 0x0000640000040019 */
[----:B01----:R-:W-:Y:S01]  /*11c0*/  ENDCOLLECTIVE ;  /* 0x000000000000791b */ /* 0x003fe20003800000 */
.L_x_8105:
[----:B------:R-:W-:Y:S01]  /*11d0*/  IMAD.MOV.U32 R22, RZ, RZ, 0x8 ;  /* 0x00000008ff167424 */ /* 0x000fe200078e00ff */
[----:B------:R-:W-:-:S05]  /*11e0*/  MOV R16, R21 ;  /* 0x0000001500107202 */ /* 0x000fca0000000f00 */
[----:B------:R-:W-:-:S05]  /*11f0*/  FADD.FTZ R16, R15, R16 ;  /* 0x000000100f107221 */ /* 0x000fca0000010000 */
[----:B------:R-:W-:-:S07]  /*1200*/  MOV R23, R16 ;  /* 0x0000001000177202 */ /* 0x000fce0000000f00 */
[----:B------:R-:W-:Y:S05]  /*1210*/  WARPSYNC.COLLECTIVE R20, `(.L_x_8106) ;  /* 0x0000000014087348 */ /* 0x000fea0003c00000 */
[----:B------:R0:W1:Y:S02]  /*1220*/  SHFL.BFLY P2, R21, R23, R22, R25 ;  /* 0x0c00001617157389 */ /* 0x0000640000040019 */
[----:B01----:R-:W-:Y:S01]  /*1230*/  ENDCOLLECTIVE ;  /* 0x000000000000791b */ /* 0x003fe20003800000 */
.L_x_8106:
[----:B------:R-:W-:Y:S01]  /*1240*/  HFMA2.MMA R22, -RZ, RZ, 0, 9.5367431640625e-07 ;  /* 0x00000010ff167435 */ /* 0x000fe200000001ff */
[----:B------:R-:W-:-:S05]  /*1250*/  MOV R11, R21 ;  /* 0x00000015000b7202 */ /* 0x000fca0000000f00 */
[----:B------:R-:W-:-:S05]  /*1260*/  FADD.FTZ R11, R16, R11 ;  /* 0x0000000b100b7221 */ /* 0x000fca0000010000 */
[----:B------:R-:W-:-:S07]  /*1270*/  MOV R23, R11 ;  /* 0x0000000b00177202 */ /* 0x000fce0000000f00 */
[----:B------:R-:W-:Y:S05]  /*1280*/  WARPSYNC.COLLECTIVE R20, `(.L_x_8107) ;  /* 0x0000000014087348 */ /* 0x000fea0003c00000 */
[----:B------:R0:W1:Y:S02]  /*1290*/  SHFL.BFLY P2, R21, R23, R22, R25 ;  /* 0x0c00001617157389 */ /* 0x0000640000040019 */
[----:B01----:R-:W-:Y:S01]  /*12a0*/  ENDCOLLECTIVE ;  /* 0x000000000000791b */ /* 0x003fe20003800000 */
.L_x_8107:
[----:B------:R-:W-:Y:S01]  /*12b0*/  HFMA2.MMA R22, -RZ, RZ, 0, 5.9604644775390625e-08 ;  /* 0x00000001ff167435 */ /* 0x000fe200000001ff */
[----:B------:R-:W-:Y:S02]  /*12c0*/  MOV R23, R10 ;  /* 0x0000000a00177202 */ /* 0x000fe40000000f00 */
[----:B------:R-:W-:-:S08]  /*12d0*/  MOV R12, R21 ;  /* 0x00000015000c7202 */ /* 0x000fd00000000f00 */
[----:B------:R-:W-:Y:S05]  /*12e0*/  WARPSYNC.COLLECTIVE R20, `(.L_x_8108) ;  /* 0x0000000014087348 */ /* 0x000fea0003c00000 */
[----:B------:R0:W1:Y:S02]  /*12f0*/  SHFL.BFLY P2, R21, R23, R22, R25 ;  /* 0x0c00001617157389 */ /* 0x0000640000040019 */
[----:B01----:R-:W-:Y:S01]  /*1300*/  ENDCOLLECTIVE ;  /* 0x000000000000791b */ /* 0x003fe20003800000 */
.L_x_8108:
[----:B------:R-:W-:Y:S01]  /*1310*/  HFMA2.MMA R22, -RZ, RZ, 0, 1.1920928955078125e-07 ;  /* 0x00000002ff167435 */ /* 0x000fe200000001ff */
[----:B------:R-:W-:-:S05]  /*1320*/  MOV R13, R21 ;  /* 0x00000015000d7202 */ /* 0x000fca0000000f00 */
[----:B------:R-:W-:-:S05]  /*1330*/  FADD.FTZ R17, R10, R13 ;  /* 0x0000000d0a117221 */ /* 0x000fca0000010000 */
[----:B------:R-:W-:-:S07]  /*1340*/  MOV R23, R17 ;  /* 0x0000001100177202 */ /* 0x000fce0000000f00 */
[----:B------:R-:W-:Y:S05]  /*1350*/  WARPSYNC.COLLECTIVE R20, `(.L_x_8109) ;  /* 0x0000000014087348 */ /* 0x000fea0003c00000 */
[----:B------:R0:W1:Y:S02]  /*1360*/  SHFL.BFLY P2, R21, R23, R22, R25 ;  /* 0x0c00001617157389 */ /* 0x0000640000040019 */
[----:B01----:R-:W-:Y:S01]  /*1370*/  ENDCOLLECTIVE ;  /* 0x000000000000791b */ /* 0x003fe20003800000 */
.L_x_8109:
[----:B------:R-:W-:Y:S01]  /*1380*/  HFMA2.MMA R22, -RZ, RZ, 0, 2.384185791015625e-07 ;  /* 0x00000004ff167435 */ /* 0x000fe200000001ff */
[----:B------:R-:W-:-:S04]  /*1390*/  IMAD.MOV.U32 R16, RZ, RZ, R21 ;  /* 0x000000ffff107224 */ /* 0x000fc800078e0015 */
[----:B------:R-:W-:-:S05]  /*13a0*/  FADD.FTZ R18, R17, R16 ;  /* 0x0000001011127221 */ /* 0x000fca0000010000 */
[----:B------:R-:W-:-:S07]  /*13b0*/  MOV R23, R18 ;  /* 0x0000001200177202 */ /* 0x000fce0000000f00 */
[----:B------:R-:W-:Y:S05]  /*13c0*/  WARPSYNC.COLLECTIVE R20, `(.L_x_8110) ;  /* 0x0000000014087348 */ /* 0x000fea0003c00000 */
[----:B------:R0:W1:Y:S02]  /*13d0*/  SHFL.BFLY P2, R21, R23, R22, R25 ;  /* 0x0c00001617157389 */ /* 0x0000640000040019 */
[----:B01----:R-:W-:Y:S01]  /*13e0*/  ENDCOLLECTIVE ;  /* 0x000000000000791b */ /* 0x003fe20003800000 */
.L_x_8110:
[----:B------:R-:W-:Y:S01]  /*13f0*/  HFMA2.MMA R22, -RZ, RZ, 0, 4.76837158203125e-07 ;  /* 0x00000008ff167435 */ /* 0x000fe200000001ff */
[----:B------:R-:W-:-:S05]  /*1400*/  MOV R19, R21 ;  /* 0x0000001500137202 */ /* 0x000fca0000000f00 */
[----:B------:R-:W-:-:S05]  /*1410*/  FADD.FTZ R19, R18, R19 ;  /* 0x0000001312137221 */ /* 0x000fca0000010000 */
[----:B------:R-:W-:-:S07]  /*1420*/  MOV R23, R19 ;  /* 0x0000001300177202 */ /* 0x000fce0000000f00 */
[----:B------:R-:W-:Y:S05]  /*1430*/  WARPSYNC.COLLECTIVE R20, `(.L_x_8111) ;  /* 0x0000000014087348 */ /* 0x000fea0003c00000 */
[----:B------:R0:W1:Y:S02]  /*1440*/  SHFL.BFLY P2, R21, R23, R22, R25 ;  /* 0x0c00001617157389 */ /* 0x0000640000040019 */
[----:B01----:R-:W-:Y:S01]  /*1450*/  ENDCOLLECTIVE ;  /* 0x000000000000791b */ /* 0x003fe20003800000 */
.L_x_8111:
[----:B------:R-:W-:Y:S01]  /*1460*/  HFMA2.MMA R22, -RZ, RZ, 0, 9.5367431640625e-07 ;  /* 0x00000010ff167435 */ /* 0x000fe200000001ff */
[----:B------:R-:W-:-:S05]  /*1470*/  MOV R10, R21 ;  /* 0x00000015000a7202 */ /* 0x000fca0000000f00 */
[----:B------:R-:W-:-:S05]  /*1480*/  FADD.FTZ R10, R19, R10 ;  /* 0x0000000a130a7221 */ /* 0x000fca0000010000 */
[----:B------:R-:W-:-:S07]  /*1490*/  MOV R23, R10 ;  /* 0x0000000a00177202 */ /* 0x000fce0000000f00 */
[----:B------:R-:W-:Y:S05]  /*14a0*/  WARPSYNC.COLLECTIVE R20, `(.L_x_8112) ;  /* 0x0000000014087348 */ /* 0x000fea0003c00000 */
[----:B------:R0:W1:Y:S02]  /*14b0*/  SHFL.BFLY P2, R21, R23, R22, R25 ;  /* 0x0c00001617157389 */ /* 0x0000640000040019 */
[----:B01----:R-:W-:Y:S01]  /*14c0*/  ENDCOLLECTIVE ;  /* 0x000000000000791b */ /* 0x003fe20003800000 */
.L_x_8112:
[----:B------:R-:W-:Y:S01]  /*14d0*/  MOV R15, R21 ;  /* 0x00000015000f7202 */ /* 0x000fe20000000f00 */
[----:B------:R-:W-:Y:S06]  /*14e0*/  BRA `(.L_x_8113) ;  /* 0xfffffff400dc7947 */ /* 0x000fec000383ffff */
.L_x_8114:
        /* <DEDUP_REMOVED lines=9> */
.L_x_16568:


//--------------------- .text._ZN10layer_norm13ln_bwd_kernelINS_13Kernel_traitsIf13__nv_bfloat16fS2_fjLj5120ELj1ELj1ELj4ELj16ENS_18Kernel_traits_baseILj5120EfS2_fS2_fjLj128EEEEELb1ELb1ELb1ELb1EEEvNS_9BwdParamsE --------------------------
	.section	.text._ZN10layer_norm13ln_bwd_kernelINS_13Kernel_traitsIf13__nv_bfloat16fS2_fjLj5120ELj1ELj1ELj4ELj16ENS_18Kernel_traits_baseILj5120EfS2_fS2_fjLj128EEEEELb1ELb1ELb1ELb1EEEvNS_9BwdParamsE,"ax",@progbits
	.align	128
        .global         _ZN10layer_norm13ln_bwd_kernelINS_13Kernel_traitsIf13__nv_bfloat16fS2_fjLj5120ELj1ELj1ELj4ELj16ENS_18Kernel_traits_baseILj5120EfS2_fS2_fjLj128EEEEELb1ELb1ELb1ELb1EEEvNS_9BwdParamsE
        .type           _ZN10layer_norm13ln_bwd_kernelINS_13Kernel_traitsIf13__nv_bfloat16fS2_fjLj5120ELj1ELj1ELj4ELj16ENS_18Kernel_traits_baseILj5120EfS2_fS2_fjLj128EEEEELb1ELb1ELb1ELb1EEEvNS_9BwdParamsE,@function
        .size           _ZN10layer_norm13ln_bwd_kernelINS_13Kernel_traitsIf13__nv_bfloat16fS2_fjLj5120ELj1ELj1ELj4ELj16ENS_18Kernel_traits_baseILj5120EfS2_fS2_fjLj128EEEEELb1ELb1ELb1ELb1EEEvNS_9BwdParamsE,(.L_x_16569 - _ZN10layer_norm13ln_bwd_kernelINS_13Kernel_traitsIf13__nv_bfloat16fS2_fjLj5120ELj1ELj1ELj4ELj16ENS_18Kernel_traits_baseILj5120EfS2_fS2_fjLj128EEEEELb1ELb1ELb1ELb1EEEvNS_9BwdParamsE)
        .other          _ZN10layer_norm13ln_bwd_kernelINS_13Kernel_traitsIf13__nv_bfloat16fS2_fjLj5120ELj1ELj1ELj4ELj16ENS_18Kernel_traits_baseILj5120EfS2_fS2_fjLj128EEEEELb1ELb1ELb1ELb1EEEvNS_9BwdParamsE,@"STO_CUDA_ENTRY STV_DEFAULT"
_ZN10layer_norm13ln_bwd_kernelINS_13Kernel_traitsIf13__nv_bfloat16fS2_fjLj5120ELj1ELj1ELj4ELj16ENS_18Kernel_traits_baseILj5120EfS2_fS2_fjLj128EEEEELb1ELb1ELb1ELb1EEEvNS_9BwdParamsE:
.text._ZN10layer_norm13ln_bwd_kernelINS_13Kernel_traitsIf13__nv_bfloat16fS2_fjLj5120ELj1ELj1ELj4ELj16ENS_18Kernel_traits_baseILj5120EfS2_fS2_fjLj128EEEEELb1ELb1ELb1ELb1EEEvNS_9BwdParamsE:
        /* <DEDUP_REMOVED lines=75> */
.L_x_8115:
        /* <DEDUP_REMOVED lines=126> */
[----:B------:R0:W-:Y:S01]  /*0c90*/  STL.S16 [R1+0xa0], R0 ;  /* 0x0000a00001007387 */ /* 0x0001e20000100600 */
[----:B-1----:R-:W-:Y:S02]  /*0ca0*/  CS2R R10, SRZ ;  /* 0x00000000000a7805 */ /* 0x002fe4000001ff00 */
[----:B--2---:R-:W-:Y:S02]  /*0cb0*/  CS2R R4, SRZ ;  /* 0x0000000000047805 */ /* 0x004fe4000001ff00 */
[----:B---3--:R-:W-:-:S07]  /*0cc0*/  CS2R R6, SRZ ;  /* 0x0000000000067805 */ /* 0x008fce000001ff00 */
.L_x_8289:
[----:B-1----:R-:W1:Y:S08]  /*0cd0*/  LDC.64 R188, c[0x0][0x288] ;  /* 0x0000a200ffbc7b82 */ /* 0x002e700000000a00 */
[----:B------:R-:W2:Y:S08]  /*0ce0*/  LDC.64 R190, c[0x0][0x258] ;  /* 0x00009600ffbe7b82 */ /* 0x000eb00000000a00 */
[----:B------:R-:W3:Y:S01]  /*0cf0*/  LDC.64 R194, c[0x0][0x280] ;  /* 0x0000a000ffc27b82 */ /* 0x000ee20000000a00 */
[----:B-1----:R-:W-:-:S07]  /*0d00*/  IMAD.WIDE R188, R2, 0x4, R188 ;  /* 0x0000000402bc7825 */ /* 0x002fce00078e02bc */
[----:B------:R-:W1:Y:S01]  /*0d10*/  LDC R198, c[0x0][0x218] ;  /* 0x00008600ffc67b82 */ /* 0x000e620000000800 */
[----:B------:R3:W4:Y:S01]  /*0d20*/  LDG.E R192, desc[UR4][R188.64] ;  /* 0x00000004bcc07981 */ /* 0x000722000c1e1900 */
[C---:B--2---:R-:W-:Y:S01]  /*0d30*/  IMAD.WIDE R190, R2.reuse, 0x4, R190 ;  /* 0x0000000402be7825 */ /* 0x044fe200078e02be */
[----:B------:R-:W2:Y:S05]  /*0d40*/  S2R R193, SR_TID.X ;  /* 0x0000000000c17919 */ /* 0x000eaa0000002100 */
[----:B------:R-:W0:Y:S01]  /*0d50*/  LDC.64 R196, c[0x0][0x2c8] ;  /* 0x0000b200ffc47b82 */ /* 0x000e220000000a00 */
[----:B-----5:R1:W5:Y:S01]  /*0d60*/  LDG.E R3, desc[UR4][R190.64] ;  /* 0x00000004be037981 */ /* 0x020362000c1e1900 */
[----:B---3--:R-:W-:-:S06]  /*0d70*/  IMAD.WIDE R188, R2, 0x4, R194 ;  /* 0x0000000402bc7825 */ /* 0x008fcc00078e02c2 */
[----:B------:R-:W3:Y:S01]  /*0d80*/  LDC.64 R194, c[0x0][0x250] ;  /* 0x00009400ffc27b82 */ /* 0x000ee20000000a00 */
[----:B------:R1:W5:Y:S02]  /*0d90*/  LDG.E R248, desc[UR4][R188.64] ;  /* 0x00000004bcf87981 */ /* 0x000364000c1e1900 */
[----:B-1----:R-:W-:-:S05]  /*0da0*/  IMAD R190, R2, R198, RZ ;  /* 0x000000c602be7224 */ /* 0x002fca00078e02ff */
[----:B------:R-:W-:-:S04]  /*0db0*/  SHF.R.S32.HI R188, RZ, 0x1f, R190 ;  /* 0x0000001fffbc7819 */ /* 0x000fc800000114be */
[----:B------:R-:W-:Y:S02]  /*0dc0*/  LEA.HI R190, R188, R190, RZ, 0x3 ;  /* 0x000000bebcbe7211 */ /* 0x000fe400078f18ff */
[----:B--2---:R-:W-:-:S04]  /*0dd0*/  LOP3.LUT R193, R193, 0x7f, RZ, 0xc0, !PT ;  /* 0x0000007fc1c17812 */ /* 0x004fc800078ec0ff */
[----:B------:R-:W-:-:S04]  /*0de0*/  LEA.HI.SX32 R249, R190, R193, 0x1d ;  /* 0x000000c1bef97211 */ /* 0x000fc800078feaff */
[C---:B------:R-:W-:Y:S01]  /*0df0*/  IADD3 R199, R249.reuse, 0x80, RZ ;  /* 0x00000080f9c77810 */ /* 0x040fe20007ffe0ff */
[C---:B------:R-:W-:Y:S01]  /*0e00*/  VIADD R191, R249.reuse, 0x100 ;  /* 0x00000100f9bf7836 */ /* 0x040fe20000000000 */
[----:B------:R-:W-:-:S03]  /*0e10*/  IADD3 R217, R249, 0x180, RZ ;  /* 0x00000180f9d97810 */ /* 0x000fc60007ffe0ff */
[----:B------:R1:W-:Y:S04]  /*0e20*/  STL [R1+0x10], R199 ;  /* 0x000010c701007387 */ /* 0x0003e80000100800 */
[----:B------:R1:W-:Y:S04]  /*0e30*/  STL [R1+0x30], R191 ;  /* 0x000030bf01007387 */ /* 0x0003e80000100800 */
[----:B------:R1:W-:Y:S01]  /*0e40*/  STL [R1+0x64], R217 ;  /* 0x000064d901007387 */ /* 0x0003e20000100800 */
[C---:B---3--:R-:W-:Y:S01]  /*0e50*/  IMAD.WIDE R188, R2.reuse, 0x4, R194 ;  /* 0x0000000402bc7825 */ /* 0x048fe200078e02c2 */
[----:B------:R-:W-:Y:S03]  /*0e60*/  BSSY B0, `(.L_x_8117) ;  /* 0x0000277000007945 */ /* 0x000fe60003800000 */
[----:B------:R-:W-:-:S02]  /*0e70*/  VIADD R2, R2, UR10 ;  /* 0x0000000a02027c36 */ /* 0x000fc40008000000 */
[----:B0-----:R-:W-:-:S03]  /*0e80*/  IMAD.WIDE.U32 R240, R249, 0x20, R196 ;  /* 0x00000020f9f07825 */ /* 0x001fc600078e00c4 */
[----:B------:R-:W-:Y:S01]  /*0e90*/  ISETP.GE.AND P4, PT, R2, UR11, PT ;  /* 0x0000000b02007c0c */ /* 0x000fe2000bf86270 */
[----:B------:R-:W-:-:S04]  /*0ea0*/  IMAD.WIDE.U32 R242, R199, 0x20, R196 ;  /* 0x00000020c7f27825 */ /* 0x000fc800078e00c4 */
[----:B------:R-:W-:-:S04]  /*0eb0*/  IMAD.WIDE.U32 R244, R191, 0x20, R196 ;  /* 0x00000020bff47825 */ /* 0x000fc800078e00c4 */
[----:B------:R-:W-:Y:S01]  /*0ec0*/  IMAD.WIDE.U32 R246, R217, 0x20, R196 ;  /* 0x00000020d9f67825 */ /* 0x000fe200078e00c4 */
[----:B----4-:R-:W-:-:S13]  /*0ed0*/  ISETP.GT.AND P5, PT, R192, RZ, PT ;  /* 0x000000ffc000720c */ /* 0x010fda0003fa4270 */
[----:B-1----:R-:W-:Y:S05]  /*0ee0*/  @P5 BRA `(.L_x_8118) ;  /* 0x0000000000a45947 */ /* 0x002fea0003800000 */
[----:B-----5:R-:W-:Y:S01]  /*0ef0*/  ISETP.GE.AND P3, PT, R248, 0x1, PT ;  /* 0x00000001f800780c */ /* 0x020fe20003f66270 */
[----:B------:R-:W-:Y:S01]  /*0f00*/  IMAD.U32 R250, RZ, RZ, UR18 ;  /* 0x00000012fffa7e24 */ /* 0x000fe2000f8e00ff */
[----:B------:R-:W-:-:S04]  /*0f10*/  MOV R251, UR19 ;  /* 0x0000001300fb7c02 */ /* 0x000fc80008000f00 */
[----:B------:R-:W-:-:S04]  /*0f20*/  ISETP.NE.U32.AND P0, PT, R250, RZ, PT ;  /* 0x000000fffa00720c */ /* 0x000fc80003f05070 */
[----:B------:R-:W-:-:S03]  /*0f30*/  ISETP.NE.AND.EX P0, PT, R251, RZ, PT, P0 ;  /* 0x000000fffb00720c */ /* 0x000fc60003f05300 */
[----:B------:R-:W-:-:S04]  /*0f40*/  @P3 VIADD R190, R248, 0xffffffff ;  /* 0xfffffffff8be3836 */ /* 0x000fc80000000000 */
[----:B------:R-:W-:Y:S02]  /*0f50*/  @P3 IMAD R190, R190, R198, RZ ;  /* 0x000000c6bebe3224 */ /* 0x000fe400078e02ff */
[----:B------:R-:W0:Y:S03]  /*0f60*/  LDC.64 R198, c[0x0][0x240] ;  /* 0x00009000ffc67b82 */ /* 0x000e260000000a00 */
[----:B------:R-:W-:Y:S01]  /*0f70*/  @P3 SHF.R.S32.HI R191, RZ, 0x1f, R190 ;  /* 0x0000001fffbf3819 */ /* 0x000fe200000114be */
[----:B------:R-:W5:Y:S01]  /*0f80*/  @P0 LDG.E.128 R124, desc[UR4][R240.64] ;  /* 0x00000004f07c0981 */ /* 0x000f62000c1e1d00 */
[----:B------:R-:W-:Y:S02]  /*0f90*/  @P0 IADD3 R188, R249, 0x200, RZ ;  /* 0x00000200f9bc0810 */ /* 0x000fe40007ffe0ff */
[----:B------:R-:W-:Y:S01]  /*0fa0*/  @P3 LEA.HI R191, R191, R190, RZ, 0x3 ;  /* 0x000000bebfbf3211 */ /* 0x000fe200078f18ff */
[----:B------:R-:W-:Y:S01]  /*0fb0*/  IMAD.MOV.U32 R190, RZ, RZ, RZ ;  /* 0x000000ffffbe7224 */ /* 0x000fe200078e00ff */
[----:B------:R-:W5:Y:S02]  /*0fc0*/  @P0 LDG.E.128 R128, desc[UR4][R240.64+0x10] ;  /* 0x00001004f0800981 */ /* 0x000f64000c1e1d00 */
[----:B------:R-:W-:Y:S01]  /*0fd0*/  @P3 LEA.HI.SX32 R190, R191, R193, 0x1d ;  /* 0x000000c1bfbe3211 */ /* 0x000fe200078feaff */
[----:B------:R-:W-:Y:S01]  /*0fe0*/  @P0 IMAD.WIDE.U32 R188, R188, 0x20, R196 ;  /* 0x00000020bcbc0825 */ /* 0x000fe200078e00c4 */
[----:B------:R-:W5:Y:S02]  /*0ff0*/  @P0 LDG.E.128 R132, desc[UR4][R242.64] ;  /* 0x00000004f2840981 */ /* 0x000f64000c1e1d00 */
[C---:B------:R-:W-:Y:S01]  /*1000*/  IADD3 R191, R190.reuse, 0x80, RZ ;  /* 0x00000080bebf7810 */ /* 0x040fe20007ffe0ff */
[C---:B------:R-:W-:Y:S01]  /*1010*/  VIADD R196, R190.reuse, 0x200 ;  /* 0x00000200bec47836 */ /* 0x040fe20000000000 */
[C---:B------:R-:W-:Y:S01]  /*1020*/  IADD3 R194, R190.reuse, 0x180, RZ ;  /* 0x00000180bec27810 */ /* 0x040fe20007ffe0ff */
[----:B------:R-:W5:Y:S01]  /*1030*/  @P0 LDG.E.128 R156, desc[UR4][R188.64] ;  /* 0x00000004bc9c0981 */ /* 0x000f62000c1e1d00 */
[----:B------:R-:W-:-:S03]  /*1040*/  VIADD R192, R190, 0x100 ;  /* 0x00000100bec07836 */ /* 0x000fc60000000000 */
[----:B------:R1:W5:Y:S01]  /*1050*/  @P0 LDG.E.128 R160, desc[UR4][R188.64+0x10] ;  /* 0x00001004bca00981 */ /* 0x000362000c1e1d00 */
[----:B0-----:R-:W-:-:S03]  /*1060*/  IMAD.WIDE.U32 R194, R194, 0x8, R198 ;  /* 0x00000008c2c27825 */ /* 0x001fc600078e00c6 */
[----:B------:R-:W5:Y:S01]  /*1070*/  @P0 LDG.E.128 R136, desc[UR4][R242.64+0x10] ;  /* 0x00001004f2880981 */ /* 0x000f62000c1e1d00 */
[----:B------:R-:W-:-:S03]  /*1080*/  IMAD.WIDE.U32 R196, R196, 0x8, R198 ;  /* 0x00000008c4c47825 */ /* 0x000fc600078e00c6 */
[----:B------:R-:W5:Y:S01]  /*1090*/  @P0 LDG.E.128 R140, desc[UR4][R244.64] ;  /* 0x00000004f48c0981 */ /* 0x000f62000c1e1d00 */
[----:B-1----:R-:W-:-:S03]  /*10a0*/  IMAD.WIDE.U32 R188, R190, 0x8, R198 ;  /* 0x00000008bebc7825 */ /* 0x002fc600078e00c6 */
[----:B------:R-:W5:Y:S01]  /*10b0*/  @P0 LDG.E.128 R144, desc[UR4][R244.64+0x10] ;  /* 0x00001004f4900981 */ /* 0x000f62000c1e1d00 */
[----:B------:R-:W-:-:S03]  /*10c0*/  IMAD.WIDE.U32 R190, R191, 0x8, R198 ;  /* 0x00000008bfbe7825 */ /* 0x000fc600078e00c6 */
[----:B------:R-:W5:Y:S04]  /*10d0*/  @P0 LDG.E.128 R148, desc[UR4][R246.64] ;  /* 0x00000004f6940981 */ /* 0x000f68000c1e1d00 */
[----:B------:R-:W5:Y:S04]  /*10e0*/  LDG.E.64 R204, desc[UR4][R190.64] ;  /* 0x00000004becc7981 */ /* 0x000f68000c1e1b00 */
[----:B------:R-:W5:Y:S04]  /*10f0*/  @P0 LDG.E.128 R152, desc[UR4][R246.64+0x10] ;  /* 0x00001004f6980981 */ /* 0x000f68000c1e1d00 */
[----:B------:R-:W5:Y:S04]  /*1100*/  LDG.E.64 R200, desc[UR4][R196.64] ;  /* 0x00000004c4c87981 */ /* 0x000f68000c1e1b00 */
[----:B------:R-:W5:Y:S01]  /*1110*/  LDG.E.64 R190, desc[UR4][R194.64] ;  /* 0x00000004c2be7981 */ /* 0x000f62000c1e1b00 */
[----:B------:R-:W-:Y:S01]  /*1120*/  IMAD.WIDE.U32 R192, R192, 0x8, R198 ;  /* 0x00000008c0c07825 */ /* 0x000fe200078e00c6 */
[----:B------:R-:W-:-:S02]  /*1130*/  MOV R198, RZ ;  /* 0x000000ff00c67202 */ /* 0x000fc40000000f00 */
[----:B------:R-:W5:Y:S04]  /*1140*/  LDG.E.64 R210, desc[UR4][R188.64] ;  /* 0x00000004bcd27981 */ /* 0x000f68000c1e1b00 */
[----:B------:R0:W5:Y:S02]  /*1150*/  LDG.E.64 R188, desc[UR4][R192.64] ;  /* 0x00000004c0bc7981 */ /* 0x000164000c1e1b00 */
[----:B0-----:R-:W-:Y:S01]  /*1160*/  IMAD.MOV.U32 R193, RZ, RZ, RZ ;  /* 0x000000ffffc17224 */ /* 0x001fe200078e00ff */
[----:B------:R-:W-:Y:S06]  /*1170*/  BRA `(.L_x_8119) ;  /* 0x0000002400147947 */ /* 0x000fec0003800000 */
.L_x_8118:
[----:B------:R-:W2:Y:S01]  /*1180*/  LDL R199, [R1+0x30] ;  /* 0x0000300001c77983 */ /* 0x000ea20000100800 */
[----:B------:R-:W0:Y:S03]  /*1190*/  LDC.64 R220, c[0x0][0x238] ;  /* 0x00008e00ffdc7b82 */ /* 0x000e260000000a00 */
[----:B------:R-:W3:Y:S01]  /*11a0*/  LDL R194, [R1+0x10] ;  /* 0x0000100001c27983 */ /* 0x000ee20000100800 */
[----:B------:R-:W-:Y:S01]  /*11b0*/  IADD3 R0, R192, -0x1, RZ ;  /* 0xffffffffc0007810 */ /* 0x000fe20007ffe0ff */
[----:B------:R-:W1:Y:S03]  /*11c0*/  S2R R180, SR_TID.X ;  /* 0x0000000000b47919 */ /* 0x000e660000002100 */
[----:B------:R-:W4:Y:S01]  /*11d0*/  LDC.64 R236, c[0x0][0x2b8] ;  /* 0x0000ae00ffec7b82 */ /* 0x000f220000000a00 */
[----:B------:R1:W-:Y:S04]  /*11e0*/  STL [R1+0x27c], R120 ;  /* 0x00027c7801007387 */ /* 0x0003e80000100800 */
[----:B------:R-:W-:Y:S04]  /*11f0*/  STL [R1+0x278], R119 ;  /* 0x0002787701007387 */ /* 0x000fe80000100800 */
[----:B------:R0:W-:Y:S04]  /*1200*/  STL [R1+0x274], R118 ;  /* 0x0002747601007387 */ /* 0x0001e80000100800 */
[----:B-1----:R1:W3:Y:S01]  /*1210*/  LDG.E R120, desc[UR4][R188.64] ;  /* 0x00000004bc787981 */ /* 0x0022e2000c1e1900 */
[----:B------:R-:W-:-:S02]  /*1220*/  VIADD R252, R249, 0x200 ;  /* 0x00000200f9fc7836 */ /* 0x000fc40000000000 */
[--C-:B0-----:R-:W-:Y:S01]  /*1230*/  IMAD.WIDE.U32 R212, R217, 0x20, R220.reuse ;  /* 0x00000020d9d47825 */ /* 0x101fe200078e00dc */
[----:B------:R-:W-:Y:S01]  /*1240*/  STL [R1+0x270], R117 ;  /* 0x0002707501007387 */ /* 0x000fe20000100800 */
[----:B------:R-:W0:Y:S03]  /*1250*/  LDC R118, c[0x0][0x218] ;  /* 0x00008600ff767b82 */ /* 0x000e260000000800 */
[----:B------:R-:W-:Y:S01]  /*1260*/  STL [R1+0x26c], R116 ;  /* 0x00026c7401007387 */ /* 0x000fe20000100800 */
[----:B-1----:R-:W-:-:S03]  /*1270*/  IMAD.WIDE.U32 R188, R249, 0x20, R220 ;  /* 0x00000020f9bc7825 */ /* 0x002fc600078e00dc */
[----:B------:R-:W-:Y:S01]  /*1280*/  STL [R1+0x268], R115 ;  /* 0x0002687301007387 */ /* 0x000fe20000100800 */
[----:B------:R-:W-:-:S03]  /*1290*/  LOP3.LUT R119, R180, 0x7f, RZ, 0xc0, !PT ;  /* 0x0000007fb4777812 */ /* 0x000fc600078ec0ff */
[----:B------:R1:W-:Y:S04]  /*12a0*/  STL [R1+0x264], R114 ;  /* 0x0002647201007387 */ /* 0x0003e80000100800 */
[----:B------:R-:W-:Y:S04]  /*12b0*/  STL [R1+0x260], R113 ;  /* 0x0002607101007387 */ /* 0x000fe80000100800 */
[----:B------:R-:W-:Y:S01]  /*12c0*/  STL [R1+0x25c], R112 ;  /* 0x00025c7001007387 */ /* 0x000fe20000100800 */
[----:B-----5:R-:W-:Y:S01]  /*12d0*/  ISETP.GE.AND P3, PT, R248, 0x1, PT ;  /* 0x00000001f800780c */ /* 0x020fe20003f66270 */
[----:B-1----:R-:W1:Y:S02]  /*12e0*/  LDC.64 R114, c[0x0][0x2c8] ;  /* 0x0000b200ff727b82 */ /* 0x002e640000000a00 */
[----:B------:R-:W-:Y:S01]  /*12f0*/  STL [R1+0x258], R111 ;  /* 0x0002586f01007387 */ /* 0x000fe20000100800 */
[----:B0-----:R-:W-:-:S03]  /*1300*/  IMAD R0, R0, R118, RZ ;  /* 0x0000007600007224 */ /* 0x001fc600078e02ff */
[----:B------:R-:W-:Y:S02]  /*1310*/  STL [R1+0x254], R110 ;  /* 0x0002546e01007387 */ /* 0x000fe40000100800 */
[----:B------:R-:W-:Y:S02]  /*1320*/  SHF.R.S32.HI R180, RZ, 0x1f, R0 ;  /* 0x0000001fffb47819 */ /* 0x000fe40000011400 */
[----:B------:R-:W-:Y:S02]  /*1330*/  STL [R1+0x250], R109 ;  /* 0x0002506d01007387 */ /* 0x000fe40000100800 */
[----:B------:R-:W-:Y:S02]  /*1340*/  LEA.HI R0, R180, R0, RZ, 0x3 ;  /* 0x00000000b4007211 */ /* 0x000fe400078f18ff */
[----:B------:R-:W3:Y:S02]  /*1350*/  LDG.E.128 R180, desc[UR4][R188.64] ;  /* 0x00000004bcb47981 */ /* 0x000ee4000c1e1d00 */
[----:B------:R-:W-:-:S02]  /*1360*/  LEA.HI.SX32 R0, R0, R119, 0x1d ;  /* 0x0000007700007211 */ /* 0x000fc400078feaff */
[----:B------:R-:W-:Y:S02]  /*1370*/  STL [R1+0x24c], R108 ;  /* 0x00024c6c01007387 */ /* 0x000fe40000100800 */
[C---:B------:R-:W-:Y:S02]  /*1380*/  IADD3 R224, R0.reuse, 0x80, RZ ;  /* 0x0000008000e07810 */ /* 0x040fe40007ffe0ff */
[----:B------:R-:W-:Y:S01]  /*1390*/  MOV R250, UR18 ;  /* 0x0000001200fa7c02 */ /* 0x000fe20008000f00 */
[----:B------:R-:W-:Y:S01]  /*13a0*/  IMAD.U32 R251, RZ, RZ, UR19 ;  /* 0x00000013fffb7e24 */ /* 0x000fe2000f8e00ff */
[----:B------:R-:W3:Y:S01]  /*13b0*/  LDG.E.128 R188, desc[UR4][R188.64+0x10] ;  /* 0x00001004bcbc7981 */ /* 0x000ee2000c1e1d00 */
[C---:B------:R-:W-:Y:S01]  /*13c0*/  IADD3 R232, R0.reuse, 0x180, RZ ;  /* 0x0000018000e87810 */ /* 0x040fe20007ffe0ff */
[C---:B----4-:R-:W-:Y:S02]  /*13d0*/  IMAD.WIDE.U32 R184, R0.reuse, 0x10, R236 ;  /* 0x0000001000b87825 */ /* 0x050fe400078e00ec */
[----:B------:R-:W-:Y:S02]  /*13e0*/  STL [R1+0x248], R107 ;  /* 0x0002486b01007387 */ /* 0x000fe40000100800 */
[----:B------:R-:W-:-:S02]  /*13f0*/  VIADD R228, R0, 0x100 ;  /* 0x0000010000e47836 */ /* 0x000fc40000000000 */
[----:B------:R-:W-:Y:S01]  /*1400*/  VIADD R0, R0, 0x200 ;  /* 0x0000020000007836 */ /* 0x000fe20000000000 */
[----:B------:R-:W-:Y:S01]  /*1410*/  STL [R1+0x244], R106 ;  /* 0x0002446a01007387 */ /* 0x000fe20000100800 */
[----:B------:R-:W-:-:S03]  /*1420*/  IMAD.WIDE.U32 R224, R224, 0x10, R236 ;  /* 0x00000010e0e07825 */ /* 0x000fc600078e00ec */
[----:B------:R-:W-:Y:S01]  /*1430*/  STL [R1+0x240], R105 ;  /* 0x0002406901007387 */ /* 0x000fe20000100800 */
[----:B------:R-:W-:-:S03]  /*1440*/  IMAD.WIDE.U32 R228, R228, 0x10, R236 ;  /* 0x00000010e4e47825 */ /* 0x000fc600078e00ec */
[----:B------:R-:W-:Y:S01]  /*1450*/  STL [R1+0x23c], R104 ;  /* 0x00023c6801007387 */ /* 0x000fe20000100800 */
[----:B------:R-:W-:-:S03]  /*1460*/  IMAD.WIDE.U32 R232, R232, 0x10, R236 ;  /* 0x00000010e8e87825 */ /* 0x000fc600078e00ec */
[----:B------:R-:W-:Y:S01]  /*1470*/  STL [R1+0x238], R103 ;  /* 0x0002386701007387 */ /* 0x000fe20000100800 */
[----:B------:R-:W-:-:S03]  /*1480*/  IMAD.WIDE.U32 R236, R0, 0x10, R236 ;  /* 0x0000001000ec7825 */ /* 0x000fc600078e00ec */
[----:B------:R-:W-:Y:S04]  /*1490*/  STL [R1+0x234], R102 ;  /* 0x0002346601007387 */ /* 0x000fe80000100800 */
[----:B------:R-:W4:Y:S04]  /*14a0*/  LDG.E.128 R236, desc[UR4][R236.64] ;  /* 0x00000004ecec7981 */ /* 0x000f28000c1e1d00 */
[----:B------:R-:W-:Y:S04]  /*14b0*/  STL [R1+0x230], R101 ;  /* 0x0002306501007387 */ /* 0x000fe80000100800 */
[----:B------:R-:W-:Y:S04]  /*14c0*/  STL [R1+0x22c], R100 ;  /* 0x00022c6401007387 */ /* 0x000fe80000100800 */
[----:B------:R-:W-:Y:S04]  /*14d0*/  STL [R1+0x228], R99 ;  /* 0x0002286301007387 */ /* 0x000fe80000100800 */
[----:B------:R-:W-:Y:S04]  /*14e0*/  STL [R1+0x224], R98 ;  /* 0x0002246201007387 */ /* 0x000fe80000100800 */
[----:B------:R-:W-:Y:S04]  /*14f0*/  STL [R1+0x220], R97 ;  /* 0x0002206101007387 */ /* 0x000fe80000100800 */
[----:B------:R-:W-:Y:S01]  /*1500*/  STL [R1+0x21c], R96 ;  /* 0x00021c6001007387 */ /* 0x000fe20000100800 */
[----:B--2---:R-:W-:-:S03]  /*1510*/  IMAD.WIDE.U32 R204, R199, 0x20, R220 ;  /* 0x00000020c7cc7825 */ /* 0x004fc600078e00dc */
[----:B------:R-:W-:Y:S01]  /*1520*/  STL [R1+0x218], R95 ;  /* 0x0002185f01007387 */ /* 0x000fe20000100800 */
[----:B---3--:R-:W-:-:S03]  /*1530*/  IMAD.WIDE.U32 R196, R194, 0x20, R220 ;  /* 0x00000020c2c47825 */ /* 0x008fc600078e00dc */
[----:B------:R-:W2:Y:S04]  /*1540*/  LDG.E.128 R200, desc[UR4][R204.64] ;  /* 0x00000004ccc87981 */ /* 0x000ea8000c1e1d00 */
[----:B------:R-:W3:Y:S01]  /*1550*/  LDG.E.128 R192, desc[UR4][R196.64] ;  /* 0x00000004c4c07981 */ /* 0x000ee2000c1e1d00 */
[----:B------:R-:W-:Y:S01]  /*1560*/  IMAD.WIDE.U32 R220, R252, 0x20, R220 ;  /* 0x00000020fcdc7825 */ /* 0x000fe200078e00dc */
[----:B------:R-:W-:Y:S02]  /*1570*/  @P3 IADD3 R0, R248, -0x1, RZ ;  /* 0xfffffffff8003810 */ /* 0x000fe40007ffe0ff */
[----:B------:R0:W-:Y:S04]  /*1580*/  STL [R1+0x214], R94 ;  /* 0x0002145e01007387 */ /* 0x0001e80000100800 */
[----:B------:R-:W3:Y:S04]  /*1590*/  LDG.E.128 R216, desc[UR4][R220.64] ;  /* 0x00000004dcd87981 */ /* 0x000ee8000c1e1d00 */
[----:B------:R-:W3:Y:S01]  /*15a0*/  LDG.E.128 R196, desc[UR4][R196.64+0x10] ;  /* 0x00001004c4c47981 */ /* 0x000ee2000c1e1d00 */
[----:B------:R-:W-:Y:S01]  /*15b0*/  @P3 IMAD R0, R0, R118, RZ ;  /* 0x0000007600003224 */ /* 0x000fe200078e02ff */
[----:B0-----:R-:W0:Y:S02]  /*15c0*/  LDC.64 R94, c[0x0][0x240] ;  /* 0x00009000ff5e7b82 */ /* 0x001e240000000a00 */
[----:B------:R-:W-:Y:S04]  /*15d0*/  STL [R1+0x210], R93 ;  /* 0x0002105d01007387 */ /* 0x000fe80000100800 */
        /* <DEDUP_REMOVED lines=11> */
[----:B------:R-:W-:-:S03]  /*1690*/  ISETP.NE.U32.AND P0, PT, R250, RZ, PT ;  /* 0x000000fffa00720c */ /* 0x000fc60003f05070 */
[----:B------:R-:W3:Y:S04]  /*16a0*/  LDG.E.128 R204, desc[UR4][R204.64+0x10] ;  /* 0x00001004cccc7981 */ /* 0x000ee8000c1e1d00 */
[----:B------:R-:W3:Y:S01]  /*16b0*/  LDG.E.128 R208, desc[UR4][R212.64] ;  /* 0x00000004d4d07981 */ /* 0x000ee2000c1e1d00 */
[----:B-1----:R-:W-:-:S03]  /*16c0*/  @P3 SHF.R.S32.HI R2, RZ, 0x1f, R0 ;  /* 0x0000001fff023819 */ /* 0x002fc60000011400 */
[----:B------:R-:W3:Y:S01]  /*16d0*/  LDG.E.128 R184, desc[UR4][R184.64] ;  /* 0x00000004b8b87981 */ /* 0x000ee2000c1e1d00 */
[----:B------:R-:W-:Y:S02]  /*16e0*/  @P3 LEA.HI R86, R2, R0, RZ, 0x3 ;  /* 0x0000000002563211 */ /* 0x000fe400078f18ff */
[----:B------:R-:W1:Y:S01]  /*16f0*/  LDC.U8 R2, c[0x0][0x2a0] ;  /* 0x0000a800ff027b82 */ /* 0x000e620000000000 */
[----:B------:R-:W-:Y:S01]  /*1700*/  ISETP.NE.AND.EX P0, PT, R251, RZ, PT, P0 ;  /* 0x000000fffb00720c */ /* 0x000fe20003f05300 */
[----:B------:R-:W-:Y:S01]  /*1710*/  IMAD.MOV.U32 R0, RZ, RZ, RZ ;  /* 0x000000ffff007224 */ /* 0x000fe200078e00ff */
[----:B------:R-:W-:Y:S01]  /*1720*/  @P3 LEA.HI.SX32 R0, R86, R119, 0x1d ;  /* 0x0000007756003211 */ /* 0x000fe200078feaff */
[----:B------:R-:W3:Y:S03]  /*1730*/  LDG.E.128 R212, desc[UR4][R212.64+0x10] ;  /* 0x00001004d4d47981 */ /* 0x000ee6000c1e1d00 */
[----:B------:R-:W-:Y:S01]  /*1740*/  IADD3 R88, R0, 0x180, RZ ;  /* 0x0000018000587810 */ /* 0x000fe20007ffe0ff */
[----:B------:R-:W3:Y:S04]  /*1750*/  LDG.E.128 R224, desc[UR4][R224.64] ;  /* 0x00000004e0e07981 */ /* 0x000ee8000c1e1d00 */
[----:B------:R-:W3:Y:S04]  /*1760*/  LDG.E.128 R228, desc[UR4][R228.64] ;  /* 0x00000004e4e47981 */ /* 0x000ee8000c1e1d00 */
[----:B------:R-:W5:Y:S01]  /*1770*/  @P0 LDG.E.128 R132, desc[UR4][R242.64] ;  /* 0x00000004f2840981 */ /* 0x000f62000c1e1d00 */
[----:B------:R-:W-:-:S03]  /*1780*/  @P0 IMAD.WIDE.U32 R90, R252, 0x20, R114 ;  /* 0x00000020fc5a0825 */ /* 0x000fc600078e0072 */
[----:B------:R0:W5:Y:S01]  /*1790*/  @P0 LDG.E.128 R136, desc[UR4][R242.64+0x10] ;  /* 0x00001004f2880981 */ /* 0x000162000c1e1d00 */
[----:B-1----:R-:W-:Y:S01]  /*17a0*/  ISETP.NE.AND P1, PT, R2, RZ, PT ;  /* 0x000000ff0200720c */ /* 0x002fe20003f25270 */
[----:B------:R-:W-:Y:S02]  /*17b0*/  VIADD R2, R0, 0x200 ;  /* 0x0000020000027836 */ /* 0x000fe40000000000 */
[----:B------:R-:W5:Y:S01]  /*17c0*/  @P0 LDG.E.128 R156, desc[UR4][R90.64] ;  /* 0x000000045a9c0981 */ /* 0x000f62000c1e1d00 */
[----:B0-----:R-:W-:Y:S01]  /*17d0*/  IMAD.WIDE.U32 R88, R88, 0x8, R94 ;  /* 0x0000000858587825 */ /* 0x001fe200078e005e */
[----:B------:R-:W-:-:S03]  /*17e0*/  FSEL R242, R120, RZ, !P1 ;  /* 0x000000ff78f27208 */ /* 0x000fc60004800000 */
[----:B------:R-:W-:Y:S01]  /*17f0*/  IMAD.WIDE.U32 R114, R2, 0x8, R94 ;  /* 0x0000000802727825 */ /* 0x000fe200078e005e */
[----:B------:R-:W5:Y:S03]  /*1800*/  @P0 LDG.E.128 R160, desc[UR4][R90.64+0x10] ;  /* 0x000010045aa00981 */ /* 0x000f66000c1e1d00 */
[C---:B------:R-:W-:Y:S01]  /*1810*/  FADD.FTZ R113, -R242.reuse, R180 ;  /* 0x000000b4f2717221 */ /* 0x040fe20000010100 */
[C---:B------:R-:W-:Y:S01]  /*1820*/  FADD.FTZ R112, -R242.reuse, R181 ;  /* 0x000000b5f2707221 */ /* 0x040fe20000010100 */
[C---:B------:R-:W-:Y:S01]  /*1830*/  FADD.FTZ R101, -R242.reuse, R191 ;  /* 0x000000bff2657221 */ /* 0x040fe20000010100 */
[C---:B------:R-:W-:Y:S01]  /*1840*/  FADD.FTZ R110, -R242.reuse, R182 ;  /* 0x000000b6f26e7221 */ /* 0x040fe20000010100 */
[----:B------:R-:W-:Y:S02]  /*1850*/  IMAD.MOV.U32 R191, RZ, RZ, R89 ;  /* 0x000000ffffbf7224 */ /* 0x000fe400078e0059 */
[C---:B------:R-:W-:Y:S01]  /*1860*/  FADD.FTZ R109, -R242.reuse, R183 ;  /* 0x000000b7f26d7221 */ /* 0x040fe20000010100 */
[----:B------:R-:W-:Y:S01]  /*1870*/  FADD.FTZ R108, -R242, R188 ;  /* 0x000000bcf26c7221 */ /* 0x000fe20000010100 */
[----:B------:R-:W-:Y:S01]  /*1880*/  FMUL.FTZ R116, R3, R113 ;  /* 0x0000007103747220 */ /* 0x000fe20000410000 */
[----:B------:R-:W-:Y:S01]  /*1890*/  IADD3 R243, R0, 0x80, RZ ;  /* 0x0000008000f37810 */ /* 0x000fe20007ffe0ff */
[----:B------:R-:W-:Y:S01]  /*18a0*/  FADD.FTZ R105, -R242, R189 ;  /* 0x000000bdf2697221 */ /* 0x000fe20000010100 */
[----:B------:R-:W-:-:S02]  /*18b0*/  VIADD R252, R0, 0x100 ;  /* 0x0000010000fc7836 */ /* 0x000fc40000000000 */
[----:B------:R-:W-:Y:S01]  /*18c0*/  FADD.FTZ R103, -R242, R190 ;  /* 0x000000bef2677221 */ /* 0x000fe20000010100 */
[C---:B------:R-:W-:Y:S01]  /*18d0*/  FMUL.FTZ R108, R3.reuse, R108 ;  /* 0x0000006c036c7220 */ /* 0x040fe20000410000 */
[----:B------:R-:W5:Y:S01]  /*18e0*/  @P0 LDG.E.128 R124, desc[UR4][R240.64] ;  /* 0x00000004f07c0981 */ /* 0x000f62000c1e1d00 */
[----:B------:R-:W-:Y:S01]  /*18f0*/  FMUL.FTZ R105, R3, R105 ;  /* 0x0000006903697220 */ /* 0x000fe20000410000 */
[----:B------:R-:W-:-:S04]  /*1900*/  IMAD.WIDE.U32 R86, R252, 0x8, R94 ;  /* 0x00000008fc567825 */ /* 0x000fc800078e005e */
[C---:B------:R-:W-:Y:S01]  /*1910*/  FMUL.FTZ R103, R3.reuse, R103 ;  /* 0x0000006703677220 */ /* 0x040fe20000410000 */
[----:B------:R0:W5:Y:S01]  /*1920*/  @P0 LDG.E.128 R128, desc[UR4][R240.64+0x10] ;  /* 0x00001004f0800981 */ /* 0x000162000c1e1d00 */
[----:B------:R-:W-:-:S03]  /*1930*/  FMUL.FTZ R101, R3, R101 ;  /* 0x0000006503657220 */ /* 0x000fc60000410000 */
[----:B------:R-:W5:Y:S04]  /*1940*/  @P0 LDG.E.128 R140, desc[UR4][R244.64] ;  /* 0x00000004f48c0981 */ /* 0x000f68000c1e1d00 */
[----:B------:R1:W5:Y:S01]  /*1950*/  @P0 LDG.E.128 R144, desc[UR4][R244.64+0x10] ;  /* 0x00001004f4900981 */ /* 0x000362000c1e1d00 */
[----:B0-----:R-:W-:-:S03]  /*1960*/  IMAD.WIDE.U32 R240, R0, 0x8, R94 ;  /* 0x0000000800f07825 */ /* 0x001fc600078e005e */
[----:B------:R0:W-:Y:S01]  /*1970*/  STL [R1+0x74], R116 ;  /* 0x0000747401007387 */ /* 0x0001e20000100800 */
[----:B----4-:R-:W-:Y:S02]  /*1980*/  PRMT R84, R239, 0x7632, R84 ;  /* 0x00007632ef547816 */ /* 0x010fe40000000054 */
[----:B------:R-:W-:Y:S01]  /*1990*/  PRMT R92, R237, 0x7632, R92 ;  /* 0x00007632ed5c7816 */ /* 0x000fe2000000005c */
[----:B------:R-:W5:Y:S01]  /*19a0*/  @P0 LDG.E.128 R148, desc[UR4][R246.64] ;  /* 0x00000004f6940981 */ /* 0x000f62000c1e1d00 */
[----:B-1----:R-:W-:-:S03]  /*19b0*/  IMAD.WIDE.U32 R244, R243, 0x8, R94 ;  /* 0x00000008f3f47825 */ /* 0x002fc600078e005e */
[----:B------:R-:W5:Y:S01]  /*19c0*/  @P0 LDG.E.128 R152, desc[UR4][R246.64+0x10] ;  /* 0x00001004f6980981 */ /* 0x000f62000c1e1d00 */
[----:B------:R-:W-:-:S03]  /*19d0*/  IMAD.U32 R2, R239, 0x10000, RZ ;  /* 0x00010000ef027824 */ /* 0x000fc600078e00ff */
[----:B------:R-:W4:Y:S01]  /*19e0*/  LDG.E.128 R232, desc[UR4][R232.64] ;  /* 0x00000004e8e87981 */ /* 0x000f22000c1e1d00 */
[C---:B--2---:R-:W-:Y:S01]  /*19f0*/  FADD.FTZ R90, -R242.reuse, R200 ;  /* 0x000000c8f25a7221 */ /* 0x044fe20000010100 */
[C---:B------:R-:W-:Y:S02]  /*1a00*/  FADD.FTZ R89, -R242.reuse, R201 ;  /* 0x000000c9f2597221 */ /* 0x040fe40000010100 */
[----:B------:R1:W5:Y:S01]  /*1a10*/  LDG.E.64 R200, desc[UR4][R114.64] ;  /* 0x0000000472c87981 */ /* 0x000362000c1e1b00 */
[C---:B---3--:R-:W-:Y:S01]  /*1a20*/  FADD.FTZ R99, -R242.reuse, R192 ;  /* 0x000000c0f2637221 */ /* 0x048fe20000010100 */
[C---:B------:R-:W-:Y:S01]  /*1a30*/  FADD.FTZ R98, -R242.reuse, R193 ;  /* 0x000000c1f2627221 */ /* 0x040fe20000010100 */
[C---:B------:R-:W-:Y:S01]  /*1a40*/  FADD.FTZ R96, -R242.reuse, R194 ;  /* 0x000000c2f2607221 */ /* 0x040fe20000010100 */
[C---:B------:R-:W-:Y:S01]  /*1a50*/  FADD.FTZ R95, -R242.reuse, R195 ;  /* 0x000000c3f25f7221 */ /* 0x040fe20000010100 */
[C---:B-1----:R-:W-:Y:S01]  /*1a60*/  FMUL.FTZ R114, R3.reuse, R112 ;  /* 0x0000007003727220 */ /* 0x042fe20000410000 */
[C---:B------:R-:W-:Y:S01]  /*1a70*/  FMUL.FTZ R112, R3.reuse, R110 ;  /* 0x0000006e03707220 */ /* 0x040fe20000410000 */
[----:B------:R-:W-:Y:S01]  /*1a80*/  FMUL.FTZ R110, R3, R109 ;  /* 0x0000006d036e7220 */ /* 0x000fe20000410000 */
[----:B------:R-:W-:-:S02]  /*1a90*/  FADD.FTZ R94, -R242, R196 ;  /* 0x000000c4f25e7221 */ /* 0x000fc40000010100 */
[----:B------:R-:W-:Y:S01]  /*1aa0*/  STL [R1+0x9c], R114 ;  /* 0x00009c7201007387 */ /* 0x000fe20000100800 */
[C---:B------:R-:W-:Y:S01]  /*1ab0*/  FMUL.FTZ R99, R3.reuse, R99 ;  /* 0x0000006303637220 */ /* 0x040fe20000410000 */
[C---:B------:R-:W-:Y:S02]  /*1ac0*/  FADD.FTZ R106, -R242.reuse, R197 ;  /* 0x000000c5f26a7221 */ /* 0x040fe40000010100 */
[----:B------:R-:W-:Y:S01]  /*1ad0*/  STL [R1+0x98], R112 ;  /* 0x0000987001007387 */ /* 0x000fe20000100800 */
[C---:B------:R-:W-:Y:S01]  /*1ae0*/  FMUL.FTZ R98, R3.reuse, R98 ;  /* 0x0000006203627220 */ /* 0x040fe20000410000 */
[C---:B------:R-:W-:Y:S02]  /*1af0*/  FADD.FTZ R93, -R242.reuse, R198 ;  /* 0x000000c6f25d7221 */ /* 0x040fe40000010100 */
[----:B------:R-:W-:Y:S01]  /*1b00*/  STL [R1+0x94], R110 ;  /* 0x0000946e01007387 */ /* 0x000fe20000100800 */
[----:B------:R-:W-:Y:S01]  /*1b10*/  FMUL.FTZ R96, R3, R96 ;  /* 0x0000006003607220 */ /* 0x000fe20000410000 */
[----:B------:R-:W-:-:S02]  /*1b20*/  FADD.FTZ R91, -R242, R199 ;  /* 0x000000c7f25b7221 */ /* 0x000fc40000010100 */
[----:B------:R-:W-:Y:S01]  /*1b30*/  STL [R1+0x90], R108 ;  /* 0x0000906c01007387 */ /* 0x000fe20000100800 */
[C---:B------:R-:W-:Y:S01]  /*1b40*/  FMUL.FTZ R95, R3.reuse, R95 ;  /* 0x0000005f035f7220 */ /* 0x040fe20000410000 */
[C---:B------:R-:W-:Y:S02]  /*1b50*/  FMUL.FTZ R94, R3.reuse, R94 ;  /* 0x0000005e035e7220 */ /* 0x040fe40000410000 */
[----:B------:R-:W-:Y:S01]  /*1b60*/  STL [R1+0x8c], R105 ;  /* 0x00008c6901007387 */ /* 0x000fe20000100800 */
[----:B------:R-:W-:Y:S01]  /*1b70*/  FADD.FTZ R193, -R242, R223 ;  /* 0x000000dff2c17221 */ /* 0x000fe20000010100 */
[----:B------:R-:W-:Y:S02]  /*1b80*/  FMUL.FTZ R239, R3, R106 ;  /* 0x0000006a03ef7220 */ /* 0x000fe40000410000 */
[----:B------:R-:W-:Y:S01]  /*1b90*/  STL [R1+0x88], R103 ;  /* 0x0000886701007387 */ /* 0x000fe20000100800 */
[----:B------:R-:W-:Y:S02]  /*1ba0*/  IMAD.U32 R223, R237, 0x10000, RZ ;  /* 0x00010000eddf7824 */ /* 0x000fe400078e00ff */
[C---:B------:R-:W-:Y:S01]  /*1bb0*/  FMUL.FTZ R93, R3.reuse, R93 ;  /* 0x0000005d035d7220 */ /* 0x040fe20000410000 */
[----:B------:R-:W-:Y:S01]  /*1bc0*/  STL [R1+0x84], R101 ;  /* 0x0000846501007387 */ /* 0x000fe20000100800 */
[----:B------:R-:W-:-:S03]  /*1bd0*/  FMUL.FTZ R237, R3, R91 ;  /* 0x0000005b03ed7220 */ /* 0x000fc60000410000 */
        /* <DEDUP_REMOVED lines=10> */
[----:B------:R-:W2:Y:S04]  /*1c80*/  LDL R106, [R1+0x1d8] ;  /* 0x0001d800016a7983 */ /* 0x000ea80000100800 */
[----:B------:R-:W3:Y:S01]  /*1c90*/  LDL R113, [R1+0x1e0] ;  /* 0x0001e00001717983 */ /* 0x000ee20000100800 */
[----:B------:R-:W-:Y:S01]  /*1ca0*/  MOV R190, R88 ;  /* 0x0000005800be7202 */ /* 0x000fe20000000f00 */
[----:B------:R-:W-:-:S02]  /*1cb0*/  IMAD.MOV.U32 R189, RZ, RZ, R87 ;  /* 0x000000ffffbd7224 */ /* 0x000fc400078e0057 */
[C---:B------:R-:W-:Y:S01]  /*1cc0*/  FADD.FTZ R88, -R242.reuse, R202 ;  /* 0x000000caf2587221 */ /* 0x040fe20000010100 */
[----:B------:R-:W-:Y:S01]  /*1cd0*/  MOV R188, R86 ;  /* 0x0000005600bc7202 */ /* 0x000fe20000000f00 */
[C---:B------:R-:W-:Y:S01]  /*1ce0*/  FADD.FTZ R87, -R242.reuse, R203 ;  /* 0x000000cbf2577221 */ /* 0x040fe20000010100 */
[C---:B------:R-:W-:Y:S01]  /*1cf0*/  FADD.FTZ R86, -R242.reuse, R204 ;  /* 0x000000ccf2567221 */ /* 0x040fe20000010100 */
[C---:B------:R-:W-:Y:S01]  /*1d00*/  FADD.FTZ R252, -R242.reuse, R205 ;  /* 0x000000cdf2fc7221 */ /* 0x040fe20000010100 */
[C---:B------:R-:W-:Y:S01]  /*1d10*/  FMUL.FTZ R90, R3.reuse, R89 ;  /* 0x00000059035a7220 */ /* 0x040fe20000410000 */
[C---:B------:R-:W-:Y:S01]  /*1d20*/  FADD.FTZ R247, -R242.reuse, R206 ;  /* 0x000000cef2f77221 */ /* 0x040fe20000010100 */
[C---:B------:R-:W-:Y:S01]  /*1d30*/  FMUL.FTZ R89, R3.reuse, R88 ;  /* 0x0000005803597220 */ /* 0x040fe20000410000 */
[----:B------:R-:W-:Y:S01]  /*1d40*/  FADD.FTZ R246, -R242, R207 ;  /* 0x000000cff2f67221 */ /* 0x000fe20000010100 */
[C---:B------:R-:W-:Y:S01]  /*1d50*/  FMUL.FTZ R88, R3.reuse, R87 ;  /* 0x0000005703587220 */ /* 0x040fe20000410000 */
[C---:B------:R-:W-:Y:S01]  /*1d60*/  FMUL.FTZ R87, R3.reuse, R86 ;  /* 0x0000005603577220 */ /* 0x040fe20000410000 */
[----:B------:R-:W3:Y:S01]  /*1d70*/  LDL R109, [R1+0x1c8] ;  /* 0x0001c800016d7983 */ /* 0x000ee20000100800 */
[C---:B------:R-:W-:Y:S01]  /*1d80*/  FMUL.FTZ R86, R3.reuse, R252 ;  /* 0x000000fc03567220 */ /* 0x040fe20000410000 */
[----:B------:R-:W-:Y:S01]  /*1d90*/  PRMT R100, R186, 0x7632, R100 ;  /* 0x00007632ba647816 */ /* 0x000fe20000000064 */
[----:B------:R-:W-:Y:S01]  /*1da0*/  FADD.FTZ R181, -R242, R215 ;  /* 0x000000d7f2b57221 */ /* 0x000fe20000010100 */
[----:B------:R-:W-:Y:S01]  /*1db0*/  SHF.L.U32 R119, R186, 0x10, RZ ;  /* 0x00000010ba777819 */ /* 0x000fe200000006ff */
[----:B------:R-:W-:Y:S01]  /*1dc0*/  STL [R1+0x54], R90 ;  /* 0x0000545a01007387 */ /* 0x000fe20000100800 */
[C---:B------:R-:W-:Y:S01]  /*1dd0*/  FMUL.FTZ R247, R3.reuse, R247 ;  /* 0x000000f703f77220 */ /* 0x040fe20000410000 */
[----:B------:R-:W-:Y:S01]  /*1de0*/  PRMT R104, R184, 0x7632, R104 ;  /* 0x00007632b8687816 */ /* 0x000fe20000000068 */
[----:B------:R-:W-:Y:S01]  /*1df0*/  FADD.FTZ R186, -R242, R220 ;  /* 0x000000dcf2ba7221 */ /* 0x000fe20000010100 */
[----:B------:R-:W-:Y:S01]  /*1e00*/  STL [R1+0x50], R89 ;  /* 0x0000505901007387 */ /* 0x000fe20000100800 */
[C---:B------:R-:W-:Y:S01]  /*1e10*/  FMUL.FTZ R246, R3.reuse, R246 ;  /* 0x000000f603f67220 */ /* 0x040fe20000410000 */
[----:B------:R-:W-:-:S02]  /*1e20*/  FMUL.FTZ R215, R3, R181 ;  /* 0x000000b503d77220 */ /* 0x000fc40000410000 */
[----:B------:R-:W-:Y:S01]  /*1e30*/  STL [R1+0x4c], R88 ;  /* 0x00004c5801007387 */ /* 0x000fe20000100800 */
[C---:B------:R-:W-:Y:S01]  /*1e40*/  PRMT R102, R185.reuse, 0x7632, R102 ;  /* 0x00007632b9667816 */ /* 0x040fe20000000066 */
[----:B------:R-:W-:Y:S02]  /*1e50*/  IMAD.U32 R120, R185, 0x10000, RZ ;  /* 0x00010000b9787824 */ /* 0x000fe400078e00ff */
[----:B------:R-:W-:Y:S01]  /*1e60*/  STL [R1+0x48], R87 ;  /* 0x0000485701007387 */ /* 0x000fe20000100800 */
[----:B------:R-:W-:Y:S01]  /*1e70*/  FADD.FTZ R180, -R242, R214 ;  /* 0x000000d6f2b47221 */ /* 0x000fe20000010100 */
[----:B------:R-:W-:Y:S02]  /*1e80*/  FMUL.FTZ R181, R3, R186 ;  /* 0x000000ba03b57220 */ /* 0x000fe40000410000 */
[----:B------:R-:W-:Y:S01]  /*1e90*/  STL [R1+0x44], R86 ;  /* 0x0000445601007387 */ /* 0x000fe20000100800 */
[----:B------:R-:W-:Y:S01]  /*1ea0*/  SHF.L.U32 R111, R184, 0x10, RZ ;  /* 0x00000010b86f7819 */ /* 0x000fe200000006ff */
[----:B------:R-:W-:Y:S01]  /*1eb0*/  FADD.FTZ R185, -R242, R219 ;  /* 0x000000dbf2b97221 */ /* 0x000fe20000010100 */
[----:B------:R-:W-:Y:S01]  /*1ec0*/  SHF.L.U32 R186, R104, 0x10, RZ ;  /* 0x0000001068ba7819 */ /* 0x000fe200000006ff */
[----:B------:R-:W-:Y:S01]  /*1ed0*/  STL [R1+0x40], R247 ;  /* 0x000040f701007387 */ /* 0x000fe20000100800 */
[C---:B------:R-:W-:Y:S01]  /*1ee0*/  PRMT R97, R187.reuse, 0x7632, R97 ;  /* 0x00007632bb617816 */ /* 0x040fe20000000061 */
[----:B------:R-:W-:-:S02]  /*1ef0*/  IMAD.U32 R118, R187, 0x10000, RZ ;  /* 0x00010000bb767824 */ /* 0x000fc400078e00ff */
[----:B------:R-:W-:Y:S01]  /*1f00*/  STL [R1+0x3c], R246 ;  /* 0x00003cf601007387 */ /* 0x000fe20000100800 */
[C---:B------:R-:W-:Y:S01]  /*1f10*/  FADD.FTZ R243, -R242.reuse, R208 ;  /* 0x000000d0f2f37221 */ /* 0x040fe20000010100 */
[C---:B------:R-:W-:Y:S01]  /*1f20*/  FADD.FTZ R182, -R242.reuse, R216 ;  /* 0x000000d8f2b67221 */ /* 0x040fe20000010100 */
[C---:B------:R-:W-:Y:S01]  /*1f30*/  FADD.FTZ R184, -R242.reuse, R218 ;  /* 0x000000daf2b87221 */ /* 0x040fe20000010100 */
[----:B------:R-:W3:Y:S01]  /*1f40*/  LDL R104, [R1+0x1d0] ;  /* 0x0001d00001687983 */ /* 0x000ee20000100800 */
[C---:B------:R-:W-:Y:S01]  /*1f50*/  FADD.FTZ R209, -R242.reuse, R209 ;  /* 0x000000d1f2d17221 */ /* 0x040fe20000010100 */
[C---:B------:R-:W-:Y:S01]  /*1f60*/  FADD.FTZ R208, -R242.reuse, R210 ;  /* 0x000000d2f2d07221 */ /* 0x040fe20000010100 */
[C---:B------:R-:W-:Y:S01]  /*1f70*/  FADD.FTZ R207, -R242.reuse, R211 ;  /* 0x000000d3f2cf7221 */ /* 0x040fe20000010100 */
[C---:B------:R-:W-:Y:S01]  /*1f80*/  FADD.FTZ R187, -R242.reuse, R221 ;  /* 0x000000ddf2bb7221 */ /* 0x040fe20000010100 */
[C---:B------:R-:W-:Y:S01]  /*1f90*/  FMUL.FTZ R218, R3.reuse, R180 ;  /* 0x000000b403da7220 */ /* 0x040fe20000410000 */
[C---:B------:R-:W-:Y:S01]  /*1fa0*/  FADD.FTZ R183, -R242.reuse, R217 ;  /* 0x000000d9f2b77221 */ /* 0x040fe20000010100 */
[----:B------:R1:W5:Y:S01]  /*1fb0*/  LDG.E.64 R210, desc[UR4][R240.64] ;  /* 0x00000004f0d27981 */ /* 0x000362000c1e1b00 */
[----:B------:R-:W-:Y:S01]  /*1fc0*/  FMUL.FTZ R180, R3, R185 ;  /* 0x000000b903b47220 */ /* 0x000fe20000410000 */
[C---:B------:R-:W-:Y:S01]  /*1fd0*/  FADD.FTZ R0, -R242.reuse, R213 ;  /* 0x000000d5f2007221 */ /* 0x040fe20000010100 */
[----:B------:R-:W-:Y:S01]  /*1fe0*/  FADD.FTZ R192, -R242, R222 ;  /* 0x000000def2c07221 */ /* 0x000fe20000010100 */
[----:B------:R-:W3:Y:S01]  /*1ff0*/  LDL R115, [R1+0x1dc] ;  /* 0x0001dc0001737983 */ /* 0x000ee20000100800 */
[----:B------:R-:W-:-:S02]  /*2000*/  IMAD.U32 R196, R227, 0x10000, RZ ;  /* 0x00010000e3c47824 */ /* 0x000fc400078e00ff */
[----:B------:R-:W-:Y:S01]  /*2010*/  FFMA.FTZ R4, R116, R111, R4 ;  /* 0x0000006f74047223 */ /* 0x000fe20000010004 */
[----:B------:R-:W-:Y:S01]  /*2020*/  FADD.FTZ R44, R44, R111 ;  /* 0x0000006f2c2c7221 */ /* 0x000fe20000010000 */
[C---:B------:R-:W-:Y:S01]  /*2030*/  SHF.L.U32 R197, R228.reuse, 0x10, RZ ;  /* 0x00000010e4c57819 */ /* 0x040fe200000006ff */
[----:B------:R-:W-:Y:S01]  /*2040*/  FMUL.FTZ R213, R3, R182 ;  /* 0x000000b603d57220 */ /* 0x000fe20000410000 */
[----:B-1----:R-:W-:Y:S01]  /*2050*/  PRMT R240, R227, 0x7632, R240 ;  /* 0x00007632e3f07816 */ /* 0x002fe200000000f0 */
[C---:B------:R-:W-:Y:S01]  /*2060*/  FMUL.FTZ R182, R3.reuse, R187 ;  /* 0x000000bb03b67220 */ /* 0x040fe20000410000 */
[----:B------:R-:W-:Y:S01]  /*2070*/  PRMT R227, R228, 0x7632, R227 ;  /* 0x00007632e4e37816 */ /* 0x000fe200000000e3 */
[C---:B------:R-:W-:Y:S01]  /*2080*/  FMUL.FTZ R228, R3.reuse, R209 ;  /* 0x000000d103e47220 */ /* 0x040fe20000410000 */
[C---:B------:R-:W-:Y:S01]  /*2090*/  FMUL.FTZ R209, R3.reuse, R183 ;  /* 0x000000b703d17220 */ /* 0x040fe20000410000 */
[----:B------:R-:W-:Y:S02]  /*20a0*/  IMAD.U32 R187, R102, 0x10000, RZ ;  /* 0x0001000066bb7824 */ /* 0x000fe400078e00ff */
[----:B------:R-:W-:Y:S01]  /*20b0*/  FMUL.FTZ R183, R3, R192 ;  /* 0x000000c003b77220 */ /* 0x000fe20000410000 */
[----:B------:R-:W3:Y:S01]  /*20c0*/  LDL R102, [R1+0x1d4] ;  /* 0x0001d40001667983 */ /* 0x000ee20000100800 */
[----:B------:R-:W-:Y:S01]  /*20d0*/  FFMA.FTZ R6, R112, R120, R6 ;  /* 0x0000007870067223 */ /* 0x000fe20000010006 */
[----:B------:R-:W-:Y:S01]  /*20e0*/  FADD.FTZ R46, R46, R120 ;  /* 0x000000782e2e7221 */ /* 0x000fe20000010000 */
[----:B------:R-:W-:Y:S01]  /*20f0*/  SHF.L.U32 R192, R100, 0x10, RZ ;  /* 0x0000001064c07819 */ /* 0x000fe200000006ff */
[----:B------:R1:W5:Y:S01]  /*2100*/  LDG.E.64 R204, desc[UR4][R244.64] ;  /* 0x00000004f4cc7981 */ /* 0x000362000c1e1b00 */
[----:B------:R-:W-:Y:S01]  /*2110*/  PRMT R117, R224, 0x7632, R117 ;  /* 0x00007632e0757816 */ /* 0x000fe20000000075 */
[----:B------:R-:W-:Y:S01]  /*2120*/  IMAD.U32 R202, R231, 0x10000, RZ ;  /* 0x00010000e7ca7824 */ /* 0x000fe200078e00ff */
[----:B------:R-:W-:Y:S01]  /*2130*/  SHF.L.U32 R195, R226, 0x10, RZ ;  /* 0x00000010e2c37819 */ /* 0x000fe200000006ff */
[----:B------:R-:W-:Y:S01]  /*2140*/  IMAD.U32 R194, R225, 0x10000, RZ ;  /* 0x00010000e1c27824 */ /* 0x000fe200078e00ff */
[----:B------:R-:W-:Y:S01]  /*2150*/  SHF.L.U32 R199, R230, 0x10, RZ ;  /* 0x00000010e6c77819 */ /* 0x000fe200000006ff */
[----:B------:R-:W-:Y:S01]  /*2160*/  IMAD.U32 R198, R229, 0x10000, RZ ;  /* 0x00010000e5c67824 */ /* 0x000fe200078e00ff */
[----:B----4-:R-:W-:-:S02]  /*2170*/  PRMT R107, R235, 0x7632, R107 ;  /* 0x00007632eb6b7816 */ /* 0x010fc4000000006b */
[----:B------:R-:W-:Y:S01]  /*2180*/  PRMT R85, R238, 0x7632, R85 ;  /* 0x00007632ee557816 */ /* 0x000fe20000000055 */
[----:B------:R-:W-:Y:S01]  /*2190*/  FADD.FTZ R78, R78, R223 ;  /* 0x000000df4e4e7221 */ /* 0x000fe20000010000 */
[----:B------:R-:W-:Y:S01]  /*21a0*/  FADD.FTZ R82, R82, R2 ;  /* 0x0000000252527221 */ /* 0x000fe20000010000 */
[----:B------:R-:W5:Y:S04]  /*21b0*/  LDG.E.64 R188, desc[UR4][R188.64] ;  /* 0x00000004bcbc7981 */ /* 0x000f68000c1e1b00 */
[----:B------:R-:W5:Y:S01]  /*21c0*/  LDG.E.64 R190, desc[UR4][R190.64] ;  /* 0x00000004bebe7981 */ /* 0x000f62000c1e1b00 */
[----:B--2---:R-:W-:-:S03]  /*21d0*/  FMUL.FTZ R185, R106, R111 ;  /* 0x0000006f6ab97220 */ /* 0x004fc60000410000 */
[----:B------:R-:W2:Y:S01]  /*21e0*/  LDL R111, [R1+0x1e4] ;  /* 0x0001e400016f7983 */ /* 0x000ea20000100800 */
[----:B---3--:R-:W-:-:S03]  /*21f0*/  FMUL.FTZ R113, R113, R120 ;  /* 0x0000007871717220 */ /* 0x008fc60000410000 */
[----:B------:R-:W3:Y:S04]  /*2200*/  LDL R106, [R1+0x1cc] ;  /* 0x0001cc00016a7983 */ /* 0x000ee80000100800 */
[----:B------:R4:W5:Y:S04]  /*2210*/  LDL.LU R120, [R1+0x27c] ;  /* 0x00027c0001787983 */ /* 0x0009680000300800 */
[----:B------:R-:W4:Y:S01]  /*2220*/  LDL R100, [R1+0x1b8] ;  /* 0x0001b80001647983 */ /* 0x000f220000100800 */
[C---:B------:R-:W-:Y:S01]  /*2230*/  FMUL.FTZ R220, R3.reuse, R0 ;  /* 0x0000000003dc7220 */ /* 0x040fe20000410000 */
[----:B------:R-:W-:Y:S01]  /*2240*/  FMUL.FTZ R0, R3, R184 ;  /* 0x000000b803007220 */ /* 0x000fe20000410000 */
[----:B------:R-:W-:Y:S01]  /*2250*/  FMUL.FTZ R109, R109, R119 ;  /* 0x000000776d6d7220 */ /* 0x000fe20000410000 */
[----:B------:R-:W-:Y:S01]  /*2260*/  FMUL.FTZ R184, R3, R193 ;  /* 0x000000c103b87220 */ /* 0x000fe20000410000 */
[----:B------:R-:W-:Y:S01]  /*2270*/  FADD.FTZ R48, R48, R119 ;  /* 0x0000007730307221 */ /* 0x000fe20000010000 */
[----:B------:R-:W-:Y:S01]  /*2280*/  FFMA.FTZ R8, R108, R119, R8 ;  /* 0x000000776c087223 */ /* 0x000fe20000010008 */
[----:B------:R-:W-:Y:S01]  /*2290*/  STL [R1+0x34], R113 ;  /* 0x0000347101007387 */ /* 0x000fe20000100800 */
[----:B------:R-:W-:Y:S01]  /*22a0*/  IMAD.U32 R193, R97, 0x10000, RZ ;  /* 0x0001000061c17824 */ /* 0x000fe200078e00ff */
[----:B-1----:R-:W-:-:S02]  /*22b0*/  PRMT R245, R233, 0x7632, R245 ;  /* 0x00007632e9f57816 */ /* 0x002fc400000000f5 */
[----:B------:R1:W5:Y:S01]  /*22c0*/  LDL.LU R119, [R1+0x278] ;  /* 0x0002780001777983 */ /* 0x0003620000300800 */
[----:B------:R-:W-:Y:S02]  /*22d0*/  IMAD.U32 R214, R233, 0x10000, RZ ;  /* 0x00010000e9d67824 */ /* 0x000fe400078e00ff */
[----:B------:R-:W-:Y:S01]  /*22e0*/  FADD.FTZ R50, R50, R118 ;  /* 0x0000007632327221 */ /* 0x000fe20000010000 */
[----:B------:R-:W-:Y:S01]  /*22f0*/  FFMA.FTZ R10, R103, R118, R10 ;  /* 0x00000076670a7223 */ /* 0x000fe2000001000a */
[----:B------:R-:W4:Y:S01]  /*2300*/  LDL R97, [R1+0x1c0] ;  /* 0x0001c00001617983 */ /* 0x000f220000100800 */
[C---:B------:R-:W-:Y:S02]  /*2310*/  PRMT R233, R234.reuse, 0x7632, R233 ;  /* 0x00007632eae97816 */ /* 0x040fe400000000e9 */
[----:B------:R-:W-:Y:S01]  /*2320*/  SHF.L.U32 R216, R234, 0x10, RZ ;  /* 0x00000010ead87819 */ /* 0x000fe200000006ff */
[----:B------:R-:W-:Y:S01]  /*2330*/  STL [R1+0x28], R109 ;  /* 0x0000286d01007387 */ /* 0x000fe20000100800 */
[----:B------:R-:W-:Y:S01]  /*2340*/  FADD.FTZ R206, -R242, R212 ;  /* 0x000000d4f2ce7221 */ /* 0x000fe20000010100 */
[----:B------:R-:W-:Y:S01]  /*2350*/  SHF.L.U32 R212, R224, 0x10, RZ ;  /* 0x00000010e0d47819 */ /* 0x000fe200000006ff */
[----:B------:R-:W-:Y:S01]  /*2360*/  FFMA.FTZ R5, R114, R186, R5 ;  /* 0x000000ba72057223 */ /* 0x000fe20000010005 */
[----:B------:R-:W-:Y:S01]  /*2370*/  FADD.FTZ R45, R45, R186 ;  /* 0x000000ba2d2d7221 */ /* 0x000fe20000010000 */
[C---:B------:R-:W-:Y:S01]  /*2380*/  FMUL.FTZ R222, R3.reuse, R206 ;  /* 0x000000ce03de7220 */ /* 0x040fe20000410000 */
[----:B------:R-:W-:Y:S01]  /*2390*/  FMUL.FTZ R224, R3, R207 ;  /* 0x000000cf03e07220 */ /* 0x000fe20000410000 */
[----:B------:R-:W-:-:S02]  /*23a0*/  FMUL.FTZ R104, R104, R118 ;  /* 0x0000007668687220 */ /* 0x000fc40000410000 */
[----:B------:R1:W5:Y:S04]  /*23b0*/  LDL.LU R118, [R1+0x274] ;  /* 0x0002740001767983 */ /* 0x0003680000300800 */
[----:B------:R-:W4:Y:S01]  /*23c0*/  LDL R234, [R1+0x1a8] ;  /* 0x0001a80001ea7983 */ /* 0x000f220000100800 */
[----:B------:R-:W-:-:S03]  /*23d0*/  FMUL.FTZ R115, R115, R186 ;  /* 0x000000ba73737220 */ /* 0x000fc60000410000 */
[----:B------:R-:W-:Y:S04]  /*23e0*/  STL [R1+0x20], R104 ;  /* 0x0000206801007387 */ /* 0x000fe80000100800 */
[----:B------:R1:W-:Y:S01]  /*23f0*/  STL [R1+0x38], R115 ;  /* 0x0000387301007387 */ /* 0x0003e20000100800 */
[----:B------:R-:W-:-:S03]  /*2400*/  SHF.L.U32 R207, R117, 0x10, RZ ;  /* 0x0000001075cf7819 */ /* 0x000fc600000006ff */
[----:B------:R-:W4:Y:S01]  /*2410*/  LDL R186, [R1+0x1b0] ;  /* 0x0001b00001ba7983 */ /* 0x000f220000100800 */
[----:B------:R-:W-:Y:S01]  /*2420*/  FMUL.FTZ R102, R102, R193 ;  /* 0x000000c166667220 */ /* 0x000fe20000410000 */
[----:B------:R-:W-:Y:S01]  /*2430*/  PRMT R244, R231, 0x7632, R244 ;  /* 0x00007632e7f47816 */ /* 0x000fe200000000f4 */
[----:B------:R-:W-:Y:S01]  /*2440*/  FADD.FTZ R49, R49, R192 ;  /* 0x000000c031317221 */ /* 0x000fe20000010000 */
[C---:B------:R-:W-:Y:S01]  /*2450*/  PRMT R231, R232.reuse, 0x7632, R231 ;  /* 0x00007632e8e77816 */ /* 0x040fe200000000e7 */
[----:B------:R-:W-:Y:S01]  /*2460*/  FFMA.FTZ R9, R105, R192, R9 ;  /* 0x000000c069097223 */ /* 0x000fe20000010009 */
[----:B------:R-:W-:Y:S01]  /*2470*/  SHF.L.U32 R203, R232, 0x10, RZ ;  /* 0x00000010e8cb7819 */ /* 0x000fe200000006ff */
[----:B------:R-:W-:Y:S01]  /*2480*/  FFMA.FTZ R7, R110, R187, R7 ;  /* 0x000000bb6e077223 */ /* 0x000fe20000010007 */
[----:B------:R-:W-:Y:S01]  /*2490*/  FADD.FTZ R47, R47, R187 ;  /* 0x000000bb2f2f7221 */ /* 0x000fe20000010000 */
[----:B------:R-:W-:Y:S02]  /*24a0*/  PRMT R221, R225, 0x7632, R221 ;  /* 0x00007632e1dd7816 */ /* 0x000fe400000000dd */
[----:B------:R-:W-:Y:S01]  /*24b0*/  PRMT R225, R226, 0x7632, R225 ;  /* 0x00007632e2e17816 */ /* 0x000fe200000000e1 */
[----:B------:R-:W-:-:S02]  /*24c0*/  FMUL.FTZ R226, R3, R208 ;  /* 0x000000d003e27220 */ /* 0x000fc40000410000 */
[----:B------:R-:W-:Y:S02]  /*24d0*/  IMAD.U32 R208, R221, 0x10000, RZ ;  /* 0x00010000ddd07824 */ /* 0x000fe400078e00ff */
[----:B--2---:R-:W-:Y:S01]  /*24e0*/  FMUL.FTZ R111, R111, R187 ;  /* 0x000000bb6f6f7220 */ /* 0x004fe20000410000 */
[----:B---3--:R-:W-:-:S04]  /*24f0*/  FMUL.FTZ R106, R106, R192 ;  /* 0x000000c06a6a7220 */ /* 0x008fc80000410000 */
[----:B------:R2:W-:Y:S04]  /*2500*/  STL [R1+0x2c], R111 ;  /* 0x00002c6f01007387 */ /* 0x0005e80000100800 */
[----:B------:R-:W3:Y:S01]  /*2510*/  LDL R206, [R1+0x198] ;  /* 0x0001980001ce7983 */ /* 0x000ee20000100800 */
[----:B----4-:R-:W-:-:S03]  /*2520*/  FMUL.FTZ R100, R100, R212 ;  /* 0x000000d464647220 */ /* 0x010fc60000410000 */
[----:B------:R4:W-:Y:S04]  /*2530*/  STL [R1+0x24], R106 ;  /* 0x0000246a01007387 */ /* 0x0009e80000100800 */
[----:B------:R0:W5:Y:S04]  /*2540*/  LDL.LU R117, [R1+0x270] ;  /* 0x0002700001757983 */ /* 0x0001680000300800 */
[----:B------:R4:W-:Y:S04]  /*2550*/  STL [R1+0x1c], R102 ;  /* 0x00001c6601007387 */ /* 0x0009e80000100800 */
[----:B------:R4:W-:Y:S04]  /*2560*/  STL [R1+0x18], R100 ;  /* 0x0000186401007387 */ /* 0x0009e80000100800 */
[----:B------:R-:W2:Y:S04]  /*2570*/  LDL R232, [R1+0x1a0] ;  /* 0x0001a00001e87983 */ /* 0x000ea80000100800 */
[----:B------:R-:W4:Y:S04]  /*2580*/  LDL R192, [R1+0x188] ;  /* 0x0001880001c07983 */ /* 0x000f280000100800 */
[----:B------:R-:W3:Y:S04]  /*2590*/  LDL R187, [R1+0x178] ;  /* 0x0001780001bb7983 */ /* 0x000ee80000100800 */
[----:B------:R-:W3:Y:S01]  /*25a0*/  LDL R221, [R1+0x190] ;  /* 0x0001900001dd7983 */ /* 0x000ee20000100800 */
[----:B------:R-:W-:Y:S01]  /*25b0*/  PRMT R242, R229, 0x7632, R242 ;  /* 0x00007632e5f27816 */ /* 0x000fe200000000f2 */
[----:B------:R-:W-:Y:S01]  /*25c0*/  FMUL.FTZ R97, R97, R194 ;  /* 0x000000c261617220 */ /* 0x000fe20000410000 */
[----:B------:R-:W-:Y:S01]  /*25d0*/  PRMT R229, R230, 0x7632, R229 ;  /* 0x00007632e6e57816 */ /* 0x000fe200000000e5 */
[----:B------:R-:W-:Y:S01]  /*25e0*/  FMUL.FTZ R230, R3, R243 ;  /* 0x000000f303e67220 */ /* 0x000fe20000410000 */
[----:B------:R-:W-:Y:S01]  /*25f0*/  FADD.FTZ R56, R56, R195 ;  /* 0x000000c338387221 */ /* 0x000fe20000010000 */
[-C--:B------:R-:W-:Y:S01]  /*2600*/  FFMA.FTZ R16, R94, R195.reuse, R16 ;  /* 0x000000c35e107223 */ /* 0x080fe20000010010 */
[----:B------:R1:W-:Y:S01]  /*2610*/  STL [R1+0xc], R97 ;  /* 0x00000c6101007387 */ /* 0x0003e20000100800 */
[----:B------:R-:W-:-:S05]  /*2620*/  FMUL.FTZ R243, R234, R195 ;  /* 0x000000c3eaf37220 */ /* 0x000fca0000410000 */
[----:B------:R-:W-:Y:S04]  /*2630*/  STL [R1+0x4], R243 ;  /* 0x000004f301007387 */ /* 0x000fe80000100800 */
[----:B------:R-:W3:Y:S01]  /*2640*/  LDL R195, [R1+0x180] ;  /* 0x0001800001c37983 */ /* 0x000ee20000100800 */
[----:B------:R-:W-:Y:S01]  /*2650*/  IMAD.U32 R217, R235, 0x10000, RZ ;  /* 0x00010000ebd97824 */ /* 0x000fe200078e00ff */
[C---:B------:R-:W-:Y:S01]  /*2660*/  PRMT R235, R236.reuse, 0x7632, R235 ;  /* 0x00007632eceb7816 */ /* 0x040fe200000000eb */
[----:B------:R-:W-:Y:S01]  /*2670*/  FFMA.FTZ R22, R89, R198, R22 ;  /* 0x000000c659167223 */ /* 0x000fe20000010016 */
[----:B------:R-:W-:Y:S01]  /*2680*/  SHF.L.U32 R219, R236, 0x10, RZ ;  /* 0x00000010ecdb7819 */ /* 0x000fe200000006ff */
[----:B------:R-:W-:Y:S01]  /*2690*/  FADD.FTZ R62, R62, R198 ;  /* 0x000000c63e3e7221 */ /* 0x000fe20000010000 */
[----:B------:R-:W-:Y:S01]  /*26a0*/  FADD.FTZ R64, R64, R199 ;  /* 0x000000c740407221 */ /* 0x000fe20000010000 */
[----:B------:R-:W-:Y:S01]  /*26b0*/  FFMA.FTZ R24, R87, R199, R24 ;  /* 0x000000c757187223 */ /* 0x000fe20000010018 */
[----:B------:R-:W-:Y:S01]  /*26c0*/  FFMA.FTZ R14, R96, R194, R14 ;  /* 0x000000c2600e7223 */ /* 0x000fe2000001000e */
[----:B------:R-:W-:Y:S01]  /*26d0*/  FADD.FTZ R54, R54, R194 ;  /* 0x000000c236367221 */ /* 0x000fe20000010000 */
[----:B------:R-:W-:Y:S01]  /*26e0*/  FADD.FTZ R194, RZ, R185 ;  /* 0x000000b9ffc27221 */ /* 0x000fe20000010000 */
[----:B------:R-:W-:Y:S01]  /*26f0*/  FADD.FTZ R66, R66, R202 ;  /* 0x000000ca42427221 */ /* 0x000fe20000010000 */
[----:B------:R-:W-:-:S02]  /*2700*/  FFMA.FTZ R26, R247, R202, R26 ;  /* 0x000000caf71a7223 */ /* 0x000fc4000001001a */
[----:B------:R-:W-:Y:S01]  /*2710*/  FADD.FTZ R194, R194, R115 ;  /* 0x00000073c2c27221 */ /* 0x000fe20000010000 */
[----:B--2---:R-:W-:Y:S01]  /*2720*/  FMUL.FTZ R236, R232, R198 ;  /* 0x000000c6e8ec7220 */ /* 0x004fe20000410000 */
[----:B------:R-:W-:Y:S01]  /*2730*/  SHF.L.U32 R198, R229, 0x10, RZ ;  /* 0x00000010e5c67819 */ /* 0x000fe200000006ff */
[----:B----4-:R-:W-:Y:S02]  /*2740*/  FMUL.FTZ R234, R192, R199 ;  /* 0x000000c7c0ea7220 */ /* 0x010fe40000410000 */
[----:B------:R-:W2:Y:S01]  /*2750*/  LDL R199, [R1+0x168] ;  /* 0x0001680001c77983 */ /* 0x000ea20000100800 */
[----:B---3--:R-:W-:Y:S01]  /*2760*/  FMUL.FTZ R229, R187, R203 ;  /* 0x000000cbbbe57220 */ /* 0x008fe20000410000 */
[----:B------:R-:W-:Y:S02]  /*2770*/  FFMA.FTZ R187, R116, R185, RZ ;  /* 0x000000b974bb7223 */ /* 0x000fe400000100ff */
[----:B0-----:R0:W5:Y:S02]  /*2780*/  LDL.LU R116, [R1+0x26c] ;  /* 0x00026c0001747983 */ /* 0x0011640000300800 */
[----:B------:R-:W-:Y:S01]  /*2790*/  FFMA.FTZ R187, R114, R115, R187 ;  /* 0x0000007372bb7223 */ /* 0x000fe200000100bb */
[----:B------:R-:W-:Y:S01]  /*27a0*/  FMUL.FTZ R232, R221, R202 ;  /* 0x000000cadde87220 */ /* 0x000fe20000410000 */
[----:B-1----:R0:W5:Y:S04]  /*27b0*/  LDL.LU R115, [R1+0x268] ;  /* 0x0002680001737983 */ /* 0x0021680000300800 */
[----:B------:R0:W5:Y:S04]  /*27c0*/  LDL.LU R114, [R1+0x264] ;  /* 0x0002640001727983 */ /* 0x0001680000300800 */
[----:B------:R-:W3:Y:S01]  /*27d0*/  LDL R202, [R1+0x170] ;  /* 0x0001700001ca7983 */ /* 0x000ee20000100800 */
[----:B------:R-:W-:Y:S01]  /*27e0*/  FFMA.FTZ R12, R99, R212, R12 ;  /* 0x000000d4630c7223 */ /* 0x000fe2000001000c */
[----:B------:R-:W-:Y:S01]  /*27f0*/  FADD.FTZ R52, R52, R212 ;  /* 0x000000d434347221 */ /* 0x000fe20000010000 */
[----:B------:R-:W-:Y:S01]  /*2800*/  SHF.L.U32 R212, R225, 0x10, RZ ;  /* 0x00000010e1d47819 */ /* 0x000fe200000006ff */
[----:B------:R-:W-:Y:S01]  /*2810*/  FADD.FTZ R194, R194, R113 ;  /* 0x00000071c2c27221 */ /* 0x000fe20000010000 */
[----:B------:R-:W-:Y:S01]  /*2820*/  FFMA.FTZ R28, R230, R203, R28 ;  /* 0x000000cbe61c7223 */ /* 0x000fe2000001001c */
[----:B------:R-:W-:Y:S01]  /*2830*/  FMUL.FTZ R225, R195, R214 ;  /* 0x000000d6c3e17220 */ /* 0x000fe20000410000 */
[----:B------:R-:W-:Y:S01]  /*2840*/  FFMA.FTZ R195, R112, R113, R187 ;  /* 0x0000007170c37223 */ /* 0x000fe200000100bb */
[----:B------:R-:W-:Y:S01]  /*2850*/  FADD.FTZ R194, R194, R111 ;  /* 0x0000006fc2c27221 */ /* 0x000fe20000010000 */
[----:B------:R0:W5:Y:S02]  /*2860*/  LDL.LU R113, [R1+0x260] ;  /* 0x0002600001717983 */ /* 0x0001640000300800 */
[----:B------:R-:W-:-:S02]  /*2870*/  FFMA.FTZ R195, R110, R111, R195 ;  /* 0x0000006f6ec37223 */ /* 0x000fc400000100c3 */
[----:B------:R0:W5:Y:S01]  /*2880*/  LDL.LU R112, [R1+0x25c] ;  /* 0x00025c0001707983 */ /* 0x0001620000300800 */
[----:B------:R-:W-:-:S03]  /*2890*/  FADD.FTZ R68, R68, R203 ;  /* 0x000000cb44447221 */ /* 0x000fc60000010000 */
[----:B------:R0:W5:Y:S01]  /*28a0*/  LDL.LU R111, [R1+0x258] ;  /* 0x00025800016f7983 */ /* 0x0001620000300800 */
[----:B------:R-:W-:-:S03]  /*28b0*/  FFMA.FTZ R195, R108, R109, R195 ;  /* 0x0000006d6cc37223 */ /* 0x000fc600000100c3 */
[----:B------:R0:W5:Y:S04]  /*28c0*/  LDL.LU R110, [R1+0x254] ;  /* 0x00025400016e7983 */ /* 0x0001680000300800 */
[----:B------:R-:W4:Y:S01]  /*28d0*/  LDL R203, [R1+0x1bc] ;  /* 0x0001bc0001cb7983 */ /* 0x000f220000100800 */
[----:B------:R-:W-:Y:S01]  /*28e0*/  FFMA.FTZ R195, R105, R106, R195 ;  /* 0x0000006a69c37223 */ /* 0x000fe200000100c3 */
[----:B------:R-:W-:Y:S01]  /*28f0*/  FMUL.FTZ R252, R186, R196 ;  /* 0x000000c4bafc7220 */ /* 0x000fe20000410000 */
[----:B------:R-:W-:Y:S01]  /*2900*/  SHF.L.U32 R186, R227, 0x10, RZ ;  /* 0x00000010e3ba7819 */ /* 0x000fe200000006ff */
[----:B------:R-:W-:Y:S01]  /*2910*/  FADD.FTZ R72, R72, R216 ;  /* 0x000000d848487221 */ /* 0x000fe20000010000 */
[-C--:B------:R-:W-:Y:S01]  /*2920*/  FFMA.FTZ R32, R222, R216.reuse, R32 ;  /* 0x000000d8de207223 */ /* 0x080fe20000010020 */
[----:B------:R-:W-:Y:S01]  /*2930*/  FFMA.FTZ R11, R101, R193, R11 ;  /* 0x000000c1650b7223 */ /* 0x000fe2000001000b */
[----:B------:R-:W-:Y:S01]  /*2940*/  FADD.FTZ R74, R74, R217 ;  /* 0x000000d94a4a7221 */ /* 0x000fe20000010000 */
[----:B------:R-:W-:Y:S01]  /*2950*/  FFMA.FTZ R34, R218, R217, R34 ;  /* 0x000000d9da227223 */ /* 0x000fe20000010022 */
[----:B--2---:R-:W-:Y:S01]  /*2960*/  FMUL.FTZ R221, R199, R216 ;  /* 0x000000d8c7dd7220 */ /* 0x004fe20000410000 */
[----:B------:R-:W-:Y:S01]  /*2970*/  FADD.FTZ R199, R194, R109 ;  /* 0x0000006dc2c77221 */ /* 0x000fe20000010000 */
[----:B------:R-:W-:Y:S01]  /*2980*/  IMAD.U32 R194, R107, 0x10000, RZ ;  /* 0x000100006bc27824 */ /* 0x000fe200078e00ff */
[----:B------:R0:W5:Y:S02]  /*2990*/  LDL.LU R109, [R1+0x250] ;  /* 0x00025000016d7983 */ /* 0x0001640000300800 */
[----:B------:R-:W-:-:S02]  /*29a0*/  FADD.FTZ R199, R199, R106 ;  /* 0x0000006ac7c77221 */ /* 0x000fc40000010000 */
[----:B------:R0:W5:Y:S04]  /*29b0*/  LDL.LU R108, [R1+0x24c] ;  /* 0x00024c00016c7983 */ /* 0x0001680000300800 */
[----:B------:R0:W5:Y:S04]  /*29c0*/  LDL.LU R107, [R1+0x248] ;  /* 0x00024800016b7983 */ /* 0x0001680000300800 */
[----:B------:R0:W5:Y:S01]  /*29d0*/  LDL.LU R106, [R1+0x244] ;  /* 0x00024400016a7983 */ /* 0x0001620000300800 */
[----:B---3--:R-:W-:-:S03]  /*29e0*/  FMUL.FTZ R216, R202, R217 ;  /* 0x000000d9cad87220 */ /* 0x008fc60000410000 */
[----:B------:R0:W5:Y:S01]  /*29f0*/  LDL.LU R105, [R1+0x240] ;  /* 0x0002400001697983 */ /* 0x0001620000300800 */
[----:B------:R-:W-:-:S03]  /*2a00*/  FADD.FTZ R202, R199, R104 ;  /* 0x00000068c7ca7221 */ /* 0x000fc60000010000 */
[----:B------:R-:W2:Y:S01]  /*2a10*/  LDL R227, [R1+0x1c4] ;  /* 0x0001c40001e37983 */ /* 0x000ea20000100800 */
[----:B------:R-:W-:Y:S01]  /*2a20*/  FFMA.FTZ R199, R103, R104, R195 ;  /* 0x0000006867c77223 */ /* 0x000fe200000100c3 */
[----:B------:R-:W-:Y:S02]  /*2a30*/  FADD.FTZ R202, R202, R102 ;  /* 0x00000066caca7221 */ /* 0x000fe40000010000 */
[----:B------:R0:W5:Y:S01]  /*2a40*/  LDL.LU R104, [R1+0x23c] ;  /* 0x00023c0001687983 */ /* 0x0001620000300800 */
[----:B------:R-:W-:-:S03]  /*2a50*/  FFMA.FTZ R199, R101, R102, R199 ;  /* 0x0000006665c77223 */ /* 0x000fc600000100c7 */
[----:B------:R0:W5:Y:S04]  /*2a60*/  LDL.LU R103, [R1+0x238] ;  /* 0x0002380001677983 */ /* 0x0001680000300800 */
[----:B------:R0:W5:Y:S04]  /*2a70*/  LDL.LU R102, [R1+0x234] ;  /* 0x0002340001667983 */ /* 0x0001680000300800 */
[----:B------:R0:W5:Y:S04]  /*2a80*/  LDL.LU R101, [R1+0x230] ;  /* 0x0002300001657983 */ /* 0x0001680000300800 */
[----:B------:R-:W3:Y:S01]  /*2a90*/  LDL R217, [R1+0x1ac] ;  /* 0x0001ac0001d97983 */ /* 0x000ee20000100800 */
[----:B------:R-:W-:Y:S01]  /*2aa0*/  FADD.FTZ R58, R58, R196 ;  /* 0x000000c43a3a7221 */ /* 0x000fe20000010000 */
[----:B------:R-:W-:Y:S01]  /*2ab0*/  FFMA.FTZ R18, R93, R196, R18 ;  /* 0x000000c45d127223 */ /* 0x000fe20000010012 */
[----:B------:R-:W-:Y:S01]  /*2ac0*/  SHF.L.U32 R196, R231, 0x10, RZ ;  /* 0x00000010e7c47819 */ /* 0x000fe200000006ff */
[----:B------:R-:W-:Y:S01]  /*2ad0*/  FADD.FTZ R202, R202, R100 ;  /* 0x00000064caca7221 */ /* 0x000fe20000010000 */
[----:B----4-:R-:W-:Y:S01]  /*2ae0*/  FMUL.FTZ R231, R203, R207 ;  /* 0x000000cfcbe77220 */ /* 0x010fe20000410000 */
[----:B------:R-:W-:Y:S01]  /*2af0*/  FFMA.FTZ R203, R99, R100, R199 ;  /* 0x0000006463cb7223 */ /* 0x000fe200000100c7 */
[----:B------:R-:W-:Y:S01]  /*2b00*/  FFMA.FTZ R30, R226, R214, R30 ;  /* 0x000000d6e21e7223 */ /* 0x000fe2000001001e */
[----:B------:R0:W5:Y:S01]  /*2b10*/  LDL.LU R100, [R1+0x22c] ;  /* 0x00022c0001647983 */ /* 0x0001620000300800 */
[----:B------:R-:W-:Y:S01]  /*2b20*/  FADD.FTZ R199, R202, R231 ;  /* 0x000000e7cac77221 */ /* 0x000fe20000010000 */
[----:B------:R-:W-:Y:S01]  /*2b30*/  FFMA.FTZ R202, R98, R231, R203 ;  /* 0x000000e762ca7223 */ /* 0x000fe200000100cb */
[----:B------:R-:W-:Y:S01]  /*2b40*/  FADD.FTZ R70, R70, R214 ;  /* 0x000000d646467221 */ /* 0x000fe20000010000 */
[----:B------:R0:W5:Y:S01]  /*2b50*/  LDL.LU R99, [R1+0x228] ;  /* 0x0002280001637983 */ /* 0x0001620000300800 */
[----:B------:R-:W-:Y:S01]  /*2b60*/  FFMA.FTZ R13, R98, R207, R13 ;  /* 0x000000cf620d7223 */ /* 0x000fe2000001000d */
[----:B------:R-:W-:-:S02]  /*2b70*/  FADD.FTZ R199, R199, R97 ;  /* 0x00000061c7c77221 */ /* 0x000fc40000010000 */
[----:B------:R-:W4:Y:S01]  /*2b80*/  LDL R214, [R1+0x158] ;  /* 0x0001580001d67983 */ /* 0x000f220000100800 */
[----:B------:R-:W-:-:S03]  /*2b90*/  FFMA.FTZ R203, R96, R97, R202 ;  /* 0x0000006160cb7223 */ /* 0x000fc600000100ca */
[----:B------:R-:W-:Y:S01]  /*2ba0*/  STL [R1+0x14], R231 ;  /* 0x000014e701007387 */ /* 0x000fe20000100800 */
[----:B------:R-:W-:-:S03]  /*2bb0*/  FADD.FTZ R53, R53, R207 ;  /* 0x000000cf35357221 */ /* 0x000fc60000010000 */
[----:B------:R0:W5:Y:S04]  /*2bc0*/  LDL.LU R98, [R1+0x224] ;  /* 0x0002240001627983 */ /* 0x0001680000300800 */
[----:B------:R0:W5:Y:S04]  /*2bd0*/  LDL.LU R97, [R1+0x220] ;  /* 0x0002200001617983 */ /* 0x0001680000300800 */
[----:B------:R0:W5:Y:S04]  /*2be0*/  LDL.LU R96, [R1+0x21c] ;  /* 0x00021c0001607983 */ /* 0x0001680000300800 */
[----:B------:R-:W4:Y:S01]  /*2bf0*/  LDL R207, [R1+0x1b4] ;  /* 0x0001b40001cf7983 */ /* 0x000f220000100800 */
[-C--:B------:R-:W-:Y:S01]  /*2c00*/  FFMA.FTZ R15, R95, R208.reuse, R15 ;  /* 0x000000d05f0f7223 */ /* 0x080fe2000001000f */
[----:B------:R-:W-:Y:S01]  /*2c10*/  FADD.FTZ R55, R55, R208 ;  /* 0x000000d037377221 */ /* 0x000fe20000010000 */
[----:B--2---:R-:W-:-:S04]  /*2c20*/  FMUL.FTZ R227, R227, R208 ;  /* 0x000000d0e3e37220 */ /* 0x004fc80000410000 */
[----:B------:R-:W-:Y:S01]  /*2c30*/  FADD.FTZ R202, R199, R227 ;  /* 0x000000e3c7ca7221 */ /* 0x000fe20000010000 */
[----:B------:R-:W-:Y:S01]  /*2c40*/  FFMA.FTZ R199, R95, R227, R203 ;  /* 0x000000e35fc77223 */ /* 0x000fe200000100cb */
[----:B------:R-:W-:Y:S03]  /*2c50*/  STL [R1+0x8], R227 ;  /* 0x000008e301007387 */ /* 0x000fe60000100800 */
[----:B------:R-:W-:Y:S01]  /*2c60*/  FFMA.FTZ R199, R94, R243, R199 ;  /* 0x000000f35ec77223 */ /* 0x000fe200000100c7 */
[----:B------:R0:W5:Y:S04]  /*2c70*/  LDL.LU R95, [R1+0x218] ;  /* 0x00021800015f7983 */ /* 0x0001680000300800 */
[----:B------:R0:W5:Y:S01]  /*2c80*/  LDL.LU R94, [R1+0x214] ;  /* 0x00021400015e7983 */ /* 0x0001620000300800 */
[----:B---3--:R-:W-:-:S03]  /*2c90*/  FMUL.FTZ R208, R217, R212 ;  /* 0x000000d4d9d07220 */ /* 0x008fc60000410000 */
[----:B------:R-:W2:Y:S04]  /*2ca0*/  LDL R217, [R1+0x19c] ;  /* 0x00019c0001d97983 */ /* 0x000ea80000100800 */
[----:B------:R1:W-:Y:S04]  /*2cb0*/  STL [R1], R208 ;  /* 0x000000d001007387 */ /* 0x0003e80000100800 */
[----:B------:R-:W3:Y:S01]  /*2cc0*/  LDL R203, [R1+0x1a4] ;  /* 0x0001a40001cb7983 */ /* 0x000ee20000100800 */
[----:B------:R-:W-:Y:S01]  /*2cd0*/  FADD.FTZ R51, R51, R193 ;  /* 0x000000c133337221 */ /* 0x000fe20000010000 */
[----:B------:R-:W-:-:S02]  /*2ce0*/  IMAD.U32 R193, R240, 0x10000, RZ ;  /* 0x00010000f0c17824 */ /* 0x000fc400078e00ff */
[----:B------:R-:W-:Y:S01]  /*2cf0*/  FADD.FTZ R57, R57, R212 ;  /* 0x000000d439397221 */ /* 0x000fe20000010000 */
[C---:B------:R-:W-:Y:S01]  /*2d00*/  FFMA.FTZ R17, R239.reuse, R212, R17 ;  /* 0x000000d4ef117223 */ /* 0x040fe20000010011 */
[----:B------:R-:W-:Y:S01]  /*2d10*/  FFMA.FTZ R199, R239, R208, R199 ;  /* 0x000000d0efc77223 */ /* 0x000fe200000100c7 */
[----:B----4-:R-:W-:Y:S01]  /*2d20*/  FMUL.FTZ R212, R214, R219 ;  /* 0x000000dbd6d47220 */ /* 0x010fe20000410000 */
[----:B------:R-:W-:Y:S01]  /*2d30*/  FADD.FTZ R202, R202, R243 ;  /* 0x000000f3caca7221 */ /* 0x000fe20000010000 */
[----:B------:R-:W4:Y:S01]  /*2d40*/  LDL R214, [R1+0x18c] ;  /* 0x00018c0001d67983 */ /* 0x000f220000100800 */
[----:B------:R-:W-:Y:S01]  /*2d50*/  FFMA.FTZ R199, R93, R252, R199 ;  /* 0x000000fc5dc77223 */ /* 0x000fe200000100c7 */
[----:B------:R-:W-:Y:S01]  /*2d60*/  SHF.L.U32 R241, R238, 0x10, RZ ;  /* 0x00000010eef17819 */ /* 0x000fe200000006ff */
[----:B------:R-:W-:Y:S01]  /*2d70*/  FADD.FTZ R59, R59, R193 ;  /* 0x000000c13b3b7221 */ /* 0x000fe20000010000 */
[----:B------:R-:W-:Y:S01]  /*2d80*/  FADD.FTZ R202, R202, R208 ;  /* 0x000000d0caca7221 */ /* 0x000fe20000010000 */
[----:B------:R-:W-:Y:S01]  /*2d90*/  FFMA.FTZ R19, R237, R193, R19 ;  /* 0x000000c1ed137223 */ /* 0x000fe20000010013 */
[----:B------:R0:W5:Y:S01]  /*2da0*/  LDL.LU R93, [R1+0x210] ;  /* 0x00021000015d7983 */ /* 0x0001620000300800 */
[----:B------:R-:W-:-:S03]  /*2db0*/  FMUL.FTZ R238, R206, R197 ;  /* 0x000000c5ceee7220 */ /* 0x000fc60000410000 */
[----:B-1----:R-:W4:Y:S01]  /*2dc0*/  LDL R208, [R1+0x160] ;  /* 0x0001600001d07983 */ /* 0x002f220000100800 */
[----:B------:R-:W-:Y:S01]  /*2dd0*/  FMUL.FTZ R239, R207, R193 ;  /* 0x000000c1cfef7220 */ /* 0x000fe20000410000 */
[----:B------:R-:W-:Y:S02]  /*2de0*/  IMAD.U32 R193, R92, 0x10000, RZ ;  /* 0x000100005cc17824 */ /* 0x000fe400078e00ff */
[----:B------:R0:W5:Y:S01]  /*2df0*/  LDL.LU R92, [R1+0x20c] ;  /* 0x00020c00015c7983 */ /* 0x0001620000300800 */
[----:B------:R-:W-:-:S03]  /*2e00*/  FFMA.FTZ R199, R237, R239, R199 ;  /* 0x000000efedc77223 */ /* 0x000fc600000100c7 */
[----:B------:R-:W4:Y:S01]  /*2e10*/  LDL R207, [R1+0x194] ;  /* 0x0001940001cf7983 */ /* 0x000f220000100800 */
[C---:B------:R-:W-:Y:S01]  /*2e20*/  FFMA.FTZ R199, R91.reuse, R238, R199 ;  /* 0x000000ee5bc77223 */ /* 0x040fe200000100c7 */
[----:B------:R-:W-:Y:S01]  /*2e30*/  FFMA.FTZ R20, R91, R197, R20 ;  /* 0x000000c55b147223 */ /* 0x000fe20000010014 */
[-C--:B------:R-:W-:Y:S01]  /*2e40*/  FFMA.FTZ R21, R90, R186.reuse, R21 ;  /* 0x000000ba5a157223 */ /* 0x080fe20000010015 */
[----:B------:R0:W5:Y:S01]  /*2e50*/  LDL.LU R91, [R1+0x208] ;  /* 0x00020800015b7983 */ /* 0x0001620000300800 */
[----:B--2---:R-:W-:-:S04]  /*2e60*/  FMUL.FTZ R237, R217, R186 ;  /* 0x000000bad9ed7220 */ /* 0x004fc80000410000 */
[----:B------:R-:W-:Y:S02]  /*2e70*/  FFMA.FTZ R199, R90, R237, R199 ;  /* 0x000000ed5ac77223 */ /* 0x000fe400000100c7 */
[----:B------:R0:W5:Y:S04]  /*2e80*/  LDL.LU R90, [R1+0x204] ;  /* 0x00020400015a7983 */ /* 0x0001680000300800 */
[----:B------:R-:W2:Y:S01]  /*2e90*/  LDL R217, [R1+0x17c] ;  /* 0x00017c0001d97983 */ /* 0x000ea20000100800 */
[----:B------:R-:W-:Y:S01]  /*2ea0*/  FADD.FTZ R202, R202, R252 ;  /* 0x000000fccaca7221 */ /* 0x000fe20000010000 */
[----:B------:R-:W-:-:S03]  /*2eb0*/  FADD.FTZ R61, R61, R186 ;  /* 0x000000ba3d3d7221 */ /* 0x000fc60000010000 */
[----:B------:R-:W-:-:S04]  /*2ec0*/  FADD.FTZ R202, R202, R239 ;  /* 0x000000efcaca7221 */ /* 0x000fc80000010000 */
[----:B------:R-:W-:Y:S01]  /*2ed0*/  FADD.FTZ R186, R202, R238 ;  /* 0x000000eecaba7221 */ /* 0x000fe20000010000 */
[----:B------:R-:W-:-:S03]  /*2ee0*/  IMAD.U32 R206, R242, 0x10000, RZ ;  /* 0x00010000f2ce7824 */ /* 0x000fc600078e00ff */
[----:B------:R-:W-:Y:S01]  /*2ef0*/  FADD.FTZ R186, R186, R237 ;  /* 0x000000edbaba7221 */ /* 0x000fe20000010000 */
[----:B------:R-:W-:Y:S01]  /*2f00*/  SHF.L.U32 R195, R235, 0x10, RZ ;  /* 0x00000010ebc37819 */ /* 0x000fe200000006ff */
[----:B------:R-:W-:Y:S01]  /*2f10*/  FFMA.FTZ R202, R89, R236, R199 ;  /* 0x000000ec59ca7223 */ /* 0x000fe200000100c7 */
[----:B---3--:R-:W-:Y:S01]  /*2f20*/  FMUL.FTZ R235, R203, R206 ;  /* 0x000000cecbeb7220 */ /* 0x008fe20000410000 */
[----:B------:R-:W-:Y:S01]  /*2f30*/  FADD.FTZ R186, R186, R236 ;  /* 0x000000ecbaba7221 */ /* 0x000fe20000010000 */
[----:B------:R0:W5:Y:S04]  /*2f40*/  LDL.LU R89, [R1+0x200] ;  /* 0x0002000001597983 */ /* 0x0001680000300800 */
[----:B------:R-:W3:Y:S01]  /*2f50*/  LDL R203, [R1+0x184] ;  /* 0x0001840001cb7983 */ /* 0x000ee20000100800 */
[----:B------:R-:W-:Y:S01]  /*2f60*/  FADD.FTZ R199, R186, R235 ;  /* 0x000000ebbac77221 */ /* 0x000fe20000010000 */
[----:B------:R-:W-:Y:S01]  /*2f70*/  SHF.L.U32 R187, R233, 0x10, RZ ;  /* 0x00000010e9bb7819 */ /* 0x000fe200000006ff */
[----:B----4-:R-:W-:-:S02]  /*2f80*/  FMUL.FTZ R233, R214, R198 ;  /* 0x000000c6d6e97220 */ /* 0x010fc40000410000 */
[----:B------:R-:W-:Y:S01]  /*2f90*/  FADD.FTZ R199, R199, R234 ;  /* 0x000000eac7c77221 */ /* 0x000fe20000010000 */
[----:B------:R-:W-:Y:S02]  /*2fa0*/  IMAD.U32 R192, R244, 0x10000, RZ ;  /* 0x00010000f4c07824 */ /* 0x000fe400078e00ff */
[----:B------:R-:W-:Y:S01]  /*2fb0*/  FFMA.FTZ R186, R88, R235, R202 ;  /* 0x000000eb58ba7223 */ /* 0x000fe200000100ca */
[----:B------:R-:W-:Y:S01]  /*2fc0*/  FADD.FTZ R199, R199, R233 ;  /* 0x000000e9c7c77221 */ /* 0x000fe20000010000 */
[----:B------:R-:W-:Y:S01]  /*2fd0*/  FADD.FTZ R65, R65, R198 ;  /* 0x000000c641417221 */ /* 0x000fe20000010000 */
[----:B------:R-:W-:Y:S01]  /*2fe0*/  FFMA.FTZ R25, R86, R198, R25 ;  /* 0x000000c656197223 */ /* 0x000fe20000010019 */
[----:B------:R-:W-:Y:S01]  /*2ff0*/  FFMA.FTZ R198, R87, R234, R186 ;  /* 0x000000ea57c67223 */ /* 0x000fe200000100ba */
[----:B------:R-:W-:Y:S01]  /*3000*/  FMUL.FTZ R231, R207, R192 ;  /* 0x000000c0cfe77220 */ /* 0x000fe20000410000 */
[----:B------:R-:W-:Y:S01]  /*3010*/  FADD.FTZ R199, R199, R232 ;  /* 0x000000e8c7c77221 */ /* 0x000fe20000010000 */
[----:B------:R-:W-:Y:S01]  /*3020*/  FFMA.FTZ R23, R88, R206, R23 ;  /* 0x000000ce58177223 */ /* 0x000fe20000010017 */
[----:B------:R-:W-:Y:S01]  /*3030*/  FFMA.FTZ R198, R86, R233, R198 ;  /* 0x000000e956c67223 */ /* 0x000fe200000100c6 */
[----:B------:R0:W5:Y:S01]  /*3040*/  LDL.LU R88, [R1+0x1fc] ;  /* 0x0001fc0001587983 */ /* 0x0001620000300800 */
[----:B------:R-:W-:Y:S01]  /*3050*/  FADD.FTZ R199, R199, R231 ;  /* 0x000000e7c7c77221 */ /* 0x000fe20000010000 */
[----:B------:R-:W-:Y:S01]  /*3060*/  FMUL.FTZ R186, R208, R223 ;  /* 0x000000dfd0ba7220 */ /* 0x000fe20000410000 */
[----:B------:R-:W-:Y:S01]  /*3070*/  FADD.FTZ R67, R67, R192 ;  /* 0x000000c043437221 */ /* 0x000fe20000010000 */
[----:B------:R0:W5:Y:S01]  /*3080*/  LDL.LU R87, [R1+0x1f8] ;  /* 0x0001f80001577983 */ /* 0x0001620000300800 */
[----:B------:R-:W-:Y:S01]  /*3090*/  FFMA.FTZ R27, R246, R192, R27 ;  /* 0x000000c0f61b7223 */ /* 0x000fe2000001001b */
[----:B------:R-:W-:-:S02]  /*30a0*/  SHF.L.U32 R192, R85, 0x10, RZ ;  /* 0x0000001055c07819 */ /* 0x000fc400000006ff */
[----:B------:R0:W5:Y:S01]  /*30b0*/  LDL.LU R86, [R1+0x1f4] ;  /* 0x0001f40001567983 */ /* 0x0001620000300800 */
[-C--:B------:R-:W-:Y:S01]  /*30c0*/  FFMA.FTZ R29, R228, R196.reuse, R29 ;  /* 0x000000c4e41d7223 */ /* 0x080fe2000001001d */
[----:B------:R-:W-:Y:S02]  /*30d0*/  FADD.FTZ R69, R69, R196 ;  /* 0x000000c445457221 */ /* 0x000fe40000010000 */
[----:B------:R-:W4:Y:S04]  /*30e0*/  LDL R214, [R1+0x16c] ;  /* 0x00016c0001d67983 */ /* 0x000f280000100800 */
[----:B------:R-:W4:Y:S04]  /*30f0*/  LDL R208, [R1+0x148] ;  /* 0x0001480001d07983 */ /* 0x000f280000100800 */
[----:B------:R0:W5:Y:S04]  /*3100*/  LDL.LU R85, [R1+0x1f0] ;  /* 0x0001f00001557983 */ /* 0x0001680000300800 */
[----:B------:R-:W4:Y:S01]  /*3110*/  LDL R207, [R1+0x174] ;  /* 0x0001740001cf7983 */ /* 0x000f220000100800 */
[----:B--2---:R-:W-:Y:S01]  /*3120*/  FMUL.FTZ R227, R217, R196 ;  /* 0x000000c4d9e37220 */ /* 0x004fe20000410000 */
[----:B------:R-:W-:-:S02]  /*3130*/  FADD.FTZ R196, R199, R229 ;  /* 0x000000e5c7c47221 */ /* 0x000fc40000010000 */
[----:B------:R-:W2:Y:S04]  /*3140*/  LDL R202, [R1+0x15c] ;  /* 0x00015c0001ca7983 */ /* 0x000ea80000100800 */
[----:B------:R-:W2:Y:S01]  /*3150*/  LDL R199, [R1+0x150] ;  /* 0x0001500001c77983 */ /* 0x000ea20000100800 */
[----:B------:R-:W-:Y:S01]  /*3160*/  FADD.FTZ R60, R60, R197 ;  /* 0x000000c53c3c7221 */ /* 0x000fe20000010000 */
[----:B------:R-:W-:Y:S02]  /*3170*/  IMAD.U32 R197, R245, 0x10000, RZ ;  /* 0x00010000f5c57824 */ /* 0x000fe400078e00ff */
[----:B------:R-:W-:Y:S01]  /*3180*/  FFMA.FTZ R198, R247, R232, R198 ;  /* 0x000000e8f7c67223 */ /* 0x000fe200000100c6 */
[----:B------:R-:W-:-:S03]  /*3190*/  FFMA.FTZ R38, R0, R223, R38 ;  /* 0x000000df00267223 */ /* 0x000fc60000010026 */
[----:B------:R-:W-:-:S04]  /*31a0*/  FFMA.FTZ R198, R246, R231, R198 ;  /* 0x000000e7f6c67223 */ /* 0x000fc800000100c6 */
[----:B------:R-:W-:Y:S01]  /*31b0*/  FFMA.FTZ R198, R230, R229, R198 ;  /* 0x000000e5e6c67223 */ /* 0x000fe200000100c6 */
[----:B---3--:R-:W-:Y:S02]  /*31c0*/  FMUL.FTZ R223, R203, R197 ;  /* 0x000000c5cbdf7220 */ /* 0x008fe40000410000 */
[----:B------:R-:W3:Y:S01]  /*31d0*/  LDL R203, [R1+0x164] ;  /* 0x0001640001cb7983 */ /* 0x000ee20000100800 */
[----:B------:R-:W-:Y:S01]  /*31e0*/  FADD.FTZ R63, R63, R206 ;  /* 0x000000ce3f3f7221 */ /* 0x000fe20000010000 */
[----:B------:R-:W-:Y:S01]  /*31f0*/  FADD.FTZ R196, R196, R227 ;  /* 0x000000e3c4c47221 */ /* 0x000fe20000010000 */
[----:B------:R-:W-:Y:S01]  /*3200*/  FFMA.FTZ R198, R228, R227, R198 ;  /* 0x000000e3e4c67223 */ /* 0x000fe200000100c6 */
[----:B------:R-:W3:Y:S02]  /*3210*/  LDL R206, [R1+0x14c] ;  /* 0x00014c0001ce7983 */ /* 0x000ee40000100800 */
[----:B------:R-:W-:Y:S01]  /*3220*/  FADD.FTZ R196, R196, R225 ;  /* 0x000000e1c4c47221 */ /* 0x000fe20000010000 */
[----:B------:R-:W-:Y:S01]  /*3230*/  FFMA.FTZ R198, R226, R225, R198 ;  /* 0x000000e1e2c67223 */ /* 0x000fe200000100c6 */
[----:B------:R-:W-:Y:S01]  /*3240*/  FFMA.FTZ R31, R224, R197, R31 ;  /* 0x000000c5e01f7223 */ /* 0x000fe2000001001f */
[----:B------:R-:W-:Y:S01]  /*3250*/  FADD.FTZ R71, R71, R197 ;  /* 0x000000c547477221 */ /* 0x000fe20000010000 */
[----:B------:R-:W-:Y:S01]  /*3260*/  FADD.FTZ R197, R196, R223 ;  /* 0x000000dfc4c57221 */ /* 0x000fe20000010000 */
[----:B------:R-:W-:-:S02]  /*3270*/  FFMA.FTZ R196, R224, R223, R198 ;  /* 0x000000dfe0c47223 */ /* 0x000fc400000100c6 */
[----:B------:R-:W3:Y:S01]  /*3280*/  LDL R198, [R1+0x154] ;  /* 0x0001540001c67983 */ /* 0x000ee20000100800 */
[----:B------:R-:W-:Y:S01]  /*3290*/  FFMA.FTZ R36, R213, R219, R36 ;  /* 0x000000dbd5247223 */ /* 0x000fe20000010024 */
[----:B------:R-:W-:Y:S01]  /*32a0*/  FADD.FTZ R76, R76, R219 ;  /* 0x000000db4c4c7221 */ /* 0x000fe20000010000 */
[----:B------:R-:W-:Y:S01]  /*32b0*/  FADD.FTZ R75, R75, R194 ;  /* 0x000000c24b4b7221 */ /* 0x000fe20000010000 */
[----:B------:R-:W-:Y:S01]  /*32c0*/  FFMA.FTZ R35, R215, R194, R35 ;  /* 0x000000c2d7237223 */ /* 0x000fe20000010023 */
[----:B------:R-:W-:Y:S01]  /*32d0*/  FFMA.FTZ R42, R183, R2, R42 ;  /* 0x00000002b72a7223 */ /* 0x000fe2000001002a */
[----:B----4-:R-:W-:Y:S01]  /*32e0*/  FMUL.FTZ R219, R214, R187 ;  /* 0x000000bbd6db7220 */ /* 0x010fe20000410000 */
[----:B------:R-:W-:Y:S01]  /*32f0*/  FMUL.FTZ R214, R207, R194 ;  /* 0x000000c2cfd67220 */ /* 0x000fe20000410000 */
[----:B------:R-:W-:Y:S02]  /*3300*/  IMAD.U32 R194, R84, 0x10000, RZ ;  /* 0x0001000054c27824 */ /* 0x000fe400078e00ff */
[----:B------:R0:W5:Y:S01]  /*3310*/  LDL.LU R84, [R1+0x1ec] ;  /* 0x0001ec0001547983 */ /* 0x0001620000300800 */
[----:B--2---:R-:W-:-:S03]  /*3320*/  FMUL.FTZ R207, R199, R2 ;  /* 0x00000002c7cf7220 */ /* 0x004fc60000410000 */
        /* <DEDUP_REMOVED lines=16> */
[-C--:B------:R-:W-:Y:S01]  /*3430*/  FFMA.FTZ R39, R180, R193.reuse, R39 ;  /* 0x000000c1b4277223 */ /* 0x080fe20000010027 */
[----:B------:R-:W-:Y:S01]  /*3440*/  FADD.FTZ R79, R79, R193 ;  /* 0x000000c14f4f7221 */ /* 0x000fe20000010000 */
[----:B---3--:R-:W-:Y:S01]  /*3450*/  FMUL.FTZ R203, R203, R193 ;  /* 0x000000c1cbcb7220 */ /* 0x008fe20000410000 */
        /* <DEDUP_REMOVED lines=14> */
[-C--:B------:R-:W-:Y:S02]  /*3540*/  FMUL.FTZ R208, R198, R194.reuse ;  /* 0x000000c2c6d07220 */ /* 0x080fe40000410000 */
        /* <DEDUP_REMOVED lines=8> */
.L_x_8119:
[----:B------:R-:W-:Y:S05]  /*35d0*/  BSYNC B0 ;  /* 0x0000000000007941 */ /* 0x000fea0003800000 */
.L_x_8117:
[----:B------:R-:W2:Y:S01]  /*35e0*/  LDL.LU R192, [R1+0xa0] ;  /* 0x0000a00001c07983 */ /* 0x000ea20000300800 */
[----:B-----5:R-:W-:Y:S01]  /*35f0*/  IMAD.MOV.U32 R194, RZ, RZ, R204 ;  /* 0x000000ffffc27224 */ /* 0x020fe200078e00cc */
[----:B------:R-:W-:Y:S01]  /*3600*/  MOV R195, R188 ;  /* 0x000000bc00c37202 */ /* 0x000fe20000000f00 */
[----:B------:R-:W-:Y:S01]  /*3610*/  UMOV UR6, 0xffffffff ;  /* 0xffffffff00067882 */ /* 0x000fe20000000000 */
[----:B------:R-:W0:Y:S02]  /*3620*/  S2R R242, SR_TID.X ;  /* 0x0000000000f27919 */ /* 0x000e240000002100 */
[----:B------:R-:W-:Y:S02]  /*3630*/  PRMT R244, R194, 0x7610, R244 ;  /* 0x00007610c2f47816 */ /* 0x000fe400000000f4 */
[----:B------:R-:W-:Y:S02]  /*3640*/  PRMT R245, R195, 0x7610, R245 ;  /* 0x00007610c3f57816 */ /* 0x000fe400000000f5 */
[----:B------:R-:W-:-:S04]  /*3650*/  MOV R195, R200 ;  /* 0x000000c800c37202 */ /* 0x000fc80000000f00 */
[----:B------:R-:W-:Y:S02]  /*3660*/  PRMT R247, R195, 0x7610, R247 ;  /* 0x00007610c3f77816 */ /* 0x000fe400000000f7 */
[----:B0-----:R-:W-:Y:S02]  /*3670*/  SHF.R.U32.HI R241, RZ, 0x5, R242 ;  /* 0x00000005fff17819 */ /* 0x001fe400000116f2 */
[----:B------:R-:W-:Y:S02]  /*3680*/  LOP3.LUT P0, RZ, R242, 0x1f, RZ, 0xc0, !PT ;  /* 0x0000001ff2ff7812 */ /* 0x000fe4000780c0ff */
[----:B------:R-:W-:Y:S02]  /*3690*/  LOP3.LUT R194, R241, 0x7fffffc, RZ, 0xc0, !PT ;  /* 0x07fffffcf1c27812 */ /* 0x000fe400078ec0ff */
[----:B--2---:R-:W-:Y:S02]  /*36a0*/  LOP3.LUT P2, RZ, R192, 0xff, RZ, 0xc0, !PT ;  /* 0x000000ffc0ff7812 */ /* 0x004fe4000784c0ff */
[----:B------:R-:W-:-:S04]  /*36b0*/  MOV R192, R210 ;  /* 0x000000d200c07202 */ /* 0x000fc80000000f00 */
[----:B------:R-:W-:Y:S01]  /*36c0*/  PRMT R240, R192, 0x7610, R240 ;  /* 0x00007610c0f07816 */ /* 0x000fe200000000f0 */
[----:B------:R-:W-:-:S05]  /*36d0*/  IMAD.MOV.U32 R192, RZ, RZ, R190 ;  /* 0x000000ffffc07224 */ /* 0x000fca00078e00be */
[----:B------:R-:W-:Y:S01]  /*36e0*/  PRMT R246, R192, 0x7610, R246 ;  /* 0x00007610c0f67816 */ /* 0x000fe200000000f6 */
        /* <DEDUP_REMOVED lines=20> */
.L_x_8300:
[----:B------:R-:W2:Y:S01]  /*3830*/  S2R R197, SR_CgaCtaId ;  /* 0x0000000000c57919 */ /* 0x000ea20000008800 */
[----:B01----:R-:W-:Y:S01]  /*3840*/  FADD.FTZ R193, R193, R195 ;  /* 0x000000c3c1c17221 */ /* 0x003fe20000010000 */
[----:B------:R-:W-:Y:S01]  /*3850*/  @!P0 LOP3.LUT R195, R241, 0x3, RZ, 0xc0, !PT ;  /* 0x00000003f1c38812 */ /* 0x000fe200078ec0ff */
[----:B------:R-:W-:Y:S01]  /*3860*/  FADD.FTZ R192, R198, R217 ;  /* 0x000000d9c6c07221 */ /* 0x000fe20000010000 */
[----:B------:R-:W-:Y:S01]  /*3870*/  MOV R196, 0x400 ;  /* 0x0000040000c47802 */ /* 0x000fe20000000f00 */
[----:B------:R-:W-:Y:S05]  /*3880*/  WARPSYNC.ALL ;  /* 0x0000000000007948 */ /* 0x000fea0003800000 */
[----:B------:R-:W-:Y:S01]  /*3890*/  @!P0 IADD3 R195, R194, R195, RZ ;  /* 0x000000c3c2c38210 */ /* 0x000fe20007ffe0ff */
[----:B------:R-:W0:Y:S01]  /*38a0*/  LDC R199, c[0x0][0x218] ;  /* 0x00008600ffc77b82 */ /* 0x000e220000000800 */
[----:B------:R-:W-:Y:S01]  /*38b0*/  HFMA2.MMA R217, -RZ, RZ, 0, 0 ;  /* 0x00000000ffd97435 */ /* 0x000fe200000001ff */
[----:B--2---:R-:W-:Y:S01]  /*38c0*/  LEA R196, R197, R196, 0x18 ;  /* 0x000000c4c5c47211 */ /* 0x004fe200078ec0ff */
[----:B------:R-:W-:-:S04]  /*38d0*/  @P3 VIADD R197, R248, 0xffffffff ;  /* 0xfffffffff8c53836 */ /* 0x000fc80000000000 */
[----:B------:R-:W-:Y:S01]  /*38e0*/  @!P0 IMAD R195, R195, 0x8, R196 ;  /* 0x00000008c3c38824 */ /* 0x000fe200078e02c4 */
[----:B------:R-:W-:Y:S01]  /*38f0*/  LEA R196, R194, R196, 0x3 ;  /* 0x000000c4c2c47211 */ /* 0x000fe200078e18ff */
[----:B0-----:R-:W-:Y:S01]  /*3900*/  @P3 IMAD R197, R197, R199, RZ ;  /* 0x000000c7c5c53224 */ /* 0x001fe200078e02ff */
[----:B------:R-:W-:Y:S02]  /*3910*/  LOP3.LUT R199, R242, 0x7f, RZ, 0xc0, !PT ;  /* 0x0000007ff2c77812 */ /* 0x000fe400078ec0ff */
[----:B------:R-:W-:Y:S02]  /*3920*/  @!P0 STS.64 [R195+0x5000], R192 ;  /* 0x005000c0c3008388 */ /* 0x000fe40000000a00 */
[----:B------:R-:W-:Y:S01]  /*3930*/  @P3 SHF.R.S32.HI R198, RZ, 0x1f, R197 ;  /* 0x0000001fffc63819 */ /* 0x000fe200000114c5 */
[----:B------:R-:W-:Y:S03]  /*3940*/  BAR.SYNC.DEFER_BLOCKING 0x0 ;  /* 0x0000000000007b1d */ /* 0x000fe60000010000 */
[----:B------:R-:W-:-:S04]  /*3950*/  @P3 LEA.HI R198, R198, R197, RZ, 0x3 ;  /* 0x000000c5c6c63211 */ /* 0x000fc800078f18ff */
[----:B------:R-:W-:Y:S01]  /*3960*/  @P3 LEA.HI.SX32 R217, R198, R199, 0x1d ;  /* 0x000000c7c6d93211 */ /* 0x000fe200078feaff */
[----:B------:R-:W0:Y:S04]  /*3970*/  LDS.128 R192, [R196+0x5000] ;  /* 0x00500000c4c07984 */ /* 0x000e280000000c00 */
[----:B------:R-:W1:Y:S01]  /*3980*/  LDS.128 R196, [R196+0x5010] ;  /* 0x00501000c4c47984 */ /* 0x000e620000000c00 */
[----:B------:R-:W-:Y:S01]  /*3990*/  @!P5 ISETP.NE.U32.AND P1, PT, R250, RZ, PT ;  /* 0x000000fffa00d20c */ /* 0x000fe20003f25070 */
[----:B------:R-:W-:Y:S01]  /*39a0*/  BSSY B0, `(.L_x_8121) ;  /* 0x000001c000007945 */ /* 0x000fe20003800000 */
[----:B0-----:R-:W-:Y:S01]  /*39b0*/  FADD.FTZ R192, RZ, R192 ;  /* 0x000000c0ffc07221 */ /* 0x001fe20000010000 */
[----:B------:R-:W-:-:S03]  /*39c0*/  FADD.FTZ R193, RZ, R193 ;  /* 0x000000c1ffc17221 */ /* 0x000fc60000010000 */
[----:B------:R-:W-:Y:S01]  /*39d0*/  FADD.FTZ R194, R194, R192 ;  /* 0x000000c0c2c27221 */ /* 0x000fe20000010000 */
[----:B------:R-:W-:Y:S02]  /*39e0*/  FADD.FTZ R195, R195, R193 ;  /* 0x000000c1c3c37221 */ /* 0x000fe40000010000 */
[----:B------:R-:W0:Y:S01]  /*39f0*/  @P3 LDC.64 R192, c[0x0][0x220] ;  /* 0x00008800ffc03b82 */ /* 0x000e220000000a00 */
[----:B-1----:R-:W-:Y:S01]  /*3a00*/  FADD.FTZ R194, R194, R196 ;  /* 0x000000c4c2c27221 */ /* 0x002fe20000010000 */
[----:B------:R-:W-:Y:S01]  /*3a10*/  FADD.FTZ R195, R195, R197 ;  /* 0x000000c5c3c37221 */ /* 0x000fe20000010000 */
[----:B------:R-:W-:Y:S02]  /*3a20*/  @!P5 ISETP.NE.AND.EX P1, PT, R251, RZ, PT, P1 ;  /* 0x000000fffb00d20c */ /* 0x000fe40003f25310 */
[----:B------:R-:W-:Y:S01]  /*3a30*/  FADD.FTZ R194, R198, R194 ;  /* 0x000000c2c6c27221 */ /* 0x000fe20000010000 */
[----:B------:R-:W-:Y:S01]  /*3a40*/  FADD.FTZ R195, R199, R195 ;  /* 0x000000c3c7c37221 */ /* 0x000fe20000010000 */
[----:B------:R-:W-:-:S02]  /*3a50*/  @!P5 ISETP.NE.U32.AND P0, PT, R250, RZ, PT ;  /* 0x000000fffa00d20c */ /* 0x000fc40003f05070 */
[----:B------:R-:W-:Y:S01]  /*3a60*/  FMUL.FTZ R196, R194, UR12 ;  /* 0x0000000cc2c47c20 */ /* 0x000fe20008410000 */
[----:B------:R-:W-:Y:S01]  /*3a70*/  FMUL.FTZ R197, R195, UR12 ;  /* 0x0000000cc3c57c20 */ /* 0x000fe20008410000 */
[----:B0-----:R-:W-:-:S05]  /*3a80*/  @P3 IMAD.WIDE.U32 R192, R217, 0x10, R192 ;  /* 0x00000010d9c03825 */ /* 0x001fca00078e00c0 */
[----:B------:R0:W5:Y:S02]  /*3a90*/  @P3 LDG.E.128 R164, desc[UR4][R192.64] ;  /* 0x00000004c0a43981 */ /* 0x000164000c1e1d00 */
        /* <DEDUP_REMOVED lines=12> */
.L_x_8122:
[----:B------:R-:W-:Y:S05]  /*3b60*/  BSYNC B0 ;  /* 0x0000000000007941 */ /* 0x000fea0003800000 */
.L_x_8121:
[----:B------:R-:W-:Y:S01]  /*3b70*/  BSSY B0, `(.L_x_8123) ;  /* 0x0000010000007945 */ /* 0x000fe20003800000 */
[----:B------:R-:W-:Y:S02]  /*3b80*/  @!P5 ISETP.NE.U32.AND P1, PT, R250, RZ, PT ;  /* 0x000000fffa00d20c */ /* 0x000fe40003f25070 */
[----:B------:R-:W-:Y:S01]  /*3b90*/  @!P5 ISETP.NE.AND.EX P0, PT, R251, RZ, PT, P0 ;  /* 0x000000fffb00d20c */ /* 0x000fe20003f05300 */
[----:B------:R-:W-:-:S12]  /*3ba0*/  @!P3 BRA `(.L_x_8124) ;  /* 0x000000000030b947 */ /* 0x000fd80003800000 */
        /* <DEDUP_REMOVED lines=12> */
.L_x_8124:
[----:B------:R-:W-:Y:S05]  /*3c70*/  BSYNC B0 ;  /* 0x0000000000007941 */ /* 0x000fea0003800000 */
.L_x_8123:
        /* <DEDUP_REMOVED lines=14> */
.L_x_8126:
[----:B------:R-:W-:Y:S05]  /*3d60*/  BSYNC B0 ;  /* 0x0000000000007941 */ /* 0x000fea0003800000 */
.L_x_8125:
[----:B------:R-:W-:Y:S01]  /*3d70*/  BSSY B0, `(.L_x_8127) ;  /* 0x0000011000007945 */ /* 0x000fe20003800000 */
[----:B------:R-:W-:Y:S02]  /*3d80*/  @!P5 ISETP.NE.U32.AND P0, PT, R250, RZ, PT ;  /* 0x000000fffa00d20c */ /* 0x000fe40003f05070 */
[----:B------:R-:W-:Y:S01]  /*3d90*/  @!P5 ISETP.NE.AND.EX P1, PT, R251, RZ, PT, P1 ;  /* 0x000000fffb00d20c */ /* 0x000fe20003f25310 */
[----:B------:R-:W-:-:S12]  /*3da0*/  @!P3 BRA `(.L_x_8128) ;  /* 0x000000000034b947 */ /* 0x000fd80003800000 */
[----:B------:R-:W2:Y:S01]  /*3db0*/  LDL R199, [R1+0x13c] ;  /* 0x00013c0001c77983 */ /* 0x000ea20000100800 */
[----:B------:R-:W-:Y:S01]  /*3dc0*/  LOP3.LUT P6, RZ, R210, 0xff00, RZ, 0xc0, !PT ;  /* 0x0000ff00d2ff7812 */ /* 0x000fe200078cc0ff */
[----:B------:R-:W-:-:S04]  /*3dd0*/  FMUL.FTZ R194, R193, UR15 ;  /* 0x0000000fc1c27c20 */ /* 0x000fc80008410000 */
[----:B------:R-:W-:-:S08]  /*3de0*/  FMUL.FTZ R194, R194, UR14 ;  /* 0x0000000ec2c27c20 */ /* 0x000fd00008410000 */
[----:B-----5:R-:W-:-:S05]  /*3df0*/  @P6 PRMT R195, R164, 0x7632, R195 ;  /* 0x00007632a4c36816 */ /* 0x020fca00000000c3 */
[----:B------:R-:W-:Y:S01]  /*3e00*/  @P6 IMAD.U32 R198, R195, 0x10000, RZ ;  /* 0x00010000c3c66824 */ /* 0x000fe200078e00ff */
[----:B------:R-:W-:-:S03]  /*3e10*/  MOV R195, RZ ;  /* 0x000000ff00c37202 */ /* 0x000fc60000000f00 */
[----:B------:R-:W-:-:S04]  /*3e20*/  @P6 FMUL.FTZ R195, R194, R198 ;  /* 0x000000c6c2c36220 */ /* 0x000fc80000410000 */
[----:B------:R-:W-:Y:S01]  /*3e30*/  FADD.FTZ R121, R121, R195 ;  /* 0x000000c379797221 */ /* 0x000fe20000010000 */
[----:B--2---:R-:W-:-:S05]  /*3e40*/  FMUL.FTZ R194, R199, R194 ;  /* 0x000000c2c7c27220 */ /* 0x004fca0000410000 */
[----:B------:R-:W-:-:S04]  /*3e50*/  FSEL R194, R194, RZ, P6 ;  /* 0x000000ffc2c27208 */ /* 0x000fc80003000000 */
[----:B------:R-:W-:-:S04]  /*3e60*/  F2FP.BF16.F32.PACK_AB R194, RZ, R194 ;  /* 0x000000c2ffc2723e */ /* 0x000fc800000010ff */
[----:B------:R-:W-:-:S07]  /*3e70*/  PRMT R168, R168, 0x5410, R194 ;  /* 0x00005410a8a87816 */ /* 0x000fce00000000c2 */
.L_x_8128:
[----:B------:R-:W-:Y:S05]  /*3e80*/  BSYNC B0 ;  /* 0x0000000000007941 */ /* 0x000fea0003800000 */
.L_x_8127:
        /* <DEDUP_REMOVED lines=14> */
.L_x_8130:
[----:B------:R-:W-:Y:S05]  /*3f70*/  BSYNC B0 ;  /* 0x0000000000007941 */ /* 0x000fea0003800000 */
.L_x_8129:
        /* <DEDUP_REMOVED lines=16> */
.L_x_8132:
[----:B------:R-:W-:Y:S05]  /*4080*/  BSYNC B0 ;  /* 0x0000000000007941 */ /* 0x000fea0003800000 */
.L_x_8131:
        /* <DEDUP_REMOVED lines=14> */
.L_x_8134:
[----:B------:R-:W-:Y:S05]  /*4170*/  BSYNC B0 ;  /* 0x0000000000007941 */ /* 0x000fea0003800000 */
.L_x_8133:
        /* <DEDUP_REMOVED lines=10> */
[----:B------:R-:W-:-:S06]  /*4220*/  HFMA2.MMA R199, -RZ, RZ, 0, 0 ;  /* 0x00000000ffc77435 */ /* 0x000fcc00000001ff */
[----:B------:R-:W-:-:S04]  /*4230*/  @P6 FMUL.FTZ R199, R198, R240 ;  /* 0x000000f0c6c76220 */ /* 0x000fc80000410000 */
[----:B------:R-:W-:Y:S01]  /*4240*/  FADD.FTZ R123, R123, R199 ;  /* 0x000000c77b7b7221 */ /* 0x000fe20000010000 */
[----:B--2---:R-:W-:-:S05]  /*4250*/  FMUL.FTZ R198, R241, R198 ;  /* 0x000000c6f1c67220 */ /* 0x004fca0000410000 */
[----:B------:R-:W-:-:S04]  /*4260*/  FSEL R198, R198, RZ, P6 ;  /* 0x000000ffc6c67208 */ /* 0x000fc80003000000 */
[----:B------:R-:W-:-:S04]  /*4270*/  F2FP.BF16.F32.PACK_AB R198, RZ, R198 ;  /* 0x000000c6ffc6723e */ /* 0x000fc800000010ff */
[----:B------:R-:W-:-:S07]  /*4280*/  PRMT R169, R169, 0x5410, R198 ;  /* 0x00005410a9a97816 */ /* 0x000fce00000000c6 */
.L_x_8136:
[----:B------:R-:W-:Y:S05]  /*4290*/  BSYNC B0 ;  /* 0x0000000000007941 */ /* 0x000fea0003800000 */
.L_x_8135:
        /* <DEDUP_REMOVED lines=14> */
.L_x_8138:
[----:B------:R-:W-:Y:S05]  /*4380*/  BSYNC B0 ;  /* 0x0000000000007941 */ /* 0x000fea0003800000 */
.L_x_8137:
        /* <DEDUP_REMOVED lines=16> */
.L_x_8140:
[----:B------:R-:W-:Y:S05]  /*4490*/  BSYNC B0 ;  /* 0x0000000000007941 */ /* 0x000fea0003800000 */
.L_x_8139:
        /* <DEDUP_REMOVED lines=14> */
.L_x_8142:
[----:B------:R-:W-:Y:S05]  /*4580*/  BSYNC B0 ;  /* 0x0000000000007941 */ /* 0x000fea0003800000 */
.L_x_8141:
[----:B------:R-:W-:Y:S01]  /*4590*/  @!P5 ISETP.NE.U32.AND P0, PT, R250, RZ, PT ;  /* 0x000000fffa00d20c */ /* 0x000fe20003f05070 */
[----:B------:R-:W-:Y:S01]  /*45a0*/  BSSY B0, `(.L_x_8143) ;  /* 0x0000011000007945 */ /* 0x000fe20003800000 */
[C---:B------:R-:W-:Y:S02]  /*45b0*/  @!P5 ISETP.NE.AND.EX P1, PT, R251.reuse, RZ, PT, P1 ;  /* 0x000000fffb00d20c */ /* 0x040fe40003f25310 */
        /* <DEDUP_REMOVED lines=15> */
.L_x_8144:
[----:B------:R-:W-:Y:S05]  /*46b0*/  BSYNC B0 ;  /* 0x0000000000007941 */ /* 0x000fea0003800000 */
.L_x_8143:
        /* <DEDUP_REMOVED lines=14> */
.L_x_8146:
[----:B------:R-:W-:Y:S05]  /*47a0*/  BSYNC B0 ;  /* 0x0000000000007941 */ /* 0x000fea0003800000 */
.L_x_8145:
[----:B------:R-:W-:Y:S04]  /*47b0*/  BSSY B0, `(.L_x_8147) ;  /* 0x000000e000007945 */ /* 0x000fe80003800000 */
        /* <DEDUP_REMOVED lines=13> */
.L_x_8148:
[----:B------:R-:W-:Y:S05]  /*4890*/  BSYNC B0 ;  /* 0x0000000000007941 */ /* 0x000fea0003800000 */
.L_x_8147:
        /* <DEDUP_REMOVED lines=14> */
.L_x_8150:
[----:B------:R-:W-:Y:S05]  /*4980*/  BSYNC B0 ;  /* 0x0000000000007941 */ /* 0x000fea0003800000 */
.L_x_8149:
[----:B------:R-:W-:Y:S04]  /*4990*/  BSSY B0, `(.L_x_8151) ;  /* 0x000000f000007945 */ /* 0x000fe80003800000 */
[----:B------:R-:W-:Y:S05]  /*49a0*/  @!P3 BRA `(.L_x_8152) ;  /* 0x000000000034b947 */ /* 0x000fea0003800000 */
        /* <DEDUP_REMOVED lines=13> */
.L_x_8152:
[----:B------:R-:W-:Y:S05]  /*4a80*/  BSYNC B0 ;  /* 0x0000000000007941 */ /* 0x000fea0003800000 */
.L_x_8151:
[----:B------:R-:W-:Y:S01]  /*4a90*/  ISETP.NE.U32.AND P0, PT, RZ, UR16, PT ;  /* 0x00000010ff007c0c */ /* 0x000fe2000bf05070 */
[----:B------:R-:W0:Y:S01]  /*4aa0*/  @P3 LDC.64 R210, c[0x0][0x2f8] ;  /* 0x0000be00ffd23b82 */ /* 0x000e220000000a00 */
[----:B------:R-:W-:Y:S01]  /*4ab0*/  ISETP.NE.U32.AND P1, PT, RZ, UR16, PT ;  /* 0x00000010ff007c0c */ /* 0x000fe2000bf25070 */
[----:B------:R-:W-:Y:S01]  /*4ac0*/  BSSY B0, `(.L_x_8153) ;  /* 0x0000018000007945 */ /* 0x000fe20003800000 */
[----:B------:R-:W-:Y:S02]  /*4ad0*/  ISETP.NE.AND.EX P0, PT, RZ, UR17, PT, P0 ;  /* 0x00000011ff007c0c */ /* 0x000fe4000bf05300 */
[----:B------:R-:W-:Y:S02]  /*4ae0*/  ISETP.NE.AND.EX P1, PT, RZ, UR17, PT, P1 ;  /* 0x00000011ff007c0c */ /* 0x000fe4000bf25310 */
[----:B------:R-:W-:Y:S02]  /*4af0*/  @!P5 ISETP.NE.U32.AND P6, PT, R250, RZ, PT ;  /* 0x000000fffa00d20c */ /* 0x000fe40003fc5070 */
[----:B------:R-:W-:-:S02]  /*4b00*/  SEL R192, R192, R172, P1 ;  /* 0x000000acc0c07207 */ /* 0x000fc40000800000 */
[----:B------:R-:W-:Y:S02]  /*4b10*/  SEL R193, R193, R173, P1 ;  /* 0x000000adc1c17207 */ /* 0x000fe40000800000 */
[----:B------:R-:W-:Y:S02]  /*4b20*/  SEL R194, R194, R174, P1 ;  /* 0x000000aec2c27207 */ /* 0x000fe40000800000 */
[----:B------:R-:W-:Y:S01]  /*4b30*/  SEL R195, R195, R175, P1 ;  /* 0x000000afc3c37207 */ /* 0x000fe20000800000 */
[----:B------:R-:W1:Y:S01]  /*4b40*/  @P0 LDC.64 R198, c[0x0][0x308] ;  /* 0x0000c200ffc60b82 */ /* 0x000e620000000a00 */
[----:B------:R-:W-:Y:S01]  /*4b50*/  @!P5 ISETP.NE.AND.EX P6, PT, R251, RZ, PT, P6 ;  /* 0x000000fffb00d20c */ /* 0x000fe20003fc5360 */
[----:B-1----:R-:W-:-:S05]  /*4b60*/  @P0 IMAD.WIDE.U32 R198, R249, 0x20, R198 ;  /* 0x00000020f9c60825 */ /* 0x002fca00078e00c6 */
[----:B------:R1:W-:Y:S02]  /*4b70*/  @P0 STG.E.128 desc[UR4][R198.64], R192 ;  /* 0x000000c0c6000986 */ /* 0x0003e4000c101d04 */
[----:B-1----:R-:W-:Y:S02]  /*4b80*/  SEL R192, R243, R176, P1 ;  /* 0x000000b0f3c07207 */ /* 0x002fe40000800000 */
[----:B------:R-:W-:Y:S02]  /*4b90*/  SEL R193, R242, R177, P1 ;  /* 0x000000b1f2c17207 */ /* 0x000fe40000800000 */
[----:B------:R-:W-:Y:S02]  /*4ba0*/  SEL R194, R241, R178, P1 ;  /* 0x000000b2f1c27207 */ /* 0x000fe40000800000 */
[----:B------:R-:W-:-:S05]  /*4bb0*/  SEL R195, R240, R179, P1 ;  /* 0x000000b3f0c37207 */ /* 0x000fca0000800000 */
[----:B------:R0:W-:Y:S02]  /*4bc0*/  @P0 STG.E.128 desc[UR4][R198.64+0x10], R192 ;  /* 0x000010c0c6000986 */ /* 0x0001e4000c101d04 */
[----:B0-----:R-:W-:-:S05]  /*4bd0*/  @P3 IMAD.WIDE.U32 R192, R217, 0x10, R210 ;  /* 0x00000010d9c03825 */ /* 0x001fca00078e00d2 */
[----:B------:R0:W-:Y:S01]  /*4be0*/  @P3 STG.E.128 desc[UR4][R192.64], R168 ;  /* 0x000000a8c0003986 */ /* 0x0001e2000c101d04 */
[----:B------:R-:W-:Y:S05]  /*4bf0*/  @!P3 BRA `(.L_x_8154) ;  /* 0x000000000010b947 */ /* 0x000fea0003800000 */
[----:B-----5:R-:W1:Y:S01]  /*4c00*/  LDC.64 R166, c[0x0][0x220] ;  /* 0x00008800ffa67b82 */ /* 0x020e620000000a00 */
[----:B------:R-:W-:-:S04]  /*4c10*/  VIADD R164, R217, 0x80 ;  /* 0x00000080d9a47836 */ /* 0x000fc80000000000 */
[----:B-1----:R-:W-:-:S06]  /*4c20*/  IMAD.WIDE.U32 R164, R164, 0x10, R166 ;  /* 0x00000010a4a47825 */ /* 0x002fcc00078e00a6 */
[----:B------:R-:W5:Y:S02]  /*4c30*/  LDG.E.128 R164, desc[UR4][R164.64] ;  /* 0x00000004a4a47981 */ /* 0x000f64000c1e1d00 */
.L_x_8154:
[----:B------:R-:W-:Y:S05]  /*4c40*/  BSYNC B0 ;  /* 0x0000000000007941 */ /* 0x000fea0003800000 */
.L_x_8153:
        /* <DEDUP_REMOVED lines=14> */
.L_x_8156:
[----:B------:R-:W-:Y:S05]  /*4d30*/  BSYNC B0 ;  /* 0x0000000000007941 */ /* 0x000fea0003800000 */
.L_x_8155:
[----:B------:R-:W-:Y:S04]  /*4d40*/  BSSY B0, `(.L_x_8157) ;  /* 0x000000e000007945 */ /* 0x000fe80003800000 */
        /* <DEDUP_REMOVED lines=13> */
.L_x_8158:
[----:B------:R-:W-:Y:S05]  /*4e20*/  BSYNC B0 ;  /* 0x0000000000007941 */ /* 0x000fea0003800000 */
.L_x_8157:
        /* <DEDUP_REMOVED lines=16> */
.L_x_8160:
[----:B------:R-:W-:Y:S05]  /*4f30*/  BSYNC B0 ;  /* 0x0000000000007941 */ /* 0x000fea0003800000 */
.L_x_8159:
[----:B------:R-:W-:Y:S04]  /*4f40*/  BSSY B0, `(.L_x_8161) ;  /* 0x000000f000007945 */ /* 0x000fe80003800000 */
        /* <DEDUP_REMOVED lines=14> */
.L_x_8162:
[----:B------:R-:W-:Y:S05]  /*5030*/  BSYNC B0 ;  /* 0x0000000000007941 */ /* 0x000fea0003800000 */
.L_x_8161:
        /* <DEDUP_REMOVED lines=16> */
.L_x_8164:
[----:B------:R-:W-:Y:S05]  /*5140*/  BSYNC B0 ;  /* 0x0000000000007941 */ /* 0x000fea0003800000 */
.L_x_8163:
[----:B------:R-:W-:Y:S04]  /*5150*/  BSSY B0, `(.L_x_8165) ;  /* 0x000000e000007945 */ /* 0x000fe80003800000 */
        /* <DEDUP_REMOVED lines=13> */
.L_x_8166:
[----:B------:R-:W-:Y:S05]  /*5230*/  BSYNC B0 ;  /* 0x0000000000007941 */ /* 0x000fea0003800000 */
.L_x_8165:
        /* <DEDUP_REMOVED lines=16> */
.L_x_8168:
[----:B------:R-:W-:Y:S05]  /*5340*/  BSYNC B0 ;  /* 0x0000000000007941 */ /* 0x000fea0003800000 */
.L_x_8167:
[----:B------:R-:W-:Y:S04]  /*5350*/  BSSY B0, `(.L_x_8169) ;  /* 0x000000f000007945 */ /* 0x000fe80003800000 */
[----:B------:R-:W-:Y:S05]  /*5360*/  @!P3 BRA `(.L_x_8170) ;  /* 0x000000000034b947 */ /* 0x000fea0003800000 */
[----:B------:R-:W2:Y:S01]  /*5370*/  LDL R211, [R1+0x124] ;  /* 0x0001240001d37983 */ /* 0x000ea20000100800 */
[----:B------:R-:W-:Y:S01]  /*5380*/  LOP3.LUT P6, RZ, R204, 0xff000000, RZ, 0xc0, !PT ;  /* 0xff000000ccff7812 */ /* 0x000fe200078cc0ff */
[----:B------:R-:W-:-:S04]  /*5390*/  FMUL.FTZ R198, R195, UR15 ;  /* 0x0000000fc3c67c20 */ /* 0x000fc80008410000 */
[----:B------:R-:W-:-:S08]  /*53a0*/  FMUL.FTZ R198, R198, UR14 ;  /* 0x0000000ec6c67c20 */ /* 0x000fd00008410000 */
[----:B-----5:R-:W-:-:S04]  /*53b0*/  @P6 PRMT R199, R165, 0x7632, R199 ;  /* 0x00007632a5c76816 */ /* 0x020fc800000000c7 */
[----:B------:R-:W-:Y:S01]  /*53c0*/  @P6 SHF.L.U32 R210, R199, 0x10, RZ ;  /* 0x00000010c7d26819 */ /* 0x000fe200000006ff */
[----:B------:R-:W-:-:S04]  /*53d0*/  IMAD.MOV.U32 R199, RZ, RZ, RZ ;  /* 0x000000ffffc77224 */ /* 0x000fc800078e00ff */
[----:B------:R-:W-:-:S04]  /*53e0*/  @P6 FMUL.FTZ R199, R198, R210 ;  /* 0x000000d2c6c76220 */ /* 0x000fc80000410000 */
[----:B------:R-:W-:Y:S01]  /*53f0*/  FADD.FTZ R115, R115, R199 ;  /* 0x000000c773737221 */ /* 0x000fe20000010000 */
[----:B--2---:R-:W-:-:S05]  /*5400*/  FMUL.FTZ R198, R211, R198 ;  /* 0x000000c6d3c67220 */ /* 0x004fca0000410000 */
[----:B------:R-:W-:-:S04]  /*5410*/  FSEL R198, R198, RZ, P6 ;  /* 0x000000ffc6c67208 */ /* 0x000fc80003000000 */
[----:B------:R-:W-:-:S04]  /*5420*/  F2FP.BF16.F32.PACK_AB R198, RZ, R198 ;  /* 0x000000c6ffc6723e */ /* 0x000fc800000010ff */
[----:B------:R-:W-:-:S07]  /*5430*/  PRMT R169, R169, 0x5410, R198 ;  /* 0x00005410a9a97816 */ /* 0x000fce00000000c6 */
.L_x_8170:
[----:B------:R-:W-:Y:S05]  /*5440*/  BSYNC B0 ;  /* 0x0000000000007941 */ /* 0x000fea0003800000 */
.L_x_8169:
        /* <DEDUP_REMOVED lines=16> */
.L_x_8172:
[----:B------:R-:W-:Y:S05]  /*5550*/  BSYNC B0 ;  /* 0x0000000000007941 */ /* 0x000fea0003800000 */
.L_x_8171:
        /* <DEDUP_REMOVED lines=14> */
.L_x_8174:
[----:B------:R-:W-:Y:S05]  /*5640*/  BSYNC B0 ;  /* 0x0000000000007941 */ /* 0x000fea0003800000 */
.L_x_8173:
        /* <DEDUP_REMOVED lines=16> */
.L_x_8176:
[----:B------:R-:W-:Y:S05]  /*5750*/  BSYNC B0 ;  /* 0x0000000000007941 */ /* 0x000fea0003800000 */
.L_x_8175:
        /* <DEDUP_REMOVED lines=15> */
.L_x_8178:
[----:B------:R-:W-:Y:S05]  /*5850*/  BSYNC B0 ;  /* 0x0000000000007941 */ /* 0x000fea0003800000 */
.L_x_8177:
        /* <DEDUP_REMOVED lines=15> */
.L_x_8180:
[----:B------:R-:W-:Y:S05]  /*5950*/  BSYNC B0 ;  /* 0x0000000000007941 */ /* 0x000fea0003800000 */
.L_x_8179:
        /* <DEDUP_REMOVED lines=14> */
.L_x_8182:
[----:B------:R-:W-:Y:S05]  /*5a40*/  BSYNC B0 ;  /* 0x0000000000007941 */ /* 0x000fea0003800000 */
.L_x_8181:
        /* <DEDUP_REMOVED lines=15> */
.L_x_8184:
[----:B------:R-:W-:Y:S05]  /*5b40*/  BSYNC B0 ;  /* 0x0000000000007941 */ /* 0x000fea0003800000 */
.L_x_8183:
        /* <DEDUP_REMOVED lines=15> */
.L_x_8186:
[----:B------:R-:W-:Y:S05]  /*5c40*/  BSYNC B0 ;  /* 0x0000000000007941 */ /* 0x000fea0003800000 */
.L_x_8185:
        /* <DEDUP_REMOVED lines=9> */
[----:B--2---:R-:W-:-:S04]  /*5ce0*/  @P0 IMAD.WIDE.U32 R198, R204, 0x20, R198 ;  /* 0x00000020ccc60825 */ /* 0x004fc800078e00c6 */
[----:B------:R-:W-:Y:S01]  /*5cf0*/  VIADD R204, R217, 0x100 ;  /* 0x00000100d9cc7836 */ /* 0x000fe20000000000 */
[----:B------:R0:W-:Y:S02]  /*5d00*/  @P0 STG.E.128 desc[UR4][R198.64], R192 ;  /* 0x000000c0c6000986 */ /* 0x0001e4000c101d04 */
[----:B0-----:R-:W-:Y:S02]  /*5d10*/  SEL R192, R241, R176, P1 ;  /* 0x000000b0f1c07207 */ /* 0x001fe40000800000 */
[----:B------:R-:W-:Y:S02]  /*5d20*/  SEL R193, R240, R177, P1 ;  /* 0x000000b1f0c17207 */ /* 0x000fe40000800000 */
[----:B------:R-:W-:Y:S02]  /*5d30*/  SEL R194, R211, R178, P1 ;  /* 0x000000b2d3c27207 */ /* 0x000fe40000800000 */
[----:B------:R-:W-:Y:S02]  /*5d40*/  SEL R195, R210, R179, P1 ;  /* 0x000000b3d2c37207 */ /* 0x000fe40000800000 */
[----:B------:R-:W0:Y:S03]  /*5d50*/  @P0 LDC.64 R210, c[0x0][0x308] ;  /* 0x0000c200ffd20b82 */ /* 0x000e260000000a00 */
[----:B------:R1:W-:Y:S05]  /*5d60*/  @P0 STG.E.128 desc[UR4][R198.64+0x10], R192 ;  /* 0x000010c0c6000986 */ /* 0x0003ea000c101d04 */
[----:B-1----:R-:W1:Y:S01]  /*5d70*/  @P3 LDC.64 R192, c[0x0][0x2f8] ;  /* 0x0000be00ffc03b82 */ /* 0x002e620000000a00 */
[----:B------:R-:W-:-:S05]  /*5d80*/  @P3 IADD3 R194, R217, 0x80, RZ ;  /* 0x00000080d9c23810 */ /* 0x000fca0007ffe0ff */
[----:B-1----:R-:W-:-:S05]  /*5d90*/  @P3 IMAD.WIDE.U32 R192, R194, 0x10, R192 ;  /* 0x00000010c2c03825 */ /* 0x002fca00078e00c0 */
[----:B------:R1:W-:Y:S01]  /*5da0*/  @P3 STG.E.128 desc[UR4][R192.64], R168 ;  /* 0x000000a8c0003986 */ /* 0x0003e2000c101d04 */
[----:B0-----:R-:W-:Y:S05]  /*5db0*/  @!P3 BRA `(.L_x_8188) ;  /* 0x00000000000cb947 */ /* 0x001fea0003800000 */
[----:B-----5:R-:W0:Y:S02]  /*5dc0*/  LDC.64 R164, c[0x0][0x220] ;  /* 0x00008800ffa47b82 */ /* 0x020e240000000a00 */
[----:B0-----:R-:W-:-:S06]  /*5dd0*/  IMAD.WIDE.U32 R164, R204, 0x10, R164 ;  /* 0x00000010cca47825 */ /* 0x001fcc00078e00a4 */
[----:B------:R-:W5:Y:S02]  /*5de0*/  LDG.E.128 R164, desc[UR4][R164.64] ;  /* 0x00000004a4a47981 */ /* 0x000f64000c1e1d00 */
.L_x_8188:
[----:B------:R-:W-:Y:S05]  /*5df0*/  BSYNC B0 ;  /* 0x0000000000007941 */ /* 0x000fea0003800000 */
.L_x_8187:
        /* <DEDUP_REMOVED lines=13> */
.L_x_8190:
[----:B------:R-:W-:Y:S05]  /*5ed0*/  BSYNC B0 ;  /* 0x0000000000007941 */ /* 0x000fea0003800000 */
.L_x_8189:
[----:B------:R-:W-:Y:S04]  /*5ee0*/  BSSY B0, `(.L_x_8191) ;  /* 0x000000e000007945 */ /* 0x000fe80003800000 */
        /* <DEDUP_REMOVED lines=13> */
.L_x_8192:
[----:B------:R-:W-:Y:S05]  /*5fc0*/  BSYNC B0 ;  /* 0x0000000000007941 */ /* 0x000fea0003800000 */
.L_x_8191:
        /* <DEDUP_REMOVED lines=15> */
.L_x_8194:
[----:B------:R-:W-:Y:S05]  /*60c0*/  BSYNC B0 ;  /* 0x0000000000007941 */ /* 0x000fea0003800000 */
.L_x_8193:
[----:B------:R-:W-:Y:S04]  /*60d0*/  BSSY B0, `(.L_x_8195) ;  /* 0x000000f000007945 */ /* 0x000fe80003800000 */
        /* <DEDUP_REMOVED lines=14> */
.L_x_8196:
[----:B------:R-:W-:Y:S05]  /*61c0*/  BSYNC B0 ;  /* 0x0000000000007941 */ /* 0x000fea0003800000 */
.L_x_8195:
        /* <DEDUP_REMOVED lines=15> */
.L_x_8198:
[----:B------:R-:W-:Y:S05]  /*62c0*/  BSYNC B0 ;  /* 0x0000000000007941 */ /* 0x000fea0003800000 */
.L_x_8197:
        /* <DEDUP_REMOVED lines=14> */
.L_x_8200:
[----:B------:R-:W-:Y:S05]  /*63b0*/  BSYNC B0 ;  /* 0x0000000000007941 */ /* 0x000fea0003800000 */
.L_x_8199:
[----:B------:R-:W2:Y:S01]  /*63c0*/  LDL.LU R195, [R1+0x30] ;  /* 0x0000300001c37983 */ /* 0x000ea20000300800 */
        /* <DEDUP_REMOVED lines=19> */
.L_x_8202:
[----:B------:R-:W-:Y:S05]  /*6500*/  BSYNC B0 ;  /* 0x0000000000007941 */ /* 0x000fea0003800000 */
.L_x_8201:
[----:B------:R-:W-:Y:S04]  /*6510*/  BSSY B0, `(.L_x_8203) ;  /* 0x000000f000007945 */ /* 0x000fe80003800000 */
        /* <DEDUP_REMOVED lines=14> */
.L_x_8204:
[----:B------:R-:W-:Y:S05]  /*6600*/  BSYNC B0 ;  /* 0x0000000000007941 */ /* 0x000fea0003800000 */
.L_x_8203:
[----:B------:R-:W-:Y:S01]  /*6610*/  @!P5 ISETP.NE.U32.AND P6, PT, R250, RZ, PT ;  /* 0x000000fffa00d20c */ /* 0x000fe20003fc5070 */
[----:B------:R-:W-:Y:S01]  /*6620*/  BSSY B0, `(.L_x_8205) ;  /* 0x0000010000007945 */ /* 0x000fe20003800000 */
[----:B------:R-:W-:Y:S02]  /*6630*/  SEL R195, R205, R175, P1 ;  /* 0x000000afcdc37207 */ /* 0x000fe40000800000 */
[----:B------:R-:W-:-:S03]  /*6640*/  @!P5 ISETP.NE.AND.EX P6, PT, R251, RZ, PT, P6 ;  /* 0x000000fffb00d20c */ /* 0x000fc60003fc5360 */
[----:B------:R0:W-:Y:S02]  /*6650*/  @P0 STG.E.128 desc[UR4][R198.64], R192 ;  /* 0x000000c0c6000986 */ /* 0x0001e4000c101d04 */
[----:B0-----:R-:W-:Y:S01]  /*6660*/  @!P5 FSEL R192, R144, RZ, P6 ;  /* 0x000000ff90c0d208 */ /* 0x001fe20003000000 */
[----:B------:R-:W-:Y:S07]  /*6670*/  @!P5 BRA `(.L_x_8206) ;  /* 0x000000000028d947 */ /* 0x000fee0003800000 */
        /* <DEDUP_REMOVED lines=10> */
.L_x_8206:
[----:B------:R-:W-:Y:S05]  /*6720*/  BSYNC B0 ;  /* 0x0000000000007941 */ /* 0x000fea0003800000 */
.L_x_8205:
        /* <DEDUP_REMOVED lines=14> */
.L_x_8208:
[----:B------:R-:W-:Y:S05]  /*6810*/  BSYNC B0 ;  /* 0x0000000000007941 */ /* 0x000fea0003800000 */
.L_x_8207:
        /* <DEDUP_REMOVED lines=15> */
.L_x_8210:
[----:B------:R-:W-:Y:S05]  /*6910*/  BSYNC B0 ;  /* 0x0000000000007941 */ /* 0x000fea0003800000 */
.L_x_8209:
        /* <DEDUP_REMOVED lines=15> */
.L_x_8212:
[----:B------:R-:W-:Y:S05]  /*6a10*/  BSYNC B0 ;  /* 0x0000000000007941 */ /* 0x000fea0003800000 */
.L_x_8211:
        /* <DEDUP_REMOVED lines=15> */
.L_x_8214:
[----:B------:R-:W-:Y:S05]  /*6b10*/  BSYNC B0 ;  /* 0x0000000000007941 */ /* 0x000fea0003800000 */
.L_x_8213:
        /* <DEDUP_REMOVED lines=14> */
.L_x_8216:
[----:B------:R-:W-:Y:S05]  /*6c00*/  BSYNC B0 ;  /* 0x0000000000007941 */ /* 0x000fea0003800000 */
.L_x_8215:
        /* <DEDUP_REMOVED lines=15> */
.L_x_8218:
[----:B------:R-:W-:Y:S05]  /*6d00*/  BSYNC B0 ;  /* 0x0000000000007941 */ /* 0x000fea0003800000 */
.L_x_8217:
        /* <DEDUP_REMOVED lines=15> */
.L_x_8220:
[----:B------:R-:W-:Y:S05]  /*6e00*/  BSYNC B0 ;  /* 0x0000000000007941 */ /* 0x000fea0003800000 */
.L_x_8219:
[----:B------:R-:W0:Y:S01]  /*6e10*/  @P3 LDC.64 R188, c[0x0][0x2f8] ;  /* 0x0000be00ffbc3b82 */ /* 0x000e220000000a00 */
[----:B------:R-:W-:Y:S01]  /*6e20*/  SEL R192, R192, R176, P1 ;  /* 0x000000b0c0c07207 */ /* 0x000fe20000800000 */
[----:B------:R-:W-:Y:S01]  /*6e30*/  BSSY B0, `(.L_x_8221) ;  /* 0x000000f000007945 */ /* 0x000fe20003800000 */
[----:B------:R-:W-:Y:S02]  /*6e40*/  SEL R193, R193, R177, P1 ;  /* 0x000000b1c1c17207 */ /* 0x000fe40000800000 */
[----:B------:R-:W-:Y:S02]  /*6e50*/  SEL R194, R194, R178, P1 ;  /* 0x000000b2c2c27207 */ /* 0x000fe40000800000 */
[----:B------:R-:W-:Y:S02]  /*6e60*/  SEL R195, R195, R179, P1 ;  /* 0x000000b3c3c37207 */ /* 0x000fe40000800000 */
[----:B------:R-:W-:-:S03]  /*6e70*/  @!P5 ISETP.NE.U32.AND P6, PT, R250, RZ, PT ;  /* 0x000000fffa00d20c */ /* 0x000fc60003fc5070 */
[----:B------:R1:W-:Y:S01]  /*6e80*/  @P0 STG.E.128 desc[UR4][R198.64+0x10], R192 ;  /* 0x000010c0c6000986 */ /* 0x0003e2000c101d04 */
[----:B------:R-:W-:Y:S01]  /*6e90*/  @!P5 ISETP.NE.AND.EX P6, PT, R251, RZ, PT, P6 ;  /* 0x000000fffb00d20c */ /* 0x000fe20003fc5360 */
[----:B0-----:R-:W-:Y:S01]  /*6ea0*/  @P3 IMAD.WIDE.U32 R188, R204, 0x10, R188 ;  /* 0x00000010ccbc3825 */ /* 0x001fe200078e00bc */
[----:B------:R-:W-:-:S04]  /*6eb0*/  IADD3 R204, R217, 0x180, RZ ;  /* 0x00000180d9cc7810 */ /* 0x000fc80007ffe0ff */
[----:B------:R0:W-:Y:S01]  /*6ec0*/  @P3 STG.E.128 desc[UR4][R188.64], R168 ;  /* 0x000000a8bc003986 */ /* 0x0001e2000c101d04 */
[----:B-1----:R-:W1:Y:S01]  /*6ed0*/  @P0 LDC.64 R192, c[0x0][0x308] ;  /* 0x0000c200ffc00b82 */ /* 0x002e620000000a00 */
[----:B------:R-:W-:Y:S05]  /*6ee0*/  @!P3 BRA `(.L_x_8222) ;  /* 0x00000000000cb947 */ /* 0x000fea0003800000 */
[----:B-----5:R-:W2:Y:S02]  /*6ef0*/  LDC.64 R164, c[0x0][0x220] ;  /* 0x00008800ffa47b82 */ /* 0x020ea40000000a00 */
[----:B--2---:R-:W-:-:S06]  /*6f00*/  IMAD.WIDE.U32 R164, R204, 0x10, R164 ;  /* 0x00000010cca47825 */ /* 0x004fcc00078e00a4 */
[----:B------:R-:W5:Y:S02]  /*6f10*/  LDG.E.128 R164, desc[UR4][R164.64] ;  /* 0x00000004a4a47981 */ /* 0x000f64000c1e1d00 */
.L_x_8222:
[----:B------:R-:W-:Y:S05]  /*6f20*/  BSYNC B0 ;  /* 0x0000000000007941 */ /* 0x000fea0003800000 */
.L_x_8221:
[----:B------:R-:W-:Y:S01]  /*6f30*/  BSSY B0, `(.L_x_8223) ;  /* 0x000000c000007945 */ /* 0x000fe20003800000 */
[----:B------:R-:W-:-:S03]  /*6f40*/  @!P5 FSEL R194, R148, RZ, P6 ;  /* 0x000000ff94c2d208 */ /* 0x000fc60003000000 */
[----:B------:R-:W-:Y:S05]  /*6f50*/  @!P5 BRA `(.L_x_8224) ;  /* 0x000000000024d947 */ /* 0x000fea0003800000 */
[----:B0-----:R-:W0:Y:S02]  /*6f60*/  LDC.U8 R188, c[0x0][0x2a0] ;  /* 0x0000a800ffbc7b82 */ /* 0x001e240000000000 */
        /* <DEDUP_REMOVED lines=8> */
.L_x_8224:
[----:B------:R-:W-:Y:S05]  /*6ff0*/  BSYNC B0 ;  /* 0x0000000000007941 */ /* 0x000fea0003800000 */
.L_x_8223:
[----:B------:R-:W-:Y:S04]  /*7000*/  BSSY B0, `(.L_x_8225) ;  /* 0x000000e000007945 */ /* 0x000fe80003800000 */
[----:B------:R-:W-:Y:S05]  /*7010*/  @!P3 BRA `(.L_x_8226) ;  /* 0x000000000030b947 */ /* 0x000fea0003800000 */
[----:B------:R-:W2:Y:S01]  /*7020*/  LDL R198, [R1+0xd8] ;  /* 0x0000d80001c67983 */ /* 0x000ea20000100800 */
[----:B------:R-:W-:Y:S01]  /*7030*/  LOP3.LUT P6, RZ, R246, 0xff, RZ, 0xc0, !PT ;  /* 0x000000fff6ff7812 */ /* 0x000fe200078cc0ff */
[----:B0-----:R-:W-:Y:S01]  /*7040*/  FMUL.FTZ R188, R194, UR15 ;  /* 0x0000000fc2bc7c20 */ /* 0x001fe20008410000 */
        /* <DEDUP_REMOVED lines=9> */
.L_x_8226:
[----:B------:R-:W-:Y:S05]  /*70e0*/  BSYNC B0 ;  /* 0x0000000000007941 */ /* 0x000fea0003800000 */
.L_x_8225:
[----:B------:R-:W-:Y:S01]  /*70f0*/  @!P5 ISETP.NE.U32.AND P6, PT, R250, RZ, PT ;  /* 0x000000fffa00d20c */ /* 0x000fe20003fc5070 */
[----:B------:R-:W-:Y:S03]  /*7100*/  BSSY B0, `(.L_x_8227) ;  /* 0x000000d000007945 */ /* 0x000fe60003800000 */
[----:B------:R-:W-:-:S04]  /*7110*/  @!P5 ISETP.NE.AND.EX P6, PT, R251, RZ, PT, P6 ;  /* 0x000000fffb00d20c */ /* 0x000fc80003fc5360 */
[----:B0-----:R-:W-:Y:S01]  /*7120*/  @!P5 FSEL R189, R149, RZ, P6 ;  /* 0x000000ff95bdd208 */ /* 0x001fe20003000000 */
        /* <DEDUP_REMOVED lines=10> */
.L_x_8228:
[----:B------:R-:W-:Y:S05]  /*71d0*/  BSYNC B0 ;  /* 0x0000000000007941 */ /* 0x000fea0003800000 */
.L_x_8227:
        /* <DEDUP_REMOVED lines=15> */
.L_x_8230:
[----:B------:R-:W-:Y:S05]  /*72d0*/  BSYNC B0 ;  /* 0x0000000000007941 */ /* 0x000fea0003800000 */
.L_x_8229:
        /* <DEDUP_REMOVED lines=14> */
.L_x_8232:
[----:B------:R-:W-:Y:S05]  /*73c0*/  BSYNC B0 ;  /* 0x0000000000007941 */ /* 0x000fea0003800000 */
.L_x_8231:
        /* <DEDUP_REMOVED lines=14> */
.L_x_8234:
[----:B------:R-:W-:Y:S05]  /*74b0*/  BSYNC B0 ;  /* 0x0000000000007941 */ /* 0x000fea0003800000 */
.L_x_8233:
[----:B------:R-:W1:Y:S01]  /*74c0*/  LDL.LU R195, [R1+0x64] ;  /* 0x0000640001c37983 */ /* 0x000e620000300800 */
[----:B------:R-:W-:Y:S01]  /*74d0*/  @!P5 ISETP.NE.U32.AND P6, PT, R250, RZ, PT ;  /* 0x000000fffa00d20c */ /* 0x000fe20003fc5070 */
[----:B------:R-:W-:Y:S03]  /*74e0*/  BSSY B0, `(.L_x_8235) ;  /* 0x0000011000007945 */ /* 0x000fe60003800000 */
[----:B------:R-:W-:Y:S01]  /*74f0*/  @!P5 ISETP.NE.AND.EX P6, PT, R251, RZ, PT, P6 ;  /* 0x000000fffb00d20c */ /* 0x000fe20003fc5360 */
[----:B-1----:R-:W-:Y:S01]  /*7500*/  @P0 IMAD.WIDE.U32 R198, R195, 0x20, R192 ;  /* 0x00000020c3c60825 */ /* 0x002fe200078e00c0 */
[----:B------:R-:W-:Y:S02]  /*7510*/  SEL R192, R194, R172, P1 ;  /* 0x000000acc2c07207 */ /* 0x000fe40000800000 */
[----:B------:R-:W-:Y:S02]  /*7520*/  SEL R194, R188, R174, P1 ;  /* 0x000000aebcc27207 */ /* 0x000fe40000800000 */
[----:B------:R-:W-:-:S02]  /*7530*/  SEL R193, R189, R173, P1 ;  /* 0x000000adbdc17207 */ /* 0x000fc40000800000 */
[----:B------:R-:W-:Y:S01]  /*7540*/  @!P5 FSEL R188, R151, RZ, P6 ;  /* 0x000000ff97bcd208 */ /* 0x000fe20003000000 */
[----:B------:R-:W-:Y:S06]  /*7550*/  @!P5 BRA `(.L_x_8236) ;  /* 0x000000000024d947 */ /* 0x000fec0003800000 */
        /* <DEDUP_REMOVED lines=9> */
.L_x_8236:
[----:B------:R-:W-:Y:S05]  /*75f0*/  BSYNC B0 ;  /* 0x0000000000007941 */ /* 0x000fea0003800000 */
.L_x_8235:
        /* <DEDUP_REMOVED lines=15> */
.L_x_8238:
[----:B------:R-:W-:Y:S05]  /*76f0*/  BSYNC B0 ;  /* 0x0000000000007941 */ /* 0x000fea0003800000 */
.L_x_8237:
[----:B------:R-:W-:Y:S01]  /*7700*/  SEL R195, R188, R175, P1 ;  /* 0x000000afbcc37207 */ /* 0x000fe20000800000 */
[----:B------:R-:W-:Y:S01]  /*7710*/  BSSY B0, `(.L_x_8239) ;  /* 0x0000010000007945 */ /* 0x000fe20003800000 */
[----:B------:R-:W-:-:S03]  /*7720*/  @!P5 ISETP.NE.U32.AND P6, PT, R250, RZ, PT ;  /* 0x000000fffa00d20c */ /* 0x000fc60003fc5070 */
[----:B------:R0:W-:Y:S01]  /*7730*/  @P0 STG.E.128 desc[UR4][R198.64], R192 ;  /* 0x000000c0c6000986 */ /* 0x0001e2000c101d04 */
[----:B------:R-:W-:-:S04]  /*7740*/  @!P5 ISETP.NE.AND.EX P6, PT, R251, RZ, PT, P6 ;  /* 0x000000fffb00d20c */ /* 0x000fc80003fc5360 */
[----:B------:R-:W-:Y:S01]  /*7750*/  @!P5 FSEL R188, R152, RZ, P6 ;  /* 0x000000ff98bcd208 */ /* 0x000fe20003000000 */
[----:B0-----:R-:W0:Y:S01]  /*7760*/  @P3 LDC.64 R192, c[0x0][0x2f8] ;  /* 0x0000be00ffc03b82 */ /* 0x001e220000000a00 */
[----:B------:R-:W-:Y:S07]  /*7770*/  @!P5 BRA `(.L_x_8240) ;  /* 0x000000000024d947 */ /* 0x000fee0003800000 */
[----:B------:R-:W1:Y:S02]  /*7780*/  LDC.U8 R189, c[0x0][0x2a0] ;  /* 0x0000a800ffbd7b82 */ /* 0x000e640000000000 */
        /* <DEDUP_REMOVED lines=8> */
.L_x_8240:
[----:B------:R-:W-:Y:S05]  /*7810*/  BSYNC B0 ;  /* 0x0000000000007941 */ /* 0x000fea0003800000 */
.L_x_8239:
        /* <DEDUP_REMOVED lines=14> */
.L_x_8242:
[----:B------:R-:W-:Y:S05]  /*7900*/  BSYNC B0 ;  /* 0x0000000000007941 */ /* 0x000fea0003800000 */
.L_x_8241:
[----:B------:R-:W-:Y:S01]  /*7910*/  @!P5 ISETP.NE.U32.AND P6, PT, R250, RZ, PT ;  /* 0x000000fffa00d20c */ /* 0x000fe20003fc5070 */
[----:B------:R-:W-:Y:S03]  /*7920*/  BSSY B0, `(.L_x_8243) ;  /* 0x000000d000007945 */ /* 0x000fe60003800000 */
[----:B------:R-:W-:-:S04]  /*7930*/  @!P5 ISETP.NE.AND.EX P6, PT, R251, RZ, PT, P6 ;  /* 0x000000fffb00d20c */ /* 0x000fc80003fc5360 */
[----:B------:R-:W-:Y:S01]  /*7940*/  @!P5 FSEL R189, R153, RZ, P6 ;  /* 0x000000ff99bdd208 */ /* 0x000fe20003000000 */
[----:B------:R-:W-:Y:S08]  /*7950*/  @!P5 BRA `(.L_x_8244) ;  /* 0x000000000024d947 */ /* 0x000ff00003800000 */
        /* <DEDUP_REMOVED lines=9> */
.L_x_8244:
[----:B------:R-:W-:Y:S05]  /*79f0*/  BSYNC B0 ;  /* 0x0000000000007941 */ /* 0x000fea0003800000 */
.L_x_8243:
        /* <DEDUP_REMOVED lines=15> */
.L_x_8246:
[----:B------:R-:W-:Y:S05]  /*7af0*/  BSYNC B0 ;  /* 0x0000000000007941 */ /* 0x000fea0003800000 */
.L_x_8245:
        /* <DEDUP_REMOVED lines=14> */
.L_x_8248:
[----:B------:R-:W-:Y:S05]  /*7be0*/  BSYNC B0 ;  /* 0x0000000000007941 */ /* 0x000fea0003800000 */
.L_x_8247:
        /* <DEDUP_REMOVED lines=14> */
.L_x_8250:
[----:B------:R-:W-:Y:S05]  /*7cd0*/  BSYNC B0 ;  /* 0x0000000000007941 */ /* 0x000fea0003800000 */
.L_x_8249:
        /* <DEDUP_REMOVED lines=14> */
.L_x_8252:
[----:B------:R-:W-:Y:S05]  /*7dc0*/  BSYNC B0 ;  /* 0x0000000000007941 */ /* 0x000fea0003800000 */
.L_x_8251:
        /* <DEDUP_REMOVED lines=15> */
.L_x_8254:
[----:B------:R-:W-:Y:S05]  /*7ec0*/  BSYNC B0 ;  /* 0x0000000000007941 */ /* 0x000fea0003800000 */
.L_x_8253:
        /* <DEDUP_REMOVED lines=11> */
[----:B------:R-:W-:Y:S06]  /*7f80*/  @!P3 BRA `(.L_x_8256) ;  /* 0x00000000000cb947 */ /* 0x000fec0003800000 */
[----:B-----5:R-:W1:Y:S02]  /*7f90*/  LDC.64 R164, c[0x0][0x220] ;  /* 0x00008800ffa47b82 */ /* 0x020e640000000a00 */
[----:B-1----:R-:W-:-:S06]  /*7fa0*/  IMAD.WIDE.U32 R164, R190, 0x10, R164 ;  /* 0x00000010bea47825 */ /* 0x002fcc00078e00a4 */
[----:B------:R-:W5:Y:S02]  /*7fb0*/  LDG.E.128 R164, desc[UR4][R164.64] ;  /* 0x00000004a4a47981 */ /* 0x000f64000c1e1d00 */
.L_x_8256:
[----:B------:R-:W-:Y:S05]  /*7fc0*/  BSYNC B0 ;  /* 0x0000000000007941 */ /* 0x000fea0003800000 */
.L_x_8255:
[----:B------:R-:W-:Y:S01]  /*7fd0*/  BSSY B0, `(.L_x_8257) ;  /* 0x000000c000007945 */ /* 0x000fe20003800000 */
[----:B0-----:R-:W-:-:S03]  /*7fe0*/  @!P5 FSEL R188, R156, RZ, P6 ;  /* 0x000000ff9cbcd208 */ /* 0x001fc60003000000 */
[----:B------:R-:W-:Y:S05]  /*7ff0*/  @!P5 BRA `(.L_x_8258) ;  /* 0x000000000024d947 */ /* 0x000fea0003800000 */
        /* <DEDUP_REMOVED lines=9> */
.L_x_8258:
[----:B------:R-:W-:Y:S05]  /*8090*/  BSYNC B0 ;  /* 0x0000000000007941 */ /* 0x000fea0003800000 */
.L_x_8257:
        /* <DEDUP_REMOVED lines=14> */
.L_x_8260:
[----:B------:R-:W-:Y:S05]  /*8180*/  BSYNC B0 ;  /* 0x0000000000007941 */ /* 0x000fea0003800000 */
.L_x_8259:
        /* <DEDUP_REMOVED lines=14> */
.L_x_8262:
[----:B------:R-:W-:Y:S05]  /*8270*/  BSYNC B0 ;  /* 0x0000000000007941 */ /* 0x000fea0003800000 */
.L_x_8261:
        /* <DEDUP_REMOVED lines=15> */
.L_x_8264:
[----:B------:R-:W-:Y:S05]  /*8370*/  BSYNC B0 ;  /* 0x0000000000007941 */ /* 0x000fea0003800000 */
.L_x_8263:
        /* <DEDUP_REMOVED lines=14> */
.L_x_8266:
[----:B------:R-:W-:Y:S05]  /*8460*/  BSYNC B0 ;  /* 0x0000000000007941 */ /* 0x000fea0003800000 */
.L_x_8265:
        /* <DEDUP_REMOVED lines=14> */
.L_x_8268:
[----:B------:R-:W-:Y:S05]  /*8550*/  BSYNC B0 ;  /* 0x0000000000007941 */ /* 0x000fea0003800000 */
.L_x_8267:
        /* <DEDUP_REMOVED lines=14> */
.L_x_8270:
[----:B------:R-:W-:Y:S05]  /*8640*/  BSYNC B0 ;  /* 0x0000000000007941 */ /* 0x000fea0003800000 */
.L_x_8269:
        /* <DEDUP_REMOVED lines=15> */
.L_x_8272:
[----:B------:R-:W-:Y:S05]  /*8740*/  BSYNC B0 ;  /* 0x0000000000007941 */ /* 0x000fea0003800000 */
.L_x_8271:
        /* <DEDUP_REMOVED lines=14> */
.L_x_8274:
[----:B------:R-:W-:Y:S05]  /*8830*/  BSYNC B0 ;  /* 0x0000000000007941 */ /* 0x000fea0003800000 */
.L_x_8273:
        /* <DEDUP_REMOVED lines=14> */
.L_x_8276:
[----:B------:R-:W-:Y:S05]  /*8920*/  BSYNC B0 ;  /* 0x0000000000007941 */ /* 0x000fea0003800000 */
.L_x_8275:
        /* <DEDUP_REMOVED lines=14> */
.L_x_8278:
[----:B------:R-:W-:Y:S05]  /*8a10*/  BSYNC B0 ;  /* 0x0000000000007941 */ /* 0x000fea0003800000 */
.L_x_8277:
        /* <DEDUP_REMOVED lines=15> */
.L_x_8280:
[----:B------:R-:W-:Y:S05]  /*8b10*/  BSYNC B0 ;  /* 0x0000000000007941 */ /* 0x000fea0003800000 */
.L_x_8279:
        /* <DEDUP_REMOVED lines=14> */
.L_x_8282:
[----:B------:R-:W-:Y:S05]  /*8c00*/  BSYNC B0 ;  /* 0x0000000000007941 */ /* 0x000fea0003800000 */
.L_x_8281:
        /* <DEDUP_REMOVED lines=14> */
.L_x_8284:
[----:B------:R-:W-:Y:S05]  /*8cf0*/  BSYNC B0 ;  /* 0x0000000000007941 */ /* 0x000fea0003800000 */
.L_x_8283:
        /* <DEDUP_REMOVED lines=14> */
.L_x_8286:
[----:B------:R-:W-:Y:S05]  /*8de0*/  BSYNC B0 ;  /* 0x0000000000007941 */ /* 0x000fea0003800000 */
.L_x_8285:
        /* <DEDUP_REMOVED lines=23> */
.L_x_8288:
[----:B------:R-:W-:Y:S05]  /*8f60*/  BSYNC B0 ;  /* 0x0000000000007941 */ /* 0x000fea0003800000 */
.L_x_8287:
[----:B------:R-:W0:Y:S01]  /*8f70*/  @P0 LDC.64 R188, c[0x0][0x308] ;  /* 0x0000c200ffbc0b82 */ /* 0x000e220000000a00 */
[----:B------:R-:W-:-:S04]  /*8f80*/  @P0 VIADD R3, R249, 0x200 ;  /* 0x00000200f9030836 */ /* 0x000fc80000000000 */
        /* <DEDUP_REMOVED lines=9> */
.L_x_8116:
[----:B-1----:R-:W0:Y:S01]  /*9020*/  S2R R188, SR_TID.X ;  /* 0x0000000000bc7919 */ /* 0x002e220000002100 */
        /* <DEDUP_REMOVED lines=43> */
.L_x_8120:
[----:B------:R-:W-:Y:S01]  /*92e0*/  HFMA2.MMA R196, -RZ, RZ, 0, 9.5367431640625e-07 ;  /* 0x00000010ffc47435 */ /* 0x000fe200000001ff */
[----:B------:R-:W-:Y:S01]  /*92f0*/  MOV R197, R198 ;  /* 0x000000c600c57202 */ /* 0x000fe20000000f00 */
[----:B------:R-:W-:Y:S01]  /*9300*/  IMAD.MOV.U32 R195, RZ, RZ, 0x1f ;  /* 0x0000001fffc37424 */ /* 0x000fe200078e00ff */
[----:B------:R-:W-:-:S08]  /*9310*/  MOV R192, 0xffffffff ;  /* 0xffffffff00c07802 */ /* 0x000fd00000000f00 */
[----:B------:R-:W-:Y:S05]  /*9320*/  WARPSYNC.COLLECTIVE R192, `(.L_x_8290) ;  /* 0x00000000c0087348 */ /* 0x000fea0003c00000 */
[----:B------:R0:W1:Y:S02]  /*9330*/  SHFL.DOWN P1, R199, R197, R196, R195 ;  /* 0x080000c4c5c77389 */ /* 0x00006400000200c3 */
[----:B01----:R-:W-:Y:S01]  /*9340*/  ENDCOLLECTIVE ;  /* 0x000000000000791b */ /* 0x003fe20003800000 */
.L_x_8290:
[----:B------:R-:W-:Y:S01]  /*9350*/  IMAD.MOV.U32 R197, RZ, RZ, R193 ;  /* 0x000000ffffc57224 */ /* 0x000fe200078e00c1 */
[----:B------:R-:W-:-:S05]  /*9360*/  MOV R192, R199 ;  /* 0x000000c700c07202 */ /* 0x000fca0000000f00 */
[----:B------:R-:W-:Y:S01]  /*9370*/  FADD.FTZ R198, R192, R198 ;  /* 0x000000c6c0c67221 */ /* 0x000fe20000010000 */
[----:B------:R-:W-:-:S07]  /*9380*/  MOV R192, 0xffffffff ;  /* 0xffffffff00c07802 */ /* 0x000fce0000000f00 */
[----:B------:R-:W-:Y:S05]  /*9390*/  WARPSYNC.COLLECTIVE R192, `(.L_x_8291) ;  /* 0x00000000c0087348 */ /* 0x000fea0003c00000 */
[----:B------:R0:W1:Y:S02]  /*93a0*/  SHFL.DOWN P1, R199, R197, R196, R195 ;  /* 0x080000c4c5c77389 */ /* 0x00006400000200c3 */
[----:B01----:R-:W-:Y:S01]  /*93b0*/  ENDCOLLECTIVE ;  /* 0x000000000000791b */ /* 0x003fe20003800000 */
.L_x_8291:
        /* <DEDUP_REMOVED lines=8> */
.L_x_8292:
[----:B------:R-:W-:Y:S01]  /*9440*/  MOV R197, R193 ;  /* 0x000000c100c57202 */ /* 0x000fe20000000f00 */
[----:B------:R-:W-:-:S04]  /*9450*/  IMAD.MOV.U32 R192, RZ, RZ, R199 ;  /* 0x000000ffffc07224 */ /* 0x000fc800078e00c7 */
[----:B------:R-:W-:Y:S01]  /*9460*/  FADD.FTZ R198, R198, R192 ;  /* 0x000000c0c6c67221 */ /* 0x000fe20000010000 */
[----:B------:R-:W-:-:S07]  /*9470*/  MOV R192, 0xffffffff ;  /* 0xffffffff00c07802 */ /* 0x000fce0000000f00 */
[----:B------:R-:W-:Y:S05]  /*9480*/  WARPSYNC.COLLECTIVE R192, `(.L_x_8293) ;  /* 0x00000000c0087348 */ /* 0x000fea0003c00000 */
[----:B------:R0:W1:Y:S02]  /*9490*/  SHFL.DOWN P1, R199, R197, R196, R195 ;  /* 0x080000c4c5c77389 */ /* 0x00006400000200c3 */
[----:B01----:R-:W-:Y:S01]  /*94a0*/  ENDCOLLECTIVE ;  /* 0x000000000000791b */ /* 0x003fe20003800000 */
.L_x_8293:
        /* <DEDUP_REMOVED lines=8> */
.L_x_8294:
[----:B------:R-:W-:Y:S02]  /*9530*/  MOV R197, R193 ;  /* 0x000000c100c57202 */ /* 0x000fe40000000f00 */
[----:B------:R-:W-:-:S05]  /*9540*/  MOV R192, R199 ;  /* 0x000000c700c07202 */ /* 0x000fca0000000f00 */
[----:B------:R-:W-:Y:S01]  /*9550*/  FADD.FTZ R198, R198, R192 ;  /* 0x000000c0c6c67221 */ /* 0x000fe20000010000 */
[----:B------:R-:W-:-:S07]  /*9560*/  IMAD.MOV.U32 R192, RZ, RZ, -0x1 ;  /* 0xffffffffffc07424 */ /* 0x000fce00078e00ff */
[----:B------:R-:W-:Y:S05]  /*9570*/  WARPSYNC.COLLECTIVE R192, `(.L_x_8295) ;  /* 0x00000000c0087348 */ /* 0x000fea0003c00000 */
[----:B------:R0:W1:Y:S02]  /*9580*/  SHFL.DOWN P1, R199, R197, R196, R195 ;  /* 0x080000c4c5c77389 */ /* 0x00006400000200c3 */
[----:B01----:R-:W-:Y:S01]  /*9590*/  ENDCOLLECTIVE ;  /* 0x000000000000791b */ /* 0x003fe20003800000 */
.L_x_8295:
        /* <DEDUP_REMOVED lines=8> */
.L_x_8296:
[----:B------:R-:W-:Y:S01]  /*9620*/  IMAD.MOV.U32 R197, RZ, RZ, R193 ;  /* 0x000000ffffc57224 */ /* 0x000fe200078e00c1 */
[----:B------:R-:W-:-:S05]  /*9630*/  MOV R192, R199 ;  /* 0x000000c700c07202 */ /* 0x000fca0000000f00 */
[----:B------:R-:W-:Y:S01]  /*9640*/  FADD.FTZ R198, R198, R192 ;  /* 0x000000c0c6c67221 */ /* 0x000fe20000010000 */
[----:B------:R-:W-:-:S07]  /*9650*/  MOV R192, 0xffffffff ;  /* 0xffffffff00c07802 */ /* 0x000fce0000000f00 */
[----:B------:R-:W-:Y:S05]  /*9660*/  WARPSYNC.COLLECTIVE R192, `(.L_x_8297) ;  /* 0x00000000c0087348 */ /* 0x000fea0003c00000 */
[----:B------:R0:W1:Y:S02]  /*9670*/  SHFL.DOWN P1, R199, R197, R196, R195 ;  /* 0x080000c4c5c77389 */ /* 0x00006400000200c3 */
[----:B01----:R-:W-:Y:S01]  /*9680*/  ENDCOLLECTIVE ;  /* 0x000000000000791b */ /* 0x003fe20003800000 */
.L_x_8297:
        /* <DEDUP_REMOVED lines=8> */
.L_x_8298:
[----:B------:R-:W-:Y:S01]  /*9710*/  MOV R197, R193 ;  /* 0x000000c100c57202 */ /* 0x000fe20000000f00 */
[----:B------:R-:W-:-:S07]  /*9720*/  IMAD.MOV.U32 R217, RZ, RZ, R199 ;  /* 0x000000ffffd97224 */ /* 0x000fce00078e00c7 */
[----:B------:R-:W-:Y:S05]  /*9730*/  WARPSYNC.COLLECTIVE R192, `(.L_x_8299) ;  /* 0x00000000c0087348 */ /* 0x000fea0003c00000 */
[----:B------:R0:W1:Y:S02]  /*9740*/  SHFL.DOWN P1, R199, R197, R196, R195 ;  /* 0x080000c4c5c77389 */ /* 0x00006400000200c3 */
[----:B01----:R-:W-:Y:S01]  /*9750*/  ENDCOLLECTIVE ;  /* 0x000000000000791b */ /* 0x003fe20003800000 */
.L_x_8299:
[----:B------:R-:W-:Y:S01]  /*9760*/  MOV R195, R199 ;  /* 0x000000c700c37202 */ /* 0x000fe20000000f00 */
[----:B------:R-:W-:Y:S06]  /*9770*/  BRA `(.L_x_8300) ;  /* 0xffffffa0002c7947 */ /* 0x000fec000383ffff */
.L_x_8301:
        /* <DEDUP_REMOVED lines=16> */
.L_x_16569:


//--------------------- .text._ZN10layer_norm13ln_bwd_kernelINS_13Kernel_traitsIf6__halfS2_S2_fjLj5120ELj1ELj1ELj4ELj16ENS_18Kernel_traits_baseILj5120EfS2_S2_S2_fjLj128EEEEELb0ELb0ELb0ELb0EEEvNS_9BwdParamsE --------------------------
	.section	.text._ZN10layer_norm13ln_bwd_kernelINS_13Kernel_traitsIf6__halfS2_S2_fjLj5120ELj1ELj1ELj4ELj16ENS_18Kernel_traits_baseILj5120EfS2_S2_S2_fjLj128EEEEELb0ELb0ELb0ELb0EEEvNS_9BwdParamsE,"ax",@progbits
	.align	128
        .global         _ZN10layer_norm13ln_bwd_kernelINS_13Kernel_traitsIf6__halfS2_S2_fjLj5120ELj1ELj1ELj4ELj16ENS_18Kernel_traits_baseILj5120EfS2_S2_S2_fjLj128EEEEELb0ELb0ELb0ELb0EEEvNS_9BwdParamsE
        .type           _ZN10layer_norm13ln_bwd_kernelINS_13Kernel_traitsIf6__halfS2_S2_fjLj5120ELj1ELj1ELj4ELj16ENS_18Kernel_traits_baseILj5120EfS2_S2_S2_fjLj128EEEEELb0ELb0ELb0ELb0EEEvNS_9BwdParamsE,@function
        .size           _ZN10layer_norm13ln_bwd_kernelINS_13Kernel_traitsIf6__halfS2_S2_fjLj5120ELj1ELj1ELj4ELj16ENS_18Kernel_traits_baseILj5120EfS2_S2_S2_fjLj128EEEEELb0ELb0ELb0ELb0EEEvNS_9BwdParamsE,(.L_x_16570 - _ZN10layer_norm13ln_bwd_kernelINS_13Kernel_traitsIf6__halfS2_S2_fjLj5120ELj1ELj1ELj4ELj16ENS_18Kernel_traits_baseILj5120EfS2_S2_S2_fjLj128EEEEELb0ELb0ELb0ELb0EEEvNS_9BwdParamsE)
        .other          _ZN10layer_norm13ln_bwd_kernelINS_13Kernel_traitsIf6__halfS2_S2_fjLj5120ELj1ELj1ELj4ELj16ENS_18Kernel_traits_baseILj5120EfS2_S2_S2_fjLj128EEEEELb0ELb0ELb0ELb0EEEvNS_9BwdParamsE,@"STO_CUDA_ENTRY STV_DEFAULT"
_ZN10layer_norm13ln_bwd_kernelINS_13Kernel_traitsIf6__halfS2_S2_fjLj5120ELj1ELj1ELj4ELj16ENS_18Kernel_traits_baseILj5120EfS2_S2_S2_fjLj128EEEEELb0ELb0ELb0ELb0EEEvNS_9BwdParamsE:
.text._ZN10layer_norm13ln_bwd_kernelINS_13Kernel_traitsIf6__halfS2_S2_fjLj5120ELj1ELj1ELj4ELj16ENS_18Kernel_traits_baseILj5120EfS2_S2_S2_fjLj128EEEEELb0ELb0ELb0ELb0EEEvNS_9BwdParamsE:
        /* <DEDUP_REMOVED lines=98> */
.L_x_8324:
[----:B0-----:R-:W0:Y:S01]  /*0620*/  @P1 LDC.64 R6, c[0x0][0x270] ;  /* 0x00009c00ff061b82 */ /* 0x001e220000000a00 */
[----:B------:R-:W-:-:S07]  /*0630*/  SHF.R.S32.HI R2, RZ, 0x1f, R3 ;  /* 0x0000001fff027819 */ /* 0x000fce0000011403 */
[----:B-1234-:R-:W1:Y:S01]  /*0640*/  LDC.64 R172, c[0x0][0x250] ;  /* 0x00009400ffac7b82 */ /* 0x01ee620000000a00 */
[----:B0-----:R-:W-:-:S04]  /*0650*/  @P1 LEA R242, P0, R3, R6, 0x1 ;  /* 0x0000000603f21211 */ /* 0x001fc800078008ff */
[----:B------:R-:W-:-:S03]  /*0660*/  @P1 LEA.HI.X R243, R3, R7, R2, 0x1, P0 ;  /* 0x0000000703f31211 */ /* 0x000fc600000f0c02 */
[----:B------:R-:W0:Y:S01]  /*0670*/  LDC.64 R6, c[0x0][0x258] ;  /* 0x00009600ff067b82 */ /* 0x000e220000000a00 */
[----:B-1----:R-:W-:Y:S01]  /*0680*/  IMAD.WIDE R172, R3, 0x4, R172 ;  /* 0x0000000403ac7825 */ /* 0x002fe200078e02ac */
[----:B------:R-:W-:Y:S01]  /*0690*/  LOP3.LUT R4, R5, 0x7f, RZ, 0xc0, !PT ;  /* 0x0000007f05047812 */ /* 0x000fe200078ec0ff */
[----:B------:R-:W-:Y:S01]  /*06a0*/  BSSY B0, `(.L_x_8303) ;  /* 0x0000064000007945 */ /* 0x000fe20003800000 */
[----:B------:R-:W-:Y:S01]  /*06b0*/  ISETP.NE.AND P6, PT, RZ, UR8, PT ;  /* 0x00000008ff007c0c */ /* 0x000fe2000bfc5270 */
[----:B-----5:R1:W5:Y:S04]  /*06c0*/  @P1 LDG.E.U16 R242, desc[UR4][R242.64] ;  /* 0x00000004f2f21981 */ /* 0x020368000c1e1500 */
[----:B------:R-:W2:Y:S01]  /*06d0*/  LDG.E R172, desc[UR4][R172.64] ;  /* 0x00000004acac7981 */ /* 0x000ea2000c1e1900 */
[----:B0-----:R-:W-:-:S05]  /*06e0*/  IMAD.WIDE R174, R3, 0x4, R6 ;  /* 0x0000000403ae7825 */ /* 0x001fca00078e0206 */
[----:B------:R0:W5:Y:S01]  /*06f0*/  LDG.E R7, desc[UR4][R174.64] ;  /* 0x00000004ae077981 */ /* 0x000162000c1e1900 */
[----:B------:R-:W-:-:S05]  /*0700*/  MOV R6, UR18 ;  /* 0x0000001200067c02 */ /* 0x000fca0008000f00 */
[----:B------:R-:W-:-:S05]  /*0710*/  IMAD R2, R3, R6, RZ ;  /* 0x0000000603027224 */ /* 0x000fca00078e02ff */
[----:B------:R-:W-:-:S04]  /*0720*/  SHF.R.S32.HI R177, RZ, 0x1f, R2 ;  /* 0x0000001fffb17819 */ /* 0x000fc80000011402 */
[----:B------:R-:W-:-:S04]  /*0730*/  LEA.HI R177, R177, R2, RZ, 0x3 ;  /* 0x00000002b1b17211 */ /* 0x000fc800078f18ff */
        /* <DEDUP_REMOVED lines=90> */
.L_x_8304:
[----:B------:R-:W-:Y:S05]  /*0ce0*/  BSYNC B0 ;  /* 0x0000000000007941 */ /* 0x000fea0003800000 */
.L_x_8303:
        /* <DEDUP_REMOVED lines=86> */
.L_x_8306:
[----:B------:R-:W-:Y:S05]  /*1250*/  BSYNC B0 ;  /* 0x0000000000007941 */ /* 0x000fea0003800000 */
.L_x_8305:
        /* <DEDUP_REMOVED lines=15> */
[----:B------:R-:W-:Y:S02]  /*1350*/  HADD2.F32 R200, -RZ, R176.H1_H1 ;  /* 0x300000b0ffc87230 */ /* 0x000fe40000004100 */
[----:B------:R-:W-:-:S02]  /*1360*/  HADD2.F32 R202, -RZ, R177.H0_H0 ;  /* 0x200000b1ffca7230 */ /* 0x000fc40000004100 */
[C---:B------:R-:W-:Y:S01]  /*1370*/  FADD.FTZ R26, -R207.reuse, R26 ;  /* 0x0000001acf1a7221 */ /* 0x040fe20000010100 */
[--C-:B------:R-:W-:Y:S02]  /*1380*/  HADD2.F32 R246, -RZ, R178.reuse.H0_H0 ;  /* 0x200000b2fff67230 */ /* 0x100fe40000004100 */
[----:B------:R-:W-:Y:S02]  /*1390*/  HADD2.F32 R24, -RZ, R178.H1_H1 ;  /* 0x300000b2ff187230 */ /* 0x000fe40000004100 */
[----:B------:R-:W-:Y:S01]  /*13a0*/  FADD.FTZ R200, -R207, R200 ;  /* 0x000000c8cfc87221 */ /* 0x000fe20000010100 */
[--C-:B------:R-:W-:Y:S02]  /*13b0*/  HADD2.F32 R180, -RZ, R179.reuse.H0_H0 ;  /* 0x200000b3ffb47230 */ /* 0x100fe40000004100 */
[----:B------:R-:W-:Y:S02]  /*13c0*/  HADD2.F32 R178, -RZ, R179.H1_H1 ;  /* 0x300000b3ffb27230 */ /* 0x000fe40000004100 */
[----:B--2---:R-:W-:-:S02]  /*13d0*/  HADD2.F32 R179, -RZ, R172.H0_H0 ;  /* 0x200000acffb37230 */ /* 0x004fc40000004100 */
[----:B------:R-:W-:Y:S02]  /*13e0*/  HADD2.F32 R204, -RZ, R177.H1_H1 ;  /* 0x300000b1ffcc7230 */ /* 0x000fe40000004100 */
[----:B-----5:R-:W-:Y:S01]  /*13f0*/  FMUL.FTZ R13, R7, R26 ;  /* 0x0000001a070d7220 */ /* 0x020fe20000410000 */
[----:B------:R-:W-:Y:S02]  /*1400*/  HADD2.F32 R208, -RZ, R172.H1_H1 ;  /* 0x300000acffd07230 */ /* 0x000fe40000004100 */
[----:B------:R-:W-:Y:S01]  /*1410*/  FADD.FTZ R202, -R207, R202 ;  /* 0x000000cacfca7221 */ /* 0x000fe20000010100 */
[----:B------:R-:W-:Y:S01]  /*1420*/  FMUL.FTZ R210, R7, R200 ;  /* 0x000000c807d27220 */ /* 0x000fe20000410000 */
[C---:B------:R-:W-:Y:S01]  /*1430*/  FADD.FTZ R26, -R207.reuse, R24 ;  /* 0x00000018cf1a7221 */ /* 0x040fe20000010100 */
[----:B------:R-:W-:Y:S01]  /*1440*/  FMUL.FTZ R212, R44, R179 ;  /* 0x000000b32cd47220 */ /* 0x000fe20000410000 */
[----:B0-----:R-:W-:Y:S02]  /*1450*/  HADD2.F32 R183, -RZ, R173.H0_H0 ;  /* 0x200000adffb77230 */ /* 0x001fe40000004100 */
[----:B------:R-:W-:Y:S01]  /*1460*/  FADD.FTZ R204, -R207, R204 ;  /* 0x000000cccfcc7221 */ /* 0x000fe20000010100 */
[----:B------:R-:W-:-:S02]  /*1470*/  HADD2.F32 R177, -RZ, R174.H0_H0 ;  /* 0x200000aeffb17230 */ /* 0x000fc40000004100 */
[----:B------:R-:W-:Y:S01]  /*1480*/  FMUL.FTZ R205, R7, R202 ;  /* 0x000000ca07cd7220 */ /* 0x000fe20000410000 */
[----:B------:R-:W-:Y:S02]  /*1490*/  HADD2.F32 R176, -RZ, R173.H1_H1 ;  /* 0x300000adffb07230 */ /* 0x000fe40000004100 */
[----:B------:R-:W-:Y:S01]  /*14a0*/  FADD.FTZ R117, R117, R208 ;  /* 0x000000d075757221 */ /* 0x000fe20000010000 */
[----:B------:R-:W-:Y:S02]  /*14b0*/  HADD2.F32 R174, -RZ, R174.H1_H1 ;  /* 0x300000aeffae7230 */ /* 0x000fe40000004100 */
[----:B------:R-:W-:Y:S01]  /*14c0*/  FFMA.FTZ R81, R210, R208, R81 ;  /* 0x000000d0d2517223 */ /* 0x000fe20000010051 */
[--C-:B------:R-:W-:Y:S02]  /*14d0*/  HADD2.F32 R173, -RZ, R175.reuse.H0_H0 ;  /* 0x200000afffad7230 */ /* 0x100fe40000004100 */
[----:B------:R-:W-:Y:S01]  /*14e0*/  FMUL.FTZ R26, R7, R26 ;  /* 0x0000001a071a7220 */ /* 0x000fe20000410000 */
[----:B------:R-:W-:-:S02]  /*14f0*/  HADD2.F32 R172, -RZ, R175.H1_H1 ;  /* 0x300000afffac7230 */ /* 0x000fc40000004100 */
        /* <DEDUP_REMOVED lines=12> */
[C---:B------:R-:W-:Y:S01]  /*15c0*/  FADD.FTZ R180, -R207.reuse, R180 ;  /* 0x000000b4cfb47221 */ /* 0x040fe20000010100 */
        /* <DEDUP_REMOVED lines=8> */
[C---:B------:R-:W-:Y:S01]  /*1650*/  FFMA.FTZ R174, R202.reuse, R200, R175 ;  /* 0x000000c8caae7223 */ /* 0x040fe200000100af */
        /* <DEDUP_REMOVED lines=22> */
.L_x_8308:
[----:B------:R-:W-:Y:S05]  /*17c0*/  BSYNC B0 ;  /* 0x0000000000007941 */ /* 0x000fea0003800000 */
.L_x_8307:
        /* <DEDUP_REMOVED lines=18> */
[----:B------:R-:W-:Y:S02]  /*18f0*/  HADD2.F32 R246, -RZ, R21.H1_H1 ;  /* 0x30000015fff67230 */ /* 0x000fe40000004100 */
[----:B------:R-:W-:Y:S01]  /*1900*/  FADD.FTZ R12, -R207, R12 ;  /* 0x0000000ccf0c7221 */ /* 0x000fe20000010100 */
[--C-:B------:R-:W-:Y:S02]  /*1910*/  HADD2.F32 R248, -RZ, R22.reuse.H0_H0 ;  /* 0x20000016fff87230 */ /* 0x100fe40000004100 */
[C---:B0----5:R-:W-:Y:S01]  /*1920*/  FMUL.FTZ R11, R7.reuse, R8 ;  /* 0x00000008070b7220 */ /* 0x061fe20000410000 */
[----:B------:R-:W-:Y:S02]  /*1930*/  HADD2.F32 R176, -RZ, R22.H1_H1 ;  /* 0x30000016ffb07230 */ /* 0x000fe40000004100 */
[----:B--2---:R-:W-:Y:S02]  /*1940*/  HADD2.F32 R15, -RZ, R16.H0_H0 ;  /* 0x20000010ff0f7230 */ /* 0x004fe40000004100 */
[----:B------:R-:W-:Y:S01]  /*1950*/  FMUL.FTZ R8, R7, R12 ;  /* 0x0000000c07087220 */ /* 0x000fe20000410000 */
[----:B------:R-:W-:Y:S01]  /*1960*/  FADD.FTZ R178, -R207, R178 ;  /* 0x000000b2cfb27221 */ /* 0x000fe20000010100 */
[----:B------:R-:W-:-:S02]  /*1970*/  HADD2.F32 R172, -RZ, R23.H0_H0 ;  /* 0x20000017ffac7230 */ /* 0x000fc40000004100 */
[C---:B------:R-:W-:Y:S01]  /*1980*/  FADD.FTZ R12, -R207.reuse, R246 ;  /* 0x000000f6cf0c7221 */ /* 0x040fe20000010100 */
[----:B------:R-:W-:Y:S02]  /*1990*/  HADD2.F32 R22, -RZ, R23.H1_H1 ;  /* 0x30000017ff167230 */ /* 0x000fe40000004100 */
[C---:B------:R-:W-:Y:S01]  /*19a0*/  FADD.FTZ R248, -R207.reuse, R248 ;  /* 0x000000f8cff87221 */ /* 0x040fe20000010100 */
[----:B------:R-:W-:Y:S02]  /*19b0*/  HADD2.F32 R14, -RZ, R16.H1_H1 ;  /* 0x30000010ff0e7230 */ /* 0x000fe40000004100 */
[----:B------:R-:W-:Y:S01]  /*19c0*/  FMUL.FTZ R10, R52, R15 ;  /* 0x0000000f340a7220 */ /* 0x000fe20000410000 */
[--C-:B------:R-:W-:Y:S02]  /*19d0*/  HADD2.F32 R23, -RZ, R18.reuse.H0_H0 ;  /* 0x20000012ff177230 */ /* 0x100fe40000004100 */
[----:B------:R-:W-:Y:S02]  /*19e0*/  HADD2.F32 R20, -RZ, R18.H1_H1 ;  /* 0x30000012ff147230 */ /* 0x000fe40000004100 */
[----:B------:R-:W-:Y:S01]  /*19f0*/  FADD.FTZ R18, -R207, R176 ;  /* 0x000000b0cf127221 */ /* 0x000fe20000010100 */
[----:B------:R-:W-:-:S02]  /*1a00*/  HADD2.F32 R21, -RZ, R17.H0_H0 ;  /* 0x20000011ff157230 */ /* 0x000fc40000004100 */
[----:B------:R-:W-:Y:S02]  /*1a10*/  HADD2.F32 R16, -RZ, R17.H1_H1 ;  /* 0x30000011ff107230 */ /* 0x000fe40000004100 */
[C---:B------:R-:W-:Y:S01]  /*1a20*/  FMUL.FTZ R17, R7.reuse, R178 ;  /* 0x000000b207117220 */ /* 0x040fe20000410000 */
[--C-:B------:R-:W-:Y:S02]  /*1a30*/  HADD2.F32 R27, -RZ, R19.reuse.H0_H0 ;  /* 0x20000013ff1b7230 */ /* 0x100fe40000004100 */
[----:B------:R-:W-:Y:S01]  /*1a40*/  FMUL.FTZ R12, R7, R12 ;  /* 0x0000000c070c7220 */ /* 0x000fe20000410000 */
[----:B------:R-:W-:Y:S02]  /*1a50*/  HADD2.F32 R174, -RZ, R19.H1_H1 ;  /* 0x30000013ffae7230 */ /* 0x000fe40000004100 */
[----:B------:R-:W-:Y:S01]  /*1a60*/  FADD.FTZ R124, R124, R15 ;  /* 0x0000000f7c7c7221 */ /* 0x000fe20000010000 */
[----:B------:R-:W-:Y:S01]  /*1a70*/  FFMA.FTZ R88, R11, R15, R88 ;  /* 0x0000000f0b587223 */ /* 0x000fe20000010058 */
[----:B------:R-:W-:Y:S01]  /*1a80*/  FMUL.FTZ R19, R7, R248 ;  /* 0x000000f807137220 */ /* 0x000fe20000410000 */
[----:B------:R-:W-:Y:S01]  /*1a90*/  FADD.FTZ R125, R125, R14 ;  /* 0x0000000e7d7d7221 */ /* 0x000fe20000010000 */
[-C--:B------:R-:W-:Y:S01]  /*1aa0*/  FFMA.FTZ R89, R8, R14.reuse, R89 ;  /* 0x0000000e08597223 */ /* 0x080fe20000010059 */
[----:B------:R-:W-:Y:S01]  /*1ab0*/  FMUL.FTZ R15, R53, R14 ;  /* 0x0000000e350f7220 */ /* 0x000fe20000410000 */
[----:B------:R-:W-:Y:S01]  /*1ac0*/  FMUL.FTZ R18, R7, R18 ;  /* 0x0000001207127220 */ /* 0x000fe20000410000 */
[----:B------:R-:W-:Y:S01]  /*1ad0*/  FADD.FTZ R176, R243, R10 ;  /* 0x0000000af3b07221 */ /* 0x000fe20000010000 */
[----:B------:R-:W-:Y:S01]  /*1ae0*/  FADD.FTZ R126, R126, R21 ;  /* 0x000000157e7e7221 */ /* 0x000fe20000010000 */
[-C--:B------:R-:W-:Y:S01]  /*1af0*/  FFMA.FTZ R90, R17, R21.reuse, R90 ;  /* 0x00000015115a7223 */ /* 0x080fe2000001005a */
[----:B------:R-:W-:Y:S01]  /*1b00*/  FMUL.FTZ R14, R54, R21 ;  /* 0x00000015360e7220 */ /* 0x000fe20000410000 */
        /* <DEDUP_REMOVED lines=34> */
.L_x_8310:
[----:B------:R-:W-:Y:S05]  /*1d30*/  BSYNC B0 ;  /* 0x0000000000007941 */ /* 0x000fea0003800000 */
.L_x_8309:
        /* <DEDUP_REMOVED lines=19> */
[C---:B------:R-:W-:Y:S01]  /*1e70*/  FADD.FTZ R186, -R207.reuse, R186 ;  /* 0x000000bacfba7221 */ /* 0x040fe20000010100 */
[--C-:B------:R-:W-:Y:S02]  /*1e80*/  HADD2.F32 R190, -RZ, R177.reuse.H0_H0 ;  /* 0x200000b1ffbe7230 */ /* 0x100fe40000004100 */
[----:B------:R-:W-:Y:S02]  /*1e90*/  HADD2.F32 R192, -RZ, R177.H1_H1 ;  /* 0x300000b1ffc07230 */ /* 0x000fe40000004100 */
[----:B--2---:R-:W-:Y:S02]  /*1ea0*/  HADD2.F32 R177, -RZ, R172.H0_H0 ;  /* 0x200000acffb17230 */ /* 0x004fe40000004100 */
[----:B------:R-:W-:Y:S01]  /*1eb0*/  FADD.FTZ R196, -R207, R194 ;  /* 0x000000c2cfc47221 */ /* 0x000fe20000010100 */
[----:B------:R-:W-:-:S02]  /*1ec0*/  HADD2.F32 R198, -RZ, R179.H0_H0 ;  /* 0x200000b3ffc67230 */ /* 0x000fc40000004100 */
[----:B------:R-:W-:Y:S01]  /*1ed0*/  FADD.FTZ R194, -R207, R178 ;  /* 0x000000b2cfc27221 */ /* 0x000fe20000010100 */
[----:B------:R-:W-:Y:S02]  /*1ee0*/  HADD2.F32 R246, -RZ, R179.H1_H1 ;  /* 0x300000b3fff67230 */ /* 0x000fe40000004100 */
[C---:B-----5:R-:W-:Y:S01]  /*1ef0*/  FMUL.FTZ R9, R7.reuse, R184 ;  /* 0x000000b807097220 */ /* 0x060fe20000410000 */
[----:B------:R-:W-:Y:S02]  /*1f00*/  HADD2.F32 R178, -RZ, R172.H1_H1 ;  /* 0x300000acffb27230 */ /* 0x000fe40000004100 */
[----:B------:R-:W-:Y:S01]  /*1f10*/  FMUL.FTZ R184, R7, R186 ;  /* 0x000000ba07b87220 */ /* 0x000fe20000410000 */
[----:B------:R-:W-:Y:S01]  /*1f20*/  FMUL.FTZ R186, R60, R177 ;  /* 0x000000b13cba7220 */ /* 0x000fe20000410000 */
[C---:B------:R-:W-:Y:S01]  /*1f30*/  FADD.FTZ R176, -R207.reuse, R198 ;  /* 0x000000c6cfb07221 */ /* 0x040fe20000010100 */
[C---:B0-----:R-:W-:Y:S01]  /*1f40*/  FADD.FTZ R188, -R207.reuse, R192 ;  /* 0x000000c0cfbc7221 */ /* 0x041fe20000010100 */
[----:B------:R-:W-:Y:S01]  /*1f50*/  FADD.FTZ R198, -R207, R246 ;  /* 0x000000f6cfc67221 */ /* 0x000fe20000010100 */
[----:B------:R-:W-:-:S02]  /*1f60*/  HADD2.F32 R179, -RZ, R173.H0_H0 ;  /* 0x200000adffb37230 */ /* 0x000fc40000004100 */
[----:B------:R-:W-:Y:S01]  /*1f70*/  FADD.FTZ R190, -R207, R190 ;  /* 0x000000becfbe7221 */ /* 0x000fe20000010100 */
[----:B------:R-:W-:Y:S02]  /*1f80*/  HADD2.F32 R192, -RZ, R173.H1_H1 ;  /* 0x300000adffc07230 */ /* 0x000fe40000004100 */
[----:B------:R-:W-:Y:S01]  /*1f90*/  FMUL.FTZ R191, R61, R178 ;  /* 0x000000b23dbf7220 */ /* 0x000fe20000410000 */
[--C-:B------:R-:W-:Y:S02]  /*1fa0*/  HADD2.F32 R197, -RZ, R174.reuse.H0_H0 ;  /* 0x200000aeffc57230 */ /* 0x100fe40000004100 */
[----:B------:R-:W-:Y:S02]  /*1fb0*/  HADD2.F32 R246, -RZ, R174.H1_H1 ;  /* 0x300000aefff67230 */ /* 0x000fe40000004100 */
[----:B------:R-:W-:Y:S01]  /*1fc0*/  FADD.FTZ R174, R243, R186 ;  /* 0x000000baf3ae7221 */ /* 0x000fe20000010000 */
[--C-:B------:R-:W-:Y:S02]  /*1fd0*/  HADD2.F32 R173, -RZ, R175.reuse.H0_H0 ;  /* 0x200000afffad7230 */ /* 0x100fe40000004100 */
[----:B------:R-:W-:-:S02]  /*1fe0*/  HADD2.F32 R172, -RZ, R175.H1_H1 ;  /* 0x300000afffac7230 */ /* 0x000fc40000004100 */
[C---:B------:R-:W-:Y:S01]  /*1ff0*/  FFMA.FTZ R175, R9.reuse, R186, R244 ;  /* 0x000000ba09af7223 */ /* 0x040fe200000100f4 */
[----:B------:R-:W-:Y:S01]  /*2000*/  FADD.FTZ R132, R132, R177 ;  /* 0x000000b184847221 */ /* 0x000fe20000010000 */
        /* <DEDUP_REMOVED lines=41> */
.L_x_8312:
[----:B------:R-:W-:Y:S05]  /*22a0*/  BSYNC B0 ;  /* 0x0000000000007941 */ /* 0x000fea0003800000 */
.L_x_8311:
        /* <DEDUP_REMOVED lines=28> */
.L_x_8343:
        /* <DEDUP_REMOVED lines=110> */
.L_x_8315:
[----:B------:R-:W-:Y:S05]  /*2b50*/  BSYNC B0 ;  /* 0x0000000000007941 */ /* 0x000fea0003800000 */
.L_x_8314:
        /* <DEDUP_REMOVED lines=83> */
.L_x_8317:
[----:B------:R-:W-:Y:S05]  /*3090*/  BSYNC B0 ;  /* 0x0000000000007941 */ /* 0x000fea0003800000 */
.L_x_8316:
[----:B------:R-:W-:Y:S04]  /*30a0*/  BSSY B0, `(.L_x_8318) ;  /* 0x0000053000007945 */ /* 0x000fe80003800000 */
[----:B------:R-:W-:Y:S05]  /*30b0*/  @!P3 BRA `(.L_x_8319) ;  /* 0x000000040044b947 */ /* 0x000fea0003800000 */
[----:B------:R-:W-:Y:S01]  /*30c0*/  ISETP.NE.U32.AND P6, PT, RZ, UR10, PT ;  /* 0x0000000aff007c0c */ /* 0x000fe2000bfc5070 */
[-CC-:B01----:R-:W-:Y:S01]  /*30d0*/  FFMA.FTZ R173, R203, R177.reuse, R176.reuse ;  /* 0x000000b1cbad7223 */ /* 0x183fe200000100b0 */
[-CC-:B------:R-:W-:Y:S02]  /*30e0*/  FFMA.FTZ R172, R26, R177.reuse, R176.reuse ;  /* 0x000000b11aac7223 */ /* 0x180fe400000100b0 */
[----:B------:R-:W-:Y:S01]  /*30f0*/  ISETP.NE.AND.EX P6, PT, RZ, UR11, PT, P6 ;  /* 0x0000000bff007c0c */ /* 0x000fe2000bfc5360 */
[----:B------:R-:W-:Y:S01]  /*3100*/  FADD.FTZ R174, R24, -R173 ;  /* 0x800000ad18ae7221 */ /* 0x000fe20000010000 */
[-C--:B------:R-:W-:Y:S01]  /*3110*/  FFMA.FTZ R173, R205, R177.reuse, R176 ;  /* 0x000000b1cdad7223 */ /* 0x080fe200000100b0 */
[----:B------:R-:W-:Y:S02]  /*3120*/  FADD.FTZ R172, R183, -R172 ;  /* 0x800000acb7ac7221 */ /* 0x000fe40000010000 */
[----:B------:R-:W-:Y:S01]  /*3130*/  FMUL.FTZ R174, R7, R174 ;  /* 0x000000ae07ae7220 */ /* 0x000fe20000410000 */
[----:B------:R-:W-:Y:S01]  /*3140*/  FADD.FTZ R206, R204, -R173 ;  /* 0x800000adccce7221 */ /* 0x000fe20000010000 */
[-CC-:B------:R-:W-:Y:S01]  /*3150*/  FFMA.FTZ R173, R13, R177.reuse, R176.reuse ;  /* 0x000000b10dad7223 */ /* 0x180fe200000100b0 */
[C---:B------:R-:W-:Y:S01]  /*3160*/  FMUL.FTZ R244, R7.reuse, R172 ;  /* 0x000000ac07f47220 */ /* 0x040fe20000410000 */
[----:B------:R-:W-:Y:S01]  /*3170*/  FFMA.FTZ R172, R182, R177, R176 ;  /* 0x000000b1b6ac7223 */ /* 0x000fe200000100b0 */
[----:B------:R-:W-:Y:S01]  /*3180*/  FMUL.FTZ R206, R7, R206 ;  /* 0x000000ce07ce7220 */ /* 0x000fe20000410000 */
[----:B------:R-:W-:-:S02]  /*3190*/  FADD.FTZ R246, R212, -R173 ;  /* 0x800000add4f67221 */ /* 0x000fc40000010000 */
[--C-:B------:R-:W-:Y:S02]  /*31a0*/  @P6 HADD2.F32 R175, -RZ, R162.reuse.H0_H0 ;  /* 0x200000a2ffaf6230 */ /* 0x100fe40000004100 */
[----:B------:R-:W-:Y:S01]  /*31b0*/  FADD.FTZ R172, R187, -R172 ;  /* 0x800000acbbac7221 */ /* 0x000fe20000010000 */
[----:B------:R-:W-:Y:S02]  /*31c0*/  @P6 HADD2.F32 R179, -RZ, R162.H1_H1 ;  /* 0x300000a2ffb36230 */ /* 0x000fe40000004100 */
[----:B------:R-:W-:Y:S01]  /*31d0*/  FMUL.FTZ R246, R7, R246 ;  /* 0x000000f607f67220 */ /* 0x000fe20000410000 */
[--C-:B------:R-:W-:Y:S02]  /*31e0*/  @P6 HADD2.F32 R173, -RZ, R160.reuse.H0_H0 ;  /* 0x200000a0ffad6230 */ /* 0x100fe40000004100 */
[----:B------:R-:W-:Y:S01]  /*31f0*/  @P6 FADD.FTZ R174, R174, R175 ;  /* 0x000000afaeae6221 */ /* 0x000fe20000010000 */
[----:B------:R-:W-:Y:S02]  /*3200*/  @P6 HADD2.F32 R175, -RZ, R161.H0_H0 ;  /* 0x200000a1ffaf6230 */ /* 0x000fe40000004100 */
[----:B------:R-:W-:Y:S01]  /*3210*/  @P6 FADD.FTZ R244, R244, R179 ;  /* 0x000000b3f4f46221 */ /* 0x000fe20000010000 */
[----:B------:R-:W-:Y:S01]  /*3220*/  FFMA.FTZ R179, R202, R177, R176 ;  /* 0x000000b1cab37223 */ /* 0x000fe200000100b0 */
[----:B------:R-:W-:Y:S01]  /*3230*/  @P6 FADD.FTZ R246, R246, R173 ;  /* 0x000000adf6f66221 */ /* 0x000fe20000010000 */
[----:B------:R-:W-:-:S02]  /*3240*/  @P6 HADD2.F32 R173, -RZ, R160.H1_H1 ;  /* 0x300000a0ffad6230 */ /* 0x000fc40000004100 */
[----:B------:R-:W-:Y:S01]  /*3250*/  @P6 FADD.FTZ R206, R206, R175 ;  /* 0x000000afcece6221 */ /* 0x000fe20000010000 */
[-CC-:B------:R-:W-:Y:S01]  /*3260*/  FFMA.FTZ R175, R210, R177.reuse, R176.reuse ;  /* 0x000000b1d2af7223 */ /* 0x180fe200000100b0 */
[----:B------:R-:W-:Y:S01]  /*3270*/  FADD.FTZ R242, R200, -R179 ;  /* 0x800000b3c8f27221 */ /* 0x000fe20000010000 */
[----:B------:R-:W-:Y:S02]  /*3280*/  @P6 HADD2.F32 R179, -RZ, R161.H1_H1 ;  /* 0x300000a1ffb36230 */ /* 0x000fe40000004100 */
[----:B------:R-:W-:Y:S01]  /*3290*/  FMUL.FTZ R252, R7, R172 ;  /* 0x000000ac07fc7220 */ /* 0x000fe20000410000 */
[----:B------:R-:W-:Y:S01]  /*32a0*/  FADD.FTZ R248, R208, -R175 ;  /* 0x800000afd0f87221 */ /* 0x000fe20000010000 */
[----:B------:R-:W-:Y:S01]  /*32b0*/  FFMA.FTZ R175, R185, R177, R176 ;  /* 0x000000b1b9af7223 */ /* 0x000fe200000100b0 */
[C---:B------:R-:W-:Y:S02]  /*32c0*/  FMUL.FTZ R242, R7.reuse, R242 ;  /* 0x000000f207f27220 */ /* 0x040fe40000410000 */
[----:B------:R-:W-:Y:S01]  /*32d0*/  FMUL.FTZ R248, R7, R248 ;  /* 0x000000f807f87220 */ /* 0x000fe20000410000 */
[----:B------:R-:W-:Y:S01]  /*32e0*/  FADD.FTZ R250, R180, -R175 ;  /* 0x800000afb4fa7221 */ /* 0x000fe20000010000 */
[----:B------:R-:W-:-:S02]  /*32f0*/  @P6 HADD2.F32 R175, -RZ, R163.H1_H1 ;  /* 0x300000a3ffaf6230 */ /* 0x000fc40000004100 */
        /* <DEDUP_REMOVED lines=45> */
.L_x_8319:
[----:B------:R-:W-:Y:S05]  /*35d0*/  BSYNC B0 ;  /* 0x0000000000007941 */ /* 0x000fea0003800000 */
.L_x_8318:
        /* <DEDUP_REMOVED lines=83> */
.L_x_8321:
[----:B------:R-:W-:Y:S05]  /*3b10*/  BSYNC B0 ;  /* 0x0000000000007941 */ /* 0x000fea0003800000 */
.L_x_8320:
[----:B------:R-:W-:Y:S01]  /*3b20*/  ISETP.NE.AND P6, PT, R0, RZ, PT ;  /* 0x000000ff0000720c */ /* 0x000fe20003fc5270 */
[----:B------:R-:W-:-:S12]  /*3b30*/  BSSY B0, `(.L_x_8322) ;  /* 0x0000052000007945 */ /* 0x000fd80003800000 */
[----:B------:R-:W-:Y:S05]  /*3b40*/  @!P6 BRA `(.L_x_8323) ;  /* 0x000000040040e947 */ /* 0x000fea0003800000 */
[----:B------:R-:W-:Y:S01]  /*3b50*/  ISETP.NE.U32.AND P6, PT, RZ, UR10, PT ;  /* 0x0000000aff007c0c */ /* 0x000fe2000bfc5070 */
[-CC-:B------:R-:W-:Y:S01]  /*3b60*/  FFMA.FTZ R242, R194, R177.reuse, R176.reuse ;  /* 0x000000b1c2f27223 */ /* 0x180fe200000100b0 */
[-CC-:B0123--:R-:W-:Y:S01]  /*3b70*/  FFMA.FTZ R173, R9, R177.reuse, R176.reuse ;  /* 0x000000b109ad7223 */ /* 0x18ffe200000100b0 */
        /* <DEDUP_REMOVED lines=23> */
[----:B------:R-:W-:-:S02]  /*3cf0*/  @P6 HADD2.F32 R7, -RZ, R170.H0_H0 ;  /* 0x200000aaff076230 */ /* 0x000fc40000004100 */
[----:B------:R-:W-:-:S03]  /*3d00*/  @P6 HADD2.F32 R173, -RZ, R170.H1_H1 ;  /* 0x300000aaffad6230 */ /* 0x000fc60000004100 */
[----:B------:R-:W-:Y:S01]  /*3d10*/  @P6 FADD.FTZ R244, R244, R7 ;  /* 0x00000007f4f46221 */ /* 0x000fe20000010000 */
[--C-:B------:R-:W-:Y:S02]  /*3d20*/  @P6 HADD2.F32 R7, -RZ, R169.reuse.H0_H0 ;  /* 0x200000a9ff076230 */ /* 0x100fe40000004100 */
[----:B------:R-:W-:Y:S01]  /*3d30*/  @P6 FADD.FTZ R248, R248, R173 ;  /* 0x000000adf8f86221 */ /* 0x000fe20000010000 */
[----:B------:R-:W-:Y:S02]  /*3d40*/  @P6 HADD2.F32 R173, -RZ, R169.H1_H1 ;  /* 0x300000a9ffad6230 */ /* 0x000fe40000004100 */
[----:B------:R-:W-:Y:S01]  /*3d50*/  @P6 FADD.FTZ R206, R206, R7 ;  /* 0x00000007cece6221 */ /* 0x000fe20000010000 */
[--C-:B------:R-:W-:Y:S02]  /*3d60*/  @P6 HADD2.F32 R7, -RZ, R168.reuse.H0_H0 ;  /* 0x200000a8ff076230 */ /* 0x100fe40000004100 */
[----:B------:R-:W-:Y:S01]  /*3d70*/  @P6 FADD.FTZ R246, R246, R173 ;  /* 0x000000adf6f66221 */ /* 0x000fe20000010000 */
[----:B------:R-:W-:-:S02]  /*3d80*/  @P6 HADD2.F32 R173, -RZ, R168.H1_H1 ;  /* 0x300000a8ffad6230 */ /* 0x000fc40000004100 */
[----:B------:R-:W-:Y:S01]  /*3d90*/  FMUL.FTZ R179, R248, R245 ;  /* 0x000000f5f8b37220 */ /* 0x000fe20000410000 */
[----:B------:R-:W-:Y:S01]  /*3da0*/  @P6 FADD.FTZ R174, R174, R7 ;  /* 0x00000007aeae6221 */ /* 0x000fe20000010000 */
[--C-:B------:R-:W-:Y:S02]  /*3db0*/  @P6 HADD2.F32 R7, -RZ, R171.reuse.H0_H0 ;  /* 0x200000abff076230 */ /* 0x100fe40000004100 */
[----:B------:R-:W-:Y:S01]  /*3dc0*/  @P6 FADD.FTZ R178, R178, R173 ;  /* 0x000000adb2b26221 */ /* 0x000fe20000010000 */
[----:B------:R-:W-:Y:S02]  /*3dd0*/  @P6 HADD2.F32 R173, -RZ, R171.H1_H1 ;  /* 0x300000abffad6230 */ /* 0x000fe40000004100 */
[----:B------:R-:W-:-:S03]  /*3de0*/  @P6 FADD.FTZ R242, R242, R7 ;  /* 0x00000007f2f26221 */ /* 0x000fc60000010000 */
        /* <DEDUP_REMOVED lines=16> */
[-C--:B------:R-:W-:Y:S01]  /*3ef0*/  FMUL.FTZ R178, R178, R245.reuse ;  /* 0x000000f5b2b27220 */ /* 0x080fe20000410000 */
[----:B------:R-:W-:Y:S02]  /*3f00*/  @P6 F2FP.F16.F32.PACK_AB R176, RZ, R250 ;  /* 0x000000faffb0623e */ /* 0x000fe400000000ff */
[----:B------:R-:W-:Y:S01]  /*3f10*/  @P6 PRMT R151, R175, 0x7610, R151 ;  /* 0x00007610af976816 */ /* 0x000fe20000000097 */
[----:B------:R-:W-:Y:S01]  /*3f20*/  FMUL.FTZ R175, R246, R245 ;  /* 0x000000f5f6af7220 */ /* 0x000fe20000410000 */
[----:B------:R-:W-:-:S02]  /*3f30*/  @P6 PRMT R150, R150, 0x5410, R173 ;  /* 0x0000541096966816 */ /* 0x000fc400000000ad */
[----:B------:R-:W-:Y:S02]  /*3f40*/  @P6 PRMT R149, R149, 0x5410, R172 ;  /* 0x0000541095956816 */ /* 0x000fe400000000ac */
[----:B------:R-:W-:Y:S01]  /*3f50*/  @P6 PRMT R148, R148, 0x5410, R7 ;  /* 0x0000541094946816 */ /* 0x000fe20000000007 */
[-C--:B------:R-:W-:Y:S01]  /*3f60*/  FMUL.FTZ R7, R174, R245.reuse ;  /* 0x000000f5ae077220 */ /* 0x080fe20000410000 */
[----:B------:R-:W-:Y:S01]  /*3f70*/  @P6 PRMT R151, R151, 0x5410, R176 ;  /* 0x0000541097976816 */ /* 0x000fe200000000b0 */
[----:B------:R-:W-:Y:S01]  /*3f80*/  FMUL.FTZ R245, R250, R245 ;  /* 0x000000f5faf57220 */ /* 0x000fe20000410000 */
[----:B------:R-:W-:Y:S01]  /*3f90*/  ISETP.NE.U32.AND P6, PT, RZ, UR14, PT ;  /* 0x0000000eff007c0c */ /* 0x000fe2000bfc5070 */
[----:B------:R-:W0:Y:S01]  /*3fa0*/  LDC.64 R176, c[0x0][0x2f8] ;  /* 0x0000be00ffb07b82 */ /* 0x000e220000000a00 */
[----:B------:R-:W-:Y:S02]  /*3fb0*/  F2FP.F16.F32.PACK_AB R174, R179, R244 ;  /* 0x000000f4b3ae723e */ /* 0x000fe400000000ff */
        /* <DEDUP_REMOVED lines=9> */
.L_x_8323:
[----:B------:R-:W-:Y:S05]  /*4050*/  BSYNC B0 ;  /* 0x0000000000007941 */ /* 0x000fea0003800000 */
.L_x_8322:
[----:B------:R-:W-:Y:S02]  /*4060*/  IADD3 R3, R3, UR16, RZ ;  /* 0x0000001003037c10 */ /* 0x000fe4000fffe0ff */
[----:B------:R-:W-:Y:S02]  /*4070*/  SEL R206, RZ, 0x1, P0 ;  /* 0x00000001ffce7807 */ /* 0x000fe40000000000 */
[----:B------:R-:W-:-:S13]  /*4080*/  ISETP.GE.AND P0, PT, R3, UR17, PT ;  /* 0x0000001103007c0c */ /* 0x000fda000bf06270 */
[----:B------:R-:W-:Y:S05]  /*4090*/  @!P0 BRA `(.L_x_8324) ;  /* 0xffffffc400608947 */ /* 0x000fea000383ffff */
.L_x_8302:
        /* <DEDUP_REMOVED lines=16> */
.L_x_8326:
[----:B------:R-:W-:Y:S05]  /*41a0*/  BSYNC B0 ;  /* 0x0000000000007941 */ /* 0x000fea0003800000 */
.L_x_8325:
        /* <DEDUP_REMOVED lines=11> */
.L_x_8328:
[----:B------:R-:W-:Y:S05]  /*4260*/  BSYNC B0 ;  /* 0x0000000000007941 */ /* 0x000fea0003800000 */
.L_x_8327:
        /* <DEDUP_REMOVED lines=11> */
.L_x_8330:
[----:B------:R-:W-:Y:S05]  /*4320*/  BSYNC B0 ;  /* 0x0000000000007941 */ /* 0x000fea0003800000 */
.L_x_8329:
        /* <DEDUP_REMOVED lines=11> */
.L_x_8332:
[----:B------:R-:W-:Y:S05]  /*43e0*/  BSYNC B0 ;  /* 0x0000000000007941 */ /* 0x000fea0003800000 */
.L_x_8331:
        /* <DEDUP_REMOVED lines=11> */
.L_x_8313:
[----:B------:R-:W-:Y:S02]  /*44a0*/  MOV R247, 0x10 ;  /* 0x0000001000f77802 */ /* 0x000fe40000000f00 */
[----:B------:R-:W-:Y:S02]  /*44b0*/  MOV R248, 0x1f ;  /* 0x0000001f00f87802 */ /* 0x000fe40000000f00 */
[----:B------:R-:W-:-:S07]  /*44c0*/  MOV R242, 0xffffffff ;  /* 0xffffffff00f27802 */ /* 0x000fce0000000f00 */
[----:B------:R-:W-:Y:S05]  /*44d0*/  WARPSYNC.COLLECTIVE R242, `(.L_x_8333) ;  /* 0x00000000f2087348 */ /* 0x000fea0003c00000 */
[----:B------:R0:W1:Y:S02]  /*44e0*/  SHFL.DOWN P6, R246, R243, R247, R248 ;  /* 0x080000f7f3f67389 */ /* 0x00006400000c00f8 */
[----:B01----:R-:W-:Y:S01]  /*44f0*/  ENDCOLLECTIVE ;  /* 0x000000000000791b */ /* 0x003fe20003800000 */
.L_x_8333:
[----:B------:R-:W-:-:S05]  /*4500*/  MOV R174, R246 ;  /* 0x000000f600ae7202 */ /* 0x000fca0000000f00 */
[----:B------:R-:W-:Y:S01]  /*4510*/  FADD.FTZ R174, R174, R243 ;  /* 0x000000f3aeae7221 */ /* 0x000fe20000010000 */
[----:B------:R-:W-:-:S07]  /*4520*/  MOV R243, R244 ;  /* 0x000000f400f37202 */ /* 0x000fce0000000f00 */
[----:B------:R-:W-:Y:S05]  /*4530*/  WARPSYNC.COLLECTIVE R242, `(.L_x_8334) ;  /* 0x00000000f2087348 */ /* 0x000fea0003c00000 */
[----:B------:R0:W1:Y:S02]  /*4540*/  SHFL.DOWN P6, R246, R243, R247, R248 ;  /* 0x080000f7f3f67389 */ /* 0x00006400000c00f8 */
[----:B01----:R-:W-:Y:S01]  /*4550*/  ENDCOLLECTIVE ;  /* 0x000000000000791b */ /* 0x003fe20003800000 */
.L_x_8334:
[----:B------:R-:W-:Y:S02]  /*4560*/  MOV R243, R174 ;  /* 0x000000ae00f37202 */ /* 0x000fe40000000f00 */
[----:B------:R-:W-:Y:S02]  /*4570*/  MOV R247, 0x8 ;  /* 0x0000000800f77802 */ /* 0x000fe40000000f00 */
[----:B------:R-:W-:-:S07]  /*4580*/  MOV R175, R246 ;  /* 0x000000f600af7202 */ /* 0x000fce0000000f00 */
[----:B------:R-:W-:Y:S05]  /*4590*/  WARPSYNC.COLLECTIVE R242, `(.L_x_8335) ;  /* 0x00000000f2087348 */ /* 0x000fea0003c00000 */
[----:B------:R0:W1:Y:S02]  /*45a0*/  SHFL.DOWN P6, R246, R243, R247, R248 ;  /* 0x080000f7f3f67389 */ /* 0x00006400000c00f8 */
[----:B01----:R-:W-:Y:S01]  /*45b0*/  ENDCOLLECTIVE ;  /* 0x000000000000791b */ /* 0x003fe20003800000 */
.L_x_8335:
[----:B------:R-:W-:-:S05]  /*45c0*/  FADD.FTZ R175, R175, R244 ;  /* 0x000000f4afaf7221 */ /* 0x000fca0000010000 */
[----:B------:R-:W-:Y:S02]  /*45d0*/  MOV R243, R175 ;  /* 0x000000af00f37202 */ /* 0x000fe40000000f00 */
[----:B------:R-:W-:-:S07]  /*45e0*/  MOV R177, R246 ;  /* 0x000000f600b17202 */ /* 0x000fce0000000f00 */
[----:B------:R-:W-:Y:S05]  /*45f0*/  WARPSYNC.COLLECTIVE R242, `(.L_x_8336) ;  /* 0x00000000f2087348 */ /* 0x000fea0003c00000 */
[----:B------:R0:W1:Y:S02]  /*4600*/  SHFL.DOWN P6, R246, R243, R247, R248 ;  /* 0x080000f7f3f67389 */ /* 0x00006400000c00f8 */
[----:B01----:R-:W-:Y:S01]  /*4610*/  ENDCOLLECTIVE ;  /* 0x000000000000791b */ /* 0x003fe20003800000 */
.L_x_8336:
[----:B------:R-:W-:-:S05]  /*4620*/  FADD.FTZ R177, R174, R177 ;  /* 0x000000b1aeb17221 */ /* 0x000fca0000010000 */
[----:B------:R-:W-:Y:S02]  /*4630*/  MOV R243, R177 ;  /* 0x000000b100f37202 */ /* 0x000fe40000000f00 */
[----:B------:R-:W-:Y:S02]  /*4640*/  MOV R247, 0x4 ;  /* 0x0000000400f77802 */ /* 0x000fe40000000f00 */
[----:B------:R-:W-:-:S07]  /*4650*/  MOV R176, R246 ;  /* 0x000000f600b07202 */ /* 0x000fce0000000f00 */
[----:B------:R-:W-:Y:S05]  /*4660*/  WARPSYNC.COLLECTIVE R242, `(.L_x_8337) ;  /* 0x00000000f2087348 */ /* 0x000fea0003c00000 */
[----:B------:R0:W1:Y:S02]  /*4670*/  SHFL.DOWN P6, R246, R243, R247, R248 ;  /* 0x080000f7f3f67389 */ /* 0x00006400000c00f8 */
[----:B01----:R-:W-:Y:S01]  /*4680*/  ENDCOLLECTIVE ;  /* 0x000000000000791b */ /* 0x003fe20003800000 */
.L_x_8337:
[----:B------:R-:W-:-:S05]  /*4690*/  FADD.FTZ R176, R175, R176 ;  /* 0x000000b0afb07221 */ /* 0x000fca0000010000 */
[----:B------:R-:W-:Y:S02]  /*46a0*/  MOV R243, R176 ;  /* 0x000000b000f37202 */ /* 0x000fe40000000f00 */
[----:B------:R-:W-:-:S07]  /*46b0*/  MOV R178, R246 ;  /* 0x000000f600b27202 */ /* 0x000fce0000000f00 */
[----:B------:R-:W-:Y:S05]  /*46c0*/  WARPSYNC.COLLECTIVE R242, `(.L_x_8338) ;  /* 0x00000000f2087348 */ /* 0x000fea0003c00000 */
[----:B------:R0:W1:Y:S02]  /*46d0*/  SHFL.DOWN P6, R246, R243, R247, R248 ;  /* 0x080000f7f3f67389 */ /* 0x00006400000c00f8 */
[----:B01----:R-:W-:Y:S01]  /*46e0*/  ENDCOLLECTIVE ;  /* 0x000000000000791b */ /* 0x003fe20003800000 */
.L_x_8338:
[----:B------:R-:W-:-:S05]  /*46f0*/  FADD.FTZ R178, R177, R178 ;  /* 0x000000b2b1b27221 */ /* 0x000fca0000010000 */
[----:B------:R-:W-:Y:S02]  /*4700*/  MOV R243, R178 ;  /* 0x000000b200f37202 */ /* 0x000fe40000000f00 */
[----:B------:R-:W-:Y:S02]  /*4710*/  MOV R247, 0x2 ;  /* 0x0000000200f77802 */ /* 0x000fe40000000f00 */
[----:B------:R-:W-:-:S07]  /*4720*/  MOV R179, R246 ;  /* 0x000000f600b37202 */ /* 0x000fce0000000f00 */
[----:B------:R-:W-:Y:S05]  /*4730*/  WARPSYNC.COLLECTIVE R242, `(.L_x_8339) ;  /* 0x00000000f2087348 */ /* 0x000fea0003c00000 */
[----:B------:R0:W1:Y:S02]  /*4740*/  SHFL.DOWN P6, R246, R243, R247, R248 ;  /* 0x080000f7f3f67389 */ /* 0x00006400000c00f8 */
[----:B01----:R-:W-:Y:S01]  /*4750*/  ENDCOLLECTIVE ;  /* 0x000000000000791b */ /* 0x003fe20003800000 */
.L_x_8339:
[----:B------:R-:W-:-:S05]  /*4760*/  FADD.FTZ R179, R176, R179 ;  /* 0x000000b3b0b37221 */ /* 0x000fca0000010000 */
[----:B------:R-:W-:Y:S02]  /*4770*/  MOV R243, R179 ;  /* 0x000000b300f37202 */ /* 0x000fe40000000f00 */
[----:B------:R-:W-:-:S07]  /*4780*/  MOV R207, R246 ;  /* 0x000000f600cf7202 */ /* 0x000fce0000000f00 */
[----:B------:R-:W-:Y:S05]  /*4790*/  WARPSYNC.COLLECTIVE R242, `(.L_x_8340) ;  /* 0x00000000f2087348 */ /* 0x000fea0003c00000 */
[----:B------:R0:W1:Y:S02]  /*47a0*/  SHFL.DOWN P6, R246, R243, R247, R248 ;  /* 0x080000f7f3f67389 */ /* 0x00006400000c00f8 */
[----:B01----:R-:W-:Y:S01]  /*47b0*/  ENDCOLLECTIVE ;  /* 0x000000000000791b */ /* 0x003fe20003800000 */
.L_x_8340:
[----:B------:R-:W-:-:S05]  /*47c0*/  FADD.FTZ R207, R178, R207 ;  /* 0x000000cfb2cf7221 */ /* 0x000fca0000010000 */
[----:B------:R-:W-:Y:S02]  /*47d0*/  MOV R243, R207 ;  /* 0x000000cf00f37202 */ /* 0x000fe40000000f00 */
[----:B------:R-:W-:Y:S02]  /*47e0*/  MOV R247, 0x1 ;  /* 0x0000000100f77802 */ /* 0x000fe40000000f00 */
[----:B------:R-:W-:-:S07]  /*47f0*/  MOV R206, R246 ;  /* 0x000000f600ce7202 */ /* 0x000fce0000000f00 */
[----:B------:R-:W-:Y:S05]  /*4800*/  WARPSYNC.COLLECTIVE R242, `(.L_x_8341) ;  /* 0x00000000f2087348 */ /* 0x000fea0003c00000 */
[----:B------:R0:W1:Y:S02]  /*4810*/  SHFL.DOWN P6, R246, R243, R247, R248 ;  /* 0x080000f7f3f67389 */ /* 0x00006400000c00f8 */
[----:B01----:R-:W-:Y:S01]  /*4820*/  ENDCOLLECTIVE ;  /* 0x000000000000791b */ /* 0x003fe20003800000 */
.L_x_8341:
[----:B------:R-:W-:-:S05]  /*4830*/  FADD.FTZ R174, R179, R206 ;  /* 0x000000ceb3ae7221 */ /* 0x000fca0000010000 */
[----:B------:R-:W-:Y:S02]  /*4840*/  MOV R243, R174 ;  /* 0x000000ae00f37202 */ /* 0x000fe40000000f00 */
[----:B------:R-:W-:-:S07]  /*4850*/  MOV R206, R246 ;  /* 0x000000f600ce7202 */ /* 0x000fce0000000f00 */
[----:B------:R-:W-:Y:S05]  /*4860*/  WARPSYNC.COLLECTIVE R242, `(.L_x_8342) ;  /* 0x00000000f2087348 */ /* 0x000fea0003c00000 */
[----:B------:R0:W1:Y:S02]  /*4870*/  SHFL.DOWN P6, R246, R243, R247, R248 ;  /* 0x080000f7f3f67389 */ /* 0x00006400000c00f8 */
[----:B01----:R-:W-:Y:S01]  /*4880*/  ENDCOLLECTIVE ;  /* 0x000000000000791b */ /* 0x003fe20003800000 */
.L_x_8342:
[----:B------:R-:W-:Y:S01]  /*4890*/  MOV R175, R246 ;  /* 0x000000f600af7202 */ /* 0x000fe20000000f00 */
[----:B------:R-:W-:Y:S06]  /*48a0*/  BRA `(.L_x_8343) ;  /* 0xffffffd800f07947 */ /* 0x000fec000383ffff */
.L_x_8344:
        /* <DEDUP_REMOVED lines=13> */
.L_x_16570:


//--------------------- .text._ZN10layer_norm13ln_bwd_kernelINS_13Kernel_traitsIf6__halfS2_S2_fjLj5120ELj1ELj1ELj4ELj16ENS_18Kernel_traits_baseILj5120EfS2_S2_S2_fjLj128EEEEELb0ELb0ELb0ELb1EEEvNS_9BwdParamsE --------------------------
	.section	.text._ZN10layer_norm13ln_bwd_kernelINS_13Kernel_traitsIf6__halfS2_S2_fjLj5120ELj1ELj1ELj4ELj16ENS_18Kernel_traits_baseILj5120EfS2_S2_S2_fjLj128EEEEELb0ELb0ELb0ELb1EEEvNS_9BwdParamsE,"ax",@progbits
	.align	128
        .global         _ZN10layer_norm13ln_bwd_kernelINS_13Kernel_traitsIf6__halfS2_S2_fjLj5120ELj1ELj1ELj4ELj16ENS_18Kernel_traits_baseILj5120EfS2_S2_S2_fjLj128EEEEELb0ELb0ELb0ELb1EEEvNS_9BwdParamsE
        .type           _ZN10layer_norm13ln_bwd_kernelINS_13Kernel_traitsIf6__halfS2_S2_fjLj5120ELj1ELj1ELj4ELj16ENS_18Kernel_traits_baseILj5120EfS2_S2_S2_fjLj128EEEEELb0ELb0ELb0ELb1EEEvNS_9BwdParamsE,@function
        .size           _ZN10layer_norm13ln_bwd_kernelINS_13Kernel_traitsIf6__halfS2_S2_fjLj5120ELj1ELj1ELj4ELj16ENS_18Kernel_traits_baseILj5120EfS2_S2_S2_fjLj128EEEEELb0ELb0ELb0ELb1EEEvNS_9BwdParamsE,(.L_x_16571 - _ZN10layer_norm13ln_bwd_kernelINS_13Kernel_traitsIf6__halfS2_S2_fjLj5120ELj1ELj1ELj4ELj16ENS_18Kernel_traits_baseILj5120EfS2_S2_S2_fjLj128EEEEELb0ELb0ELb0ELb1EEEvNS_9BwdParamsE)
        .other          _ZN10layer_norm13ln_bwd_kernelINS_13Kernel_traitsIf6__halfS2_S2_fjLj5120ELj1ELj1ELj4ELj16ENS_18Kernel_traits_baseILj5120EfS2_S2_S2_fjLj128EEEEELb0ELb0ELb0ELb1EEEvNS_9BwdParamsE,@"STO_CUDA_ENTRY STV_DEFAULT"
_ZN10layer_norm13ln_bwd_kernelINS_13Kernel_traitsIf6__halfS2_S2_fjLj5120ELj1ELj1ELj4ELj16ENS_18Kernel_traits_baseILj5120EfS2_S2_S2_fjLj128EEEEELb0ELb0ELb0ELb1EEEvNS_9BwdParamsE:
.text._ZN10layer_norm13ln_bwd_kernelINS_13Kernel_traitsIf6__halfS2_S2_fjLj5120ELj1ELj1ELj4ELj16ENS_18Kernel_traits_baseILj5120EfS2_S2_S2_fjLj128EEEEELb0ELb0ELb0ELb1EEEvNS_9BwdParamsE:
        /* <DEDUP_REMOVED lines=55> */
.L_x_8345:
        /* <DEDUP_REMOVED lines=60> */
.L_x_8349:
        /* <DEDUP_REMOVED lines=12> */
[C---:B------:R-:W-:Y:S01]  /*07f0*/  IADD3 R193, R192.reuse, 0x80, RZ ;  /* 0x00000080c0c17810 */ /* 0x040fe20007ffe0ff */
[C---:B-1----:R-:W-:Y:S01]  /*0800*/  IMAD.WIDE.U32 R104, R192.reuse, 0x10, R136 ;  /* 0x00000010c0687825 */ /* 0x042fe200078e0088 */
[C---:B------:R-:W-:Y:S02]  /*0810*/  IADD3 R191, R192.reuse, 0x100, RZ ;  /* 0x00000100c0bf7810 */ /* 0x040fe40007ffe0ff */
[C---:B------:R-:W-:Y:S02]  /*0820*/  IADD3 R188, R192.reuse, 0x180, RZ ;  /* 0x00000180c0bc7810 */ /* 0x040fe40007ffe0ff */
[----:B------:R-:W-:Y:S01]  /*0830*/  IADD3 R189, R192, 0x200, RZ ;  /* 0x00000200c0bd7810 */ /* 0x000fe20007ffe0ff */
[C---:B--2---:R-:W-:Y:S01]  /*0840*/  IMAD.WIDE R196, R186.reuse, 0x4, R196 ;  /* 0x00000004bac47825 */ /* 0x044fe200078e02c4 */
[----:B------:R-:W-:Y:S01]  /*0850*/  @P0 LEA.HI.X R123, R186, R123, R0, 0x1, P1 ;  /* 0x0000007bba7b0211 */ /* 0x000fe200008f0c00 */
[----:B------:R-:W2:Y:S02]  /*0860*/  LDG.E.128 R104, desc[UR6][R104.64] ;  /* 0x0000000668687981 */ /* 0x000ea4000c1e1d00 */
[----:B------:R-:W-:-:S02]  /*0870*/  IMAD.WIDE.U32 R112, R193, 0x10, R136 ;  /* 0x00000010c1707825 */ /* 0x000fc400078e0088 */
[----:B------:R-:W4:Y:S02]  /*0880*/  @P0 LDG.E.U16 R0, desc[UR6][R122.64] ;  /* 0x000000067a000981 */ /* 0x000f24000c1e1500 */
[--C-:B------:R-:W-:Y:S02]  /*0890*/  IMAD.WIDE.U32 R120, R191, 0x10, R136.reuse ;  /* 0x00000010bf787825 */ /* 0x100fe400078e0088 */
[----:B------:R2:W4:Y:S02]  /*08a0*/  LDG.E R196, desc[UR6][R196.64] ;  /* 0x00000006c4c47981 */ /* 0x000524000c1e1900 */
[----:B------:R-:W-:Y:S02]  /*08b0*/  IMAD.WIDE.U32 R128, R188, 0x10, R136 ;  /* 0x00000010bc807825 */ /* 0x000fe400078e0088 */
[----:B------:R-:W4:Y:S02]  /*08c0*/  LDG.E.128 R112, desc[UR6][R112.64] ;  /* 0x0000000670707981 */ /* 0x000f24000c1e1d00 */
[----:B---3--:R-:W-:-:S02]  /*08d0*/  IMAD.WIDE.U32 R116, R193, 0x10, R140 ;  /* 0x00000010c1747825 */ /* 0x008fc400078e008c */
[----:B------:R-:W3:Y:S02]  /*08e0*/  LDG.E.128 R120, desc[UR6][R120.64] ;  /* 0x0000000678787981 */ /* 0x000ee4000c1e1d00 */
[----:B------:R-:W-:Y:S02]  /*08f0*/  IMAD.WIDE.U32 R136, R189, 0x10, R136 ;  /* 0x00000010bd887825 */ /* 0x000fe400078e0088 */
[----:B------:R-:W3:Y:S02]  /*0900*/  LDG.E.128 R116, desc[UR6][R116.64] ;  /* 0x0000000674747981 */ /* 0x000ee4000c1e1d00 */
[----:B------:R-:W-:Y:S02]  /*0910*/  IMAD.WIDE.U32 R108, R192, 0x10, R140 ;  /* 0x00000010c06c7825 */ /* 0x000fe400078e008c */
[----:B------:R-:W3:Y:S02]  /*0920*/  LDG.E.128 R136, desc[UR6][R136.64] ;  /* 0x0000000688887981 */ /* 0x000ee4000c1e1d00 */
[----:B0-----:R-:W-:-:S02]  /*0930*/  IMAD.WIDE R200, R186, 0x4, R198 ;  /* 0x00000004bac87825 */ /* 0x001fc400078e02c6 */
[----:B------:R-:W3:Y:S02]  /*0940*/  LDG.E.128 R108, desc[UR6][R108.64] ;  /* 0x000000066c6c7981 */ /* 0x000ee4000c1e1d00 */
[--C-:B------:R-:W-:Y:S02]  /*0950*/  IMAD.WIDE.U32 R124, R191, 0x10, R140.reuse ;  /* 0x00000010bf7c7825 */ /* 0x100fe400078e008c */
[----:B------:R-:W3:Y:S02]  /*0960*/  LDG.E R194, desc[UR6][R200.64] ;  /* 0x00000006c8c27981 */ /* 0x000ee4000c1e1900 */
[--C-:B------:R-:W-:Y:S02]  /*0970*/  IMAD.WIDE.U32 R132, R188, 0x10, R140.reuse ;  /* 0x00000010bc847825 */ /* 0x100fe400078e008c */
[----:B------:R-:W3:Y:S02]  /*0980*/  LDG.E.128 R128, desc[UR6][R128.64] ;  /* 0x0000000680807981 */ /* 0x000ee4000c1e1d00 */
[----:B------:R-:W-:-:S02]  /*0990*/  IMAD.WIDE.U32 R140, R189, 0x10, R140 ;  /* 0x00000010bd8c7825 */ /* 0x000fc400078e008c */
        /* <DEDUP_REMOVED lines=12> */
[----:B-----5:R0:W5:Y:S01]  /*0a60*/  @P1 LDG.E.128 R52, desc[UR6][R228.64] ;  /* 0x00000006e4341981 */ /* 0x020162000c1e1d00 */
        /* <DEDUP_REMOVED lines=10> */
[----:B------:R-:W-:Y:S01]  /*0b10*/  LOP3.LUT P2, RZ, R154, 0x1f, RZ, 0xc0, !PT ;  /* 0x0000001f9aff7812 */ /* 0x000fe2000784c0ff */
[----:B--2---:R-:W-:Y:S02]  /*0b20*/  HADD2.F32 R197, -RZ, R104.H1_H1 ;  /* 0x30000068ffc57230 */ /* 0x004fe40000004100 */
[----:B----4-:R-:W-:Y:S02]  /*0b30*/  @P0 HADD2.F32 R190, -RZ, R0.H0_H0 ;  /* 0x20000000ffbe0230 */ /* 0x010fe40000004100 */
[----:B------:R-:W-:Y:S01]  /*0b40*/  HADD2.F32 R0, -RZ, R104.H0_H0 ;  /* 0x20000068ff007230 */ /* 0x000fe20000004100 */
[----:B0-----:R-:W-:Y:S01]  /*0b50*/  FSEL R229, R196, RZ, !P4 ;  /* 0x000000ffc4e57208 */ /* 0x001fe20006000000 */
        /* <DEDUP_REMOVED lines=10> */
[C---:B------:R-:W-:Y:S01]  /*0c00*/  FADD.FTZ R137, -R229.reuse, R0 ;  /* 0x00000000e5897221 */ /* 0x040fe20000010100 */
[----:B------:R-:W-:Y:S02]  /*0c10*/  HADD2.F32 R107, -RZ, R108.H0_H0 ;  /* 0x2000006cff6b7230 */ /* 0x000fe40000004100 */
[----:B------:R-:W-:Y:S01]  /*0c20*/  FADD.FTZ R197, -R229, R197 ;  /* 0x000000c5e5c57221 */ /* 0x000fe20000010100 */
[--C-:B------:R-:W-:Y:S02]  /*0c30*/  HADD2.F32 R119, -RZ, R120.reuse.H0_H0 ;  /* 0x20000078ff777230 */ /* 0x100fe40000004100 */
[----:B------:R-:W-:-:S02]  /*0c40*/  HADD2.F32 R213, -RZ, R120.H1_H1 ;  /* 0x30000078ffd57230 */ /* 0x000fc40000004100 */
[--C-:B------:R-:W-:Y:S02]  /*0c50*/  HADD2.F32 R203, -RZ, R111.reuse.H0_H0 ;  /* 0x2000006fffcb7230 */ /* 0x100fe40000004100 */
[----:B------:R-:W-:Y:S02]  /*0c60*/  HADD2.F32 R204, -RZ, R111.H1_H1 ;  /* 0x3000006fffcc7230 */ /* 0x000fe40000004100 */
[----:B------:R-:W-:Y:S02]  /*0c70*/  HADD2.F32 R120, -RZ, R121.H0_H0 ;  /* 0x20000079ff787230 */ /* 0x000fe40000004100 */
[--C-:B------:R-:W-:Y:S02]  /*0c80*/  HADD2.F32 R111, -RZ, R112.reuse.H0_H0 ;  /* 0x20000070ff6f7230 */ /* 0x100fe40000004100 */
[----:B------:R-:W-:Y:S02]  /*0c90*/  HADD2.F32 R205, -RZ, R112.H1_H1 ;  /* 0x30000070ffcd7230 */ /* 0x000fe40000004100 */
[----:B------:R-:W-:Y:S01]  /*0ca0*/  FADD.FTZ R105, -R229, R105 ;  /* 0x00000069e5697221 */ /* 0x000fe20000010100 */
[----:B------:R-:W-:-:S02]  /*0cb0*/  HADD2.F32 R112, -RZ, R113.H0_H0 ;  /* 0x20000071ff707230 */ /* 0x000fc40000004100 */
[C---:B------:R-:W-:Y:S01]  /*0cc0*/  FMUL.FTZ R0, R194.reuse, R137 ;  /* 0x00000089c2007220 */ /* 0x040fe20000410000 */
[----:B------:R-:W-:Y:S02]  /*0cd0*/  HADD2.F32 R108, -RZ, R108.H1_H1 ;  /* 0x3000006cff6c7230 */ /* 0x000fe40000004100 */
[----:B------:R-:W-:Y:S01]  /*0ce0*/  FMUL.FTZ R197, R194, R197 ;  /* 0x000000c5c2c57220 */ /* 0x000fe20000410000 */
[----:B------:R-:W-:Y:S02]  /*0cf0*/  HADD2.F32 R206, -RZ, R113.H1_H1 ;  /* 0x30000071ffce7230 */ /* 0x000fe40000004100 */
[----:B------:R-:W-:Y:S01]  /*0d00*/  FMUL.FTZ R137, R60, R107 ;  /* 0x0000006b3c897220 */ /* 0x000fe20000410000 */
[--C-:B------:R-:W-:Y:S02]  /*0d10*/  HADD2.F32 R113, -RZ, R114.reuse.H0_H0 ;  /* 0x20000072ff717230 */ /* 0x100fe40000004100 */
[----:B------:R-:W-:Y:S01]  /*0d20*/  FADD.FTZ R233, -R229, R106 ;  /* 0x0000006ae5e97221 */ /* 0x000fe20000010100 */
[----:B------:R-:W-:-:S02]  /*0d30*/  HADD2.F32 R207, -RZ, R114.H1_H1 ;  /* 0x30000072ffcf7230 */ /* 0x000fc40000004100 */
[C---:B------:R-:W-:Y:S01]  /*0d40*/  FADD.FTZ R245, -R229.reuse, R120 ;  /* 0x00000078e5f57221 */ /* 0x040fe20000010100 */
[----:B------:R-:W-:Y:S02]  /*0d50*/  HADD2.F32 R114, -RZ, R115.H0_H0 ;  /* 0x20000073ff727230 */ /* 0x000fe40000004100 */
[C---:B------:R-:W-:Y:S01]  /*0d60*/  FADD.FTZ R231, -R229.reuse, R198 ;  /* 0x000000c6e5e77221 */ /* 0x040fe20000010100 */
[--C-:B------:R-:W-:Y:S02]  /*0d70*/  HADD2.F32 R106, -RZ, R141.reuse.H0_H0 ;  /* 0x2000008dff6a7230 */ /* 0x100fe40000004100 */
[----:B------:R-:W-:Y:S01]  /*0d80*/  FADD.FTZ R237, -R229, R112 ;  /* 0x00000070e5ed7221 */ /* 0x000fe20000010100 */
[----:B------:R-:W-:Y:S02]  /*0d90*/  HADD2.F32 R120, -RZ, R141.H1_H1 ;  /* 0x3000008dff787230 */ /* 0x000fe40000004100 */
[----:B------:R-:W-:Y:S01]  /*0da0*/  FMUL.FTZ R141, R194, R105 ;  /* 0x00000069c28d7220 */ /* 0x000fe20000410000 */
[----:B------:R-:W-:-:S02]  /*0db0*/  HADD2.F32 R201, -RZ, R109.H0_H0 ;  /* 0x2000006dffc97230 */ /* 0x000fc40000004100 */
[----:B------:R-:W-:Y:S01]  /*0dc0*/  FADD.FTZ R183, R108, R183 ;  /* 0x000000b76cb77221 */ /* 0x000fe20000010000 */
[--C-:B------:R-:W-:Y:S02]  /*0dd0*/  HADD2.F32 R234, -RZ, R139.reuse.H0_H0 ;  /* 0x2000008bffea7230 */ /* 0x100fe40000004100 */
[-C--:B------:R-:W-:Y:S01]  /*0de0*/  FFMA.FTZ R184, R197, R108.reuse, R184 ;  /* 0x0000006cc5b87223 */ /* 0x080fe200000100b8 */
[----:B------:R-:W-:Y:S02]  /*0df0*/  HADD2.F32 R236, -RZ, R139.H1_H1 ;  /* 0x3000008bffec7230 */ /* 0x000fe40000004100 */
[----:B------:R-:W-:Y:S01]  /*0e00*/  FMUL.FTZ R112, R61, R108 ;  /* 0x0000006c3d707220 */ /* 0x000fe20000410000 */
[----:B------:R-:W-:Y:S01]  /*0e10*/  FADD.FTZ R105, RZ, R137 ;  /* 0x00000089ff697221 */ /* 0x000fe20000010000 */
[----:B------:R-:W-:Y:S01]  /*0e20*/  FADD.FTZ R139, -R229, R104 ;  /* 0x00000068e58b7221 */ /* 0x000fe20000010100 */
[----:B------:R-:W-:Y:S01]  /*0e30*/  FFMA.FTZ R108, R0, R137, RZ ;  /* 0x00000089006c7223 */ /* 0x000fe200000100ff */
[----:B------:R-:W-:-:S02]  /*0e40*/  HADD2.F32 R202, -RZ, R109.H1_H1 ;  /* 0x3000006dffca7230 */ /* 0x000fc40000004100 */
[----:B------:R-:W-:Y:S01]  /*0e50*/  FADD.FTZ R241, -R229, R114 ;  /* 0x00000072e5f17221 */ /* 0x000fe20000010100 */
[----:B------:R-:W-:Y:S01]  /*0e60*/  FMUL.FTZ R231, R194, R231 ;  /* 0x000000e7c2e77220 */ /* 0x000fe20000410000 */
[----:B------:R-:W-:Y:S01]  /*0e70*/  FMUL.FTZ R114, R62, R201 ;  /* 0x000000c93e727220 */ /* 0x000fe20000410000 */
[----:B------:R-:W-:Y:S01]  /*0e80*/  FADD.FTZ R105, R105, R112 ;  /* 0x0000007069697221 */ /* 0x000fe20000010000 */
[----:B------:R-:W-:Y:S01]  /*0e90*/  FMUL.FTZ R139, R194, R139 ;  /* 0x0000008bc28b7220 */ /* 0x000fe20000410000 */
[----:B------:R-:W-:Y:S01]  /*0ea0*/  FFMA.FTZ R108, R197, R112, R108 ;  /* 0x00000070c56c7223 */ /* 0x000fe2000001006c */
[--C-:B------:R-:W-:Y:S02]  /*0eb0*/  HADD2.F32 R109, -RZ, R110.reuse.H0_H0 ;  /* 0x2000006eff6d7230 */ /* 0x100fe40000004100 */
[----:B------:R-:W-:Y:S01]  /*0ec0*/  FADD.FTZ R179, R202, R179 ;  /* 0x000000b3cab37221 */ /* 0x000fe20000010000 */
[-C--:B------:R-:W-:Y:S01]  /*0ed0*/  FFMA.FTZ R180, R231, R202.reuse, R180 ;  /* 0x000000cae7b47223 */ /* 0x080fe200000100b4 */
[----:B------:R-:W-:Y:S01]  /*0ee0*/  FMUL.FTZ R202, R63, R202 ;  /* 0x000000ca3fca7220 */ /* 0x000fe20000410000 */
[----:B------:R-:W-:Y:S01]  /*0ef0*/  FADD.FTZ R105, R105, R114 ;  /* 0x0000007269697221 */ /* 0x000fe20000010000 */
[----:B------:R-:W-:Y:S01]  /*0f00*/  FFMA.FTZ R108, R139, R114, R108 ;  /* 0x000000728b6c7223 */ /* 0x000fe2000001006c */
[----:B------:R-:W-:-:S02]  /*0f10*/  HADD2.F32 R110, -RZ, R110.H1_H1 ;  /* 0x3000006eff6e7230 */ /* 0x000fc40000004100 */
[----:B------:R-:W-:Y:S01]  /*0f20*/  FADD.FTZ R235, -R229, R200 ;  /* 0x000000c8e5eb7221 */ /* 0x000fe20000010100 */
[----:B------:R-:W-:Y:S01]  /*0f30*/  FMUL.FTZ R200, R64, R109 ;  /* 0x0000006d40c87220 */ /* 0x000fe20000410000 */
[----:B------:R-:W-:Y:S01]  /*0f40*/  FADD.FTZ R105, R105, R202 ;  /* 0x000000ca69697221 */ /* 0x000fe20000010000 */
[----:B------:R-:W-:Y:S01]  /*0f50*/  FADD.FTZ R199, -R229, R199 ;  /* 0x000000c7e5c77221 */ /* 0x000fe20000010100 */
[----:B------:R-:W-:Y:S01]  /*0f60*/  FFMA.FTZ R108, R231, R202, R108 ;  /* 0x000000cae76c7223 */ /* 0x000fe2000001006c */
[----:B------:R-:W-:Y:S02]  /*0f70*/  HADD2.F32 R208, -RZ, R115.H1_H1 ;  /* 0x30000073ffd07230 */ /* 0x000fe40000004100 */
[----:B-1----:R-:W-:Y:S01]  /*0f80*/  FADD.FTZ R239, -R229, R206 ;  /* 0x000000cee5ef7221 */ /* 0x002fe20000010100 */
[----:B------:R-:W-:Y:S01]  /*0f90*/  FMUL.FTZ R206, R65, R110 ;  /* 0x0000006e41ce7220 */ /* 0x000fe20000410000 */
[----:B------:R-:W-:Y:S01]  /*0fa0*/  FADD.FTZ R105, R105, R200 ;  /* 0x000000c869697221 */ /* 0x000fe20000010000 */
[C---:B------:R-:W-:Y:S01]  /*0fb0*/  FMUL.FTZ R199, R194.reuse, R199 ;  /* 0x000000c7c2c77220 */ /* 0x040fe20000410000 */
[----:B------:R-:W-:Y:S01]  /*0fc0*/  FFMA.FTZ R108, R141, R200, R108 ;  /* 0x000000c88d6c7223 */ /* 0x000fe2000001006c */
[----:B------:R-:W-:Y:S01]  /*0fd0*/  FADD.FTZ R243, -R229, R208 ;  /* 0x000000d0e5f37221 */ /* 0x000fe20000010100 */
[----:B------:R-:W-:Y:S01]  /*0fe0*/  FMUL.FTZ R235, R194, R235 ;  /* 0x000000ebc2eb7220 */ /* 0x000fe20000410000 */
[----:B------:R-:W-:Y:S01]  /*0ff0*/  FMUL.FTZ R208, R66, R203 ;  /* 0x000000cb42d07220 */ /* 0x000fe20000410000 */
[----:B------:R-:W-:Y:S01]  /*1000*/  FADD.FTZ R105, R105, R206 ;  /* 0x000000ce69697221 */ /* 0x000fe20000010000 */
[----:B------:R-:W-:Y:S01]  /*1010*/  FMUL.FTZ R233, R194, R233 ;  /* 0x000000e9c2e97220 */ /* 0x000fe20000410000 */
[----:B------:R-:W-:Y:S01]  /*1020*/  FFMA.FTZ R108, R199, R206, R108 ;  /* 0x000000cec76c7223 */ /* 0x000fe2000001006c */
[----:B------:R-:W-:-:S02]  /*1030*/  HADD2.F32 R214, -RZ, R121.H1_H1 ;  /* 0x30000079ffd67230 */ /* 0x000fc40000004100 */
[----:B------:R-:W-:Y:S01]  /*1040*/  FADD.FTZ R205, -R229, R205 ;  /* 0x000000cde5cd7221 */ /* 0x000fe20000010100 */
[--C-:B------:R-:W-:Y:S02]  /*1050*/  HADD2.F32 R115, -RZ, R116.reuse.H0_H0 ;  /* 0x20000074ff737230 */ /* 0x100fe40000004100 */
[----:B------:R-:W-:Y:S01]  /*1060*/  FADD.FTZ R171, R204, R171 ;  /* 0x000000abccab7221 */ /* 0x000fe20000010000 */
[-C--:B------:R-:W-:Y:S01]  /*1070*/  FFMA.FTZ R172, R235, R204.reuse, R172 ;  /* 0x000000ccebac7223 */ /* 0x080fe200000100ac */
[----:B------:R-:W-:Y:S01]  /*1080*/  FMUL.FTZ R204, R67, R204 ;  /* 0x000000cc43cc7220 */ /* 0x000fe20000410000 */
[----:B------:R-:W-:Y:S01]  /*1090*/  FADD.FTZ R105, R105, R208 ;  /* 0x000000d069697221 */ /* 0x000fe20000010000 */
[----:B------:R-:W-:Y:S01]  /*10a0*/  FADD.FTZ R111, -R229, R111 ;  /* 0x0000006fe56f7221 */ /* 0x000fe20000010100 */
[----:B------:R-:W-:Y:S01]  /*10b0*/  FFMA.FTZ R108, R233, R208, R108 ;  /* 0x000000d0e96c7223 */ /* 0x000fe2000001006c */
[----:B------:R-:W-:Y:S02]  /*10c0*/  HADD2.F32 R116, -RZ, R116.H1_H1 ;  /* 0x30000074ff747230 */ /* 0x000fe40000004100 */
        /* <DEDUP_REMOVED lines=8> */
[----:B------:R-:W-:-:S02]  /*1150*/  HADD2.F32 R220, -RZ, R128.H0_H0 ;  /* 0x20000080ffdc7230 */ /* 0x000fc40000004100 */
[----:B------:R-:W-:Y:S01]  /*1160*/  FADD.FTZ R167, R116, R167 ;  /* 0x000000a774a77221 */ /* 0x000fe20000010000 */
[--C-:B------:R-:W-:Y:S02]  /*1170*/  HADD2.F32 R209, -RZ, R117.reuse.H0_H0 ;  /* 0x20000075ffd17230 */ /* 0x100fe40000004100 */
[-C--:B------:R-:W-:Y:S01]  /*1180*/  FFMA.FTZ R168, R205, R116.reuse, R168 ;  /* 0x00000074cda87223 */ /* 0x080fe200000100a8 */
[----:B------:R-:W-:Y:S01]  /*1190*/  FMUL.FTZ R116, R69, R116 ;  /* 0x0000007445747220 */ /* 0x000fe20000410000 */
[----:B------:R-:W-:Y:S01]  /*11a0*/  FADD.FTZ R105, R105, R214 ;  /* 0x000000d669697221 */ /* 0x000fe20000010000 */
[----:B------:R-:W-:Y:S01]  /*11b0*/  FFMA.FTZ R108, R201, R214, R108 ;  /* 0x000000d6c96c7223 */ /* 0x000fe2000001006c */
[----:B------:R-:W-:Y:S02]  /*11c0*/  HADD2.F32 R210, -RZ, R117.H1_H1 ;  /* 0x30000075ffd27230 */ /* 0x000fe40000004100 */
[----:B------:R-:W-:Y:S01]  /*11d0*/  FADD.FTZ R251, -R229, R220 ;  /* 0x000000dce5fb7221 */ /* 0x000fe20000010100 */
[----:B------:R-:W-:Y:S01]  /*11e0*/  FMUL.FTZ R239, R194, R239 ;  /* 0x000000efc2ef7220 */ /* 0x000fe20000410000 */
[----:B------:R-:W-:-:S02]  /*11f0*/  HADD2.F32 R121, -RZ, R122.H0_H0 ;  /* 0x2000007aff797230 */ /* 0x000fc40000004100 */
[----:B------:R-:W-:Y:S01]  /*1200*/  FMUL.FTZ R220, R70, R209 ;  /* 0x000000d146dc7220 */ /* 0x000fe20000410000 */
[----:B------:R-:W-:Y:S02]  /*1210*/  HADD2.F32 R221, -RZ, R129.H0_H0 ;  /* 0x20000081ffdd7230 */ /* 0x000fe40000004100 */
[----:B------:R-:W-:Y:S01]  /*1220*/  FADD.FTZ R105, R105, R116 ;  /* 0x0000007469697221 */ /* 0x000fe20000010000 */
[----:B------:R-:W-:Y:S02]  /*1230*/  HADD2.F32 R196, -RZ, R136.H0_H0 ;  /* 0x20000088ffc47230 */ /* 0x000fe40000004100 */
[----:B------:R-:W-:Y:S01]  /*1240*/  FMUL.FTZ R237, R194, R237 ;  /* 0x000000edc2ed7220 */ /* 0x000fe20000410000 */
[----:B------:R-:W-:Y:S02]  /*1250*/  HADD2.F32 R232, -RZ, R138.H0_H0 ;  /* 0x2000008affe87230 */ /* 0x000fe40000004100 */
[----:B------:R-:W-:Y:S01]  /*1260*/  FFMA.FTZ R108, R205, R116, R108 ;  /* 0x00000074cd6c7223 */ /* 0x000fe2000001006c */
[----:B------:R-:W-:-:S02]  /*1270*/  HADD2.F32 R122, -RZ, R122.H1_H1 ;  /* 0x3000007aff7a7230 */ /* 0x000fc40000004100 */
        /* <DEDUP_REMOVED lines=72> */
[----:B------:R-:W-:-:S02]  /*1700*/  HADD2.F32 R124, -RZ, R125.H0_H0 ;  /* 0x2000007dff7c7230 */ /* 0x000fc40000004100 */
[----:B------:R-:W-:Y:S01]  /*1710*/  FMUL.FTZ R242, R77, R123 ;  /* 0x0000007b4df27220 */ /* 0x000fe20000410000 */
[----:B------:R-:W-:Y:S01]  /*1720*/  FADD.FTZ R105, R110, R115 ;  /* 0x000000736e697221 */ /* 0x000fe20000010000 */
[----:B------:R-:W-:Y:S01]  /*1730*/  FMUL.FTZ R213, R194, R213 ;  /* 0x000000d5c2d57220 */ /* 0x000fe20000410000 */
[----:B------:R-:W-:Y:S01]  /*1740*/  FFMA.FTZ R108, R240, R115, R107 ;  /* 0x00000073f06c7223 */ /* 0x000fe2000001006b */
[----:B------:R-:W-:Y:S02]  /*1750*/  HADD2.F32 R125, -RZ, R125.H1_H1 ;  /* 0x3000007dff7d7230 */ /* 0x000fe40000004100 */
        /* <DEDUP_REMOVED lines=25> */
[----:B------:R-:W-:Y:S01]  /*18f0*/  FMUL.FTZ R249, R194, R249 ;  /* 0x000000f9c2f97220 */ /* 0x000fe20000410000 */
[----:B------:R-:W-:Y:S01]  /*1900*/  FFMA.FTZ R108, R124, R119, R105 ;  /* 0x000000777c6c7223 */ /* 0x000fe20000010069 */
[--C-:B------:R-:W-:Y:S02]  /*1910*/  HADD2.F32 R130, -RZ, R132.reuse.H0_H0 ;  /* 0x20000084ff827230 */ /* 0x100fe40000004100 */
        /* <DEDUP_REMOVED lines=9> */
[--C-:B------:R-:W-:Y:S02]  /*19b0*/  HADD2.F32 R132, -RZ, R133.reuse.H0_H0 ;  /* 0x20000085ff847230 */ /* 0x100fe40000004100 */
[----:B------:R-:W-:Y:S01]  /*19c0*/  FADD.FTZ R33, R126, R33 ;  /* 0x000000217e217221 */ /* 0x000fe20000010000 */
[----:B------:R-:W-:Y:S01]  /*19d0*/  FFMA.FTZ R9, R246, R126, R9 ;  /* 0x0000007ef6097223 */ /* 0x000fe20000010009 */
[----:B------:R-:W-:Y:S01]  /*19e0*/  FMUL.FTZ R217, R194, R217 ;  /* 0x000000d9c2d97220 */ /* 0x000fe20000410000 */
[----:B------:R-:W-:Y:S01]  /*19f0*/  FADD.FTZ R35, R130, R35 ;  /* 0x0000002382237221 */ /* 0x000fe20000010000 */
[-C--:B------:R-:W-:Y:S01]  /*1a00*/  FFMA.FTZ R11, R248, R130.reuse, R11 ;  /* 0x00000082f80b7223 */ /* 0x080fe2000001000b */
[----:B------:R-:W-:Y:S01]  /*1a10*/  FMUL.FTZ R123, R84, R130 ;  /* 0x00000082547b7220 */ /* 0x000fe20000410000 */
[----:B------:R-:W-:-:S02]  /*1a20*/  HADD2.F32 R133, -RZ, R133.H1_H1 ;  /* 0x30000085ff857230 */ /* 0x000fc40000004100 */
[----:B------:R-:W-:Y:S01]  /*1a30*/  FMUL.FTZ R126, R83, R127 ;  /* 0x0000007f537e7220 */ /* 0x000fe20000410000 */
[--C-:B------:R-:W-:Y:S02]  /*1a40*/  HADD2.F32 R226, -RZ, R134.reuse.H0_H0 ;  /* 0x20000086ffe27230 */ /* 0x100fe40000004100 */
[----:B------:R-:W-:Y:S01]  /*1a50*/  FMUL.FTZ R130, R194, R221 ;  /* 0x000000ddc2827220 */ /* 0x000fe20000410000 */
[----:B------:R-:W-:Y:S02]  /*1a60*/  HADD2.F32 R227, -RZ, R134.H1_H1 ;  /* 0x30000086ffe37230 */ /* 0x000fe40000004100 */
[----:B------:R-:W-:Y:S01]  /*1a70*/  FADD.FTZ R107, R110, R121 ;  /* 0x000000796e6b7221 */ /* 0x000fe20000010000 */
[--C-:B------:R-:W-:Y:S02]  /*1a80*/  HADD2.F32 R134, -RZ, R135.reuse.H0_H0 ;  /* 0x20000087ff867230 */ /* 0x100fe40000004100 */
[----:B------:R-:W-:Y:S01]  /*1a90*/  FMUL.FTZ R129, R194, R129 ;  /* 0x00000081c2817220 */ /* 0x000fe20000410000 */
[----:B------:R-:W-:Y:S01]  /*1aa0*/  FFMA.FTZ R108, R246, R121, R105 ;  /* 0x00000079f66c7223 */ /* 0x000fe20000010069 */
[----:B------:R-:W-:-:S02]  /*1ab0*/  HADD2.F32 R135, -RZ, R135.H1_H1 ;  /* 0x30000087ff877230 */ /* 0x000fc40000004100 */
[C---:B------:R-:W-:Y:S01]  /*1ac0*/  FMUL.FTZ R224, R194.reuse, R224 ;  /* 0x000000e0c2e07220 */ /* 0x040fe20000410000 */
[----:B------:R-:W-:Y:S02]  /*1ad0*/  HADD2.F32 R104, -RZ, R140.H0_H0 ;  /* 0x2000008cff687230 */ /* 0x000fe40000004100 */
        /* <DEDUP_REMOVED lines=129> */
.L_x_8360:
        /* <DEDUP_REMOVED lines=13> */
.L_x_8348:
        /* <DEDUP_REMOVED lines=132> */
[----:B------:R-:W-:Y:S01]  /*2c00*/  FADD.FTZ R243, R212, -R243 ;  /* 0x800000f3d4f37221 */ /* 0x000fe20000010000 */
        /* <DEDUP_REMOVED lines=28> */
[----:B------:R-:W-:Y:S01]  /*2dd0*/  FMUL.FTZ R205, R194, R143 ;  /* 0x0000008fc2cd7220 */ /* 0x000fe20000410000 */
        /* <DEDUP_REMOVED lines=9> */
[C---:B------:R-:W-:Y:S01]  /*2e70*/  FMUL.FTZ R219, R194.reuse, R247 ;  /* 0x000000f7c2db7220 */ /* 0x040fe20000410000 */
        /* <DEDUP_REMOVED lines=84> */
[----:B------:R-:W-:Y:S01]  /*33c0*/  FMUL.FTZ R229, R229, R190 ;  /* 0x000000bee5e57220 */ /* 0x000fe20000410000 */
[----:B------:R-:W-:-:S02]  /*33d0*/  @P2 F2FP.F16.F32.PACK_AB R116, RZ, R121 ;  /* 0x00000079ff74223e */ /* 0x000fc400000000ff */
[----:B------:R-:W-:Y:S01]  /*33e0*/  @P2 F2FP.F16.F32.PACK_AB R120, RZ, R119 ;  /* 0x00000077ff78223e */ /* 0x000fe200000000ff */
[-C--:B------:R-:W-:Y:S01]  /*33f0*/  FMUL.FTZ R119, R119, R190.reuse ;  /* 0x000000be77777220 */ /* 0x080fe20000410000 */
[----:B------:R-:W-:Y:S02]  /*3400*/  @P2 F2FP.F16.F32.PACK_AB R128, RZ, R235 ;  /* 0x000000ebff80223e */ /* 0x000fe400000000ff */
[----:B------:R-:W-:Y:S01]  /*3410*/  @P2 F2FP.F16.F32.PACK_AB R124, RZ, R227 ;  /* 0x000000e3ff7c223e */ /* 0x000fe200000000ff */
[----:B------:R-:W-:Y:S01]  /*3420*/  FMUL.FTZ R227, R227, R190 ;  /* 0x000000bee3e37220 */ /* 0x000fe20000410000 */
[----:B------:R-:W-:Y:S02]  /*3430*/  @P2 F2FP.F16.F32.PACK_AB R122, RZ, R221 ;  /* 0x000000ddff7a223e */ /* 0x000fe400000000ff */
[----:B------:R-:W-:Y:S02]  /*3440*/  F2FP.F16.F32.PACK_AB R106, R225, R106 ;  /* 0x0000006ae16a723e */ /* 0x000fe400000000ff */
[----:B------:R-:W-:-:S02]  /*3450*/  F2FP.F16.F32.PACK_AB R110, R227, R110 ;  /* 0x0000006ee36e723e */ /* 0x000fc400000000ff */
[----:B------:R-:W-:Y:S01]  /*3460*/  ISETP.GE.AND P1, PT, R186, UR17, PT ;  /* 0x00000011ba007c0c */ /* 0x000fe2000bf26270 */
[-C--:B-1----:R-:W-:Y:S01]  /*3470*/  FMUL.FTZ R104, R113, R190.reuse ;  /* 0x000000be71687220 */ /* 0x082fe20000410000 */
[-C--:B------:R-:W-:Y:S01]  /*3480*/  FMUL.FTZ R105, R107, R190.reuse ;  /* 0x000000be6b697220 */ /* 0x080fe20000410000 */
[----:B------:R-:W1:Y:S01]  /*3490*/  LDC.64 R112, c[0x0][0x2f8] ;  /* 0x0000be00ff707b82 */ /* 0x000e620000000a00 */
[----:B------:R-:W-:Y:S01]  /*34a0*/  @P2 PRMT R100, R0, 0x7610, R100 ;  /* 0x0000761000642816 */ /* 0x000fe20000000064 */
[----:B0-----:R-:W-:Y:S01]  /*34b0*/  @P2 IMAD.WIDE.U32 R114, R193, 0x10, R114 ;  /* 0x00000010c1722825 */ /* 0x001fe200078e0072 */
[----:B------:R-:W-:Y:S02]  /*34c0*/  @P2 PRMT R103, R126, 0x7610, R103 ;  /* 0x000076107e672816 */ /* 0x000fe40000000067 */
[----:B------:R-:W-:Y:S01]  /*34d0*/  F2FP.F16.F32.PACK_AB R105, R104, R105 ;  /* 0x000000696869723e */ /* 0x000fe200000000ff */
[-C--:B------:R-:W-:Y:S01]  /*34e0*/  FMUL.FTZ R104, R109, R190.reuse ;  /* 0x000000be6d687220 */ /* 0x080fe20000410000 */
[----:B------:R-:W-:Y:S01]  /*34f0*/  @P2 PRMT R102, R118, 0x7610, R102 ;  /* 0x0000761076662816 */ /* 0x000fe20000000066 */
[----:B------:R-:W-:Y:S01]  /*3500*/  FMUL.FTZ R109, R121, R190 ;  /* 0x000000be796d7220 */ /* 0x000fe20000410000 */
[----:B------:R-:W-:-:S02]  /*3510*/  @P2 PRMT R101, R116, 0x7610, R101 ;  /* 0x0000761074652816 */ /* 0x000fc40000000065 */
[----:B------:R-:W-:Y:S01]  /*3520*/  F2FP.F16.F32.PACK_AB R107, R108, R231 ;  /* 0x000000e76c6b723e */ /* 0x000fe200000000ff */
[----:B------:R-:W-:Y:S01]  /*3530*/  FMUL.FTZ R108, R117, R190 ;  /* 0x000000be756c7220 */ /* 0x000fe20000410000 */
[----:B------:R-:W-:Y:S02]  /*3540*/  F2FP.F16.F32.PACK_AB R104, R111, R104 ;  /* 0x000000686f68723e */ /* 0x000fe400000000ff */
[----:B------:R-:W-:Y:S02]  /*3550*/  @P2 PRMT R100, R100, 0x5410, R120 ;  /* 0x0000541064642816 */ /* 0x000fe40000000078 */
[----:B------:R-:W-:Y:S01]  /*3560*/  @P2 PRMT R103, R103, 0x5410, R128 ;  /* 0x0000541067672816 */ /* 0x000fe20000000080 */
[----:B------:R-:W0:Y:S01]  /*3570*/  @P2 LDC.64 R120, c[0x0][0x308] ;  /* 0x0000c200ff782b82 */ /* 0x000e220000000a00 */
[----:B------:R-:W-:Y:S02]  /*3580*/  @P2 PRMT R102, R102, 0x5410, R124 ;  /* 0x0000541066662816 */ /* 0x000fe4000000007c */
[----:B------:R-:W-:-:S02]  /*3590*/  @P2 PRMT R101, R101, 0x5410, R122 ;  /* 0x0000541065652816 */ /* 0x000fc4000000007a */
[----:B------:R-:W-:Y:S01]  /*35a0*/  F2FP.F16.F32.PACK_AB R108, R119, R108 ;  /* 0x0000006c776c723e */ /* 0x000fe200000000ff */
[--C-:B-1----:R-:W-:Y:S01]  /*35b0*/  IMAD.WIDE.U32 R116, R192, 0x10, R112.reuse ;  /* 0x00000010c0747825 */ /* 0x102fe200078e0070 */
[----:B------:R-:W-:Y:S02]  /*35c0*/  F2FP.F16.F32.PACK_AB R111, R132, R229 ;  /* 0x000000e5846f723e */ /* 0x000fe400000000ff */
[----:B------:R-:W-:Y:S01]  /*35d0*/  F2FP.F16.F32.PACK_AB R109, R130, R109 ;  /* 0x0000006d826d723e */ /* 0x000fe200000000ff */
[----:B------:R-:W-:Y:S01]  /*35e0*/  IMAD.WIDE.U32 R118, R193, 0x10, R112 ;  /* 0x00000010c1767825 */ /* 0x000fe200078e0070 */
[----:B------:R1:W-:Y:S01]  /*35f0*/  STG.E.128 desc[UR6][R116.64], R104 ;  /* 0x0000006874007986 */ /* 0x0003e2000c101d06 */
[----:B------:R-:W-:Y:S02]  /*3600*/  @P2 F2FP.F16.F32.PACK_AB R124, RZ, R217 ;  /* 0x000000d9ff7c223e */ /* 0x000fe400000000ff */
[----:B------:R-:W-:Y:S01]  /*3610*/  @P2 F2FP.F16.F32.PACK_AB R0, RZ, R205 ;  /* 0x000000cdff00223e */ /* 0x000fe200000000ff */
[----:B------:R2:W-:Y:S01]  /*3620*/  @P2 STG.E.128 desc[UR6][R114.64], R100 ;  /* 0x0000006472002986 */ /* 0x0005e2000c101d06 */
[----:B------:R-:W-:Y:S01]  /*3630*/  @P2 F2FP.F16.F32.PACK_AB R122, RZ, R211 ;  /* 0x000000d3ff7a223e */ /* 0x000fe200000000ff */
[-C--:B------:R-:W-:Y:S01]  /*3640*/  FMUL.FTZ R211, R211, R190.reuse ;  /* 0x000000bed3d37220 */ /* 0x080fe20000410000 */
[----:B------:R-:W-:Y:S01]  /*3650*/  @P2 F2FP.F16.F32.PACK_AB R126, RZ, R215 ;  /* 0x000000d7ff7e223e */ /* 0x000fe200000000ff */
[----:B------:R3:W-:Y:S01]  /*3660*/  STG.E.128 desc[UR6][R118.64], R108 ;  /* 0x0000006c76007986 */ /* 0x0007e2000c101d06 */
[----:B-1----:R-:W-:Y:S01]  /*3670*/  @P2 F2FP.F16.F32.PACK_AB R117, RZ, R219 ;  /* 0x000000dbff75223e */ /* 0x002fe200000000ff */
[-C--:B------:R-:W-:Y:S01]  /*3680*/  FMUL.FTZ R107, R217, R190.reuse ;  /* 0x000000bed96b7220 */ /* 0x080fe20000410000 */
[-C--:B------:R-:W-:Y:S01]  /*3690*/  FMUL.FTZ R106, R213, R190.reuse ;  /* 0x000000bed56a7220 */ /* 0x080fe20000410000 */
[-C--:B------:R-:W-:Y:S01]  /*36a0*/  FMUL.FTZ R105, R209, R190.reuse ;  /* 0x000000bed1697220 */ /* 0x080fe20000410000 */
[----:B--2---:R-:W-:Y:S01]  /*36b0*/  @P2 F2FP.F16.F32.PACK_AB R115, RZ, R209 ;  /* 0x000000d1ff73223e */ /* 0x004fe200000000ff */
[-C--:B------:R-:W-:Y:S01]  /*36c0*/  FMUL.FTZ R114, R215, R190.reuse ;  /* 0x000000bed7727220 */ /* 0x080fe20000410000 */
[-C--:B------:R-:W-:Y:S01]  /*36d0*/  FMUL.FTZ R104, R205, R190.reuse ;  /* 0x000000becd687220 */ /* 0x080fe20000410000 */
[----:B------:R-:W-:Y:S01]  /*36e0*/  @P2 PRMT R103, R124, 0x7610, R103 ;  /* 0x000076107c672816 */ /* 0x000fe20000000067 */
[-C--:B---3--:R-:W-:Y:S01]  /*36f0*/  FMUL.FTZ R109, R207, R190.reuse ;  /* 0x000000becf6d7220 */ /* 0x088fe20000410000 */
[----:B------:R-:W-:Y:S01]  /*3700*/  @P2 PRMT R101, R115, 0x7610, R101 ;  /* 0x0000761073652816 */ /* 0x000fe20000000065 */
[----:B------:R-:W-:Y:S01]  /*3710*/  FMUL.FTZ R108, R219, R190 ;  /* 0x000000bedb6c7220 */ /* 0x000fe20000410000 */
[----:B------:R-:W-:Y:S01]  /*3720*/  @P2 F2FP.F16.F32.PACK_AB R119, RZ, R213 ;  /* 0x000000d5ff77223e */ /* 0x000fe200000000ff */
[----:B0-----:R-:W-:Y:S01]  /*3730*/  @P2 IMAD.WIDE.U32 R110, R191, 0x10, R120 ;  /* 0x00000010bf6e2825 */ /* 0x001fe200078e0078 */
[----:B------:R-:W-:-:S02]  /*3740*/  @P2 PRMT R101, R101, 0x5410, R117 ;  /* 0x0000541065652816 */ /* 0x000fc40000000075 */
[----:B------:R-:W0:Y:S01]  /*3750*/  @P2 LDC.64 R116, c[0x0][0x308] ;  /* 0x0000c200ff742b82 */ /* 0x000e220000000a00 */
[----:B------:R-:W-:Y:S02]  /*3760*/  @P2 F2FP.F16.F32.PACK_AB R207, RZ, R207 ;  /* 0x000000cfffcf223e */ /* 0x000fe400000000ff */
[----:B------:R-:W-:Y:S02]  /*3770*/  @P2 PRMT R102, R119, 0x7610, R102 ;  /* 0x0000761077662816 */ /* 0x000fe40000000066 */
[----:B------:R-:W-:Y:S02]  /*3780*/  @P2 PRMT R100, R0, 0x7610, R100 ;  /* 0x0000761000642816 */ /* 0x000fe40000000064 */
[----:B------:R-:W-:Y:S01]  /*3790*/  F2FP.F16.F32.PACK_AB R107, R114, R107 ;  /* 0x0000006b726b723e */ /* 0x000fe200000000ff */
[----:B------:R-:W-:Y:S01]  /*37a0*/  IMAD.WIDE.U32 R114, R191, 0x10, R112 ;  /* 0x00000010bf727825 */ /* 0x000fe200078e0070 */
[----:B------:R-:W-:Y:S02]  /*37b0*/  @P2 PRMT R103, R103, 0x5410, R126 ;  /* 0x0000541067672816 */ /* 0x000fe4000000007e */
[----:B------:R-:W-:Y:S01]  /*37c0*/  @P2 PRMT R102, R102, 0x5410, R122 ;  /* 0x0000541066662816 */ /* 0x000fe2000000007a */
[----:B------:R-:W-:Y:S01]  /*37d0*/  FMUL.FTZ R122, R139, R190 ;  /* 0x000000be8b7a7220 */ /* 0x000fe20000410000 */
[----:B------:R-:W-:-:S02]  /*37e0*/  @P2 PRMT R100, R100, 0x5410, R207 ;  /* 0x0000541064642816 */ /* 0x000fc400000000cf */
[----:B------:R-:W-:Y:S02]  /*37f0*/  F2FP.F16.F32.PACK_AB R106, R211, R106 ;  /* 0x0000006ad36a723e */ /* 0x000fe400000000ff */
[----:B------:R-:W-:Y:S01]  /*3800*/  F2FP.F16.F32.PACK_AB R105, R108, R105 ;  /* 0x000000696c69723e */ /* 0x000fe200000000ff */
[----:B------:R1:W-:Y:S01]  /*3810*/  @P2 STG.E.128 desc[UR6][R110.64], R100 ;  /* 0x000000646e002986 */ /* 0x0003e2000c101d06 */
[----:B------:R-:W-:Y:S02]  /*3820*/  F2FP.F16.F32.PACK_AB R104, R109, R104 ;  /* 0x000000686d68723e */ /* 0x000fe400000000ff */
[----:B------:R-:W-:Y:S01]  /*3830*/  @P2 F2FP.F16.F32.PACK_AB R120, RZ, R139 ;  /* 0x0000008bff78223e */ /* 0x000fe200000000ff */
[----:B------:R-:W2:Y:S01]  /*3840*/  @P2 LDC.64 R108, c[0x0][0x308] ;  /* 0x0000c200ff6c2b82 */ /* 0x000ea20000000a00 */
[----:B------:R-:W-:Y:S01]  /*3850*/  @P2 F2FP.F16.F32.PACK_AB R0, RZ, R195 ;  /* 0x000000c3ff00223e */ /* 0x000fe200000000ff */
[----:B------:R3:W-:Y:S01]  /*3860*/  STG.E.128 desc[UR6][R114.64], R104 ;  /* 0x0000006872007986 */ /* 0x0007e2000c101d06 */
[----:B------:R-:W-:Y:S01]  /*3870*/  @P2 F2FP.F16.F32.PACK_AB R119, RZ, R199 ;  /* 0x000000c7ff77223e */ /* 0x000fe200000000ff */
[-C--:B------:R-:W-:Y:S01]  /*3880*/  FMUL.FTZ R139, R143, R190.reuse ;  /* 0x000000be8f8b7220 */ /* 0x080fe20000410000 */
[----:B------:R-:W-:Y:S01]  /*3890*/  @P2 F2FP.F16.F32.PACK_AB R121, RZ, R141 ;  /* 0x0000008dff79223e */ /* 0x000fe200000000ff */
[----:B------:R-:W-:Y:S01]  /*38a0*/  FMUL.FTZ R199, R199, R190 ;  /* 0x000000bec7c77220 */ /* 0x000fe20000410000 */
[----:B------:R-:W-:-:S02]  /*38b0*/  @P2 F2FP.F16.F32.PACK_AB R118, RZ, R203 ;  /* 0x000000cbff76223e */ /* 0x000fc400000000ff */
[----:B------:R-:W-:Y:S02]  /*38c0*/  @P2 F2FP.F16.F32.PACK_AB R143, RZ, R143 ;  /* 0x0000008fff8f223e */ /* 0x000fe400000000ff */
[----:B-1----:R-:W-:Y:S01]  /*38d0*/  @P2 F2FP.F16.F32.PACK_AB R111, RZ, R197 ;  /* 0x000000c5ff6f223e */ /* 0x002fe200000000ff */
[-C--:B------:R-:W-:Y:S01]  /*38e0*/  FMUL.FTZ R110, R203, R190.reuse ;  /* 0x000000becb6e7220 */ /* 0x080fe20000410000 */
[----:B------:R-:W-:Y:S02]  /*38f0*/  @P2 PRMT R103, R120, 0x7610, R103 ;  /* 0x0000761078672816 */ /* 0x000fe40000000067 */
[----:B------:R-:W-:Y:S02]  /*3900*/  @P2 PRMT R101, R111, 0x7610, R101 ;  /* 0x000076106f652816 */ /* 0x000fe40000000065 */
[----:B---3--:R-:W-:Y:S01]  /*3910*/  @P2 F2FP.F16.F32.PACK_AB R115, RZ, R201 ;  /* 0x000000c9ff73223e */ /* 0x008fe200000000ff */
[-C--:B------:R-:W-:Y:S01]  /*3920*/  FMUL.FTZ R105, R197, R190.reuse ;  /* 0x000000bec5697220 */ /* 0x080fe20000410000 */
[-C--:B------:R-:W-:Y:S01]  /*3930*/  FMUL.FTZ R107, R141, R190.reuse ;  /* 0x000000be8d6b7220 */ /* 0x080fe20000410000 */
[-C--:B------:R-:W-:Y:S01]  /*3940*/  FMUL.FTZ R106, R201, R190.reuse ;  /* 0x000000bec96a7220 */ /* 0x080fe20000410000 */
[----:B------:R-:W-:Y:S01]  /*3950*/  FMUL.FTZ R104, R195, R190 ;  /* 0x000000bec3687220 */ /* 0x000fe20000410000 */
[----:B------:R-:W-:Y:S01]  /*3960*/  @P2 PRMT R102, R115, 0x7610, R102 ;  /* 0x0000761073662816 */ /* 0x000fe20000000066 */
[----:B------:R-:W-:Y:S01]  /*3970*/  IMAD.WIDE.U32 R114, R188, 0x10, R112 ;  /* 0x00000010bc727825 */ /* 0x000fe200078e0070 */
[----:B------:R-:W-:-:S02]  /*3980*/  @P2 PRMT R100, R0, 0x7610, R100 ;  /* 0x0000761000642816 */ /* 0x000fc40000000064 */
[----:B------:R-:W-:Y:S01]  /*3990*/  F2FP.F16.F32.PACK_AB R105, R110, R105 ;  /* 0x000000696e69723e */ /* 0x000fe200000000ff */
        /* <DEDUP_REMOVED lines=124> */
.L_x_8346:
        /* <DEDUP_REMOVED lines=31> */
.L_x_8347:
[----:B------:R-:W-:Y:S01]  /*4350*/  HFMA2.MMA R198, -RZ, RZ, 0, 9.5367431640625e-07 ;  /* 0x00000010ffc67435 */ /* 0x000fe200000001ff */
[----:B------:R-:W-:Y:S02]  /*4360*/  MOV R227, R107 ;  /* 0x0000006b00e37202 */ /* 0x000fe40000000f00 */
[----:B------:R-:W-:Y:S02]  /*4370*/  MOV R245, 0x1f ;  /* 0x0000001f00f57802 */ /* 0x000fe40000000f00 */
[----:B------:R-:W-:-:S07]  /*4380*/  MOV R138, 0xffffffff ;  /* 0xffffffff008a7802 */ /* 0x000fce0000000f00 */
[----:B-----5:R-:W-:Y:S05]  /*4390*/  WARPSYNC.COLLECTIVE R138, `(.L_x_8350) ;  /* 0x000000008a087348 */ /* 0x020fea0003c00000 */
[----:B------:R0:W1:Y:S02]  /*43a0*/  SHFL.DOWN P3, R143, R227, R198, R245 ;  /* 0x080000c6e38f7389 */ /* 0x00006400000600f5 */
[----:B01---5:R-:W-:Y:S01]  /*43b0*/  ENDCOLLECTIVE ;  /* 0x000000000000791b */ /* 0x023fe20003800000 */
.L_x_8350:
[----:B------:R-:W-:Y:S02]  /*43c0*/  MOV R227, R104 ;  /* 0x0000006800e37202 */ /* 0x000fe40000000f00 */
[----:B------:R-:W-:-:S07]  /*43d0*/  MOV R106, R143 ;  /* 0x0000008f006a7202 */ /* 0x000fce0000000f00 */
[----:B------:R-:W-:Y:S05]  /*43e0*/  WARPSYNC.COLLECTIVE R138, `(.L_x_8351) ;  /* 0x000000008a087348 */ /* 0x000fea0003c00000 */
[----:B------:R0:W1:Y:S02]  /*43f0*/  SHFL.DOWN P3, R143, R227, R198, R245 ;  /* 0x080000c6e38f7389 */ /* 0x00006400000600f5 */
[----:B01----:R-:W-:Y:S01]  /*4400*/  ENDCOLLECTIVE ;  /* 0x000000000000791b */ /* 0x003fe20003800000 */
.L_x_8351:
[----:B------:R-:W-:Y:S01]  /*4410*/  FADD.FTZ R106, R107, R106 ;  /* 0x0000006a6b6a7221 */ /* 0x000fe20000010000 */
[----:B------:R-:W-:-:S04]  /*4420*/  HFMA2.MMA R198, -RZ, RZ, 0, 4.76837158203125e-07 ;  /* 0x00000008ffc67435 */ /* 0x000fc800000001ff */
[----:B------:R-:W-:Y:S02]  /*4430*/  MOV R227, R106 ;  /* 0x0000006a00e37202 */ /* 0x000fe40000000f00 */
[----:B------:R-:W-:-:S07]  /*4440*/  MOV R105, R143 ;  /* 0x0000008f00697202 */ /* 0x000fce0000000f00 */
[----:B------:R-:W-:Y:S05]  /*4450*/  WARPSYNC.COLLECTIVE R138, `(.L_x_8352) ;  /* 0x000000008a087348 */ /* 0x000fea0003c00000 */
[----:B------:R0:W1:Y:S02]  /*4460*/  SHFL.DOWN P3, R143, R227, R198, R245 ;  /* 0x080000c6e38f7389 */ /* 0x00006400000600f5 */
[----:B01----:R-:W-:Y:S01]  /*4470*/  ENDCOLLECTIVE ;  /* 0x000000000000791b */ /* 0x003fe20003800000 */
.L_x_8352:
[----:B------:R-:W-:-:S05]  /*4480*/  FADD.FTZ R108, R104, R105 ;  /* 0x00000069686c7221 */ /* 0x000fca0000010000 */
[----:B------:R-:W-:Y:S02]  /*4490*/  MOV R227, R108 ;  /* 0x0000006c00e37202 */ /* 0x000fe40000000f00 */
[----:B------:R-:W-:-:S07]  /*44a0*/  MOV R105, R143 ;  /* 0x0000008f00697202 */ /* 0x000fce0000000f00 */
[----:B------:R-:W-:Y:S05]  /*44b0*/  WARPSYNC.COLLECTIVE R138, `(.L_x_8353) ;  /* 0x000000008a087348 */ /* 0x000fea0003c00000 */
[----:B------:R0:W1:Y:S02]  /*44c0*/  SHFL.DOWN P3, R143, R227, R198, R245 ;  /* 0x080000c6e38f7389 */ /* 0x00006400000600f5 */
[----:B01----:R-:W-:Y:S01]  /*44d0*/  ENDCOLLECTIVE ;  /* 0x000000000000791b */ /* 0x003fe20003800000 */
.L_x_8353:
[----:B------:R-:W-:Y:S01]  /*44e0*/  FADD.FTZ R110, R106, R105 ;  /* 0x000000696a6e7221 */ /* 0x000fe20000010000 */
[----:B------:R-:W-:-:S04]  /*44f0*/  HFMA2.MMA R198, -RZ, RZ, 0, 2.384185791015625e-07 ;  /* 0x00000004ffc67435 */ /* 0x000fc800000001ff */
[----:B------:R-:W-:Y:S02]  /*4500*/  MOV R227, R110 ;  /* 0x0000006e00e37202 */ /* 0x000fe40000000f00 */
[----:B------:R-:W-:-:S07]  /*4510*/  MOV R109, R143 ;  /* 0x0000008f006d7202 */ /* 0x000fce0000000f00 */
[----:B------:R-:W-:Y:S05]  /*4520*/  WARPSYNC.COLLECTIVE R138, `(.L_x_8354) ;  /* 0x000000008a087348 */ /* 0x000fea0003c00000 */
[----:B------:R0:W1:Y:S02]  /*4530*/  SHFL.DOWN P3, R143, R227, R198, R245 ;  /* 0x080000c6e38f7389 */ /* 0x00006400000600f5 */
[----:B01----:R-:W-:Y:S01]  /*4540*/  ENDCOLLECTIVE ;  /* 0x000000000000791b */ /* 0x003fe20003800000 */
.L_x_8354:
[----:B------:R-:W-:-:S05]  /*4550*/  FADD.FTZ R109, R108, R109 ;  /* 0x0000006d6c6d7221 */ /* 0x000fca0000010000 */
[----:B------:R-:W-:Y:S02]  /*4560*/  MOV R227, R109 ;  /* 0x0000006d00e37202 */ /* 0x000fe40000000f00 */
[----:B------:R-:W-:-:S07]  /*4570*/  MOV R105, R143 ;  /* 0x0000008f00697202 */ /* 0x000fce0000000f00 */
[----:B------:R-:W-:Y:S05]  /*4580*/  WARPSYNC.COLLECTIVE R138, `(.L_x_8355) ;  /* 0x000000008a087348 */ /* 0x000fea0003c00000 */
[----:B------:R0:W1:Y:S02]  /*4590*/  SHFL.DOWN P3, R143, R227, R198, R245 ;  /* 0x080000c6e38f7389 */ /* 0x00006400000600f5 */
[----:B01----:R-:W-:Y:S01]  /*45a0*/  ENDCOLLECTIVE ;  /* 0x000000000000791b */ /* 0x003fe20003800000 */
.L_x_8355:
[----:B------:R-:W-:Y:S01]  /*45b0*/  FADD.FTZ R111, R110, R105 ;  /* 0x000000696e6f7221 */ /* 0x000fe20000010000 */
[----:B------:R-:W-:-:S04]  /*45c0*/  HFMA2.MMA R198, -RZ, RZ, 0, 1.1920928955078125e-07 ;  /* 0x00000002ffc67435 */ /* 0x000fc800000001ff */
[----:B------:R-:W-:Y:S02]  /*45d0*/  MOV R227, R111 ;  /* 0x0000006f00e37202 */ /* 0x000fe40000000f00 */
[----:B------:R-:W-:-:S07]  /*45e0*/  MOV R136, R143 ;  /* 0x0000008f00887202 */ /* 0x000fce0000000f00 */
[----:B------:R-:W-:Y:S05]  /*45f0*/  WARPSYNC.COLLECTIVE R138, `(.L_x_8356) ;  /* 0x000000008a087348 */ /* 0x000fea0003c00000 */
[----:B------:R0:W1:Y:S02]  /*4600*/  SHFL.DOWN P3, R143, R227, R198, R245 ;  /* 0x080000c6e38f7389 */ /* 0x00006400000600f5 */
[----:B01----:R-:W-:Y:S01]  /*4610*/  ENDCOLLECTIVE ;  /* 0x000000000000791b */ /* 0x003fe20003800000 */
.L_x_8356:
[----:B------:R-:W-:-:S05]  /*4620*/  FADD.FTZ R136, R109, R136 ;  /* 0x000000886d887221 */ /* 0x000fca0000010000 */
[----:B------:R-:W-:Y:S02]  /*4630*/  MOV R227, R136 ;  /* 0x0000008800e37202 */ /* 0x000fe40000000f00 */
[----:B------:R-:W-:-:S07]  /*4640*/  MOV R104, R143 ;  /* 0x0000008f00687202 */ /* 0x000fce0000000f00 */
[----:B------:R-:W-:Y:S05]  /*4650*/  WARPSYNC.COLLECTIVE R138, `(.L_x_8357) ;  /* 0x000000008a087348 */ /* 0x000fea0003c00000 */
[----:B------:R0:W1:Y:S02]  /*4660*/  SHFL.DOWN P3, R143, R227, R198, R245 ;  /* 0x080000c6e38f7389 */ /* 0x00006400000600f5 */
[----:B01----:R-:W-:Y:S01]  /*4670*/  ENDCOLLECTIVE ;  /* 0x000000000000791b */ /* 0x003fe20003800000 */
.L_x_8357:
[----:B------:R-:W-:Y:S01]  /*4680*/  FADD.FTZ R104, R111, R104 ;  /* 0x000000686f687221 */ /* 0x000fe20000010000 */
[----:B------:R-:W-:-:S04]  /*4690*/  HFMA2.MMA R198, -RZ, RZ, 0, 5.9604644775390625e-08 ;  /* 0x00000001ffc67435 */ /* 0x000fc800000001ff */
[----:B------:R-:W-:Y:S02]  /*46a0*/  MOV R227, R104 ;  /* 0x0000006800e37202 */ /* 0x000fe40000000f00 */
[----:B------:R-:W-:-:S07]  /*46b0*/  MOV R105, R143 ;  /* 0x0000008f00697202 */ /* 0x000fce0000000f00 */
[----:B------:R-:W-:Y:S05]  /*46c0*/  WARPSYNC.COLLECTIVE R138, `(.L_x_8358) ;  /* 0x000000008a087348 */ /* 0x000fea0003c00000 */
[----:B------:R0:W1:Y:S02]  /*46d0*/  SHFL.DOWN P3, R143, R227, R198, R245 ;  /* 0x080000c6e38f7389 */ /* 0x00006400000600f5 */
[----:B01----:R-:W-:Y:S01]  /*46e0*/  ENDCOLLECTIVE ;  /* 0x000000000000791b */ /* 0x003fe20003800000 */
.L_x_8358:
[----:B------:R-:W-:-:S05]  /*46f0*/  FADD.FTZ R105, R136, R105 ;  /* 0x0000006988697221 */ /* 0x000fca0000010000 */
[----:B------:R-:W-:Y:S02]  /*4700*/  MOV R227, R105 ;  /* 0x0000006900e37202 */ /* 0x000fe40000000f00 */
[----:B------:R-:W-:-:S07]  /*4710*/  MOV R107, R143 ;  /* 0x0000008f006b7202 */ /* 0x000fce0000000f00 */
[----:B------:R-:W-:Y:S05]  /*4720*/  WARPSYNC.COLLECTIVE R138, `(.L_x_8359) ;  /* 0x000000008a087348 */ /* 0x000fea0003c00000 */
[----:B------:R0:W1:Y:S02]  /*4730*/  SHFL.DOWN P3, R143, R227, R198, R245 ;  /* 0x080000c6e38f7389 */ /* 0x00006400000600f5 */
[----:B01----:R-:W-:Y:S01]  /*4740*/  ENDCOLLECTIVE ;  /* 0x000000000000791b */ /* 0x003fe20003800000 */
.L_x_8359:
[----:B------:R-:W-:Y:S01]  /*4750*/  MOV R106, R143 ;  /* 0x0000008f006a7202 */ /* 0x000fe20000000f00 */
[----:B------:R-:W-:Y:S06]  /*4760*/  BRA `(.L_x_8360) ;  /* 0xffffffd800e07947 */ /* 0x000fec000383ffff */
.L_x_8361:
        /* <DEDUP_REMOVED lines=9> */
.L_x_16571:


//--------------------- .text._ZN10layer_norm13ln_bwd_kernelINS_13Kernel_traitsIf6__halfS2_S2_fjLj5120ELj1ELj1ELj4ELj16ENS_18Kernel_traits_baseILj5120EfS2_S2_S2_fjLj128EEEEELb0ELb0ELb1ELb0EEEvNS_9BwdParamsE --------------------------
	.section	.text._ZN10layer_norm13ln_bwd_kernelINS_13Kernel_traitsIf6__halfS2_S2_fjLj5120ELj1ELj1ELj4ELj16ENS_18Kernel_traits_baseILj5120EfS2_S2_S2_fjLj128EEEEELb0ELb0ELb1ELb0EEEvNS_9BwdParamsE,"ax",@progbits
	.align	128
        .global         _ZN10layer_norm13ln_bwd_kernelINS_13Kernel_traitsIf6__halfS2_S2_fjLj5120ELj1ELj1ELj4ELj16ENS_18Kernel_traits_baseILj5120EfS2_S2_S2_fjLj128EEEEELb0ELb0ELb1ELb0EEEvNS_9BwdParamsE
        .type           _ZN10layer_norm13ln_bwd_kernelINS_13Kernel_traitsIf6__halfS2_S2_fjLj5120ELj1ELj1ELj4ELj16ENS_18Kernel_traits_baseILj5120EfS2_S2_S2_fjLj128EEEEELb0ELb0ELb1ELb0EEEvNS_9BwdParamsE,@function
        .size           _ZN10layer_norm13ln_bwd_kernelINS_13Kernel_traitsIf6__halfS2_S2_fjLj5120ELj1ELj1ELj4ELj16ENS_18Kernel_traits_baseILj5120EfS2_S2_S2_fjLj128EEEEELb0ELb0ELb1ELb0EEEvNS_9BwdParamsE,(.L_x_16572 - _ZN10layer_norm13ln_bwd_kernelINS_13Kernel_traitsIf6__halfS2_S2_fjLj5120ELj1ELj1ELj4ELj16ENS_18Kernel_traits_baseILj5120EfS2_S2_S2_fjLj128EEEEELb0ELb0ELb1ELb0EEEvNS_9BwdParamsE)
        .other          _ZN10layer_norm13ln_bwd_kernelINS_13Kernel_traitsIf6__halfS2_S2_fjLj5120ELj1ELj1ELj4ELj16ENS_18Kernel_traits_baseILj5120EfS2_S2_S2_fjLj128EEEEELb0ELb0ELb1ELb0EEEvNS_9BwdParamsE,@"STO_CUDA_ENTRY STV_DEFAULT"
_ZN10layer_norm13ln_bwd_kernelINS_13Kernel_traitsIf6__halfS2_S2_fjLj5120ELj1ELj1ELj4ELj16ENS_18Kernel_traits_baseILj5120EfS2_S2_S2_fjLj128EEEEELb0ELb0ELb1ELb0EEEvNS_9BwdParamsE:
.text._ZN10layer_norm13ln_bwd_kernelINS_13Kernel_traitsIf6__halfS2_S2_fjLj5120ELj1ELj1ELj4ELj16ENS_18Kernel_traits_baseILj5120EfS2_S2_S2_fjLj128EEEEELb0ELb0ELb1ELb0EEEvNS_9BwdParamsE:
        /* <DEDUP_REMOVED lines=46> */
[C---:B---3--:R-:W-:Y:S01]  /*02e0*/  @P1 IMAD.WIDE.U32 R14, R19.reuse, 0x20, R14 ;  /* 0x00000020130e1825 */ /* 0x048fe200078e000e */
[----:B------:R-:W-:Y:S02]  /*02f0*/  @P1 IADD3 R19, R19, 0x80, RZ ;  /* 0x0000008013131810 */ /* 0x000fe40007ffe0ff */
[----:B------:R0:W5:Y:S04]  /*0300*/  @P0 LDG.E.128 R44, desc[UR4][R12.64+0x10] ;  /* 0x000010040c2c0981 */ /* 0x000168000c1e1d00 */
        /* <DEDUP_REMOVED lines=56> */
.L_x_8517:
        /* <DEDUP_REMOVED lines=32> */
.L_x_8367:
[----:B------:R-:W-:-:S07]  /*0890*/  IADD3 R175, R7, 0x80, RZ ;  /* 0x0000008007af7810 */ /* 0x000fce0007ffe0ff */
.L_x_8366:
[----:B------:R-:W-:Y:S05]  /*08a0*/  BSYNC B1 ;  /* 0x0000000000017941 */ /* 0x000fea0003800000 */
.L_x_8365:
        /* <DEDUP_REMOVED lines=8> */
.L_x_8370:
[----:B------:R-:W-:-:S07]  /*0930*/  IADD3 R175, R175, 0x80, RZ ;  /* 0x00000080afaf7810 */ /* 0x000fce0007ffe0ff */
.L_x_8369:
[----:B------:R-:W-:Y:S05]  /*0940*/  BSYNC B1 ;  /* 0x0000000000017941 */ /* 0x000fea0003800000 */
.L_x_8368:
[----:B------:R-:W-:Y:S04]  /*0950*/  BSSY B1, `(.L_x_8371) ;  /* 0x0000008000017945 */ /* 0x000fe80003800000 */
[----:B------:R-:W-:Y:S05]  /*0960*/  @!P0 BRA `(.L_x_8372) ;  /* 0x0000000000188947 */ /* 0x000fea0003800000 */
[----:B------:R-:W-:-:S04]  /*0970*/  ISETP.NE.U32.AND P3, PT, RZ, UR14, PT ;  /* 0x0000000eff007c0c */ /* 0x000fc8000bf65070 */
[----:B------:R-:W-:-:S13]  /*0980*/  ISETP.NE.AND.EX P3, PT, RZ, UR15, PT, P3 ;  /* 0x0000000fff007c0c */ /* 0x000fda000bf65330 */
[----:B------:R-:W-:Y:S05]  /*0990*/  @!P3 BRA `(.L_x_8373) ;  /* 0x000000000008b947 */ /* 0x000fea0003800000 */
[----:B------:R-:W-:-:S06]  /*09a0*/  IMAD.WIDE.U32 R152, R175, 0x10, R250 ;  /* 0x00000010af987825 */ /* 0x000fcc00078e00fa */
[----:B------:R-:W5:Y:S02]  /*09b0*/  LDG.E.128 R152, desc[UR4][R152.64] ;  /* 0x0000000498987981 */ /* 0x000f64000c1e1d00 */
.L_x_8373:
[----:B------:R-:W-:-:S07]  /*09c0*/  IADD3 R175, R175, 0x80, RZ ;  /* 0x00000080afaf7810 */ /* 0x000fce0007ffe0ff */
.L_x_8372:
[----:B------:R-:W-:Y:S05]  /*09d0*/  BSYNC B1 ;  /* 0x0000000000017941 */ /* 0x000fea0003800000 */
.L_x_8371:
[----:B------:R-:W-:Y:S04]  /*09e0*/  BSSY B1, `(.L_x_8374) ;  /* 0x0000008000017945 */ /* 0x000fe80003800000 */
[----:B------:R-:W-:Y:S05]  /*09f0*/  @!P1 BRA `(.L_x_8375) ;  /* 0x0000000000189947 */ /* 0x000fea0003800000 */
[----:B------:R-:W-:-:S04]  /*0a00*/  ISETP.NE.U32.AND P3, PT, RZ, UR14, PT ;  /* 0x0000000eff007c0c */ /* 0x000fc8000bf65070 */
[----:B------:R-:W-:-:S13]  /*0a10*/  ISETP.NE.AND.EX P3, PT, RZ, UR15, PT, P3 ;  /* 0x0000000fff007c0c */ /* 0x000fda000bf65330 */
[----:B------:R-:W-:Y:S05]  /*0a20*/  @!P3 BRA `(.L_x_8376) ;  /* 0x000000000008b947 */ /* 0x000fea0003800000 */
[----:B------:R-:W-:-:S06]  /*0a30*/  IMAD.WIDE.U32 R156, R175, 0x10, R250 ;  /* 0x00000010af9c7825 */ /* 0x000fcc00078e00fa */
[----:B------:R-:W5:Y:S02]  /*0a40*/  LDG.E.128 R156, desc[UR4][R156.64] ;  /* 0x000000049c9c7981 */ /* 0x000f64000c1e1d00 */
.L_x_8376:
[----:B------:R-:W-:-:S07]  /*0a50*/  IADD3 R175, R175, 0x80, RZ ;  /* 0x00000080afaf7810 */ /* 0x000fce0007ffe0ff */
.L_x_8375:
[----:B------:R-:W-:Y:S05]  /*0a60*/  BSYNC B1 ;  /* 0x0000000000017941 */ /* 0x000fea0003800000 */
.L_x_8374:
[----:B------:R-:W-:Y:S02]  /*0a70*/  LOP3.LUT P3, RZ, R5, 0x10, RZ, 0xc0, !PT ;  /* 0x0000001005ff7812 */ /* 0x000fe4000786c0ff */
[----:B------:R-:W-:-:S11]  /*0a80*/  CS2R R212, SRZ ;  /* 0x0000000000d47805 */ /* 0x000fd6000001ff00 */
[----:B------:R-:W-:Y:S05]  /*0a90*/  @P3 BRA `(.L_x_8377) ;  /* 0x0000001c00143947 */ /* 0x000fea0003800000 */
[----:B------:R-:W-:-:S06]  /*0aa0*/  IMAD.WIDE.U32 R160, R175, 0x10, R250 ;  /* 0x00000010afa07825 */ /* 0x000fcc00078e00fa */
[----:B------:R-:W5:Y:S01]  /*0ab0*/  LDG.E.128 R160, desc[UR4][R160.64] ;  /* 0x00000004a0a07981 */ /* 0x000f62000c1e1d00 */
[----:B------:R-:W-:Y:S05]  /*0ac0*/  BRA `(.L_x_8377) ;  /* 0x0000001c00087947 */ /* 0x000fea0003800000 */
.L_x_8364:
        /* <DEDUP_REMOVED lines=22> */
[----:B--2---:R-:W-:Y:S02]  /*0c30*/  HADD2.F32 R243, -RZ, R12.H0_H0 ;  /* 0x2000000cfff37230 */ /* 0x004fe40000004100 */
[----:B------:R-:W-:-:S05]  /*0c40*/  HADD2.F32 R245, -RZ, R13.H0_H0 ;  /* 0x2000000dfff57230 */ /* 0x000fca0000004100 */
[----:B------:R-:W-:Y:S01]  /*0c50*/  FADD.FTZ R110, R110, R245 ;  /* 0x000000f56e6e7221 */ /* 0x000fe20000010000 */
[----:B------:R-:W-:Y:S01]  /*0c60*/  FMUL.FTZ R246, R26, R245 ;  /* 0x000000f51af67220 */ /* 0x000fe20000410000 */
[--C-:B---3--:R-:W-:Y:S02]  /*0c70*/  HADD2.F32 R16, -RZ, R173.reuse.H0_H0 ;  /* 0x200000adff107230 */ /* 0x108fe40000004100 */
[--C-:B------:R-:W-:Y:S02]  /*0c80*/  HADD2.F32 R10, -RZ, R172.reuse.H1_H1 ;  /* 0x300000acff0a7230 */ /* 0x100fe40000004100 */
[----:B------:R-:W-:Y:S02]  /*0c90*/  HADD2.F32 R176, -RZ, R173.H1_H1 ;  /* 0x300000adffb07230 */ /* 0x000fe40000004100 */
[----:B------:R-:W-:Y:S02]  /*0ca0*/  HADD2.F32 R0, -RZ, R172.H0_H0 ;  /* 0x200000acff007230 */ /* 0x000fe40000004100 */
[----:B------:R-:W-:-:S02]  /*0cb0*/  HADD2.F32 R178, -RZ, R174.H0_H0 ;  /* 0x200000aeffb27230 */ /* 0x000fc40000004100 */
[----:B------:R-:W-:Y:S02]  /*0cc0*/  HADD2.F32 R174, -RZ, R174.H1_H1 ;  /* 0x300000aeffae7230 */ /* 0x000fe40000004100 */
[C---:B------:R-:W-:Y:S01]  /*0cd0*/  FADD.FTZ R241, -R17.reuse, R16 ;  /* 0x0000001011f17221 */ /* 0x040fe20000010100 */
[C---:B------:R-:W-:Y:S01]  /*0ce0*/  FADD.FTZ R11, -R17.reuse, R10 ;  /* 0x0000000a110b7221 */ /* 0x040fe20000010100 */
[C---:B------:R-:W-:Y:S01]  /*0cf0*/  FADD.FTZ R219, -R17.reuse, R176 ;  /* 0x000000b011db7221 */ /* 0x040fe20000010100 */
[--C-:B------:R-:W-:Y:S02]  /*0d00*/  HADD2.F32 R212, -RZ, R175.reuse.H0_H0 ;  /* 0x200000afffd47230 */ /* 0x100fe40000004100 */
[C---:B------:R-:W-:Y:S01]  /*0d10*/  FADD.FTZ R177, -R17.reuse, R0 ;  /* 0x0000000011b17221 */ /* 0x040fe20000010100 */
[----:B------:R-:W-:Y:S02]  /*0d20*/  HADD2.F32 R242, -RZ, R175.H1_H1 ;  /* 0x300000affff27230 */ /* 0x000fe40000004100 */
[----:B------:R-:W-:Y:S01]  /*0d30*/  FADD.FTZ R175, -R17, R174 ;  /* 0x000000ae11af7221 */ /* 0x000fe20000010100 */
[----:B------:R-:W-:-:S02]  /*0d40*/  HADD2.F32 R176, -RZ, R12.H1_H1 ;  /* 0x3000000cffb07230 */ /* 0x000fc40000004100 */
[C---:B------:R-:W-:Y:S01]  /*0d50*/  FMUL.FTZ R12, R6.reuse, R241 ;  /* 0x000000f1060c7220 */ /* 0x040fe20000410000 */
[----:B------:R-:W-:Y:S02]  /*0d60*/  HADD2.F32 R174, -RZ, R13.H1_H1 ;  /* 0x3000000dffae7230 */ /* 0x000fe40000004100 */
[C---:B------:R-:W-:Y:S01]  /*0d70*/  FMUL.FTZ R10, R6.reuse, R11 ;  /* 0x0000000b060a7220 */ /* 0x040fe20000410000 */
[C---:B------:R-:W-:Y:S01]  /*0d80*/  FMUL.FTZ R13, R6.reuse, R219 ;  /* 0x000000db060d7220 */ /* 0x040fe20000410000 */
[----:B------:R-:W-:Y:S01]  /*0d90*/  FMUL.FTZ R0, R6, R177 ;  /* 0x000000b106007220 */ /* 0x000fe20000410000 */
[----:B------:R-:W-:Y:S01]  /*0da0*/  FMUL.FTZ R11, R24, R243 ;  /* 0x000000f3180b7220 */ /* 0x000fe20000410000 */
[--C-:B------:R-:W-:Y:S02]  /*0db0*/  HADD2.F32 R177, -RZ, R15.reuse.H0_H0 ;  /* 0x2000000fffb17230 */ /* 0x100fe40000004100 */
[----:B------:R-:W-:Y:S01]  /*0dc0*/  FFMA.FTZ R66, R12, R245, R66 ;  /* 0x000000f50c427223 */ /* 0x000fe20000010042 */
[----:B------:R-:W-:-:S02]  /*0dd0*/  HADD2.F32 R172, -RZ, R15.H1_H1 ;  /* 0x3000000fffac7230 */ /* 0x000fc40000004100 */
[----:B------:R-:W-:Y:S01]  /*0de0*/  FADD.FTZ R179, -R17, R178 ;  /* 0x000000b211b37221 */ /* 0x000fe20000010100 */
[----:B------:R-:W-:Y:S01]  /*0df0*/  FADD.FTZ R111, R111, R174 ;  /* 0x000000ae6f6f7221 */ /* 0x000fe20000010000 */
[-C--:B------:R-:W-:Y:S01]  /*0e00*/  FFMA.FTZ R67, R13, R174.reuse, R67 ;  /* 0x000000ae0d437223 */ /* 0x080fe20000010043 */
[----:B------:R-:W-:Y:S01]  /*0e10*/  FMUL.FTZ R245, R27, R174 ;  /* 0x000000ae1bf57220 */ /* 0x000fe20000410000 */
[----:B------:R-:W-:Y:S01]  /*0e20*/  FMUL.FTZ R15, R6, R175 ;  /* 0x000000af060f7220 */ /* 0x000fe20000410000 */
[----:B------:R-:W-:Y:S01]  /*0e30*/  FMUL.FTZ R247, R25, R176 ;  /* 0x000000b019f77220 */ /* 0x000fe20000410000 */
[----:B------:R-:W-:Y:S01]  /*0e40*/  FADD.FTZ R174, RZ, R11 ;  /* 0x0000000bffae7221 */ /* 0x000fe20000010000 */
[----:B------:R-:W-:Y:S01]  /*0e50*/  FFMA.FTZ R175, R0, R11, RZ ;  /* 0x0000000b00af7223 */ /* 0x000fe200000100ff */
[--C-:B------:R-:W-:Y:S02]  /*0e60*/  HADD2.F32 R213, -RZ, R14.reuse.H0_H0 ;  /* 0x2000000effd57230 */ /* 0x100fe40000004100 */
[----:B------:R-:W-:-:S02]  /*0e70*/  HADD2.F32 R16, -RZ, R14.H1_H1 ;  /* 0x3000000eff107230 */ /* 0x000fc40000004100 */
[----:B------:R-:W-:Y:S01]  /*0e80*/  FMUL.FTZ R14, R6, R179 ;  /* 0x000000b3060e7220 */ /* 0x000fe20000410000 */
[----:B------:R-:W-:Y:S01]  /*0e90*/  FADD.FTZ R179, R174, R247 ;  /* 0x000000f7aeb37221 */ /* 0x000fe20000010000 */
[C---:B------:R-:W-:Y:S01]  /*0ea0*/  FFMA.FTZ R175, R10.reuse, R247, R175 ;  /* 0x000000f70aaf7223 */ /* 0x040fe200000100af */
        /* <DEDUP_REMOVED lines=14> */
[----:B------:R-:W-:-:S02]  /*0f90*/  FADD.FTZ R17, -R17, R242 ;  /* 0x000000f211117221 */ /* 0x000fc40000010100 */
        /* <DEDUP_REMOVED lines=18> */
.L_x_8379:
[----:B------:R-:W-:Y:S05]  /*10c0*/  BSYNC B1 ;  /* 0x0000000000017941 */ /* 0x000fea0003800000 */
.L_x_8378:
        /* <DEDUP_REMOVED lines=17> */
[--C-:B--2---:R-:W-:Y:S02]  /*11e0*/  HADD2.F32 R239, -RZ, R172.reuse.H1_H1 ;  /* 0x300000acffef7230 */ /* 0x104fe40000004100 */
[----:B------:R-:W-:Y:S02]  /*11f0*/  HADD2.F32 R179, -RZ, R172.H0_H0 ;  /* 0x200000acffb37230 */ /* 0x000fe40000004100 */
[----:B------:R-:W-:Y:S02]  /*1200*/  HADD2.F32 R177, -RZ, R173.H0_H0 ;  /* 0x200000adffb17230 */ /* 0x000fe40000004100 */
[--C-:B------:R-:W-:Y:S02]  /*1210*/  HADD2.F32 R233, -RZ, R174.reuse.H0_H0 ;  /* 0x200000aeffe97230 */ /* 0x100fe40000004100 */
[----:B------:R-:W-:Y:S02]  /*1220*/  HADD2.F32 R235, -RZ, R174.H1_H1 ;  /* 0x300000aeffeb7230 */ /* 0x000fe40000004100 */
[----:B0-----:R-:W-:-:S02]  /*1230*/  HADD2.F32 R18, -RZ, R175.H0_H0 ;  /* 0x200000afff127230 */ /* 0x001fc40000004100 */
[C---:B------:R-:W-:Y:S01]  /*1240*/  FADD.FTZ R239, -R8.reuse, R239 ;  /* 0x000000ef08ef7221 */ /* 0x040fe20000010100 */
[----:B------:R-:W-:Y:S02]  /*1250*/  HADD2.F32 R237, -RZ, R173.H1_H1 ;  /* 0x300000adffed7230 */ /* 0x000fe40000004100 */
[----:B------:R-:W-:Y:S02]  /*1260*/  HADD2.F32 R174, -RZ, R175.H1_H1 ;  /* 0x300000afffae7230 */ /* 0x000fe40000004100 */
[C---:B------:R-:W-:Y:S01]  /*1270*/  FADD.FTZ R179, -R8.reuse, R179 ;  /* 0x000000b308b37221 */ /* 0x040fe20000010100 */
[--C-:B---3--:R-:W-:Y:S02]  /*1280*/  HADD2.F32 R240, -RZ, R20.reuse.H0_H0 ;  /* 0x20000014fff07230 */ /* 0x108fe40000004100 */
[C---:B------:R-:W-:Y:S01]  /*1290*/  FADD.FTZ R19, -R8.reuse, R177 ;  /* 0x000000b108137221 */ /* 0x040fe20000010100 */
[----:B------:R-:W-:Y:S01]  /*12a0*/  FADD.FTZ R175, -R8, R18 ;  /* 0x0000001208af7221 */ /* 0x000fe20000010100 */
[----:B------:R-:W-:-:S02]  /*12b0*/  HADD2.F32 R20, -RZ, R20.H1_H1 ;  /* 0x30000014ff147230 */ /* 0x000fc40000004100 */
[C---:B------:R-:W-:Y:S01]  /*12c0*/  FADD.FTZ R237, -R8.reuse, R237 ;  /* 0x000000ed08ed7221 */ /* 0x040fe20000010100 */
[C---:B------:R-:W-:Y:S01]  /*12d0*/  FADD.FTZ R233, -R8.reuse, R233 ;  /* 0x000000e908e97221 */ /* 0x040fe20000010100 */
[C---:B------:R-:W-:Y:S01]  /*12e0*/  FADD.FTZ R177, -R8.reuse, R235 ;  /* 0x000000eb08b17221 */ /* 0x040fe20000010100 */
[----:B------:R-:W-:Y:S01]  /*12f0*/  FADD.FTZ R173, -R8, R174 ;  /* 0x000000ae08ad7221 */ /* 0x000fe20000010100 */
[C---:B------:R-:W-:Y:S01]  /*1300*/  FMUL.FTZ R18, R6.reuse, R239 ;  /* 0x000000ef06127220 */ /* 0x040fe20000410000 */
[----:B------:R-:W-:Y:S01]  /*1310*/  FMUL.FTZ R8, R6, R179 ;  /* 0x000000b306087220 */ /* 0x000fe20000410000 */
[--C-:B------:R-:W-:Y:S02]  /*1320*/  HADD2.F32 R176, -RZ, R21.reuse.H1_H1 ;  /* 0x30000015ffb07230 */ /* 0x100fe40000004100 */
[----:B------:R-:W-:Y:S01]  /*1330*/  FADD.FTZ R117, R117, R20 ;  /* 0x0000001475757221 */ /* 0x000fe20000010000 */
[-C--:B------:R-:W-:Y:S01]  /*1340*/  FFMA.FTZ R73, R18, R20.reuse, R73 ;  /* 0x0000001412497223 */ /* 0x080fe20000010049 */
[----:B------:R-:W-:Y:S01]  /*1350*/  FMUL.FTZ R239, R33, R20 ;  /* 0x0000001421ef7220 */ /* 0x000fe20000410000 */
[----:B------:R-:W-:Y:S01]  /*1360*/  FADD.FTZ R116, R116, R240 ;  /* 0x000000f074747221 */ /* 0x000fe20000010000 */
[-C--:B------:R-:W-:Y:S01]  /*1370*/  FFMA.FTZ R72, R8, R240.reuse, R72 ;  /* 0x000000f008487223 */ /* 0x080fe20000010048 */
[----:B------:R-:W-:Y:S01]  /*1380*/  FMUL.FTZ R20, R6, R237 ;  /* 0x000000ed06147220 */ /* 0x000fe20000410000 */
[----:B------:R-:W-:Y:S01]  /*1390*/  FMUL.FTZ R240, R32, R240 ;  /* 0x000000f020f07220 */ /* 0x000fe20000410000 */
[----:B------:R-:W-:-:S02]  /*13a0*/  HADD2.F32 R238, -RZ, R21.H0_H0 ;  /* 0x20000015ffee7230 */ /* 0x000fc40000004100 */
[----:B------:R-:W-:Y:S01]  /*13b0*/  FMUL.FTZ R19, R6, R19 ;  /* 0x0000001306137220 */ /* 0x000fe20000410000 */
[----:B------:R-:W-:Y:S01]  /*13c0*/  FADD.FTZ R119, R119, R176 ;  /* 0x000000b077777221 */ /* 0x000fe20000010000 */
[-C--:B------:R-:W-:Y:S01]  /*13d0*/  FFMA.FTZ R75, R20, R176.reuse, R75 ;  /* 0x000000b0144b7223 */ /* 0x080fe2000001004b */
[----:B------:R-:W-:Y:S01]  /*13e0*/  FMUL.FTZ R237, R35, R176 ;  /* 0x000000b023ed7220 */ /* 0x000fe20000410000 */
[--C-:B------:R-:W-:Y:S02]  /*13f0*/  HADD2.F32 R179, -RZ, R23.reuse.H0_H0 ;  /* 0x20000017ffb37230 */ /* 0x100fe40000004100 */
[----:B------:R-:W-:Y:S01]  /*1400*/  FADD.FTZ R176, R213, R240 ;  /* 0x000000f0d5b07221 */ /* 0x000fe20000010000 */
[----:B------:R-:W-:Y:S02]  /*1410*/  HADD2.F32 R172, -RZ, R23.H1_H1 ;  /* 0x30000017ffac7230 */ /* 0x000fe40000004100 */
[----:B------:R-:W-:Y:S01]  /*1420*/  FFMA.FTZ R23, R8, R240, R212 ;  /* 0x000000f008177223 */ /* 0x000fe200000100d4 */
[----:B------:R-:W-:-:S02]  /*1430*/  HADD2.F32 R235, -RZ, R22.H0_H0 ;  /* 0x20000016ffeb7230 */ /* 0x000fc40000004100 */
[----:B------:R-:W-:Y:S01]  /*1440*/  FMUL.FTZ R21, R6, R233 ;  /* 0x000000e906157220 */ /* 0x000fe20000410000 */
        /* <DEDUP_REMOVED lines=15> */
[----:B------:R-:W-:-:S02]  /*1540*/  FMUL.FTZ R23, R6, R175 ;  /* 0x000000af06177220 */ /* 0x000fc40000410000 */
        /* <DEDUP_REMOVED lines=17> */
.L_x_8381:
[----:B------:R-:W-:Y:S05]  /*1660*/  BSYNC B1 ;  /* 0x0000000000017941 */ /* 0x000fea0003800000 */
.L_x_8380:
        /* <DEDUP_REMOVED lines=15> */
[----:B------:R-:W-:Y:S01]  /*1760*/  IADD3 R219, R219, 0x80, RZ ;  /* 0x00000080dbdb7810 */ /* 0x000fe20007ffe0ff */
[----:B--2---:R-:W-:Y:S02]  /*1770*/  HADD2.F32 R184, -RZ, R176.H0_H0 ;  /* 0x200000b0ffb87230 */ /* 0x004fe40000004100 */
[----:B------:R-:W-:Y:S02]  /*1780*/  HADD2.F32 R226, -RZ, R177.H1_H1 ;  /* 0x300000b1ffe27230 */ /* 0x000fe40000004100 */
[----:B------:R-:W-:Y:S02]  /*1790*/  HADD2.F32 R228, -RZ, R178.H0_H0 ;  /* 0x200000b2ffe47230 */ /* 0x000fe40000004100 */
[----:B------:R-:W-:-:S02]  /*17a0*/  HADD2.F32 R186, -RZ, R176.H1_H1 ;  /* 0x300000b0ffba7230 */ /* 0x000fc40000004100 */
[----:B------:R-:W-:Y:S02]  /*17b0*/  HADD2.F32 R188, -RZ, R177.H0_H0 ;  /* 0x200000b1ffbc7230 */ /* 0x000fe40000004100 */
        /* <DEDUP_REMOVED lines=14> */
[----:B---3--:R-:W-:-:S02]  /*18a0*/  HADD2.F32 R231, -RZ, R172.H0_H0 ;  /* 0x200000acffe77230 */ /* 0x008fc40000004100 */
[--C-:B------:R-:W-:Y:S02]  /*18b0*/  HADD2.F32 R176, -RZ, R173.reuse.H1_H1 ;  /* 0x300000adffb07230 */ /* 0x100fe40000004100 */
[----:B------:R-:W-:Y:S02]  /*18c0*/  HADD2.F32 R178, -RZ, R172.H1_H1 ;  /* 0x300000acffb27230 */ /* 0x000fe40000004100 */
[-C--:B------:R-:W-:Y:S01]  /*18d0*/  FMUL.FTZ R232, R40, R231.reuse ;  /* 0x000000e728e87220 */ /* 0x080fe20000410000 */
[----:B------:R-:W-:Y:S02]  /*18e0*/  HADD2.F32 R227, -RZ, R173.H0_H0 ;  /* 0x200000adffe37230 */ /* 0x000fe40000004100 */
        /* <DEDUP_REMOVED lines=9> */
[----:B------:R-:W-:-:S02]  /*1980*/  HADD2.F32 R225, -RZ, R174.H0_H0 ;  /* 0x200000aeffe17230 */ /* 0x000fc40000004100 */
[C---:B------:R-:W-:Y:S01]  /*1990*/  FMUL.FTZ R186, R6.reuse, R179 ;  /* 0x000000b306ba7220 */ /* 0x040fe20000410000 */
[----:B------:R-:W-:Y:S02]  /*19a0*/  HADD2.F32 R174, -RZ, R174.H1_H1 ;  /* 0x300000aeffae7230 */ /* 0x000fe40000004100 */
[----:B------:R-:W-:Y:S01]  /*19b0*/  FMUL.FTZ R187, R6, R187 ;  /* 0x000000bb06bb7220 */ /* 0x000fe20000410000 */
[--C-:B------:R-:W-:Y:S02]  /*19c0*/  HADD2.F32 R173, -RZ, R175.reuse.H0_H0 ;  /* 0x200000afffad7230 */ /* 0x100fe40000004100 */
[----:B------:R-:W-:Y:S01]  /*19d0*/  FMUL.FTZ R230, R42, R227 ;  /* 0x000000e32ae67220 */ /* 0x000fe20000410000 */
[----:B------:R-:W-:Y:S02]  /*19e0*/  HADD2.F32 R172, -RZ, R175.H1_H1 ;  /* 0x300000afffac7230 */ /* 0x000fe40000004100 */
[----:B------:R-:W-:Y:S01]  /*19f0*/  FADD.FTZ R175, R176, R231 ;  /* 0x000000e7b0af7221 */ /* 0x000fe20000010000 */
[----:B------:R-:W-:Y:S01]  /*1a00*/  FFMA.FTZ R179, R183, R231, R212 ;  /* 0x000000e7b7b37223 */ /* 0x000fe200000100d4 */
[----:B------:R-:W-:Y:S01]  /*1a10*/  FADD.FTZ R126, R126, R227 ;  /* 0x000000e37e7e7221 */ /* 0x000fe20000010000 */
[C---:B------:R-:W-:Y:S01]  /*1a20*/  FFMA.FTZ R82, R184.reuse, R227, R82 ;  /* 0x000000e3b8527223 */ /* 0x040fe20000010052 */
        /* <DEDUP_REMOVED lines=28> */
.L_x_8383:
[----:B------:R-:W-:Y:S05]  /*1bf0*/  BSYNC B1 ;  /* 0x0000000000017941 */ /* 0x000fea0003800000 */
.L_x_8382:
        /* <DEDUP_REMOVED lines=16> */
[--C-:B--2---:R-:W-:Y:S02]  /*1d00*/  HADD2.F32 R224, -RZ, R176.reuse.H0_H0 ;  /* 0x200000b0ffe07230 */ /* 0x104fe40000004100 */
[----:B------:R-:W-:-:S03]  /*1d10*/  HADD2.F32 R176, -RZ, R176.H1_H1 ;  /* 0x300000b0ffb07230 */ /* 0x000fc60000004100 */
[----:B------:R-:W-:Y:S01]  /*1d20*/  FADD.FTZ R132, R132, R224 ;  /* 0x000000e084847221 */ /* 0x000fe20000010000 */
[----:B---3--:R-:W-:Y:S02]  /*1d30*/  HADD2.F32 R190, -RZ, R172.H0_H0 ;  /* 0x200000acffbe7230 */ /* 0x008fe40000004100 */
[----:B------:R-:W-:Y:S02]  /*1d40*/  HADD2.F32 R208, -RZ, R174.H0_H0 ;  /* 0x200000aeffd07230 */ /* 0x000fe40000004100 */
[----:B------:R-:W-:Y:S02]  /*1d50*/  HADD2.F32 R192, -RZ, R172.H1_H1 ;  /* 0x300000acffc07230 */ /* 0x000fe40000004100 */
[--C-:B------:R-:W-:Y:S02]  /*1d60*/  HADD2.F32 R194, -RZ, R173.reuse.H0_H0 ;  /* 0x200000adffc27230 */ /* 0x100fe40000004100 */
[----:B------:R-:W-:Y:S02]  /*1d70*/  HADD2.F32 R196, -RZ, R173.H1_H1 ;  /* 0x300000adffc47230 */ /* 0x000fe40000004100 */
        /* <DEDUP_REMOVED lines=12> */
[----:B------:R-:W-:-:S03]  /*1e40*/  HADD2.F32 R172, -RZ, R177.H0_H0 ;  /* 0x200000b1ffac7230 */ /* 0x000fc60000004100 */
[-C--:B------:R-:W-:Y:S01]  /*1e50*/  FFMA.FTZ R88, R181, R224.reuse, R88 ;  /* 0x000000e0b5587223 */ /* 0x080fe20000010058 */
[----:B------:R-:W-:Y:S01]  /*1e60*/  FMUL.FTZ R224, R48, R224 ;  /* 0x000000e030e07220 */ /* 0x000fe20000410000 */
[----:B------:R-:W-:Y:S02]  /*1e70*/  HADD2.F32 R216, -RZ, R177.H1_H1 ;  /* 0x300000b1ffd87230 */ /* 0x000fe40000004100 */
[C---:B------:R-:W-:Y:S01]  /*1e80*/  FMUL.FTZ R191, R6.reuse, R191 ;  /* 0x000000bf06bf7220 */ /* 0x040fe20000410000 */
[C---:B------:R-:W-:Y:S01]  /*1e90*/  FMUL.FTZ R190, R6.reuse, R190 ;  /* 0x000000be06be7220 */ /* 0x040fe20000410000 */
        /* <DEDUP_REMOVED lines=46> */
.L_x_8385:
[----:B------:R-:W-:Y:S05]  /*2180*/  BSYNC B1 ;  /* 0x0000000000017941 */ /* 0x000fea0003800000 */
.L_x_8384:
        /* <DEDUP_REMOVED lines=15> */
[----:B------:R-:W-:-:S03]  /*2280*/  HADD2.F32 R176, -RZ, R176.H1_H1 ;  /* 0x300000b0ffb07230 */ /* 0x000fc60000004100 */
[----:B------:R-:W-:Y:S01]  /*2290*/  FADD.FTZ R104, R104, R223 ;  /* 0x000000df68687221 */ /* 0x000fe20000010000 */
[----:B------:R-:W-:Y:S02]  /*22a0*/  HADD2.F32 R221, -RZ, R177.H0_H0 ;  /* 0x200000b1ffdd7230 */ /* 0x000fe40000004100 */
[--C-:B---3--:R-:W-:Y:S02]  /*22b0*/  HADD2.F32 R197, -RZ, R172.reuse.H0_H0 ;  /* 0x200000acffc57230 */ /* 0x108fe40000004100 */
[--C-:B------:R-:W-:Y:S02]  /*22c0*/  HADD2.F32 R207, -RZ, R173.reuse.H0_H0 ;  /* 0x200000adffcf7230 */ /* 0x100fe40000004100 */
[----:B------:R-:W-:Y:S02]  /*22d0*/  HADD2.F32 R201, -RZ, R173.H1_H1 ;  /* 0x300000adffc97230 */ /* 0x000fe40000004100 */
[----:B------:R-:W-:Y:S01]  /*22e0*/  FADD.FTZ R173, -R210, R197 ;  /* 0x000000c5d2ad7221 */ /* 0x000fe20000010100 */
[----:B------:R-:W-:-:S03]  /*22f0*/  HADD2.F32 R199, -RZ, R172.H1_H1 ;  /* 0x300000acffc77230 */ /* 0x000fc60000004100 */
[----:B------:R-:W-:Y:S01]  /*2300*/  FMUL.FTZ R182, R6, R173 ;  /* 0x000000ad06b67220 */ /* 0x000fe20000410000 */
[----:B------:R-:W-:Y:S02]  /*2310*/  HADD2.F32 R203, -RZ, R174.H0_H0 ;  /* 0x200000aeffcb7230 */ /* 0x000fe40000004100 */
[----:B------:R-:W-:Y:S01]  /*2320*/  FADD.FTZ R207, -R210, R207 ;  /* 0x000000cfd2cf7221 */ /* 0x000fe20000010100 */
[-C--:B------:R-:W-:Y:S01]  /*2330*/  FFMA.FTZ R164, R182, R223.reuse, R164 ;  /* 0x000000dfb6a47223 */ /* 0x080fe200000100a4 */
[----:B------:R-:W-:Y:S01]  /*2340*/  FMUL.FTZ R223, R56, R223 ;  /* 0x000000df38df7220 */ /* 0x000fe20000410000 */
[----:B------:R-:W-:Y:S01]  /*2350*/  FADD.FTZ R197, -R210, R199 ;  /* 0x000000c7d2c57221 */ /* 0x000fe20000010100 */
[--C-:B------:R-:W-:Y:S02]  /*2360*/  HADD2.F32 R211, -RZ, R175.reuse.H0_H0 ;  /* 0x200000afffd37230 */ /* 0x100fe40000004100 */
[----:B------:R-:W-:Y:S01]  /*2370*/  FMUL.FTZ R198, R6, R207 ;  /* 0x000000cf06c67220 */ /* 0x000fe20000410000 */
[----:B------:R-:W-:-:S02]  /*2380*/  HADD2.F32 R219, -RZ, R175.H1_H1 ;  /* 0x300000afffdb7230 */ /* 0x000fc40000004100 */
[C---:B------:R-:W-:Y:S01]  /*2390*/  FADD.FTZ R175, -R210.reuse, R203 ;  /* 0x000000cbd2af7221 */ /* 0x040fe20000010100 */
[----:B------:R-:W-:Y:S01]  /*23a0*/  FADD.FTZ R199, -R210, R201 ;  /* 0x000000c9d2c77221 */ /* 0x000fe20000010100 */
[----:B------:R-:W-:Y:S01]  /*23b0*/  FMUL.FTZ R222, R57, R176 ;  /* 0x000000b039de7220 */ /* 0x000fe20000410000 */
[----:B------:R-:W-:Y:S01]  /*23c0*/  FADD.FTZ R213, R213, R223 ;  /* 0x000000dfd5d57221 */ /* 0x000fe20000010000 */
[----:B------:R-:W-:Y:S02]  /*23d0*/  HADD2.F32 R218, -RZ, R177.H1_H1 ;  /* 0x300000b1ffda7230 */ /* 0x000fe40000004100 */
[----:B------:R-:W-:Y:S01]  /*23e0*/  FMUL.FTZ R197, R6, R197 ;  /* 0x000000c506c57220 */ /* 0x000fe20000410000 */
[----:B------:R-:W-:Y:S01]  /*23f0*/  FFMA.FTZ R212, R182, R223, R212 ;  /* 0x000000dfb6d47223 */ /* 0x000fe200000100d4 */
[----:B------:R-:W-:Y:S02]  /*2400*/  HADD2.F32 R177, -RZ, R178.H0_H0 ;  /* 0x200000b2ffb17230 */ /* 0x000fe40000004100 */
        /* <DEDUP_REMOVED lines=10> */
[----:B------:R-:W-:-:S02]  /*24b0*/  HADD2.F32 R205, -RZ, R174.H1_H1 ;  /* 0x300000aeffcd7230 */ /* 0x000fc40000004100 */
[----:B------:R-:W-:Y:S01]  /*24c0*/  FADD.FTZ R203, -R210, R211 ;  /* 0x000000d3d2cb7221 */ /* 0x000fe20000010100 */
[----:B------:R-:W-:Y:S01]  /*24d0*/  FADD.FTZ R107, R107, R218 ;  /* 0x000000da6b6b7221 */ /* 0x000fe20000010000 */
[-C--:B------:R-:W-:Y:S01]  /*24e0*/  FFMA.FTZ R167, R199, R218.reuse, R167 ;  /* 0x000000dac7a77223 */ /* 0x080fe200000100a7 */
[----:B------:R-:W-:Y:S01]  /*24f0*/  FADD.FTZ R177, R172, R221 ;  /* 0x000000ddacb17221 */ /* 0x000fe20000010000 */
[----:B------:R-:W-:Y:S01]  /*2500*/  FMUL.FTZ R218, R59, R218 ;  /* 0x000000da3bda7220 */ /* 0x000fe20000410000 */
[----:B------:R-:W-:Y:S01]  /*2510*/  FFMA.FTZ R172, R198, R221, R175 ;  /* 0x000000ddc6ac7223 */ /* 0x000fe200000100af */
[--C-:B------:R-:W-:Y:S02]  /*2520*/  HADD2.F32 R173, -RZ, R179.reuse.H0_H0 ;  /* 0x200000b3ffad7230 */ /* 0x100fe40000004100 */
[----:B------:R-:W-:Y:S01]  /*2530*/  FMUL.FTZ R203, R6, R203 ;  /* 0x000000cb06cb7220 */ /* 0x000fe20000410000 */
[----:B------:R-:W-:Y:S02]  /*2540*/  HADD2.F32 R178, -RZ, R178.H1_H1 ;  /* 0x300000b2ffb27230 */ /* 0x000fe40000004100 */
[C---:B------:R-:W-:Y:S01]  /*2550*/  FADD.FTZ R201, -R210.reuse, R205 ;  /* 0x000000cdd2c97221 */ /* 0x040fe20000010100 */
[----:B------:R-:W-:Y:S01]  /*2560*/  FADD.FTZ R174, R177, R218 ;  /* 0x000000dab1ae7221 */ /* 0x000fe20000010000 */
[----:B------:R-:W-:Y:S01]  /*2570*/  FFMA.FTZ R175, R199, R218, R172 ;  /* 0x000000dac7af7223 */ /* 0x000fe200000100ac */
[----:B------:R-:W-:Y:S01]  /*2580*/  FADD.FTZ R205, -R210, R219 ;  /* 0x000000dbd2cd7221 */ /* 0x000fe20000010100 */
[----:B------:R-:W-:Y:S01]  /*2590*/  FADD.FTZ R170, R170, R173 ;  /* 0x000000adaaaa7221 */ /* 0x000fe20000010000 */
[-C--:B------:R-:W-:Y:S01]  /*25a0*/  FFMA.FTZ R142, R203, R173.reuse, R142 ;  /* 0x000000adcb8e7223 */ /* 0x080fe2000001008e */
[----:B------:R-:W-:Y:S01]  /*25b0*/  FMUL.FTZ R204, R62, R173 ;  /* 0x000000ad3ecc7220 */ /* 0x000fe20000410000 */
[----:B------:R-:W-:Y:S01]  /*25c0*/  FMUL.FTZ R201, R6, R201 ;  /* 0x000000c906c97220 */ /* 0x000fe20000410000 */
        /* <DEDUP_REMOVED lines=18> */
.L_x_8377:
[----:B------:R-:W-:Y:S05]  /*26f0*/  BSYNC B0 ;  /* 0x0000000000007941 */ /* 0x000fea0003800000 */
.L_x_8363:
        /* <DEDUP_REMOVED lines=28> */
.L_x_8536:
        /* <DEDUP_REMOVED lines=8> */
[C---:B------:R-:W-:Y:S01]  /*2940*/  @!P3 IADD3 R175, R174.reuse, R173, RZ ;  /* 0x000000adaeafb210 */ /* 0x040fe20007ffe0ff */
        /* <DEDUP_REMOVED lines=36> */
.L_x_8390:
        /* <DEDUP_REMOVED lines=8> */
.L_x_8391:
[----:B------:R-:W-:Y:S05]  /*2c10*/  BSYNC B1 ;  /* 0x0000000000017941 */ /* 0x000fea0003800000 */
.L_x_8389:
        /* <DEDUP_REMOVED lines=14> */
.L_x_8393:
[----:B------:R-:W-:-:S04]  /*2d00*/  FFMA.FTZ R172, R10, R177, R174 ;  /* 0x000000b10aac7223 */ /* 0x000fc800000100ae */
[----:B------:R-:W-:Y:S01]  /*2d10*/  FADD.FTZ R173, R247, -R172 ;  /* 0x800000acf7ad7221 */ /* 0x000fe20000010000 */
[----:B------:R-:W-:-:S03]  /*2d20*/  @P4 HADD2.F32 R172, -RZ, R144.H1_H1 ;  /* 0x30000090ffac4230 */ /* 0x000fc60000004100 */
[----:B------:R-:W-:-:S04]  /*2d30*/  FMUL.FTZ R173, R6, R173 ;  /* 0x000000ad06ad7220 */ /* 0x000fc80000410000 */
[----:B------:R-:W-:-:S07]  /*2d40*/  @P4 FADD.FTZ R173, R173, R172 ;  /* 0x000000acadad4221 */ /* 0x000fce0000010000 */
.L_x_8394:
[----:B------:R-:W-:Y:S05]  /*2d50*/  BSYNC B1 ;  /* 0x0000000000017941 */ /* 0x000fea0003800000 */
.L_x_8392:
        /* <DEDUP_REMOVED lines=12> */
.L_x_8396:
[----:B------:R-:W-:Y:S01]  /*2e20*/  FFMA.FTZ R173, R12, R177, R174 ;  /* 0x000000b10cad7223 */ /* 0x000fe200000100ae */
[----:B------:R-:W-:-:S03]  /*2e30*/  @P4 HADD2.F32 R172, -RZ, R145.H0_H0 ;  /* 0x20000091ffac4230 */ /* 0x000fc60000004100 */
[----:B------:R-:W-:-:S04]  /*2e40*/  FADD.FTZ R173, R246, -R173 ;  /* 0x800000adf6ad7221 */ /* 0x000fc80000010000 */
[----:B------:R-:W-:-:S04]  /*2e50*/  FMUL.FTZ R173, R6, R173 ;  /* 0x000000ad06ad7220 */ /* 0x000fc80000410000 */
[----:B------:R-:W-:-:S07]  /*2e60*/  @P4 FADD.FTZ R173, R173, R172 ;  /* 0x000000acadad4221 */ /* 0x000fce0000010000 */
.L_x_8397:
[----:B------:R-:W-:Y:S05]  /*2e70*/  BSYNC B1 ;  /* 0x0000000000017941 */ /* 0x000fea0003800000 */
.L_x_8395:
        /* <DEDUP_REMOVED lines=12> */
.L_x_8399:
[----:B------:R-:W-:-:S04]  /*2f40*/  FFMA.FTZ R172, R13, R177, R174 ;  /* 0x000000b10dac7223 */ /* 0x000fc800000100ae */
[----:B------:R-:W-:Y:S01]  /*2f50*/  FADD.FTZ R173, R245, -R172 ;  /* 0x800000acf5ad7221 */ /* 0x000fe20000010000 */
[----:B------:R-:W-:-:S03]  /*2f60*/  @P4 HADD2.F32 R172, -RZ, R145.H1_H1 ;  /* 0x30000091ffac4230 */ /* 0x000fc60000004100 */
[----:B------:R-:W-:-:S04]  /*2f70*/  FMUL.FTZ R173, R6, R173 ;  /* 0x000000ad06ad7220 */ /* 0x000fc80000410000 */
[----:B------:R-:W-:-:S07]  /*2f80*/  @P4 FADD.FTZ R173, R173, R172 ;  /* 0x000000acadad4221 */ /* 0x000fce0000010000 */
.L_x_8400:
[----:B------:R-:W-:Y:S05]  /*2f90*/  BSYNC B1 ;  /* 0x0000000000017941 */ /* 0x000fea0003800000 */
.L_x_8398:
        /* <DEDUP_REMOVED lines=12> */
.L_x_8402:
[----:B------:R-:W-:Y:S01]  /*3060*/  FFMA.FTZ R173, R14, R177, R174 ;  /* 0x000000b10ead7223 */ /* 0x000fe200000100ae */
[----:B------:R-:W-:-:S03]  /*3070*/  @P4 HADD2.F32 R172, -RZ, R146.H0_H0 ;  /* 0x20000092ffac4230 */ /* 0x000fc60000004100 */
[----:B------:R-:W-:-:S04]  /*3080*/  FADD.FTZ R173, R244, -R173 ;  /* 0x800000adf4ad7221 */ /* 0x000fc80000010000 */
[----:B------:R-:W-:-:S04]  /*3090*/  FMUL.FTZ R173, R6, R173 ;  /* 0x000000ad06ad7220 */ /* 0x000fc80000410000 */
[----:B------:R-:W-:-:S07]  /*30a0*/  @P4 FADD.FTZ R173, R173, R172 ;  /* 0x000000acadad4221 */ /* 0x000fce0000010000 */
.L_x_8403:
[----:B------:R-:W-:Y:S05]  /*30b0*/  BSYNC B1 ;  /* 0x0000000000017941 */ /* 0x000fea0003800000 */
.L_x_8401:
        /* <DEDUP_REMOVED lines=12> */
.L_x_8405:
[----:B------:R-:W-:-:S04]  /*3180*/  FFMA.FTZ R172, R15, R177, R174 ;  /* 0x000000b10fac7223 */ /* 0x000fc800000100ae */
[----:B------:R-:W-:Y:S01]  /*3190*/  FADD.FTZ R173, R243, -R172 ;  /* 0x800000acf3ad7221 */ /* 0x000fe20000010000 */
[----:B------:R-:W-:-:S03]  /*31a0*/  @P4 HADD2.F32 R172, -RZ, R146.H1_H1 ;  /* 0x30000092ffac4230 */ /* 0x000fc60000004100 */
[----:B------:R-:W-:-:S04]  /*31b0*/  FMUL.FTZ R173, R6, R173 ;  /* 0x000000ad06ad7220 */ /* 0x000fc80000410000 */
[----:B------:R-:W-:-:S07]  /*31c0*/  @P4 FADD.FTZ R173, R173, R172 ;  /* 0x000000acadad4221 */ /* 0x000fce0000010000 */
.L_x_8406:
[----:B------:R-:W-:Y:S05]  /*31d0*/  BSYNC B1 ;  /* 0x0000000000017941 */ /* 0x000fea0003800000 */
.L_x_8404:
        /* <DEDUP_REMOVED lines=12> */
.L_x_8408:
[----:B------:R-:W-:Y:S01]  /*32a0*/  FFMA.FTZ R173, R16, R177, R174 ;  /* 0x000000b110ad7223 */ /* 0x000fe200000100ae */
[----:B------:R-:W-:-:S03]  /*32b0*/  @P4 HADD2.F32 R172, -RZ, R147.H0_H0 ;  /* 0x20000093ffac4230 */ /* 0x000fc60000004100 */
[----:B------:R-:W-:-:S04]  /*32c0*/  FADD.FTZ R173, R242, -R173 ;  /* 0x800000adf2ad7221 */ /* 0x000fc80000010000 */
[----:B------:R-:W-:-:S04]  /*32d0*/  FMUL.FTZ R173, R6, R173 ;  /* 0x000000ad06ad7220 */ /* 0x000fc80000410000 */
[----:B------:R-:W-:-:S07]  /*32e0*/  @P4 FADD.FTZ R173, R173, R172 ;  /* 0x000000acadad4221 */ /* 0x000fce0000010000 */
.L_x_8409:
[----:B------:R-:W-:Y:S05]  /*32f0*/  BSYNC B1 ;  /* 0x0000000000017941 */ /* 0x000fea0003800000 */
.L_x_8407:
        /* <DEDUP_REMOVED lines=12> */
.L_x_8411:
[----:B------:R-:W-:-:S04]  /*33c0*/  FFMA.FTZ R172, R17, R177, R174 ;  /* 0x000000b111ac7223 */ /* 0x000fc800000100ae */
[----:B------:R-:W-:-:S04]  /*33d0*/  FADD.FTZ R173, R241, -R172 ;  /* 0x800000acf1ad7221 */ /* 0x000fc80000010000 */
[----:B------:R-:W-:Y:S01]  /*33e0*/  FMUL.FTZ R176, R6, R173 ;  /* 0x000000ad06b07220 */ /* 0x000fe20000410000 */
[----:B------:R-:W-:-:S05]  /*33f0*/  @P4 HADD2.F32 R173, -RZ, R147.H1_H1 ;  /* 0x30000093ffad4230 */ /* 0x000fca0000004100 */
[----:B------:R-:W-:-:S07]  /*3400*/  @P4 FADD.FTZ R176, R176, R173 ;  /* 0x000000adb0b04221 */ /* 0x000fce0000010000 */
.L_x_8412:
[----:B------:R-:W-:Y:S05]  /*3410*/  BSYNC B1 ;  /* 0x0000000000017941 */ /* 0x000fea0003800000 */
.L_x_8410:
        /* <DEDUP_REMOVED lines=14> */
.L_x_8388:
[----:B------:R-:W-:Y:S05]  /*3500*/  BSYNC B0 ;  /* 0x0000000000007941 */ /* 0x000fea0003800000 */
.L_x_8387:
        /* <DEDUP_REMOVED lines=12> */
.L_x_8416:
        /* <DEDUP_REMOVED lines=8> */
.L_x_8417:
[----:B------:R-:W-:Y:S05]  /*3650*/  BSYNC B1 ;  /* 0x0000000000017941 */ /* 0x000fea0003800000 */
.L_x_8415:
        /* <DEDUP_REMOVED lines=14> */
.L_x_8419:
[----:B------:R-:W-:-:S04]  /*3740*/  FFMA.FTZ R172, R18, R177, R174 ;  /* 0x000000b112ac7223 */ /* 0x000fc800000100ae */
[----:B------:R-:W-:Y:S01]  /*3750*/  FADD.FTZ R173, R239, -R172 ;  /* 0x800000acefad7221 */ /* 0x000fe20000010000 */
[----:B------:R-:W-:-:S03]  /*3760*/  @P4 HADD2.F32 R172, -RZ, R148.H1_H1 ;  /* 0x30000094ffac4230 */ /* 0x000fc60000004100 */
[----:B------:R-:W-:-:S04]  /*3770*/  FMUL.FTZ R173, R6, R173 ;  /* 0x000000ad06ad7220 */ /* 0x000fc80000410000 */
[----:B------:R-:W-:-:S07]  /*3780*/  @P4 FADD.FTZ R173, R173, R172 ;  /* 0x000000acadad4221 */ /* 0x000fce0000010000 */
.L_x_8420:
[----:B------:R-:W-:Y:S05]  /*3790*/  BSYNC B1 ;  /* 0x0000000000017941 */ /* 0x000fea0003800000 */
.L_x_8418:
        /* <DEDUP_REMOVED lines=12> */
.L_x_8422:
[----:B------:R-:W-:Y:S01]  /*3860*/  FFMA.FTZ R173, R19, R177, R174 ;  /* 0x000000b113ad7223 */ /* 0x000fe200000100ae */
[----:B------:R-:W-:-:S03]  /*3870*/  @P4 HADD2.F32 R172, -RZ, R149.H0_H0 ;  /* 0x20000095ffac4230 */ /* 0x000fc60000004100 */
[----:B------:R-:W-:-:S04]  /*3880*/  FADD.FTZ R173, R238, -R173 ;  /* 0x800000adeead7221 */ /* 0x000fc80000010000 */
[----:B------:R-:W-:-:S04]  /*3890*/  FMUL.FTZ R173, R6, R173 ;  /* 0x000000ad06ad7220 */ /* 0x000fc80000410000 */
[----:B------:R-:W-:-:S07]  /*38a0*/  @P4 FADD.FTZ R173, R173, R172 ;  /* 0x000000acadad4221 */ /* 0x000fce0000010000 */
.L_x_8423:
[----:B------:R-:W-:Y:S05]  /*38b0*/  BSYNC B1 ;  /* 0x0000000000017941 */ /* 0x000fea0003800000 */
.L_x_8421:
        /* <DEDUP_REMOVED lines=12> */
.L_x_8425:
[----:B------:R-:W-:-:S04]  /*3980*/  FFMA.FTZ R172, R20, R177, R174 ;  /* 0x000000b114ac7223 */ /* 0x000fc800000100ae */
[----:B------:R-:W-:Y:S01]  /*3990*/  FADD.FTZ R173, R237, -R172 ;  /* 0x800000acedad7221 */ /* 0x000fe20000010000 */
[----:B------:R-:W-:-:S03]  /*39a0*/  @P4 HADD2.F32 R172, -RZ, R149.H1_H1 ;  /* 0x30000095ffac4230 */ /* 0x000fc60000004100 */
[----:B------:R-:W-:-:S04]  /*39b0*/  FMUL.FTZ R173, R6, R173 ;  /* 0x000000ad06ad7220 */ /* 0x000fc80000410000 */
[----:B------:R-:W-:-:S07]  /*39c0*/  @P4 FADD.FTZ R173, R173, R172 ;  /* 0x000000acadad4221 */ /* 0x000fce0000010000 */
.L_x_8426:
[----:B------:R-:W-:Y:S05]  /*39d0*/  BSYNC B1 ;  /* 0x0000000000017941 */ /* 0x000fea0003800000 */
.L_x_8424:
        /* <DEDUP_REMOVED lines=12> */
.L_x_8428:
[----:B------:R-:W-:Y:S01]  /*3aa0*/  FFMA.FTZ R173, R21, R177, R174 ;  /* 0x000000b115ad7223 */ /* 0x000fe200000100ae */
[----:B------:R-:W-:-:S03]  /*3ab0*/  @P4 HADD2.F32 R172, -RZ, R150.H0_H0 ;  /* 0x20000096ffac4230 */ /* 0x000fc60000004100 */
[----:B------:R-:W-:-:S04]  /*3ac0*/  FADD.FTZ R173, R236, -R173 ;  /* 0x800000adecad7221 */ /* 0x000fc80000010000 */
[----:B------:R-:W-:-:S04]  /*3ad0*/  FMUL.FTZ R173, R6, R173 ;  /* 0x000000ad06ad7220 */ /* 0x000fc80000410000 */
[----:B------:R-:W-:-:S07]  /*3ae0*/  @P4 FADD.FTZ R173, R173, R172 ;  /* 0x000000acadad4221 */ /* 0x000fce0000010000 */
.L_x_8429:
[----:B------:R-:W-:Y:S05]  /*3af0*/  BSYNC B1 ;  /* 0x0000000000017941 */ /* 0x000fea0003800000 */
.L_x_8427:
        /* <DEDUP_REMOVED lines=12> */
.L_x_8431:
[----:B------:R-:W-:-:S04]  /*3bc0*/  FFMA.FTZ R172, R22, R177, R174 ;  /* 0x000000b116ac7223 */ /* 0x000fc800000100ae */
[----:B------:R-:W-:Y:S01]  /*3bd0*/  FADD.FTZ R173, R235, -R172 ;  /* 0x800000acebad7221 */ /* 0x000fe20000010000 */
[----:B------:R-:W-:-:S03]  /*3be0*/  @P4 HADD2.F32 R172, -RZ, R150.H1_H1 ;  /* 0x30000096ffac4230 */ /* 0x000fc60000004100 */
[----:B------:R-:W-:-:S04]  /*3bf0*/  FMUL.FTZ R173, R6, R173 ;  /* 0x000000ad06ad7220 */ /* 0x000fc80000410000 */
[----:B------:R-:W-:-:S07]  /*3c00*/  @P4 FADD.FTZ R173, R173, R172 ;  /* 0x000000acadad4221 */ /* 0x000fce0000010000 */
.L_x_8432:
[----:B------:R-:W-:Y:S05]  /*3c10*/  BSYNC B1 ;  /* 0x0000000000017941 */ /* 0x000fea0003800000 */
.L_x_8430:
        /* <DEDUP_REMOVED lines=12> */
.L_x_8434:
[----:B------:R-:W-:Y:S01]  /*3ce0*/  FFMA.FTZ R173, R23, R177, R174 ;  /* 0x000000b117ad7223 */ /* 0x000fe200000100ae */
[----:B------:R-:W-:-:S03]  /*3cf0*/  @P4 HADD2.F32 R172, -RZ, R151.H0_H0 ;  /* 0x20000097ffac4230 */ /* 0x000fc60000004100 */
[----:B------:R-:W-:-:S04]  /*3d00*/  FADD.FTZ R173, R234, -R173 ;  /* 0x800000adeaad7221 */ /* 0x000fc80000010000 */
[----:B------:R-:W-:-:S04]  /*3d10*/  FMUL.FTZ R173, R6, R173 ;  /* 0x000000ad06ad7220 */ /* 0x000fc80000410000 */
[----:B------:R-:W-:-:S07]  /*3d20*/  @P4 FADD.FTZ R173, R173, R172 ;  /* 0x000000acadad4221 */ /* 0x000fce0000010000 */
.L_x_8435:
[----:B------:R-:W-:Y:S05]  /*3d30*/  BSYNC B1 ;  /* 0x0000000000017941 */ /* 0x000fea0003800000 */
.L_x_8433:
        /* <DEDUP_REMOVED lines=12> */
.L_x_8437:
[----:B------:R-:W-:-:S04]  /*3e00*/  FFMA.FTZ R172, R180, R177, R174 ;  /* 0x000000b1b4ac7223 */ /* 0x000fc800000100ae */
[----:B------:R-:W-:-:S04]  /*3e10*/  FADD.FTZ R173, R233, -R172 ;  /* 0x800000ace9ad7221 */ /* 0x000fc80000010000 */
[----:B------:R-:W-:Y:S01]  /*3e20*/  FMUL.FTZ R176, R6, R173 ;  /* 0x000000ad06b07220 */ /* 0x000fe20000410000 */
[----:B------:R-:W-:-:S05]  /*3e30*/  @P4 HADD2.F32 R173, -RZ, R151.H1_H1 ;  /* 0x30000097ffad4230 */ /* 0x000fca0000004100 */
[----:B------:R-:W-:-:S07]  /*3e40*/  @P4 FADD.FTZ R176, R176, R173 ;  /* 0x000000adb0b04221 */ /* 0x000fce0000010000 */
.L_x_8438:
[----:B------:R-:W-:Y:S05]  /*3e50*/  BSYNC B1 ;  /* 0x0000000000017941 */ /* 0x000fea0003800000 */
.L_x_8436:
        /* <DEDUP_REMOVED lines=14> */
.L_x_8414:
[----:B------:R-:W-:Y:S05]  /*3f40*/  BSYNC B0 ;  /* 0x0000000000007941 */ /* 0x000fea0003800000 */
.L_x_8413:
        /* <DEDUP_REMOVED lines=11> */
.L_x_8442:
        /* <DEDUP_REMOVED lines=8> */
.L_x_8443:
[----:B------:R-:W-:Y:S05]  /*4080*/  BSYNC B1 ;  /* 0x0000000000017941 */ /* 0x000fea0003800000 */
.L_x_8441:
        /* <DEDUP_REMOVED lines=14> */
.L_x_8445:
[----:B------:R-:W-:-:S04]  /*4170*/  FFMA.FTZ R172, R183, R177, R174 ;  /* 0x000000b1b7ac7223 */ /* 0x000fc800000100ae */
[----:B------:R-:W-:Y:S01]  /*4180*/  FADD.FTZ R173, R231, -R172 ;  /* 0x800000ace7ad7221 */ /* 0x000fe20000010000 */
[----:B------:R-:W-:-:S03]  /*4190*/  @P4 HADD2.F32 R172, -RZ, R152.H1_H1 ;  /* 0x30000098ffac4230 */ /* 0x000fc60000004100 */
[----:B------:R-:W-:-:S04]  /*41a0*/  FMUL.FTZ R173, R6, R173 ;  /* 0x000000ad06ad7220 */ /* 0x000fc80000410000 */
[----:B------:R-:W-:-:S07]  /*41b0*/  @P4 FADD.FTZ R173, R173, R172 ;  /* 0x000000acadad4221 */ /* 0x000fce0000010000 */
.L_x_8446:
[----:B------:R-:W-:Y:S05]  /*41c0*/  BSYNC B1 ;  /* 0x0000000000017941 */ /* 0x000fea0003800000 */
.L_x_8444:
        /* <DEDUP_REMOVED lines=12> */
.L_x_8448:
[----:B------:R-:W-:Y:S01]  /*4290*/  FFMA.FTZ R173, R184, R177, R174 ;  /* 0x000000b1b8ad7223 */ /* 0x000fe200000100ae */
[----:B------:R-:W-:-:S03]  /*42a0*/  @P4 HADD2.F32 R172, -RZ, R153.H0_H0 ;  /* 0x20000099ffac4230 */ /* 0x000fc60000004100 */
[----:B------:R-:W-:-:S04]  /*42b0*/  FADD.FTZ R173, R230, -R173 ;  /* 0x800000ade6ad7221 */ /* 0x000fc80000010000 */
[----:B------:R-:W-:-:S04]  /*42c0*/  FMUL.FTZ R173, R6, R173 ;  /* 0x000000ad06ad7220 */ /* 0x000fc80000410000 */
[----:B------:R-:W-:-:S07]  /*42d0*/  @P4 FADD.FTZ R173, R173, R172 ;  /* 0x000000acadad4221 */ /* 0x000fce0000010000 */
.L_x_8449:
[----:B------:R-:W-:Y:S05]  /*42e0*/  BSYNC B1 ;  /* 0x0000000000017941 */ /* 0x000fea0003800000 */
.L_x_8447:
        /* <DEDUP_REMOVED lines=12> */
.L_x_8451:
[----:B------:R-:W-:-:S04]  /*43b0*/  FFMA.FTZ R172, R185, R177, R174 ;  /* 0x000000b1b9ac7223 */ /* 0x000fc800000100ae */
[----:B------:R-:W-:Y:S01]  /*43c0*/  FADD.FTZ R173, R229, -R172 ;  /* 0x800000ace5ad7221 */ /* 0x000fe20000010000 */
[----:B------:R-:W-:-:S03]  /*43d0*/  @P4 HADD2.F32 R172, -RZ, R153.H1_H1 ;  /* 0x30000099ffac4230 */ /* 0x000fc60000004100 */
[----:B------:R-:W-:-:S04]  /*43e0*/  FMUL.FTZ R173, R6, R173 ;  /* 0x000000ad06ad7220 */ /* 0x000fc80000410000 */
[----:B------:R-:W-:-:S07]  /*43f0*/  @P4 FADD.FTZ R173, R173, R172 ;  /* 0x000000acadad4221 */ /* 0x000fce0000010000 */
.L_x_8452:
[----:B------:R-:W-:Y:S05]  /*4400*/  BSYNC B1 ;  /* 0x0000000000017941 */ /* 0x000fea0003800000 */
.L_x_8450:
        /* <DEDUP_REMOVED lines=12> */
.L_x_8454:
[----:B------:R-:W-:Y:S01]  /*44d0*/  FFMA.FTZ R173, R186, R177, R174 ;  /* 0x000000b1baad7223 */ /* 0x000fe200000100ae */
[----:B------:R-:W-:-:S03]  /*44e0*/  @P4 HADD2.F32 R172, -RZ, R154.H0_H0 ;  /* 0x2000009affac4230 */ /* 0x000fc60000004100 */
[----:B------:R-:W-:-:S04]  /*44f0*/  FADD.FTZ R173, R228, -R173 ;  /* 0x800000ade4ad7221 */ /* 0x000fc80000010000 */
[----:B------:R-:W-:-:S04]  /*4500*/  FMUL.FTZ R173, R6, R173 ;  /* 0x000000ad06ad7220 */ /* 0x000fc80000410000 */
[----:B------:R-:W-:-:S07]  /*4510*/  @P4 FADD.FTZ R173, R173, R172 ;  /* 0x000000acadad4221 */ /* 0x000fce0000010000 */
.L_x_8455:
[----:B------:R-:W-:Y:S05]  /*4520*/  BSYNC B1 ;  /* 0x0000000000017941 */ /* 0x000fea0003800000 */
.L_x_8453:
        /* <DEDUP_REMOVED lines=12> */
.L_x_8457:
[----:B------:R-:W-:-:S04]  /*45f0*/  FFMA.FTZ R172, R187, R177, R174 ;  /* 0x000000b1bbac7223 */ /* 0x000fc800000100ae */
[----:B------:R-:W-:Y:S01]  /*4600*/  FADD.FTZ R173, R227, -R172 ;  /* 0x800000ace3ad7221 */ /* 0x000fe20000010000 */
[----:B------:R-:W-:-:S03]  /*4610*/  @P4 HADD2.F32 R172, -RZ, R154.H1_H1 ;  /* 0x3000009affac4230 */ /* 0x000fc60000004100 */
[----:B------:R-:W-:-:S04]  /*4620*/  FMUL.FTZ R173, R6, R173 ;  /* 0x000000ad06ad7220 */ /* 0x000fc80000410000 */
[----:B------:R-:W-:-:S07]  /*4630*/  @P4 FADD.FTZ R173, R173, R172 ;  /* 0x000000acadad4221 */ /* 0x000fce0000010000 */
.L_x_8458:
[----:B------:R-:W-:Y:S05]  /*4640*/  BSYNC B1 ;  /* 0x0000000000017941 */ /* 0x000fea0003800000 */
.L_x_8456:
        /* <DEDUP_REMOVED lines=12> */
.L_x_8460:
[----:B------:R-:W-:Y:S01]  /*4710*/  FFMA.FTZ R173, R188, R177, R174 ;  /* 0x000000b1bcad7223 */ /* 0x000fe200000100ae */
[----:B------:R-:W-:-:S03]  /*4720*/  @P4 HADD2.F32 R172, -RZ, R155.H0_H0 ;  /* 0x2000009bffac4230 */ /* 0x000fc60000004100 */
[----:B------:R-:W-:-:S04]  /*4730*/  FADD.FTZ R173, R226, -R173 ;  /* 0x800000ade2ad7221 */ /* 0x000fc80000010000 */
[----:B------:R-:W-:-:S04]  /*4740*/  FMUL.FTZ R173, R6, R173 ;  /* 0x000000ad06ad7220 */ /* 0x000fc80000410000 */
[----:B------:R-:W-:-:S07]  /*4750*/  @P4 FADD.FTZ R173, R173, R172 ;  /* 0x000000acadad4221 */ /* 0x000fce0000010000 */
.L_x_8461:
[----:B------:R-:W-:Y:S05]  /*4760*/  BSYNC B1 ;  /* 0x0000000000017941 */ /* 0x000fea0003800000 */
.L_x_8459:
        /* <DEDUP_REMOVED lines=12> */
.L_x_8463:
[----:B------:R-:W-:-:S04]  /*4830*/  FFMA.FTZ R172, R189, R177, R174 ;  /* 0x000000b1bdac7223 */ /* 0x000fc800000100ae */
[----:B------:R-:W-:-:S04]  /*4840*/  FADD.FTZ R173, R225, -R172 ;  /* 0x800000ace1ad7221 */ /* 0x000fc80000010000 */
[----:B------:R-:W-:Y:S01]  /*4850*/  FMUL.FTZ R176, R6, R173 ;  /* 0x000000ad06b07220 */ /* 0x000fe20000410000 */
[----:B------:R-:W-:-:S05]  /*4860*/  @P4 HADD2.F32 R173, -RZ, R155.H1_H1 ;  /* 0x3000009bffad4230 */ /* 0x000fca0000004100 */
[----:B------:R-:W-:-:S07]  /*4870*/  @P4 FADD.FTZ R176, R176, R173 ;  /* 0x000000adb0b04221 */ /* 0x000fce0000010000 */
.L_x_8464:
[----:B------:R-:W-:Y:S05]  /*4880*/  BSYNC B1 ;  /* 0x0000000000017941 */ /* 0x000fea0003800000 */
.L_x_8462:
        /* <DEDUP_REMOVED lines=14> */
.L_x_8440:
[----:B------:R-:W-:Y:S05]  /*4970*/  BSYNC B0 ;  /* 0x0000000000007941 */ /* 0x000fea0003800000 */
.L_x_8439:
        /* <DEDUP_REMOVED lines=11> */
.L_x_8468:
        /* <DEDUP_REMOVED lines=8> */
.L_x_8469:
[----:B------:R-:W-:Y:S05]  /*4ab0*/  BSYNC B1 ;  /* 0x0000000000017941 */ /* 0x000fea0003800000 */
.L_x_8467:
        /* <DEDUP_REMOVED lines=14> */
.L_x_8471:
[----:B------:R-:W-:Y:S01]  /*4ba0*/  FFMA.FTZ R173, R190, R177, R174 ;  /* 0x000000b1bead7223 */ /* 0x000fe200000100ae */
[----:B------:R-:W-:-:S03]  /*4bb0*/  @P4 HADD2.F32 R172, -RZ, R156.H1_H1 ;  /* 0x3000009cffac4230 */ /* 0x000fc60000004100 */
[----:B------:R-:W-:-:S04]  /*4bc0*/  FADD.FTZ R173, R220, -R173 ;  /* 0x800000addcad7221 */ /* 0x000fc80000010000 */
[----:B------:R-:W-:-:S04]  /*4bd0*/  FMUL.FTZ R173, R6, R173 ;  /* 0x000000ad06ad7220 */ /* 0x000fc80000410000 */
[----:B------:R-:W-:-:S07]  /*4be0*/  @P4 FADD.FTZ R173, R173, R172 ;  /* 0x000000acadad4221 */ /* 0x000fce0000010000 */
.L_x_8472:
[----:B------:R-:W-:Y:S05]  /*4bf0*/  BSYNC B1 ;  /* 0x0000000000017941 */ /* 0x000fea0003800000 */
.L_x_8470:
        /* <DEDUP_REMOVED lines=12> */
.L_x_8474:
[----:B------:R-:W-:-:S04]  /*4cc0*/  FFMA.FTZ R172, R191, R177, R174 ;  /* 0x000000b1bfac7223 */ /* 0x000fc800000100ae */
[----:B------:R-:W-:Y:S01]  /*4cd0*/  FADD.FTZ R173, R217, -R172 ;  /* 0x800000acd9ad7221 */ /* 0x000fe20000010000 */
[----:B------:R-:W-:-:S03]  /*4ce0*/  @P4 HADD2.F32 R172, -RZ, R157.H0_H0 ;  /* 0x2000009dffac4230 */ /* 0x000fc60000004100 */
[----:B------:R-:W-:-:S04]  /*4cf0*/  FMUL.FTZ R173, R6, R173 ;  /* 0x000000ad06ad7220 */ /* 0x000fc80000410000 */
[----:B------:R-:W-:-:S07]  /*4d00*/  @P4 FADD.FTZ R173, R173, R172 ;  /* 0x000000acadad4221 */ /* 0x000fce0000010000 */
.L_x_8475:
[----:B------:R-:W-:Y:S05]  /*4d10*/  BSYNC B1 ;  /* 0x0000000000017941 */ /* 0x000fea0003800000 */
.L_x_8473:
        /* <DEDUP_REMOVED lines=12> */
.L_x_8477:
[----:B------:R-:W-:Y:S01]  /*4de0*/  FFMA.FTZ R173, R192, R177, R174 ;  /* 0x000000b1c0ad7223 */ /* 0x000fe200000100ae */
[----:B------:R-:W-:-:S03]  /*4df0*/  @P4 HADD2.F32 R172, -RZ, R157.H1_H1 ;  /* 0x3000009dffac4230 */ /* 0x000fc60000004100 */
[----:B------:R-:W-:-:S04]  /*4e00*/  FADD.FTZ R173, R216, -R173 ;  /* 0x800000add8ad7221 */ /* 0x000fc80000010000 */
[----:B------:R-:W-:-:S04]  /*4e10*/  FMUL.FTZ R173, R6, R173 ;  /* 0x000000ad06ad7220 */ /* 0x000fc80000410000 */
[----:B------:R-:W-:-:S07]  /*4e20*/  @P4 FADD.FTZ R173, R173, R172 ;  /* 0x000000acadad4221 */ /* 0x000fce0000010000 */
.L_x_8478:
[----:B------:R-:W-:Y:S05]  /*4e30*/  BSYNC B1 ;  /* 0x0000000000017941 */ /* 0x000fea0003800000 */
.L_x_8476:
        /* <DEDUP_REMOVED lines=12> */
.L_x_8480:
[----:B------:R-:W-:-:S04]  /*4f00*/  FFMA.FTZ R172, R193, R177, R174 ;  /* 0x000000b1c1ac7223 */ /* 0x000fc800000100ae */
[----:B------:R-:W-:Y:S01]  /*4f10*/  FADD.FTZ R173, R215, -R172 ;  /* 0x800000acd7ad7221 */ /* 0x000fe20000010000 */
[----:B------:R-:W-:-:S03]  /*4f20*/  @P4 HADD2.F32 R172, -RZ, R158.H0_H0 ;  /* 0x2000009effac4230 */ /* 0x000fc60000004100 */
[----:B------:R-:W-:-:S04]  /*4f30*/  FMUL.FTZ R173, R6, R173 ;  /* 0x000000ad06ad7220 */ /* 0x000fc80000410000 */
[----:B------:R-:W-:-:S07]  /*4f40*/  @P4 FADD.FTZ R173, R173, R172 ;  /* 0x000000acadad4221 */ /* 0x000fce0000010000 */
.L_x_8481:
[----:B------:R-:W-:Y:S05]  /*4f50*/  BSYNC B1 ;  /* 0x0000000000017941 */ /* 0x000fea0003800000 */
.L_x_8479:
        /* <DEDUP_REMOVED lines=12> */
.L_x_8483:
[----:B------:R-:W-:Y:S01]  /*5020*/  FFMA.FTZ R173, R194, R177, R174 ;  /* 0x000000b1c2ad7223 */ /* 0x000fe200000100ae */
[----:B------:R-:W-:-:S03]  /*5030*/  @P4 HADD2.F32 R172, -RZ, R158.H1_H1 ;  /* 0x3000009effac4230 */ /* 0x000fc60000004100 */
[----:B------:R-:W-:-:S04]  /*5040*/  FADD.FTZ R173, R214, -R173 ;  /* 0x800000add6ad7221 */ /* 0x000fc80000010000 */
[----:B------:R-:W-:-:S04]  /*5050*/  FMUL.FTZ R173, R6, R173 ;  /* 0x000000ad06ad7220 */ /* 0x000fc80000410000 */
[----:B------:R-:W-:-:S07]  /*5060*/  @P4 FADD.FTZ R173, R173, R172 ;  /* 0x000000acadad4221 */ /* 0x000fce0000010000 */
.L_x_8484:
[----:B------:R-:W-:Y:S05]  /*5070*/  BSYNC B1 ;  /* 0x0000000000017941 */ /* 0x000fea0003800000 */
.L_x_8482:
        /* <DEDUP_REMOVED lines=12> */
.L_x_8486:
[----:B------:R-:W-:-:S04]  /*5140*/  FFMA.FTZ R172, R195, R177, R174 ;  /* 0x000000b1c3ac7223 */ /* 0x000fc800000100ae */
[----:B------:R-:W-:Y:S01]  /*5150*/  FADD.FTZ R173, R209, -R172 ;  /* 0x800000acd1ad7221 */ /* 0x000fe20000010000 */
[----:B------:R-:W-:-:S03]  /*5160*/  @P4 HADD2.F32 R172, -RZ, R159.H0_H0 ;  /* 0x2000009fffac4230 */ /* 0x000fc60000004100 */
[----:B------:R-:W-:-:S04]  /*5170*/  FMUL.FTZ R173, R6, R173 ;  /* 0x000000ad06ad7220 */ /* 0x000fc80000410000 */
[----:B------:R-:W-:-:S07]  /*5180*/  @P4 FADD.FTZ R173, R173, R172 ;  /* 0x000000acadad4221 */ /* 0x000fce0000010000 */
.L_x_8487:
[----:B------:R-:W-:Y:S05]  /*5190*/  BSYNC B1 ;  /* 0x0000000000017941 */ /* 0x000fea0003800000 */
.L_x_8485:
        /* <DEDUP_REMOVED lines=12> */
.L_x_8489:
[----:B------:R-:W-:-:S04]  /*5260*/  FFMA.FTZ R173, R196, R177, R174 ;  /* 0x000000b1c4ad7223 */ /* 0x000fc800000100ae */
[----:B------:R-:W-:-:S04]  /*5270*/  FADD.FTZ R173, R208, -R173 ;  /* 0x800000add0ad7221 */ /* 0x000fc80000010000 */
[----:B------:R-:W-:Y:S01]  /*5280*/  FMUL.FTZ R176, R6, R173 ;  /* 0x000000ad06b07220 */ /* 0x000fe20000410000 */
[----:B------:R-:W-:-:S05]  /*5290*/  @P4 HADD2.F32 R173, -RZ, R159.H1_H1 ;  /* 0x3000009fffad4230 */ /* 0x000fca0000004100 */
[----:B------:R-:W-:-:S07]  /*52a0*/  @P4 FADD.FTZ R176, R176, R173 ;  /* 0x000000adb0b04221 */ /* 0x000fce0000010000 */
.L_x_8490:
[----:B------:R-:W-:Y:S05]  /*52b0*/  BSYNC B1 ;  /* 0x0000000000017941 */ /* 0x000fea0003800000 */
.L_x_8488:
        /* <DEDUP_REMOVED lines=14> */
.L_x_8466:
[----:B------:R-:W-:Y:S05]  /*53a0*/  BSYNC B0 ;  /* 0x0000000000007941 */ /* 0x000fea0003800000 */
.L_x_8465:
        /* <DEDUP_REMOVED lines=12> */
.L_x_8494:
        /* <DEDUP_REMOVED lines=8> */
.L_x_8495:
[----:B------:R-:W-:Y:S05]  /*54f0*/  BSYNC B1 ;  /* 0x0000000000017941 */ /* 0x000fea0003800000 */
.L_x_8493:
        /* <DEDUP_REMOVED lines=14> */
.L_x_8497:
[----:B------:R-:W-:Y:S01]  /*55e0*/  FFMA.FTZ R173, R197, R177, R174 ;  /* 0x000000b1c5ad7223 */ /* 0x000fe200000100ae */
[----:B------:R-:W-:-:S03]  /*55f0*/  @P4 HADD2.F32 R172, -RZ, R160.H1_H1 ;  /* 0x300000a0ffac4230 */ /* 0x000fc60000004100 */
[----:B------:R-:W-:-:S04]  /*5600*/  FADD.FTZ R173, R222, -R173 ;  /* 0x800000addead7221 */ /* 0x000fc80000010000 */
[----:B------:R-:W-:-:S04]  /*5610*/  FMUL.FTZ R173, R6, R173 ;  /* 0x000000ad06ad7220 */ /* 0x000fc80000410000 */
[----:B------:R-:W-:-:S07]  /*5620*/  @P4 FADD.FTZ R173, R173, R172 ;  /* 0x000000acadad4221 */ /* 0x000fce0000010000 */
.L_x_8498:
[----:B------:R-:W-:Y:S05]  /*5630*/  BSYNC B1 ;  /* 0x0000000000017941 */ /* 0x000fea0003800000 */
.L_x_8496:
        /* <DEDUP_REMOVED lines=12> */
.L_x_8500:
[----:B------:R-:W-:-:S04]  /*5700*/  FFMA.FTZ R172, R198, R177, R174 ;  /* 0x000000b1c6ac7223 */ /* 0x000fc800000100ae */
[----:B------:R-:W-:Y:S01]  /*5710*/  FADD.FTZ R173, R221, -R172 ;  /* 0x800000acddad7221 */ /* 0x000fe20000010000 */
[----:B------:R-:W-:-:S03]  /*5720*/  @P4 HADD2.F32 R172, -RZ, R161.H0_H0 ;  /* 0x200000a1ffac4230 */ /* 0x000fc60000004100 */
[----:B------:R-:W-:-:S04]  /*5730*/  FMUL.FTZ R173, R6, R173 ;  /* 0x000000ad06ad7220 */ /* 0x000fc80000410000 */
[----:B------:R-:W-:-:S07]  /*5740*/  @P4 FADD.FTZ R173, R173, R172 ;  /* 0x000000acadad4221 */ /* 0x000fce0000010000 */
.L_x_8501:
[----:B------:R-:W-:Y:S05]  /*5750*/  BSYNC B1 ;  /* 0x0000000000017941 */ /* 0x000fea0003800000 */
.L_x_8499:
        /* <DEDUP_REMOVED lines=12> */
.L_x_8503:
[----:B------:R-:W-:Y:S01]  /*5820*/  FFMA.FTZ R173, R199, R177, R174 ;  /* 0x000000b1c7ad7223 */ /* 0x000fe200000100ae */
[----:B------:R-:W-:-:S03]  /*5830*/  @P4 HADD2.F32 R172, -RZ, R161.H1_H1 ;  /* 0x300000a1ffac4230 */ /* 0x000fc60000004100 */
[----:B------:R-:W-:-:S04]  /*5840*/  FADD.FTZ R173, R218, -R173 ;  /* 0x800000addaad7221 */ /* 0x000fc80000010000 */
[----:B------:R-:W-:-:S04]  /*5850*/  FMUL.FTZ R173, R6, R173 ;  /* 0x000000ad06ad7220 */ /* 0x000fc80000410000 */
[----:B------:R-:W-:-:S07]  /*5860*/  @P4 FADD.FTZ R173, R173, R172 ;  /* 0x000000acadad4221 */ /* 0x000fce0000010000 */
.L_x_8504:
[----:B------:R-:W-:Y:S05]  /*5870*/  BSYNC B1 ;  /* 0x0000000000017941 */ /* 0x000fea0003800000 */
.L_x_8502:
        /* <DEDUP_REMOVED lines=12> */
.L_x_8506:
[----:B------:R-:W-:-:S04]  /*5940*/  FFMA.FTZ R172, R200, R177, R174 ;  /* 0x000000b1c8ac7223 */ /* 0x000fc800000100ae */
[----:B------:R-:W-:Y:S01]  /*5950*/  FADD.FTZ R173, R207, -R172 ;  /* 0x800000accfad7221 */ /* 0x000fe20000010000 */
[----:B------:R-:W-:-:S03]  /*5960*/  @P4 HADD2.F32 R172, -RZ, R162.H0_H0 ;  /* 0x200000a2ffac4230 */ /* 0x000fc60000004100 */
[----:B------:R-:W-:-:S04]  /*5970*/  FMUL.FTZ R173, R6, R173 ;  /* 0x000000ad06ad7220 */ /* 0x000fc80000410000 */
[----:B------:R-:W-:-:S07]  /*5980*/  @P4 FADD.FTZ R173, R173, R172 ;  /* 0x000000acadad4221 */ /* 0x000fce0000010000 */
.L_x_8507:
[----:B------:R-:W-:Y:S05]  /*5990*/  BSYNC B1 ;  /* 0x0000000000017941 */ /* 0x000fea0003800000 */
.L_x_8505:
        /* <DEDUP_REMOVED lines=12> */
.L_x_8509:
[----:B------:R-:W-:Y:S01]  /*5a60*/  FFMA.FTZ R173, R201, R177, R174 ;  /* 0x000000b1c9ad7223 */ /* 0x000fe200000100ae */
[----:B------:R-:W-:-:S03]  /*5a70*/  @P4 HADD2.F32 R172, -RZ, R162.H1_H1 ;  /* 0x300000a2ffac4230 */ /* 0x000fc60000004100 */
[----:B------:R-:W-:-:S04]  /*5a80*/  FADD.FTZ R173, R202, -R173 ;  /* 0x800000adcaad7221 */ /* 0x000fc80000010000 */
[----:B------:R-:W-:-:S04]  /*5a90*/  FMUL.FTZ R173, R6, R173 ;  /* 0x000000ad06ad7220 */ /* 0x000fc80000410000 */
[----:B------:R-:W-:-:S07]  /*5aa0*/  @P4 FADD.FTZ R173, R173, R172 ;  /* 0x000000acadad4221 */ /* 0x000fce0000010000 */
.L_x_8510:
[----:B------:R-:W-:Y:S05]  /*5ab0*/  BSYNC B1 ;  /* 0x0000000000017941 */ /* 0x000fea0003800000 */
.L_x_8508:
        /* <DEDUP_REMOVED lines=12> */
.L_x_8512:
[----:B------:R-:W-:Y:S01]  /*5b80*/  FFMA.FTZ R173, R203, R177, R174 ;  /* 0x000000b1cbad7223 */ /* 0x000fe200000100ae */
[----:B------:R-:W-:-:S03]  /*5b90*/  @P4 HADD2.F32 R172, -RZ, R163.H0_H0 ;  /* 0x200000a3ffac4230 */ /* 0x000fc60000004100 */
[----:B------:R-:W-:-:S04]  /*5ba0*/  FADD.FTZ R173, R204, -R173 ;  /* 0x800000adccad7221 */ /* 0x000fc80000010000 */
[----:B------:R-:W-:-:S04]  /*5bb0*/  FMUL.FTZ R173, R6, R173 ;  /* 0x000000ad06ad7220 */ /* 0x000fc80000410000 */
[----:B------:R-:W-:-:S07]  /*5bc0*/  @P4 FADD.FTZ R173, R173, R172 ;  /* 0x000000acadad4221 */ /* 0x000fce0000010000 */
.L_x_8513:
[----:B------:R-:W-:Y:S05]  /*5bd0*/  BSYNC B1 ;  /* 0x0000000000017941 */ /* 0x000fea0003800000 */
.L_x_8511:
        /* <DEDUP_REMOVED lines=12> */
.L_x_8515:
[----:B------:R-:W-:-:S04]  /*5ca0*/  FFMA.FTZ R177, R205, R177, R174 ;  /* 0x000000b1cdb17223 */ /* 0x000fc800000100ae */
[----:B------:R-:W-:-:S04]  /*5cb0*/  FADD.FTZ R177, R206, -R177 ;  /* 0x800000b1ceb17221 */ /* 0x000fc80000010000 */
[----:B------:R-:W-:Y:S01]  /*5cc0*/  FMUL.FTZ R177, R6, R177 ;  /* 0x000000b106b17220 */ /* 0x000fe20000410000 */
[----:B------:R-:W-:-:S05]  /*5cd0*/  @P4 HADD2.F32 R6, -RZ, R163.H1_H1 ;  /* 0x300000a3ff064230 */ /* 0x000fca0000004100 */
[----:B------:R-:W-:-:S07]  /*5ce0*/  @P4 FADD.FTZ R177, R177, R6 ;  /* 0x00000006b1b14221 */ /* 0x000fce0000010000 */
.L_x_8516:
[----:B------:R-:W-:Y:S05]  /*5cf0*/  BSYNC B1 ;  /* 0x0000000000017941 */ /* 0x000fea0003800000 */
.L_x_8514:
        /* <DEDUP_REMOVED lines=12> */
.L_x_8492:
[----:B------:R-:W-:Y:S05]  /*5dc0*/  BSYNC B0 ;  /* 0x0000000000007941 */ /* 0x000fea0003800000 */
.L_x_8491:
[----:B------:R-:W-:Y:S02]  /*5dd0*/  LOP3.LUT P2, RZ, R5, 0x4, RZ, 0xc0, !PT ;  /* 0x0000000405ff7812 */ /* 0x000fe4000784c0ff */
[----:B------:R-:W-:Y:S02]  /*5de0*/  IADD3 R4, R4, UR12, RZ ;  /* 0x0000000c04047c10 */ /* 0x000fe4000fffe0ff */
[----:B------:R-:W-:Y:S02]  /*5df0*/  SEL R249, RZ, 0x1, P2 ;  /* 0x00000001fff97807 */ /* 0x000fe40001000000 */
[----:B------:R-:W-:-:S13]  /*5e00*/  ISETP.GE.AND P2, PT, R4, UR13, PT ;  /* 0x0000000d04007c0c */ /* 0x000fda000bf46270 */
[----:B------:R-:W-:Y:S05]  /*5e10*/  @!P2 BRA `(.L_x_8517) ;  /* 0xffffffa8001ca947 */ /* 0x000fea000383ffff */
.L_x_8362:
        /* <DEDUP_REMOVED lines=17> */
.L_x_8519:
[----:B------:R-:W-:Y:S05]  /*5f30*/  BSYNC B0 ;  /* 0x0000000000007941 */ /* 0x000fea0003800000 */
.L_x_8518:
        /* <DEDUP_REMOVED lines=12> */
.L_x_8521:
[----:B------:R-:W-:Y:S05]  /*6000*/  BSYNC B0 ;  /* 0x0000000000007941 */ /* 0x000fea0003800000 */
.L_x_8520:
        /* <DEDUP_REMOVED lines=11> */
.L_x_8523:
[----:B------:R-:W-:Y:S05]  /*60c0*/  BSYNC B0 ;  /* 0x0000000000007941 */ /* 0x000fea0003800000 */
.L_x_8522:
        /* <DEDUP_REMOVED lines=11> */
.L_x_8525:
[----:B------:R-:W-:Y:S05]  /*6180*/  BSYNC B0 ;  /* 0x0000000000007941 */ /* 0x000fea0003800000 */
.L_x_8524:
        /* <DEDUP_REMOVED lines=11> */
.L_x_8386:
[----:B------:R-:W-:Y:S01]  /*6240*/  HFMA2.MMA R175, -RZ, RZ, 0, 1.847743988037109375e-06 ;  /* 0x0000001fffaf7435 */ /* 0x000fe200000001ff */
[----:B------:R-:W-:Y:S02]  /*6250*/  MOV R172, 0x10 ;  /* 0x0000001000ac7802 */ /* 0x000fe40000000f00 */
[----:B------:R-:W-:-:S08]  /*6260*/  MOV R176, 0xffffffff ;  /* 0xffffffff00b07802 */ /* 0x000fd00000000f00 */
[----:B-----5:R-:W-:Y:S05]  /*6270*/  WARPSYNC.COLLECTIVE R176, `(.L_x_8526) ;  /* 0x00000000b0087348 */ /* 0x020fea0003c00000 */
[----:B------:R0:W1:Y:S02]  /*6280*/  SHFL.DOWN P4, R251, R213, R172, R175 ;  /* 0x080000acd5fb7389 */ /* 0x00006400000800af */
[----:B01---5:R-:W-:Y:S01]  /*6290*/  ENDCOLLECTIVE ;  /* 0x000000000000791b */ /* 0x023fe20003800000 */
.L_x_8526:
[----:B------:R-:W-:-:S05]  /*62a0*/  MOV R178, R251 ;  /* 0x000000fb00b27202 */ /* 0x000fca0000000f00 */
[----:B------:R-:W-:Y:S01]  /*62b0*/  FADD.FTZ R178, R178, R213 ;  /* 0x000000d5b2b27221 */ /* 0x000fe20000010000 */
[----:B------:R-:W-:-:S07]  /*62c0*/  MOV R213, R212 ;  /* 0x000000d400d57202 */ /* 0x000fce0000000f00 */
[----:B------:R-:W-:Y:S05]  /*62d0*/  WARPSYNC.COLLECTIVE R176, `(.L_x_8527) ;  /* 0x00000000b0087348 */ /* 0x000fea0003c00000 */
[----:B------:R0:W1:Y:S02]  /*62e0*/  SHFL.DOWN P4, R251, R213, R172, R175 ;  /* 0x080000acd5fb7389 */ /* 0x00006400000800af */
[----:B01----:R-:W-:Y:S01]  /*62f0*/  ENDCOLLECTIVE ;  /* 0x000000000000791b */ /* 0x003fe20003800000 */
.L_x_8527:
[----:B------:R-:W-:Y:S01]  /*6300*/  HFMA2.MMA R172, -RZ, RZ, 0, 4.76837158203125e-07 ;  /* 0x00000008ffac7435 */ /* 0x000fe200000001ff */
[----:B------:R-:W-:Y:S02]  /*6310*/  MOV R213, R178 ;  /* 0x000000b200d57202 */ /* 0x000fe40000000f00 */
[----:B------:R-:W-:-:S08]  /*6320*/  MOV R177, R251 ;  /* 0x000000fb00b17202 */ /* 0x000fd00000000f00 */
[----:B------:R-:W-:Y:S05]  /*6330*/  WARPSYNC.COLLECTIVE R176, `(.L_x_8528) ;  /* 0x00000000b0087348 */ /* 0x000fea0003c00000 */
[----:B------:R0:W1:Y:S02]  /*6340*/  SHFL.DOWN P4, R251, R213, R172, R175 ;  /* 0x080000acd5fb7389 */ /* 0x00006400000800af */
[----:B01----:R-:W-:Y:S01]  /*6350*/  ENDCOLLECTIVE ;  /* 0x000000000000791b */ /* 0x003fe20003800000 */
.L_x_8528:
[----:B------:R-:W-:-:S05]  /*6360*/  FADD.FTZ R179, R177, R212 ;  /* 0x000000d4b1b37221 */ /* 0x000fca0000010000 */
[----:B------:R-:W-:Y:S02]  /*6370*/  MOV R213, R179 ;  /* 0x000000b300d57202 */ /* 0x000fe40000000f00 */
[----:B------:R-:W-:-:S07]  /*6380*/  MOV R177, R251 ;  /* 0x000000fb00b17202 */ /* 0x000fce0000000f00 */
[----:B------:R-:W-:Y:S05]  /*6390*/  WARPSYNC.COLLECTIVE R176, `(.L_x_8529) ;  /* 0x00000000b0087348 */ /* 0x000fea0003c00000 */
[----:B------:R0:W1:Y:S02]  /*63a0*/  SHFL.DOWN P4, R251, R213, R172, R175 ;  /* 0x080000acd5fb7389 */ /* 0x00006400000800af */
[----:B01----:R-:W-:Y:S01]  /*63b0*/  ENDCOLLECTIVE ;  /* 0x000000000000791b */ /* 0x003fe20003800000 */
.L_x_8529:
[----:B------:R-:W-:Y:S01]  /*63c0*/  FADD.FTZ R211, R178, R177 ;  /* 0x000000b1b2d37221 */ /* 0x000fe20000010000 */
[----:B------:R-:W-:-:S04]  /*63d0*/  HFMA2.MMA R172, -RZ, RZ, 0, 2.384185791015625e-07 ;  /* 0x00000004ffac7435 */ /* 0x000fc800000001ff */
[----:B------:R-:W-:Y:S02]  /*63e0*/  MOV R213, R211 ;  /* 0x000000d300d57202 */ /* 0x000fe40000000f00 */
[----:B------:R-:W-:-:S07]  /*63f0*/  MOV R210, R251 ;  /* 0x000000fb00d27202 */ /* 0x000fce0000000f00 */
[----:B------:R-:W-:Y:S05]  /*6400*/  WARPSYNC.COLLECTIVE R176, `(.L_x_8530) ;  /* 0x00000000b0087348 */ /* 0x000fea0003c00000 */
[----:B------:R0:W1:Y:S02]  /*6410*/  SHFL.DOWN P4, R251, R213, R172, R175 ;  /* 0x080000acd5fb7389 */ /* 0x00006400000800af */
[----:B01----:R-:W-:Y:S01]  /*6420*/  ENDCOLLECTIVE ;  /* 0x000000000000791b */ /* 0x003fe20003800000 */
.L_x_8530:
[----:B------:R-:W-:-:S05]  /*6430*/  FADD.FTZ R210, R179, R210 ;  /* 0x000000d2b3d27221 */ /* 0x000fca0000010000 */
[----:B------:R-:W-:Y:S02]  /*6440*/  MOV R213, R210 ;  /* 0x000000d200d57202 */ /* 0x000fe40000000f00 */
[----:B------:R-:W-:-:S07]  /*6450*/  MOV R250, R251 ;  /* 0x000000fb00fa7202 */ /* 0x000fce0000000f00 */
[----:B------:R-:W-:Y:S05]  /*6460*/  WARPSYNC.COLLECTIVE R176, `(.L_x_8531) ;  /* 0x00000000b0087348 */ /* 0x000fea0003c00000 */
[----:B------:R0:W1:Y:S02]  /*6470*/  SHFL.DOWN P4, R251, R213, R172, R175 ;  /* 0x080000acd5fb7389 */ /* 0x00006400000800af */
[----:B01----:R-:W-:Y:S01]  /*6480*/  ENDCOLLECTIVE ;  /* 0x000000000000791b */ /* 0x003fe20003800000 */
.L_x_8531:
[----:B------:R-:W-:Y:S01]  /*6490*/  FADD.FTZ R250, R211, R250 ;  /* 0x000000fad3fa7221 */ /* 0x000fe20000010000 */
[----:B------:R-:W-:-:S04]  /*64a0*/  HFMA2.MMA R172, -RZ, RZ, 0, 1.1920928955078125e-07 ;  /* 0x00000002ffac7435 */ /* 0x000fc800000001ff */
[----:B------:R-:W-:Y:S02]  /*64b0*/  MOV R213, R250 ;  /* 0x000000fa00d57202 */ /* 0x000fe40000000f00 */
[----:B------:R-:W-:-:S07]  /*64c0*/  MOV R177, R251 ;  /* 0x000000fb00b17202 */ /* 0x000fce0000000f00 */
[----:B------:R-:W-:Y:S05]  /*64d0*/  WARPSYNC.COLLECTIVE R176, `(.L_x_8532) ;  /* 0x00000000b0087348 */ /* 0x000fea0003c00000 */
[----:B------:R0:W1:Y:S02]  /*64e0*/  SHFL.DOWN P4, R251, R213, R172, R175 ;  /* 0x080000acd5fb7389 */ /* 0x00006400000800af */
[----:B01----:R-:W-:Y:S01]  /*64f0*/  ENDCOLLECTIVE ;  /* 0x000000000000791b */ /* 0x003fe20003800000 */
.L_x_8532:
[----:B------:R-:W-:-:S05]  /*6500*/  FADD.FTZ R219, R210, R177 ;  /* 0x000000b1d2db7221 */ /* 0x000fca0000010000 */
[----:B------:R-:W-:Y:S02]  /*6510*/  MOV R213, R219 ;  /* 0x000000db00d57202 */ /* 0x000fe40000000f00 */
[----:B------:R-:W-:-:S07]  /*6520*/  MOV R177, R251 ;  /* 0x000000fb00b17202 */ /* 0x000fce0000000f00 */
[----:B------:R-:W-:Y:S05]  /*6530*/  WARPSYNC.COLLECTIVE R176, `(.L_x_8533) ;  /* 0x00000000b0087348 */ /* 0x000fea0003c00000 */
[----:B------:R0:W1:Y:S02]  /*6540*/  SHFL.DOWN P4, R251, R213, R172, R175 ;  /* 0x080000acd5fb7389 */ /* 0x00006400000800af */
[----:B01----:R-:W-:Y:S01]  /*6550*/  ENDCOLLECTIVE ;  /* 0x000000000000791b */ /* 0x003fe20003800000 */
.L_x_8533:
[----:B------:R-:W-:Y:S01]  /*6560*/  FADD.FTZ R249, R250, R177 ;  /* 0x000000b1faf97221 */ /* 0x000fe20000010000 */
[----:B------:R-:W-:-:S04]  /*6570*/  HFMA2.MMA R172, -RZ, RZ, 0, 5.9604644775390625e-08 ;  /* 0x00000001ffac7435 */ /* 0x000fc800000001ff */
[----:B------:R-:W-:Y:S02]  /*6580*/  MOV R213, R249 ;  /* 0x000000f900d57202 */ /* 0x000fe40000000f00 */
[----:B------:R-:W-:-:S07]  /*6590*/  MOV R212, R251 ;  /* 0x000000fb00d47202 */ /* 0x000fce0000000f00 */
[----:B------:R-:W-:Y:S05]  /*65a0*/  WARPSYNC.COLLECTIVE R176, `(.L_x_8534) ;  /* 0x00000000b0087348 */ /* 0x000fea0003c00000 */
[----:B------:R0:W1:Y:S02]  /*65b0*/  SHFL.DOWN P4, R251, R213, R172, R175 ;  /* 0x080000acd5fb7389 */ /* 0x00006400000800af */
[----:B01----:R-:W-:Y:S01]  /*65c0*/  ENDCOLLECTIVE ;  /* 0x000000000000791b */ /* 0x003fe20003800000 */
.L_x_8534:
[----:B------:R-:W-:-:S05]  /*65d0*/  FADD.FTZ R177, R219, R212 ;  /* 0x000000d4dbb17221 */ /* 0x000fca0000010000 */
[----:B------:R-:W-:Y:S02]  /*65e0*/  MOV R213, R177 ;  /* 0x000000b100d57202 */ /* 0x000fe40000000f00 */
[----:B------:R-:W-:-:S07]  /*65f0*/  MOV R178, R251 ;  /* 0x000000fb00b27202 */ /* 0x000fce0000000f00 */
[----:B------:R-:W-:Y:S05]  /*6600*/  WARPSYNC.COLLECTIVE R176, `(.L_x_8535) ;  /* 0x00000000b0087348 */ /* 0x000fea0003c00000 */
[----:B------:R0:W1:Y:S02]  /*6610*/  SHFL.DOWN P4, R251, R213, R172, R175 ;  /* 0x080000acd5fb7389 */ /* 0x00006400000800af */
[----:B01----:R-:W-:Y:S01]  /*6620*/  ENDCOLLECTIVE ;  /* 0x000000000000791b */ /* 0x003fe20003800000 */
.L_x_8535:
[----:B------:R-:W-:Y:S01]  /*6630*/  MOV R212, R251 ;  /* 0x000000fb00d47202 */ /* 0x000fe20000000f00 */
[----:B------:R-:W-:Y:S06]  /*6640*/  BRA `(.L_x_8536) ;  /* 0xffffffc0009c7947 */ /* 0x000fec000383ffff */
.L_x_8537:
        /* <DEDUP_REMOVED lines=11> */
.L_x_16572:


//--------------------- .text._ZN10layer_norm13ln_bwd_kernelINS_13Kernel_traitsIf6__halfS2_S2_fjLj5120ELj1ELj1ELj4ELj16ENS_18Kernel_traits_baseILj5120EfS2_S2_S2_fjLj128EEEEELb0ELb0ELb1ELb1EEEvNS_9BwdParamsE --------------------------
	.section	.text._ZN10layer_norm13ln_bwd_kernelINS_13Kernel_traitsIf6__halfS2_S2_fjLj5120ELj1ELj1ELj4ELj16ENS_18Kernel_traits_baseILj5120EfS2_S2_S2_fjLj128EEEEELb0ELb0ELb1ELb1EEEvNS_9BwdParamsE,"ax",@progbits
	.align	128
        .global         _ZN10layer_norm13ln_bwd_kernelINS_13Kernel_traitsIf6__halfS2_S2_fjLj5120ELj1ELj1ELj4ELj16ENS_18Kernel_traits_baseILj5120EfS2_S2_S2_fjLj128EEEEELb0ELb0ELb1ELb1EEEvNS_9BwdParamsE
        .type           _ZN10layer_norm13ln_bwd_kernelINS_13Kernel_traitsIf6__halfS2_S2_fjLj5120ELj1ELj1ELj4ELj16ENS_18Kernel_traits_baseILj5120EfS2_S2_S2_fjLj128EEEEELb0ELb0ELb1ELb1EEEvNS_9BwdParamsE,@function
        .size           _ZN10layer_norm13ln_bwd_kernelINS_13Kernel_traitsIf6__halfS2_S2_fjLj5120ELj1ELj1ELj4ELj16ENS_18Kernel_traits_baseILj5120EfS2_S2_S2_fjLj128EEEEELb0ELb0ELb1ELb1EEEvNS_9BwdParamsE,(.L_x_16573 - _ZN10layer_norm13ln_bwd_kernelINS_13Kernel_traitsIf6__halfS2_S2_fjLj5120ELj1ELj1ELj4ELj16ENS_18Kernel_traits_baseILj5120EfS2_S2_S2_fjLj128EEEEELb0ELb0ELb1ELb1EEEvNS_9BwdParamsE)
        .other          _ZN10layer_norm13ln_bwd_kernelINS_13Kernel_traitsIf6__halfS2_S2_fjLj5120ELj1ELj1ELj4ELj16ENS_18Kernel_traits_baseILj5120EfS2_S2_S2_fjLj128EEEEELb0ELb0ELb1ELb1EEEvNS_9BwdParamsE,@"STO_CUDA_ENTRY STV_DEFAULT"
_ZN10layer_norm13ln_bwd_kernelINS_13Kernel_traitsIf6__halfS2_S2_fjLj5120ELj1ELj1ELj4ELj16ENS_18Kernel_traits_baseILj5120EfS2_S2_S2_fjLj128EEEEELb0ELb0ELb1ELb1EEEvNS_9BwdParamsE:
.text._ZN10layer_norm13ln_bwd_kernelINS_13Kernel_traitsIf6__halfS2_S2_fjLj5120ELj1ELj1ELj4ELj16ENS_18Kernel_traits_baseILj5120EfS2_S2_S2_fjLj128EEEEELb0ELb0ELb1ELb1EEEvNS_9BwdParamsE:
        /* <DEDUP_REMOVED lines=53> */
.L_x_8538:
[----:B------:R-:W-:Y:S01]  /*0350*/  SHF.L.U32 R0, R0, 0x5, RZ ;  /* 0x0000000500007819 */ /* 0x000fe200000006ff */
[----:B------:R-:W-:-:S03]  /*0360*/  ULDC.64 UR6, c[0x0][0x260] ;  /* 0x0000980000067ab9 */ /* 0x000fc60000000a00 */
        /* <DEDUP_REMOVED lines=53> */
[----:B0-----:R-:W-:-:S07]  /*06c0*/  CS2R R84, SRZ ;  /* 0x0000000000547805 */ /* 0x001fce000001ff00 */
.L_x_8664:
[----:B0-----:R-:W0:Y:S08]  /*06d0*/  LDC.64 R172, c[0x0][0x288] ;  /* 0x0000a200ffac7b82 */ /* 0x001e300000000a00 */
[----:B------:R-:W1:Y:S08]  /*06e0*/  LDC.64 R174, c[0x0][0x258] ;  /* 0x00009600ffae7b82 */ /* 0x000e700000000a00 */
[----:B------:R-:W2:Y:S01]  /*06f0*/  LDC.64 R176, c[0x0][0x280] ;  /* 0x0000a000ffb07b82 */ /* 0x000ea20000000a00 */
[----:B0-----:R-:W-:-:S07]  /*0700*/  IMAD.WIDE R172, R237, 0x4, R172 ;  /* 0x00000004edac7825 */ /* 0x001fce00078e02ac */
[----:B------:R-:W0:Y:S01]  /*0710*/  LDC R249, c[0x0][0x218] ;  /* 0x00008600fff97b82 */ /* 0x000e220000000800 */
[----:B------:R1:W3:Y:S01]  /*0720*/  LDG.E R179, desc[UR4][R172.64] ;  /* 0x00000004acb37981 */ /* 0x0002e2000c1e1900 */
[----:B------:R-:W4:Y:S06]  /*0730*/  S2R R238, SR_TID.X ;  /* 0x0000000000ee7919 */ /* 0x000f2c0000002100 */
[----:B------:R-:W4:Y:S01]  /*0740*/  LDC.64 R246, c[0x0][0x2c8] ;  /* 0x0000b200fff67b82 */ /* 0x000f220000000a00 */
[----:B-1----:R-:W-:-:S04]  /*0750*/  IMAD.WIDE R172, R237, 0x4, R174 ;  /* 0x00000004edac7825 */ /* 0x002fc800078e02ae */
[C---:B--2---:R-:W-:Y:S01]  /*0760*/  IMAD.WIDE R174, R237.reuse, 0x4, R176 ;  /* 0x00000004edae7825 */ /* 0x044fe200078e02b0 */
[----:B------:R-:W-:Y:S01]  /*0770*/  BSSY B0, `(.L_x_8540) ;  /* 0x00001c0000007945 */ /* 0x000fe20003800000 */
[----:B-----5:R-:W5:Y:S02]  /*0780*/  LDG.E R239, desc[UR4][R172.64] ;  /* 0x00000004acef7981 */ /* 0x020f64000c1e1900 */
[----:B0-----:R-:W-:Y:S02]  /*0790*/  IMAD R176, R237, R249, RZ ;  /* 0x000000f9edb07224 */ /* 0x001fe400078e02ff */
[----:B------:R0:W5:Y:S03]  /*07a0*/  LDG.E R241, desc[UR4][R174.64] ;  /* 0x00000004aef17981 */ /* 0x000166000c1e1900 */
[----:B------:R-:W-:-:S04]  /*07b0*/  SHF.R.S32.HI R177, RZ, 0x1f, R176 ;  /* 0x0000001fffb17819 */ /* 0x000fc800000114b0 */
[----:B------:R-:W-:Y:S02]  /*07c0*/  LEA.HI R177, R177, R176, RZ, 0x3 ;  /* 0x000000b0b1b17211 */ /* 0x000fe400078f18ff */
[----:B----4-:R-:W-:-:S04]  /*07d0*/  LOP3.LUT R248, R238, 0x7f, RZ, 0xc0, !PT ;  /* 0x0000007feef87812 */ /* 0x010fc800078ec0ff */
[----:B------:R-:W-:-:S04]  /*07e0*/  LEA.HI.SX32 R238, R177, R248, 0x1d ;  /* 0x000000f8b1ee7211 */ /* 0x000fc800078feaff */
[C---:B------:R-:W-:Y:S01]  /*07f0*/  IADD3 R242, R238.reuse, 0x80, RZ ;  /* 0x00000080eef27810 */ /* 0x040fe20007ffe0ff */
[C---:B------:R-:W-:Y:S01]  /*0800*/  IMAD.WIDE.U32 R176, R238.reuse, 0x10, R246 ;  /* 0x00000010eeb07825 */ /* 0x040fe200078e00f6 */
        /* <DEDUP_REMOVED lines=24> */
.L_x_8541:
[----:B------:R-:W0:Y:S01]  /*0990*/  LDC.64 R16, c[0x0][0x238] ;  /* 0x00008e00ff107b82 */ /* 0x000e220000000a00 */
[----:B------:R-:W-:-:S05]  /*09a0*/  IADD3 R179, R179, -0x1, RZ ;  /* 0xffffffffb3b37810 */ /* 0x000fca0007ffe0ff */
[----:B------:R-:W-:Y:S02]  /*09b0*/  IMAD R179, R179, R249, RZ ;  /* 0x000000f9b3b37224 */ /* 0x000fe400078e02ff */
[----:B------:R-:W1:Y:S03]  /*09c0*/  LDC.64 R204, c[0x0][0x250] ;  /* 0x00009400ffcc7b82 */ /* 0x000e660000000a00 */
[----:B------:R-:W-:-:S04]  /*09d0*/  SHF.R.S32.HI R0, RZ, 0x1f, R179 ;  /* 0x0000001fff007819 */ /* 0x000fc800000114b3 */
[----:B------:R-:W-:Y:S01]  /*09e0*/  LEA.HI R0, R0, R179, RZ, 0x3 ;  /* 0x000000b300007211 */ /* 0x000fe200078f18ff */
[----:B------:R-:W2:Y:S03]  /*09f0*/  LDC.64 R2, c[0x0][0x2b8] ;  /* 0x0000ae00ff027b82 */ /* 0x000ea60000000a00 */
[----:B------:R-:W-:Y:S01]  /*0a00*/  LEA.HI.SX32 R5, R0, R248, 0x1d ;  /* 0x000000f800057211 */ /* 0x000fe200078feaff */
[----:B0-----:R-:W-:-:S03]  /*0a10*/  IMAD.WIDE.U32 R196, R238, 0x10, R16 ;  /* 0x00000010eec47825 */ /* 0x001fc600078e0010 */
[----:B------:R-:W-:Y:S01]  /*0a20*/  IADD3 R185, R5, 0x80, RZ ;  /* 0x0000008005b97810 */ /* 0x000fe20007ffe0ff */
[----:B------:R-:W0:Y:S01]  /*0a30*/  LDC.U8 R207, c[0x0][0x2a0] ;  /* 0x0000a800ffcf7b82 */ /* 0x000e220000000000 */
[----:B------:R-:W-:Y:S01]  /*0a40*/  IADD3 R209, R238, 0x180, RZ ;  /* 0x00000180eed17810 */ /* 0x000fe20007ffe0ff */
[----:B------:R-:W-:Y:S01]  /*0a50*/  IMAD.WIDE.U32 R192, R242, 0x10, R16 ;  /* 0x00000010f2c07825 */ /* 0x000fe200078e0010 */
[----:B------:R-:W3:Y:S03]  /*0a60*/  LDG.E.128 R196, desc[UR4][R196.64] ;  /* 0x00000004c4c47981 */ /* 0x000ee6000c1e1d00 */
[----:B-1----:R-:W-:Y:S01]  /*0a70*/  IMAD.WIDE R204, R237, 0x4, R204 ;  /* 0x00000004edcc7825 */ /* 0x002fe200078e02cc */
[----:B------:R-:W-:Y:S01]  /*0a80*/  IADD3 R179, R238, 0x200, RZ ;  /* 0x00000200eeb37810 */ /* 0x000fe20007ffe0ff */
[----:B------:R-:W4:Y:S02]  /*0a90*/  LDG.E.128 R192, desc[UR4][R192.64] ;  /* 0x00000004c0c07981 */ /* 0x000f24000c1e1d00 */
[----:B------:R-:W-:-:S02]  /*0aa0*/  IMAD.WIDE.U32 R180, R240, 0x10, R16 ;  /* 0x00000010f0b47825 */ /* 0x000fc400078e0010 */
[----:B------:R-:W4:Y:S02]  /*0ab0*/  LDG.E R204, desc[UR4][R204.64] ;  /* 0x00000004cccc7981 */ /* 0x000f24000c1e1900 */
[C-C-:B--2---:R-:W-:Y:S01]  /*0ac0*/  IMAD.WIDE.U32 R20, R5.reuse, 0x10, R2.reuse ;  /* 0x0000001005147825 */ /* 0x144fe200078e0002 */
[----:B------:R-:W-:Y:S01]  /*0ad0*/  IADD3 R13, R5, 0x100, RZ ;  /* 0x00000100050d7810 */ /* 0x000fe20007ffe0ff */
[----:B------:R-:W2:Y:S02]  /*0ae0*/  LDG.E.128 R180, desc[UR4][R180.64] ;  /* 0x00000004b4b47981 */ /* 0x000ea4000c1e1d00 */
[----:B------:R-:W-:Y:S02]  /*0af0*/  IMAD.WIDE.U32 R184, R185, 0x10, R2 ;  /* 0x00000010b9b87825 */ /* 0x000fe400078e0002 */
[----:B------:R-:W2:Y:S02]  /*0b00*/  LDG.E.128 R20, desc[UR4][R20.64] ;  /* 0x0000000414147981 */ /* 0x000ea4000c1e1d00 */
[----:B------:R-:W-:-:S02]  /*0b10*/  IMAD.WIDE.U32 R188, R209, 0x10, R16 ;  /* 0x00000010d1bc7825 */ /* 0x000fc400078e0010 */
[----:B------:R-:W2:Y:S02]  /*0b20*/  LDG.E.128 R184, desc[UR4][R184.64] ;  /* 0x00000004b8b87981 */ /* 0x000ea4000c1e1d00 */
[----:B------:R-:W-:Y:S01]  /*0b30*/  IMAD.WIDE.U32 R16, R179, 0x10, R16 ;  /* 0x00000010b3107825 */ /* 0x000fe200078e0010 */
[----:B------:R-:W-:Y:S01]  /*0b40*/  IADD3 R9, R5, 0x180, RZ ;  /* 0x0000018005097810 */ /* 0x000fe20007ffe0ff */
[----:B------:R-:W2:Y:S02]  /*0b50*/  LDG.E.128 R188, desc[UR4][R188.64] ;  /* 0x00000004bcbc7981 */ /* 0x000ea4000c1e1d00 */
[--C-:B------:R-:W-:Y:S01]  /*0b60*/  IMAD.WIDE.U32 R12, R13, 0x10, R2.reuse ;  /* 0x000000100d0c7825 */ /* 0x100fe200078e0002 */
[----:B------:R-:W-:Y:S01]  /*0b70*/  IADD3 R5, R5, 0x200, RZ ;  /* 0x0000020005057810 */ /* 0x000fe20007ffe0ff */
[----:B------:R-:W2:Y:S02]  /*0b80*/  LDG.E.128 R16, desc[UR4][R16.64] ;  /* 0x0000000410107981 */ /* 0x000ea4000c1e1d00 */
[----:B------:R-:W-:-:S02]  /*0b90*/  IMAD.WIDE.U32 R8, R9, 0x10, R2 ;  /* 0x0000001009087825 */ /* 0x000fc400078e0002 */
[----:B------:R-:W2:Y:S02]  /*0ba0*/  LDG.E.128 R12, desc[UR4][R12.64] ;  /* 0x000000040c0c7981 */ /* 0x000ea4000c1e1d00 */
[----:B------:R-:W-:Y:S02]  /*0bb0*/  IMAD.WIDE.U32 R4, R5, 0x10, R2 ;  /* 0x0000001005047825 */ /* 0x000fe400078e0002 */
[----:B------:R-:W2:Y:S04]  /*0bc0*/  LDG.E.128 R8, desc[UR4][R8.64] ;  /* 0x0000000408087981 */ /* 0x000ea8000c1e1d00 */
[----:B------:R-:W2:Y:S01]  /*0bd0*/  LDG.E.128 R4, desc[UR4][R4.64] ;  /* 0x0000000404047981 */ /* 0x000ea2000c1e1d00 */
[----:B------:R-:W-:Y:S02]  /*0be0*/  MOV R243, UR14 ;  /* 0x0000000e00f37c02 */ /* 0x000fe40008000f00 */
[----:B------:R-:W-:-:S02]  /*0bf0*/  MOV R244, UR15 ;  /* 0x0000000f00f47c02 */ /* 0x000fc40008000f00 */
[----:B------:R-:W-:-:S04]  /*0c00*/  ISETP.NE.U32.AND P0, PT, R243, RZ, PT ;  /* 0x000000fff300720c */ /* 0x000fc80003f05070 */
[----:B------:R-:W-:Y:S02]  /*0c10*/  ISETP.NE.AND.EX P0, PT, R244, RZ, PT, P0 ;  /* 0x000000fff400720c */ /* 0x000fe40003f05300 */
[----:B0-----:R-:W-:-:S11]  /*0c20*/  ISETP.NE.AND P1, PT, R207, RZ, PT ;  /* 0x000000ffcf00720c */ /* 0x001fd60003f25270 */
[--C-:B------:R-:W-:Y:S01]  /*0c30*/  @P0 IMAD.WIDE.U32 R2, R179, 0x10, R246.reuse ;  /* 0x00000010b3020825 */ /* 0x100fe200078e00f6 */
[----:B------:R-:W5:Y:S03]  /*0c40*/  @P0 LDG.E.128 R36, desc[UR4][R174.64] ;  /* 0x00000004ae240981 */ /* 0x000f66000c1e1d00 */
[----:B------:R-:W-:Y:S01]  /*0c50*/  @P0 IMAD.WIDE.U32 R208, R209, 0x10, R246 ;  /* 0x00000010d1d00825 */ /* 0x000fe200078e00f6 */
[----:B------:R0:W5:Y:S04]  /*0c60*/  @P0 LDG.E.128 R24, desc[UR4][R2.64] ;  /* 0x0000000402180981 */ /* 0x000168000c1e1d00 */
[----:B------:R1:W5:Y:S04]  /*0c70*/  @P0 LDG.E.128 R32, desc[UR4][R172.64] ;  /* 0x00000004ac200981 */ /* 0x000368000c1e1d00 */
[----:B------:R1:W5:Y:S04]  /*0c80*/  @P0 LDG.E.128 R28, desc[UR4][R208.64] ;  /* 0x00000004d01c0981 */ /* 0x000368000c1e1d00 */
[----:B------:R1:W5:Y:S01]  /*0c90*/  @P0 LDG.E.128 R40, desc[UR4][R176.64] ;  /* 0x00000004b0280981 */ /* 0x000362000c1e1d00 */
[----:B---3--:R-:W-:-:S02]  /*0ca0*/  HADD2.F32 R0, -RZ, R196.H0_H0 ;  /* 0x200000c4ff007230 */ /* 0x008fc40000004100 */
[----:B------:R-:W-:Y:S01]  /*0cb0*/  HADD2.F32 R212, -RZ, R196.H1_H1 ;  /* 0x300000c4ffd47230 */ /* 0x000fe20000004100 */
[----:B----4-:R-:W-:Y:S01]  /*0cc0*/  FSEL R196, R204, RZ, !P1 ;  /* 0x000000ffccc47208 */ /* 0x010fe20004800000 */
[--C-:B------:R-:W-:Y:S02]  /*0cd0*/  HADD2.F32 R179, -RZ, R197.reuse.H0_H0 ;  /* 0x200000c5ffb37230 */ /* 0x100fe40000004100 */
[----:B------:R-:W-:Y:S02]  /*0ce0*/  HADD2.F32 R203, -RZ, R197.H1_H1 ;  /* 0x300000c5ffcb7230 */ /* 0x000fe40000004100 */
[----:B------:R-:W-:Y:S01]  /*0cf0*/  FADD.FTZ R0, -R196, R0 ;  /* 0x00000000c4007221 */ /* 0x000fe20000010100 */
[----:B--2---:R-:W-:Y:S02]  /*0d00*/  HADD2.F32 R211, -RZ, R181.H1_H1 ;  /* 0x300000b5ffd37230 */ /* 0x004fe40000004100 */
[--C-:B------:R-:W-:Y:S02]  /*0d10*/  HADD2.F32 R252, -RZ, R22.reuse.H0_H0 ;  /* 0x20000016fffc7230 */ /* 0x100fe40000004100 */
[----:B------:R-:W-:-:S02]  /*0d20*/  HADD2.F32 R251, -RZ, R22.H1_H1 ;  /* 0x30000016fffb7230 */ /* 0x000fc40000004100 */
[--C-:B------:R-:W-:Y:S02]  /*0d30*/  HADD2.F32 R205, -RZ, R184.reuse.H0_H0 ;  /* 0x200000b8ffcd7230 */ /* 0x100fe40000004100 */
[----:B------:R-:W-:Y:S02]  /*0d40*/  HADD2.F32 R206, -RZ, R184.H1_H1 ;  /* 0x300000b8ffce7230 */ /* 0x000fe40000004100 */
[--C-:B------:R-:W-:Y:S02]  /*0d50*/  HADD2.F32 R248, -RZ, R21.reuse.H0_H0 ;  /* 0x20000015fff87230 */ /* 0x100fe40000004100 */
[----:B------:R-:W-:Y:S02]  /*0d60*/  HADD2.F32 R247, -RZ, R21.H1_H1 ;  /* 0x30000015fff77230 */ /* 0x000fe40000004100 */
[----:B------:R-:W-:Y:S02]  /*0d70*/  HADD2.F32 R22, -RZ, R194.H0_H0 ;  /* 0x200000c2ff167230 */ /* 0x000fe40000004100 */
[----:B------:R-:W-:-:S02]  /*0d80*/  HADD2.F32 R184, -RZ, R181.H0_H0 ;  /* 0x200000b5ffb87230 */ /* 0x000fc40000004100 */
[----:B0-----:R-:W-:Y:S01]  /*0d90*/  FADD.FTZ R2, -R196, R212 ;  /* 0x000000d4c4027221 */ /* 0x001fe20000010100 */
[----:B------:R-:W-:Y:S02]  /*0da0*/  HADD2.F32 R197, -RZ, R20.H0_H0 ;  /* 0x20000014ffc57230 */ /* 0x000fe40000004100 */
[----:B-----5:R-:W-:Y:S01]  /*0db0*/  FMUL.FTZ R0, R239, R0 ;  /* 0x00000000ef007220 */ /* 0x020fe20000410000 */
[--C-:B------:R-:W-:Y:S02]  /*0dc0*/  HADD2.F32 R219, -RZ, R23.reuse.H0_H0 ;  /* 0x20000017ffdb7230 */ /* 0x100fe40000004100 */
[----:B------:R-:W-:Y:S02]  /*0dd0*/  HADD2.F32 R220, -RZ, R23.H1_H1 ;  /* 0x30000017ffdc7230 */ /* 0x000fe40000004100 */
[----:B------:R-:W-:Y:S02]  /*0de0*/  HADD2.F32 R210, -RZ, R193.H1_H1 ;  /* 0x300000c1ffd27230 */ /* 0x000fe40000004100 */
[----:B------:R-:W-:-:S02]  /*0df0*/  HADD2.F32 R194, -RZ, R194.H1_H1 ;  /* 0x300000c2ffc27230 */ /* 0x000fc40000004100 */
        /* <DEDUP_REMOVED lines=18> */
[----:B------:R-:W-:Y:S02]  /*0f20*/  HADD2.F32 R200, -RZ, R199.H0_H0 ;  /* 0x200000c7ffc87230 */ /* 0x000fe40000004100 */
[----:B------:R-:W-:Y:S02]  /*0f30*/  HADD2.F32 R198, -RZ, R20.H1_H1 ;  /* 0x30000014ffc67230 */ /* 0x000fe40000004100 */
[----:B------:R-:W-:Y:S02]  /*0f40*/  HADD2.F32 R189, -RZ, R189.H1_H1 ;  /* 0x300000bdffbd7230 */ /* 0x000fe40000004100 */
[--C-:B------:R-:W-:Y:S02]  /*0f50*/  HADD2.F32 R185, -RZ, R190.reuse.H0_H0 ;  /* 0x200000beffb97230 */ /* 0x100fe40000004100 */
[----:B------:R-:W-:Y:S02]  /*0f60*/  HADD2.F32 R186, -RZ, R190.H1_H1 ;  /* 0x300000beffba7230 */ /* 0x000fe40000004100 */
[----:B------:R-:W-:Y:S01]  /*0f70*/  FADD.FTZ R175, -R196, R210 ;  /* 0x000000d2c4af7221 */ /* 0x000fe20000010100 */
[----:B------:R-:W-:-:S02]  /*0f80*/  HADD2.F32 R199, -RZ, R199.H1_H1 ;  /* 0x300000c7ffc77230 */ /* 0x000fc40000004100 */
[C---:B------:R-:W-:Y:S01]  /*0f90*/  FADD.FTZ R174, -R196.reuse, R22 ;  /* 0x00000016c4ae7221 */ /* 0x040fe20000010100 */
[----:B------:R-:W-:Y:S02]  /*0fa0*/  HADD2.F32 R20, -RZ, R195.H1_H1 ;  /* 0x300000c3ff147230 */ /* 0x000fe40000004100 */
[C---:B-1----:R-:W-:Y:S01]  /*0fb0*/  FADD.FTZ R173, -R196.reuse, R194 ;  /* 0x000000c2c4ad7221 */ /* 0x042fe20000010100 */
[--C-:B------:R-:W-:Y:S02]  /*0fc0*/  HADD2.F32 R190, -RZ, R16.reuse.H0_H0 ;  /* 0x20000010ffbe7230 */ /* 0x100fe40000004100 */
[----:B------:R-:W-:Y:S01]  /*0fd0*/  FADD.FTZ R172, -R196, R21 ;  /* 0x00000015c4ac7221 */ /* 0x000fe20000010100 */
[----:B------:R-:W-:Y:S02]  /*0fe0*/  HADD2.F32 R209, -RZ, R16.H1_H1 ;  /* 0x30000010ffd17230 */ /* 0x000fe40000004100 */
[----:B------:R-:W-:Y:S01]  /*0ff0*/  FMUL.FTZ R2, R239, R2 ;  /* 0x00000002ef027220 */ /* 0x000fe20000410000 */
[----:B------:R-:W-:Y:S01]  /*1000*/  FFMA.FTZ R84, R0, R197, R84 ;  /* 0x000000c500547223 */ /* 0x000fe20000010054 */
[----:B------:R-:W-:Y:S01]  /*1010*/  FADD.FTZ R160, R160, R197 ;  /* 0x000000c5a0a07221 */ /* 0x000fe20000010000 */
[----:B------:R-:W-:-:S02]  /*1020*/  HADD2.F32 R221, -RZ, R187.H0_H0 ;  /* 0x200000bbffdd7230 */ /* 0x000fc40000004100 */
[C---:B------:R-:W-:Y:S01]  /*1030*/  FADD.FTZ R3, -R196.reuse, R179 ;  /* 0x000000b3c4037221 */ /* 0x040fe20000010100 */
[----:B------:R-:W-:Y:S02]  /*1040*/  HADD2.F32 R222, -RZ, R187.H1_H1 ;  /* 0x300000bbffde7230 */ /* 0x000fe40000004100 */
        /* <DEDUP_REMOVED lines=10> */
[----:B------:R-:W-:Y:S01]  /*10f0*/  FADD.FTZ R184, -R196, R189 ;  /* 0x000000bdc4b87221 */ /* 0x000fe20000010100 */
        /* <DEDUP_REMOVED lines=8> */
[----:B------:R-:W-:-:S02]  /*1180*/  HADD2.F32 R192, -RZ, R193.H0_H0 ;  /* 0x200000c1ffc07230 */ /* 0x000fc40000004100 */
[----:B------:R-:W-:Y:S01]  /*1190*/  FMUL.FTZ R14, R239, R173 ;  /* 0x000000adef0e7220 */ /* 0x000fe20000410000 */
[--C-:B------:R-:W-:Y:S02]  /*11a0*/  HADD2.F32 R187, -RZ, R191.reuse.H0_H0 ;  /* 0x200000bfffbb7230 */ /* 0x100fe40000004100 */
[----:B------:R-:W-:Y:S01]  /*11b0*/  FFMA.FTZ R85, R2, R198, R85 ;  /* 0x000000c602557223 */ /* 0x000fe20000010055 */
[----:B------:R-:W-:Y:S02]  /*11c0*/  HADD2.F32 R188, -RZ, R191.H1_H1 ;  /* 0x300000bfffbc7230 */ /* 0x000fe40000004100 */
[----:B------:R-:W-:Y:S01]  /*11d0*/  FADD.FTZ R161, R161, R198 ;  /* 0x000000c6a1a17221 */ /* 0x000fe20000010000 */
[--C-:B------:R-:W-:Y:S02]  /*11e0*/  HADD2.F32 R191, -RZ, R17.reuse.H0_H0 ;  /* 0x20000011ffbf7230 */ /* 0x100fe40000004100 */
[----:B------:R-:W-:Y:S01]  /*11f0*/  FADD.FTZ R20, -R196, R211 ;  /* 0x000000d3c4147221 */ /* 0x000fe20000010100 */
[----:B------:R-:W-:-:S02]  /*1200*/  HADD2.F32 R208, -RZ, R17.H1_H1 ;  /* 0x30000011ffd07230 */ /* 0x000fc40000004100 */
[----:B------:R-:W-:Y:S01]  /*1210*/  FADD.FTZ R190, -R196, R209 ;  /* 0x000000d1c4be7221 */ /* 0x000fe20000010100 */
[--C-:B------:R-:W-:Y:S02]  /*1220*/  HADD2.F32 R193, -RZ, R18.reuse.H0_H0 ;  /* 0x20000012ffc17230 */ /* 0x100fe40000004100 */
[----:B------:R-:W-:Y:S01]  /*1230*/  FMUL.FTZ R198, R81, R198 ;  /* 0x000000c651c67220 */ /* 0x000fe20000410000 */
[----:B------:R-:W-:Y:S02]  /*1240*/  HADD2.F32 R207, -RZ, R18.H1_H1 ;  /* 0x30000012ffcf7230 */ /* 0x000fe40000004100 */
[----:B------:R-:W-:Y:S01]  /*1250*/  FADD.FTZ R173, RZ, R197 ;  /* 0x000000c5ffad7221 */ /* 0x000fe20000010000 */
[----:B------:R-:W-:Y:S01]  /*1260*/  FFMA.FTZ R175, R0, R197, RZ ;  /* 0x000000c500af7223 */ /* 0x000fe200000100ff */
[----:B------:R-:W-:Y:S01]  /*1270*/  MOV R212, R222 ;  /* 0x000000de00d47202 */ /* 0x000fe20000000f00 */
[C---:B------:R-:W-:Y:S01]  /*1280*/  FADD.FTZ R17, -R196.reuse, R215 ;  /* 0x000000d7c4117221 */ /* 0x040fe20000010100 */
[----:B------:R-:W-:Y:S01]  /*1290*/  FADD.FTZ R18, -R196, R216 ;  /* 0x000000d8c4127221 */ /* 0x000fe20000010100 */
[----:B------:R-:W-:Y:S01]  /*12a0*/  MOV R211, R221 ;  /* 0x000000dd00d37202 */ /* 0x000fe20000000f00 */
[--C-:B------:R-:W-:Y:S01]  /*12b0*/  HADD2.F32 R215, -RZ, R13.reuse.H0_H0 ;  /* 0x2000000dffd77230 */ /* 0x100fe20000004100 */
[----:B------:R-:W-:Y:S01]  /*12c0*/  MOV R210, R220 ;  /* 0x000000dc00d27202 */ /* 0x000fe20000000f00 */
[----:B------:R-:W-:Y:S01]  /*12d0*/  HADD2.F32 R216, -RZ, R13.H1_H1 ;  /* 0x3000000dffd87230 */ /* 0x000fe20000004100 */
[----:B------:R-:W-:Y:S01]  /*12e0*/  MOV R209, R219 ;  /* 0x000000db00d17202 */ /* 0x000fe20000000f00 */
[----:B------:R-:W-:-:S02]  /*12f0*/  HADD2.F32 R219, -RZ, R15.H0_H0 ;  /* 0x2000000fffdb7230 */ /* 0x000fc40000004100 */
[C---:B------:R-:W-:Y:S01]  /*1300*/  FADD.FTZ R200, -R196.reuse, R200 ;  /* 0x000000c8c4c87221 */ /* 0x040fe20000010100 */
[----:B------:R-:W-:Y:S02]  /*1310*/  HADD2.F32 R220, -RZ, R15.H1_H1 ;  /* 0x3000000fffdc7230 */ /* 0x000fe40000004100 */
[C---:B------:R-:W-:Y:S01]  /*1320*/  FMUL.FTZ R13, R239.reuse, R174 ;  /* 0x000000aeef0d7220 */ /* 0x040fe20000410000 */
[--C-:B------:R-:W-:Y:S02]  /*1330*/  HADD2.F32 R221, -RZ, R8.reuse.H0_H0 ;  /* 0x20000008ffdd7230 */ /* 0x100fe40000004100 */
[C---:B------:R-:W-:Y:S01]  /*1340*/  FMUL.FTZ R15, R239.reuse, R172 ;  /* 0x000000acef0f7220 */ /* 0x040fe20000410000 */
[----:B------:R-:W-:Y:S02]  /*1350*/  HADD2.F32 R222, -RZ, R8.H1_H1 ;  /* 0x30000008ffde7230 */ /* 0x000fe40000004100 */
[C---:B------:R-:W-:Y:S01]  /*1360*/  FMUL.FTZ R8, R239.reuse, R199 ;  /* 0x000000c7ef087220 */ /* 0x040fe20000410000 */
[----:B------:R-:W-:Y:S01]  /*1370*/  FADD.FTZ R203, -R196, R203 ;  /* 0x000000cbc4cb7221 */ /* 0x000fe20000010100 */
[----:B------:R-:W-:Y:S01]  /*1380*/  FMUL.FTZ R3, R239, R3 ;  /* 0x00000003ef037220 */ /* 0x000fe20000410000 */
[----:B------:R-:W-:Y:S01]  /*1390*/  FMUL.FTZ R199, R82, R248 ;  /* 0x000000f852c77220 */ /* 0x000fe20000410000 */
[----:B------:R-:W-:Y:S01]  /*13a0*/  FADD.FTZ R172, R173, R198 ;  /* 0x000000c6adac7221 */ /* 0x000fe20000010000 */
[----:B------:R-:W-:Y:S01]  /*13b0*/  FFMA.FTZ R174, R2, R198, R175 ;  /* 0x000000c602ae7223 */ /* 0x000fe200000100af */
[----:B------:R-:W-:-:S02]  /*13c0*/  HADD2.F32 R235, -RZ, R7.H0_H0 ;  /* 0x20000007ffeb7230 */ /* 0x000fc40000004100 */
[C---:B------:R-:W-:Y:S01]  /*13d0*/  FADD.FTZ R201, -R196.reuse, R201 ;  /* 0x000000c9c4c97221 */ /* 0x040fe20000010100 */
[----:B------:R-:W-:Y:S02]  /*13e0*/  HADD2.F32 R236, -RZ, R7.H1_H1 ;  /* 0x30000007ffec7230 */ /* 0x000fe40000004100 */
[C---:B------:R-:W-:Y:S01]  /*13f0*/  FMUL.FTZ R7, R239.reuse, R200 ;  /* 0x000000c8ef077220 */ /* 0x040fe20000410000 */
[--C-:B------:R-:W-:Y:S02]  /*1400*/  HADD2.F32 R229, -RZ, R4.reuse.H0_H0 ;  /* 0x20000004ffe57230 */ /* 0x100fe40000004100 */
[----:B------:R-:W-:Y:S01]  /*1410*/  FADD.FTZ R202, -R196, R202 ;  /* 0x000000cac4ca7221 */ /* 0x000fe20000010100 */
[----:B------:R-:W-:Y:S02]  /*1420*/  HADD2.F32 R230, -RZ, R4.H1_H1 ;  /* 0x30000004ffe67230 */ /* 0x000fe40000004100 */
[----:B------:R-:W-:Y:S01]  /*1430*/  FMUL.FTZ R4, R239, R203 ;  /* 0x000000cbef047220 */ /* 0x000fe20000410000 */
[----:B------:R-:W-:Y:S01]  /*1440*/  FMUL.FTZ R200, R83, R247 ;  /* 0x000000f753c87220 */ /* 0x000fe20000410000 */
[----:B------:R-:W-:Y:S01]  /*1450*/  FADD.FTZ R173, R172, R199 ;  /* 0x000000c7acad7221 */ /* 0x000fe20000010000 */
[----:B------:R-:W-:Y:S01]  /*1460*/  FFMA.FTZ R175, R3, R199, R174 ;  /* 0x000000c703af7223 */ /* 0x000fe200000100ae */
[----:B------:R-:W-:-:S02]  /*1470*/  HADD2.F32 R233, -RZ, R6.H0_H0 ;  /* 0x20000006ffe97230 */ /* 0x000fc40000004100 */
[----:B------:R-:W-:Y:S02]  /*1480*/  HADD2.F32 R234, -RZ, R6.H1_H1 ;  /* 0x30000006ffea7230 */ /* 0x000fe40000004100 */
[C---:B------:R-:W-:Y:S01]  /*1490*/  FMUL.FTZ R6, R239.reuse, R201 ;  /* 0x000000c9ef067220 */ /* 0x040fe20000410000 */
[--C-:B------:R-:W-:Y:S02]  /*14a0*/  HADD2.F32 R231, -RZ, R5.reuse.H0_H0 ;  /* 0x20000005ffe77230 */ /* 0x100fe40000004100 */
[----:B------:R-:W-:Y:S01]  /*14b0*/  FMUL.FTZ R201, R76, R252 ;  /* 0x000000fc4cc97220 */ /* 0x000fe20000410000 */
[----:B------:R-:W-:Y:S02]  /*14c0*/  HADD2.F32 R232, -RZ, R5.H1_H1 ;  /* 0x30000005ffe87230 */ /* 0x000fe40000004100 */
[----:B------:R-:W-:Y:S01]  /*14d0*/  FMUL.FTZ R5, R239, R202 ;  /* 0x000000caef057220 */ /* 0x000fe20000410000 */
[----:B------:R-:W-:Y:S01]  /*14e0*/  FADD.FTZ R172, R173, R200 ;  /* 0x000000c8adac7221 */ /* 0x000fe20000010000 */
[----:B------:R-:W-:Y:S01]  /*14f0*/  FFMA.FTZ R174, R4, R200, R175 ;  /* 0x000000c804ae7223 */ /* 0x000fe200000100af */
[----:B------:R-:W-:-:S02]  /*1500*/  FMUL.FTZ R202, R77, R251 ;  /* 0x000000fb4dca7220 */ /* 0x000fc40000410000 */
[----:B------:R-:W-:Y:S01]  /*1510*/  FADD.FTZ R173, R172, R201 ;  /* 0x000000c9acad7221 */ /* 0x000fe20000010000 */
[----:B------:R-:W-:Y:S01]  /*1520*/  FFMA.FTZ R175, R5, R201, R174 ;  /* 0x000000c905af7223 */ /* 0x000fe200000100ae */
[----:B------:R-:W-:Y:S01]  /*1530*/  FMUL.FTZ R203, R78, R209 ;  /* 0x000000d14ecb7220 */ /* 0x000fe20000410000 */
[----:B------:R-:W-:Y:S01]  /*1540*/  FADD.FTZ R176, -R196, R192 ;  /* 0x000000c0c4b07221 */ /* 0x000fe20000010100 */
        /* <DEDUP_REMOVED lines=18> */
[----:B------:R-:W-:Y:S01]  /*1670*/  FMUL.FTZ R204, R79, R210 ;  /* 0x000000d24fcc7220 */ /* 0x000fe20000410000 */
[----:B------:R-:W-:Y:S01]  /*1680*/  FADD.FTZ R173, R172, R203 ;  /* 0x000000cbacad7221 */ /* 0x000fe20000010000 */
[----:B------:R-:W-:Y:S01]  /*1690*/  FFMA.FTZ R175, R7, R203, R174 ;  /* 0x000000cb07af7223 */ /* 0x000fe200000100ae */
[--C-:B------:R-:W-:Y:S02]  /*16a0*/  HADD2.F32 R225, -RZ, R10.reuse.H0_H0 ;  /* 0x2000000affe17230 */ /* 0x100fe40000004100 */
[----:B------:R-:W-:Y:S01]  /*16b0*/  FFMA.FTZ R92, R9, R205, R92 ;  /* 0x000000cd095c7223 */ /* 0x000fe2000001005c */
[----:B------:R-:W-:-:S02]  /*16c0*/  HADD2.F32 R226, -RZ, R10.H1_H1 ;  /* 0x3000000affe27230 */ /* 0x000fc40000004100 */
[----:B------:R-:W-:Y:S01]  /*16d0*/  FMUL.FTZ R10, R239, R177 ;  /* 0x000000b1ef0a7220 */ /* 0x000fe20000410000 */
        /* <DEDUP_REMOVED lines=200> */
[----:B------:R-:W-:-:S07]  /*2360*/  FFMA.FTZ R245, R196, R236, R245 ;  /* 0x000000ecc4f57223 */ /* 0x000fce00000100f5 */
.L_x_8542:
[----:B------:R-:W-:Y:S05]  /*2370*/  BSYNC B0 ;  /* 0x0000000000007941 */ /* 0x000fea0003800000 */
.L_x_8540:
        /* <DEDUP_REMOVED lines=26> */
.L_x_8675:
[----:B------:R-:W3:Y:S01]  /*2520*/  S2R R176, SR_CgaCtaId ;  /* 0x0000000000b07919 */ /* 0x000ee20000008800 */
[----:B------:R-:W-:Y:S01]  /*2530*/  MOV R175, 0x400 ;  /* 0x0000040000af7802 */ /* 0x000fe20000000f00 */
[----:B-1----:R-:W-:Y:S01]  /*2540*/  FADD.FTZ R172, R245, R248 ;  /* 0x000000f8f5ac7221 */ /* 0x002fe20000010000 */
[----:B------:R-:W-:Y:S01]  /*2550*/  @!P0 LOP3.LUT R173, R173, 0x3, RZ, 0xc0, !PT ;  /* 0x00000003adad8812 */ /* 0x000fe200078ec0ff */
[----:B------:R-:W-:Y:S05]  /*2560*/  WARPSYNC.ALL ;  /* 0x0000000000007948 */ /* 0x000fea0003800000 */
[----:B------:R-:W1:Y:S01]  /*2570*/  LDC R247, c[0x0][0x218] ;  /* 0x00008600fff77b82 */ /* 0x000e620000000800 */
[----:B-----5:R-:W-:Y:S01]  /*2580*/  ISETP.GE.AND P4, PT, R241, 0x1, PT ;  /* 0x00000001f100780c */ /* 0x020fe20003f86270 */
[----:B------:R-:W-:-:S12]  /*2590*/  BSSY B0, `(.L_x_8544) ;  /* 0x000002c000007945 */ /* 0x000fd80003800000 */
[----:B------:R-:W-:Y:S02]  /*25a0*/  @P4 IADD3 R241, R241, -0x1, RZ ;  /* 0xfffffffff1f14810 */ /* 0x000fe40007ffe0ff */
[----:B---3--:R-:W-:-:S03]  /*25b0*/  LEA R176, R176, R175, 0x18 ;  /* 0x000000afb0b07211 */ /* 0x008fc600078ec0ff */
[----:B-1----:R-:W-:Y:S01]  /*25c0*/  @P4 IMAD R241, R241, R247, RZ ;  /* 0x000000f7f1f14224 */ /* 0x002fe200078e02ff */
[C---:B------:R-:W-:Y:S01]  /*25d0*/  @!P0 IADD3 R175, R174.reuse, R173, RZ ;  /* 0x000000adaeaf8210 */ /* 0x040fe20007ffe0ff */
[----:B--2---:R-:W-:Y:S01]  /*25e0*/  FADD.FTZ R173, R177, R246 ;  /* 0x000000f6b1ad7221 */ /* 0x004fe20000010000 */
[-C--:B------:R-:W-:Y:S02]  /*25f0*/  LEA R246, R174, R176.reuse, 0x3 ;  /* 0x000000b0aef67211 */ /* 0x080fe400078e18ff */
[----:B0-----:R-:W-:Y:S02]  /*2600*/  @!P0 LEA R245, R175, R176, 0x3 ;  /* 0x000000b0aff58211 */ /* 0x001fe400078e18ff */
[----:B------:R-:W-:Y:S02]  /*2610*/  @P4 SHF.R.S32.HI R248, RZ, 0x1f, R241 ;  /* 0x0000001ffff84819 */ /* 0x000fe400000114f1 */
[----:B------:R-:W-:Y:S01]  /*2620*/  LOP3.LUT R247, R252, 0x7f, RZ, 0xc0, !PT ;  /* 0x0000007ffcf77812 */ /* 0x000fe200078ec0ff */
[----:B------:R-:W-:Y:S01]  /*2630*/  @!P0 STS.64 [R245+0x5000], R172 ;  /* 0x005000acf5008388 */ /* 0x000fe20000000a00 */
[----:B------:R-:W-:Y:S01]  /*2640*/  @P4 LEA.HI R248, R248, R241, RZ, 0x3 ;  /* 0x000000f1f8f84211 */ /* 0x000fe200078f18ff */
[----:B------:R-:W-:Y:S01]  /*2650*/  HFMA2.MMA R241, -RZ, RZ, 0, 0 ;  /* 0x00000000fff17435 */ /* 0x000fe200000001ff */
[----:B------:R-:W-:Y:S05]  /*2660*/  BAR.SYNC.DEFER_BLOCKING 0x0 ;  /* 0x0000000000007b1d */ /* 0x000fea0000010000 */
[----:B------:R-:W-:-:S03]  /*2670*/  @P4 LEA.HI.SX32 R241, R248, R247, 0x1d ;  /* 0x000000f7f8f14211 */ /* 0x000fc600078feaff */
[----:B------:R-:W0:Y:S01]  /*2680*/  LDC.U8 R247, c[0x0][0x2a0] ;  /* 0x0000a800fff77b82 */ /* 0x000e220000000000 */
        /* <DEDUP_REMOVED lines=21> */
.L_x_8545:
[----:B------:R-:W-:Y:S01]  /*27e0*/  ISETP.NE.U32.AND P0, PT, R243, RZ, PT ;  /* 0x000000fff300720c */ /* 0x000fe20003f05070 */
[----:B------:R-:W-:-:S03]  /*27f0*/  FFMA.FTZ R172, R0, R174, R175 ;  /* 0x000000ae00ac7223 */ /* 0x000fc600000100af */
[----:B------:R-:W-:Y:S01]  /*2800*/  ISETP.NE.AND.EX P0, PT, R244, RZ, PT, P0 ;  /* 0x000000fff400720c */ /* 0x000fe20003f05300 */
[----:B------:R-:W-:-:S04]  /*2810*/  FADD.FTZ R172, R197, -R172 ;  /* 0x800000acc5ac7221 */ /* 0x000fc80000010000 */
[----:B------:R-:W-:-:S08]  /*2820*/  FMUL.FTZ R172, R239, R172 ;  /* 0x000000acefac7220 */ /* 0x000fd00000410000 */
[----:B------:R-:W-:-:S05]  /*2830*/  @P0 HADD2.F32 R173, -RZ, R40.H0_H0 ;  /* 0x20000028ffad0230 */ /* 0x000fca0000004100 */
[----:B------:R-:W-:-:S07]  /*2840*/  @P0 FADD.FTZ R172, R172, R173 ;  /* 0x000000adacac0221 */ /* 0x000fce0000010000 */
.L_x_8546:
[----:B------:R-:W-:Y:S05]  /*2850*/  BSYNC B0 ;  /* 0x0000000000007941 */ /* 0x000fea0003800000 */
.L_x_8544:
        /* <DEDUP_REMOVED lines=14> */
.L_x_8548:
[----:B------:R-:W-:-:S04]  /*2940*/  FFMA.FTZ R173, R2, R174, R175 ;  /* 0x000000ae02ad7223 */ /* 0x000fc800000100af */
[----:B------:R-:W-:Y:S01]  /*2950*/  FADD.FTZ R172, R198, -R173 ;  /* 0x800000adc6ac7221 */ /* 0x000fe20000010000 */
[----:B------:R-:W-:-:S03]  /*2960*/  @P0 HADD2.F32 R173, -RZ, R40.H1_H1 ;  /* 0x30000028ffad0230 */ /* 0x000fc60000004100 */
[----:B------:R-:W-:-:S04]  /*2970*/  FMUL.FTZ R172, R239, R172 ;  /* 0x000000acefac7220 */ /* 0x000fc80000410000 */
[----:B------:R-:W-:-:S07]  /*2980*/  @P0 FADD.FTZ R172, R172, R173 ;  /* 0x000000adacac0221 */ /* 0x000fce0000010000 */
.L_x_8549:
[----:B------:R-:W-:Y:S05]  /*2990*/  BSYNC B0 ;  /* 0x0000000000007941 */ /* 0x000fea0003800000 */
.L_x_8547:
        /* <DEDUP_REMOVED lines=12> */
.L_x_8551:
[----:B------:R-:W-:Y:S01]  /*2a60*/  FFMA.FTZ R172, R3, R174, R175 ;  /* 0x000000ae03ac7223 */ /* 0x000fe200000100af */
[----:B------:R-:W-:-:S03]  /*2a70*/  @P0 HADD2.F32 R173, -RZ, R41.H0_H0 ;  /* 0x20000029ffad0230 */ /* 0x000fc60000004100 */
[----:B------:R-:W-:-:S04]  /*2a80*/  FADD.FTZ R172, R199, -R172 ;  /* 0x800000acc7ac7221 */ /* 0x000fc80000010000 */
[----:B------:R-:W-:-:S04]  /*2a90*/  FMUL.FTZ R172, R239, R172 ;  /* 0x000000acefac7220 */ /* 0x000fc80000410000 */
[----:B------:R-:W-:-:S07]  /*2aa0*/  @P0 FADD.FTZ R172, R172, R173 ;  /* 0x000000adacac0221 */ /* 0x000fce0000010000 */
.L_x_8552:
[----:B------:R-:W-:Y:S05]  /*2ab0*/  BSYNC B0 ;  /* 0x0000000000007941 */ /* 0x000fea0003800000 */
.L_x_8550:
        /* <DEDUP_REMOVED lines=12> */
.L_x_8554:
[----:B------:R-:W-:-:S04]  /*2b80*/  FFMA.FTZ R173, R4, R174, R175 ;  /* 0x000000ae04ad7223 */ /* 0x000fc800000100af */
[----:B------:R-:W-:Y:S01]  /*2b90*/  FADD.FTZ R172, R200, -R173 ;  /* 0x800000adc8ac7221 */ /* 0x000fe20000010000 */
[----:B------:R-:W-:-:S03]  /*2ba0*/  @P0 HADD2.F32 R173, -RZ, R41.H1_H1 ;  /* 0x30000029ffad0230 */ /* 0x000fc60000004100 */
[----:B------:R-:W-:-:S04]  /*2bb0*/  FMUL.FTZ R172, R239, R172 ;  /* 0x000000acefac7220 */ /* 0x000fc80000410000 */
[----:B------:R-:W-:-:S07]  /*2bc0*/  @P0 FADD.FTZ R172, R172, R173 ;  /* 0x000000adacac0221 */ /* 0x000fce0000010000 */
.L_x_8555:
[----:B------:R-:W-:Y:S05]  /*2bd0*/  BSYNC B0 ;  /* 0x0000000000007941 */ /* 0x000fea0003800000 */
.L_x_8553:
        /* <DEDUP_REMOVED lines=12> */
.L_x_8557:
[----:B------:R-:W-:Y:S01]  /*2ca0*/  FFMA.FTZ R172, R5, R174, R175 ;  /* 0x000000ae05ac7223 */ /* 0x000fe200000100af */
[----:B------:R-:W-:-:S03]  /*2cb0*/  @P0 HADD2.F32 R173, -RZ, R42.H0_H0 ;  /* 0x2000002affad0230 */ /* 0x000fc60000004100 */
[----:B------:R-:W-:-:S04]  /*2cc0*/  FADD.FTZ R172, R201, -R172 ;  /* 0x800000acc9ac7221 */ /* 0x000fc80000010000 */
[----:B------:R-:W-:-:S04]  /*2cd0*/  FMUL.FTZ R172, R239, R172 ;  /* 0x000000acefac7220 */ /* 0x000fc80000410000 */
[----:B------:R-:W-:-:S07]  /*2ce0*/  @P0 FADD.FTZ R172, R172, R173 ;  /* 0x000000adacac0221 */ /* 0x000fce0000010000 */
.L_x_8558:
[----:B------:R-:W-:Y:S05]  /*2cf0*/  BSYNC B0 ;  /* 0x0000000000007941 */ /* 0x000fea0003800000 */
.L_x_8556:
        /* <DEDUP_REMOVED lines=12> */
.L_x_8560:
[----:B------:R-:W-:-:S04]  /*2dc0*/  FFMA.FTZ R173, R6, R174, R175 ;  /* 0x000000ae06ad7223 */ /* 0x000fc800000100af */
[----:B------:R-:W-:Y:S01]  /*2dd0*/  FADD.FTZ R172, R202, -R173 ;  /* 0x800000adcaac7221 */ /* 0x000fe20000010000 */
[----:B------:R-:W-:-:S03]  /*2de0*/  @P0 HADD2.F32 R173, -RZ, R42.H1_H1 ;  /* 0x3000002affad0230 */ /* 0x000fc60000004100 */
[----:B------:R-:W-:-:S04]  /*2df0*/  FMUL.FTZ R172, R239, R172 ;  /* 0x000000acefac7220 */ /* 0x000fc80000410000 */
[----:B------:R-:W-:-:S07]  /*2e00*/  @P0 FADD.FTZ R172, R172, R173 ;  /* 0x000000adacac0221 */ /* 0x000fce0000010000 */
.L_x_8561:
[----:B------:R-:W-:Y:S05]  /*2e10*/  BSYNC B0 ;  /* 0x0000000000007941 */ /* 0x000fea0003800000 */
.L_x_8559:
        /* <DEDUP_REMOVED lines=12> */
.L_x_8563:
[----:B------:R-:W-:Y:S01]  /*2ee0*/  FFMA.FTZ R172, R7, R174, R175 ;  /* 0x000000ae07ac7223 */ /* 0x000fe200000100af */
[----:B------:R-:W-:-:S03]  /*2ef0*/  @P0 HADD2.F32 R173, -RZ, R43.H0_H0 ;  /* 0x2000002bffad0230 */ /* 0x000fc60000004100 */
[----:B------:R-:W-:-:S04]  /*2f00*/  FADD.FTZ R172, R203, -R172 ;  /* 0x800000accbac7221 */ /* 0x000fc80000010000 */
[----:B------:R-:W-:-:S04]  /*2f10*/  FMUL.FTZ R172, R239, R172 ;  /* 0x000000acefac7220 */ /* 0x000fc80000410000 */
[----:B------:R-:W-:-:S07]  /*2f20*/  @P0 FADD.FTZ R172, R172, R173 ;  /* 0x000000adacac0221 */ /* 0x000fce0000010000 */
.L_x_8564:
[----:B------:R-:W-:Y:S05]  /*2f30*/  BSYNC B0 ;  /* 0x0000000000007941 */ /* 0x000fea0003800000 */
.L_x_8562:
        /* <DEDUP_REMOVED lines=12> */
.L_x_8566:
[----:B------:R-:W-:-:S04]  /*3000*/  FFMA.FTZ R173, R8, R174, R175 ;  /* 0x000000ae08ad7223 */ /* 0x000fc800000100af */
[----:B------:R-:W-:Y:S01]  /*3010*/  FADD.FTZ R172, R204, -R173 ;  /* 0x800000adccac7221 */ /* 0x000fe20000010000 */
[----:B------:R-:W-:-:S03]  /*3020*/  @P0 HADD2.F32 R173, -RZ, R43.H1_H1 ;  /* 0x3000002bffad0230 */ /* 0x000fc60000004100 */
[----:B------:R-:W-:-:S04]  /*3030*/  FMUL.FTZ R178, R239, R172 ;  /* 0x000000acefb27220 */ /* 0x000fc80000410000 */
[----:B------:R-:W-:-:S07]  /*3040*/  @P0 FADD.FTZ R178, R178, R173 ;  /* 0x000000adb2b20221 */ /* 0x000fce0000010000 */
.L_x_8567:
[----:B------:R-:W-:Y:S05]  /*3050*/  BSYNC B0 ;  /* 0x0000000000007941 */ /* 0x000fea0003800000 */
.L_x_8565:
        /* <DEDUP_REMOVED lines=18> */
.L_x_8569:
[----:B0-----:R-:W-:Y:S01]  /*3180*/  FFMA.FTZ R172, R9, R174, R175 ;  /* 0x000000ae09ac7223 */ /* 0x001fe200000100af */
[----:B------:R-:W-:-:S03]  /*3190*/  @P0 HADD2.F32 R173, -RZ, R36.H0_H0 ;  /* 0x20000024ffad0230 */ /* 0x000fc60000004100 */
[----:B------:R-:W-:-:S04]  /*31a0*/  FADD.FTZ R172, R205, -R172 ;  /* 0x800000accdac7221 */ /* 0x000fc80000010000 */
[----:B------:R-:W-:-:S04]  /*31b0*/  FMUL.FTZ R172, R239, R172 ;  /* 0x000000acefac7220 */ /* 0x000fc80000410000 */
[----:B------:R-:W-:-:S07]  /*31c0*/  @P0 FADD.FTZ R172, R172, R173 ;  /* 0x000000adacac0221 */ /* 0x000fce0000010000 */
.L_x_8570:
[----:B------:R-:W-:Y:S05]  /*31d0*/  BSYNC B0 ;  /* 0x0000000000007941 */ /* 0x000fea0003800000 */
.L_x_8568:
        /* <DEDUP_REMOVED lines=12> */
.L_x_8572:
[----:B------:R-:W-:-:S04]  /*32a0*/  FFMA.FTZ R173, R10, R174, R175 ;  /* 0x000000ae0aad7223 */ /* 0x000fc800000100af */
[----:B------:R-:W-:Y:S01]  /*32b0*/  FADD.FTZ R172, R206, -R173 ;  /* 0x800000adceac7221 */ /* 0x000fe20000010000 */
[----:B------:R-:W-:-:S03]  /*32c0*/  @P0 HADD2.F32 R173, -RZ, R36.H1_H1 ;  /* 0x30000024ffad0230 */ /* 0x000fc60000004100 */
[----:B------:R-:W-:-:S04]  /*32d0*/  FMUL.FTZ R172, R239, R172 ;  /* 0x000000acefac7220 */ /* 0x000fc80000410000 */
[----:B------:R-:W-:-:S07]  /*32e0*/  @P0 FADD.FTZ R172, R172, R173 ;  /* 0x000000adacac0221 */ /* 0x000fce0000010000 */
.L_x_8573:
[----:B------:R-:W-:Y:S05]  /*32f0*/  BSYNC B0 ;  /* 0x0000000000007941 */ /* 0x000fea0003800000 */
.L_x_8571:
        /* <DEDUP_REMOVED lines=12> */
.L_x_8575:
[----:B------:R-:W-:Y:S01]  /*33c0*/  FFMA.FTZ R172, R11, R174, R175 ;  /* 0x000000ae0bac7223 */ /* 0x000fe200000100af */
[----:B------:R-:W-:-:S03]  /*33d0*/  @P0 HADD2.F32 R173, -RZ, R37.H0_H0 ;  /* 0x20000025ffad0230 */ /* 0x000fc60000004100 */
[----:B------:R-:W-:-:S04]  /*33e0*/  FADD.FTZ R172, R207, -R172 ;  /* 0x800000accfac7221 */ /* 0x000fc80000010000 */
[----:B------:R-:W-:-:S04]  /*33f0*/  FMUL.FTZ R172, R239, R172 ;  /* 0x000000acefac7220 */ /* 0x000fc80000410000 */
[----:B------:R-:W-:-:S07]  /*3400*/  @P0 FADD.FTZ R172, R172, R173 ;  /* 0x000000adacac0221 */ /* 0x000fce0000010000 */
.L_x_8576:
[----:B------:R-:W-:Y:S05]  /*3410*/  BSYNC B0 ;  /* 0x0000000000007941 */ /* 0x000fea0003800000 */
.L_x_8574:
        /* <DEDUP_REMOVED lines=12> */
.L_x_8578:
[----:B------:R-:W-:-:S04]  /*34e0*/  FFMA.FTZ R173, R12, R174, R175 ;  /* 0x000000ae0cad7223 */ /* 0x000fc800000100af */
[----:B------:R-:W-:Y:S01]  /*34f0*/  FADD.FTZ R172, R208, -R173 ;  /* 0x800000add0ac7221 */ /* 0x000fe20000010000 */
[----:B------:R-:W-:-:S03]  /*3500*/  @P0 HADD2.F32 R173, -RZ, R37.H1_H1 ;  /* 0x30000025ffad0230 */ /* 0x000fc60000004100 */
[----:B------:R-:W-:-:S04]  /*3510*/  FMUL.FTZ R172, R239, R172 ;  /* 0x000000acefac7220 */ /* 0x000fc80000410000 */
[----:B------:R-:W-:-:S07]  /*3520*/  @P0 FADD.FTZ R172, R172, R173 ;  /* 0x000000adacac0221 */ /* 0x000fce0000010000 */
.L_x_8579:
[----:B------:R-:W-:Y:S05]  /*3530*/  BSYNC B0 ;  /* 0x0000000000007941 */ /* 0x000fea0003800000 */
.L_x_8577:
        /* <DEDUP_REMOVED lines=12> */
.L_x_8581:
[----:B------:R-:W-:Y:S01]  /*3600*/  FFMA.FTZ R172, R13, R174, R175 ;  /* 0x000000ae0dac7223 */ /* 0x000fe200000100af */
[----:B------:R-:W-:-:S03]  /*3610*/  @P0 HADD2.F32 R173, -RZ, R38.H0_H0 ;  /* 0x20000026ffad0230 */ /* 0x000fc60000004100 */
[----:B------:R-:W-:-:S04]  /*3620*/  FADD.FTZ R172, R209, -R172 ;  /* 0x800000acd1ac7221 */ /* 0x000fc80000010000 */
[----:B------:R-:W-:-:S04]  /*3630*/  FMUL.FTZ R172, R239, R172 ;  /* 0x000000acefac7220 */ /* 0x000fc80000410000 */
[----:B------:R-:W-:-:S07]  /*3640*/  @P0 FADD.FTZ R172, R172, R173 ;  /* 0x000000adacac0221 */ /* 0x000fce0000010000 */
.L_x_8582:
[----:B------:R-:W-:Y:S05]  /*3650*/  BSYNC B0 ;  /* 0x0000000000007941 */ /* 0x000fea0003800000 */
.L_x_8580:
        /* <DEDUP_REMOVED lines=12> */
.L_x_8584:
[----:B------:R-:W-:-:S04]  /*3720*/  FFMA.FTZ R173, R14, R174, R175 ;  /* 0x000000ae0ead7223 */ /* 0x000fc800000100af */
[----:B------:R-:W-:Y:S01]  /*3730*/  FADD.FTZ R172, R210, -R173 ;  /* 0x800000add2ac7221 */ /* 0x000fe20000010000 */
[----:B------:R-:W-:-:S03]  /*3740*/  @P0 HADD2.F32 R173, -RZ, R38.H1_H1 ;  /* 0x30000026ffad0230 */ /* 0x000fc60000004100 */
[----:B------:R-:W-:-:S04]  /*3750*/  FMUL.FTZ R172, R239, R172 ;  /* 0x000000acefac7220 */ /* 0x000fc80000410000 */
[----:B------:R-:W-:-:S07]  /*3760*/  @P0 FADD.FTZ R172, R172, R173 ;  /* 0x000000adacac0221 */ /* 0x000fce0000010000 */
.L_x_8585:
[----:B------:R-:W-:Y:S05]  /*3770*/  BSYNC B0 ;  /* 0x0000000000007941 */ /* 0x000fea0003800000 */
.L_x_8583:
        /* <DEDUP_REMOVED lines=12> */
.L_x_8587:
[----:B------:R-:W-:Y:S01]  /*3840*/  FFMA.FTZ R172, R15, R174, R175 ;  /* 0x000000ae0fac7223 */ /* 0x000fe200000100af */
[----:B------:R-:W-:-:S03]  /*3850*/  @P0 HADD2.F32 R173, -RZ, R39.H0_H0 ;  /* 0x20000027ffad0230 */ /* 0x000fc60000004100 */
[----:B------:R-:W-:-:S04]  /*3860*/  FADD.FTZ R172, R211, -R172 ;  /* 0x800000acd3ac7221 */ /* 0x000fc80000010000 */
[----:B------:R-:W-:-:S04]  /*3870*/  FMUL.FTZ R172, R239, R172 ;  /* 0x000000acefac7220 */ /* 0x000fc80000410000 */
[----:B------:R-:W-:-:S07]  /*3880*/  @P0 FADD.FTZ R172, R172, R173 ;  /* 0x000000adacac0221 */ /* 0x000fce0000010000 */
.L_x_8588:
[----:B------:R-:W-:Y:S05]  /*3890*/  BSYNC B0 ;  /* 0x0000000000007941 */ /* 0x000fea0003800000 */
.L_x_8586:
        /* <DEDUP_REMOVED lines=12> */
.L_x_8590:
[----:B------:R-:W-:-:S04]  /*3960*/  FFMA.FTZ R173, R16, R174, R175 ;  /* 0x000000ae10ad7223 */ /* 0x000fc800000100af */
[----:B------:R-:W-:Y:S01]  /*3970*/  FADD.FTZ R172, R212, -R173 ;  /* 0x800000add4ac7221 */ /* 0x000fe20000010000 */
[----:B------:R-:W-:-:S03]  /*3980*/  @P0 HADD2.F32 R173, -RZ, R39.H1_H1 ;  /* 0x30000027ffad0230 */ /* 0x000fc60000004100 */
[----:B------:R-:W-:-:S04]  /*3990*/  FMUL.FTZ R178, R239, R172 ;  /* 0x000000acefb27220 */ /* 0x000fc80000410000 */
[----:B------:R-:W-:-:S07]  /*39a0*/  @P0 FADD.FTZ R178, R178, R173 ;  /* 0x000000adb2b20221 */ /* 0x000fce0000010000 */
.L_x_8591:
[----:B------:R-:W-:Y:S05]  /*39b0*/  BSYNC B0 ;  /* 0x0000000000007941 */ /* 0x000fea0003800000 */
.L_x_8589:
        /* <DEDUP_REMOVED lines=19> */
.L_x_8593:
[----:B0-----:R-:W-:Y:S01]  /*3af0*/  FFMA.FTZ R172, R17, R174, R175 ;  /* 0x000000ae11ac7223 */ /* 0x001fe200000100af */
[----:B------:R-:W-:-:S03]  /*3b00*/  @P0 HADD2.F32 R173, -RZ, R32.H0_H0 ;  /* 0x20000020ffad0230 */ /* 0x000fc60000004100 */
[----:B------:R-:W-:-:S04]  /*3b10*/  FADD.FTZ R172, R213, -R172 ;  /* 0x800000acd5ac7221 */ /* 0x000fc80000010000 */
[----:B------:R-:W-:-:S04]  /*3b20*/  FMUL.FTZ R172, R239, R172 ;  /* 0x000000acefac7220 */ /* 0x000fc80000410000 */
[----:B------:R-:W-:-:S07]  /*3b30*/  @P0 FADD.FTZ R172, R172, R173 ;  /* 0x000000adacac0221 */ /* 0x000fce0000010000 */
.L_x_8594:
[----:B------:R-:W-:Y:S05]  /*3b40*/  BSYNC B0 ;  /* 0x0000000000007941 */ /* 0x000fea0003800000 */
.L_x_8592:
        /* <DEDUP_REMOVED lines=12> */
.L_x_8596:
[----:B------:R-:W-:-:S04]  /*3c10*/  FFMA.FTZ R173, R18, R174, R175 ;  /* 0x000000ae12ad7223 */ /* 0x000fc800000100af */
[----:B------:R-:W-:Y:S01]  /*3c20*/  FADD.FTZ R172, R214, -R173 ;  /* 0x800000add6ac7221 */ /* 0x000fe20000010000 */
[----:B------:R-:W-:-:S03]  /*3c30*/  @P0 HADD2.F32 R173, -RZ, R32.H1_H1 ;  /* 0x30000020ffad0230 */ /* 0x000fc60000004100 */
[----:B------:R-:W-:-:S04]  /*3c40*/  FMUL.FTZ R172, R239, R172 ;  /* 0x000000acefac7220 */ /* 0x000fc80000410000 */
[----:B------:R-:W-:-:S07]  /*3c50*/  @P0 FADD.FTZ R172, R172, R173 ;  /* 0x000000adacac0221 */ /* 0x000fce0000010000 */
.L_x_8597:
[----:B------:R-:W-:Y:S05]  /*3c60*/  BSYNC B0 ;  /* 0x0000000000007941 */ /* 0x000fea0003800000 */
.L_x_8595:
        /* <DEDUP_REMOVED lines=12> */
.L_x_8599:
[----:B------:R-:W-:Y:S01]  /*3d30*/  FFMA.FTZ R172, R19, R174, R175 ;  /* 0x000000ae13ac7223 */ /* 0x000fe200000100af */
[----:B------:R-:W-:-:S03]  /*3d40*/  @P0 HADD2.F32 R173, -RZ, R33.H0_H0 ;  /* 0x20000021ffad0230 */ /* 0x000fc60000004100 */
[----:B------:R-:W-:-:S04]  /*3d50*/  FADD.FTZ R172, R215, -R172 ;  /* 0x800000acd7ac7221 */ /* 0x000fc80000010000 */
[----:B------:R-:W-:-:S04]  /*3d60*/  FMUL.FTZ R172, R239, R172 ;  /* 0x000000acefac7220 */ /* 0x000fc80000410000 */
[----:B------:R-:W-:-:S07]  /*3d70*/  @P0 FADD.FTZ R172, R172, R173 ;  /* 0x000000adacac0221 */ /* 0x000fce0000010000 */
.L_x_8600:
[----:B------:R-:W-:Y:S05]  /*3d80*/  BSYNC B0 ;  /* 0x0000000000007941 */ /* 0x000fea0003800000 */
.L_x_8598:
        /* <DEDUP_REMOVED lines=12> */
.L_x_8602:
[----:B------:R-:W-:-:S04]  /*3e50*/  FFMA.FTZ R173, R20, R174, R175 ;  /* 0x000000ae14ad7223 */ /* 0x000fc800000100af */
[----:B------:R-:W-:Y:S01]  /*3e60*/  FADD.FTZ R172, R216, -R173 ;  /* 0x800000add8ac7221 */ /* 0x000fe20000010000 */
[----:B------:R-:W-:-:S03]  /*3e70*/  @P0 HADD2.F32 R173, -RZ, R33.H1_H1 ;  /* 0x30000021ffad0230 */ /* 0x000fc60000004100 */
[----:B------:R-:W-:-:S04]  /*3e80*/  FMUL.FTZ R172, R239, R172 ;  /* 0x000000acefac7220 */ /* 0x000fc80000410000 */
[----:B------:R-:W-:-:S07]  /*3e90*/  @P0 FADD.FTZ R172, R172, R173 ;  /* 0x000000adacac0221 */ /* 0x000fce0000010000 */
.L_x_8603:
[----:B------:R-:W-:Y:S05]  /*3ea0*/  BSYNC B0 ;  /* 0x0000000000007941 */ /* 0x000fea0003800000 */
.L_x_8601:
        /* <DEDUP_REMOVED lines=12> */
.L_x_8605:
[----:B------:R-:W-:Y:S01]  /*3f70*/  FFMA.FTZ R172, R21, R174, R175 ;  /* 0x000000ae15ac7223 */ /* 0x000fe200000100af */
[----:B------:R-:W-:-:S03]  /*3f80*/  @P0 HADD2.F32 R173, -RZ, R34.H0_H0 ;  /* 0x20000022ffad0230 */ /* 0x000fc60000004100 */
[----:B------:R-:W-:-:S04]  /*3f90*/  FADD.FTZ R172, R217, -R172 ;  /* 0x800000acd9ac7221 */ /* 0x000fc80000010000 */
[----:B------:R-:W-:-:S04]  /*3fa0*/  FMUL.FTZ R172, R239, R172 ;  /* 0x000000acefac7220 */ /* 0x000fc80000410000 */
[----:B------:R-:W-:-:S07]  /*3fb0*/  @P0 FADD.FTZ R172, R172, R173 ;  /* 0x000000adacac0221 */ /* 0x000fce0000010000 */
.L_x_8606:
[----:B------:R-:W-:Y:S05]  /*3fc0*/  BSYNC B0 ;  /* 0x0000000000007941 */ /* 0x000fea0003800000 */
.L_x_8604:
        /* <DEDUP_REMOVED lines=12> */
.L_x_8608:
[----:B------:R-:W-:-:S04]  /*4090*/  FFMA.FTZ R173, R22, R174, R175 ;  /* 0x000000ae16ad7223 */ /* 0x000fc800000100af */
[----:B------:R-:W-:Y:S01]  /*40a0*/  FADD.FTZ R172, R218, -R173 ;  /* 0x800000addaac7221 */ /* 0x000fe20000010000 */
[----:B------:R-:W-:-:S03]  /*40b0*/  @P0 HADD2.F32 R173, -RZ, R34.H1_H1 ;  /* 0x30000022ffad0230 */ /* 0x000fc60000004100 */
[----:B------:R-:W-:-:S04]  /*40c0*/  FMUL.FTZ R172, R239, R172 ;  /* 0x000000acefac7220 */ /* 0x000fc80000410000 */
[----:B------:R-:W-:-:S07]  /*40d0*/  @P0 FADD.FTZ R172, R172, R173 ;  /* 0x000000adacac0221 */ /* 0x000fce0000010000 */
.L_x_8609:
[----:B------:R-:W-:Y:S05]  /*40e0*/  BSYNC B0 ;  /* 0x0000000000007941 */ /* 0x000fea0003800000 */
.L_x_8607:
        /* <DEDUP_REMOVED lines=12> */
.L_x_8611:
[----:B------:R-:W-:Y:S01]  /*41b0*/  FFMA.FTZ R172, R23, R174, R175 ;  /* 0x000000ae17ac7223 */ /* 0x000fe200000100af */
[----:B------:R-:W-:-:S03]  /*41c0*/  @P0 HADD2.F32 R173, -RZ, R35.H0_H0 ;  /* 0x20000023ffad0230 */ /* 0x000fc60000004100 */
[----:B------:R-:W-:-:S04]  /*41d0*/  FADD.FTZ R172, R219, -R172 ;  /* 0x800000acdbac7221 */ /* 0x000fc80000010000 */
[----:B------:R-:W-:-:S04]  /*41e0*/  FMUL.FTZ R172, R239, R172 ;  /* 0x000000acefac7220 */ /* 0x000fc80000410000 */
[----:B------:R-:W-:-:S07]  /*41f0*/  @P0 FADD.FTZ R172, R172, R173 ;  /* 0x000000adacac0221 */ /* 0x000fce0000010000 */
.L_x_8612:
[----:B------:R-:W-:Y:S05]  /*4200*/  BSYNC B0 ;  /* 0x0000000000007941 */ /* 0x000fea0003800000 */
.L_x_8610:
        /* <DEDUP_REMOVED lines=12> */
.L_x_8614:
[----:B------:R-:W-:-:S04]  /*42d0*/  FFMA.FTZ R173, R180, R174, R175 ;  /* 0x000000aeb4ad7223 */ /* 0x000fc800000100af */
[----:B------:R-:W-:Y:S01]  /*42e0*/  FADD.FTZ R172, R220, -R173 ;  /* 0x800000addcac7221 */ /* 0x000fe20000010000 */
[----:B------:R-:W-:-:S03]  /*42f0*/  @P0 HADD2.F32 R173, -RZ, R35.H1_H1 ;  /* 0x30000023ffad0230 */ /* 0x000fc60000004100 */
[----:B------:R-:W-:-:S04]  /*4300*/  FMUL.FTZ R178, R239, R172 ;  /* 0x000000acefb27220 */ /* 0x000fc80000410000 */
[----:B------:R-:W-:-:S07]  /*4310*/  @P0 FADD.FTZ R178, R178, R173 ;  /* 0x000000adb2b20221 */ /* 0x000fce0000010000 */
.L_x_8615:
[----:B------:R-:W-:Y:S05]  /*4320*/  BSYNC B0 ;  /* 0x0000000000007941 */ /* 0x000fea0003800000 */
.L_x_8613:
        /* <DEDUP_REMOVED lines=19> */
.L_x_8617:
[----:B0-----:R-:W-:Y:S01]  /*4460*/  FFMA.FTZ R172, R181, R174, R175 ;  /* 0x000000aeb5ac7223 */ /* 0x001fe200000100af */
[----:B------:R-:W-:-:S03]  /*4470*/  @P0 HADD2.F32 R173, -RZ, R28.H0_H0 ;  /* 0x2000001cffad0230 */ /* 0x000fc60000004100 */
[----:B------:R-:W-:-:S04]  /*4480*/  FADD.FTZ R172, R221, -R172 ;  /* 0x800000acddac7221 */ /* 0x000fc80000010000 */
[----:B------:R-:W-:-:S04]  /*4490*/  FMUL.FTZ R172, R239, R172 ;  /* 0x000000acefac7220 */ /* 0x000fc80000410000 */
[----:B------:R-:W-:-:S07]  /*44a0*/  @P0 FADD.FTZ R172, R172, R173 ;  /* 0x000000adacac0221 */ /* 0x000fce0000010000 */
.L_x_8618:
[----:B------:R-:W-:Y:S05]  /*44b0*/  BSYNC B0 ;  /* 0x0000000000007941 */ /* 0x000fea0003800000 */
.L_x_8616:
        /* <DEDUP_REMOVED lines=12> */
.L_x_8620:
[----:B------:R-:W-:-:S04]  /*4580*/  FFMA.FTZ R173, R182, R174, R175 ;  /* 0x000000aeb6ad7223 */ /* 0x000fc800000100af */
[----:B------:R-:W-:Y:S01]  /*4590*/  FADD.FTZ R172, R222, -R173 ;  /* 0x800000addeac7221 */ /* 0x000fe20000010000 */
[----:B------:R-:W-:-:S03]  /*45a0*/  @P0 HADD2.F32 R173, -RZ, R28.H1_H1 ;  /* 0x3000001cffad0230 */ /* 0x000fc60000004100 */
[----:B------:R-:W-:-:S04]  /*45b0*/  FMUL.FTZ R172, R239, R172 ;  /* 0x000000acefac7220 */ /* 0x000fc80000410000 */
[----:B------:R-:W-:-:S07]  /*45c0*/  @P0 FADD.FTZ R172, R172, R173 ;  /* 0x000000adacac0221 */ /* 0x000fce0000010000 */
.L_x_8621:
[----:B------:R-:W-:Y:S05]  /*45d0*/  BSYNC B0 ;  /* 0x0000000000007941 */ /* 0x000fea0003800000 */
.L_x_8619:
        /* <DEDUP_REMOVED lines=12> */
.L_x_8623:
[----:B------:R-:W-:Y:S01]  /*46a0*/  FFMA.FTZ R172, R183, R174, R175 ;  /* 0x000000aeb7ac7223 */ /* 0x000fe200000100af */
[----:B------:R-:W-:-:S03]  /*46b0*/  @P0 HADD2.F32 R173, -RZ, R29.H0_H0 ;  /* 0x2000001dffad0230 */ /* 0x000fc60000004100 */
[----:B------:R-:W-:-:S04]  /*46c0*/  FADD.FTZ R172, R223, -R172 ;  /* 0x800000acdfac7221 */ /* 0x000fc80000010000 */
[----:B------:R-:W-:-:S04]  /*46d0*/  FMUL.FTZ R172, R239, R172 ;  /* 0x000000acefac7220 */ /* 0x000fc80000410000 */
[----:B------:R-:W-:-:S07]  /*46e0*/  @P0 FADD.FTZ R172, R172, R173 ;  /* 0x000000adacac0221 */ /* 0x000fce0000010000 */
.L_x_8624:
[----:B------:R-:W-:Y:S05]  /*46f0*/  BSYNC B0 ;  /* 0x0000000000007941 */ /* 0x000fea0003800000 */
.L_x_8622:
        /* <DEDUP_REMOVED lines=12> */
.L_x_8626:
[----:B------:R-:W-:-:S04]  /*47c0*/  FFMA.FTZ R173, R184, R174, R175 ;  /* 0x000000aeb8ad7223 */ /* 0x000fc800000100af */
[----:B------:R-:W-:Y:S01]  /*47d0*/  FADD.FTZ R172, R224, -R173 ;  /* 0x800000ade0ac7221 */ /* 0x000fe20000010000 */
[----:B------:R-:W-:-:S03]  /*47e0*/  @P0 HADD2.F32 R173, -RZ, R29.H1_H1 ;  /* 0x3000001dffad0230 */ /* 0x000fc60000004100 */
[----:B------:R-:W-:-:S04]  /*47f0*/  FMUL.FTZ R172, R239, R172 ;  /* 0x000000acefac7220 */ /* 0x000fc80000410000 */
[----:B------:R-:W-:-:S07]  /*4800*/  @P0 FADD.FTZ R172, R172, R173 ;  /* 0x000000adacac0221 */ /* 0x000fce0000010000 */
.L_x_8627:
[----:B------:R-:W-:Y:S05]  /*4810*/  BSYNC B0 ;  /* 0x0000000000007941 */ /* 0x000fea0003800000 */
.L_x_8625:
        /* <DEDUP_REMOVED lines=12> */
.L_x_8629:
[----:B------:R-:W-:Y:S01]  /*48e0*/  FFMA.FTZ R172, R185, R174, R175 ;  /* 0x000000aeb9ac7223 */ /* 0x000fe200000100af */
[----:B------:R-:W-:-:S03]  /*48f0*/  @P0 HADD2.F32 R173, -RZ, R30.H0_H0 ;  /* 0x2000001effad0230 */ /* 0x000fc60000004100 */
[----:B------:R-:W-:-:S04]  /*4900*/  FADD.FTZ R172, R225, -R172 ;  /* 0x800000ace1ac7221 */ /* 0x000fc80000010000 */
[----:B------:R-:W-:-:S04]  /*4910*/  FMUL.FTZ R172, R239, R172 ;  /* 0x000000acefac7220 */ /* 0x000fc80000410000 */
[----:B------:R-:W-:-:S07]  /*4920*/  @P0 FADD.FTZ R172, R172, R173 ;  /* 0x000000adacac0221 */ /* 0x000fce0000010000 */
.L_x_8630:
[----:B------:R-:W-:Y:S05]  /*4930*/  BSYNC B0 ;  /* 0x0000000000007941 */ /* 0x000fea0003800000 */
.L_x_8628:
        /* <DEDUP_REMOVED lines=12> */
.L_x_8632:
[----:B------:R-:W-:-:S04]  /*4a00*/  FFMA.FTZ R173, R186, R174, R175 ;  /* 0x000000aebaad7223 */ /* 0x000fc800000100af */
[----:B------:R-:W-:Y:S01]  /*4a10*/  FADD.FTZ R172, R226, -R173 ;  /* 0x800000ade2ac7221 */ /* 0x000fe20000010000 */
[----:B------:R-:W-:-:S03]  /*4a20*/  @P0 HADD2.F32 R173, -RZ, R30.H1_H1 ;  /* 0x3000001effad0230 */ /* 0x000fc60000004100 */
[----:B------:R-:W-:-:S04]  /*4a30*/  FMUL.FTZ R172, R239, R172 ;  /* 0x000000acefac7220 */ /* 0x000fc80000410000 */
[----:B------:R-:W-:-:S07]  /*4a40*/  @P0 FADD.FTZ R172, R172, R173 ;  /* 0x000000adacac0221 */ /* 0x000fce0000010000 */
.L_x_8633:
[----:B------:R-:W-:Y:S05]  /*4a50*/  BSYNC B0 ;  /* 0x0000000000007941 */ /* 0x000fea0003800000 */
.L_x_8631:
        /* <DEDUP_REMOVED lines=12> */
.L_x_8635:
[----:B------:R-:W-:Y:S01]  /*4b20*/  FFMA.FTZ R172, R187, R174, R175 ;  /* 0x000000aebbac7223 */ /* 0x000fe200000100af */
[----:B------:R-:W-:-:S03]  /*4b30*/  @P0 HADD2.F32 R173, -RZ, R31.H0_H0 ;  /* 0x2000001fffad0230 */ /* 0x000fc60000004100 */
[----:B------:R-:W-:-:S04]  /*4b40*/  FADD.FTZ R172, R227, -R172 ;  /* 0x800000ace3ac7221 */ /* 0x000fc80000010000 */
[----:B------:R-:W-:-:S04]  /*4b50*/  FMUL.FTZ R172, R239, R172 ;  /* 0x000000acefac7220 */ /* 0x000fc80000410000 */
[----:B------:R-:W-:-:S07]  /*4b60*/  @P0 FADD.FTZ R172, R172, R173 ;  /* 0x000000adacac0221 */ /* 0x000fce0000010000 */
.L_x_8636:
[----:B------:R-:W-:Y:S05]  /*4b70*/  BSYNC B0 ;  /* 0x0000000000007941 */ /* 0x000fea0003800000 */
.L_x_8634:
        /* <DEDUP_REMOVED lines=12> */
.L_x_8638:
[----:B------:R-:W-:-:S04]  /*4c40*/  FFMA.FTZ R173, R188, R174, R175 ;  /* 0x000000aebcad7223 */ /* 0x000fc800000100af */
[----:B------:R-:W-:Y:S01]  /*4c50*/  FADD.FTZ R172, R228, -R173 ;  /* 0x800000ade4ac7221 */ /* 0x000fe20000010000 */
[----:B------:R-:W-:-:S03]  /*4c60*/  @P0 HADD2.F32 R173, -RZ, R31.H1_H1 ;  /* 0x3000001fffad0230 */ /* 0x000fc60000004100 */
[----:B------:R-:W-:-:S04]  /*4c70*/  FMUL.FTZ R178, R239, R172 ;  /* 0x000000acefb27220 */ /* 0x000fc80000410000 */
[----:B------:R-:W-:-:S07]  /*4c80*/  @P0 FADD.FTZ R178, R178, R173 ;  /* 0x000000adb2b20221 */ /* 0x000fce0000010000 */
.L_x_8639:
[----:B------:R-:W-:Y:S05]  /*4c90*/  BSYNC B0 ;  /* 0x0000000000007941 */ /* 0x000fea0003800000 */
.L_x_8637:
        /* <DEDUP_REMOVED lines=20> */
.L_x_8641:
[----:B0-----:R-:W-:Y:S01]  /*4de0*/  FFMA.FTZ R172, R189, R174, R175 ;  /* 0x000000aebdac7223 */ /* 0x001fe200000100af */
[----:B------:R-:W-:-:S03]  /*4df0*/  @P0 HADD2.F32 R173, -RZ, R24.H0_H0 ;  /* 0x20000018ffad0230 */ /* 0x000fc60000004100 */
[----:B------:R-:W-:-:S04]  /*4e00*/  FADD.FTZ R172, R229, -R172 ;  /* 0x800000ace5ac7221 */ /* 0x000fc80000010000 */
[----:B------:R-:W-:-:S04]  /*4e10*/  FMUL.FTZ R172, R239, R172 ;  /* 0x000000acefac7220 */ /* 0x000fc80000410000 */
[----:B------:R-:W-:-:S07]  /*4e20*/  @P0 FADD.FTZ R172, R172, R173 ;  /* 0x000000adacac0221 */ /* 0x000fce0000010000 */
.L_x_8642:
[----:B------:R-:W-:Y:S05]  /*4e30*/  BSYNC B0 ;  /* 0x0000000000007941 */ /* 0x000fea0003800000 */
.L_x_8640:
        /* <DEDUP_REMOVED lines=12> */
.L_x_8644:
[----:B------:R-:W-:-:S04]  /*4f00*/  FFMA.FTZ R173, R190, R174, R175 ;  /* 0x000000aebead7223 */ /* 0x000fc800000100af */
[----:B------:R-:W-:Y:S01]  /*4f10*/  FADD.FTZ R172, R230, -R173 ;  /* 0x800000ade6ac7221 */ /* 0x000fe20000010000 */
[----:B------:R-:W-:-:S03]  /*4f20*/  @P0 HADD2.F32 R173, -RZ, R24.H1_H1 ;  /* 0x30000018ffad0230 */ /* 0x000fc60000004100 */
[----:B------:R-:W-:-:S04]  /*4f30*/  FMUL.FTZ R172, R239, R172 ;  /* 0x000000acefac7220 */ /* 0x000fc80000410000 */
[----:B------:R-:W-:-:S07]  /*4f40*/  @P0 FADD.FTZ R172, R172, R173 ;  /* 0x000000adacac0221 */ /* 0x000fce0000010000 */
.L_x_8645:
[----:B------:R-:W-:Y:S05]  /*4f50*/  BSYNC B0 ;  /* 0x0000000000007941 */ /* 0x000fea0003800000 */
.L_x_8643:
        /* <DEDUP_REMOVED lines=12> */
.L_x_8647:
[----:B------:R-:W-:Y:S01]  /*5020*/  FFMA.FTZ R172, R191, R174, R175 ;  /* 0x000000aebfac7223 */ /* 0x000fe200000100af */
[----:B------:R-:W-:-:S03]  /*5030*/  @P0 HADD2.F32 R173, -RZ, R25.H0_H0 ;  /* 0x20000019ffad0230 */ /* 0x000fc60000004100 */
[----:B------:R-:W-:-:S04]  /*5040*/  FADD.FTZ R172, R231, -R172 ;  /* 0x800000ace7ac7221 */ /* 0x000fc80000010000 */
[----:B------:R-:W-:-:S04]  /*5050*/  FMUL.FTZ R172, R239, R172 ;  /* 0x000000acefac7220 */ /* 0x000fc80000410000 */
[----:B------:R-:W-:-:S07]  /*5060*/  @P0 FADD.FTZ R172, R172, R173 ;  /* 0x000000adacac0221 */ /* 0x000fce0000010000 */
.L_x_8648:
[----:B------:R-:W-:Y:S05]  /*5070*/  BSYNC B0 ;  /* 0x0000000000007941 */ /* 0x000fea0003800000 */
.L_x_8646:
        /* <DEDUP_REMOVED lines=12> */
.L_x_8650:
[----:B------:R-:W-:-:S04]  /*5140*/  FFMA.FTZ R173, R192, R174, R175 ;  /* 0x000000aec0ad7223 */ /* 0x000fc800000100af */
[----:B------:R-:W-:Y:S01]  /*5150*/  FADD.FTZ R172, R232, -R173 ;  /* 0x800000ade8ac7221 */ /* 0x000fe20000010000 */
[----:B------:R-:W-:-:S03]  /*5160*/  @P0 HADD2.F32 R173, -RZ, R25.H1_H1 ;  /* 0x30000019ffad0230 */ /* 0x000fc60000004100 */
[----:B------:R-:W-:-:S04]  /*5170*/  FMUL.FTZ R172, R239, R172 ;  /* 0x000000acefac7220 */ /* 0x000fc80000410000 */
[----:B------:R-:W-:-:S07]  /*5180*/  @P0 FADD.FTZ R172, R172, R173 ;  /* 0x000000adacac0221 */ /* 0x000fce0000010000 */
.L_x_8651:
[----:B------:R-:W-:Y:S05]  /*5190*/  BSYNC B0 ;  /* 0x0000000000007941 */ /* 0x000fea0003800000 */
.L_x_8649:
        /* <DEDUP_REMOVED lines=12> */
.L_x_8653:
[----:B------:R-:W-:Y:S01]  /*5260*/  FFMA.FTZ R172, R193, R174, R175 ;  /* 0x000000aec1ac7223 */ /* 0x000fe200000100af */
[----:B------:R-:W-:-:S03]  /*5270*/  @P0 HADD2.F32 R173, -RZ, R26.H0_H0 ;  /* 0x2000001affad0230 */ /* 0x000fc60000004100 */
[----:B------:R-:W-:-:S04]  /*5280*/  FADD.FTZ R172, R233, -R172 ;  /* 0x800000ace9ac7221 */ /* 0x000fc80000010000 */
[----:B------:R-:W-:-:S04]  /*5290*/  FMUL.FTZ R172, R239, R172 ;  /* 0x000000acefac7220 */ /* 0x000fc80000410000 */
[----:B------:R-:W-:-:S07]  /*52a0*/  @P0 FADD.FTZ R172, R172, R173 ;  /* 0x000000adacac0221 */ /* 0x000fce0000010000 */
.L_x_8654:
[----:B------:R-:W-:Y:S05]  /*52b0*/  BSYNC B0 ;  /* 0x0000000000007941 */ /* 0x000fea0003800000 */
.L_x_8652:
        /* <DEDUP_REMOVED lines=12> */
.L_x_8656:
[----:B------:R-:W-:-:S04]  /*5380*/  FFMA.FTZ R173, R194, R174, R175 ;  /* 0x000000aec2ad7223 */ /* 0x000fc800000100af */
[----:B------:R-:W-:Y:S01]  /*5390*/  FADD.FTZ R172, R234, -R173 ;  /* 0x800000adeaac7221 */ /* 0x000fe20000010000 */
[----:B------:R-:W-:-:S03]  /*53a0*/  @P0 HADD2.F32 R173, -RZ, R26.H1_H1 ;  /* 0x3000001affad0230 */ /* 0x000fc60000004100 */
[----:B------:R-:W-:-:S04]  /*53b0*/  FMUL.FTZ R172, R239, R172 ;  /* 0x000000acefac7220 */ /* 0x000fc80000410000 */
[----:B------:R-:W-:-:S07]  /*53c0*/  @P0 FADD.FTZ R172, R172, R173 ;  /* 0x000000adacac0221 */ /* 0x000fce0000010000 */
.L_x_8657:
[----:B------:R-:W-:Y:S05]  /*53d0*/  BSYNC B0 ;  /* 0x0000000000007941 */ /* 0x000fea0003800000 */
.L_x_8655:
        /* <DEDUP_REMOVED lines=12> */
.L_x_8659:
[----:B------:R-:W-:Y:S01]  /*54a0*/  FFMA.FTZ R172, R195, R174, R175 ;  /* 0x000000aec3ac7223 */ /* 0x000fe200000100af */
[----:B------:R-:W-:-:S03]  /*54b0*/  @P0 HADD2.F32 R173, -RZ, R27.H0_H0 ;  /* 0x2000001bffad0230 */ /* 0x000fc60000004100 */
[----:B------:R-:W-:-:S04]  /*54c0*/  FADD.FTZ R172, R235, -R172 ;  /* 0x800000acebac7221 */ /* 0x000fc80000010000 */
[----:B------:R-:W-:-:S04]  /*54d0*/  FMUL.FTZ R172, R239, R172 ;  /* 0x000000acefac7220 */ /* 0x000fc80000410000 */
[----:B------:R-:W-:-:S07]  /*54e0*/  @P0 FADD.FTZ R172, R172, R173 ;  /* 0x000000adacac0221 */ /* 0x000fce0000010000 */
.L_x_8660:
[----:B------:R-:W-:Y:S05]  /*54f0*/  BSYNC B0 ;  /* 0x0000000000007941 */ /* 0x000fea0003800000 */
.L_x_8658:
        /* <DEDUP_REMOVED lines=12> */
.L_x_8662:
[----:B------:R-:W-:-:S04]  /*55c0*/  FFMA.FTZ R175, R196, R174, R175 ;  /* 0x000000aec4af7223 */ /* 0x000fc800000100af */
[----:B------:R-:W-:-:S04]  /*55d0*/  FADD.FTZ R172, R236, -R175 ;  /* 0x800000afecac7221 */ /* 0x000fc80000010000 */
[----:B------:R-:W-:Y:S01]  /*55e0*/  FMUL.FTZ R239, R239, R172 ;  /* 0x000000acefef7220 */ /* 0x000fe20000410000 */
[----:B------:R-:W-:-:S05]  /*55f0*/  @P0 HADD2.F32 R172, -RZ, R27.H1_H1 ;  /* 0x3000001bffac0230 */ /* 0x000fca0000004100 */
[----:B------:R-:W-:-:S07]  /*5600*/  @P0 FADD.FTZ R239, R239, R172 ;  /* 0x000000acefef0221 */ /* 0x000fce0000010000 */
.L_x_8663:
[----:B------:R-:W-:Y:S05]  /*5610*/  BSYNC B0 ;  /* 0x0000000000007941 */ /* 0x000fea0003800000 */
.L_x_8661:
        /* <DEDUP_REMOVED lines=18> */
.L_x_8539:
        /* <DEDUP_REMOVED lines=32> */
.L_x_8543:
[----:B------:R-:W-:Y:S01]  /*5940*/  HFMA2.MMA R176, -RZ, RZ, 0, 9.5367431640625e-07 ;  /* 0x00000010ffb07435 */ /* 0x000fe200000001ff */
[----:B------:R-:W-:Y:S02]  /*5950*/  MOV R175, 0x1f ;  /* 0x0000001f00af7802 */ /* 0x000fe40000000f00 */
[----:B------:R-:W-:-:S08]  /*5960*/  MOV R172, 0xffffffff ;  /* 0xffffffff00ac7802 */ /* 0x000fd00000000f00 */
[----:B-----5:R-:W-:Y:S05]  /*5970*/  WARPSYNC.COLLECTIVE R172, `(.L_x_8665) ;  /* 0x00000000ac087348 */ /* 0x020fea0003c00000 */
[----:B------:R0:W1:Y:S02]  /*5980*/  SHFL.DOWN P1, R246, R179, R176, R175 ;  /* 0x080000b0b3f67389 */ /* 0x00006400000200af */
[----:B01---5:R-:W-:Y:S01]  /*5990*/  ENDCOLLECTIVE ;  /* 0x000000000000791b */ /* 0x023fe20003800000 */
.L_x_8665:
[----:B------:R-:W-:Y:S01]  /*59a0*/  FADD.FTZ R177, R246, R179 ;  /* 0x000000b3f6b17221 */ /* 0x000fe20000010000 */
[----:B------:R-:W-:-:S07]  /*59b0*/  MOV R179, R245 ;  /* 0x000000f500b37202 */ /* 0x000fce0000000f00 */
[----:B------:R-:W-:Y:S05]  /*59c0*/  WARPSYNC.COLLECTIVE R172, `(.L_x_8666) ;  /* 0x00000000ac087348 */ /* 0x000fea0003c00000 */
[----:B------:R0:W1:Y:S02]  /*59d0*/  SHFL.DOWN P1, R246, R179, R176, R175 ;  /* 0x080000b0b3f67389 */ /* 0x00006400000200af */
[----:B01----:R-:W-:Y:S01]  /*59e0*/  ENDCOLLECTIVE ;  /* 0x000000000000791b */ /* 0x003fe20003800000 */
.L_x_8666:
[----:B------:R-:W-:Y:S01]  /*59f0*/  HFMA2.MMA R176, -RZ, RZ, 0, 4.76837158203125e-07 ;  /* 0x00000008ffb07435 */ /* 0x000fe200000001ff */
[----:B------:R-:W-:Y:S02]  /*5a00*/  MOV R179, R177 ;  /* 0x000000b100b37202 */ /* 0x000fe40000000f00 */
[----:B------:R-:W-:-:S08]  /*5a10*/  MOV R178, R246 ;  /* 0x000000f600b27202 */ /* 0x000fd00000000f00 */
[----:B------:R-:W-:Y:S05]  /*5a20*/  WARPSYNC.COLLECTIVE R172, `(.L_x_8667) ;  /* 0x00000000ac087348 */ /* 0x000fea0003c00000 */
[----:B------:R0:W1:Y:S02]  /*5a30*/  SHFL.DOWN P1, R246, R179, R176, R175 ;  /* 0x080000b0b3f67389 */ /* 0x00006400000200af */
[----:B01----:R-:W-:Y:S01]  /*5a40*/  ENDCOLLECTIVE ;  /* 0x000000000000791b */ /* 0x003fe20003800000 */
.L_x_8667:
[----:B------:R-:W-:-:S05]  /*5a50*/  FADD.FTZ R248, R178, R245 ;  /* 0x000000f5b2f87221 */ /* 0x000fca0000010000 */
[----:B------:R-:W-:Y:S01]  /*5a60*/  MOV R179, R248 ;  /* 0x000000f800b37202 */ /* 0x000fe20000000f00 */
[----:B------:R-:W-:-:S07]  /*5a70*/  FADD.FTZ R178, R177, R246 ;  /* 0x000000f6b1b27221 */ /* 0x000fce0000010000 */
[----:B------:R-:W-:Y:S05]  /*5a80*/  WARPSYNC.COLLECTIVE R172, `(.L_x_8668) ;  /* 0x00000000ac087348 */ /* 0x000fea0003c00000 */
[----:B------:R0:W1:Y:S02]  /*5a90*/  SHFL.DOWN P1, R246, R179, R176, R175 ;  /* 0x080000b0b3f67389 */ /* 0x00006400000200af */
[----:B01----:R-:W-:Y:S01]  /*5aa0*/  ENDCOLLECTIVE ;  /* 0x000000000000791b */ /* 0x003fe20003800000 */
.L_x_8668:
[----:B------:R-:W-:Y:S01]  /*5ab0*/  HFMA2.MMA R176, -RZ, RZ, 0, 2.384185791015625e-07 ;  /* 0x00000004ffb07435 */ /* 0x000fe200000001ff */
[----:B------:R-:W-:Y:S02]  /*5ac0*/  MOV R179, R178 ;  /* 0x000000b200b37202 */ /* 0x000fe40000000f00 */
[----:B------:R-:W-:-:S08]  /*5ad0*/  MOV R247, R246 ;  /* 0x000000f600f77202 */ /* 0x000fd00000000f00 */
[----:B------:R-:W-:Y:S05]  /*5ae0*/  WARPSYNC.COLLECTIVE R172, `(.L_x_8669) ;  /* 0x00000000ac087348 */ /* 0x000fea0003c00000 */
[----:B------:R0:W1:Y:S02]  /*5af0*/  SHFL.DOWN P1, R246, R179, R176, R175 ;  /* 0x080000b0b3f67389 */ /* 0x00006400000200af */
[----:B01----:R-:W-:Y:S01]  /*5b00*/  ENDCOLLECTIVE ;  /* 0x000000000000791b */ /* 0x003fe20003800000 */
.L_x_8669:
[----:B------:R-:W-:-:S05]  /*5b10*/  FADD.FTZ R249, R248, R247 ;  /* 0x000000f7f8f97221 */ /* 0x000fca0000010000 */
[----:B------:R-:W-:Y:S01]  /*5b20*/  MOV R179, R249 ;  /* 0x000000f900b37202 */ /* 0x000fe20000000f00 */
[----:B------:R-:W-:-:S07]  /*5b30*/  FADD.FTZ R247, R178, R246 ;  /* 0x000000f6b2f77221 */ /* 0x000fce0000010000 */
[----:B------:R-:W-:Y:S05]  /*5b40*/  WARPSYNC.COLLECTIVE R172, `(.L_x_8670) ;  /* 0x00000000ac087348 */ /* 0x000fea0003c00000 */
[----:B------:R0:W1:Y:S02]  /*5b50*/  SHFL.DOWN P1, R246, R179, R176, R175 ;  /* 0x080000b0b3f67389 */ /* 0x00006400000200af */
[----:B01----:R-:W-:Y:S01]  /*5b60*/  ENDCOLLECTIVE ;  /* 0x000000000000791b */ /* 0x003fe20003800000 */
.L_x_8670:
[----:B------:R-:W-:Y:S01]  /*5b70*/  HFMA2.MMA R176, -RZ, RZ, 0, 1.1920928955078125e-07 ;  /* 0x00000002ffb07435 */ /* 0x000fe200000001ff */
[----:B------:R-:W-:Y:S02]  /*5b80*/  MOV R179, R247 ;  /* 0x000000f700b37202 */ /* 0x000fe40000000f00 */
[----:B------:R-:W-:-:S08]  /*5b90*/  MOV R250, R246 ;  /* 0x000000f600fa7202 */ /* 0x000fd00000000f00 */
[----:B------:R-:W-:Y:S05]  /*5ba0*/  WARPSYNC.COLLECTIVE R172, `(.L_x_8671) ;  /* 0x00000000ac087348 */ /* 0x000fea0003c00000 */
[----:B------:R0:W1:Y:S02]  /*5bb0*/  SHFL.DOWN P1, R246, R179, R176, R175 ;  /* 0x080000b0b3f67389 */ /* 0x00006400000200af */
[----:B01----:R-:W-:Y:S01]  /*5bc0*/  ENDCOLLECTIVE ;  /* 0x000000000000791b */ /* 0x003fe20003800000 */
.L_x_8671:
[----:B------:R-:W-:-:S05]  /*5bd0*/  FADD.FTZ R250, R249, R250 ;  /* 0x000000faf9fa7221 */ /* 0x000fca0000010000 */
[----:B------:R-:W-:Y:S01]  /*5be0*/  MOV R179, R250 ;  /* 0x000000fa00b37202 */ /* 0x000fe20000000f00 */
[----:B------:R-:W-:-:S07]  /*5bf0*/  FADD.FTZ R245, R247, R246 ;  /* 0x000000f6f7f57221 */ /* 0x000fce0000010000 */
[----:B------:R-:W-:Y:S05]  /*5c00*/  WARPSYNC.COLLECTIVE R172, `(.L_x_8672) ;  /* 0x00000000ac087348 */ /* 0x000fea0003c00000 */
[----:B------:R0:W1:Y:S02]  /*5c10*/  SHFL.DOWN P1, R246, R179, R176, R175 ;  /* 0x080000b0b3f67389 */ /* 0x00006400000200af */
[----:B01----:R-:W-:Y:S01]  /*5c20*/  ENDCOLLECTIVE ;  /* 0x000000000000791b */ /* 0x003fe20003800000 */
.L_x_8672:
[----:B------:R-:W-:Y:S01]  /*5c30*/  HFMA2.MMA R176, -RZ, RZ, 0, 5.9604644775390625e-08 ;  /* 0x00000001ffb07435 */ /* 0x000fe200000001ff */
[----:B------:R-:W-:Y:S02]  /*5c40*/  MOV R179, R245 ;  /* 0x000000f500b37202 */ /* 0x000fe40000000f00 */
[----:B------:R-:W-:-:S08]  /*5c50*/  MOV R251, R246 ;  /* 0x000000f600fb7202 */ /* 0x000fd00000000f00 */
[----:B------:R-:W-:Y:S05]  /*5c60*/  WARPSYNC.COLLECTIVE R172, `(.L_x_8673) ;  /* 0x00000000ac087348 */ /* 0x000fea0003c00000 */
[----:B------:R0:W1:Y:S02]  /*5c70*/  SHFL.DOWN P1, R246, R179, R176, R175 ;  /* 0x080000b0b3f67389 */ /* 0x00006400000200af */
[----:B01----:R-:W-:Y:S01]  /*5c80*/  ENDCOLLECTIVE ;  /* 0x000000000000791b */ /* 0x003fe20003800000 */
.L_x_8673:
[----:B------:R-:W-:-:S05]  /*5c90*/  FADD.FTZ R177, R250, R251 ;  /* 0x000000fbfab17221 */ /* 0x000fca0000010000 */
[----:B------:R-:W-:Y:S02]  /*5ca0*/  MOV R179, R177 ;  /* 0x000000b100b37202 */ /* 0x000fe40000000f00 */
[----:B------:R-:W-:-:S07]  /*5cb0*/  MOV R248, R246 ;  /* 0x000000f600f87202 */ /* 0x000fce0000000f00 */
[----:B------:R-:W-:Y:S05]  /*5cc0*/  WARPSYNC.COLLECTIVE R172, `(.L_x_8674) ;  /* 0x00000000ac087348 */ /* 0x000fea0003c00000 */
[----:B------:R0:W1:Y:S02]  /*5cd0*/  SHFL.DOWN P1, R246, R179, R176, R175 ;  /* 0x080000b0b3f67389 */ /* 0x00006400000200af */
[----:B01----:R-:W-:Y:S01]  /*5ce0*/  ENDCOLLECTIVE ;  /* 0x000000000000791b */ /* 0x003fe20003800000 */
.L_x_8674:
[----:B------:R-:W-:Y:S05]  /*5cf0*/  BRA `(.L_x_8675) ;  /* 0xffffffc800087947 */ /* 0x000fea000383ffff */
.L_x_8676:
        /* <DEDUP_REMOVED lines=16> */
.L_x_16573:


//--------------------- .text._ZN10layer_norm13ln_bwd_kernelINS_13Kernel_traitsIf6__halfS2_S2_fjLj5120ELj1ELj1ELj4ELj16ENS_18Kernel_traits_baseILj5120EfS2_S2_S2_fjLj128EEEEELb0ELb1ELb0ELb0EEEvNS_9BwdParamsE --------------------------
	.section	.text._ZN10layer_norm13ln_bwd_kernelINS_13Kernel_traitsIf6__halfS2_S2_fjLj5120ELj1ELj1ELj4ELj16ENS_18Kernel_traits_baseILj5120EfS2_S2_S2_fjLj128EEEEELb0ELb1ELb0ELb0EEEvNS_9BwdParamsE,"ax",@progbits
	.align	128
        .global         _ZN10layer_norm13ln_bwd_kernelINS_13Kernel_traitsIf6__halfS2_S2_fjLj5120ELj1ELj1ELj4ELj16ENS_18Kernel_traits_baseILj5120EfS2_S2_S2_fjLj128EEEEELb0ELb1ELb0ELb0EEEvNS_9BwdParamsE
        .type           _ZN10layer_norm13ln_bwd_kernelINS_13Kernel_traitsIf6__halfS2_S2_fjLj5120ELj1ELj1ELj4ELj16ENS_18Kernel_traits_baseILj5120EfS2_S2_S2_fjLj128EEEEELb0ELb1ELb0ELb0EEEvNS_9BwdParamsE,@function
        .size           _ZN10layer_norm13ln_bwd_kernelINS_13Kernel_traitsIf6__halfS2_S2_fjLj5120ELj1ELj1ELj4ELj16ENS_18Kernel_traits_baseILj5120EfS2_S2_S2_fjLj128EEEEELb0ELb1ELb0ELb0EEEvNS_9BwdParamsE,(.L_x_16574 - _ZN10layer_norm13ln_bwd_kernelINS_13Kernel_traitsIf6__halfS2_S2_fjLj5120ELj1ELj1ELj4ELj16ENS_18Kernel_traits_baseILj5120EfS2_S2_S2_fjLj128EEEEELb0ELb1ELb0ELb0EEEvNS_9BwdParamsE)
        .other          _ZN10layer_norm13ln_bwd_kernelINS_13Kernel_traitsIf6__halfS2_S2_fjLj5120ELj1ELj1ELj4ELj16ENS_18Kernel_traits_baseILj5120EfS2_S2_S2_fjLj128EEEEELb0ELb1ELb0ELb0EEEvNS_9BwdParamsE,@"STO_CUDA_ENTRY STV_DEFAULT"
_ZN10layer_norm13ln_bwd_kernelINS_13Kernel_traitsIf6__halfS2_S2_fjLj5120ELj1ELj1ELj4ELj16ENS_18Kernel_traits_baseILj5120EfS2_S2_S2_fjLj128EEEEELb0ELb1ELb0ELb0EEEvNS_9BwdParamsE:
.text._ZN10layer_norm13ln_bwd_kernelINS_13Kernel_traitsIf6__halfS2_S2_fjLj5120ELj1ELj1ELj4ELj16ENS_18Kernel_traits_baseILj5120EfS2_S2_S2_fjLj128EEEEELb0ELb1ELb0ELb0EEEvNS_9BwdParamsE:
        /* <DEDUP_REMOVED lines=138> */
[----:B----4-:R1:W-:Y:S04]  /*08a0*/  @P3 STL.64 [R1+0x10], R40 ;  /* 0x0000102801003387 */ /* 0x0103e80000100a00 */
[----:B------:R4:W-:Y:S04]  /*08b0*/  @P3 STL.64 [R1+0x18], R42 ;  /* 0x0000182a01003387 */ /* 0x0009e80000100a00 */
[----:B--2---:R-:W-:Y:S04]  /*08c0*/  @P4 STL.64 [R1+0x110], R104 ;  /* 0x0001106801004387 */ /* 0x004fe80000100a00 */
[----:B------:R-:W-:Y:S04]  /*08d0*/  @P4 STL.64 [R1+0x118], R106 ;  /* 0x0001186a01004387 */ /* 0x000fe80000100a00 */
[----:B---3--:R-:W-:Y:S04]  /*08e0*/  @P4 STL.64 [R1+0x100], R100 ;  /* 0x0001006401004387 */ /* 0x008fe80000100a00 */
        /* <DEDUP_REMOVED lines=10> */
[----:B------:R-:W-:Y:S01]  /*0990*/  @P0 STL.64 [R1+0xa8], R86 ;  /* 0x0000a85601000387 */ /* 0x000fe20000100a00 */
[----:B------:R-:W-:-:S03]  /*09a0*/  ISETP.GE.AND P3, PT, R2, UR7, PT ;  /* 0x0000000702007c0c */ /* 0x000fc6000bf66270 */
        /* <DEDUP_REMOVED lines=14> */
[----:B------:R0:W-:Y:S01]  /*0a90*/  @P2 STL.64 [R1+0x30], R56 ;  /* 0x0000303801002387 */ /* 0x0001e20000100a00 */
[----:B-1----:R-:W-:-:S03]  /*0aa0*/  CS2R R40, SRZ ;  /* 0x0000000000287805 */ /* 0x002fc6000001ff00 */
[----:B------:R1:W-:Y:S01]  /*0ab0*/  @P2 STL.64 [R1+0x38], R58 ;  /* 0x0000383a01002387 */ /* 0x0003e20000100a00 */
[----:B----4-:R-:W-:Y:S02]  /*0ac0*/  CS2R R42, SRZ ;  /* 0x00000000002a7805 */ /* 0x010fe4000001ff00 */
[----:B--2---:R-:W-:Y:S01]  /*0ad0*/  CS2R R44, SRZ ;  /* 0x00000000002c7805 */ /* 0x004fe2000001ff00 */
[----:B------:R2:W-:Y:S01]  /*0ae0*/  @P2 STL.64 [R1+0x20], R52 ;  /* 0x0000203401002387 */ /* 0x0005e20000100a00 */
[----:B---3--:R-:W-:Y:S02]  /*0af0*/  CS2R R46, SRZ ;  /* 0x00000000002e7805 */ /* 0x008fe4000001ff00 */
        /* <DEDUP_REMOVED lines=37> */
.L_x_8699:
[----:B------:R-:W2:Y:S01]  /*0d50*/  LDL R180, [R1+0x120] ;  /* 0x0001200001b47983 */ /* 0x000ea20000100800 */
[----:B------:R-:W-:Y:S01]  /*0d60*/  SHF.R.S32.HI R182, RZ, 0x1f, R2 ;  /* 0x0000001fffb67819 */ /* 0x000fe20000011402 */
[----:B0-----:R-:W0:Y:S01]  /*0d70*/  LDC.64 R184, c[0x0][0x250] ;  /* 0x00009400ffb87b82 */ /* 0x001e220000000a00 */
[----:B------:R-:W-:Y:S02]  /*0d80*/  MOV R186, UR20 ;  /* 0x0000001400ba7c02 */ /* 0x000fe40008000f00 */
[----:B--2---:R-:W-:-:S05]  /*0d90*/  ISETP.NE.AND P5, PT, R180, RZ, PT ;  /* 0x000000ffb400720c */ /* 0x004fca0003fa5270 */
[----:B------:R-:W1:Y:S02]  /*0da0*/  @P3 LDC.64 R180, c[0x0][0x270] ;  /* 0x00009c00ffb43b82 */ /* 0x000e640000000a00 */
[----:B-1----:R-:W-:-:S04]  /*0db0*/  @P3 LEA R180, P4, R2, R180, 0x1 ;  /* 0x000000b402b43211 */ /* 0x002fc800078808ff */
[----:B------:R-:W-:-:S05]  /*0dc0*/  @P3 LEA.HI.X R181, R2, R181, R182, 0x1, P4 ;  /* 0x000000b502b53211 */ /* 0x000fca00020f0cb6 */
[----:B------:R0:W2:Y:S02]  /*0dd0*/  @P3 LDG.E.U16 R182, desc[UR4][R180.64] ;  /* 0x00000004b4b63981 */ /* 0x0000a4000c1e1500 */
[----:B0-----:R-:W-:-:S05]  /*0de0*/  IMAD.WIDE R180, R2, 0x4, R184 ;  /* 0x0000000402b47825 */ /* 0x001fca00078e02b8 */
[----:B------:R0:W3:Y:S02]  /*0df0*/  LDG.E R183, desc[UR4][R180.64] ;  /* 0x00000004b4b77981 */ /* 0x0000e4000c1e1900 */
[----:B0-----:R-:W0:Y:S02]  /*0e00*/  LDC.64 R180, c[0x0][0x258] ;  /* 0x00009600ffb47b82 */ /* 0x001e240000000a00 */
[----:B------:R1:W-:Y:S01]  /*0e10*/  STL [R1+0x4], R186 ;  /* 0x000004ba01007387 */ /* 0x0003e20000100800 */
[----:B0-----:R-:W-:-:S05]  /*0e20*/  IMAD.WIDE R180, R2, 0x4, R180 ;  /* 0x0000000402b47825 */ /* 0x001fca00078e02b4 */
[----:B-----5:R0:W5:Y:S01]  /*0e30*/  LDG.E R190, desc[UR4][R180.64] ;  /* 0x00000004b4be7981 */ /* 0x020162000c1e1900 */
[----:B------:R-:W-:Y:S01]  /*0e40*/  MOV R188, 0x3f800000 ;  /* 0x3f80000000bc7802 */ /* 0x000fe20000000f00 */
[----:B------:R-:W-:Y:S01]  /*0e50*/  BSSY B0, `(.L_x_8678) ;  /* 0x000006b000007945 */ /* 0x000fe20003800000 */
[----:B------:R-:W-:Y:S02]  /*0e60*/  ISETP.NE.AND P6, PT, RZ, UR8, PT ;  /* 0x00000008ff007c0c */ /* 0x000fe4000bfc5270 */
[----:B------:R-:W-:Y:S02]  /*0e70*/  MOV R209, RZ ;  /* 0x000000ff00d17202 */ /* 0x000fe40000000f00 */
[----:B------:R-:W-:Y:S01]  /*0e80*/  MOV R218, RZ ;  /* 0x000000ff00da7202 */ /* 0x000fe20000000f00 */
[----:B0-----:R-:W-:Y:S02]  /*0e90*/  IMAD R180, R2, R186, RZ ;  /* 0x000000ba02b47224 */ /* 0x001fe400078e02ff */
[----:B-1----:R-:W0:Y:S03]  /*0ea0*/  S2R R186, SR_TID.X ;  /* 0x0000000000ba7919 */ /* 0x002e260000002100 */
[----:B------:R-:W-:-:S04]  /*0eb0*/  SHF.R.S32.HI R181, RZ, 0x1f, R180 ;  /* 0x0000001fffb57819 */ /* 0x000fc800000114b4 */
[----:B------:R-:W-:Y:S01]  /*0ec0*/  LEA.HI R181, R181, R180, RZ, 0x3 ;  /* 0x000000b4b5b57211 */ /* 0x000fe200078f18ff */
[----:B--2---:R-:W-:Y:S01]  /*0ed0*/  @P3 HADD2.F32 R188, -RZ, R182.H0_H0 ;  /* 0x200000b6ffbc3230 */ /* 0x004fe20000004100 */
[----:B0-----:R-:W-:-:S04]  /*0ee0*/  LOP3.LUT R182, R186, 0x7f, RZ, 0xc0, !PT ;  /* 0x0000007fbab67812 */ /* 0x001fc800078ec0ff */
[----:B------:R-:W-:Y:S01]  /*0ef0*/  LEA.HI.SX32 R189, R181, R182, 0x1d ;  /* 0x000000b6b5bd7211 */ /* 0x000fe200078feaff */
[----:B------:R0:W-:Y:S03]  /*0f00*/  STL [R1+0x8], R182 ;  /* 0x000008b601007387 */ /* 0x0001e60000100800 */
[----:B------:R-:W-:Y:S02]  /*0f10*/  MOV R184, R189 ;  /* 0x000000bd00b87202 */ /* 0x000fe40000000f00 */
[----:B---3--:R-:W-:Y:S01]  /*0f20*/  FSEL R208, R183, RZ, !P6 ;  /* 0x000000ffb7d07208 */ /* 0x008fe20007000000 */
        /* <DEDUP_REMOVED lines=12> */
[----:B------:R1:W5:Y:S04]  /*0ff0*/  @P4 LDG.E.128 R152, desc[UR4][R180.64] ;  /* 0x00000004b4984981 */ /* 0x000368000c1e1d00 */
[----:B------:R-:W4:Y:S04]  /*1000*/  LDL R244, [R1+0x108] ;  /* 0x0001080001f47983 */ /* 0x000f280000100800 */
[----:B------:R-:W4:Y:S01]  /*1010*/  LDL R251, [R1+0x10c] ;  /* 0x00010c0001fb7983 */ /* 0x000f220000100800 */
[----:B-1----:R-:W-:-:S04]  /*1020*/  LEA R180, P4, R189, UR12, 0x4 ;  /* 0x0000000cbdb47c11 */ /* 0x002fc8000f8820ff */
[C---:B------:R-:W-:Y:S01]  /*1030*/  LEA.HI.X R181, R189.reuse, UR13, RZ, 0x4, P4 ;  /* 0x0000000dbdb57c11 */ /* 0x040fe2000a0f24ff */
[----:B0-----:R-:W-:-:S05]  /*1040*/  IMAD.WIDE.U32 R184, R189, 0x10, R184 ;  /* 0x00000010bdb87825 */ /* 0x001fca00078e00b8 */
[----:B------:R-:W2:Y:S04]  /*1050*/  LDG.E.128 R180, desc[UR4][R180.64] ;  /* 0x00000004b4b47981 */ /* 0x000ea8000c1e1d00 */
[----:B------:R-:W3:Y:S01]  /*1060*/  LDG.E.128 R184, desc[UR4][R184.64] ;  /* 0x00000004b8b87981 */ /* 0x000ee2000c1e1d00 */
[--C-:B--2---:R-:W-:Y:S02]  /*1070*/  HADD2.F32 R197, -RZ, R180.reuse.H0_H0 ;  /* 0x200000b4ffc57230 */ /* 0x104fe40000004100 */
[----:B------:R-:W-:Y:S02]  /*1080*/  HADD2.F32 R0, -RZ, R180.H1_H1 ;  /* 0x300000b4ff007230 */ /* 0x000fe40000004100 */
[--C-:B------:R-:W-:Y:S02]  /*1090*/  HADD2.F32 R191, -RZ, R181.reuse.H0_H0 ;  /* 0x200000b5ffbf7230 */ /* 0x100fe40000004100 */
[----:B------:R-:W-:Y:S01]  /*10a0*/  FADD.FTZ R197, -R208, R197 ;  /* 0x000000c5d0c57221 */ /* 0x000fe20000010100 */
[----:B------:R-:W-:-:S02]  /*10b0*/  HADD2.F32 R194, -RZ, R181.H1_H1 ;  /* 0x300000b5ffc27230 */ /* 0x000fc40000004100 */
[--C-:B------:R-:W-:Y:S02]  /*10c0*/  HADD2.F32 R192, -RZ, R182.reuse.H0_H0 ;  /* 0x200000b6ffc07230 */ /* 0x100fe40000004100 */
[----:B------:R-:W-:Y:S02]  /*10d0*/  HADD2.F32 R193, -RZ, R182.H1_H1 ;  /* 0x300000b6ffc17230 */ /* 0x000fe40000004100 */
[--C-:B---3--:R-:W-:Y:S02]  /*10e0*/  HADD2.F32 R182, -RZ, R187.reuse.H0_H0 ;  /* 0x200000bbffb67230 */ /* 0x108fe40000004100 */
[----:B------:R-:W-:Y:S02]  /*10f0*/  HADD2.F32 R181, -RZ, R187.H1_H1 ;  /* 0x300000bbffb57230 */ /* 0x000fe40000004100 */
[----:B------:R-:W-:Y:S01]  /*1100*/  FADD.FTZ R187, -R208, R0 ;  /* 0x00000000d0bb7221 */ /* 0x000fe20000010100 */
[----:B-----5:R-:W-:Y:S01]  /*1110*/  FMUL.FTZ R0, R190, R197 ;  /* 0x000000c5be007220 */ /* 0x020fe20000410000 */
[----:B------:R-:W-:Y:S01]  /*1120*/  FADD.FTZ R197, -R208, R191 ;  /* 0x000000bfd0c57221 */ /* 0x000fe20000010100 */
[----:B------:R-:W-:-:S02]  /*1130*/  HADD2.F32 R209, -RZ, R184.H0_H0 ;  /* 0x200000b8ffd17230 */ /* 0x000fc40000004100 */
[C---:B------:R-:W-:Y:S01]  /*1140*/  FMUL.FTZ R198, R190.reuse, R187 ;  /* 0x000000bbbec67220 */ /* 0x040fe20000410000 */
[----:B------:R-:W-:Y:S02]  /*1150*/  HADD2.F32 R196, -RZ, R184.H1_H1 ;  /* 0x300000b8ffc47230 */ /* 0x000fe40000004100 */
[----:B------:R-:W-:Y:S01]  /*1160*/  FMUL.FTZ R197, R190, R197 ;  /* 0x000000c5bec57220 */ /* 0x000fe20000410000 */
[--C-:B------:R-:W-:Y:S02]  /*1170*/  HADD2.F32 R195, -RZ, R185.reuse.H0_H0 ;  /* 0x200000b9ffc37230 */ /* 0x100fe40000004100 */
[C---:B------:R-:W-:Y:S01]  /*1180*/  FADD.FTZ R187, -R208.reuse, R194 ;  /* 0x000000c2d0bb7221 */ /* 0x040fe20000010100 */
[----:B------:R-:W-:Y:S01]  /*1190*/  FADD.FTZ R192, -R208, R192 ;  /* 0x000000c0d0c07221 */ /* 0x000fe20000010100 */
[----:B------:R-:W-:Y:S01]  /*11a0*/  FMUL.FTZ R191, R252, R209 ;  /* 0x000000d1fcbf7220 */ /* 0x000fe20000410000 */
[----:B------:R-:W-:Y:S02]  /*11b0*/  HADD2.F32 R185, -RZ, R185.H1_H1 ;  /* 0x300000b9ffb97230 */ /* 0x000fe40000004100 */
[----:B------:R-:W-:Y:S01]  /*11c0*/  FADD.FTZ R81, R81, R196 ;  /* 0x000000c451517221 */ /* 0x000fe20000010000 */
[-C--:B------:R-:W-:Y:S01]  /*11d0*/  FFMA.FTZ R41, R198, R196.reuse, R41 ;  /* 0x000000c4c6297223 */ /* 0x080fe20000010029 */
[----:B------:R-:W-:Y:S01]  /*11e0*/  FMUL.FTZ R252, R249, R196 ;  /* 0x000000c4f9fc7220 */ /* 0x000fe20000410000 */
[----:B------:R-:W-:-:S02]  /*11f0*/  HADD2.F32 R184, -RZ, R186.H0_H0 ;  /* 0x200000baffb87230 */ /* 0x000fc40000004100 */
[----:B------:R-:W-:Y:S01]  /*1200*/  FADD.FTZ R82, R82, R195 ;  /* 0x000000c352527221 */ /* 0x000fe20000010000 */
[-C--:B------:R-:W-:Y:S01]  /*1210*/  FFMA.FTZ R42, R197, R195.reuse, R42 ;  /* 0x000000c3c52a7223 */ /* 0x080fe2000001002a */
[----:B----4-:R-:W-:Y:S01]  /*1220*/  FMUL.FTZ R249, R248, R195 ;  /* 0x000000c3f8f97220 */ /* 0x010fe20000410000 */
[----:B------:R-:W-:Y:S01]  /*1230*/  FMUL.FTZ R196, R190, R187 ;  /* 0x000000bbbec47220 */ /* 0x000fe20000410000 */
[----:B------:R-:W-:Y:S01]  /*1240*/  FADD.FTZ R187, -R208, R193 ;  /* 0x000000c1d0bb7221 */ /* 0x000fe20000010100 */
[----:B------:R-:W-:Y:S01]  /*1250*/  FMUL.FTZ R195, R190, R192 ;  /* 0x000000c0bec37220 */ /* 0x000fe20000410000 */
[----:B------:R-:W-:Y:S02]  /*1260*/  HADD2.F32 R186, -RZ, R186.H1_H1 ;  /* 0x300000baffba7230 */ /* 0x000fe40000004100 */
[-C--:B------:R-:W-:Y:S01]  /*1270*/  FMUL.FTZ R248, R247, R185.reuse ;  /* 0x000000b9f7f87220 */ /* 0x080fe20000410000 */
[----:B------:R-:W-:Y:S01]  /*1280*/  FADD.FTZ R83, R83, R185 ;  /* 0x000000b953537221 */ /* 0x000fe20000010000 */
[----:B------:R-:W-:Y:S01]  /*1290*/  FFMA.FTZ R43, R196, R185, R43 ;  /* 0x000000b9c42b7223 */ /* 0x000fe2000001002b */
[----:B------:R-:W-:Y:S01]  /*12a0*/  FADD.FTZ R84, R84, R184 ;  /* 0x000000b854547221 */ /* 0x000fe20000010000 */
[----:B------:R-:W-:Y:S01]  /*12b0*/  FMUL.FTZ R194, R190, R187 ;  /* 0x000000bbbec27220 */ /* 0x000fe20000410000 */
[-C--:B------:R-:W-:Y:S01]  /*12c0*/  FFMA.FTZ R44, R195, R184.reuse, R44 ;  /* 0x000000b8c32c7223 */ /* 0x080fe2000001002c */
[----:B------:R-:W-:Y:S01]  /*12d0*/  FMUL.FTZ R247, R246, R184 ;  /* 0x000000b8f6f77220 */ /* 0x000fe20000410000 */
[----:B------:R-:W-:Y:S01]  /*12e0*/  FADD.FTZ R185, RZ, R191 ;  /* 0x000000bfffb97221 */ /* 0x000fe20000010000 */
[----:B------:R-:W-:Y:S01]  /*12f0*/  FFMA.FTZ R184, R0, R191, RZ ;  /* 0x000000bf00b87223 */ /* 0x000fe200000100ff */
[----:B------:R-:W-:-:S02]  /*1300*/  HADD2.F32 R180, -RZ, R183.H0_H0 ;  /* 0x200000b7ffb47230 */ /* 0x000fc40000004100 */
[----:B------:R-:W-:Y:S01]  /*1310*/  FADD.FTZ R85, R85, R186 ;  /* 0x000000ba55557221 */ /* 0x000fe20000010000 */
[-C--:B------:R-:W-:Y:S01]  /*1320*/  FFMA.FTZ R45, R194, R186.reuse, R45 ;  /* 0x000000bac22d7223 */ /* 0x080fe2000001002d */
[----:B------:R-:W-:Y:S01]  /*1330*/  FMUL.FTZ R246, R245, R186 ;  /* 0x000000baf5f67220 */ /* 0x000fe20000410000 */
[----:B------:R-:W-:Y:S01]  /*1340*/  FADD.FTZ R186, R185, R252 ;  /* 0x000000fcb9ba7221 */ /* 0x000fe20000010000 */
[----:B------:R-:W-:Y:S01]  /*1350*/  FFMA.FTZ R184, R198, R252, R184 ;  /* 0x000000fcc6b87223 */ /* 0x000fe200000100b8 */
[----:B------:R-:W-:Y:S02]  /*1360*/  FADD.FTZ R185, -R208, R180 ;  /* 0x000000b4d0b97221 */ /* 0x000fe40000010100 */
[----:B------:R-:W-:Y:S01]  /*1370*/  FADD.FTZ R180, R186, R249 ;  /* 0x000000f9bab47221 */ /* 0x000fe20000010000 */
[----:B------:R-:W-:Y:S01]  /*1380*/  FFMA.FTZ R184, R197, R249, R184 ;  /* 0x000000f9c5b87223 */ /* 0x000fe200000100b8 */
[----:B------:R-:W-:Y:S02]  /*1390*/  FMUL.FTZ R193, R190, R185 ;  /* 0x000000b9bec17220 */ /* 0x000fe40000410000 */
        /* <DEDUP_REMOVED lines=22> */
.L_x_8679:
[----:B------:R-:W-:Y:S05]  /*1500*/  BSYNC B0 ;  /* 0x0000000000007941 */ /* 0x000fea0003800000 */
.L_x_8678:
[----:B------:R-:W-:Y:S04]  /*1510*/  BSSY B0, `(.L_x_8680) ;  /* 0x000005e000007945 */ /* 0x000fe80003800000 */
[----:B------:R-:W-:Y:S05]  /*1520*/  @!P0 BRA `(.L_x_8681) ;  /* 0x0000000400708947 */ /* 0x000fea0003800000 */
        /* <DEDUP_REMOVED lines=9> */
[----:B------:R-:W4:Y:S04]  /*15c0*/  LDL R238, [R1+0xa4] ;  /* 0x0000a40001ee7983 */ /* 0x000f280000100800 */
[----:B------:R0:W5:Y:S04]  /*15d0*/  @P4 LDG.E.128 R156, desc[UR4][R18.64] ;  /* 0x00000004129c4981 */ /* 0x000168000c1e1d00 */
[----:B------:R-:W4:Y:S04]  /*15e0*/  LDL R237, [R1+0xa8] ;  /* 0x0000a80001ed7983 */ /* 0x000f280000100800 */
[----:B------:R-:W4:Y:S01]  /*15f0*/  LDL R251, [R1+0xac] ;  /* 0x0000ac0001fb7983 */ /* 0x000f220000100800 */
[----:B0-----:R-:W0:Y:S01]  /*1600*/  LDC.64 R18, c[0x0][0x2b8] ;  /* 0x0000ae00ff127b82 */ /* 0x001e220000000a00 */
[----:B------:R-:W-:-:S04]  /*1610*/  LEA R20, P4, R184, UR12, 0x4 ;  /* 0x0000000cb8147c11 */ /* 0x000fc8000f8820ff */
[----:B------:R-:W-:-:S06]  /*1620*/  LEA.HI.X R21, R184, UR13, RZ, 0x4, P4 ;  /* 0x0000000db8157c11 */ /* 0x000fcc000a0f24ff */
[----:B------:R-:W2:Y:S01]  /*1630*/  LDG.E.128 R20, desc[UR4][R20.64] ;  /* 0x0000000414147981 */ /* 0x000ea2000c1e1d00 */
[----:B0-----:R-:W-:-:S05]  /*1640*/  IMAD.WIDE.U32 R18, R184, 0x10, R18 ;  /* 0x00000010b8127825 */ /* 0x001fca00078e0012 */
[----:B------:R0:W3:Y:S01]  /*1650*/  LDG.E.128 R180, desc[UR4][R18.64] ;  /* 0x0000000412b47981 */ /* 0x0000e2000c1e1d00 */
[----:B------:R-:W-:Y:S01]  /*1660*/  IADD3 R184, R184, 0x80, RZ ;  /* 0x00000080b8b87810 */ /* 0x000fe20007ffe0ff */
[--C-:B--2---:R-:W-:Y:S02]  /*1670*/  HADD2.F32 R201, -RZ, R20.reuse.H0_H0 ;  /* 0x20000014ffc97230 */ /* 0x104fe40000004100 */
[--C-:B------:R-:W-:Y:S02]  /*1680*/  HADD2.F32 R236, -RZ, R23.reuse.H0_H0 ;  /* 0x20000017ffec7230 */ /* 0x100fe40000004100 */
[----:B------:R-:W-:Y:S02]  /*1690*/  HADD2.F32 R185, -RZ, R23.H1_H1 ;  /* 0x30000017ffb97230 */ /* 0x000fe40000004100 */
[----:B------:R-:W-:Y:S01]  /*16a0*/  FADD.FTZ R23, -R208, R201 ;  /* 0x000000c9d0177221 */ /* 0x000fe20000010100 */
[----:B------:R-:W-:Y:S02]  /*16b0*/  HADD2.F32 R17, -RZ, R20.H1_H1 ;  /* 0x30000014ff117230 */ /* 0x000fe40000004100 */
[----:B------:R-:W-:-:S02]  /*16c0*/  HADD2.F32 R20, -RZ, R21.H1_H1 ;  /* 0x30000015ff147230 */ /* 0x000fc40000004100 */
[----:B-----5:R-:W-:Y:S01]  /*16d0*/  FMUL.FTZ R201, R190, R23 ;  /* 0x00000017bec97220 */ /* 0x020fe20000410000 */
[----:B0-----:R-:W-:Y:S02]  /*16e0*/  HADD2.F32 R19, -RZ, R22.H0_H0 ;  /* 0x20000016ff137230 */ /* 0x001fe40000004100 */
[----:B------:R-:W-:Y:S02]  /*16f0*/  HADD2.F32 R18, -RZ, R21.H0_H0 ;  /* 0x20000015ff127230 */ /* 0x000fe40000004100 */
[C---:B------:R-:W-:Y:S01]  /*1700*/  FADD.FTZ R20, -R208.reuse, R20 ;  /* 0x00000014d0147221 */ /* 0x040fe20000010100 */
[----:B---3--:R-:W-:Y:S02]  /*1710*/  HADD2.F32 R186, -RZ, R180.H0_H0 ;  /* 0x200000b4ffba7230 */ /* 0x008fe40000004100 */
[----:B------:R-:W-:Y:S01]  /*1720*/  FADD.FTZ R18, -R208, R18 ;  /* 0x00000012d0127221 */ /* 0x000fe20000010100 */
[----:B------:R-:W-:Y:S02]  /*1730*/  HADD2.F32 R22, -RZ, R22.H1_H1 ;  /* 0x30000016ff167230 */ /* 0x000fe40000004100 */
[----:B------:R-:W-:Y:S01]  /*1740*/  FADD.FTZ R88, R88, R186 ;  /* 0x000000ba58587221 */ /* 0x000fe20000010000 */
[-C--:B------:R-:W-:Y:S01]  /*1750*/  FFMA.FTZ R48, R201, R186.reuse, R48 ;  /* 0x000000bac9307223 */ /* 0x080fe20000010030 */
[----:B------:R-:W-:Y:S01]  /*1760*/  FMUL.FTZ R243, R243, R186 ;  /* 0x000000baf3f37220 */ /* 0x000fe20000410000 */
[----:B------:R-:W-:Y:S01]  /*1770*/  FADD.FTZ R186, -R208, R19 ;  /* 0x00000013d0ba7221 */ /* 0x000fe20000010100 */
[----:B------:R-:W-:-:S02]  /*1780*/  HADD2.F32 R187, -RZ, R180.H1_H1 ;  /* 0x300000b4ffbb7230 */ /* 0x000fc40000004100 */
[C---:B------:R-:W-:Y:S01]  /*1790*/  FMUL.FTZ R19, R190.reuse, R20 ;  /* 0x00000014be137220 */ /* 0x040fe20000410000 */
[----:B------:R-:W-:Y:S02]  /*17a0*/  HADD2.F32 R21, -RZ, R182.H0_H0 ;  /* 0x200000b6ff157230 */ /* 0x000fe40000004100 */
[C---:B------:R-:W-:Y:S01]  /*17b0*/  FMUL.FTZ R20, R190.reuse, R186 ;  /* 0x000000babe147220 */ /* 0x040fe20000410000 */
[--C-:B------:R-:W-:Y:S02]  /*17c0*/  HADD2.F32 R180, -RZ, R181.reuse.H0_H0 ;  /* 0x200000b5ffb47230 */ /* 0x100fe40000004100 */
[----:B------:R-:W-:Y:S01]  /*17d0*/  FMUL.FTZ R18, R190, R18 ;  /* 0x00000012be127220 */ /* 0x000fe20000410000 */
[C---:B------:R-:W-:Y:S01]  /*17e0*/  FADD.FTZ R22, -R208.reuse, R22 ;  /* 0x00000016d0167221 */ /* 0x040fe20000010100 */
[----:B------:R-:W-:Y:S01]  /*17f0*/  FADD.FTZ R17, -R208, R17 ;  /* 0x00000011d0117221 */ /* 0x000fe20000010100 */
[----:B------:R-:W-:Y:S01]  /*1800*/  FADD.FTZ R92, R92, R21 ;  /* 0x000000155c5c7221 */ /* 0x000fe20000010000 */
[-C--:B------:R-:W-:Y:S01]  /*1810*/  FFMA.FTZ R52, R20, R21.reuse, R52 ;  /* 0x0000001514347223 */ /* 0x080fe20000010034 */
[----:B------:R-:W-:Y:S01]  /*1820*/  FMUL.FTZ R239, R239, R21 ;  /* 0x00000015efef7220 */ /* 0x000fe20000410000 */
[----:B------:R-:W-:Y:S01]  /*1830*/  FADD.FTZ R90, R90, R180 ;  /* 0x000000b45a5a7221 */ /* 0x000fe20000010000 */
[-C--:B------:R-:W-:Y:S01]  /*1840*/  FFMA.FTZ R50, R18, R180.reuse, R50 ;  /* 0x000000b412327223 */ /* 0x080fe20000010032 */
[----:B----4-:R-:W-:Y:S01]  /*1850*/  FMUL.FTZ R241, R241, R180 ;  /* 0x000000b4f1f17220 */ /* 0x010fe20000410000 */
[C---:B------:R-:W-:Y:S01]  /*1860*/  FMUL.FTZ R21, R190.reuse, R22 ;  /* 0x00000016be157220 */ /* 0x040fe20000410000 */
[----:B------:R-:W-:Y:S01]  /*1870*/  FMUL.FTZ R17, R190, R17 ;  /* 0x00000011be117220 */ /* 0x000fe20000410000 */
[----:B------:R-:W-:Y:S01]  /*1880*/  FMUL.FTZ R242, R242, R187 ;  /* 0x000000bbf2f27220 */ /* 0x000fe20000410000 */
[----:B------:R-:W-:Y:S01]  /*1890*/  FADD.FTZ R22, R209, R243 ;  /* 0x000000f3d1167221 */ /* 0x000fe20000010000 */
[----:B------:R-:W-:Y:S01]  /*18a0*/  FFMA.FTZ R180, R201, R243, R218 ;  /* 0x000000f3c9b47223 */ /* 0x000fe200000100da */
[----:B------:R-:W-:-:S02]  /*18b0*/  HADD2.F32 R181, -RZ, R181.H1_H1 ;  /* 0x300000b5ffb57230 */ /* 0x000fc40000004100 */
[----:B------:R-:W-:Y:S01]  /*18c0*/  FADD.FTZ R22, R22, R242 ;  /* 0x000000f216167221 */ /* 0x000fe20000010000 */
[----:B------:R-:W-:Y:S02]  /*18d0*/  FFMA.FTZ R180, R17, R242, R180 ;  /* 0x000000f211b47223 */ /* 0x000fe400000100b4 */
        /* <DEDUP_REMOVED lines=8> */
[----:B------:R-:W-:-:S02]  /*1960*/  HADD2.F32 R23, -RZ, R183.H0_H0 ;  /* 0x200000b7ff177230 */ /* 0x000fc40000004100 */
[----:B------:R-:W-:Y:S01]  /*1970*/  FADD.FTZ R93, R93, R182 ;  /* 0x000000b65d5d7221 */ /* 0x000fe20000010000 */
[-C--:B------:R-:W-:Y:S01]  /*1980*/  FFMA.FTZ R53, R21, R182.reuse, R53 ;  /* 0x000000b615357223 */ /* 0x080fe20000010035 */
[----:B------:R-:W-:Y:S01]  /*1990*/  FMUL.FTZ R238, R238, R182 ;  /* 0x000000b6eeee7220 */ /* 0x000fe20000410000 */
[----:B------:R-:W-:Y:S01]  /*19a0*/  FADD.FTZ R182, -R208, R236 ;  /* 0x000000ecd0b67221 */ /* 0x000fe20000010100 */
[----:B------:R-:W-:Y:S01]  /*19b0*/  FADD.FTZ R181, R181, R239 ;  /* 0x000000efb5b57221 */ /* 0x000fe20000010000 */
[----:B------:R-:W-:Y:S01]  /*19c0*/  FFMA.FTZ R180, R20, R239, R180 ;  /* 0x000000ef14b47223 */ /* 0x000fe200000100b4 */
[----:B------:R-:W-:Y:S02]  /*19d0*/  HADD2.F32 R183, -RZ, R183.H1_H1 ;  /* 0x300000b7ffb77230 */ /* 0x000fe40000004100 */
[----:B------:R-:W-:Y:S01]  /*19e0*/  FMUL.FTZ R22, R190, R182 ;  /* 0x000000b6be167220 */ /* 0x000fe20000410000 */
        /* <DEDUP_REMOVED lines=16> */
.L_x_8681:
[----:B------:R-:W-:Y:S05]  /*1af0*/  BSYNC B0 ;  /* 0x0000000000007941 */ /* 0x000fea0003800000 */
.L_x_8680:
        /* <DEDUP_REMOVED lines=20> */
[----:B------:R0:W3:Y:S01]  /*1c40*/  LDG.E.128 R180, desc[UR4][R8.64] ;  /* 0x0000000408b47981 */ /* 0x0000e2000c1e1d00 */
[----:B------:R-:W-:Y:S01]  /*1c50*/  IADD3 R184, R184, 0x80, RZ ;  /* 0x00000080b8b87810 */ /* 0x000fe20007ffe0ff */
[--C-:B--2---:R-:W-:Y:S02]  /*1c60*/  HADD2.F32 R3, -RZ, R4.reuse.H1_H1 ;  /* 0x30000004ff037230 */ /* 0x104fe40000004100 */
[----:B0-----:R-:W-:Y:S02]  /*1c70*/  HADD2.F32 R9, -RZ, R4.H0_H0 ;  /* 0x20000004ff097230 */ /* 0x001fe40000004100 */
[----:B------:R-:W-:-:S02]  /*1c80*/  HADD2.F32 R4, -RZ, R5.H0_H0 ;  /* 0x20000005ff047230 */ /* 0x000fc40000004100 */
[----:B------:R-:W-:Y:S01]  /*1c90*/  FADD.FTZ R3, -R208, R3 ;  /* 0x00000003d0037221 */ /* 0x000fe20000010100 */
[--C-:B---3--:R-:W-:Y:S02]  /*1ca0*/  HADD2.F32 R187, -RZ, R180.reuse.H0_H0 ;  /* 0x200000b4ffbb7230 */ /* 0x108fe40000004100 */
[----:B------:R-:W-:Y:S02]  /*1cb0*/  HADD2.F32 R180, -RZ, R180.H1_H1 ;  /* 0x300000b4ffb47230 */ /* 0x000fe40000004100 */
[----:B-----5:R-:W-:Y:S01]  /*1cc0*/  FMUL.FTZ R3, R190, R3 ;  /* 0x00000003be037220 */ /* 0x020fe20000410000 */
[----:B------:R-:W-:Y:S02]  /*1cd0*/  HADD2.F32 R185, -RZ, R5.H1_H1 ;  /* 0x30000005ffb97230 */ /* 0x000fe40000004100 */
[----:B------:R-:W-:Y:S01]  /*1ce0*/  FADD.FTZ R4, -R208, R4 ;  /* 0x00000004d0047221 */ /* 0x000fe20000010100 */
[--C-:B------:R-:W-:Y:S02]  /*1cf0*/  HADD2.F32 R5, -RZ, R6.reuse.H0_H0 ;  /* 0x20000006ff057230 */ /* 0x100fe40000004100 */
[----:B------:R-:W-:Y:S01]  /*1d00*/  FADD.FTZ R97, R97, R180 ;  /* 0x000000b461617221 */ /* 0x000fe20000010000 */
[----:B------:R-:W-:-:S02]  /*1d10*/  HADD2.F32 R8, -RZ, R6.H1_H1 ;  /* 0x30000006ff087230 */ /* 0x000fc40000004100 */
[-C--:B------:R-:W-:Y:S01]  /*1d20*/  FFMA.FTZ R57, R3, R180.reuse, R57 ;  /* 0x000000b403397223 */ /* 0x080fe20000010039 */
[----:B------:R-:W-:Y:S02]  /*1d30*/  HADD2.F32 R6, -RZ, R181.H0_H0 ;  /* 0x200000b5ff067230 */ /* 0x000fe40000004100 */
[----:B------:R-:W-:Y:S01]  /*1d40*/  FMUL.FTZ R234, R234, R180 ;  /* 0x000000b4eaea7220 */ /* 0x000fe20000410000 */
[----:B------:R-:W-:Y:S01]  /*1d50*/  FADD.FTZ R180, -R208, R185 ;  /* 0x000000b9d0b47221 */ /* 0x000fe20000010100 */
[----:B------:R-:W-:Y:S01]  /*1d60*/  FMUL.FTZ R4, R190, R4 ;  /* 0x00000004be047220 */ /* 0x000fe20000410000 */
[C---:B------:R-:W-:Y:S01]  /*1d70*/  FADD.FTZ R185, -R208.reuse, R5 ;  /* 0x00000005d0b97221 */ /* 0x040fe20000010100 */
[--C-:B------:R-:W-:Y:S02]  /*1d80*/  HADD2.F32 R228, -RZ, R7.reuse.H0_H0 ;  /* 0x20000007ffe47230 */ /* 0x100fe40000004100 */
[----:B------:R-:W-:Y:S01]  /*1d90*/  FADD.FTZ R9, -R208, R9 ;  /* 0x00000009d0097221 */ /* 0x000fe20000010100 */
[----:B------:R-:W-:-:S02]  /*1da0*/  HADD2.F32 R186, -RZ, R7.H1_H1 ;  /* 0x30000007ffba7230 */ /* 0x000fc40000004100 */
[----:B------:R-:W-:Y:S01]  /*1db0*/  FADD.FTZ R98, R98, R6 ;  /* 0x0000000662627221 */ /* 0x000fe20000010000 */
[----:B------:R-:W-:Y:S02]  /*1dc0*/  HADD2.F32 R7, -RZ, R182.H0_H0 ;  /* 0x200000b6ff077230 */ /* 0x000fe40000004100 */
[-C--:B------:R-:W-:Y:S01]  /*1dd0*/  FFMA.FTZ R58, R4, R6.reuse, R58 ;  /* 0x00000006043a7223 */ /* 0x080fe2000001003a */
[----:B------:R-:W-:Y:S01]  /*1de0*/  FMUL.FTZ R233, R233, R6 ;  /* 0x00000006e9e97220 */ /* 0x000fe20000410000 */
[----:B------:R-:W-:Y:S01]  /*1df0*/  FMUL.FTZ R6, R190, R185 ;  /* 0x000000b9be067220 */ /* 0x000fe20000410000 */
[----:B------:R-:W-:Y:S01]  /*1e00*/  FADD.FTZ R8, -R208, R8 ;  /* 0x00000008d0087221 */ /* 0x000fe20000010100 */
[----:B------:R-:W-:Y:S01]  /*1e10*/  FMUL.FTZ R200, R190, R9 ;  /* 0x00000009bec87220 */ /* 0x000fe20000410000 */
[----:B----4-:R-:W-:Y:S01]  /*1e20*/  FMUL.FTZ R235, R235, R187 ;  /* 0x000000bbebeb7220 */ /* 0x010fe20000410000 */
[----:B------:R-:W-:Y:S01]  /*1e30*/  FADD.FTZ R100, R100, R7 ;  /* 0x0000000764647221 */ /* 0x000fe20000010000 */
[-C--:B------:R-:W-:Y:S01]  /*1e40*/  FFMA.FTZ R60, R6, R7.reuse, R60 ;  /* 0x00000007063c7223 */ /* 0x080fe2000001003c */
[----:B------:R-:W-:Y:S01]  /*1e50*/  FMUL.FTZ R231, R231, R7 ;  /* 0x00000007e7e77220 */ /* 0x000fe20000410000 */
[C---:B------:R-:W-:Y:S01]  /*1e60*/  FMUL.FTZ R5, R190.reuse, R180 ;  /* 0x000000b4be057220 */ /* 0x040fe20000410000 */
        /* <DEDUP_REMOVED lines=39> */
.L_x_8683:
[----:B------:R-:W-:Y:S05]  /*20e0*/  BSYNC B0 ;  /* 0x0000000000007941 */ /* 0x000fea0003800000 */
.L_x_8682:
        /* <DEDUP_REMOVED lines=13> */
[----:B------:R-:W4:Y:S01]  /*21c0*/  LDL R251, [R1+0x2c] ;  /* 0x00002c0001fb7983 */ /* 0x000f220000100800 */
[----:B0-----:R-:W0:Y:S01]  /*21d0*/  LDC.64 R10, c[0x0][0x2b8] ;  /* 0x0000ae00ff0a7b82 */ /* 0x001e220000000a00 */
[----:B------:R-:W-:-:S04]  /*21e0*/  LEA R12, P4, R184, UR12, 0x4 ;  /* 0x0000000cb80c7c11 */ /* 0x000fc8000f8820ff */
[----:B------:R-:W-:-:S06]  /*21f0*/  LEA.HI.X R13, R184, UR13, RZ, 0x4, P4 ;  /* 0x0000000db80d7c11 */ /* 0x000fcc000a0f24ff */
[----:B------:R-:W2:Y:S01]  /*2200*/  LDG.E.128 R12, desc[UR4][R12.64] ;  /* 0x000000040c0c7981 */ /* 0x000ea2000c1e1d00 */
[----:B0-----:R-:W-:-:S05]  /*2210*/  IMAD.WIDE.U32 R10, R184, 0x10, R10 ;  /* 0x00000010b80a7825 */ /* 0x001fca00078e000a */
[----:B------:R-:W3:Y:S01]  /*2220*/  LDG.E.128 R180, desc[UR4][R10.64] ;  /* 0x000000040ab47981 */ /* 0x000ee2000c1e1d00 */
[----:B--2---:R-:W-:-:S05]  /*2230*/  HADD2.F32 R16, -RZ, R12.H0_H0 ;  /* 0x2000000cff107230 */ /* 0x004fca0000004100 */
[----:B------:R-:W-:-:S04]  /*2240*/  FADD.FTZ R16, -R208, R16 ;  /* 0x00000010d0107221 */ /* 0x000fc80000010100 */
[----:B-----5:R-:W-:Y:S01]  /*2250*/  FMUL.FTZ R199, R190, R16 ;  /* 0x00000010bec77220 */ /* 0x020fe20000410000 */
[----:B---3--:R-:W-:-:S05]  /*2260*/  HADD2.F32 R187, -RZ, R180.H0_H0 ;  /* 0x200000b4ffbb7230 */ /* 0x008fca0000004100 */
[----:B------:R-:W-:Y:S01]  /*2270*/  FADD.FTZ R104, R104, R187 ;  /* 0x000000bb68687221 */ /* 0x000fe20000010000 */
[-C--:B------:R-:W-:Y:S01]  /*2280*/  FFMA.FTZ R64, R199, R187.reuse, R64 ;  /* 0x000000bbc7407223 */ /* 0x080fe20000010040 */
[----:B------:R-:W-:Y:S02]  /*2290*/  FMUL.FTZ R227, R227, R187 ;  /* 0x000000bbe3e37220 */ /* 0x000fe40000410000 */
[----:B------:R-:W2:Y:S01]  /*22a0*/  LDL R187, [R1+0x28] ;  /* 0x0000280001bb7983 */ /* 0x000ea20000100800 */
[--C-:B------:R-:W-:Y:S02]  /*22b0*/  HADD2.F32 R11, -RZ, R13.reuse.H0_H0 ;  /* 0x2000000dff0b7230 */ /* 0x100fe40000004100 */
[----:B------:R-:W-:Y:S02]  /*22c0*/  HADD2.F32 R10, -RZ, R12.H1_H1 ;  /* 0x3000000cff0a7230 */ /* 0x000fe40000004100 */
[----:B------:R-:W-:Y:S02]  /*22d0*/  HADD2.F32 R13, -RZ, R13.H1_H1 ;  /* 0x3000000dff0d7230 */ /* 0x000fe40000004100 */
[----:B------:R-:W-:-:S02]  /*22e0*/  HADD2.F32 R12, -RZ, R14.H0_H0 ;  /* 0x2000000eff0c7230 */ /* 0x000fc40000004100 */
[--C-:B------:R-:W-:Y:S02]  /*22f0*/  HADD2.F32 R216, -RZ, R15.reuse.H0_H0 ;  /* 0x2000000fffd87230 */ /* 0x100fe40000004100 */
[----:B------:R-:W-:Y:S01]  /*2300*/  FADD.FTZ R13, -R208, R13 ;  /* 0x0000000dd00d7221 */ /* 0x000fe20000010100 */
[----:B------:R-:W-:Y:S02]  /*2310*/  HADD2.F32 R186, -RZ, R15.H1_H1 ;  /* 0x3000000fffba7230 */ /* 0x000fe40000004100 */
[----:B------:R-:W-:Y:S02]  /*2320*/  HADD2.F32 R215, -RZ, R180.H1_H1 ;  /* 0x300000b4ffd77230 */ /* 0x000fe40000004100 */
[----:B------:R-:W-:Y:S02]  /*2330*/  HADD2.F32 R14, -RZ, R14.H1_H1 ;  /* 0x3000000eff0e7230 */ /* 0x000fe40000004100 */
[--C-:B------:R-:W-:Y:S02]  /*2340*/  HADD2.F32 R180, -RZ, R182.reuse.H0_H0 ;  /* 0x200000b6ffb47230 */ /* 0x100fe40000004100 */
[----:B------:R-:W-:-:S02]  /*2350*/  HADD2.F32 R15, -RZ, R182.H1_H1 ;  /* 0x300000b6ff0f7230 */ /* 0x000fc40000004100 */
[----:B------:R-:W-:Y:S01]  /*2360*/  FADD.FTZ R182, -R208, R12 ;  /* 0x0000000cd0b67221 */ /* 0x000fe20000010100 */
[--C-:B------:R-:W-:Y:S02]  /*2370*/  HADD2.F32 R185, -RZ, R181.reuse.H0_H0 ;  /* 0x200000b5ffb97230 */ /* 0x100fe40000004100 */
[C---:B------:R-:W-:Y:S01]  /*2380*/  FMUL.FTZ R12, R190.reuse, R13 ;  /* 0x0000000dbe0c7220 */ /* 0x040fe20000410000 */
[----:B------:R-:W-:Y:S02]  /*2390*/  HADD2.F32 R181, -RZ, R181.H1_H1 ;  /* 0x300000b5ffb57230 */ /* 0x000fe40000004100 */
[----:B------:R-:W-:Y:S01]  /*23a0*/  FMUL.FTZ R13, R190, R182 ;  /* 0x000000b6be0d7220 */ /* 0x000fe20000410000 */
[C---:B------:R-:W-:Y:S01]  /*23b0*/  FADD.FTZ R14, -R208.reuse, R14 ;  /* 0x0000000ed00e7221 */ /* 0x040fe20000010100 */
[----:B------:R-:W-:Y:S01]  /*23c0*/  FADD.FTZ R10, -R208, R10 ;  /* 0x0000000ad00a7221 */ /* 0x000fe20000010100 */
[----:B------:R-:W-:Y:S01]  /*23d0*/  FADD.FTZ R108, R108, R180 ;  /* 0x000000b46c6c7221 */ /* 0x000fe20000010000 */
[----:B------:R-:W-:Y:S01]  /*23e0*/  FADD.FTZ R107, R107, R181 ;  /* 0x000000b56b6b7221 */ /* 0x000fe20000010000 */
[-C--:B------:R-:W-:Y:S01]  /*23f0*/  FFMA.FTZ R67, R12, R181.reuse, R67 ;  /* 0x000000b50c437223 */ /* 0x080fe20000010043 */
[----:B------:R-:W-:Y:S01]  /*2400*/  FMUL.FTZ R221, R221, R181 ;  /* 0x000000b5dddd7220 */ /* 0x000fe20000410000 */
[-C--:B------:R-:W-:Y:S01]  /*2410*/  FFMA.FTZ R68, R13, R180.reuse, R68 ;  /* 0x000000b40d447223 */ /* 0x080fe20000010044 */
[----:B----4-:R-:W-:Y:S01]  /*2420*/  FMUL.FTZ R219, R219, R180 ;  /* 0x000000b4dbdb7220 */ /* 0x010fe20000410000 */
[C---:B------:R-:W-:Y:S01]  /*2430*/  FMUL.FTZ R14, R190.reuse, R14 ;  /* 0x0000000ebe0e7220 */ /* 0x040fe20000410000 */
[----:B------:R-:W-:Y:S01]  /*2440*/  FMUL.FTZ R10, R190, R10 ;  /* 0x0000000abe0a7220 */ /* 0x000fe20000410000 */
[----:B------:R-:W-:Y:S01]  /*2450*/  FADD.FTZ R11, -R208, R11 ;  /* 0x0000000bd00b7221 */ /* 0x000fe20000010100 */
        /* <DEDUP_REMOVED lines=15> */
[----:B------:R-:W-:Y:S01]  /*2550*/  FADD.FTZ R182, -R208, R216 ;  /* 0x000000d8d0b67221 */ /* 0x000fe20000010100 */
[----:B------:R-:W-:Y:S01]  /*2560*/  FADD.FTZ R180, R180, R219 ;  /* 0x000000dbb4b47221 */ /* 0x000fe20000010000 */
[----:B------:R-:W-:Y:S01]  /*2570*/  FFMA.FTZ R181, R13, R219, R181 ;  /* 0x000000db0db57223 */ /* 0x000fe200000100b5 */
[----:B------:R-:W-:Y:S02]  /*2580*/  HADD2.F32 R183, -RZ, R183.H1_H1 ;  /* 0x300000b7ffb77230 */ /* 0x000fe40000004100 */
[----:B------:R-:W-:Y:S01]  /*2590*/  FMUL.FTZ R15, R190, R182 ;  /* 0x000000b6be0f7220 */ /* 0x000fe20000410000 */
[----:B------:R-:W-:Y:S01]  /*25a0*/  FADD.FTZ R182, -R208, R186 ;  /* 0x000000bad0b67221 */ /* 0x000fe20000010100 */
        /* <DEDUP_REMOVED lines=10> */
[----:B------:R-:W-:Y:S01]  /*2650*/  IADD3 R184, R184, 0x80, RZ ;  /* 0x00000080b8b87810 */ /* 0x000fe20007ffe0ff */
[----:B--2---:R-:W-:Y:S01]  /*2660*/  FMUL.FTZ R216, R187, R16 ;  /* 0x00000010bbd87220 */ /* 0x004fe20000410000 */
[----:B------:R-:W-:-:S03]  /*2670*/  FMUL.FTZ R16, R190, R182 ;  /* 0x000000b6be107220 */ /* 0x000fc60000410000 */
[----:B------:R-:W-:Y:S01]  /*2680*/  FADD.FTZ R180, R180, R216 ;  /* 0x000000d8b4b47221 */ /* 0x000fe20000010000 */
[----:B------:R-:W-:Y:S01]  /*2690*/  FFMA.FTZ R181, R15, R216, R181 ;  /* 0x000000d80fb57223 */ /* 0x000fe200000100b5 */
[----:B------:R-:W-:Y:S02]  /*26a0*/  FFMA.FTZ R71, R16, R183, R71 ;  /* 0x000000b710477223 */ /* 0x000fe40000010047 */
[----:B------:R-:W-:Y:S01]  /*26b0*/  FADD.FTZ R209, R180, R215 ;  /* 0x000000d7b4d17221 */ /* 0x000fe20000010000 */
[----:B------:R-:W-:-:S07]  /*26c0*/  FFMA.FTZ R218, R16, R215, R181 ;  /* 0x000000d710da7223 */ /* 0x000fce00000100b5 */
.L_x_8685:
[----:B------:R-:W-:Y:S05]  /*26d0*/  BSYNC B0 ;  /* 0x0000000000007941 */ /* 0x000fea0003800000 */
.L_x_8684:
[----:B------:R-:W2:Y:S01]  /*26e0*/  LDL R180, [R1+0xc] ;  /* 0x00000c0001b47983 */ /* 0x000ea20000100800 */
[----:B------:R-:W-:Y:S01]  /*26f0*/  BSSY B0, `(.L_x_8686) ;  /* 0x0000057000007945 */ /* 0x000fe20003800000 */
[----:B--2---:R-:W-:-:S13]  /*2700*/  ISETP.NE.AND P4, PT, R180, RZ, PT ;  /* 0x000000ffb400720c */ /* 0x004fda0003f85270 */
[----:B------:R-:W-:Y:S05]  /*2710*/  @!P4 BRA `(.L_x_8687) ;  /* 0x000000040050c947 */ /* 0x000fea0003800000 */
[----:B------:R-:W-:Y:S01]  /*2720*/  ISETP.NE.U32.AND P4, PT, RZ, UR10, PT ;  /* 0x0000000aff007c0c */ /* 0x000fe2000bf85070 */
[----:B------:R-:W0:Y:S03]  /*2730*/  LDC.64 R186, c[0x0][0x2b8] ;  /* 0x0000ae00ffba7b82 */ /* 0x000e260000000a00 */
[----:B------:R-:W-:-:S13]  /*2740*/  ISETP.NE.AND.EX P4, PT, RZ, UR11, PT, P4 ;  /* 0x0000000bff007c0c */ /* 0x000fda000bf85340 */
[----:B------:R-:W-:-:S04]  /*2750*/  @P4 LEA R180, P5, R184, UR10, 0x4 ;  /* 0x0000000ab8b44c11 */ /* 0x000fc8000f8a20ff */
[----:B------:R-:W-:-:S05]  /*2760*/  @P4 LEA.HI.X R181, R184, UR11, RZ, 0x4, P5 ;  /* 0x0000000bb8b54c11 */ /* 0x000fca000a8f24ff */
[----:B------:R1:W5:Y:S02]  /*2770*/  @P4 LDG.E.128 R168, desc[UR4][R180.64] ;  /* 0x00000004b4a84981 */ /* 0x000364000c1e1d00 */
[----:B-1----:R-:W-:-:S04]  /*2780*/  LEA R180, P4, R184, UR12, 0x4 ;  /* 0x0000000cb8b47c11 */ /* 0x002fc8000f8820ff */
[C---:B------:R-:W-:Y:S01]  /*2790*/  LEA.HI.X R181, R184.reuse, UR13, RZ, 0x4, P4 ;  /* 0x0000000db8b57c11 */ /* 0x040fe2000a0f24ff */
[----:B0-----:R-:W-:-:S05]  /*27a0*/  IMAD.WIDE.U32 R184, R184, 0x10, R186 ;  /* 0x00000010b8b87825 */ /* 0x001fca00078e00ba */
[----:B------:R-:W2:Y:S04]  /*27b0*/  LDG.E.128 R180, desc[UR4][R180.64] ;  /* 0x00000004b4b47981 */ /* 0x000ea8000c1e1d00 */
[----:B------:R-:W3:Y:S01]  /*27c0*/  LDG.E.128 R184, desc[UR4][R184.64] ;  /* 0x00000004b8b87981 */ /* 0x000ee2000c1e1d00 */
[--C-:B--2---:R-:W-:Y:S02]  /*27d0*/  HADD2.F32 R206, -RZ, R180.reuse.H1_H1 ;  /* 0x300000b4ffce7230 */ /* 0x104fe40000004100 */
[----:B------:R-:W-:Y:S02]  /*27e0*/  HADD2.F32 R205, -RZ, R180.H0_H0 ;  /* 0x200000b4ffcd7230 */ /* 0x000fe40000004100 */
[--C-:B------:R-:W-:Y:S02]  /*27f0*/  HADD2.F32 R203, -RZ, R181.reuse.H0_H0 ;  /* 0x200000b5ffcb7230 */ /* 0x100fe40000004100 */
[----:B------:R-:W-:Y:S01]  /*2800*/  FADD.FTZ R210, -R208, R206 ;  /* 0x000000ced0d27221 */ /* 0x000fe20000010100 */
[----:B------:R-:W-:-:S02]  /*2810*/  HADD2.F32 R204, -RZ, R181.H1_H1 ;  /* 0x300000b5ffcc7230 */ /* 0x000fc40000004100 */
[--C-:B------:R-:W-:Y:S02]  /*2820*/  HADD2.F32 R202, -RZ, R182.reuse.H0_H0 ;  /* 0x200000b6ffca7230 */ /* 0x100fe40000004100 */
[C---:B------:R-:W-:Y:S01]  /*2830*/  FADD.FTZ R206, -R208.reuse, R203 ;  /* 0x000000cbd0ce7221 */ /* 0x040fe20000010100 */
[----:B------:R-:W-:Y:S02]  /*2840*/  HADD2.F32 R182, -RZ, R182.H1_H1 ;  /* 0x300000b6ffb67230 */ /* 0x000fe40000004100 */
[C---:B------:R-:W-:Y:S01]  /*2850*/  FADD.FTZ R203, -R208.reuse, R204 ;  /* 0x000000ccd0cb7221 */ /* 0x040fe20000010100 */
[--C-:B------:R-:W-:Y:S02]  /*2860*/  HADD2.F32 R181, -RZ, R183.reuse.H0_H0 ;  /* 0x200000b7ffb57230 */ /* 0x100fe40000004100 */
[C---:B------:R-:W-:Y:S01]  /*2870*/  FADD.FTZ R202, -R208.reuse, R202 ;  /* 0x000000cad0ca7221 */ /* 0x040fe20000010100 */
[----:B------:R-:W-:Y:S02]  /*2880*/  HADD2.F32 R180, -RZ, R183.H1_H1 ;  /* 0x300000b7ffb47230 */ /* 0x000fe40000004100 */
[C---:B------:R-:W-:Y:S01]  /*2890*/  FADD.FTZ R183, -R208.reuse, R205 ;  /* 0x000000cdd0b77221 */ /* 0x040fe20000010100 */
[C---:B------:R-:W-:Y:S01]  /*28a0*/  FADD.FTZ R182, -R208.reuse, R182 ;  /* 0x000000b6d0b67221 */ /* 0x040fe20000010100 */
[----:B------:R-:W-:Y:S01]  /*28b0*/  FADD.FTZ R181, -R208, R181 ;  /* 0x000000b5d0b57221 */ /* 0x000fe20000010100 */
[----:B---3--:R-:W-:-:S02]  /*28c0*/  HADD2.F32 R205, -RZ, R185.H0_H0 ;  /* 0x200000b9ffcd7230 */ /* 0x008fc40000004100 */
[----:B------:R-:W-:Y:S01]  /*28d0*/  FADD.FTZ R180, -R208, R180 ;  /* 0x000000b4d0b47221 */ /* 0x000fe20000010100 */
[----:B------:R-:W-:Y:S02]  /*28e0*/  HADD2.F32 R208, -RZ, R184.H0_H0 ;  /* 0x200000b8ffd07230 */ /* 0x000fe40000004100 */
[C---:B-----5:R-:W-:Y:S01]  /*28f0*/  FMUL.FTZ R211, R190.reuse, R202 ;  /* 0x000000cabed37220 */ /* 0x060fe20000410000 */
[----:B------:R-:W-:Y:S02]  /*2900*/  HADD2.F32 R204, -RZ, R185.H1_H1 ;  /* 0x300000b9ffcc7230 */ /* 0x000fe40000004100 */
[----:B------:R-:W-:Y:S01]  /*2910*/  FMUL.FTZ R251, R190, R183 ;  /* 0x000000b7befb7220 */ /* 0x000fe20000410000 */
[----:B------:R-:W-:Y:S02]  /*2920*/  HADD2.F32 R185, -RZ, R186.H0_H0 ;  /* 0x200000baffb97230 */ /* 0x000fe40000004100 */
[----:B------:R-:W-:Y:S01]  /*2930*/  FMUL.FTZ R224, R28, R208 ;  /* 0x000000d01ce07220 */ /* 0x000fe20000410000 */
[----:B------:R-:W-:-:S02]  /*2940*/  HADD2.F32 R207, -RZ, R184.H1_H1 ;  /* 0x300000b8ffcf7230 */ /* 0x000fc40000004100 */
[----:B------:R-:W-:Y:S01]  /*2950*/  FMUL.FTZ R223, R190, R210 ;  /* 0x000000d2bedf7220 */ /* 0x000fe20000410000 */
[--C-:B------:R-:W-:Y:S02]  /*2960*/  HADD2.F32 R184, -RZ, R187.reuse.H0_H0 ;  /* 0x200000bbffb87230 */ /* 0x100fe40000004100 */
[----:B------:R-:W-:Y:S01]  /*2970*/  FADD.FTZ R116, R116, R185 ;  /* 0x000000b974747221 */ /* 0x000fe20000010000 */
[----:B------:R-:W-:Y:S02]  /*2980*/  HADD2.F32 R183, -RZ, R187.H1_H1 ;  /* 0x300000bbffb77230 */ /* 0x000fe40000004100 */
[-C--:B------:R-:W-:Y:S01]  /*2990*/  FFMA.FTZ R76, R211, R185.reuse, R76 ;  /* 0x000000b9d34c7223 */ /* 0x080fe2000001004c */
[----:B------:R-:W-:Y:S01]  /*29a0*/  FMUL.FTZ R210, R32, R185 ;  /* 0x000000b920d27220 */ /* 0x000fe20000410000 */
        /* <DEDUP_REMOVED lines=10> */
[----:B------:R0:W-:Y:S01]  /*2a50*/  STL [R1], R251 ;  /* 0x000000fb01007387 */ /* 0x0001e20000100800 */
[----:B------:R-:W-:Y:S01]  /*2a60*/  FMUL.FTZ R213, R190, R203 ;  /* 0x000000cbbed57220 */ /* 0x000fe20000410000 */
[----:B------:R-:W-:Y:S01]  /*2a70*/  FMUL.FTZ R212, R31, R204 ;  /* 0x000000cc1fd47220 */ /* 0x000fe20000410000 */
[----:B------:R-:W-:Y:S01]  /*2a80*/  FADD.FTZ R182, R182, R214 ;  /* 0x000000d6b6b67221 */ /* 0x000fe20000010000 */
[----:B------:R-:W-:Y:S01]  /*2a90*/  FFMA.FTZ R187, R220, R214, R187 ;  /* 0x000000d6dcbb7223 */ /* 0x000fe200000100bb */
[----:B------:R-:W-:Y:S01]  /*2aa0*/  FADD.FTZ R114, R114, R205 ;  /* 0x000000cd72727221 */ /* 0x000fe20000010000 */
[----:B------:R-:W-:Y:S01]  /*2ab0*/  FFMA.FTZ R74, R220, R205, R74 ;  /* 0x000000cddc4a7223 */ /* 0x000fe2000001004a */
[----:B------:R-:W-:-:S02]  /*2ac0*/  HADD2.F32 R186, -RZ, R186.H1_H1 ;  /* 0x300000baffba7230 */ /* 0x000fc40000004100 */
[----:B------:R-:W-:Y:S01]  /*2ad0*/  FMUL.FTZ R205, R190, R181 ;  /* 0x000000b5becd7220 */ /* 0x000fe20000410000 */
[----:B------:R-:W-:Y:S01]  /*2ae0*/  FADD.FTZ R182, R182, R212 ;  /* 0x000000d4b6b67221 */ /* 0x000fe20000010000 */
[----:B------:R-:W-:Y:S01]  /*2af0*/  FFMA.FTZ R181, R213, R212, R187 ;  /* 0x000000d4d5b57223 */ /* 0x000fe200000100bb */
[----:B------:R-:W-:Y:S01]  /*2b00*/  FADD.FTZ R115, R115, R204 ;  /* 0x000000cc73737221 */ /* 0x000fe20000010000 */
[----:B------:R-:W-:Y:S01]  /*2b10*/  FMUL.FTZ R206, R33, R186 ;  /* 0x000000ba21ce7220 */ /* 0x000fe20000410000 */
[----:B------:R-:W-:Y:S01]  /*2b20*/  FADD.FTZ R182, R182, R210 ;  /* 0x000000d2b6b67221 */ /* 0x000fe20000010000 */
[----:B------:R-:W-:Y:S01]  /*2b30*/  FFMA.FTZ R181, R211, R210, R181 ;  /* 0x000000d2d3b57223 */ /* 0x000fe200000100b5 */
[----:B------:R-:W-:Y:S01]  /*2b40*/  FFMA.FTZ R75, R213, R204, R75 ;  /* 0x000000ccd54b7223 */ /* 0x000fe2000001004b */
        /* <DEDUP_REMOVED lines=17> */
.L_x_8687:
[----:B------:R-:W-:Y:S05]  /*2c60*/  BSYNC B0 ;  /* 0x0000000000007941 */ /* 0x000fea0003800000 */
.L_x_8686:
        /* <DEDUP_REMOVED lines=26> */
.L_x_8718:
        /* <DEDUP_REMOVED lines=35> */
[----:B------:R-:W-:Y:S01]  /*3040*/  FFMA.FTZ R181, R195, R187, R186 ;  /* 0x000000bbc3b57223 */ /* 0x000fe200000100ba */
[----:B------:R-:W-:Y:S01]  /*3050*/  ISETP.NE.U32.AND P6, PT, RZ, UR14, PT ;  /* 0x0000000eff007c0c */ /* 0x000fe2000bfc5070 */
[----:B------:R-:W3:Y:S01]  /*3060*/  LDL R250, [R1+0xe4] ;  /* 0x0000e40001fa7983 */ /* 0x000ee20000100800 */
[----:B------:R-:W-:Y:S01]  /*3070*/  FADD.FTZ R180, R246, -R180 ;  /* 0x800000b4f6b47221 */ /* 0x000fe20000010000 */
[----:B------:R-:W-:Y:S01]  /*3080*/  FADD.FTZ R181, R247, -R181 ;  /* 0x800000b5f7b57221 */ /* 0x000fe20000010000 */
[----:B------:R-:W-:Y:S01]  /*3090*/  ISETP.NE.AND.EX P6, PT, RZ, UR15, PT, P6 ;  /* 0x0000000fff007c0c */ /* 0x000fe2000bfc5360 */
[----:B------:R1:W-:Y:S01]  /*30a0*/  STL [R1+0x124], R2 ;  /* 0x0001240201007387 */ /* 0x0003e20000100800 */
[C---:B-----5:R-:W-:Y:S01]  /*30b0*/  FMUL.FTZ R184, R190.reuse, R180 ;  /* 0x000000b4beb87220 */ /* 0x060fe20000410000 */
[----:B------:R-:W-:-:S02]  /*30c0*/  FMUL.FTZ R185, R190, R181 ;  /* 0x000000b5beb97220 */ /* 0x000fc40000410000 */
[----:B------:R-:W4:Y:S01]  /*30d0*/  LDL R218, [R1+0xec] ;  /* 0x0000ec0001da7983 */ /* 0x000f220000100800 */
[--C-:B------:R-:W-:Y:S02]  /*30e0*/  @P5 HADD2.F32 R180, -RZ, R154.reuse.H0_H0 ;  /* 0x2000009affb45230 */ /* 0x100fe40000004100 */
[----:B------:R-:W-:-:S03]  /*30f0*/  @P5 HADD2.F32 R181, -RZ, R154.H1_H1 ;  /* 0x3000009affb55230 */ /* 0x000fc60000004100 */
[----:B------:R-:W-:Y:S01]  /*3100*/  @P5 FADD.FTZ R185, R185, R180 ;  /* 0x000000b4b9b95221 */ /* 0x000fe20000010000 */
[----:B-1----:R-:W4:Y:S01]  /*3110*/  LDL R2, [R1+0xf8] ;  /* 0x0000f80001027983 */ /* 0x002f220000100800 */
[----:B------:R-:W-:Y:S01]  /*3120*/  @P5 FADD.FTZ R184, R184, R181 ;  /* 0x000000b5b8b85221 */ /* 0x000fe20000010000 */
[----:B0-----:R-:W-:Y:S02]  /*3130*/  IMAD.WIDE.U32 R180, R189, 0x10, R208 ;  /* 0x00000010bdb47825 */ /* 0x001fe400078e00d0 */
[----:B------:R-:W-:Y:S02]  /*3140*/  @P6 F2FP.F16.F32.PACK_AB R182, RZ, R185 ;  /* 0x000000b9ffb6623e */ /* 0x000fe400000000ff */
[----:B------:R-:W-:Y:S02]  /*3150*/  @P6 F2FP.F16.F32.PACK_AB R183, RZ, R184 ;  /* 0x000000b8ffb7623e */ /* 0x000fe400000000ff */
[----:B------:R-:W-:-:S04]  /*3160*/  @P6 PRMT R174, R182, 0x7610, R174 ;  /* 0x00007610b6ae6816 */ /* 0x000fc800000000ae */
[----:B------:R-:W-:Y:S02]  /*3170*/  @P6 PRMT R174, R174, 0x5410, R183 ;  /* 0x00005410aeae6816 */ /* 0x000fe400000000b7 */
[----:B------:R-:W2:Y:S01]  /*3180*/  LDG.E.128 R180, desc[UR4][R180.64] ;  /* 0x00000004b4b47981 */ /* 0x000ea2000c1e1d00 */
[----:B------:R-:W-:Y:S01]  /*3190*/  FMUL.FTZ R185, R185, R188 ;  /* 0x000000bcb9b97220 */ /* 0x000fe20000410000 */
[----:B------:R-:W-:Y:S02]  /*31a0*/  @P5 HADD2.F32 R209, -RZ, R153.H1_H1 ;  /* 0x30000099ffd15230 */ /* 0x000fe40000004100 */
[--C-:B--2---:R-:W-:Y:S02]  /*31b0*/  HADD2.F32 R208, -RZ, R182.reuse.H0_H0 ;  /* 0x200000b6ffd07230 */ /* 0x104fe40000004100 */
[----:B------:R-:W-:-:S03]  /*31c0*/  HADD2.F32 R182, -RZ, R182.H1_H1 ;  /* 0x300000b6ffb67230 */ /* 0x000fc60000004100 */
[-C--:B------:R-:W-:Y:S01]  /*31d0*/  FFMA.FTZ R124, R208, R185.reuse, R124 ;  /* 0x000000b9d07c7223 */ /* 0x080fe2000001007c */
[----:B------:R-:W-:Y:S01]  /*31e0*/  FMUL.FTZ R208, R184, R188 ;  /* 0x000000bcb8d07220 */ /* 0x000fe20000410000 */
[----:B------:R-:W-:Y:S02]  /*31f0*/  FMUL.FTZ R185, R251, R185 ;  /* 0x000000b9fbb97220 */ /* 0x000fe40000410000 */
[----:B------:R-:W2:Y:S01]  /*3200*/  LDL R251, [R1+0xf4] ;  /* 0x0000f40001fb7983 */ /* 0x000ea20000100800 */
[-C--:B------:R-:W-:Y:S01]  /*3210*/  FFMA.FTZ R125, R182, R208.reuse, R125 ;  /* 0x000000d0b67d7223 */ /* 0x080fe2000001007d */
[----:B------:R-:W-:Y:S01]  /*3220*/  FFMA.FTZ R182, R0, R187, R186 ;  /* 0x000000bb00b67223 */ /* 0x000fe200000100ba */
[----:B---3--:R-:W-:Y:S02]  /*3230*/  FMUL.FTZ R208, R250, R208 ;  /* 0x000000d0fad07220 */ /* 0x008fe40000410000 */
        /* <DEDUP_REMOVED lines=8> */
[----:B------:R-:W-:Y:S01]  /*32c0*/  FFMA.FTZ R185, R198, R187, R186 ;  /* 0x000000bbc6b97223 */ /* 0x000fe200000100ba */
[----:B------:R-:W-:-:S03]  /*32d0*/  @P5 HADD2.F32 R208, -RZ, R152.H1_H1 ;  /* 0x30000098ffd05230 */ /* 0x000fc60000004100 */
[----:B------:R-:W-:-:S04]  /*32e0*/  FADD.FTZ R185, R252, -R185 ;  /* 0x800000b9fcb97221 */ /* 0x000fc80000010000 */
[----:B------:R-:W-:-:S04]  /*32f0*/  FMUL.FTZ R185, R190, R185 ;  /* 0x000000b9beb97220 */ /* 0x000fc80000410000 */
[----:B------:R-:W-:-:S05]  /*3300*/  @P5 FADD.FTZ R185, R185, R208 ;  /* 0x000000d0b9b95221 */ /* 0x000fca0000010000 */
[----:B------:R-:W-:Y:S01]  /*3310*/  @P6 F2FP.F16.F32.PACK_AB R208, RZ, R185 ;  /* 0x000000b9ffd0623e */ /* 0x000fe200000000ff */
[----:B------:R-:W-:-:S03]  /*3320*/  FMUL.FTZ R184, R184, R188 ;  /* 0x000000bcb8b87220 */ /* 0x000fc60000410000 */
[----:B------:R-:W-:Y:S01]  /*3330*/  @P6 PRMT R172, R172, 0x5410, R208 ;  /* 0x00005410acac6816 */ /* 0x000fe200000000d0 */
[----:B------:R-:W-:-:S05]  /*3340*/  HADD2.F32 R208, -RZ, R180.H0_H0 ;  /* 0x200000b4ffd07230 */ /* 0x000fca0000004100 */
[----:B------:R-:W-:Y:S01]  /*3350*/  FFMA.FTZ R120, R208, R184, R120 ;  /* 0x000000b8d0787223 */ /* 0x000fe20000010078 */
[----:B------:R-:W-:Y:S02]  /*3360*/  HADD2.F32 R208, -RZ, R180.H1_H1 ;  /* 0x300000b4ffd07230 */ /* 0x000fe40000004100 */
[----:B------:R-:W-:Y:S01]  /*3370*/  FMUL.FTZ R180, R185, R188 ;  /* 0x000000bcb9b47220 */ /* 0x000fe20000410000 */
[----:B------:R-:W-:-:S04]  /*3380*/  FFMA.FTZ R185, R197, R187, R186 ;  /* 0x000000bbc5b97223 */ /* 0x000fc800000100ba */
[----:B------:R-:W-:Y:S01]  /*3390*/  FADD.FTZ R185, R249, -R185 ;  /* 0x800000b9f9b97221 */ /* 0x000fe20000010000 */
[----:B------:R-:W-:Y:S01]  /*33a0*/  FFMA.FTZ R121, R208, R180, R121 ;  /* 0x000000b4d0797223 */ /* 0x000fe20000010079 */
[----:B------:R-:W-:Y:S02]  /*33b0*/  @P5 HADD2.F32 R208, -RZ, R153.H0_H0 ;  /* 0x20000099ffd05230 */ /* 0x000fe40000004100 */
[----:B------:R-:W-:-:S04]  /*33c0*/  FMUL.FTZ R185, R190, R185 ;  /* 0x000000b9beb97220 */ /* 0x000fc80000410000 */
[----:B------:R-:W-:-:S05]  /*33d0*/  @P5 FADD.FTZ R185, R185, R208 ;  /* 0x000000d0b9b95221 */ /* 0x000fca0000010000 */
[----:B------:R-:W-:-:S04]  /*33e0*/  @P6 F2FP.F16.F32.PACK_AB R208, RZ, R185 ;  /* 0x000000b9ffd0623e */ /* 0x000fc800000000ff */
[----:B------:R-:W-:Y:S01]  /*33f0*/  @P6 PRMT R173, R208, 0x7610, R173 ;  /* 0x00007610d0ad6816 */ /* 0x000fe200000000ad */
[----:B------:R-:W-:-:S04]  /*3400*/  FFMA.FTZ R208, R196, R187, R186 ;  /* 0x000000bbc4d07223 */ /* 0x000fc800000100ba */
        /* <DEDUP_REMOVED lines=9> */
[----:B------:R-:W-:Y:S02]  /*34a0*/  FMUL.FTZ R181, R208, R188 ;  /* 0x000000bcd0b57220 */ /* 0x000fe40000410000 */
[----:B------:R-:W3:Y:S02]  /*34b0*/  LDL R208, [R1+0xfc] ;  /* 0x0000fc0001d07983 */ /* 0x000ee40000100800 */
[----:B------:R-:W-:Y:S02]  /*34c0*/  FFMA.FTZ R123, R209, R181, R123 ;  /* 0x000000b5d17b7223 */ /* 0x000fe4000001007b */
[----:B------:R-:W3:Y:S01]  /*34d0*/  LDL R209, [R1+0xf0] ;  /* 0x0000f00001d17983 */ /* 0x000ee20000100800 */
[----:B----4-:R-:W-:-:S03]  /*34e0*/  FMUL.FTZ R185, R2, R185 ;  /* 0x000000b902b97220 */ /* 0x010fc60000410000 */
[----:B------:R0:W5:Y:S01]  /*34f0*/  LDL.LU R2, [R1+0x124] ;  /* 0x0001240001027983 */ /* 0x0001620000300800 */
[----:B--2---:R-:W-:Y:S01]  /*3500*/  FMUL.FTZ R180, R251, R180 ;  /* 0x000000b4fbb47220 */ /* 0x004fe20000410000 */
[----:B---3--:R-:W-:-:S05]  /*3510*/  FMUL.FTZ R181, R208, R181 ;  /* 0x000000b5d0b57220 */ /* 0x008fca0000410000 */
[----:B------:R-:W-:Y:S01]  /*3520*/  F2FP.F16.F32.PACK_AB R181, R181, R185 ;  /* 0x000000b9b5b5723e */ /* 0x000fe200000000ff */
[----:B------:R-:W-:Y:S01]  /*3530*/  FFMA.FTZ R185, R193, R187, R186 ;  /* 0x000000bbc1b97223 */ /* 0x000fe200000100ba */
[----:B------:R-:W-:-:S03]  /*3540*/  @P5 HADD2.F32 R208, -RZ, R155.H0_H0 ;  /* 0x2000009bffd05230 */ /* 0x000fc60000004100 */
[----:B------:R-:W-:-:S04]  /*3550*/  FADD.FTZ R185, R245, -R185 ;  /* 0x800000b9f5b97221 */ /* 0x000fc80000010000 */
[----:B------:R-:W-:Y:S01]  /*3560*/  FMUL.FTZ R185, R190, R185 ;  /* 0x000000b9beb97220 */ /* 0x000fe20000410000 */
[----:B------:R-:W-:-:S03]  /*3570*/  FMUL.FTZ R184, R209, R184 ;  /* 0x000000b8d1b87220 */ /* 0x000fc60000410000 */
[----:B------:R-:W-:Y:S02]  /*3580*/  @P5 FADD.FTZ R185, R185, R208 ;  /* 0x000000d0b9b95221 */ /* 0x000fe40000010000 */
[----:B------:R-:W-:-:S03]  /*3590*/  F2FP.F16.F32.PACK_AB R180, R180, R184 ;  /* 0x000000b8b4b4723e */ /* 0x000fc600000000ff */
[----:B------:R-:W-:Y:S01]  /*35a0*/  @P6 F2FP.F16.F32.PACK_AB R208, RZ, R185 ;  /* 0x000000b9ffd0623e */ /* 0x000fe200000000ff */
[----:B------:R-:W-:-:S03]  /*35b0*/  HADD2.F32 R184, -RZ, R183.H0_H0 ;  /* 0x200000b7ffb87230 */ /* 0x000fc60000004100 */
[----:B------:R-:W-:Y:S01]  /*35c0*/  @P6 PRMT R175, R208, 0x7610, R175 ;  /* 0x00007610d0af6816 */ /* 0x000fe200000000af */
[----:B------:R-:W-:-:S04]  /*35d0*/  FMUL.FTZ R208, R185, R188 ;  /* 0x000000bcb9d07220 */ /* 0x000fc80000410000 */
[----:B------:R-:W-:Y:S01]  /*35e0*/  FFMA.FTZ R126, R184, R208, R126 ;  /* 0x000000d0b87e7223 */ /* 0x000fe2000001007e */
[----:B------:R-:W-:-:S04]  /*35f0*/  FFMA.FTZ R184, R192, R187, R186 ;  /* 0x000000bbc0b87223 */ /* 0x000fc800000100ba */
[----:B------:R-:W-:-:S04]  /*3600*/  FADD.FTZ R184, R244, -R184 ;  /* 0x800000b8f4b87221 */ /* 0x000fc80000010000 */
[----:B------:R-:W-:Y:S01]  /*3610*/  FMUL.FTZ R209, R190, R184 ;  /* 0x000000b8bed17220 */ /* 0x000fe20000410000 */
[----:B------:R-:W-:-:S05]  /*3620*/  @P5 HADD2.F32 R184, -RZ, R155.H1_H1 ;  /* 0x3000009bffb85230 */ /* 0x000fca0000004100 */
[----:B------:R-:W-:-:S05]  /*3630*/  @P5 FADD.FTZ R209, R209, R184 ;  /* 0x000000b8d1d15221 */ /* 0x000fca0000010000 */
[----:B------:R-:W-:-:S04]  /*3640*/  @P6 F2FP.F16.F32.PACK_AB R184, RZ, R209 ;  /* 0x000000d1ffb8623e */ /* 0x000fc800000000ff */
[----:B------:R-:W-:Y:S02]  /*3650*/  @P6 PRMT R175, R175, 0x5410, R184 ;  /* 0x00005410afaf6816 */ /* 0x000fe400000000b8 */
[----:B------:R-:W1:Y:S01]  /*3660*/  @P6 LDC.64 R184, c[0x0][0x308] ;  /* 0x0000c200ffb86b82 */ /* 0x000e620000000a00 */
[----:B------:R-:W-:Y:S02]  /*3670*/  HADD2.F32 R183, -RZ, R183.H1_H1 ;  /* 0x300000b7ffb77230 */ /* 0x000fe40000004100 */
[----:B-1----:R-:W-:-:S05]  /*3680*/  @P6 IMAD.WIDE.U32 R184, R189, 0x10, R184 ;  /* 0x00000010bdb86825 */ /* 0x002fca00078e00b8 */
[----:B------:R1:W-:Y:S02]  /*3690*/  @P6 STG.E.128 desc[UR4][R184.64], R172 ;  /* 0x000000acb8006986 */ /* 0x0003e4000c101d04 */
[----:B-1----:R-:W-:-:S04]  /*36a0*/  FMUL.FTZ R184, R209, R188 ;  /* 0x000000bcd1b87220 */ /* 0x002fc80000410000 */
[----:B------:R-:W-:Y:S01]  /*36b0*/  FFMA.FTZ R127, R183, R184, R127 ;  /* 0x000000b8b77f7223 */ /* 0x000fe2000001007f */
[----:B------:R-:W-:Y:S01]  /*36c0*/  FMUL.FTZ R183, R250, R208 ;  /* 0x000000d0fab77220 */ /* 0x000fe20000410000 */
[----:B------:R-:W-:-:S05]  /*36d0*/  FMUL.FTZ R184, R218, R184 ;  /* 0x000000b8dab87220 */ /* 0x000fca0000410000 */
[----:B------:R-:W-:Y:S02]  /*36e0*/  F2FP.F16.F32.PACK_AB R183, R184, R183 ;  /* 0x000000b7b8b7723e */ /* 0x000fe400000000ff */
[----:B------:R-:W1:Y:S02]  /*36f0*/  LDC.64 R184, c[0x0][0x2f8] ;  /* 0x0000be00ffb87b82 */ /* 0x000e640000000a00 */
[----:B-1----:R-:W-:-:S05]  /*3700*/  IMAD.WIDE.U32 R184, R189, 0x10, R184 ;  /* 0x00000010bdb87825 */ /* 0x002fca00078e00b8 */
[----:B------:R0:W-:Y:S01]  /*3710*/  STG.E.128 desc[UR4][R184.64], R180 ;  /* 0x000000b4b8007986 */ /* 0x0001e2000c101d04 */
[----:B------:R-:W-:-:S07]  /*3720*/  IADD3 R189, R189, 0x80, RZ ;  /* 0x00000080bdbd7810 */ /* 0x000fce0007ffe0ff */
.L_x_8690:
[----:B------:R-:W-:Y:S05]  /*3730*/  BSYNC B0 ;  /* 0x0000000000007941 */ /* 0x000fea0003800000 */
.L_x_8689:
[----:B------:R-:W-:Y:S04]  /*3740*/  BSSY B0, `(.L_x_8691) ;  /* 0x0000076000007945 */ /* 0x000fe80003800000 */
[----:B------:R-:W-:Y:S05]  /*3750*/  @!P0 BRA `(.L_x_8692) ;  /* 0x0000000400d08947 */ /* 0x000fea0003800000 */
[----:B------:R-:W-:Y:S01]  /*3760*/  ISETP.NE.U32.AND P6, PT, RZ, UR10, PT ;  /* 0x0000000aff007c0c */ /* 0x000fe2000bfc5070 */
[----:B------:R-:W1:Y:S01]  /*3770*/  LDC.64 R208, c[0x0][0x220] ;  /* 0x00008800ffd07b82 */ /* 0x000e620000000a00 */
[----:B------:R-:W2:Y:S02]  /*3780*/  LDL R251, [R1+0xc0] ;  /* 0x0000c00001fb7983 */ /* 0x000ea40000100800 */
[----:B------:R-:W-:Y:S01]  /*3790*/  ISETP.NE.AND.EX P6, PT, RZ, UR11, PT, P6 ;  /* 0x0000000bff007c0c */ /* 0x000fe2000bfc5360 */
[-CC-:B0-----:R-:W-:Y:S01]  /*37a0*/  FFMA.FTZ R180, R21, R187.reuse, R186.reuse ;  /* 0x000000bb15b47223 */ /* 0x181fe200000100ba */
        /* <DEDUP_REMOVED lines=13> */
[----:B0-----:R-:W4:Y:S01]  /*3880*/  LDL R0, [R1+0xd8] ;  /* 0x0000d80001007983 */ /* 0x001f220000100800 */
[----:B------:R-:W-:Y:S01]  /*3890*/  @P6 FADD.FTZ R184, R184, R181 ;  /* 0x000000b5b8b86221 */ /* 0x000fe20000010000 */
[----:B-1----:R-:W-:Y:S02]  /*38a0*/  IMAD.WIDE.U32 R180, R189, 0x10, R208 ;  /* 0x00000010bdb47825 */ /* 0x002fe400078e00d0 */
        /* <DEDUP_REMOVED lines=82> */
[----:B------:R-:W-:-:S04]  /*3dd0*/  @P5 LEA R184, P6, R189, UR14, 0x4 ;  /* 0x0000000ebdb85c11 */ /* 0x000fc8000f8c20ff */
[----:B------:R-:W-:Y:S01]  /*3de0*/  @P5 LEA.HI.X R185, R189, UR15, RZ, 0x4, P6 ;  /* 0x0000000fbdb95c11 */ /* 0x000fe2000b0f24ff */
[----:B------:R-:W-:-:S04]  /*3df0*/  HADD2.F32 R183, -RZ, R183.H1_H1 ;  /* 0x300000b7ffb77230 */ /* 0x000fc80000004100 */
[----:B------:R0:W-:Y:S02]  /*3e00*/  @P5 STG.E.128 desc[UR4][R184.64], R172 ;  /* 0x000000acb8005986 */ /* 0x0001e4000c101d04 */
[----:B0-----:R-:W-:-:S04]  /*3e10*/  FMUL.FTZ R184, R209, R188 ;  /* 0x000000bcd1b87220 */ /* 0x001fc80000410000 */
[----:B------:R-:W-:Y:S01]  /*3e20*/  FFMA.FTZ R135, R183, R184, R135 ;  /* 0x000000b8b7877223 */ /* 0x000fe20000010087 */
[----:B------:R-:W-:Y:S01]  /*3e30*/  FMUL.FTZ R183, R250, R208 ;  /* 0x000000d0fab77220 */ /* 0x000fe20000410000 */
[----:B------:R-:W-:-:S05]  /*3e40*/  FMUL.FTZ R184, R218, R184 ;  /* 0x000000b8dab87220 */ /* 0x000fca0000410000 */
[----:B------:R-:W-:Y:S02]  /*3e50*/  F2FP.F16.F32.PACK_AB R183, R184, R183 ;  /* 0x000000b7b8b7723e */ /* 0x000fe400000000ff */
[----:B------:R-:W-:-:S04]  /*3e60*/  LEA R184, P5, R189, UR16, 0x4 ;  /* 0x00000010bdb87c11 */ /* 0x000fc8000f8a20ff */
[----:B------:R-:W-:-:S05]  /*3e70*/  LEA.HI.X R185, R189, UR17, RZ, 0x4, P5 ;  /* 0x00000011bdb97c11 */ /* 0x000fca000a8f24ff */
[----:B------:R1:W-:Y:S01]  /*3e80*/  STG.E.128 desc[UR4][R184.64], R180 ;  /* 0x000000b4b8007986 */ /* 0x0003e2000c101d04 */
[----:B------:R-:W-:-:S07]  /*3e90*/  IADD3 R189, R189, 0x80, RZ ;  /* 0x00000080bdbd7810 */ /* 0x000fce0007ffe0ff */
.L_x_8692:
[----:B------:R-:W-:Y:S05]  /*3ea0*/  BSYNC B0 ;  /* 0x0000000000007941 */ /* 0x000fea0003800000 */
.L_x_8691:
[----:B------:R-:W-:Y:S04]  /*3eb0*/  BSSY B0, `(.L_x_8693) ;  /* 0x0000076000007945 */ /* 0x000fe80003800000 */
[----:B------:R-:W-:Y:S05]  /*3ec0*/  @!P1 BRA `(.L_x_8694) ;  /* 0x0000000400d09947 */ /* 0x000fea0003800000 */
[----:B------:R-:W-:Y:S01]  /*3ed0*/  ISETP.NE.U32.AND P6, PT, RZ, UR10, PT ;  /* 0x0000000aff007c0c */ /* 0x000fe2000bfc5070 */
[----:B------:R-:W2:Y:S01]  /*3ee0*/  LDC.64 R208, c[0x0][0x220] ;  /* 0x00008800ffd07b82 */ /* 0x000ea20000000a00 */
[----:B------:R-:W3:Y:S02]  /*3ef0*/  LDL R251, [R1+0x80] ;  /* 0x0000800001fb7983 */ /* 0x000ee40000100800 */
[----:B------:R-:W-:Y:S01]  /*3f00*/  ISETP.NE.AND.EX P6, PT, RZ, UR11, PT, P6 ;  /* 0x0000000bff007c0c */ /* 0x000fe2000bfc5360 */
[-CC-:B01----:R-:W-:Y:S01]  /*3f10*/  FFMA.FTZ R180, R7, R187.reuse, R186.reuse ;  /* 0x000000bb07b47223 */ /* 0x183fe200000100ba */
[----:B------:R-:W-:Y:S01]  /*3f20*/  FFMA.FTZ R181, R6, R187, R186 ;  /* 0x000000bb06b57223 */ /* 0x000fe200000100ba */
[----:B------:R-:W-:Y:S01]  /*3f30*/  ISETP.NE.U32.AND P5, PT, RZ, UR14, PT ;  /* 0x0000000eff007c0c */ /* 0x000fe2000bfa5070 */
[----:B------:R-:W4:Y:S01]  /*3f40*/  LDL R250, [R1+0x84] ;  /* 0x0000840001fa7983 */ /* 0x000f220000100800 */
[----:B------:R-:W-:Y:S01]  /*3f50*/  FADD.FTZ R180, R230, -R180 ;  /* 0x800000b4e6b47221 */ /* 0x000fe20000010000 */
[----:B------:R-:W-:Y:S01]  /*3f60*/  FADD.FTZ R181, R231, -R181 ;  /* 0x800000b5e7b57221 */ /* 0x000fe20000010000 */
[----:B------:R-:W-:Y:S01]  /*3f70*/  ISETP.NE.AND.EX P5, PT, RZ, UR15, PT, P5 ;  /* 0x0000000fff007c0c */ /* 0x000fe2000bfa5350 */
[----:B-----5:R0:W-:Y:S01]  /*3f80*/  STL [R1+0x124], R0 ;  /* 0x0001240001007387 */ /* 0x0201e20000100800 */
[C---:B------:R-:W-:Y:S01]  /*3f90*/  FMUL.FTZ R184, R190.reuse, R180 ;  /* 0x000000b4beb87220 */ /* 0x040fe20000410000 */
[----:B------:R-:W-:-:S02]  /*3fa0*/  FMUL.FTZ R185, R190, R181 ;  /* 0x000000b5beb97220 */ /* 0x000fc40000410000 */
[----:B------:R-:W4:Y:S01]  /*3fb0*/  LDL R218, [R1+0x8c] ;  /* 0x00008c0001da7983 */ /* 0x000f220000100800 */
[--C-:B------:R-:W-:Y:S02]  /*3fc0*/  @P6 HADD2.F32 R180, -RZ, R162.reuse.H0_H0 ;  /* 0x200000a2ffb46230 */ /* 0x100fe40000004100 */
[----:B------:R-:W-:-:S03]  /*3fd0*/  @P6 HADD2.F32 R181, -RZ, R162.H1_H1 ;  /* 0x300000a2ffb56230 */ /* 0x000fc60000004100 */
[----:B------:R-:W-:Y:S01]  /*3fe0*/  @P6 FADD.FTZ R185, R185, R180 ;  /* 0x000000b4b9b96221 */ /* 0x000fe20000010000 */
[----:B0-----:R-:W4:Y:S01]  /*3ff0*/  LDL R0, [R1+0x98] ;  /* 0x0000980001007983 */ /* 0x001f220000100800 */
[----:B------:R-:W-:Y:S01]  /*4000*/  @P6 FADD.FTZ R184, R184, R181 ;  /* 0x000000b5b8b86221 */ /* 0x000fe20000010000 */
[----:B--2---:R-:W-:Y:S02]  /*4010*/  IMAD.WIDE.U32 R180, R189, 0x10, R208 ;  /* 0x00000010bdb47825 */ /* 0x004fe400078e00d0 */
        /* <DEDUP_REMOVED lines=11> */
[----:B---3--:R-:W-:Y:S02]  /*40d0*/  FMUL.FTZ R185, R251, R185 ;  /* 0x000000b9fbb97220 */ /* 0x008fe40000410000 */
[----:B------:R-:W2:Y:S01]  /*40e0*/  LDL R251, [R1+0x94] ;  /* 0x0000940001fb7983 */ /* 0x000ea20000100800 */
[-C--:B------:R-:W-:Y:S01]  /*40f0*/  FFMA.FTZ R141, R182, R208.reuse, R141 ;  /* 0x000000d0b68d7223 */ /* 0x080fe2000001008d */
[----:B------:R-:W-:Y:S01]  /*4100*/  FFMA.FTZ R182, R200, R187, R186 ;  /* 0x000000bbc8b67223 */ /* 0x000fe200000100ba */
[----:B----4-:R-:W-:Y:S02]  /*4110*/  FMUL.FTZ R208, R250, R208 ;  /* 0x000000d0fad07220 */ /* 0x010fe40000410000 */
        /* <DEDUP_REMOVED lines=39> */
[----:B------:R-:W4:Y:S02]  /*4390*/  LDL R208, [R1+0x9c] ;  /* 0x00009c0001d07983 */ /* 0x000f240000100800 */
[----:B------:R-:W-:Y:S02]  /*43a0*/  FFMA.FTZ R139, R209, R181, R139 ;  /* 0x000000b5d18b7223 */ /* 0x000fe4000001008b */
[----:B------:R-:W3:Y:S01]  /*43b0*/  LDL R209, [R1+0x90] ;  /* 0x0000900001d17983 */ /* 0x000ee20000100800 */
[----:B------:R-:W-:-:S03]  /*43c0*/  FMUL.FTZ R185, R0, R185 ;  /* 0x000000b900b97220 */ /* 0x000fc60000410000 */
[----:B------:R0:W5:Y:S01]  /*43d0*/  LDL.LU R0, [R1+0x124] ;  /* 0x0001240001007983 */ /* 0x0001620000300800 */
[----:B--2---:R-:W-:Y:S01]  /*43e0*/  FMUL.FTZ R180, R251, R180 ;  /* 0x000000b4fbb47220 */ /* 0x004fe20000410000 */
[----:B----4-:R-:W-:-:S05]  /*43f0*/  FMUL.FTZ R181, R208, R181 ;  /* 0x000000b5d0b57220 */ /* 0x010fca0000410000 */
[----:B------:R-:W-:Y:S01]  /*4400*/  F2FP.F16.F32.PACK_AB R181, R181, R185 ;  /* 0x000000b9b5b5723e */ /* 0x000fe200000000ff */
[----:B------:R-:W-:Y:S01]  /*4410*/  FFMA.FTZ R185, R8, R187, R186 ;  /* 0x000000bb08b97223 */ /* 0x000fe200000100ba */
[----:B------:R-:W-:-:S03]  /*4420*/  @P6 HADD2.F32 R208, -RZ, R163.H0_H0 ;  /* 0x200000a3ffd06230 */ /* 0x000fc60000004100 */
[----:B------:R-:W-:-:S04]  /*4430*/  FADD.FTZ R185, R229, -R185 ;  /* 0x800000b9e5b97221 */ /* 0x000fc80000010000 */
[----:B------:R-:W-:Y:S01]  /*4440*/  FMUL.FTZ R185, R190, R185 ;  /* 0x000000b9beb97220 */ /* 0x000fe20000410000 */
[----:B---3--:R-:W-:-:S03]  /*4450*/  FMUL.FTZ R184, R209, R184 ;  /* 0x000000b8d1b87220 */ /* 0x008fc60000410000 */
        /* <DEDUP_REMOVED lines=18> */
[----:B-1----:R-:W-:-:S04]  /*4580*/  FMUL.FTZ R184, R209, R188 ;  /* 0x000000bcd1b87220 */ /* 0x002fc80000410000 */
        /* <DEDUP_REMOVED lines=8> */
.L_x_8694:
[----:B------:R-:W-:Y:S05]  /*4610*/  BSYNC B0 ;  /* 0x0000000000007941 */ /* 0x000fea0003800000 */
.L_x_8693:
        /* <DEDUP_REMOVED lines=118> */
.L_x_8696:
[----:B------:R-:W-:Y:S05]  /*4d80*/  BSYNC B0 ;  /* 0x0000000000007941 */ /* 0x000fea0003800000 */
.L_x_8695:
[----:B01----:R-:W2:Y:S01]  /*4d90*/  LDL R180, [R1+0xc] ;  /* 0x00000c0001b47983 */ /* 0x003ea20000100800 */
        /* <DEDUP_REMOVED lines=21> */
[----:B------:R-:W-:Y:S01]  /*4ef0*/  FFMA.FTZ R180, R203, R187, R186 ;  /* 0x000000bbcbb47223 */ /* 0x000fe200000100ba */
[--C-:B------:R-:W-:Y:S02]  /*4f00*/  @P6 HADD2.F32 R187, -RZ, R168.reuse.H1_H1 ;  /* 0x300000a8ffbb6230 */ /* 0x100fe40000004100 */
[----:B------:R-:W-:Y:S01]  /*4f10*/  FADD.FTZ R186, R224, -R209 ;  /* 0x800000d1e0ba7221 */ /* 0x000fe20000010000 */
[----:B------:R-:W-:Y:S02]  /*4f20*/  FADD.FTZ R180, R202, -R180 ;  /* 0x800000b4cab47221 */ /* 0x000fe40000010000 */
[----:B------:R-:W-:Y:S01]  /*4f30*/  @P6 FADD.FTZ R185, R185, R187 ;  /* 0x000000bbb9b96221 */ /* 0x000fe20000010000 */
[----:B------:R-:W-:Y:S01]  /*4f40*/  FMUL.FTZ R209, R190, R186 ;  /* 0x000000babed17220 */ /* 0x000fe20000410000 */
[----:B------:R-:W-:-:S02]  /*4f50*/  @P6 HADD2.F32 R186, -RZ, R168.H0_H0 ;  /* 0x200000a8ffba6230 */ /* 0x000fc40000004100 */
[----:B------:R-:W-:Y:S01]  /*4f60*/  FADD.FTZ R187, R214, -R208 ;  /* 0x800000d0d6bb7221 */ /* 0x000fe20000010000 */
[----:B------:R-:W-:Y:S02]  /*4f70*/  FMUL.FTZ R208, R190, R182 ;  /* 0x000000b6bed07220 */ /* 0x000fe40000410000 */
[----:B------:R-:W-:Y:S01]  /*4f80*/  @P6 FADD.FTZ R209, R209, R186 ;  /* 0x000000bad1d16221 */ /* 0x000fe20000010000 */
[----:B------:R-:W-:Y:S01]  /*4f90*/  FADD.FTZ R186, R212, -R184 ;  /* 0x800000b8d4ba7221 */ /* 0x000fe20000010000 */
[C---:B------:R-:W-:Y:S01]  /*4fa0*/  FMUL.FTZ R187, R190.reuse, R187 ;  /* 0x000000bbbebb7220 */ /* 0x040fe20000410000 */
[C---:B------:R-:W-:Y:S01]  /*4fb0*/  FMUL.FTZ R184, R190.reuse, R183 ;  /* 0x000000b7beb87220 */ /* 0x040fe20000410000 */
[----:B------:R-:W-:Y:S01]  /*4fc0*/  @P5 F2FP.F16.F32.PACK_AB R183, RZ, R185 ;  /* 0x000000b9ffb7523e */ /* 0x000fe200000000ff */
[C---:B------:R-:W-:Y:S01]  /*4fd0*/  FMUL.FTZ R186, R190.reuse, R186 ;  /* 0x000000babeba7220 */ /* 0x040fe20000410000 */
[----:B------:R-:W-:Y:S01]  /*4fe0*/  FMUL.FTZ R190, R190, R180 ;  /* 0x000000b4bebe7220 */ /* 0x000fe20000410000 */
[----:B------:R-:W-:Y:S01]  /*4ff0*/  @P5 F2FP.F16.F32.PACK_AB R182, RZ, R209 ;  /* 0x000000d1ffb6523e */ /* 0x000fe200000000ff */
[----:B------:R-:W0:Y:S03]  /*5000*/  LDC.64 R180, c[0x0][0x220] ;  /* 0x00008800ffb47b82 */ /* 0x000e260000000a00 */
        /* <DEDUP_REMOVED lines=39> */
[----:B------:R0:W-:Y:S02]  /*5280*/  @P5 STG.E.128 desc[UR4][R184.64], R172 ;  /* 0x000000acb8005986 */ /* 0x0001e4000c101d04 */
[----:B0-----:R-:W-:Y:S01]  /*5290*/  FMUL.FTZ R184, R208, R188 ;  /* 0x000000bcd0b87220 */ /* 0x001fe20000410000 */
[C---:B------:R-:W-:Y:S01]  /*52a0*/  LEA R208, P5, R189.reuse, UR16, 0x4 ;  /* 0x00000010bdd07c11 */ /* 0x040fe2000f8a20ff */
[----:B------:R-:W2:Y:S01]  /*52b0*/  LDL R185, [R1+0x10] ;  /* 0x0000100001b97983 */ /* 0x000ea20000100800 */
[----:B------:R-:W-:Y:S02]  /*52c0*/  HADD2.F32 R182, -RZ, R182.H1_H1 ;  /* 0x300000b6ffb67230 */ /* 0x000fe40000004100 */
[----:B------:R-:W-:Y:S02]  /*52d0*/  LEA.HI.X R209, R189, UR17, RZ, 0x4, P5 ;  /* 0x00000011bdd17c11 */ /* 0x000fe4000a8f24ff */
[----:B------:R-:W3:Y:S01]  /*52e0*/  LDL R189, [R1+0x14] ;  /* 0x0000140001bd7983 */ /* 0x000ee20000100800 */
[----:B------:R-:W-:Y:S01]  /*52f0*/  FFMA.FTZ R177, R182, R184, R177 ;  /* 0x000000b8b6b17223 */ /* 0x000fe200000100b1 */
[----:B------:R-:W-:Y:S01]  /*5300*/  FMUL.FTZ R182, R187, R188 ;  /* 0x000000bcbbb67220 */ /* 0x000fe20000410000 */
[----:B------:R-:W-:Y:S01]  /*5310*/  FMUL.FTZ R187, R37, R184 ;  /* 0x000000b825bb7220 */ /* 0x000fe20000410000 */
[----:B--2---:R-:W-:Y:S01]  /*5320*/  FMUL.FTZ R250, R185, R250 ;  /* 0x000000fab9fa7220 */ /* 0x004fe20000410000 */
[----:B------:R-:W-:-:S02]  /*5330*/  FMUL.FTZ R185, R36, R251 ;  /* 0x000000fb24b97220 */ /* 0x000fc40000410000 */
[----:B------:R-:W2:Y:S01]  /*5340*/  LDL R251, [R1+0x1c] ;  /* 0x00001c0001fb7983 */ /* 0x000ea20000100800 */
[----:B---3--:R-:W-:Y:S01]  /*5350*/  FMUL.FTZ R184, R189, R180 ;  /* 0x000000b4bdb87220 */ /* 0x008fe20000410000 */
[-C--:B------:R-:W-:Y:S02]  /*5360*/  FMUL.FTZ R189, R218, R188.reuse ;  /* 0x000000bcdabd7220 */ /* 0x080fe40000410000 */
[----:B------:R-:W3:Y:S01]  /*5370*/  LDL R218, [R1+0x18] ;  /* 0x0000180001da7983 */ /* 0x000ee20000100800 */
[-C--:B------:R-:W-:Y:S01]  /*5380*/  FMUL.FTZ R180, R186, R188.reuse ;  /* 0x000000bcbab47220 */ /* 0x080fe20000410000 */
[----:B------:R-:W-:Y:S01]  /*5390*/  F2FP.F16.F32.PACK_AB R186, R187, R185 ;  /* 0x000000b9bbba723e */ /* 0x000fe200000000ff */
[----:B------:R-:W-:Y:S02]  /*53a0*/  HADD2.F32 R185, -RZ, R181.H0_H0 ;  /* 0x200000b5ffb97230 */ /* 0x000fe40000004100 */
[----:B------:R-:W-:-:S03]  /*53b0*/  FMUL.FTZ R188, R190, R188 ;  /* 0x000000bcbebc7220 */ /* 0x000fc60000410000 */
[----:B------:R-:W-:Y:S01]  /*53c0*/  FFMA.FTZ R26, R185, R182, R26 ;  /* 0x000000b6b91a7223 */ /* 0x000fe2000001001a */
[----:B------:R-:W-:Y:S01]  /*53d0*/  FMUL.FTZ R187, R39, R188 ;  /* 0x000000bc27bb7220 */ /* 0x000fe20000410000 */
[----:B------:R-:W-:Y:S01]  /*53e0*/  F2FP.F16.F32.PACK_AB R184, R184, R250 ;  /* 0x000000fab8b8723e */ /* 0x000fe200000000ff */
[----:B------:R-:W-:-:S05]  /*53f0*/  HADD2.F32 R181, -RZ, R181.H1_H1 ;  /* 0x300000b5ffb57230 */ /* 0x000fca0000004100 */
[-C--:B------:R-:W-:Y:S01]  /*5400*/  FFMA.FTZ R27, R181, R180.reuse, R27 ;  /* 0x000000b4b51b7223 */ /* 0x080fe2000001001b */
[----:B--2---:R-:W-:Y:S01]  /*5410*/  FMUL.FTZ R190, R251, R180 ;  /* 0x000000b4fbbe7220 */ /* 0x004fe20000410000 */
[----:B---3--:R-:W-:Y:S01]  /*5420*/  FMUL.FTZ R185, R218, R182 ;  /* 0x000000b6dab97220 */ /* 0x008fe20000410000 */
[----:B------:R-:W-:-:S04]  /*5430*/  FMUL.FTZ R182, R38, R189 ;  /* 0x000000bd26b67220 */ /* 0x000fc80000410000 */
[----:B------:R-:W-:Y:S02]  /*5440*/  F2FP.F16.F32.PACK_AB R185, R190, R185 ;  /* 0x000000b9beb9723e */ /* 0x000fe400000000ff */
[----:B------:R-:W-:-:S05]  /*5450*/  F2FP.F16.F32.PACK_AB R187, R187, R182 ;  /* 0x000000b6bbbb723e */ /* 0x000fca00000000ff */
[----:B------:R0:W-:Y:S01]  /*5460*/  STG.E.128 desc[UR4][R208.64], R184 ;  /* 0x000000b8d0007986 */ /* 0x0001e2000c101d04 */
[--C-:B------:R-:W-:Y:S02]  /*5470*/  HADD2.F32 R180, -RZ, R183.reuse.H0_H0 ;  /* 0x200000b7ffb47230 */ /* 0x100fe40000004100 */
[----:B------:R-:W-:-:S03]  /*5480*/  HADD2.F32 R183, -RZ, R183.H1_H1 ;  /* 0x300000b7ffb77230 */ /* 0x000fc60000004100 */
[----:B------:R-:W-:Y:S02]  /*5490*/  FFMA.FTZ R178, R180, R189, R178 ;  /* 0x000000bdb4b27223 */ /* 0x000fe400000100b2 */
[----:B------:R-:W-:-:S07]  /*54a0*/  FFMA.FTZ R179, R183, R188, R179 ;  /* 0x000000bcb7b37223 */ /* 0x000fce00000100b3 */
.L_x_8698:
[----:B------:R-:W-:Y:S05]  /*54b0*/  BSYNC B0 ;  /* 0x0000000000007941 */ /* 0x000fea0003800000 */
.L_x_8697:
[----:B-----5:R-:W-:Y:S02]  /*54c0*/  IADD3 R2, R2, UR18, RZ ;  /* 0x0000001202027c10 */ /* 0x020fe4000fffe0ff */
[----:B------:R-:W-:Y:S02]  /*54d0*/  SEL R180, RZ, 0x1, P4 ;  /* 0x00000001ffb47807 */ /* 0x000fe40002000000 */
[----:B------:R-:W-:Y:S02]  /*54e0*/  ISETP.GE.AND P4, PT, R2, UR19, PT ;  /* 0x0000001302007c0c */ /* 0x000fe4000bf86270 */
[----:B------:R-:W-:-:S11]  /*54f0*/  PRMT R250, R180, 0x7610, R250 ;  /* 0x00007610b4fa7816 */ /* 0x000fd600000000fa */
[----:B------:R-:W-:Y:S05]  /*5500*/  @!P4 BRA `(.L_x_8699) ;  /* 0xffffffb80010c947 */ /* 0x000fea000383ffff */
.L_x_8677:
[----:B------:R-:W2:Y:S04]  /*5510*/  LDL.LU R182, [R1+0x120] ;  /* 0x0001200001b67983 */ /* 0x000ea80000300800 */
        /* <DEDUP_REMOVED lines=23> */
.L_x_8701:
[----:B------:R-:W-:Y:S05]  /*5690*/  BSYNC B0 ;  /* 0x0000000000007941 */ /* 0x000fea0003800000 */
.L_x_8700:
        /* <DEDUP_REMOVED lines=15> */
.L_x_8703:
[----:B------:R-:W-:Y:S05]  /*5790*/  BSYNC B0 ;  /* 0x0000000000007941 */ /* 0x000fea0003800000 */
.L_x_8702:
        /* <DEDUP_REMOVED lines=15> */
.L_x_8705:
[----:B------:R-:W-:Y:S05]  /*5890*/  BSYNC B0 ;  /* 0x0000000000007941 */ /* 0x000fea0003800000 */
.L_x_8704:
        /* <DEDUP_REMOVED lines=15> */
.L_x_8707:
[----:B------:R-:W-:Y:S05]  /*5990*/  BSYNC B0 ;  /* 0x0000000000007941 */ /* 0x000fea0003800000 */
.L_x_8706:
        /* <DEDUP_REMOVED lines=16> */
.L_x_8688:
[----:B------:R-:W-:Y:S01]  /*5aa0*/  HFMA2.MMA R180, -RZ, RZ, 0, 9.5367431640625e-07 ;  /* 0x00000010ffb47435 */ /* 0x000fe200000001ff */
[----:B------:R-:W-:Y:S02]  /*5ab0*/  MOV R184, R209 ;  /* 0x000000d100b87202 */ /* 0x000fe40000000f00 */
[----:B------:R-:W-:Y:S02]  /*5ac0*/  MOV R181, 0x1f ;  /* 0x0000001f00b57802 */ /* 0x000fe40000000f00 */
[----:B------:R-:W-:-:S07]  /*5ad0*/  MOV R183, 0xffffffff ;  /* 0xffffffff00b77802 */ /* 0x000fce0000000f00 */
[----:B-----5:R-:W-:Y:S05]  /*5ae0*/  WARPSYNC.COLLECTIVE R183, `(.L_x_8708) ;  /* 0x00000000b7087348 */ /* 0x020fea0003c00000 */
[----:B------:R0:W1:Y:S02]  /*5af0*/  SHFL.DOWN P6, R187, R184, R180, R181 ;  /* 0x080000b4b8bb7389 */ /* 0x00006400000c00b5 */
[----:B01---5:R-:W-:Y:S01]  /*5b00*/  ENDCOLLECTIVE ;  /* 0x000000000000791b */ /* 0x023fe20003800000 */
.L_x_8708:
[----:B------:R-:W-:Y:S02]  /*5b10*/  MOV R184, R218 ;  /* 0x000000da00b87202 */ /* 0x000fe40000000f00 */
[----:B------:R-:W-:-:S05]  /*5b20*/  MOV R180, R187 ;  /* 0x000000bb00b47202 */ /* 0x000fca0000000f00 */
[----:B------:R-:W-:Y:S01]  /*5b30*/  FADD.FTZ R185, R180, R209 ;  /* 0x000000d1b4b97221 */ /* 0x000fe20000010000 */
[----:B------:R-:W-:-:S11]  /*5b40*/  HFMA2.MMA R180, -RZ, RZ, 0, 9.5367431640625e-07 ;  /* 0x00000010ffb47435 */ /* 0x000fd600000001ff */
[----:B------:R-:W-:Y:S05]  /*5b50*/  WARPSYNC.COLLECTIVE R183, `(.L_x_8709) ;  /* 0x00000000b7087348 */ /* 0x000fea0003c00000 */
[----:B------:R0:W1:Y:S02]  /*5b60*/  SHFL.DOWN P6, R187, R184, R180, R181 ;  /* 0x080000b4b8bb7389 */ /* 0x00006400000c00b5 */
[----:B01----:R-:W-:Y:S01]  /*5b70*/  ENDCOLLECTIVE ;  /* 0x000000000000791b */ /* 0x003fe20003800000 */
.L_x_8709:
[----:B------:R-:W-:Y:S02]  /*5b80*/  MOV R184, R185 ;  /* 0x000000b900b87202 */ /* 0x000fe40000000f00 */
[----:B------:R-:W-:-:S05]  /*5b90*/  MOV R180, R187 ;  /* 0x000000bb00b47202 */ /* 0x000fca0000000f00 */
[----:B------:R-:W-:Y:S01]  /*5ba0*/  FADD.FTZ R186, R180, R218 ;  /* 0x000000dab4ba7221 */ /* 0x000fe20000010000 */
[----:B------:R-:W-:-:S11]  /*5bb0*/  HFMA2.MMA R180, -RZ, RZ, 0, 4.76837158203125e-07 ;  /* 0x00000008ffb47435 */ /* 0x000fd600000001ff */
[----:B------:R-:W-:Y:S05]  /*5bc0*/  WARPSYNC.COLLECTIVE R183, `(.L_x_8710) ;  /* 0x00000000b7087348 */ /* 0x000fea0003c00000 */
[----:B------:R0:W1:Y:S02]  /*5bd0*/  SHFL.DOWN P6, R187, R184, R180, R181 ;  /* 0x080000b4b8bb7389 */ /* 0x00006400000c00b5 */
[----:B01----:R-:W-:Y:S01]  /*5be0*/  ENDCOLLECTIVE ;  /* 0x000000000000791b */ /* 0x003fe20003800000 */
.L_x_8710:
[----:B------:R-:W-:Y:S02]  /*5bf0*/  MOV R184, R186 ;  /* 0x000000ba00b87202 */ /* 0x000fe40000000f00 */
[----:B------:R-:W-:-:S05]  /*5c00*/  MOV R180, R187 ;  /* 0x000000bb00b47202 */ /* 0x000fca0000000f00 */
[----:B------:R-:W-:Y:S01]  /*5c10*/  FADD.FTZ R185, R185, R180 ;  /* 0x000000b4b9b97221 */ /* 0x000fe20000010000 */
[----:B------:R-:W-:-:S11]  /*5c20*/  HFMA2.MMA R180, -RZ, RZ, 0, 4.76837158203125e-07 ;  /* 0x00000008ffb47435 */ /* 0x000fd600000001ff */
[----:B------:R-:W-:Y:S05]  /*5c30*/  WARPSYNC.COLLECTIVE R183, `(.L_x_8711) ;  /* 0x00000000b7087348 */ /* 0x000fea0003c00000 */
[----:B------:R0:W1:Y:S02]  /*5c40*/  SHFL.DOWN P6, R187, R184, R180, R181 ;  /* 0x080000b4b8bb7389 */ /* 0x00006400000c00b5 */
[----:B01----:R-:W-:Y:S01]  /*5c50*/  ENDCOLLECTIVE ;  /* 0x000000000000791b */ /* 0x003fe20003800000 */
.L_x_8711:
[----:B------:R-:W-:Y:S02]  /*5c60*/  MOV R184, R185 ;  /* 0x000000b900b87202 */ /* 0x000fe40000000f00 */
[----:B------:R-:W-:-:S05]  /*5c70*/  MOV R180, R187 ;  /* 0x000000bb00b47202 */ /* 0x000fca0000000f00 */
[----:B------:R-:W-:Y:S01]  /*5c80*/  FADD.FTZ R186, R186, R180 ;  /* 0x000000b4baba7221 */ /* 0x000fe20000010000 */
[----:B------:R-:W-:-:S11]  /*5c90*/  HFMA2.MMA R180, -RZ, RZ, 0, 2.384185791015625e-07 ;  /* 0x00000004ffb47435 */ /* 0x000fd600000001ff */
[----:B------:R-:W-:Y:S05]  /*5ca0*/  WARPSYNC.COLLECTIVE R183, `(.L_x_8712) ;  /* 0x00000000b7087348 */ /* 0x000fea0003c00000 */
[----:B------:R0:W1:Y:S02]  /*5cb0*/  SHFL.DOWN P6, R187, R184, R180, R181 ;  /* 0x080000b4b8bb7389 */ /* 0x00006400000c00b5 */
[----:B01----:R-:W-:Y:S01]  /*5cc0*/  ENDCOLLECTIVE ;  /* 0x000000000000791b */ /* 0x003fe20003800000 */
.L_x_8712:
[----:B------:R-:W-:Y:S02]  /*5cd0*/  MOV R184, R186 ;  /* 0x000000ba00b87202 */ /* 0x000fe40000000f00 */
[----:B------:R-:W-:-:S05]  /*5ce0*/  MOV R180, R187 ;  /* 0x000000bb00b47202 */ /* 0x000fca0000000f00 */
[----:B------:R-:W-:Y:S01]  /*5cf0*/  FADD.FTZ R185, R185, R180 ;  /* 0x000000b4b9b97221 */ /* 0x000fe20000010000 */
[----:B------:R-:W-:-:S11]  /*5d00*/  HFMA2.MMA R180, -RZ, RZ, 0, 2.384185791015625e-07 ;  /* 0x00000004ffb47435 */ /* 0x000fd600000001ff */
[----:B------:R-:W-:Y:S05]  /*5d10*/  WARPSYNC.COLLECTIVE R183, `(.L_x_8713) ;  /* 0x00000000b7087348 */ /* 0x000fea0003c00000 */
[----:B------:R0:W1:Y:S02]  /*5d20*/  SHFL.DOWN P6, R187, R184, R180, R181 ;  /* 0x080000b4b8bb7389 */ /* 0x00006400000c00b5 */
[----:B01----:R-:W-:Y:S01]  /*5d30*/  ENDCOLLECTIVE ;  /* 0x000000000000791b */ /* 0x003fe20003800000 */
.L_x_8713:
[----:B------:R-:W-:Y:S02]  /*5d40*/  MOV R184, R185 ;  /* 0x000000b900b87202 */ /* 0x000fe40000000f00 */
[----:B------:R-:W-:-:S05]  /*5d50*/  MOV R180, R187 ;  /* 0x000000bb00b47202 */ /* 0x000fca0000000f00 */
[----:B------:R-:W-:Y:S01]  /*5d60*/  FADD.FTZ R208, R186, R180 ;  /* 0x000000b4bad07221 */ /* 0x000fe20000010000 */
[----:B------:R-:W-:-:S11]  /*5d70*/  HFMA2.MMA R180, -RZ, RZ, 0, 1.1920928955078125e-07 ;  /* 0x00000002ffb47435 */ /* 0x000fd600000001ff */
[----:B------:R-:W-:Y:S05]  /*5d80*/  WARPSYNC.COLLECTIVE R183, `(.L_x_8714) ;  /* 0x00000000b7087348 */ /* 0x000fea0003c00000 */
[----:B------:R0:W1:Y:S02]  /*5d90*/  SHFL.DOWN P6, R187, R184, R180, R181 ;  /* 0x080000b4b8bb7389 */ /* 0x00006400000c00b5 */
[----:B01----:R-:W-:Y:S01]  /*5da0*/  ENDCOLLECTIVE ;  /* 0x000000000000791b */ /* 0x003fe20003800000 */
.L_x_8714:
[----:B------:R-:W-:Y:S02]  /*5db0*/  MOV R184, R208 ;  /* 0x000000d000b87202 */ /* 0x000fe40000000f00 */
[----:B------:R-:W-:-:S05]  /*5dc0*/  MOV R180, R187 ;  /* 0x000000bb00b47202 */ /* 0x000fca0000000f00 */
[----:B------:R-:W-:Y:S01]  /*5dd0*/  FADD.FTZ R186, R185, R180 ;  /* 0x000000b4b9ba7221 */ /* 0x000fe20000010000 */
[----:B------:R-:W-:-:S11]  /*5de0*/  HFMA2.MMA R180, -RZ, RZ, 0, 1.1920928955078125e-07 ;  /* 0x00000002ffb47435 */ /* 0x000fd600000001ff */
[----:B------:R-:W-:Y:S05]  /*5df0*/  WARPSYNC.COLLECTIVE R183, `(.L_x_8715) ;  /* 0x00000000b7087348 */ /* 0x000fea0003c00000 */
[----:B------:R0:W1:Y:S02]  /*5e00*/  SHFL.DOWN P6, R187, R184, R180, R181 ;  /* 0x080000b4b8bb7389 */ /* 0x00006400000c00b5 */
[----:B01----:R-:W-:Y:S01]  /*5e10*/  ENDCOLLECTIVE ;  /* 0x000000000000791b */ /* 0x003fe20003800000 */
.L_x_8715:
[----:B------:R-:W-:Y:S02]  /*5e20*/  MOV R184, R186 ;  /* 0x000000ba00b87202 */ /* 0x000fe40000000f00 */
[----:B------:R-:W-:-:S05]  /*5e30*/  MOV R180, R187 ;  /* 0x000000bb00b47202 */ /* 0x000fca0000000f00 */
[----:B------:R-:W-:Y:S01]  /*5e40*/  FADD.FTZ R185, R208, R180 ;  /* 0x000000b4d0b97221 */ /* 0x000fe20000010000 */
[----:B------:R-:W-:-:S11]  /*5e50*/  HFMA2.MMA R180, -RZ, RZ, 0, 5.9604644775390625e-08 ;  /* 0x00000001ffb47435 */ /* 0x000fd600000001ff */
[----:B------:R-:W-:Y:S05]  /*5e60*/  WARPSYNC.COLLECTIVE R183, `(.L_x_8716) ;  /* 0x00000000b7087348 */ /* 0x000fea0003c00000 */
[----:B------:R0:W1:Y:S02]  /*5e70*/  SHFL.DOWN P6, R187, R184, R180, R181 ;  /* 0x080000b4b8bb7389 */ /* 0x00006400000c00b5 */
[----:B01----:R-:W-:Y:S01]  /*5e80*/  ENDCOLLECTIVE ;  /* 0x000000000000791b */ /* 0x003fe20003800000 */
.L_x_8716:
[----:B------:R-:W-:Y:S02]  /*5e90*/  MOV R184, R185 ;  /* 0x000000b900b87202 */ /* 0x000fe40000000f00 */
[----:B------:R-:W-:-:S07]  /*5ea0*/  MOV R208, R187 ;  /* 0x000000bb00d07202 */ /* 0x000fce0000000f00 */
[----:B------:R-:W-:Y:S05]  /*5eb0*/  WARPSYNC.COLLECTIVE R183, `(.L_x_8717) ;  /* 0x00000000b7087348 */ /* 0x000fea0003c00000 */
[----:B------:R0:W1:Y:S02]  /*5ec0*/  SHFL.DOWN P6, R187, R184, R180, R181 ;  /* 0x080000b4b8bb7389 */ /* 0x00006400000c00b5 */
[----:B01----:R-:W-:Y:S01]  /*5ed0*/  ENDCOLLECTIVE ;  /* 0x000000000000791b */ /* 0x003fe20003800000 */
.L_x_8717:
[----:B------:R-:W-:Y:S01]  /*5ee0*/  MOV R181, R187 ;  /* 0x000000bb00b57202 */ /* 0x000fe20000000f00 */
[----:B------:R-:W-:Y:S06]  /*5ef0*/  BRA `(.L_x_8718) ;  /* 0xffffffcc00c47947 */ /* 0x000fec000383ffff */
.L_x_8719:
        /* <DEDUP_REMOVED lines=16> */
.L_x_16574:


//--------------------- .text._ZN10layer_norm13ln_bwd_kernelINS_13Kernel_traitsIf6__halfS2_S2_fjLj5120ELj1ELj1ELj4ELj16ENS_18Kernel_traits_baseILj5120EfS2_S2_S2_fjLj128EEEEELb0ELb1ELb0ELb1EEEvNS_9BwdParamsE --------------------------
	.section	.text._ZN10layer_norm13ln_bwd_kernelINS_13Kernel_traitsIf6__halfS2_S2_fjLj5120ELj1ELj1ELj4ELj16ENS_18Kernel_traits_baseILj5120EfS2_S2_S2_fjLj128EEEEELb0ELb1ELb0ELb1EEEvNS_9BwdParamsE,"ax",@progbits
	.align	128
        .global         _ZN10layer_norm13ln_bwd_kernelINS_13Kernel_traitsIf6__halfS2_S2_fjLj5120ELj1ELj1ELj4ELj16ENS_18Kernel_traits_baseILj5120EfS2_S2_S2_fjLj128EEEEELb0ELb1ELb0ELb1EEEvNS_9BwdParamsE
        .type           _ZN10layer_norm13ln_bwd_kernelINS_13Kernel_traitsIf6__halfS2_S2_fjLj5120ELj1ELj1ELj4ELj16ENS_18Kernel_traits_baseILj5120EfS2_S2_S2_fjLj128EEEEELb0ELb1ELb0ELb1EEEvNS_9BwdParamsE,@function
        .size           _ZN10layer_norm13ln_bwd_kernelINS_13Kernel_traitsIf6__halfS2_S2_fjLj5120ELj1ELj1ELj4ELj16ENS_18Kernel_traits_baseILj5120EfS2_S2_S2_fjLj128EEEEELb0ELb1ELb0ELb1EEEvNS_9BwdParamsE,(.L_x_16575 - _ZN10layer_norm13ln_bwd_kernelINS_13Kernel_traitsIf6__halfS2_S2_fjLj5120ELj1ELj1ELj4ELj16ENS_18Kernel_traits_baseILj5120EfS2_S2_S2_fjLj128EEEEELb0ELb1ELb0ELb1EEEvNS_9BwdParamsE)
        .other          _ZN10layer_norm13ln_bwd_kernelINS_13Kernel_traitsIf6__halfS2_S2_fjLj5120ELj1ELj1ELj4ELj16ENS_18Kernel_traits_baseILj5120EfS2_S2_S2_fjLj128EEEEELb0ELb1ELb0ELb1EEEvNS_9BwdParamsE,@"STO_CUDA_ENTRY STV_DEFAULT"
_ZN10layer_norm13ln_bwd_kernelINS_13Kernel_traitsIf6__halfS2_S2_fjLj5120ELj1ELj1ELj4ELj16ENS_18Kernel_traits_baseILj5120EfS2_S2_S2_fjLj128EEEEELb0ELb1ELb0ELb1EEEvNS_9BwdParamsE:
.text._ZN10layer_norm13ln_bwd_kernelINS_13Kernel_traitsIf6__halfS2_S2_fjLj5120ELj1ELj1ELj4ELj16ENS_18Kernel_traits_baseILj5120EfS2_S2_S2_fjLj128EEEEELb0ELb1ELb0ELb1EEEvNS_9BwdParamsE:
        /* <DEDUP_REMOVED lines=77> */
.L_x_8720:
        /* <DEDUP_REMOVED lines=81> */
[----:B------:R-:W5:Y:S01]  /*09e0*/  LDG.E.128 R48, desc[UR6][R2.64] ;  /* 0x0000000602307981 */ /* 0x000f62000c1e1d00 */
[----:B------:R-:W-:-:S03]  /*09f0*/  HFMA2.MMA R252, -RZ, RZ, 0, 0 ;  /* 0x00000000fffc7435 */ /* 0x000fc600000001ff */
[----:B------:R-:W5:Y:S01]  /*0a00*/  LDG.E.128 R52, desc[UR6][R2.64+0x10] ;  /* 0x0000100602347981 */ /* 0x000f62000c1e1d00 */
[----:B------:R-:W-:-:S03]  /*0a10*/  ISETP.NE.AND.EX P0, PT, RZ, UR5, PT, P0 ;  /* 0x00000005ff007c0c */ /* 0x000fc6000bf05300 */
[----:B------:R-:W5:Y:S01]  /*0a20*/  LDG.E.128 R56, desc[UR6][R2.64+0x1000] ;  /* 0x0010000602387981 */ /* 0x000f62000c1e1d00 */
[----:B------:R-:W-:-:S03]  /*0a30*/  MOV R188, RZ ;  /* 0x000000ff00bc7202 */ /* 0x000fc60000000f00 */
        /* <DEDUP_REMOVED lines=12> */
[----:B------:R1:W5:Y:S01]  /*0b00*/  LDG.E.128 R84, desc[UR6][R2.64+0x4010] ;  /* 0x0040100602547981 */ /* 0x000362000c1e1d00 */
[----:B------:R-:W-:Y:S02]  /*0b10*/  CS2R R176, SRZ ;  /* 0x0000000000b07805 */ /* 0x000fe4000001ff00 */
[----:B------:R-:W-:Y:S02]  /*0b20*/  CS2R R174, SRZ ;  /* 0x0000000000ae7805 */ /* 0x000fe4000001ff00 */
[----:B------:R-:W-:Y:S01]  /*0b30*/  CS2R R172, SRZ ;  /* 0x0000000000ac7805 */ /* 0x000fe2000001ff00 */
[----:B------:R-:W5:Y:S01]  /*0b40*/  LDG.E.128 R88, desc[UR6][R4.64] ;  /* 0x0000000604587981 */ /* 0x000f62000c1e1d00 */
[----:B------:R-:W-:Y:S02]  /*0b50*/  CS2R R248, SRZ ;  /* 0x0000000000f87805 */ /* 0x000fe4000001ff00 */
[----:B------:R-:W-:Y:S02]  /*0b60*/  CS2R R246, SRZ ;  /* 0x0000000000f67805 */ /* 0x000fe4000001ff00 */
[----:B------:R-:W-:Y:S01]  /*0b70*/  MOV R245, RZ ;  /* 0x000000ff00f57202 */ /* 0x000fe20000000f00 */
[----:B------:R-:W5:Y:S01]  /*0b80*/  LDG.E.128 R92, desc[UR6][R4.64+0x10] ;  /* 0x00001006045c7981 */ /* 0x000f62000c1e1d00 */
[----:B-1----:R-:W-:Y:S01]  /*0b90*/  HFMA2.MMA R3, -RZ, RZ, 0, 0 ;  /* 0x00000000ff037435 */ /* 0x002fe200000001ff */
[----:B------:R-:W-:-:S02]  /*0ba0*/  CS2R R26, SRZ ;  /* 0x00000000001a7805 */ /* 0x000fc4000001ff00 */
[----:B------:R-:W5:Y:S01]  /*0bb0*/  LDG.E.128 R96, desc[UR6][R4.64+0x1000] ;  /* 0x0010000604607981 */ /* 0x000f62000c1e1d00 */
[----:B------:R-:W-:Y:S02]  /*0bc0*/  CS2R R24, SRZ ;  /* 0x0000000000187805 */ /* 0x000fe4000001ff00 */
        /* <DEDUP_REMOVED lines=11> */
[----:B------:R-:W-:-:S03]  /*0c80*/  CS2R R6, SRZ ;  /* 0x0000000000067805 */ /* 0x000fc6000001ff00 */
[----:B------:R-:W5:Y:S04]  /*0c90*/  LDG.E.128 R112, desc[UR6][R4.64+0x3000] ;  /* 0x0030000604707981 */ /* 0x000f68000c1e1d00 */
[----:B------:R-:W5:Y:S04]  /*0ca0*/  LDG.E.128 R116, desc[UR6][R4.64+0x3010] ;  /* 0x0030100604747981 */ /* 0x000f68000c1e1d00 */
[----:B------:R-:W5:Y:S04]  /*0cb0*/  LDG.E.128 R120, desc[UR6][R4.64+0x4000] ;  /* 0x0040000604787981 */ /* 0x000f68000c1e1d00 */
[----:B------:R1:W5:Y:S02]  /*0cc0*/  LDG.E.128 R124, desc[UR6][R4.64+0x4010] ;  /* 0x00401006047c7981 */ /* 0x000364000c1e1d00 */
[----:B01----:R-:W-:-:S07]  /*0cd0*/  CS2R R4, SRZ ;  /* 0x0000000000047805 */ /* 0x003fce000001ff00 */
.L_x_8724:
[----:B------:R-:W0:Y:S01]  /*0ce0*/  @P0 LDC.64 R132, c[0x0][0x270] ;  /* 0x00009c00ff840b82 */ /* 0x000e220000000a00 */
[----:B------:R-:W1:Y:S01]  /*0cf0*/  S2R R136, SR_TID.X ;  /* 0x0000000000887919 */ /* 0x000e620000002100 */
[----:B------:R-:W-:Y:S01]  /*0d00*/  SHF.R.S32.HI R134, RZ, 0x1f, R189 ;  /* 0x0000001fff867819 */ /* 0x000fe200000114bd */
[----:B------:R-:W-:Y:S01]  /*0d10*/  IMAD R2, R189, UR11, RZ ;  /* 0x0000000bbd027c24 */ /* 0x000fe2000f8e02ff */
[----:B------:R-:W2:Y:S04]  /*0d20*/  LDL.LU R237, [R1+0x4] ;  /* 0x0000040001ed7983 */ /* 0x000ea80000300800 */
[----:B------:R-:W3:Y:S01]  /*0d30*/  LDC.64 R152, c[0x0][0x238] ;  /* 0x00008e00ff987b82 */ /* 0x000ee20000000a00 */
[----:B------:R-:W-:Y:S01]  /*0d40*/  SHF.R.S32.HI R135, RZ, 0x1f, R2 ;  /* 0x0000001fff877819 */ /* 0x000fe20000011402 */
[----:B------:R-:W4:Y:S03]  /*0d50*/  LDL.LU R233, [R1] ;  /* 0x0000000001e97983 */ /* 0x000f260000300800 */
[----:B------:R-:W-:Y:S01]  /*0d60*/  LEA.HI R135, R135, R2, RZ, 0x3 ;  /* 0x0000000287877211 */ /* 0x000fe200078f18ff */
[----:B------:R-:W4:Y:S02]  /*0d70*/  LDL.LU R225, [R1+0xc] ;  /* 0x00000c0001e17983 */ /* 0x000f240000300800 */
[----:B------:R-:W3:Y:S08]  /*0d80*/  LDC.64 R168, c[0x0][0x2b8] ;  /* 0x0000ae00ffa87b82 */ /* 0x000ef00000000a00 */
[----:B------:R-:W3:Y:S01]  /*0d90*/  LDC.64 R196, c[0x0][0x250] ;  /* 0x00009400ffc47b82 */ /* 0x000ee20000000a00 */
[C---:B0-----:R-:W-:Y:S01]  /*0da0*/  @P0 LEA R132, P1, R189.reuse, R132, 0x1 ;  /* 0x00000084bd840211 */ /* 0x041fe200078208ff */
[----:B------:R-:W4:Y:S03]  /*0db0*/  LDL.LU R217, [R1+0x8] ;  /* 0x0000080001d97983 */ /* 0x000f260000300800 */
[----:B------:R-:W-:-:S03]  /*0dc0*/  @P0 LEA.HI.X R133, R189, R133, R134, 0x1, P1 ;  /* 0x00000085bd850211 */ /* 0x000fc600008f0c86 */
[----:B------:R-:W0:Y:S01]  /*0dd0*/  LDC.64 R190, c[0x0][0x258] ;  /* 0x00009600ffbe7b82 */ /* 0x000e220000000a00 */
[----:B-1----:R-:W-:Y:S01]  /*0de0*/  LOP3.LUT R2, R136, 0x7f, RZ, 0xc0, !PT ;  /* 0x0000007f88027812 */ /* 0x002fe200078ec0ff */
[----:B------:R-:W2:Y:S03]  /*0df0*/  @P0 LDG.E.U16 R198, desc[UR6][R132.64] ;  /* 0x0000000684c60981 */ /* 0x000ea6000c1e1500 */
[----:B------:R-:W-:-:S04]  /*0e00*/  LEA.HI.SX32 R195, R135, R2, 0x1d ;  /* 0x0000000287c37211 */ /* 0x000fc800078feaff */
[C---:B------:R-:W-:Y:S01]  /*0e10*/  IADD3 R194, R195.reuse, 0x80, RZ ;  /* 0x00000080c3c27810 */ /* 0x040fe20007ffe0ff */
[----:B---3--:R-:W-:-:S04]  /*0e20*/  IMAD.WIDE.U32 R134, R195, 0x10, R152 ;  /* 0x00000010c3867825 */ /* 0x008fc800078e0098 */
[----:B------:R-:W-:Y:S02]  /*0e30*/  IMAD.WIDE.U32 R140, R194, 0x10, R152 ;  /* 0x00000010c28c7825 */ /* 0x000fe400078e0098 */
[----:B------:R-:W3:Y:S04]  /*0e40*/  LDG.E.128 R132, desc[UR6][R134.64] ;  /* 0x0000000686847981 */ /* 0x000ee8000c1e1d00 */
[----:B------:R-:W4:Y:S01]  /*0e50*/  LDG.E.128 R140, desc[UR6][R140.64] ;  /* 0x000000068c8c7981 */ /* 0x000f22000c1e1d00 */
[C---:B------:R-:W-:Y:S02]  /*0e60*/  IADD3 R193, R195.reuse, 0x100, RZ ;  /* 0x00000100c3c17810 */ /* 0x040fe40007ffe0ff */
[C---:B------:R-:W-:Y:S02]  /*0e70*/  IADD3 R192, R195.reuse, 0x180, RZ ;  /* 0x00000180c3c07810 */ /* 0x040fe40007ffe0ff */
[C---:B------:R-:W-:Y:S01]  /*0e80*/  IADD3 R2, R195.reuse, 0x200, RZ ;  /* 0x00000200c3027810 */ /* 0x040fe20007ffe0ff */
[----:B------:R-:W-:-:S04]  /*0e90*/  IMAD.WIDE.U32 R136, R195, 0x10, R168 ;  /* 0x00000010c3887825 */ /* 0x000fc800078e00a8 */
[--C-:B------:R-:W-:Y:S02]  /*0ea0*/  IMAD.WIDE.U32 R144, R193, 0x10, R152.reuse ;  /* 0x00000010c1907825 */ /* 0x100fe400078e0098 */
[----:B------:R-:W4:Y:S02]  /*0eb0*/  LDG.E.128 R136, desc[UR6][R136.64] ;  /* 0x0000000688887981 */ /* 0x000f24000c1e1d00 */
[----:B------:R-:W-:Y:S02]  /*0ec0*/  IMAD.WIDE.U32 R148, R192, 0x10, R152 ;  /* 0x00000010c0947825 */ /* 0x000fe400078e0098 */
[----:B------:R-:W4:Y:S02]  /*0ed0*/  LDG.E.128 R144, desc[UR6][R144.64] ;  /* 0x0000000690907981 */ /* 0x000f24000c1e1d00 */
[----:B------:R-:W-:Y:S02]  /*0ee0*/  IMAD.WIDE R196, R189, 0x4, R196 ;  /* 0x00000004bdc47825 */ /* 0x000fe400078e02c4 */
[----:B------:R-:W4:Y:S02]  /*0ef0*/  LDG.E.128 R148, desc[UR6][R148.64] ;  /* 0x0000000694947981 */ /* 0x000f24000c1e1d00 */
[----:B------:R-:W-:-:S02]  /*0f00*/  IMAD.WIDE.U32 R152, R2, 0x10, R152 ;  /* 0x0000001002987825 */ /* 0x000fc400078e0098 */
[----:B------:R-:W4:Y:S02]  /*0f10*/  LDG.E R196, desc[UR6][R196.64] ;  /* 0x00000006c4c47981 */ /* 0x000f24000c1e1900 */
[--C-:B------:R-:W-:Y:S02]  /*0f20*/  IMAD.WIDE.U32 R156, R194, 0x10, R168.reuse ;  /* 0x00000010c29c7825 */ /* 0x100fe400078e00a8 */
[----:B------:R-:W4:Y:S02]  /*0f30*/  LDG.E.128 R152, desc[UR6][R152.64] ;  /* 0x0000000698987981 */ /* 0x000f24000c1e1d00 */
[--C-:B------:R-:W-:Y:S02]  /*0f40*/  IMAD.WIDE.U32 R160, R193, 0x10, R168.reuse ;  /* 0x00000010c1a07825 */ /* 0x100fe400078e00a8 */
[----:B------:R-:W4:Y:S02]  /*0f50*/  LDG.E.128 R156, desc[UR6][R156.64] ;  /* 0x000000069c9c7981 */ /* 0x000f24000c1e1d00 */
[--C-:B------:R-:W-:Y:S01]  /*0f60*/  IMAD.WIDE.U32 R164, R192, 0x10, R168.reuse ;  /* 0x00000010c0a47825 */ /* 0x100fe200078e00a8 */
[----:B------:R-:W-:Y:S01]  /*0f70*/  ISETP.NE.U32.AND P1, PT, RZ, UR12, PT ;  /* 0x0000000cff007c0c */ /* 0x000fe2000bf25070 */
[----:B------:R-:W4:Y:S02]  /*0f80*/  LDG.E.128 R160, desc[UR6][R160.64] ;  /* 0x00000006a0a07981 */ /* 0x000f24000c1e1d00 */
[----:B------:R-:W-:-:S02]  /*0f90*/  IMAD.WIDE.U32 R168, R2, 0x10, R168 ;  /* 0x0000001002a87825 */ /* 0x000fc400078e00a8 */
[----:B------:R-:W4:Y:S04]  /*0fa0*/  LDG.E.128 R164, desc[UR6][R164.64] ;  /* 0x00000006a4a47981 */ /* 0x000f28000c1e1d00 */
[----:B------:R-:W4:Y:S01]  /*0fb0*/  LDG.E.128 R168, desc[UR6][R168.64] ;  /* 0x00000006a8a87981 */ /* 0x000f22000c1e1d00 */
[----:B------:R-:W-:Y:S01]  /*0fc0*/  ISETP.NE.AND.EX P1, PT, RZ, UR13, PT, P1 ;  /* 0x0000000dff007c0c */ /* 0x000fe2000bf25310 */
[----:B0-----:R-:W-:-:S06]  /*0fd0*/  IMAD.WIDE R190, R189, 0x4, R190 ;  /* 0x00000004bdbe7825 */ /* 0x001fcc00078e02be */
[----:B------:R0:W4:Y:S06]  /*0fe0*/  LDG.E R191, desc[UR6][R190.64] ;  /* 0x00000006bebf7981 */ /* 0x00012c000c1e1900 */
[----:B------:R-:W1:Y:S01]  /*0ff0*/  @P1 LDC.64 R204, c[0x0][0x2c8] ;  /* 0x0000b200ffcc1b82 */ /* 0x000e620000000a00 */
[----:B0-----:R-:W-:-:S07]  /*1000*/  MOV R190, 0x3f800000 ;  /* 0x3f80000000be7802 */ /* 0x001fce0000000f00 */
[----:B------:R-:W0:Y:S01]  /*1010*/  @P1 LDC.64 R200, c[0x0][0x2c8] ;  /* 0x0000b200ffc81b82 */ /* 0x000e220000000a00 */
[----:B------:R-:W-:Y:S02]  /*1020*/  LOP3.LUT P3, RZ, R0, 0xff, RZ, 0xc0, !PT ;  /* 0x000000ff00ff7812 */ /* 0x000fe4000786c0ff */
[----:B------:R-:W-:Y:S01]  /*1030*/  ISETP.NE.AND P4, PT, RZ, UR10, PT ;  /* 0x0000000aff007c0c */ /* 0x000fe2000bf85270 */
[----:B--2---:R-:W-:-:S04]  /*1040*/  @P0 HADD2.F32 R190, -RZ, R198.H0_H0 ;  /* 0x200000c6ffbe0230 */ /* 0x004fc80000004100 */
[----:B------:R-:W2:Y:S01]  /*1050*/  @P1 LDC.64 R198, c[0x0][0x2c8] ;  /* 0x0000b200ffc61b82 */ /* 0x000ea20000000a00 */
[--C-:B---3--:R-:W-:Y:S02]  /*1060*/  HADD2.F32 R0, -RZ, R132.reuse.H0_H0 ;  /* 0x20000084ff007230 */ /* 0x108fe40000004100 */
[----:B------:R-:W-:Y:S02]  /*1070*/  HADD2.F32 R244, -RZ, R132.H1_H1 ;  /* 0x30000084fff47230 */ /* 0x000fe40000004100 */
[--C-:B------:R-:W-:Y:S02]  /*1080*/  HADD2.F32 R242, -RZ, R133.reuse.H0_H0 ;  /* 0x20000085fff27230 */ /* 0x100fe40000004100 */
[----:B------:R-:W-:Y:S02]  /*1090*/  HADD2.F32 R240, -RZ, R133.H1_H1 ;  /* 0x30000085fff07230 */ /* 0x000fe40000004100 */
[--C-:B----4-:R-:W-:Y:S02]  /*10a0*/  HADD2.F32 R230, -RZ, R140.reuse.H0_H0 ;  /* 0x2000008cffe67230 */ /* 0x110fe40000004100 */
[----:B------:R-:W-:-:S02]  /*10b0*/  HADD2.F32 R228, -RZ, R140.H1_H1 ;  /* 0x3000008cffe47230 */ /* 0x000fc40000004100 */
[--C-:B------:R-:W-:Y:S02]  /*10c0*/  HADD2.F32 R226, -RZ, R141.reuse.H0_H0 ;  /* 0x2000008dffe27230 */ /* 0x100fe40000004100 */
[----:B------:R-:W-:Y:S02]  /*10d0*/  HADD2.F32 R224, -RZ, R141.H1_H1 ;  /* 0x3000008dffe07230 */ /* 0x000fe40000004100 */
[----:B--2---:R-:W-:Y:S01]  /*10e0*/  @P1 IMAD.WIDE.U32 R132, R195, 0x10, R198 ;  /* 0x00000010c3841825 */ /* 0x004fe200078e00c6 */
[----:B------:R-:W2:Y:S04]  /*10f0*/  @P1 LDC.64 R140, c[0x0][0x2c8] ;  /* 0x0000b200ff8c1b82 */ /* 0x000ea80000000a00 */
[----:B-----5:R1:W5:Y:S02]  /*1100*/  @P1 LDG.E.128 R44, desc[UR6][R132.64] ;  /* 0x00000006842c1981 */ /* 0x020364000c1e1d00 */
[----:B-1----:R-:W-:-:S02]  /*1110*/  @P1 IMAD.WIDE.U32 R132, R193, 0x10, R204 ;  /* 0x00000010c1841825 */ /* 0x002fc400078e00cc */
[----:B------:R-:W1:Y:S02]  /*1120*/  @P1 LDC.64 R204, c[0x0][0x2c8] ;  /* 0x0000b200ffcc1b82 */ /* 0x000e640000000a00 */
[--C-:B------:R-:W-:Y:S01]  /*1130*/  HADD2.F32 R238, -RZ, R134.reuse.H0_H0 ;  /* 0x20000086ffee7230 */ /* 0x100fe20000004100 */
[----:B------:R-:W5:Y:S01]  /*1140*/  @P1 LDG.E.128 R36, desc[UR6][R132.64] ;  /* 0x0000000684241981 */ /* 0x000f62000c1e1d00 */
[----:B------:R-:W-:Y:S02]  /*1150*/  HADD2.F32 R236, -RZ, R134.H1_H1 ;  /* 0x30000086ffec7230 */ /* 0x000fe40000004100 */
[--C-:B------:R-:W-:Y:S02]  /*1160*/  HADD2.F32 R234, -RZ, R135.reuse.H0_H0 ;  /* 0x20000087ffea7230 */ /* 0x100fe40000004100 */
[----:B------:R-:W-:Y:S02]  /*1170*/  HADD2.F32 R232, -RZ, R135.H1_H1 ;  /* 0x30000087ffe87230 */ /* 0x000fe40000004100 */
[----:B0-----:R-:W-:-:S05]  /*1180*/  @P1 IMAD.WIDE.U32 R134, R194, 0x10, R200 ;  /* 0x00000010c2861825 */ /* 0x001fca00078e00c8 */
[----:B------:R2:W5:Y:S01]  /*1190*/  @P1 LDG.E.128 R40, desc[UR6][R134.64] ;  /* 0x0000000686281981 */ /* 0x000562000c1e1d00 */
[----:B------:R-:W-:Y:S02]  /*11a0*/  HADD2.F32 R239, -RZ, R137.H0_H0 ;  /* 0x20000089ffef7230 */ /* 0x000fe40000004100 */
[--C-:B------:R-:W-:Y:S02]  /*11b0*/  HADD2.F32 R231, -RZ, R139.reuse.H0_H0 ;  /* 0x2000008bffe77230 */ /* 0x100fe40000004100 */
[----:B------:R-:W-:Y:S02]  /*11c0*/  HADD2.F32 R229, -RZ, R139.H1_H1 ;  /* 0x3000008bffe57230 */ /* 0x000fe40000004100 */
[----:B--2---:R-:W-:-:S04]  /*11d0*/  @P1 IMAD.WIDE.U32 R134, R192, 0x10, R140 ;  /* 0x00000010c0861825 */ /* 0x004fc800078e008c */
[--C-:B------:R-:W-:Y:S01]  /*11e0*/  HADD2.F32 R210, -RZ, R145.reuse.H0_H0 ;  /* 0x20000091ffd27230 */ /* 0x100fe20000004100 */
[----:B------:R0:W5:Y:S01]  /*11f0*/  @P1 LDG.E.128 R32, desc[UR6][R134.64] ;  /* 0x0000000686201981 */ /* 0x000162000c1e1d00 */
[----:B------:R-:W-:Y:S02]  /*1200*/  HADD2.F32 R208, -RZ, R145.H1_H1 ;  /* 0x30000091ffd07230 */ /* 0x000fe40000004100 */
[--C-:B------:R-:W-:Y:S02]  /*1210*/  HADD2.F32 R201, -RZ, R147.reuse.H0_H0 ;  /* 0x20000093ffc97230 */ /* 0x100fe40000004100 */
[----:B------:R-:W-:Y:S02]  /*1220*/  HADD2.F32 R199, -RZ, R147.H1_H1 ;  /* 0x30000093ffc77230 */ /* 0x000fe40000004100 */
[--C-:B------:R-:W-:Y:S02]  /*1230*/  HADD2.F32 R222, -RZ, R142.reuse.H0_H0 ;  /* 0x2000008effde7230 */ /* 0x100fe40000004100 */
[----:B------:R-:W-:Y:S01]  /*1240*/  HADD2.F32 R220, -RZ, R142.H1_H1 ;  /* 0x3000008effdc7230 */ /* 0x000fe20000004100 */
[----:B0-----:R-:W-:Y:S01]  /*1250*/  FSEL R134, R196, RZ, !P4 ;  /* 0x000000ffc4867208 */ /* 0x001fe20006000000 */
[----:B------:R-:W-:-:S02]  /*1260*/  HADD2.F32 R197, -RZ, R148.H0_H0 ;  /* 0x20000094ffc57230 */ /* 0x000fc40000004100 */
[----:B------:R-:W-:Y:S02]  /*1270*/  HADD2.F32 R139, -RZ, R149.H0_H0 ;  /* 0x20000095ff8b7230 */ /* 0x000fe40000004100 */
[--C-:B------:R-:W-:Y:S02]  /*1280*/  HADD2.F32 R147, -RZ, R150.reuse.H0_H0 ;  /* 0x20000096ff937230 */ /* 0x100fe40000004100 */
[----:B------:R-:W-:Y:S02]  /*1290*/  HADD2.F32 R145, -RZ, R150.H1_H1 ;  /* 0x30000096ff917230 */ /* 0x000fe40000004100 */
[----:B-1----:R-:W-:-:S04]  /*12a0*/  @P1 IMAD.WIDE.U32 R132, R2, 0x10, R204 ;  /* 0x0000001002841825 */ /* 0x002fc800078e00cc */
[----:B------:R-:W-:Y:S01]  /*12b0*/  FADD.FTZ R237, R239, R237 ;  /* 0x000000edefed7221 */ /* 0x000fe20000010000 */
[----:B------:R-:W-:Y:S01]  /*12c0*/  HADD2.F32 R148, -RZ, R148.H1_H1 ;  /* 0x30000094ff947230 */ /* 0x000fe20000004100 */
[----:B------:R0:W5:Y:S01]  /*12d0*/  @P1 LDG.E.128 R28, desc[UR6][R132.64] ;  /* 0x00000006841c1981 */ /* 0x000162000c1e1d00 */
[----:B------:R-:W-:Y:S02]  /*12e0*/  HADD2.F32 R142, -RZ, R152.H0_H0 ;  /* 0x20000098ff8e7230 */ /* 0x000fe40000004100 */
[----:B------:R-:W-:Y:S02]  /*12f0*/  HADD2.F32 R140, -RZ, R154.H0_H0 ;  /* 0x2000009aff8c7230 */ /* 0x000fe40000004100 */
[----:B------:R-:W-:Y:S02]  /*1300*/  HADD2.F32 R150, -RZ, R155.H0_H0 ;  /* 0x2000009bff967230 */ /* 0x000fe40000004100 */
[--C-:B------:R-:W-:Y:S02]  /*1310*/  HADD2.F32 R218, -RZ, R143.reuse.H0_H0 ;  /* 0x2000008fffda7230 */ /* 0x100fe40000004100 */
[----:B------:R-:W-:-:S02]  /*1320*/  HADD2.F32 R216, -RZ, R143.H1_H1 ;  /* 0x3000008fffd87230 */ /* 0x000fc40000004100 */
[--C-:B------:R-:W-:Y:S02]  /*1330*/  HADD2.F32 R214, -RZ, R144.reuse.H0_H0 ;  /* 0x20000090ffd67230 */ /* 0x100fe40000004100 */
[----:B------:R-:W-:Y:S02]  /*1340*/  HADD2.F32 R212, -RZ, R144.H1_H1 ;  /* 0x30000090ffd47230 */ /* 0x000fe40000004100 */
[--C-:B------:R-:W-:Y:S02]  /*1350*/  HADD2.F32 R206, -RZ, R146.reuse.H0_H0 ;  /* 0x20000092ffce7230 */ /* 0x100fe40000004100 */
[----:B------:R-:W-:Y:S02]  /*1360*/  HADD2.F32 R203, -RZ, R146.H1_H1 ;  /* 0x30000092ffcb7230 */ /* 0x000fe40000004100 */
[----:B------:R-:W-:Y:S02]  /*1370*/  HADD2.F32 R135, -RZ, R153.H0_H0 ;  /* 0x20000099ff877230 */ /* 0x000fe40000004100 */
[----:B------:R-:W-:-:S02]  /*1380*/  HADD2.F32 R149, -RZ, R149.H1_H1 ;  /* 0x30000095ff957230 */ /* 0x000fc40000004100 */
[--C-:B------:R-:W-:Y:S02]  /*1390*/  HADD2.F32 R143, -RZ, R151.reuse.H0_H0 ;  /* 0x20000097ff8f7230 */ /* 0x100fe40000004100 */
[----:B------:R-:W-:Y:S02]  /*13a0*/  HADD2.F32 R141, -RZ, R151.H1_H1 ;  /* 0x30000097ff8d7230 */ /* 0x000fe40000004100 */
[----:B------:R-:W-:Y:S02]  /*13b0*/  HADD2.F32 R144, -RZ, R152.H1_H1 ;  /* 0x30000098ff907230 */ /* 0x000fe40000004100 */
[----:B------:R-:W-:Y:S02]  /*13c0*/  HADD2.F32 R153, -RZ, R153.H1_H1 ;  /* 0x30000099ff997230 */ /* 0x000fe40000004100 */
[----:B------:R-:W-:Y:S02]  /*13d0*/  HADD2.F32 R146, -RZ, R154.H1_H1 ;  /* 0x3000009aff927230 */ /* 0x000fe40000004100 */
[----:B------:R-:W-:Y:S01]  /*13e0*/  FADD.FTZ R151, -R134, R139 ;  /* 0x0000008b86977221 */ /* 0x000fe20000010100 */
[----:B------:R-:W-:-:S02]  /*13f0*/  HADD2.F32 R155, -RZ, R155.H1_H1 ;  /* 0x3000009bff9b7230 */ /* 0x000fc40000004100 */
[C---:B0-----:R-:W-:Y:S01]  /*1400*/  FADD.FTZ R133, -R134.reuse, R148 ;  /* 0x0000009486857221 */ /* 0x041fe20000010100 */
[C---:B------:R-:W-:Y:S01]  /*1410*/  FADD.FTZ R152, -R134.reuse, R142 ;  /* 0x0000008e86987221 */ /* 0x040fe20000010100 */
[C---:B------:R-:W-:Y:S01]  /*1420*/  FADD.FTZ R139, -R134.reuse, R140 ;  /* 0x0000008c868b7221 */ /* 0x040fe20000010100 */
[C---:B------:R-:W-:Y:S01]  /*1430*/  FADD.FTZ R209, -R134.reuse, R150 ;  /* 0x0000009686d17221 */ /* 0x040fe20000010100 */
[C---:B------:R-:W-:Y:S01]  /*1440*/  FADD.FTZ R132, -R134.reuse, R135 ;  /* 0x0000008786847221 */ /* 0x040fe20000010100 */
[--C-:B------:R-:W-:Y:S02]  /*1450*/  HADD2.F32 R150, -RZ, R165.reuse.H0_H0 ;  /* 0x200000a5ff967230 */ /* 0x100fe40000004100 */
[C---:B------:R-:W-:Y:S01]  /*1460*/  FADD.FTZ R0, -R134.reuse, R0 ;  /* 0x0000000086007221 */ /* 0x040fe20000010100 */
[----:B------:R-:W-:Y:S02]  /*1470*/  HADD2.F32 R148, -RZ, R165.H1_H1 ;  /* 0x300000a5ff947230 */ /* 0x000fe40000004100 */
[----:B------:R-:W-:Y:S01]  /*1480*/  FADD.FTZ R244, -R134, R244 ;  /* 0x000000f486f47221 */ /* 0x000fe20000010100 */
[----:B------:R-:W-:-:S02]  /*1490*/  HADD2.F32 R142, -RZ, R167.H0_H0 ;  /* 0x200000a7ff8e7230 */ /* 0x000fc40000004100 */
        /* <DEDUP_REMOVED lines=32> */
[--C-:B------:R-:W-:Y:S01]  /*16a0*/  HADD2.F32 R223, -RZ, R157.reuse.H0_H0 ;  /* 0x2000009dffdf7230 */ /* 0x100fe20000004100 */
[----:B------:R0:W-:Y:S01]  /*16b0*/  STL [R1+0x4], R237 ;  /* 0x000004ed01007387 */ /* 0x0001e20000100800 */
[----:B------:R-:W-:-:S02]  /*16c0*/  HADD2.F32 R221, -RZ, R157.H1_H1 ;  /* 0x3000009dffdd7230 */ /* 0x000fc40000004100 */
[----:B------:R-:W-:Y:S01]  /*16d0*/  FADD.FTZ R134, -R134, R155 ;  /* 0x0000009b86867221 */ /* 0x000fe20000010100 */
[--C-:B------:R-:W-:Y:S02]  /*16e0*/  HADD2.F32 R215, -RZ, R159.reuse.H0_H0 ;  /* 0x2000009fffd77230 */ /* 0x100fe40000004100 */
[----:B------:R-:W-:Y:S02]  /*16f0*/  HADD2.F32 R213, -RZ, R159.H1_H1 ;  /* 0x3000009fffd57230 */ /* 0x000fe40000004100 */
[--C-:B------:R-:W-:Y:S02]  /*1700*/  HADD2.F32 R165, -RZ, R171.reuse.H0_H0 ;  /* 0x200000abffa57230 */ /* 0x100fe40000004100 */
[----:B------:R-:W-:Y:S02]  /*1710*/  HADD2.F32 R167, -RZ, R171.H1_H1 ;  /* 0x300000abffa77230 */ /* 0x000fe40000004100 */
[--C-:B------:R-:W-:Y:S01]  /*1720*/  HADD2.F32 R157, -RZ, R169.reuse.H0_H0 ;  /* 0x200000a9ff9d7230 */ /* 0x100fe20000004100 */
[----:B------:R-:W2:Y:S01]  /*1730*/  LDL.LU R171, [R1+0x14] ;  /* 0x0000140001ab7983 */ /* 0x000ea20000300800 */
[----:B------:R-:W-:-:S02]  /*1740*/  HADD2.F32 R159, -RZ, R169.H1_H1 ;  /* 0x300000a9ff9f7230 */ /* 0x000fc40000004100 */
[--C-:B------:R-:W-:Y:S01]  /*1750*/  HADD2.F32 R153, -RZ, R168.reuse.H0_H0 ;  /* 0x200000a8ff997230 */ /* 0x100fe20000004100 */
[----:B------:R-:W3:Y:S01]  /*1760*/  LDL.LU R169, [R1+0x10] ;  /* 0x0000100001a97983 */ /* 0x000ee20000300800 */
[----:B------:R-:W-:-:S03]  /*1770*/  HADD2.F32 R155, -RZ, R168.H1_H1 ;  /* 0x300000a8ff9b7230 */ /* 0x000fc60000004100 */
[----:B------:R-:W4:Y:S01]  /*1780*/  LDL.LU R168, [R1+0x1c] ;  /* 0x00001c0001a87983 */ /* 0x000f220000300800 */
[----:B------:R-:W-:Y:S02]  /*1790*/  HADD2.F32 R137, -RZ, R137.H1_H1 ;  /* 0x30000089ff897230 */ /* 0x000fe40000004100 */
[--C-:B------:R-:W-:Y:S02]  /*17a0*/  HADD2.F32 R235, -RZ, R138.reuse.H0_H0 ;  /* 0x2000008affeb7230 */ /* 0x100fe40000004100 */
[----:B------:R-:W-:Y:S02]  /*17b0*/  HADD2.F32 R138, -RZ, R138.H1_H1 ;  /* 0x3000008aff8a7230 */ /* 0x000fe40000004100 */
[----:B------:R-:W-:Y:S01]  /*17c0*/  FADD.FTZ R233, R137, R233 ;  /* 0x000000e989e97221 */ /* 0x000fe20000010000 */
[--C-:B------:R-:W-:Y:S02]  /*17d0*/  HADD2.F32 R243, -RZ, R136.reuse.H0_H0 ;  /* 0x20000088fff37230 */ /* 0x100fe40000004100 */
[----:B------:R-:W-:Y:S01]  /*17e0*/  FADD.FTZ R225, R235, R225 ;  /* 0x000000e1ebe17221 */ /* 0x000fe20000010000 */
[----:B------:R-:W-:-:S02]  /*17f0*/  HADD2.F32 R136, -RZ, R136.H1_H1 ;  /* 0x30000088ff887230 */ /* 0x000fc40000004100 */
[C---:B------:R-:W-:Y:S01]  /*1800*/  FMUL.FTZ R240, R191.reuse, R240 ;  /* 0x000000f0bff07220 */ /* 0x040fe20000410000 */
[----:B------:R-:W-:Y:S02]  /*1810*/  HADD2.F32 R227, -RZ, R156.H0_H0 ;  /* 0x2000009cffe37230 */ /* 0x000fe40000004100 */
[----:B------:R-:W-:Y:S01]  /*1820*/  FMUL.FTZ R244, R191, R244 ;  /* 0x000000f4bff47220 */ /* 0x000fe20000410000 */
[--C-:B------:R-:W-:Y:S01]  /*1830*/  HADD2.F32 R146, -RZ, R166.reuse.H0_H0 ;  /* 0x200000a6ff927230 */ /* 0x100fe20000004100 */
[----:B------:R1:W-:Y:S01]  /*1840*/  STL [R1], R233 ;  /* 0x000000e901007387 */ /* 0x0003e20000100800 */
[----:B------:R-:W-:Y:S02]  /*1850*/  HADD2.F32 R144, -RZ, R166.H1_H1 ;  /* 0x300000a6ff907230 */ /* 0x000fe40000004100 */
[----:B------:R-:W-:Y:S01]  /*1860*/  FADD.FTZ R217, R138, R217 ;  /* 0x000000d98ad97221 */ /* 0x000fe20000010000 */
[-C--:B------:R-:W-:Y:S01]  /*1870*/  FFMA.FTZ R5, R240, R137.reuse, R5 ;  /* 0x00000089f0057223 */ /* 0x080fe20000010005 */
[----:B------:R-:W4:Y:S01]  /*1880*/  LDL.LU R166, [R1+0x18] ;  /* 0x0000180001a67983 */ /* 0x000f220000300800 */
[----:B0-----:R-:W-:Y:S01]  /*1890*/  FMUL.FTZ R237, R51, R137 ;  /* 0x0000008933ed7220 */ /* 0x001fe20000410000 */
[----:B------:R-:W-:Y:S01]  /*18a0*/  FADD.FTZ R251, R136, R251 ;  /* 0x000000fb88fb7221 */ /* 0x000fe20000010000 */
[-C--:B------:R-:W-:Y:S01]  /*18b0*/  FFMA.FTZ R3, R244, R136.reuse, R3 ;  /* 0x00000088f4037223 */ /* 0x080fe20000010003 */
[----:B------:R-:W-:Y:S01]  /*18c0*/  STL [R1+0xc], R225 ;  /* 0x00000ce101007387 */ /* 0x000fe20000100800 */
[----:B------:R-:W-:Y:S01]  /*18d0*/  FMUL.FTZ R241, R49, R136 ;  /* 0x0000008831f17220 */ /* 0x000fe20000410000 */
[----:B------:R-:W-:-:S02]  /*18e0*/  FMUL.FTZ R236, R191, R236 ;  /* 0x000000ecbfec7220 */ /* 0x000fc40000410000 */
[----:B------:R-:W4:Y:S04]  /*18f0*/  LDL.LU R137, [R1+0x24] ;  /* 0x0000240001897983 */ /* 0x000f280000300800 */
[----:B------:R-:W4:Y:S04]  /*1900*/  LDL.LU R136, [R1+0x20] ;  /* 0x0000200001887983 */ /* 0x000f280000300800 */
[----:B------:R-:W-:Y:S01]  /*1910*/  STL [R1+0x8], R217 ;  /* 0x000008d901007387 */ /* 0x000fe20000100800 */
[-C--:B------:R-:W-:Y:S01]  /*1920*/  FFMA.FTZ R7, R236, R138.reuse, R7 ;  /* 0x0000008aec077223 */ /* 0x080fe20000010007 */
[----:B-1----:R-:W-:Y:S01]  /*1930*/  FMUL.FTZ R233, R53, R138 ;  /* 0x0000008a35e97220 */ /* 0x002fe20000410000 */
[----:B--2---:R-:W-:Y:S01]  /*1940*/  FADD.FTZ R171, R231, R171 ;  /* 0x000000abe7ab7221 */ /* 0x004fe20000010000 */
[----:B---3--:R-:W-:-:S04]  /*1950*/  FADD.FTZ R169, R229, R169 ;  /* 0x000000a9e5a97221 */ /* 0x008fc80000010000 */
[----:B------:R-:W-:Y:S01]  /*1960*/  STL [R1+0x14], R171 ;  /* 0x000014ab01007387 */ /* 0x000fe20000100800 */
[----:B----4-:R-:W-:-:S03]  /*1970*/  FADD.FTZ R168, R227, R168 ;  /* 0x000000a8e3a87221 */ /* 0x010fc60000010000 */
[----:B------:R0:W-:Y:S04]  /*1980*/  STL [R1+0x10], R169 ;  /* 0x000010a901007387 */ /* 0x0001e80000100800 */
[----:B------:R-:W-:Y:S04]  /*1990*/  STL [R1+0x1c], R168 ;  /* 0x00001ca801007387 */ /* 0x000fe80000100800 */
[----:B0-----:R-:W2:Y:S04]  /*19a0*/  LDL.LU R169, [R1+0x2c] ;  /* 0x00002c0001a97983 */ /* 0x001ea80000300800 */
[----:B------:R-:W3:Y:S01]  /*19b0*/  LDL.LU R138, [R1+0x28] ;  /* 0x00002800018a7983 */ /* 0x000ee20000300800 */
[----:B------:R-:W-:-:S02]  /*19c0*/  HADD2.F32 R156, -RZ, R156.H1_H1 ;  /* 0x3000009cff9c7230 */ /* 0x000fc40000004100 */
[----:B------:R-:W-:-:S03]  /*19d0*/  HADD2.F32 R219, -RZ, R158.H0_H0 ;  /* 0x2000009effdb7230 */ /* 0x000fc60000004100 */
[----:B------:R-:W-:Y:S01]  /*19e0*/  FADD.FTZ R166, R156, R166 ;  /* 0x000000a69ca67221 */ /* 0x000fe20000010000 */
[----:B------:R-:W-:Y:S02]  /*19f0*/  HADD2.F32 R158, -RZ, R158.H1_H1 ;  /* 0x3000009eff9e7230 */ /* 0x000fe40000004100 */
[----:B------:R-:W-:Y:S01]  /*1a00*/  FADD.FTZ R137, R223, R137 ;  /* 0x00000089df897221 */ /* 0x000fe20000010000 */
[----:B------:R-:W-:Y:S01]  /*1a10*/  FMUL.FTZ R228, R191, R228 ;  /* 0x000000e4bfe47220 */ /* 0x000fe20000410000 */
[----:B------:R-:W-:Y:S01]  /*1a20*/  STL [R1+0x18], R166 ;  /* 0x000018a601007387 */ /* 0x000fe20000100800 */
[----:B------:R-:W-:-:S03]  /*1a30*/  FADD.FTZ R136, R221, R136 ;  /* 0x00000088dd887221 */ /* 0x000fc60000010000 */
[----:B------:R0:W-:Y:S01]  /*1a40*/  STL [R1+0x24], R137 ;  /* 0x0000248901007387 */ /* 0x0001e20000100800 */
[-C--:B------:R-:W-:Y:S01]  /*1a50*/  FFMA.FTZ R11, R228, R156.reuse, R11 ;  /* 0x0000009ce40b7223 */ /* 0x080fe2000001000b */
[----:B------:R-:W-:Y:S02]  /*1a60*/  FMUL.FTZ R225, R57, R156 ;  /* 0x0000009c39e17220 */ /* 0x000fe40000410000 */
[----:B0-----:R-:W4:Y:S04]  /*1a70*/  LDL.LU R137, [R1+0x34] ;  /* 0x0000340001897983 */ /* 0x001f280000300800 */
[----:B------:R-:W4:Y:S04]  /*1a80*/  LDL.LU R168, [R1+0x30] ;  /* 0x0000300001a87983 */ /* 0x000f280000300800 */
[----:B------:R0:W-:Y:S04]  /*1a90*/  STL [R1+0x20], R136 ;  /* 0x0000208801007387 */ /* 0x0001e80000100800 */
[----:B------:R-:W4:Y:S04]  /*1aa0*/  LDL.LU R156, [R1+0x3c] ;  /* 0x00003c00019c7983 */ /* 0x000f280000300800 */
[----:B0-----:R-:W4:Y:S01]  /*1ab0*/  LDL.LU R136, [R1+0x38] ;  /* 0x0000380001887983 */ /* 0x001f220000300800 */
[----:B--2---:R-:W-:Y:S01]  /*1ac0*/  FADD.FTZ R169, R219, R169 ;  /* 0x000000a9dba97221 */ /* 0x004fe20000010000 */
[----:B---3--:R-:W-:-:S04]  /*1ad0*/  FADD.FTZ R138, R158, R138 ;  /* 0x0000008a9e8a7221 */ /* 0x008fc80000010000 */
[----:B------:R-:W-:Y:S04]  /*1ae0*/  STL [R1+0x2c], R169 ;  /* 0x00002ca901007387 */ /* 0x000fe80000100800 */
[----:B------:R0:W-:Y:S04]  /*1af0*/  STL [R1+0x28], R138 ;  /* 0x0000288a01007387 */ /* 0x0001e80000100800 */
[----:B0-----:R-:W2:Y:S01]  /*1b00*/  LDL.LU R138, [R1+0x44] ;  /* 0x00004400018a7983 */ /* 0x001ea20000300800 */
[--C-:B------:R-:W-:Y:S02]  /*1b10*/  HADD2.F32 R211, -RZ, R160.reuse.H0_H0 ;  /* 0x200000a0ffd37230 */ /* 0x100fe40000004100 */
[----:B------:R-:W-:-:S02]  /*1b20*/  HADD2.F32 R160, -RZ, R160.H1_H1 ;  /* 0x300000a0ffa07230 */ /* 0x000fc40000004100 */
[----:B------:R-:W-:Y:S02]  /*1b30*/  HADD2.F32 R207, -RZ, R161.H0_H0 ;  /* 0x200000a1ffcf7230 */ /* 0x000fe40000004100 */
[----:B------:R-:W-:Y:S01]  /*1b40*/  FMUL.FTZ R220, R191, R220 ;  /* 0x000000dcbfdc7220 */ /* 0x000fe20000410000 */
[----:B----4-:R-:W-:Y:S01]  /*1b50*/  FADD.FTZ R137, R215, R137 ;  /* 0x00000089d7897221 */ /* 0x010fe20000010000 */
[----:B------:R-:W-:-:S04]  /*1b60*/  FADD.FTZ R168, R213, R168 ;  /* 0x000000a8d5a87221 */ /* 0x000fc80000010000 */
[----:B------:R0:W-:Y:S01]  /*1b70*/  STL [R1+0x34], R137 ;  /* 0x0000348901007387 */ /* 0x0001e20000100800 */
[----:B------:R-:W-:-:S03]  /*1b80*/  FADD.FTZ R156, R211, R156 ;  /* 0x0000009cd39c7221 */ /* 0x000fc60000010000 */
[----:B0-----:R-:W3:Y:S01]  /*1b90*/  LDL.LU R137, [R1+0x40] ;  /* 0x0000400001897983 */ /* 0x001ee20000300800 */
[----:B------:R-:W-:-:S03]  /*1ba0*/  FADD.FTZ R136, R160, R136 ;  /* 0x00000088a0887221 */ /* 0x000fc60000010000 */
[----:B------:R-:W-:Y:S01]  /*1bb0*/  STL [R1+0x30], R168 ;  /* 0x000030a801007387 */ /* 0x000fe20000100800 */
[-C--:B------:R-:W-:Y:S01]  /*1bc0*/  FFMA.FTZ R15, R220, R158.reuse, R15 ;  /* 0x0000009edc0f7223 */ /* 0x080fe2000001000f */
[----:B------:R-:W-:Y:S02]  /*1bd0*/  FMUL.FTZ R217, R61, R158 ;  /* 0x0000009e3dd97220 */ /* 0x000fe40000410000 */
[----:B------:R-:W-:Y:S04]  /*1be0*/  STL [R1+0x3c], R156 ;  /* 0x00003c9c01007387 */ /* 0x000fe80000100800 */
[----:B------:R0:W-:Y:S04]  /*1bf0*/  STL [R1+0x38], R136 ;  /* 0x0000388801007387 */ /* 0x0001e80000100800 */
[----:B0-----:R-:W4:Y:S04]  /*1c00*/  LDL.LU R136, [R1+0x4c] ;  /* 0x00004c0001887983 */ /* 0x001f280000300800 */
[----:B------:R-:W4:Y:S01]  /*1c10*/  LDL.LU R158, [R1+0x48] ;  /* 0x00004800019e7983 */ /* 0x000f220000300800 */
[----:B--2---:R-:W-:-:S05]  /*1c20*/  FADD.FTZ R138, R207, R138 ;  /* 0x0000008acf8a7221 */ /* 0x004fca0000010000 */
[----:B------:R0:W-:Y:S04]  /*1c30*/  STL [R1+0x44], R138 ;  /* 0x0000448a01007387 */ /* 0x0001e80000100800 */
[----:B------:R-:W2:Y:S04]  /*1c40*/  LDL.LU R156, [R1+0x54] ;  /* 0x00005400019c7983 */ /* 0x000ea80000300800 */
[----:B0-----:R-:W2:Y:S01]  /*1c50*/  LDL.LU R138, [R1+0x50] ;  /* 0x00005000018a7983 */ /* 0x001ea20000300800 */
[----:B------:R-:W-:Y:S02]  /*1c60*/  HADD2.F32 R205, -RZ, R161.H1_H1 ;  /* 0x300000a1ffcd7230 */ /* 0x000fe40000004100 */
[----:B------:R-:W-:-:S02]  /*1c70*/  HADD2.F32 R204, -RZ, R162.H0_H0 ;  /* 0x200000a2ffcc7230 */ /* 0x000fc40000004100 */
[----:B------:R-:W-:Y:S02]  /*1c80*/  HADD2.F32 R162, -RZ, R162.H1_H1 ;  /* 0x300000a2ffa27230 */ /* 0x000fe40000004100 */
[----:B------:R-:W-:Y:S02]  /*1c90*/  HADD2.F32 R200, -RZ, R163.H0_H0 ;  /* 0x200000a3ffc87230 */ /* 0x000fe40000004100 */
[----:B---3--:R-:W-:-:S05]  /*1ca0*/  FADD.FTZ R137, R205, R137 ;  /* 0x00000089cd897221 */ /* 0x008fca0000010000 */
[----:B------:R-:W-:Y:S01]  /*1cb0*/  STL [R1+0x40], R137 ;  /* 0x0000408901007387 */ /* 0x000fe20000100800 */
[----:B------:R-:W-:Y:S02]  /*1cc0*/  HADD2.F32 R198, -RZ, R163.H1_H1 ;  /* 0x300000a3ffc67230 */ /* 0x000fe40000004100 */
[----:B----4-:R-:W-:Y:S01]  /*1cd0*/  FADD.FTZ R136, R204, R136 ;  /* 0x00000088cc887221 */ /* 0x010fe20000010000 */
[----:B------:R-:W-:-:S04]  /*1ce0*/  FADD.FTZ R158, R162, R158 ;  /* 0x0000009ea29e7221 */ /* 0x000fc80000010000 */
[----:B------:R-:W-:Y:S04]  /*1cf0*/  STL [R1+0x4c], R136 ;  /* 0x00004c8801007387 */ /* 0x000fe80000100800 */
[----:B------:R0:W-:Y:S04]  /*1d00*/  STL [R1+0x48], R158 ;  /* 0x0000489e01007387 */ /* 0x0001e80000100800 */
[----:B0-----:R-:W3:Y:S01]  /*1d10*/  LDL.LU R158, [R1+0x5c] ;  /* 0x00005c00019e7983 */ /* 0x001ee20000300800 */
[----:B--2---:R-:W-:-:S05]  /*1d20*/  FADD.FTZ R156, R200, R156 ;  /* 0x0000009cc89c7221 */ /* 0x004fca0000010000 */
[----:B------:R0:W-:Y:S01]  /*1d30*/  STL [R1+0x54], R156 ;  /* 0x0000549c01007387 */ /* 0x0001e20000100800 */
[----:B------:R-:W-:-:S03]  /*1d40*/  FADD.FTZ R138, R198, R138 ;  /* 0x0000008ac68a7221 */ /* 0x000fc60000010000 */
[----:B0-----:R-:W2:Y:S04]  /*1d50*/  LDL.LU R156, [R1+0x58] ;  /* 0x00005800019c7983 */ /* 0x001ea80000300800 */
[----:B------:R0:W-:Y:S04]  /*1d60*/  STL [R1+0x50], R138 ;  /* 0x0000508a01007387 */ /* 0x0001e80000100800 */
[----:B0-----:R-:W4:Y:S01]  /*1d70*/  LDL.LU R138, [R1+0x64] ;  /* 0x00006400018a7983 */ /* 0x001f220000300800 */
[----:B------:R-:W-:Y:S01]  /*1d80*/  FMUL.FTZ R0, R191, R0 ;  /* 0x00000000bf007220 */ /* 0x000fe20000410000 */
[----:B------:R-:W-:-:S03]  /*1d90*/  FADD.FTZ R252, R243, R252 ;  /* 0x000000fcf3fc7221 */ /* 0x000fc60000010000 */
[-C--:B------:R-:W-:Y:S01]  /*1da0*/  FFMA.FTZ R4, R0, R243.reuse, R4 ;  /* 0x000000f300047223 */ /* 0x080fe20000010004 */
[----:B------:R-:W-:Y:S01]  /*1db0*/  FMUL.FTZ R243, R48, R243 ;  /* 0x000000f330f37220 */ /* 0x000fe20000410000 */
[----:B------:R-:W-:-:S03]  /*1dc0*/  FMUL.FTZ R242, R191, R242 ;  /* 0x000000f2bff27220 */ /* 0x000fc60000410000 */
[----:B------:R-:W-:Y:S01]  /*1dd0*/  FADD.FTZ R137, RZ, R243 ;  /* 0x000000f3ff897221 */ /* 0x000fe20000010000 */
[-C--:B------:R-:W-:Y:S01]  /*1de0*/  FFMA.FTZ R6, R242, R239.reuse, R6 ;  /* 0x000000eff2067223 */ /* 0x080fe20000010006 */
[----:B------:R-:W-:Y:S02]  /*1df0*/  FMUL.FTZ R239, R50, R239 ;  /* 0x000000ef32ef7220 */ /* 0x000fe40000410000 */
[----:B------:R-:W-:Y:S01]  /*1e00*/  FADD.FTZ R137, R137, R241 ;  /* 0x000000f189897221 */ /* 0x000fe20000010000 */
[--C-:B------:R-:W-:Y:S02]  /*1e10*/  HADD2.F32 R196, -RZ, R164.reuse.H0_H0 ;  /* 0x200000a4ffc47230 */ /* 0x100fe40000004100 */
[----:B------:R-:W-:Y:S01]  /*1e20*/  FMUL.FTZ R238, R191, R238 ;  /* 0x000000eebfee7220 */ /* 0x000fe20000410000 */
[----:B------:R-:W-:Y:S02]  /*1e30*/  HADD2.F32 R164, -RZ, R164.H1_H1 ;  /* 0x300000a4ffa47230 */ /* 0x000fe40000004100 */
[----:B------:R-:W-:Y:S01]  /*1e40*/  FADD.FTZ R137, R137, R239 ;  /* 0x000000ef89897221 */ /* 0x000fe20000010000 */
[-C--:B------:R-:W-:Y:S01]  /*1e50*/  FFMA.FTZ R8, R238, R235.reuse, R8 ;  /* 0x000000ebee087223 */ /* 0x080fe20000010008 */
[----:B------:R-:W-:-:S02]  /*1e60*/  FMUL.FTZ R235, R52, R235 ;  /* 0x000000eb34eb7220 */ /* 0x000fc40000410000 */
[----:B------:R-:W-:Y:S01]  /*1e70*/  FADD.FTZ R137, R137, R237 ;  /* 0x000000ed89897221 */ /* 0x000fe20000010000 */
[C---:B------:R-:W-:Y:S01]  /*1e80*/  FMUL.FTZ R212, R191.reuse, R212 ;  /* 0x000000d4bfd47220 */ /* 0x040fe20000410000 */
[----:B------:R-:W-:Y:S01]  /*1e90*/  FMUL.FTZ R234, R191, R234 ;  /* 0x000000eabfea7220 */ /* 0x000fe20000410000 */
[----:B------:R-:W-:Y:S01]  /*1ea0*/  MOV R166, R209 ;  /* 0x000000d100a67202 */ /* 0x000fe20000000f00 */
[----:B------:R-:W-:Y:S01]  /*1eb0*/  FADD.FTZ R137, R137, R235 ;  /* 0x000000eb89897221 */ /* 0x000fe20000010000 */
[----:B---3--:R-:W-:Y:S01]  /*1ec0*/  FADD.FTZ R158, R196, R158 ;  /* 0x0000009ec49e7221 */ /* 0x008fe20000010000 */
[-C--:B------:R-:W-:Y:S01]  /*1ed0*/  FFMA.FTZ R19, R212, R160.reuse, R19 ;  /* 0x000000a0d4137223 */ /* 0x080fe20000010013 */
[----:B------:R-:W-:Y:S01]  /*1ee0*/  FMUL.FTZ R209, R65, R160 ;  /* 0x000000a041d17220 */ /* 0x000fe20000410000 */
[----:B------:R-:W-:Y:S02]  /*1ef0*/  FMUL.FTZ R232, R191, R232 ;  /* 0x000000e8bfe87220 */ /* 0x000fe40000410000 */
[----:B------:R0:W-:Y:S01]  /*1f00*/  STL [R1+0x5c], R158 ;  /* 0x00005c9e01007387 */ /* 0x0001e20000100800 */
[-C--:B------:R-:W-:Y:S01]  /*1f10*/  FFMA.FTZ R10, R234, R231.reuse, R10 ;  /* 0x000000e7ea0a7223 */ /* 0x080fe2000001000a */
[----:B------:R-:W-:-:S02]  /*1f20*/  FMUL.FTZ R231, R54, R231 ;  /* 0x000000e736e77220 */ /* 0x000fc40000410000 */
[----:B------:R-:W3:Y:S01]  /*1f30*/  LDL.LU R160, [R1+0x60] ;  /* 0x0000600001a07983 */ /* 0x000ee20000300800 */
[----:B------:R-:W-:Y:S01]  /*1f40*/  FADD.FTZ R137, R137, R233 ;  /* 0x000000e989897221 */ /* 0x000fe20000010000 */
[-C--:B------:R-:W-:Y:S01]  /*1f50*/  FFMA.FTZ R9, R232, R229.reuse, R9 ;  /* 0x000000e5e8097223 */ /* 0x080fe20000010009 */
[----:B------:R-:W-:Y:S01]  /*1f60*/  FMUL.FTZ R230, R191, R230 ;  /* 0x000000e6bfe67220 */ /* 0x000fe20000410000 */
[----:B------:R-:W-:Y:S01]  /*1f70*/  FMUL.FTZ R229, R55, R229 ;  /* 0x000000e537e57220 */ /* 0x000fe20000410000 */
[----:B------:R-:W-:Y:S02]  /*1f80*/  FADD.FTZ R137, R137, R231 ;  /* 0x000000e789897221 */ /* 0x000fe40000010000 */
[-C--:B------:R-:W-:Y:S01]  /*1f90*/  FFMA.FTZ R12, R230, R227.reuse, R12 ;  /* 0x000000e3e60c7223 */ /* 0x080fe2000001000c */
[----:B------:R-:W-:Y:S01]  /*1fa0*/  FMUL.FTZ R227, R56, R227 ;  /* 0x000000e338e37220 */ /* 0x000fe20000410000 */
[----:B------:R-:W-:-:S04]  /*1fb0*/  FADD.FTZ R137, R137, R229 ;  /* 0x000000e589897221 */ /* 0x000fc80000010000 */
[----:B------:R-:W-:Y:S01]  /*1fc0*/  FADD.FTZ R137, R137, R227 ;  /* 0x000000e389897221 */ /* 0x000fe20000010000 */
[----:B------:R-:W-:-:S03]  /*1fd0*/  FMUL.FTZ R169, R191, R133 ;  /* 0x00000085bfa97220 */ /* 0x000fc60000410000 */
[----:B------:R-:W-:Y:S01]  /*1fe0*/  FADD.FTZ R133, R137, R225 ;  /* 0x000000e189857221 */ /* 0x000fe20000010000 */
[----:B------:R-:W-:-:S04]  /*1ff0*/  FFMA.FTZ R136, R0, R243, RZ ;  /* 0x000000f300887223 */ /* 0x000fc800000100ff */
[----:B------:R-:W-:-:S04]  /*2000*/  FFMA.FTZ R136, R244, R241, R136 ;  /* 0x000000f1f4887223 */ /* 0x000fc80000010088 */
[----:B------:R-:W-:Y:S01]  /*2010*/  FFMA.FTZ R136, R242, R239, R136 ;  /* 0x000000eff2887223 */ /* 0x000fe20000010088 */
[----:B--2---:R-:W-:-:S05]  /*2020*/  FADD.FTZ R156, R164, R156 ;  /* 0x0000009ca49c7221 */ /* 0x004fca0000010000 */
[----:B------:R1:W-:Y:S04]  /*2030*/  STL [R1+0x58], R156 ;  /* 0x0000589c01007387 */ /* 0x0003e80000100800 */
[----:B0-----:R-:W2:Y:S04]  /*2040*/  LDL.LU R158, [R1+0x6c] ;  /* 0x00006c00019e7983 */ /* 0x001ea80000300800 */
[----:B-1----:R-:W2:Y:S01]  /*2050*/  LDL.LU R156, [R1+0x68] ;  /* 0x00006800019c7983 */ /* 0x002ea20000300800 */
[----:B----4-:R-:W-:-:S05]  /*2060*/  FADD.FTZ R138, R150, R138 ;  /* 0x0000008a968a7221 */ /* 0x010fca0000010000 */
[----:B------:R0:W-:Y:S04]  /*2070*/  STL [R1+0x64], R138 ;  /* 0x0000648a01007387 */ /* 0x0001e80000100800 */
[----:B0-----:R-:W4:Y:S04]  /*2080*/  LDL.LU R138, [R1+0x74] ;  /* 0x00007400018a7983 */ /* 0x001f280000300800 */
[----:B------:R-:W4:Y:S01]  /*2090*/  LDL.LU R137, [R1+0x70] ;  /* 0x0000700001897983 */ /* 0x000f220000300800 */
[----:B------:R-:W-:-:S04]  /*20a0*/  FFMA.FTZ R136, R240, R237, R136 ;  /* 0x000000edf0887223 */ /* 0x000fc80000010088 */
[----:B------:R-:W-:-:S04]  /*20b0*/  FFMA.FTZ R136, R238, R235, R136 ;  /* 0x000000ebee887223 */ /* 0x000fc80000010088 */
[----:B------:R-:W-:-:S04]  /*20c0*/  FFMA.FTZ R136, R236, R233, R136 ;  /* 0x000000e9ec887223 */ /* 0x000fc80000010088 */
[----:B------:R-:W-:Y:S01]  /*20d0*/  FFMA.FTZ R136, R234, R231, R136 ;  /* 0x000000e7ea887223 */ /* 0x000fe20000010088 */
[----:B------:R-:W-:-:S03]  /*20e0*/  FMUL.FTZ R226, R191, R226 ;  /* 0x000000e2bfe27220 */ /* 0x000fc60000410000 */
[----:B------:R-:W-:Y:S01]  /*20f0*/  FFMA.FTZ R136, R232, R229, R136 ;  /* 0x000000e5e8887223 */ /* 0x000fe20000010088 */
[C---:B------:R-:W-:Y:S01]  /*2100*/  FMUL.FTZ R224, R191.reuse, R224 ;  /* 0x000000e0bfe07220 */ /* 0x040fe20000410000 */
[----:B------:R-:W-:Y:S02]  /*2110*/  FFMA.FTZ R14, R226, R223, R14 ;  /* 0x000000dfe20e7223 */ /* 0x000fe4000001000e */
[----:B------:R-:W-:Y:S01]  /*2120*/  FFMA.FTZ R136, R230, R227, R136 ;  /* 0x000000e3e6887223 */ /* 0x000fe20000010088 */
[----:B------:R-:W-:Y:S01]  /*2130*/  FMUL.FTZ R223, R58, R223 ;  /* 0x000000df3adf7220 */ /* 0x000fe20000410000 */
[----:B------:R-:W-:Y:S02]  /*2140*/  FMUL.FTZ R222, R191, R222 ;  /* 0x000000debfde7220 */ /* 0x000fe40000410000 */
[----:B------:R-:W-:Y:S01]  /*2150*/  FFMA.FTZ R136, R228, R225, R136 ;  /* 0x000000e1e4887223 */ /* 0x000fe20000010088 */
        /* <DEDUP_REMOVED lines=42> */
[----:B------:R-:W-:Y:S01]  /*2400*/  MOV R168, R202 ;  /* 0x000000ca00a87202 */ /* 0x000fe20000000f00 */
[----:B------:R-:W-:Y:S01]  /*2410*/  FMUL.FTZ R201, R191, R201 ;  /* 0x000000c9bfc97220 */ /* 0x000fe20000410000 */
[----:B------:R-:W-:Y:S01]  /*2420*/  FMUL.FTZ R202, R69, R162 ;  /* 0x000000a245ca7220 */ /* 0x000fe20000410000 */
[----:B------:R-:W-:Y:S01]  /*2430*/  FADD.FTZ R133, R133, R204 ;  /* 0x000000cc85857221 */ /* 0x000fe20000010000 */
[----:B------:R-:W-:Y:S01]  /*2440*/  FMUL.FTZ R203, R191, R203 ;  /* 0x000000cbbfcb7220 */ /* 0x000fe20000410000 */
        /* <DEDUP_REMOVED lines=19> */
[----:B------:R-:W-:Y:S01]  /*2580*/  FFMA.FTZ R136, R197, R196, R136 ;  /* 0x000000c4c5887223 */ /* 0x000fe20000010088 */
[-C--:B------:R-:W-:Y:S01]  /*2590*/  FFMA.FTZ R246, R151, R150.reuse, R246 ;  /* 0x0000009697f67223 */ /* 0x080fe200000100f6 */
[----:B------:R-:W-:Y:S01]  /*25a0*/  FMUL.FTZ R149, R191, R149 ;  /* 0x00000095bf957220 */ /* 0x000fe20000410000 */
[----:B------:R-:W-:Y:S01]  /*25b0*/  FMUL.FTZ R150, R74, R150 ;  /* 0x000000964a967220 */ /* 0x000fe20000410000 */
[----:B---3--:R-:W-:Y:S01]  /*25c0*/  FADD.FTZ R160, R148, R160 ;  /* 0x000000a094a07221 */ /* 0x008fe20000010000 */
[----:B------:R-:W-:Y:S01]  /*25d0*/  FADD.FTZ R133, R133, R168 ;  /* 0x000000a885857221 */ /* 0x000fe20000010000 */
[----:B------:R-:W-:Y:S01]  /*25e0*/  FFMA.FTZ R136, R169, R168, R136 ;  /* 0x000000a8a9887223 */ /* 0x000fe20000010088 */
[-C--:B------:R-:W-:Y:S01]  /*25f0*/  FFMA.FTZ R245, R149, R148.reuse, R245 ;  /* 0x0000009495f57223 */ /* 0x080fe200000100f5 */
[----:B------:R-:W-:Y:S01]  /*2600*/  FMUL.FTZ R147, R191, R147 ;  /* 0x00000093bf937220 */ /* 0x000fe20000410000 */
[----:B------:R-:W-:Y:S01]  /*2610*/  FMUL.FTZ R148, R75, R148 ;  /* 0x000000944b947220 */ /* 0x000fe20000410000 */
[----:B------:R-:W-:Y:S01]  /*2620*/  FADD.FTZ R133, R133, R150 ;  /* 0x0000009685857221 */ /* 0x000fe20000010000 */
[----:B------:R0:W-:Y:S01]  /*2630*/  STL [R1+0x60], R160 ;  /* 0x000060a001007387 */ /* 0x0001e20000100800 */
[----:B------:R-:W-:Y:S01]  /*2640*/  FFMA.FTZ R136, R151, R150, R136 ;  /* 0x0000009697887223 */ /* 0x000fe20000010088 */
[----:B------:R-:W-:Y:S01]  /*2650*/  FFMA.FTZ R248, R147, R146, R248 ;  /* 0x0000009293f87223 */ /* 0x000fe200000100f8 */
[----:B------:R-:W-:Y:S01]  /*2660*/  FMUL.FTZ R145, R191, R145 ;  /* 0x00000091bf917220 */ /* 0x000fe20000410000 */
[----:B------:R-:W-:Y:S01]  /*2670*/  FADD.FTZ R133, R133, R148 ;  /* 0x0000009485857221 */ /* 0x000fe20000010000 */
[----:B------:R-:W-:-:S02]  /*2680*/  FMUL.FTZ R143, R191, R143 ;  /* 0x0000008fbf8f7220 */ /* 0x000fc40000410000 */
[----:B------:R-:W-:Y:S01]  /*2690*/  FFMA.FTZ R247, R145, R144, R247 ;  /* 0x0000009091f77223 */ /* 0x000fe200000100f7 */
[----:B------:R-:W-:Y:S01]  /*26a0*/  FMUL.FTZ R141, R191, R141 ;  /* 0x0000008dbf8d7220 */ /* 0x000fe20000410000 */
[----:B------:R-:W-:Y:S01]  /*26b0*/  FFMA.FTZ R250, R143, R142, R250 ;  /* 0x0000008e8ffa7223 */ /* 0x000fe200000100fa */
[----:B------:R-:W-:Y:S02]  /*26c0*/  FMUL.FTZ R152, R191, R152 ;  /* 0x00000098bf987220 */ /* 0x000fe40000410000 */
[----:B------:R-:W-:Y:S01]  /*26d0*/  FFMA.FTZ R249, R141, R140, R249 ;  /* 0x0000008c8df97223 */ /* 0x000fe200000100f9 */
[----:B------:R-:W-:Y:S01]  /*26e0*/  FADD.FTZ R182, R153, R182 ;  /* 0x000000b699b67221 */ /* 0x000fe20000010000 */
[-C--:B------:R-:W-:Y:S01]  /*26f0*/  FFMA.FTZ R174, R152, R153.reuse, R174 ;  /* 0x0000009998ae7223 */ /* 0x080fe200000100ae */
[----:B------:R-:W-:Y:S01]  /*2700*/  FMUL.FTZ R154, R191, R154 ;  /* 0x0000009abf9a7220 */ /* 0x000fe20000410000 */
[--C-:B------:R-:W-:Y:S02]  /*2710*/  HADD2.F32 R161, -RZ, R170.reuse.H0_H0 ;  /* 0x200000aaffa17230 */ /* 0x100fe40000004100 */
[----:B------:R-:W-:Y:S01]  /*2720*/  FMUL.FTZ R153, R80, R153 ;  /* 0x0000009950997220 */ /* 0x000fe20000410000 */
[----:B------:R-:W-:-:S02]  /*2730*/  HADD2.F32 R163, -RZ, R170.H1_H1 ;  /* 0x300000aaffa37230 */ /* 0x000fc40000004100 */
[----:B------:R-:W1:Y:S01]  /*2740*/  S2R R170, SR_TID.X ;  /* 0x0000000000aa7919 */ /* 0x000e620000002100 */
[----:B------:R-:W-:Y:S01]  /*2750*/  FADD.FTZ R181, R155, R181 ;  /* 0x000000b59bb57221 */ /* 0x000fe20000010000 */
[-C--:B------:R-:W-:Y:S01]  /*2760*/  FFMA.FTZ R173, R154, R155.reuse, R173 ;  /* 0x0000009b9aad7223 */ /* 0x080fe200000100ad */
[----:B------:R-:W-:Y:S01]  /*2770*/  FMUL.FTZ R155, R81, R155 ;  /* 0x0000009b519b7220 */ /* 0x000fe20000410000 */
[----:B------:R-:W-:Y:S01]  /*2780*/  FADD.FTZ R184, R157, R184 ;  /* 0x000000b89db87221 */ /* 0x000fe20000010000 */
[----:B------:R-:W-:Y:S01]  /*2790*/  FADD.FTZ R183, R159, R183 ;  /* 0x000000b79fb77221 */ /* 0x000fe20000010000 */
[----:B0-----:R-:W-:Y:S01]  /*27a0*/  FMUL.FTZ R160, R191, R139 ;  /* 0x0000008bbfa07220 */ /* 0x001fe20000410000 */
[----:B------:R-:W-:Y:S01]  /*27b0*/  FFMA.FTZ R23, R203, R162, R23 ;  /* 0x000000a2cb177223 */ /* 0x000fe20000010017 */
[----:B------:R-:W-:Y:S01]  /*27c0*/  FADD.FTZ R186, R161, R186 ;  /* 0x000000baa1ba7221 */ /* 0x000fe20000010000 */
[----:B------:R-:W-:Y:S01]  /*27d0*/  FMUL.FTZ R162, R191, R171 ;  /* 0x000000abbfa27220 */ /* 0x000fe20000410000 */
[-C--:B------:R-:W-:Y:S01]  /*27e0*/  FFMA.FTZ R178, R160, R161.reuse, R178 ;  /* 0x000000a1a0b27223 */ /* 0x080fe200000100b2 */
[----:B------:R-:W-:Y:S01]  /*27f0*/  FMUL.FTZ R161, R84, R161 ;  /* 0x000000a154a17220 */ /* 0x000fe20000410000 */
[----:B------:R-:W-:Y:S01]  /*2800*/  FFMA.FTZ R27, R169, R164, R27 ;  /* 0x000000a4a91b7223 */ /* 0x000fe2000001001b */
[----:B------:R-:W-:Y:S01]  /*2810*/  FADD.FTZ R185, R163, R185 ;  /* 0x000000b9a3b97221 */ /* 0x000fe20000010000 */
[-C--:B------:R-:W-:Y:S01]  /*2820*/  FFMA.FTZ R177, R162, R163.reuse, R177 ;  /* 0x000000a3a2b17223 */ /* 0x080fe200000100b1 */
[----:B------:R-:W-:Y:S01]  /*2830*/  FMUL.FTZ R164, R191, R166 ;  /* 0x000000a6bfa47220 */ /* 0x000fe20000410000 */
[----:B------:R-:W-:Y:S01]  /*2840*/  FMUL.FTZ R163, R85, R163 ;  /* 0x000000a355a37220 */ /* 0x000fe20000410000 */
[----:B------:R-:W-:Y:S01]  /*2850*/  FADD.FTZ R188, R165, R188 ;  /* 0x000000bca5bc7221 */ /* 0x000fe20000010000 */
[----:B------:R-:W-:Y:S01]  /*2860*/  FMUL.FTZ R166, R191, R134 ;  /* 0x00000086bfa67220 */ /* 0x000fe20000410000 */
[-C--:B------:R-:W-:Y:S01]  /*2870*/  FFMA.FTZ R180, R164, R165.reuse, R180 ;  /* 0x000000a5a4b47223 */ /* 0x080fe200000100b4 */
[----:B------:R-:W-:Y:S01]  /*2880*/  FMUL.FTZ R165, R86, R165 ;  /* 0x000000a556a57220 */ /* 0x000fe20000410000 */
[----:B------:R-:W-:Y:S01]  /*2890*/  FADD.FTZ R187, R167, R187 ;  /* 0x000000bba7bb7221 */ /* 0x000fe20000010000 */
[-C--:B------:R-:W-:Y:S01]  /*28a0*/  FFMA.FTZ R179, R166, R167.reuse, R179 ;  /* 0x000000a7a6b37223 */ /* 0x080fe200000100b3 */
[----:B------:R-:W-:Y:S01]  /*28b0*/  FMUL.FTZ R167, R87, R167 ;  /* 0x000000a757a77220 */ /* 0x000fe20000410000 */
[----:B------:R-:W-:Y:S01]  /*28c0*/  UMOV UR4, 0xffffffff ;  /* 0xffffffff00047882 */ /* 0x000fe20000000000 */
[----:B-1----:R-:W-:Y:S01]  /*28d0*/  LOP3.LUT P2, RZ, R170, 0x1f, RZ, 0xc0, !PT ;  /* 0x0000001faaff7812 */ /* 0x002fe2000784c0ff */
[----:B--2---:R-:W-:Y:S01]  /*28e0*/  FADD.FTZ R158, R146, R158 ;  /* 0x0000009e929e7221 */ /* 0x004fe20000010000 */
[----:B------:R-:W-:-:S04]  /*28f0*/  FADD.FTZ R156, R144, R156 ;  /* 0x0000009c909c7221 */ /* 0x000fc80000010000 */
[----:B------:R-:W-:Y:S01]  /*2900*/  STL [R1+0x6c], R158 ;  /* 0x00006c9e01007387 */ /* 0x000fe20000100800 */
[----:B------:R-:W-:-:S03]  /*2910*/  FMUL.FTZ R146, R76, R146 ;  /* 0x000000924c927220 */ /* 0x000fc60000410000 */
[----:B------:R0:W-:Y:S01]  /*2920*/  STL [R1+0x68], R156 ;  /* 0x0000689c01007387 */ /* 0x0001e20000100800 */
[----:B------:R-:W-:Y:S01]  /*2930*/  FMUL.FTZ R144, R77, R144 ;  /* 0x000000904d907220 */ /* 0x000fe20000410000 */
[----:B------:R-:W-:Y:S01]  /*2940*/  FADD.FTZ R133, R133, R146 ;  /* 0x0000009285857221 */ /* 0x000fe20000010000 */
[----:B0-----:R-:W-:Y:S01]  /*2950*/  FMUL.FTZ R156, R191, R132 ;  /* 0x00000084bf9c7220 */ /* 0x001fe20000410000 */
[----:B------:R-:W-:Y:S01]  /*2960*/  FFMA.FTZ R132, R149, R148, R136 ;  /* 0x0000009495847223 */ /* 0x000fe20000010088 */
[----:B----4-:R-:W-:-:S03]  /*2970*/  FADD.FTZ R138, R142, R138 ;  /* 0x0000008a8e8a7221 */ /* 0x010fc60000010000 */
[----:B------:R-:W-:Y:S01]  /*2980*/  FFMA.FTZ R132, R147, R146, R132 ;  /* 0x0000009293847223 */ /* 0x000fe20000010084 */
[----:B------:R-:W-:Y:S01]  /*2990*/  FMUL.FTZ R142, R78, R142 ;  /* 0x0000008e4e8e7220 */ /* 0x000fe20000410000 */
[----:B------:R-:W-:Y:S02]  /*29a0*/  FADD.FTZ R133, R133, R144 ;  /* 0x0000009085857221 */ /* 0x000fe40000010000 */
[----:B------:R-:W-:Y:S01]  /*29b0*/  FFMA.FTZ R132, R145, R144, R132 ;  /* 0x0000009091847223 */ /* 0x000fe20000010084 */
        /* <DEDUP_REMOVED lines=14> */
[----:B------:R0:W-:Y:S01]  /*2aa0*/  STL [R1+0x74], R138 ;  /* 0x0000748a01007387 */ /* 0x0001e20000100800 */
[----:B------:R-:W-:Y:S01]  /*2ab0*/  FMUL.FTZ R159, R83, R159 ;  /* 0x0000009f539f7220 */ /* 0x000fe20000410000 */
        /* <DEDUP_REMOVED lines=32> */
.L_x_8735:
        /* <DEDUP_REMOVED lines=12> */
.L_x_8723:
[----:B------:R-:W-:Y:S05]  /*2d80*/  WARPSYNC.ALL ;  /* 0x0000000000007948 */ /* 0x000fea0003800000 */
[----:B------:R-:W1:Y:S08]  /*2d90*/  S2UR UR5, SR_CgaCtaId ;  /* 0x00000000000579c3 */ /* 0x000e700000008800 */
[----:B------:R-:W-:Y:S01]  /*2da0*/  BAR.SYNC.DEFER_BLOCKING 0x0 ;  /* 0x0000000000007b1d */ /* 0x000fe20000010000 */
[----:B------:R-:W-:-:S04]  /*2db0*/  SHF.R.U32.HI R136, RZ, 0x5, R170 ;  /* 0x00000005ff887819 */ /* 0x000fc800000116aa */
        /* <DEDUP_REMOVED lines=36> */
[-CC-:B------:R-:W-:Y:S01]  /*3000*/  FFMA.FTZ R226, R226, R171.reuse, R170.reuse ;  /* 0x000000abe2e27223 */ /* 0x180fe200000100aa */
[-CC-:B------:R-:W-:Y:S01]  /*3010*/  FFMA.FTZ R201, R201, R171.reuse, R170.reuse ;  /* 0x000000abc9c97223 */ /* 0x180fe200000100aa */
[----:B------:R-:W-:Y:S01]  /*3020*/  FFMA.FTZ R212, R199, R171, R170 ;  /* 0x000000abc7d47223 */ /* 0x000fe200000100aa */
[----:B------:R-:W-:Y:S01]  /*3030*/  FADD.FTZ R213, R196, -R213 ;  /* 0x800000d5c4d57221 */ /* 0x000fe20000010000 */
[----:B-----5:R-:W-:-:S02]  /*3040*/  @P1 HADD2.F32 R136, -RZ, R46.H1_H1 ;  /* 0x3000002eff881230 */ /* 0x020fc40000004100 */
[----:B------:R-:W-:Y:S01]  /*3050*/  FADD.FTZ R235, R235, -R238 ;  /* 0x800000eeebeb7221 */ /* 0x000fe20000010000 */
[----:B------:R-:W-:Y:S02]  /*3060*/  @P1 HADD2.F32 R137, -RZ, R47.H0_H0 ;  /* 0x2000002fff891230 */ /* 0x000fe40000004100 */
[C---:B------:R-:W-:Y:S01]  /*3070*/  FMUL.FTZ R196, R191.reuse, R233 ;  /* 0x000000e9bfc47220 */ /* 0x040fe20000410000 */
[C---:B------:R-:W-:Y:S01]  /*3080*/  FMUL.FTZ R199, R191.reuse, R231 ;  /* 0x000000e7bfc77220 */ /* 0x040fe20000410000 */
[----:B------:R-:W-:Y:S02]  /*3090*/  @P1 HADD2.F32 R138, -RZ, R45.H0_H0 ;  /* 0x2000002dff8a1230 */ /* 0x000fe40000004100 */
[----:B------:R-:W-:Y:S01]  /*30a0*/  FMUL.FTZ R239, R191, R239 ;  /* 0x000000efbfef7220 */ /* 0x000fe20000410000 */
[----:B------:R-:W-:Y:S01]  /*30b0*/  FADD.FTZ R241, R241, -R244 ;  /* 0x800000f4f1f17221 */ /* 0x000fe20000010000 */
[-CC-:B------:R-:W-:Y:S01]  /*30c0*/  FFMA.FTZ R232, R232, R171.reuse, R170.reuse ;  /* 0x000000abe8e87223 */ /* 0x180fe200000100aa */
[----:B------:R-:W-:Y:S01]  /*30d0*/  FFMA.FTZ R133, R206, R171, R170 ;  /* 0x000000abce857223 */ /* 0x000fe200000100aa */
[----:B------:R-:W-:Y:S01]  /*30e0*/  FADD.FTZ R223, R223, -R226 ;  /* 0x800000e2dfdf7221 */ /* 0x000fe20000010000 */
[----:B------:R-:W-:Y:S01]  /*30f0*/  FADD.FTZ R200, R200, -R201 ;  /* 0x800000c9c8c87221 */ /* 0x000fe20000010000 */
[----:B------:R-:W-:-:S02]  /*3100*/  @P1 HADD2.F32 R135, -RZ, R46.H0_H0 ;  /* 0x2000002eff871230 */ /* 0x000fc40000004100 */
[-CC-:B------:R-:W-:Y:S01]  /*3110*/  FFMA.FTZ R230, R230, R171.reuse, R170.reuse ;  /* 0x000000abe6e67223 */ /* 0x180fe200000100aa */
[-CC-:B------:R-:W-:Y:S01]  /*3120*/  FFMA.FTZ R228, R228, R171.reuse, R170.reuse ;  /* 0x000000abe4e47223 */ /* 0x180fe200000100aa */
[----:B------:R-:W-:Y:S01]  /*3130*/  FFMA.FTZ R218, R218, R171, R170 ;  /* 0x000000abdada7223 */ /* 0x000fe200000100aa */
[----:B------:R-:W-:Y:S01]  /*3140*/  FMUL.FTZ R201, R191, R235 ;  /* 0x000000ebbfc97220 */ /* 0x000fe20000410000 */
[----:B------:R-:W-:Y:S01]  /*3150*/  @P1 FADD.FTZ R196, R196, R136 ;  /* 0x00000088c4c41221 */ /* 0x000fe20000010000 */
[----:B------:R-:W-:Y:S01]  /*3160*/  @P1 FADD.FTZ R199, R199, R137 ;  /* 0x00000089c7c71221 */ /* 0x000fe20000010000 */
[----:B------:R-:W-:Y:S01]  /*3170*/  FADD.FTZ R212, R198, -R212 ;  /* 0x800000d4c6d47221 */ /* 0x000fe20000010000 */
[--C-:B------:R-:W-:Y:S02]  /*3180*/  @P1 HADD2.F32 R136, -RZ, R44.reuse.H0_H0 ;  /* 0x2000002cff881230 */ /* 0x100fe40000004100 */
[----:B------:R-:W-:Y:S01]  /*3190*/  @P1 FADD.FTZ R239, R239, R138 ;  /* 0x0000008aefef1221 */ /* 0x000fe20000010000 */
[----:B------:R-:W-:-:S02]  /*31a0*/  @P1 HADD2.F32 R137, -RZ, R44.H1_H1 ;  /* 0x3000002cff891230 */ /* 0x000fc40000004100 */
[----:B------:R-:W-:Y:S01]  /*31b0*/  FADD.FTZ R229, R229, -R232 ;  /* 0x800000e8e5e57221 */ /* 0x000fe20000010000 */
[----:B------:R-:W-:Y:S01]  /*31c0*/  FADD.FTZ R133, R204, -R133 ;  /* 0x80000085cc857221 */ /* 0x000fe20000010000 */
[C---:B------:R-:W-:Y:S01]  /*31d0*/  FMUL.FTZ R198, R191.reuse, R243 ;  /* 0x000000f3bfc67220 */ /* 0x040fe20000410000 */
[----:B------:R-:W-:Y:S01]  /*31e0*/  FMUL.FTZ R197, R191, R241 ;  /* 0x000000f1bfc57220 */ /* 0x000fe20000410000 */
[----:B------:R-:W-:Y:S01]  /*31f0*/  @P1 HADD2.F32 R138, -RZ, R41.H0_H0 ;  /* 0x20000029ff8a1230 */ /* 0x000fe20000004100 */
[----:B------:R-:W-:Y:S01]  /*3200*/  ISETP.NE.AND.EX P2, PT, RZ, UR17, PT, P2 ;  /* 0x00000011ff007c0c */ /* 0x000fe2000bf45320 */
[--C-:B------:R-:W-:Y:S01]  /*3210*/  FFMA.FTZ R132, R203, R171, R170.reuse ;  /* 0x000000abcb847223 */ /* 0x100fe200000100aa */
[----:B------:R-:W-:Y:S01]  /*3220*/  FMUL.FTZ R204, R191, R223 ;  /* 0x000000dfbfcc7220 */ /* 0x000fe20000410000 */
[-C--:B------:R-:W-:Y:S01]  /*3230*/  FFMA.FTZ R240, R240, R171.reuse, R170 ;  /* 0x000000abf0f07223 */ /* 0x080fe200000100aa */
[----:B------:R-:W-:Y:S01]  /*3240*/  FADD.FTZ R227, R227, -R230 ;  /* 0x800000e6e3e37221 */ /* 0x000fe20000010000 */
[----:B------:R-:W-:Y:S01]  /*3250*/  FADD.FTZ R225, R225, -R228 ;  /* 0x800000e4e1e17221 */ /* 0x000fe20000010000 */
[-C--:B------:R-:W-:Y:S01]  /*3260*/  FFMA.FTZ R220, R220, R171.reuse, R170 ;  /* 0x000000abdcdc7223 */ /* 0x080fe200000100aa */
[----:B------:R-:W-:Y:S01]  /*3270*/  FADD.FTZ R215, R215, -R218 ;  /* 0x800000dad7d77221 */ /* 0x000fe20000010000 */
[----:B------:R-:W-:Y:S01]  /*3280*/  @P1 FADD.FTZ R201, R201, R135 ;  /* 0x00000087c9c91221 */ /* 0x000fe20000010000 */
[----:B------:R-:W-:Y:S01]  /*3290*/  FFMA.FTZ R218, R214, R171, R170 ;  /* 0x000000abd6da7223 */ /* 0x000fe200000100aa */
[----:B------:R-:W-:-:S02]  /*32a0*/  @P1 HADD2.F32 R135, -RZ, R47.H1_H1 ;  /* 0x3000002fff871230 */ /* 0x000fc40000004100 */
[----:B------:R-:W-:Y:S01]  /*32b0*/  FFMA.FTZ R222, R222, R171, R170 ;  /* 0x000000abdede7223 */ /* 0x000fe200000100aa */
[----:B------:R-:W-:Y:S01]  /*32c0*/  FMUL.FTZ R229, R191, R229 ;  /* 0x000000e5bfe57220 */ /* 0x000fe20000410000 */
[----:B------:R-:W-:Y:S01]  /*32d0*/  @P1 FADD.FTZ R198, R198, R136 ;  /* 0x00000088c6c61221 */ /* 0x000fe20000010000 */
[----:B------:R-:W-:Y:S01]  /*32e0*/  @P1 FADD.FTZ R197, R197, R137 ;  /* 0x00000089c5c51221 */ /* 0x000fe20000010000 */
[-CC-:B------:R-:W-:Y:S01]  /*32f0*/  FFMA.FTZ R224, R224, R171.reuse, R170.reuse ;  /* 0x000000abe0e07223 */ /* 0x180fe200000100aa */
[----:B------:R-:W-:Y:S01]  /*3300*/  FFMA.FTZ R210, R210, R171, R170 ;  /* 0x000000abd2d27223 */ /* 0x000fe200000100aa */
        /* <DEDUP_REMOVED lines=8> */
[----:B------:R-:W-:Y:S02]  /*3390*/  @P1 HADD2.F32 R138, -RZ, R43.H0_H0 ;  /* 0x2000002bff8a1230 */ /* 0x000fe40000004100 */
[----:B------:R-:W-:Y:S01]  /*33a0*/  FADD.FTZ R218, R211, -R218 ;  /* 0x800000dad3da7221 */ /* 0x000fe20000010000 */
[----:B------:R-:W-:Y:S01]  /*33b0*/  FMUL.FTZ R220, R191, R215 ;  /* 0x000000d7bfdc7220 */ /* 0x000fe20000410000 */
[----:B------:R-:W-:Y:S01]  /*33c0*/  FADD.FTZ R219, R219, -R222 ;  /* 0x800000dedbdb7221 */ /* 0x000fe20000010000 */
[-CC-:B------:R-:W-:Y:S01]  /*33d0*/  FFMA.FTZ R151, R151, R171.reuse, R170.reuse ;  /* 0x000000ab97977223 */ /* 0x180fe200000100aa */
[----:B------:R-:W-:Y:S01]  /*33e0*/  FFMA.FTZ R211, R141, R171, R170 ;  /* 0x000000ab8dd37223 */ /* 0x000fe200000100aa */
[----:B------:R-:W-:Y:S01]  /*33f0*/  @P1 FADD.FTZ R229, R229, R135 ;  /* 0x00000087e5e51221 */ /* 0x000fe20000010000 */
[----:B------:R-:W-:Y:S01]  /*3400*/  FADD.FTZ R207, R207, -R210 ;  /* 0x800000d2cfcf7221 */ /* 0x000fe20000010000 */
[----:B------:R-:W-:-:S02]  /*3410*/  @P1 HADD2.F32 R135, -RZ, R45.H1_H1 ;  /* 0x3000002dff871230 */ /* 0x000fc40000004100 */
[----:B------:R-:W-:Y:S01]  /*3420*/  FADD.FTZ R221, R221, -R224 ;  /* 0x800000e0dddd7221 */ /* 0x000fe20000010000 */
[----:B------:R-:W-:Y:S01]  /*3430*/  FMUL.FTZ R237, R191, R237 ;  /* 0x000000edbfed7220 */ /* 0x000fe20000410000 */
[----:B------:R-:W-:Y:S01]  /*3440*/  @P1 FADD.FTZ R202, R202, R136 ;  /* 0x00000088caca1221 */ /* 0x000fe20000010000 */
[----:B------:R-:W-:Y:S01]  /*3450*/  @P1 FADD.FTZ R203, R203, R137 ;  /* 0x00000089cbcb1221 */ /* 0x000fe20000010000 */
[----:B------:R-:W-:Y:S01]  /*3460*/  FFMA.FTZ R134, R208, R171, R170 ;  /* 0x000000abd0867223 */ /* 0x000fe200000100aa */
[--C-:B------:R-:W-:Y:S02]  /*3470*/  @P1 HADD2.F32 R136, -RZ, R42.reuse.H0_H0 ;  /* 0x2000002aff881230 */ /* 0x100fe40000004100 */
[----:B------:R-:W-:Y:S01]  /*3480*/  @P1 FADD.FTZ R220, R220, R138 ;  /* 0x0000008adcdc1221 */ /* 0x000fe20000010000 */
[----:B------:R-:W-:Y:S01]  /*3490*/  @P1 HADD2.F32 R137, -RZ, R42.H1_H1 ;  /* 0x3000002aff891230 */ /* 0x000fe20000004100 */
[----:B------:R-:W0:Y:S01]  /*34a0*/  LDC.64 R224, c[0x0][0x220] ;  /* 0x00008800ffe07b82 */ /* 0x000e220000000a00 */
[----:B------:R-:W-:Y:S01]  /*34b0*/  FADD.FTZ R150, R150, -R151 ;  /* 0x8000009796967221 */ /* 0x000fe20000010000 */
[----:B------:R-:W-:Y:S01]  /*34c0*/  FADD.FTZ R211, R140, -R211 ;  /* 0x800000d38cd37221 */ /* 0x000fe20000010000 */
[C---:B------:R-:W-:Y:S01]  /*34d0*/  FMUL.FTZ R206, R191.reuse, R219 ;  /* 0x000000dbbfce7220 */ /* 0x040fe20000410000 */
[----:B------:R-:W-:Y:S01]  /*34e0*/  FMUL.FTZ R208, R191, R217 ;  /* 0x000000d9bfd07220 */ /* 0x000fe20000410000 */
[----:B------:R-:W-:-:S02]  /*34f0*/  @P1 HADD2.F32 R138, -RZ, R37.H0_H0 ;  /* 0x20000025ff8a1230 */ /* 0x000fc40000004100 */
[----:B------:R-:W-:Y:S01]  /*3500*/  FFMA.FTZ R151, R149, R171, R170 ;  /* 0x000000ab95977223 */ /* 0x000fe200000100aa */
[----:B------:R-:W-:Y:S01]  /*3510*/  FMUL.FTZ R215, R191, R207 ;  /* 0x000000cfbfd77220 */ /* 0x000fe20000410000 */
[----:B------:R-:W1:Y:S01]  /*3520*/  @P2 LDC.64 R140, c[0x0][0x308] ;  /* 0x0000c200ff8c2b82 */ /* 0x000e620000000a00 */
[----:B------:R-:W-:Y:S01]  /*3530*/  @P1 FADD.FTZ R237, R237, R135 ;  /* 0x00000087eded1221 */ /* 0x000fe20000010000 */
[----:B------:R-:W-:Y:S01]  /*3540*/  FADD.FTZ R134, R205, -R134 ;  /* 0x80000086cd867221 */ /* 0x000fe20000010000 */
[----:B------:R-:W-:Y:S02]  /*3550*/  @P1 HADD2.F32 R135, -RZ, R41.H1_H1 ;  /* 0x30000029ff871230 */ /* 0x000fe40000004100 */
[----:B------:R-:W-:Y:S01]  /*3560*/  FMUL.FTZ R205, R191, R221 ;  /* 0x000000ddbfcd7220 */ /* 0x000fe20000410000 */
[----:B------:R-:W-:Y:S01]  /*3570*/  @P1 FADD.FTZ R206, R206, R136 ;  /* 0x00000088cece1221 */ /* 0x000fe20000010000 */
[----:B------:R-:W-:Y:S01]  /*3580*/  @P1 FADD.FTZ R208, R208, R137 ;  /* 0x00000089d0d01221 */ /* 0x000fe20000010000 */
[----:B------:R-:W-:Y:S01]  /*3590*/  FADD.FTZ R151, R148, -R151 ;  /* 0x8000009794977221 */ /* 0x000fe20000010000 */
[----:B------:R-:W-:-:S02]  /*35a0*/  @P1 HADD2.F32 R136, -RZ, R36.H0_H0 ;  /* 0x20000024ff881230 */ /* 0x000fc40000004100 */
[----:B------:R-:W-:Y:S01]  /*35b0*/  @P1 FADD.FTZ R215, R215, R138 ;  /* 0x0000008ad7d71221 */ /* 0x000fe20000010000 */
[----:B------:R-:W-:Y:S02]  /*35c0*/  @P1 HADD2.F32 R137, -RZ, R36.H1_H1 ;  /* 0x30000024ff891230 */ /* 0x000fe40000004100 */
[C---:B------:R-:W-:Y:S01]  /*35d0*/  FMUL.FTZ R218, R191.reuse, R218 ;  /* 0x000000dabfda7220 */ /* 0x040fe20000410000 */
[----:B------:R-:W-:Y:S01]  /*35e0*/  FMUL.FTZ R148, R191, R209 ;  /* 0x000000d1bf947220 */ /* 0x000fe20000410000 */
[----:B------:R-:W-:Y:S01]  /*35f0*/  @P2 F2FP.F16.F32.PACK_AB R138, RZ, R239 ;  /* 0x000000efff8a223e */ /* 0x000fe200000000ff */
[----:B------:R-:W-:Y:S01]  /*3600*/  @P1 FADD.FTZ R205, R205, R135 ;  /* 0x00000087cdcd1221 */ /* 0x000fe20000010000 */
[----:B------:R-:W-:Y:S02]  /*3610*/  @P1 HADD2.F32 R135, -RZ, R43.H1_H1 ;  /* 0x3000002bff871230 */ /* 0x000fe40000004100 */
[----:B------:R-:W-:Y:S01]  /*3620*/  FMUL.FTZ R221, R191, R0 ;  /* 0x00000000bfdd7220 */ /* 0x000fe20000410000 */
[----:B------:R-:W-:Y:S01]  /*3630*/  @P1 FADD.FTZ R218, R218, R136 ;  /* 0x00000088dada1221 */ /* 0x000fe20000010000 */
[----:B------:R-:W-:Y:S01]  /*3640*/  @P1 FADD.FTZ R148, R148, R137 ;  /* 0x0000008994941221 */ /* 0x000fe20000010000 */
[----:B------:R-:W-:Y:S01]  /*3650*/  @P1 HADD2.F32 R136, -RZ, R38.H1_H1 ;  /* 0x30000026ff881230 */ /* 0x000fe20000004100 */
[----:B------:R-:W-:Y:S01]  /*3660*/  @P2 PRMT R129, R138, 0x7610, R129 ;  /* 0x000076108a812816 */ /* 0x000fe20000000081 */
[----:B------:R-:W-:-:S02]  /*3670*/  @P1 HADD2.F32 R137, -RZ, R39.H0_H0 ;  /* 0x20000027ff891230 */ /* 0x000fc40000004100 */
[C---:B------:R-:W-:Y:S01]  /*3680*/  FMUL.FTZ R149, R191.reuse, R132 ;  /* 0x00000084bf957220 */ /* 0x040fe20000410000 */
[----:B------:R-:W-:Y:S01]  /*3690*/  FMUL.FTZ R216, R191, R200 ;  /* 0x000000c8bfd87220 */ /* 0x000fe20000410000 */
[----:B------:R-:W3:Y:S01]  /*36a0*/  LDC.64 R138, c[0x0][0x2f8] ;  /* 0x0000be00ff8a7b82 */ /* 0x000ee20000000a00 */
[----:B------:R-:W-:Y:S01]  /*36b0*/  @P1 FADD.FTZ R221, R221, R135 ;  /* 0x00000087dddd1221 */ /* 0x000fe20000010000 */
[----:B------:R-:W-:Y:S02]  /*36c0*/  @P1 HADD2.F32 R0, -RZ, R37.H1_H1 ;  /* 0x30000025ff001230 */ /* 0x000fe40000004100 */
[C---:B------:R-:W-:Y:S01]  /*36d0*/  FMUL.FTZ R219, R191.reuse, R134 ;  /* 0x00000086bfdb7220 */ /* 0x040fe20000410000 */
[----:B------:R-:W-:Y:S02]  /*36e0*/  @P1 HADD2.F32 R135, -RZ, R38.H0_H0 ;  /* 0x20000026ff871230 */ /* 0x000fe40000004100 */
[----:B------:R-:W-:Y:S01]  /*36f0*/  FMUL.FTZ R217, R191, R133 ;  /* 0x00000085bfd97220 */ /* 0x000fe20000410000 */
[----:B------:R-:W-:Y:S01]  /*3700*/  @P1 FADD.FTZ R149, R149, R136 ;  /* 0x0000008895951221 */ /* 0x000fe20000010000 */
[----:B------:R-:W-:Y:S01]  /*3710*/  @P1 FADD.FTZ R216, R216, R137 ;  /* 0x00000089d8d81221 */ /* 0x000fe20000010000 */
[----:B------:R-:W-:Y:S01]  /*3720*/  @P2 F2FP.F16.F32.PACK_AB R132, RZ, R201 ;  /* 0x000000c9ff84223e */ /* 0x000fe200000000ff */
[--C-:B------:R-:W-:Y:S01]  /*3730*/  FFMA.FTZ R214, R169, R171, R170.reuse ;  /* 0x000000aba9d67223 */ /* 0x100fe200000100aa */
[----:B------:R-:W-:Y:S01]  /*3740*/  @P2 F2FP.F16.F32.PACK_AB R136, RZ, R199 ;  /* 0x000000c7ff88223e */ /* 0x000fe200000000ff */
[----:B------:R-:W-:Y:S01]  /*3750*/  FFMA.FTZ R169, R145, R171, R170 ;  /* 0x000000ab91a97223 */ /* 0x000fe200000100aa */
[----:B------:R-:W-:Y:S01]  /*3760*/  @P2 F2FP.F16.F32.PACK_AB R137, RZ, R198 ;  /* 0x000000c6ff89223e */ /* 0x000fe200000000ff */
[----:B------:R-:W-:Y:S01]  /*3770*/  @P1 FADD.FTZ R219, R219, R0 ;  /* 0x00000000dbdb1221 */ /* 0x000fe20000010000 */
[----:B------:R-:W-:Y:S01]  /*3780*/  @P1 FADD.FTZ R217, R217, R135 ;  /* 0x00000087d9d91221 */ /* 0x000fe20000010000 */
[----:B------:R-:W-:Y:S01]  /*3790*/  @P2 F2FP.F16.F32.PACK_AB R133, RZ, R196 ;  /* 0x000000c4ff85223e */ /* 0x000fe200000000ff */
[----:B------:R-:W4:Y:S01]  /*37a0*/  @P2 LDC.64 R222, c[0x0][0x308] ;  /* 0x0000c200ffde2b82 */ /* 0x000f220000000a00 */
[----:B------:R-:W-:Y:S01]  /*37b0*/  @P2 PRMT R130, R132, 0x7610, R130 ;  /* 0x0000761084822816 */ /* 0x000fe20000000082 */
[----:B------:R-:W-:Y:S01]  /*37c0*/  FADD.FTZ R169, R144, -R169 ;  /* 0x800000a990a97221 */ /* 0x000fe20000010000 */
[----:B------:R-:W-:Y:S01]  /*37d0*/  @P2 F2FP.F16.F32.PACK_AB R0, RZ, R229 ;  /* 0x000000e5ff00223e */ /* 0x000fe200000000ff */
[----:B------:R-:W-:Y:S01]  /*37e0*/  FMUL.FTZ R213, R191, R213 ;  /* 0x000000d5bfd57220 */ /* 0x000fe20000410000 */
[----:B------:R-:W-:Y:S01]  /*37f0*/  @P2 F2FP.F16.F32.PACK_AB R134, RZ, R197 ;  /* 0x000000c5ff86223e */ /* 0x000fe200000000ff */
[----:B------:R-:W2:Y:S01]  /*3800*/  LDL.LU R244, [R1+0x110] ;  /* 0x0001100001f47983 */ /* 0x000ea20000300800 */
[----:B------:R-:W-:Y:S01]  /*3810*/  @P2 F2FP.F16.F32.PACK_AB R135, RZ, R237 ;  /* 0x000000edff87223e */ /* 0x000fe200000000ff */
[----:B------:R-:W4:Y:S01]  /*3820*/  @P2 LDC.64 R226, c[0x0][0x308] ;  /* 0x0000c200ffe22b82 */ /* 0x000f220000000a00 */
[----:B------:R-:W-:-:S02]  /*3830*/  @P2 PRMT R131, R136, 0x7610, R131 ;  /* 0x0000761088832816 */ /* 0x000fc40000000083 */
[----:B------:R-:W-:Y:S01]  /*3840*/  @P2 PRMT R128, R137, 0x7610, R128 ;  /* 0x0000761089802816 */ /* 0x000fe20000000080 */
[----:B------:R-:W-:Y:S01]  /*3850*/  FADD.FTZ R214, R168, -R214 ;  /* 0x800000d6a8d67221 */ /* 0x000fe20000010000 */
[----:B0-----:R-:W-:-:S04]  /*3860*/  IMAD.WIDE.U32 R144, R195, 0x10, R224 ;  /* 0x00000010c3907825 */ /* 0x001fc800078e00e0 */
[----:B------:R-:W-:Y:S01]  /*3870*/  FFMA.FTZ R168, R147, R171, R170 ;  /* 0x000000ab93a87223 */ /* 0x000fe200000100aa */
[----:B------:R-:W-:Y:S01]  /*3880*/  @P2 PRMT R130, R130, 0x5410, R133 ;  /* 0x0000541082822816 */ /* 0x000fe20000000085 */
[----:B------:R-:W-:Y:S01]  /*3890*/  FMUL.FTZ R201, R201, R190 ;  /* 0x000000bec9c97220 */ /* 0x000fe20000410000 */
[----:B-1----:R-:W-:Y:S01]  /*38a0*/  @P2 IMAD.WIDE.U32 R132, R195, 0x10, R140 ;  /* 0x00000010c3842825 */ /* 0x002fe200078e008c */
[----:B------:R-:W-:-:S03]  /*38b0*/  @P2 PRMT R131, R131, 0x5410, R0 ;  /* 0x0000541083832816 */ /* 0x000fc60000000000 */
[----:B------:R-:W-:Y:S01]  /*38c0*/  FMUL.FTZ R196, R196, R190 ;  /* 0x000000bec4c47220 */ /* 0x000fe20000410000 */
[----:B------:R-:W-:Y:S01]  /*38d0*/  @P2 PRMT R128, R128, 0x5410, R134 ;  /* 0x0000541080802816 */ /* 0x000fe20000000086 */
[----:B---3--:R-:W-:Y:S01]  /*38e0*/  IMAD.WIDE.U32 R138, R195, 0x10, R138 ;  /* 0x00000010c38a7825 */ /* 0x008fe200078e008a */
[----:B------:R-:W-:-:S03]  /*38f0*/  @P2 PRMT R129, R129, 0x5410, R135 ;  /* 0x0000541081812816 */ /* 0x000fc60000000087 */
[----:B------:R-:W-:Y:S01]  /*3900*/  FADD.FTZ R168, R146, -R168 ;  /* 0x800000a892a87221 */ /* 0x000fe20000010000 */
[----:B------:R-:W-:Y:S01]  /*3910*/  FMUL.FTZ R199, R199, R190 ;  /* 0x000000bec7c77220 */ /* 0x000fe20000410000 */
[----:B------:R-:W3:Y:S01]  /*3920*/  LDG.E.128 R144, desc[UR6][R144.64] ;  /* 0x0000000690907981 */ /* 0x000ee2000c1e1d00 */
[----:B------:R-:W-:-:S03]  /*3930*/  @P2 F2FP.F16.F32.PACK_AB R0, RZ, R202 ;  /* 0x000000caff00223e */ /* 0x000fc600000000ff */
[----:B------:R0:W-:Y:S01]  /*3940*/  @P2 STG.E.128 desc[UR6][R132.64], R128 ;  /* 0x0000008084002986 */ /* 0x0001e2000c101d06 */
[----:B------:R-:W-:Y:S01]  /*3950*/  @P2 F2FP.F16.F32.PACK_AB R134, RZ, R205 ;  /* 0x000000cdff86223e */ /* 0x000fe200000000ff */
[----:B------:R-:W-:Y:S01]  /*3960*/  FMUL.FTZ R200, R229, R190 ;  /* 0x000000bee5c87220 */ /* 0x000fe20000410000 */
[----:B------:R-:W-:Y:S01]  /*3970*/  @P2 F2FP.F16.F32.PACK_AB R135, RZ, R206 ;  /* 0x000000ceff87223e */ /* 0x000fe200000000ff */
[----:B------:R-:W-:Y:S01]  /*3980*/  FMUL.FTZ R198, R198, R190 ;  /* 0x000000bec6c67220 */ /* 0x000fe20000410000 */
[----:B------:R-:W-:Y:S01]  /*3990*/  @P2 F2FP.F16.F32.PACK_AB R136, RZ, R220 ;  /* 0x000000dcff88223e */ /* 0x000fe200000000ff */
[-C--:B------:R-:W-:Y:S01]  /*39a0*/  FMUL.FTZ R197, R197, R190.reuse ;  /* 0x000000bec5c57220 */ /* 0x080fe20000410000 */
[----:B------:R-:W-:Y:S01]  /*39b0*/  FMUL.FTZ R195, R239, R190 ;  /* 0x000000beefc37220 */ /* 0x000fe20000410000 */
[----:B------:R-:W-:Y:S01]  /*39c0*/  FFMA.FTZ R210, R143, R171, R170 ;  /* 0x000000ab8fd27223 */ /* 0x000fe200000100aa */
[----:B------:R-:W-:Y:S01]  /*39d0*/  FMUL.FTZ R141, R93, R196 ;  /* 0x000000c45d8d7220 */ /* 0x000fe20000410000 */
[-C--:B------:R-:W-:Y:S01]  /*39e0*/  FMUL.FTZ R207, R208, R190.reuse ;  /* 0x000000bed0cf7220 */ /* 0x080fe20000410000 */
[----:B------:R-:W-:Y:S01]  /*39f0*/  FMUL.FTZ R209, R221, R190 ;  /* 0x000000beddd17220 */ /* 0x000fe20000410000 */
[----:B------:R-:W-:Y:S01]  /*3a00*/  FMUL.FTZ R169, R191, R169 ;  /* 0x000000a9bfa97220 */ /* 0x000fe20000410000 */
[----:B------:R-:W2:Y:S01]  /*3a10*/  LDL.LU R242, [R1+0x114] ;  /* 0x0001140001f27983 */ /* 0x000ea20000300800 */
[----:B0-----:R-:W-:-:S02]  /*3a20*/  @P2 F2FP.F16.F32.PACK_AB R133, RZ, R204 ;  /* 0x000000ccff85223e */ /* 0x001fc400000000ff */
[----:B------:R-:W-:Y:S02]  /*3a30*/  @P2 F2FP.F16.F32.PACK_AB R132, RZ, R203 ;  /* 0x000000cbff84223e */ /* 0x000fe400000000ff */
[----:B------:R-:W-:Y:S01]  /*3a40*/  @P2 PRMT R128, R0, 0x7610, R128 ;  /* 0x0000761000802816 */ /* 0x000fe20000000080 */
[----:B------:R-:W-:Y:S01]  /*3a50*/  FMUL.FTZ R140, R95, R200 ;  /* 0x000000c85f8c7220 */ /* 0x000fe20000410000 */
        /* <DEDUP_REMOVED lines=10> */
[----:B------:R-:W-:Y:S01]  /*3b00*/  FMUL.FTZ R137, R91, R0 ;  /* 0x000000005b897220 */ /* 0x000fe20000410000 */
[----:B------:R-:W-:Y:S01]  /*3b10*/  FMUL.FTZ R136, R89, R197 ;  /* 0x000000c559887220 */ /* 0x000fe20000410000 */
[----:B------:R-:W-:Y:S01]  /*3b20*/  FADD.FTZ R210, R142, -R210 ;  /* 0x800000d28ed27221 */ /* 0x000fe20000010000 */
[----:B------:R-:W-:Y:S01]  /*3b30*/  @P2 F2FP.F16.F32.PACK_AB R142, RZ, R208 ;  /* 0x000000d0ff8e223e */ /* 0x000fe200000000ff */
[-C--:B------:R-:W-:Y:S01]  /*3b40*/  FMUL.FTZ R206, R206, R190.reuse ;  /* 0x000000becece7220 */ /* 0x080fe20000410000 */
[----:B------:R-:W-:Y:S01]  /*3b50*/  @P2 F2FP.F16.F32.PACK_AB R143, RZ, R221 ;  /* 0x000000ddff8f223e */ /* 0x000fe200000000ff */
[----:B------:R-:W-:Y:S01]  /*3b60*/  FMUL.FTZ R202, R202, R190 ;  /* 0x000000becaca7220 */ /* 0x000fe20000410000 */
[----:B------:R-:W-:Y:S01]  /*3b70*/  F2FP.F16.F32.PACK_AB R134, R141, R134 ;  /* 0x000000868d86723e */ /* 0x000fe200000000ff */
[----:B------:R-:W-:Y:S01]  /*3b80*/  FMUL.FTZ R205, R205, R190 ;  /* 0x000000becdcd7220 */ /* 0x000fe20000410000 */
[----:B------:R-:W-:Y:S01]  /*3b90*/  F2FP.F16.F32.PACK_AB R135, R140, R135 ;  /* 0x000000878c87723e */ /* 0x000fe200000000ff */
[----:B------:R-:W-:Y:S01]  /*3ba0*/  IMAD.WIDE.U32 R140, R194, 0x10, R224 ;  /* 0x00000010c28c7825 */ /* 0x000fe200078e00e0 */
[----:B------:R-:W-:-:S03]  /*3bb0*/  F2FP.F16.F32.PACK_AB R133, R137, R133 ;  /* 0x000000858985723e */ /* 0x000fc600000000ff */
[----:B------:R-:W-:Y:S01]  /*3bc0*/  FMUL.FTZ R214, R191, R214 ;  /* 0x000000d6bfd67220 */ /* 0x000fe20000410000 */
[----:B------:R-:W-:Y:S01]  /*3bd0*/  F2FP.F16.F32.PACK_AB R132, R136, R132 ;  /* 0x000000848884723e */ /* 0x000fe200000000ff */
[----:B----4-:R-:W-:Y:S01]  /*3be0*/  @P2 IMAD.WIDE.U32 R136, R194, 0x10, R222 ;  /* 0x00000010c2882825 */ /* 0x010fe200078e00de */
[----:B------:R-:W-:-:S03]  /*3bf0*/  @P2 PRMT R130, R130, 0x5410, R142 ;  /* 0x0000541082822816 */ /* 0x000fc6000000008e */
[----:B------:R-:W-:Y:S01]  /*3c00*/  FMUL.FTZ R168, R191, R168 ;  /* 0x000000a8bfa87220 */ /* 0x000fe20000410000 */
[----:B------:R-:W-:Y:S01]  /*3c10*/  @P2 PRMT R131, R131, 0x5410, R143 ;  /* 0x0000541083832816 */ /* 0x000fe2000000008f */
[----:B------:R0:W-:Y:S01]  /*3c20*/  STG.E.128 desc[UR6][R138.64], R132 ;  /* 0x000000848a007986 */ /* 0x0001e2000c101d06 */
[-C--:B------:R-:W-:Y:S01]  /*3c30*/  FMUL.FTZ R203, R203, R190.reuse ;  /* 0x000000becbcb7220 */ /* 0x080fe20000410000 */
[-C--:B------:R-:W-:Y:S02]  /*3c40*/  FMUL.FTZ R208, R220, R190.reuse ;  /* 0x000000bedcd07220 */ /* 0x080fe40000410000 */
[----:B------:R-:W4:Y:S01]  /*3c50*/  LDG.E.128 R140, desc[UR6][R140.64] ;  /* 0x000000068c8c7981 */ /* 0x000f22000c1e1d00 */
[----:B------:R-:W-:Y:S01]  /*3c60*/  FMUL.FTZ R204, R204, R190 ;  /* 0x000000becccc7220 */ /* 0x000fe20000410000 */
[----:B------:R-:W1:Y:S02]  /*3c70*/  @P2 LDC.64 R220, c[0x0][0x308] ;  /* 0x0000c200ffdc2b82 */ /* 0x000e640000000a00 */
[----:B------:R0:W-:Y:S04]  /*3c80*/  @P2 STG.E.128 desc[UR6][R136.64], R128 ;  /* 0x0000008088002986 */ /* 0x0001e8000c101d06 */
[----:B------:R-:W4:Y:S01]  /*3c90*/  LDL.LU R240, [R1+0x108] ;  /* 0x0001080001f07983 */ /* 0x000f220000300800 */
[C---:B------:R-:W-:Y:S01]  /*3ca0*/  FMUL.FTZ R210, R191.reuse, R210 ;  /* 0x000000d2bfd27220 */ /* 0x040fe20000410000 */
[----:B------:R-:W-:-:S02]  /*3cb0*/  FMUL.FTZ R222, R191, R211 ;  /* 0x000000d3bfde7220 */ /* 0x000fc40000410000 */
[----:B------:R-:W4:Y:S01]  /*3cc0*/  LDL.LU R238, [R1+0x10c] ;  /* 0x00010c0001ee7983 */ /* 0x000f220000300800 */
[----:B0-----:R-:W-:Y:S01]  /*3cd0*/  FMUL.FTZ R134, R100, R206 ;  /* 0x000000ce64867220 */ /* 0x001fe20000410000 */
[----:B------:R-:W-:Y:S01]  /*3ce0*/  FMUL.FTZ R132, R96, R202 ;  /* 0x000000ca60847220 */ /* 0x000fe20000410000 */
[----:B------:R-:W-:Y:S01]  /*3cf0*/  FMUL.FTZ R135, R102, R208 ;  /* 0x000000d066877220 */ /* 0x000fe20000410000 */
[----:B------:R-:W-:Y:S01]  /*3d00*/  FMUL.FTZ R139, R103, R209 ;  /* 0x000000d1678b7220 */ /* 0x000fe20000410000 */
[----:B------:R-:W-:Y:S01]  /*3d10*/  FMUL.FTZ R133, R98, R204 ;  /* 0x000000cc62857220 */ /* 0x000fe20000410000 */
[----:B------:R-:W-:Y:S01]  /*3d20*/  FMUL.FTZ R138, R99, R205 ;  /* 0x000000cd638a7220 */ /* 0x000fe20000410000 */
[----:B------:R-:W4:Y:S01]  /*3d30*/  LDL.LU R236, [R1+0x100] ;  /* 0x0001000001ec7983 */ /* 0x000f220000300800 */
[----:B------:R-:W-:Y:S01]  /*3d40*/  FMUL.FTZ R136, R101, R207 ;  /* 0x000000cf65887220 */ /* 0x000fe20000410000 */
[----:B------:R-:W-:Y:S01]  /*3d50*/  FMUL.FTZ R137, R97, R203 ;  /* 0x000000cb61897220 */ /* 0x000fe20000410000 */
[----:B------:R-:W-:Y:S01]  /*3d60*/  F2FP.F16.F32.PACK_AB R135, R139, R135 ;  /* 0x000000878b87723e */ /* 0x000fe200000000ff */
[----:B------:R-:W4:Y:S02]  /*3d70*/  LDL.LU R234, [R1+0x104] ;  /* 0x0001040001ea7983 */ /* 0x000f240000300800 */
[----:B------:R-:W-:-:S02]  /*3d80*/  F2FP.F16.F32.PACK_AB R134, R136, R134 ;  /* 0x000000868886723e */ /* 0x000fc400000000ff */
[----:B------:R-:W-:Y:S02]  /*3d90*/  LEA R136, P4, R194, UR18, 0x4 ;  /* 0x00000012c2887c11 */ /* 0x000fe4000f8820ff */
[----:B------:R-:W-:Y:S01]  /*3da0*/  F2FP.F16.F32.PACK_AB R132, R137, R132 ;  /* 0x000000848984723e */ /* 0x000fe200000000ff */
[----:B------:R-:W-:Y:S01]  /*3db0*/  @P1 HADD2.F32 R139, -RZ, R32.H0_H0 ;  /* 0x20000020ff8b1230 */ /* 0x000fe20000004100 */
[----:B------:R-:W-:Y:S01]  /*3dc0*/  F2FP.F16.F32.PACK_AB R133, R138, R133 ;  /* 0x000000858a85723e */ /* 0x000fe200000000ff */
[----:B------:R-:W-:Y:S01]  /*3dd0*/  @P1 HADD2.F32 R138, -RZ, R39.H1_H1 ;  /* 0x30000027ff8a1230 */ /* 0x000fe20000004100 */
[----:B------:R-:W-:Y:S01]  /*3de0*/  LEA.HI.X R137, R194, UR19, RZ, 0x4, P4 ;  /* 0x00000013c2897c11 */ /* 0x000fe2000a0f24ff */
[----:B------:R-:W-:Y:S01]  /*3df0*/  FMUL.FTZ R194, R191, R212 ;  /* 0x000000d4bfc27220 */ /* 0x000fe20000410000 */
[----:B------:R-:W-:Y:S01]  /*3e00*/  @P1 FADD.FTZ R213, R213, R139 ;  /* 0x0000008bd5d51221 */ /* 0x000fe20000010000 */
[----:B------:R-:W-:Y:S01]  /*3e10*/  @P2 F2FP.F16.F32.PACK_AB R139, RZ, R216 ;  /* 0x000000d8ff8b223e */ /* 0x000fe200000000ff */
[----:B------:R-:W4:Y:S01]  /*3e20*/  LDL.LU R232, [R1+0xf8] ;  /* 0x0000f80001e87983 */ /* 0x000f220000300800 */
[----:B------:R-:W-:-:S03]  /*3e30*/  @P1 FADD.FTZ R194, R194, R138 ;  /* 0x0000008ac2c21221 */ /* 0x000fc60000010000 */
[----:B------:R0:W-:Y:S01]  /*3e40*/  STG.E.128 desc[UR6][R136.64], R132 ;  /* 0x0000008488007986 */ /* 0x0001e2000c101d06 */
[----:B------:R-:W-:Y:S01]  /*3e50*/  @P1 HADD2.F32 R212, -RZ, R32.H1_H1 ;  /* 0x30000020ffd41230 */ /* 0x000fe20000004100 */
[----:B------:R-:W-:Y:S02]  /*3e60*/  @P2 F2FP.F16.F32.PACK_AB R138, RZ, R194 ;  /* 0x000000c2ff8a223e */ /* 0x000fe400000000ff */
[----:B------:R-:W-:Y:S01]  /*3e70*/  @P2 PRMT R131, R139, 0x7610, R131 ;  /* 0x000076108b832816 */ /* 0x000fe20000000083 */
[----:B------:R-:W-:Y:S01]  /*3e80*/  FMUL.FTZ R216, R216, R190 ;  /* 0x000000bed8d87220 */ /* 0x000fe20000410000 */
[----:B------:R-:W-:Y:S01]  /*3e90*/  @P1 FADD.FTZ R214, R214, R212 ;  /* 0x000000d4d6d61221 */ /* 0x000fe20000010000 */
[----:B------:R-:W4:Y:S01]  /*3ea0*/  LDL.LU R230, [R1+0xfc] ;  /* 0x0000fc0001e67983 */ /* 0x000f220000300800 */
[----:B------:R-:W-:Y:S02]  /*3eb0*/  @P2 PRMT R131, R131, 0x5410, R138 ;  /* 0x0000541083832816 */ /* 0x000fe4000000008a */
[----:B0-----:R-:W-:-:S02]  /*3ec0*/  @P2 F2FP.F16.F32.PACK_AB R132, RZ, R218 ;  /* 0x000000daff84223e */ /* 0x001fc400000000ff */
[----:B------:R-:W-:Y:S02]  /*3ed0*/  @P2 F2FP.F16.F32.PACK_AB R136, RZ, R215 ;  /* 0x000000d7ff88223e */ /* 0x000fe400000000ff */
[----:B------:R-:W-:Y:S02]  /*3ee0*/  @P2 F2FP.F16.F32.PACK_AB R137, RZ, R217 ;  /* 0x000000d9ff89223e */ /* 0x000fe400000000ff */
[----:B------:R-:W-:Y:S02]  /*3ef0*/  @P2 F2FP.F16.F32.PACK_AB R133, RZ, R148 ;  /* 0x00000094ff85223e */ /* 0x000fe400000000ff */
[----:B------:R-:W-:Y:S02]  /*3f00*/  @P2 F2FP.F16.F32.PACK_AB R134, RZ, R219 ;  /* 0x000000dbff86223e */ /* 0x000fe400000000ff */
[----:B------:R-:W-:Y:S01]  /*3f10*/  @P2 F2FP.F16.F32.PACK_AB R135, RZ, R149 ;  /* 0x00000095ff87223e */ /* 0x000fe200000000ff */
[-C--:B------:R-:W-:Y:S01]  /*3f20*/  FMUL.FTZ R194, R194, R190.reuse ;  /* 0x000000bec2c27220 */ /* 0x080fe20000410000 */
[----:B------:R-:W-:Y:S01]  /*3f30*/  @P2 PRMT R128, R132, 0x7610, R128 ;  /* 0x0000761084802816 */ /* 0x000fe20000000080 */
[----:B------:R-:W-:Y:S01]  /*3f40*/  FMUL.FTZ R212, R149, R190 ;  /* 0x000000be95d47220 */ /* 0x000fe20000410000 */
[----:B------:R-:W-:Y:S01]  /*3f50*/  @P2 PRMT R129, R136, 0x7610, R129 ;  /* 0x0000761088812816 */ /* 0x000fe20000000081 */
[----:B------:R-:W4:Y:S01]  /*3f60*/  LDL.LU R228, [R1+0xf0] ;  /* 0x0000f00001e47983 */ /* 0x000f220000300800 */
        /* <DEDUP_REMOVED lines=8> */
[-C--:B------:R-:W-:Y:S01]  /*3ff0*/  FMUL.FTZ R215, R215, R190.reuse ;  /* 0x000000bed7d77220 */ /* 0x080fe20000410000 */
[----:B------:R-:W-:Y:S01]  /*4000*/  FMUL.FTZ R219, R219, R190 ;  /* 0x000000bedbdb7220 */ /* 0x000fe20000410000 */
[----:B------:R-:W-:Y:S01]  /*4010*/  FMUL.FTZ R134, R108, R217 ;  /* 0x000000d96c867220 */ /* 0x000fe20000410000 */
[----:B------:R0:W-:Y:S01]  /*4020*/  @P2 STG.E.128 desc[UR6][R132.64], R128 ;  /* 0x0000008084002986 */ /* 0x0001e2000c101d06 */
[----:B------:R-:W-:Y:S01]  /*4030*/  FMUL.FTZ R135, R110, R216 ;  /* 0x000000d86e877220 */ /* 0x000fe20000410000 */
[----:B------:R-:W-:Y:S01]  /*4040*/  FMUL.FTZ R149, R111, R194 ;  /* 0x000000c26f957220 */ /* 0x000fe20000410000 */
[-C--:B------:R-:W-:Y:S01]  /*4050*/  FMUL.FTZ R220, R148, R190.reuse ;  /* 0x000000be94dc7220 */ /* 0x080fe20000410000 */
[----:B------:R-:W-:Y:S01]  /*4060*/  FMUL.FTZ R218, R218, R190 ;  /* 0x000000bedada7220 */ /* 0x000fe20000410000 */
[----:B------:R-:W-:Y:S01]  /*4070*/  FMUL.FTZ R148, R107, R219 ;  /* 0x000000db6b947220 */ /* 0x000fe20000410000 */
[----:B------:R-:W4:Y:S01]  /*4080*/  LDL.LU R235, [R1+0xf4] ;  /* 0x0000f40001eb7983 */ /* 0x000f220000300800 */
[----:B------:R-:W-:Y:S01]  /*4090*/  F2FP.F16.F32.PACK_AB R135, R149, R135 ;  /* 0x000000879587723e */ /* 0x000fe200000000ff */
[----:B------:R-:W-:Y:S01]  /*40a0*/  FMUL.FTZ R149, R105, R220 ;  /* 0x000000dc69957220 */ /* 0x000fe20000410000 */
[----:B------:R-:W-:Y:S01]  /*40b0*/  FMUL.FTZ R221, R191, R151 ;  /* 0x00000097bfdd7220 */ /* 0x000fe20000410000 */
[----:B0-----:R-:W-:Y:S01]  /*40c0*/  FMUL.FTZ R132, R109, R212 ;  /* 0x000000d46d847220 */ /* 0x001fe20000410000 */
[----:B------:R-:W-:Y:S01]  /*40d0*/  FMUL.FTZ R133, R106, R215 ;  /* 0x000000d76a857220 */ /* 0x000fe20000410000 */
[----:B------:R-:W4:Y:S03]  /*40e0*/  LDL.LU R233, [R1+0xe8] ;  /* 0x0000e80001e97983 */ /* 0x000f260000300800 */
[----:B------:R-:W-:Y:S01]  /*40f0*/  F2FP.F16.F32.PACK_AB R134, R132, R134 ;  /* 0x000000868486723e */ /* 0x000fe200000000ff */
[----:B------:R-:W-:Y:S01]  /*4100*/  FMUL.FTZ R132, R104, R218 ;  /* 0x000000da68847220 */ /* 0x000fe20000410000 */
[----:B------:R-:W-:Y:S01]  /*4110*/  F2FP.F16.F32.PACK_AB R133, R148, R133 ;  /* 0x000000859485723e */ /* 0x000fe200000000ff */
[----:B------:R-:W-:Y:S01]  /*4120*/  @P1 HADD2.F32 R151, -RZ, R33.H1_H1 ;  /* 0x30000021ff971230 */ /* 0x000fe20000004100 */
[----:B------:R-:W-:Y:S01]  /*4130*/  LEA R148, P4, R193, UR18, 0x4 ;  /* 0x00000012c1947c11 */ /* 0x000fe2000f8820ff */
[----:B------:R-:W4:Y:S01]  /*4140*/  LDL.LU R231, [R1+0xec] ;  /* 0x0000ec0001e77983 */ /* 0x000f220000300800 */
[----:B------:R-:W-:-:S02]  /*4150*/  F2FP.F16.F32.PACK_AB R132, R149, R132 ;  /* 0x000000849584723e */ /* 0x000fc400000000ff */
[----:B------:R-:W-:Y:S01]  /*4160*/  LEA.HI.X R149, R193, UR19, RZ, 0x4, P4 ;  /* 0x00000013c1957c11 */ /* 0x000fe2000a0f24ff */
[----:B------:R-:W-:Y:S01]  /*4170*/  FMUL.FTZ R193, R191, R150 ;  /* 0x00000096bfc17220 */ /* 0x000fe20000410000 */
[----:B------:R-:W-:Y:S02]  /*4180*/  @P1 HADD2.F32 R150, -RZ, R33.H0_H0 ;  /* 0x20000021ff961230 */ /* 0x000fe40000004100 */
[----:B------:R-:W-:Y:S01]  /*4190*/  @P1 FADD.FTZ R221, R221, R151 ;  /* 0x00000097dddd1221 */ /* 0x000fe20000010000 */
[----:B------:R-:W-:Y:S01]  /*41a0*/  FFMA.FTZ R158, R158, R171, R170 ;  /* 0x000000ab9e9e7223 */ /* 0x000fe200000100aa */
[----:B------:R0:W-:Y:S01]  /*41b0*/  STG.E.128 desc[UR6][R148.64], R132 ;  /* 0x0000008494007986 */ /* 0x0001e2000c101d06 */
[----:B------:R-:W-:Y:S01]  /*41c0*/  @P1 FADD.FTZ R193, R193, R150 ;  /* 0x00000096c1c11221 */ /* 0x000fe20000010000 */
[----:B------:R-:W-:Y:S02]  /*41d0*/  @P1 HADD2.F32 R150, -RZ, R35.H1_H1 ;  /* 0x30000023ff961230 */ /* 0x000fe40000004100 */
[----:B------:R-:W4:Y:S01]  /*41e0*/  LDL.LU R243, [R1+0xe0] ;  /* 0x0000e00001f37983 */ /* 0x000f220000300800 */
[----:B0-----:R-:W-:-:S02]  /*41f0*/  @P1 HADD2.F32 R132, -RZ, R34.H0_H0 ;  /* 0x20000022ff841230 */ /* 0x001fc40000004100 */
[----:B------:R-:W-:Y:S02]  /*4200*/  @P1 HADD2.F32 R133, -RZ, R35.H0_H0 ;  /* 0x20000023ff851230 */ /* 0x000fe40000004100 */
[----:B------:R-:W-:Y:S02]  /*4210*/  @P1 HADD2.F32 R134, -RZ, R34.H1_H1 ;  /* 0x30000022ff861230 */ /* 0x000fe40000004100 */
[----:B------:R-:W-:Y:S01]  /*4220*/  @P1 FADD.FTZ R168, R168, R132 ;  /* 0x00000084a8a81221 */ /* 0x000fe20000010000 */
[----:B------:R-:W-:Y:S01]  /*4230*/  @P1 FADD.FTZ R222, R222, R150 ;  /* 0x00000096dede1221 */ /* 0x000fe20000010000 */
[----:B------:R-:W-:Y:S01]  /*4240*/  @P1 FADD.FTZ R210, R210, R133 ;  /* 0x00000085d2d21221 */ /* 0x000fe20000010000 */
[----:B------:R-:W-:Y:S01]  /*4250*/  @P2 F2FP.F16.F32.PACK_AB R135, RZ, R193 ;  /* 0x000000c1ff87223e */ /* 0x000fe200000000ff */
[----:B------:R-:W-:Y:S01]  /*4260*/  @P1 FADD.FTZ R169, R169, R134 ;  /* 0x00000086a9a91221 */ /* 0x000fe20000010000 */
[----:B------:R-:W-:Y:S01]  /*4270*/  @P2 F2FP.F16.F32.PACK_AB R149, RZ, R168 ;  /* 0x000000a8ff95223e */ /* 0x000fe200000000ff */
[----:B------:R-:W4:Y:S01]  /*4280*/  LDL.LU R241, [R1+0xe4] ;  /* 0x0000e40001f17983 */ /* 0x000f220000300800 */
[----:B------:R-:W-:-:S02]  /*4290*/  @P2 F2FP.F16.F32.PACK_AB R134, RZ, R213 ;  /* 0x000000d5ff86223e */ /* 0x000fc400000000ff */
[----:B------:R-:W-:Y:S02]  /*42a0*/  @P2 F2FP.F16.F32.PACK_AB R148, RZ, R210 ;  /* 0x000000d2ff94223e */ /* 0x000fe400000000ff */
[----:B------:R-:W-:Y:S02]  /*42b0*/  @P2 PRMT R129, R135, 0x7610, R129 ;  /* 0x0000761087812816 */ /* 0x000fe40000000081 */
[----:B------:R-:W-:Y:S02]  /*42c0*/  @P2 F2FP.F16.F32.PACK_AB R211, RZ, R221 ;  /* 0x000000ddffd3223e */ /* 0x000fe400000000ff */
[----:B------:R-:W-:Y:S01]  /*42d0*/  @P2 F2FP.F16.F32.PACK_AB R151, RZ, R222 ;  /* 0x000000deff97223e */ /* 0x000fe200000000ff */
[----:B------:R-:W-:Y:S01]  /*42e0*/  IMAD.WIDE.U32 R132, R192, 0x10, R224 ;  /* 0x00000010c0847825 */ /* 0x000fe200078e00e0 */
[----:B------:R-:W-:-:S03]  /*42f0*/  @P2 PRMT R130, R149, 0x7610, R130 ;  /* 0x0000761095822816 */ /* 0x000fc60000000082 */
[-C--:B------:R-:W-:Y:S01]  /*4300*/  FMUL.FTZ R223, R169, R190.reuse ;  /* 0x000000bea9df7220 */ /* 0x080fe20000410000 */
[----:B------:R-:W-:Y:S01]  /*4310*/  @P2 PRMT R128, R134, 0x7610, R128 ;  /* 0x0000761086802816 */ /* 0x000fe20000000080 */
[----:B------:R-:W-:Y:S01]  /*4320*/  FMUL.FTZ R193, R193, R190 ;  /* 0x000000bec1c17220 */ /* 0x000fe20000410000 */
[----:B------:R-:W-:Y:S01]  /*4330*/  @P2 F2FP.F16.F32.PACK_AB R149, RZ, R214 ;  /* 0x000000d6ff95223e */ /* 0x000fe200000000ff */
[----:B------:R-:W4:Y:S01]  /*4340*/  LDG.E.128 R132, desc[UR6][R132.64] ;  /* 0x0000000684847981 */ /* 0x000f22000c1e1d00 */
[----:B------:R-:W-:Y:S02]  /*4350*/  @P2 PRMT R131, R148, 0x7610, R131 ;  /* 0x0000761094832816 */ /* 0x000fe40000000083 */
[----:B------:R-:W-:Y:S01]  /*4360*/  @P2 F2FP.F16.F32.PACK_AB R150, RZ, R169 ;  /* 0x000000a9ff96223e */ /* 0x000fe200000000ff */
[----:B------:R-:W-:Y:S01]  /*4370*/  FFMA.FTZ R152, R152, R171, R170 ;  /* 0x000000ab98987223 */ /* 0x000fe200000100aa */
[----:B------:R-:W-:Y:S01]  /*4380*/  @P2 PRMT R128, R128, 0x5410, R149 ;  /* 0x0000541080802816 */ /* 0x000fe20000000095 */
[----:B------:R-:W-:Y:S01]  /*4390*/  @P2 IMAD.WIDE.U32 R148, R192, 0x10, R226 ;  /* 0x00000010c0942825 */ /* 0x000fe200078e00e2 */
[----:B------:R-:W-:Y:S01]  /*43a0*/  @P2 PRMT R129, R129, 0x5410, R211 ;  /* 0x0000541081812816 */ /* 0x000fe200000000d3 */
[----:B------:R-:W4:Y:S01]  /*43b0*/  LDL.LU R229, [R1+0xd8] ;  /* 0x0000d80001e57983 */ /* 0x000f220000300800 */
[----:B------:R-:W-:-:S02]  /*43c0*/  @P2 PRMT R130, R130, 0x5410, R150 ;  /* 0x0000541082822816 */ /* 0x000fc40000000096 */
[----:B------:R-:W-:Y:S01]  /*43d0*/  @P2 PRMT R131, R131, 0x5410, R151 ;  /* 0x0000541083832816 */ /* 0x000fe20000000097 */
[-C--:B------:R-:W-:Y:S01]  /*43e0*/  FMUL.FTZ R211, R168, R190.reuse ;  /* 0x000000bea8d37220 */ /* 0x080fe20000410000 */
[-C--:B------:R-:W-:Y:S01]  /*43f0*/  FMUL.FTZ R210, R210, R190.reuse ;  /* 0x000000bed2d27220 */ /* 0x080fe20000410000 */
[-C--:B------:R-:W-:Y:S01]  /*4400*/  FMUL.FTZ R222, R222, R190.reuse ;  /* 0x000000bedede7220 */ /* 0x080fe20000410000 */
[-C--:B------:R-:W-:Y:S01]  /*4410*/  FMUL.FTZ R213, R213, R190.reuse ;  /* 0x000000bed5d57220 */ /* 0x080fe20000410000 */
[----:B------:R0:W-:Y:S01]  /*4420*/  @P2 STG.E.128 desc[UR6][R148.64], R128 ;  /* 0x0000008094002986 */ /* 0x0001e2000c101d06 */
[----:B------:R-:W-:Y:S01]  /*4430*/  FMUL.FTZ R150, R116, R211 ;  /* 0x000000d374967220 */ /* 0x000fe20000410000 */
[----:B------:R-:W-:Y:S01]  /*4440*/  FMUL.FTZ R214, R214, R190 ;  /* 0x000000bed6d67220 */ /* 0x000fe20000410000 */
[----:B------:R-:W-:Y:S01]  /*4450*/  FMUL.FTZ R151, R118, R210 ;  /* 0x000000d276977220 */ /* 0x000fe20000410000 */
[----:B------:R-:W-:Y:S01]  /*4460*/  FMUL.FTZ R221, R221, R190 ;  /* 0x000000bedddd7220 */ /* 0x000fe20000410000 */
[----:B------:R-:W4:Y:S01]  /*4470*/  LDL.LU R239, [R1+0xdc] ;  /* 0x0000dc0001ef7983 */ /* 0x000f220000300800 */
[----:B------:R-:W-:-:S02]  /*4480*/  FMUL.FTZ R168, R113, R214 ;  /* 0x000000d671a87220 */ /* 0x000fc40000410000 */
[----:B------:R-:W-:Y:S01]  /*4490*/  FMUL.FTZ R169, R115, R221 ;  /* 0x000000dd73a97220 */ /* 0x000fe20000410000 */
[----:B------:R-:W-:Y:S01]  /*44a0*/  FADD.FTZ R158, R159, -R158 ;  /* 0x8000009e9f9e7221 */ /* 0x000fe20000010000 */
[----:B------:R-:W4:Y:S01]  /*44b0*/  LDL.LU R237, [R1+0xd0] ;  /* 0x0000d00001ed7983 */ /* 0x000f220000300800 */
[----:B------:R-:W-:Y:S01]  /*44c0*/  FFMA.FTZ R160, R160, R171, R170 ;  /* 0x000000aba0a07223 */ /* 0x000fe200000100aa */
[----:B------:R-:W-:Y:S01]  /*44d0*/  FADD.FTZ R152, R153, -R152 ;  /* 0x8000009899987221 */ /* 0x000fe20000010000 */
[----:B0-----:R-:W-:Y:S01]  /*44e0*/  FMUL.FTZ R148, R117, R223 ;  /* 0x000000df75947220 */ /* 0x001fe20000410000 */
[----:B------:R-:W-:Y:S01]  /*44f0*/  FMUL.FTZ R149, R119, R222 ;  /* 0x000000de77957220 */ /* 0x000fe20000410000 */
[----:B------:R-:W4:Y:S03]  /*4500*/  LDL.LU R226, [R1+0xc8] ;  /* 0x0000c80001e27983 */ /* 0x000f260000300800 */
[----:B------:R-:W-:Y:S01]  /*4510*/  F2FP.F16.F32.PACK_AB R150, R148, R150 ;  /* 0x000000969496723e */ /* 0x000fe200000000ff */
[----:B------:R-:W-:Y:S01]  /*4520*/  FMUL.FTZ R148, R112, R213 ;  /* 0x000000d570947220 */ /* 0x000fe20000410000 */
[----:B------:R-:W-:Y:S01]  /*4530*/  F2FP.F16.F32.PACK_AB R151, R149, R151 ;  /* 0x000000979597723e */ /* 0x000fe200000000ff */
[----:B------:R-:W-:Y:S01]  /*4540*/  FMUL.FTZ R149, R114, R193 ;  /* 0x000000c172957220 */ /* 0x000fe20000410000 */
[----:B------:R-:W4:Y:S02]  /*4550*/  LDL.LU R227, [R1+0xd4] ;  /* 0x0000d40001e37983 */ /* 0x000f240000300800 */
[----:B------:R-:W-:-:S02]  /*4560*/  F2FP.F16.F32.PACK_AB R148, R168, R148 ;  /* 0x00000094a894723e */ /* 0x000fc400000000ff */
[C---:B------:R-:W-:Y:S02]  /*4570*/  LEA R168, P4, R192.reuse, UR18, 0x4 ;  /* 0x00000012c0a87c11 */ /* 0x040fe4000f8820ff */
[----:B------:R-:W-:Y:S02]  /*4580*/  F2FP.F16.F32.PACK_AB R149, R169, R149 ;  /* 0x00000095a995723e */ /* 0x000fe400000000ff */
[----:B------:R-:W-:Y:S01]  /*4590*/  LEA.HI.X R169, R192, UR19, RZ, 0x4, P4 ;  /* 0x00000013c0a97c11 */ /* 0x000fe2000a0f24ff */
[----:B------:R-:W-:Y:S01]  /*45a0*/  @P1 HADD2.F32 R153, -RZ, R29.H1_H1 ;  /* 0x3000001dff991230 */ /* 0x000fe20000004100 */
[----:B------:R-:W4:Y:S01]  /*45b0*/  LDL.LU R192, [R1+0xcc] ;  /* 0x0000cc0001c07983 */ /* 0x000f220000300800 */
[----:B------:R-:W-:Y:S01]  /*45c0*/  FMUL.FTZ R158, R191, R158 ;  /* 0x0000009ebf9e7220 */ /* 0x000fe20000410000 */
[-CC-:B------:R-:W-:Y:S01]  /*45d0*/  FFMA.FTZ R154, R154, R171.reuse, R170.reuse ;  /* 0x000000ab9a9a7223 */ /* 0x180fe200000100aa */
[-CC-:B------:R-:W-:Y:S01]  /*45e0*/  FFMA.FTZ R156, R156, R171.reuse, R170.reuse ;  /* 0x000000ab9c9c7223 */ /* 0x180fe200000100aa */
[----:B------:R0:W-:Y:S01]  /*45f0*/  STG.E.128 desc[UR6][R168.64], R148 ;  /* 0x00000094a8007986 */ /* 0x0001e2000c101d06 */
[-CC-:B------:R-:W-:Y:S01]  /*4600*/  FFMA.FTZ R162, R162, R171.reuse, R170.reuse ;  /* 0x000000aba2a27223 */ /* 0x180fe200000100aa */
[-CC-:B------:R-:W-:Y:S01]  /*4610*/  FFMA.FTZ R164, R164, R171.reuse, R170.reuse ;  /* 0x000000aba4a47223 */ /* 0x180fe200000100aa */
[----:B------:R-:W-:Y:S01]  /*4620*/  FFMA.FTZ R166, R166, R171, R170 ;  /* 0x000000aba6a67223 */ /* 0x000fe200000100aa */
[----:B------:R-:W-:Y:S01]  /*4630*/  FADD.FTZ R160, R161, -R160 ;  /* 0x800000a0a1a07221 */ /* 0x000fe20000010000 */
[----:B------:R-:W-:Y:S01]  /*4640*/  @P1 FADD.FTZ R158, R158, R153 ;  /* 0x000000999e9e1221 */ /* 0x000fe20000010000 */
[----:B------:R-:W-:Y:S01]  /*4650*/  FADD.FTZ R154, R155, -R154 ;  /* 0x8000009a9b9a7221 */ /* 0x000fe20000010000 */
[----:B------:R-:W-:Y:S01]  /*4660*/  FADD.FTZ R156, R157, -R156 ;  /* 0x8000009c9d9c7221 */ /* 0x000fe20000010000 */
[----:B------:R-:W-:Y:S01]  /*4670*/  FADD.FTZ R162, R163, -R162 ;  /* 0x800000a2a3a27221 */ /* 0x000fe20000010000 */
[----:B------:R-:W-:Y:S01]  /*4680*/  FADD.FTZ R164, R165, -R164 ;  /* 0x800000a4a5a47221 */ /* 0x000fe20000010000 */
[----:B------:R-:W-:Y:S01]  /*4690*/  FADD.FTZ R166, R167, -R166 ;  /* 0x800000a6a7a67221 */ /* 0x000fe20000010000 */
[----:B------:R-:W-:-:S02]  /*46a0*/  @P1 HADD2.F32 R153, -RZ, R30.H0_H0 ;  /* 0x2000001eff991230 */ /* 0x000fc40000004100 */
[----:B------:R-:W-:Y:S01]  /*46b0*/  FMUL.FTZ R160, R191, R160 ;  /* 0x000000a0bfa07220 */ /* 0x000fe20000410000 */
        /* <DEDUP_REMOVED lines=13> */
[----:B------:R-:W-:Y:S01]  /*4790*/  FMUL.FTZ R166, R191, R166 ;  /* 0x000000a6bfa67220 */ /* 0x000fe20000410000 */
[----:B------:R-:W4:Y:S01]  /*47a0*/  LDL.LU R165, [R1+0xac] ;  /* 0x0000ac0001a57983 */ /* 0x000f220000300800 */
[----:B------:R-:W-:-:S03]  /*47b0*/  @P1 FADD.FTZ R160, R160, R153 ;  /* 0x00000099a0a01221 */ /* 0x000fc60000010000 */
[----:B------:R-:W4:Y:S04]  /*47c0*/  LDL.LU R167, [R1+0xa0] ;  /* 0x0000a00001a77983 */ /* 0x000f280000300800 */
[----:B------:R-:W4:Y:S04]  /*47d0*/  LDL.LU R191, [R1+0xa4] ;  /* 0x0000a40001bf7983 */ /* 0x000f280000300800 */
[----:B------:R-:W2:Y:S01]  /*47e0*/  LDL.LU R153, [R1+0x8c] ;  /* 0x00008c0001997983 */ /* 0x000ea20000300800 */
[----:B------:R-:W-:Y:S02]  /*47f0*/  @P1 HADD2.F32 R159, -RZ, R28.H0_H0 ;  /* 0x2000001cff9f1230 */ /* 0x000fe40000004100 */
[----:B---3--:R-:W-:Y:S01]  /*4800*/  HADD2.F32 R161, -RZ, R146.H0_H0 ;  /* 0x20000092ffa17230 */ /* 0x008fe20000004100 */
[----:B------:R-:W3:Y:S02]  /*4810*/  LDG.E.128 R148, desc[UR6][R148.64] ;  /* 0x0000000694947981 */ /* 0x000ee4000c1e1d00 */
[----:B------:R-:W-:Y:S01]  /*4820*/  @P1 FADD.FTZ R152, R152, R159 ;  /* 0x0000009f98981221 */ /* 0x000fe20000010000 */
[----:B------:R-:W-:-:S05]  /*4830*/  @P1 HADD2.F32 R159, -RZ, R31.H1_H1 ;  /* 0x3000001fff9f1230 */ /* 0x000fca0000004100 */
[----:B------:R-:W-:Y:S02]  /*4840*/  @P1 FADD.FTZ R166, R166, R159 ;  /* 0x0000009fa6a61221 */ /* 0x000fe40000010000 */
[----:B------:R-:W3:Y:S01]  /*4850*/  LDL.LU R159, [R1+0x98] ;  /* 0x00009800019f7983 */ /* 0x000ee20000300800 */
[----:B--2---:R-:W-:-:S03]  /*4860*/  FFMA.FTZ R153, R161, R201, R153 ;  /* 0x000000c9a1997223 */ /* 0x004fc60000010099 */
[----:B------:R-:W2:Y:S04]  /*4870*/  LDL.LU R161, [R1+0x90] ;  /* 0x0000900001a17983 */ /* 0x000ea80000300800 */
[----:B------:R-:W3:Y:S04]  /*4880*/  LDL.LU R201, [R1+0x9c] ;  /* 0x00009c0001c97983 */ /* 0x000ee80000300800 */
[----:B------:R0:W-:Y:S02]  /*4890*/  STL [R1+0x8c], R153 ;  /* 0x00008c9901007387 */ /* 0x0001e40000100800 */
[----:B0-----:R-:W-:-:S05]  /*48a0*/  HADD2.F32 R153, -RZ, R146.H1_H1 ;  /* 0x30000092ff997230 */ /* 0x001fca0000004100 */
[----:B------:R-:W-:-:S05]  /*48b0*/  FFMA.FTZ R3, R153, R196, R3 ;  /* 0x000000c499037223 */ /* 0x000fca0000010003 */
[----:B------:R0:W-:Y:S04]  /*48c0*/  STL [R1+0x88], R3 ;  /* 0x0000880301007387 */ /* 0x0001e80000100800 */
[----:B0-----:R0:W5:Y:S04]  /*48d0*/  LDL.LU R3, [R1+0x118] ;  /* 0x0001180001037983 */ /* 0x0011680000300800 */
[----:B------:R-:W4:Y:S04]  /*48e0*/  LDL.LU R153, [R1+0x7c] ;  /* 0x00007c0001997983 */ /* 0x000f280000300800 */
[----:B------:R-:W3:Y:S01]  /*48f0*/  LDL.LU R196, [R1+0x94] ;  /* 0x0000940001c47983 */ /* 0x000ee20000300800 */
[----:B------:R-:W-:-:S05]  /*4900*/  @P1 HADD2.F32 R155, -RZ, R29.H0_H0 ;  /* 0x2000001dff9b1230 */ /* 0x000fca0000004100 */
[----:B------:R-:W-:Y:S01]  /*4910*/  @P1 FADD.FTZ R156, R156, R155 ;  /* 0x0000009b9c9c1221 */ /* 0x000fe20000010000 */
[----:B------:R-:W-:Y:S02]  /*4920*/  @P1 HADD2.F32 R155, -RZ, R30.H1_H1 ;  /* 0x3000001eff9b1230 */ /* 0x000fe40000004100 */
[----:B------:R-:W-:-:S03]  /*4930*/  HADD2.F32 R146, -RZ, R147.H0_H0 ;  /* 0x20000093ff927230 */ /* 0x000fc60000004100 */
[----:B------:R-:W-:Y:S01]  /*4940*/  @P1 FADD.FTZ R162, R162, R155 ;  /* 0x0000009ba2a21221 */ /* 0x000fe20000010000 */
[----:B------:R-:W-:Y:S02]  /*4950*/  HADD2.F32 R155, -RZ, R147.H1_H1 ;  /* 0x30000093ff9b7230 */ /* 0x000fe40000004100 */
[----:B------:R-:W-:-:S03]  /*4960*/  HADD2.F32 R147, -RZ, R144.H0_H0 ;  /* 0x20000090ff937230 */ /* 0x000fc60000004100 */
[----:B--2---:R-:W-:Y:S01]  /*4970*/  FFMA.FTZ R161, R155, R200, R161 ;  /* 0x000000c89ba17223 */ /* 0x004fe200000100a1 */
[----:B---3--:R-:W-:Y:S02]  /*4980*/  FFMA.FTZ R196, R146, R199, R196 ;  /* 0x000000c792c47223 */ /* 0x008fe400000100c4 */
[----:B------:R-:W2:Y:S04]  /*4990*/  LDL.LU R199, [R1+0x80] ;  /* 0x0000800001c77983 */ /* 0x000ea80000300800 */
[----:B------:R-:W3:Y:S01]  /*49a0*/  LDL.LU R200, [R1+0x84] ;  /* 0x0000840001c87983 */ /* 0x000ee20000300800 */
[----:B----4-:R-:W-:-:S03]  /*49b0*/  FFMA.FTZ R153, R147, R198, R153 ;  /* 0x000000c693997223 */ /* 0x010fc60000010099 */
[----:B------:R-:W4:Y:S01]  /*49c0*/  LDL.LU R198, [R1+0x78] ;  /* 0x0000780001c67983 */ /* 0x000f220000300800 */
[----:B------:R-:W-:-:S05]  /*49d0*/  @P1 HADD2.F32 R157, -RZ, R28.H1_H1 ;  /* 0x3000001cff9d1230 */ /* 0x000fca0000004100 */
[----:B------:R-:W-:Y:S01]  /*49e0*/  @P1 FADD.FTZ R154, R154, R157 ;  /* 0x0000009d9a9a1221 */ /* 0x000fe20000010000 */
[----:B------:R-:W-:-:S05]  /*49f0*/  @P1 HADD2.F32 R157, -RZ, R31.H0_H0 ;  /* 0x2000001fff9d1230 */ /* 0x000fca0000004100 */
[----:B------:R-:W-:Y:S01]  /*4a00*/  @P1 FADD.FTZ R164, R164, R157 ;  /* 0x0000009da4a41221 */ /* 0x000fe20000010000 */
[----:B------:R-:W-:Y:S02]  /*4a10*/  HADD2.F32 R157, -RZ, R144.H1_H1 ;  /* 0x30000090ff9d7230 */ /* 0x000fe40000004100 */
[--C-:B------:R-:W-:Y:S02]  /*4a20*/  HADD2.F32 R144, -RZ, R145.reuse.H0_H0 ;  /* 0x20000091ff907230 */ /* 0x100fe40000004100 */
[----:B------:R-:W-:Y:S02]  /*4a30*/  HADD2.F32 R145, -RZ, R145.H1_H1 ;  /* 0x30000091ff917230 */ /* 0x000fe40000004100 */
[----:B------:R-:W-:Y:S01]  /*4a40*/  HADD2.F32 R146, -RZ, R142.H1_H1 ;  /* 0x3000008eff927230 */ /* 0x000fe20000004100 */
[----:B------:R-:W-:Y:S04]  /*4a50*/  STL [R1+0x94], R196 ;  /* 0x000094c401007387 */ /* 0x000fe80000100800 */
[----:B------:R-:W-:-:S02]  /*4a60*/  FFMA.FTZ R163, R146, R207, R163 ;  /* 0x000000cf92a37223 */ /* 0x000fc400000100a3 */
[----:B------:R-:W1:Y:S01]  /*4a70*/  @P2 LDC.64 R146, c[0x0][0x308] ;  /* 0x0000c200ff922b82 */ /* 0x000e620000000a00 */
[----:B------:R0:W-:Y:S04]  /*4a80*/  STL [R1+0x7c], R153 ;  /* 0x00007c9901007387 */ /* 0x0001e80000100800 */
[----:B------:R1:W-:Y:S01]  /*4a90*/  STL [R1+0x90], R161 ;  /* 0x000090a101007387 */ /* 0x0003e20000100800 */
[--C-:B------:R-:W-:Y:S02]  /*4aa0*/  HADD2.F32 R155, -RZ, R151.reuse.H0_H0 ;  /* 0x20000097ff9b7230 */ /* 0x100fe40000004100 */
[----:B------:R-:W-:Y:S02]  /*4ab0*/  HADD2.F32 R151, -RZ, R151.H1_H1 ;  /* 0x30000097ff977230 */ /* 0x000fe40000004100 */
[----:B0-----:R-:W-:Y:S01]  /*4ac0*/  HADD2.F32 R153, -RZ, R150.H1_H1 ;  /* 0x30000096ff997230 */ /* 0x001fe20000004100 */
[----:B------:R-:W-:Y:S01]  /*4ad0*/  IADD3 R189, R189, UR20, RZ ;  /* 0x00000014bdbd7c10 */ /* 0x000fe2000fffe0ff */
[----:B--2---:R-:W-:Y:S01]  /*4ae0*/  FFMA.FTZ R199, R145, R0, R199 ;  /* 0x0000000091c77223 */ /* 0x004fe200000100c7 */
[----:B------:R-:W-:-:S02]  /*4af0*/  HADD2.F32 R0, -RZ, R140.H0_H0 ;  /* 0x2000008cff007230 */ /* 0x000fc40000004100 */
[----:B---3--:R-:W-:Y:S01]  /*4b00*/  FFMA.FTZ R200, R144, R195, R200 ;  /* 0x000000c390c87223 */ /* 0x008fe200000100c8 */
[----:B------:R-:W-:Y:S02]  /*4b10*/  HADD2.F32 R144, -RZ, R140.H1_H1 ;  /* 0x3000008cff907230 */ /* 0x000fe40000004100 */
[--C-:B------:R-:W-:Y:S02]  /*4b20*/  HADD2.F32 R140, -RZ, R141.reuse.H0_H0 ;  /* 0x2000008dff8c7230 */ /* 0x100fe40000004100 */
[----:B------:R-:W-:Y:S02]  /*4b30*/  HADD2.F32 R145, -RZ, R141.H1_H1 ;  /* 0x3000008dff917230 */ /* 0x000fe40000004100 */
[----:B------:R-:W-:Y:S02]  /*4b40*/  HADD2.F32 R141, -RZ, R142.H0_H0 ;  /* 0x2000008eff8d7230 */ /* 0x000fe40000004100 */
[----:B------:R-:W-:Y:S02]  /*4b50*/  HADD2.F32 R142, -RZ, R143.H0_H0 ;  /* 0x2000008fff8e7230 */ /* 0x000fe40000004100 */
[----:B------:R-:W-:Y:S01]  /*4b60*/  FFMA.FTZ R201, R0, R202, R201 ;  /* 0x000000ca00c97223 */ /* 0x000fe200000100c9 */
[----:B------:R-:W-:Y:S01]  /*4b70*/  FFMA.FTZ R191, R140, R204, R191 ;  /* 0x000000cc8cbf7223 */ /* 0x000fe200000100bf */
[----:B------:R-:W-:Y:S01]  /*4b80*/  FFMA.FTZ R165, R141, R206, R165 ;  /* 0x000000ce8da57223 */ /* 0x000fe200000100a5 */
[----:B------:R-:W-:-:S02]  /*4b90*/  HADD2.F32 R0, -RZ, R136.H0_H0 ;  /* 0x20000088ff007230 */ /* 0x000fc40000004100 */
[----:B------:R-:W-:Y:S01]  /*4ba0*/  FFMA.FTZ R171, R142, R208, R171 ;  /* 0x000000d08eab7223 */ /* 0x000fe200000100ab */
[----:B------:R-:W-:Y:S02]  /*4bb0*/  HADD2.F32 R140, -RZ, R136.H1_H1 ;  /* 0x30000088ff8c7230 */ /* 0x000fe40000004100 */
[--C-:B------:R-:W-:Y:S02]  /*4bc0*/  HADD2.F32 R136, -RZ, R137.reuse.H0_H0 ;  /* 0x20000089ff887230 */ /* 0x100fe40000004100 */
[----:B------:R-:W-:Y:S02]  /*4bd0*/  HADD2.F32 R141, -RZ, R137.H1_H1 ;  /* 0x30000089ff8d7230 */ /* 0x000fe40000004100 */
[----:B----4-:R-:W-:Y:S01]  /*4be0*/  FFMA.FTZ R198, R157, R197, R198 ;  /* 0x000000c59dc67223 */ /* 0x010fe200000100c6 */
[--C-:B------:R-:W-:Y:S02]  /*4bf0*/  HADD2.F32 R137, -RZ, R138.reuse.H0_H0 ;  /* 0x2000008aff897230 */ /* 0x100fe40000004100 */
[----:B------:R-:W-:-:S02]  /*4c00*/  HADD2.F32 R142, -RZ, R138.H1_H1 ;  /* 0x3000008aff8e7230 */ /* 0x000fc40000004100 */
[----:B------:R-:W-:Y:S02]  /*4c10*/  HADD2.F32 R138, -RZ, R139.H0_H0 ;  /* 0x2000008bff8a7230 */ /* 0x000fe40000004100 */
[----:B------:R-:W-:Y:S01]  /*4c20*/  FFMA.FTZ R159, R144, R203, R159 ;  /* 0x000000cb909f7223 */ /* 0x000fe2000001009f */
[----:B------:R0:W-:Y:S01]  /*4c30*/  STL [R1+0x78], R198 ;  /* 0x000078c601007387 */ /* 0x0001e20000100800 */
[----:B------:R-:W-:Y:S02]  /*4c40*/  HADD2.F32 R143, -RZ, R143.H1_H1 ;  /* 0x3000008fff8f7230 */ /* 0x000fe40000004100 */
[----:B------:R-:W-:Y:S01]  /*4c50*/  FFMA.FTZ R224, R0, R218, R224 ;  /* 0x000000da00e07223 */ /* 0x000fe200000100e0 */
[----:B------:R-:W-:Y:S01]  /*4c60*/  FFMA.FTZ R168, R136, R215, R168 ;  /* 0x000000d788a87223 */ /* 0x000fe200000100a8 */
[----:B------:R-:W-:Y:S01]  /*4c70*/  FFMA.FTZ R192, R137, R217, R192 ;  /* 0x000000d989c07223 */ /* 0x000fe200000100c0 */
[----:B------:R-:W-:Y:S01]  /*4c80*/  FFMA.FTZ R227, R138, R216, R227 ;  /* 0x000000d88ae37223 */ /* 0x000fe200000100e3 */
[----:B------:R0:W-:Y:S01]  /*4c90*/  STL [R1+0x84], R200 ;  /* 0x000084c801007387 */ /* 0x0001e20000100800 */
[----:B------:R-:W-:Y:S01]  /*4ca0*/  FFMA.FTZ R167, R145, R205, R167 ;  /* 0x000000cd91a77223 */ /* 0x000fe200000100a7 */
[----:B------:R-:W-:-:S02]  /*4cb0*/  HADD2.F32 R139, -RZ, R139.H1_H1 ;  /* 0x3000008bff8b7230 */ /* 0x000fc40000004100 */
[--C-:B------:R-:W-:Y:S01]  /*4cc0*/  HADD2.F32 R0, -RZ, R132.reuse.H0_H0 ;  /* 0x20000084ff007230 */ /* 0x100fe20000004100 */
[----:B------:R0:W-:Y:S01]  /*4cd0*/  STL [R1+0x80], R199 ;  /* 0x000080c701007387 */ /* 0x0001e20000100800 */
[----:B------:R-:W-:Y:S02]  /*4ce0*/  HADD2.F32 R136, -RZ, R132.H1_H1 ;  /* 0x30000084ff887230 */ /* 0x000fe40000004100 */
[--C-:B------:R-:W-:Y:S02]  /*4cf0*/  HADD2.F32 R137, -RZ, R133.reuse.H1_H1 ;  /* 0x30000085ff897230 */ /* 0x100fe40000004100 */
[--C-:B------:R-:W-:Y:S01]  /*4d00*/  HADD2.F32 R138, -RZ, R134.reuse.H1_H1 ;  /* 0x30000086ff8a7230 */ /* 0x100fe20000004100 */
[----:B------:R0:W-:Y:S01]  /*4d10*/  STL [R1+0x9c], R201 ;  /* 0x00009cc901007387 */ /* 0x0001e20000100800 */
[----:B------:R-:W-:Y:S02]  /*4d20*/  HADD2.F32 R132, -RZ, R133.H0_H0 ;  /* 0x20000085ff847230 */ /* 0x000fe40000004100 */
[----:B------:R-:W-:Y:S01]  /*4d30*/  FFMA.FTZ R170, R143, R209, R170 ;  /* 0x000000d18faa7223 */ /* 0x000fe200000100aa */
[----:B------:R-:W-:Y:S01]  /*4d40*/  HADD2.F32 R133, -RZ, R134.H0_H0 ;  /* 0x20000086ff857230 */ /* 0x000fe20000004100 */
[----:B------:R0:W-:Y:S01]  /*4d50*/  STL [R1+0x98], R159 ;  /* 0x0000989f01007387 */ /* 0x0001e20000100800 */
[----:B------:R-:W-:Y:S01]  /*4d60*/  FFMA.FTZ R225, R140, R220, R225 ;  /* 0x000000dc8ce17223 */ /* 0x000fe200000100e1 */
[----:B------:R-:W-:Y:S01]  /*4d70*/  FFMA.FTZ R169, R141, R219, R169 ;  /* 0x000000db8da97223 */ /* 0x000fe200000100a9 */
[----:B------:R-:W-:Y:S01]  /*4d80*/  FFMA.FTZ R237, R139, R194, R237 ;  /* 0x000000c28bed7223 */ /* 0x000fe200000100ed */
[----:B------:R0:W-:Y:S01]  /*4d90*/  STL [R1+0xa4], R191 ;  /* 0x0000a4bf01007387 */ /* 0x0001e20000100800 */
[----:B------:R-:W-:-:S02]  /*4da0*/  HADD2.F32 R134, -RZ, R135.H0_H0 ;  /* 0x20000087ff867230 */ /* 0x000fc40000004100 */
[----:B------:R-:W-:Y:S01]  /*4db0*/  FFMA.FTZ R239, R0, R213, R239 ;  /* 0x000000d500ef7223 */ /* 0x000fe200000100ef */
[----:B------:R-:W-:Y:S01]  /*4dc0*/  FFMA.FTZ R229, R136, R214, R229 ;  /* 0x000000d688e57223 */ /* 0x000fe200000100e5 */
[----:B------:R0:W-:Y:S01]  /*4dd0*/  STL [R1+0xa0], R167 ;  /* 0x0000a0a701007387 */ /* 0x0001e20000100800 */
[----:B------:R-:W-:Y:S01]  /*4de0*/  FFMA.FTZ R243, R137, R221, R243 ;  /* 0x000000dd89f37223 */ /* 0x000fe200000100f3 */
[----:B------:R-:W-:Y:S01]  /*4df0*/  FFMA.FTZ R233, R138, R223, R233 ;  /* 0x000000df8ae97223 */ /* 0x000fe200000100e9 */
[----:B------:R-:W-:Y:S01]  /*4e00*/  HADD2.F32 R135, -RZ, R135.H1_H1 ;  /* 0x30000087ff877230 */ /* 0x000fe20000004100 */
[----:B------:R0:W-:Y:S01]  /*4e10*/  STL [R1+0xac], R165 ;  /* 0x0000aca501007387 */ /* 0x0001e20000100800 */
[----:B------:R-:W-:Y:S01]  /*4e20*/  @P2 F2FP.F16.F32.PACK_AB R136, RZ, R152 ;  /* 0x00000098ff88223e */ /* 0x000fe200000000ff */
[----:B------:R-:W-:Y:S01]  /*4e30*/  FMUL.FTZ R152, R152, R190 ;  /* 0x000000be98987220 */ /* 0x000fe20000410000 */
[----:B------:R-:W-:Y:S01]  /*4e40*/  @P2 F2FP.F16.F32.PACK_AB R137, RZ, R154 ;  /* 0x0000009aff89223e */ /* 0x000fe200000000ff */
[----:B------:R0:W-:Y:S01]  /*4e50*/  STL [R1+0xa8], R163 ;  /* 0x0000a8a301007387 */ /* 0x0001e20000100800 */
[----:B------:R-:W-:Y:S01]  /*4e60*/  @P2 F2FP.F16.F32.PACK_AB R139, RZ, R156 ;  /* 0x0000009cff8b223e */ /* 0x000fe200000000ff */
[----:B------:R-:W-:Y:S01]  /*4e70*/  FMUL.FTZ R154, R154, R190 ;  /* 0x000000be9a9a7220 */ /* 0x000fe20000410000 */
[----:B------:R-:W-:Y:S01]  /*4e80*/  @P2 F2FP.F16.F32.PACK_AB R0, RZ, R158 ;  /* 0x0000009eff00223e */ /* 0x000fe200000000ff */
[----:B------:R-:W-:Y:S01]  /*4e90*/  FMUL.FTZ R156, R156, R190 ;  /* 0x000000be9c9c7220 */ /* 0x000fe20000410000 */
[----:B------:R-:W-:Y:S01]  /*4ea0*/  @P2 F2FP.F16.F32.PACK_AB R141, RZ, R160 ;  /* 0x000000a0ff8d223e */ /* 0x000fe200000000ff */
[----:B------:R-:W-:Y:S01]  /*4eb0*/  FMUL.FTZ R158, R158, R190 ;  /* 0x000000be9e9e7220 */ /* 0x000fe20000410000 */
[----:B------:R-:W-:Y:S01]  /*4ec0*/  @P2 F2FP.F16.F32.PACK_AB R140, RZ, R162 ;  /* 0x000000a2ff8c223e */ /* 0x000fe200000000ff */
[----:B------:R-:W-:Y:S01]  /*4ed0*/  FMUL.FTZ R160, R160, R190 ;  /* 0x000000bea0a07220 */ /* 0x000fe20000410000 */
[----:B------:R-:W-:Y:S01]  /*4ee0*/  @P2 F2FP.F16.F32.PACK_AB R138, RZ, R164 ;  /* 0x000000a4ff8a223e */ /* 0x000fe200000000ff */
[-C--:B------:R-:W-:Y:S01]  /*4ef0*/  FMUL.FTZ R162, R162, R190.reuse ;  /* 0x000000bea2a27220 */ /* 0x080fe20000410000 */
[-C--:B------:R-:W-:Y:S01]  /*4f00*/  FMUL.FTZ R164, R164, R190.reuse ;  /* 0x000000bea4a47220 */ /* 0x080fe20000410000 */
[----:B------:R0:W-:Y:S01]  /*4f10*/  STL [R1+0xb4], R171 ;  /* 0x0000b4ab01007387 */ /* 0x0001e20000100800 */
[----:B------:R-:W-:Y:S01]  /*4f20*/  FMUL.FTZ R190, R166, R190 ;  /* 0x000000bea6be7220 */ /* 0x000fe20000410000 */
[----:B------:R-:W-:Y:S01]  /*4f30*/  FFMA.FTZ R226, R142, R212, R226 ;  /* 0x000000d48ee27223 */ /* 0x000fe200000100e2 */
[----:B------:R-:W-:Y:S01]  /*4f40*/  FFMA.FTZ R231, R133, R211, R231 ;  /* 0x000000d385e77223 */ /* 0x000fe200000100e7 */
[----:B------:R0:W-:Y:S01]  /*4f50*/  STL [R1+0xb0], R170 ;  /* 0x0000b0aa01007387 */ /* 0x0001e20000100800 */
[----:B------:R-:W-:Y:S01]  /*4f60*/  FFMA.FTZ R228, R135, R222, R228 ;  /* 0x000000de87e47223 */ /* 0x000fe200000100e4 */
[----:B------:R-:W-:Y:S01]  /*4f70*/  FMUL.FTZ R133, R122, R156 ;  /* 0x0000009c7a857220 */ /* 0x000fe20000410000 */
[----:B------:R-:W-:Y:S01]  /*4f80*/  FMUL.FTZ R143, R123, R158 ;  /* 0x0000009e7b8f7220 */ /* 0x000fe20000410000 */
[----:B------:R0:W-:Y:S01]  /*4f90*/  STL [R1+0xbc], R224 ;  /* 0x0000bce001007387 */ /* 0x0001e20000100800 */
[----:B------:R-:W-:Y:S01]  /*4fa0*/  FMUL.FTZ R135, R126, R164 ;  /* 0x000000a47e877220 */ /* 0x000fe20000410000 */
[----:B------:R-:W-:-:S02]  /*4fb0*/  FMUL.FTZ R145, R127, R190 ;  /* 0x000000be7f917220 */ /* 0x000fc40000410000 */
[----:B------:R0:W-:Y:S01]  /*4fc0*/  STL [R1+0xb8], R225 ;  /* 0x0000b8e101007387 */ /* 0x0001e20000100800 */
[----:B------:R-:W-:-:S03]  /*4fd0*/  FFMA.FTZ R241, R132, R193, R241 ;  /* 0x000000c184f17223 */ /* 0x000fc600000100f1 */
[----:B------:R0:W-:Y:S01]  /*4fe0*/  STL [R1+0xc4], R168 ;  /* 0x0000c4a801007387 */ /* 0x0001e20000100800 */
[----:B------:R-:W-:-:S03]  /*4ff0*/  @P2 PRMT R130, R141, 0x7610, R130 ;  /* 0x000076108d822816 */ /* 0x000fc60000000082 */
[----:B------:R0:W-:Y:S01]  /*5000*/  STL [R1+0xc0], R169 ;  /* 0x0000c0a901007387 */ /* 0x0001e20000100800 */
[----:B------:R-:W-:Y:S01]  /*5010*/  F2FP.F16.F32.PACK_AB R133, R143, R133 ;  /* 0x000000858f85723e */ /* 0x000fe200000000ff */
[--C-:B------:R-:W-:Y:S02]  /*5020*/  HADD2.F32 R141, -RZ, R148.reuse.H0_H0 ;  /* 0x20000094ff8d7230 */ /* 0x100fe40000004100 */
[----:B------:R0:W-:Y:S01]  /*5030*/  STL [R1+0xcc], R192 ;  /* 0x0000ccc001007387 */ /* 0x0001e20000100800 */
[----:B------:R-:W-:Y:S01]  /*5040*/  F2FP.F16.F32.PACK_AB R135, R145, R135 ;  /* 0x000000879187723e */ /* 0x000fe200000000ff */
[----:B------:R-:W-:Y:S02]  /*5050*/  HADD2.F32 R143, -RZ, R148.H1_H1 ;  /* 0x30000094ff8f7230 */ /* 0x000fe40000004100 */
[----:B------:R0:W-:Y:S01]  /*5060*/  STL [R1+0xc8], R226 ;  /* 0x0000c8e201007387 */ /* 0x0001e20000100800 */
[----:B------:R-:W-:Y:S01]  /*5070*/  @P2 PRMT R129, R139, 0x7610, R129 ;  /* 0x000076108b812816 */ /* 0x000fe20000000081 */
[----:B------:R-:W-:-:S02]  /*5080*/  HADD2.F32 R145, -RZ, R149.H0_H0 ;  /* 0x20000095ff917230 */ /* 0x000fc40000004100 */
[----:B------:R0:W-:Y:S01]  /*5090*/  STL [R1+0xd4], R227 ;  /* 0x0000d4e301007387 */ /* 0x0001e20000100800 */
[----:B------:R-:W-:Y:S01]  /*50a0*/  @P2 PRMT R131, R138, 0x7610, R131 ;  /* 0x000076108a832816 */ /* 0x000fe20000000083 */
[----:B------:R-:W-:Y:S02]  /*50b0*/  FFMA.FTZ R235, R134, R210, R235 ;  /* 0x000000d286eb7223 */ /* 0x000fe400000100eb */
[----:B------:R0:W-:Y:S01]  /*50c0*/  STL [R1+0xd0], R237 ;  /* 0x0000d0ed01007387 */ /* 0x0001e20000100800 */
[----:B-1----:R-:W-:-:S03]  /*50d0*/  @P2 IMAD.WIDE.U32 R138, R2, 0x10, R146 ;  /* 0x00000010028a2825 */ /* 0x002fc600078e0092 */
[----:B------:R0:W-:Y:S01]  /*50e0*/  STL [R1+0xdc], R239 ;  /* 0x0000dcef01007387 */ /* 0x0001e20000100800 */
[----:B------:R-:W-:Y:S02]  /*50f0*/  HADD2.F32 R149, -RZ, R149.H1_H1 ;  /* 0x30000095ff957230 */ /* 0x000fe40000004100 */
[----:B------:R-:W-:Y:S01]  /*5100*/  FFMA.FTZ R230, R141, R152, R230 ;  /* 0x000000988de67223 */ /* 0x000fe200000100e6 */
[----:B------:R-:W-:Y:S01]  /*5110*/  HADD2.F32 R147, -RZ, R150.H0_H0 ;  /* 0x20000096ff937230 */ /* 0x000fe20000004100 */
[----:B------:R0:W-:Y:S01]  /*5120*/  STL [R1+0xd8], R229 ;  /* 0x0000d8e501007387 */ /* 0x0001e20000100800 */
[----:B------:R-:W-:-:S03]  /*5130*/  FFMA.FTZ R232, R143, R154, R232 ;  /* 0x0000009a8fe87223 */ /* 0x000fc600000100e8 */
[----:B------:R0:W-:Y:S01]  /*5140*/  STL [R1+0xe4], R241 ;  /* 0x0000e4f101007387 */ /* 0x0001e20000100800 */
[----:B------:R-:W-:Y:S01]  /*5150*/  FMUL.FTZ R132, R120, R152 ;  /* 0x0000009878847220 */ /* 0x000fe20000410000 */
[----:B------:R-:W-:Y:S02]  /*5160*/  FMUL.FTZ R134, R124, R160 ;  /* 0x000000a07c867220 */ /* 0x000fe40000410000 */
[----:B------:R0:W-:Y:S01]  /*5170*/  STL [R1+0xe0], R243 ;  /* 0x0000e0f301007387 */ /* 0x0001e20000100800 */
[----:B------:R-:W-:Y:S01]  /*5180*/  FMUL.FTZ R144, R125, R162 ;  /* 0x000000a27d907220 */ /* 0x000fe20000410000 */
[----:B------:R-:W-:Y:S01]  /*5190*/  FMUL.FTZ R142, R121, R154 ;  /* 0x0000009a798e7220 */ /* 0x000fe20000410000 */
[----:B------:R-:W-:Y:S01]  /*51a0*/  @P2 F2FP.F16.F32.PACK_AB R166, RZ, R166 ;  /* 0x000000a6ffa6223e */ /* 0x000fe200000000ff */
[----:B------:R0:W-:Y:S01]  /*51b0*/  STL [R1+0xec], R231 ;  /* 0x0000ece701007387 */ /* 0x0001e20000100800 */
[----:B------:R-:W-:Y:S01]  /*51c0*/  @P2 PRMT R128, R136, 0x7610, R128 ;  /* 0x0000761088802816 */ /* 0x000fe20000000080 */
[----:B------:R-:W-:Y:S01]  /*51d0*/  FFMA.FTZ R234, R145, R156, R234 ;  /* 0x0000009c91ea7223 */ /* 0x000fe200000100ea */
[----:B------:R-:W-:Y:S01]  /*51e0*/  LEA R136, P1, R2, UR18, 0x4 ;  /* 0x0000001202887c11 */ /* 0x000fe2000f8220ff */
[----:B------:R0:W-:Y:S01]  /*51f0*/  STL [R1+0xe8], R233 ;  /* 0x0000e8e901007387 */ /* 0x0001e20000100800 */
[----:B------:R-:W-:Y:S01]  /*5200*/  FFMA.FTZ R236, R149, R158, R236 ;  /* 0x0000009e95ec7223 */ /* 0x000fe200000100ec */
[----:B------:R-:W-:-:S02]  /*5210*/  FFMA.FTZ R238, R147, R160, R238 ;  /* 0x000000a093ee7223 */ /* 0x000fc400000100ee */
[----:B------:R0:W-:Y:S01]  /*5220*/  STL [R1+0xf4], R235 ;  /* 0x0000f4eb01007387 */ /* 0x0001e20000100800 */
[----:B------:R-:W-:Y:S01]  /*5230*/  FFMA.FTZ R240, R153, R162, R240 ;  /* 0x000000a299f07223 */ /* 0x000fe200000100f0 */
[----:B------:R-:W-:Y:S02]  /*5240*/  @P2 PRMT R128, R128, 0x5410, R137 ;  /* 0x0000541080802816 */ /* 0x000fe40000000089 */
[----:B------:R0:W-:Y:S01]  /*5250*/  STL [R1+0xf0], R228 ;  /* 0x0000f0e401007387 */ /* 0x0001e20000100800 */
[----:B------:R-:W-:Y:S01]  /*5260*/  @P2 PRMT R129, R129, 0x5410, R0 ;  /* 0x0000541081812816 */ /* 0x000fe20000000000 */
[----:B------:R-:W-:Y:S01]  /*5270*/  FFMA.FTZ R244, R151, R190, R244 ;  /* 0x000000be97f47223 */ /* 0x000fe200000100f4 */
[----:B------:R-:W-:Y:S01]  /*5280*/  @P2 PRMT R130, R130, 0x5410, R140 ;  /* 0x0000541082822816 */ /* 0x000fe2000000008c */
[----:B------:R0:W-:Y:S01]  /*5290*/  STL [R1+0xfc], R230 ;  /* 0x0000fce601007387 */ /* 0x0001e20000100800 */
[----:B------:R-:W-:Y:S01]  /*52a0*/  @P2 PRMT R131, R131, 0x5410, R166 ;  /* 0x0000541083832816 */ /* 0x000fe200000000a6 */
[----:B------:R-:W-:Y:S01]  /*52b0*/  FFMA.FTZ R242, R155, R164, R242 ;  /* 0x000000a49bf27223 */ /* 0x000fe200000100f2 */
[----:B------:R-:W-:Y:S01]  /*52c0*/  F2FP.F16.F32.PACK_AB R134, R144, R134 ;  /* 0x000000869086723e */ /* 0x000fe200000000ff */
[----:B------:R0:W-:Y:S01]  /*52d0*/  STL [R1+0xf8], R232 ;  /* 0x0000f8e801007387 */ /* 0x0001e20000100800 */
[----:B------:R-:W-:-:S02]  /*52e0*/  F2FP.F16.F32.PACK_AB R132, R142, R132 ;  /* 0x000000848e84723e */ /* 0x000fc400000000ff */
[----:B------:R-:W-:Y:S01]  /*52f0*/  LEA.HI.X R137, R2, UR19, RZ, 0x4, P1 ;  /* 0x0000001302897c11 */ /* 0x000fe200088f24ff */
[----:B------:R0:W-:Y:S04]  /*5300*/  STL [R1+0x104], R234 ;  /* 0x000104ea01007387 */ /* 0x0001e80000100800 */
[----:B------:R0:W-:Y:S04]  /*5310*/  STL [R1+0x100], R236 ;  /* 0x000100ec01007387 */ /* 0x0001e80000100800 */
[----:B------:R0:W-:Y:S04]  /*5320*/  STL [R1+0x10c], R238 ;  /* 0x00010cee01007387 */ /* 0x0001e80000100800 */
[----:B------:R0:W-:Y:S04]  /*5330*/  STL [R1+0x108], R240 ;  /* 0x000108f001007387 */ /* 0x0001e80000100800 */
[----:B------:R0:W-:Y:S04]  /*5340*/  @P2 STG.E.128 desc[UR6][R138.64], R128 ;  /* 0x000000808a002986 */ /* 0x0001e8000c101d06 */
        /* <DEDUP_REMOVED lines=11> */
[----:B-----5:R-:W-:Y:S01]  /*5400*/  MOV R29, R3 ;  /* 0x00000003001d7202 */ /* 0x020fe20000000f00 */
        /* <DEDUP_REMOVED lines=108> */
.L_x_8721:
        /* <DEDUP_REMOVED lines=44> */
.L_x_8722:
[----:B------:R-:W-:Y:S01]  /*5d90*/  HFMA2.MMA R137, -RZ, RZ, 0, 9.5367431640625e-07 ;  /* 0x00000010ff897435 */ /* 0x000fe200000001ff */
[----:B------:R-:W-:Y:S02]  /*5da0*/  MOV R138, R132 ;  /* 0x00000084008a7202 */ /* 0x000fe40000000f00 */
[----:B------:R-:W-:Y:S02]  /*5db0*/  MOV R136, 0x1f ;  /* 0x0000001f00887802 */ /* 0x000fe40000000f00 */
[----:B------:R-:W-:-:S07]  /*5dc0*/  MOV R134, 0xffffffff ;  /* 0xffffffff00867802 */ /* 0x000fce0000000f00 */
[----:B-----5:R-:W-:Y:S05]  /*5dd0*/  WARPSYNC.COLLECTIVE R134, `(.L_x_8725) ;  /* 0x0000000086087348 */ /* 0x020fea0003c00000 */
[----:B------:R0:W1:Y:S02]  /*5de0*/  SHFL.DOWN P5, R139, R138, R137, R136 ;  /* 0x080000898a8b7389 */ /* 0x00006400000a0088 */
[----:B01---5:R-:W-:Y:S01]  /*5df0*/  ENDCOLLECTIVE ;  /* 0x000000000000791b */ /* 0x023fe20003800000 */
.L_x_8725:
[----:B------:R-:W-:Y:S01]  /*5e00*/  MOV R138, R133 ;  /* 0x00000085008a7202 */ /* 0x000fe20000000f00 */
[----:B------:R-:W-:-:S07]  /*5e10*/  FADD.FTZ R132, R132, R139 ;  /* 0x0000008b84847221 */ /* 0x000fce0000010000 */
[----:B------:R-:W-:Y:S05]  /*5e20*/  WARPSYNC.COLLECTIVE R134, `(.L_x_8726) ;  /* 0x0000000086087348 */ /* 0x000fea0003c00000 */
[----:B------:R0:W1:Y:S02]  /*5e30*/  SHFL.DOWN P5, R139, R138, R137, R136 ;  /* 0x080000898a8b7389 */ /* 0x00006400000a0088 */
[----:B01----:R-:W-:Y:S01]  /*5e40*/  ENDCOLLECTIVE ;  /* 0x000000000000791b */ /* 0x003fe20003800000 */
.L_x_8726:
[----:B------:R-:W-:Y:S01]  /*5e50*/  HFMA2.MMA R137, -RZ, RZ, 0, 4.76837158203125e-07 ;  /* 0x00000008ff897435 */ /* 0x000fe200000001ff */
[----:B------:R-:W-:Y:S01]  /*5e60*/  MOV R138, R132 ;  /* 0x00000084008a7202 */ /* 0x000fe20000000f00 */
[----:B------:R-:W-:-:S09]  /*5e70*/  FADD.FTZ R133, R133, R139 ;  /* 0x0000008b85857221 */ /* 0x000fd20000010000 */
[----:B------:R-:W-:Y:S05]  /*5e80*/  WARPSYNC.COLLECTIVE R134, `(.L_x_8727) ;  /* 0x0000000086087348 */ /* 0x000fea0003c00000 */
[----:B------:R0:W1:Y:S02]  /*5e90*/  SHFL.DOWN P5, R139, R138, R137, R136 ;  /* 0x080000898a8b7389 */ /* 0x00006400000a0088 */
[----:B01----:R-:W-:Y:S01]  /*5ea0*/  ENDCOLLECTIVE ;  /* 0x000000000000791b */ /* 0x003fe20003800000 */
.L_x_8727:
[----:B------:R-:W-:Y:S01]  /*5eb0*/  MOV R138, R133 ;  /* 0x00000085008a7202 */ /* 0x000fe20000000f00 */
[----:B------:R-:W-:-:S07]  /*5ec0*/  FADD.FTZ R132, R132, R139 ;  /* 0x0000008b84847221 */ /* 0x000fce0000010000 */
[----:B------:R-:W-:Y:S05]  /*5ed0*/  WARPSYNC.COLLECTIVE R134, `(.L_x_8728) ;  /* 0x0000000086087348 */ /* 0x000fea0003c00000 */
[----:B------:R0:W1:Y:S02]  /*5ee0*/  SHFL.DOWN P5, R139, R138, R137, R136 ;  /* 0x080000898a8b7389 */ /* 0x00006400000a0088 */
[----:B01----:R-:W-:Y:S01]  /*5ef0*/  ENDCOLLECTIVE ;  /* 0x000000000000791b */ /* 0x003fe20003800000 */
.L_x_8728:
[----:B------:R-:W-:Y:S01]  /*5f00*/  HFMA2.MMA R137, -RZ, RZ, 0, 2.384185791015625e-07 ;  /* 0x00000004ff897435 */ /* 0x000fe200000001ff */
[----:B------:R-:W-:Y:S01]  /*5f10*/  MOV R138, R132 ;  /* 0x00000084008a7202 */ /* 0x000fe20000000f00 */
[----:B------:R-:W-:-:S09]  /*5f20*/  FADD.FTZ R133, R133, R139 ;  /* 0x0000008b85857221 */ /* 0x000fd20000010000 */
[----:B------:R-:W-:Y:S05]  /*5f30*/  WARPSYNC.COLLECTIVE R134, `(.L_x_8729) ;  /* 0x0000000086087348 */ /* 0x000fea0003c00000 */
[----:B------:R0:W1:Y:S02]  /*5f40*/  SHFL.DOWN P5, R139, R138, R137, R136 ;  /* 0x080000898a8b7389 */ /* 0x00006400000a0088 */
[----:B01----:R-:W-:Y:S01]  /*5f50*/  ENDCOLLECTIVE ;  /* 0x000000000000791b */ /* 0x003fe20003800000 */
.L_x_8729:
[----:B------:R-:W-:Y:S01]  /*5f60*/  MOV R138, R133 ;  /* 0x00000085008a7202 */ /* 0x000fe20000000f00 */
[----:B------:R-:W-:-:S07]  /*5f70*/  FADD.FTZ R132, R132, R139 ;  /* 0x0000008b84847221 */ /* 0x000fce0000010000 */
[----:B------:R-:W-:Y:S05]  /*5f80*/  WARPSYNC.COLLECTIVE R134, `(.L_x_8730) ;  /* 0x0000000086087348 */ /* 0x000fea0003c00000 */
[----:B------:R0:W1:Y:S02]  /*5f90*/  SHFL.DOWN P5, R139, R138, R137, R136 ;  /* 0x080000898a8b7389 */ /* 0x00006400000a0088 */
[----:B01----:R-:W-:Y:S01]  /*5fa0*/  ENDCOLLECTIVE ;  /* 0x000000000000791b */ /* 0x003fe20003800000 */
.L_x_8730:
[----:B------:R-:W-:Y:S01]  /*5fb0*/  HFMA2.MMA R137, -RZ, RZ, 0, 1.1920928955078125e-07 ;  /* 0x00000002ff897435 */ /* 0x000fe200000001ff */
[----:B------:R-:W-:Y:S01]  /*5fc0*/  MOV R138, R132 ;  /* 0x00000084008a7202 */ /* 0x000fe20000000f00 */
[----:B------:R-:W-:-:S09]  /*5fd0*/  FADD.FTZ R133, R133, R139 ;  /* 0x0000008b85857221 */ /* 0x000fd20000010000 */
[----:B------:R-:W-:Y:S05]  /*5fe0*/  WARPSYNC.COLLECTIVE R134, `(.L_x_8731) ;  /* 0x0000000086087348 */ /* 0x000fea0003c00000 */
[----:B------:R0:W1:Y:S02]  /*5ff0*/  SHFL.DOWN P5, R139, R138, R137, R136 ;  /* 0x080000898a8b7389 */ /* 0x00006400000a0088 */
[----:B01----:R-:W-:Y:S01]  /*6000*/  ENDCOLLECTIVE ;  /* 0x000000000000791b */ /* 0x003fe20003800000 */
.L_x_8731:
[----:B------:R-:W-:Y:S01]  /*6010*/  MOV R138, R133 ;  /* 0x00000085008a7202 */ /* 0x000fe20000000f00 */
[----:B------:R-:W-:-:S07]  /*6020*/  FADD.FTZ R132, R132, R139 ;  /* 0x0000008b84847221 */ /* 0x000fce0000010000 */
[----:B------:R-:W-:Y:S05]  /*6030*/  WARPSYNC.COLLECTIVE R134, `(.L_x_8732) ;  /* 0x0000000086087348 */ /* 0x000fea0003c00000 */
[----:B------:R0:W1:Y:S02]  /*6040*/  SHFL.DOWN P5, R139, R138, R137, R136 ;  /* 0x080000898a8b7389 */ /* 0x00006400000a0088 */
[----:B01----:R-:W-:Y:S01]  /*6050*/  ENDCOLLECTIVE ;  /* 0x000000000000791b */ /* 0x003fe20003800000 */
.L_x_8732:
[----:B------:R-:W-:Y:S01]  /*6060*/  HFMA2.MMA R137, -RZ, RZ, 0, 5.9604644775390625e-08 ;  /* 0x00000001ff897435 */ /* 0x000fe200000001ff */
[----:B------:R-:W-:Y:S01]  /*6070*/  MOV R138, R132 ;  /* 0x00000084008a7202 */ /* 0x000fe20000000f00 */
[----:B------:R-:W-:-:S09]  /*6080*/  FADD.FTZ R133, R133, R139 ;  /* 0x0000008b85857221 */ /* 0x000fd20000010000 */
[----:B------:R-:W-:Y:S05]  /*6090*/  WARPSYNC.COLLECTIVE R134, `(.L_x_8733) ;  /* 0x0000000086087348 */ /* 0x000fea0003c00000 */
[----:B------:R0:W1:Y:S02]  /*60a0*/  SHFL.DOWN P5, R139, R138, R137, R136 ;  /* 0x080000898a8b7389 */ /* 0x00006400000a0088 */
[----:B01----:R-:W-:Y:S01]  /*60b0*/  ENDCOLLECTIVE ;  /* 0x000000000000791b */ /* 0x003fe20003800000 */
.L_x_8733:
[----:B------:R-:W-:Y:S02]  /*60c0*/  MOV R138, R133 ;  /* 0x00000085008a7202 */ /* 0x000fe40000000f00 */
[----:B------:R-:W-:-:S07]  /*60d0*/  MOV R135, R139 ;  /* 0x0000008b00877202 */ /* 0x000fce0000000f00 */
[----:B------:R-:W-:Y:S05]  /*60e0*/  WARPSYNC.COLLECTIVE R134, `(.L_x_8734) ;  /* 0x0000000086087348 */ /* 0x000fea0003c00000 */
[----:B------:R0:W1:Y:S02]  /*60f0*/  SHFL.DOWN P5, R139, R138, R137, R136 ;  /* 0x080000898a8b7389 */ /* 0x00006400000a0088 */
[----:B01----:R-:W-:Y:S01]  /*6100*/  ENDCOLLECTIVE ;  /* 0x000000000000791b */ /* 0x003fe20003800000 */
.L_x_8734:
[----:B------:R-:W-:Y:S01]  /*6110*/  MOV R134, R139 ;  /* 0x0000008b00867202 */ /* 0x000fe20000000f00 */
[----:B------:R-:W-:Y:S06]  /*6120*/  BRA `(.L_x_8735) ;  /* 0xffffffc800e47947 */ /* 0x000fec000383ffff */
.L_x_8736:
        /* <DEDUP_REMOVED lines=13> */
.L_x_16575:


//--------------------- .text._ZN10layer_norm13ln_bwd_kernelINS_13Kernel_traitsIf6__halfS2_S2_fjLj5120ELj1ELj1ELj4ELj16ENS_18Kernel_traits_baseILj5120EfS2_S2_S2_fjLj128EEEEELb0ELb1ELb1ELb0EEEvNS_9BwdParamsE --------------------------
	.section	.text._ZN10layer_norm13ln_bwd_kernelINS_13Kernel_traitsIf6__halfS2_S2_fjLj5120ELj1ELj1ELj4ELj16ENS_18Kernel_traits_baseILj5120EfS2_S2_S2_fjLj128EEEEELb0ELb1ELb1ELb0EEEvNS_9BwdParamsE,"ax",@progbits
	.align	128
        .global         _ZN10layer_norm13ln_bwd_kernelINS_13Kernel_traitsIf6__halfS2_S2_fjLj5120ELj1ELj1ELj4ELj16ENS_18Kernel_traits_baseILj5120EfS2_S2_S2_fjLj128EEEEELb0ELb1ELb1ELb0EEEvNS_9BwdParamsE
        .type           _ZN10layer_norm13ln_bwd_kernelINS_13Kernel_traitsIf6__halfS2_S2_fjLj5120ELj1ELj1ELj4ELj16ENS_18Kernel_traits_baseILj5120EfS2_S2_S2_fjLj128EEEEELb0ELb1ELb1ELb0EEEvNS_9BwdParamsE,@function
        .size           _ZN10layer_norm13ln_bwd_kernelINS_13Kernel_traitsIf6__halfS2_S2_fjLj5120ELj1ELj1ELj4ELj16ENS_18Kernel_traits_baseILj5120EfS2_S2_S2_fjLj128EEEEELb0ELb1ELb1ELb0EEEvNS_9BwdParamsE,(.L_x_16576 - _ZN10layer_norm13ln_bwd_kernelINS_13Kernel_traitsIf6__halfS2_S2_fjLj5120ELj1ELj1ELj4ELj16ENS_18Kernel_traits_baseILj5120EfS2_S2_S2_fjLj128EEEEELb0ELb1ELb1ELb0EEEvNS_9BwdParamsE)
        .other          _ZN10layer_norm13ln_bwd_kernelINS_13Kernel_traitsIf6__halfS2_S2_fjLj5120ELj1ELj1ELj4ELj16ENS_18Kernel_traits_baseILj5120EfS2_S2_S2_fjLj128EEEEELb0ELb1ELb1ELb0EEEvNS_9BwdParamsE,@"STO_CUDA_ENTRY STV_DEFAULT"
_ZN10layer_norm13ln_bwd_kernelINS_13Kernel_traitsIf6__halfS2_S2_fjLj5120ELj1ELj1ELj4ELj16ENS_18Kernel_traits_baseILj5120EfS2_S2_S2_fjLj128EEEEELb0ELb1ELb1ELb0EEEvNS_9BwdParamsE:
.text._ZN10layer_norm13ln_bwd_kernelINS_13Kernel_traitsIf6__halfS2_S2_fjLj5120ELj1ELj1ELj4ELj16ENS_18Kernel_traits_baseILj5120EfS2_S2_S2_fjLj128EEEEELb0ELb1ELb1ELb0EEEvNS_9BwdParamsE:
        /* <DEDUP_REMOVED lines=62> */
[----:B------:R-:W1:Y:S01]  /*03e0*/  @P3 LDC.64 R12, c[0x0][0x278] ;  /* 0x00009e00ff0c3b82 */ /* 0x000e620000000a00 */
[----:B------:R-:W-:-:S07]  /*03f0*/  MOV R41, R3 ;  /* 0x0000000300297202 */ /* 0x000fce0000000f00 */
[----:B------:R-:W1:Y:S08]  /*0400*/  @P0 LDC.64 R18, c[0x0][0x260] ;  /* 0x00009800ff120b82 */ /* 0x000e700000000a00 */
[----:B------:R-:W1:Y:S01]  /*0410*/  @P0 LDC.64 R20, c[0x0][0x278] ;  /* 0x00009e00ff140b82 */ /* 0x000e620000000a00 */
[----:B0-----:R-:W-:-:S07]  /*0420*/  @P4 IMAD.WIDE.U32 R6, R41, 0x20, R6 ;  /* 0x0000002029064825 */ /* 0x001fce00078e0006 */
[----:B------:R-:W0:Y:S01]  /*0430*/  @P1 LDC.64 R22, c[0x0][0x260] ;  /* 0x00009800ff161b82 */ /* 0x000e220000000a00 */
[----:B-1----:R-:W-:-:S07]  /*0440*/  @P4 IMAD.WIDE.U32 R8, R41, 0x20, R8 ;  /* 0x0000002029084825 */ /* 0x002fce00078e0008 */
[----:B------:R-:W1:Y:S01]  /*0450*/  @P1 LDC.64 R32, c[0x0][0x278] ;  /* 0x00009e00ff201b82 */ /* 0x000e620000000a00 */
[----:B------:R-:W-:-:S07]  /*0460*/  @P4 LOP3.LUT R41, R41, 0x80, RZ, 0xfc, !PT ;  /* 0x0000008029294812 */ /* 0x000fce00078efcff */
        /* <DEDUP_REMOVED lines=9> */
[----:B0-----:R-:W-:-:S04]  /*0500*/  @P1 IMAD.WIDE.U32 R22, R41, 0x20, R22 ;  /* 0x0000002029161825 */ /* 0x001fc800078e0016 */
[C---:B-1----:R-:W-:Y:S01]  /*0510*/  @P1 IMAD.WIDE.U32 R34, R41.reuse, 0x20, R32 ;  /* 0x0000002029221825 */ /* 0x042fe200078e0020 */
[----:B------:R-:W-:-:S05]  /*0520*/  @P1 IADD3 R41, R41, 0x80, RZ ;  /* 0x0000008029291810 */ /* 0x000fca0007ffe0ff */
[----:B------:R-:W-:Y:S01]  /*0530*/  @P2 IMAD.WIDE.U32 R12, R41, 0x20, R38 ;  /* 0x00000020290c2825 */ /* 0x000fe200078e0026 */
[----:B--2---:R-:W2:Y:S04]  /*0540*/  @P4 LDG.E.128 R112, desc[UR4][R6.64] ;  /* 0x0000000406704981 */ /* 0x004ea8000c1e1d00 */
        /* <DEDUP_REMOVED lines=92> */
[----:B--2---:R-:W-:Y:S02]  /*0b10*/  CS2R R46, SRZ ;  /* 0x00000000002e7805 */ /* 0x004fe4000001ff00 */
[----:B------:R-:W-:Y:S02]  /*0b20*/  CS2R R92, SRZ ;  /* 0x00000000005c7805 */ /* 0x000fe4000001ff00 */
[----:B------:R-:W-:Y:S02]  /*0b30*/  CS2R R94, SRZ ;  /* 0x00000000005e7805 */ /* 0x000fe4000001ff00 */
[----:B---3--:R-:W-:Y:S02]  /*0b40*/  CS2R R60, SRZ ;  /* 0x00000000003c7805 */ /* 0x008fe4000001ff00 */
[----:B----4-:R-:W-:-:S02]  /*0b50*/  CS2R R62, SRZ ;  /* 0x00000000003e7805 */ /* 0x010fc4000001ff00 */
        /* <DEDUP_REMOVED lines=36> */
.L_x_8902:
        /* <DEDUP_REMOVED lines=12> */
[C---:B-1----:R-:W-:Y:S01]  /*0e60*/  IMAD.WIDE R184, R4.reuse, 0x4, R184 ;  /* 0x0000000404b87825 */ /* 0x042fe200078e02b8 */
[----:B---3--:R-:W-:Y:S01]  /*0e70*/  MOV R2, UR9 ;  /* 0x0000000900027c02 */ /* 0x008fe20008000f00 */
[----:B------:R-:W-:Y:S03]  /*0e80*/  BSSY B0, `(.L_x_8738) ;  /* 0x000022e000007945 */ /* 0x000fe60003800000 */
[----:B------:R0:W5:Y:S01]  /*0e90*/  LDG.E R215, desc[UR4][R184.64] ;  /* 0x00000004b8d77981 */ /* 0x000162000c1e1900 */
        /* <DEDUP_REMOVED lines=17> */
.L_x_8742:
[----:B------:R-:W-:-:S07]  /*0fb0*/  IADD3 R186, R7, 0x80, RZ ;  /* 0x0000008007ba7810 */ /* 0x000fce0007ffe0ff */
.L_x_8741:
[----:B------:R-:W-:Y:S05]  /*0fc0*/  BSYNC B1 ;  /* 0x0000000000017941 */ /* 0x000fea0003800000 */
.L_x_8740:
        /* <DEDUP_REMOVED lines=8> */
.L_x_8745:
[----:B------:R-:W-:-:S07]  /*1050*/  IADD3 R186, R186, 0x80, RZ ;  /* 0x00000080baba7810 */ /* 0x000fce0007ffe0ff */
.L_x_8744:
[----:B------:R-:W-:Y:S05]  /*1060*/  BSYNC B1 ;  /* 0x0000000000017941 */ /* 0x000fea0003800000 */
.L_x_8743:
[----:B------:R-:W-:Y:S04]  /*1070*/  BSSY B1, `(.L_x_8746) ;  /* 0x0000008000017945 */ /* 0x000fe80003800000 */
[----:B------:R-:W-:Y:S05]  /*1080*/  @!P0 BRA `(.L_x_8747) ;  /* 0x0000000000188947 */ /* 0x000fea0003800000 */
[----:B------:R-:W-:-:S04]  /*1090*/  ISETP.NE.U32.AND P3, PT, RZ, UR14, PT ;  /* 0x0000000eff007c0c */ /* 0x000fc8000bf65070 */
[----:B------:R-:W-:-:S13]  /*10a0*/  ISETP.NE.AND.EX P3, PT, RZ, UR15, PT, P3 ;  /* 0x0000000fff007c0c */ /* 0x000fda000bf65330 */
[----:B------:R-:W-:Y:S05]  /*10b0*/  @!P3 BRA `(.L_x_8748) ;  /* 0x000000000008b947 */ /* 0x000fea0003800000 */
[----:B------:R-:W-:-:S06]  /*10c0*/  IMAD.WIDE.U32 R160, R186, 0x10, R188 ;  /* 0x00000010baa07825 */ /* 0x000fcc00078e00bc */
[----:B------:R-:W5:Y:S02]  /*10d0*/  LDG.E.128 R160, desc[UR4][R160.64] ;  /* 0x00000004a0a07981 */ /* 0x000f64000c1e1d00 */
.L_x_8748:
[----:B------:R-:W-:-:S07]  /*10e0*/  IADD3 R186, R186, 0x80, RZ ;  /* 0x00000080baba7810 */ /* 0x000fce0007ffe0ff */
.L_x_8747:
[----:B------:R-:W-:Y:S05]  /*10f0*/  BSYNC B1 ;  /* 0x0000000000017941 */ /* 0x000fea0003800000 */
.L_x_8746:
[----:B------:R-:W-:Y:S04]  /*1100*/  BSSY B1, `(.L_x_8749) ;  /* 0x0000008000017945 */ /* 0x000fe80003800000 */
[----:B------:R-:W-:Y:S05]  /*1110*/  @!P1 BRA `(.L_x_8750) ;  /* 0x0000000000189947 */ /* 0x000fea0003800000 */
[----:B------:R-:W-:-:S04]  /*1120*/  ISETP.NE.U32.AND P3, PT, RZ, UR14, PT ;  /* 0x0000000eff007c0c */ /* 0x000fc8000bf65070 */
[----:B------:R-:W-:-:S13]  /*1130*/  ISETP.NE.AND.EX P3, PT, RZ, UR15, PT, P3 ;  /* 0x0000000fff007c0c */ /* 0x000fda000bf65330 */
[----:B------:R-:W-:Y:S05]  /*1140*/  @!P3 BRA `(.L_x_8751) ;  /* 0x000000000008b947 */ /* 0x000fea0003800000 */
[----:B------:R-:W-:-:S06]  /*1150*/  IMAD.WIDE.U32 R164, R186, 0x10, R188 ;  /* 0x00000010baa47825 */ /* 0x000fcc00078e00bc */
[----:B------:R-:W5:Y:S02]  /*1160*/  LDG.E.128 R164, desc[UR4][R164.64] ;  /* 0x00000004a4a47981 */ /* 0x000f64000c1e1d00 */
.L_x_8751:
[----:B------:R-:W-:-:S07]  /*1170*/  IADD3 R186, R186, 0x80, RZ ;  /* 0x00000080baba7810 */ /* 0x000fce0007ffe0ff */
.L_x_8750:
[----:B------:R-:W-:Y:S05]  /*1180*/  BSYNC B1 ;  /* 0x0000000000017941 */ /* 0x000fea0003800000 */
.L_x_8749:
[----:B------:R-:W-:Y:S02]  /*1190*/  LOP3.LUT P3, RZ, R5, 0x10, RZ, 0xc0, !PT ;  /* 0x0000001005ff7812 */ /* 0x000fe4000786c0ff */
[----:B------:R-:W-:-:S11]  /*11a0*/  CS2R R216, SRZ ;  /* 0x0000000000d87805 */ /* 0x000fd6000001ff00 */
[----:B------:R-:W-:Y:S05]  /*11b0*/  @P3 BRA `(.L_x_8752) ;  /* 0x0000001c00e83947 */ /* 0x000fea0003800000 */
[----:B------:R-:W-:-:S06]  /*11c0*/  IMAD.WIDE.U32 R168, R186, 0x10, R188 ;  /* 0x00000010baa87825 */ /* 0x000fcc00078e00bc */
[----:B------:R-:W5:Y:S01]  /*11d0*/  LDG.E.128 R168, desc[UR4][R168.64] ;  /* 0x00000004a8a87981 */ /* 0x000f62000c1e1d00 */
[----:B------:R-:W-:Y:S05]  /*11e0*/  BRA `(.L_x_8752) ;  /* 0x0000001c00dc7947 */ /* 0x000fea0003800000 */
.L_x_8739:
        /* <DEDUP_REMOVED lines=10> */
[----:B------:R-:W-:Y:S01]  /*1290*/  ISETP.NE.U32.AND P3, PT, RZ, UR14, PT ;  /* 0x0000000eff007c0c */ /* 0x000fe2000bf65070 */
[----:B------:R-:W1:Y:S01]  /*12a0*/  LDC.U8 R188, c[0x0][0x2a0] ;  /* 0x0000a800ffbc7b82 */ /* 0x000e620000000000 */
[----:B------:R2:W-:Y:S02]  /*12b0*/  STL [R1+0x14c], R3 ;  /* 0x00014c0301007387 */ /* 0x0005e40000100800 */
[----:B------:R-:W-:Y:S02]  /*12c0*/  ISETP.NE.AND.EX P3, PT, RZ, UR15, PT, P3 ;  /* 0x0000000fff007c0c */ /* 0x000fe4000bf65330 */
[----:B------:R3:W-:Y:S03]  /*12d0*/  STL [R1+0x148], R2 ;  /* 0x0001480201007387 */ /* 0x0007e60000100800 */
[----:B------:R-:W4:Y:S01]  /*12e0*/  LDC.64 R186, c[0x0][0x2b8] ;  /* 0x0000ae00ffba7b82 */ /* 0x000f220000000a00 */
[----:B------:R-:W3:Y:S04]  /*12f0*/  LDL R249, [R1+0x118] ;  /* 0x0001180001f97983 */ /* 0x000ee80000100800 */
[----:B--2---:R-:W2:Y:S04]  /*1300*/  LDL R3, [R1+0x11c] ;  /* 0x00011c0001037983 */ /* 0x004ea80000100800 */
[----:B------:R0:W5:Y:S04]  /*1310*/  @P3 LDG.E.128 R152, desc[UR4][R184.64] ;  /* 0x00000004b8983981 */ /* 0x000168000c1e1d00 */
[----:B------:R-:W2:Y:S01]  /*1320*/  LDL R252, [R1+0x124] ;  /* 0x0001240001fc7983 */ /* 0x000ea20000100800 */
[----:B-1----:R-:W-:-:S03]  /*1330*/  ISETP.NE.AND P3, PT, R188, RZ, PT ;  /* 0x000000ffbc00720c */ /* 0x002fc60003f65270 */
[----:B------:R-:W2:Y:S01]  /*1340*/  LDL R251, [R1+0x108] ;  /* 0x0001080001fb7983 */ /* 0x000ea20000100800 */
[----:B0-----:R-:W0:Y:S03]  /*1350*/  LDC.64 R184, c[0x0][0x238] ;  /* 0x00008e00ffb87b82 */ /* 0x001e260000000a00 */
[----:B------:R-:W2:Y:S01]  /*1360*/  LDL R250, [R1+0x10c] ;  /* 0x00010c0001fa7983 */ /* 0x000ea20000100800 */
[----:B0-----:R-:W-:-:S05]  /*1370*/  IMAD.WIDE.U32 R184, R7, 0x10, R184 ;  /* 0x0000001007b87825 */ /* 0x001fca00078e00b8 */
[----:B------:R4:W3:Y:S02]  /*1380*/  LDG.E.128 R188, desc[UR4][R184.64] ;  /* 0x00000004b8bc7981 */ /* 0x0008e4000c1e1d00 */
[----:B----4-:R-:W-:-:S06]  /*1390*/  IMAD.WIDE.U32 R184, R213, 0x10, R186 ;  /* 0x00000010d5b87825 */ /* 0x010fcc00078e00ba */
[----:B------:R-:W4:Y:S01]  /*13a0*/  LDG.E.128 R184, desc[UR4][R184.64] ;  /* 0x00000004b8b87981 */ /* 0x000f22000c1e1d00 */
[----:B-----5:R-:W-:Y:S01]  /*13b0*/  FSEL R0, R215, RZ, !P3 ;  /* 0x000000ffd7007208 */ /* 0x020fe20005800000 */
[--C-:B---3--:R-:W-:Y:S02]  /*13c0*/  HADD2.F32 R212, -RZ, R188.reuse.H0_H0 ;  /* 0x200000bcffd47230 */ /* 0x108fe40000004100 */
[----:B------:R-:W-:Y:S02]  /*13d0*/  HADD2.F32 R224, -RZ, R188.H1_H1 ;  /* 0x300000bcffe07230 */ /* 0x000fe40000004100 */
[----:B------:R-:W-:Y:S02]  /*13e0*/  HADD2.F32 R216, -RZ, R189.H0_H0 ;  /* 0x200000bdffd87230 */ /* 0x000fe40000004100 */
[C---:B------:R-:W-:Y:S01]  /*13f0*/  FADD.FTZ R248, -R0.reuse, R212 ;  /* 0x000000d400f87221 */ /* 0x040fe20000010100 */
[C---:B------:R-:W-:Y:S02]  /*1400*/  FADD.FTZ R212, -R0.reuse, R224 ;  /* 0x000000e000d47221 */ /* 0x040fe40000010100 */
[----:B------:R-:W-:-:S02]  /*1410*/  FADD.FTZ R224, -R0, R216 ;  /* 0x000000d800e07221 */ /* 0x000fc40000010100 */
[----:B------:R-:W-:Y:S01]  /*1420*/  FMUL.FTZ R2, R6, R212 ;  /* 0x000000d406027220 */ /* 0x000fe20000410000 */
[----:B----4-:R-:W-:-:S04]  /*1430*/  HADD2.F32 R247, -RZ, R184.H0_H0 ;  /* 0x200000b8fff77230 */ /* 0x010fc80000004100 */
[----:B------:R-:W-:Y:S01]  /*1440*/  STL [R1+0x18], R2 ;  /* 0x0000180201007387 */ /* 0x000fe20000100800 */
[----:B------:R-:W-:Y:S01]  /*1450*/  FMUL.FTZ R212, R249, R247 ;  /* 0x000000f7f9d47220 */ /* 0x000fe20000410000 */
[----:B------:R-:W-:Y:S02]  /*1460*/  FMUL.FTZ R249, R6, R224 ;  /* 0x000000e006f97220 */ /* 0x000fe40000410000 */
[----:B------:R-:W3:Y:S01]  /*1470*/  LDL R224, [R1+0x120] ;  /* 0x0001200001e07983 */ /* 0x000ee20000100800 */
[----:B------:R-:W-:Y:S02]  /*1480*/  HADD2.F32 R246, -RZ, R189.H1_H1 ;  /* 0x300000bdfff67230 */ /* 0x000fe40000004100 */
[--C-:B------:R-:W-:Y:S02]  /*1490*/  HADD2.F32 R217, -RZ, R190.reuse.H0_H0 ;  /* 0x200000beffd97230 */ /* 0x100fe40000004100 */
[----:B------:R-:W-:Y:S02]  /*14a0*/  HADD2.F32 R190, -RZ, R190.H1_H1 ;  /* 0x300000beffbe7230 */ /* 0x000fe40000004100 */
[----:B------:R-:W-:-:S02]  /*14b0*/  HADD2.F32 R189, -RZ, R191.H0_H0 ;  /* 0x200000bfffbd7230 */ /* 0x000fc40000004100 */
[----:B------:R-:W-:Y:S02]  /*14c0*/  HADD2.F32 R188, -RZ, R191.H1_H1 ;  /* 0x300000bfffbc7230 */ /* 0x000fe40000004100 */
[C---:B------:R-:W-:Y:S01]  /*14d0*/  FADD.FTZ R216, -R0.reuse, R246 ;  /* 0x000000f600d87221 */ /* 0x040fe20000010100 */
[C---:B------:R-:W-:Y:S01]  /*14e0*/  FADD.FTZ R191, -R0.reuse, R217 ;  /* 0x000000d900bf7221 */ /* 0x040fe20000010100 */
[C---:B------:R-:W-:Y:S01]  /*14f0*/  FADD.FTZ R190, -R0.reuse, R190 ;  /* 0x000000be00be7221 */ /* 0x040fe20000010100 */
[C---:B------:R-:W-:Y:S01]  /*1500*/  FADD.FTZ R189, -R0.reuse, R189 ;  /* 0x000000bd00bd7221 */ /* 0x040fe20000010100 */
[----:B------:R-:W-:Y:S01]  /*1510*/  FADD.FTZ R188, -R0, R188 ;  /* 0x000000bc00bc7221 */ /* 0x000fe20000010100 */
[----:B------:R-:W-:Y:S02]  /*1520*/  HADD2.F32 R246, -RZ, R184.H1_H1 ;  /* 0x300000b8fff67230 */ /* 0x000fe40000004100 */
[----:B------:R-:W-:Y:S01]  /*1530*/  FMUL.FTZ R0, R6, R248 ;  /* 0x000000f806007220 */ /* 0x000fe20000410000 */
[----:B------:R-:W-:-:S02]  /*1540*/  HADD2.F32 R217, -RZ, R185.H0_H0 ;  /* 0x200000b9ffd97230 */ /* 0x000fc40000004100 */
[----:B------:R-:W-:Y:S01]  /*1550*/  FADD.FTZ R76, R76, R247 ;  /* 0x000000f74c4c7221 */ /* 0x000fe20000010000 */
[----:B------:R-:W-:Y:S02]  /*1560*/  HADD2.F32 R185, -RZ, R185.H1_H1 ;  /* 0x300000b9ffb97230 */ /* 0x000fe40000004100 */
[----:B------:R-:W-:Y:S01]  /*1570*/  FFMA.FTZ R32, R0, R247, R32 ;  /* 0x000000f700207223 */ /* 0x000fe20000010020 */
[----:B------:R-:W-:Y:S02]  /*1580*/  HADD2.F32 R184, -RZ, R186.H0_H0 ;  /* 0x200000baffb87230 */ /* 0x000fe40000004100 */
[-C--:B--2---:R-:W-:Y:S01]  /*1590*/  FMUL.FTZ R3, R3, R246.reuse ;  /* 0x000000f603037220 */ /* 0x084fe20000410000 */
[----:B------:R-:W-:Y:S01]  /*15a0*/  FADD.FTZ R77, R77, R246 ;  /* 0x000000f64d4d7221 */ /* 0x000fe20000010000 */
[----:B------:R-:W-:Y:S01]  /*15b0*/  FFMA.FTZ R33, R2, R246, R33 ;  /* 0x000000f602217223 */ /* 0x000fe20000010021 */
[C---:B------:R-:W-:Y:S01]  /*15c0*/  FMUL.FTZ R247, R6.reuse, R216 ;  /* 0x000000d806f77220 */ /* 0x040fe20000410000 */
[----:B------:R-:W-:Y:S01]  /*15d0*/  FMUL.FTZ R191, R6, R191 ;  /* 0x000000bf06bf7220 */ /* 0x000fe20000410000 */
[----:B------:R-:W-:Y:S01]  /*15e0*/  STL [R1+0x10], R249 ;  /* 0x000010f901007387 */ /* 0x000fe20000100800 */
[----:B------:R-:W-:Y:S01]  /*15f0*/  FADD.FTZ R79, R79, R185 ;  /* 0x000000b94f4f7221 */ /* 0x000fe20000010000 */
[----:B------:R-:W-:Y:S01]  /*1600*/  FFMA.FTZ R35, R247, R185, R35 ;  /* 0x000000b9f7237223 */ /* 0x000fe20000010023 */
[----:B------:R-:W-:Y:S01]  /*1610*/  FADD.FTZ R80, R80, R184 ;  /* 0x000000b850507221 */ /* 0x000fe20000010000 */
[----:B------:R0:W-:Y:S01]  /*1620*/  STL [R1+0x14], R3 ;  /* 0x0000140301007387 */ /* 0x0001e20000100800 */
[----:B------:R-:W-:-:S03]  /*1630*/  FFMA.FTZ R36, R191, R184, R36 ;  /* 0x000000b8bf247223 */ /* 0x000fc60000010024 */
[----:B------:R1:W-:Y:S01]  /*1640*/  STL [R1+0x8], R247 ;  /* 0x000008f701007387 */ /* 0x0003e20000100800 */
[----:B---3--:R-:W-:Y:S01]  /*1650*/  FMUL.FTZ R246, R224, R217 ;  /* 0x000000d9e0f67220 */ /* 0x008fe20000410000 */
[----:B------:R-:W-:Y:S01]  /*1660*/  FMUL.FTZ R224, R252, R185 ;  /* 0x000000b9fce07220 */ /* 0x000fe20000410000 */
[----:B------:R-:W-:Y:S01]  /*1670*/  FMUL.FTZ R252, R251, R184 ;  /* 0x000000b8fbfc7220 */ /* 0x000fe20000410000 */
[----:B------:R-:W-:Y:S01]  /*1680*/  FADD.FTZ R185, RZ, R212 ;  /* 0x000000d4ffb97221 */ /* 0x000fe20000010000 */
[----:B------:R-:W-:Y:S01]  /*1690*/  FFMA.FTZ R184, R0, R212, RZ ;  /* 0x000000d400b87223 */ /* 0x000fe200000100ff */
[----:B------:R-:W-:Y:S02]  /*16a0*/  STL [R1+0xc], R246 ;  /* 0x00000cf601007387 */ /* 0x000fe40000100800 */
[----:B------:R-:W-:Y:S02]  /*16b0*/  FADD.FTZ R185, R185, R3 ;  /* 0x00000003b9b97221 */ /* 0x000fe40000010000 */
[----:B------:R-:W2:Y:S01]  /*16c0*/  LDL R216, [R1+0x110] ;  /* 0x0001100001d87983 */ /* 0x000ea20000100800 */
[----:B------:R-:W-:-:S03]  /*16d0*/  FFMA.FTZ R184, R2, R3, R184 ;  /* 0x0000000302b87223 */ /* 0x000fc600000100b8 */
[----:B------:R-:W-:Y:S01]  /*16e0*/  STL [R1], R191 ;  /* 0x000000bf01007387 */ /* 0x000fe20000100800 */
[----:B------:R-:W-:-:S03]  /*16f0*/  FMUL.FTZ R251, R6, R190 ;  /* 0x000000be06fb7220 */ /* 0x000fc60000410000 */
[----:B------:R3:W-:Y:S04]  /*1700*/  STL [R1+0x4], R224 ;  /* 0x000004e001007387 */ /* 0x0007e80000100800 */
[----:B0-----:R4:W5:Y:S04]  /*1710*/  LDL.LU R3, [R1+0x14c] ;  /* 0x00014c0001037983 */ /* 0x0019680000300800 */
[----:B------:R4:W5:Y:S04]  /*1720*/  LDL.LU R2, [R1+0x148] ;  /* 0x0001480001027983 */ /* 0x0009680000300800 */
[----:B------:R-:W4:Y:S01]  /*1730*/  LDL R190, [R1+0x114] ;  /* 0x0001140001be7983 */ /* 0x000f220000100800 */
[----:B------:R-:W-:Y:S01]  /*1740*/  FADD.FTZ R185, R185, R246 ;  /* 0x000000f6b9b97221 */ /* 0x000fe20000010000 */
[----:B------:R-:W-:Y:S01]  /*1750*/  FFMA.FTZ R184, R249, R246, R184 ;  /* 0x000000f6f9b87223 */ /* 0x000fe200000100b8 */
[----:B------:R-:W-:-:S02]  /*1760*/  HADD2.F32 R186, -RZ, R186.H1_H1 ;  /* 0x300000baffba7230 */ /* 0x000fc40000004100 */
[----:B------:R-:W-:Y:S01]  /*1770*/  FADD.FTZ R185, R185, R224 ;  /* 0x000000e0b9b97221 */ /* 0x000fe20000010000 */
[----:B------:R-:W-:Y:S01]  /*1780*/  FFMA.FTZ R184, R247, R224, R184 ;  /* 0x000000e0f7b87223 */ /* 0x000fe200000100b8 */
[--C-:B------:R-:W-:Y:S02]  /*1790*/  HADD2.F32 R248, -RZ, R187.reuse.H0_H0 ;  /* 0x200000bbfff87230 */ /* 0x100fe40000004100 */
[----:B------:R-:W-:Y:S01]  /*17a0*/  FFMA.FTZ R34, R249, R217, R34 ;  /* 0x000000d9f9227223 */ /* 0x000fe20000010022 */
        /* <DEDUP_REMOVED lines=9> */
[----:B-1----:R-:W-:Y:S01]  /*1840*/  FMUL.FTZ R247, R6, R188 ;  /* 0x000000bc06f77220 */ /* 0x002fe20000410000 */
[----:B------:R-:W-:Y:S01]  /*1850*/  FADD.FTZ R78, R78, R217 ;  /* 0x000000d94e4e7221 */ /* 0x000fe20000010000 */
[----:B------:R-:W-:Y:S01]  /*1860*/  FADD.FTZ R81, R81, R186 ;  /* 0x000000ba51517221 */ /* 0x000fe20000010000 */
[----:B------:R-:W-:Y:S01]  /*1870*/  FFMA.FTZ R37, R251, R186, R37 ;  /* 0x000000bafb257223 */ /* 0x000fe20000010025 */
[----:B------:R-:W-:Y:S01]  /*1880*/  FADD.FTZ R83, R83, R187 ;  /* 0x000000bb53537221 */ /* 0x000fe20000010000 */
[----:B------:R-:W-:Y:S01]  /*1890*/  FFMA.FTZ R39, R247, R187, R39 ;  /* 0x000000bbf7277223 */ /* 0x000fe20000010027 */
[----:B------:R-:W-:-:S02]  /*18a0*/  IADD3 R213, R213, 0x80, RZ ;  /* 0x00000080d5d57810 */ /* 0x000fc40007ffe0ff */
[----:B---3--:R-:W-:Y:S01]  /*18b0*/  IADD3 R224, R7, 0x80, RZ ;  /* 0x0000008007e07810 */ /* 0x008fe20007ffe0ff */
[----:B--2---:R-:W-:-:S04]  /*18c0*/  FMUL.FTZ R248, R216, R248 ;  /* 0x000000f8d8f87220 */ /* 0x004fc80000410000 */
[----:B------:R-:W-:Y:S01]  /*18d0*/  FADD.FTZ R185, R185, R248 ;  /* 0x000000f8b9b97221 */ /* 0x000fe20000010000 */
[----:B------:R-:W-:Y:S01]  /*18e0*/  FFMA.FTZ R184, R249, R248, R184 ;  /* 0x000000f8f9b87223 */ /* 0x000fe200000100b8 */
[----:B----4-:R-:W-:-:S04]  /*18f0*/  FMUL.FTZ R246, R190, R187 ;  /* 0x000000bbbef67220 */ /* 0x010fc80000410000 */
[----:B------:R-:W-:Y:S01]  /*1900*/  FADD.FTZ R217, R185, R246 ;  /* 0x000000f6b9d97221 */ /* 0x000fe20000010000 */
[----:B------:R-:W-:-:S07]  /*1910*/  FFMA.FTZ R216, R247, R246, R184 ;  /* 0x000000f6f7d87223 */ /* 0x000fce00000100b8 */
.L_x_8754:
[----:B------:R-:W-:Y:S05]  /*1920*/  BSYNC B1 ;  /* 0x0000000000017941 */ /* 0x000fea0003800000 */
.L_x_8753:
        /* <DEDUP_REMOVED lines=20> */
[----:B-----5:R-:W-:Y:S01]  /*1a70*/  FSEL R210, R215, RZ, !P3 ;  /* 0x000000ffd7d27208 */ /* 0x020fe20005800000 */
[--C-:B--2---:R-:W-:Y:S02]  /*1a80*/  HADD2.F32 R231, -RZ, R184.reuse.H0_H0 ;  /* 0x200000b8ffe77230 */ /* 0x104fe40000004100 */
[----:B------:R-:W-:-:S03]  /*1a90*/  HADD2.F32 R230, -RZ, R184.H1_H1 ;  /* 0x300000b8ffe67230 */ /* 0x000fc60000004100 */
[C---:B------:R-:W-:Y:S02]  /*1aa0*/  FADD.FTZ R231, -R210.reuse, R231 ;  /* 0x000000e7d2e77221 */ /* 0x040fe40000010100 */
[----:B------:R-:W-:Y:S01]  /*1ab0*/  FADD.FTZ R230, -R210, R230 ;  /* 0x000000e6d2e67221 */ /* 0x000fe20000010100 */
[--C-:B------:R-:W-:Y:S02]  /*1ac0*/  HADD2.F32 R211, -RZ, R185.reuse.H0_H0 ;  /* 0x200000b9ffd37230 */ /* 0x100fe40000004100 */
[----:B------:R-:W-:Y:S02]  /*1ad0*/  HADD2.F32 R232, -RZ, R185.H1_H1 ;  /* 0x300000b9ffe87230 */ /* 0x000fe40000004100 */
[--C-:B------:R-:W-:Y:S02]  /*1ae0*/  HADD2.F32 R184, -RZ, R186.reuse.H0_H0 ;  /* 0x200000baffb87230 */ /* 0x100fe40000004100 */
[----:B------:R-:W-:Y:S01]  /*1af0*/  FMUL.FTZ R245, R6, R231 ;  /* 0x000000e706f57220 */ /* 0x000fe20000410000 */
[----:B------:R-:W-:Y:S01]  /*1b00*/  HADD2.F32 R185, -RZ, R186.H1_H1 ;  /* 0x300000baffb97230 */ /* 0x000fe20000004100 */
[----:B------:R-:W2:Y:S01]  /*1b10*/  LDL R231, [R1+0xc8] ;  /* 0x0000c80001e77983 */ /* 0x000ea20000100800 */
[----:B------:R-:W-:-:S02]  /*1b20*/  HADD2.F32 R233, -RZ, R187.H0_H0 ;  /* 0x200000bbffe97230 */ /* 0x000fc40000004100 */
[----:B------:R-:W-:Y:S01]  /*1b30*/  FMUL.FTZ R240, R6, R230 ;  /* 0x000000e606f07220 */ /* 0x000fe20000410000 */
[----:B------:R-:W-:Y:S01]  /*1b40*/  HADD2.F32 R187, -RZ, R187.H1_H1 ;  /* 0x300000bbffbb7230 */ /* 0x000fe20000004100 */
[----:B------:R-:W2:Y:S01]  /*1b50*/  LDL R230, [R1+0xcc] ;  /* 0x0000cc0001e67983 */ /* 0x000ea20000100800 */
[C---:B------:R-:W-:Y:S01]  /*1b60*/  FADD.FTZ R186, -R210.reuse, R184 ;  /* 0x000000b8d2ba7221 */ /* 0x040fe20000010100 */
[C---:B------:R-:W-:Y:S01]  /*1b70*/  FADD.FTZ R229, -R210.reuse, R211 ;  /* 0x000000d3d2e57221 */ /* 0x040fe20000010100 */
[C---:B------:R-:W-:Y:S01]  /*1b80*/  FADD.FTZ R184, -R210.reuse, R185 ;  /* 0x000000b9d2b87221 */ /* 0x040fe20000010100 */
[C---:B------:R-:W-:Y:S01]  /*1b90*/  FADD.FTZ R211, -R210.reuse, R232 ;  /* 0x000000e8d2d37221 */ /* 0x040fe20000010100 */
[C---:B------:R-:W-:Y:S01]  /*1ba0*/  FADD.FTZ R185, -R210.reuse, R233 ;  /* 0x000000e9d2b97221 */ /* 0x040fe20000010100 */
[----:B------:R-:W-:Y:S01]  /*1bb0*/  FADD.FTZ R187, -R210, R187 ;  /* 0x000000bbd2bb7221 */ /* 0x000fe20000010100 */
[--C-:B----4-:R-:W-:Y:S02]  /*1bc0*/  HADD2.F32 R210, -RZ, R188.reuse.H0_H0 ;  /* 0x200000bcffd27230 */ /* 0x110fe40000004100 */
[----:B------:R-:W-:-:S03]  /*1bd0*/  HADD2.F32 R188, -RZ, R188.H1_H1 ;  /* 0x300000bcffbc7230 */ /* 0x000fc60000004100 */
[----:B------:R-:W-:Y:S01]  /*1be0*/  FADD.FTZ R84, R84, R210 ;  /* 0x000000d254547221 */ /* 0x000fe20000010000 */
[-C--:B------:R-:W-:Y:S01]  /*1bf0*/  FFMA.FTZ R40, R245, R210.reuse, R40 ;  /* 0x000000d2f5287223 */ /* 0x080fe20000010028 */
[----:B------:R-:W-:Y:S02]  /*1c00*/  FMUL.FTZ R241, R238, R210 ;  /* 0x000000d2eef17220 */ /* 0x000fe40000410000 */
[----:B------:R-:W4:Y:S01]  /*1c10*/  LDL R210, [R1+0xd0] ;  /* 0x0000d00001d27983 */ /* 0x000f220000100800 */
[----:B---3--:R-:W-:Y:S01]  /*1c20*/  FMUL.FTZ R239, R236, R188 ;  /* 0x000000bcecef7220 */ /* 0x008fe20000410000 */
[----:B------:R-:W-:Y:S02]  /*1c30*/  FMUL.FTZ R236, R6, R211 ;  /* 0x000000d306ec7220 */ /* 0x000fe40000410000 */
[----:B------:R-:W3:Y:S01]  /*1c40*/  LDL R211, [R1+0xd4] ;  /* 0x0000d40001d37983 */ /* 0x000ee20000100800 */
[----:B------:R-:W-:Y:S02]  /*1c50*/  HADD2.F32 R237, -RZ, R191.H0_H0 ;  /* 0x200000bfffed7230 */ /* 0x000fe40000004100 */
[----:B------:R-:W-:-:S02]  /*1c60*/  HADD2.F32 R232, -RZ, R189.H0_H0 ;  /* 0x200000bdffe87230 */ /* 0x000fc40000004100 */
[----:B------:R-:W-:Y:S01]  /*1c70*/  FMUL.FTZ R238, R6, R229 ;  /* 0x000000e506ee7220 */ /* 0x000fe20000410000 */
[----:B------:R-:W-:Y:S02]  /*1c80*/  MOV R229, R237 ;  /* 0x000000ed00e57202 */ /* 0x000fe40000000f00 */
        /* <DEDUP_REMOVED lines=9> */
[----:B------:R-:W-:-:S02]  /*1d20*/  HADD2.F32 R189, -RZ, R189.H1_H1 ;  /* 0x300000bdffbd7230 */ /* 0x000fc40000004100 */
[----:B------:R-:W-:Y:S01]  /*1d30*/  FADD.FTZ R184, R186, R239 ;  /* 0x000000efbab87221 */ /* 0x000fe20000010000 */
[--C-:B------:R-:W-:Y:S02]  /*1d40*/  HADD2.F32 R233, -RZ, R190.reuse.H0_H0 ;  /* 0x200000beffe97230 */ /* 0x100fe40000004100 */
[----:B------:R-:W-:Y:S01]  /*1d50*/  FFMA.FTZ R186, R240, R239, R188 ;  /* 0x000000eff0ba7223 */ /* 0x000fe200000100bc */
[----:B------:R-:W-:Y:S02]  /*1d60*/  HADD2.F32 R190, -RZ, R190.H1_H1 ;  /* 0x300000beffbe7230 */ /* 0x000fe40000004100 */
[----:B------:R-:W-:Y:S01]  /*1d70*/  FMUL.FTZ R235, R235, R189 ;  /* 0x000000bdebeb7220 */ /* 0x000fe20000410000 */
[----:B------:R-:W-:Y:S01]  /*1d80*/  FADD.FTZ R184, R184, R237 ;  /* 0x000000edb8b87221 */ /* 0x000fe20000010000 */
[----:B------:R-:W-:Y:S01]  /*1d90*/  FADD.FTZ R88, R88, R233 ;  /* 0x000000e958587221 */ /* 0x000fe20000010000 */
[----:B------:R-:W-:Y:S01]  /*1da0*/  FFMA.FTZ R44, R234, R233, R44 ;  /* 0x000000e9ea2c7223 */ /* 0x000fe2000001002c */
[----:B------:R-:W-:Y:S01]  /*1db0*/  FFMA.FTZ R186, R238, R237, R186 ;  /* 0x000000edeeba7223 */ /* 0x000fe200000100ba */
[----:B------:R-:W-:Y:S01]  /*1dc0*/  FADD.FTZ R184, R184, R235 ;  /* 0x000000ebb8b87221 */ /* 0x000fe20000010000 */
[----:B------:R-:W-:-:S02]  /*1dd0*/  HADD2.F32 R191, -RZ, R191.H1_H1 ;  /* 0x300000bfffbf7230 */ /* 0x000fc40000004100 */
[----:B------:R-:W-:Y:S01]  /*1de0*/  FADD.FTZ R90, R90, R229 ;  /* 0x000000e55a5a7221 */ /* 0x000fe20000010000 */
[----:B------:R-:W-:Y:S01]  /*1df0*/  FADD.FTZ R87, R87, R189 ;  /* 0x000000bd57577221 */ /* 0x000fe20000010000 */
[----:B------:R-:W-:Y:S01]  /*1e00*/  FFMA.FTZ R43, R236, R189, R43 ;  /* 0x000000bdec2b7223 */ /* 0x000fe2000001002b */
[----:B------:R-:W-:Y:S01]  /*1e10*/  FADD.FTZ R89, R89, R190 ;  /* 0x000000be59597221 */ /* 0x000fe20000010000 */
[-C--:B------:R-:W-:Y:S01]  /*1e20*/  FFMA.FTZ R45, R232, R190.reuse, R45 ;  /* 0x000000bee82d7223 */ /* 0x080fe2000001002d */
[----:B------:R-:W-:Y:S01]  /*1e30*/  FADD.FTZ R91, R91, R191 ;  /* 0x000000bf5b5b7221 */ /* 0x000fe20000010000 */
[----:B------:R-:W-:Y:S02]  /*1e40*/  IADD3 R213, R213, 0x80, RZ ;  /* 0x00000080d5d57810 */ /* 0x000fe40007ffe0ff */
[----:B------:R-:W-:Y:S01]  /*1e50*/  IADD3 R224, R224, 0x80, RZ ;  /* 0x00000080e0e07810 */ /* 0x000fe20007ffe0ff */
[----:B--2---:R-:W-:Y:S01]  /*1e60*/  FMUL.FTZ R233, R231, R233 ;  /* 0x000000e9e7e97220 */ /* 0x004fe20000410000 */
[----:B------:R-:W-:Y:S01]  /*1e70*/  FMUL.FTZ R231, R230, R190 ;  /* 0x000000bee6e77220 */ /* 0x000fe20000410000 */
[----:B------:R-:W-:Y:S01]  /*1e80*/  FMUL.FTZ R230, R6, R185 ;  /* 0x000000b906e67220 */ /* 0x000fe20000410000 */
[----:B------:R-:W-:Y:S01]  /*1e90*/  FFMA.FTZ R185, R236, R235, R186 ;  /* 0x000000ebecb97223 */ /* 0x000fe200000100ba */
[----:B------:R-:W-:-:S03]  /*1ea0*/  FADD.FTZ R184, R184, R233 ;  /* 0x000000e9b8b87221 */ /* 0x000fc60000010000 */
[----:B------:R-:W-:Y:S01]  /*1eb0*/  FFMA.FTZ R185, R234, R233, R185 ;  /* 0x000000e9eab97223 */ /* 0x000fe200000100b9 */
[----:B------:R-:W-:Y:S01]  /*1ec0*/  FFMA.FTZ R46, R230, R229, R46 ;  /* 0x000000e5e62e7223 */ /* 0x000fe2000001002e */
[----:B------:R-:W-:Y:S02]  /*1ed0*/  FADD.FTZ R184, R184, R231 ;  /* 0x000000e7b8b87221 */ /* 0x000fe40000010000 */
[----:B------:R-:W-:Y:S01]  /*1ee0*/  FFMA.FTZ R185, R232, R231, R185 ;  /* 0x000000e7e8b97223 */ /* 0x000fe200000100b9 */
[----:B----4-:R-:W-:Y:S01]  /*1ef0*/  FMUL.FTZ R229, R210, R229 ;  /* 0x000000e5d2e57220 */ /* 0x010fe20000410000 */
[----:B------:R-:W-:Y:S01]  /*1f00*/  FMUL.FTZ R210, R6, R187 ;  /* 0x000000bb06d27220 */ /* 0x000fe20000410000 */
[----:B---3--:R-:W-:Y:S02]  /*1f10*/  FMUL.FTZ R211, R211, R191 ;  /* 0x000000bfd3d37220 */ /* 0x008fe40000410000 */
[----:B------:R-:W-:Y:S01]  /*1f20*/  FADD.FTZ R184, R184, R229 ;  /* 0x000000e5b8b87221 */ /* 0x000fe20000010000 */
[----:B------:R-:W-:Y:S01]  /*1f30*/  FFMA.FTZ R185, R230, R229, R185 ;  /* 0x000000e5e6b97223 */ /* 0x000fe200000100b9 */
[----:B------:R-:W-:-:S02]  /*1f40*/  FFMA.FTZ R47, R210, R191, R47 ;  /* 0x000000bfd22f7223 */ /* 0x000fc4000001002f */
[----:B------:R-:W-:Y:S01]  /*1f50*/  FADD.FTZ R217, R184, R211 ;  /* 0x000000d3b8d97221 */ /* 0x000fe20000010000 */
[----:B------:R-:W-:-:S07]  /*1f60*/  FFMA.FTZ R216, R210, R211, R185 ;  /* 0x000000d3d2d87223 */ /* 0x000fce00000100b9 */
.L_x_8756:
[----:B------:R-:W-:Y:S05]  /*1f70*/  BSYNC B1 ;  /* 0x0000000000017941 */ /* 0x000fea0003800000 */
.L_x_8755:
        /* <DEDUP_REMOVED lines=21> */
[----:B-----5:R-:W-:Y:S01]  /*20d0*/  FSEL R192, R215, RZ, !P3 ;  /* 0x000000ffd7c07208 */ /* 0x020fe20005800000 */
[--C-:B----4-:R-:W-:Y:S02]  /*20e0*/  HADD2.F32 R194, -RZ, R184.reuse.H0_H0 ;  /* 0x200000b8ffc27230 */ /* 0x110fe40000004100 */
[----:B0-----:R-:W-:Y:S02]  /*20f0*/  HADD2.F32 R22, -RZ, R184.H1_H1 ;  /* 0x300000b8ff167230 */ /* 0x001fe40000004100 */
        /* <DEDUP_REMOVED lines=15> */
[----:B------:R-:W-:Y:S02]  /*21f0*/  HADD2.F32 R188, -RZ, R188.H1_H1 ;  /* 0x300000bcffbc7230 */ /* 0x000fe40000004100 */
[----:B------:R-:W-:Y:S01]  /*2200*/  FMUL.FTZ R243, R6, R194 ;  /* 0x000000c206f37220 */ /* 0x000fe20000410000 */
[--C-:B------:R-:W-:Y:S02]  /*2210*/  HADD2.F32 R195, -RZ, R189.reuse.H0_H0 ;  /* 0x200000bdffc37230 */ /* 0x100fe40000004100 */
[----:B------:R-:W-:Y:S02]  /*2220*/  HADD2.F32 R189, -RZ, R189.H1_H1 ;  /* 0x300000bdffbd7230 */ /* 0x000fe40000004100 */
[----:B------:R-:W-:Y:S01]  /*2230*/  FMUL.FTZ R226, R225, R192 ;  /* 0x000000c0e1e27220 */ /* 0x000fe20000410000 */
[----:B---3--:R-:W-:Y:S01]  /*2240*/  FMUL.FTZ R225, R222, R188 ;  /* 0x000000bcdee17220 */ /* 0x008fe20000410000 */
[----:B------:R-:W-:Y:S01]  /*2250*/  FADD.FTZ R56, R56, R192 ;  /* 0x000000c038387221 */ /* 0x000fe20000010000 */
[----:B------:R-:W-:Y:S01]  /*2260*/  FFMA.FTZ R172, R243, R192, R172 ;  /* 0x000000c0f3ac7223 */ /* 0x000fe200000100ac */
[----:B------:R-:W-:Y:S01]  /*2270*/  FMUL.FTZ R222, R221, R195 ;  /* 0x000000c3ddde7220 */ /* 0x000fe20000410000 */
[----:B------:R-:W-:Y:S01]  /*2280*/  FMUL.FTZ R192, R6, R193 ;  /* 0x000000c106c07220 */ /* 0x000fe20000410000 */
[----:B------:R-:W-:-:S02]  /*2290*/  FMUL.FTZ R221, R218, R189 ;  /* 0x000000bddadd7220 */ /* 0x000fc40000410000 */
[----:B------:R-:W2:Y:S01]  /*22a0*/  LDL R218, [R1+0x90] ;  /* 0x0000900001da7983 */ /* 0x000ea20000100800 */
[----:B------:R-:W-:Y:S01]  /*22b0*/  FADD.FTZ R59, R59, R189 ;  /* 0x000000bd3b3b7221 */ /* 0x000fe20000010000 */
[----:B------:R-:W-:Y:S02]  /*22c0*/  FFMA.FTZ R175, R192, R189, R175 ;  /* 0x000000bdc0af7223 */ /* 0x000fe400000100af */
[----:B------:R-:W3:Y:S01]  /*22d0*/  LDL R189, [R1+0x94] ;  /* 0x0000940001bd7983 */ /* 0x000ee20000100800 */
[C---:B------:R-:W-:Y:S01]  /*22e0*/  FMUL.FTZ R22, R6.reuse, R22 ;  /* 0x0000001606167220 */ /* 0x040fe20000410000 */
[----:B------:R-:W-:Y:S01]  /*22f0*/  FMUL.FTZ R193, R6, R186 ;  /* 0x000000ba06c17220 */ /* 0x000fe20000410000 */
[----:B------:R-:W-:Y:S01]  /*2300*/  FADD.FTZ R57, R57, R188 ;  /* 0x000000bc39397221 */ /* 0x000fe20000010000 */
[----:B------:R-:W-:Y:S01]  /*2310*/  FADD.FTZ R186, R217, R226 ;  /* 0x000000e2d9ba7221 */ /* 0x000fe20000010000 */
[----:B------:R-:W-:Y:S01]  /*2320*/  FFMA.FTZ R173, R22, R188, R173 ;  /* 0x000000bc16ad7223 */ /* 0x000fe200000100ad */
[----:B------:R-:W-:Y:S01]  /*2330*/  FFMA.FTZ R188, R243, R226, R216 ;  /* 0x000000e2f3bc7223 */ /* 0x000fe200000100d8 */
[----:B------:R-:W-:Y:S01]  /*2340*/  FMUL.FTZ R194, R6, R184 ;  /* 0x000000b806c27220 */ /* 0x000fe20000410000 */
[----:B------:R-:W-:Y:S01]  /*2350*/  FADD.FTZ R184, R186, R225 ;  /* 0x000000e1bab87221 */ /* 0x000fe20000010000 */
[----:B------:R-:W-:Y:S01]  /*2360*/  FMUL.FTZ R23, R6, R23 ;  /* 0x0000001706177220 */ /* 0x000fe20000410000 */
[----:B------:R-:W-:Y:S01]  /*2370*/  FFMA.FTZ R186, R22, R225, R188 ;  /* 0x000000e116ba7223 */ /* 0x000fe200000100bc */
[----:B------:R-:W-:-:S02]  /*2380*/  HADD2.F32 R196, -RZ, R190.H0_H0 ;  /* 0x200000beffc47230 */ /* 0x000fc40000004100 */
[----:B------:R-:W-:Y:S01]  /*2390*/  FADD.FTZ R184, R184, R222 ;  /* 0x000000deb8b87221 */ /* 0x000fe20000010000 */
[C---:B------:R-:W-:Y:S01]  /*23a0*/  FFMA.FTZ R186, R23.reuse, R222, R186 ;  /* 0x000000de17ba7223 */ /* 0x040fe200000100ba */
        /* <DEDUP_REMOVED lines=9> */
[----:B------:R-:W-:Y:S01]  /*2440*/  FADD.FTZ R184, R184, R220 ;  /* 0x000000dcb8b87221 */ /* 0x000fe20000010000 */
[C---:B------:R-:W-:Y:S01]  /*2450*/  FFMA.FTZ R185, R193.reuse, R220, R185 ;  /* 0x000000dcc1b97223 */ /* 0x040fe200000100b9 */
        /* <DEDUP_REMOVED lines=12> */
[----:B------:R-:W-:-:S02]  /*2520*/  IADD3 R213, R213, 0x80, RZ ;  /* 0x00000080d5d57810 */ /* 0x000fc40007ffe0ff */
[----:B------:R-:W-:Y:S01]  /*2530*/  IADD3 R224, R224, 0x80, RZ ;  /* 0x00000080e0e07810 */ /* 0x000fe20007ffe0ff */
[----:B--2---:R-:W-:Y:S01]  /*2540*/  FMUL.FTZ R218, R218, R214 ;  /* 0x000000d6dada7220 */ /* 0x004fe20000410000 */
[----:B---3--:R-:W-:-:S03]  /*2550*/  FMUL.FTZ R214, R189, R191 ;  /* 0x000000bfbdd67220 */ /* 0x008fc60000410000 */
[----:B------:R-:W-:Y:S01]  /*2560*/  FADD.FTZ R184, R184, R218 ;  /* 0x000000dab8b87221 */ /* 0x000fe20000010000 */
[----:B------:R-:W-:-:S03]  /*2570*/  FFMA.FTZ R185, R195, R218, R185 ;  /* 0x000000dac3b97223 */ /* 0x000fc600000100b9 */
[----:B------:R-:W-:Y:S01]  /*2580*/  FADD.FTZ R217, R184, R214 ;  /* 0x000000d6b8d97221 */ /* 0x000fe20000010000 */
[----:B------:R-:W-:-:S07]  /*2590*/  FFMA.FTZ R216, R196, R214, R185 ;  /* 0x000000d6c4d87223 */ /* 0x000fce00000100b9 */
.L_x_8758:
[----:B------:R-:W-:Y:S05]  /*25a0*/  BSYNC B1 ;  /* 0x0000000000017941 */ /* 0x000fea0003800000 */
.L_x_8757:
[----:B------:R-:W-:Y:S04]  /*25b0*/  BSSY B1, `(.L_x_8759) ;  /* 0x0000062000017945 */ /* 0x000fe80003800000 */
[----:B------:R-:W-:Y:S05]  /*25c0*/  @!P1 BRA `(.L_x_8760) ;  /* 0x0000000400809947 */ /* 0x000fea0003800000 */
[----:B------:R-:W1:Y:S01]  /*25d0*/  LDC.64 R12, c[0x0][0x2b8] ;  /* 0x0000ae00ff0c7b82 */ /* 0x000e620000000a00 */
[----:B------:R-:W-:Y:S01]  /*25e0*/  ISETP.NE.U32.AND P3, PT, RZ, UR14, PT ;  /* 0x0000000eff007c0c */ /* 0x000fe2000bf65070 */
[----:B0-----:R-:W2:Y:S03]  /*25f0*/  LDL R190, [R1+0x64] ;  /* 0x0000640001be7983 */ /* 0x001ea60000100800 */
[----:B------:R-:W-:Y:S01]  /*2600*/  ISETP.NE.AND.EX P3, PT, RZ, UR15, PT, P3 ;  /* 0x0000000fff007c0c */ /* 0x000fe2000bf65330 */
[----:B------:R-:W3:Y:S02]  /*2610*/  LDL R223, [R1+0x58] ;  /* 0x0000580001df7983 */ /* 0x000ee40000100800 */
[----:B------:R-:W0:Y:S02]  /*2620*/  LDC.64 R186, c[0x0][0x2c8] ;  /* 0x0000b200ffba7b82 */ /* 0x000e240000000a00 */
[----:B------:R-:W4:Y:S04]  /*2630*/  LDL R191, [R1+0x4c] ;  /* 0x00004c0001bf7983 */ /* 0x000f280000100800 */
[----:B------:R-:W4:Y:S02]  /*2640*/  LDL R189, [R1+0x54] ;  /* 0x0000540001bd7983 */ /* 0x000f240000100800 */
[----:B------:R-:W0:Y:S01]  /*2650*/  LDC.U8 R184, c[0x0][0x2a0] ;  /* 0x0000a800ffb87b82 */ /* 0x000e220000000000 */
[----:B-1----:R-:W-:-:S06]  /*2660*/  IMAD.WIDE.U32 R12, R213, 0x10, R12 ;  /* 0x00000010d50c7825 */ /* 0x002fcc00078e000c */
[----:B------:R-:W2:Y:S01]  /*2670*/  LDG.E.128 R12, desc[UR4][R12.64] ;  /* 0x000000040c0c7981 */ /* 0x000ea2000c1e1d00 */
[----:B0-----:R-:W-:-:S05]  /*2680*/  @P3 IMAD.WIDE.U32 R8, R224, 0x10, R186 ;  /* 0x00000010e0083825 */ /* 0x001fca00078e00ba */
[----:B------:R0:W5:Y:S01]  /*2690*/  @P3 LDG.E.128 R164, desc[UR4][R8.64] ;  /* 0x0000000408a43981 */ /* 0x000162000c1e1d00 */
[----:B------:R-:W-:Y:S01]  /*26a0*/  ISETP.NE.AND P3, PT, R184, RZ, PT ;  /* 0x000000ffb800720c */ /* 0x000fe20003f65270 */
[----:B0-----:R-:W0:Y:S02]  /*26b0*/  LDC.64 R8, c[0x0][0x238] ;  /* 0x00008e00ff087b82 */ /* 0x001e240000000a00 */
[----:B0-----:R-:W-:-:S06]  /*26c0*/  IMAD.WIDE.U32 R8, R224, 0x10, R8 ;  /* 0x00000010e0087825 */ /* 0x001fcc00078e0008 */
[----:B------:R-:W3:Y:S01]  /*26d0*/  LDG.E.128 R8, desc[UR4][R8.64] ;  /* 0x0000000408087981 */ /* 0x000ee2000c1e1d00 */
[--C-:B--2---:R-:W-:Y:S02]  /*26e0*/  HADD2.F32 R185, -RZ, R14.reuse.H0_H0 ;  /* 0x2000000effb97230 */ /* 0x104fe40000004100 */
[----:B------:R-:W-:Y:S02]  /*26f0*/  HADD2.F32 R186, -RZ, R14.H1_H1 ;  /* 0x3000000effba7230 */ /* 0x000fe40000004100 */
[----:B------:R-:W2:Y:S01]  /*2700*/  LDL R14, [R1+0x5c] ;  /* 0x00005c00010e7983 */ /* 0x000ea20000100800 */
[----:B-----5:R-:W-:Y:S01]  /*2710*/  FSEL R17, R215, RZ, !P3 ;  /* 0x000000ffd7117208 */ /* 0x020fe20005800000 */
[----:B---3--:R-:W-:Y:S02]  /*2720*/  HADD2.F32 R21, -RZ, R8.H0_H0 ;  /* 0x20000008ff157230 */ /* 0x008fe40000004100 */
[--C-:B------:R-:W-:Y:S02]  /*2730*/  HADD2.F32 R16, -RZ, R9.reuse.H0_H0 ;  /* 0x20000009ff107230 */ /* 0x100fe40000004100 */
[----:B------:R-:W-:-:S02]  /*2740*/  HADD2.F32 R18, -RZ, R9.H1_H1 ;  /* 0x30000009ff127230 */ /* 0x000fc40000004100 */
[----:B------:R-:W-:Y:S02]  /*2750*/  HADD2.F32 R19, -RZ, R10.H0_H0 ;  /* 0x2000000aff137230 */ /* 0x000fe40000004100 */
        /* <DEDUP_REMOVED lines=13> */
[----:B------:R-:W-:Y:S02]  /*2830*/  HADD2.F32 R10, -RZ, R12.H1_H1 ;  /* 0x3000000cff0a7230 */ /* 0x000fe40000004100 */
[--C-:B------:R-:W-:Y:S02]  /*2840*/  HADD2.F32 R12, -RZ, R13.reuse.H0_H0 ;  /* 0x2000000dff0c7230 */ /* 0x100fe40000004100 */
[----:B------:R-:W-:Y:S02]  /*2850*/  HADD2.F32 R184, -RZ, R13.H1_H1 ;  /* 0x3000000dffb87230 */ /* 0x000fe40000004100 */
[----:B------:R-:W3:Y:S01]  /*2860*/  LDL R13, [R1+0x60] ;  /* 0x00006000010d7983 */ /* 0x000ee20000100800 */
[----:B------:R-:W-:-:S03]  /*2870*/  FMUL.FTZ R242, R6, R21 ;  /* 0x0000001506f27220 */ /* 0x000fc60000410000 */
[----:B------:R-:W4:Y:S01]  /*2880*/  LDL R21, [R1+0x48] ;  /* 0x0000480001157983 */ /* 0x000f220000100800 */
[----:B------:R-:W-:Y:S01]  /*2890*/  FMUL.FTZ R8, R6, R8 ;  /* 0x0000000806087220 */ /* 0x000fe20000410000 */
[----:B------:R-:W-:-:S03]  /*28a0*/  FADD.FTZ R97, R97, R10 ;  /* 0x0000000a61617221 */ /* 0x000fc60000010000 */
[-C--:B------:R-:W-:Y:S01]  /*28b0*/  FFMA.FTZ R61, R8, R10.reuse, R61 ;  /* 0x0000000a083d7223 */ /* 0x080fe2000001003d */
[----:B--2---:R-:W-:Y:S01]  /*28c0*/  FMUL.FTZ R10, R14, R10 ;  /* 0x0000000a0e0a7220 */ /* 0x004fe20000410000 */
[----:B------:R-:W-:Y:S02]  /*28d0*/  FMUL.FTZ R14, R190, R184 ;  /* 0x000000b8be0e7220 */ /* 0x000fe40000410000 */
[----:B------:R-:W2:Y:S01]  /*28e0*/  LDL R190, [R1+0x50] ;  /* 0x0000500001be7983 */ /* 0x000ea20000100800 */
[----:B------:R-:W-:Y:S01]  /*28f0*/  FMUL.FTZ R9, R6, R9 ;  /* 0x0000000906097220 */ /* 0x000fe20000410000 */
[-C--:B------:R-:W-:Y:S01]  /*2900*/  FMUL.FTZ R223, R223, R17.reuse ;  /* 0x00000011dfdf7220 */ /* 0x080fe20000410000 */
[----:B------:R-:W-:Y:S01]  /*2910*/  FADD.FTZ R98, R98, R12 ;  /* 0x0000000c62627221 */ /* 0x000fe20000010000 */
[----:B------:R-:W-:Y:S01]  /*2920*/  FADD.FTZ R96, R96, R17 ;  /* 0x0000001160607221 */ /* 0x000fe20000010000 */
[----:B------:R-:W-:Y:S01]  /*2930*/  FFMA.FTZ R62, R9, R12, R62 ;  /* 0x0000000c093e7223 */ /* 0x000fe2000001003e */
[----:B------:R-:W-:Y:S01]  /*2940*/  FFMA.FTZ R60, R242, R17, R60 ;  /* 0x00000011f23c7223 */ /* 0x000fe2000001003c */
[----:B------:R-:W-:Y:S01]  /*2950*/  FADD.FTZ R17, R217, R223 ;  /* 0x000000dfd9117221 */ /* 0x000fe20000010000 */
[----:B------:R-:W-:-:S02]  /*2960*/  HADD2.F32 R187, -RZ, R15.H0_H0 ;  /* 0x2000000fffbb7230 */ /* 0x000fc40000004100 */
[----:B------:R-:W-:Y:S02]  /*2970*/  HADD2.F32 R188, -RZ, R15.H1_H1 ;  /* 0x3000000fffbc7230 */ /* 0x000fe40000004100 */
[----:B------:R-:W-:Y:S01]  /*2980*/  FMUL.FTZ R11, R6, R11 ;  /* 0x0000000b060b7220 */ /* 0x000fe20000410000 */
[----:B------:R-:W-:-:S03]  /*2990*/  FADD.FTZ R99, R99, R184 ;  /* 0x000000b863637221 */ /* 0x000fc60000010000 */
[----:B------:R-:W-:Y:S01]  /*29a0*/  FFMA.FTZ R63, R11, R184, R63 ;  /* 0x000000b80b3f7223 */ /* 0x000fe2000001003f */
[----:B------:R-:W-:Y:S01]  /*29b0*/  FMUL.FTZ R16, R6, R16 ;  /* 0x0000001006107220 */ /* 0x000fe20000410000 */
        /* <DEDUP_REMOVED lines=13> */
[----:B------:R-:W-:Y:S01]  /*2a90*/  FFMA.FTZ R19, R242, R223, R216 ;  /* 0x000000dff2137223 */ /* 0x000fe200000100d8 */
[----:B----4-:R-:W-:Y:S01]  /*2aa0*/  FMUL.FTZ R15, R21, R185 ;  /* 0x000000b9150f7220 */ /* 0x010fe20000410000 */
[----:B------:R-:W-:Y:S02]  /*2ab0*/  FADD.FTZ R21, R17, R10 ;  /* 0x0000000a11157221 */ /* 0x000fe40000010000 */
[----:B------:R-:W-:Y:S02]  /*2ac0*/  FFMA.FTZ R19, R8, R10, R19 ;  /* 0x0000000a08137223 */ /* 0x000fe40000010013 */
[----:B------:R-:W-:Y:S02]  /*2ad0*/  FADD.FTZ R21, R21, R12 ;  /* 0x0000000c15157221 */ /* 0x000fe40000010000 */
[----:B------:R-:W-:-:S02]  /*2ae0*/  FFMA.FTZ R19, R9, R12, R19 ;  /* 0x0000000c09137223 */ /* 0x000fc40000010013 */
[----:B------:R-:W-:Y:S02]  /*2af0*/  FADD.FTZ R184, R21, R14 ;  /* 0x0000000e15b87221 */ /* 0x000fe40000010000 */
[----:B------:R-:W-:Y:S01]  /*2b00*/  FFMA.FTZ R21, R11, R14, R19 ;  /* 0x0000000e0b157223 */ /* 0x000fe20000010013 */
[----:B------:R-:W-:Y:S01]  /*2b10*/  FMUL.FTZ R17, R191, R186 ;  /* 0x000000babf117220 */ /* 0x000fe20000410000 */
[----:B------:R-:W-:Y:S02]  /*2b20*/  FADD.FTZ R184, R184, R15 ;  /* 0x0000000fb8b87221 */ /* 0x000fe40000010000 */
[C---:B------:R-:W-:Y:S01]  /*2b30*/  FFMA.FTZ R21, R13.reuse, R15, R21 ;  /* 0x0000000f0d157223 */ /* 0x040fe20000010015 */
[----:B------:R-:W-:Y:S01]  /*2b40*/  FFMA.FTZ R64, R13, R185, R64 ;  /* 0x000000b90d407223 */ /* 0x000fe20000010040 */
[----:B------:R-:W-:Y:S02]  /*2b50*/  FADD.FTZ R184, R184, R17 ;  /* 0x00000011b8b87221 */ /* 0x000fe40000010000 */
[----:B------:R-:W-:Y:S01]  /*2b60*/  FFMA.FTZ R185, R16, R17, R21 ;  /* 0x0000001110b97223 */ /* 0x000fe20000010015 */
[----:B------:R-:W-:Y:S01]  /*2b70*/  FMUL.FTZ R21, R189, R188 ;  /* 0x000000bcbd157220 */ /* 0x000fe20000410000 */
[----:B--2---:R-:W-:-:S04]  /*2b80*/  FMUL.FTZ R19, R190, R187 ;  /* 0x000000bbbe137220 */ /* 0x004fc80000410000 */
[----:B------:R-:W-:Y:S01]  /*2b90*/  FADD.FTZ R184, R184, R19 ;  /* 0x00000013b8b87221 */ /* 0x000fe20000010000 */
[----:B------:R-:W-:-:S03]  /*2ba0*/  FFMA.FTZ R185, R18, R19, R185 ;  /* 0x0000001312b97223 */ /* 0x000fc600000100b9 */
[----:B------:R-:W-:Y:S01]  /*2bb0*/  FADD.FTZ R217, R184, R21 ;  /* 0x00000015b8d97221 */ /* 0x000fe20000010000 */
[----:B------:R-:W-:-:S07]  /*2bc0*/  FFMA.FTZ R216, R20, R21, R185 ;  /* 0x0000001514d87223 */ /* 0x000fce00000100b9 */
.L_x_8760:
[----:B------:R-:W-:Y:S05]  /*2bd0*/  BSYNC B1 ;  /* 0x0000000000017941 */ /* 0x000fea0003800000 */
.L_x_8759:
        /* <DEDUP_REMOVED lines=16> */
[----:B--2---:R-:W-:-:S05]  /*2ce0*/  HADD2.F32 R201, -RZ, R188.H1_H1 ;  /* 0x300000bcffc97230 */ /* 0x004fca0000004100 */
[----:B------:R-:W-:Y:S01]  /*2cf0*/  FADD.FTZ R105, R105, R201 ;  /* 0x000000c969697221 */ /* 0x000fe20000010000 */
[--C-:B---3--:R-:W-:Y:S02]  /*2d00*/  HADD2.F32 R203, -RZ, R184.reuse.H0_H0 ;  /* 0x200000b8ffcb7230 */ /* 0x108fe40000004100 */
        /* <DEDUP_REMOVED lines=17> */
[----:B------:R-:W-:Y:S01]  /*2e20*/  FMUL.FTZ R227, R6, R202 ;  /* 0x000000ca06e37220 */ /* 0x000fe20000410000 */
[----:B------:R-:W-:Y:S02]  /*2e30*/  HADD2.F32 R188, -RZ, R190.H0_H0 ;  /* 0x200000beffbc7230 */ /* 0x000fe40000004100 */
[----:B------:R-:W-:Y:S01]  /*2e40*/  FADD.FTZ R104, R104, R197 ;  /* 0x000000c568687221 */ /* 0x000fe20000010000 */
[-C--:B------:R-:W-:Y:S01]  /*2e50*/  FFMA.FTZ R68, R244, R197.reuse, R68 ;  /* 0x000000c5f4447223 */ /* 0x080fe20000010044 */
[----:B------:R-:W-:Y:S01]  /*2e60*/  FMUL.FTZ R228, R24, R197 ;  /* 0x000000c518e47220 */ /* 0x000fe20000410000 */
[C---:B------:R-:W-:Y:S01]  /*2e70*/  FMUL.FTZ R197, R6.reuse, R198 ;  /* 0x000000c606c57220 */ /* 0x040fe20000410000 */
[-C--:B------:R-:W-:Y:S01]  /*2e80*/  FFMA.FTZ R69, R227, R201.reuse, R69 ;  /* 0x000000c9e3457223 */ /* 0x080fe20000010045 */
[----:B------:R-:W-:Y:S01]  /*2e90*/  FMUL.FTZ R198, R25, R201 ;  /* 0x000000c919c67220 */ /* 0x000fe20000410000 */
[----:B------:R-:W-:Y:S01]  /*2ea0*/  FMUL.FTZ R201, R6, R187 ;  /* 0x000000bb06c97220 */ /* 0x000fe20000410000 */
[----:B------:R-:W-:-:S02]  /*2eb0*/  HADD2.F32 R200, -RZ, R189.H0_H0 ;  /* 0x200000bdffc87230 */ /* 0x000fc40000004100 */
[----:B------:R-:W-:Y:S01]  /*2ec0*/  FADD.FTZ R108, R108, R188 ;  /* 0x000000bc6c6c7221 */ /* 0x000fe20000010000 */
[-C--:B------:R-:W-:Y:S01]  /*2ed0*/  FMUL.FTZ R203, R28, R188.reuse ;  /* 0x000000bc1ccb7220 */ /* 0x080fe20000410000 */
[----:B------:R-:W-:Y:S01]  /*2ee0*/  FFMA.FTZ R72, R201, R188, R72 ;  /* 0x000000bcc9487223 */ /* 0x000fe20000010048 */
        /* <DEDUP_REMOVED lines=39> */
.L_x_8752:
[----:B------:R-:W-:Y:S05]  /*3160*/  BSYNC B0 ;  /* 0x0000000000007941 */ /* 0x000fea0003800000 */
.L_x_8738:
        /* <DEDUP_REMOVED lines=29> */
.L_x_8921:
        /* <DEDUP_REMOVED lines=40> */
.L_x_8765:
[----:B------:R-:W-:Y:S05]  /*35c0*/  BSYNC B1 ;  /* 0x0000000000017941 */ /* 0x000fea0003800000 */
.L_x_8764:
        /* <DEDUP_REMOVED lines=9> */
.L_x_8767:
        /* <DEDUP_REMOVED lines=11> */
.L_x_8768:
[----:B------:R-:W-:Y:S05]  /*3710*/  BSYNC B1 ;  /* 0x0000000000017941 */ /* 0x000fea0003800000 */
.L_x_8766:
        /* <DEDUP_REMOVED lines=18> */
.L_x_8770:
        /* <DEDUP_REMOVED lines=10> */
.L_x_8771:
[----:B------:R-:W-:Y:S05]  /*38e0*/  BSYNC B1 ;  /* 0x0000000000017941 */ /* 0x000fea0003800000 */
.L_x_8769:
        /* <DEDUP_REMOVED lines=16> */
.L_x_8773:
        /* <DEDUP_REMOVED lines=10> */
.L_x_8774:
[----:B------:R-:W-:Y:S05]  /*3a90*/  BSYNC B1 ;  /* 0x0000000000017941 */ /* 0x000fea0003800000 */
.L_x_8772:
        /* <DEDUP_REMOVED lines=16> */
.L_x_8776:
        /* <DEDUP_REMOVED lines=10> */
.L_x_8777:
[----:B------:R-:W-:Y:S05]  /*3c40*/  BSYNC B1 ;  /* 0x0000000000017941 */ /* 0x000fea0003800000 */
.L_x_8775:
        /* <DEDUP_REMOVED lines=16> */
.L_x_8779:
[----:B------:R-:W2:Y:S01]  /*3d50*/  LDL R189, [R1] ;  /* 0x0000000001bd7983 */ /* 0x000ea20000100800 */
[----:B------:R-:W0:Y:S02]  /*3d60*/  LDC.U8 R184, c[0x0][0x2a0] ;  /* 0x0000a800ffb87b82 */ /* 0x000e240000000000 */
[----:B0-----:R-:W-:-:S04]  /*3d70*/  ISETP.NE.AND P6, PT, R184, RZ, PT ;  /* 0x000000ffb800720c */ /* 0x001fc80003fc5270 */
[----:B------:R-:W-:-:S05]  /*3d80*/  FSEL R184, R187, RZ, !P6 ;  /* 0x000000ffbbb87208 */ /* 0x000fca0007000000 */
[----:B--2---:R-:W-:-:S04]  /*3d90*/  FFMA.FTZ R184, R189, R188, R184 ;  /* 0x000000bcbdb87223 */ /* 0x004fc800000100b8 */
[----:B------:R-:W-:-:S04]  /*3da0*/  FADD.FTZ R184, R252, -R184 ;  /* 0x800000b8fcb87221 */ /* 0x000fc80000010000 */
[----:B------:R-:W-:Y:S01]  /*3db0*/  FMUL.FTZ R185, R6, R184 ;  /* 0x000000b806b97220 */ /* 0x000fe20000410000 */
[----:B------:R-:W-:-:S05]  /*3dc0*/  @P4 HADD2.F32 R184, -RZ, R154.H0_H0 ;  /* 0x2000009affb84230 */ /* 0x000fca0000004100 */
[----:B------:R-:W-:-:S07]  /*3dd0*/  @P4 FADD.FTZ R185, R185, R184 ;  /* 0x000000b8b9b94221 */ /* 0x000fce0000010000 */
.L_x_8780:
[----:B------:R-:W-:Y:S05]  /*3de0*/  BSYNC B1 ;  /* 0x0000000000017941 */ /* 0x000fea0003800000 */
.L_x_8778:
        /* <DEDUP_REMOVED lines=16> */
.L_x_8782:
        /* <DEDUP_REMOVED lines=8> */
.L_x_8783:
[----:B------:R-:W-:Y:S05]  /*3f70*/  BSYNC B1 ;  /* 0x0000000000017941 */ /* 0x000fea0003800000 */
.L_x_8781:
        /* <DEDUP_REMOVED lines=16> */
.L_x_8785:
        /* <DEDUP_REMOVED lines=8> */
.L_x_8786:
[----:B------:R-:W-:Y:S05]  /*4100*/  BSYNC B1 ;  /* 0x0000000000017941 */ /* 0x000fea0003800000 */
.L_x_8784:
        /* <DEDUP_REMOVED lines=16> */
.L_x_8788:
        /* <DEDUP_REMOVED lines=8> */
.L_x_8789:
[----:B------:R-:W-:Y:S05]  /*4290*/  BSYNC B1 ;  /* 0x0000000000017941 */ /* 0x000fea0003800000 */
.L_x_8787:
        /* <DEDUP_REMOVED lines=18> */
.L_x_8763:
[----:B------:R-:W-:Y:S05]  /*43c0*/  BSYNC B0 ;  /* 0x0000000000007941 */ /* 0x000fea0003800000 */
.L_x_8762:
        /* <DEDUP_REMOVED lines=8> */
.L_x_8793:
[----:B------:R-:W-:Y:S05]  /*4450*/  BSYNC B1 ;  /* 0x0000000000017941 */ /* 0x000fea0003800000 */
.L_x_8792:
        /* <DEDUP_REMOVED lines=9> */
.L_x_8795:
        /* <DEDUP_REMOVED lines=11> */
.L_x_8796:
[----:B------:R-:W-:Y:S05]  /*45a0*/  BSYNC B1 ;  /* 0x0000000000017941 */ /* 0x000fea0003800000 */
.L_x_8794:
        /* <DEDUP_REMOVED lines=18> */
.L_x_8798:
        /* <DEDUP_REMOVED lines=8> */
.L_x_8799:
[----:B------:R-:W-:Y:S05]  /*4750*/  BSYNC B1 ;  /* 0x0000000000017941 */ /* 0x000fea0003800000 */
.L_x_8797:
        /* <DEDUP_REMOVED lines=16> */
.L_x_8801:
        /* <DEDUP_REMOVED lines=8> */
.L_x_8802:
[----:B------:R-:W-:Y:S05]  /*48e0*/  BSYNC B1 ;  /* 0x0000000000017941 */ /* 0x000fea0003800000 */
.L_x_8800:
        /* <DEDUP_REMOVED lines=16> */
.L_x_8804:
        /* <DEDUP_REMOVED lines=8> */
.L_x_8805:
[----:B------:R-:W-:Y:S05]  /*4a70*/  BSYNC B1 ;  /* 0x0000000000017941 */ /* 0x000fea0003800000 */
.L_x_8803:
        /* <DEDUP_REMOVED lines=16> */
.L_x_8807:
        /* <DEDUP_REMOVED lines=8> */
.L_x_8808:
[----:B------:R-:W-:Y:S05]  /*4c00*/  BSYNC B1 ;  /* 0x0000000000017941 */ /* 0x000fea0003800000 */
.L_x_8806:
        /* <DEDUP_REMOVED lines=16> */
.L_x_8810:
        /* <DEDUP_REMOVED lines=8> */
.L_x_8811:
[----:B------:R-:W-:Y:S05]  /*4d90*/  BSYNC B1 ;  /* 0x0000000000017941 */ /* 0x000fea0003800000 */
.L_x_8809:
        /* <DEDUP_REMOVED lines=16> */
.L_x_8813:
        /* <DEDUP_REMOVED lines=8> */
.L_x_8814:
[----:B------:R-:W-:Y:S05]  /*4f20*/  BSYNC B1 ;  /* 0x0000000000017941 */ /* 0x000fea0003800000 */
.L_x_8812:
        /* <DEDUP_REMOVED lines=16> */
.L_x_8816:
        /* <DEDUP_REMOVED lines=8> */
.L_x_8817:
[----:B------:R-:W-:Y:S05]  /*50b0*/  BSYNC B1 ;  /* 0x0000000000017941 */ /* 0x000fea0003800000 */
.L_x_8815:
        /* <DEDUP_REMOVED lines=18> */
.L_x_8791:
[----:B------:R-:W-:Y:S05]  /*51e0*/  BSYNC B0 ;  /* 0x0000000000007941 */ /* 0x000fea0003800000 */
.L_x_8790:
[----:B------:R-:W-:Y:S04]  /*51f0*/  BSSY B0, `(.L_x_8818) ;  /* 0x00000e0000007945 */ /* 0x000fe80003800000 */
[----:B------:R-:W-:Y:S05]  /*5200*/  @!P0 BRA `(.L_x_8819) ;  /* 0x0000000c00788947 */ /* 0x000fea0003800000 */
[----:B------:R-:W-:Y:S04]  /*5210*/  BSSY B1, `(.L_x_8820) ;  /* 0x0000005000017945 */ /* 0x000fe80003800000 */
[----:B------:R-:W-:Y:S05]  /*5220*/  @!P3 BRA `(.L_x_8821) ;  /* 0x00000000000cb947 */ /* 0x000fea0003800000 */
[----:B------:R-:W2:Y:S02]  /*5230*/  LDC.64 R180, c[0x0][0x220] ;  /* 0x00008800ffb47b82 */ /* 0x000ea40000000a00 */
[----:B--2---:R-:W-:-:S06]  /*5240*/  IMAD.WIDE.U32 R180, R186, 0x10, R180 ;  /* 0x00000010bab47825 */ /* 0x004fcc00078e00b4 */
[----:B------:R-:W5:Y:S02]  /*5250*/  LDG.E.128 R180, desc[UR4][R180.64] ;  /* 0x00000004b4b47981 */ /* 0x000f64000c1e1d00 */
.L_x_8821:
[----:B------:R-:W-:Y:S05]  /*5260*/  BSYNC B1 ;  /* 0x0000000000017941 */ /* 0x000fea0003800000 */
.L_x_8820:
        /* <DEDUP_REMOVED lines=9> */
.L_x_8823:
        /* <DEDUP_REMOVED lines=11> */
.L_x_8824:
[----:B------:R-:W-:Y:S05]  /*53b0*/  BSYNC B1 ;  /* 0x0000000000017941 */ /* 0x000fea0003800000 */
.L_x_8822:
        /* <DEDUP_REMOVED lines=18> */
.L_x_8826:
        /* <DEDUP_REMOVED lines=8> */
.L_x_8827:
[----:B------:R-:W-:Y:S05]  /*5560*/  BSYNC B1 ;  /* 0x0000000000017941 */ /* 0x000fea0003800000 */
.L_x_8825:
        /* <DEDUP_REMOVED lines=16> */
.L_x_8829:
        /* <DEDUP_REMOVED lines=8> */
.L_x_8830:
[----:B------:R-:W-:Y:S05]  /*56f0*/  BSYNC B1 ;  /* 0x0000000000017941 */ /* 0x000fea0003800000 */
.L_x_8828:
        /* <DEDUP_REMOVED lines=16> */
.L_x_8832:
        /* <DEDUP_REMOVED lines=8> */
.L_x_8833:
[----:B------:R-:W-:Y:S05]  /*5880*/  BSYNC B1 ;  /* 0x0000000000017941 */ /* 0x000fea0003800000 */
.L_x_8831:
        /* <DEDUP_REMOVED lines=16> */
.L_x_8835:
        /* <DEDUP_REMOVED lines=8> */
.L_x_8836:
[----:B------:R-:W-:Y:S05]  /*5a10*/  BSYNC B1 ;  /* 0x0000000000017941 */ /* 0x000fea0003800000 */
.L_x_8834:
        /* <DEDUP_REMOVED lines=16> */
.L_x_8838:
        /* <DEDUP_REMOVED lines=8> */
.L_x_8839:
[----:B------:R-:W-:Y:S05]  /*5ba0*/  BSYNC B1 ;  /* 0x0000000000017941 */ /* 0x000fea0003800000 */
.L_x_8837:
        /* <DEDUP_REMOVED lines=16> */
.L_x_8841:
        /* <DEDUP_REMOVED lines=8> */
.L_x_8842:
[----:B------:R-:W-:Y:S05]  /*5d30*/  BSYNC B1 ;  /* 0x0000000000017941 */ /* 0x000fea0003800000 */
.L_x_8840:
        /* <DEDUP_REMOVED lines=16> */
.L_x_8844:
        /* <DEDUP_REMOVED lines=8> */
.L_x_8845:
[----:B------:R-:W-:Y:S05]  /*5ec0*/  BSYNC B1 ;  /* 0x0000000000017941 */ /* 0x000fea0003800000 */
.L_x_8843:
        /* <DEDUP_REMOVED lines=18> */
.L_x_8819:
[----:B------:R-:W-:Y:S05]  /*5ff0*/  BSYNC B0 ;  /* 0x0000000000007941 */ /* 0x000fea0003800000 */
.L_x_8818:
[----:B------:R-:W-:Y:S04]  /*6000*/  BSSY B0, `(.L_x_8846) ;  /* 0x00000e0000007945 */ /* 0x000fe80003800000 */
[----:B------:R-:W-:Y:S05]  /*6010*/  @!P1 BRA `(.L_x_8847) ;  /* 0x0000000c00789947 */ /* 0x000fea0003800000 */
[----:B------:R-:W-:Y:S04]  /*6020*/  BSSY B1, `(.L_x_8848) ;  /* 0x0000005000017945 */ /* 0x000fe80003800000 */
[----:B------:R-:W-:Y:S05]  /*6030*/  @!P3 BRA `(.L_x_8849) ;  /* 0x00000000000cb947 */ /* 0x000fea0003800000 */
[----:B------:R-:W3:Y:S02]  /*6040*/  LDC.64 R180, c[0x0][0x220] ;  /* 0x00008800ffb47b82 */ /* 0x000ee40000000a00 */
[----:B---3--:R-:W-:-:S06]  /*6050*/  IMAD.WIDE.U32 R180, R186, 0x10, R180 ;  /* 0x00000010bab47825 */ /* 0x008fcc00078e00b4 */
[----:B------:R-:W5:Y:S02]  /*6060*/  LDG.E.128 R180, desc[UR4][R180.64] ;  /* 0x00000004b4b47981 */ /* 0x000f64000c1e1d00 */
.L_x_8849:
[----:B------:R-:W-:Y:S05]  /*6070*/  BSYNC B1 ;  /* 0x0000000000017941 */ /* 0x000fea0003800000 */
.L_x_8848:
        /* <DEDUP_REMOVED lines=9> */
.L_x_8851:
        /* <DEDUP_REMOVED lines=11> */
.L_x_8852:
[----:B------:R-:W-:Y:S05]  /*61c0*/  BSYNC B1 ;  /* 0x0000000000017941 */ /* 0x000fea0003800000 */
.L_x_8850:
        /* <DEDUP_REMOVED lines=18> */
.L_x_8854:
        /* <DEDUP_REMOVED lines=8> */
.L_x_8855:
[----:B------:R-:W-:Y:S05]  /*6370*/  BSYNC B1 ;  /* 0x0000000000017941 */ /* 0x000fea0003800000 */
.L_x_8853:
        /* <DEDUP_REMOVED lines=16> */
.L_x_8857:
        /* <DEDUP_REMOVED lines=8> */
.L_x_8858:
[----:B------:R-:W-:Y:S05]  /*6500*/  BSYNC B1 ;  /* 0x0000000000017941 */ /* 0x000fea0003800000 */
.L_x_8856:
        /* <DEDUP_REMOVED lines=16> */
.L_x_8860:
        /* <DEDUP_REMOVED lines=8> */
.L_x_8861:
[----:B------:R-:W-:Y:S05]  /*6690*/  BSYNC B1 ;  /* 0x0000000000017941 */ /* 0x000fea0003800000 */
.L_x_8859:
        /* <DEDUP_REMOVED lines=16> */
.L_x_8863:
        /* <DEDUP_REMOVED lines=8> */
.L_x_8864:
[----:B------:R-:W-:Y:S05]  /*6820*/  BSYNC B1 ;  /* 0x0000000000017941 */ /* 0x000fea0003800000 */
.L_x_8862:
        /* <DEDUP_REMOVED lines=16> */
.L_x_8866:
        /* <DEDUP_REMOVED lines=8> */
.L_x_8867:
[----:B------:R-:W-:Y:S05]  /*69b0*/  BSYNC B1 ;  /* 0x0000000000017941 */ /* 0x000fea0003800000 */
.L_x_8865:
        /* <DEDUP_REMOVED lines=16> */
.L_x_8869:
        /* <DEDUP_REMOVED lines=8> */
.L_x_8870:
[----:B------:R-:W-:Y:S05]  /*6b40*/  BSYNC B1 ;  /* 0x0000000000017941 */ /* 0x000fea0003800000 */
.L_x_8868:
        /* <DEDUP_REMOVED lines=16> */
.L_x_8872:
        /* <DEDUP_REMOVED lines=8> */
.L_x_8873:
[----:B------:R-:W-:Y:S05]  /*6cd0*/  BSYNC B1 ;  /* 0x0000000000017941 */ /* 0x000fea0003800000 */
.L_x_8871:
        /* <DEDUP_REMOVED lines=18> */
.L_x_8847:
[----:B------:R-:W-:Y:S05]  /*6e00*/  BSYNC B0 ;  /* 0x0000000000007941 */ /* 0x000fea0003800000 */
.L_x_8846:
        /* <DEDUP_REMOVED lines=8> */
.L_x_8877:
[----:B------:R-:W-:Y:S05]  /*6e90*/  BSYNC B1 ;  /* 0x0000000000017941 */ /* 0x000fea0003800000 */
.L_x_8876:
        /* <DEDUP_REMOVED lines=9> */
.L_x_8879:
        /* <DEDUP_REMOVED lines=11> */
.L_x_8880:
[----:B------:R-:W-:Y:S05]  /*6fe0*/  BSYNC B1 ;  /* 0x0000000000017941 */ /* 0x000fea0003800000 */
.L_x_8878:
        /* <DEDUP_REMOVED lines=18> */
.L_x_8882:
        /* <DEDUP_REMOVED lines=8> */
.L_x_8883:
[----:B------:R-:W-:Y:S05]  /*7190*/  BSYNC B1 ;  /* 0x0000000000017941 */ /* 0x000fea0003800000 */
.L_x_8881:
        /* <DEDUP_REMOVED lines=16> */
.L_x_8885:
        /* <DEDUP_REMOVED lines=8> */
.L_x_8886:
[----:B------:R-:W-:Y:S05]  /*7320*/  BSYNC B1 ;  /* 0x0000000000017941 */ /* 0x000fea0003800000 */
.L_x_8884:
        /* <DEDUP_REMOVED lines=16> */
.L_x_8888:
        /* <DEDUP_REMOVED lines=8> */
.L_x_8889:
[----:B------:R-:W-:Y:S05]  /*74b0*/  BSYNC B1 ;  /* 0x0000000000017941 */ /* 0x000fea0003800000 */
.L_x_8887:
        /* <DEDUP_REMOVED lines=16> */
.L_x_8891:
        /* <DEDUP_REMOVED lines=8> */
.L_x_8892:
[----:B------:R-:W-:Y:S05]  /*7640*/  BSYNC B1 ;  /* 0x0000000000017941 */ /* 0x000fea0003800000 */
.L_x_8890:
        /* <DEDUP_REMOVED lines=16> */
.L_x_8894:
        /* <DEDUP_REMOVED lines=8> */
.L_x_8895:
[----:B------:R-:W-:Y:S05]  /*77d0*/  BSYNC B1 ;  /* 0x0000000000017941 */ /* 0x000fea0003800000 */
.L_x_8893:
        /* <DEDUP_REMOVED lines=16> */
.L_x_8897:
        /* <DEDUP_REMOVED lines=8> */
.L_x_8898:
[----:B------:R-:W-:Y:S05]  /*7960*/  BSYNC B1 ;  /* 0x0000000000017941 */ /* 0x000fea0003800000 */
.L_x_8896:
        /* <DEDUP_REMOVED lines=16> */
.L_x_8900:
        /* <DEDUP_REMOVED lines=8> */
.L_x_8901:
[----:B------:R-:W-:Y:S05]  /*7af0*/  BSYNC B1 ;  /* 0x0000000000017941 */ /* 0x000fea0003800000 */
.L_x_8899:
        /* <DEDUP_REMOVED lines=16> */
.L_x_8875:
[----:B------:R-:W-:Y:S05]  /*7c00*/  BSYNC B0 ;  /* 0x0000000000007941 */ /* 0x000fea0003800000 */
.L_x_8874:
[----:B------:R-:W-:Y:S02]  /*7c10*/  LOP3.LUT P2, RZ, R5, 0x4, RZ, 0xc0, !PT ;  /* 0x0000000405ff7812 */ /* 0x000fe4000784c0ff */
[----:B------:R-:W-:Y:S02]  /*7c20*/  IADD3 R4, R4, UR12, RZ ;  /* 0x0000000c04047c10 */ /* 0x000fe4000fffe0ff */
[----:B----4-:R-:W-:Y:S02]  /*7c30*/  SEL R6, RZ, 0x1, P2 ;  /* 0x00000001ff067807 */ /* 0x010fe40001000000 */
[----:B------:R-:W-:-:S03]  /*7c40*/  ISETP.GE.AND P2, PT, R4, UR13, PT ;  /* 0x0000000d04007c0c */ /* 0x000fc6000bf46270 */
[----:B------:R4:W-:Y:S10]  /*7c50*/  STL.S16 [R1+0x20], R6 ;  /* 0x0000200601007387 */ /* 0x0009f40000100600 */
[----:B----4-:R-:W-:Y:S05]  /*7c60*/  @!P2 BRA `(.L_x_8902) ;  /* 0xffffff90004ca947 */ /* 0x010fea000383ffff */
.L_x_8737:
        /* <DEDUP_REMOVED lines=21> */
.L_x_8904:
[----:B------:R-:W-:Y:S05]  /*7dc0*/  BSYNC B0 ;  /* 0x0000000000007941 */ /* 0x000fea0003800000 */
.L_x_8903:
        /* <DEDUP_REMOVED lines=16> */
.L_x_8906:
[----:B------:R-:W-:Y:S05]  /*7ed0*/  BSYNC B0 ;  /* 0x0000000000007941 */ /* 0x000fea0003800000 */
.L_x_8905:
        /* <DEDUP_REMOVED lines=15> */
.L_x_8908:
[----:B------:R-:W-:Y:S05]  /*7fd0*/  BSYNC B0 ;  /* 0x0000000000007941 */ /* 0x000fea0003800000 */
.L_x_8907:
        /* <DEDUP_REMOVED lines=15> */
.L_x_8910:
[----:B------:R-:W-:Y:S05]  /*80d0*/  BSYNC B0 ;  /* 0x0000000000007941 */ /* 0x000fea0003800000 */
.L_x_8909:
        /* <DEDUP_REMOVED lines=15> */
.L_x_8761:
[----:B------:R-:W-:Y:S01]  /*81d0*/  HFMA2.MMA R184, -RZ, RZ, 0, 9.5367431640625e-07 ;  /* 0x00000010ffb87435 */ /* 0x000fe200000001ff */
[----:B------:R-:W-:Y:S02]  /*81e0*/  MOV R188, R217 ;  /* 0x000000d900bc7202 */ /* 0x000fe40000000f00 */
[----:B------:R-:W-:Y:S02]  /*81f0*/  MOV R185, 0x1f ;  /* 0x0000001f00b97802 */ /* 0x000fe40000000f00 */
[----:B------:R-:W-:-:S07]  /*8200*/  MOV R187, 0xffffffff ;  /* 0xffffffff00bb7802 */ /* 0x000fce0000000f00 */
[----:B0-----:R-:W-:Y:S05]  /*8210*/  WARPSYNC.COLLECTIVE R187, `(.L_x_8911) ;  /* 0x00000000bb087348 */ /* 0x001fea0003c00000 */
[----:B------:R1:W2:Y:S02]  /*8220*/  SHFL.DOWN P4, R191, R188, R184, R185 ;  /* 0x080000b8bcbf7389 */ /* 0x0002a400000800b9 */
[----:B012---:R-:W-:Y:S01]  /*8230*/  ENDCOLLECTIVE ;  /* 0x000000000000791b */ /* 0x007fe20003800000 */
.L_x_8911:
[----:B------:R-:W-:Y:S02]  /*8240*/  MOV R188, R216 ;  /* 0x000000d800bc7202 */ /* 0x000fe40000000f00 */
[----:B------:R-:W-:-:S05]  /*8250*/  MOV R184, R191 ;  /* 0x000000bf00b87202 */ /* 0x000fca0000000f00 */
[----:B------:R-:W-:Y:S01]  /*8260*/  FADD.FTZ R189, R184, R217 ;  /* 0x000000d9b8bd7221 */ /* 0x000fe20000010000 */
[----:B------:R-:W-:-:S11]  /*8270*/  HFMA2.MMA R184, -RZ, RZ, 0, 9.5367431640625e-07 ;  /* 0x00000010ffb87435 */ /* 0x000fd600000001ff */
[----:B------:R-:W-:Y:S05]  /*8280*/  WARPSYNC.COLLECTIVE R187, `(.L_x_8912) ;  /* 0x00000000bb087348 */ /* 0x000fea0003c00000 */
[----:B------:R0:W1:Y:S02]  /*8290*/  SHFL.DOWN P4, R191, R188, R184, R185 ;  /* 0x080000b8bcbf7389 */ /* 0x00006400000800b9 */
[----:B01----:R-:W-:Y:S01]  /*82a0*/  ENDCOLLECTIVE ;  /* 0x000000000000791b */ /* 0x003fe20003800000 */
.L_x_8912:
[----:B------:R-:W-:Y:S02]  /*82b0*/  MOV R188, R189 ;  /* 0x000000bd00bc7202 */ /* 0x000fe40000000f00 */
[----:B------:R-:W-:-:S05]  /*82c0*/  MOV R184, R191 ;  /* 0x000000bf00b87202 */ /* 0x000fca0000000f00 */
[----:B------:R-:W-:Y:S01]  /*82d0*/  FADD.FTZ R190, R184, R216 ;  /* 0x000000d8b8be7221 */ /* 0x000fe20000010000 */
[----:B------:R-:W-:-:S11]  /*82e0*/  HFMA2.MMA R184, -RZ, RZ, 0, 4.76837158203125e-07 ;  /* 0x00000008ffb87435 */ /* 0x000fd600000001ff */
[----:B------:R-:W-:Y:S05]  /*82f0*/  WARPSYNC.COLLECTIVE R187, `(.L_x_8913) ;  /* 0x00000000bb087348 */ /* 0x000fea0003c00000 */
[----:B------:R0:W1:Y:S02]  /*8300*/  SHFL.DOWN P4, R191, R188, R184, R185 ;  /* 0x080000b8bcbf7389 */ /* 0x00006400000800b9 */
[----:B01----:R-:W-:Y:S01]  /*8310*/  ENDCOLLECTIVE ;  /* 0x000000000000791b */ /* 0x003fe20003800000 */
.L_x_8913:
[----:B------:R-:W-:Y:S02]  /*8320*/  MOV R188, R190 ;  /* 0x000000be00bc7202 */ /* 0x000fe40000000f00 */
[----:B------:R-:W-:-:S05]  /*8330*/  MOV R184, R191 ;  /* 0x000000bf00b87202 */ /* 0x000fca0000000f00 */
[----:B------:R-:W-:Y:S01]  /*8340*/  FADD.FTZ R189, R189, R184 ;  /* 0x000000b8bdbd7221 */ /* 0x000fe20000010000 */
[----:B------:R-:W-:-:S11]  /*8350*/  HFMA2.MMA R184, -RZ, RZ, 0, 4.76837158203125e-07 ;  /* 0x00000008ffb87435 */ /* 0x000fd600000001ff */
[----:B------:R-:W-:Y:S05]  /*8360*/  WARPSYNC.COLLECTIVE R187, `(.L_x_8914) ;  /* 0x00000000bb087348 */ /* 0x000fea0003c00000 */
[----:B------:R0:W1:Y:S02]  /*8370*/  SHFL.DOWN P4, R191, R188, R184, R185 ;  /* 0x080000b8bcbf7389 */ /* 0x00006400000800b9 */
[----:B01----:R-:W-:Y:S01]  /*8380*/  ENDCOLLECTIVE ;  /* 0x000000000000791b */ /* 0x003fe20003800000 */
.L_x_8914:
[----:B------:R-:W-:Y:S02]  /*8390*/  MOV R188, R189 ;  /* 0x000000bd00bc7202 */ /* 0x000fe40000000f00 */
[----:B------:R-:W-:-:S05]  /*83a0*/  MOV R184, R191 ;  /* 0x000000bf00b87202 */ /* 0x000fca0000000f00 */
[----:B------:R-:W-:Y:S01]  /*83b0*/  FADD.FTZ R190, R190, R184 ;  /* 0x000000b8bebe7221 */ /* 0x000fe20000010000 */
[----:B------:R-:W-:-:S11]  /*83c0*/  HFMA2.MMA R184, -RZ, RZ, 0, 2.384185791015625e-07 ;  /* 0x00000004ffb87435 */ /* 0x000fd600000001ff */
[----:B------:R-:W-:Y:S05]  /*83d0*/  WARPSYNC.COLLECTIVE R187, `(.L_x_8915) ;  /* 0x00000000bb087348 */ /* 0x000fea0003c00000 */
[----:B------:R0:W1:Y:S02]  /*83e0*/  SHFL.DOWN P4, R191, R188, R184, R185 ;  /* 0x080000b8bcbf7389 */ /* 0x00006400000800b9 */
[----:B01----:R-:W-:Y:S01]  /*83f0*/  ENDCOLLECTIVE ;  /* 0x000000000000791b */ /* 0x003fe20003800000 */
.L_x_8915:
[----:B------:R-:W-:Y:S02]  /*8400*/  MOV R188, R190 ;  /* 0x000000be00bc7202 */ /* 0x000fe40000000f00 */
[----:B------:R-:W-:-:S05]  /*8410*/  MOV R184, R191 ;  /* 0x000000bf00b87202 */ /* 0x000fca0000000f00 */
[----:B------:R-:W-:Y:S01]  /*8420*/  FADD.FTZ R189, R189, R184 ;  /* 0x000000b8bdbd7221 */ /* 0x000fe20000010000 */
[----:B------:R-:W-:-:S11]  /*8430*/  HFMA2.MMA R184, -RZ, RZ, 0, 2.384185791015625e-07 ;  /* 0x00000004ffb87435 */ /* 0x000fd600000001ff */
[----:B------:R-:W-:Y:S05]  /*8440*/  WARPSYNC.COLLECTIVE R187, `(.L_x_8916) ;  /* 0x00000000bb087348 */ /* 0x000fea0003c00000 */
[----:B------:R0:W1:Y:S02]  /*8450*/  SHFL.DOWN P4, R191, R188, R184, R185 ;  /* 0x080000b8bcbf7389 */ /* 0x00006400000800b9 */
[----:B01----:R-:W-:Y:S01]  /*8460*/  ENDCOLLECTIVE ;  /* 0x000000000000791b */ /* 0x003fe20003800000 */
.L_x_8916:
[----:B------:R-:W-:Y:S02]  /*8470*/  MOV R188, R189 ;  /* 0x000000bd00bc7202 */ /* 0x000fe40000000f00 */
[----:B------:R-:W-:-:S05]  /*8480*/  MOV R184, R191 ;  /* 0x000000bf00b87202 */ /* 0x000fca0000000f00 */
[----:B------:R-:W-:Y:S01]  /*8490*/  FADD.FTZ R190, R190, R184 ;  /* 0x000000b8bebe7221 */ /* 0x000fe20000010000 */
[----:B------:R-:W-:-:S11]  /*84a0*/  HFMA2.MMA R184, -RZ, RZ, 0, 1.1920928955078125e-07 ;  /* 0x00000002ffb87435 */ /* 0x000fd600000001ff */
[----:B------:R-:W-:Y:S05]  /*84b0*/  WARPSYNC.COLLECTIVE R187, `(.L_x_8917) ;  /* 0x00000000bb087348 */ /* 0x000fea0003c00000 */
[----:B------:R0:W1:Y:S02]  /*84c0*/  SHFL.DOWN P4, R191, R188, R184, R185 ;  /* 0x080000b8bcbf7389 */ /* 0x00006400000800b9 */
[----:B01----:R-:W-:Y:S01]  /*84d0*/  ENDCOLLECTIVE ;  /* 0x000000000000791b */ /* 0x003fe20003800000 */
.L_x_8917:
[----:B------:R-:W-:Y:S02]  /*84e0*/  MOV R188, R190 ;  /* 0x000000be00bc7202 */ /* 0x000fe40000000f00 */
[----:B------:R-:W-:-:S05]  /*84f0*/  MOV R184, R191 ;  /* 0x000000bf00b87202 */ /* 0x000fca0000000f00 */
[----:B------:R-:W-:Y:S01]  /*8500*/  FADD.FTZ R189, R189, R184 ;  /* 0x000000b8bdbd7221 */ /* 0x000fe20000010000 */
[----:B------:R-:W-:-:S11]  /*8510*/  HFMA2.MMA R184, -RZ, RZ, 0, 1.1920928955078125e-07 ;  /* 0x00000002ffb87435 */ /* 0x000fd600000001ff */
[----:B------:R-:W-:Y:S05]  /*8520*/  WARPSYNC.COLLECTIVE R187, `(.L_x_8918) ;  /* 0x00000000bb087348 */ /* 0x000fea0003c00000 */
[----:B------:R0:W1:Y:S02]  /*8530*/  SHFL.DOWN P4, R191, R188, R184, R185 ;  /* 0x080000b8bcbf7389 */ /* 0x00006400000800b9 */
[----:B01----:R-:W-:Y:S01]  /*8540*/  ENDCOLLECTIVE ;  /* 0x000000000000791b */ /* 0x003fe20003800000 */
.L_x_8918:
[----:B------:R-:W-:Y:S02]  /*8550*/  MOV R188, R189 ;  /* 0x000000bd00bc7202 */ /* 0x000fe40000000f00 */
[----:B------:R-:W-:-:S05]  /*8560*/  MOV R184, R191 ;  /* 0x000000bf00b87202 */ /* 0x000fca0000000f00 */
[----:B------:R-:W-:Y:S01]  /*8570*/  FADD.FTZ R190, R190, R184 ;  /* 0x000000b8bebe7221 */ /* 0x000fe20000010000 */
[----:B------:R-:W-:-:S11]  /*8580*/  HFMA2.MMA R184, -RZ, RZ, 0, 5.9604644775390625e-08 ;  /* 0x00000001ffb87435 */ /* 0x000fd600000001ff */
[----:B------:R-:W-:Y:S05]  /*8590*/  WARPSYNC.COLLECTIVE R187, `(.L_x_8919) ;  /* 0x00000000bb087348 */ /* 0x000fea0003c00000 */
[----:B------:R0:W1:Y:S02]  /*85a0*/  SHFL.DOWN P4, R191, R188, R184, R185 ;  /* 0x080000b8bcbf7389 */ /* 0x00006400000800b9 */
[----:B01----:R-:W-:Y:S01]  /*85b0*/  ENDCOLLECTIVE ;  /* 0x000000000000791b */ /* 0x003fe20003800000 */
.L_x_8919:
[----:B------:R-:W-:Y:S02]  /*85c0*/  MOV R188, R190 ;  /* 0x000000be00bc7202 */ /* 0x000fe40000000f00 */
[----:B------:R-:W-:-:S07]  /*85d0*/  MOV R213, R191 ;  /* 0x000000bf00d57202 */ /* 0x000fce0000000f00 */
[----:B------:R-:W-:Y:S05]  /*85e0*/  WARPSYNC.COLLECTIVE R187, `(.L_x_8920) ;  /* 0x00000000bb087348 */ /* 0x000fea0003c00000 */
[----:B------:R0:W1:Y:S02]  /*85f0*/  SHFL.DOWN P4, R191, R188, R184, R185 ;  /* 0x080000b8bcbf7389 */ /* 0x00006400000800b9 */
[----:B01----:R-:W-:Y:S01]  /*8600*/  ENDCOLLECTIVE ;  /* 0x000000000000791b */ /* 0x003fe20003800000 */
.L_x_8920:
[----:B------:R-:W-:Y:S01]  /*8610*/  MOV R185, R191 ;  /* 0x000000bf00b97202 */ /* 0x000fe20000000f00 */
[----:B------:R-:W-:Y:S06]  /*8620*/  BRA `(.L_x_8921) ;  /* 0xffffffac00447947 */ /* 0x000fec000383ffff */
.L_x_8922:
        /* <DEDUP_REMOVED lines=13> */
.L_x_16576:


//--------------------- .text._ZN10layer_norm13ln_bwd_kernelINS_13Kernel_traitsIf6__halfS2_S2_fjLj5120ELj1ELj1ELj4ELj16ENS_18Kernel_traits_baseILj5120EfS2_S2_S2_fjLj128EEEEELb0ELb1ELb1ELb1EEEvNS_9BwdParamsE --------------------------
	.section	.text._ZN10layer_norm13ln_bwd_kernelINS_13Kernel_traitsIf6__halfS2_S2_fjLj5120ELj1ELj1ELj4ELj16ENS_18Kernel_traits_baseILj5120EfS2_S2_S2_fjLj128EEEEELb0ELb1ELb1ELb1EEEvNS_9BwdParamsE,"ax",@progbits
	.align	128
        .global         _ZN10layer_norm13ln_bwd_kernelINS_13Kernel_traitsIf6__halfS2_S2_fjLj5120ELj1ELj1ELj4ELj16ENS_18Kernel_traits_baseILj5120EfS2_S2_S2_fjLj128EEEEELb0ELb1ELb1ELb1EEEvNS_9BwdParamsE
        .type           _ZN10layer_norm13ln_bwd_kernelINS_13Kernel_traitsIf6__halfS2_S2_fjLj5120ELj1ELj1ELj4ELj16ENS_18Kernel_traits_baseILj5120EfS2_S2_S2_fjLj128EEEEELb0ELb1ELb1ELb1EEEvNS_9BwdParamsE,@function
        .size           _ZN10layer_norm13ln_bwd_kernelINS_13Kernel_traitsIf6__halfS2_S2_fjLj5120ELj1ELj1ELj4ELj16ENS_18Kernel_traits_baseILj5120EfS2_S2_S2_fjLj128EEEEELb0ELb1ELb1ELb1EEEvNS_9BwdParamsE,(.L_x_16577 - _ZN10layer_norm13ln_bwd_kernelINS_13Kernel_traitsIf6__halfS2_S2_fjLj5120ELj1ELj1ELj4ELj16ENS_18Kernel_traits_baseILj5120EfS2_S2_S2_fjLj128EEEEELb0ELb1ELb1ELb1EEEvNS_9BwdParamsE)
        .other          _ZN10layer_norm13ln_bwd_kernelINS_13Kernel_traitsIf6__halfS2_S2_fjLj5120ELj1ELj1ELj4ELj16ENS_18Kernel_traits_baseILj5120EfS2_S2_S2_fjLj128EEEEELb0ELb1ELb1ELb1EEEvNS_9BwdParamsE,@"STO_CUDA_ENTRY STV_DEFAULT"
_ZN10layer_norm13ln_bwd_kernelINS_13Kernel_traitsIf6__halfS2_S2_fjLj5120ELj1ELj1ELj4ELj16ENS_18Kernel_traits_baseILj5120EfS2_S2_S2_fjLj128EEEEELb0ELb1ELb1ELb1EEEvNS_9BwdParamsE:
.text._ZN10layer_norm13ln_bwd_kernelINS_13Kernel_traitsIf6__halfS2_S2_fjLj5120ELj1ELj1ELj4ELj16ENS_18Kernel_traits_baseILj5120EfS2_S2_S2_fjLj128EEEEELb0ELb1ELb1ELb1EEEvNS_9BwdParamsE:
        /* <DEDUP_REMOVED lines=74> */
.L_x_8923:
[----:B------:R-:W-:Y:S01]  /*04a0*/  SHF.L.U32 R0, R0, 0x5, RZ ;  /* 0x0000000500007819 */ /* 0x000fe200000006ff */
[----:B------:R-:W-:Y:S01]  /*04b0*/  ULDC.64 UR6, c[0x0][0x260] ;  /* 0x0000980000067ab9 */ /* 0x000fe20000000a00 */
[----:B------:R-:W-:Y:S02]  /*04c0*/  ULDC.64 UR8, c[0x0][0x278] ;  /* 0x00009e0000087ab9 */ /* 0x000fe40000000a00 */
[----:B------:R-:W-:-:S04]  /*04d0*/  LOP3.LUT R0, R0, 0xfe0, RZ, 0xc0, !PT ;  /* 0x00000fe000007812 */ /* 0x000fc800078ec0ff */
[C---:B------:R-:W-:Y:S02]  /*04e0*/  IADD3 R2, P0, R0.reuse, UR6, RZ ;  /* 0x0000000600027c10 */ /* 0x040fe4000ff1e0ff */
[----:B------:R-:W-:Y:S02]  /*04f0*/  IADD3 R4, P1, R0, UR8, RZ ;  /* 0x0000000800047c10 */ /* 0x000fe4000ff3e0ff */
[----:B------:R-:W-:Y:S02]  /*0500*/  IADD3.X R3, RZ, UR7, RZ, P0, !PT ;  /* 0x00000007ff037c10 */ /* 0x000fe400087fe4ff */
[----:B------:R-:W-:-:S03]  /*0510*/  IADD3.X R5, RZ, UR9, RZ, P1, !PT ;  /* 0x00000009ff057c10 */ /* 0x000fc60008ffe4ff */
        /* <DEDUP_REMOVED lines=119> */
.L_x_9057:
        /* <DEDUP_REMOVED lines=19> */
[C---:B0-----:R-:W-:Y:S01]  /*0dc0*/  IMAD.WIDE.U32 R206, R6.reuse, 0x10, R180 ;  /* 0x0000001006ce7825 */ /* 0x041fe200078e00b4 */
[----:B------:R-:W-:-:S03]  /*0dd0*/  IADD3 R4, R6, 0x100, RZ ;  /* 0x0000010006047810 */ /* 0x000fc60007ffe0ff */
[----:B------:R-:W-:-:S04]  /*0de0*/  IMAD.WIDE.U32 R182, R5, 0x10, R180 ;  /* 0x0000001005b67825 */ /* 0x000fc800078e00b4 */
[----:B------:R-:W-:Y:S01]  /*0df0*/  IMAD.WIDE.U32 R180, R4, 0x10, R180 ;  /* 0x0000001004b47825 */ /* 0x000fe200078e00b4 */
[----:B----4-:R-:W-:Y:S01]  /*0e00*/  ISETP.GT.AND P2, PT, R250, RZ, PT ;  /* 0x000000fffa00720c */ /* 0x010fe20003f44270 */
[----:B------:R0:W-:-:S12]  /*0e10*/  STL [R1+0x10], R251 ;  /* 0x000010fb01007387 */ /* 0x0001d80000100800 */
[----:B------:R-:W-:Y:S05]  /*0e20*/  @P2 BRA `(.L_x_8926) ;  /* 0x0000000000482947 */ /* 0x000fea0003800000 */
[----:B------:R-:W-:Y:S02]  /*0e30*/  MOV R3, UR16 ;  /* 0x0000001000037c02 */ /* 0x000fe40008000f00 */
[----:B0-----:R-:W-:Y:S02]  /*0e40*/  CS2R R250, SRZ ;  /* 0x0000000000fa7805 */ /* 0x001fe4000001ff00 */
[----:B------:R-:W-:Y:S02]  /*0e50*/  MOV R2, UR17 ;  /* 0x0000001100027c02 */ /* 0x000fe40008000f00 */
        /* <DEDUP_REMOVED lines=15> */
.L_x_8926:
[----:B------:R-:W2:Y:S01]  /*0f50*/  LDC R241, c[0x0][0x218] ;  /* 0x00008600fff17b82 */ /* 0x000ea20000000800 */
[----:B------:R-:W3:Y:S01]  /*0f60*/  S2R R242, SR_TID.X ;  /* 0x0000000000f27919 */ /* 0x000ee20000002100 */
[----:B------:R-:W-:Y:S01]  /*0f70*/  IADD3 R10, R250, -0x1, RZ ;  /* 0xfffffffffa0a7810 */ /* 0x000fe20007ffe0ff */
[----:B------:R-:W-:Y:S05]  /*0f80*/  STL [R1+0x140], R26 ;  /* 0x0001401a01007387 */ /* 0x000fea0000100800 */
[----:B-1----:R-:W1:Y:S08]  /*0f90*/  LDC.64 R12, c[0x0][0x238] ;  /* 0x00008e00ff0c7b82 */ /* 0x002e700000000a00 */
[----:B------:R-:W4:Y:S08]  /*0fa0*/  LDC.64 R16, c[0x0][0x2b8] ;  /* 0x0000ae00ff107b82 */ /* 0x000f300000000a00 */
[----:B------:R-:W0:Y:S01]  /*0fb0*/  LDC.64 R14, c[0x0][0x250] ;  /* 0x00009400ff0e7b82 */ /* 0x000e220000000a00 */
[----:B--2---:R-:W-:Y:S01]  /*0fc0*/  IMAD R10, R10, R241, RZ ;  /* 0x000000f10a0a7224 */ /* 0x004fe200078e02ff */
[C---:B------:R-:W-:Y:S01]  /*0fd0*/  IADD3 R9, R6.reuse, 0x180, RZ ;  /* 0x0000018006097810 */ /* 0x040fe20007ffe0ff */
[----:B------:R2:W-:Y:S03]  /*0fe0*/  STL [R1+0x13c], R25 ;  /* 0x00013c1901007387 */ /* 0x0005e60000100800 */
[----:B------:R-:W-:Y:S01]  /*0ff0*/  SHF.R.S32.HI R0, RZ, 0x1f, R10 ;  /* 0x0000001fff007819 */ /* 0x000fe2000001140a */
[----:B------:R2:W-:Y:S01]  /*1000*/  STL [R1+0x138], R24 ;  /* 0x0001381801007387 */ /* 0x0005e20000100800 */
[----:B-1----:R-:W-:Y:S01]  /*1010*/  IMAD.WIDE.U32 R2, R6, 0x10, R12 ;  /* 0x0000001006027825 */ /* 0x002fe200078e000c */
[----:B---3--:R-:W-:Y:S01]  /*1020*/  LOP3.LUT R242, R242, 0x7f, RZ, 0xc0, !PT ;  /* 0x0000007ff2f27812 */ /* 0x008fe200078ec0ff */
[----:B------:R-:W1:Y:S01]  /*1030*/  LDC.U8 R225, c[0x0][0x2a0] ;  /* 0x0000a800ffe17b82 */ /* 0x000e620000000000 */
[----:B------:R-:W-:-:S02]  /*1040*/  LEA.HI R10, R0, R10, RZ, 0x3 ;  /* 0x0000000a000a7211 */ /* 0x000fc400078f18ff */
[----:B------:R4:W3:Y:S02]  /*1050*/  LDG.E.128 R212, desc[UR4][R2.64] ;  /* 0x0000000402d47981 */ /* 0x0008e4000c1e1d00 */
[----:B------:R-:W-:-:S03]  /*1060*/  LEA.HI.SX32 R10, R10, R242, 0x1d ;  /* 0x000000f20a0a7211 */ /* 0x000fc600078feaff */
[----:B------:R-:W2:Y:S02]  /*1070*/  LDC.64 R240, c[0x0][0x2c8] ;  /* 0x0000b200fff07b82 */ /* 0x000ea40000000a00 */
[----:B----4-:R-:W-:-:S05]  /*1080*/  IMAD.WIDE.U32 R2, R10, 0x10, R16 ;  /* 0x000000100a027825 */ /* 0x010fca00078e0010 */
[----:B------:R4:W2:Y:S02]  /*1090*/  LDG.E.128 R192, desc[UR4][R2.64] ;  /* 0x0000000402c07981 */ /* 0x0008a4000c1e1d00 */
[----:B----4-:R-:W-:-:S05]  /*10a0*/  IMAD.WIDE.U32 R2, R5, 0x10, R12 ;  /* 0x0000001005027825 */ /* 0x010fca00078e000c */
[----:B------:R4:W2:Y:S02]  /*10b0*/  LDG.E.128 R208, desc[UR4][R2.64] ;  /* 0x0000000402d07981 */ /* 0x0008a4000c1e1d00 */
[----:B----4-:R-:W-:-:S05]  /*10c0*/  IMAD.WIDE.U32 R2, R4, 0x10, R12 ;  /* 0x0000001004027825 */ /* 0x010fca00078e000c */
[----:B------:R4:W2:Y:S02]  /*10d0*/  LDG.E.128 R200, desc[UR4][R2.64] ;  /* 0x0000000402c87981 */ /* 0x0008a4000c1e1d00 */
[----:B----4-:R-:W-:-:S05]  /*10e0*/  IMAD.WIDE.U32 R2, R9, 0x10, R12 ;  /* 0x0000001009027825 */ /* 0x010fca00078e000c */
[----:B------:R0:W4:Y:S02]  /*10f0*/  LDG.E.128 R196, desc[UR4][R2.64] ;  /* 0x0000000402c47981 */ /* 0x000124000c1e1d00 */
[----:B0-----:R-:W-:-:S05]  /*1100*/  IMAD.WIDE R2, R8, 0x4, R14 ;  /* 0x0000000408027825 */ /* 0x001fca00078e020e */
[----:B------:R0:W2:Y:S01]  /*1110*/  LDG.E R224, desc[UR4][R2.64] ;  /* 0x0000000402e07981 */ /* 0x0000a2000c1e1900 */
[C---:B------:R-:W-:Y:S02]  /*1120*/  IADD3 R11, R10.reuse, 0x100, RZ ;  /* 0x000001000a0b7810 */ /* 0x040fe40007ffe0ff */
[----:B0-----:R-:W-:-:S05]  /*1130*/  IADD3 R2, R10, 0x80, RZ ;  /* 0x000000800a027810 */ /* 0x001fca0007ffe0ff */
[----:B------:R-:W-:Y:S01]  /*1140*/  IMAD.WIDE.U32 R2, R2, 0x10, R16 ;  /* 0x0000001002027825 */ /* 0x000fe200078e0010 */
[----:B------:R-:W-:-:S04]  /*1150*/  IADD3 R0, R6, 0x200, RZ ;  /* 0x0000020006007810 */ /* 0x000fc80007ffe0ff */
[----:B------:R0:W4:Y:S01]  /*1160*/  LDG.E.128 R184, desc[UR4][R2.64] ;  /* 0x0000000402b87981 */ /* 0x000122000c1e1d00 */
[----:B------:R-:W-:-:S05]  /*1170*/  IMAD.WIDE.U32 R12, R0, 0x10, R12 ;  /* 0x00000010000c7825 */ /* 0x000fca00078e000c */
[----:B------:R-:W4:Y:S01]  /*1180*/  LDG.E.128 R188, desc[UR4][R12.64] ;  /* 0x000000040cbc7981 */ /* 0x000f22000c1e1d00 */
[--C-:B0-----:R-:W-:Y:S01]  /*1190*/  IMAD.WIDE.U32 R2, R11, 0x10, R16.reuse ;  /* 0x000000100b027825 */ /* 0x101fe200078e0010 */
[C---:B------:R-:W-:Y:S02]  /*11a0*/  IADD3 R11, R10.reuse, 0x180, RZ ;  /* 0x000001800a0b7810 */ /* 0x040fe40007ffe0ff */
[----:B------:R-:W-:Y:S02]  /*11b0*/  IADD3 R10, R10, 0x200, RZ ;  /* 0x000002000a0a7810 */ /* 0x000fe40007ffe0ff */
[----:B------:R0:W4:Y:S02]  /*11c0*/  LDG.E.128 R20, desc[UR4][R2.64] ;  /* 0x0000000402147981 */ /* 0x000124000c1e1d00 */
        /* <DEDUP_REMOVED lines=8> */
[----:B-1----:R-:W-:-:S11]  /*1250*/  ISETP.NE.AND P1, PT, R225, RZ, PT ;  /* 0x000000ffe100720c */ /* 0x002fd60003f25270 */
[----:B------:R2:W5:Y:S04]  /*1260*/  @P0 LDG.E.128 R156, desc[UR4][R180.64] ;  /* 0x00000004b49c0981 */ /* 0x000568000c1e1d00 */
[----:B------:R0:W5:Y:S04]  /*1270*/  @P0 LDG.E.128 R152, desc[UR4][R182.64] ;  /* 0x00000004b6980981 */ /* 0x000168000c1e1d00 */
[----:B------:R1:W5:Y:S01]  /*1280*/  @P0 LDG.E.128 R148, desc[UR4][R206.64] ;  /* 0x00000004ce940981 */ /* 0x000362000c1e1d00 */
[----:B---3--:R-:W-:Y:S01]  /*1290*/  HADD2.F32 R221, -RZ, R212.H1_H1 ;  /* 0x300000d4ffdd7230 */ /* 0x008fe20000004100 */
[----:B--2---:R-:W-:-:S05]  /*12a0*/  FSEL R180, R224, RZ, !P1 ;  /* 0x000000ffe0b47208 */ /* 0x004fca0004800000 */
[----:B------:R-:W-:-:S04]  /*12b0*/  FADD.FTZ R244, -R180, R221 ;  /* 0x000000ddb4f47221 */ /* 0x000fc80000010100 */
[----:B-----5:R-:W-:Y:S02]  /*12c0*/  FMUL.FTZ R249, R7, R244 ;  /* 0x000000f407f97220 */ /* 0x020fe40000410000 */
[----:B------:R-:W2:Y:S01]  /*12d0*/  LDL R244, [R1+0x134] ;  /* 0x0001340001f47983 */ /* 0x000ea20000100800 */
[--C-:B------:R-:W-:Y:S02]  /*12e0*/  HADD2.F32 R25, -RZ, R195.reuse.H0_H0 ;  /* 0x200000c3ff197230 */ /* 0x100fe40000004100 */
[----:B------:R-:W-:Y:S02]  /*12f0*/  HADD2.F32 R24, -RZ, R195.H1_H1 ;  /* 0x300000c3ff187230 */ /* 0x000fe40000004100 */
[----:B------:R-:W-:Y:S02]  /*1300*/  HADD2.F32 R222, -RZ, R208.H0_H0 ;  /* 0x200000d0ffde7230 */ /* 0x000fe40000004100 */
[--C-:B------:R-:W-:Y:S02]  /*1310*/  HADD2.F32 R204, -RZ, R200.reuse.H0_H0 ;  /* 0x200000c8ffcc7230 */ /* 0x100fe40000004100 */
[----:B------:R-:W-:-:S02]  /*1320*/  HADD2.F32 R205, -RZ, R200.H1_H1 ;  /* 0x300000c8ffcd7230 */ /* 0x000fc40000004100 */
[----:B------:R-:W-:Y:S02]  /*1330*/  HADD2.F32 R223, -RZ, R208.H1_H1 ;  /* 0x300000d0ffdf7230 */ /* 0x000fe40000004100 */
[--C-:B------:R-:W-:Y:S02]  /*1340*/  HADD2.F32 R200, -RZ, R201.reuse.H0_H0 ;  /* 0x200000c9ffc87230 */ /* 0x100fe40000004100 */
[----:B------:R-:W-:Y:S02]  /*1350*/  HADD2.F32 R195, -RZ, R201.H1_H1 ;  /* 0x300000c9ffc37230 */ /* 0x000fe40000004100 */
[----:B------:R-:W-:Y:S02]  /*1360*/  HADD2.F32 R208, -RZ, R211.H0_H0 ;  /* 0x200000d3ffd07230 */ /* 0x000fe40000004100 */
[--C-:B------:R-:W-:Y:S02]  /*1370*/  HADD2.F32 R231, -RZ, R202.reuse.H0_H0 ;  /* 0x200000caffe77230 */ /* 0x100fe40000004100 */
[----:B------:R-:W-:-:S02]  /*1380*/  HADD2.F32 R229, -RZ, R202.H1_H1 ;  /* 0x300000caffe57230 */ /* 0x000fc40000004100 */
[----:B----4-:R-:W-:Y:S02]  /*1390*/  HADD2.F32 R201, -RZ, R197.H1_H1 ;  /* 0x300000c5ffc97230 */ /* 0x010fe40000004100 */
[----:B------:R-:W-:Y:S02]  /*13a0*/  HADD2.F32 R211, -RZ, R211.H1_H1 ;  /* 0x300000d3ffd37230 */ /* 0x000fe40000004100 */
[----:B------:R-:W-:Y:S02]  /*13b0*/  HADD2.F32 R202, -RZ, R196.H0_H0 ;  /* 0x200000c4ffca7230 */ /* 0x000fe40000004100 */
[--C-:B0-----:R-:W-:Y:S02]  /*13c0*/  HADD2.F32 R182, -RZ, R190.reuse.H0_H0 ;  /* 0x200000beffb67230 */ /* 0x101fe40000004100 */
[----:B------:R-:W-:Y:S02]  /*13d0*/  HADD2.F32 R181, -RZ, R190.H1_H1 ;  /* 0x300000beffb57230 */ /* 0x000fe40000004100 */
[----:B------:R-:W-:Y:S01]  /*13e0*/  FADD.FTZ R242, -R180, R222 ;  /* 0x000000deb4f27221 */ /* 0x000fe20000010100 */
[----:B------:R-:W-:-:S02]  /*13f0*/  HADD2.F32 R219, -RZ, R209.H0_H0 ;  /* 0x200000d1ffdb7230 */ /* 0x000fc40000004100 */
[----:B------:R-:W-:Y:S02]  /*1400*/  HADD2.F32 R220, -RZ, R209.H1_H1 ;  /* 0x300000d1ffdc7230 */ /* 0x000fe40000004100 */
[----:B-1----:R-:W-:Y:S02]  /*1410*/  HADD2.F32 R207, -RZ, R191.H0_H0 ;  /* 0x200000bfffcf7230 */ /* 0x002fe40000004100 */
[----:B------:R-:W-:Y:S01]  /*1420*/  FADD.FTZ R224, -R180, R200 ;  /* 0x000000c8b4e07221 */ /* 0x000fe20000010100 */
[--C-:B------:R-:W-:Y:S02]  /*1430*/  HADD2.F32 R235, -RZ, R194.reuse.H0_H0 ;  /* 0x200000c2ffeb7230 */ /* 0x100fe40000004100 */
[----:B------:R-:W-:Y:S02]  /*1440*/  HADD2.F32 R26, -RZ, R194.H1_H1 ;  /* 0x300000c2ff1a7230 */ /* 0x000fe40000004100 */
[--C-:B------:R-:W-:Y:S02]  /*1450*/  HADD2.F32 R234, -RZ, R203.reuse.H0_H0 ;  /* 0x200000cbffea7230 */ /* 0x100fe40000004100 */
[----:B------:R-:W-:-:S02]  /*1460*/  HADD2.F32 R233, -RZ, R203.H1_H1 ;  /* 0x300000cbffe97230 */ /* 0x000fc40000004100 */
[C---:B------:R-:W-:Y:S01]  /*1470*/  FADD.FTZ R225, -R180.reuse, R205 ;  /* 0x000000cdb4e17221 */ /* 0x040fe20000010100 */
[----:B------:R-:W-:Y:S02]  /*1480*/  HADD2.F32 R203, -RZ, R196.H1_H1 ;  /* 0x300000c4ffcb7230 */ /* 0x000fe40000004100 */
[----:B------:R-:W-:Y:S02]  /*1490*/  HADD2.F32 R194, -RZ, R197.H0_H0 ;  /* 0x200000c5ffc27230 */ /* 0x000fe40000004100 */
[----:B------:R-:W-:Y:S02]  /*14a0*/  HADD2.F32 R206, -RZ, R191.H1_H1 ;  /* 0x300000bfffce7230 */ /* 0x000fe40000004100 */
[----:B------:R-:W-:Y:S01]  /*14b0*/  FADD.FTZ R191, -R180, R201 ;  /* 0x000000c9b4bf7221 */ /* 0x000fe20000010100 */
[--C-:B------:R-:W-:Y:S02]  /*14c0*/  HADD2.F32 R221, -RZ, R21.reuse.H0_H0 ;  /* 0x20000015ffdd7230 */ /* 0x100fe40000004100 */
[----:B------:R-:W-:Y:S01]  /*14d0*/  HADD2.F32 R222, -RZ, R21.H1_H1 ;  /* 0x30000015ffde7230 */ /* 0x000fe20000004100 */
[----:B------:R-:W-:Y:S01]  /*14e0*/  MOV R21, R24 ;  /* 0x0000001800157202 */ /* 0x000fe20000000f00 */
[----:B------:R-:W-:-:S02]  /*14f0*/  HADD2.F32 R196, -RZ, R188.H0_H0 ;  /* 0x200000bcffc47230 */ /* 0x000fc40000004100 */
[C---:B------:R-:W-:Y:S01]  /*1500*/  FADD.FTZ R227, -R180.reuse, R211 ;  /* 0x000000d3b4e37221 */ /* 0x040fe20000010100 */
[----:B------:R-:W-:Y:S02]  /*1510*/  HADD2.F32 R197, -RZ, R188.H1_H1 ;  /* 0x300000bcffc57230 */ /* 0x000fe40000004100 */
[----:B------:R-:W-:Y:S01]  /*1520*/  FADD.FTZ R188, -R180, R202 ;  /* 0x000000cab4bc7221 */ /* 0x000fe20000010100 */
[----:B------:R-:W-:-:S04]  /*1530*/  @P0 IMAD.WIDE.U32 R216, R9, 0x10, R240 ;  /* 0x0000001009d80825 */ /* 0x000fc800078e00f0 */
[C---:B------:R-:W-:Y:S01]  /*1540*/  FADD.FTZ R200, -R180.reuse, R182 ;  /* 0x000000b6b4c87221 */ /* 0x040fe20000010100 */
[C---:B------:R-:W-:Y:S01]  /*1550*/  FADD.FTZ R201, -R180.reuse, R181 ;  /* 0x000000b5b4c97221 */ /* 0x040fe20000010100 */
[----:B------:R-:W-:Y:S01]  /*1560*/  FADD.FTZ R239, -R180, R220 ;  /* 0x000000dcb4ef7221 */ /* 0x000fe20000010100 */
[----:B------:R-:W-:-:S04]  /*1570*/  @P0 IMAD.WIDE.U32 R10, R0, 0x10, R240 ;  /* 0x00000010000a0825 */ /* 0x000fc800078e00f0 */
[C---:B------:R-:W-:Y:S01]  /*1580*/  FADD.FTZ R241, -R180.reuse, R223 ;  /* 0x000000dfb4f17221 */ /* 0x040fe20000010100 */
[C---:B------:R-:W-:Y:S01]  /*1590*/  FADD.FTZ R240, -R180.reuse, R219 ;  /* 0x000000dbb4f07221 */ /* 0x040fe20000010100 */
[C---:B------:R-:W-:Y:S01]  /*15a0*/  FADD.FTZ R202, -R180.reuse, R207 ;  /* 0x000000cfb4ca7221 */ /* 0x040fe20000010100 */
[----:B------:R-:W-:Y:S02]  /*15b0*/  HADD2.F32 R182, -RZ, R12.H0_H0 ;  /* 0x2000000cffb67230 */ /* 0x000fe40000004100 */
[----:B------:R-:W-:Y:S02]  /*15c0*/  HADD2.F32 R209, -RZ, R210.H0_H0 ;  /* 0x200000d2ffd17230 */ /* 0x000fe40000004100 */
[----:B------:R-:W-:Y:S02]  /*15d0*/  HADD2.F32 R232, -RZ, R199.H0_H0 ;  /* 0x200000c7ffe87230 */ /* 0x000fe40000004100 */
[----:B------:R-:W-:Y:S01]  /*15e0*/  FADD.FTZ R190, -R180, R194 ;  /* 0x000000c2b4be7221 */ /* 0x000fe20000010100 */
[----:B------:R-:W-:-:S02]  /*15f0*/  HADD2.F32 R181, -RZ, R12.H1_H1 ;  /* 0x3000000cffb57230 */ /* 0x000fc40000004100 */
[C---:B------:R-:W-:Y:S01]  /*1600*/  FMUL.FTZ R12, R7.reuse, R242 ;  /* 0x000000f2070c7220 */ /* 0x040fe20000410000 */
[--C-:B------:R-:W-:Y:S01]  /*1610*/  HADD2.F32 R219, -RZ, R20.reuse.H0_H0 ;  /* 0x20000014ffdb7230 */ /* 0x100fe20000004100 */
[----:B------:R-:W-:Y:S01]  /*1620*/  MOV R242, R21 ;  /* 0x0000001500f27202 */ /* 0x000fe20000000f00 */
[----:B------:R-:W-:Y:S01]  /*1630*/  HADD2.F32 R220, -RZ, R20.H1_H1 ;  /* 0x30000014ffdc7230 */ /* 0x000fe20000004100 */
[----:B------:R-:W-:Y:S01]  /*1640*/  MOV R20, R25 ;  /* 0x0000001900147202 */ /* 0x000fe20000000f00 */
[--C-:B------:R-:W-:Y:S01]  /*1650*/  HADD2.F32 R223, -RZ, R22.reuse.H0_H0 ;  /* 0x20000016ffdf7230 */ /* 0x100fe20000004100 */
[----:B------:R0:W5:Y:S01]  /*1660*/  @P0 LDG.E.128 R164, desc[UR4][R10.64] ;  /* 0x000000040aa40981 */ /* 0x000162000c1e1d00 */
[----:B------:R-:W-:Y:S02]  /*1670*/  HADD2.F32 R207, -RZ, R22.H1_H1 ;  /* 0x30000016ffcf7230 */ /* 0x000fe40000004100 */
[----:B------:R-:W-:Y:S01]  /*1680*/  FMUL.FTZ R22, R7, R224 ;  /* 0x000000e007167220 */ /* 0x000fe20000410000 */
[----:B------:R-:W-:-:S02]  /*1690*/  HADD2.F32 R25, -RZ, R19.H0_H0 ;  /* 0x20000013ff197230 */ /* 0x000fc40000004100 */
[C---:B------:R-:W-:Y:S01]  /*16a0*/  FMUL.FTZ R21, R7.reuse, R225 ;  /* 0x000000e107157220 */ /* 0x040fe20000410000 */
[----:B------:R-:W-:Y:S01]  /*16b0*/  HADD2.F32 R24, -RZ, R19.H1_H1 ;  /* 0x30000013ff187230 */ /* 0x000fe20000004100 */
[----:B------:R-:W3:Y:S01]  /*16c0*/  LDL R224, [R1+0x128] ;  /* 0x0001280001e07983 */ /* 0x000ee20000100800 */
[----:B------:R-:W-:-:S03]  /*16d0*/  FMUL.FTZ R19, R7, R227 ;  /* 0x000000e307137220 */ /* 0x000fc60000410000 */
[----:B------:R-:W4:Y:S04]  /*16e0*/  LDL R225, [R1+0x12c] ;  /* 0x00012c0001e17983 */ /* 0x000f280000100800 */
[----:B------:R-:W4:Y:S01]  /*16f0*/  LDL R227, [R1+0x130] ;  /* 0x0001300001e37983 */ /* 0x000f220000100800 */
[----:B------:R-:W-:Y:S02]  /*1700*/  HADD2.F32 R0, -RZ, R212.H0_H0 ;  /* 0x200000d4ff007230 */ /* 0x000fe40000004100 */
[----:B------:R-:W-:Y:S01]  /*1710*/  FADD.FTZ R237, -R180, R209 ;  /* 0x000000d1b4ed7221 */ /* 0x000fe20000010100 */
[----:B------:R-:W-:Y:S01]  /*1720*/  HADD2.F32 R218, -RZ, R213.H0_H0 ;  /* 0x200000d5ffda7230 */ /* 0x000fe20000004100 */
[----:B------:R1:W5:Y:S01]  /*1730*/  @P0 LDG.E.128 R160, desc[UR4][R216.64] ;  /* 0x00000004d8a00981 */ /* 0x000362000c1e1d00 */
[----:B------:R-:W-:-:S02]  /*1740*/  HADD2.F32 R9, -RZ, R214.H0_H0 ;  /* 0x200000d6ff097230 */ /* 0x000fc40000004100 */
[----:B------:R-:W-:Y:S02]  /*1750*/  HADD2.F32 R212, -RZ, R215.H0_H0 ;  /* 0x200000d7ffd47230 */ /* 0x000fe40000004100 */
[C---:B------:R-:W-:Y:S01]  /*1760*/  FADD.FTZ R209, -R180.reuse, R231 ;  /* 0x000000e7b4d17221 */ /* 0x040fe20000010100 */
[----:B------:R-:W-:Y:S02]  /*1770*/  HADD2.F32 R213, -RZ, R213.H1_H1 ;  /* 0x300000d5ffd57230 */ /* 0x000fe40000004100 */
[----:B------:R-:W-:Y:S01]  /*1780*/  FADD.FTZ R194, -R180, R232 ;  /* 0x000000e8b4c27221 */ /* 0x000fe20000010100 */
[----:B------:R-:W-:Y:S02]  /*1790*/  HADD2.F32 R214, -RZ, R214.H1_H1 ;  /* 0x300000d6ffd67230 */ /* 0x000fe40000004100 */
[----:B------:R-:W-:Y:S02]  /*17a0*/  HADD2.F32 R215, -RZ, R215.H1_H1 ;  /* 0x300000d7ffd77230 */ /* 0x000fe40000004100 */
[----:B------:R-:W-:-:S02]  /*17b0*/  HADD2.F32 R236, -RZ, R193.H1_H1 ;  /* 0x300000c1ffec7230 */ /* 0x000fc40000004100 */
[--C-:B------:R-:W-:Y:S02]  /*17c0*/  HADD2.F32 R231, -RZ, R14.reuse.H0_H0 ;  /* 0x2000000effe77230 */ /* 0x100fe40000004100 */
[----:B------:R-:W-:Y:S02]  /*17d0*/  HADD2.F32 R232, -RZ, R14.H1_H1 ;  /* 0x3000000effe87230 */ /* 0x000fe40000004100 */
[----:B------:R-:W-:Y:S01]  /*17e0*/  FMUL.FTZ R14, R7, R240 ;  /* 0x000000f0070e7220 */ /* 0x000fe20000410000 */
[C---:B------:R-:W-:Y:S01]  /*17f0*/  FADD.FTZ R243, -R180.reuse, R9 ;  /* 0x00000009b4f37221 */ /* 0x040fe20000010100 */
[----:B------:R-:W4:Y:S01]  /*1800*/  LDL R240, [R1+0x11c] ;  /* 0x00011c0001f07983 */ /* 0x000f220000100800 */
[C---:B------:R-:W-:Y:S01]  /*1810*/  FADD.FTZ R245, -R180.reuse, R213 ;  /* 0x000000d5b4f57221 */ /* 0x040fe20000010100 */
[C---:B------:R-:W-:Y:S01]  /*1820*/  FADD.FTZ R9, -R180.reuse, R214 ;  /* 0x000000d6b4097221 */ /* 0x040fe20000010100 */
[----:B0-----:R-:W-:Y:S01]  /*1830*/  FADD.FTZ R11, -R180, R215 ;  /* 0x000000d7b40b7221 */ /* 0x001fe20000010100 */
[----:B------:R-:W-:-:S02]  /*1840*/  HADD2.F32 R213, -RZ, R185.H0_H0 ;  /* 0x200000b9ffd57230 */ /* 0x000fc40000004100 */
[C---:B------:R-:W-:Y:S01]  /*1850*/  FADD.FTZ R247, -R180.reuse, R218 ;  /* 0x000000dab4f77221 */ /* 0x040fe20000010100 */
[----:B------:R-:W-:Y:S02]  /*1860*/  HADD2.F32 R214, -RZ, R185.H1_H1 ;  /* 0x300000b9ffd67230 */ /* 0x000fe40000004100 */
[----:B------:R-:W-:Y:S01]  /*1870*/  FADD.FTZ R228, -R180, R208 ;  /* 0x000000d0b4e47221 */ /* 0x000fe20000010100 */
[--C-:B------:R-:W-:Y:S01]  /*1880*/  HADD2.F32 R215, -RZ, R186.reuse.H0_H0 ;  /* 0x200000baffd77230 */ /* 0x100fe20000004100 */
[----:B------:R-:W-:Y:S01]  /*1890*/  MOV R185, R236 ;  /* 0x000000ec00b97202 */ /* 0x000fe20000000f00 */
[----:B-1----:R-:W-:Y:S01]  /*18a0*/  HADD2.F32 R216, -RZ, R186.H1_H1 ;  /* 0x300000baffd87230 */ /* 0x002fe20000004100 */
[----:B------:R-:W-:Y:S01]  /*18b0*/  MOV R186, R235 ;  /* 0x000000eb00ba7202 */ /* 0x000fe20000000f00 */
[--C-:B------:R-:W-:Y:S02]  /*18c0*/  HADD2.F32 R217, -RZ, R187.reuse.H0_H0 ;  /* 0x200000bbffd97230 */ /* 0x100fe40000004100 */
[----:B------:R-:W-:Y:S01]  /*18d0*/  HADD2.F32 R218, -RZ, R187.H1_H1 ;  /* 0x300000bbffda7230 */ /* 0x000fe20000004100 */
[----:B------:R-:W-:Y:S01]  /*18e0*/  MOV R187, R26 ;  /* 0x0000001a00bb7202 */ /* 0x000fe20000000f00 */
[----:B------:R-:W-:-:S02]  /*18f0*/  HADD2.F32 R235, -RZ, R16.H0_H0 ;  /* 0x20000010ffeb7230 */ /* 0x000fc40000004100 */
[----:B------:R-:W-:Y:S02]  /*1900*/  HADD2.F32 R236, -RZ, R16.H1_H1 ;  /* 0x30000010ffec7230 */ /* 0x000fe40000004100 */
[C---:B------:R-:W-:Y:S01]  /*1910*/  FMUL.FTZ R16, R7.reuse, R237 ;  /* 0x000000ed07107220 */ /* 0x040fe20000410000 */
[--C-:B------:R-:W-:Y:S01]  /*1920*/  HADD2.F32 R26, -RZ, R18.reuse.H0_H0 ;  /* 0x20000012ff1a7230 */ /* 0x100fe20000004100 */
[----:B------:R-:W4:Y:S01]  /*1930*/  LDL R237, [R1+0x118] ;  /* 0x0001180001ed7983 */ /* 0x000f220000100800 */
[----:B------:R-:W-:Y:S02]  /*1940*/  HADD2.F32 R251, -RZ, R18.H1_H1 ;  /* 0x30000012fffb7230 */ /* 0x000fe40000004100 */
[C---:B------:R-:W-:Y:S01]  /*1950*/  FMUL.FTZ R18, R7.reuse, R228 ;  /* 0x000000e407127220 */ /* 0x040fe20000410000 */
[----:B------:R-:W-:Y:S01]  /*1960*/  MOV R228, R185 ;  /* 0x000000b900e47202 */ /* 0x000fe20000000f00 */
[----:B------:R-:W-:-:S04]  /*1970*/  FMUL.FTZ R245, R7, R245 ;  /* 0x000000f507f57220 */ /* 0x000fc80000410000 */
[-C--:B------:R-:W-:Y:S01]  /*1980*/  FFMA.FTZ R143, R245, R228.reuse, R143 ;  /* 0x000000e4f58f7223 */ /* 0x080fe2000001008f */
[----:B------:R-:W-:Y:S01]  /*1990*/  FADD.FTZ R103, R103, R228 ;  /* 0x000000e467677221 */ /* 0x000fe20000010000 */
[----:B--2---:R-:W-:Y:S02]  /*19a0*/  FMUL.FTZ R244, R244, R228 ;  /* 0x000000e4f4f47220 */ /* 0x004fe40000410000 */
[----:B------:R-:W2:Y:S01]  /*19b0*/  LDL R228, [R1+0x110] ;  /* 0x0001100001e47983 */ /* 0x000ea20000100800 */
[----:B------:R-:W-:Y:S02]  /*19c0*/  HADD2.F32 R210, -RZ, R210.H1_H1 ;  /* 0x300000d2ffd27230 */ /* 0x000fe40000004100 */
[--C-:B------:R-:W-:Y:S02]  /*19d0*/  HADD2.F32 R248, -RZ, R192.reuse.H0_H0 ;  /* 0x200000c0fff87230 */ /* 0x100fe40000004100 */
[----:B------:R-:W-:Y:S02]  /*19e0*/  HADD2.F32 R246, -RZ, R192.H1_H1 ;  /* 0x300000c0fff67230 */ /* 0x000fe40000004100 */
[----:B------:R-:W-:-:S02]  /*19f0*/  HADD2.F32 R238, -RZ, R193.H0_H0 ;  /* 0x200000c1ffee7230 */ /* 0x000fc40000004100 */
[--C-:B------:R-:W-:Y:S02]  /*1a00*/  HADD2.F32 R192, -RZ, R198.reuse.H0_H0 ;  /* 0x200000c6ffc07230 */ /* 0x100fe40000004100 */
        /* <DEDUP_REMOVED lines=22> */
[----:B------:R-:W-:Y:S01]  /*1b70*/  HADD2.F32 R212, -RZ, R184.H1_H1 ;  /* 0x300000b8ffd47230 */ /* 0x000fe20000004100 */
[----:B------:R-:W-:Y:S01]  /*1b80*/  MOV R184, R238 ;  /* 0x000000ee00b87202 */ /* 0x000fe20000000f00 */
[--C-:B------:R-:W-:Y:S02]  /*1b90*/  HADD2.F32 R229, -RZ, R13.reuse.H0_H0 ;  /* 0x2000000dffe57230 */ /* 0x100fe40000004100 */
[----:B------:R-:W-:Y:S02]  /*1ba0*/  HADD2.F32 R180, -RZ, R13.H1_H1 ;  /* 0x3000000dffb47230 */ /* 0x000fe40000004100 */
[C---:B------:R-:W-:Y:S01]  /*1bb0*/  FMUL.FTZ R13, R7.reuse, R241 ;  /* 0x000000f1070d7220 */ /* 0x040fe20000410000 */
[----:B------:R-:W-:Y:S01]  /*1bc0*/  MOV R241, R20 ;  /* 0x0000001400f17202 */ /* 0x000fe20000000f00 */
[--C-:B------:R-:W-:Y:S02]  /*1bd0*/  HADD2.F32 R233, -RZ, R15.reuse.H0_H0 ;  /* 0x2000000fffe97230 */ /* 0x100fe40000004100 */
[----:B------:R-:W-:Y:S01]  /*1be0*/  FMUL.FTZ R0, R7, R0 ;  /* 0x0000000007007220 */ /* 0x000fe20000410000 */
[----:B------:R-:W-:-:S02]  /*1bf0*/  HADD2.F32 R234, -RZ, R15.H1_H1 ;  /* 0x3000000fffea7230 */ /* 0x000fc40000004100 */
[C---:B------:R-:W-:Y:S01]  /*1c00*/  FMUL.FTZ R20, R7.reuse, R226 ;  /* 0x000000e207147220 */ /* 0x040fe20000410000 */
[C---:B------:R-:W-:Y:S01]  /*1c10*/  FMUL.FTZ R15, R7.reuse, R239 ;  /* 0x000000ef070f7220 */ /* 0x040fe20000410000 */
[----:B------:R-:W-:Y:S01]  /*1c20*/  MOV R226, R184 ;  /* 0x000000b800e27202 */ /* 0x000fe20000000f00 */
[C---:B------:R-:W-:Y:S01]  /*1c30*/  FMUL.FTZ R247, R7.reuse, R247 ;  /* 0x000000f707f77220 */ /* 0x040fe20000410000 */
[----:B------:R-:W-:Y:S01]  /*1c40*/  MOV R239, R187 ;  /* 0x000000bb00ef7202 */ /* 0x000fe20000000f00 */
[----:B------:R-:W-:Y:S01]  /*1c50*/  FMUL.FTZ R187, R7, R204 ;  /* 0x000000cc07bb7220 */ /* 0x000fe20000410000 */
[----:B------:R-:W-:Y:S01]  /*1c60*/  FFMA.FTZ R140, R0, R248, R140 ;  /* 0x000000f8008c7223 */ /* 0x000fe2000001008c */
[----:B------:R-:W-:Y:S01]  /*1c70*/  FADD.FTZ R100, R100, R248 ;  /* 0x000000f864647221 */ /* 0x000fe20000010000 */
[----:B------:R-:W-:Y:S01]  /*1c80*/  FFMA.FTZ R141, R249, R246, R141 ;  /* 0x000000f6f98d7223 */ /* 0x000fe2000001008d */
[----:B------:R-:W-:Y:S01]  /*1c90*/  FADD.FTZ R101, R101, R246 ;  /* 0x000000f665657221 */ /* 0x000fe20000010000 */
[----:B------:R-:W-:Y:S01]  /*1ca0*/  FFMA.FTZ R142, R247, R226, R142 ;  /* 0x000000e2f78e7223 */ /* 0x000fe2000001008e */
[----:B------:R-:W-:Y:S01]  /*1cb0*/  FADD.FTZ R102, R102, R226 ;  /* 0x000000e266667221 */ /* 0x000fe20000010000 */
[----:B------:R-:W-:-:S02]  /*1cc0*/  FMUL.FTZ R184, R7, R209 ;  /* 0x000000d107b87220 */ /* 0x000fc40000410000 */
[----:B------:R-:W2:Y:S01]  /*1cd0*/  LDL R209, [R1+0x120] ;  /* 0x0001200001d17983 */ /* 0x000ea20000100800 */
[C---:B------:R-:W-:Y:S01]  /*1ce0*/  FMUL.FTZ R9, R7.reuse, R9 ;  /* 0x0000000907097220 */ /* 0x040fe20000410000 */
[--C-:B------:R-:W-:Y:S02]  /*1cf0*/  HADD2.F32 R250, -RZ, R17.reuse.H0_H0 ;  /* 0x20000011fffa7230 */ /* 0x100fe40000004100 */
[C---:B------:R-:W-:Y:S01]  /*1d00*/  FMUL.FTZ R185, R7.reuse, R208 ;  /* 0x000000d007b97220 */ /* 0x040fe20000410000 */
[----:B------:R-:W-:Y:S02]  /*1d10*/  HADD2.F32 R238, -RZ, R17.H1_H1 ;  /* 0x30000011ffee7230 */ /* 0x000fe40000004100 */
[----:B------:R-:W-:Y:S01]  /*1d20*/  FMUL.FTZ R17, R7, R230 ;  /* 0x000000e607117220 */ /* 0x000fe20000410000 */
[----:B------:R-:W-:Y:S01]  /*1d30*/  FFMA.FTZ R137, R9, R239, R137 ;  /* 0x000000ef09897223 */ /* 0x000fe20000010089 */
[----:B------:R-:W-:Y:S01]  /*1d40*/  FADD.FTZ R97, R97, R239 ;  /* 0x000000ef61617221 */ /* 0x000fe20000010000 */
[----:B---3--:R-:W-:Y:S01]  /*1d50*/  FMUL.FTZ R204, R224, R248 ;  /* 0x000000f8e0cc7220 */ /* 0x008fe20000410000 */
[----:B------:R-:W-:Y:S01]  /*1d60*/  MOV R230, R186 ;  /* 0x000000ba00e67202 */ /* 0x000fe20000000f00 */
[----:B------:R-:W-:Y:S01]  /*1d70*/  FMUL.FTZ R243, R7, R243 ;  /* 0x000000f307f37220 */ /* 0x000fe20000410000 */
[----:B------:R-:W-:Y:S01]  /*1d80*/  FFMA.FTZ R134, R14, R213, R134 ;  /* 0x000000d50e867223 */ /* 0x000fe20000010086 */
[----:B----4-:R-:W-:Y:S01]  /*1d90*/  FMUL.FTZ R248, R225, R246 ;  /* 0x000000f6e1f87220 */ /* 0x010fe20000410000 */
[----:B------:R-:W-:Y:S01]  /*1da0*/  FMUL.FTZ R186, R7, R205 ;  /* 0x000000cd07ba7220 */ /* 0x000fe20000410000 */
[----:B------:R-:W-:Y:S01]  /*1db0*/  FFMA.FTZ R136, R243, R230, R136 ;  /* 0x000000e6f3887223 */ /* 0x000fe20000010088 */
[----:B------:R-:W-:Y:S01]  /*1dc0*/  FADD.FTZ R96, R96, R230 ;  /* 0x000000e660607221 */ /* 0x000fe20000010000 */
[----:B------:R-:W-:Y:S01]  /*1dd0*/  FMUL.FTZ R246, R227, R226 ;  /* 0x000000e2e3f67220 */ /* 0x000fe20000410000 */
[----:B------:R-:W-:Y:S01]  /*1de0*/  FADD.FTZ R94, R94, R213 ;  /* 0x000000d55e5e7221 */ /* 0x000fe20000010000 */
[----:B------:R-:W3:Y:S04]  /*1df0*/  LDL R226, [R1+0x104] ;  /* 0x0001040001e27983 */ /* 0x000ee80000100800 */
[----:B------:R-:W4:Y:S04]  /*1e00*/  LDL R227, [R1+0x114] ;  /* 0x0001140001e37983 */ /* 0x000f280000100800 */
[----:B------:R-:W4:Y:S04]  /*1e10*/  LDL R225, [R1+0xfc] ;  /* 0x0000fc0001e17983 */ /* 0x000f280000100800 */
[----:B------:R-:W4:Y:S01]  /*1e20*/  LDL R224, [R1+0x100] ;  /* 0x0001000001e07983 */ /* 0x000f220000100800 */
[----:B------:R-:W-:-:S03]  /*1e30*/  FMUL.FTZ R208, R240, R239 ;  /* 0x000000eff0d07220 */ /* 0x000fc60000410000 */
[----:B------:R-:W4:Y:S01]  /*1e40*/  LDL R239, [R1+0xf8] ;  /* 0x0000f80001ef7983 */ /* 0x000f220000100800 */
[--C-:B------:R-:W-:Y:S02]  /*1e50*/  HADD2.F32 R206, -RZ, R23.reuse.H0_H0 ;  /* 0x20000017ffce7230 */ /* 0x100fe40000004100 */
[----:B------:R-:W-:Y:S02]  /*1e60*/  HADD2.F32 R183, -RZ, R23.H1_H1 ;  /* 0x30000017ffb77230 */ /* 0x000fe40000004100 */
[----:B------:R-:W-:Y:S01]  /*1e70*/  FMUL.FTZ R205, R237, R230 ;  /* 0x000000e6edcd7220 */ /* 0x000fe20000410000 */
[----:B------:R-:W-:Y:S01]  /*1e80*/  FMUL.FTZ R10, R7, R10 ;  /* 0x0000000a070a7220 */ /* 0x000fe20000410000 */
[----:B------:R-:W4:Y:S04]  /*1e90*/  LDL R237, [R1+0x108] ;  /* 0x0001080001ed7983 */ /* 0x000f280000100800 */
[----:B------:R-:W4:Y:S01]  /*1ea0*/  LDL R230, [R1+0x10c] ;  /* 0x00010c0001e67983 */ /* 0x000f220000100800 */
[----:B--2---:R-:W-:Y:S01]  /*1eb0*/  FMUL.FTZ R213, R228, R213 ;  /* 0x000000d5e4d57220 */ /* 0x004fe20000410000 */
[----:B------:R-:W-:-:S02]  /*1ec0*/  FFMA.FTZ R131, R19, R218, R131 ;  /* 0x000000da13837223 */ /* 0x000fc40000010083 */
[----:B------:R-:W2:Y:S01]  /*1ed0*/  LDL R228, [R1+0xf0] ;  /* 0x0000f00001e47983 */ /* 0x000ea20000100800 */
[----:B------:R-:W-:-:S03]  /*1ee0*/  FMUL.FTZ R23, R7, R210 ;  /* 0x000000d207177220 */ /* 0x000fc60000410000 */
[----:B------:R-:W2:Y:S01]  /*1ef0*/  LDL R210, [R1+0x124] ;  /* 0x0001240001d27983 */ /* 0x000ea20000100800 */
[----:B------:R-:W-:Y:S01]  /*1f00*/  FADD.FTZ R91, R91, R218 ;  /* 0x000000da5b5b7221 */ /* 0x000fe20000010000 */
[----:B------:R-:W-:Y:S01]  /*1f10*/  FFMA.FTZ R138, R10, R241, R138 ;  /* 0x000000f10a8a7223 */ /* 0x000fe2000001008a */
[----:B------:R-:W-:Y:S01]  /*1f20*/  FADD.FTZ R98, R98, R241 ;  /* 0x000000f162627221 */ /* 0x000fe20000010000 */
[----:B------:R-:W-:Y:S01]  /*1f30*/  FFMA.FTZ R135, R15, R214, R135 ;  /* 0x000000d60f877223 */ /* 0x000fe20000010087 */
[----:B------:R-:W-:Y:S01]  /*1f40*/  FADD.FTZ R95, R95, R214 ;  /* 0x000000d65f5f7221 */ /* 0x000fe20000010000 */
[----:B------:R-:W2:Y:S01]  /*1f50*/  LDL R240, [R1+0xe0] ;  /* 0x0000e00001f07983 */ /* 0x000ea20000100800 */
        /* <DEDUP_REMOVED lines=10> */
[----:B---3--:R-:W-:-:S03]  /*2000*/  FMUL.FTZ R218, R226, R218 ;  /* 0x000000dae2da7220 */ /* 0x008fc60000410000 */
[----:B------:R-:W3:Y:S01]  /*2010*/  LDL R226, [R1+0xd8] ;  /* 0x0000d80001e27983 */ /* 0x000ee20000100800 */
[----:B----4-:R-:W-:-:S03]  /*2020*/  FMUL.FTZ R214, R227, R214 ;  /* 0x000000d6e3d67220 */ /* 0x010fc60000410000 */
[----:B------:R-:W4:Y:S01]  /*2030*/  LDL R227, [R1+0xf4] ;  /* 0x0000f40001e37983 */ /* 0x000f220000100800 */
[----:B------:R-:W-:-:S03]  /*2040*/  FMUL.FTZ R215, R239, R215 ;  /* 0x000000d7efd77220 */ /* 0x000fc60000410000 */
        /* <DEDUP_REMOVED lines=8> */
[----:B------:R-:W-:Y:S01]  /*20d0*/  FADD.FTZ R89, R89, R216 ;  /* 0x000000d859597221 */ /* 0x000fe20000010000 */
[----:B------:R-:W-:Y:S01]  /*20e0*/  FMUL.FTZ R216, R225, R216 ;  /* 0x000000d8e1d87220 */ /* 0x000fe20000410000 */
[-C--:B------:R-:W-:Y:S01]  /*20f0*/  FFMA.FTZ R130, R18, R217.reuse, R130 ;  /* 0x000000d912827223 */ /* 0x080fe20000010082 */
[----:B------:R-:W-:Y:S01]  /*2100*/  FADD.FTZ R90, R90, R217 ;  /* 0x000000d95a5a7221 */ /* 0x000fe20000010000 */
[----:B------:R-:W-:Y:S01]  /*2110*/  FMUL.FTZ R217, R224, R217 ;  /* 0x000000d9e0d97220 */ /* 0x000fe20000410000 */
[----:B------:R-:W-:Y:S01]  /*2120*/  FADD.FTZ R225, RZ, R204 ;  /* 0x000000ccffe17221 */ /* 0x000fe20000010000 */
[----:B------:R-:W-:-:S03]  /*2130*/  FFMA.FTZ R224, R0, R204, RZ ;  /* 0x000000cc00e07223 */ /* 0x000fc600000100ff */
        /* <DEDUP_REMOVED lines=33> */
[----:B------:R-:W-:Y:S01]  /*2350*/  FMUL.FTZ R189, R7, R189 ;  /* 0x000000bd07bd7220 */ /* 0x000fe20000410000 */
[----:B------:R-:W-:Y:S01]  /*2360*/  FFMA.FTZ R125, R21, R220, R125 ;  /* 0x000000dc157d7223 */ /* 0x000fe2000001007d */
[----:B------:R-:W-:Y:S01]  /*2370*/  FADD.FTZ R85, R85, R220 ;  /* 0x000000dc55557221 */ /* 0x000fe20000010000 */
[----:B------:R-:W-:Y:S01]  /*2380*/  FADD.FTZ R77, R77, R181 ;  /* 0x000000b54d4d7221 */ /* 0x000fe20000010000 */
[----:B------:R-:W-:Y:S01]  /*2390*/  FFMA.FTZ R117, R189, R181, R117 ;  /* 0x000000b5bd757223 */ /* 0x000fe20000010075 */
[----:B---3--:R-:W-:Y:S01]  /*23a0*/  FMUL.FTZ R223, R226, R223 ;  /* 0x000000dfe2df7220 */ /* 0x008fe20000410000 */
[----:B------:R-:W-:Y:S01]  /*23b0*/  FFMA.FTZ R226, R14, R213, R224 ;  /* 0x000000d50ee27223 */ /* 0x000fe200000100e0 */
[----:B------:R-:W-:Y:S01]  /*23c0*/  FMUL.FTZ R224, R241, R207 ;  /* 0x000000cff1e07220 */ /* 0x000fe20000410000 */
[----:B------:R-:W-:Y:S01]  /*23d0*/  FADD.FTZ R207, R225, R214 ;  /* 0x000000d6e1cf7221 */ /* 0x000fe20000010000 */
[----:B----4-:R-:W-:Y:S01]  /*23e0*/  FMUL.FTZ R222, R227, R222 ;  /* 0x000000dee3de7220 */ /* 0x010fe20000410000 */
[----:B------:R-:W-:Y:S01]  /*23f0*/  FFMA.FTZ R225, R15, R214, R226 ;  /* 0x000000d60fe17223 */ /* 0x000fe200000100e2 */
[----:B------:R-:W3:Y:S01]  /*2400*/  LDL R227, [R1+0xc8] ;  /* 0x0000c80001e37983 */ /* 0x000ee20000100800 */
[----:B------:R-:W-:-:S02]  /*2410*/  FADD.FTZ R226, R207, R215 ;  /* 0x000000d7cfe27221 */ /* 0x000fc40000010000 */
[----:B------:R-:W-:Y:S01]  /*2420*/  FFMA.FTZ R207, R16, R215, R225 ;  /* 0x000000d710cf7223 */ /* 0x000fe200000100e1 */
[----:B------:R-:W-:Y:S01]  /*2430*/  FMUL.FTZ R225, R240, R206 ;  /* 0x000000cef0e17220 */ /* 0x000fe20000410000 */
[----:B------:R-:W-:Y:S01]  /*2440*/  FADD.FTZ R206, R226, R216 ;  /* 0x000000d8e2ce7221 */ /* 0x000fe20000010000 */
[----:B--2---:R-:W-:Y:S01]  /*2450*/  FMUL.FTZ R228, R228, R181 ;  /* 0x000000b5e4e47220 */ /* 0x004fe20000410000 */
[----:B------:R-:W-:Y:S01]  /*2460*/  FFMA.FTZ R207, R17, R216, R207 ;  /* 0x000000d811cf7223 */ /* 0x000fe200000100cf */
[----:B------:R-:W-:Y:S01]  /*2470*/  FMUL.FTZ R226, R239, R183 ;  /* 0x000000b7efe27220 */ /* 0x000fe20000410000 */
[----:B------:R-:W-:Y:S01]  /*2480*/  FADD.FTZ R183, R206, R217 ;  /* 0x000000d9ceb77221 */ /* 0x000fe20000010000 */
[----:B------:R-:W-:Y:S01]  /*2490*/  FMUL.FTZ R219, R237, R219 ;  /* 0x000000dbeddb7220 */ /* 0x000fe20000410000 */
[----:B------:R-:W-:Y:S01]  /*24a0*/  FFMA.FTZ R207, R18, R217, R207 ;  /* 0x000000d912cf7223 */ /* 0x000fe200000100cf */
[----:B------:R-:W-:Y:S01]  /*24b0*/  FMUL.FTZ R220, R230, R220 ;  /* 0x000000dce6dc7220 */ /* 0x000fe20000410000 */
[----:B------:R-:W-:Y:S01]  /*24c0*/  FADD.FTZ R206, R183, R218 ;  /* 0x000000dab7ce7221 */ /* 0x000fe20000010000 */
[----:B------:R-:W2:Y:S01]  /*24d0*/  LDL R230, [R1+0xd4] ;  /* 0x0000d40001e67983 */ /* 0x000ea20000100800 */
[----:B------:R-:W-:-:S03]  /*24e0*/  FFMA.FTZ R183, R19, R218, R207 ;  /* 0x000000da13b77223 */ /* 0x000fc600000100cf */
[----:B------:R-:W4:Y:S01]  /*24f0*/  LDL R207, [R1+0xc0] ;  /* 0x0000c00001cf7983 */ /* 0x000f220000100800 */
[----:B------:R-:W-:Y:S01]  /*2500*/  FFMA.FTZ R183, R20, R219, R183 ;  /* 0x000000db14b77223 */ /* 0x000fe200000100b7 */
[----:B------:R-:W-:Y:S02]  /*2510*/  FMUL.FTZ R188, R7, R188 ;  /* 0x000000bc07bc7220 */ /* 0x000fe40000410000 */
[----:B------:R-:W4:Y:S01]  /*2520*/  LDL R237, [R1+0xd0] ;  /* 0x0000d00001ed7983 */ /* 0x000f220000100800 */
[----:B------:R-:W-:-:S03]  /*2530*/  FFMA.FTZ R181, R21, R220, R183 ;  /* 0x000000dc15b57223 */ /* 0x000fc600000100b7 */
[----:B------:R-:W4:Y:S01]  /*2540*/  LDL R183, [R1+0xb8] ;  /* 0x0000b80001b77983 */ /* 0x000f220000100800 */
[----:B------:R-:W-:Y:S01]  /*2550*/  FFMA.FTZ R116, R188, R182, R116 ;  /* 0x000000b6bc747223 */ /* 0x000fe20000010074 */
[----:B------:R-:W-:Y:S01]  /*2560*/  FADD.FTZ R76, R76, R182 ;  /* 0x000000b64c4c7221 */ /* 0x000fe20000010000 */
[----:B------:R-:W-:Y:S01]  /*2570*/  FFMA.FTZ R181, R22, R221, R181 ;  /* 0x000000dd16b57223 */ /* 0x000fe200000100b5 */
[C---:B------:R-:W-:Y:S01]  /*2580*/  FMUL.FTZ R194, R7.reuse, R194 ;  /* 0x000000c207c27220 */ /* 0x040fe20000410000 */
[C---:B------:R-:W-:Y:S01]  /*2590*/  FMUL.FTZ R191, R7.reuse, R191 ;  /* 0x000000bf07bf7220 */ /* 0x040fe20000410000 */
[----:B------:R-:W-:Y:S01]  /*25a0*/  FMUL.FTZ R192, R7, R192 ;  /* 0x000000c007c07220 */ /* 0x000fe20000410000 */
[----:B------:R-:W-:Y:S01]  /*25b0*/  FFMA.FTZ R181, R23, R222, R181 ;  /* 0x000000de17b57223 */ /* 0x000fe200000100b5 */
[----:B------:R-:W-:Y:S01]  /*25c0*/  FFMA.FTZ R114, R194, R233, R114 ;  /* 0x000000e9c2727223 */ /* 0x000fe20000010072 */
[----:B------:R-:W-:Y:S01]  /*25d0*/  FADD.FTZ R74, R74, R233 ;  /* 0x000000e94a4a7221 */ /* 0x000fe20000010000 */
[----:B------:R-:W-:Y:S01]  /*25e0*/  FFMA.FTZ R119, R191, R180, R119 ;  /* 0x000000b4bf777223 */ /* 0x000fe20000010077 */
[----:B------:R-:W-:Y:S01]  /*25f0*/  FADD.FTZ R79, R79, R180 ;  /* 0x000000b44f4f7221 */ /* 0x000fe20000010000 */
[----:B------:R-:W4:Y:S01]  /*2600*/  LDL R239, [R1+0xb4] ;  /* 0x0000b40001ef7983 */ /* 0x000f220000100800 */
[----:B------:R-:W-:Y:S01]  /*2610*/  FFMA.FTZ R112, R192, R231, R112 ;  /* 0x000000e7c0707223 */ /* 0x000fe20000010070 */
[----:B------:R-:W-:Y:S01]  /*2620*/  FADD.FTZ R72, R72, R231 ;  /* 0x000000e748487221 */ /* 0x000fe20000010000 */
[----:B------:R-:W-:Y:S01]  /*2630*/  FFMA.FTZ R139, R11, R242, R139 ;  /* 0x000000f20b8b7223 */ /* 0x000fe2000001008b */
[----:B------:R-:W-:Y:S01]  /*2640*/  FADD.FTZ R99, R99, R242 ;  /* 0x000000f263637221 */ /* 0x000fe20000010000 */
[----:B------:R-:W4:Y:S04]  /*2650*/  LDL R241, [R1+0xa8] ;  /* 0x0000a80001f17983 */ /* 0x000f280000100800 */
[----:B------:R-:W4:Y:S01]  /*2660*/  LDL R242, [R1+0xc4] ;  /* 0x0000c40001f27983 */ /* 0x000f220000100800 */
[----:B------:R-:W-:Y:S01]  /*2670*/  FMUL.FTZ R190, R7, R190 ;  /* 0x000000be07be7220 */ /* 0x000fe20000410000 */
[----:B------:R-:W-:-:S02]  /*2680*/  FADD.FTZ R78, R78, R229 ;  /* 0x000000e54e4e7221 */ /* 0x000fc40000010000 */
[----:B------:R-:W4:Y:S01]  /*2690*/  LDL R240, [R1+0xac] ;  /* 0x0000ac0001f07983 */ /* 0x000f220000100800 */
[----:B---3--:R-:W-:Y:S01]  /*26a0*/  FMUL.FTZ R227, R227, R182 ;  /* 0x000000b6e3e37220 */ /* 0x008fe20000410000 */
[----:B------:R-:W-:Y:S02]  /*26b0*/  FADD.FTZ R182, R206, R219 ;  /* 0x000000dbceb67221 */ /* 0x000fe40000010000 */
[----:B------:R-:W3:Y:S02]  /*26c0*/  LDL R206, [R1+0xbc] ;  /* 0x0000bc0001ce7983 */ /* 0x000ee40000100800 */
[----:B------:R-:W-:-:S04]  /*26d0*/  FADD.FTZ R182, R182, R220 ;  /* 0x000000dcb6b67221 */ /* 0x000fc80000010000 */
[----:B------:R-:W-:-:S04]  /*26e0*/  FADD.FTZ R182, R182, R221 ;  /* 0x000000ddb6b67221 */ /* 0x000fc80000010000 */
[----:B------:R-:W-:-:S04]  /*26f0*/  FADD.FTZ R182, R182, R222 ;  /* 0x000000deb6b67221 */ /* 0x000fc80000010000 */
[----:B------:R-:W-:Y:S01]  /*2700*/  FADD.FTZ R182, R182, R223 ;  /* 0x000000dfb6b67221 */ /* 0x000fe20000010000 */
[----:B--2---:R-:W-:Y:S01]  /*2710*/  FMUL.FTZ R230, R230, R180 ;  /* 0x000000b4e6e67220 */ /* 0x004fe20000410000 */
[----:B------:R-:W-:Y:S02]  /*2720*/  FFMA.FTZ R180, R184, R223, R181 ;  /* 0x000000dfb8b47223 */ /* 0x000fe400000100b5 */
[----:B------:R-:W-:Y:S01]  /*2730*/  FADD.FTZ R181, R182, R224 ;  /* 0x000000e0b6b57221 */ /* 0x000fe20000010000 */
[----:B----4-:R-:W-:Y:S01]  /*2740*/  FMUL.FTZ R233, R207, R233 ;  /* 0x000000e9cfe97220 */ /* 0x010fe20000410000 */
[----:B------:R-:W2:Y:S04]  /*2750*/  LDL R182, [R1+0xa4] ;  /* 0x0000a40001b67983 */ /* 0x000ea80000100800 */
[----:B------:R-:W4:Y:S01]  /*2760*/  LDL R207, [R1+0x98] ;  /* 0x0000980001cf7983 */ /* 0x000f220000100800 */
[----:B------:R-:W-:-:S03]  /*2770*/  FMUL.FTZ R231, R183, R231 ;  /* 0x000000e7b7e77220 */ /* 0x000fc60000410000 */
[----:B------:R-:W4:Y:S01]  /*2780*/  LDL R183, [R1+0xa0] ;  /* 0x0000a00001b77983 */ /* 0x000f220000100800 */
[-C--:B------:R-:W-:Y:S01]  /*2790*/  FFMA.FTZ R118, R190, R229.reuse, R118 ;  /* 0x000000e5be767223 */ /* 0x080fe20000010076 */
[----:B------:R-:W-:Y:S02]  /*27a0*/  FMUL.FTZ R229, R237, R229 ;  /* 0x000000e5ede57220 */ /* 0x000fe40000410000 */
[----:B------:R-:W4:Y:S01]  /*27b0*/  LDL R237, [R1+0xb0] ;  /* 0x0000b00001ed7983 */ /* 0x000f220000100800 */
[----:B------:R-:W-:Y:S01]  /*27c0*/  FMUL.FTZ R193, R7, R193 ;  /* 0x000000c107c17220 */ /* 0x000fe20000410000 */
[----:B------:R-:W-:-:S03]  /*27d0*/  FADD.FTZ R73, R73, R232 ;  /* 0x000000e849497221 */ /* 0x000fc60000010000 */
[----:B------:R-:W-:Y:S01]  /*27e0*/  FFMA.FTZ R113, R193, R232, R113 ;  /* 0x000000e8c1717223 */ /* 0x000fe20000010071 */
[C---:B------:R-:W-:Y:S01]  /*27f0*/  FMUL.FTZ R199, R7.reuse, R199 ;  /* 0x000000c707c77220 */ /* 0x040fe20000410000 */
        /* <DEDUP_REMOVED lines=10> */
[----:B------:R-:W-:Y:S01]  /*28a0*/  FFMA.FTZ R115, R195, R234, R115 ;  /* 0x000000eac3737223 */ /* 0x000fe20000010073 */
[----:B------:R-:W-:Y:S01]  /*28b0*/  FADD.FTZ R75, R75, R234 ;  /* 0x000000ea4b4b7221 */ /* 0x000fe20000010000 */
        /* <DEDUP_REMOVED lines=8> */
[----:B---3--:R-:W-:-:S02]  /*2940*/  FMUL.FTZ R232, R206, R232 ;  /* 0x000000e8cee87220 */ /* 0x008fc40000410000 */
[----:B------:R-:W3:Y:S01]  /*2950*/  LDL R206, [R1+0x9c] ;  /* 0x00009c0001ce7983 */ /* 0x000ee20000100800 */
[----:B--2---:R-:W-:Y:S01]  /*2960*/  FMUL.FTZ R242, R182, R24 ;  /* 0x00000018b6f27220 */ /* 0x004fe20000410000 */
[----:B----4-:R-:W-:Y:S02]  /*2970*/  FMUL.FTZ R239, R207, R26 ;  /* 0x0000001acfef7220 */ /* 0x010fe40000410000 */
[----:B------:R0:W5:Y:S01]  /*2980*/  LDL.LU R26, [R1+0x140] ;  /* 0x00014000011a7983 */ /* 0x0001620000300800 */
[----:B------:R-:W-:-:S03]  /*2990*/  FMUL.FTZ R241, R183, R25 ;  /* 0x00000019b7f17220 */ /* 0x000fc60000410000 */
[----:B------:R0:W5:Y:S04]  /*29a0*/  LDL.LU R25, [R1+0x13c] ;  /* 0x00013c0001197983 */ /* 0x0001680000300800 */
        /* <DEDUP_REMOVED lines=41> */
[-C--:B------:R-:W-:Y:S01]  /*2c40*/  FFMA.FTZ R105, R201, R251.reuse, R105 ;  /* 0x000000fbc9697223 */ /* 0x080fe20000010069 */
[----:B------:R-:W-:Y:S01]  /*2c50*/  FADD.FTZ R65, R65, R251 ;  /* 0x000000fb41417221 */ /* 0x000fe20000010000 */
[----:B---3--:R-:W-:-:S04]  /*2c60*/  FMUL.FTZ R240, R206, R251 ;  /* 0x000000fbcef07220 */ /* 0x008fc80000410000 */
[----:B------:R-:W-:Y:S01]  /*2c70*/  FADD.FTZ R181, R181, R240 ;  /* 0x000000f0b5b57221 */ /* 0x000fe20000010000 */
[----:B------:R-:W-:-:S03]  /*2c80*/  FFMA.FTZ R180, R201, R240, R180 ;  /* 0x000000f0c9b47223 */ /* 0x000fc600000100b4 */
[----:B------:R-:W-:Y:S01]  /*2c90*/  FADD.FTZ R181, R181, R241 ;  /* 0x000000f1b5b57221 */ /* 0x000fe20000010000 */
[----:B------:R-:W-:-:S03]  /*2ca0*/  FFMA.FTZ R180, R202, R241, R180 ;  /* 0x000000f1cab47223 */ /* 0x000fc600000100b4 */
[----:B------:R-:W-:Y:S01]  /*2cb0*/  FADD.FTZ R250, R181, R242 ;  /* 0x000000f2b5fa7221 */ /* 0x000fe20000010000 */
[----:B0-----:R-:W-:-:S07]  /*2cc0*/  FFMA.FTZ R251, R203, R242, R180 ;  /* 0x000000f2cbfb7223 */ /* 0x001fce00000100b4 */
.L_x_8927:
[----:B------:R-:W-:Y:S05]  /*2cd0*/  BSYNC B0 ;  /* 0x0000000000007941 */ /* 0x000fea0003800000 */
.L_x_8925:
        /* <DEDUP_REMOVED lines=26> */
.L_x_9068:
[----:B0-----:R-:W-:Y:S01]  /*2e80*/  FADD.FTZ R181, R251, R181 ;  /* 0x000000b5fbb57221 */ /* 0x001fe20000010000 */
[----:B------:R-:W0:Y:S01]  /*2e90*/  S2R R183, SR_TID.X ;  /* 0x0000000000b77919 */ /* 0x000e220000002100 */
[----:B------:R-:W-:Y:S01]  /*2ea0*/  FADD.FTZ R180, R207, R250 ;  /* 0x000000facfb47221 */ /* 0x000fe20000010000 */
[----:B--2---:R-:W2:Y:S01]  /*2eb0*/  LDL.LU R251, [R1+0x10] ;  /* 0x0000100001fb7983 */ /* 0x004ea20000300800 */
[----:B------:R-:W3:Y:S01]  /*2ec0*/  LDC R250, c[0x0][0x218] ;  /* 0x00008600fffa7b82 */ /* 0x000ee20000000800 */
[----:B------:R-:W4:Y:S01]  /*2ed0*/  S2R R206, SR_CgaCtaId ;  /* 0x0000000000ce7919 */ /* 0x000f220000008800 */
[----:B------:R-:W-:Y:S01]  /*2ee0*/  MOV R207, 0x400 ;  /* 0x0000040000cf7802 */ /* 0x000fe20000000f00 */
[----:B------:R-:W1:Y:S01]  /*2ef0*/  S2R R252, SR_TID.X ;  /* 0x0000000000fc7919 */ /* 0x000e620000002100 */
[----:B------:R-:W-:Y:S05]  /*2f00*/  WARPSYNC.ALL ;  /* 0x0000000000007948 */ /* 0x000fea0003800000 */
[----:B0-----:R-:W-:-:S04]  /*2f10*/  SHF.R.U32.HI R183, RZ, 0x5, R183 ;  /* 0x00000005ffb77819 */ /* 0x001fc800000116b7 */
[----:B------:R-:W-:Y:S02]  /*2f20*/  @!P0 LOP3.LUT R183, R183, 0x3, RZ, 0xc0, !PT ;  /* 0x00000003b7b78812 */ /* 0x000fe400078ec0ff */
[----:B----4-:R-:W-:Y:S02]  /*2f30*/  LEA R207, R206, R207, 0x18 ;  /* 0x000000cfcecf7211 */ /* 0x010fe400078ec0ff */
[----:B------:R-:W-:-:S04]  /*2f40*/  @!P0 IADD3 R183, R182, R183, RZ ;  /* 0x000000b7b6b78210 */ /* 0x000fc80007ffe0ff */
[----:B------:R-:W-:-:S05]  /*2f50*/  @!P0 LEA R183, R183, R207, 0x3 ;  /* 0x000000cfb7b78211 */ /* 0x000fca00078e18ff */
[----:B------:R0:W-:Y:S01]  /*2f60*/  @!P0 STS.64 [R183+0x5000], R180 ;  /* 0x005000b4b7008388 */ /* 0x0001e20000000a00 */
[----:B------:R-:W-:Y:S01]  /*2f70*/  HFMA2.MMA R206, -RZ, RZ, 0, 0 ;  /* 0x00000000ffce7435 */ /* 0x000fe200000001ff */
[----:B-1----:R-:W-:Y:S02]  /*2f80*/  LOP3.LUT R252, R252, 0x7f, RZ, 0xc0, !PT ;  /* 0x0000007ffcfc7812 */ /* 0x002fe400078ec0ff */
[----:B------:R-:W-:Y:S01]  /*2f90*/  LEA R207, R182, R207, 0x3 ;  /* 0x000000cfb6cf7211 */ /* 0x000fe200078e18ff */
[----:B------:R-:W-:Y:S01]  /*2fa0*/  BSSY B0, `(.L_x_8929) ;  /* 0x0000028000007945 */ /* 0x000fe20003800000 */
[----:B------:R-:W-:Y:S01]  /*2fb0*/  BAR.SYNC.DEFER_BLOCKING 0x0 ;  /* 0x0000000000007b1d */ /* 0x000fe20000010000 */
[----:B--2---:R-:W-:-:S13]  /*2fc0*/  ISETP.GE.AND P4, PT, R251, 0x1, PT ;  /* 0x00000001fb00780c */ /* 0x004fda0003f86270 */
[----:B0-----:R-:W-:-:S05]  /*2fd0*/  @P4 IADD3 R180, R251, -0x1, RZ ;  /* 0xfffffffffbb44810 */ /* 0x001fca0007ffe0ff */
[----:B---3--:R-:W-:-:S05]  /*2fe0*/  @P4 IMAD R180, R180, R250, RZ ;  /* 0x000000fab4b44224 */ /* 0x008fca00078e02ff */
        /* <DEDUP_REMOVED lines=23> */
[----:B-----5:R-:W-:Y:S01]  /*3160*/  HADD2.F32 R2, -RZ, R148.H0_H0 ;  /* 0x20000094ff027230 */ /* 0x020fe20000004100 */
[----:B------:R-:W-:Y:S06]  /*3170*/  BRA `(.L_x_8931) ;  /* 0x0000000000287947 */ /* 0x000fec0003800000 */
.L_x_8930:
[----:B------:R-:W0:Y:S01]  /*3180*/  LDC.U8 R182, c[0x0][0x2a0] ;  /* 0x0000a800ffb67b82 */ /* 0x000e220000000000 */
[----:B------:R-:W-:-:S04]  /*3190*/  ISETP.NE.U32.AND P0, PT, R3, RZ, PT ;  /* 0x000000ff0300720c */ /* 0x000fc80003f05070 */
[----:B------:R-:W-:-:S13]  /*31a0*/  ISETP.NE.AND.EX P0, PT, R2, RZ, PT, P0 ;  /* 0x000000ff0200720c */ /* 0x000fda0003f05300 */
[----:B-----5:R-:W-:Y:S01]  /*31b0*/  @P0 HADD2.F32 R3, -RZ, R148.H0_H0 ;  /* 0x20000094ff030230 */ /* 0x020fe20000004100 */
[----:B0-----:R-:W-:-:S04]  /*31c0*/  ISETP.NE.AND P1, PT, R182, RZ, PT ;  /* 0x000000ffb600720c */ /* 0x001fc80003f25270 */
[----:B------:R-:W-:-:S05]  /*31d0*/  FSEL R2, R180, RZ, !P1 ;  /* 0x000000ffb4027208 */ /* 0x000fca0004800000 */
[----:B------:R-:W-:-:S04]  /*31e0*/  FFMA.FTZ R2, R0, R181, R2 ;  /* 0x000000b500027223 */ /* 0x000fc80000010002 */
[----:B------:R-:W-:-:S04]  /*31f0*/  FADD.FTZ R2, R204, -R2 ;  /* 0x80000002cc027221 */ /* 0x000fc80000010000 */
[----:B------:R-:W-:-:S04]  /*3200*/  FMUL.FTZ R2, R7, R2 ;  /* 0x0000000207027220 */ /* 0x000fc80000410000 */
[----:B------:R-:W-:-:S07]  /*3210*/  @P0 FADD.FTZ R2, R2, R3 ;  /* 0x0000000302020221 */ /* 0x000fce0000010000 */
.L_x_8931:
[----:B------:R-:W-:Y:S05]  /*3220*/  BSYNC B0 ;  /* 0x0000000000007941 */ /* 0x000fea0003800000 */
.L_x_8929:
        /* <DEDUP_REMOVED lines=14> */
[----:B------:R-:W-:Y:S01]  /*3310*/  MOV R2, RZ ;  /* 0x000000ff00027202 */ /* 0x000fe20000000f00 */
[----:B------:R-:W-:Y:S06]  /*3320*/  @!P0 BRA `(.L_x_8934) ;  /* 0x0000000000288947 */ /* 0x000fec0003800000 */
[----:B------:R-:W-:Y:S01]  /*3330*/  HADD2.F32 R2, -RZ, R148.H1_H1 ;  /* 0x30000094ff027230 */ /* 0x000fe20000004100 */
[----:B------:R-:W-:Y:S06]  /*3340*/  BRA `(.L_x_8934) ;  /* 0x0000000000207947 */ /* 0x000fec0003800000 */
.L_x_8933:
        /* <DEDUP_REMOVED lines=8> */
.L_x_8934:
[----:B------:R-:W-:Y:S05]  /*33d0*/  BSYNC B0 ;  /* 0x0000000000007941 */ /* 0x000fea0003800000 */
.L_x_8932:
        /* <DEDUP_REMOVED lines=12> */
[----:B------:R-:W-:Y:S01]  /*34a0*/  HFMA2.MMA R2, -RZ, RZ, 0, 0 ;  /* 0x00000000ff027435 */ /* 0x000fe200000001ff */
[----:B------:R-:W-:Y:S10]  /*34b0*/  @!P0 BRA `(.L_x_8937) ;  /* 0x0000000000288947 */ /* 0x000ff40003800000 */
[----:B------:R-:W-:Y:S01]  /*34c0*/  HADD2.F32 R2, -RZ, R149.H0_H0 ;  /* 0x20000095ff027230 */ /* 0x000fe20000004100 */
[----:B------:R-:W-:Y:S06]  /*34d0*/  BRA `(.L_x_8937) ;  /* 0x0000000000207947 */ /* 0x000fec0003800000 */
.L_x_8936:
        /* <DEDUP_REMOVED lines=8> */
.L_x_8937:
[----:B------:R-:W-:Y:S05]  /*3560*/  BSYNC B0 ;  /* 0x0000000000007941 */ /* 0x000fea0003800000 */
.L_x_8935:
        /* <DEDUP_REMOVED lines=16> */
.L_x_8939:
        /* <DEDUP_REMOVED lines=8> */
.L_x_8940:
[----:B------:R-:W-:Y:S05]  /*36f0*/  BSYNC B0 ;  /* 0x0000000000007941 */ /* 0x000fea0003800000 */
.L_x_8938:
        /* <DEDUP_REMOVED lines=16> */
.L_x_8942:
        /* <DEDUP_REMOVED lines=8> */
.L_x_8943:
[----:B------:R-:W-:Y:S05]  /*3880*/  BSYNC B0 ;  /* 0x0000000000007941 */ /* 0x000fea0003800000 */
.L_x_8941:
        /* <DEDUP_REMOVED lines=16> */
.L_x_8945:
        /* <DEDUP_REMOVED lines=8> */
.L_x_8946:
[----:B------:R-:W-:Y:S05]  /*3a10*/  BSYNC B0 ;  /* 0x0000000000007941 */ /* 0x000fea0003800000 */
.L_x_8944:
        /* <DEDUP_REMOVED lines=16> */
.L_x_8948:
        /* <DEDUP_REMOVED lines=8> */
.L_x_8949:
[----:B------:R-:W-:Y:S05]  /*3ba0*/  BSYNC B0 ;  /* 0x0000000000007941 */ /* 0x000fea0003800000 */
.L_x_8947:
        /* <DEDUP_REMOVED lines=16> */
.L_x_8951:
        /* <DEDUP_REMOVED lines=8> */
.L_x_8952:
[----:B------:R-:W-:Y:S05]  /*3d30*/  BSYNC B0 ;  /* 0x0000000000007941 */ /* 0x000fea0003800000 */
.L_x_8950:
        /* <DEDUP_REMOVED lines=8> */
[----:B--2---:R-:W-:Y:S01]  /*3dc0*/  @P4 FMUL.FTZ R2, R182, R3 ;  /* 0x00000003b6024220 */ /* 0x004fe20000410000 */
[----:B------:R-:W-:-:S04]  /*3dd0*/  IADD3 R182, R206, 0x80, RZ ;  /* 0x00000080ceb67810 */ /* 0x000fc80007ffe0ff */
        /* <DEDUP_REMOVED lines=8> */
[----:B------:R-:W-:Y:S05]  /*3e60*/  @!P4 BRA `(.L_x_8954) ;  /* 0x00000000000cc947 */ /* 0x000fea0003800000 */
[----:B0-----:R-:W0:Y:S02]  /*3e70*/  LDC.64 R2, c[0x0][0x220] ;  /* 0x00008800ff027b82 */ /* 0x001e240000000a00 */
[----:B0-----:R-:W-:-:S05]  /*3e80*/  IMAD.WIDE.U32 R2, R182, 0x10, R2 ;  /* 0x00000010b6027825 */ /* 0x001fca00078e0002 */
[----:B------:R1:W5:Y:S02]  /*3e90*/  LDG.E.128 R168, desc[UR4][R2.64] ;  /* 0x0000000402a87981 */ /* 0x000364000c1e1d00 */
.L_x_8954:
[----:B------:R-:W-:Y:S05]  /*3ea0*/  BSYNC B0 ;  /* 0x0000000000007941 */ /* 0x000fea0003800000 */
.L_x_8953:
[----:B------:R-:W-:Y:S04]  /*3eb0*/  BSSY B0, `(.L_x_8955) ;  /* 0x000000e000007945 */ /* 0x000fe80003800000 */
[----:B------:R-:W-:Y:S05]  /*3ec0*/  @P2 BRA `(.L_x_8956) ;  /* 0x0000000000102947 */ /* 0x000fea0003800000 */
[----:B01----:R-:W-:Y:S01]  /*3ed0*/  HFMA2.MMA R2, -RZ, RZ, 0, 0 ;  /* 0x00000000ff027435 */ /* 0x003fe200000001ff */
[----:B------:R-:W-:Y:S10]  /*3ee0*/  @!P0 BRA `(.L_x_8957) ;  /* 0x0000000000288947 */ /* 0x000ff40003800000 */
[----:B------:R-:W-:Y:S01]  /*3ef0*/  HADD2.F32 R2, -RZ, R152.H0_H0 ;  /* 0x20000098ff027230 */ /* 0x000fe20000004100 */
[----:B------:R-:W-:Y:S06]  /*3f00*/  BRA `(.L_x_8957) ;  /* 0x0000000000207947 */ /* 0x000fec0003800000 */
.L_x_8956:
[----:B01----:R-:W0:Y:S02]  /*3f10*/  LDC.U8 R3, c[0x0][0x2a0] ;  /* 0x0000a800ff037b82 */ /* 0x003e240000000000 */
[----:B0-----:R-:W-:Y:S01]  /*3f20*/  ISETP.NE.AND P5, PT, R3, RZ, PT ;  /* 0x000000ff0300720c */ /* 0x001fe20003fa5270 */
[----:B------:R-:W-:-:S03]  /*3f30*/  @P0 HADD2.F32 R3, -RZ, R152.H0_H0 ;  /* 0x20000098ff030230 */ /* 0x000fc60000004100 */
[----:B------:R-:W-:-:S05]  /*3f40*/  FSEL R2, R180, RZ, !P5 ;  /* 0x000000ffb4027208 */ /* 0x000fca0006800000 */
[----:B------:R-:W-:-:S04]  /*3f50*/  FFMA.FTZ R2, R12, R181, R2 ;  /* 0x000000b50c027223 */ /* 0x000fc80000010002 */
[----:B------:R-:W-:-:S04]  /*3f60*/  FADD.FTZ R2, R211, -R2 ;  /* 0x80000002d3027221 */ /* 0x000fc80000010000 */
[----:B------:R-:W-:-:S04]  /*3f70*/  FMUL.FTZ R2, R7, R2 ;  /* 0x0000000207027220 */ /* 0x000fc80000410000 */
[----:B------:R-:W-:-:S07]  /*3f80*/  @P0 FADD.FTZ R2, R2, R3 ;  /* 0x0000000302020221 */ /* 0x000fce0000010000 */
.L_x_8957:
[----:B------:R-:W-:Y:S05]  /*3f90*/  BSYNC B0 ;  /* 0x0000000000007941 */ /* 0x000fea0003800000 */
.L_x_8955:
[----:B------:R-:W2:Y:S01]  /*3fa0*/  LDL R183, [R1+0x68] ;  /* 0x0000680001b77983 */ /* 0x000ea20000100800 */
[----:B------:R-:W-:Y:S01]  /*3fb0*/  @P1 F2FP.F16.F32.PACK_AB R3, RZ, R2 ;  /* 0x00000002ff03123e */ /* 0x000fe200000000ff */
[----:B------:R-:W-:Y:S03]  /*3fc0*/  BSSY B0, `(.L_x_8958) ;  /* 0x0000016000007945 */ /* 0x000fe60003800000 */
        /* <DEDUP_REMOVED lines=13> */
.L_x_8959:
        /* <DEDUP_REMOVED lines=8> */
.L_x_8960:
[----:B------:R-:W-:Y:S05]  /*4120*/  BSYNC B0 ;  /* 0x0000000000007941 */ /* 0x000fea0003800000 */
.L_x_8958:
        /* <DEDUP_REMOVED lines=16> */
.L_x_8962:
        /* <DEDUP_REMOVED lines=8> */
.L_x_8963:
[----:B------:R-:W-:Y:S05]  /*42b0*/  BSYNC B0 ;  /* 0x0000000000007941 */ /* 0x000fea0003800000 */
.L_x_8961:
        /* <DEDUP_REMOVED lines=16> */
.L_x_8965:
        /* <DEDUP_REMOVED lines=8> */
.L_x_8966:
[----:B------:R-:W-:Y:S05]  /*4440*/  BSYNC B0 ;  /* 0x0000000000007941 */ /* 0x000fea0003800000 */
.L_x_8964:
        /* <DEDUP_REMOVED lines=16> */
.L_x_8968:
        /* <DEDUP_REMOVED lines=8> */
.L_x_8969:
[----:B------:R-:W-:Y:S05]  /*45d0*/  BSYNC B0 ;  /* 0x0000000000007941 */ /* 0x000fea0003800000 */
.L_x_8967:
        /* <DEDUP_REMOVED lines=16> */
.L_x_8971:
        /* <DEDUP_REMOVED lines=8> */
.L_x_8972:
[----:B------:R-:W-:Y:S05]  /*4760*/  BSYNC B0 ;  /* 0x0000000000007941 */ /* 0x000fea0003800000 */
.L_x_8970:
        /* <DEDUP_REMOVED lines=16> */
.L_x_8974:
        /* <DEDUP_REMOVED lines=8> */
.L_x_8975:
[----:B------:R-:W-:Y:S05]  /*48f0*/  BSYNC B0 ;  /* 0x0000000000007941 */ /* 0x000fea0003800000 */
.L_x_8973:
        /* <DEDUP_REMOVED lines=16> */
.L_x_8977:
        /* <DEDUP_REMOVED lines=8> */
.L_x_8978:
[----:B------:R-:W-:Y:S05]  /*4a80*/  BSYNC B0 ;  /* 0x0000000000007941 */ /* 0x000fea0003800000 */
.L_x_8976:
        /* <DEDUP_REMOVED lines=12> */
[----:B0-----:R-:W-:Y:S01]  /*4b50*/  @P1 IMAD.WIDE.U32 R2, R5, 0x10, R2 ;  /* 0x0000001005021825 */ /* 0x001fe200078e0002 */
[----:B------:R-:W-:-:S04]  /*4b60*/  IADD3 R5, R206, 0x100, RZ ;  /* 0x00000100ce057810 */ /* 0x000fc80007ffe0ff */
        /* <DEDUP_REMOVED lines=8> */
.L_x_8980:
[----:B------:R-:W-:Y:S05]  /*4bf0*/  BSYNC B0 ;  /* 0x0000000000007941 */ /* 0x000fea0003800000 */
.L_x_8979:
[----:B------:R-:W-:Y:S04]  /*4c00*/  BSSY B0, `(.L_x_8981) ;  /* 0x000000e000007945 */ /* 0x000fe80003800000 */
[----:B------:R-:W-:Y:S05]  /*4c10*/  @P2 BRA `(.L_x_8982) ;  /* 0x0000000000102947 */ /* 0x000fea0003800000 */
[----:B01----:R-:W-:Y:S01]  /*4c20*/  HFMA2.MMA R2, -RZ, RZ, 0, 0 ;  /* 0x00000000ff027435 */ /* 0x003fe200000001ff */
[----:B------:R-:W-:Y:S10]  /*4c30*/  @!P0 BRA `(.L_x_8983) ;  /* 0x0000000000288947 */ /* 0x000ff40003800000 */
[----:B------:R-:W-:Y:S01]  /*4c40*/  HADD2.F32 R2, -RZ, R156.H0_H0 ;  /* 0x2000009cff027230 */ /* 0x000fe20000004100 */
[----:B------:R-:W-:Y:S06]  /*4c50*/  BRA `(.L_x_8983) ;  /* 0x0000000000207947 */ /* 0x000fec0003800000 */
.L_x_8982:
        /* <DEDUP_REMOVED lines=8> */
.L_x_8983:
[----:B------:R-:W-:Y:S05]  /*4ce0*/  BSYNC B0 ;  /* 0x0000000000007941 */ /* 0x000fea0003800000 */
.L_x_8981:
        /* <DEDUP_REMOVED lines=16> */
.L_x_8985:
        /* <DEDUP_REMOVED lines=8> */
.L_x_8986:
[----:B------:R-:W-:Y:S05]  /*4e70*/  BSYNC B0 ;  /* 0x0000000000007941 */ /* 0x000fea0003800000 */
.L_x_8984:
        /* <DEDUP_REMOVED lines=16> */
.L_x_8988:
        /* <DEDUP_REMOVED lines=8> */
.L_x_8989:
[----:B------:R-:W-:Y:S05]  /*5000*/  BSYNC B0 ;  /* 0x0000000000007941 */ /* 0x000fea0003800000 */
.L_x_8987:
        /* <DEDUP_REMOVED lines=16> */
.L_x_8991:
        /* <DEDUP_REMOVED lines=8> */
.L_x_8992:
[----:B------:R-:W-:Y:S05]  /*5190*/  BSYNC B0 ;  /* 0x0000000000007941 */ /* 0x000fea0003800000 */
.L_x_8990:
        /* <DEDUP_REMOVED lines=16> */
.L_x_8994:
        /* <DEDUP_REMOVED lines=8> */
.L_x_8995:
[----:B------:R-:W-:Y:S05]  /*5320*/  BSYNC B0 ;  /* 0x0000000000007941 */ /* 0x000fea0003800000 */
.L_x_8993:
        /* <DEDUP_REMOVED lines=16> */
.L_x_8997:
        /* <DEDUP_REMOVED lines=8> */
.L_x_8998:
[----:B------:R-:W-:Y:S05]  /*54b0*/  BSYNC B0 ;  /* 0x0000000000007941 */ /* 0x000fea0003800000 */
.L_x_8996:
        /* <DEDUP_REMOVED lines=16> */
.L_x_9000:
        /* <DEDUP_REMOVED lines=8> */
.L_x_9001:
[----:B------:R-:W-:Y:S05]  /*5640*/  BSYNC B0 ;  /* 0x0000000000007941 */ /* 0x000fea0003800000 */
.L_x_8999:
        /* <DEDUP_REMOVED lines=16> */
.L_x_9003:
        /* <DEDUP_REMOVED lines=8> */
.L_x_9004:
[----:B------:R-:W-:Y:S05]  /*57d0*/  BSYNC B0 ;  /* 0x0000000000007941 */ /* 0x000fea0003800000 */
.L_x_9002:
        /* <DEDUP_REMOVED lines=22> */
.L_x_9006:
[----:B------:R-:W-:Y:S05]  /*5940*/  BSYNC B0 ;  /* 0x0000000000007941 */ /* 0x000fea0003800000 */
.L_x_9005:
[----:B------:R-:W-:Y:S04]  /*5950*/  BSSY B0, `(.L_x_9007) ;  /* 0x000000e000007945 */ /* 0x000fe80003800000 */
[----:B------:R-:W-:Y:S05]  /*5960*/  @P2 BRA `(.L_x_9008) ;  /* 0x0000000000102947 */ /* 0x000fea0003800000 */
[----:B01----:R-:W-:Y:S01]  /*5970*/  HFMA2.MMA R2, -RZ, RZ, 0, 0 ;  /* 0x00000000ff027435 */ /* 0x003fe200000001ff */
[----:B------:R-:W-:Y:S10]  /*5980*/  @!P0 BRA `(.L_x_9009) ;  /* 0x0000000000288947 */ /* 0x000ff40003800000 */
[----:B------:R-:W-:Y:S01]  /*5990*/  HADD2.F32 R2, -RZ, R160.H0_H0 ;  /* 0x200000a0ff027230 */ /* 0x000fe20000004100 */
[----:B------:R-:W-:Y:S06]  /*59a0*/  BRA `(.L_x_9009) ;  /* 0x0000000000207947 */ /* 0x000fec0003800000 */
.L_x_9008:
        /* <DEDUP_REMOVED lines=8> */
.L_x_9009:
[----:B------:R-:W-:Y:S05]  /*5a30*/  BSYNC B0 ;  /* 0x0000000000007941 */ /* 0x000fea0003800000 */
.L_x_9007:
        /* <DEDUP_REMOVED lines=16> */
.L_x_9011:
        /* <DEDUP_REMOVED lines=8> */
.L_x_9012:
[----:B------:R-:W-:Y:S05]  /*5bc0*/  BSYNC B0 ;  /* 0x0000000000007941 */ /* 0x000fea0003800000 */
.L_x_9010:
        /* <DEDUP_REMOVED lines=16> */
.L_x_9014:
        /* <DEDUP_REMOVED lines=8> */
.L_x_9015:
[----:B------:R-:W-:Y:S05]  /*5d50*/  BSYNC B0 ;  /* 0x0000000000007941 */ /* 0x000fea0003800000 */
.L_x_9013:
        /* <DEDUP_REMOVED lines=16> */
.L_x_9017:
        /* <DEDUP_REMOVED lines=8> */
.L_x_9018:
[----:B------:R-:W-:Y:S05]  /*5ee0*/  BSYNC B0 ;  /* 0x0000000000007941 */ /* 0x000fea0003800000 */
.L_x_9016:
        /* <DEDUP_REMOVED lines=16> */
.L_x_9020:
        /* <DEDUP_REMOVED lines=8> */
.L_x_9021:
[----:B------:R-:W-:Y:S05]  /*6070*/  BSYNC B0 ;  /* 0x0000000000007941 */ /* 0x000fea0003800000 */
.L_x_9019:
        /* <DEDUP_REMOVED lines=16> */
.L_x_9023:
        /* <DEDUP_REMOVED lines=8> */
.L_x_9024:
[----:B------:R-:W-:Y:S05]  /*6200*/  BSYNC B0 ;  /* 0x0000000000007941 */ /* 0x000fea0003800000 */
.L_x_9022:
        /* <DEDUP_REMOVED lines=16> */
.L_x_9026:
        /* <DEDUP_REMOVED lines=8> */
.L_x_9027:
[----:B------:R-:W-:Y:S05]  /*6390*/  BSYNC B0 ;  /* 0x0000000000007941 */ /* 0x000fea0003800000 */
.L_x_9025:
        /* <DEDUP_REMOVED lines=16> */
.L_x_9029:
        /* <DEDUP_REMOVED lines=8> */
.L_x_9030:
[----:B------:R-:W-:Y:S05]  /*6520*/  BSYNC B0 ;  /* 0x0000000000007941 */ /* 0x000fea0003800000 */
.L_x_9028:
[----:B------:R-:W2:Y:S01]  /*6530*/  LDL R5, [R1+0x24] ;  /* 0x0000240001057983 */ /* 0x000ea20000100800 */
[----:B------:R-:W-:Y:S01]  /*6540*/  @P1 F2FP.F16.F32.PACK_AB R3, RZ, R2 ;  /* 0x00000002ff03123e */ /* 0x000fe200000000ff */
[----:B------:R-:W0:Y:S01]  /*6550*/  @P1 LDC.64 R182, c[0x0][0x308] ;  /* 0x0000c200ffb61b82 */ /* 0x000e220000000a00 */
[----:B------:R-:W-:Y:S02]  /*6560*/  BSSY B0, `(.L_x_9031) ;  /* 0x0000014000007945 */ /* 0x000fe40003800000 */
[----:B------:R-:W-:-:S05]  /*6570*/  @P1 PRMT R175, R175, 0x5410, R3 ;  /* 0x00005410afaf1816 */ /* 0x000fca0000000003 */
[----:B------:R-:W1:Y:S02]  /*6580*/  @P4 LDC R3, c[0x0][0x29c] ;  /* 0x0000a700ff034b82 */ /* 0x000e640000000800 */
[----:B-1----:R-:W-:Y:S01]  /*6590*/  @P4 FMUL.FTZ R3, R2, R3 ;  /* 0x0000000302034220 */ /* 0x002fe20000410000 */
[----:B------:R-:W-:-:S05]  /*65a0*/  @P4 HADD2.F32 R2, -RZ, R171.H1_H1 ;  /* 0x300000abff024230 */ /* 0x000fca0000004100 */
[-C--:B------:R-:W-:Y:S01]  /*65b0*/  @P4 FFMA.FTZ R55, R2, R3.reuse, R55 ;  /* 0x0000000302374223 */ /* 0x080fe20000010037 */
[----:B--2---:R-:W-:-:S05]  /*65c0*/  @P4 FMUL.FTZ R2, R5, R3 ;  /* 0x0000000305024220 */ /* 0x004fca0000410000 */
[----:B------:R-:W-:-:S04]  /*65d0*/  @P4 F2FP.F16.F32.PACK_AB R2, RZ, R2 ;  /* 0x00000002ff02423e */ /* 0x000fc800000000ff */
[----:B------:R-:W-:Y:S02]  /*65e0*/  @P4 PRMT R179, R179, 0x5410, R2 ;  /* 0x00005410b3b34816 */ /* 0x000fe40000000002 */
[----:B------:R-:W-:-:S05]  /*65f0*/  @P1 IADD3 R2, R6, 0x180, RZ ;  /* 0x0000018006021810 */ /* 0x000fca0007ffe0ff */
[----:B0-----:R-:W-:-:S05]  /*6600*/  @P1 IMAD.WIDE.U32 R2, R2, 0x10, R182 ;  /* 0x0000001002021825 */ /* 0x001fca00078e00b6 */
[----:B------:R0:W-:Y:S02]  /*6610*/  @P1 STG.E.128 desc[UR4][R2.64], R172 ;  /* 0x000000ac02001986 */ /* 0x0001e4000c101d04 */
[----:B0-----:R-:W0:Y:S02]  /*6620*/  @P4 LDC.64 R2, c[0x0][0x2f8] ;  /* 0x0000be00ff024b82 */ /* 0x001e240000000a00 */
[----:B0-----:R-:W-:Y:S01]  /*6630*/  @P4 IMAD.WIDE.U32 R2, R4, 0x10, R2 ;  /* 0x0000001004024825 */ /* 0x001fe200078e0002 */
[----:B------:R-:W-:-:S04]  /*6640*/  IADD3 R4, R206, 0x200, RZ ;  /* 0x00000200ce047810 */ /* 0x000fc80007ffe0ff */
[----:B------:R0:W-:Y:S01]  /*6650*/  @P4 STG.E.128 desc[UR4][R2.64], R176 ;  /* 0x000000b002004986 */ /* 0x0001e2000c101d04 */
[----:B------:R-:W-:Y:S05]  /*6660*/  @!P4 BRA `(.L_x_9032) ;  /* 0x00000000000cc947 */ /* 0x000fea0003800000 */
[----:B0-----:R-:W0:Y:S02]  /*6670*/  LDC.64 R2, c[0x0][0x220] ;  /* 0x00008800ff027b82 */ /* 0x001e240000000a00 */
[----:B0-----:R-:W-:-:S05]  /*6680*/  IMAD.WIDE.U32 R2, R4, 0x10, R2 ;  /* 0x0000001004027825 */ /* 0x001fca00078e0002 */
[----:B------:R1:W5:Y:S02]  /*6690*/  LDG.E.128 R168, desc[UR4][R2.64] ;  /* 0x0000000402a87981 */ /* 0x000364000c1e1d00 */
.L_x_9032:
[----:B------:R-:W-:Y:S05]  /*66a0*/  BSYNC B0 ;  /* 0x0000000000007941 */ /* 0x000fea0003800000 */
.L_x_9031:
[----:B------:R-:W-:Y:S04]  /*66b0*/  BSSY B0, `(.L_x_9033) ;  /* 0x000000e000007945 */ /* 0x000fe80003800000 */
[----:B------:R-:W-:Y:S05]  /*66c0*/  @P2 BRA `(.L_x_9034) ;  /* 0x0000000000102947 */ /* 0x000fea0003800000 */
[----:B01----:R-:W-:Y:S01]  /*66d0*/  HFMA2.MMA R3, -RZ, RZ, 0, 0 ;  /* 0x00000000ff037435 */ /* 0x003fe200000001ff */
[----:B------:R-:W-:Y:S10]  /*66e0*/  @!P0 BRA `(.L_x_9035) ;  /* 0x0000000000288947 */ /* 0x000ff40003800000 */
[----:B------:R-:W-:Y:S01]  /*66f0*/  HADD2.F32 R3, -RZ, R164.H0_H0 ;  /* 0x200000a4ff037230 */ /* 0x000fe20000004100 */
[----:B------:R-:W-:Y:S06]  /*6700*/  BRA `(.L_x_9035) ;  /* 0x0000000000207947 */ /* 0x000fec0003800000 */
.L_x_9034:
[----:B01----:R-:W0:Y:S02]  /*6710*/  LDC.U8 R2, c[0x0][0x2a0] ;  /* 0x0000a800ff027b82 */ /* 0x003e240000000000 */
[----:B0-----:R-:W-:-:S04]  /*6720*/  ISETP.NE.AND P5, PT, R2, RZ, PT ;  /* 0x000000ff0200720c */ /* 0x001fc80003fa5270 */
[----:B------:R-:W-:-:S05]  /*6730*/  FSEL R2, R180, RZ, !P5 ;  /* 0x000000ffb4027208 */ /* 0x000fca0006800000 */
[----:B------:R-:W-:-:S04]  /*6740*/  FFMA.FTZ R2, R196, R181, R2 ;  /* 0x000000b5c4027223 */ /* 0x000fc80000010002 */
[----:B------:R-:W-:-:S04]  /*6750*/  FADD.FTZ R2, R235, -R2 ;  /* 0x80000002eb027221 */ /* 0x000fc80000010000 */
[----:B------:R-:W-:Y:S01]  /*6760*/  FMUL.FTZ R3, R7, R2 ;  /* 0x0000000207037220 */ /* 0x000fe20000410000 */
[----:B------:R-:W-:-:S05]  /*6770*/  @P0 HADD2.F32 R2, -RZ, R164.H0_H0 ;  /* 0x200000a4ff020230 */ /* 0x000fca0000004100 */
[----:B------:R-:W-:-:S07]  /*6780*/  @P0 FADD.FTZ R3, R3, R2 ;  /* 0x0000000203030221 */ /* 0x000fce0000010000 */
.L_x_9035:
[----:B------:R-:W-:Y:S05]  /*6790*/  BSYNC B0 ;  /* 0x0000000000007941 */ /* 0x000fea0003800000 */
.L_x_9033:
[----:B------:R-:W2:Y:S01]  /*67a0*/  LDL R5, [R1] ;  /* 0x0000000001057983 */ /* 0x000ea20000100800 */
        /* <DEDUP_REMOVED lines=15> */
.L_x_9037:
        /* <DEDUP_REMOVED lines=8> */
.L_x_9038:
[----:B------:R-:W-:Y:S05]  /*6920*/  BSYNC B0 ;  /* 0x0000000000007941 */ /* 0x000fea0003800000 */
.L_x_9036:
        /* <DEDUP_REMOVED lines=16> */
.L_x_9040:
        /* <DEDUP_REMOVED lines=8> */
.L_x_9041:
[----:B------:R-:W-:Y:S05]  /*6ab0*/  BSYNC B0 ;  /* 0x0000000000007941 */ /* 0x000fea0003800000 */
.L_x_9039:
        /* <DEDUP_REMOVED lines=16> */
.L_x_9043:
        /* <DEDUP_REMOVED lines=8> */
.L_x_9044:
[----:B------:R-:W-:Y:S05]  /*6c40*/  BSYNC B0 ;  /* 0x0000000000007941 */ /* 0x000fea0003800000 */
.L_x_9042:
        /* <DEDUP_REMOVED lines=16> */
.L_x_9046:
        /* <DEDUP_REMOVED lines=8> */
.L_x_9047:
[----:B------:R-:W-:Y:S05]  /*6dd0*/  BSYNC B0 ;  /* 0x0000000000007941 */ /* 0x000fea0003800000 */
.L_x_9045:
[----:B------:R-:W-:Y:S01]  /*6de0*/  @P1 F2FP.F16.F32.PACK_AB R2, RZ, R3 ;  /* 0x00000003ff02123e */ /* 0x000fe200000000ff */
[----:B------:R-:W-:Y:S03]  /*6df0*/  BSSY B0, `(.L_x_9048) ;  /* 0x0000016000007945 */ /* 0x000fe60003800000 */
[----:B------:R-:W-:Y:S02]  /*6e00*/  @P1 PRMT R174, R2, 0x7610, R174 ;  /* 0x0000761002ae1816 */ /* 0x000fe400000000ae */
[----:B------:R-:W0:Y:S02]  /*6e10*/  @P4 LDC R2, c[0x0][0x29c] ;  /* 0x0000a700ff024b82 */ /* 0x000e240000000800 */
[----:B0-----:R-:W-:Y:S01]  /*6e20*/  @P4 FMUL.FTZ R2, R3, R2 ;  /* 0x0000000203024220 */ /* 0x001fe20000410000 */
[----:B------:R-:W-:-:S05]  /*6e30*/  @P4 HADD2.F32 R3, -RZ, R170.H0_H0 ;  /* 0x200000aaff034230 */ /* 0x000fca0000004100 */
[-C--:B------:R-:W-:Y:S01]  /*6e40*/  @P4 FFMA.FTZ R60, R3, R2.reuse, R60 ;  /* 0x00000002033c4223 */ /* 0x080fe2000001003c */
        /* <DEDUP_REMOVED lines=8> */
.L_x_9049:
        /* <DEDUP_REMOVED lines=8> */
.L_x_9050:
[----:B------:R-:W-:Y:S05]  /*6f50*/  BSYNC B0 ;  /* 0x0000000000007941 */ /* 0x000fea0003800000 */
.L_x_9048:
[----:B------:R-:W-:Y:S01]  /*6f60*/  @P1 F2FP.F16.F32.PACK_AB R2, RZ, R3 ;  /* 0x00000003ff02123e */ /* 0x000fe200000000ff */
[----:B------:R-:W-:Y:S03]  /*6f70*/  BSSY B0, `(.L_x_9051) ;  /* 0x0000016000007945 */ /* 0x000fe60003800000 */
[----:B------:R-:W-:Y:S02]  /*6f80*/  @P1 PRMT R174, R174, 0x5410, R2 ;  /* 0x00005410aeae1816 */ /* 0x000fe40000000002 */
[----:B------:R-:W0:Y:S02]  /*6f90*/  @P4 LDC R2, c[0x0][0x29c] ;  /* 0x0000a700ff024b82 */ /* 0x000e240000000800 */
[----:B0-----:R-:W-:Y:S01]  /*6fa0*/  @P4 FMUL.FTZ R2, R3, R2 ;  /* 0x0000000203024220 */ /* 0x001fe20000410000 */
[----:B------:R-:W-:-:S05]  /*6fb0*/  @P4 HADD2.F32 R3, -RZ, R170.H1_H1 ;  /* 0x300000aaff034230 */ /* 0x000fca0000004100 */
[-C--:B------:R-:W-:Y:S01]  /*6fc0*/  @P4 FFMA.FTZ R61, R3, R2.reuse, R61 ;  /* 0x00000002033d4223 */ /* 0x080fe2000001003d */
        /* <DEDUP_REMOVED lines=8> */
.L_x_9052:
        /* <DEDUP_REMOVED lines=8> */
.L_x_9053:
[----:B------:R-:W-:Y:S05]  /*70d0*/  BSYNC B0 ;  /* 0x0000000000007941 */ /* 0x000fea0003800000 */
.L_x_9051:
        /* <DEDUP_REMOVED lines=15> */
.L_x_9055:
        /* <DEDUP_REMOVED lines=8> */
.L_x_9056:
[----:B------:R-:W-:Y:S05]  /*7250*/  BSYNC B0 ;  /* 0x0000000000007941 */ /* 0x000fea0003800000 */
.L_x_9054:
[----:B------:R-:W-:Y:S01]  /*7260*/  @P1 F2FP.F16.F32.PACK_AB R3, RZ, R2 ;  /* 0x00000002ff03123e */ /* 0x000fe200000000ff */
[----:B------:R-:W0:Y:S01]  /*7270*/  @P1 LDC.64 R180, c[0x0][0x308] ;  /* 0x0000c200ffb41b82 */ /* 0x000e220000000a00 */
[----:B------:R-:W-:Y:S02]  /*7280*/  IADD3 R8, R8, UR14, RZ ;  /* 0x0000000e08087c10 */ /* 0x000fe4000fffe0ff */
[----:B------:R-:W-:Y:S02]  /*7290*/  @P1 PRMT R175, R175, 0x5410, R3 ;  /* 0x00005410afaf1816 */ /* 0x000fe40000000003 */
[----:B------:R-:W-:-:S03]  /*72a0*/  ISETP.GE.AND P0, PT, R8, UR15, PT ;  /* 0x0000000f08007c0c */ /* 0x000fc6000bf06270 */
[----:B------:R-:W1:Y:S02]  /*72b0*/  @P4 LDC R3, c[0x0][0x29c] ;  /* 0x0000a700ff034b82 */ /* 0x000e640000000800 */
[----:B-1----:R-:W-:Y:S01]  /*72c0*/  @P4 FMUL.FTZ R3, R2, R3 ;  /* 0x0000000302034220 */ /* 0x002fe20000410000 */
[----:B------:R-:W-:-:S05]  /*72d0*/  @P4 HADD2.F32 R2, -RZ, R171.H1_H1 ;  /* 0x300000abff024230 */ /* 0x000fca0000004100 */
[-C--:B------:R-:W-:Y:S01]  /*72e0*/  @P4 FFMA.FTZ R63, R2, R3.reuse, R63 ;  /* 0x00000003023f4223 */ /* 0x080fe2000001003f */
        /* <DEDUP_REMOVED lines=12> */
.L_x_8924:
        /* <DEDUP_REMOVED lines=44> */
.L_x_8928:
[----:B------:R-:W-:Y:S01]  /*7670*/  HFMA2.MMA R183, -RZ, RZ, 0, 9.5367431640625e-07 ;  /* 0x00000010ffb77435 */ /* 0x000fe200000001ff */
[----:B------:R-:W-:Y:S02]  /*7680*/  MOV R206, R250 ;  /* 0x000000fa00ce7202 */ /* 0x000fe40000000f00 */
[----:B------:R-:W-:Y:S02]  /*7690*/  MOV R181, 0x1f ;  /* 0x0000001f00b57802 */ /* 0x000fe40000000f00 */
[----:B------:R-:W-:-:S07]  /*76a0*/  MOV R180, 0xffffffff ;  /* 0xffffffff00b47802 */ /* 0x000fce0000000f00 */
[----:B-1---5:R-:W-:Y:S05]  /*76b0*/  WARPSYNC.COLLECTIVE R180, `(.L_x_9058) ;  /* 0x00000000b4087348 */ /* 0x022fea0003c00000 */
[----:B------:R0:W2:Y:S02]  /*76c0*/  SHFL.DOWN P1, R252, R206, R183, R181 ;  /* 0x080000b7cefc7389 */ /* 0x0000a400000200b5 */
[----:B012--5:R-:W-:Y:S01]  /*76d0*/  ENDCOLLECTIVE ;  /* 0x000000000000791b */ /* 0x027fe20003800000 */
.L_x_9058:
[----:B------:R-:W-:Y:S02]  /*76e0*/  MOV R206, R251 ;  /* 0x000000fb00ce7202 */ /* 0x000fe40000000f00 */
[----:B------:R-:W-:-:S05]  /*76f0*/  MOV R180, R252 ;  /* 0x000000fc00b47202 */ /* 0x000fca0000000f00 */
[----:B------:R-:W-:Y:S01]  /*7700*/  FADD.FTZ R207, R180, R250 ;  /* 0x000000fab4cf7221 */ /* 0x000fe20000010000 */
[----:B------:R-:W-:-:S07]  /*7710*/  MOV R180, 0xffffffff ;  /* 0xffffffff00b47802 */ /* 0x000fce0000000f00 */
[----:B------:R-:W-:Y:S05]  /*7720*/  WARPSYNC.COLLECTIVE R180, `(.L_x_9059) ;  /* 0x00000000b4087348 */ /* 0x000fea0003c00000 */
[----:B------:R0:W1:Y:S02]  /*7730*/  SHFL.DOWN P1, R252, R206, R183, R181 ;  /* 0x080000b7cefc7389 */ /* 0x00006400000200b5 */
[----:B01----:R-:W-:Y:S01]  /*7740*/  ENDCOLLECTIVE ;  /* 0x000000000000791b */ /* 0x003fe20003800000 */
.L_x_9059:
        /* <DEDUP_REMOVED lines=8> */
.L_x_9060:
[----:B------:R-:W-:Y:S02]  /*77d0*/  MOV R206, R251 ;  /* 0x000000fb00ce7202 */ /* 0x000fe40000000f00 */
[----:B------:R-:W-:-:S05]  /*77e0*/  MOV R180, R252 ;  /* 0x000000fc00b47202 */ /* 0x000fca0000000f00 */
[----:B------:R-:W-:Y:S01]  /*77f0*/  FADD.FTZ R207, R207, R180 ;  /* 0x000000b4cfcf7221 */ /* 0x000fe20000010000 */
[----:B------:R-:W-:-:S07]  /*7800*/  MOV R180, 0xffffffff ;  /* 0xffffffff00b47802 */ /* 0x000fce0000000f00 */
[----:B------:R-:W-:Y:S05]  /*7810*/  WARPSYNC.COLLECTIVE R180, `(.L_x_9061) ;  /* 0x00000000b4087348 */ /* 0x000fea0003c00000 */
[----:B------:R0:W1:Y:S02]  /*7820*/  SHFL.DOWN P1, R252, R206, R183, R181 ;  /* 0x080000b7cefc7389 */ /* 0x00006400000200b5 */
[----:B01----:R-:W-:Y:S01]  /*7830*/  ENDCOLLECTIVE ;  /* 0x000000000000791b */ /* 0x003fe20003800000 */
.L_x_9061:
[----:B------:R-:W-:Y:S01]  /*7840*/  HFMA2.MMA R183, -RZ, RZ, 0, 2.384185791015625e-07 ;  /* 0x00000004ffb77435 */ /* 0x000fe200000001ff */
[----:B------:R-:W-:Y:S02]  /*7850*/  MOV R206, R207 ;  /* 0x000000cf00ce7202 */ /* 0x000fe40000000f00 */
[----:B------:R-:W-:-:S05]  /*7860*/  MOV R180, R252 ;  /* 0x000000fc00b47202 */ /* 0x000fca0000000f00 */
[----:B------:R-:W-:Y:S01]  /*7870*/  FADD.FTZ R251, R251, R180 ;  /* 0x000000b4fbfb7221 */ /* 0x000fe20000010000 */
[----:B------:R-:W-:-:S07]  /*7880*/  MOV R180, 0xffffffff ;  /* 0xffffffff00b47802 */ /* 0x000fce0000000f00 */
[----:B------:R-:W-:Y:S05]  /*7890*/  WARPSYNC.COLLECTIVE R180, `(.L_x_9062) ;  /* 0x00000000b4087348 */ /* 0x000fea0003c00000 */
[----:B------:R0:W1:Y:S02]  /*78a0*/  SHFL.DOWN P1, R252, R206, R183, R181 ;  /* 0x080000b7cefc7389 */ /* 0x00006400000200b5 */
[----:B01----:R-:W-:Y:S01]  /*78b0*/  ENDCOLLECTIVE ;  /* 0x000000000000791b */ /* 0x003fe20003800000 */
.L_x_9062:
[----:B------:R-:W-:Y:S02]  /*78c0*/  MOV R206, R251 ;  /* 0x000000fb00ce7202 */ /* 0x000fe40000000f00 */
[----:B------:R-:W-:-:S05]  /*78d0*/  MOV R180, R252 ;  /* 0x000000fc00b47202 */ /* 0x000fca0000000f00 */
[----:B------:R-:W-:Y:S01]  /*78e0*/  FADD.FTZ R207, R207, R180 ;  /* 0x000000b4cfcf7221 */ /* 0x000fe20000010000 */
[----:B------:R-:W-:-:S07]  /*78f0*/  MOV R180, 0xffffffff ;  /* 0xffffffff00b47802 */ /* 0x000fce0000000f00 */
[----:B------:R-:W-:Y:S05]  /*7900*/  WARPSYNC.COLLECTIVE R180, `(.L_x_9063) ;  /* 0x00000000b4087348 */ /* 0x000fea0003c00000 */
[----:B------:R0:W1:Y:S02]  /*7910*/  SHFL.DOWN P1, R252, R206, R183, R181 ;  /* 0x080000b7cefc7389 */ /* 0x00006400000200b5 */
[----:B01----:R-:W-:Y:S01]  /*7920*/  ENDCOLLECTIVE ;  /* 0x000000000000791b */ /* 0x003fe20003800000 */
.L_x_9063:
        /* <DEDUP_REMOVED lines=8> */
.L_x_9064:
[----:B------:R-:W-:Y:S02]  /*79b0*/  MOV R206, R251 ;  /* 0x000000fb00ce7202 */ /* 0x000fe40000000f00 */
[----:B------:R-:W-:-:S05]  /*79c0*/  MOV R180, R252 ;  /* 0x000000fc00b47202 */ /* 0x000fca0000000f00 */
[----:B------:R-:W-:Y:S01]  /*79d0*/  FADD.FTZ R207, R207, R180 ;  /* 0x000000b4cfcf7221 */ /* 0x000fe20000010000 */
[----:B------:R-:W-:-:S07]  /*79e0*/  MOV R180, 0xffffffff ;  /* 0xffffffff00b47802 */ /* 0x000fce0000000f00 */
[----:B------:R-:W-:Y:S05]  /*79f0*/  WARPSYNC.COLLECTIVE R180, `(.L_x_9065) ;  /* 0x00000000b4087348 */ /* 0x000fea0003c00000 */
[----:B------:R0:W1:Y:S02]  /*7a00*/  SHFL.DOWN P1, R252, R206, R183, R181 ;  /* 0x080000b7cefc7389 */ /* 0x00006400000200b5 */
[----:B01----:R-:W-:Y:S01]  /*7a10*/  ENDCOLLECTIVE ;  /* 0x000000000000791b */ /* 0x003fe20003800000 */
.L_x_9065:
[----:B------:R-:W-:Y:S01]  /*7a20*/  HFMA2.MMA R183, -RZ, RZ, 0, 5.9604644775390625e-08 ;  /* 0x00000001ffb77435 */ /* 0x000fe200000001ff */
[----:B------:R-:W-:Y:S02]  /*7a30*/  MOV R206, R207 ;  /* 0x000000cf00ce7202 */ /* 0x000fe40000000f00 */
[----:B------:R-:W-:-:S05]  /*7a40*/  MOV R180, R252 ;  /* 0x000000fc00b47202 */ /* 0x000fca0000000f00 */
[----:B------:R-:W-:Y:S01]  /*7a50*/  FADD.FTZ R251, R251, R180 ;  /* 0x000000b4fbfb7221 */ /* 0x000fe20000010000 */
[----:B------:R-:W-:-:S07]  /*7a60*/  MOV R180, 0xffffffff ;  /* 0xffffffff00b47802 */ /* 0x000fce0000000f00 */
[----:B------:R-:W-:Y:S05]  /*7a70*/  WARPSYNC.COLLECTIVE R180, `(.L_x_9066) ;  /* 0x00000000b4087348 */ /* 0x000fea0003c00000 */
[----:B------:R0:W1:Y:S02]  /*7a80*/  SHFL.DOWN P1, R252, R206, R183, R181 ;  /* 0x080000b7cefc7389 */ /* 0x00006400000200b5 */
[----:B01----:R-:W-:Y:S01]  /*7a90*/  ENDCOLLECTIVE ;  /* 0x000000000000791b */ /* 0x003fe20003800000 */
.L_x_9066:
[----:B------:R-:W-:Y:S02]  /*7aa0*/  MOV R206, R251 ;  /* 0x000000fb00ce7202 */ /* 0x000fe40000000f00 */
[----:B------:R-:W-:-:S07]  /*7ab0*/  MOV R250, R252 ;  /* 0x000000fc00fa7202 */ /* 0x000fce0000000f00 */
[----:B------:R-:W-:Y:S05]  /*7ac0*/  WARPSYNC.COLLECTIVE R180, `(.L_x_9067) ;  /* 0x00000000b4087348 */ /* 0x000fea0003c00000 */
[----:B------:R0:W1:Y:S02]  /*7ad0*/  SHFL.DOWN P1, R252, R206, R183, R181 ;  /* 0x080000b7cefc7389 */ /* 0x00006400000200b5 */
[----:B01----:R-:W-:Y:S01]  /*7ae0*/  ENDCOLLECTIVE ;  /* 0x000000000000791b */ /* 0x003fe20003800000 */
.L_x_9067:
[----:B------:R-:W-:Y:S01]  /*7af0*/  MOV R181, R252 ;  /* 0x000000fc00b57202 */ /* 0x000fe20000000f00 */
[----:B------:R-:W-:Y:S06]  /*7b00*/  BRA `(.L_x_9068) ;  /* 0xffffffb000dc7947 */ /* 0x000fec000383ffff */
.L_x_9069:
        /* <DEDUP_REMOVED lines=15> */
.L_x_16577:


//--------------------- .text._ZN10layer_norm13ln_bwd_kernelINS_13Kernel_traitsIf6__halfS2_S2_fjLj5120ELj1ELj1ELj4ELj16ENS_18Kernel_traits_baseILj5120EfS2_S2_S2_fjLj128EEEEELb1ELb0ELb0ELb0EEEvNS_9BwdParamsE --------------------------
	.section	.text._ZN10layer_norm13ln_bwd_kernelINS_13Kernel_traitsIf6__halfS2_S2_fjLj5120ELj1ELj1ELj4ELj16ENS_18Kernel_traits_baseILj5120EfS2_S2_S2_fjLj128EEEEELb1ELb0ELb0ELb0EEEvNS_9BwdParamsE,"ax",@progbits
	.align	128
        .global         _ZN10layer_norm13ln_bwd_kernelINS_13Kernel_traitsIf6__halfS2_S2_fjLj5120ELj1ELj1ELj4ELj16ENS_18Kernel_traits_baseILj5120EfS2_S2_S2_fjLj128EEEEELb1ELb0ELb0ELb0EEEvNS_9BwdParamsE
        .type           _ZN10layer_norm13ln_bwd_kernelINS_13Kernel_traitsIf6__halfS2_S2_fjLj5120ELj1ELj1ELj4ELj16ENS_18Kernel_traits_baseILj5120EfS2_S2_S2_fjLj128EEEEELb1ELb0ELb0ELb0EEEvNS_9BwdParamsE,@function
        .size           _ZN10layer_norm13ln_bwd_kernelINS_13Kernel_traitsIf6__halfS2_S2_fjLj5120ELj1ELj1ELj4ELj16ENS_18Kernel_traits_baseILj5120EfS2_S2_S2_fjLj128EEEEELb1ELb0ELb0ELb0EEEvNS_9BwdParamsE,(.L_x_16578 - _ZN10layer_norm13ln_bwd_kernelINS_13Kernel_traitsIf6__halfS2_S2_fjLj5120ELj1ELj1ELj4ELj16ENS_18Kernel_traits_baseILj5120EfS2_S2_S2_fjLj128EEEEELb1ELb0ELb0ELb0EEEvNS_9BwdParamsE)
        .other          _ZN10layer_norm13ln_bwd_kernelINS_13Kernel_traitsIf6__halfS2_S2_fjLj5120ELj1ELj1ELj4ELj16ENS_18Kernel_traits_baseILj5120EfS2_S2_S2_fjLj128EEEEELb1ELb0ELb0ELb0EEEvNS_9BwdParamsE,@"STO_CUDA_ENTRY STV_DEFAULT"
_ZN10layer_norm13ln_bwd_kernelINS_13Kernel_traitsIf6__halfS2_S2_fjLj5120ELj1ELj1ELj4ELj16ENS_18Kernel_traits_baseILj5120EfS2_S2_S2_fjLj128EEEEELb1ELb0ELb0ELb0EEEvNS_9BwdParamsE:
.text._ZN10layer_norm13ln_bwd_kernelINS_13Kernel_traitsIf6__halfS2_S2_fjLj5120ELj1ELj1ELj4ELj16ENS_18Kernel_traits_baseILj5120EfS2_S2_S2_fjLj128EEEEELb1ELb0ELb0ELb0EEEvNS_9BwdParamsE:
        /* <DEDUP_REMOVED lines=106> */
.L_x_9092:
        /* <DEDUP_REMOVED lines=21> */
[----:B--2---:R-:W-:Y:S02]  /*07f0*/  @P2 HADD2.F32 R4, -RZ, R2.H0_H0 ;  /* 0x20000002ff042230 */ /* 0x004fe40000004100 */
        /* <DEDUP_REMOVED lines=22> */
[----:B-----5:R-:W-:Y:S01]  /*0960*/  FSEL R192, R213, RZ, !P3 ;  /* 0x000000ffd5c07208 */ /* 0x020fe20005800000 */
[--C-:B--2---:R-:W-:Y:S02]  /*0970*/  HADD2.F32 R193, -RZ, R176.reuse.H0_H0 ;  /* 0x200000b0ffc17230 */ /* 0x104fe40000004100 */
[----:B------:R-:W-:Y:S02]  /*0980*/  HADD2.F32 R195, -RZ, R176.H1_H1 ;  /* 0x300000b0ffc37230 */ /* 0x000fe40000004100 */
[--C-:B------:R-:W-:Y:S02]  /*0990*/  HADD2.F32 R197, -RZ, R177.reuse.H0_H0 ;  /* 0x200000b1ffc57230 */ /* 0x100fe40000004100 */
[----:B------:R-:W-:Y:S02]  /*09a0*/  HADD2.F32 R177, -RZ, R177.H1_H1 ;  /* 0x300000b1ffb17230 */ /* 0x000fe40000004100 */
        /* <DEDUP_REMOVED lines=9> */
[----:B---3--:R-:W-:-:S02]  /*0a40*/  HADD2.F32 R193, -RZ, R172.H0_H0 ;  /* 0x200000acffc17230 */ /* 0x008fc40000004100 */
[C---:B------:R-:W-:Y:S01]  /*0a50*/  FMUL.FTZ R196, R5.reuse, R196 ;  /* 0x000000c405c47220 */ /* 0x040fe20000410000 */
[----:B------:R-:W-:Y:S02]  /*0a60*/  HADD2.F32 R244, -RZ, R172.H1_H1 ;  /* 0x300000acfff47230 */ /* 0x000fe40000004100 */
[--C-:B------:R-:W-:Y:S02]  /*0a70*/  HADD2.F32 R214, -RZ, R173.reuse.H1_H1 ;  /* 0x300000adffd67230 */ /* 0x100fe40000004100 */
[----:B------:R-:W-:Y:S01]  /*0a80*/  FMUL.FTZ R198, R28, R193 ;  /* 0x000000c11cc67220 */ /* 0x000fe20000410000 */
[C---:B------:R-:W-:Y:S01]  /*0a90*/  FADD.FTZ R216, -R192.reuse, R197 ;  /* 0x000000c5c0d87221 */ /* 0x040fe20000010100 */
[C---:B------:R-:W-:Y:S01]  /*0aa0*/  FADD.FTZ R194, -R192.reuse, R215 ;  /* 0x000000d7c0c27221 */ /* 0x040fe20000010100 */
[C---:B------:R-:W-:Y:S01]  /*0ab0*/  FADD.FTZ R176, -R192.reuse, R243 ;  /* 0x000000f3c0b07221 */ /* 0x040fe20000010100 */
[----:B------:R-:W-:Y:S01]  /*0ac0*/  FMUL.FTZ R0, R5, R0 ;  /* 0x0000000005007220 */ /* 0x000fe20000410000 */
[----:B------:R-:W-:Y:S01]  /*0ad0*/  FADD.FTZ R192, -R192, R179 ;  /* 0x000000b3c0c07221 */ /* 0x000fe20000010100 */
[----:B------:R-:W-:-:S02]  /*0ae0*/  HADD2.F32 R179, -RZ, R173.H0_H0 ;  /* 0x200000adffb37230 */ /* 0x000fc40000004100 */
[----:B------:R-:W-:Y:S01]  /*0af0*/  FMUL.FTZ R195, R5, R178 ;  /* 0x000000b205c37220 */ /* 0x000fe20000410000 */
[----:B------:R-:W-:Y:S01]  /*0b00*/  FMUL.FTZ R249, R29, R244 ;  /* 0x000000f41df97220 */ /* 0x000fe20000410000 */
[----:B------:R-:W-:Y:S01]  /*0b10*/  FADD.FTZ R111, R111, R214 ;  /* 0x000000d66f6f7221 */ /* 0x000fe20000010000 */
[-C--:B------:R-:W-:Y:S01]  /*0b20*/  FFMA.FTZ R71, R196, R214.reuse, R71 ;  /* 0x000000d6c4477223 */ /* 0x080fe20000010047 */
[----:B------:R-:W-:Y:S01]  /*0b30*/  FMUL.FTZ R247, R31, R214 ;  /* 0x000000d61ff77220 */ /* 0x000fe20000410000 */
[----:B------:R-:W-:Y:S01]  /*0b40*/  FADD.FTZ R178, RZ, R198 ;  /* 0x000000c6ffb27221 */ /* 0x000fe20000010000 */
[--C-:B------:R-:W-:Y:S02]  /*0b50*/  HADD2.F32 R177, -RZ, R174.reuse.H0_H0 ;  /* 0x200000aeffb17230 */ /* 0x100fe40000004100 */
[----:B------:R-:W-:Y:S01]  /*0b60*/  FFMA.FTZ R214, R0, R198, RZ ;  /* 0x000000c600d67223 */ /* 0x000fe200000100ff */
[----:B------:R-:W-:Y:S02]  /*0b70*/  HADD2.F32 R174, -RZ, R174.H1_H1 ;  /* 0x300000aeffae7230 */ /* 0x000fe40000004100 */
[----:B------:R-:W-:Y:S01]  /*0b80*/  FMUL.FTZ R194, R5, R194 ;  /* 0x000000c205c27220 */ /* 0x000fe20000410000 */
[----:B------:R-:W-:-:S02]  /*0b90*/  HADD2.F32 R173, -RZ, R175.H0_H0 ;  /* 0x200000afffad7230 */ /* 0x000fc40000004100 */
[----:B------:R-:W-:Y:S01]  /*0ba0*/  FMUL.FTZ R248, R30, R179 ;  /* 0x000000b31ef87220 */ /* 0x000fe20000410000 */
[----:B------:R-:W-:Y:S02]  /*0bb0*/  HADD2.F32 R172, -RZ, R175.H1_H1 ;  /* 0x300000afffac7230 */ /* 0x000fe40000004100 */
        /* <DEDUP_REMOVED lines=36> */
.L_x_9072:
[----:B------:R-:W-:Y:S05]  /*0e00*/  BSYNC B0 ;  /* 0x0000000000007941 */ /* 0x000fea0003800000 */
.L_x_9071:
        /* <DEDUP_REMOVED lines=28> */
[----:B------:R-:W-:Y:S01]  /*0fd0*/  FMUL.FTZ R8, R5, R8 ;  /* 0x0000000805087220 */ /* 0x000fe20000410000 */
[--C-:B------:R-:W-:Y:S02]  /*0fe0*/  HADD2.F32 R188, -RZ, R178.reuse.H0_H0 ;  /* 0x200000b2ffbc7230 */ /* 0x100fe40000004100 */
[----:B------:R-:W-:Y:S01]  /*0ff0*/  FADD.FTZ R190, -R23, R236 ;  /* 0x000000ec17be7221 */ /* 0x000fe20000010100 */
[----:B------:R-:W-:-:S02]  /*1000*/  HADD2.F32 R178, -RZ, R178.H1_H1 ;  /* 0x300000b2ffb27230 */ /* 0x000fc40000004100 */
[----:B------:R-:W-:Y:S01]  /*1010*/  FADD.FTZ R189, -R23, R238 ;  /* 0x000000ee17bd7221 */ /* 0x000fe20000010100 */
[----:B------:R-:W-:Y:S01]  /*1020*/  FMUL.FTZ R191, R5, R191 ;  /* 0x000000bf05bf7220 */ /* 0x000fe20000410000 */
[--C-:B---3--:R-:W-:Y:S02]  /*1030*/  HADD2.F32 R242, -RZ, R172.reuse.H0_H0 ;  /* 0x200000acfff27230 */ /* 0x108fe40000004100 */
[----:B------:R-:W-:-:S03]  /*1040*/  HADD2.F32 R172, -RZ, R172.H1_H1 ;  /* 0x300000acffac7230 */ /* 0x000fc60000004100 */
[----:B------:R-:W-:Y:S01]  /*1050*/  FADD.FTZ R116, R116, R242 ;  /* 0x000000f274747221 */ /* 0x000fe20000010000 */
[-C--:B------:R-:W-:Y:S01]  /*1060*/  FFMA.FTZ R76, R8, R242.reuse, R76 ;  /* 0x000000f2084c7223 */ /* 0x080fe2000001004c */
[----:B------:R-:W-:Y:S01]  /*1070*/  FMUL.FTZ R242, R36, R242 ;  /* 0x000000f224f27220 */ /* 0x000fe20000410000 */
[--C-:B------:R-:W-:Y:S02]  /*1080*/  HADD2.F32 R240, -RZ, R173.reuse.H0_H0 ;  /* 0x200000adfff07230 */ /* 0x100fe40000004100 */
[----:B------:R-:W-:Y:S01]  /*1090*/  FADD.FTZ R187, -R23, R178 ;  /* 0x000000b217bb7221 */ /* 0x000fe20000010100 */
[----:B------:R-:W-:Y:S02]  /*10a0*/  HADD2.F32 R173, -RZ, R173.H1_H1 ;  /* 0x300000adffad7230 */ /* 0x000fe40000004100 */
[----:B------:R-:W-:Y:S01]  /*10b0*/  FADD.FTZ R117, R117, R172 ;  /* 0x000000ac75757221 */ /* 0x000fe20000010000 */
[----:B------:R-:W-:Y:S01]  /*10c0*/  FMUL.FTZ R190, R5, R190 ;  /* 0x000000be05be7220 */ /* 0x000fe20000410000 */
[-C--:B------:R-:W-:Y:S01]  /*10d0*/  FFMA.FTZ R77, R191, R172.reuse, R77 ;  /* 0x000000acbf4d7223 */ /* 0x080fe2000001004d */
[----:B------:R-:W-:Y:S01]  /*10e0*/  FMUL.FTZ R241, R37, R172 ;  /* 0x000000ac25f17220 */ /* 0x000fe20000410000 */
[----:B------:R-:W-:Y:S01]  /*10f0*/  FMUL.FTZ R189, R5, R189 ;  /* 0x000000bd05bd7220 */ /* 0x000fe20000410000 */
[----:B------:R-:W-:Y:S01]  /*1100*/  FADD.FTZ R216, R216, R242 ;  /* 0x000000f2d8d87221 */ /* 0x000fe20000010000 */
[----:B------:R-:W-:Y:S01]  /*1110*/  FFMA.FTZ R172, R8, R242, R215 ;  /* 0x000000f208ac7223 */ /* 0x000fe200000100d7 */
[----:B------:R-:W-:-:S02]  /*1120*/  HADD2.F32 R238, -RZ, R174.H0_H0 ;  /* 0x200000aeffee7230 */ /* 0x000fc40000004100 */
[----:B------:R-:W-:Y:S01]  /*1130*/  FADD.FTZ R188, -R23, R188 ;  /* 0x000000bc17bc7221 */ /* 0x000fe20000010100 */
[----:B------:R-:W-:Y:S02]  /*1140*/  HADD2.F32 R174, -RZ, R174.H1_H1 ;  /* 0x300000aeffae7230 */ /* 0x000fe40000004100 */
[----:B------:R-:W-:Y:S01]  /*1150*/  FADD.FTZ R118, R118, R240 ;  /* 0x000000f076767221 */ /* 0x000fe20000010000 */
[-C--:B------:R-:W-:Y:S01]  /*1160*/  FFMA.FTZ R78, R190, R240.reuse, R78 ;  /* 0x000000f0be4e7223 */ /* 0x080fe2000001004e */
        /* <DEDUP_REMOVED lines=8> */
[----:B------:R-:W-:Y:S01]  /*11f0*/  FMUL.FTZ R188, R5, R188 ;  /* 0x000000bc05bc7220 */ /* 0x000fe20000410000 */
[----:B------:R-:W-:Y:S01]  /*1200*/  FADD.FTZ R121, R121, R174 ;  /* 0x000000ae79797221 */ /* 0x000fe20000010000 */
        /* <DEDUP_REMOVED lines=27> */
[C---:B------:R-:W-:Y:S01]  /*13c0*/  FFMA.FTZ R83, R23.reuse, R175, R83 ;  /* 0x000000af17537223 */ /* 0x040fe20000010053 */
[----:B------:R-:W-:Y:S01]  /*13d0*/  FADD.FTZ R216, R216, R235 ;  /* 0x000000ebd8d87221 */ /* 0x000fe20000010000 */
[----:B------:R-:W-:-:S07]  /*13e0*/  FFMA.FTZ R215, R23, R235, R172 ;  /* 0x000000eb17d77223 */ /* 0x000fce00000100ac */
.L_x_9074:
[----:B------:R-:W-:Y:S05]  /*13f0*/  BSYNC B0 ;  /* 0x0000000000007941 */ /* 0x000fea0003800000 */
.L_x_9073:
        /* <DEDUP_REMOVED lines=18> */
[----:B------:R-:W-:Y:S01]  /*1520*/  IADD3 R214, R214, 0x80, RZ ;  /* 0x00000080d6d67810 */ /* 0x000fe20007ffe0ff */
[--C-:B--2---:R-:W-:Y:S02]  /*1530*/  HADD2.F32 R227, -RZ, R172.reuse.H0_H0 ;  /* 0x200000acffe37230 */ /* 0x104fe40000004100 */
[----:B------:R-:W-:Y:S01]  /*1540*/  HADD2.F32 R229, -RZ, R172.H1_H1 ;  /* 0x300000acffe57230 */ /* 0x000fe20000004100 */
[----:B-----5:R-:W-:Y:S01]  /*1550*/  FSEL R172, R213, RZ, !P3 ;  /* 0x000000ffd5ac7208 */ /* 0x020fe20005800000 */
[--C-:B------:R-:W-:Y:S02]  /*1560*/  HADD2.F32 R231, -RZ, R173.reuse.H0_H0 ;  /* 0x200000adffe77230 */ /* 0x100fe40000004100 */
[----:B------:R-:W-:-:S02]  /*1570*/  HADD2.F32 R233, -RZ, R173.H1_H1 ;  /* 0x300000adffe97230 */ /* 0x000fc40000004100 */
[--C-:B------:R-:W-:Y:S02]  /*1580*/  HADD2.F32 R177, -RZ, R174.reuse.H0_H0 ;  /* 0x200000aeffb17230 */ /* 0x100fe40000004100 */
[----:B------:R-:W-:Y:S02]  /*1590*/  HADD2.F32 R179, -RZ, R174.H1_H1 ;  /* 0x300000aeffb37230 */ /* 0x000fe40000004100 */
[--C-:B------:R-:W-:Y:S02]  /*15a0*/  HADD2.F32 R173, -RZ, R175.reuse.H0_H0 ;  /* 0x200000afffad7230 */ /* 0x100fe40000004100 */
[----:B------:R-:W-:Y:S02]  /*15b0*/  HADD2.F32 R7, -RZ, R175.H1_H1 ;  /* 0x300000afff077230 */ /* 0x000fe40000004100 */
[C---:B------:R-:W-:Y:S01]  /*15c0*/  FADD.FTZ R176, -R172.reuse, R227 ;  /* 0x000000e3acb07221 */ /* 0x040fe20000010100 */
[C---:B------:R-:W-:Y:S01]  /*15d0*/  FADD.FTZ R22, -R172.reuse, R229 ;  /* 0x000000e5ac167221 */ /* 0x040fe20000010100 */
[C---:B0-----:R-:W-:Y:S01]  /*15e0*/  FADD.FTZ R21, -R172.reuse, R231 ;  /* 0x000000e7ac157221 */ /* 0x041fe20000010100 */
[C---:B------:R-:W-:Y:S01]  /*15f0*/  FADD.FTZ R20, -R172.reuse, R233 ;  /* 0x000000e9ac147221 */ /* 0x040fe20000010100 */
[C---:B------:R-:W-:Y:S01]  /*1600*/  FADD.FTZ R175, -R172.reuse, R177 ;  /* 0x000000b1acaf7221 */ /* 0x040fe20000010100 */
[C---:B------:R-:W-:Y:S01]  /*1610*/  FADD.FTZ R174, -R172.reuse, R179 ;  /* 0x000000b3acae7221 */ /* 0x040fe20000010100 */
[C---:B------:R-:W-:Y:S01]  /*1620*/  FADD.FTZ R173, -R172.reuse, R173 ;  /* 0x000000adacad7221 */ /* 0x040fe20000010100 */
[----:B------:R-:W-:Y:S01]  /*1630*/  FADD.FTZ R172, -R172, R7 ;  /* 0x00000007acac7221 */ /* 0x000fe20000010100 */
        /* <DEDUP_REMOVED lines=23> */
[----:B------:R-:W-:Y:S01]  /*17b0*/  FFMA.FTZ R16, R22, R233, R215 ;  /* 0x000000e916107223 */ /* 0x000fe200000100d7 */
[----:B------:R-:W-:-:S02]  /*17c0*/  HADD2.F32 R230, -RZ, R18.H0_H0 ;  /* 0x20000012ffe67230 */ /* 0x000fc40000004100 */
[----:B------:R-:W-:Y:S02]  /*17d0*/  HADD2.F32 R229, -RZ, R18.H1_H1 ;  /* 0x30000012ffe57230 */ /* 0x000fe40000004100 */
[C---:B------:R-:W-:Y:S01]  /*17e0*/  FMUL.FTZ R18, R5.reuse, R174 ;  /* 0x000000ae05127220 */ /* 0x040fe20000410000 */
[--C-:B------:R-:W-:Y:S02]  /*17f0*/  HADD2.F32 R228, -RZ, R19.reuse.H0_H0 ;  /* 0x20000013ffe47230 */ /* 0x100fe40000004100 */
[----:B------:R-:W-:Y:S02]  /*1800*/  HADD2.F32 R227, -RZ, R19.H1_H1 ;  /* 0x30000013ffe37230 */ /* 0x000fe40000004100 */
        /* <DEDUP_REMOVED lines=27> */
.L_x_9076:
[----:B------:R-:W-:Y:S05]  /*19c0*/  BSYNC B0 ;  /* 0x0000000000007941 */ /* 0x000fea0003800000 */
.L_x_9075:
        /* <DEDUP_REMOVED lines=23> */
[----:B------:R-:W-:Y:S02]  /*1b40*/  HADD2.F32 R220, -RZ, R173.H1_H1 ;  /* 0x300000adffdc7230 */ /* 0x000fe40000004100 */
[--C-:B0-----:R-:W-:Y:S02]  /*1b50*/  HADD2.F32 R10, -RZ, R175.reuse.H0_H0 ;  /* 0x200000afff0a7230 */ /* 0x101fe40000004100 */
[----:B------:R-:W-:Y:S01]  /*1b60*/  FMUL.FTZ R6, R5, R6 ;  /* 0x0000000605067220 */ /* 0x000fe20000410000 */
[----:B------:R-:W-:Y:S02]  /*1b70*/  HADD2.F32 R176, -RZ, R175.H1_H1 ;  /* 0x300000afffb07230 */ /* 0x000fe40000004100 */
[----:B------:R-:W-:Y:S01]  /*1b80*/  FADD.FTZ R175, -R9, R212 ;  /* 0x000000d409af7221 */ /* 0x000fe20000010100 */
[----:B------:R-:W-:Y:S02]  /*1b90*/  HADD2.F32 R218, -RZ, R173.H0_H0 ;  /* 0x200000adffda7230 */ /* 0x000fe40000004100 */
[----:B------:R-:W-:-:S02]  /*1ba0*/  HADD2.F32 R172, -RZ, R174.H0_H0 ;  /* 0x200000aeffac7230 */ /* 0x000fc40000004100 */
[--C-:B---3--:R-:W-:Y:S02]  /*1bb0*/  HADD2.F32 R226, -RZ, R12.reuse.H0_H0 ;  /* 0x2000000cffe27230 */ /* 0x108fe40000004100 */
[----:B------:R-:W-:Y:S01]  /*1bc0*/  FADD.FTZ R173, -R9, R220 ;  /* 0x000000dc09ad7221 */ /* 0x000fe20000010100 */
[----:B------:R-:W-:Y:S02]  /*1bd0*/  HADD2.F32 R12, -RZ, R12.H1_H1 ;  /* 0x3000000cff0c7230 */ /* 0x000fe40000004100 */
[--C-:B------:R-:W-:Y:S02]  /*1be0*/  HADD2.F32 R212, -RZ, R15.reuse.H0_H0 ;  /* 0x2000000fffd47230 */ /* 0x100fe40000004100 */
[----:B------:R-:W-:Y:S01]  /*1bf0*/  FADD.FTZ R132, R132, R226 ;  /* 0x000000e284847221 */ /* 0x000fe20000010000 */
[----:B------:R-:W-:Y:S02]  /*1c00*/  HADD2.F32 R211, -RZ, R15.H1_H1 ;  /* 0x3000000fffd37230 */ /* 0x000fe40000004100 */
[----:B------:R-:W-:Y:S01]  /*1c10*/  FMUL.FTZ R15, R5, R175 ;  /* 0x000000af050f7220 */ /* 0x000fe20000410000 */
[----:B------:R-:W-:-:S02]  /*1c20*/  HADD2.F32 R178, -RZ, R174.H1_H1 ;  /* 0x300000aeffb27230 */ /* 0x000fc40000004100 */
[-C--:B------:R-:W-:Y:S01]  /*1c30*/  FFMA.FTZ R92, R6, R226.reuse, R92 ;  /* 0x000000e2065c7223 */ /* 0x080fe2000001005c */
[C---:B------:R-:W-:Y:S01]  /*1c40*/  FADD.FTZ R174, -R9.reuse, R218 ;  /* 0x000000da09ae7221 */ /* 0x040fe20000010100 */
[----:B------:R-:W-:Y:S01]  /*1c50*/  FADD.FTZ R172, -R9, R172 ;  /* 0x000000ac09ac7221 */ /* 0x000fe20000010100 */
        /* <DEDUP_REMOVED lines=8> */
[C---:B------:R-:W-:Y:S01]  /*1ce0*/  FMUL.FTZ R13, R5.reuse, R173 ;  /* 0x000000ad050d7220 */ /* 0x040fe20000410000 */
[C---:B------:R-:W-:Y:S01]  /*1cf0*/  FMUL.FTZ R14, R5.reuse, R174 ;  /* 0x000000ae050e7220 */ /* 0x040fe20000410000 */
        /* <DEDUP_REMOVED lines=8> */
[----:B------:R-:W-:Y:S01]  /*1d80*/  FADD.FTZ R11, -R9, R178 ;  /* 0x000000b2090b7221 */ /* 0x000fe20000010100 */
        /* <DEDUP_REMOVED lines=32> */
.L_x_9078:
[----:B------:R-:W-:Y:S05]  /*1f90*/  BSYNC B0 ;  /* 0x0000000000007941 */ /* 0x000fea0003800000 */
.L_x_9077:
        /* <DEDUP_REMOVED lines=21> */
[----:B--2---:R-:W-:Y:S02]  /*20f0*/  HADD2.F32 R250, -RZ, R172.H0_H0 ;  /* 0x200000acfffa7230 */ /* 0x004fe40000004100 */
[----:B------:R-:W-:-:S03]  /*2100*/  HADD2.F32 R200, -RZ, R173.H0_H0 ;  /* 0x200000adffc87230 */ /* 0x000fc60000004100 */
[----:B------:R-:W-:Y:S01]  /*2110*/  FADD.FTZ R250, -R213, R250 ;  /* 0x000000fad5fa7221 */ /* 0x000fe20000010100 */
[----:B---3--:R-:W-:Y:S02]  /*2120*/  HADD2.F32 R225, -RZ, R176.H0_H0 ;  /* 0x200000b0ffe17230 */ /* 0x008fe40000004100 */
[----:B------:R-:W-:Y:S02]  /*2130*/  HADD2.F32 R222, -RZ, R172.H1_H1 ;  /* 0x300000acffde7230 */ /* 0x000fe40000004100 */
[----:B------:R-:W-:Y:S01]  /*2140*/  FMUL.FTZ R250, R5, R250 ;  /* 0x000000fa05fa7220 */ /* 0x000fe20000410000 */
[C---:B------:R-:W-:Y:S01]  /*2150*/  FADD.FTZ R219, -R213.reuse, R200 ;  /* 0x000000c8d5db7221 */ /* 0x040fe20000010100 */
[----:B------:R-:W-:Y:S02]  /*2160*/  HADD2.F32 R176, -RZ, R176.H1_H1 ;  /* 0x300000b0ffb07230 */ /* 0x000fe40000004100 */
[----:B------:R-:W-:Y:S01]  /*2170*/  FADD.FTZ R140, R140, R225 ;  /* 0x000000e18c8c7221 */ /* 0x000fe20000010000 */
[-C--:B------:R-:W-:Y:S01]  /*2180*/  FFMA.FTZ R100, R250, R225.reuse, R100 ;  /* 0x000000e1fa647223 */ /* 0x080fe20000010064 */
[----:B------:R-:W-:Y:S01]  /*2190*/  FADD.FTZ R222, -R213, R222 ;  /* 0x000000ded5de7221 */ /* 0x000fe20000010100 */
[----:B------:R-:W-:Y:S01]  /*21a0*/  FMUL.FTZ R225, R60, R225 ;  /* 0x000000e13ce17220 */ /* 0x000fe20000410000 */
[----:B------:R-:W-:-:S02]  /*21b0*/  HADD2.F32 R172, -RZ, R174.H0_H0 ;  /* 0x200000aeffac7230 */ /* 0x000fc40000004100 */
[C---:B------:R-:W-:Y:S01]  /*21c0*/  FMUL.FTZ R219, R5.reuse, R219 ;  /* 0x000000db05db7220 */ /* 0x040fe20000410000 */
[----:B------:R-:W-:Y:S02]  /*21d0*/  HADD2.F32 R210, -RZ, R177.H0_H0 ;  /* 0x200000b1ffd27230 */ /* 0x000fe40000004100 */
[----:B------:R-:W-:Y:S01]  /*21e0*/  FMUL.FTZ R222, R5, R222 ;  /* 0x000000de05de7220 */ /* 0x000fe20000410000 */
[----:B------:R-:W-:Y:S02]  /*21f0*/  HADD2.F32 R202, -RZ, R173.H1_H1 ;  /* 0x300000adffca7230 */ /* 0x000fe40000004100 */
[----:B------:R-:W-:Y:S01]  /*2200*/  FMUL.FTZ R221, R61, R176 ;  /* 0x000000b03ddd7220 */ /* 0x000fe20000410000 */
[----:B------:R-:W-:Y:S02]  /*2210*/  HADD2.F32 R206, -RZ, R175.H1_H1 ;  /* 0x300000afffce7230 */ /* 0x000fe40000004100 */
[----:B------:R-:W-:Y:S01]  /*2220*/  FADD.FTZ R216, R216, R225 ;  /* 0x000000e1d8d87221 */ /* 0x000fe20000010000 */
[----:B------:R-:W-:Y:S01]  /*2230*/  FFMA.FTZ R215, R250, R225, R215 ;  /* 0x000000e1fad77223 */ /* 0x000fe200000100d7 */
[----:B------:R-:W-:Y:S01]  /*2240*/  FADD.FTZ R207, -R213, R172 ;  /* 0x000000acd5cf7221 */ /* 0x000fe20000010100 */
[----:B------:R-:W-:-:S02]  /*2250*/  HADD2.F32 R177, -RZ, R177.H1_H1 ;  /* 0x300000b1ffb17230 */ /* 0x000fc40000004100 */
[----:B------:R-:W-:Y:S01]  /*2260*/  FADD.FTZ R142, R142, R210 ;  /* 0x000000d28e8e7221 */ /* 0x000fe20000010000 */
[-C--:B------:R-:W-:Y:S01]  /*2270*/  FFMA.FTZ R102, R219, R210.reuse, R102 ;  /* 0x000000d2db667223 */ /* 0x080fe20000010066 */
[C---:B------:R-:W-:Y:S01]  /*2280*/  FADD.FTZ R209, -R213.reuse, R202 ;  /* 0x000000cad5d17221 */ /* 0x040fe20000010100 */
[----:B------:R-:W-:Y:S01]  /*2290*/  FMUL.FTZ R210, R62, R210 ;  /* 0x000000d23ed27220 */ /* 0x000fe20000410000 */
[----:B------:R-:W-:Y:S01]  /*22a0*/  FADD.FTZ R173, R216, R221 ;  /* 0x000000ddd8ad7221 */ /* 0x000fe20000010000 */
[----:B------:R-:W-:Y:S01]  /*22b0*/  FFMA.FTZ R172, R222, R221, R215 ;  /* 0x000000dddeac7223 */ /* 0x000fe200000100d7 */
[----:B------:R-:W-:Y:S01]  /*22c0*/  FADD.FTZ R201, -R213, R206 ;  /* 0x000000ced5c97221 */ /* 0x000fe20000010100 */
[----:B------:R-:W-:Y:S02]  /*22d0*/  HADD2.F32 R204, -RZ, R175.H0_H0 ;  /* 0x200000afffcc7230 */ /* 0x000fe40000004100 */
[----:B------:R-:W-:Y:S01]  /*22e0*/  FMUL.FTZ R207, R5, R207 ;  /* 0x000000cf05cf7220 */ /* 0x000fe20000410000 */
[----:B------:R-:W-:-:S02]  /*22f0*/  HADD2.F32 R206, -RZ, R178.H0_H0 ;  /* 0x200000b2ffce7230 */ /* 0x000fc40000004100 */
[----:B------:R-:W-:Y:S01]  /*2300*/  FMUL.FTZ R209, R5, R209 ;  /* 0x000000d105d17220 */ /* 0x000fe20000410000 */
[----:B------:R-:W-:Y:S02]  /*2310*/  HADD2.F32 R174, -RZ, R174.H1_H1 ;  /* 0x300000aeffae7230 */ /* 0x000fe40000004100 */
        /* <DEDUP_REMOVED lines=37> */
.L_x_9080:
[----:B------:R-:W-:Y:S05]  /*2570*/  BSYNC B0 ;  /* 0x0000000000007941 */ /* 0x000fea0003800000 */
.L_x_9079:
        /* <DEDUP_REMOVED lines=26> */
.L_x_9111:
        /* <DEDUP_REMOVED lines=137> */
.L_x_9083:
[----:B------:R-:W-:Y:S05]  /*2fb0*/  BSYNC B0 ;  /* 0x0000000000007941 */ /* 0x000fea0003800000 */
.L_x_9082:
[----:B0-----:R-:W2:Y:S01]  /*2fc0*/  LDL R172, [R1+0xc] ;  /* 0x00000c0001ac7983 */ /* 0x001ea20000100800 */
[----:B------:R-:W-:Y:S01]  /*2fd0*/  BSSY B0, `(.L_x_9084) ;  /* 0x000006d000007945 */ /* 0x000fe20003800000 */
[----:B--2---:R-:W-:-:S13]  /*2fe0*/  ISETP.NE.AND P4, PT, R172, RZ, PT ;  /* 0x000000ffac00720c */ /* 0x004fda0003f85270 */
[----:B------:R-:W-:Y:S05]  /*2ff0*/  @!P4 BRA `(.L_x_9085) ;  /* 0x0000000400a8c947 */ /* 0x000fea0003800000 */
        /* <DEDUP_REMOVED lines=106> */
.L_x_9085:
[----:B------:R-:W-:Y:S05]  /*36a0*/  BSYNC B0 ;  /* 0x0000000000007941 */ /* 0x000fea0003800000 */
.L_x_9084:
[----:B------:R-:W-:Y:S04]  /*36b0*/  BSSY B0, `(.L_x_9086) ;  /* 0x000006c000007945 */ /* 0x000fe80003800000 */
        /* <DEDUP_REMOVED lines=107> */
.L_x_9087:
[----:B------:R-:W-:Y:S05]  /*3d70*/  BSYNC B0 ;  /* 0x0000000000007941 */ /* 0x000fea0003800000 */
.L_x_9086:
        /* <DEDUP_REMOVED lines=10> */
[----:B------:R-:W-:Y:S02]  /*3e20*/  @P5 HADD2.F32 R172, -RZ, R161.H0_H0 ;  /* 0x200000a1ffac5230 */ /* 0x000fe40000004100 */
[----:B------:R-:W-:-:S03]  /*3e30*/  @P5 HADD2.F32 R213, -RZ, R162.H1_H1 ;  /* 0x300000a2ffd55230 */ /* 0x000fc60000004100 */
[----:B------:R-:W-:-:S04]  /*3e40*/  @P5 FADD.FTZ R177, R177, R172 ;  /* 0x000000acb1b15221 */ /* 0x000fc80000010000 */
[----:B------:R-:W-:-:S04]  /*3e50*/  FMUL.FTZ R172, R177, R4 ;  /* 0x00000004b1ac7220 */ /* 0x000fc80000410000 */
[----:B------:R-:W-:-:S05]  /*3e60*/  FMUL.FTZ R172, R172, UR15 ;  /* 0x0000000facac7c20 */ /* 0x000fca0008410000 */
[----:B------:R-:W-:Y:S01]  /*3e70*/  FSEL R175, R172, RZ, P4 ;  /* 0x000000ffacaf7208 */ /* 0x000fe20002000000 */
[----:B------:R-:W-:Y:S01]  /*3e80*/  FADD.FTZ R172, R220, -R173 ;  /* 0x800000addcac7221 */ /* 0x000fe20000010000 */
[----:B------:R-:W-:Y:S01]  /*3e90*/  @P5 HADD2.F32 R173, -RZ, R161.H1_H1 ;  /* 0x300000a1ffad5230 */ /* 0x000fe20000004100 */
[----:B------:R-:W-:Y:S02]  /*3ea0*/  LOP3.LUT P4, RZ, R182, 0xff000000, RZ, 0xc0, !PT ;  /* 0xff000000b6ff7812 */ /* 0x000fe4000788c0ff */
        /* <DEDUP_REMOVED lines=21> */
[----:B------:R-:W-:Y:S01]  /*4000*/  @P4 PRMT R169, R169, 0x5410, R172 ;  /* 0x00005410a9a94816 */ /* 0x000fe200000000ac */
[----:B------:R-:W-:Y:S01]  /*4010*/  FMUL.FTZ R177, R5, R177 ;  /* 0x000000b105b17220 */ /* 0x000fe20000410000 */
[----:B------:R-:W-:Y:S02]  /*4020*/  FSEL R174, R174, RZ, P6 ;  /* 0x000000ffaeae7208 */ /* 0x000fe40003000000 */
[----:B------:R-:W-:Y:S01]  /*4030*/  LOP3.LUT P6, RZ, R183, 0xff00, RZ, 0xc0, !PT ;  /* 0x0000ff00b7ff7812 */ /* 0x000fe200078cc0ff */
[----:B------:R-:W-:-:S05]  /*4040*/  @P5 FADD.FTZ R177, R177, R213 ;  /* 0x000000d5b1b15221 */ /* 0x000fca0000010000 */
[----:B------:R-:W-:Y:S01]  /*4050*/  @P4 F2FP.F16.F32.PACK_AB R173, RZ, R177 ;  /* 0x000000b1ffad423e */ /* 0x000fe200000000ff */
[----:B------:R-:W-:-:S03]  /*4060*/  FMUL.FTZ R177, R177, R4 ;  /* 0x00000004b1b17220 */ /* 0x000fc60000410000 */
[----:B------:R-:W-:Y:S01]  /*4070*/  @P4 PRMT R170, R170, 0x5410, R173 ;  /* 0x00005410aaaa4816 */ /* 0x000fe200000000ad */
[----:B------:R-:W-:Y:S01]  /*4080*/  FMUL.FTZ R177, R177, UR15 ;  /* 0x0000000fb1b17c20 */ /* 0x000fe20008410000 */
[----:B------:R-:W-:Y:S01]  /*4090*/  F2FP.F16.F32.PACK_AB R173, R176, R175 ;  /* 0x000000afb0ad723e */ /* 0x000fe200000000ff */
[----:B------:R-:W-:-:S03]  /*40a0*/  FFMA.FTZ R175, R6, R179, R178 ;  /* 0x000000b306af7223 */ /* 0x000fc600000100b2 */
[----:B------:R-:W-:Y:S01]  /*40b0*/  FSEL R177, R177, RZ, P6 ;  /* 0x000000ffb1b17208 */ /* 0x000fe20003000000 */
[----:B------:R-:W-:Y:S01]  /*40c0*/  FADD.FTZ R172, R226, -R175 ;  /* 0x800000afe2ac7221 */ /* 0x000fe20000010000 */
[----:B------:R-:W-:Y:S02]  /*40d0*/  FFMA.FTZ R175, R15, R179, R178 ;  /* 0x000000b30faf7223 */ /* 0x000fe400000100b2 */
[----:B------:R-:W-:Y:S01]  /*40e0*/  F2FP.F16.F32.PACK_AB R174, R177, R174 ;  /* 0x000000aeb1ae723e */ /* 0x000fe200000000ff */
[C---:B------:R-:W-:Y:S01]  /*40f0*/  FMUL.FTZ R177, R5.reuse, R172 ;  /* 0x000000ac05b17220 */ /* 0x040fe20000410000 */
[----:B------:R-:W-:Y:S01]  /*4100*/  FADD.FTZ R176, R224, -R175 ;  /* 0x800000afe0b07221 */ /* 0x000fe20000010000 */
[--C-:B------:R-:W-:Y:S02]  /*4110*/  @P5 HADD2.F32 R175, -RZ, R160.reuse.H1_H1 ;  /* 0x300000a0ffaf5230 */ /* 0x100fe40000004100 */
[----:B------:R-:W-:Y:S02]  /*4120*/  @P5 HADD2.F32 R172, -RZ, R160.H0_H0 ;  /* 0x200000a0ffac5230 */ /* 0x000fe40000004100 */
[----:B------:R-:W-:-:S04]  /*4130*/  FMUL.FTZ R176, R5, R176 ;  /* 0x000000b005b07220 */ /* 0x000fc80000410000 */
        /* <DEDUP_REMOVED lines=48> */
.L_x_9089:
[----:B------:R-:W-:Y:S05]  /*4440*/  BSYNC B0 ;  /* 0x0000000000007941 */ /* 0x000fea0003800000 */
.L_x_9088:
        /* <DEDUP_REMOVED lines=77> */
[-C--:B------:R-:W-:Y:S01]  /*4920*/  FMUL.FTZ R176, R176, R4.reuse ;  /* 0x00000004b0b07220 */ /* 0x080fe20000410000 */
[----:B------:R-:W-:-:S02]  /*4930*/  FMUL.FTZ R4, R5, R4 ;  /* 0x0000000405047220 */ /* 0x000fc40000410000 */
[----:B------:R-:W-:Y:S01]  /*4940*/  @P4 PRMT R171, R172, 0x7610, R171 ;  /* 0x00007610acab4816 */ /* 0x000fe200000000ab */
[----:B------:R-:W-:Y:S01]  /*4950*/  FMUL.FTZ R176, R176, UR15 ;  /* 0x0000000fb0b07c20 */ /* 0x000fe20008410000 */
[----:B------:R-:W-:Y:S01]  /*4960*/  @P4 F2FP.F16.F32.PACK_AB R172, RZ, R5 ;  /* 0x00000005ffac423e */ /* 0x000fe200000000ff */
        /* <DEDUP_REMOVED lines=27> */
.L_x_9091:
[----:B------:R-:W-:Y:S05]  /*4b20*/  BSYNC B0 ;  /* 0x0000000000007941 */ /* 0x000fea0003800000 */
.L_x_9090:
[----:B------:R-:W-:Y:S02]  /*4b30*/  IADD3 R3, R3, UR18, RZ ;  /* 0x0000001203037c10 */ /* 0x000fe4000fffe0ff */
[----:B------:R-:W-:Y:S02]  /*4b40*/  SEL R251, RZ, 0x1, P3 ;  /* 0x00000001fffb7807 */ /* 0x000fe40001800000 */
[----:B------:R-:W-:-:S13]  /*4b50*/  ISETP.GE.AND P3, PT, R3, UR19, PT ;  /* 0x0000001303007c0c */ /* 0x000fda000bf66270 */
[----:B------:R-:W-:Y:S05]  /*4b60*/  @!P3 BRA `(.L_x_9092) ;  /* 0xffffffb800ccb947 */ /* 0x000fea000383ffff */
.L_x_9070:
        /* <DEDUP_REMOVED lines=19> */
.L_x_9094:
[----:B------:R-:W-:Y:S05]  /*4ca0*/  BSYNC B0 ;  /* 0x0000000000007941 */ /* 0x000fea0003800000 */
.L_x_9093:
        /* <DEDUP_REMOVED lines=13> */
.L_x_9096:
[----:B------:R-:W-:Y:S05]  /*4d80*/  BSYNC B0 ;  /* 0x0000000000007941 */ /* 0x000fea0003800000 */
.L_x_9095:
        /* <DEDUP_REMOVED lines=11> */
.L_x_9098:
[----:B------:R-:W-:Y:S05]  /*4e40*/  BSYNC B0 ;  /* 0x0000000000007941 */ /* 0x000fea0003800000 */
.L_x_9097:
        /* <DEDUP_REMOVED lines=11> */
.L_x_9100:
[----:B------:R-:W-:Y:S05]  /*4f00*/  BSYNC B0 ;  /* 0x0000000000007941 */ /* 0x000fea0003800000 */
.L_x_9099:
        /* <DEDUP_REMOVED lines=12> */
.L_x_9081:
[----:B------:R-:W-:Y:S01]  /*4fd0*/  HFMA2.MMA R172, -RZ, RZ, 0, 9.5367431640625e-07 ;  /* 0x00000010ffac7435 */ /* 0x000fe200000001ff */
[----:B------:R-:W-:Y:S02]  /*4fe0*/  MOV R176, R216 ;  /* 0x000000d800b07202 */ /* 0x000fe40000000f00 */
[----:B------:R-:W-:Y:S02]  /*4ff0*/  MOV R173, 0x1f ;  /* 0x0000001f00ad7802 */ /* 0x000fe40000000f00 */
[----:B------:R-:W-:-:S07]  /*5000*/  MOV R175, 0xffffffff ;  /* 0xffffffff00af7802 */ /* 0x000fce0000000f00 */
[----:B-----5:R-:W-:Y:S05]  /*5010*/  WARPSYNC.COLLECTIVE R175, `(.L_x_9101) ;  /* 0x00000000af087348 */ /* 0x020fea0003c00000 */
[----:B------:R0:W1:Y:S02]  /*5020*/  SHFL.DOWN P5, R179, R176, R172, R173 ;  /* 0x080000acb0b37389 */ /* 0x00006400000a00ad */
[----:B01---5:R-:W-:Y:S01]  /*5030*/  ENDCOLLECTIVE ;  /* 0x000000000000791b */ /* 0x023fe20003800000 */
.L_x_9101:
[----:B------:R-:W-:Y:S01]  /*5040*/  MOV R176, R215 ;  /* 0x000000d700b07202 */ /* 0x000fe20000000f00 */
[----:B------:R-:W-:-:S07]  /*5050*/  FADD.FTZ R216, R179, R216 ;  /* 0x000000d8b3d87221 */ /* 0x000fce0000010000 */
[----:B------:R-:W-:Y:S05]  /*5060*/  WARPSYNC.COLLECTIVE R175, `(.L_x_9102) ;  /* 0x00000000af087348 */ /* 0x000fea0003c00000 */
[----:B------:R0:W1:Y:S02]  /*5070*/  SHFL.DOWN P5, R179, R176, R172, R173 ;  /* 0x080000acb0b37389 */ /* 0x00006400000a00ad */
[----:B01----:R-:W-:Y:S01]  /*5080*/  ENDCOLLECTIVE ;  /* 0x000000000000791b */ /* 0x003fe20003800000 */
.L_x_9102:
[----:B------:R-:W-:Y:S01]  /*5090*/  HFMA2.MMA R172, -RZ, RZ, 0, 4.76837158203125e-07 ;  /* 0x00000008ffac7435 */ /* 0x000fe200000001ff */
[----:B------:R-:W-:Y:S02]  /*50a0*/  MOV R176, R216 ;  /* 0x000000d800b07202 */ /* 0x000fe40000000f00 */
[----:B------:R-:W-:-:S08]  /*50b0*/  MOV R178, R179 ;  /* 0x000000b300b27202 */ /* 0x000fd00000000f00 */
[----:B------:R-:W-:Y:S05]  /*50c0*/  WARPSYNC.COLLECTIVE R175, `(.L_x_9103) ;  /* 0x00000000af087348 */ /* 0x000fea0003c00000 */
[----:B------:R0:W1:Y:S02]  /*50d0*/  SHFL.DOWN P5, R179, R176, R172, R173 ;  /* 0x080000acb0b37389 */ /* 0x00006400000a00ad */
[----:B01----:R-:W-:Y:S01]  /*50e0*/  ENDCOLLECTIVE ;  /* 0x000000000000791b */ /* 0x003fe20003800000 */
.L_x_9103:
[----:B------:R-:W-:-:S05]  /*50f0*/  FADD.FTZ R215, R178, R215 ;  /* 0x000000d7b2d77221 */ /* 0x000fca0000010000 */
[----:B------:R-:W-:Y:S01]  /*5100*/  MOV R176, R215 ;  /* 0x000000d700b07202 */ /* 0x000fe20000000f00 */
[----:B------:R-:W-:-:S07]  /*5110*/  FADD.FTZ R216, R216, R179 ;  /* 0x000000b3d8d87221 */ /* 0x000fce0000010000 */
[----:B------:R-:W-:Y:S05]  /*5120*/  WARPSYNC.COLLECTIVE R175, `(.L_x_9104) ;  /* 0x00000000af087348 */ /* 0x000fea0003c00000 */
[----:B------:R0:W1:Y:S02]  /*5130*/  SHFL.DOWN P5, R179, R176, R172, R173 ;  /* 0x080000acb0b37389 */ /* 0x00006400000a00ad */
[----:B01----:R-:W-:Y:S01]  /*5140*/  ENDCOLLECTIVE ;  /* 0x000000000000791b */ /* 0x003fe20003800000 */
.L_x_9104:
[----:B------:R-:W-:Y:S01]  /*5150*/  HFMA2.MMA R172, -RZ, RZ, 0, 2.384185791015625e-07 ;  /* 0x00000004ffac7435 */ /* 0x000fe200000001ff */
[----:B------:R-:W-:Y:S02]  /*5160*/  MOV R176, R216 ;  /* 0x000000d800b07202 */ /* 0x000fe40000000f00 */
[----:B------:R-:W-:-:S08]  /*5170*/  MOV R178, R179 ;  /* 0x000000b300b27202 */ /* 0x000fd00000000f00 */
[----:B------:R-:W-:Y:S05]  /*5180*/  WARPSYNC.COLLECTIVE R175, `(.L_x_9105) ;  /* 0x00000000af087348 */ /* 0x000fea0003c00000 */
[----:B------:R0:W1:Y:S02]  /*5190*/  SHFL.DOWN P5, R179, R176, R172, R173 ;  /* 0x080000acb0b37389 */ /* 0x00006400000a00ad */
[----:B01----:R-:W-:Y:S01]  /*51a0*/  ENDCOLLECTIVE ;  /* 0x000000000000791b */ /* 0x003fe20003800000 */
.L_x_9105:
[----:B------:R-:W-:-:S05]  /*51b0*/  FADD.FTZ R215, R215, R178 ;  /* 0x000000b2d7d77221 */ /* 0x000fca0000010000 */
[----:B------:R-:W-:Y:S01]  /*51c0*/  MOV R176, R215 ;  /* 0x000000d700b07202 */ /* 0x000fe20000000f00 */
[----:B------:R-:W-:-:S07]  /*51d0*/  FADD.FTZ R178, R216, R179 ;  /* 0x000000b3d8b27221 */ /* 0x000fce0000010000 */
[----:B------:R-:W-:Y:S05]  /*51e0*/  WARPSYNC.COLLECTIVE R175, `(.L_x_9106) ;  /* 0x00000000af087348 */ /* 0x000fea0003c00000 */
[----:B------:R0:W1:Y:S02]  /*51f0*/  SHFL.DOWN P5, R179, R176, R172, R173 ;  /* 0x080000acb0b37389 */ /* 0x00006400000a00ad */
[----:B01----:R-:W-:Y:S01]  /*5200*/  ENDCOLLECTIVE ;  /* 0x000000000000791b */ /* 0x003fe20003800000 */
.L_x_9106:
[----:B------:R-:W-:Y:S01]  /*5210*/  HFMA2.MMA R172, -RZ, RZ, 0, 1.1920928955078125e-07 ;  /* 0x00000002ffac7435 */ /* 0x000fe200000001ff */
[----:B------:R-:W-:Y:S02]  /*5220*/  MOV R176, R178 ;  /* 0x000000b200b07202 */ /* 0x000fe40000000f00 */
[----:B------:R-:W-:-:S08]  /*5230*/  MOV R177, R179 ;  /* 0x000000b300b17202 */ /* 0x000fd00000000f00 */
[----:B------:R-:W-:Y:S05]  /*5240*/  WARPSYNC.COLLECTIVE R175, `(.L_x_9107) ;  /* 0x00000000af087348 */ /* 0x000fea0003c00000 */
[----:B------:R0:W1:Y:S02]  /*5250*/  SHFL.DOWN P5, R179, R176, R172, R173 ;  /* 0x080000acb0b37389 */ /* 0x00006400000a00ad */
[----:B01----:R-:W-:Y:S01]  /*5260*/  ENDCOLLECTIVE ;  /* 0x000000000000791b */ /* 0x003fe20003800000 */
.L_x_9107:
[----:B------:R-:W-:-:S05]  /*5270*/  FADD.FTZ R177, R215, R177 ;  /* 0x000000b1d7b17221 */ /* 0x000fca0000010000 */
[----:B------:R-:W-:Y:S01]  /*5280*/  MOV R176, R177 ;  /* 0x000000b100b07202 */ /* 0x000fe20000000f00 */
[----:B------:R-:W-:-:S07]  /*5290*/  FADD.FTZ R178, R178, R179 ;  /* 0x000000b3b2b27221 */ /* 0x000fce0000010000 */
[----:B------:R-:W-:Y:S05]  /*52a0*/  WARPSYNC.COLLECTIVE R175, `(.L_x_9108) ;  /* 0x00000000af087348 */ /* 0x000fea0003c00000 */
[----:B------:R0:W1:Y:S02]  /*52b0*/  SHFL.DOWN P5, R179, R176, R172, R173 ;  /* 0x080000acb0b37389 */ /* 0x00006400000a00ad */
[----:B01----:R-:W-:Y:S01]  /*52c0*/  ENDCOLLECTIVE ;  /* 0x000000000000791b */ /* 0x003fe20003800000 */
.L_x_9108:
[----:B------:R-:W-:Y:S01]  /*52d0*/  HFMA2.MMA R172, -RZ, RZ, 0, 5.9604644775390625e-08 ;  /* 0x00000001ffac7435 */ /* 0x000fe200000001ff */
[----:B------:R-:W-:Y:S02]  /*52e0*/  MOV R176, R178 ;  /* 0x000000b200b07202 */ /* 0x000fe40000000f00 */
[----:B------:R-:W-:-:S08]  /*52f0*/  MOV R213, R179 ;  /* 0x000000b300d57202 */ /* 0x000fd00000000f00 */
[----:B------:R-:W-:Y:S05]  /*5300*/  WARPSYNC.COLLECTIVE R175, `(.L_x_9109) ;  /* 0x00000000af087348 */ /* 0x000fea0003c00000 */
[----:B------:R0:W1:Y:S02]  /*5310*/  SHFL.DOWN P5, R179, R176, R172, R173 ;  /* 0x080000acb0b37389 */ /* 0x00006400000a00ad */
[----:B01----:R-:W-:Y:S01]  /*5320*/  ENDCOLLECTIVE ;  /* 0x000000000000791b */ /* 0x003fe20003800000 */
.L_x_9109:
[----:B------:R-:W-:-:S05]  /*5330*/  FADD.FTZ R177, R177, R213 ;  /* 0x000000d5b1b17221 */ /* 0x000fca0000010000 */
[----:B------:R-:W-:Y:S02]  /*5340*/  MOV R176, R177 ;  /* 0x000000b100b07202 */ /* 0x000fe40000000f00 */
[----:B------:R-:W-:-:S07]  /*5350*/  MOV R213, R179 ;  /* 0x000000b300d57202 */ /* 0x000fce0000000f00 */
[----:B------:R-:W-:Y:S05]  /*5360*/  WARPSYNC.COLLECTIVE R175, `(.L_x_9110) ;  /* 0x00000000af087348 */ /* 0x000fea0003c00000 */
[----:B------:R0:W1:Y:S02]  /*5370*/  SHFL.DOWN P5, R179, R176, R172, R173 ;  /* 0x080000acb0b37389 */ /* 0x00006400000a00ad */
[----:B01----:R-:W-:Y:S01]  /*5380*/  ENDCOLLECTIVE ;  /* 0x000000000000791b */ /* 0x003fe20003800000 */
.L_x_9110:
[----:B------:R-:W-:Y:S01]  /*5390*/  MOV R173, R179 ;  /* 0x000000b300ad7202 */ /* 0x000fe20000000f00 */
[----:B------:R-:W-:Y:S06]  /*53a0*/  BRA `(.L_x_9111) ;  /* 0xffffffd000dc7947 */ /* 0x000fec000383ffff */
.L_x_9112:
        /* <DEDUP_REMOVED lines=13> */
.L_x_16578:


//--------------------- .text._ZN10layer_norm13ln_bwd_kernelINS_13Kernel_traitsIf6__halfS2_S2_fjLj5120ELj1ELj1ELj4ELj16ENS_18Kernel_traits_baseILj5120EfS2_S2_S2_fjLj128EEEEELb1ELb0ELb0ELb1EEEvNS_9BwdParamsE --------------------------
	.section	.text._ZN10layer_norm13ln_bwd_kernelINS_13Kernel_traitsIf6__halfS2_S2_fjLj5120ELj1ELj1ELj4ELj16ENS_18Kernel_traits_baseILj5120EfS2_S2_S2_fjLj128EEEEELb1ELb0ELb0ELb1EEEvNS_9BwdParamsE,"ax",@progbits
	.align	128
        .global         _ZN10layer_norm13ln_bwd_kernelINS_13Kernel_traitsIf6__halfS2_S2_fjLj5120ELj1ELj1ELj4ELj16ENS_18Kernel_traits_baseILj5120EfS2_S2_S2_fjLj128EEEEELb1ELb0ELb0ELb1EEEvNS_9BwdParamsE
        .type           _ZN10layer_norm13ln_bwd_kernelINS_13Kernel_traitsIf6__halfS2_S2_fjLj5120ELj1ELj1ELj4ELj16ENS_18Kernel_traits_baseILj5120EfS2_S2_S2_fjLj128EEEEELb1ELb0ELb0ELb1EEEvNS_9BwdParamsE,@function
        .size           _ZN10layer_norm13ln_bwd_kernelINS_13Kernel_traitsIf6__halfS2_S2_fjLj5120ELj1ELj1ELj4ELj16ENS_18Kernel_traits_baseILj5120EfS2_S2_S2_fjLj128EEEEELb1ELb0ELb0ELb1EEEvNS_9BwdParamsE,(.L_x_16579 - _ZN10layer_norm13ln_bwd_kernelINS_13Kernel_traitsIf6__halfS2_S2_fjLj5120ELj1ELj1ELj4ELj16ENS_18Kernel_traits_baseILj5120EfS2_S2_S2_fjLj128EEEEELb1ELb0ELb0ELb1EEEvNS_9BwdParamsE)
        .other          _ZN10layer_norm13ln_bwd_kernelINS_13Kernel_traitsIf6__halfS2_S2_fjLj5120ELj1ELj1ELj4ELj16ENS_18Kernel_traits_baseILj5120EfS2_S2_S2_fjLj128EEEEELb1ELb0ELb0ELb1EEEvNS_9BwdParamsE,@"STO_CUDA_ENTRY STV_DEFAULT"
_ZN10layer_norm13ln_bwd_kernelINS_13Kernel_traitsIf6__halfS2_S2_fjLj5120ELj1ELj1ELj4ELj16ENS_18Kernel_traits_baseILj5120EfS2_S2_S2_fjLj128EEEEELb1ELb0ELb0ELb1EEEvNS_9BwdParamsE:
.text._ZN10layer_norm13ln_bwd_kernelINS_13Kernel_traitsIf6__halfS2_S2_fjLj5120ELj1ELj1ELj4ELj16ENS_18Kernel_traits_baseILj5120EfS2_S2_S2_fjLj128EEEEELb1ELb0ELb0ELb1EEEvNS_9BwdParamsE:
        /* <DEDUP_REMOVED lines=56> */
.L_x_9113:
        /* <DEDUP_REMOVED lines=59> */
[----:B------:R-:W-:-:S07]  /*0730*/  CS2R R10, SRZ ;  /* 0x00000000000a7805 */ /* 0x000fce000001ff00 */
.L_x_9117:
        /* <DEDUP_REMOVED lines=20> */
[C---:B------:R-:W-:Y:S01]  /*0880*/  IMAD.WIDE.U32 R104, R181.reuse, 0x10, R128 ;  /* 0x00000010b5687825 */ /* 0x040fe200078e0080 */
[----:B------:R-:W-:-:S03]  /*0890*/  IADD3 R180, R181, 0x100, RZ ;  /* 0x00000100b5b47810 */ /* 0x000fc60007ffe0ff */
[----:B0-----:R-:W-:Y:S01]  /*08a0*/  IMAD.WIDE R132, R174, 0x4, R132 ;  /* 0x00000004ae847825 */ /* 0x001fe200078e0284 */
[----:B------:R-:W2:Y:S04]  /*08b0*/  @P0 LDG.E.U16 R0, desc[UR6][R122.64] ;  /* 0x000000067a000981 */ /* 0x000ea8000c1e1500 */
[----:B------:R-:W2:Y:S01]  /*08c0*/  LDG.E.128 R104, desc[UR6][R104.64] ;  /* 0x0000000668687981 */ /* 0x000ea2000c1e1d00 */
[----:B------:R-:W-:-:S03]  /*08d0*/  IMAD.WIDE.U32 R120, R180, 0x10, R128 ;  /* 0x00000010b4787825 */ /* 0x000fc600078e0080 */
[----:B------:R0:W2:Y:S01]  /*08e0*/  LDG.E R213, desc[UR6][R132.64] ;  /* 0x0000000684d57981 */ /* 0x0000a2000c1e1900 */
[----:B-1----:R-:W-:-:S03]  /*08f0*/  IMAD.WIDE R178, R174, 0x4, R178 ;  /* 0x00000004aeb27825 */ /* 0x002fc600078e02b2 */
        /* <DEDUP_REMOVED lines=40> */
[----:B-----5:R-:W5:Y:S01]  /*0b80*/  @P1 LDG.E.128 R40, desc[UR6][R112.64] ;  /* 0x0000000670281981 */ /* 0x020f62000c1e1d00 */
        /* <DEDUP_REMOVED lines=24> */
[--C-:B------:R-:W-:Y:S02]  /*0d10*/  HADD2.F32 R0, -RZ, R104.reuse.H0_H0 ;  /* 0x20000068ff007230 */ /* 0x100fe40000004100 */
[----:B------:R-:W-:Y:S02]  /*0d20*/  HADD2.F32 R184, -RZ, R104.H1_H1 ;  /* 0x30000068ffb87230 */ /* 0x000fe40000004100 */
[--C-:B------:R-:W-:Y:S02]  /*0d30*/  HADD2.F32 R214, -RZ, R120.reuse.H0_H0 ;  /* 0x20000078ffd67230 */ /* 0x100fe40000004100 */
[----:B------:R-:W-:Y:S01]  /*0d40*/  FADD.FTZ R0, -R213, R0 ;  /* 0x00000000d5007221 */ /* 0x000fe20000010100 */
[----:B------:R-:W-:-:S02]  /*0d50*/  HADD2.F32 R215, -RZ, R120.H1_H1 ;  /* 0x30000078ffd77230 */ /* 0x000fc40000004100 */
[----:B------:R-:W-:Y:S02]  /*0d60*/  HADD2.F32 R120, -RZ, R121.H0_H0 ;  /* 0x20000079ff787230 */ /* 0x000fe40000004100 */
[C---:B------:R-:W-:Y:S01]  /*0d70*/  FADD.FTZ R184, -R213.reuse, R184 ;  /* 0x000000b8d5b87221 */ /* 0x040fe20000010100 */
[--C-:B------:R-:W-:Y:S02]  /*0d80*/  HADD2.F32 R185, -RZ, R105.reuse.H0_H0 ;  /* 0x20000069ffb97230 */ /* 0x100fe40000004100 */
[----:B------:R-:W-:Y:S01]  /*0d90*/  FADD.FTZ R214, -R213, R214 ;  /* 0x000000d6d5d67221 */ /* 0x000fe20000010100 */
[----:B------:R-:W-:Y:S01]  /*0da0*/  FMUL.FTZ R0, R179, R0 ;  /* 0x00000000b3007220 */ /* 0x000fe20000410000 */
[----:B------:R-:W-:Y:S01]  /*0db0*/  FADD.FTZ R120, -R213, R120 ;  /* 0x00000078d5787221 */ /* 0x000fe20000010100 */
[----:B------:R-:W-:Y:S02]  /*0dc0*/  HADD2.F32 R187, -RZ, R105.H1_H1 ;  /* 0x30000069ffbb7230 */ /* 0x000fe40000004100 */
[----:B0-----:R-:W-:-:S04]  /*0dd0*/  @P1 IMAD.WIDE.U32 R106, R182, 0x10, R106 ;  /* 0x00000010b66a1825 */ /* 0x001fc800078e006a */
[----:B------:R-:W-:Y:S01]  /*0de0*/  FADD.FTZ R185, -R213, R185 ;  /* 0x000000b9d5b97221 */ /* 0x000fe20000010100 */
[----:B------:R-:W-:Y:S01]  /*0df0*/  FADD.FTZ R173, R190, R173 ;  /* 0x000000adbead7221 */ /* 0x000fe20000010000 */
[C---:B------:R-:W-:Y:S01]  /*0e00*/  FMUL.FTZ R184, R179.reuse, R184 ;  /* 0x000000b8b3b87220 */ /* 0x040fe20000410000 */
[----:B------:R-:W-:Y:S01]  /*0e10*/  FFMA.FTZ R175, R0, R190, R175 ;  /* 0x000000be00af7223 */ /* 0x000fe200000100af */
[----:B------:R0:W5:Y:S01]  /*0e20*/  @P1 LDG.E.128 R52, desc[UR6][R106.64] ;  /* 0x000000066a341981 */ /* 0x000162000c1e1d00 */
[C---:B------:R-:W-:Y:S01]  /*0e30*/  FMUL.FTZ R214, R179.reuse, R214 ;  /* 0x000000d6b3d67220 */ /* 0x040fe20000410000 */
[----:B------:R-:W-:Y:S01]  /*0e40*/  FMUL.FTZ R190, R60, R190 ;  /* 0x000000be3cbe7220 */ /* 0x000fe20000410000 */
[----:B------:R-:W-:Y:S01]  /*0e50*/  FMUL.FTZ R120, R179, R120 ;  /* 0x00000078b3787220 */ /* 0x000fe20000410000 */
[----:B------:R-:W-:Y:S01]  /*0e60*/  FADD.FTZ R187, -R213, R187 ;  /* 0x000000bbd5bb7221 */ /* 0x000fe20000010100 */
[----:B------:R-:W-:Y:S01]  /*0e70*/  FADD.FTZ R171, R193, R171 ;  /* 0x000000abc1ab7221 */ /* 0x000fe20000010000 */
[C---:B------:R-:W-:Y:S01]  /*0e80*/  FADD.FTZ R186, -R213.reuse, R186 ;  /* 0x000000bad5ba7221 */ /* 0x040fe20000010100 */
[----:B------:R-:W-:Y:S01]  /*0e90*/  FADD.FTZ R169, R192, R169 ;  /* 0x000000a9c0a97221 */ /* 0x000fe20000010000 */
[----:B------:R-:W-:Y:S01]  /*0ea0*/  FADD.FTZ R189, -R213, R189 ;  /* 0x000000bdd5bd7221 */ /* 0x000fe20000010100 */
[----:B------:R-:W-:Y:S01]  /*0eb0*/  FADD.FTZ R167, R195, R167 ;  /* 0x000000a7c3a77221 */ /* 0x000fe20000010000 */
[----:B0-----:R-:W-:-:S02]  /*0ec0*/  HADD2.F32 R106, -RZ, R132.H0_H0 ;  /* 0x20000084ff6a7230 */ /* 0x001fc40000004100 */
[----:B------:R-:W-:Y:S01]  /*0ed0*/  FADD.FTZ R188, -R213, R188 ;  /* 0x000000bcd5bc7221 */ /* 0x000fe20000010100 */
[----:B------:R-:W-:Y:S02]  /*0ee0*/  HADD2.F32 R107, -RZ, R133.H0_H0 ;  /* 0x20000085ff6b7230 */ /* 0x000fe40000004100 */
[----:B------:R-:W-:Y:S01]  /*0ef0*/  FMUL.FTZ R185, R179, R185 ;  /* 0x000000b9b3b97220 */ /* 0x000fe20000410000 */
[-C--:B------:R-:W-:Y:S01]  /*0f00*/  FFMA.FTZ R172, R184, R193.reuse, R172 ;  /* 0x000000c1b8ac7223 */ /* 0x080fe200000100ac */
[----:B------:R-:W-:Y:S01]  /*0f10*/  FADD.FTZ R35, R106, R35 ;  /* 0x000000236a237221 */ /* 0x000fe20000010000 */
[-C--:B------:R-:W-:Y:S01]  /*0f20*/  FFMA.FTZ R36, R214, R106.reuse, R36 ;  /* 0x0000006ad6247223 */ /* 0x080fe20000010024 */
[----:B------:R-:W-:Y:S01]  /*0f30*/  FMUL.FTZ R233, R76, R106 ;  /* 0x0000006a4ce97220 */ /* 0x000fe20000410000 */
[----:B------:R-:W-:Y:S01]  /*0f40*/  FMUL.FTZ R193, R61, R193 ;  /* 0x000000c13dc17220 */ /* 0x000fe20000410000 */
[----:B------:R-:W-:Y:S01]  /*0f50*/  FADD.FTZ R39, R107, R39 ;  /* 0x000000276b277221 */ /* 0x000fe20000010000 */
[-C--:B------:R-:W-:Y:S01]  /*0f60*/  FFMA.FTZ R144, R120, R107.reuse, R144 ;  /* 0x0000006b78907223 */ /* 0x080fe20000010090 */
[----:B------:R-:W-:Y:S01]  /*0f70*/  FMUL.FTZ R234, R78, R107 ;  /* 0x0000006b4eea7220 */ /* 0x000fe20000410000 */
[----:B------:R-:W-:Y:S01]  /*0f80*/  FADD.FTZ R106, RZ, R190 ;  /* 0x000000beff6a7221 */ /* 0x000fe20000010000 */
[----:B------:R-:W-:Y:S01]  /*0f90*/  FFMA.FTZ R107, R0, R190, RZ ;  /* 0x000000be006b7223 */ /* 0x000fe200000100ff */
        /* <DEDUP_REMOVED lines=50> */
[----:B------:R-:W0:Y:S01]  /*12c0*/  @P1 LDC.64 R104, c[0x0][0x2c8] ;  /* 0x0000b200ff681b82 */ /* 0x000e220000000a00 */
        /* <DEDUP_REMOVED lines=16> */
[----:B------:R-:W-:Y:S02]  /*13d0*/  HADD2.F32 R212, -RZ, R118.H1_H1 ;  /* 0x30000076ffd47230 */ /* 0x000fe40000004100 */
        /* <DEDUP_REMOVED lines=27> */
[----:B0-----:R-:W-:-:S04]  /*1590*/  @P1 IMAD.WIDE.U32 R104, R181, 0x10, R104 ;  /* 0x00000010b5681825 */ /* 0x001fc800078e0068 */
[----:B------:R-:W-:Y:S01]  /*15a0*/  FFMA.FTZ R236, R204, R118, R235 ;  /* 0x00000076ccec7223 */ /* 0x000fe200000100eb */
[----:B------:R-:W-:Y:S01]  /*15b0*/  FMUL.FTZ R215, R179, R215 ;  /* 0x000000d7b3d77220 */ /* 0x000fe20000410000 */
[----:B------:R-:W-:Y:S02]  /*15c0*/  HADD2.F32 R216, -RZ, R121.H1_H1 ;  /* 0x30000079ffd87230 */ /* 0x000fe40000004100 */
[----:B------:R-:W-:Y:S02]  /*15d0*/  HADD2.F32 R132, -RZ, R132.H1_H1 ;  /* 0x30000084ff847230 */ /* 0x000fe40000004100 */
[----:B------:R-:W-:Y:S01]  /*15e0*/  FADD.FTZ R106, R106, R119 ;  /* 0x000000776a6a7221 */ /* 0x000fe20000010000 */
[----:B------:R-:W-:Y:S01]  /*15f0*/  FFMA.FTZ R235, R207, R119, R236 ;  /* 0x00000077cfeb7223 */ /* 0x000fe200000100ec */
[----:B------:R-:W-:Y:S01]  /*1600*/  HADD2.F32 R121, -RZ, R122.H0_H0 ;  /* 0x2000007aff797230 */ /* 0x000fe20000004100 */
[----:B------:R0:W5:Y:S01]  /*1610*/  @P1 LDG.E.128 R56, desc[UR6][R104.64] ;  /* 0x0000000668381981 */ /* 0x000162000c1e1d00 */
[----:B------:R-:W-:-:S02]  /*1620*/  HADD2.F32 R222, -RZ, R130.H0_H0 ;  /* 0x20000082ffde7230 */ /* 0x000fc40000004100 */
[----:B------:R-:W-:Y:S01]  /*1630*/  FADD.FTZ R216, -R213, R216 ;  /* 0x000000d8d5d87221 */ /* 0x000fe20000010100 */
[----:B------:R-:W-:Y:S02]  /*1640*/  HADD2.F32 R223, -RZ, R130.H1_H1 ;  /* 0x30000082ffdf7230 */ /* 0x000fe40000004100 */
[----:B------:R-:W-:Y:S01]  /*1650*/  FADD.FTZ R37, R132, R37 ;  /* 0x0000002584257221 */ /* 0x000fe20000010000 */
[----:B------:R-:W-:Y:S02]  /*1660*/  HADD2.F32 R217, -RZ, R123.H0_H0 ;  /* 0x2000007bffd97230 */ /* 0x000fe40000004100 */
[-C--:B------:R-:W-:Y:S01]  /*1670*/  FFMA.FTZ R38, R215, R132.reuse, R38 ;  /* 0x00000084d7267223 */ /* 0x080fe20000010026 */
[----:B------:R-:W-:Y:S02]  /*1680*/  HADD2.F32 R218, -RZ, R124.H0_H0 ;  /* 0x2000007cffda7230 */ /* 0x000fe40000004100 */
[----:B------:R-:W-:Y:S01]  /*1690*/  FMUL.FTZ R132, R77, R132 ;  /* 0x000000844d847220 */ /* 0x000fe20000410000 */
[----:B------:R-:W-:-:S02]  /*16a0*/  HADD2.F32 R219, -RZ, R125.H0_H0 ;  /* 0x2000007dffdb7230 */ /* 0x000fc40000004100 */
[----:B------:R-:W-:Y:S01]  /*16b0*/  FADD.FTZ R107, R106, R233 ;  /* 0x000000e96a6b7221 */ /* 0x000fe20000010000 */
[----:B------:R-:W-:Y:S02]  /*16c0*/  HADD2.F32 R220, -RZ, R126.H0_H0 ;  /* 0x2000007effdc7230 */ /* 0x000fe40000004100 */
[----:B------:R-:W-:Y:S02]  /*16d0*/  HADD2.F32 R221, -RZ, R127.H0_H0 ;  /* 0x2000007fffdd7230 */ /* 0x000fe40000004100 */
[----:B0-----:R-:W-:Y:S02]  /*16e0*/  HADD2.F32 R104, -RZ, R128.H0_H0 ;  /* 0x20000080ff687230 */ /* 0x001fe40000004100 */
[----:B------:R-:W-:Y:S02]  /*16f0*/  HADD2.F32 R105, -RZ, R129.H0_H0 ;  /* 0x20000081ff697230 */ /* 0x000fe40000004100 */
[----:B------:R-:W-:Y:S02]  /*1700*/  HADD2.F32 R130, -RZ, R131.H0_H0 ;  /* 0x20000083ff827230 */ /* 0x000fe40000004100 */
[----:B------:R-:W-:Y:S01]  /*1710*/  FFMA.FTZ R106, R214, R233, R235 ;  /* 0x000000e9d66a7223 */ /* 0x000fe200000100eb */
[----:B------:R-:W-:-:S02]  /*1720*/  HADD2.F32 R122, -RZ, R122.H1_H1 ;  /* 0x3000007aff7a7230 */ /* 0x000fc40000004100 */
[----:B------:R-:W-:Y:S02]  /*1730*/  HADD2.F32 R123, -RZ, R123.H1_H1 ;  /* 0x3000007bff7b7230 */ /* 0x000fe40000004100 */
[----:B------:R-:W-:Y:S02]  /*1740*/  HADD2.F32 R124, -RZ, R124.H1_H1 ;  /* 0x3000007cff7c7230 */ /* 0x000fe40000004100 */
[----:B------:R-:W-:Y:S02]  /*1750*/  HADD2.F32 R125, -RZ, R125.H1_H1 ;  /* 0x3000007dff7d7230 */ /* 0x000fe40000004100 */
[----:B------:R-:W-:Y:S02]  /*1760*/  HADD2.F32 R126, -RZ, R126.H1_H1 ;  /* 0x3000007eff7e7230 */ /* 0x000fe40000004100 */
[----:B------:R-:W-:Y:S02]  /*1770*/  HADD2.F32 R127, -RZ, R127.H1_H1 ;  /* 0x3000007fff7f7230 */ /* 0x000fe40000004100 */
[----:B------:R-:W-:-:S02]  /*1780*/  HADD2.F32 R128, -RZ, R128.H1_H1 ;  /* 0x30000080ff807230 */ /* 0x000fc40000004100 */
[----:B------:R-:W-:Y:S02]  /*1790*/  HADD2.F32 R129, -RZ, R129.H1_H1 ;  /* 0x30000081ff817230 */ /* 0x000fe40000004100 */
[----:B------:R-:W-:Y:S02]  /*17a0*/  HADD2.F32 R131, -RZ, R131.H1_H1 ;  /* 0x30000083ff837230 */ /* 0x000fe40000004100 */
[----:B------:R-:W-:Y:S01]  /*17b0*/  FADD.FTZ R121, -R213, R121 ;  /* 0x00000079d5797221 */ /* 0x000fe20000010100 */
[----:B------:R-:W-:Y:S02]  /*17c0*/  HADD2.F32 R133, -RZ, R133.H1_H1 ;  /* 0x30000085ff857230 */ /* 0x000fe40000004100 */
[----:B------:R-:W-:Y:S01]  /*17d0*/  FMUL.FTZ R216, R179, R216 ;  /* 0x000000d8b3d87220 */ /* 0x000fe20000410000 */
[----:B------:R-:W-:Y:S01]  /*17e0*/  FADD.FTZ R107, R107, R132 ;  /* 0x000000846b6b7221 */ /* 0x000fe20000010000 */
        /* <DEDUP_REMOVED lines=188> */
.L_x_9128:
        /* <DEDUP_REMOVED lines=13> */
.L_x_9116:
        /* <DEDUP_REMOVED lines=18> */
[----:B0-----:R-:W-:Y:S02]  /*25a0*/  @P1 HADD2.F32 R183, -RZ, R57.H1_H1 ;  /* 0x30000039ffb71230 */ /* 0x001fe40000004100 */
[----:B-1----:R-:W-:Y:S01]  /*25b0*/  FADD.FTZ R249, R249, R104 ;  /* 0x00000068f9f97221 */ /* 0x002fe20000010000 */
[----:B------:R-:W-:-:S03]  /*25c0*/  FADD.FTZ R250, R250, R105 ;  /* 0x00000069fafa7221 */ /* 0x000fc60000010000 */
[----:B------:R-:W-:Y:S01]  /*25d0*/  FADD.FTZ R106, R106, R249 ;  /* 0x000000f96a6a7221 */ /* 0x000fe20000010000 */
[----:B------:R-:W-:-:S03]  /*25e0*/  FADD.FTZ R105, R107, R250 ;  /* 0x000000fa6b697221 */ /* 0x000fc60000010000 */
[----:B------:R-:W-:Y:S01]  /*25f0*/  FMUL.FTZ R104, R106, UR12 ;  /* 0x0000000c6a687c20 */ /* 0x000fe20008410000 */
[----:B------:R-:W-:Y:S01]  /*2600*/  FMUL.FTZ R105, R105, UR12 ;  /* 0x0000000c69697c20 */ /* 0x000fe20008410000 */
[----:B------:R-:W-:-:S03]  /*2610*/  @P1 HADD2.F32 R106, -RZ, R56.H1_H1 ;  /* 0x30000038ff6a1230 */ /* 0x000fc60000004100 */
[----:B------:R-:W-:Y:S02]  /*2620*/  FSEL R104, R104, RZ, !P4 ;  /* 0x000000ff68687208 */ /* 0x000fe40006000000 */
[----:B------:R-:W-:-:S03]  /*2630*/  LOP3.LUT P4, RZ, R108, 0xff000000, RZ, 0xc0, !PT ;  /* 0xff0000006cff7812 */ /* 0x000fc6000788c0ff */
[-CC-:B------:R-:W-:Y:S01]  /*2640*/  FFMA.FTZ R107, R0, R105.reuse, R104.reuse ;  /* 0x00000069006b7223 */ /* 0x180fe20000010068 */
[-CC-:B------:R-:W-:Y:S01]  /*2650*/  FFMA.FTZ R0, R187, R105.reuse, R104.reuse ;  /* 0x00000069bb007223 */ /* 0x180fe20000010068 */
[-CC-:B------:R-:W-:Y:S01]  /*2660*/  FFMA.FTZ R184, R184, R105.reuse, R104.reuse ;  /* 0x00000069b8b87223 */ /* 0x180fe20000010068 */
[----:B------:R-:W-:Y:S01]  /*2670*/  FFMA.FTZ R185, R185, R105, R104 ;  /* 0x00000069b9b97223 */ /* 0x000fe20000010068 */
[----:B------:R-:W-:Y:S01]  /*2680*/  FADD.FTZ R190, R190, -R107 ;  /* 0x8000006bbebe7221 */ /* 0x000fe20000010000 */
[----:B------:R-:W-:Y:S01]  /*2690*/  FADD.FTZ R250, R195, -R0 ;  /* 0x80000000c3fa7221 */ /* 0x000fe20000010000 */
[----:B------:R-:W-:Y:S01]  /*26a0*/  MOV R0, R108 ;  /* 0x0000006c00007202 */ /* 0x000fe20000000f00 */
[----:B------:R-:W-:Y:S01]  /*26b0*/  FADD.FTZ R184, R193, -R184 ;  /* 0x800000b8c1b87221 */ /* 0x000fe20000010000 */
[----:B------:R-:W-:Y:S01]  /*26c0*/  FADD.FTZ R192, R192, -R185 ;  /* 0x800000b9c0c07221 */ /* 0x000fe20000010000 */
[----:B------:R-:W-:Y:S01]  /*26d0*/  FMUL.FTZ R185, R179, R190 ;  /* 0x000000beb3b97220 */ /* 0x000fe20000410000 */
[----:B------:R-:W-:Y:S01]  /*26e0*/  LOP3.LUT P5, RZ, R0, 0xff, RZ, 0xc0, !PT ;  /* 0x000000ff00ff7812 */ /* 0x000fe200078ac0ff */
[----:B------:R-:W-:-:S02]  /*26f0*/  @P1 HADD2.F32 R0, -RZ, R56.H0_H0 ;  /* 0x20000038ff001230 */ /* 0x000fc40000004100 */
[C---:B------:R-:W-:Y:S01]  /*2700*/  FMUL.FTZ R107, R179.reuse, R184 ;  /* 0x000000b8b36b7220 */ /* 0x040fe20000410000 */
[----:B------:R-:W-:Y:S01]  /*2710*/  FMUL.FTZ R187, R179, R192 ;  /* 0x000000c0b3bb7220 */ /* 0x000fe20000410000 */
[-CC-:B------:R-:W-:Y:S01]  /*2720*/  FFMA.FTZ R192, R203, R105.reuse, R104.reuse ;  /* 0x00000069cbc07223 */ /* 0x180fe20000010068 */
[-C--:B------:R-:W-:Y:S01]  /*2730*/  FFMA.FTZ R191, R191, R105.reuse, R104 ;  /* 0x00000069bfbf7223 */ /* 0x080fe20000010068 */
[----:B------:R-:W-:Y:S01]  /*2740*/  @P1 FADD.FTZ R185, R185, R0 ;  /* 0x00000000b9b91221 */ /* 0x000fe20000010000 */
[----:B------:R-:W-:Y:S01]  /*2750*/  @P1 FADD.FTZ R107, R107, R106 ;  /* 0x0000006a6b6b1221 */ /* 0x000fe20000010000 */
[----:B------:R-:W-:Y:S02]  /*2760*/  @P1 HADD2.F32 R0, -RZ, R57.H0_H0 ;  /* 0x20000039ff001230 */ /* 0x000fe40000004100 */
[----:B------:R-:W-:Y:S01]  /*2770*/  FMUL.FTZ R106, R179, R250 ;  /* 0x000000fab36a7220 */ /* 0x000fe20000410000 */
[----:B------:R-:W-:Y:S01]  /*2780*/  FADD.FTZ R250, R211, -R192 ;  /* 0x800000c0d3fa7221 */ /* 0x000fe20000010000 */
[-C--:B------:R-:W-:Y:S01]  /*2790*/  FMUL.FTZ R108, R107, R178.reuse ;  /* 0x000000b26b6c7220 */ /* 0x080fe20000410000 */
[-C--:B------:R-:W-:Y:S01]  /*27a0*/  FFMA.FTZ R199, R199, R105.reuse, R104 ;  /* 0x00000069c7c77223 */ /* 0x080fe20000010068 */
[----:B------:R-:W-:Y:S01]  /*27b0*/  @P1 FADD.FTZ R187, R187, R0 ;  /* 0x00000000bbbb1221 */ /* 0x000fe20000010000 */
[----:B------:R-:W-:Y:S01]  /*27c0*/  @P1 FADD.FTZ R106, R106, R183 ;  /* 0x000000b76a6a1221 */ /* 0x000fe20000010000 */
[-C--:B------:R-:W-:Y:S01]  /*27d0*/  FMUL.FTZ R0, R185, R178.reuse ;  /* 0x000000b2b9007220 */ /* 0x080fe20000410000 */
[----:B------:R-:W-:Y:S01]  /*27e0*/  FMUL.FTZ R183, R108, UR13 ;  /* 0x0000000d6cb77c20 */ /* 0x000fe20008410000 */
[-C--:B------:R-:W-:Y:S01]  /*27f0*/  FMUL.FTZ R184, R187, R178.reuse ;  /* 0x000000b2bbb87220 */ /* 0x080fe20000410000 */
[----:B------:R-:W-:Y:S01]  /*2800*/  FMUL.FTZ R190, R106, R178 ;  /* 0x000000b26abe7220 */ /* 0x000fe20000410000 */
[----:B------:R-:W-:Y:S01]  /*2810*/  FMUL.FTZ R0, R0, UR13 ;  /* 0x0000000d00007c20 */ /* 0x000fe20008410000 */
[----:B------:R-:W-:Y:S01]  /*2820*/  FADD.FTZ R198, R198, -R191 ;  /* 0x800000bfc6c67221 */ /* 0x000fe20000010000 */
[----:B------:R-:W-:Y:S01]  /*2830*/  FMUL.FTZ R184, R184, UR13 ;  /* 0x0000000db8b87c20 */ /* 0x000fe20008410000 */
[----:B------:R-:W-:Y:S01]  /*2840*/  FMUL.FTZ R190, R190, UR13 ;  /* 0x0000000dbebe7c20 */ /* 0x000fe20008410000 */
[----:B------:R-:W-:Y:S01]  /*2850*/  FADD.FTZ R206, R206, -R199 ;  /* 0x800000c7cece7221 */ /* 0x000fe20000010000 */
[----:B------:R-:W-:Y:S01]  /*2860*/  FSEL R108, R0, RZ, P5 ;  /* 0x000000ff006c7208 */ /* 0x000fe20002800000 */
[----:B------:R-:W-:Y:S01]  /*2870*/  FMUL.FTZ R199, R179, R198 ;  /* 0x000000c6b3c77220 */ /* 0x000fe20000410000 */
[----:B------:R-:W-:Y:S01]  /*2880*/  FSEL R0, R183, RZ, P2 ;  /* 0x000000ffb7007208 */ /* 0x000fe20001000000 */
[----:B------:R-:W-:Y:S01]  /*2890*/  FMUL.FTZ R198, R179, R206 ;  /* 0x000000ceb3c67220 */ /* 0x000fe20000410000 */
[----:B------:R-:W-:Y:S01]  /*28a0*/  FSEL R184, R184, RZ, P6 ;  /* 0x000000ffb8b87208 */ /* 0x000fe20003000000 */
[-CC-:B------:R-:W-:Y:S01]  /*28b0*/  FFMA.FTZ R205, R205, R105.reuse, R104.reuse ;  /* 0x00000069cdcd7223 */ /* 0x180fe20000010068 */
[----:B------:R-:W-:Y:S01]  /*28c0*/  FSEL R183, R190, RZ, P4 ;  /* 0x000000ffbeb77208 */ /* 0x000fe20002000000 */
[-CC-:B------:R-:W-:Y:S01]  /*28d0*/  FFMA.FTZ R215, R215, R105.reuse, R104.reuse ;  /* 0x00000069d7d77223 */ /* 0x180fe20000010068 */
[C---:B------:R-:W-:Y:S01]  /*28e0*/  LOP3.LUT P5, RZ, R109.reuse, 0xff, RZ, 0xc0, !PT ;  /* 0x000000ff6dff7812 */ /* 0x040fe200078ac0ff */
[----:B------:R-:W-:Y:S01]  /*28f0*/  FADD.FTZ R212, R212, -R205 ;  /* 0x800000cdd4d47221 */ /* 0x000fe20000010000 */
[C---:B------:R-:W-:Y:S01]  /*2900*/  LOP3.LUT P2, RZ, R109.reuse, 0xff00, RZ, 0xc0, !PT ;  /* 0x0000ff006dff7812 */ /* 0x040fe2000784c0ff */
[-CC-:B------:R-:W-:Y:S01]  /*2910*/  FFMA.FTZ R216, R216, R105.reuse, R104.reuse ;  /* 0x00000069d8d87223 */ /* 0x180fe20000010068 */
[C---:B------:R-:W-:Y:S01]  /*2920*/  LOP3.LUT P6, RZ, R109.reuse, 0xff0000, RZ, 0xc0, !PT ;  /* 0x00ff00006dff7812 */ /* 0x040fe200078cc0ff */
[----:B------:R-:W-:Y:S01]  /*2930*/  FADD.FTZ R132, R132, -R215 ;  /* 0x800000d784847221 */ /* 0x000fe20000010000 */
[----:B------:R-:W-:Y:S01]  /*2940*/  LOP3.LUT P4, RZ, R109, 0xff000000, RZ, 0xc0, !PT ;  /* 0xff0000006dff7812 */ /* 0x000fe2000788c0ff */
[-CC-:B------:R-:W-:Y:S01]  /*2950*/  FFMA.FTZ R109, R186, R105.reuse, R104.reuse ;  /* 0x00000069ba6d7223 */ /* 0x180fe20000010068 */
[----:B------:R-:W-:Y:S01]  /*2960*/  FFMA.FTZ R186, R189, R105, R104 ;  /* 0x00000069bdba7223 */ /* 0x000fe20000010068 */
[----:B------:R-:W-:-:S02]  /*2970*/  @P1 HADD2.F32 R189, -RZ, R58.H1_H1 ;  /* 0x3000003affbd1230 */ /* 0x000fc40000004100 */
[----:B------:R-:W-:Y:S01]  /*2980*/  FADD.FTZ R216, R133, -R216 ;  /* 0x800000d885d87221 */ /* 0x000fe20000010000 */
[----:B------:R-:W-:Y:S01]  /*2990*/  FADD.FTZ R190, R194, -R109 ;  /* 0x8000006dc2be7221 */ /* 0x000fe20000010000 */
[-C--:B------:R-:W-:Y:S01]  /*29a0*/  FFMA.FTZ R109, R188, R105.reuse, R104 ;  /* 0x00000069bc6d7223 */ /* 0x080fe20000010068 */
[----:B------:R-:W-:Y:S01]  /*29b0*/  FADD.FTZ R186, R197, -R186 ;  /* 0x800000bac5ba7221 */ /* 0x000fe20000010000 */
[----:B------:R-:W-:Y:S01]  /*29c0*/  FFMA.FTZ R188, R201, R105, R104 ;  /* 0x00000069c9bc7223 */ /* 0x000fe20000010068 */
[----:B------:R-:W-:Y:S01]  /*29d0*/  FMUL.FTZ R190, R179, R190 ;  /* 0x000000beb3be7220 */ /* 0x000fe20000410000 */
[----:B------:R-:W-:Y:S01]  /*29e0*/  FADD.FTZ R196, R196, -R109 ;  /* 0x8000006dc4c47221 */ /* 0x000fe20000010000 */
[----:B------:R-:W-:Y:S02]  /*29f0*/  @P1 HADD2.F32 R109, -RZ, R58.H0_H0 ;  /* 0x2000003aff6d1230 */ /* 0x000fe40000004100 */
[----:B------:R-:W-:Y:S01]  /*2a00*/  FADD.FTZ R188, R209, -R188 ;  /* 0x800000bcd1bc7221 */ /* 0x000fe20000010000 */
[----:B------:R-:W-:-:S02]  /*2a10*/  @P1 HADD2.F32 R194, -RZ, R59.H1_H1 ;  /* 0x3000003bffc21230 */ /* 0x000fc40000004100 */
[C---:B------:R-:W-:Y:S01]  /*2a20*/  FMUL.FTZ R201, R179.reuse, R196 ;  /* 0x000000c4b3c97220 */ /* 0x040fe20000410000 */
[C---:B------:R-:W-:Y:S01]  /*2a30*/  FMUL.FTZ R197, R179.reuse, R250 ;  /* 0x000000fab3c57220 */ /* 0x040fe20000410000 */
[----:B------:R-:W-:Y:S01]  /*2a40*/  @P1 FADD.FTZ R190, R190, R109 ;  /* 0x0000006dbebe1221 */ /* 0x000fe20000010000 */
[----:B------:R-:W-:Y:S01]  /*2a50*/  FFMA.FTZ R109, R200, R105, R104 ;  /* 0x00000069c86d7223 */ /* 0x000fe20000010068 */
[C---:B------:R-:W-:Y:S01]  /*2a60*/  FMUL.FTZ R200, R179.reuse, R186 ;  /* 0x000000bab3c87220 */ /* 0x040fe20000410000 */
[----:B------:R-:W-:Y:S01]  /*2a70*/  MOV R186, R110 ;  /* 0x0000006e00ba7202 */ /* 0x000fe20000000f00 */
[----:B------:R-:W-:Y:S01]  /*2a80*/  FMUL.FTZ R193, R179, R188 ;  /* 0x000000bcb3c17220 */ /* 0x000fe20000410000 */
[----:B------:R-:W-:Y:S01]  /*2a90*/  FADD.FTZ R208, R208, -R109 ;  /* 0x8000006dd0d07221 */ /* 0x000fe20000010000 */
[----:B------:R-:W-:Y:S01]  /*2aa0*/  FMUL.FTZ R109, R190, R178 ;  /* 0x000000b2be6d7220 */ /* 0x000fe20000410000 */
[----:B------:R-:W-:Y:S01]  /*2ab0*/  @P1 FADD.FTZ R200, R200, R189 ;  /* 0x000000bdc8c81221 */ /* 0x000fe20000010000 */
[----:B------:R-:W-:Y:S01]  /*2ac0*/  @P1 FADD.FTZ R199, R199, R194 ;  /* 0x000000c2c7c71221 */ /* 0x000fe20000010000 */
[----:B------:R-:W-:Y:S01]  /*2ad0*/  FMUL.FTZ R196, R179, R208 ;  /* 0x000000d0b3c47220 */ /* 0x000fe20000410000 */
[----:B------:R-:W-:Y:S01]  /*2ae0*/  FMUL.FTZ R109, R109, UR13 ;  /* 0x0000000d6d6d7c20 */ /* 0x000fe20008410000 */
[----:B------:R-:W-:Y:S01]  /*2af0*/  FMUL.FTZ R133, R179, R132 ;  /* 0x00000084b3857220 */ /* 0x000fe20000410000 */
[----:B------:R-:W-:Y:S01]  /*2b00*/  FMUL.FTZ R188, R199, R178 ;  /* 0x000000b2c7bc7220 */ /* 0x000fe20000410000 */
[C---:B------:R-:W-:Y:S01]  /*2b10*/  FMUL.FTZ R211, R179.reuse, R212 ;  /* 0x000000d4b3d37220 */ /* 0x040fe20000410000 */
[----:B------:R-:W-:Y:S01]  /*2b20*/  FMUL.FTZ R203, R179, R216 ;  /* 0x000000d8b3cb7220 */ /* 0x000fe20000410000 */
[----:B------:R-:W-:Y:S01]  /*2b30*/  FSEL R192, R109, RZ, P5 ;  /* 0x000000ff6dc07208 */ /* 0x000fe20002800000 */
[----:B------:R-:W-:Y:S01]  /*2b40*/  @P1 HADD2.F32 R109, -RZ, R52.H0_H0 ;  /* 0x20000034ff6d1230 */ /* 0x000fe20000004100 */
[----:B------:R-:W-:Y:S01]  /*2b50*/  LOP3.LUT P5, RZ, R186, 0xff, RZ, 0xc0, !PT ;  /* 0x000000ffbaff7812 */ /* 0x000fe200078ac0ff */
[----:B------:R-:W-:-:S02]  /*2b60*/  @P1 HADD2.F32 R186, -RZ, R59.H0_H0 ;  /* 0x2000003bffba1230 */ /* 0x000fc40000004100 */
[----:B------:R-:W-:Y:S01]  /*2b70*/  FMUL.FTZ R188, R188, UR13 ;  /* 0x0000000dbcbc7c20 */ /* 0x000fe20008410000 */
[-C--:B------:R-:W-:Y:S01]  /*2b80*/  FFMA.FTZ R217, R217, R105.reuse, R104 ;  /* 0x00000069d9d97223 */ /* 0x080fe20000010068 */
[----:B------:R-:W-:Y:S01]  /*2b90*/  @P1 FADD.FTZ R198, R198, R109 ;  /* 0x0000006dc6c61221 */ /* 0x000fe20000010000 */
[--C-:B------:R-:W-:Y:S02]  /*2ba0*/  @P1 HADD2.F32 R109, -RZ, R53.reuse.H0_H0 ;  /* 0x20000035ff6d1230 */ /* 0x100fe40000004100 */
[----:B------:R-:W-:Y:S01]  /*2bb0*/  @P1 FADD.FTZ R201, R201, R186 ;  /* 0x000000bac9c91221 */ /* 0x000fe20000010000 */
[----:B------:R-:W-:Y:S01]  /*2bc0*/  @P1 HADD2.F32 R186, -RZ, R52.H1_H1 ;  /* 0x30000034ffba1230 */ /* 0x000fe20000004100 */
[----:B------:R-:W-:Y:S01]  /*2bd0*/  FSEL R195, R188, RZ, P4 ;  /* 0x000000ffbcc37208 */ /* 0x000fe20002000000 */
[-C--:B------:R-:W-:Y:S01]  /*2be0*/  FFMA.FTZ R216, R123, R105.reuse, R104 ;  /* 0x000000697bd87223 */ /* 0x080fe20000010068 */
[----:B------:R-:W-:Y:S01]  /*2bf0*/  @P1 FADD.FTZ R196, R196, R109 ;  /* 0x0000006dc4c41221 */ /* 0x000fe20000010000 */
[-C--:B------:R-:W-:Y:S01]  /*2c00*/  FMUL.FTZ R109, R200, R178.reuse ;  /* 0x000000b2c86d7220 */ /* 0x080fe20000410000 */
[----:B------:R-:W-:Y:S01]  /*2c10*/  @P1 FADD.FTZ R193, R193, R186 ;  /* 0x000000bac1c11221 */ /* 0x000fe20000010000 */
[----:B------:R-:W-:Y:S01]  /*2c20*/  @P1 HADD2.F32 R186, -RZ, R53.H1_H1 ;  /* 0x30000035ffba1230 */ /* 0x000fe20000004100 */
[----:B------:R-:W-:Y:S01]  /*2c30*/  LOP3.LUT P4, RZ, R110, 0xff000000, RZ, 0xc0, !PT ;  /* 0xff0000006eff7812 */ /* 0x000fe2000788c0ff */
[----:B------:R-:W-:Y:S01]  /*2c40*/  FMUL.FTZ R109, R109, UR13 ;  /* 0x0000000d6d6d7c20 */ /* 0x000fe20008410000 */
[-CC-:B------:R-:W-:Y:S01]  /*2c50*/  FFMA.FTZ R219, R219, R105.reuse, R104.reuse ;  /* 0x00000069dbdb7223 */ /* 0x180fe20000010068 */
[----:B------:R-:W-:Y:S01]  /*2c60*/  FFMA.FTZ R218, R218, R105, R104 ;  /* 0x00000069dada7223 */ /* 0x000fe20000010068 */
[----:B------:R-:W-:Y:S01]  /*2c70*/  @P1 FADD.FTZ R197, R197, R186 ;  /* 0x000000bac5c51221 */ /* 0x000fe20000010000 */
[-C--:B------:R-:W-:Y:S01]  /*2c80*/  FMUL.FTZ R186, R201, R178.reuse ;  /* 0x000000b2c9ba7220 */ /* 0x080fe20000410000 */
[----:B------:R-:W-:Y:S01]  /*2c90*/  FSEL R191, R109, RZ, P2 ;  /* 0x000000ff6dbf7208 */ /* 0x000fe20001000000 */
[-C--:B------:R-:W-:Y:S01]  /*2ca0*/  FMUL.FTZ R109, R198, R178.reuse ;  /* 0x000000b2c66d7220 */ /* 0x080fe20000410000 */
[----:B------:R-:W-:Y:S01]  /*2cb0*/  LOP3.LUT P2, RZ, R110, 0xff00, RZ, 0xc0, !PT ;  /* 0x0000ff006eff7812 */ /* 0x000fe2000784c0ff */
[----:B------:R-:W-:Y:S01]  /*2cc0*/  FMUL.FTZ R186, R186, UR13 ;  /* 0x0000000dbaba7c20 */ /* 0x000fe20008410000 */
[----:B------:R-:W-:Y:S01]  /*2cd0*/  FADD.FTZ R216, R135, -R216 ;  /* 0x800000d887d87221 */ /* 0x000fe20000010000 */
[----:B------:R-:W-:Y:S01]  /*2ce0*/  FMUL.FTZ R109, R109, UR13 ;  /* 0x0000000d6d6d7c20 */ /* 0x000fe20008410000 */
[----:B------:R-:W-:Y:S01]  /*2cf0*/  FADD.FTZ R226, R226, -R219 ;  /* 0x800000dbe2e27221 */ /* 0x000fe20000010000 */
[----:B------:R-:W-:Y:S01]  /*2d00*/  FADD.FTZ R218, R225, -R218 ;  /* 0x800000dae1da7221 */ /* 0x000fe20000010000 */
[----:B------:R-:W-:Y:S01]  /*2d10*/  FSEL R194, R186, RZ, P6 ;  /* 0x000000ffbac27208 */ /* 0x000fe20003000000 */
[-C--:B------:R-:W-:Y:S01]  /*2d20*/  FMUL.FTZ R186, R196, R178.reuse ;  /* 0x000000b2c4ba7220 */ /* 0x080fe20000410000 */
[----:B------:R-:W-:Y:S01]  /*2d30*/  LOP3.LUT P6, RZ, R110, 0xff0000, RZ, 0xc0, !PT ;  /* 0x00ff00006eff7812 */ /* 0x000fe200078cc0ff */
[-C--:B------:R-:W-:Y:S01]  /*2d40*/  FMUL.FTZ R110, R193, R178.reuse ;  /* 0x000000b2c16e7220 */ /* 0x080fe20000410000 */
[----:B------:R-:W-:Y:S01]  /*2d50*/  FSEL R188, R109, RZ, P5 ;  /* 0x000000ff6dbc7208 */ /* 0x000fe20002800000 */
[----:B------:R-:W-:Y:S01]  /*2d60*/  FMUL.FTZ R189, R186, UR13 ;  /* 0x0000000dbabd7c20 */ /* 0x000fe20008410000 */
[----:B------:R-:W-:Y:S01]  /*2d70*/  FMUL.FTZ R186, R197, R178 ;  /* 0x000000b2c5ba7220 */ /* 0x000fe20000410000 */
[----:B------:R-:W-:Y:S01]  /*2d80*/  FMUL.FTZ R110, R110, UR13 ;  /* 0x0000000d6e6e7c20 */ /* 0x000fe20008410000 */
[----:B------:R-:W-:Y:S01]  /*2d90*/  LOP3.LUT P5, RZ, R111, 0xff, RZ, 0xc0, !PT ;  /* 0x000000ff6fff7812 */ /* 0x000fe200078ac0ff */
[----:B------:R-:W-:-:S02]  /*2da0*/  @P1 HADD2.F32 R123, -RZ, R51.H1_H1 ;  /* 0x30000033ff7b1230 */ /* 0x000fc40000004100 */
[----:B------:R-:W-:Y:S01]  /*2db0*/  FMUL.FTZ R109, R186, UR13 ;  /* 0x0000000dba6d7c20 */ /* 0x000fe20008410000 */
[----:B------:R-:W-:Y:S01]  /*2dc0*/  FSEL R189, R189, RZ, P6 ;  /* 0x000000ffbdbd7208 */ /* 0x000fe20003000000 */
[C---:B------:R-:W-:Y:S01]  /*2dd0*/  FMUL.FTZ R216, R179.reuse, R216 ;  /* 0x000000d8b3d87220 */ /* 0x040fe20000410000 */
[----:B------:R-:W-:Y:S01]  /*2de0*/  FSEL R186, R110, RZ, P2 ;  /* 0x000000ff6eba7208 */ /* 0x000fe20001000000 */
[----:B------:R-:W-:Y:S01]  /*2df0*/  FMUL.FTZ R135, R179, R226 ;  /* 0x000000e2b3877220 */ /* 0x000fe20000410000 */
[----:B------:R-:W-:Y:S01]  /*2e00*/  FSEL R109, R109, RZ, P4 ;  /* 0x000000ff6d6d7208 */ /* 0x000fe20002000000 */
[----:B------:R-:W-:Y:S01]  /*2e10*/  FMUL.FTZ R208, R179, R218 ;  /* 0x000000dab3d07220 */ /* 0x000fe20000410000 */
[C---:B------:R-:W-:Y:S01]  /*2e20*/  LOP3.LUT P2, RZ, R111.reuse, 0xff00, RZ, 0xc0, !PT ;  /* 0x0000ff006fff7812 */ /* 0x040fe2000784c0ff */
[----:B------:R-:W-:Y:S01]  /*2e30*/  @P1 FADD.FTZ R216, R216, R123 ;  /* 0x0000007bd8d81221 */ /* 0x000fe20000010000 */
[C---:B------:R-:W-:Y:S01]  /*2e40*/  LOP3.LUT P6, RZ, R111.reuse, 0xff0000, RZ, 0xc0, !PT ;  /* 0x00ff00006fff7812 */ /* 0x040fe200078cc0ff */
[----:B------:R-:W-:Y:S01]  /*2e50*/  @P1 HADD2.F32 R123, -RZ, R44.H1_H1 ;  /* 0x3000002cff7b1230 */ /* 0x000fe20000004100 */
[----:B------:R-:W-:Y:S01]  /*2e60*/  LOP3.LUT P4, RZ, R111, 0xff000000, RZ, 0xc0, !PT ;  /* 0xff0000006fff7812 */ /* 0x000fe2000788c0ff */
[-CC-:B------:R-:W-:Y:S01]  /*2e70*/  FFMA.FTZ R111, R202, R105.reuse, R104.reuse ;  /* 0x00000069ca6f7223 */ /* 0x180fe20000010068 */
[-CC-:B------:R-:W-:Y:S01]  /*2e80*/  FFMA.FTZ R220, R220, R105.reuse, R104.reuse ;  /* 0x00000069dcdc7223 */ /* 0x180fe20000010068 */
[-CC-:B------:R-:W-:Y:S01]  /*2e90*/  FFMA.FTZ R221, R221, R105.reuse, R104.reuse ;  /* 0x00000069dddd7223 */ /* 0x180fe20000010068 */
[-CC-:B------:R-:W-:Y:S01]  /*2ea0*/  FFMA.FTZ R222, R222, R105.reuse, R104.reuse ;  /* 0x00000069dede7223 */ /* 0x180fe20000010068 */
[----:B------:R-:W-:Y:S01]  /*2eb0*/  FADD.FTZ R206, R210, -R111 ;  /* 0x8000006fd2ce7221 */ /* 0x000fe20000010000 */
[-CC-:B------:R-:W-:Y:S01]  /*2ec0*/  FFMA.FTZ R111, R204, R105.reuse, R104.reuse ;  /* 0x00000069cc6f7223 */ /* 0x180fe20000010068 */
[-CC-:B------:R-:W-:Y:S01]  /*2ed0*/  FFMA.FTZ R210, R207, R105.reuse, R104.reuse ;  /* 0x00000069cfd27223 */ /* 0x180fe20000010068 */
[----:B------:R-:W-:Y:S01]  /*2ee0*/  FFMA.FTZ R204, R214, R105, R104 ;  /* 0x00000069d6cc7223 */ /* 0x000fe20000010068 */
[----:B------:R-:W-:Y:S01]  /*2ef0*/  FMUL.FTZ R206, R179, R206 ;  /* 0x000000ceb3ce7220 */ /* 0x000fe20000410000 */
[----:B------:R-:W-:Y:S01]  /*2f00*/  FADD.FTZ R118, R118, -R111 ;  /* 0x8000006f76767221 */ /* 0x000fe20000010000 */
[----:B------:R-:W-:-:S02]  /*2f10*/  @P1 HADD2.F32 R111, -RZ, R54.H0_H0 ;  /* 0x20000036ff6f1230 */ /* 0x000fc40000004100 */
[----:B------:R-:W-:Y:S01]  /*2f20*/  FADD.FTZ R210, R119, -R210 ;  /* 0x800000d277d27221 */ /* 0x000fe20000010000 */
[----:B------:R-:W-:Y:S01]  /*2f30*/  FADD.FTZ R204, R233, -R204 ;  /* 0x800000cce9cc7221 */ /* 0x000fe20000010000 */
[C---:B------:R-:W-:Y:S01]  /*2f40*/  FMUL.FTZ R209, R179.reuse, R118 ;  /* 0x00000076b3d17220 */ /* 0x040fe20000410000 */
[----:B------:R-:W-:Y:S01]  /*2f50*/  FADD.FTZ R214, R224, -R217 ;  /* 0x800000d9e0d67221 */ /* 0x000fe20000010000 */
[----:B------:R-:W-:Y:S01]  /*2f60*/  @P1 FADD.FTZ R206, R206, R111 ;  /* 0x0000006fcece1221 */ /* 0x000fe20000010000 */
[----:B------:R-:W-:Y:S01]  /*2f70*/  FFMA.FTZ R111, R120, R105, R104 ;  /* 0x00000069786f7223 */ /* 0x000fe20000010068 */
[C---:B------:R-:W-:Y:S01]  /*2f80*/  FMUL.FTZ R210, R179.reuse, R210 ;  /* 0x000000d2b3d27220 */ /* 0x040fe20000410000 */
[----:B------:R-:W-:Y:S01]  /*2f90*/  FMUL.FTZ R204, R179, R204 ;  /* 0x000000ccb3cc7220 */ /* 0x000fe20000410000 */
[----:B------:R-:W-:Y:S01]  /*2fa0*/  FMUL.FTZ R110, R206, R178 ;  /* 0x000000b2ce6e7220 */ /* 0x000fe20000410000 */
[----:B------:R-:W-:Y:S01]  /*2fb0*/  FADD.FTZ R202, R234, -R111 ;  /* 0x8000006feaca7221 */ /* 0x000fe20000010000 */
[----:B------:R-:W-:Y:S01]  /*2fc0*/  MOV R111, R112 ;  /* 0x00000070006f7202 */ /* 0x000fe20000000f00 */
[----:B------:R-:W-:-:S02]  /*2fd0*/  @P1 HADD2.F32 R120, -RZ, R54.H1_H1 ;  /* 0x30000036ff781230 */ /* 0x000fc40000004100 */
[----:B------:R-:W-:Y:S01]  /*2fe0*/  FMUL.FTZ R110, R110, UR13 ;  /* 0x0000000d6e6e7c20 */ /* 0x000fe20008410000 */
[C---:B------:R-:W-:Y:S01]  /*2ff0*/  FMUL.FTZ R202, R179.reuse, R202 ;  /* 0x000000cab3ca7220 */ /* 0x040fe20000410000 */
[----:B------:R-:W-:Y:S01]  /*3000*/  FMUL.FTZ R214, R179, R214 ;  /* 0x000000d6b3d67220 */ /* 0x000fe20000410000 */
[----:B------:R-:W-:Y:S01]  /*3010*/  FADD.FTZ R220, R227, -R220 ;  /* 0x800000dce3dc7221 */ /* 0x000fe20000010000 */
[----:B------:R-:W-:Y:S01]  /*3020*/  @P1 FADD.FTZ R211, R211, R120 ;  /* 0x00000078d3d31221 */ /* 0x000fe20000010000 */
[----:B------:R-:W-:Y:S01]  /*3030*/  FSEL R205, R110, RZ, P5 ;  /* 0x000000ff6ecd7208 */ /* 0x000fe20002800000 */
[--C-:B------:R-:W-:Y:S01]  /*3040*/  @P1 HADD2.F32 R110, -RZ, R55.reuse.H0_H0 ;  /* 0x20000037ff6e1230 */ /* 0x100fe20000004100 */
[----:B------:R-:W-:Y:S01]  /*3050*/  LOP3.LUT P5, RZ, R111, 0xff, RZ, 0xc0, !PT ;  /* 0x000000ff6fff7812 */ /* 0x000fe200078ac0ff */
[----:B------:R-:W-:Y:S02]  /*3060*/  @P1 HADD2.F32 R111, -RZ, R55.H1_H1 ;  /* 0x30000037ff6f1230 */ /* 0x000fe40000004100 */
[-CC-:B------:R-:W-:Y:S01]  /*3070*/  FFMA.FTZ R223, R223, R105.reuse, R104.reuse ;  /* 0x00000069dfdf7223 */ /* 0x180fe20000010068 */
[----:B------:R-:W-:Y:S01]  /*3080*/  FFMA.FTZ R224, R131, R105, R104 ;  /* 0x0000006983e07223 */ /* 0x000fe20000010068 */
[----:B------:R-:W-:Y:S01]  /*3090*/  @P1 FADD.FTZ R209, R209, R110 ;  /* 0x0000006ed1d11221 */ /* 0x000fe20000010000 */
[----:B------:R-:W-:-:S02]  /*30a0*/  @P1 HADD2.F32 R110, -RZ, R48.H1_H1 ;  /* 0x30000030ff6e1230 */ /* 0x000fc40000004100 */
[----:B------:R-:W-:Y:S01]  /*30b0*/  @P1 FADD.FTZ R210, R210, R111 ;  /* 0x0000006fd2d21221 */ /* 0x000fe20000010000 */
[----:B------:R-:W-:Y:S02]  /*30c0*/  @P1 HADD2.F32 R111, -RZ, R48.H0_H0 ;  /* 0x20000030ff6f1230 */ /* 0x000fe40000004100 */
[----:B------:R-:W-:Y:S01]  /*30d0*/  FADD.FTZ R224, R143, -R224 ;  /* 0x800000e08fe07221 */ /* 0x000fe20000010000 */
[----:B------:R-:W-:Y:S01]  /*30e0*/  F2FP.F16.F32.PACK_AB R109, R109, R189 ;  /* 0x000000bd6d6d723e */ /* 0x000fe200000000ff */
[----:B------:R-:W-:Y:S01]  /*30f0*/  @P1 FADD.FTZ R133, R133, R110 ;  /* 0x0000006e85851221 */ /* 0x000fe20000010000 */
[--C-:B------:R-:W-:Y:S02]  /*3100*/  @P1 HADD2.F32 R110, -RZ, R49.reuse.H1_H1 ;  /* 0x30000031ff6e1230 */ /* 0x100fe40000004100 */
[----:B------:R-:W-:Y:S01]  /*3110*/  @P1 FADD.FTZ R204, R204, R111 ;  /* 0x0000006fcccc1221 */ /* 0x000fe20000010000 */
[----:B------:R-:W-:Y:S02]  /*3120*/  @P1 HADD2.F32 R111, -RZ, R49.H0_H0 ;  /* 0x20000031ff6f1230 */ /* 0x000fe40000004100 */
[-C--:B------:R-:W-:Y:S01]  /*3130*/  FMUL.FTZ R118, R210, R178.reuse ;  /* 0x000000b2d2767220 */ /* 0x080fe20000410000 */
[----:B------:R-:W-:Y:S01]  /*3140*/  @P1 FADD.FTZ R203, R203, R110 ;  /* 0x0000006ecbcb1221 */ /* 0x000fe20000010000 */
[-C--:B------:R-:W-:Y:S01]  /*3150*/  FMUL.FTZ R110, R211, R178.reuse ;  /* 0x000000b2d36e7220 */ /* 0x080fe20000410000 */
[----:B------:R-:W-:Y:S01]  /*3160*/  @P1 FADD.FTZ R202, R202, R111 ;  /* 0x0000006fcaca1221 */ /* 0x000fe20000010000 */
[-C--:B------:R-:W-:Y:S01]  /*3170*/  FMUL.FTZ R111, R209, R178.reuse ;  /* 0x000000b2d16f7220 */ /* 0x080fe20000410000 */
[----:B------:R-:W-:Y:S01]  /*3180*/  FMUL.FTZ R118, R118, UR13 ;  /* 0x0000000d76767c20 */ /* 0x000fe20008410000 */
[----:B------:R-:W-:Y:S01]  /*3190*/  FMUL.FTZ R110, R110, UR13 ;  /* 0x0000000d6e6e7c20 */ /* 0x000fe20008410000 */
[-C--:B------:R-:W-:Y:S01]  /*31a0*/  FMUL.FTZ R119, R202, R178.reuse ;  /* 0x000000b2ca777220 */ /* 0x080fe20000410000 */
[----:B------:R-:W-:Y:S01]  /*31b0*/  FMUL.FTZ R111, R111, UR13 ;  /* 0x0000000d6f6f7c20 */ /* 0x000fe20008410000 */
[----:B------:R-:W-:-:S02]  /*31c0*/  FMUL.FTZ R120, R203, R178 ;  /* 0x000000b2cb787220 */ /* 0x000fc40000410000 */
[----:B------:R-:W-:Y:S01]  /*31d0*/  FSEL R110, R110, RZ, P2 ;  /* 0x000000ff6e6e7208 */ /* 0x000fe20001000000 */
[----:B------:R-:W-:Y:S01]  /*31e0*/  FMUL.FTZ R132, R119, UR13 ;  /* 0x0000000d77847c20 */ /* 0x000fe20008410000 */
[----:B------:R-:W-:Y:S01]  /*31f0*/  FSEL R207, R111, RZ, P6 ;  /* 0x000000ff6fcf7208 */ /* 0x000fe20003000000 */
[----:B------:R-:W-:Y:S01]  /*3200*/  FMUL.FTZ R120, R120, UR13 ;  /* 0x0000000d78787c20 */ /* 0x000fe20008410000 */
[----:B------:R-:W-:Y:S01]  /*3210*/  FSEL R111, R118, RZ, P4 ;  /* 0x000000ff766f7208 */ /* 0x000fe20002000000 */
[-C--:B------:R-:W-:Y:S01]  /*3220*/  FMUL.FTZ R118, R133, R178.reuse ;  /* 0x000000b285767220 */ /* 0x080fe20000410000 */
[C---:B------:R-:W-:Y:S02]  /*3230*/  LOP3.LUT P2, RZ, R112.reuse, 0xff00, RZ, 0xc0, !PT ;  /* 0x0000ff0070ff7812 */ /* 0x040fe4000784c0ff */
[----:B------:R-:W-:Y:S01]  /*3240*/  LOP3.LUT P6, RZ, R112, 0xff0000, RZ, 0xc0, !PT ;  /* 0x00ff000070ff7812 */ /* 0x000fe200078cc0ff */
[----:B------:R-:W-:Y:S01]  /*3250*/  FMUL.FTZ R118, R118, UR13 ;  /* 0x0000000d76767c20 */ /* 0x000fe20008410000 */
[----:B------:R-:W-:Y:S01]  /*3260*/  LOP3.LUT P4, RZ, R112, 0xff000000, RZ, 0xc0, !PT ;  /* 0xff00000070ff7812 */ /* 0x000fe2000788c0ff */
[----:B------:R-:W-:Y:S01]  /*3270*/  FMUL.FTZ R112, R204, R178 ;  /* 0x000000b2cc707220 */ /* 0x000fe20000410000 */
[----:B------:R-:W-:-:S02]  /*3280*/  FSEL R132, R132, RZ, P6 ;  /* 0x000000ff84847208 */ /* 0x000fc40003000000 */
[----:B------:R-:W-:Y:S01]  /*3290*/  FSEL R118, R118, RZ, P2 ;  /* 0x000000ff76767208 */ /* 0x000fe20001000000 */
[----:B------:R-:W-:Y:S01]  /*32a0*/  FMUL.FTZ R112, R112, UR13 ;  /* 0x0000000d70707c20 */ /* 0x000fe20008410000 */
[----:B------:R-:W-:Y:S02]  /*32b0*/  FSEL R120, R120, RZ, P4 ;  /* 0x000000ff78787208 */ /* 0x000fe40002000000 */
[----:B------:R-:W-:Y:S02]  /*32c0*/  LOP3.LUT P2, RZ, R113, 0xff00, RZ, 0xc0, !PT ;  /* 0x0000ff0071ff7812 */ /* 0x000fe4000784c0ff */
[----:B------:R-:W-:Y:S01]  /*32d0*/  FSEL R119, R112, RZ, P5 ;  /* 0x000000ff70777208 */ /* 0x000fe20002800000 */
[-C--:B------:R-:W-:Y:S01]  /*32e0*/  FFMA.FTZ R112, R121, R105.reuse, R104 ;  /* 0x0000006979707223 */ /* 0x080fe20000010068 */
[C---:B------:R-:W-:Y:S02]  /*32f0*/  LOP3.LUT P5, RZ, R113.reuse, 0xff, RZ, 0xc0, !PT ;  /* 0x000000ff71ff7812 */ /* 0x040fe400078ac0ff */
[----:B------:R-:W-:Y:S01]  /*3300*/  LOP3.LUT P6, RZ, R113, 0xff0000, RZ, 0xc0, !PT ;  /* 0x00ff000071ff7812 */ /* 0x000fe200078cc0ff */
[----:B------:R-:W-:Y:S01]  /*3310*/  FADD.FTZ R112, R213, -R112 ;  /* 0x80000070d5707221 */ /* 0x000fe20000010000 */
[----:B------:R-:W-:Y:S01]  /*3320*/  LOP3.LUT P4, RZ, R113, 0xff000000, RZ, 0xc0, !PT ;  /* 0xff00000071ff7812 */ /* 0x000fe2000788c0ff */
[-CC-:B------:R-:W-:Y:S01]  /*3330*/  FFMA.FTZ R113, R122, R105.reuse, R104.reuse ;  /* 0x000000697a717223 */ /* 0x180fe20000010068 */
[----:B------:R-:W-:Y:S01]  /*3340*/  FFMA.FTZ R122, R125, R105, R104 ;  /* 0x000000697d7a7223 */ /* 0x000fe20000010068 */
[----:B------:R-:W-:Y:S01]  /*3350*/  FMUL.FTZ R121, R179, R112 ;  /* 0x00000070b3797220 */ /* 0x000fe20000410000 */
[----:B------:R-:W-:-:S02]  /*3360*/  @P1 HADD2.F32 R112, -RZ, R50.H0_H0 ;  /* 0x20000032ff701230 */ /* 0x000fc40000004100 */
[----:B------:R-:W-:Y:S01]  /*3370*/  FADD.FTZ R134, R134, -R113 ;  /* 0x8000007186867221 */ /* 0x000fe20000010000 */
[----:B------:R-:W-:Y:S01]  /*3380*/  FFMA.FTZ R113, R124, R105, R104 ;  /* 0x000000697c717223 */ /* 0x000fe20000010068 */
[----:B------:R-:W-:Y:S01]  /*3390*/  FADD.FTZ R124, R137, -R122 ;  /* 0x8000007a897c7221 */ /* 0x000fe20000010000 */
[----:B------:R-:W-:Y:S02]  /*33a0*/  @P1 HADD2.F32 R122, -RZ, R50.H1_H1 ;  /* 0x30000032ff7a1230 */ /* 0x000fe40000004100 */
[----:B------:R-:W-:Y:S01]  /*33b0*/  @P1 FADD.FTZ R121, R121, R112 ;  /* 0x0000007079791221 */ /* 0x000fe20000010000 */
[----:B------:R-:W-:Y:S01]  /*33c0*/  FADD.FTZ R136, R136, -R113 ;  /* 0x8000007188887221 */ /* 0x000fe20000010000 */
[----:B------:R-:W-:Y:S01]  /*33d0*/  MOV R113, R114 ;  /* 0x0000007200717202 */ /* 0x000fe20000000f00 */
[----:B------:R-:W-:Y:S01]  /*33e0*/  FMUL.FTZ R217, R179, R134 ;  /* 0x00000086b3d97220 */ /* 0x000fe20000410000 */
[----:B------:R-:W-:Y:S01]  /*33f0*/  FMUL.FTZ R112, R121, R178 ;  /* 0x000000b279707220 */ /* 0x000fe20000410000 */
[C---:B------:R-:W-:Y:S01]  /*3400*/  FMUL.FTZ R137, R179.reuse, R124 ;  /* 0x0000007cb3897220 */ /* 0x040fe20000410000 */
[----:B------:R-:W-:Y:S01]  /*3410*/  FMUL.FTZ R136, R179, R136 ;  /* 0x00000088b3887220 */ /* 0x000fe20000410000 */
[----:B------:R-:W-:Y:S01]  /*3420*/  @P1 FADD.FTZ R217, R217, R122 ;  /* 0x0000007ad9d91221 */ /* 0x000fe20000010000 */
[----:B------:R-:W-:Y:S01]  /*3430*/  FMUL.FTZ R112, R112, UR13 ;  /* 0x0000000d70707c20 */ /* 0x000fe20008410000 */
[----:B------:R-:W-:-:S02]  /*3440*/  @P1 HADD2.F32 R122, -RZ, R45.H1_H1 ;  /* 0x3000002dff7a1230 */ /* 0x000fc40000004100 */
[----:B------:R-:W-:Y:S01]  /*3450*/  @P1 FADD.FTZ R136, R136, R123 ;  /* 0x0000007b88881221 */ /* 0x000fe20000010000 */
[-CC-:B------:R-:W-:Y:S01]  /*3460*/  FFMA.FTZ R125, R128, R105.reuse, R104.reuse ;  /* 0x00000069807d7223 */ /* 0x180fe20000010068 */
[----:B------:R-:W-:Y:S01]  /*3470*/  FFMA.FTZ R128, R129, R105, R104 ;  /* 0x0000006981807223 */ /* 0x000fe20000010068 */
[----:B------:R-:W-:Y:S01]  /*3480*/  FSEL R213, R112, RZ, P5 ;  /* 0x000000ff70d57208 */ /* 0x000fe20002800000 */
[----:B------:R-:W-:Y:S01]  /*3490*/  @P1 HADD2.F32 R112, -RZ, R45.H0_H0 ;  /* 0x2000002dff701230 */ /* 0x000fe20000004100 */
[----:B------:R-:W-:Y:S01]  /*34a0*/  LOP3.LUT P5, RZ, R113, 0xff, RZ, 0xc0, !PT ;  /* 0x000000ff71ff7812 */ /* 0x000fe200078ac0ff */
[----:B------:R-:W-:Y:S02]  /*34b0*/  @P1 HADD2.F32 R113, -RZ, R51.H0_H0 ;  /* 0x20000033ff711230 */ /* 0x000fe40000004100 */
[----:B------:R-:W-:Y:S01]  /*34c0*/  @P1 FADD.FTZ R137, R137, R122 ;  /* 0x0000007a89891221 */ /* 0x000fe20000010000 */
[-C--:B------:R-:W-:Y:S01]  /*34d0*/  FMUL.FTZ R122, R216, R178.reuse ;  /* 0x000000b2d87a7220 */ /* 0x080fe20000410000 */
[----:B------:R-:W-:Y:S01]  /*34e0*/  @P1 FADD.FTZ R135, R135, R112 ;  /* 0x0000007087871221 */ /* 0x000fe20000010000 */
[----:B------:R-:W-:Y:S01]  /*34f0*/  FMUL.FTZ R112, R217, R178 ;  /* 0x000000b2d9707220 */ /* 0x000fe20000410000 */
[----:B------:R-:W-:Y:S01]  /*3500*/  @P1 FADD.FTZ R214, R214, R113 ;  /* 0x00000071d6d61221 */ /* 0x000fe20000010000 */
[----:B------:R-:W-:-:S02]  /*3510*/  @P1 HADD2.F32 R113, -RZ, R44.H0_H0 ;  /* 0x2000002cff711230 */ /* 0x000fc40000004100 */
[----:B------:R-:W-:Y:S01]  /*3520*/  FMUL.FTZ R122, R122, UR13 ;  /* 0x0000000d7a7a7c20 */ /* 0x000fe20008410000 */
[----:B------:R-:W-:Y:S01]  /*3530*/  FMUL.FTZ R112, R112, UR13 ;  /* 0x0000000d70707c20 */ /* 0x000fe20008410000 */
[-CC-:B------:R-:W-:Y:S01]  /*3540*/  FFMA.FTZ R124, R235, R105.reuse, R104.reuse ;  /* 0x00000069eb7c7223 */ /* 0x180fe20000010068 */
[-C--:B------:R-:W-:Y:S01]  /*3550*/  FFMA.FTZ R129, R130, R105.reuse, R104 ;  /* 0x0000006982817223 */ /* 0x080fe20000010068 */
[----:B------:R-:W-:Y:S01]  /*3560*/  @P1 FADD.FTZ R208, R208, R113 ;  /* 0x00000071d0d01221 */ /* 0x000fe20000010000 */
[-C--:B------:R-:W-:Y:S01]  /*3570*/  FMUL.FTZ R113, R214, R178.reuse ;  /* 0x000000b2d6717220 */ /* 0x080fe20000410000 */
[----:B------:R-:W-:Y:S01]  /*3580*/  FSEL R212, R112, RZ, P2 ;  /* 0x000000ff70d47208 */ /* 0x000fe20001000000 */
[----:B------:R-:W-:Y:S01]  /*3590*/  FADD.FTZ R124, R229, -R124 ;  /* 0x8000007ce57c7221 */ /* 0x000fe20000010000 */
[----:B------:R-:W-:Y:S01]  /*35a0*/  FSEL R215, R122, RZ, P4 ;  /* 0x000000ff7ad77208 */ /* 0x000fe20002000000 */
[----:B------:R-:W-:Y:S01]  /*35b0*/  FMUL.FTZ R113, R113, UR13 ;  /* 0x0000000d71717c20 */ /* 0x000fe20008410000 */
[-C--:B------:R-:W-:Y:S01]  /*35c0*/  FMUL.FTZ R112, R208, R178.reuse ;  /* 0x000000b2d0707220 */ /* 0x080fe20000410000 */
[C---:B------:R-:W-:Y:S01]  /*35d0*/  LOP3.LUT P2, RZ, R114.reuse, 0xff00, RZ, 0xc0, !PT ;  /* 0x0000ff0072ff7812 */ /* 0x040fe2000784c0ff */
[-C--:B------:R-:W-:Y:S01]  /*35e0*/  FMUL.FTZ R122, R137, R178.reuse ;  /* 0x000000b2897a7220 */ /* 0x080fe20000410000 */
[----:B------:R-:W-:Y:S01]  /*35f0*/  LOP3.LUT P4, RZ, R114, 0xff000000, RZ, 0xc0, !PT ;  /* 0xff00000072ff7812 */ /* 0x000fe2000788c0ff */
[----:B------:R-:W-:Y:S01]  /*3600*/  FMUL.FTZ R112, R112, UR13 ;  /* 0x0000000d70707c20 */ /* 0x000fe20008410000 */
[----:B------:R-:W-:Y:S01]  /*3610*/  FSEL R218, R113, RZ, P6 ;  /* 0x000000ff71da7208 */ /* 0x000fe20003000000 */
[-C--:B------:R-:W-:Y:S01]  /*3620*/  FMUL.FTZ R113, R136, R178.reuse ;  /* 0x000000b288717220 */ /* 0x080fe20000410000 */
[----:B------:R-:W-:Y:S01]  /*3630*/  LOP3.LUT P6, RZ, R114, 0xff0000, RZ, 0xc0, !PT ;  /* 0x00ff000072ff7812 */ /* 0x000fe200078cc0ff */
[----:B------:R-:W-:Y:S01]  /*3640*/  FMUL.FTZ R114, R135, R178 ;  /* 0x000000b287727220 */ /* 0x000fe20000410000 */
[----:B------:R-:W-:Y:S01]  /*3650*/  FMUL.FTZ R134, R122, UR13 ;  /* 0x0000000d7a867c20 */ /* 0x000fe20008410000 */
[----:B------:R-:W-:Y:S01]  /*3660*/  FMUL.FTZ R113, R113, UR13 ;  /* 0x0000000d71717c20 */ /* 0x000fe20008410000 */
[----:B------:R-:W-:Y:S01]  /*3670*/  FADD.FTZ R130, R140, -R125 ;  /* 0x8000007d8c827221 */ /* 0x000fe20000010000 */
[----:B------:R-:W-:Y:S01]  /*3680*/  FMUL.FTZ R123, R114, UR13 ;  /* 0x0000000d727b7c20 */ /* 0x000fe20008410000 */
[----:B------:R-:W-:Y:S01]  /*3690*/  FSEL R114, R112, RZ, P5 ;  /* 0x000000ff70727208 */ /* 0x000fe20002800000 */
[-CC-:B------:R-:W-:Y:S01]  /*36a0*/  FFMA.FTZ R112, R127, R105.reuse, R104.reuse ;  /* 0x000000697f707223 */ /* 0x180fe20000010068 */
[----:B------:R-:W-:Y:S01]  /*36b0*/  FSEL R122, R113, RZ, P2 ;  /* 0x000000ff717a7208 */ /* 0x000fe20001000000 */
[-CC-:B------:R-:W-:Y:S01]  /*36c0*/  FFMA.FTZ R113, R126, R105.reuse, R104.reuse ;  /* 0x000000697e717223 */ /* 0x180fe20000010068 */
[----:B------:R-:W-:Y:S01]  /*36d0*/  FSEL R123, R123, RZ, P6 ;  /* 0x000000ff7b7b7208 */ /* 0x000fe20003000000 */
[----:B------:R-:W-:Y:S01]  /*36e0*/  FFMA.FTZ R127, R236, R105, R104 ;  /* 0x00000069ec7f7223 */ /* 0x000fe20000010068 */
[----:B------:R-:W-:Y:S01]  /*36f0*/  FSEL R134, R134, RZ, P4 ;  /* 0x000000ff86867208 */ /* 0x000fe20002000000 */
[----:B------:R-:W-:Y:S01]  /*3700*/  @P1 HADD2.F32 R104, -RZ, R46.H0_H0 ;  /* 0x2000002eff681230 */ /* 0x000fe20000004100 */
[C---:B------:R-:W-:Y:S01]  /*3710*/  LOP3.LUT P5, RZ, R115.reuse, 0xff, RZ, 0xc0, !PT ;  /* 0x000000ff73ff7812 */ /* 0x040fe200078ac0ff */
[----:B------:R-:W-:Y:S01]  /*3720*/  FADD.FTZ R138, R138, -R113 ;  /* 0x800000718a8a7221 */ /* 0x000fe20000010000 */
[----:B------:R-:W-:Y:S01]  /*3730*/  LOP3.LUT P2, RZ, R115, 0xff00, RZ, 0xc0, !PT ;  /* 0x0000ff0073ff7812 */ /* 0x000fe2000784c0ff */
[----:B------:R-:W-:Y:S01]  /*3740*/  FADD.FTZ R112, R139, -R112 ;  /* 0x800000708b707221 */ /* 0x000fe20000010000 */
[C---:B------:R-:W-:Y:S01]  /*3750*/  LOP3.LUT P6, RZ, R115.reuse, 0xff0000, RZ, 0xc0, !PT ;  /* 0x00ff000073ff7812 */ /* 0x040fe200078cc0ff */
[----:B------:R-:W-:Y:S01]  /*3760*/  @P1 HADD2.F32 R113, -RZ, R47.H0_H0 ;  /* 0x2000002fff711230 */ /* 0x000fe20000004100 */
[----:B------:R-:W-:Y:S01]  /*3770*/  LOP3.LUT P4, RZ, R115, 0xff000000, RZ, 0xc0, !PT ;  /* 0xff00000073ff7812 */ /* 0x000fe2000788c0ff */
[C---:B------:R-:W-:Y:S01]  /*3780*/  FMUL.FTZ R115, R179.reuse, R220 ;  /* 0x000000dcb3737220 */ /* 0x040fe20000410000 */
[----:B------:R-:W-:Y:S01]  /*3790*/  MOV R105, R116 ;  /* 0x0000007400697202 */ /* 0x000fe20000000f00 */
[----:B------:R-:W-:Y:S01]  /*37a0*/  FADD.FTZ R220, R228, -R221 ;  /* 0x800000dde4dc7221 */ /* 0x000fe20000010000 */
[----:B------:R-:W-:Y:S01]  /*37b0*/  FMUL.FTZ R221, R179, R112 ;  /* 0x00000070b3dd7220 */ /* 0x000fe20000410000 */
[----:B------:R-:W-:Y:S01]  /*37c0*/  @P1 FADD.FTZ R115, R115, R104 ;  /* 0x0000006873731221 */ /* 0x000fe20000010000 */
[----:B------:R-:W-:Y:S01]  /*37d0*/  FADD.FTZ R230, R230, -R127 ;  /* 0x8000007fe6e67221 */ /* 0x000fe20000010000 */
[----:B------:R-:W-:Y:S01]  /*37e0*/  FMUL.FTZ R220, R179, R220 ;  /* 0x000000dcb3dc7220 */ /* 0x000fe20000410000 */
[----:B------:R-:W-:Y:S01]  /*37f0*/  FADD.FTZ R128, R141, -R128 ;  /* 0x800000808d807221 */ /* 0x000fe20000010000 */
[----:B------:R-:W-:Y:S01]  /*3800*/  FMUL.FTZ R104, R115, R178 ;  /* 0x000000b273687220 */ /* 0x000fe20000410000 */
[----:B------:R-:W-:Y:S01]  /*3810*/  FADD.FTZ R140, R142, -R223 ;  /* 0x800000df8e8c7221 */ /* 0x000fe20000010000 */
[----:B------:R-:W-:Y:S01]  /*3820*/  @P1 FADD.FTZ R220, R220, R113 ;  /* 0x00000071dcdc1221 */ /* 0x000fe20000010000 */
[----:B------:R-:W-:Y:S01]  /*3830*/  FADD.FTZ R232, R232, -R129 ;  /* 0x80000081e8e87221 */ /* 0x000fe20000010000 */
[----:B------:R-:W-:Y:S01]  /*3840*/  FMUL.FTZ R104, R104, UR13 ;  /* 0x0000000d68687c20 */ /* 0x000fe20008410000 */
[----:B------:R-:W-:-:S02]  /*3850*/  @P1 HADD2.F32 R112, -RZ, R40.H0_H0 ;  /* 0x20000028ff701230 */ /* 0x000fc40000004100 */
[C---:B------:R-:W-:Y:S01]  /*3860*/  FMUL.FTZ R129, R179.reuse, R124 ;  /* 0x0000007cb3817220 */ /* 0x040fe20000410000 */
[C---:B------:R-:W-:Y:S01]  /*3870*/  FMUL.FTZ R130, R179.reuse, R130 ;  /* 0x00000082b3827220 */ /* 0x040fe20000410000 */
[----:B------:R-:W-:Y:S01]  /*3880*/  FMUL.FTZ R131, R179, R230 ;  /* 0x000000e6b3837220 */ /* 0x000fe20000410000 */
[----:B------:R-:W-:Y:S01]  /*3890*/  FSEL R126, R104, RZ, P5 ;  /* 0x000000ff687e7208 */ /* 0x000fe20002800000 */
[----:B------:R-:W-:Y:S01]  /*38a0*/  FADD.FTZ R104, R231, -R222 ;  /* 0x800000dee7687221 */ /* 0x000fe20000010000 */
[----:B------:R-:W-:Y:S01]  /*38b0*/  LOP3.LUT P5, RZ, R105, 0xff, RZ, 0xc0, !PT ;  /* 0x000000ff69ff7812 */ /* 0x000fe200078ac0ff */
[----:B------:R-:W-:Y:S02]  /*38c0*/  @P1 HADD2.F32 R105, -RZ, R46.H1_H1 ;  /* 0x3000002eff691230 */ /* 0x000fe40000004100 */
[C---:B------:R-:W-:Y:S01]  /*38d0*/  FMUL.FTZ R222, R179.reuse, R138 ;  /* 0x0000008ab3de7220 */ /* 0x040fe20000410000 */
[----:B------:R-:W-:Y:S01]  /*38e0*/  FMUL.FTZ R139, R179, R104 ;  /* 0x00000068b38b7220 */ /* 0x000fe20000410000 */
[----:B------:R-:W-:-:S02]  /*38f0*/  @P1 HADD2.F32 R104, -RZ, R47.H1_H1 ;  /* 0x3000002fff681230 */ /* 0x000fc40000004100 */
[C---:B------:R-:W-:Y:S01]  /*3900*/  FMUL.FTZ R138, R179.reuse, R128 ;  /* 0x00000080b38a7220 */ /* 0x040fe20000410000 */
[----:B------:R-:W-:Y:S01]  /*3910*/  @P1 FADD.FTZ R222, R222, R105 ;  /* 0x00000069dede1221 */ /* 0x000fe20000010000 */
[----:B------:R-:W-:Y:S02]  /*3920*/  @P1 HADD2.F32 R105, -RZ, R40.H1_H1 ;  /* 0x30000028ff691230 */ /* 0x000fe40000004100 */
[----:B------:R-:W-:Y:S01]  /*3930*/  FMUL.FTZ R140, R179, R140 ;  /* 0x0000008cb38c7220 */ /* 0x000fe20000410000 */
[----:B------:R-:W-:Y:S01]  /*3940*/  @P1 FADD.FTZ R221, R221, R104 ;  /* 0x00000068dddd1221 */ /* 0x000fe20000010000 */
[----:B------:R-:W-:Y:S01]  /*3950*/  FMUL.FTZ R104, R222, R178 ;  /* 0x000000b2de687220 */ /* 0x000fe20000410000 */
[C---:B------:R-:W-:Y:S01]  /*3960*/  FMUL.FTZ R141, R179.reuse, R232 ;  /* 0x000000e8b38d7220 */ /* 0x040fe20000410000 */
[----:B------:R-:W-:Y:S02]  /*3970*/  @P1 HADD2.F32 R124, -RZ, R43.H1_H1 ;  /* 0x3000002bff7c1230 */ /* 0x000fe40000004100 */
[----:B------:R-:W-:Y:S01]  /*3980*/  FMUL.FTZ R179, R179, R224 ;  /* 0x000000e0b3b37220 */ /* 0x000fe20000410000 */
[----:B------:R-:W-:Y:S01]  /*3990*/  FMUL.FTZ R104, R104, UR13 ;  /* 0x0000000d68687c20 */ /* 0x000fe20008410000 */
[----:B------:R-:W-:Y:S01]  /*39a0*/  @P1 FADD.FTZ R129, R129, R112 ;  /* 0x0000007081811221 */ /* 0x000fe20000010000 */
[----:B------:R-:W-:-:S02]  /*39b0*/  @P1 HADD2.F32 R112, -RZ, R41.H0_H0 ;  /* 0x20000029ff701230 */ /* 0x000fc40000004100 */
[----:B------:R-:W-:Y:S01]  /*39c0*/  @P1 FADD.FTZ R130, R130, R105 ;  /* 0x0000006982821221 */ /* 0x000fe20000010000 */
[----:B------:R-:W-:Y:S01]  /*39d0*/  @P1 HADD2.F32 R113, -RZ, R41.H1_H1 ;  /* 0x30000029ff711230 */ /* 0x000fe20000004100 */
[----:B------:R-:W-:Y:S01]  /*39e0*/  FSEL R219, R104, RZ, P2 ;  /* 0x000000ff68db7208 */ /* 0x000fe20001000000 */
[-C--:B------:R-:W-:Y:S01]  /*39f0*/  FMUL.FTZ R104, R220, R178.reuse ;  /* 0x000000b2dc687220 */ /* 0x080fe20000410000 */
[----:B------:R-:W-:Y:S01]  /*3a00*/  ISETP.NE.U32.AND P2, PT, RZ, UR14, PT ;  /* 0x0000000eff007c0c */ /* 0x000fe2000bf45070 */
[----:B------:R-:W-:Y:S01]  /*3a10*/  @P1 FADD.FTZ R179, R179, R124 ;  /* 0x0000007cb3b31221 */ /* 0x000fe20000010000 */
[----:B------:R-:W-:Y:S01]  /*3a20*/  FMUL.FTZ R105, R221, R178 ;  /* 0x000000b2dd697220 */ /* 0x000fe20000410000 */
[----:B------:R-:W-:Y:S01]  /*3a30*/  FMUL.FTZ R104, R104, UR13 ;  /* 0x0000000d68687c20 */ /* 0x000fe20008410000 */
[----:B------:R-:W-:Y:S01]  /*3a40*/  ISETP.NE.AND.EX P2, PT, RZ, UR15, PT, P2 ;  /* 0x0000000fff007c0c */ /* 0x000fe2000bf45320 */
[--C-:B------:R-:W-:Y:S02]  /*3a50*/  @P1 HADD2.F32 R124, -RZ, R42.reuse.H0_H0 ;  /* 0x2000002aff7c1230 */ /* 0x100fe40000004100 */
[----:B------:R-:W-:Y:S01]  /*3a60*/  @P1 FADD.FTZ R131, R131, R112 ;  /* 0x0000007083831221 */ /* 0x000fe20000010000 */
[----:B------:R-:W-:Y:S01]  /*3a70*/  @P1 FADD.FTZ R138, R138, R113 ;  /* 0x000000718a8a1221 */ /* 0x000fe20000010000 */
[----:B------:R-:W-:Y:S01]  /*3a80*/  FSEL R223, R104, RZ, P6 ;  /* 0x000000ff68df7208 */ /* 0x000fe20003000000 */
[----:B------:R-:W-:-:S02]  /*3a90*/  @P1 HADD2.F32 R113, -RZ, R42.H1_H1 ;  /* 0x3000002aff711230 */ /* 0x000fc40000004100 */
[----:B------:R-:W-:Y:S01]  /*3aa0*/  FMUL.FTZ R105, R105, UR13 ;  /* 0x0000000d69697c20 */ /* 0x000fe20008410000 */
[----:B------:R-:W-:Y:S02]  /*3ab0*/  @P1 HADD2.F32 R112, -RZ, R43.H0_H0 ;  /* 0x2000002bff701230 */ /* 0x000fe40000004100 */
        /* <DEDUP_REMOVED lines=9> */
[----:B------:R-:W-:Y:S01]  /*3b50*/  @P2 F2FP.F16.F32.PACK_AB R190, RZ, R190 ;  /* 0x000000beffbe223e */ /* 0x000fe200000000ff */
[----:B------:R-:W-:Y:S01]  /*3b60*/  FMUL.FTZ R112, R112, UR13 ;  /* 0x0000000d70707c20 */ /* 0x000fe20008410000 */
[----:B------:R-:W-:Y:S01]  /*3b70*/  @P2 F2FP.F16.F32.PACK_AB R200, RZ, R200 ;  /* 0x000000c8ffc8223e */ /* 0x000fe200000000ff */
[----:B------:R-:W-:Y:S01]  /*3b80*/  FMUL.FTZ R113, R113, UR13 ;  /* 0x0000000d71717c20 */ /* 0x000fe20008410000 */
[----:B------:R-:W-:Y:S01]  /*3b90*/  @P2 F2FP.F16.F32.PACK_AB R201, RZ, R201 ;  /* 0x000000c9ffc9223e */ /* 0x000fe200000000ff */
        /* <DEDUP_REMOVED lines=10> */
[----:B------:R-:W-:Y:S02]  /*3c40*/  @P2 F2FP.F16.F32.PACK_AB R185, RZ, R185 ;  /* 0x000000b9ffb9223e */ /* 0x000fe400000000ff */
[----:B------:R-:W-:Y:S01]  /*3c50*/  @P2 F2FP.F16.F32.PACK_AB R187, RZ, R187 ;  /* 0x000000bbffbb223e */ /* 0x000fe200000000ff */
[----:B0-----:R-:W-:Y:S01]  /*3c60*/  @P2 IMAD.WIDE.U32 R104, R181, 0x10, R104 ;  /* 0x00000010b5682825 */ /* 0x001fe200078e0068 */
[----:B------:R-:W-:Y:S01]  /*3c70*/  @P2 F2FP.F16.F32.PACK_AB R107, RZ, R107 ;  /* 0x0000006bff6b223e */ /* 0x000fe200000000ff */
[----:B------:R-:W0:Y:S01]  /*3c80*/  @P2 LDC.64 R112, c[0x0][0x308] ;  /* 0x0000c200ff702b82 */ /* 0x000e220000000a00 */
[----:B------:R-:W-:Y:S02]  /*3c90*/  @P2 F2FP.F16.F32.PACK_AB R106, RZ, R106 ;  /* 0x0000006aff6a223e */ /* 0x000fe400000000ff */
[----:B------:R-:W-:Y:S02]  /*3ca0*/  @P2 F2FP.F16.F32.PACK_AB R199, RZ, R199 ;  /* 0x000000c7ffc7223e */ /* 0x000fe400000000ff */
[----:B------:R-:W-:-:S02]  /*3cb0*/  @P2 PRMT R100, R185, 0x7610, R100 ;  /* 0x00007610b9642816 */ /* 0x000fc40000000064 */
[----:B------:R-:W-:Y:S02]  /*3cc0*/  @P2 PRMT R101, R187, 0x7610, R101 ;  /* 0x00007610bb652816 */ /* 0x000fe40000000065 */
[----:B------:R-:W-:Y:S02]  /*3cd0*/  FSEL R127, R127, RZ, P5 ;  /* 0x000000ff7f7f7208 */ /* 0x000fe40002800000 */
[----:B------:R-:W-:Y:S02]  /*3ce0*/  @P2 PRMT R100, R100, 0x5410, R107 ;  /* 0x0000541064642816 */ /* 0x000fe4000000006b */
[----:B------:R-:W-:Y:S02]  /*3cf0*/  @P2 PRMT R101, R101, 0x5410, R106 ;  /* 0x0000541065652816 */ /* 0x000fe4000000006a */
[----:B------:R-:W-:Y:S02]  /*3d00*/  @P2 PRMT R103, R103, 0x5410, R199 ;  /* 0x0000541067672816 */ /* 0x000fe400000000c7 */
[----:B------:R-:W-:-:S02]  /*3d10*/  LOP3.LUT P5, RZ, R117, 0xff0000, RZ, 0xc0, !PT ;  /* 0x00ff000075ff7812 */ /* 0x000fc400078ac0ff */
[----:B------:R-:W-:Y:S01]  /*3d20*/  @P2 F2FP.F16.F32.PACK_AB R198, RZ, R198 ;  /* 0x000000c6ffc6223e */ /* 0x000fe200000000ff */
[----:B------:R2:W-:Y:S01]  /*3d30*/  @P2 STG.E.128 desc[UR6][R104.64], R100 ;  /* 0x0000006468002986 */ /* 0x0005e2000c101d06 */
[----:B------:R-:W-:Y:S02]  /*3d40*/  @P2 F2FP.F16.F32.PACK_AB R196, RZ, R196 ;  /* 0x000000c4ffc4223e */ /* 0x000fe400000000ff */
[----:B------:R-:W-:Y:S01]  /*3d50*/  @P2 F2FP.F16.F32.PACK_AB R206, RZ, R206 ;  /* 0x000000ceffce223e */ /* 0x000fe200000000ff */
[----:B0-----:R-:W-:Y:S01]  /*3d60*/  @P2 IMAD.WIDE.U32 R112, R182, 0x10, R112 ;  /* 0x00000010b6702825 */ /* 0x001fe200078e0070 */
[----:B------:R-:W-:Y:S02]  /*3d70*/  @P2 F2FP.F16.F32.PACK_AB R209, RZ, R209 ;  /* 0x000000d1ffd1223e */ /* 0x000fe400000000ff */
[----:B------:R-:W-:Y:S01]  /*3d80*/  FSEL R143, R124, RZ, P5 ;  /* 0x000000ff7c8f7208 */ /* 0x000fe20002800000 */
[----:B-1----:R-:W-:Y:S01]  /*3d90*/  IMAD.WIDE.U32 R124, R181, 0x10, R200 ;  /* 0x00000010b57c7825 */ /* 0x002fe200078e00c8 */
[----:B------:R-:W-:-:S02]  /*3da0*/  LOP3.LUT P1, RZ, R116, 0xff00, RZ, 0xc0, !PT ;  /* 0x0000ff0074ff7812 */ /* 0x000fc4000782c0ff */
[----:B------:R-:W-:Y:S02]  /*3db0*/  LOP3.LUT P6, RZ, R116, 0xff000000, RZ, 0xc0, !PT ;  /* 0xff00000074ff7812 */ /* 0x000fe400078cc0ff */
[C---:B------:R-:W-:Y:S02]  /*3dc0*/  LOP3.LUT P4, RZ, R117.reuse, 0xff00, RZ, 0xc0, !PT ;  /* 0x0000ff0075ff7812 */ /* 0x040fe4000788c0ff */
[----:B------:R-:W-:Y:S02]  /*3dd0*/  LOP3.LUT P5, RZ, R117, 0xff000000, RZ, 0xc0, !PT ;  /* 0xff00000075ff7812 */ /* 0x000fe400078ac0ff */
[----:B------:R-:W-:Y:S01]  /*3de0*/  @P2 F2FP.F16.F32.PACK_AB R193, RZ, R193 ;  /* 0x000000c1ffc1223e */ /* 0x000fe200000000ff */
[----:B------:R-:W0:Y:S01]  /*3df0*/  @P2 LDC.64 R116, c[0x0][0x308] ;  /* 0x0000c200ff742b82 */ /* 0x000e220000000a00 */
[----:B------:R-:W-:Y:S02]  /*3e00*/  @P2 F2FP.F16.F32.PACK_AB R197, RZ, R197 ;  /* 0x000000c5ffc5223e */ /* 0x000fe400000000ff */
[----:B------:R-:W-:-:S02]  /*3e10*/  @P2 F2FP.F16.F32.PACK_AB R211, RZ, R211 ;  /* 0x000000d3ffd3223e */ /* 0x000fc400000000ff */
[----:B------:R-:W-:Y:S02]  /*3e20*/  @P2 F2FP.F16.F32.PACK_AB R210, RZ, R210 ;  /* 0x000000d2ffd2223e */ /* 0x000fe400000000ff */
[----:B--2---:R-:W-:Y:S02]  /*3e30*/  @P2 PRMT R100, R198, 0x7610, R100 ;  /* 0x00007610c6642816 */ /* 0x004fe40000000064 */
[----:B------:R-:W-:Y:S02]  /*3e40*/  @P2 PRMT R101, R196, 0x7610, R101 ;  /* 0x00007610c4652816 */ /* 0x000fe40000000065 */
[----:B------:R-:W-:Y:S02]  /*3e50*/  @P2 PRMT R102, R206, 0x7610, R102 ;  /* 0x00007610ce662816 */ /* 0x000fe40000000066 */
[----:B------:R-:W-:Y:S02]  /*3e60*/  @P2 PRMT R103, R209, 0x7610, R103 ;  /* 0x00007610d1672816 */ /* 0x000fe40000000067 */
[----:B------:R-:W-:-:S02]  /*3e70*/  F2FP.F16.F32.PACK_AB R107, R195, R194 ;  /* 0x000000c2c36b723e */ /* 0x000fc400000000ff */
[----:B------:R-:W-:Y:S02]  /*3e80*/  F2FP.F16.F32.PACK_AB R106, R191, R192 ;  /* 0x000000c0bf6a723e */ /* 0x000fe400000000ff */
[----:B------:R-:W-:Y:S01]  /*3e90*/  F2FP.F16.F32.PACK_AB R105, R183, R184 ;  /* 0x000000b8b769723e */ /* 0x000fe200000000ff */
[----:B------:R-:W-:Y:S01]  /*3ea0*/  IMAD.WIDE.U32 R182, R182, 0x10, R200 ;  /* 0x00000010b6b67825 */ /* 0x000fe200078e00c8 */
[----:B------:R-:W-:Y:S02]  /*3eb0*/  F2FP.F16.F32.PACK_AB R104, R0, R108 ;  /* 0x0000006c0068723e */ /* 0x000fe400000000ff */
[----:B------:R-:W-:Y:S01]  /*3ec0*/  @P2 PRMT R100, R100, 0x5410, R193 ;  /* 0x0000541064642816 */ /* 0x000fe200000000c1 */
[----:B0-----:R-:W-:Y:S01]  /*3ed0*/  @P2 IMAD.WIDE.U32 R116, R180, 0x10, R116 ;  /* 0x00000010b4742825 */ /* 0x001fe200078e0074 */
[----:B------:R-:W-:Y:S01]  /*3ee0*/  @P2 PRMT R101, R101, 0x5410, R197 ;  /* 0x0000541065652816 */ /* 0x000fe200000000c5 */
[----:B------:R-:W-:Y:S01]  /*3ef0*/  STG.E.128 desc[UR6][R124.64], R104 ;  /* 0x000000687c007986 */ /* 0x000fe2000c101d06 */
[----:B------:R-:W-:Y:S01]  /*3f00*/  @P2 PRMT R102, R102, 0x5410, R211 ;  /* 0x0000541066662816 */ /* 0x000fe200000000d3 */
[----:B------:R-:W-:Y:S01]  /*3f10*/  IMAD.WIDE.U32 R180, R180, 0x10, R200 ;  /* 0x00000010b4b47825 */ /* 0x000fe200078e00c8 */
[----:B------:R-:W-:-:S02]  /*3f20*/  @P2 PRMT R103, R103, 0x5410, R210 ;  /* 0x0000541067672816 */ /* 0x000fc400000000d2 */
[----:B------:R-:W-:Y:S02]  /*3f30*/  F2FP.F16.F32.PACK_AB R111, R111, R207 ;  /* 0x000000cf6f6f723e */ /* 0x000fe400000000ff */
[----:B------:R-:W-:Y:S01]  /*3f40*/  F2FP.F16.F32.PACK_AB R110, R110, R205 ;  /* 0x000000cd6e6e723e */ /* 0x000fe200000000ff */
[----:B------:R0:W-:Y:S01]  /*3f50*/  @P2 STG.E.128 desc[UR6][R112.64], R100 ;  /* 0x0000006470002986 */ /* 0x0001e2000c101d06 */
[----:B------:R-:W-:Y:S02]  /*3f60*/  F2FP.F16.F32.PACK_AB R108, R186, R188 ;  /* 0x000000bcba6c723e */ /* 0x000fe400000000ff */
[----:B------:R-:W-:Y:S02]  /*3f70*/  @P2 F2FP.F16.F32.PACK_AB R204, RZ, R204 ;  /* 0x000000ccffcc223e */ /* 0x000fe400000000ff */
[----:B------:R-:W-:Y:S01]  /*3f80*/  @P2 F2FP.F16.F32.PACK_AB R202, RZ, R202 ;  /* 0x000000caffca223e */ /* 0x000fe200000000ff */
[----:B------:R1:W-:Y:S01]  /*3f90*/  STG.E.128 desc[UR6][R182.64], R108 ;  /* 0x0000006cb6007986 */ /* 0x0003e2000c101d06 */
[----:B------:R-:W-:-:S02]  /*3fa0*/  @P2 F2FP.F16.F32.PACK_AB R121, RZ, R121 ;  /* 0x00000079ff79223e */ /* 0x000fc400000000ff */
[----:B------:R-:W-:Y:S02]  /*3fb0*/  @P2 F2FP.F16.F32.PACK_AB R214, RZ, R214 ;  /* 0x000000d6ffd6223e */ /* 0x000fe400000000ff */
[----:B------:R-:W-:Y:S02]  /*3fc0*/  @P2 F2FP.F16.F32.PACK_AB R133, RZ, R133 ;  /* 0x00000085ff85223e */ /* 0x000fe400000000ff */
[----:B------:R-:W-:Y:S02]  /*3fd0*/  @P2 F2FP.F16.F32.PACK_AB R203, RZ, R203 ;  /* 0x000000cbffcb223e */ /* 0x000fe400000000ff */
[----:B------:R-:W-:Y:S02]  /*3fe0*/  @P2 F2FP.F16.F32.PACK_AB R217, RZ, R217 ;  /* 0x000000d9ffd9223e */ /* 0x000fe400000000ff */
[----:B------:R-:W-:Y:S01]  /*3ff0*/  @P2 F2FP.F16.F32.PACK_AB R216, RZ, R216 ;  /* 0x000000d8ffd8223e */ /* 0x000fe200000000ff */
[----:B0-----:R-:W-:Y:S01]  /*4000*/  IMAD.WIDE.U32 R112, R176, 0x10, R200 ;  /* 0x00000010b0707825 */ /* 0x001fe200078e00c8 */
        /* <DEDUP_REMOVED lines=10> */
[----:B------:R-:W-:Y:S02]  /*40b0*/  @P2 F2FP.F16.F32.PACK_AB R208, RZ, R208 ;  /* 0x000000d0ffd0223e */ /* 0x000fe400000000ff */
[----:B------:R-:W-:Y:S01]  /*40c0*/  @P2 F2FP.F16.F32.PACK_AB R135, RZ, R135 ;  /* 0x00000087ff87223e */ /* 0x000fe200000000ff */
[----:B------:R2:W-:Y:S01]  /*40d0*/  @P2 STG.E.128 desc[UR6][R116.64], R100 ;  /* 0x0000006474002986 */ /* 0x0005e2000c101d06 */
[----:B------:R-:W-:Y:S02]  /*40e0*/  @P2 F2FP.F16.F32.PACK_AB R115, RZ, R115 ;  /* 0x00000073ff73223e */ /* 0x000fe400000000ff */
[----:B------:R-:W-:Y:S02]  /*40f0*/  @P2 F2FP.F16.F32.PACK_AB R220, RZ, R220 ;  /* 0x000000dcffdc223e */ /* 0x000fe400000000ff */
[----:B------:R-:W-:Y:S02]  /*4100*/  F2FP.F16.F32.PACK_AB R107, R215, R218 ;  /* 0x000000dad76b723e */ /* 0x000fe400000000ff */
[----:B------:R-:W-:-:S02]  /*4110*/  F2FP.F16.F32.PACK_AB R106, R212, R213 ;  /* 0x000000d5d46a723e */ /* 0x000fc400000000ff */
[----:B------:R-:W-:Y:S01]  /*4120*/  F2FP.F16.F32.PACK_AB R105, R120, R132 ;  /* 0x000000847869723e */ /* 0x000fe200000000ff */
[----:B0-----:R-:W-:Y:S01]  /*4130*/  @P2 IMAD.WIDE.U32 R108, R176, 0x10, R108 ;  /* 0x00000010b06c2825 */ /* 0x001fe200078e006c */
[----:B------:R-:W-:Y:S02]  /*4140*/  F2FP.F16.F32.PACK_AB R104, R118, R119 ;  /* 0x000000777668723e */ /* 0x000fe400000000ff */
[----:B------:R-:W-:Y:S02]  /*4150*/  @P2 F2FP.F16.F32.PACK_AB R136, RZ, R136 ;  /* 0x00000088ff88223e */ /* 0x000fe400000000ff */
[----:B------:R-:W-:Y:S01]  /*4160*/  @P2 F2FP.F16.F32.PACK_AB R137, RZ, R137 ;  /* 0x00000089ff89223e */ /* 0x000fe200000000ff */
[----:B------:R0:W-:Y:S01]  /*4170*/  STG.E.128 desc[UR6][R180.64], R104 ;  /* 0x00000068b4007986 */ /* 0x0001e2000c101d06 */
[----:B------:R-:W-:Y:S01]  /*4180*/  @P2 F2FP.F16.F32.PACK_AB R222, RZ, R222 ;  /* 0x000000deffde223e */ /* 0x000fe200000000ff */
[----:B-1----:R-:W-:Y:S01]  /*4190*/  @P2 IMAD.WIDE.U32 R110, R177, 0x10, R110 ;  /* 0x00000010b16e2825 */ /* 0x002fe200078e006e */
[----:B------:R-:W-:-:S02]  /*41a0*/  @P2 F2FP.F16.F32.PACK_AB R221, RZ, R221 ;  /* 0x000000ddffdd223e */ /* 0x000fc400000000ff */
        /* <DEDUP_REMOVED lines=8> */
[----:B0-----:R-:W-:Y:S02]  /*4230*/  F2FP.F16.F32.PACK_AB R107, R224, R223 ;  /* 0x000000dfe06b723e */ /* 0x001fe400000000ff */
[----:B------:R-:W-:Y:S01]  /*4240*/  F2FP.F16.F32.PACK_AB R106, R219, R126 ;  /* 0x0000007edb6a723e */ /* 0x000fe200000000ff */
[----:B------:R0:W-:Y:S01]  /*4250*/  @P2 STG.E.128 desc[UR6][R108.64], R100 ;  /* 0x000000646c002986 */ /* 0x0001e2000c101d06 */
[----:B------:R-:W-:Y:S02]  /*4260*/  F2FP.F16.F32.PACK_AB R105, R134, R123 ;  /* 0x0000007b8669723e */ /* 0x000fe400000000ff */
[----:B------:R-:W-:Y:S01]  /*4270*/  F2FP.F16.F32.PACK_AB R104, R122, R114 ;  /* 0x000000727a68723e */ /* 0x000fe200000000ff */
[----:B------:R-:W-:Y:S01]  /*4280*/  FMUL.FTZ R114, R179, R178 ;  /* 0x000000b2b3727220 */ /* 0x000fe20000410000 */
[----:B------:R-:W-:Y:S01]  /*4290*/  @P2 F2FP.F16.F32.PACK_AB R0, RZ, R130 ;  /* 0x00000082ff00223e */ /* 0x000fe200000000ff */
[----:B------:R-:W-:Y:S01]  /*42a0*/  FMUL.FTZ R130, R130, R178 ;  /* 0x000000b282827220 */ /* 0x000fe20000410000 */
[----:B------:R-:W-:Y:S01]  /*42b0*/  @P2 F2FP.F16.F32.PACK_AB R129, RZ, R129 ;  /* 0x00000081ff81223e */ /* 0x000fe200000000ff */
[----:B------:R1:W-:Y:S01]  /*42c0*/  STG.E.128 desc[UR6][R112.64], R104 ;  /* 0x0000006870007986 */ /* 0x0003e2000c101d06 */
[----:B------:R-:W-:Y:S01]  /*42d0*/  @P2 F2FP.F16.F32.PACK_AB R131, RZ, R131 ;  /* 0x00000083ff83223e */ /* 0x000fe200000000ff */
[----:B------:R-:W-:Y:S01]  /*42e0*/  FMUL.FTZ R114, R114, UR13 ;  /* 0x0000000d72727c20 */ /* 0x000fe20008410000 */
[----:B------:R-:W-:Y:S01]  /*42f0*/  @P2 F2FP.F16.F32.PACK_AB R139, RZ, R139 ;  /* 0x0000008bff8b223e */ /* 0x000fe200000000ff */
[----:B------:R-:W-:Y:S01]  /*4300*/  FMUL.FTZ R130, R130, UR13 ;  /* 0x0000000d82827c20 */ /* 0x000fe20008410000 */
[----:B------:R-:W-:-:S02]  /*4310*/  @P2 F2FP.F16.F32.PACK_AB R141, RZ, R141 ;  /* 0x0000008dff8d223e */ /* 0x000fc400000000ff */
[----:B------:R-:W-:Y:S02]  /*4320*/  @P2 F2FP.F16.F32.PACK_AB R179, RZ, R179 ;  /* 0x000000b3ffb3223e */ /* 0x000fe400000000ff */
[----:B------:R-:W-:Y:S01]  /*4330*/  FSEL R114, R114, RZ, P5 ;  /* 0x000000ff72727208 */ /* 0x000fe20002800000 */
[----:B0-----:R-:W-:Y:S01]  /*4340*/  IMAD.WIDE.U32 R108, R177, 0x10, R200 ;  /* 0x00000010b16c7825 */ /* 0x001fe200078e00c8 */
[----:B------:R-:W-:Y:S02]  /*4350*/  @P2 PRMT R100, R129, 0x7610, R100 ;  /* 0x0000761081642816 */ /* 0x000fe40000000064 */
[----:B------:R-:W-:Y:S02]  /*4360*/  @P2 PRMT R101, R131, 0x7610, R101 ;  /* 0x0000761083652816 */ /* 0x000fe40000000065 */
[----:B------:R-:W-:Y:S02]  /*4370*/  @P2 PRMT R102, R139, 0x7610, R102 ;  /* 0x000076108b662816 */ /* 0x000fe40000000066 */
[----:B------:R-:W-:-:S02]  /*4380*/  @P2 PRMT R103, R141, 0x7610, R103 ;  /* 0x000076108d672816 */ /* 0x000fc40000000067 */
[----:B-1----:R-:W-:Y:S01]  /*4390*/  @P2 F2FP.F16.F32.PACK_AB R113, RZ, R138 ;  /* 0x0000008aff71223e */ /* 0x002fe200000000ff */
[-C--:B------:R-:W-:Y:S01]  /*43a0*/  FMUL.FTZ R138, R138, R178.reuse ;  /* 0x000000b28a8a7220 */ /* 0x080fe20000410000 */
[----:B------:R-:W-:Y:S01]  /*43b0*/  FMUL.FTZ R178, R140, R178 ;  /* 0x000000b28cb27220 */ /* 0x000fe20000410000 */
[----:B------:R-:W-:Y:S02]  /*43c0*/  @P2 F2FP.F16.F32.PACK_AB R140, RZ, R140 ;  /* 0x0000008cff8c223e */ /* 0x000fe400000000ff */
[----:B------:R-:W-:Y:S01]  /*43d0*/  FMUL.FTZ R138, R138, UR13 ;  /* 0x0000000d8a8a7c20 */ /* 0x000fe20008410000 */
[----:B------:R-:W-:Y:S01]  /*43e0*/  FMUL.FTZ R178, R178, UR13 ;  /* 0x0000000db2b27c20 */ /* 0x000fe20008410000 */
[----:B------:R-:W-:Y:S02]  /*43f0*/  FSEL R104, R130, RZ, P1 ;  /* 0x000000ff82687208 */ /* 0x000fe40000800000 */
[----:B------:R-:W-:Y:S02]  /*4400*/  @P2 PRMT R100, R100, 0x5410, R0 ;  /* 0x0000541064642816 */ /* 0x000fe40000000000 */
[----:B------:R-:W-:-:S02]  /*4410*/  FSEL R115, R178, RZ, P4 ;  /* 0x000000ffb2737208 */ /* 0x000fc40002000000 */
[----:B------:R-:W-:Y:S02]  /*4420*/  FSEL R105, R138, RZ, P6 ;  /* 0x000000ff8a697208 */ /* 0x000fe40003000000 */
[----:B------:R-:W-:Y:S02]  /*4430*/  @P2 PRMT R101, R101, 0x5410, R113 ;  /* 0x0000541065652816 */ /* 0x000fe40000000071 */
[----:B------:R-:W-:Y:S02]  /*4440*/  @P2 PRMT R102, R102, 0x5410, R140 ;  /* 0x0000541066662816 */ /* 0x000fe4000000008c */
[----:B------:R-:W-:Y:S02]  /*4450*/  @P2 PRMT R103, R103, 0x5410, R179 ;  /* 0x0000541067672816 */ /* 0x000fe400000000b3 */
[----:B------:R-:W-:Y:S02]  /*4460*/  F2FP.F16.F32.PACK_AB R107, R114, R143 ;  /* 0x0000008f726b723e */ /* 0x000fe400000000ff */
[----:B------:R-:W-:Y:S01]  /*4470*/  F2FP.F16.F32.PACK_AB R106, R115, R142 ;  /* 0x0000008e736a723e */ /* 0x000fe200000000ff */
[----:B------:R0:W-:Y:S01]  /*4480*/  @P2 STG.E.128 desc[UR6][R110.64], R100 ;  /* 0x000000646e002986 */ /* 0x0001e2000c101d06 */
[----:B------:R-:W-:-:S02]  /*4490*/  F2FP.F16.F32.PACK_AB R105, R105, R128 ;  /* 0x000000806969723e */ /* 0x000fc400000000ff */
[----:B------:R-:W-:Y:S02]  /*44a0*/  F2FP.F16.F32.PACK_AB R104, R104, R127 ;  /* 0x0000007f6868723e */ /* 0x000fe400000000ff */
        /* <DEDUP_REMOVED lines=80> */
.L_x_9114:
        /* <DEDUP_REMOVED lines=31> */
.L_x_9115:
[----:B------:R-:W-:Y:S01]  /*4ba0*/  HFMA2.MMA R251, -RZ, RZ, 0, 9.5367431640625e-07 ;  /* 0x00000010fffb7435 */ /* 0x000fe200000001ff */
[----:B------:R-:W-:Y:S02]  /*4bb0*/  MOV R250, 0x1f ;  /* 0x0000001f00fa7802 */ /* 0x000fe40000000f00 */
[----:B------:R-:W-:-:S08]  /*4bc0*/  MOV R249, 0xffffffff ;  /* 0xffffffff00f97802 */ /* 0x000fd00000000f00 */
[----:B-----5:R-:W-:Y:S05]  /*4bd0*/  WARPSYNC.COLLECTIVE R249, `(.L_x_9118) ;  /* 0x00000000f9087348 */ /* 0x020fea0003c00000 */
[----:B------:R0:W1:Y:S02]  /*4be0*/  SHFL.DOWN P3, R106, R252, R251, R250 ;  /* 0x080000fbfc6a7389 */ /* 0x00006400000600fa */
[----:B01---5:R-:W-:Y:S01]  /*4bf0*/  ENDCOLLECTIVE ;  /* 0x000000000000791b */ /* 0x023fe20003800000 */
.L_x_9118:
[----:B------:R-:W-:Y:S01]  /*4c00*/  FADD.FTZ R105, R252, R106 ;  /* 0x0000006afc697221 */ /* 0x000fe20000010000 */
[----:B------:R-:W-:-:S07]  /*4c10*/  MOV R252, R104 ;  /* 0x0000006800fc7202 */ /* 0x000fce0000000f00 */
[----:B------:R-:W-:Y:S05]  /*4c20*/  WARPSYNC.COLLECTIVE R249, `(.L_x_9119) ;  /* 0x00000000f9087348 */ /* 0x000fea0003c00000 */
[----:B------:R0:W1:Y:S02]  /*4c30*/  SHFL.DOWN P3, R106, R252, R251, R250 ;  /* 0x080000fbfc6a7389 */ /* 0x00006400000600fa */
[----:B01----:R-:W-:Y:S01]  /*4c40*/  ENDCOLLECTIVE ;  /* 0x000000000000791b */ /* 0x003fe20003800000 */
.L_x_9119:
[----:B------:R-:W-:Y:S01]  /*4c50*/  HFMA2.MMA R251, -RZ, RZ, 0, 4.76837158203125e-07 ;  /* 0x00000008fffb7435 */ /* 0x000fe200000001ff */
[----:B------:R-:W-:Y:S02]  /*4c60*/  MOV R252, R105 ;  /* 0x0000006900fc7202 */ /* 0x000fe40000000f00 */
[----:B------:R-:W-:-:S08]  /*4c70*/  MOV R107, R106 ;  /* 0x0000006a006b7202 */ /* 0x000fd00000000f00 */
[----:B------:R-:W-:Y:S05]  /*4c80*/  WARPSYNC.COLLECTIVE R249, `(.L_x_9120) ;  /* 0x00000000f9087348 */ /* 0x000fea0003c00000 */
[----:B------:R0:W1:Y:S02]  /*4c90*/  SHFL.DOWN P3, R106, R252, R251, R250 ;  /* 0x080000fbfc6a7389 */ /* 0x00006400000600fa */
[----:B01----:R-:W-:Y:S01]  /*4ca0*/  ENDCOLLECTIVE ;  /* 0x000000000000791b */ /* 0x003fe20003800000 */
.L_x_9120:
[----:B------:R-:W-:-:S05]  /*4cb0*/  FADD.FTZ R107, R104, R107 ;  /* 0x0000006b686b7221 */ /* 0x000fca0000010000 */
[----:B------:R-:W-:Y:S01]  /*4cc0*/  MOV R252, R107 ;  /* 0x0000006b00fc7202 */ /* 0x000fe20000000f00 */
[----:B------:R-:W-:-:S07]  /*4cd0*/  FADD.FTZ R105, R105, R106 ;  /* 0x0000006a69697221 */ /* 0x000fce0000010000 */
[----:B------:R-:W-:Y:S05]  /*4ce0*/  WARPSYNC.COLLECTIVE R249, `(.L_x_9121) ;  /* 0x00000000f9087348 */ /* 0x000fea0003c00000 */
[----:B------:R0:W1:Y:S02]  /*4cf0*/  SHFL.DOWN P3, R106, R252, R251, R250 ;  /* 0x080000fbfc6a7389 */ /* 0x00006400000600fa */
[----:B01----:R-:W-:Y:S01]  /*4d00*/  ENDCOLLECTIVE ;  /* 0x000000000000791b */ /* 0x003fe20003800000 */
.L_x_9121:
[----:B------:R-:W-:Y:S01]  /*4d10*/  HFMA2.MMA R251, -RZ, RZ, 0, 2.384185791015625e-07 ;  /* 0x00000004fffb7435 */ /* 0x000fe200000001ff */
[----:B------:R-:W-:Y:S02]  /*4d20*/  MOV R252, R105 ;  /* 0x0000006900fc7202 */ /* 0x000fe40000000f00 */
[----:B------:R-:W-:-:S08]  /*4d30*/  MOV R104, R106 ;  /* 0x0000006a00687202 */ /* 0x000fd00000000f00 */
[----:B------:R-:W-:Y:S05]  /*4d40*/  WARPSYNC.COLLECTIVE R249, `(.L_x_9122) ;  /* 0x00000000f9087348 */ /* 0x000fea0003c00000 */
[----:B------:R0:W1:Y:S02]  /*4d50*/  SHFL.DOWN P3, R106, R252, R251, R250 ;  /* 0x080000fbfc6a7389 */ /* 0x00006400000600fa */
[----:B01----:R-:W-:Y:S01]  /*4d60*/  ENDCOLLECTIVE ;  /* 0x000000000000791b */ /* 0x003fe20003800000 */
.L_x_9122:
[----:B------:R-:W-:-:S05]  /*4d70*/  FADD.FTZ R107, R107, R104 ;  /* 0x000000686b6b7221 */ /* 0x000fca0000010000 */
[----:B------:R-:W-:Y:S01]  /*4d80*/  MOV R252, R107 ;  /* 0x0000006b00fc7202 */ /* 0x000fe20000000f00 */
[----:B------:R-:W-:-:S07]  /*4d90*/  FADD.FTZ R104, R105, R106 ;  /* 0x0000006a69687221 */ /* 0x000fce0000010000 */
[----:B------:R-:W-:Y:S05]  /*4da0*/  WARPSYNC.COLLECTIVE R249, `(.L_x_9123) ;  /* 0x00000000f9087348 */ /* 0x000fea0003c00000 */
[----:B------:R0:W1:Y:S02]  /*4db0*/  SHFL.DOWN P3, R106, R252, R251, R250 ;  /* 0x080000fbfc6a7389 */ /* 0x00006400000600fa */
[----:B01----:R-:W-:Y:S01]  /*4dc0*/  ENDCOLLECTIVE ;  /* 0x000000000000791b */ /* 0x003fe20003800000 */
.L_x_9123:
        /* <DEDUP_REMOVED lines=8> */
.L_x_9124:
[----:B------:R-:W-:Y:S01]  /*4e50*/  MOV R252, R105 ;  /* 0x0000006900fc7202 */ /* 0x000fe20000000f00 */
[----:B------:R-:W-:-:S07]  /*4e60*/  FADD.FTZ R104, R104, R106 ;  /* 0x0000006a68687221 */ /* 0x000fce0000010000 */
[----:B------:R-:W-:Y:S05]  /*4e70*/  WARPSYNC.COLLECTIVE R249, `(.L_x_9125) ;  /* 0x00000000f9087348 */ /* 0x000fea0003c00000 */
[----:B------:R0:W1:Y:S02]  /*4e80*/  SHFL.DOWN P3, R106, R252, R251, R250 ;  /* 0x080000fbfc6a7389 */ /* 0x00006400000600fa */
[----:B01----:R-:W-:Y:S01]  /*4e90*/  ENDCOLLECTIVE ;  /* 0x000000000000791b */ /* 0x003fe20003800000 */
.L_x_9125:
[----:B------:R-:W-:Y:S01]  /*4ea0*/  HFMA2.MMA R251, -RZ, RZ, 0, 5.9604644775390625e-08 ;  /* 0x00000001fffb7435 */ /* 0x000fe200000001ff */
[----:B------:R-:W-:Y:S02]  /*4eb0*/  MOV R252, R104 ;  /* 0x0000006800fc7202 */ /* 0x000fe40000000f00 */
[----:B------:R-:W-:-:S08]  /*4ec0*/  MOV R107, R106 ;  /* 0x0000006a006b7202 */ /* 0x000fd00000000f00 */
[----:B------:R-:W-:Y:S05]  /*4ed0*/  WARPSYNC.COLLECTIVE R249, `(.L_x_9126) ;  /* 0x00000000f9087348 */ /* 0x000fea0003c00000 */
[----:B------:R0:W1:Y:S02]  /*4ee0*/  SHFL.DOWN P3, R106, R252, R251, R250 ;  /* 0x080000fbfc6a7389 */ /* 0x00006400000600fa */
[----:B01----:R-:W-:Y:S01]  /*4ef0*/  ENDCOLLECTIVE ;  /* 0x000000000000791b */ /* 0x003fe20003800000 */
.L_x_9126:
[----:B------:R-:W-:-:S05]  /*4f00*/  FADD.FTZ R105, R105, R107 ;  /* 0x0000006b69697221 */ /* 0x000fca0000010000 */
[----:B------:R-:W-:Y:S02]  /*4f10*/  MOV R252, R105 ;  /* 0x0000006900fc7202 */ /* 0x000fe40000000f00 */
[----:B------:R-:W-:-:S07]  /*4f20*/  MOV R107, R106 ;  /* 0x0000006a006b7202 */ /* 0x000fce0000000f00 */
[----:B------:R-:W-:Y:S05]  /*4f30*/  WARPSYNC.COLLECTIVE R249, `(.L_x_9127) ;  /* 0x00000000f9087348 */ /* 0x000fea0003c00000 */
[----:B------:R0:W1:Y:S02]  /*4f40*/  SHFL.DOWN P3, R106, R252, R251, R250 ;  /* 0x080000fbfc6a7389 */ /* 0x00006400000600fa */
[----:B01----:R-:W-:Y:S01]  /*4f50*/  ENDCOLLECTIVE ;  /* 0x000000000000791b */ /* 0x003fe20003800000 */
.L_x_9127:
[----:B------:R-:W-:Y:S05]  /*4f60*/  BRA `(.L_x_9128) ;  /* 0xffffffd400107947 */ /* 0x000fea000383ffff */
.L_x_9129:
        /* <DEDUP_REMOVED lines=9> */
.L_x_16579:


//--------------------- .text._ZN10layer_norm22ln_bwd_finalize_kernelINS_22Kernel_traits_finalizeILj5120Ef6__halfS2_S2_fjLb0ELj1024ELj4ENS_18Kernel_traits_baseILj5120EfS2_S2_S2_fjLj1024EEEEELb0ELb0EEEvNS_9BwdParamsE --------------------------
	.section	.text._ZN10layer_norm22ln_bwd_finalize_kernelINS_22Kernel_traits_finalizeILj5120Ef6__halfS2_S2_fjLb0ELj1024ELj4ENS_18Kernel_traits_baseILj5120EfS2_S2_S2_fjLj1024EEEEELb0ELb0EEEvNS_9BwdParamsE,"ax",@progbits
	.align	128
        .global         _ZN10layer_norm22ln_bwd_finalize_kernelINS_22Kernel_traits_finalizeILj5120Ef6__halfS2_S2_fjLb0ELj1024ELj4ENS_18Kernel_traits_baseILj5120EfS2_S2_S2_fjLj1024EEEEELb0ELb0EEEvNS_9BwdParamsE
        .type           _ZN10layer_norm22ln_bwd_finalize_kernelINS_22Kernel_traits_finalizeILj5120Ef6__halfS2_S2_fjLb0ELj1024ELj4ENS_18Kernel_traits_baseILj5120EfS2_S2_S2_fjLj1024EEEEELb0ELb0EEEvNS_9BwdParamsE,@function
        .size           _ZN10layer_norm22ln_bwd_finalize_kernelINS_22Kernel_traits_finalizeILj5120Ef6__halfS2_S2_fjLb0ELj1024ELj4ENS_18Kernel_traits_baseILj5120EfS2_S2_S2_fjLj1024EEEEELb0ELb0EEEvNS_9BwdParamsE,(.L_x_16580 - _ZN10layer_norm22ln_bwd_finalize_kernelINS_22Kernel_traits_finalizeILj5120Ef6__halfS2_S2_fjLb0ELj1024ELj4ENS_18Kernel_traits_baseILj5120EfS2_S2_S2_fjLj1024EEEEELb0ELb0EEEvNS_9BwdParamsE)
        .other          _ZN10layer_norm22ln_bwd_finalize_kernelINS_22Kernel_traits_finalizeILj5120Ef6__halfS2_S2_fjLb0ELj1024ELj4ENS_18Kernel_traits_baseILj5120EfS2_S2_S2_fjLj1024EEEEELb0ELb0EEEvNS_9BwdParamsE,@"STO_CUDA_ENTRY STV_DEFAULT"
_ZN10layer_norm22ln_bwd_finalize_kernelINS_22Kernel_traits_finalizeILj5120Ef6__halfS2_S2_fjLb0ELj1024ELj4ENS_18Kernel_traits_baseILj5120EfS2_S2_S2_fjLj1024EEEEELb0ELb0EEEvNS_9BwdParamsE:
.text._ZN10layer_norm22ln_bwd_finalize_kernelINS_22Kernel_traits_finalizeILj5120Ef6__halfS2_S2_fjLb0ELj1024ELj4ENS_18Kernel_traits_baseILj5120EfS2_S2_S2_fjLj1024EEEEELb0ELb0EEEvNS_9BwdParamsE:
        /* <DEDUP_REMOVED lines=25> */
.L_x_9142:
        /* <DEDUP_REMOVED lines=30> */
.L_x_9134:
        /* <DEDUP_REMOVED lines=36> */
.L_x_9133:
[----:B------:R-:W-:Y:S05]  /*05b0*/  BSYNC B1 ;  /* 0x0000000000017941 */ /* 0x000fea0003800000 */
.L_x_9132:
        /* <DEDUP_REMOVED lines=24> */
.L_x_9136:
[----:B------:R-:W-:Y:S05]  /*0740*/  BSYNC B1 ;  /* 0x0000000000017941 */ /* 0x000fea0003800000 */
.L_x_9135:
        /* <DEDUP_REMOVED lines=12> */
.L_x_9137:
[----:B------:R-:W-:Y:S05]  /*0810*/  BSYNC B1 ;  /* 0x0000000000017941 */ /* 0x000fea0003800000 */
.L_x_9131:
[----:B------:R-:W-:Y:S05]  /*0820*/  BSYNC B0 ;  /* 0x0000000000007941 */ /* 0x000fea0003800000 */
.L_x_9130:
        /* <DEDUP_REMOVED lines=29> */
.L_x_9153:
[----:B---3--:R-:W-:Y:S01]  /*0a00*/  FADD.FTZ R9, R18, R9 ;  /* 0x0000000912097221 */ /* 0x008fe20000010000 */
[----:B--2---:R-:W-:-:S04]  /*0a10*/  FADD.FTZ R11, R10, R11 ;  /* 0x0000000b0a0b7221 */ /* 0x004fc80000010000 */
[----:B------:R2:W-:Y:S04]  /*0a20*/  @!P1 STS [R6+0x2000], R9 ;  /* 0x0020000906009388 */ /* 0x0005e80000000800 */
[----:B------:R2:W-:Y:S02]  /*0a30*/  @!P1 STS [R6+0x2080], R11 ;  /* 0x0020800b06009388 */ /* 0x0005e40000000800 */
.L_x_9138:
        /* <DEDUP_REMOVED lines=16> */
.L_x_9141:
[----:B------:R-:W-:Y:S05]  /*0b40*/  BSYNC B0 ;  /* 0x0000000000007941 */ /* 0x000fea0003800000 */
.L_x_9140:
[C---:B------:R-:W-:Y:S01]  /*0b50*/  ISETP.GT.U32.AND P1, PT, R3.reuse, -0x1401, PT ;  /* 0xffffebff0300780c */ /* 0x040fe20003f24070 */
[----:B------:R-:W-:Y:S01]  /*0b60*/  VIADD R4, R4, 0xa00 ;  /* 0x00000a0004047836 */ /* 0x000fe20000000000 */
[----:B------:R-:W-:-:S11]  /*0b70*/  IADD3 R3, R3, 0x1400, RZ ;  /* 0x0000140003037810 */ /* 0x000fd60007ffe0ff */
[----:B------:R-:W-:Y:S05]  /*0b80*/  @P1 BRA `(.L_x_9142) ;  /* 0xfffffff400801947 */ /* 0x000fea000383ffff */
[----:B------:R-:W-:Y:S05]  /*0b90*/  EXIT ;  /* 0x000000000000794d */ /* 0x000fea0003800000 */
.L_x_9139:
[----:B------:R-:W-:Y:S01]  /*0ba0*/  HFMA2.MMA R21, -RZ, RZ, 0, 5.9604644775390625e-08 ;  /* 0x00000001ff157435 */ /* 0x000fe200000001ff */
[----:B0--3--:R-:W-:Y:S01]  /*0bb0*/  MOV R22, R10 ;  /* 0x0000000a00167202 */ /* 0x009fe20000000f00 */
[----:B------:R-:W-:Y:S01]  /*0bc0*/  IMAD.MOV.U32 R19, RZ, RZ, -0x1 ;  /* 0xffffffffff137424 */ /* 0x000fe200078e00ff */
[----:B------:R-:W-:-:S08]  /*0bd0*/  MOV R24, 0x1f ;  /* 0x0000001f00187802 */ /* 0x000fd00000000f00 */
[----:B-12---:R-:W-:Y:S05]  /*0be0*/  WARPSYNC.COLLECTIVE R19, `(.L_x_9143) ;  /* 0x0000000013087348 */ /* 0x006fea0003c00000 */
[----:B------:R0:W3:Y:S02]  /*0bf0*/  SHFL.BFLY P2, R20, R22, R21, R24 ;  /* 0x0c00001516147389 */ /* 0x0000e40000040018 */
[----:B0123--:R-:W-:Y:S01]  /*0c00*/  ENDCOLLECTIVE ;  /* 0x000000000000791b */ /* 0x00ffe20003800000 */
.L_x_9143:
[----:B------:R-:W-:Y:S01]  /*0c10*/  HFMA2.MMA R21, -RZ, RZ, 0, 1.1920928955078125e-07 ;  /* 0x00000002ff157435 */ /* 0x000fe200000001ff */
[----:B------:R-:W-:-:S05]  /*0c20*/  MOV R11, R20 ;  /* 0x00000014000b7202 */ /* 0x000fca0000000f00 */
[----:B------:R-:W-:-:S05]  /*0c30*/  FADD.FTZ R11, R10, R11 ;  /* 0x0000000b0a0b7221 */ /* 0x000fca0000010000 */
[----:B------:R-:W-:-:S07]  /*0c40*/  MOV R22, R11 ;  /* 0x0000000b00167202 */ /* 0x000fce0000000f00 */
[----:B------:R-:W-:Y:S05]  /*0c50*/  WARPSYNC.COLLECTIVE R19, `(.L_x_9144) ;  /* 0x0000000013087348 */ /* 0x000fea0003c00000 */
[----:B------:R0:W1:Y:S02]  /*0c60*/  SHFL.BFLY P2, R20, R22, R21, R24 ;  /* 0x0c00001516147389 */ /* 0x0000640000040018 */
[----:B01----:R-:W-:Y:S01]  /*0c70*/  ENDCOLLECTIVE ;  /* 0x000000000000791b */ /* 0x003fe20003800000 */
.L_x_9144:
[----:B------:R-:W-:Y:S01]  /*0c80*/  HFMA2.MMA R21, -RZ, RZ, 0, 2.384185791015625e-07 ;  /* 0x00000004ff157435 */ /* 0x000fe200000001ff */
[----:B------:R-:W-:-:S04]  /*0c90*/  IMAD.MOV.U32 R14, RZ, RZ, R20 ;  /* 0x000000ffff0e7224 */ /* 0x000fc800078e0014 */
[----:B------:R-:W-:-:S05]  /*0ca0*/  FADD.FTZ R14, R11, R14 ;  /* 0x0000000e0b0e7221 */ /* 0x000fca0000010000 */
[----:B------:R-:W-:-:S07]  /*0cb0*/  MOV R22, R14 ;  /* 0x0000000e00167202 */ /* 0x000fce0000000f00 */
[----:B------:R-:W-:Y:S05]  /*0cc0*/  WARPSYNC.COLLECTIVE R19, `(.L_x_9145) ;  /* 0x0000000013087348 */ /* 0x000fea0003c00000 */
[----:B------:R0:W1:Y:S02]  /*0cd0*/  SHFL.BFLY P2, R20, R22, R21, R24 ;  /* 0x0c00001516147389 */ /* 0x0000640000040018 */
[----:B01----:R-:W-:Y:S01]  /*0ce0*/  ENDCOLLECTIVE ;  /* 0x000000000000791b */ /* 0x003fe20003800000 */
.L_x_9145:
[----:B------:R-:W-:Y:S01]  /*0cf0*/  IMAD.MOV.U32 R21, RZ, RZ, 0x8 ;  /* 0x00000008ff157424 */ /* 0x000fe200078e00ff */
[----:B------:R-:W-:-:S05]  /*0d00*/  MOV R13, R20 ;  /* 0x00000014000d7202 */ /* 0x000fca0000000f00 */
[----:B------:R-:W-:-:S05]  /*0d10*/  FADD.FTZ R13, R14, R13 ;  /* 0x0000000d0e0d7221 */ /* 0x000fca0000010000 */
[----:B------:R-:W-:-:S07]  /*0d20*/  MOV R22, R13 ;  /* 0x0000000d00167202 */ /* 0x000fce0000000f00 */
[----:B------:R-:W-:Y:S05]  /*0d30*/  WARPSYNC.COLLECTIVE R19, `(.L_x_9146) ;  /* 0x0000000013087348 */ /* 0x000fea0003c00000 */
[----:B------:R0:W1:Y:S02]  /*0d40*/  SHFL.BFLY P2, R20, R22, R21, R24 ;  /* 0x0c00001516147389 */ /* 0x0000640000040018 */
[----:B01----:R-:W-:Y:S01]  /*0d50*/  ENDCOLLECTIVE ;  /* 0x000000000000791b */ /* 0x003fe20003800000 */
.L_x_9146:
[----:B------:R-:W-:Y:S01]  /*0d60*/  HFMA2.MMA R21, -RZ, RZ, 0, 9.5367431640625e-07 ;  /* 0x00000010ff157435 */ /* 0x000fe200000001ff */
[----:B------:R-:W-:-:S05]  /*0d70*/  MOV R10, R20 ;  /* 0x00000014000a7202 */ /* 0x000fca0000000f00 */
[----:B------:R-:W-:-:S05]  /*0d80*/  FADD.FTZ R10, R13, R10 ;  /* 0x0000000a0d0a7221 */ /* 0x000fca0000010000 */
[----:B------:R-:W-:-:S07]  /*0d90*/  MOV R22, R10 ;  /* 0x0000000a00167202 */ /* 0x000fce0000000f00 */
[----:B------:R-:W-:Y:S05]  /*0da0*/  WARPSYNC.COLLECTIVE R19, `(.L_x_9147) ;  /* 0x0000000013087348 */ /* 0x000fea0003c00000 */
[----:B------:R0:W1:Y:S02]  /*0db0*/  SHFL.BFLY P2, R20, R22, R21, R24 ;  /* 0x0c00001516147389 */ /* 0x0000640000040018 */
[----:B01----:R-:W-:Y:S01]  /*0dc0*/  ENDCOLLECTIVE ;  /* 0x000000000000791b */ /* 0x003fe20003800000 */
.L_x_9147:
[----:B------:R-:W-:Y:S01]  /*0dd0*/  HFMA2.MMA R21, -RZ, RZ, 0, 5.9604644775390625e-08 ;  /* 0x00000001ff157435 */ /* 0x000fe200000001ff */
[----:B------:R-:W-:Y:S01]  /*0de0*/  IMAD.MOV.U32 R22, RZ, RZ, R9 ;  /* 0x000000ffff167224 */ /* 0x000fe200078e0009 */
[----:B------:R-:W-:-:S09]  /*0df0*/  MOV R11, R20 ;  /* 0x00000014000b7202 */ /* 0x000fd20000000f00 */
[----:B------:R-:W-:Y:S05]  /*0e00*/  WARPSYNC.COLLECTIVE R19, `(.L_x_9148) ;  /* 0x0000000013087348 */ /* 0x000fea0003c00000 */
[----:B------:R0:W1:Y:S02]  /*0e10*/  SHFL.BFLY P2, R20, R22, R21, R24 ;  /* 0x0c00001516147389 */ /* 0x0000640000040018 */
[----:B01----:R-:W-:Y:S01]  /*0e20*/  ENDCOLLECTIVE ;  /* 0x000000000000791b */ /* 0x003fe20003800000 */
.L_x_9148:
[----:B------:R-:W-:Y:S01]  /*0e30*/  HFMA2.MMA R21, -RZ, RZ, 0, 1.1920928955078125e-07 ;  /* 0x00000002ff157435 */ /* 0x000fe200000001ff */
[----:B------:R-:W-:-:S05]  /*0e40*/  MOV R14, R20 ;  /* 0x00000014000e7202 */ /* 0x000fca0000000f00 */
[----:B------:R-:W-:-:S05]  /*0e50*/  FADD.FTZ R15, R9, R14 ;  /* 0x0000000e090f7221 */ /* 0x000fca0000010000 */
[----:B------:R-:W-:-:S07]  /*0e60*/  MOV R22, R15 ;  /* 0x0000000f00167202 */ /* 0x000fce0000000f00 */
[----:B------:R-:W-:Y:S05]  /*0e70*/  WARPSYNC.COLLECTIVE R19, `(.L_x_9149) ;  /* 0x0000000013087348 */ /* 0x000fea0003c00000 */
[----:B------:R0:W1:Y:S02]  /*0e80*/  SHFL.BFLY P2, R20, R22, R21, R24 ;  /* 0x0c00001516147389 */ /* 0x0000640000040018 */
[----:B01----:R-:W-:Y:S01]  /*0e90*/  ENDCOLLECTIVE ;  /* 0x000000000000791b */ /* 0x003fe20003800000 */
.L_x_9149:
[----:B------:R-:W-:Y:S01]  /*0ea0*/  HFMA2.MMA R21, -RZ, RZ, 0, 2.384185791015625e-07 ;  /* 0x00000004ff157435 */ /* 0x000fe200000001ff */
[----:B------:R-:W-:-:S04]  /*0eb0*/  IMAD.MOV.U32 R16, RZ, RZ, R20 ;  /* 0x000000ffff107224 */ /* 0x000fc800078e0014 */
[----:B------:R-:W-:-:S05]  /*0ec0*/  FADD.FTZ R16, R15, R16 ;  /* 0x000000100f107221 */ /* 0x000fca0000010000 */
[----:B------:R-:W-:-:S07]  /*0ed0*/  MOV R22, R16 ;  /* 0x0000001000167202 */ /* 0x000fce0000000f00 */
[----:B------:R-:W-:Y:S05]  /*0ee0*/  WARPSYNC.COLLECTIVE R19, `(.L_x_9150) ;  /* 0x0000000013087348 */ /* 0x000fea0003c00000 */
[----:B------:R0:W1:Y:S02]  /*0ef0*/  SHFL.BFLY P2, R20, R22, R21, R24 ;  /* 0x0c00001516147389 */ /* 0x0000640000040018 */
[----:B01----:R-:W-:Y:S01]  /*0f00*/  ENDCOLLECTIVE ;  /* 0x000000000000791b */ /* 0x003fe20003800000 */
.L_x_9150:
[----:B------:R-:W-:Y:S01]  /*0f10*/  IMAD.MOV.U32 R21, RZ, RZ, 0x8 ;  /* 0x00000008ff157424 */ /* 0x000fe200078e00ff */
[----:B------:R-:W-:-:S05]  /*0f20*/  MOV R17, R20 ;  /* 0x0000001400117202 */ /* 0x000fca0000000f00 */
[----:B------:R-:W-:-:S05]  /*0f30*/  FADD.FTZ R17, R16, R17 ;  /* 0x0000001110117221 */ /* 0x000fca0000010000 */
[----:B------:R-:W-:-:S07]  /*0f40*/  MOV R22, R17 ;  /* 0x0000001100167202 */ /* 0x000fce0000000f00 */
[----:B------:R-:W-:Y:S05]  /*0f50*/  WARPSYNC.COLLECTIVE R19, `(.L_x_9151) ;  /* 0x0000000013087348 */ /* 0x000fea0003c00000 */
[----:B------:R0:W1:Y:S02]  /*0f60*/  SHFL.BFLY P2, R20, R22, R21, R24 ;  /* 0x0c00001516147389 */ /* 0x0000640000040018 */
[----:B01----:R-:W-:Y:S01]  /*0f70*/  ENDCOLLECTIVE ;  /* 0x000000000000791b */ /* 0x003fe20003800000 */
.L_x_9151:
[----:B------:R-:W-:Y:S01]  /*0f80*/  HFMA2.MMA R21, -RZ, RZ, 0, 9.5367431640625e-07 ;  /* 0x00000010ff157435 */ /* 0x000fe200000001ff */
[----:B------:R-:W-:-:S05]  /*0f90*/  MOV R18, R20 ;  /* 0x0000001400127202 */ /* 0x000fca0000000f00 */
[----:B------:R-:W-:-:S05]  /*0fa0*/  FADD.FTZ R18, R17, R18 ;  /* 0x0000001211127221 */ /* 0x000fca0000010000 */
[----:B------:R-:W-:-:S07]  /*0fb0*/  MOV R22, R18 ;  /* 0x0000001200167202 */ /* 0x000fce0000000f00 */
[----:B------:R-:W-:Y:S05]  /*0fc0*/  WARPSYNC.COLLECTIVE R19, `(.L_x_9152) ;  /* 0x0000000013087348 */ /* 0x000fea0003c00000 */
[----:B------:R0:W1:Y:S02]  /*0fd0*/  SHFL.BFLY P2, R20, R22, R21, R24 ;  /* 0x0c00001516147389 */ /* 0x0000640000040018 */
[----:B01----:R-:W-:Y:S01]  /*0fe0*/  ENDCOLLECTIVE ;  /* 0x000000000000791b */ /* 0x003fe20003800000 */
.L_x_9152:
[----:B------:R-:W-:Y:S01]  /*0ff0*/  MOV R9, R20 ;  /* 0x0000001400097202 */ /* 0x000fe20000000f00 */
[----:B------:R-:W-:Y:S06]  /*1000*/  BRA `(.L_x_9153) ;  /* 0xfffffff8007c7947 */ /* 0x000fec000383ffff */
.L_x_9154:
        /* <DEDUP_REMOVED lines=15> */
.L_x_16580:


//--------------------- .text._ZN10layer_norm13ln_bwd_kernelINS_13Kernel_traitsIf6__halfS2_S2_fjLj5120ELj1ELj1ELj4ELj16ENS_18Kernel_traits_baseILj5120EfS2_S2_S2_fjLj128EEEEELb1ELb0ELb1ELb0EEEvNS_9BwdParamsE --------------------------
	.section	.text._ZN10layer_norm13ln_bwd_kernelINS_13Kernel_traitsIf6__halfS2_S2_fjLj5120ELj1ELj1ELj4ELj16ENS_18Kernel_traits_baseILj5120EfS2_S2_S2_fjLj128EEEEELb1ELb0ELb1ELb0EEEvNS_9BwdParamsE,"ax",@progbits
	.align	128
        .global         _ZN10layer_norm13ln_bwd_kernelINS_13Kernel_traitsIf6__halfS2_S2_fjLj5120ELj1ELj1ELj4ELj16ENS_18Kernel_traits_baseILj5120EfS2_S2_S2_fjLj128EEEEELb1ELb0ELb1ELb0EEEvNS_9BwdParamsE
        .type           _ZN10layer_norm13ln_bwd_kernelINS_13Kernel_traitsIf6__halfS2_S2_fjLj5120ELj1ELj1ELj4ELj16ENS_18Kernel_traits_baseILj5120EfS2_S2_S2_fjLj128EEEEELb1ELb0ELb1ELb0EEEvNS_9BwdParamsE,@function
        .size           _ZN10layer_norm13ln_bwd_kernelINS_13Kernel_traitsIf6__halfS2_S2_fjLj5120ELj1ELj1ELj4ELj16ENS_18Kernel_traits_baseILj5120EfS2_S2_S2_fjLj128EEEEELb1ELb0ELb1ELb0EEEvNS_9BwdParamsE,(.L_x_16581 - _ZN10layer_norm13ln_bwd_kernelINS_13Kernel_traitsIf6__halfS2_S2_fjLj5120ELj1ELj1ELj4ELj16ENS_18Kernel_traits_baseILj5120EfS2_S2_S2_fjLj128EEEEELb1ELb0ELb1ELb0EEEvNS_9BwdParamsE)
        .other          _ZN10layer_norm13ln_bwd_kernelINS_13Kernel_traitsIf6__halfS2_S2_fjLj5120ELj1ELj1ELj4ELj16ENS_18Kernel_traits_baseILj5120EfS2_S2_S2_fjLj128EEEEELb1ELb0ELb1ELb0EEEvNS_9BwdParamsE,@"STO_CUDA_ENTRY STV_DEFAULT"
_ZN10layer_norm13ln_bwd_kernelINS_13Kernel_traitsIf6__halfS2_S2_fjLj5120ELj1ELj1ELj4ELj16ENS_18Kernel_traits_baseILj5120EfS2_S2_S2_fjLj128EEEEELb1ELb0ELb1ELb0EEEvNS_9BwdParamsE:
.text._ZN10layer_norm13ln_bwd_kernelINS_13Kernel_traitsIf6__halfS2_S2_fjLj5120ELj1ELj1ELj4ELj16ENS_18Kernel_traits_baseILj5120EfS2_S2_S2_fjLj128EEEEELb1ELb0ELb1ELb0EEEvNS_9BwdParamsE:
        /* <DEDUP_REMOVED lines=11> */
[----:B------:R-:W-:Y:S01]  /*00b0*/  MOV R2, UR4 ;  /* 0x0000000400027c02 */ /* 0x000fe20008000f00 */
[----:B------:R-:W-:Y:S01]  /*00c0*/  ULDC.64 UR4, c[0x0][0x208] ;  /* 0x0000820000047ab9 */ /* 0x000fe20000000a00 */
[----:B------:R-:W-:Y:S01]  /*00d0*/  ULDC.64 UR8, c[0x0][0x2c8] ;  /* 0x0000b20000087ab9 */ /* 0x000fe20000000a00 */
[----:B------:R-:W-:Y:S01]  /*00e0*/  ULDC.64 UR12, c[0x0][0x210] ;  /* 0x00008400000c7ab9 */ /* 0x000fe20000000a00 */
        /* <DEDUP_REMOVED lines=23> */
[C---:B---3--:R-:W-:Y:S01]  /*0260*/  @P3 IMAD.WIDE.U32 R10, R7.reuse, 0x20, R8 ;  /* 0x00000020070a3825 */ /* 0x048fe200078e0008 */
[----:B------:R-:W-:Y:S01]  /*0270*/  @P3 IADD3 R7, R7, 0x80, RZ ;  /* 0x0000008007073810 */ /* 0x000fe20007ffe0ff */
[----:B------:R-:W3:Y:S03]  /*0280*/  @P2 LDC.64 R16, c[0x0][0x260] ;  /* 0x00009800ff102b82 */ /* 0x000ee60000000a00 */
[----:B------:R-:W5:Y:S01]  /*0290*/  @P3 LDG.E.128 R32, desc[UR4][R10.64] ;  /* 0x000000040a203981 */ /* 0x000f62000c1e1d00 */
[C---:B----4-:R-:W-:Y:S01]  /*02a0*/  @P0 IMAD.WIDE.U32 R12, R7.reuse, 0x20, R12 ;  /* 0x00000020070c0825 */ /* 0x050fe200078e000c */
[----:B------:R-:W-:-:S02]  /*02b0*/  @P0 IADD3 R7, R7, 0x80, RZ ;  /* 0x0000008007070810 */ /* 0x000fc40007ffe0ff */
[----:B------:R-:W5:Y:S04]  /*02c0*/  @P3 LDG.E.128 R36, desc[UR4][R10.64+0x10] ;  /* 0x000010040a243981 */ /* 0x000f68000c1e1d00 */
[----:B------:R-:W5:Y:S01]  /*02d0*/  @P0 LDG.E.128 R40, desc[UR4][R12.64] ;  /* 0x000000040c280981 */ /* 0x000f62000c1e1d00 */
[----:B0-----:R-:W-:-:S03]  /*02e0*/  @P1 IMAD.WIDE.U32 R14, R7, 0x20, R14 ;  /* 0x00000020070e1825 */ /* 0x001fc600078e000e */
[----:B------:R-:W5:Y:S01]  /*02f0*/  @P0 LDG.E.128 R44, desc[UR4][R12.64+0x10] ;  /* 0x000010040c2c0981 */ /* 0x000f62000c1e1d00 */
[----:B------:R-:W-:-:S03]  /*0300*/  @P1 IADD3 R7, R7, 0x80, RZ ;  /* 0x0000008007071810 */ /* 0x000fc60007ffe0ff */
        /* <DEDUP_REMOVED lines=53> */
[----:B------:R-:W-:-:S06]  /*0660*/  MOV R65, RZ ;  /* 0x000000ff00417202 */ /* 0x000fcc0000000f00 */
[----:B------:R1:W-:Y:S04]  /*0670*/  STL.S16 [R1+0xc], R0 ;  /* 0x00000c0001007387 */ /* 0x0003e80000100600 */
.L_x_9306:
        /* <DEDUP_REMOVED lines=35> */
[----:B------:R-:W-:-:S04]  /*08b0*/  ISETP.NE.U32.AND P4, PT, RZ, UR8, PT ;  /* 0x00000008ff007c0c */ /* 0x000fc8000bf85070 */
[----:B------:R-:W-:-:S13]  /*08c0*/  ISETP.NE.AND.EX P4, PT, RZ, UR9, PT, P4 ;  /* 0x00000009ff007c0c */ /* 0x000fda000bf85340 */
[----:B------:R2:W5:Y:S02]  /*08d0*/  @P4 LDG.E.128 R140, desc[UR4][R172.64] ;  /* 0x00000004ac8c4981 */ /* 0x000564000c1e1d00 */
[----:B--2---:R-:W2:Y:S02]  /*08e0*/  LDC.64 R172, c[0x0][0x240] ;  /* 0x00009000ffac7b82 */ /* 0x004ea40000000a00 */
[----:B--2---:R-:W-:-:S05]  /*08f0*/  IMAD.WIDE.U32 R172, R174, 0x8, R172 ;  /* 0x00000008aeac7825 */ /* 0x004fca00078e00ac */
[----:B------:R2:W5:Y:S01]  /*0900*/  LDG.E.64 R182, desc[UR4][R172.64] ;  /* 0x00000004acb67981 */ /* 0x000562000c1e1b00 */
[----:B------:R-:W-:Y:S02]  /*0910*/  IADD3 R174, R174, 0x80, RZ ;  /* 0x00000080aeae7810 */ /* 0x000fe40007ffe0ff */
[----:B------:R-:W-:-:S07]  /*0920*/  IADD3 R175, R7, 0x80, RZ ;  /* 0x0000008007af7810 */ /* 0x000fce0007ffe0ff */
.L_x_9159:
[----:B------:R-:W-:Y:S05]  /*0930*/  BSYNC B1 ;  /* 0x0000000000017941 */ /* 0x000fea0003800000 */
.L_x_9158:
        /* <DEDUP_REMOVED lines=10> */
[----:B------:R-:W-:Y:S02]  /*09e0*/  IADD3 R174, R174, 0x80, RZ ;  /* 0x00000080aeae7810 */ /* 0x000fe40007ffe0ff */
[----:B------:R-:W-:-:S07]  /*09f0*/  IADD3 R175, R175, 0x80, RZ ;  /* 0x00000080afaf7810 */ /* 0x000fce0007ffe0ff */
.L_x_9161:
[----:B------:R-:W-:Y:S05]  /*0a00*/  BSYNC B1 ;  /* 0x0000000000017941 */ /* 0x000fea0003800000 */
.L_x_9160:
        /* <DEDUP_REMOVED lines=9> */
[----:B------:R-:W-:Y:S02]  /*0aa0*/  IADD3 R174, R174, 0x80, RZ ;  /* 0x00000080aeae7810 */ /* 0x000fe40007ffe0ff */
[----:B------:R-:W-:-:S07]  /*0ab0*/  IADD3 R175, R175, 0x80, RZ ;  /* 0x00000080afaf7810 */ /* 0x000fce0007ffe0ff */
.L_x_9163:
[----:B------:R-:W-:Y:S05]  /*0ac0*/  BSYNC B1 ;  /* 0x0000000000017941 */ /* 0x000fea0003800000 */
.L_x_9162:
        /* <DEDUP_REMOVED lines=9> */
[----:B------:R-:W-:Y:S02]  /*0b60*/  IADD3 R174, R174, 0x80, RZ ;  /* 0x00000080aeae7810 */ /* 0x000fe40007ffe0ff */
[----:B------:R-:W-:-:S07]  /*0b70*/  IADD3 R175, R175, 0x80, RZ ;  /* 0x00000080afaf7810 */ /* 0x000fce0007ffe0ff */
.L_x_9165:
[----:B------:R-:W-:Y:S05]  /*0b80*/  BSYNC B1 ;  /* 0x0000000000017941 */ /* 0x000fea0003800000 */
.L_x_9164:
[----:B------:R-:W-:Y:S01]  /*0b90*/  LOP3.LUT P4, RZ, R6, 0x8, RZ, 0xc0, !PT ;  /* 0x0000000806ff7812 */ /* 0x000fe2000788c0ff */
[----:B------:R-:W-:Y:S01]  /*0ba0*/  HFMA2.MMA R213, -RZ, RZ, 0, 0 ;  /* 0x00000000ffd57435 */ /* 0x000fe200000001ff */
[----:B------:R-:W-:-:S11]  /*0bb0*/  MOV R217, RZ ;  /* 0x000000ff00d97202 */ /* 0x000fd60000000f00 */
        /* <DEDUP_REMOVED lines=10> */
.L_x_9157:
        /* <DEDUP_REMOVED lines=22> */
[----:B------:R-:W4:Y:S04]  /*0dc0*/  LDL R242, [R1+0x1c] ;  /* 0x00001c0001f27983 */ /* 0x000f280000100800 */
[----:B------:R-:W4:Y:S03]  /*0dd0*/  LDL R246, [R1+0x18] ;  /* 0x0000180001f67983 */ /* 0x000f260000100800 */
        /* <DEDUP_REMOVED lines=13> */
[----:B------:R-:W-:Y:S02]  /*0eb0*/  IADD3 R210, R210, 0x80, RZ ;  /* 0x00000080d2d27810 */ /* 0x000fe40007ffe0ff */
[----:B------:R-:W-:Y:S01]  /*0ec0*/  IADD3 R209, R209, 0x80, RZ ;  /* 0x00000080d1d17810 */ /* 0x000fe20007ffe0ff */
[--C-:B--2---:R-:W-:Y:S02]  /*0ed0*/  HADD2.F32 R0, -RZ, R176.reuse.H0_H0 ;  /* 0x200000b0ff007230 */ /* 0x104fe40000004100 */
[----:B------:R-:W-:Y:S02]  /*0ee0*/  HADD2.F32 R8, -RZ, R176.H1_H1 ;  /* 0x300000b0ff087230 */ /* 0x000fe40000004100 */
[--C-:B------:R-:W-:Y:S02]  /*0ef0*/  HADD2.F32 R251, -RZ, R177.reuse.H1_H1 ;  /* 0x300000b1fffb7230 */ /* 0x100fe40000004100 */
[----:B------:R-:W-:Y:S01]  /*0f00*/  FADD.FTZ R0, -R243, R0 ;  /* 0x00000000f3007221 */ /* 0x000fe20000010100 */
[----:B------:R-:W-:-:S02]  /*0f10*/  HADD2.F32 R176, -RZ, R177.H0_H0 ;  /* 0x200000b1ffb07230 */ /* 0x000fc40000004100 */
[C---:B------:R-:W-:Y:S01]  /*0f20*/  FADD.FTZ R177, -R243.reuse, R8 ;  /* 0x00000008f3b17221 */ /* 0x040fe20000010100 */
[----:B------:R-:W-:Y:S01]  /*0f30*/  FADD.FTZ R251, -R243, R251 ;  /* 0x000000fbf3fb7221 */ /* 0x000fe20000010100 */
[----:B------:R-:W-:Y:S01]  /*0f40*/  FMUL.FTZ R0, R5, R0 ;  /* 0x0000000005007220 */ /* 0x000fe20000410000 */
[----:B------:R-:W-:Y:S01]  /*0f50*/  FADD.FTZ R176, -R243, R176 ;  /* 0x000000b0f3b07221 */ /* 0x000fe20000010100 */
[--C-:B---3--:R-:W-:Y:S02]  /*0f60*/  HADD2.F32 R8, -RZ, R172.reuse.H0_H0 ;  /* 0x200000acff087230 */ /* 0x108fe40000004100 */
[--C-:B------:R-:W-:Y:S02]  /*0f70*/  HADD2.F32 R252, -RZ, R173.reuse.H0_H0 ;  /* 0x200000adfffc7230 */ /* 0x100fe40000004100 */
[----:B------:R-:W-:Y:S01]  /*0f80*/  FMUL.FTZ R217, R5, R177 ;  /* 0x000000b105d97220 */ /* 0x000fe20000410000 */
[----:B------:R-:W-:Y:S02]  /*0f90*/  HADD2.F32 R172, -RZ, R172.H1_H1 ;  /* 0x300000acffac7230 */ /* 0x000fe40000004100 */
[----:B------:R-:W-:Y:S01]  /*0fa0*/  FADD.FTZ R104, R104, R8 ;  /* 0x0000000868687221 */ /* 0x000fe20000010000 */
[----:B------:R-:W-:-:S02]  /*0fb0*/  HADD2.F32 R173, -RZ, R173.H1_H1 ;  /* 0x300000adffad7230 */ /* 0x000fc40000004100 */
[-C--:B------:R-:W-:Y:S01]  /*0fc0*/  FFMA.FTZ R64, R0, R8.reuse, R64 ;  /* 0x0000000800407223 */ /* 0x080fe20000010040 */
[----:B------:R-:W-:Y:S01]  /*0fd0*/  FMUL.FTZ R251, R5, R251 ;  /* 0x000000fb05fb7220 */ /* 0x000fe20000410000 */
[----:B------:R-:W-:Y:S01]  /*0fe0*/  FMUL.FTZ R8, R213, R8 ;  /* 0x00000008d5087220 */ /* 0x000fe20000410000 */
[----:B------:R-:W-:Y:S02]  /*0ff0*/  HADD2.F32 R249, -RZ, R178.H0_H0 ;  /* 0x200000b2fff97230 */ /* 0x000fe40000004100 */
[----:B------:R-:W-:Y:S01]  /*1000*/  FADD.FTZ R105, R105, R172 ;  /* 0x000000ac69697221 */ /* 0x000fe20000010000 */
[----:B------:R-:W-:Y:S01]  /*1010*/  FMUL.FTZ R213, R5, R176 ;  /* 0x000000b005d57220 */ /* 0x000fe20000410000 */
[-C--:B------:R-:W-:Y:S01]  /*1020*/  FFMA.FTZ R65, R217, R172.reuse, R65 ;  /* 0x000000acd9417223 */ /* 0x080fe20000010041 */
[----:B----4-:R-:W-:Y:S01]  /*1030*/  FMUL.FTZ R221, R221, R172 ;  /* 0x000000acdddd7220 */ /* 0x010fe20000410000 */
        /* <DEDUP_REMOVED lines=43> */
[----:B------:R0:W-:Y:S01]  /*12f0*/  STL [R1+0x8], R217 ;  /* 0x000008d901007387 */ /* 0x0001e20000100800 */
[----:B------:R-:W-:Y:S01]  /*1300*/  FADD.FTZ R109, R109, R174 ;  /* 0x000000ae6d6d7221 */ /* 0x000fe20000010000 */
[----:B------:R-:W-:-:S02]  /*1310*/  FFMA.FTZ R69, R247, R174, R69 ;  /* 0x000000aef7457223 */ /* 0x000fc40000010045 */
[----:B------:R1:W-:Y:S01]  /*1320*/  STL [R1], R213 ;  /* 0x000000d501007387 */ /* 0x0003e20000100800 */
[----:B------:R-:W-:Y:S01]  /*1330*/  FADD.FTZ R111, R111, R175 ;  /* 0x000000af6f6f7221 */ /* 0x000fe20000010000 */
[C---:B------:R-:W-:Y:S02]  /*1340*/  FFMA.FTZ R71, R243.reuse, R175, R71 ;  /* 0x000000aff3477223 */ /* 0x040fe40000010047 */
[----:B------:R2:W-:Y:S01]  /*1350*/  STL [R1+0x4], R221 ;  /* 0x000004dd01007387 */ /* 0x0005e20000100800 */
[----:B0-----:R-:W-:Y:S01]  /*1360*/  FFMA.FTZ R217, R243, R242, R172 ;  /* 0x000000f2f3d97223 */ /* 0x001fe200000100ac */
[----:B-1----:R-:W-:Y:S01]  /*1370*/  FADD.FTZ R213, R173, R242 ;  /* 0x000000f2add57221 */ /* 0x002fe20000010000 */
[----:B--2---:R-:W-:-:S07]  /*1380*/  IADD3 R221, R7, 0x80, RZ ;  /* 0x0000008007dd7810 */ /* 0x004fce0007ffe0ff */
.L_x_9168:
[----:B------:R-:W-:Y:S05]  /*1390*/  BSYNC B1 ;  /* 0x0000000000017941 */ /* 0x000fea0003800000 */
.L_x_9167:
        /* <DEDUP_REMOVED lines=24> */
[----:B------:R-:W-:-:S03]  /*1520*/  HADD2.F32 R176, -RZ, R176.H1_H1 ;  /* 0x300000b0ffb07230 */ /* 0x000fc60000004100 */
[----:B------:R-:W-:Y:S01]  /*1530*/  FADD.FTZ R112, R112, R239 ;  /* 0x000000ef70707221 */ /* 0x000fe20000010000 */
[----:B------:R-:W-:Y:S02]  /*1540*/  HADD2.F32 R235, -RZ, R177.H0_H0 ;  /* 0x200000b1ffeb7230 */ /* 0x000fe40000004100 */
[----:B----4-:R-:W-:Y:S02]  /*1550*/  HADD2.F32 R240, -RZ, R172.H0_H0 ;  /* 0x200000acfff07230 */ /* 0x010fe40000004100 */
        /* <DEDUP_REMOVED lines=31> */
[----:B------:R-:W-:Y:S02]  /*1750*/  HADD2.F32 R175, -RZ, R175.H1_H1 ;  /* 0x300000afffaf7230 */ /* 0x000fe40000004100 */
        /* <DEDUP_REMOVED lines=9> */
[----:B------:R-:W-:Y:S01]  /*17f0*/  FADD.FTZ R25, -R25, R175 ;  /* 0x000000af19197221 */ /* 0x000fe20000010100 */
        /* <DEDUP_REMOVED lines=25> */
.L_x_9170:
[----:B------:R-:W-:Y:S05]  /*1990*/  BSYNC B1 ;  /* 0x0000000000017941 */ /* 0x000fea0003800000 */
.L_x_9169:
        /* <DEDUP_REMOVED lines=19> */
[----:B------:R-:W-:Y:S02]  /*1ad0*/  IADD3 R210, R210, 0x80, RZ ;  /* 0x00000080d2d27810 */ /* 0x000fe40007ffe0ff */
[----:B------:R-:W-:Y:S02]  /*1ae0*/  IADD3 R209, R209, 0x80, RZ ;  /* 0x00000080d1d17810 */ /* 0x000fe40007ffe0ff */
[----:B------:R-:W-:Y:S01]  /*1af0*/  IADD3 R221, R221, 0x80, RZ ;  /* 0x00000080dddd7810 */ /* 0x000fe20007ffe0ff */
[----:B--2---:R-:W-:Y:S02]  /*1b00*/  HADD2.F32 R178, -RZ, R12.H0_H0 ;  /* 0x2000000cffb27230 */ /* 0x004fe40000004100 */
[----:B0-----:R-:W-:Y:S02]  /*1b10*/  HADD2.F32 R11, -RZ, R13.H0_H0 ;  /* 0x2000000dff0b7230 */ /* 0x001fe40000004100 */
[----:B------:R-:W-:-:S02]  /*1b20*/  HADD2.F32 R16, -RZ, R14.H0_H0 ;  /* 0x2000000eff107230 */ /* 0x000fc40000004100 */
[----:B------:R-:W-:Y:S02]  /*1b30*/  HADD2.F32 R10, -RZ, R12.H1_H1 ;  /* 0x3000000cff0a7230 */ /* 0x000fe40000004100 */
[C---:B------:R-:W-:Y:S01]  /*1b40*/  FADD.FTZ R12, -R9.reuse, R178 ;  /* 0x000000b2090c7221 */ /* 0x040fe20000010100 */
[----:B------:R-:W-:Y:S02]  /*1b50*/  HADD2.F32 R13, -RZ, R13.H1_H1 ;  /* 0x3000000dff0d7230 */ /* 0x000fe40000004100 */
[C---:B------:R-:W-:Y:S01]  /*1b60*/  FADD.FTZ R11, -R9.reuse, R11 ;  /* 0x0000000b090b7221 */ /* 0x040fe20000010100 */
[----:B------:R-:W-:Y:S02]  /*1b70*/  HADD2.F32 R177, -RZ, R14.H1_H1 ;  /* 0x3000000effb17230 */ /* 0x000fe40000004100 */
[C---:B------:R-:W-:Y:S01]  /*1b80*/  FADD.FTZ R14, -R9.reuse, R16 ;  /* 0x00000010090e7221 */ /* 0x040fe20000010100 */
[--C-:B------:R-:W-:Y:S02]  /*1b90*/  HADD2.F32 R179, -RZ, R15.reuse.H0_H0 ;  /* 0x2000000fffb37230 */ /* 0x100fe40000004100 */
[----:B------:R-:W-:Y:S01]  /*1ba0*/  FADD.FTZ R10, -R9, R10 ;  /* 0x0000000a090a7221 */ /* 0x000fe20000010100 */
[----:B------:R-:W-:-:S02]  /*1bb0*/  HADD2.F32 R176, -RZ, R15.H1_H1 ;  /* 0x3000000fffb07230 */ /* 0x000fc40000004100 */
[C---:B------:R-:W-:Y:S01]  /*1bc0*/  FADD.FTZ R13, -R9.reuse, R13 ;  /* 0x0000000d090d7221 */ /* 0x040fe20000010100 */
[C---:B------:R-:W-:Y:S01]  /*1bd0*/  FADD.FTZ R15, -R9.reuse, R177 ;  /* 0x000000b1090f7221 */ /* 0x040fe20000010100 */
[C---:B------:R-:W-:Y:S01]  /*1be0*/  FADD.FTZ R16, -R9.reuse, R179 ;  /* 0x000000b309107221 */ /* 0x040fe20000010100 */
[--C-:B---3--:R-:W-:Y:S02]  /*1bf0*/  HADD2.F32 R225, -RZ, R172.reuse.H0_H0 ;  /* 0x200000acffe17230 */ /* 0x108fe40000004100 */
[----:B------:R-:W-:Y:S01]  /*1c00*/  FADD.FTZ R176, -R9, R176 ;  /* 0x000000b009b07221 */ /* 0x000fe20000010100 */
[C---:B------:R-:W-:Y:S01]  /*1c10*/  FMUL.FTZ R9, R5.reuse, R12 ;  /* 0x0000000c05097220 */ /* 0x040fe20000410000 */
[----:B------:R-:W-:Y:S02]  /*1c20*/  HADD2.F32 R172, -RZ, R172.H1_H1 ;  /* 0x300000acffac7230 */ /* 0x000fe40000004100 */
[----:B------:R-:W-:Y:S01]  /*1c30*/  FMUL.FTZ R11, R5, R11 ;  /* 0x0000000b050b7220 */ /* 0x000fe20000410000 */
[----:B------:R-:W-:Y:S01]  /*1c40*/  FADD.FTZ R120, R120, R225 ;  /* 0x000000e178787221 */ /* 0x000fe20000010000 */
[-C--:B------:R-:W-:Y:S01]  /*1c50*/  FFMA.FTZ R80, R9, R225.reuse, R80 ;  /* 0x000000e109507223 */ /* 0x080fe20000010050 */
[----:B------:R-:W-:Y:S01]  /*1c60*/  FMUL.FTZ R225, R40, R225 ;  /* 0x000000e128e17220 */ /* 0x000fe20000410000 */
[----:B------:R-:W-:-:S02]  /*1c70*/  HADD2.F32 R219, -RZ, R173.H0_H0 ;  /* 0x200000adffdb7230 */ /* 0x000fc40000004100 */
[----:B------:R-:W-:Y:S01]  /*1c80*/  FMUL.FTZ R10, R5, R10 ;  /* 0x0000000a050a7220 */ /* 0x000fe20000410000 */
        /* <DEDUP_REMOVED lines=36> */
[C---:B------:R-:W-:Y:S01]  /*1ed0*/  FFMA.FTZ R172, R14.reuse, R215, R172 ;  /* 0x000000d70eac7223 */ /* 0x040fe200000100ac */
[----:B------:R-:W-:Y:S01]  /*1ee0*/  FMUL.FTZ R16, R5, R176 ;  /* 0x000000b005107220 */ /* 0x000fe20000410000 */
        /* <DEDUP_REMOVED lines=9> */
.L_x_9172:
[----:B------:R-:W-:Y:S05]  /*1f80*/  BSYNC B1 ;  /* 0x0000000000017941 */ /* 0x000fea0003800000 */
.L_x_9171:
        /* <DEDUP_REMOVED lines=22> */
[--C-:B--2---:R-:W-:Y:S02]  /*20f0*/  HADD2.F32 R27, -RZ, R20.reuse.H0_H0 ;  /* 0x20000014ff1b7230 */ /* 0x104fe40000004100 */
[----:B0-----:R-:W-:Y:S02]  /*2100*/  HADD2.F32 R19, -RZ, R21.H0_H0 ;  /* 0x20000015ff137230 */ /* 0x001fe40000004100 */
[----:B------:R-:W-:-:S02]  /*2110*/  HADD2.F32 R18, -RZ, R20.H1_H1 ;  /* 0x30000014ff127230 */ /* 0x000fc40000004100 */
[C---:B------:R-:W-:Y:S01]  /*2120*/  FADD.FTZ R20, -R17.reuse, R27 ;  /* 0x0000001b11147221 */ /* 0x040fe20000010100 */
[----:B------:R-:W-:Y:S02]  /*2130*/  HADD2.F32 R21, -RZ, R21.H1_H1 ;  /* 0x30000015ff157230 */ /* 0x000fe40000004100 */
        /* <DEDUP_REMOVED lines=9> */
[--C-:B---3--:R-:W-:Y:S02]  /*21d0*/  HADD2.F32 R220, -RZ, R172.reuse.H0_H0 ;  /* 0x200000acffdc7230 */ /* 0x108fe40000004100 */
[C---:B------:R-:W-:Y:S01]  /*21e0*/  FADD.FTZ R192, -R17.reuse, R192 ;  /* 0x000000c011c07221 */ /* 0x040fe20000010100 */
[----:B------:R-:W-:Y:S02]  /*21f0*/  HADD2.F32 R172, -RZ, R172.H1_H1 ;  /* 0x300000acffac7230 */ /* 0x000fe40000004100 */
[----:B------:R-:W-:Y:S01]  /*2200*/  FADD.FTZ R194, -R17, R194 ;  /* 0x000000c211c27221 */ /* 0x000fe20000010100 */
[----:B------:R-:W-:Y:S01]  /*2210*/  FMUL.FTZ R17, R5, R20 ;  /* 0x0000001405117220 */ /* 0x000fe20000410000 */
[----:B------:R-:W-:Y:S01]  /*2220*/  FADD.FTZ R128, R128, R220 ;  /* 0x000000dc80807221 */ /* 0x000fe20000010000 */
[----:B------:R-:W-:-:S02]  /*2230*/  HADD2.F32 R21, -RZ, R173.H0_H0 ;  /* 0x200000adff157230 */ /* 0x000fc40000004100 */
[----:B------:R-:W-:Y:S01]  /*2240*/  FMUL.FTZ R19, R5, R19 ;  /* 0x0000001305137220 */ /* 0x000fe20000410000 */
[-C--:B------:R-:W-:Y:S01]  /*2250*/  FFMA.FTZ R88, R17, R220.reuse, R88 ;  /* 0x000000dc11587223 */ /* 0x080fe20000010058 */
[----:B------:R-:W-:Y:S01]  /*2260*/  FMUL.FTZ R220, R48, R220 ;  /* 0x000000dc30dc7220 */ /* 0x000fe20000410000 */
[----:B------:R-:W-:Y:S01]  /*2270*/  FMUL.FTZ R18, R5, R18 ;  /* 0x0000001205127220 */ /* 0x000fe20000410000 */
[----:B------:R-:W-:Y:S01]  /*2280*/  FMUL.FTZ R208, R49, R172 ;  /* 0x000000ac31d07220 */ /* 0x000fe20000410000 */
        /* <DEDUP_REMOVED lines=46> */
.L_x_9174:
[----:B------:R-:W-:Y:S05]  /*2570*/  BSYNC B1 ;  /* 0x0000000000017941 */ /* 0x000fea0003800000 */
.L_x_9173:
        /* <DEDUP_REMOVED lines=32> */
[----:B------:R-:W-:Y:S02]  /*2780*/  HADD2.F32 R203, -RZ, R173.H1_H1 ;  /* 0x300000adffcb7230 */ /* 0x000fe40000004100 */
[----:B------:R-:W-:Y:S01]  /*2790*/  FMUL.FTZ R196, R5, R196 ;  /* 0x000000c405c47220 */ /* 0x000fe20000410000 */
[----:B------:R-:W-:Y:S02]  /*27a0*/  HADD2.F32 R199, -RZ, R174.H0_H0 ;  /* 0x200000aeffc77230 */ /* 0x000fe40000004100 */
[----:B------:R-:W-:-:S02]  /*27b0*/  HADD2.F32 R173, -RZ, R175.H0_H0 ;  /* 0x200000afffad7230 */ /* 0x000fc40000004100 */
[----:B------:R-:W-:Y:S01]  /*27c0*/  FMUL.FTZ R223, R5, R223 ;  /* 0x000000df05df7220 */ /* 0x000fe20000410000 */
[----:B------:R-:W-:Y:S02]  /*27d0*/  HADD2.F32 R201, -RZ, R174.H1_H1 ;  /* 0x300000aeffc97230 */ /* 0x000fe40000004100 */
[----:B------:R-:W-:Y:S01]  /*27e0*/  FMUL.FTZ R222, R57, R176 ;  /* 0x000000b039de7220 */ /* 0x000fe20000410000 */
[----:B------:R-:W-:Y:S01]  /*27f0*/  FADD.FTZ R213, R213, R226 ;  /* 0x000000e2d5d57221 */ /* 0x000fe20000010000 */
[----:B------:R-:W-:Y:S01]  /*2800*/  FFMA.FTZ R172, R241, R226, R217 ;  /* 0x000000e2f1ac7223 */ /* 0x000fe200000100d9 */
[C---:B------:R-:W-:Y:S01]  /*2810*/  FADD.FTZ R199, -R206.reuse, R199 ;  /* 0x000000c7cec77221 */ /* 0x040fe20000010100 */
        /* <DEDUP_REMOVED lines=49> */
.L_x_9166:
[----:B------:R-:W-:Y:S05]  /*2b30*/  BSYNC B0 ;  /* 0x0000000000007941 */ /* 0x000fea0003800000 */
.L_x_9156:
        /* <DEDUP_REMOVED lines=29> */
.L_x_9325:
[----:B------:R-:W0:Y:S01]  /*2d10*/  S2R R176, SR_CgaCtaId ;  /* 0x0000000000b07919 */ /* 0x000e220000008800 */
[----:B----4-:R-:W-:Y:S01]  /*2d20*/  FADD.FTZ R173, R177, R173 ;  /* 0x000000adb1ad7221 */ /* 0x010fe20000010000 */
[----:B------:R-:W-:Y:S01]  /*2d30*/  @!P4 LOP3.LUT R210, R210, 0x3, RZ, 0xc0, !PT ;  /* 0x00000003d2d2c812 */ /* 0x000fe200078ec0ff */
[----:B---3--:R-:W-:Y:S01]  /*2d40*/  FADD.FTZ R172, R178, R209 ;  /* 0x000000d1b2ac7221 */ /* 0x008fe20000010000 */
[----:B--2---:R-:W-:Y:S01]  /*2d50*/  MOV R177, 0x400 ;  /* 0x0000040000b17802 */ /* 0x004fe20000000f00 */
[----:B------:R-:W-:Y:S05]  /*2d60*/  WARPSYNC.ALL ;  /* 0x0000000000007948 */ /* 0x000fea0003800000 */
[----:B------:R-:W-:Y:S01]  /*2d70*/  @!P4 IADD3 R210, R174, R210, RZ ;  /* 0x000000d2aed2c210 */ /* 0x000fe20007ffe0ff */
[----:B------:R-:W-:Y:S01]  /*2d80*/  BSSY B0, `(.L_x_9176) ;  /* 0x00000ee000007945 */ /* 0x000fe20003800000 */
[----:B------:R-:W-:-:S02]  /*2d90*/  @P3 IADD3 R24, R24, -0x1, RZ ;  /* 0xffffffff18183810 */ /* 0x000fc40007ffe0ff */
[----:B------:R-:W-:-:S03]  /*2da0*/  LOP3.LUT P5, RZ, R6, 0x2, RZ, 0xc0, !PT ;  /* 0x0000000206ff7812 */ /* 0x000fc600078ac0ff */
        /* <DEDUP_REMOVED lines=32> */
.L_x_9179:
        /* <DEDUP_REMOVED lines=11> */
.L_x_9180:
[----:B------:R-:W-:Y:S05]  /*3060*/  BSYNC B1 ;  /* 0x0000000000017941 */ /* 0x000fea0003800000 */
.L_x_9178:
        /* <DEDUP_REMOVED lines=17> */
.L_x_9182:
[----:B------:R-:W2:Y:S01]  /*3180*/  LDL R175, [R1+0x8] ;  /* 0x0000080001af7983 */ /* 0x000ea20000100800 */
[----:B------:R-:W0:Y:S01]  /*3190*/  LDC.U8 R174, c[0x0][0x2a0] ;  /* 0x0000a800ffae7b82 */ /* 0x000e220000000000 */
[----:B--2---:R-:W-:Y:S02]  /*31a0*/  MOV R177, R175 ;  /* 0x000000af00b17202 */ /* 0x004fe40000000f00 */
[----:B------:R-:W2:Y:S01]  /*31b0*/  LDL R175, [R1+0x4] ;  /* 0x0000040001af7983 */ /* 0x000ea20000100800 */
[----:B0-----:R-:W-:-:S04]  /*31c0*/  ISETP.NE.AND P6, PT, R174, RZ, PT ;  /* 0x000000ffae00720c */ /* 0x001fc80003fc5270 */
[----:B------:R-:W-:-:S05]  /*31d0*/  FSEL R174, R172, RZ, !P6 ;  /* 0x000000ffacae7208 */ /* 0x000fca0007000000 */
[----:B------:R-:W-:-:S04]  /*31e0*/  FFMA.FTZ R174, R177, R173, R174 ;  /* 0x000000adb1ae7223 */ /* 0x000fc800000100ae */
[----:B--2---:R-:W-:Y:S01]  /*31f0*/  FADD.FTZ R174, R175, -R174 ;  /* 0x800000aeafae7221 */ /* 0x004fe20000010000 */
[----:B------:R-:W-:-:S03]  /*3200*/  @P4 HADD2.F32 R175, -RZ, R140.H1_H1 ;  /* 0x3000008cffaf4230 */ /* 0x000fc60000004100 */
[----:B------:R-:W-:-:S04]  /*3210*/  FMUL.FTZ R176, R5, R174 ;  /* 0x000000ae05b07220 */ /* 0x000fc80000410000 */
[----:B------:R-:W-:-:S07]  /*3220*/  @P4 FADD.FTZ R176, R176, R175 ;  /* 0x000000afb0b04221 */ /* 0x000fce0000010000 */
.L_x_9183:
[----:B------:R-:W-:Y:S05]  /*3230*/  BSYNC B1 ;  /* 0x0000000000017941 */ /* 0x000fea0003800000 */
.L_x_9181:
        /* <DEDUP_REMOVED lines=15> */
.L_x_9185:
[----:B------:R-:W2:Y:S01]  /*3330*/  LDL R175, [R1] ;  /* 0x0000000001af7983 */ /* 0x000ea20000100800 */
[----:B------:R-:W0:Y:S02]  /*3340*/  LDC.U8 R174, c[0x0][0x2a0] ;  /* 0x0000a800ffae7b82 */ /* 0x000e240000000000 */
[----:B0-----:R-:W-:-:S04]  /*3350*/  ISETP.NE.AND P6, PT, R174, RZ, PT ;  /* 0x000000ffae00720c */ /* 0x001fc80003fc5270 */
[----:B------:R-:W-:-:S05]  /*3360*/  FSEL R174, R172, RZ, !P6 ;  /* 0x000000ffacae7208 */ /* 0x000fca0007000000 */
[----:B--2---:R-:W-:-:S04]  /*3370*/  FFMA.FTZ R175, R175, R173, R174 ;  /* 0x000000adafaf7223 */ /* 0x004fc800000100ae */
[----:B------:R-:W-:Y:S01]  /*3380*/  FADD.FTZ R176, R252, -R175 ;  /* 0x800000affcb07221 */ /* 0x000fe20000010000 */
[----:B------:R-:W-:-:S03]  /*3390*/  @P4 HADD2.F32 R175, -RZ, R141.H0_H0 ;  /* 0x2000008dffaf4230 */ /* 0x000fc60000004100 */
[----:B------:R-:W-:-:S04]  /*33a0*/  FMUL.FTZ R176, R5, R176 ;  /* 0x000000b005b07220 */ /* 0x000fc80000410000 */
[----:B------:R-:W-:-:S07]  /*33b0*/  @P4 FADD.FTZ R176, R176, R175 ;  /* 0x000000afb0b04221 */ /* 0x000fce0000010000 */
.L_x_9186:
[----:B------:R-:W-:Y:S05]  /*33c0*/  BSYNC B1 ;  /* 0x0000000000017941 */ /* 0x000fea0003800000 */
.L_x_9184:
        /* <DEDUP_REMOVED lines=15> */
.L_x_9188:
[----:B------:R-:W0:Y:S02]  /*34c0*/  LDC.U8 R174, c[0x0][0x2a0] ;  /* 0x0000a800ffae7b82 */ /* 0x000e240000000000 */
[----:B0-----:R-:W-:-:S04]  /*34d0*/  ISETP.NE.AND P6, PT, R174, RZ, PT ;  /* 0x000000ffae00720c */ /* 0x001fc80003fc5270 */
[----:B------:R-:W-:-:S05]  /*34e0*/  FSEL R174, R172, RZ, !P6 ;  /* 0x000000ffacae7208 */ /* 0x000fca0007000000 */
[----:B------:R-:W-:-:S04]  /*34f0*/  FFMA.FTZ R175, R251, R173, R174 ;  /* 0x000000adfbaf7223 */ /* 0x000fc800000100ae */
[----:B------:R-:W-:Y:S01]  /*3500*/  FADD.FTZ R176, R250, -R175 ;  /* 0x800000affab07221 */ /* 0x000fe20000010000 */
[----:B------:R-:W-:-:S03]  /*3510*/  @P4 HADD2.F32 R175, -RZ, R141.H1_H1 ;  /* 0x3000008dffaf4230 */ /* 0x000fc60000004100 */
[----:B------:R-:W-:-:S04]  /*3520*/  FMUL.FTZ R176, R5, R176 ;  /* 0x000000b005b07220 */ /* 0x000fc80000410000 */
[----:B------:R-:W-:-:S07]  /*3530*/  @P4 FADD.FTZ R176, R176, R175 ;  /* 0x000000afb0b04221 */ /* 0x000fce0000010000 */
.L_x_9189:
[----:B------:R-:W-:Y:S05]  /*3540*/  BSYNC B1 ;  /* 0x0000000000017941 */ /* 0x000fea0003800000 */
.L_x_9187:
        /* <DEDUP_REMOVED lines=15> */
.L_x_9191:
[----:B------:R-:W0:Y:S02]  /*3640*/  LDC.U8 R174, c[0x0][0x2a0] ;  /* 0x0000a800ffae7b82 */ /* 0x000e240000000000 */
[----:B0-----:R-:W-:-:S04]  /*3650*/  ISETP.NE.AND P6, PT, R174, RZ, PT ;  /* 0x000000ffae00720c */ /* 0x001fc80003fc5270 */
[----:B------:R-:W-:-:S05]  /*3660*/  FSEL R174, R172, RZ, !P6 ;  /* 0x000000ffacae7208 */ /* 0x000fca0007000000 */
[----:B------:R-:W-:-:S04]  /*3670*/  FFMA.FTZ R175, R249, R173, R174 ;  /* 0x000000adf9af7223 */ /* 0x000fc800000100ae */
[----:B------:R-:W-:Y:S01]  /*3680*/  FADD.FTZ R176, R248, -R175 ;  /* 0x800000aff8b07221 */ /* 0x000fe20000010000 */
[----:B------:R-:W-:-:S03]  /*3690*/  @P4 HADD2.F32 R175, -RZ, R142.H0_H0 ;  /* 0x2000008effaf4230 */ /* 0x000fc60000004100 */
[----:B------:R-:W-:-:S04]  /*36a0*/  FMUL.FTZ R176, R5, R176 ;  /* 0x000000b005b07220 */ /* 0x000fc80000410000 */
[----:B------:R-:W-:-:S07]  /*36b0*/  @P4 FADD.FTZ R176, R176, R175 ;  /* 0x000000afb0b04221 */ /* 0x000fce0000010000 */
.L_x_9192:
[----:B------:R-:W-:Y:S05]  /*36c0*/  BSYNC B1 ;  /* 0x0000000000017941 */ /* 0x000fea0003800000 */
.L_x_9190:
        /* <DEDUP_REMOVED lines=15> */
.L_x_9194:
        /* <DEDUP_REMOVED lines=8> */
.L_x_9195:
[----:B------:R-:W-:Y:S05]  /*3840*/  BSYNC B1 ;  /* 0x0000000000017941 */ /* 0x000fea0003800000 */
.L_x_9193:
        /* <DEDUP_REMOVED lines=15> */
.L_x_9197:
        /* <DEDUP_REMOVED lines=8> */
.L_x_9198:
[----:B------:R-:W-:Y:S05]  /*39c0*/  BSYNC B1 ;  /* 0x0000000000017941 */ /* 0x000fea0003800000 */
.L_x_9196:
        /* <DEDUP_REMOVED lines=15> */
.L_x_9200:
        /* <DEDUP_REMOVED lines=8> */
.L_x_9201:
[----:B------:R-:W-:Y:S05]  /*3b40*/  BSYNC B1 ;  /* 0x0000000000017941 */ /* 0x000fea0003800000 */
.L_x_9199:
        /* <DEDUP_REMOVED lines=17> */
.L_x_9177:
[----:B------:R-:W-:Y:S05]  /*3c60*/  BSYNC B0 ;  /* 0x0000000000007941 */ /* 0x000fea0003800000 */
.L_x_9176:
        /* <DEDUP_REMOVED lines=10> */
[----:B-----5:R-:W-:Y:S01]  /*3d10*/  HADD2.F32 R176, -RZ, R144.H0_H0 ;  /* 0x20000090ffb07230 */ /* 0x020fe20000004100 */
[----:B------:R-:W-:Y:S06]  /*3d20*/  BRA `(.L_x_9206) ;  /* 0x00000000002c7947 */ /* 0x000fec0003800000 */
.L_x_9205:
        /* <DEDUP_REMOVED lines=11> */
.L_x_9206:
[----:B------:R-:W-:Y:S05]  /*3de0*/  BSYNC B1 ;  /* 0x0000000000017941 */ /* 0x000fea0003800000 */
.L_x_9204:
[----:B------:R-:W-:Y:S01]  /*3df0*/  ISETP.NE.U32.AND P5, PT, RZ, UR6, PT ;  /* 0x00000006ff007c0c */ /* 0x000fe2000bfa5070 */
[----:B------:R-:W-:Y:S01]  /*3e00*/  BSSY B1, `(.L_x_9207) ;  /* 0x0000018000017945 */ /* 0x000fe20003800000 */
[----:B-----5:R-:W-:Y:S02]  /*3e10*/  @P3 LOP3.LUT P6, RZ, R184, 0xff, RZ, 0xc0, !PT ;  /* 0x000000ffb8ff3812 */ /* 0x020fe400078cc0ff */
[----:B------:R-:W-:-:S13]  /*3e20*/  ISETP.NE.AND.EX P5, PT, RZ, UR7, PT, P5 ;  /* 0x00000007ff007c0c */ /* 0x000fda000bfa5350 */
[----:B0-----:R-:W-:-:S04]  /*3e30*/  @P5 F2FP.F16.F32.PACK_AB R174, RZ, R176 ;  /* 0x000000b0ffae523e */ /* 0x001fc800000000ff */
        /* <DEDUP_REMOVED lines=12> */
.L_x_9208:
[----:B------:R-:W0:Y:S02]  /*3f00*/  LDC.U8 R174, c[0x0][0x2a0] ;  /* 0x0000a800ffae7b82 */ /* 0x000e240000000000 */
[----:B0-----:R-:W-:-:S04]  /*3f10*/  ISETP.NE.AND P6, PT, R174, RZ, PT ;  /* 0x000000ffae00720c */ /* 0x001fc80003fc5270 */
[----:B------:R-:W-:-:S05]  /*3f20*/  FSEL R175, R172, RZ, !P6 ;  /* 0x000000ffacaf7208 */ /* 0x000fca0007000000 */
[----:B------:R-:W-:Y:S01]  /*3f30*/  FFMA.FTZ R174, R238, R173, R175 ;  /* 0x000000adeeae7223 */ /* 0x000fe200000100af */
[----:B------:R-:W-:-:S03]  /*3f40*/  @P4 HADD2.F32 R175, -RZ, R144.H1_H1 ;  /* 0x30000090ffaf4230 */ /* 0x000fc60000004100 */
[----:B------:R-:W-:-:S04]  /*3f50*/  FADD.FTZ R174, R237, -R174 ;  /* 0x800000aeedae7221 */ /* 0x000fc80000010000 */
[----:B------:R-:W-:-:S04]  /*3f60*/  FMUL.FTZ R176, R5, R174 ;  /* 0x000000ae05b07220 */ /* 0x000fc80000410000 */
[----:B------:R-:W-:-:S07]  /*3f70*/  @P4 FADD.FTZ R176, R176, R175 ;  /* 0x000000afb0b04221 */ /* 0x000fce0000010000 */
.L_x_9209:
[----:B------:R-:W-:Y:S05]  /*3f80*/  BSYNC B1 ;  /* 0x0000000000017941 */ /* 0x000fea0003800000 */
.L_x_9207:
        /* <DEDUP_REMOVED lines=15> */
.L_x_9211:
[----:B------:R-:W0:Y:S02]  /*4080*/  LDC.U8 R174, c[0x0][0x2a0] ;  /* 0x0000a800ffae7b82 */ /* 0x000e240000000000 */
[----:B0-----:R-:W-:-:S04]  /*4090*/  ISETP.NE.AND P6, PT, R174, RZ, PT ;  /* 0x000000ffae00720c */ /* 0x001fc80003fc5270 */
[----:B------:R-:W-:-:S05]  /*40a0*/  FSEL R175, R172, RZ, !P6 ;  /* 0x000000ffacaf7208 */ /* 0x000fca0007000000 */
[----:B------:R-:W-:Y:S01]  /*40b0*/  FFMA.FTZ R174, R236, R173, R175 ;  /* 0x000000adecae7223 */ /* 0x000fe200000100af */
[----:B------:R-:W-:-:S03]  /*40c0*/  @P4 HADD2.F32 R175, -RZ, R145.H0_H0 ;  /* 0x20000091ffaf4230 */ /* 0x000fc60000004100 */
[----:B------:R-:W-:-:S04]  /*40d0*/  FADD.FTZ R174, R235, -R174 ;  /* 0x800000aeebae7221 */ /* 0x000fc80000010000 */
[----:B------:R-:W-:-:S04]  /*40e0*/  FMUL.FTZ R176, R5, R174 ;  /* 0x000000ae05b07220 */ /* 0x000fc80000410000 */
[----:B------:R-:W-:-:S07]  /*40f0*/  @P4 FADD.FTZ R176, R176, R175 ;  /* 0x000000afb0b04221 */ /* 0x000fce0000010000 */
.L_x_9212:
[----:B------:R-:W-:Y:S05]  /*4100*/  BSYNC B1 ;  /* 0x0000000000017941 */ /* 0x000fea0003800000 */
.L_x_9210:
        /* <DEDUP_REMOVED lines=15> */
.L_x_9214:
        /* <DEDUP_REMOVED lines=8> */
.L_x_9215:
[----:B------:R-:W-:Y:S05]  /*4280*/  BSYNC B1 ;  /* 0x0000000000017941 */ /* 0x000fea0003800000 */
.L_x_9213:
        /* <DEDUP_REMOVED lines=15> */
.L_x_9217:
        /* <DEDUP_REMOVED lines=8> */
.L_x_9218:
[----:B------:R-:W-:Y:S05]  /*4400*/  BSYNC B1 ;  /* 0x0000000000017941 */ /* 0x000fea0003800000 */
.L_x_9216:
        /* <DEDUP_REMOVED lines=15> */
.L_x_9220:
        /* <DEDUP_REMOVED lines=8> */
.L_x_9221:
[----:B------:R-:W-:Y:S05]  /*4580*/  BSYNC B1 ;  /* 0x0000000000017941 */ /* 0x000fea0003800000 */
.L_x_9219:
        /* <DEDUP_REMOVED lines=15> */
.L_x_9223:
        /* <DEDUP_REMOVED lines=8> */
.L_x_9224:
[----:B------:R-:W-:Y:S05]  /*4700*/  BSYNC B1 ;  /* 0x0000000000017941 */ /* 0x000fea0003800000 */
.L_x_9222:
        /* <DEDUP_REMOVED lines=15> */
.L_x_9226:
        /* <DEDUP_REMOVED lines=8> */
.L_x_9227:
[----:B------:R-:W-:Y:S05]  /*4880*/  BSYNC B1 ;  /* 0x0000000000017941 */ /* 0x000fea0003800000 */
.L_x_9225:
        /* <DEDUP_REMOVED lines=17> */
.L_x_9203:
[----:B------:R-:W-:Y:S05]  /*49a0*/  BSYNC B0 ;  /* 0x0000000000007941 */ /* 0x000fea0003800000 */
.L_x_9202:
        /* <DEDUP_REMOVED lines=11> */
.L_x_9231:
        /* <DEDUP_REMOVED lines=11> */
.L_x_9232:
[----:B------:R-:W-:Y:S05]  /*4b10*/  BSYNC B1 ;  /* 0x0000000000017941 */ /* 0x000fea0003800000 */
.L_x_9230:
[----:B------:R-:W-:Y:S01]  /*4b20*/  ISETP.NE.U32.AND P5, PT, RZ, UR6, PT ;  /* 0x00000006ff007c0c */ /* 0x000fe2000bfa5070 */
[----:B------:R-:W-:Y:S01]  /*4b30*/  BSSY B1, `(.L_x_9233) ;  /* 0x0000018000017945 */ /* 0x000fe20003800000 */
[----:B-----5:R-:W-:Y:S02]  /*4b40*/  @P3 LOP3.LUT P6, RZ, R180, 0xff, RZ, 0xc0, !PT ;  /* 0x000000ffb4ff3812 */ /* 0x020fe400078cc0ff */
[----:B------:R-:W-:-:S13]  /*4b50*/  ISETP.NE.AND.EX P5, PT, RZ, UR7, PT, P5 ;  /* 0x00000007ff007c0c */ /* 0x000fda000bfa5350 */
[----:B0-2---:R-:W-:-:S04]  /*4b60*/  @P5 F2FP.F16.F32.PACK_AB R174, RZ, R176 ;  /* 0x000000b0ffae523e */ /* 0x005fc800000000ff */
        /* <DEDUP_REMOVED lines=12> */
.L_x_9234:
        /* <DEDUP_REMOVED lines=8> */
.L_x_9235:
[----:B------:R-:W-:Y:S05]  /*4cb0*/  BSYNC B1 ;  /* 0x0000000000017941 */ /* 0x000fea0003800000 */
.L_x_9233:
        /* <DEDUP_REMOVED lines=15> */
.L_x_9237:
[----:B------:R-:W0:Y:S01]  /*4db0*/  LDC.U8 R174, c[0x0][0x2a0] ;  /* 0x0000a800ffae7b82 */ /* 0x000e220000000000 */
[----:B------:R-:W-:Y:S01]  /*4dc0*/  @P4 HADD2.F32 R175, -RZ, R149.H0_H0 ;  /* 0x20000095ffaf4230 */ /* 0x000fe20000004100 */
[----:B0-----:R-:W-:-:S04]  /*4dd0*/  ISETP.NE.AND P6, PT, R174, RZ, PT ;  /* 0x000000ffae00720c */ /* 0x001fc80003fc5270 */
[----:B------:R-:W-:-:S05]  /*4de0*/  FSEL R174, R172, RZ, !P6 ;  /* 0x000000ffacae7208 */ /* 0x000fca0007000000 */
[----:B------:R-:W-:-:S04]  /*4df0*/  FFMA.FTZ R174, R11, R173, R174 ;  /* 0x000000ad0bae7223 */ /* 0x000fc800000100ae */
[----:B------:R-:W-:-:S04]  /*4e00*/  FADD.FTZ R174, R219, -R174 ;  /* 0x800000aedbae7221 */ /* 0x000fc80000010000 */
[----:B------:R-:W-:-:S04]  /*4e10*/  FMUL.FTZ R176, R5, R174 ;  /* 0x000000ae05b07220 */ /* 0x000fc80000410000 */
[----:B------:R-:W-:-:S07]  /*4e20*/  @P4 FADD.FTZ R176, R176, R175 ;  /* 0x000000afb0b04221 */ /* 0x000fce0000010000 */
.L_x_9238:
[----:B------:R-:W-:Y:S05]  /*4e30*/  BSYNC B1 ;  /* 0x0000000000017941 */ /* 0x000fea0003800000 */
.L_x_9236:
        /* <DEDUP_REMOVED lines=15> */
.L_x_9240:
        /* <DEDUP_REMOVED lines=8> */
.L_x_9241:
[----:B------:R-:W-:Y:S05]  /*4fb0*/  BSYNC B1 ;  /* 0x0000000000017941 */ /* 0x000fea0003800000 */
.L_x_9239:
        /* <DEDUP_REMOVED lines=15> */
.L_x_9243:
        /* <DEDUP_REMOVED lines=8> */
.L_x_9244:
[----:B------:R-:W-:Y:S05]  /*5130*/  BSYNC B1 ;  /* 0x0000000000017941 */ /* 0x000fea0003800000 */
.L_x_9242:
        /* <DEDUP_REMOVED lines=15> */
.L_x_9246:
        /* <DEDUP_REMOVED lines=8> */
.L_x_9247:
[----:B------:R-:W-:Y:S05]  /*52b0*/  BSYNC B1 ;  /* 0x0000000000017941 */ /* 0x000fea0003800000 */
.L_x_9245:
        /* <DEDUP_REMOVED lines=15> */
.L_x_9249:
        /* <DEDUP_REMOVED lines=8> */
.L_x_9250:
[----:B------:R-:W-:Y:S05]  /*5430*/  BSYNC B1 ;  /* 0x0000000000017941 */ /* 0x000fea0003800000 */
.L_x_9248:
        /* <DEDUP_REMOVED lines=15> */
.L_x_9252:
        /* <DEDUP_REMOVED lines=8> */
.L_x_9253:
[----:B------:R-:W-:Y:S05]  /*55b0*/  BSYNC B1 ;  /* 0x0000000000017941 */ /* 0x000fea0003800000 */
.L_x_9251:
        /* <DEDUP_REMOVED lines=17> */
.L_x_9229:
[----:B------:R-:W-:Y:S05]  /*56d0*/  BSYNC B0 ;  /* 0x0000000000007941 */ /* 0x000fea0003800000 */
.L_x_9228:
        /* <DEDUP_REMOVED lines=11> */
.L_x_9257:
        /* <DEDUP_REMOVED lines=11> */
.L_x_9258:
[----:B------:R-:W-:Y:S05]  /*5840*/  BSYNC B1 ;  /* 0x0000000000017941 */ /* 0x000fea0003800000 */
.L_x_9256:
[----:B------:R-:W-:Y:S01]  /*5850*/  ISETP.NE.U32.AND P5, PT, RZ, UR6, PT ;  /* 0x00000006ff007c0c */ /* 0x000fe2000bfa5070 */
[----:B------:R-:W-:Y:S01]  /*5860*/  BSSY B1, `(.L_x_9259) ;  /* 0x0000018000017945 */ /* 0x000fe20003800000 */
[----:B-----5:R-:W-:Y:S02]  /*5870*/  @P3 LOP3.LUT P6, RZ, R186, 0xff, RZ, 0xc0, !PT ;  /* 0x000000ffbaff3812 */ /* 0x020fe400078cc0ff */
[----:B------:R-:W-:-:S13]  /*5880*/  ISETP.NE.AND.EX P5, PT, RZ, UR7, PT, P5 ;  /* 0x00000007ff007c0c */ /* 0x000fda000bfa5350 */
[----:B0-23--:R-:W-:-:S04]  /*5890*/  @P5 F2FP.F16.F32.PACK_AB R174, RZ, R176 ;  /* 0x000000b0ffae523e */ /* 0x00dfc800000000ff */
        /* <DEDUP_REMOVED lines=12> */
.L_x_9260:
        /* <DEDUP_REMOVED lines=8> */
.L_x_9261:
[----:B------:R-:W-:Y:S05]  /*59e0*/  BSYNC B1 ;  /* 0x0000000000017941 */ /* 0x000fea0003800000 */
.L_x_9259:
        /* <DEDUP_REMOVED lines=15> */
.L_x_9263:
        /* <DEDUP_REMOVED lines=8> */
.L_x_9264:
[----:B------:R-:W-:Y:S05]  /*5b60*/  BSYNC B1 ;  /* 0x0000000000017941 */ /* 0x000fea0003800000 */
.L_x_9262:
        /* <DEDUP_REMOVED lines=15> */
.L_x_9266:
        /* <DEDUP_REMOVED lines=8> */
.L_x_9267:
[----:B------:R-:W-:Y:S05]  /*5ce0*/  BSYNC B1 ;  /* 0x0000000000017941 */ /* 0x000fea0003800000 */
.L_x_9265:
        /* <DEDUP_REMOVED lines=15> */
.L_x_9269:
        /* <DEDUP_REMOVED lines=8> */
.L_x_9270:
[----:B------:R-:W-:Y:S05]  /*5e60*/  BSYNC B1 ;  /* 0x0000000000017941 */ /* 0x000fea0003800000 */
.L_x_9268:
        /* <DEDUP_REMOVED lines=15> */
.L_x_9272:
        /* <DEDUP_REMOVED lines=8> */
.L_x_9273:
[----:B------:R-:W-:Y:S05]  /*5fe0*/  BSYNC B1 ;  /* 0x0000000000017941 */ /* 0x000fea0003800000 */
.L_x_9271:
        /* <DEDUP_REMOVED lines=15> */
.L_x_9275:
        /* <DEDUP_REMOVED lines=8> */
.L_x_9276:
[----:B------:R-:W-:Y:S05]  /*6160*/  BSYNC B1 ;  /* 0x0000000000017941 */ /* 0x000fea0003800000 */
.L_x_9274:
        /* <DEDUP_REMOVED lines=15> */
.L_x_9278:
        /* <DEDUP_REMOVED lines=8> */
.L_x_9279:
[----:B------:R-:W-:Y:S05]  /*62e0*/  BSYNC B1 ;  /* 0x0000000000017941 */ /* 0x000fea0003800000 */
.L_x_9277:
        /* <DEDUP_REMOVED lines=17> */
.L_x_9255:
[----:B------:R-:W-:Y:S05]  /*6400*/  BSYNC B0 ;  /* 0x0000000000007941 */ /* 0x000fea0003800000 */
.L_x_9254:
        /* <DEDUP_REMOVED lines=12> */
.L_x_9283:
        /* <DEDUP_REMOVED lines=11> */
.L_x_9284:
[----:B------:R-:W-:Y:S05]  /*6580*/  BSYNC B1 ;  /* 0x0000000000017941 */ /* 0x000fea0003800000 */
.L_x_9282:
[----:B------:R-:W-:Y:S01]  /*6590*/  ISETP.NE.U32.AND P5, PT, RZ, UR6, PT ;  /* 0x00000006ff007c0c */ /* 0x000fe2000bfa5070 */
[----:B------:R-:W-:Y:S01]  /*65a0*/  BSSY B1, `(.L_x_9285) ;  /* 0x0000018000017945 */ /* 0x000fe20003800000 */
[----:B-----5:R-:W-:Y:S02]  /*65b0*/  @P3 LOP3.LUT P6, RZ, R188, 0xff, RZ, 0xc0, !PT ;  /* 0x000000ffbcff3812 */ /* 0x020fe400078cc0ff */
[----:B------:R-:W-:-:S13]  /*65c0*/  ISETP.NE.AND.EX P5, PT, RZ, UR7, PT, P5 ;  /* 0x00000007ff007c0c */ /* 0x000fda000bfa5350 */
[----:B0-234-:R-:W-:-:S04]  /*65d0*/  @P5 F2FP.F16.F32.PACK_AB R174, RZ, R176 ;  /* 0x000000b0ffae523e */ /* 0x01dfc800000000ff */
        /* <DEDUP_REMOVED lines=12> */
.L_x_9286:
        /* <DEDUP_REMOVED lines=8> */
.L_x_9287:
[----:B------:R-:W-:Y:S05]  /*6720*/  BSYNC B1 ;  /* 0x0000000000017941 */ /* 0x000fea0003800000 */
.L_x_9285:
        /* <DEDUP_REMOVED lines=15> */
.L_x_9289:
        /* <DEDUP_REMOVED lines=8> */
.L_x_9290:
[----:B------:R-:W-:Y:S05]  /*68a0*/  BSYNC B1 ;  /* 0x0000000000017941 */ /* 0x000fea0003800000 */
.L_x_9288:
        /* <DEDUP_REMOVED lines=15> */
.L_x_9292:
        /* <DEDUP_REMOVED lines=8> */
.L_x_9293:
[----:B------:R-:W-:Y:S05]  /*6a20*/  BSYNC B1 ;  /* 0x0000000000017941 */ /* 0x000fea0003800000 */
.L_x_9291:
        /* <DEDUP_REMOVED lines=15> */
.L_x_9295:
        /* <DEDUP_REMOVED lines=8> */
.L_x_9296:
[----:B------:R-:W-:Y:S05]  /*6ba0*/  BSYNC B1 ;  /* 0x0000000000017941 */ /* 0x000fea0003800000 */
.L_x_9294:
        /* <DEDUP_REMOVED lines=15> */
.L_x_9298:
        /* <DEDUP_REMOVED lines=8> */
.L_x_9299:
[----:B------:R-:W-:Y:S05]  /*6d20*/  BSYNC B1 ;  /* 0x0000000000017941 */ /* 0x000fea0003800000 */
.L_x_9297:
        /* <DEDUP_REMOVED lines=15> */
.L_x_9301:
        /* <DEDUP_REMOVED lines=8> */
.L_x_9302:
[----:B------:R-:W-:Y:S05]  /*6ea0*/  BSYNC B1 ;  /* 0x0000000000017941 */ /* 0x000fea0003800000 */
.L_x_9300:
        /* <DEDUP_REMOVED lines=15> */
.L_x_9304:
        /* <DEDUP_REMOVED lines=8> */
.L_x_9305:
[----:B------:R-:W-:Y:S05]  /*7020*/  BSYNC B1 ;  /* 0x0000000000017941 */ /* 0x000fea0003800000 */
.L_x_9303:
        /* <DEDUP_REMOVED lines=15> */
.L_x_9281:
[----:B------:R-:W-:Y:S05]  /*7120*/  BSYNC B0 ;  /* 0x0000000000007941 */ /* 0x000fea0003800000 */
.L_x_9280:
[----:B------:R-:W-:Y:S02]  /*7130*/  LOP3.LUT P3, RZ, R6, 0x4, RZ, 0xc0, !PT ;  /* 0x0000000406ff7812 */ /* 0x000fe4000786c0ff */
[----:B------:R-:W-:Y:S02]  /*7140*/  IADD3 R4, R4, UR12, RZ ;  /* 0x0000000c04047c10 */ /* 0x000fe4000fffe0ff */
[----:B------:R-:W-:Y:S02]  /*7150*/  SEL R5, RZ, 0x1, P3 ;  /* 0x00000001ff057807 */ /* 0x000fe40001800000 */
[----:B------:R-:W-:-:S03]  /*7160*/  ISETP.GE.AND P2, PT, R4, UR13, PT ;  /* 0x0000000d04007c0c */ /* 0x000fc6000bf46270 */
[----:B------:R0:W-:Y:S10]  /*7170*/  STL.S16 [R1+0xc], R5 ;  /* 0x00000c0501007387 */ /* 0x0001f40000100600 */
[----:B0-----:R-:W-:Y:S05]  /*7180*/  @!P2 BRA `(.L_x_9306) ;  /* 0xffffff94003ca947 */ /* 0x001fea000383ffff */
.L_x_9155:
        /* <DEDUP_REMOVED lines=17> */
.L_x_9308:
[----:B------:R-:W-:Y:S05]  /*72a0*/  BSYNC B0 ;  /* 0x0000000000007941 */ /* 0x000fea0003800000 */
.L_x_9307:
        /* <DEDUP_REMOVED lines=12> */
.L_x_9310:
[----:B------:R-:W-:Y:S05]  /*7370*/  BSYNC B0 ;  /* 0x0000000000007941 */ /* 0x000fea0003800000 */
.L_x_9309:
        /* <DEDUP_REMOVED lines=11> */
.L_x_9312:
[----:B------:R-:W-:Y:S05]  /*7430*/  BSYNC B0 ;  /* 0x0000000000007941 */ /* 0x000fea0003800000 */
.L_x_9311:
        /* <DEDUP_REMOVED lines=11> */
.L_x_9314:
[----:B------:R-:W-:Y:S05]  /*74f0*/  BSYNC B0 ;  /* 0x0000000000007941 */ /* 0x000fea0003800000 */
.L_x_9313:
        /* <DEDUP_REMOVED lines=11> */
.L_x_9175:
[----:B------:R-:W-:Y:S01]  /*75b0*/  HFMA2.MMA R172, -RZ, RZ, 0, 9.5367431640625e-07 ;  /* 0x00000010ffac7435 */ /* 0x000fe200000001ff */
[----:B------:R-:W-:Y:S02]  /*75c0*/  MOV R176, R213 ;  /* 0x000000d500b07202 */ /* 0x000fe40000000f00 */
[----:B------:R-:W-:Y:S02]  /*75d0*/  MOV R173, 0x1f ;  /* 0x0000001f00ad7802 */ /* 0x000fe40000000f00 */
[----:B------:R-:W-:-:S07]  /*75e0*/  MOV R175, 0xffffffff ;  /* 0xffffffff00af7802 */ /* 0x000fce0000000f00 */
[----:B01---5:R-:W-:Y:S05]  /*75f0*/  WARPSYNC.COLLECTIVE R175, `(.L_x_9315) ;  /* 0x00000000af087348 */ /* 0x023fea0003c00000 */
[----:B------:R2:W3:Y:S02]  /*7600*/  SHFL.DOWN P5, R179, R176, R172, R173 ;  /* 0x080000acb0b37389 */ /* 0x0004e400000a00ad */
[----:B0123-5:R-:W-:Y:S01]  /*7610*/  ENDCOLLECTIVE ;  /* 0x000000000000791b */ /* 0x02ffe20003800000 */
.L_x_9315:
[----:B------:R-:W-:Y:S02]  /*7620*/  MOV R176, R217 ;  /* 0x000000d900b07202 */ /* 0x000fe40000000f00 */
[----:B------:R-:W-:-:S07]  /*7630*/  MOV R177, R179 ;  /* 0x000000b300b17202 */ /* 0x000fce0000000f00 */
[----:B------:R-:W-:Y:S05]  /*7640*/  WARPSYNC.COLLECTIVE R175, `(.L_x_9316) ;  /* 0x00000000af087348 */ /* 0x000fea0003c00000 */
[----:B------:R0:W1:Y:S02]  /*7650*/  SHFL.DOWN P5, R179, R176, R172, R173 ;  /* 0x080000acb0b37389 */ /* 0x00006400000a00ad */
[----:B01----:R-:W-:Y:S01]  /*7660*/  ENDCOLLECTIVE ;  /* 0x000000000000791b */ /* 0x003fe20003800000 */
.L_x_9316:
[----:B------:R-:W-:Y:S01]  /*7670*/  FADD.FTZ R177, R177, R213 ;  /* 0x000000d5b1b17221 */ /* 0x000fe20000010000 */
[----:B------:R-:W-:-:S04]  /*7680*/  HFMA2.MMA R172, -RZ, RZ, 0, 4.76837158203125e-07 ;  /* 0x00000008ffac7435 */ /* 0x000fc800000001ff */
[----:B------:R-:W-:Y:S02]  /*7690*/  MOV R176, R177 ;  /* 0x000000b100b07202 */ /* 0x000fe40000000f00 */
[----:B------:R-:W-:-:S07]  /*76a0*/  MOV R178, R179 ;  /* 0x000000b300b27202 */ /* 0x000fce0000000f00 */
[----:B------:R-:W-:Y:S05]  /*76b0*/  WARPSYNC.COLLECTIVE R175, `(.L_x_9317) ;  /* 0x00000000af087348 */ /* 0x000fea0003c00000 */
[----:B------:R0:W1:Y:S02]  /*76c0*/  SHFL.DOWN P5, R179, R176, R172, R173 ;  /* 0x080000acb0b37389 */ /* 0x00006400000a00ad */
[----:B01----:R-:W-:Y:S01]  /*76d0*/  ENDCOLLECTIVE ;  /* 0x000000000000791b */ /* 0x003fe20003800000 */
.L_x_9317:
[----:B------:R-:W-:-:S05]  /*76e0*/  FADD.FTZ R178, R178, R217 ;  /* 0x000000d9b2b27221 */ /* 0x000fca0000010000 */
[----:B------:R-:W-:Y:S01]  /*76f0*/  MOV R176, R178 ;  /* 0x000000b200b07202 */ /* 0x000fe20000000f00 */
[----:B------:R-:W-:-:S07]  /*7700*/  FADD.FTZ R177, R177, R179 ;  /* 0x000000b3b1b17221 */ /* 0x000fce0000010000 */
[----:B------:R-:W-:Y:S05]  /*7710*/  WARPSYNC.COLLECTIVE R175, `(.L_x_9318) ;  /* 0x00000000af087348 */ /* 0x000fea0003c00000 */
[----:B------:R0:W1:Y:S02]  /*7720*/  SHFL.DOWN P5, R179, R176, R172, R173 ;  /* 0x080000acb0b37389 */ /* 0x00006400000a00ad */
[----:B01----:R-:W-:Y:S01]  /*7730*/  ENDCOLLECTIVE ;  /* 0x000000000000791b */ /* 0x003fe20003800000 */
.L_x_9318:
[----:B------:R-:W-:Y:S01]  /*7740*/  HFMA2.MMA R172, -RZ, RZ, 0, 2.384185791015625e-07 ;  /* 0x00000004ffac7435 */ /* 0x000fe200000001ff */
[----:B------:R-:W-:Y:S01]  /*7750*/  MOV R176, R177 ;  /* 0x000000b100b07202 */ /* 0x000fe20000000f00 */
[----:B------:R-:W-:-:S09]  /*7760*/  FADD.FTZ R178, R178, R179 ;  /* 0x000000b3b2b27221 */ /* 0x000fd20000010000 */
[----:B------:R-:W-:Y:S05]  /*7770*/  WARPSYNC.COLLECTIVE R175, `(.L_x_9319) ;  /* 0x00000000af087348 */ /* 0x000fea0003c00000 */
[----:B------:R0:W1:Y:S02]  /*7780*/  SHFL.DOWN P5, R179, R176, R172, R173 ;  /* 0x080000acb0b37389 */ /* 0x00006400000a00ad */
[----:B01----:R-:W-:Y:S01]  /*7790*/  ENDCOLLECTIVE ;  /* 0x000000000000791b */ /* 0x003fe20003800000 */
.L_x_9319:
[----:B------:R-:W-:Y:S01]  /*77a0*/  MOV R176, R178 ;  /* 0x000000b200b07202 */ /* 0x000fe20000000f00 */
[----:B------:R-:W-:-:S07]  /*77b0*/  FADD.FTZ R177, R177, R179 ;  /* 0x000000b3b1b17221 */ /* 0x000fce0000010000 */
[----:B------:R-:W-:Y:S05]  /*77c0*/  WARPSYNC.COLLECTIVE R175, `(.L_x_9320) ;  /* 0x00000000af087348 */ /* 0x000fea0003c00000 */
[----:B------:R0:W1:Y:S02]  /*77d0*/  SHFL.DOWN P5, R179, R176, R172, R173 ;  /* 0x080000acb0b37389 */ /* 0x00006400000a00ad */
[----:B01----:R-:W-:Y:S01]  /*77e0*/  ENDCOLLECTIVE ;  /* 0x000000000000791b */ /* 0x003fe20003800000 */
.L_x_9320:
[----:B------:R-:W-:Y:S01]  /*77f0*/  HFMA2.MMA R172, -RZ, RZ, 0, 1.1920928955078125e-07 ;  /* 0x00000002ffac7435 */ /* 0x000fe200000001ff */
[----:B------:R-:W-:Y:S02]  /*7800*/  MOV R176, R177 ;  /* 0x000000b100b07202 */ /* 0x000fe40000000f00 */
[----:B------:R-:W-:-:S08]  /*7810*/  MOV R209, R179 ;  /* 0x000000b300d17202 */ /* 0x000fd00000000f00 */
[----:B------:R-:W-:Y:S05]  /*7820*/  WARPSYNC.COLLECTIVE R175, `(.L_x_9321) ;  /* 0x00000000af087348 */ /* 0x000fea0003c00000 */
[----:B------:R0:W1:Y:S02]  /*7830*/  SHFL.DOWN P5, R179, R176, R172, R173 ;  /* 0x080000acb0b37389 */ /* 0x00006400000a00ad */
[----:B01----:R-:W-:Y:S01]  /*7840*/  ENDCOLLECTIVE ;  /* 0x000000000000791b */ /* 0x003fe20003800000 */
.L_x_9321:
[----:B------:R-:W-:-:S05]  /*7850*/  FADD.FTZ R209, R178, R209 ;  /* 0x000000d1b2d17221 */ /* 0x000fca0000010000 */
[----:B------:R-:W-:Y:S02]  /*7860*/  MOV R176, R209 ;  /* 0x000000d100b07202 */ /* 0x000fe40000000f00 */
[----:B------:R-:W-:-:S07]  /*7870*/  MOV R178, R179 ;  /* 0x000000b300b27202 */ /* 0x000fce0000000f00 */
[----:B------:R-:W-:Y:S05]  /*7880*/  WARPSYNC.COLLECTIVE R175, `(.L_x_9322) ;  /* 0x00000000af087348 */ /* 0x000fea0003c00000 */
[----:B------:R0:W1:Y:S02]  /*7890*/  SHFL.DOWN P5, R179, R176, R172, R173 ;  /* 0x080000acb0b37389 */ /* 0x00006400000a00ad */
[----:B01----:R-:W-:Y:S01]  /*78a0*/  ENDCOLLECTIVE ;  /* 0x000000000000791b */ /* 0x003fe20003800000 */
.L_x_9322:
[----:B------:R-:W-:Y:S01]  /*78b0*/  FADD.FTZ R178, R177, R178 ;  /* 0x000000b2b1b27221 */ /* 0x000fe20000010000 */
[----:B------:R-:W-:-:S04]  /*78c0*/  HFMA2.MMA R172, -RZ, RZ, 0, 5.9604644775390625e-08 ;  /* 0x00000001ffac7435 */ /* 0x000fc800000001ff */
[----:B------:R-:W-:Y:S02]  /*78d0*/  MOV R176, R178 ;  /* 0x000000b200b07202 */ /* 0x000fe40000000f00 */
[----:B------:R-:W-:-:S07]  /*78e0*/  MOV R177, R179 ;  /* 0x000000b300b17202 */ /* 0x000fce0000000f00 */
[----:B------:R-:W-:Y:S05]  /*78f0*/  WARPSYNC.COLLECTIVE R175, `(.L_x_9323) ;  /* 0x00000000af087348 */ /* 0x000fea0003c00000 */
[----:B------:R0:W1:Y:S02]  /*7900*/  SHFL.DOWN P5, R179, R176, R172, R173 ;  /* 0x080000acb0b37389 */ /* 0x00006400000a00ad */
[----:B01----:R-:W-:Y:S01]  /*7910*/  ENDCOLLECTIVE ;  /* 0x000000000000791b */ /* 0x003fe20003800000 */
.L_x_9323:
[----:B------:R-:W-:-:S05]  /*7920*/  FADD.FTZ R177, R209, R177 ;  /* 0x000000b1d1b17221 */ /* 0x000fca0000010000 */
[----:B------:R-:W-:Y:S02]  /*7930*/  MOV R176, R177 ;  /* 0x000000b100b07202 */ /* 0x000fe40000000f00 */
[----:B------:R-:W-:-:S07]  /*7940*/  MOV R209, R179 ;  /* 0x000000b300d17202 */ /* 0x000fce0000000f00 */
[----:B------:R-:W-:Y:S05]  /*7950*/  WARPSYNC.COLLECTIVE R175, `(.L_x_9324) ;  /* 0x00000000af087348 */ /* 0x000fea0003c00000 */
[----:B------:R0:W1:Y:S02]  /*7960*/  SHFL.DOWN P5, R179, R176, R172, R173 ;  /* 0x080000acb0b37389 */ /* 0x00006400000a00ad */
[----:B01----:R-:W-:Y:S01]  /*7970*/  ENDCOLLECTIVE ;  /* 0x000000000000791b */ /* 0x003fe20003800000 */
.L_x_9324:
[----:B------:R-:W-:Y:S01]  /*7980*/  MOV R173, R179 ;  /* 0x000000b300ad7202 */ /* 0x000fe20000000f00 */
[----:B------:R-:W-:Y:S06]  /*7990*/  BRA `(.L_x_9325) ;  /* 0xffffffb000dc7947 */ /* 0x000fec000383ffff */
.L_x_9326:
        /* <DEDUP_REMOVED lines=14> */
.L_x_16581:


//--------------------- .text._ZN10layer_norm22ln_bwd_finalize_kernelINS_22Kernel_traits_finalizeILj5120Ef6__halfS2_S2_fjLb0ELj1024ELj4ENS_18Kernel_traits_baseILj5120EfS2_S2_S2_fjLj1024EEEEELb0ELb1EEEvNS_9BwdParamsE --------------------------
	.section	.text._ZN10layer_norm22ln_bwd_finalize_kernelINS_22Kernel_traits_finalizeILj5120Ef6__halfS2_S2_fjLb0ELj1024ELj4ENS_18Kernel_traits_baseILj5120EfS2_S2_S2_fjLj1024EEEEELb0ELb1EEEvNS_9BwdParamsE,"ax",@progbits
	.align	128
        .global         _ZN10layer_norm22ln_bwd_finalize_kernelINS_22Kernel_traits_finalizeILj5120Ef6__halfS2_S2_fjLb0ELj1024ELj4ENS_18Kernel_traits_baseILj5120EfS2_S2_S2_fjLj1024EEEEELb0ELb1EEEvNS_9BwdParamsE
        .type           _ZN10layer_norm22ln_bwd_finalize_kernelINS_22Kernel_traits_finalizeILj5120Ef6__halfS2_S2_fjLb0ELj1024ELj4ENS_18Kernel_traits_baseILj5120EfS2_S2_S2_fjLj1024EEEEELb0ELb1EEEvNS_9BwdParamsE,@function
        .size           _ZN10layer_norm22ln_bwd_finalize_kernelINS_22Kernel_traits_finalizeILj5120Ef6__halfS2_S2_fjLb0ELj1024ELj4ENS_18Kernel_traits_baseILj5120EfS2_S2_S2_fjLj1024EEEEELb0ELb1EEEvNS_9BwdParamsE,(.L_x_16582 - _ZN10layer_norm22ln_bwd_finalize_kernelINS_22Kernel_traits_finalizeILj5120Ef6__halfS2_S2_fjLb0ELj1024ELj4ENS_18Kernel_traits_baseILj5120EfS2_S2_S2_fjLj1024EEEEELb0ELb1EEEvNS_9BwdParamsE)
        .other          _ZN10layer_norm22ln_bwd_finalize_kernelINS_22Kernel_traits_finalizeILj5120Ef6__halfS2_S2_fjLb0ELj1024ELj4ENS_18Kernel_traits_baseILj5120EfS2_S2_S2_fjLj1024EEEEELb0ELb1EEEvNS_9BwdParamsE,@"STO_CUDA_ENTRY STV_DEFAULT"
_ZN10layer_norm22ln_bwd_finalize_kernelINS_22Kernel_traits_finalizeILj5120Ef6__halfS2_S2_fjLb0ELj1024ELj4ENS_18Kernel_traits_baseILj5120EfS2_S2_S2_fjLj1024EEEEELb0ELb1EEEvNS_9BwdParamsE:
.text._ZN10layer_norm22ln_bwd_finalize_kernelINS_22Kernel_traits_finalizeILj5120Ef6__halfS2_S2_fjLb0ELj1024ELj4ENS_18Kernel_traits_baseILj5120EfS2_S2_S2_fjLj1024EEEEELb0ELb1EEEvNS_9BwdParamsE:
        /* <DEDUP_REMOVED lines=26> */
.L_x_9336:
        /* <DEDUP_REMOVED lines=31> */
.L_x_9331:
        /* <DEDUP_REMOVED lines=34> */
.L_x_9330:
[----:B------:R-:W-:Y:S05]  /*05b0*/  BSYNC B1 ;  /* 0x0000000000017941 */ /* 0x000fea0003800000 */
.L_x_9329:
        /* <DEDUP_REMOVED lines=25> */
.L_x_9333:
[----:B------:R-:W-:Y:S05]  /*0750*/  BSYNC B1 ;  /* 0x0000000000017941 */ /* 0x000fea0003800000 */
.L_x_9332:
        /* <DEDUP_REMOVED lines=12> */
.L_x_9328:
[----:B------:R-:W-:Y:S05]  /*0820*/  BSYNC B0 ;  /* 0x0000000000007941 */ /* 0x000fea0003800000 */
.L_x_9327:
        /* <DEDUP_REMOVED lines=29> */
.L_x_9347:
[----:B------:R-:W-:Y:S01]  /*0a00*/  @!P1 SHF.R.U32.HI R12, RZ, 0x3, R0 ;  /* 0x00000003ff0c9819 */ /* 0x000fe20000011600 */
[----:B----4-:R-:W-:Y:S01]  /*0a10*/  FADD.FTZ R14, R9, R14 ;  /* 0x0000000e090e7221 */ /* 0x010fe20000010000 */
[----:B---3--:R-:W-:Y:S02]  /*0a20*/  FADD.FTZ R11, R10, R11 ;  /* 0x0000000b0a0b7221 */ /* 0x008fe40000010000 */
[----:B------:R-:W-:-:S05]  /*0a30*/  @!P1 LOP3.LUT R12, R12, 0x1ffffffc, RZ, 0xc0, !PT ;  /* 0x1ffffffc0c0c9812 */ /* 0x000fca00078ec0ff */
[----:B------:R3:W-:Y:S04]  /*0a40*/  @!P1 STS [R12+UR4+0x2000], R14 ;  /* 0x0020000e0c009988 */ /* 0x0007e80008000804 */
[----:B------:R3:W-:Y:S02]  /*0a50*/  @!P1 STS [R12+UR4+0x2080], R11 ;  /* 0x0020800b0c009988 */ /* 0x0007e40008000804 */
.L_x_9334:
        /* <DEDUP_REMOVED lines=15> */
.L_x_9335:
[----:B------:R-:W-:Y:S01]  /*0b50*/  HFMA2.MMA R19, -RZ, RZ, 0, 5.9604644775390625e-08 ;  /* 0x00000001ff137435 */ /* 0x000fe200000001ff */
[----:B0--3--:R-:W-:Y:S01]  /*0b60*/  MOV R20, R10 ;  /* 0x0000000a00147202 */ /* 0x009fe20000000f00 */
[----:B------:R-:W-:Y:S01]  /*0b70*/  IMAD.MOV.U32 R22, RZ, RZ, 0x1f ;  /* 0x0000001fff167424 */ /* 0x000fe200078e00ff */
[----:B------:R-:W-:-:S08]  /*0b80*/  MOV R17, 0xffffffff ;  /* 0xffffffff00117802 */ /* 0x000fd00000000f00 */
[----:B-12---:R-:W-:Y:S05]  /*0b90*/  WARPSYNC.COLLECTIVE R17, `(.L_x_9337) ;  /* 0x0000000011087348 */ /* 0x006fea0003c00000 */
[----:B------:R0:W3:Y:S02]  /*0ba0*/  SHFL.BFLY P2, R18, R20, R19, R22 ;  /* 0x0c00001314127389 */ /* 0x0000e40000040016 */
[----:B0123--:R-:W-:Y:S01]  /*0bb0*/  ENDCOLLECTIVE ;  /* 0x000000000000791b */ /* 0x00ffe20003800000 */
.L_x_9337:
[----:B------:R-:W-:Y:S01]  /*0bc0*/  HFMA2.MMA R19, -RZ, RZ, 0, 1.1920928955078125e-07 ;  /* 0x00000002ff137435 */ /* 0x000fe200000001ff */
[----:B------:R-:W-:-:S05]  /*0bd0*/  MOV R11, R18 ;  /* 0x00000012000b7202 */ /* 0x000fca0000000f00 */
[----:B------:R-:W-:-:S05]  /*0be0*/  FADD.FTZ R11, R10, R11 ;  /* 0x0000000b0a0b7221 */ /* 0x000fca0000010000 */
[----:B------:R-:W-:-:S07]  /*0bf0*/  MOV R20, R11 ;  /* 0x0000000b00147202 */ /* 0x000fce0000000f00 */
[----:B------:R-:W-:Y:S05]  /*0c00*/  WARPSYNC.COLLECTIVE R17, `(.L_x_9338) ;  /* 0x0000000011087348 */ /* 0x000fea0003c00000 */
[----:B------:R0:W1:Y:S02]  /*0c10*/  SHFL.BFLY P2, R18, R20, R19, R22 ;  /* 0x0c00001314127389 */ /* 0x0000640000040016 */
[----:B01----:R-:W-:Y:S01]  /*0c20*/  ENDCOLLECTIVE ;  /* 0x000000000000791b */ /* 0x003fe20003800000 */
.L_x_9338:
[----:B------:R-:W-:Y:S01]  /*0c30*/  HFMA2.MMA R19, -RZ, RZ, 0, 2.384185791015625e-07 ;  /* 0x00000004ff137435 */ /* 0x000fe200000001ff */
[----:B------:R-:W-:-:S04]  /*0c40*/  IMAD.MOV.U32 R12, RZ, RZ, R18 ;  /* 0x000000ffff0c7224 */ /* 0x000fc800078e0012 */
[----:B------:R-:W-:-:S05]  /*0c50*/  FADD.FTZ R12, R11, R12 ;  /* 0x0000000c0b0c7221 */ /* 0x000fca0000010000 */
[----:B------:R-:W-:-:S07]  /*0c60*/  MOV R20, R12 ;  /* 0x0000000c00147202 */ /* 0x000fce0000000f00 */
[----:B------:R-:W-:Y:S05]  /*0c70*/  WARPSYNC.COLLECTIVE R17, `(.L_x_9339) ;  /* 0x0000000011087348 */ /* 0x000fea0003c00000 */
[----:B------:R0:W1:Y:S02]  /*0c80*/  SHFL.BFLY P2, R18, R20, R19, R22 ;  /* 0x0c00001314127389 */ /* 0x0000640000040016 */
[----:B01----:R-:W-:Y:S01]  /*0c90*/  ENDCOLLECTIVE ;  /* 0x000000000000791b */ /* 0x003fe20003800000 */
.L_x_9339:
[----:B------:R-:W-:Y:S01]  /*0ca0*/  IMAD.MOV.U32 R19, RZ, RZ, 0x8 ;  /* 0x00000008ff137424 */ /* 0x000fe200078e00ff */
[----:B------:R-:W-:-:S05]  /*0cb0*/  MOV R13, R18 ;  /* 0x00000012000d7202 */ /* 0x000fca0000000f00 */
[----:B------:R-:W-:-:S05]  /*0cc0*/  FADD.FTZ R13, R12, R13 ;  /* 0x0000000d0c0d7221 */ /* 0x000fca0000010000 */
[----:B------:R-:W-:-:S07]  /*0cd0*/  MOV R20, R13 ;  /* 0x0000000d00147202 */ /* 0x000fce0000000f00 */
[----:B------:R-:W-:Y:S05]  /*0ce0*/  WARPSYNC.COLLECTIVE R17, `(.L_x_9340) ;  /* 0x0000000011087348 */ /* 0x000fea0003c00000 */
[----:B------:R0:W1:Y:S02]  /*0cf0*/  SHFL.BFLY P2, R18, R20, R19, R22 ;  /* 0x0c00001314127389 */ /* 0x0000640000040016 */
[----:B01----:R-:W-:Y:S01]  /*0d00*/  ENDCOLLECTIVE ;  /* 0x000000000000791b */ /* 0x003fe20003800000 */
.L_x_9340:
[----:B------:R-:W-:Y:S01]  /*0d10*/  HFMA2.MMA R19, -RZ, RZ, 0, 9.5367431640625e-07 ;  /* 0x00000010ff137435 */ /* 0x000fe200000001ff */
[----:B------:R-:W-:-:S05]  /*0d20*/  MOV R10, R18 ;  /* 0x00000012000a7202 */ /* 0x000fca0000000f00 */
[----:B------:R-:W-:-:S05]  /*0d30*/  FADD.FTZ R10, R13, R10 ;  /* 0x0000000a0d0a7221 */ /* 0x000fca0000010000 */
[----:B------:R-:W-:-:S07]  /*0d40*/  MOV R20, R10 ;  /* 0x0000000a00147202 */ /* 0x000fce0000000f00 */
[----:B------:R-:W-:Y:S05]  /*0d50*/  WARPSYNC.COLLECTIVE R17, `(.L_x_9341) ;  /* 0x0000000011087348 */ /* 0x000fea0003c00000 */
[----:B------:R0:W1:Y:S02]  /*0d60*/  SHFL.BFLY P2, R18, R20, R19, R22 ;  /* 0x0c00001314127389 */ /* 0x0000640000040016 */
[----:B01----:R-:W-:Y:S01]  /*0d70*/  ENDCOLLECTIVE ;  /* 0x000000000000791b */ /* 0x003fe20003800000 */
.L_x_9341:
[----:B------:R-:W-:Y:S01]  /*0d80*/  HFMA2.MMA R19, -RZ, RZ, 0, 5.9604644775390625e-08 ;  /* 0x00000001ff137435 */ /* 0x000fe200000001ff */
[----:B------:R-:W-:Y:S01]  /*0d90*/  IMAD.MOV.U32 R20, RZ, RZ, R9 ;  /* 0x000000ffff147224 */ /* 0x000fe200078e0009 */
[----:B------:R-:W-:-:S09]  /*0da0*/  MOV R11, R18 ;  /* 0x00000012000b7202 */ /* 0x000fd20000000f00 */
[----:B------:R-:W-:Y:S05]  /*0db0*/  WARPSYNC.COLLECTIVE R17, `(.L_x_9342) ;  /* 0x0000000011087348 */ /* 0x000fea0003c00000 */
[----:B------:R0:W1:Y:S02]  /*0dc0*/  SHFL.BFLY P2, R18, R20, R19, R22 ;  /* 0x0c00001314127389 */ /* 0x0000640000040016 */
[----:B01----:R-:W-:Y:S01]  /*0dd0*/  ENDCOLLECTIVE ;  /* 0x000000000000791b */ /* 0x003fe20003800000 */
.L_x_9342:
[----:B------:R-:W-:Y:S01]  /*0de0*/  HFMA2.MMA R19, -RZ, RZ, 0, 1.1920928955078125e-07 ;  /* 0x00000002ff137435 */ /* 0x000fe200000001ff */
[----:B------:R-:W-:-:S05]  /*0df0*/  MOV R12, R18 ;  /* 0x00000012000c7202 */ /* 0x000fca0000000f00 */
[----:B------:R-:W-:-:S05]  /*0e00*/  FADD.FTZ R14, R9, R12 ;  /* 0x0000000c090e7221 */ /* 0x000fca0000010000 */
[----:B------:R-:W-:-:S07]  /*0e10*/  MOV R20, R14 ;  /* 0x0000000e00147202 */ /* 0x000fce0000000f00 */
[----:B------:R-:W-:Y:S05]  /*0e20*/  WARPSYNC.COLLECTIVE R17, `(.L_x_9343) ;  /* 0x0000000011087348 */ /* 0x000fea0003c00000 */
[----:B------:R0:W1:Y:S02]  /*0e30*/  SHFL.BFLY P2, R18, R20, R19, R22 ;  /* 0x0c00001314127389 */ /* 0x0000640000040016 */
[----:B01----:R-:W-:Y:S01]  /*0e40*/  ENDCOLLECTIVE ;  /* 0x000000000000791b */ /* 0x003fe20003800000 */
.L_x_9343:
[----:B------:R-:W-:Y:S01]  /*0e50*/  HFMA2.MMA R19, -RZ, RZ, 0, 2.384185791015625e-07 ;  /* 0x00000004ff137435 */ /* 0x000fe200000001ff */
[----:B------:R-:W-:-:S04]  /*0e60*/  IMAD.MOV.U32 R13, RZ, RZ, R18 ;  /* 0x000000ffff0d7224 */ /* 0x000fc800078e0012 */
[----:B------:R-:W-:-:S05]  /*0e70*/  FADD.FTZ R15, R14, R13 ;  /* 0x0000000d0e0f7221 */ /* 0x000fca0000010000 */
[----:B------:R-:W-:-:S07]  /*0e80*/  MOV R20, R15 ;  /* 0x0000000f00147202 */ /* 0x000fce0000000f00 */
[----:B------:R-:W-:Y:S05]  /*0e90*/  WARPSYNC.COLLECTIVE R17, `(.L_x_9344) ;  /* 0x0000000011087348 */ /* 0x000fea0003c00000 */
[----:B------:R0:W1:Y:S02]  /*0ea0*/  SHFL.BFLY P2, R18, R20, R19, R22 ;  /* 0x0c00001314127389 */ /* 0x0000640000040016 */
[----:B01----:R-:W-:Y:S01]  /*0eb0*/  ENDCOLLECTIVE ;  /* 0x000000000000791b */ /* 0x003fe20003800000 */
.L_x_9344:
[----:B------:R-:W-:Y:S01]  /*0ec0*/  IMAD.MOV.U32 R19, RZ, RZ, 0x8 ;  /* 0x00000008ff137424 */ /* 0x000fe200078e00ff */
[----:B------:R-:W-:-:S05]  /*0ed0*/  MOV R16, R18 ;  /* 0x0000001200107202 */ /* 0x000fca0000000f00 */
[----:B------:R-:W-:-:S05]  /*0ee0*/  FADD.FTZ R16, R15, R16 ;  /* 0x000000100f107221 */ /* 0x000fca0000010000 */
[----:B------:R-:W-:-:S07]  /*0ef0*/  MOV R20, R16 ;  /* 0x0000001000147202 */ /* 0x000fce0000000f00 */
[----:B------:R-:W-:Y:S05]  /*0f00*/  WARPSYNC.COLLECTIVE R17, `(.L_x_9345) ;  /* 0x0000000011087348 */ /* 0x000fea0003c00000 */
[----:B------:R0:W1:Y:S02]  /*0f10*/  SHFL.BFLY P2, R18, R20, R19, R22 ;  /* 0x0c00001314127389 */ /* 0x0000640000040016 */
[----:B01----:R-:W-:Y:S01]  /*0f20*/  ENDCOLLECTIVE ;  /* 0x000000000000791b */ /* 0x003fe20003800000 */
.L_x_9345:
[----:B------:R-:W-:Y:S01]  /*0f30*/  HFMA2.MMA R19, -RZ, RZ, 0, 9.5367431640625e-07 ;  /* 0x00000010ff137435 */ /* 0x000fe200000001ff */
[----:B------:R-:W-:-:S05]  /*0f40*/  MOV R9, R18 ;  /* 0x0000001200097202 */ /* 0x000fca0000000f00 */
[----:B------:R-:W-:-:S05]  /*0f50*/  FADD.FTZ R9, R16, R9 ;  /* 0x0000000910097221 */ /* 0x000fca0000010000 */
[----:B------:R-:W-:-:S07]  /*0f60*/  MOV R20, R9 ;  /* 0x0000000900147202 */ /* 0x000fce0000000f00 */
[----:B------:R-:W-:Y:S05]  /*0f70*/  WARPSYNC.COLLECTIVE R17, `(.L_x_9346) ;  /* 0x0000000011087348 */ /* 0x000fea0003c00000 */
[----:B------:R0:W1:Y:S02]  /*0f80*/  SHFL.BFLY P2, R18, R20, R19, R22 ;  /* 0x0c00001314127389 */ /* 0x0000640000040016 */
[----:B01----:R-:W-:Y:S01]  /*0f90*/  ENDCOLLECTIVE ;  /* 0x000000000000791b */ /* 0x003fe20003800000 */
.L_x_9346:
[----:B------:R-:W-:Y:S01]  /*0fa0*/  MOV R14, R18 ;  /* 0x00000012000e7202 */ /* 0x000fe20000000f00 */
[----:B------:R-:W-:Y:S06]  /*0fb0*/  BRA `(.L_x_9347) ;  /* 0xfffffff800907947 */ /* 0x000fec000383ffff */
.L_x_9348:
        /* <DEDUP_REMOVED lines=12> */
.L_x_16582:


//--------------------- .text._ZN10layer_norm13ln_bwd_kernelINS_13Kernel_traitsIf6__halfS2_S2_fjLj5120ELj1ELj1ELj4ELj16ENS_18Kernel_traits_baseILj5120EfS2_S2_S2_fjLj128EEEEELb1ELb0ELb1ELb1EEEvNS_9BwdParamsE --------------------------
	.section	.text._ZN10layer_norm13ln_bwd_kernelINS_13Kernel_traitsIf6__halfS2_S2_fjLj5120ELj1ELj1ELj4ELj16ENS_18Kernel_traits_baseILj5120EfS2_S2_S2_fjLj128EEEEELb1ELb0ELb1ELb1EEEvNS_9BwdParamsE,"ax",@progbits
	.align	128
        .global         _ZN10layer_norm13ln_bwd_kernelINS_13Kernel_traitsIf6__halfS2_S2_fjLj5120ELj1ELj1ELj4ELj16ENS_18Kernel_traits_baseILj5120EfS2_S2_S2_fjLj128EEEEELb1ELb0ELb1ELb1EEEvNS_9BwdParamsE
        .type           _ZN10layer_norm13ln_bwd_kernelINS_13Kernel_traitsIf6__halfS2_S2_fjLj5120ELj1ELj1ELj4ELj16ENS_18Kernel_traits_baseILj5120EfS2_S2_S2_fjLj128EEEEELb1ELb0ELb1ELb1EEEvNS_9BwdParamsE,@function
        .size           _ZN10layer_norm13ln_bwd_kernelINS_13Kernel_traitsIf6__halfS2_S2_fjLj5120ELj1ELj1ELj4ELj16ENS_18Kernel_traits_baseILj5120EfS2_S2_S2_fjLj128EEEEELb1ELb0ELb1ELb1EEEvNS_9BwdParamsE,(.L_x_16583 - _ZN10layer_norm13ln_bwd_kernelINS_13Kernel_traitsIf6__halfS2_S2_fjLj5120ELj1ELj1ELj4ELj16ENS_18Kernel_traits_baseILj5120EfS2_S2_S2_fjLj128EEEEELb1ELb0ELb1ELb1EEEvNS_9BwdParamsE)
        .other          _ZN10layer_norm13ln_bwd_kernelINS_13Kernel_traitsIf6__halfS2_S2_fjLj5120ELj1ELj1ELj4ELj16ENS_18Kernel_traits_baseILj5120EfS2_S2_S2_fjLj128EEEEELb1ELb0ELb1ELb1EEEvNS_9BwdParamsE,@"STO_CUDA_ENTRY STV_DEFAULT"
_ZN10layer_norm13ln_bwd_kernelINS_13Kernel_traitsIf6__halfS2_S2_fjLj5120ELj1ELj1ELj4ELj16ENS_18Kernel_traits_baseILj5120EfS2_S2_S2_fjLj128EEEEELb1ELb0ELb1ELb1EEEvNS_9BwdParamsE:
.text._ZN10layer_norm13ln_bwd_kernelINS_13Kernel_traitsIf6__halfS2_S2_fjLj5120ELj1ELj1ELj4ELj16ENS_18Kernel_traits_baseILj5120EfS2_S2_S2_fjLj128EEEEELb1ELb0ELb1ELb1EEEvNS_9BwdParamsE:
        /* <DEDUP_REMOVED lines=54> */
.L_x_9349:
[----:B------:R-:W-:Y:S01]  /*0360*/  SHF.L.U32 R0, R0, 0x5, RZ ;  /* 0x0000000500007819 */ /* 0x000fe200000006ff */
[----:B------:R-:W-:-:S03]  /*0370*/  ULDC.64 UR6, c[0x0][0x260] ;  /* 0x0000980000067ab9 */ /* 0x000fc60000000a00 */
        /* <DEDUP_REMOVED lines=56> */
.L_x_9475:
        /* <DEDUP_REMOVED lines=27> */
[----:B------:R-:W-:-:S04]  /*08b0*/  IMAD.WIDE.U32 R174, R5, 0x10, R248 ;  /* 0x0000001005ae7825 */ /* 0x000fc800078e00f8 */
[----:B0-----:R-:W-:Y:S01]  /*08c0*/  IMAD.WIDE.U32 R172, R200, 0x10, R248 ;  /* 0x00000010c8ac7825 */ /* 0x001fe200078e00f8 */
        /* <DEDUP_REMOVED lines=11> */
[----:B------:R1:W5:Y:S04]  /*0980*/  @P0 LDG.E.128 R152, desc[UR4][R174.64] ;  /* 0x00000004ae980981 */ /* 0x000368000c1e1d00 */
[----:B------:R2:W5:Y:S01]  /*0990*/  @P0 LDG.E.128 R144, desc[UR4][R196.64] ;  /* 0x00000004c4900981 */ /* 0x000562000c1e1d00 */
[----:B0-----:R-:W0:Y:S03]  /*09a0*/  LDC.64 R194, c[0x0][0x240] ;  /* 0x00009000ffc27b82 */ /* 0x001e260000000a00 */
[----:B------:R0:W5:Y:S01]  /*09b0*/  @P0 LDG.E.128 R156, desc[UR4][R172.64] ;  /* 0x00000004ac9c0981 */ /* 0x000162000c1e1d00 */
[----:B-1----:R-:W-:Y:S01]  /*09c0*/  @P0 IMAD.WIDE.U32 R174, R199, 0x10, R248 ;  /* 0x00000010c7ae0825 */ /* 0x002fe200078e00f8 */
[----:B------:R-:W-:-:S04]  /*09d0*/  @P4 SHF.R.S32.HI R199, RZ, 0x1f, R198 ;  /* 0x0000001fffc74819 */ /* 0x000fc800000114c6 */
[----:B------:R-:W-:Y:S01]  /*09e0*/  @P4 LEA.HI R198, R199, R198, RZ, 0x3 ;  /* 0x000000c6c7c64211 */ /* 0x000fe200078f18ff */
[----:B------:R-:W5:Y:S01]  /*09f0*/  @P0 LDG.E.128 R160, desc[UR4][R174.64] ;  /* 0x00000004aea00981 */ /* 0x000f62000c1e1d00 */
[----:B------:R-:W-:Y:S02]  /*0a00*/  MOV R199, RZ ;  /* 0x000000ff00c77202 */ /* 0x000fe40000000f00 */
[----:B------:R-:W-:-:S04]  /*0a10*/  @P4 LEA.HI.SX32 R199, R198, R250, 0x1d ;  /* 0x000000fac6c74211 */ /* 0x000fc800078feaff */
[C---:B------:R-:W-:Y:S02]  /*0a20*/  IADD3 R201, R199.reuse, 0x80, RZ ;  /* 0x00000080c7c97810 */ /* 0x040fe40007ffe0ff */
[C---:B------:R-:W-:Y:S02]  /*0a30*/  IADD3 R249, R199.reuse, 0x100, RZ ;  /* 0x00000100c7f97810 */ /* 0x040fe40007ffe0ff */
[C---:B--2---:R-:W-:Y:S02]  /*0a40*/  IADD3 R197, R199.reuse, 0x180, RZ ;  /* 0x00000180c7c57810 */ /* 0x044fe40007ffe0ff */
[C---:B------:R-:W-:Y:S01]  /*0a50*/  IADD3 R203, R199.reuse, 0x200, RZ ;  /* 0x00000200c7cb7810 */ /* 0x040fe20007ffe0ff */
        /* <DEDUP_REMOVED lines=9> */
[----:B------:R-:W-:-:S03]  /*0af0*/  HFMA2.MMA R249, -RZ, RZ, 0, 0 ;  /* 0x00000000fff97435 */ /* 0x000fc600000001ff */
[----:B------:R0:W5:Y:S02]  /*0b00*/  LDG.E.64 R202, desc[UR4][R172.64] ;  /* 0x00000004acca7981 */ /* 0x000164000c1e1b00 */
[----:B0-----:R-:W-:Y:S01]  /*0b10*/  MOV R173, RZ ;  /* 0x000000ff00ad7202 */ /* 0x001fe20000000f00 */
[----:B------:R-:W-:Y:S06]  /*0b20*/  BRA `(.L_x_9353) ;  /* 0x0000001800d07947 */ /* 0x000fec0003800000 */
.L_x_9352:
[----:B------:R-:W0:Y:S01]  /*0b30*/  LDC.64 R6, c[0x0][0x2b8] ;  /* 0x0000ae00ff067b82 */ /* 0x000e220000000a00 */
[----:B------:R-:W-:Y:S01]  /*0b40*/  IADD3 R201, R201, -0x1, RZ ;  /* 0xffffffffc9c97810 */ /* 0x000fe20007ffe0ff */
[----:B------:R1:W2:Y:S04]  /*0b50*/  LDG.E R204, desc[UR4][R198.64] ;  /* 0x00000004c6cc7981 */ /* 0x0002a8000c1e1900 */
[----:B------:R-:W-:Y:S02]  /*0b60*/  IMAD R201, R201, R251, RZ ;  /* 0x000000fbc9c97224 */ /* 0x000fe400078e02ff */
[----:B------:R-:W3:Y:S03]  /*0b70*/  LDC.64 R176, c[0x0][0x238] ;  /* 0x00008e00ffb07b82 */ /* 0x000ee60000000a00 */
[----:B------:R-:W-:-:S04]  /*0b80*/  SHF.R.S32.HI R0, RZ, 0x1f, R201 ;  /* 0x0000001fff007819 */ /* 0x000fc800000114c9 */
[----:B------:R-:W-:Y:S01]  /*0b90*/  LEA.HI R0, R0, R201, RZ, 0x3 ;  /* 0x000000c900007211 */ /* 0x000fe200078f18ff */
[----:B------:R-:W4:Y:S03]  /*0ba0*/  LDC.U8 R215, c[0x0][0x2a0] ;  /* 0x0000a800ffd77b82 */ /* 0x000f260000000000 */
[----:B------:R-:W-:-:S05]  /*0bb0*/  LEA.HI.SX32 R189, R0, R250, 0x1d ;  /* 0x000000fa00bd7211 */ /* 0x000fca00078feaff */
[----:B0-----:R-:W-:-:S06]  /*0bc0*/  IMAD.WIDE.U32 R20, R189, 0x10, R6 ;  /* 0x00000010bd147825 */ /* 0x001fcc00078e0006 */
[----:B------:R-:W2:Y:S01]  /*0bd0*/  LDG.E.128 R20, desc[UR4][R20.64] ;  /* 0x0000000414147981 */ /* 0x000ea2000c1e1d00 */
[--C-:B---3--:R-:W-:Y:S01]  /*0be0*/  IMAD.WIDE.U32 R24, R200, 0x10, R176.reuse ;  /* 0x00000010c8187825 */ /* 0x108fe200078e00b0 */
[C---:B------:R-:W-:Y:S02]  /*0bf0*/  IADD3 R181, R189.reuse, 0x80, RZ ;  /* 0x00000080bdb57810 */ /* 0x040fe40007ffe0ff */
[----:B------:R-:W-:Y:S01]  /*0c00*/  IADD3 R9, R189, 0x180, RZ ;  /* 0x00000180bd097810 */ /* 0x000fe20007ffe0ff */
[--C-:B------:R-:W-:Y:S02]  /*0c10*/  IMAD.WIDE.U32 R16, R5, 0x10, R176.reuse ;  /* 0x0000001005107825 */ /* 0x100fe400078e00b0 */
[----:B------:R-:W3:Y:S01]  /*0c20*/  LDG.E.128 R24, desc[UR4][R24.64] ;  /* 0x0000000418187981 */ /* 0x000ee2000c1e1d00 */
[----:B------:R-:W-:Y:S01]  /*0c30*/  IADD3 R193, R4, 0x200, RZ ;  /* 0x0000020004c17810 */ /* 0x000fe20007ffe0ff */
[----:B------:R-:W-:Y:S02]  /*0c40*/  IMAD.WIDE.U32 R184, R206, 0x10, R176 ;  /* 0x00000010ceb87825 */ /* 0x000fe400078e00b0 */
[----:B------:R-:W3:Y:S02]  /*0c50*/  LDG.E.128 R16, desc[UR4][R16.64] ;  /* 0x0000000410107981 */ /* 0x000ee4000c1e1d00 */
[--C-:B------:R-:W-:Y:S01]  /*0c60*/  IMAD.WIDE.U32 R180, R181, 0x10, R6.reuse ;  /* 0x00000010b5b47825 */ /* 0x100fe200078e0006 */
[----:B------:R-:W-:Y:S01]  /*0c70*/  IADD3 R13, R189, 0x100, RZ ;  /* 0x00000100bd0d7810 */ /* 0x000fe20007ffe0ff */
[----:B------:R-:W3:Y:S02]  /*0c80*/  LDG.E.128 R184, desc[UR4][R184.64] ;  /* 0x00000004b8b87981 */ /* 0x000ee4000c1e1d00 */
[----:B------:R-:W-:Y:S01]  /*0c90*/  IMAD.WIDE.U32 R8, R9, 0x10, R6 ;  /* 0x0000001009087825 */ /* 0x000fe200078e0006 */
[----:B------:R-:W-:Y:S01]  /*0ca0*/  IADD3 R189, R189, 0x200, RZ ;  /* 0x00000200bdbd7810 */ /* 0x000fe20007ffe0ff */
[----:B------:R-:W3:Y:S02]  /*0cb0*/  LDG.E.128 R180, desc[UR4][R180.64] ;  /* 0x00000004b4b47981 */ /* 0x000ee4000c1e1d00 */
[----:B------:R-:W-:-:S02]  /*0cc0*/  IMAD.WIDE.U32 R208, R4, 0x10, R176 ;  /* 0x0000001004d07825 */ /* 0x000fc400078e00b0 */
[----:B------:R-:W3:Y:S02]  /*0cd0*/  LDG.E.128 R8, desc[UR4][R8.64] ;  /* 0x0000000408087981 */ /* 0x000ee4000c1e1d00 */
[----:B------:R-:W-:Y:S02]  /*0ce0*/  IMAD.WIDE.U32 R176, R193, 0x10, R176 ;  /* 0x00000010c1b07825 */ /* 0x000fe400078e00b0 */
[----:B------:R-:W3:Y:S02]  /*0cf0*/  LDG.E.128 R208, desc[UR4][R208.64] ;  /* 0x00000004d0d07981 */ /* 0x000ee4000c1e1d00 */
[----:B------:R-:W-:Y:S02]  /*0d00*/  IMAD.WIDE.U32 R188, R189, 0x10, R6 ;  /* 0x00000010bdbc7825 */ /* 0x000fe400078e0006 */
[----:B------:R-:W3:Y:S04]  /*0d10*/  LDG.E.128 R176, desc[UR4][R176.64] ;  /* 0x00000004b0b07981 */ /* 0x000ee8000c1e1d00 */
[----:B------:R-:W3:Y:S01]  /*0d20*/  LDG.E.128 R188, desc[UR4][R188.64] ;  /* 0x00000004bcbc7981 */ /* 0x000ee2000c1e1d00 */
[----:B-----5:R-:W-:-:S02]  /*0d30*/  ISETP.GE.AND P4, PT, R205, 0x1, PT ;  /* 0x00000001cd00780c */ /* 0x020fc40003f86270 */
[----:B------:R-:W-:Y:S01]  /*0d40*/  MOV R232, UR14 ;  /* 0x0000000e00e87c02 */ /* 0x000fe20008000f00 */
[----:B------:R-:W-:Y:S01]  /*0d50*/  IMAD.WIDE.U32 R12, R13, 0x10, R6 ;  /* 0x000000100d0c7825 */ /* 0x000fe200078e0006 */
[----:B------:R-:W-:-:S09]  /*0d60*/  MOV R231, UR15 ;  /* 0x0000000f00e77c02 */ /* 0x000fd20008000f00 */
[----:B------:R-:W-:Y:S01]  /*0d70*/  @P4 IADD3 R0, R205, -0x1, RZ ;  /* 0xffffffffcd004810 */ /* 0x000fe20007ffe0ff */
[----:B------:R-:W-:Y:S01]  /*0d80*/  HFMA2.MMA R202, -RZ, RZ, 0, 0 ;  /* 0x00000000ffca7435 */ /* 0x000fe200000001ff */
[----:B------:R-:W-:Y:S01]  /*0d90*/  ISETP.NE.U32.AND P0, PT, R232, RZ, PT ;  /* 0x000000ffe800720c */ /* 0x000fe20003f05070 */
[----:B------:R-:W3:Y:S02]  /*0da0*/  LDG.E.128 R12, desc[UR4][R12.64] ;  /* 0x000000040c0c7981 */ /* 0x000ee4000c1e1d00 */
[----:B------:R-:W-:Y:S01]  /*0db0*/  @P4 IMAD R0, R0, R251, RZ ;  /* 0x000000fb00004224 */ /* 0x000fe200078e02ff */
[----:B----4-:R-:W-:Y:S02]  /*0dc0*/  ISETP.NE.AND P1, PT, R215, RZ, PT ;  /* 0x000000ffd700720c */ /* 0x010fe40003f25270 */
[----:B------:R-:W-:Y:S02]  /*0dd0*/  ISETP.NE.AND.EX P0, PT, R231, RZ, PT, P0 ;  /* 0x000000ffe700720c */ /* 0x000fe40003f05300 */
[----:B------:R-:W-:-:S04]  /*0de0*/  @P4 SHF.R.S32.HI R7, RZ, 0x1f, R0 ;  /* 0x0000001fff074819 */ /* 0x000fc80000011400 */
[----:B------:R-:W-:-:S04]  /*0df0*/  @P4 LEA.HI R7, R7, R0, RZ, 0x3 ;  /* 0x0000000007074211 */ /* 0x000fc800078f18ff */
[----:B------:R-:W-:-:S03]  /*0e00*/  @P4 LEA.HI.SX32 R202, R7, R250, 0x1d ;  /* 0x000000fa07ca4211 */ /* 0x000fc600078feaff */
[----:B------:R-:W-:Y:S01]  /*0e10*/  @P0 IMAD.WIDE.U32 R192, R193, 0x10, R248 ;  /* 0x00000010c1c00825 */ /* 0x000fe200078e00f8 */
[----:B------:R-:W5:Y:S04]  /*0e20*/  @P0 LDG.E.128 R156, desc[UR4][R172.64] ;  /* 0x00000004ac9c0981 */ /* 0x000f68000c1e1d00 */
[----:B------:R0:W5:Y:S04]  /*0e30*/  @P0 LDG.E.128 R152, desc[UR4][R174.64] ;  /* 0x00000004ae980981 */ /* 0x000168000c1e1d00 */
[----:B------:R4:W5:Y:S04]  /*0e40*/  @P0 LDG.E.128 R160, desc[UR4][R192.64] ;  /* 0x00000004c0a00981 */ /* 0x000968000c1e1d00 */
[----:B------:R-:W5:Y:S04]  /*0e50*/  @P0 LDG.E.128 R144, desc[UR4][R196.64] ;  /* 0x00000004c4900981 */ /* 0x000f68000c1e1d00 */
[----:B------:R-:W5:Y:S01]  /*0e60*/  @P0 LDG.E.128 R148, desc[UR4][R194.64] ;  /* 0x00000004c2940981 */ /* 0x000f62000c1e1d00 */
[----:B------:R-:W-:-:S02]  /*0e70*/  IADD3 R201, R202, 0x80, RZ ;  /* 0x00000080cac97810 */ /* 0x000fc40007ffe0ff */
[----:B-1----:R-:W-:Y:S01]  /*0e80*/  IADD3 R199, R202, 0x100, RZ ;  /* 0x00000100cac77810 */ /* 0x002fe20007ffe0ff */
[--C-:B--2---:R-:W-:Y:S02]  /*0e90*/  HADD2.F32 R239, -RZ, R22.reuse.H0_H0 ;  /* 0x20000016ffef7230 */ /* 0x104fe40000004100 */
[----:B------:R-:W-:Y:S02]  /*0ea0*/  HADD2.F32 R237, -RZ, R22.H1_H1 ;  /* 0x30000016ffed7230 */ /* 0x000fe40000004100 */
[--C-:B------:R-:W-:Y:S02]  /*0eb0*/  HADD2.F32 R235, -RZ, R23.reuse.H0_H0 ;  /* 0x20000017ffeb7230 */ /* 0x100fe40000004100 */
[----:B------:R-:W-:Y:S02]  /*0ec0*/  HADD2.F32 R207, -RZ, R23.H1_H1 ;  /* 0x30000017ffcf7230 */ /* 0x000fe40000004100 */
[----:B------:R-:W1:Y:S01]  /*0ed0*/  LDC.64 R22, c[0x0][0x240] ;  /* 0x00009000ff167b82 */ /* 0x000e620000000a00 */
[----:B---3--:R-:W-:-:S02]  /*0ee0*/  HADD2.F32 R217, -RZ, R25.H0_H0 ;  /* 0x20000019ffd97230 */ /* 0x008fc40000004100 */
[----:B------:R-:W-:Y:S01]  /*0ef0*/  HADD2.F32 R215, -RZ, R25.H1_H1 ;  /* 0x30000019ffd77230 */ /* 0x000fe20000004100 */
[----:B------:R-:W-:Y:S01]  /*0f00*/  FSEL R25, R204, RZ, !P1 ;  /* 0x000000ffcc197208 */ /* 0x000fe20004800000 */
[----:B------:R-:W-:Y:S02]  /*0f10*/  HADD2.F32 R221, -RZ, R24.H0_H0 ;  /* 0x20000018ffdd7230 */ /* 0x000fe40000004100 */
[----:B------:R-:W-:-:S03]  /*0f20*/  HADD2.F32 R223, -RZ, R19.H1_H1 ;  /* 0x30000013ffdf7230 */ /* 0x000fc60000004100 */
[C---:B------:R-:W-:Y:S01]  /*0f30*/  FADD.FTZ R221, -R25.reuse, R221 ;  /* 0x000000dd19dd7221 */ /* 0x040fe20000010100 */
[--C-:B------:R-:W-:Y:S02]  /*0f40*/  HADD2.F32 R243, -RZ, R21.reuse.H0_H0 ;  /* 0x20000015fff37230 */ /* 0x100fe40000004100 */
[----:B------:R-:W-:Y:S01]  /*0f50*/  HADD2.F32 R241, -RZ, R21.H1_H1 ;  /* 0x30000015fff17230 */ /* 0x000fe20000004100 */
[C---:B------:R-:W-:Y:S01]  /*0f60*/  IADD3 R21, R202.reuse, 0x180, RZ ;  /* 0x00000180ca157810 */ /* 0x040fe20007ffe0ff */
[----:B------:R-:W-:Y:S01]  /*0f70*/  HADD2.F32 R225, -RZ, R19.H0_H0 ;  /* 0x20000013ffe17230 */ /* 0x000fe20000004100 */
[----:B------:R-:W-:Y:S01]  /*0f80*/  IADD3 R19, R202, 0x200, RZ ;  /* 0x00000200ca137810 */ /* 0x000fe20007ffe0ff */
[--C-:B------:R-:W-:Y:S02]  /*0f90*/  HADD2.F32 R230, -RZ, R184.reuse.H0_H0 ;  /* 0x200000b8ffe67230 */ /* 0x100fe40000004100 */
[----:B------:R-:W-:Y:S01]  /*0fa0*/  FADD.FTZ R223, -R25, R223 ;  /* 0x000000df19df7221 */ /* 0x000fe20000010100 */
[----:B------:R-:W-:-:S02]  /*0fb0*/  HADD2.F32 R228, -RZ, R184.H1_H1 ;  /* 0x300000b8ffe47230 */ /* 0x000fc40000004100 */
[--C-:B------:R-:W-:Y:S02]  /*0fc0*/  HADD2.F32 R213, -RZ, R183.reuse.H0_H0 ;  /* 0x200000b7ffd57230 */ /* 0x100fe40000004100 */
[----:B------:R-:W-:Y:S02]  /*0fd0*/  HADD2.F32 R252, -RZ, R183.H1_H1 ;  /* 0x300000b7fffc7230 */ /* 0x000fe40000004100 */
[--C-:B------:R-:W-:Y:S02]  /*0fe0*/  HADD2.F32 R214, -RZ, R16.reuse.H0_H0 ;  /* 0x20000010ffd67230 */ /* 0x100fe40000004100 */
[----:B------:R-:W-:Y:S02]  /*0ff0*/  HADD2.F32 R212, -RZ, R16.H1_H1 ;  /* 0x30000010ffd47230 */ /* 0x000fe40000004100 */
[--C-:B------:R-:W-:Y:S02]  /*1000*/  HADD2.F32 R183, -RZ, R10.reuse.H0_H0 ;  /* 0x2000000affb77230 */ /* 0x100fe40000004100 */
[----:B------:R-:W-:-:S02]  /*1010*/  HADD2.F32 R184, -RZ, R10.H1_H1 ;  /* 0x3000000affb87230 */ /* 0x000fc40000004100 */
[----:B------:R-:W-:Y:S01]  /*1020*/  FMUL.FTZ R10, R3, R221 ;  /* 0x000000dd030a7220 */ /* 0x000fe20000410000 */
[--C-:B------:R-:W-:Y:S01]  /*1030*/  HADD2.F32 R229, -RZ, R180.reuse.H0_H0 ;  /* 0x200000b4ffe57230 */ /* 0x100fe20000004100 */
[----:B------:R-:W2:Y:S01]  /*1040*/  LDL R221, [R1] ;  /* 0x0000000001dd7983 */ /* 0x000ea20000100800 */
[----:B------:R-:W-:Y:S02]  /*1050*/  HADD2.F32 R227, -RZ, R180.H1_H1 ;  /* 0x300000b4ffe37230 */ /* 0x000fe40000004100 */
[----:B------:R-:W-:Y:S02]  /*1060*/  HADD2.F32 R16, -RZ, R26.H0_H0 ;  /* 0x2000001aff107230 */ /* 0x000fe40000004100 */
[----:B------:R-:W-:Y:S02]  /*1070*/  HADD2.F32 R180, -RZ, R27.H0_H0 ;  /* 0x2000001bffb47230 */ /* 0x000fe40000004100 */
[----:B------:R-:W-:Y:S01]  /*1080*/  FADD.FTZ R225, -R25, R225 ;  /* 0x000000e119e17221 */ /* 0x000fe20000010100 */
        /* <DEDUP_REMOVED lines=12> */
[----:B-1----:R-:W-:-:S04]  /*1150*/  IMAD.WIDE.U32 R20, R21, 0x8, R22 ;  /* 0x0000000815147825 */ /* 0x002fc800078e0016 */
[----:B0-----:R-:W-:Y:S01]  /*1160*/  FADD.FTZ R175, -R25, R16 ;  /* 0x0000001019af7221 */ /* 0x001fe20000010100 */
[----:B------:R-:W-:-:S04]  /*1170*/  IMAD.WIDE.U32 R18, R19, 0x8, R22 ;  /* 0x0000000813127825 */ /* 0x000fc800078e0016 */
[----:B------:R-:W-:Y:S01]  /*1180*/  FADD.FTZ R16, -R25, R180 ;  /* 0x000000b419107221 */ /* 0x000fe20000010100 */
[----:B------:R-:W-:Y:S02]  /*1190*/  HADD2.F32 R173, -RZ, R176.H0_H0 ;  /* 0x200000b0ffad7230 */ /* 0x000fe40000004100 */
[----:B------:R-:W-:Y:S02]  /*11a0*/  HADD2.F32 R172, -RZ, R177.H0_H0 ;  /* 0x200000b1ffac7230 */ /* 0x000fe40000004100 */
[----:B------:R-:W-:Y:S01]  /*11b0*/  HADD2.F32 R219, -RZ, R24.H1_H1 ;  /* 0x30000018ffdb7230 */ /* 0x000fe20000004100 */
[----:B------:R-:W-:Y:S01]  /*11c0*/  MOV R204, R213 ;  /* 0x000000d500cc7202 */ /* 0x000fe20000000f00 */
[--C-:B------:R-:W-:Y:S01]  /*11d0*/  HADD2.F32 R181, -RZ, R9.reuse.H0_H0 ;  /* 0x20000009ffb57230 */ /* 0x100fe20000004100 */
[----:B----4-:R-:W-:Y:S01]  /*11e0*/  MOV R193, R207 ;  /* 0x000000cf00c17202 */ /* 0x010fe20000000f00 */
[----:B------:R-:W-:Y:S02]  /*11f0*/  HADD2.F32 R182, -RZ, R9.H1_H1 ;  /* 0x30000009ffb67230 */ /* 0x000fe40000004100 */
[----:B------:R-:W-:Y:S01]  /*1200*/  FMUL.FTZ R9, R3, R223 ;  /* 0x000000df03097220 */ /* 0x000fe20000410000 */
[--C-:B------:R-:W-:Y:S01]  /*1210*/  HADD2.F32 R210, -RZ, R17.reuse.H0_H0 ;  /* 0x20000011ffd27230 */ /* 0x100fe20000004100 */
[----:B------:R-:W3:Y:S01]  /*1220*/  LDL R223, [R1+0x4] ;  /* 0x0000040001df7983 */ /* 0x000ee20000100800 */
[----:B------:R-:W-:-:S02]  /*1230*/  HADD2.F32 R208, -RZ, R17.H1_H1 ;  /* 0x30000011ffd07230 */ /* 0x000fc40000004100 */
[----:B------:R-:W-:Y:S01]  /*1240*/  HADD2.F32 R17, -RZ, R27.H1_H1 ;  /* 0x3000001bff117230 */ /* 0x000fe20000004100 */
[----:B------:R0:W5:Y:S01]  /*1250*/  LDG.E.64 R196, desc[UR4][R20.64] ;  /* 0x0000000414c47981 */ /* 0x000162000c1e1b00 */
[--C-:B------:R-:W-:Y:S02]  /*1260*/  HADD2.F32 R24, -RZ, R179.reuse.H0_H0 ;  /* 0x200000b3ff187230 */ /* 0x100fe40000004100 */
[----:B------:R-:W-:Y:S01]  /*1270*/  HADD2.F32 R27, -RZ, R179.H1_H1 ;  /* 0x300000b3ff1b7230 */ /* 0x000fe20000004100 */
[----:B------:R1:W5:Y:S01]  /*1280*/  LDG.E.64 R194, desc[UR4][R18.64] ;  /* 0x0000000412c27981 */ /* 0x000362000c1e1b00 */
[--C-:B------:R-:W-:Y:S02]  /*1290*/  HADD2.F32 R179, -RZ, R8.reuse.H0_H0 ;  /* 0x20000008ffb37230 */ /* 0x100fe40000004100 */
[----:B------:R-:W-:Y:S02]  /*12a0*/  HADD2.F32 R180, -RZ, R8.H1_H1 ;  /* 0x30000008ffb47230 */ /* 0x000fe40000004100 */
[----:B------:R-:W-:Y:S01]  /*12b0*/  FMUL.FTZ R8, R3, R225 ;  /* 0x000000e103087220 */ /* 0x000fe20000410000 */
[----:B------:R-:W-:-:S02]  /*12c0*/  HADD2.F32 R174, -RZ, R190.H0_H0 ;  /* 0x200000beffae7230 */ /* 0x000fc40000004100 */
[C---:B0-----:R-:W-:Y:S01]  /*12d0*/  FADD.FTZ R20, -R25.reuse, R172 ;  /* 0x000000ac19147221 */ /* 0x041fe20000010100 */
[----:B------:R-:W4:Y:S01]  /*12e0*/  LDL R225, [R1+0x8] ;  /* 0x0000080001e17983 */ /* 0x000f220000100800 */
[--C-:B------:R-:W-:Y:S02]  /*12f0*/  HADD2.F32 R172, -RZ, R189.reuse.H1_H1 ;  /* 0x300000bdffac7230 */ /* 0x100fe40000004100 */
[----:B-1----:R-:W-:Y:S01]  /*1300*/  FADD.FTZ R18, -R25, R173 ;  /* 0x000000ad19127221 */ /* 0x002fe20000010100 */
[----:B------:R-:W-:Y:S01]  /*1310*/  HADD2.F32 R173, -RZ, R189.H0_H0 ;  /* 0x200000bdffad7230 */ /* 0x000fe20000004100 */
[----:B------:R-:W-:Y:S01]  /*1320*/  MOV R189, R204 ;  /* 0x000000cc00bd7202 */ /* 0x000fe20000000f00 */
[----:B------:R-:W-:Y:S01]  /*1330*/  HADD2.F32 R192, -RZ, R190.H1_H1 ;  /* 0x300000beffc07230 */ /* 0x000fe20000004100 */
[----:B------:R-:W-:Y:S01]  /*1340*/  MOV R190, R193 ;  /* 0x000000c100be7202 */ /* 0x000fe20000000f00 */
[--C-:B------:R-:W-:Y:S02]  /*1350*/  HADD2.F32 R193, -RZ, R191.reuse.H0_H0 ;  /* 0x200000bfffc17230 */ /* 0x100fe40000004100 */
[----:B------:R-:W-:-:S02]  /*1360*/  HADD2.F32 R204, -RZ, R191.H1_H1 ;  /* 0x300000bfffcc7230 */ /* 0x000fc40000004100 */
[----:B------:R-:W4:Y:S01]  /*1370*/  LDL R191, [R1+0xc] ;  /* 0x00000c0001bf7983 */ /* 0x000f220000100800 */
[----:B------:R-:W-:-:S04]  /*1380*/  IMAD.WIDE.U32 R202, R202, 0x8, R22 ;  /* 0x00000008caca7825 */ /* 0x000fc800078e0016 */
[--C-:B------:R-:W-:Y:S02]  /*1390*/  IMAD.WIDE.U32 R200, R201, 0x8, R22.reuse ;  /* 0x00000008c9c87825 */ /* 0x100fe400078e0016 */
[----:B------:R-:W5:Y:S02]  /*13a0*/  LDG.E.64 R202, desc[UR4][R202.64] ;  /* 0x00000004caca7981 */ /* 0x000f64000c1e1b00 */
[----:B------:R-:W-:Y:S02]  /*13b0*/  IMAD.WIDE.U32 R198, R199, 0x8, R22 ;  /* 0x00000008c7c67825 */ /* 0x000fe400078e0016 */
[----:B------:R-:W5:Y:S04]  /*13c0*/  LDG.E.64 R200, desc[UR4][R200.64] ;  /* 0x00000004c8c87981 */ /* 0x000f68000c1e1b00 */
[----:B------:R-:W5:Y:S01]  /*13d0*/  LDG.E.64 R198, desc[UR4][R198.64] ;  /* 0x00000004c6c67981 */ /* 0x000f62000c1e1b00 */
[----:B------:R-:W-:-:S02]  /*13e0*/  HADD2.F32 R218, -RZ, R187.H0_H0 ;  /* 0x200000bbffda7230 */ /* 0x000fc40000004100 */
[----:B------:R-:W-:Y:S02]  /*13f0*/  HADD2.F32 R26, -RZ, R26.H1_H1 ;  /* 0x3000001aff1a7230 */ /* 0x000fe40000004100 */
[----:B------:R-:W-:Y:S02]  /*1400*/  HADD2.F32 R177, -RZ, R177.H1_H1 ;  /* 0x300000b1ffb17230 */ /* 0x000fe40000004100 */
[C---:B------:R-:W-:Y:S01]  /*1410*/  FADD.FTZ R246, -R25.reuse, R246 ;  /* 0x000000f619f67221 */ /* 0x040fe20000010100 */
[--C-:B------:R-:W-:Y:S02]  /*1420*/  HADD2.F32 R244, -RZ, R209.reuse.H0_H0 ;  /* 0x200000d1fff47230 */ /* 0x100fe40000004100 */
[C---:B------:R-:W-:Y:S01]  /*1430*/  FADD.FTZ R218, -R25.reuse, R218 ;  /* 0x000000da19da7221 */ /* 0x040fe20000010100 */
[C---:B------:R-:W-:Y:S01]  /*1440*/  FADD.FTZ R26, -R25.reuse, R26 ;  /* 0x0000001a191a7221 */ /* 0x040fe20000010100 */
[----:B------:R-:W-:Y:S02]  /*1450*/  HADD2.F32 R242, -RZ, R209.H1_H1 ;  /* 0x300000d1fff27230 */ /* 0x000fe40000004100 */
[----:B------:R-:W-:Y:S01]  /*1460*/  FADD.FTZ R0, -R25, R0 ;  /* 0x0000000019007221 */ /* 0x000fe20000010100 */
[----:B------:R-:W-:-:S02]  /*1470*/  HADD2.F32 R236, -RZ, R211.H0_H0 ;  /* 0x200000d3ffec7230 */ /* 0x000fc40000004100 */
[----:B------:R-:W-:Y:S01]  /*1480*/  FADD.FTZ R21, -R25, R177 ;  /* 0x000000b119157221 */ /* 0x000fe20000010100 */
[----:B------:R-:W-:Y:S02]  /*1490*/  HADD2.F32 R234, -RZ, R211.H1_H1 ;  /* 0x300000d3ffea7230 */ /* 0x000fe40000004100 */
[--C-:B------:R-:W-:Y:S02]  /*14a0*/  HADD2.F32 R226, -RZ, R185.reuse.H0_H0 ;  /* 0x200000b9ffe27230 */ /* 0x100fe40000004100 */
[----:B------:R-:W-:Y:S02]  /*14b0*/  HADD2.F32 R224, -RZ, R185.H1_H1 ;  /* 0x300000b9ffe07230 */ /* 0x000fe40000004100 */
[--C-:B------:R-:W-:Y:S02]  /*14c0*/  HADD2.F32 R222, -RZ, R186.reuse.H0_H0 ;  /* 0x200000baffde7230 */ /* 0x100fe40000004100 */
[----:B------:R-:W-:Y:S02]  /*14d0*/  HADD2.F32 R220, -RZ, R186.H1_H1 ;  /* 0x300000baffdc7230 */ /* 0x000fe40000004100 */
[----:B------:R-:W-:-:S02]  /*14e0*/  HADD2.F32 R216, -RZ, R187.H1_H1 ;  /* 0x300000bbffd87230 */ /* 0x000fc40000004100 */
[----:B------:R-:W-:Y:S02]  /*14f0*/  HADD2.F32 R176, -RZ, R176.H1_H1 ;  /* 0x300000b0ffb07230 */ /* 0x000fe40000004100 */
[--C-:B------:R-:W-:Y:S02]  /*1500*/  HADD2.F32 R22, -RZ, R178.reuse.H0_H0 ;  /* 0x200000b2ff167230 */ /* 0x100fe40000004100 */
[----:B------:R-:W-:Y:S02]  /*1510*/  HADD2.F32 R23, -RZ, R178.H1_H1 ;  /* 0x300000b2ff177230 */ /* 0x000fe40000004100 */
[C---:B------:R-:W-:Y:S01]  /*1520*/  FADD.FTZ R217, -R25.reuse, R217 ;  /* 0x000000d919d97221 */ /* 0x040fe20000010100 */
[--C-:B------:R-:W-:Y:S02]  /*1530*/  HADD2.F32 R177, -RZ, R15.reuse.H0_H0 ;  /* 0x2000000fffb17230 */ /* 0x100fe40000004100 */
[----:B------:R-:W-:Y:S01]  /*1540*/  FADD.FTZ R244, -R25, R244 ;  /* 0x000000f419f47221 */ /* 0x000fe20000010100 */
[----:B------:R-:W-:-:S02]  /*1550*/  HADD2.F32 R178, -RZ, R15.H1_H1 ;  /* 0x3000000fffb27230 */ /* 0x000fc40000004100 */
[C---:B------:R-:W-:Y:S01]  /*1560*/  FMUL.FTZ R246, R3.reuse, R246 ;  /* 0x000000f603f67220 */ /* 0x040fe20000410000 */
[C---:B------:R-:W-:Y:S01]  /*1570*/  FMUL.FTZ R218, R3.reuse, R218 ;  /* 0x000000da03da7220 */ /* 0x040fe20000410000 */
        /* <DEDUP_REMOVED lines=27> */
[----:B------:R-:W-:Y:S01]  /*1730*/  FMUL.FTZ R0, R3, R0 ;  /* 0x0000000003007220 */ /* 0x000fe20000410000 */
[----:B------:R-:W-:Y:S02]  /*1740*/  HADD2.F32 R211, -RZ, R12.H1_H1 ;  /* 0x3000000cffd37230 */ /* 0x000fe40000004100 */
[----:B------:R-:W-:Y:S01]  /*1750*/  FADD.FTZ R25, -R25, R27 ;  /* 0x0000001b19197221 */ /* 0x000fe20000010100 */
[C---:B------:R-:W-:Y:S01]  /*1760*/  FMUL.FTZ R12, R3.reuse, R217 ;  /* 0x000000d9030c7220 */ /* 0x040fe20000410000 */
[--C-:B------:R-:W-:Y:S02]  /*1770*/  HADD2.F32 R27, -RZ, R14.reuse.H0_H0 ;  /* 0x2000000eff1b7230 */ /* 0x100fe40000004100 */
[----:B------:R-:W-:Y:S01]  /*1780*/  FMUL.FTZ R244, R3, R244 ;  /* 0x000000f403f47220 */ /* 0x000fe20000410000 */
[----:B------:R-:W-:Y:S02]  /*1790*/  HADD2.F32 R176, -RZ, R14.H1_H1 ;  /* 0x3000000effb07230 */ /* 0x000fe40000004100 */
[----:B------:R-:W-:Y:S01]  /*17a0*/  FFMA.FTZ R105, R246, R245, R105 ;  /* 0x000000f5f6697223 */ /* 0x000fe20000010069 */
[----:B------:R-:W-:Y:S01]  /*17b0*/  FADD.FTZ R29, R29, R245 ;  /* 0x000000f51d1d7221 */ /* 0x000fe20000010000 */
[-C--:B------:R-:W-:Y:S01]  /*17c0*/  FFMA.FTZ R94, R218, R189.reuse, R94 ;  /* 0x000000bdda5e7223 */ /* 0x080fe2000001005e */
[----:B------:R-:W-:Y:S01]  /*17d0*/  FADD.FTZ R42, R42, R189 ;  /* 0x000000bd2a2a7221 */ /* 0x000fe20000010000 */
[----:B------:R-:W-:Y:S01]  /*17e0*/  FMUL.FTZ R217, R118, R189 ;  /* 0x000000bd76d97220 */ /* 0x000fe20000410000 */
[C---:B------:R-:W-:Y:S01]  /*17f0*/  FMUL.FTZ R14, R3.reuse, R175 ;  /* 0x000000af030e7220 */ /* 0x040fe20000410000 */
[C---:B------:R-:W-:Y:S01]  /*1800*/  FMUL.FTZ R242, R3.reuse, R242 ;  /* 0x000000f203f27220 */ /* 0x040fe20000410000 */
[----:B------:R-:W-:Y:S01]  /*1810*/  FFMA.FTZ R106, R244, R243, R106 ;  /* 0x000000f3f46a7223 */ /* 0x000fe2000001006a */
[----:B------:R-:W-:Y:S01]  /*1820*/  FADD.FTZ R30, R30, R243 ;  /* 0x000000f31e1e7221 */ /* 0x000fe20000010000 */
[----:B------:R-:W-:Y:S01]  /*1830*/  FMUL.FTZ R240, R3, R240 ;  /* 0x000000f003f07220 */ /* 0x000fe20000410000 */
[----:B------:R-:W-:Y:S01]  /*1840*/  FFMA.FTZ R107, R242, R241, R107 ;  /* 0x000000f1f26b7223 */ /* 0x000fe2000001006b */
[----:B------:R-:W-:Y:S01]  /*1850*/  FADD.FTZ R31, R31, R241 ;  /* 0x000000f11f1f7221 */ /* 0x000fe20000010000 */
        /* <DEDUP_REMOVED lines=12> */
[----:B------:R-:W-:Y:S01]  /*1920*/  FFMA.FTZ R104, R0, R233, R104 ;  /* 0x000000e900687223 */ /* 0x000fe20000010068 */
[----:B------:R-:W-:Y:S01]  /*1930*/  FADD.FTZ R28, R28, R233 ;  /* 0x000000e91c1c7221 */ /* 0x000fe20000010000 */
[C---:B------:R-:W-:Y:S01]  /*1940*/  FMUL.FTZ R234, R3.reuse, R234 ;  /* 0x000000ea03ea7220 */ /* 0x040fe20000410000 */
        /* <DEDUP_REMOVED lines=8> */
[C---:B------:R-:W-:Y:S01]  /*19d0*/  FMUL.FTZ R224, R3.reuse, R224 ;  /* 0x000000e003e07220 */ /* 0x040fe20000410000 */
[----:B------:R-:W-:Y:S01]  /*19e0*/  FMUL.FTZ R222, R3, R222 ;  /* 0x000000de03de7220 */ /* 0x000fe20000410000 */
[----:B------:R-:W-:-:S02]  /*19f0*/  HADD2.F32 R185, -RZ, R11.H0_H0 ;  /* 0x2000000bffb97230 */ /* 0x000fc40000004100 */
[----:B------:R-:W-:Y:S02]  /*1a00*/  HADD2.F32 R186, -RZ, R11.H1_H1 ;  /* 0x3000000bffba7230 */ /* 0x000fe40000004100 */
[----:B------:R-:W-:Y:S01]  /*1a10*/  FMUL.FTZ R11, R3, R219 ;  /* 0x000000db030b7220 */ /* 0x000fe20000410000 */
[----:B------:R-:W-:Y:S01]  /*1a20*/  FMUL.FTZ R219, R117, R250 ;  /* 0x000000fa75db7220 */ /* 0x000fe20000410000 */
[C---:B------:R-:W-:Y:S01]  /*1a30*/  FMUL.FTZ R220, R3.reuse, R220 ;  /* 0x000000dc03dc7220 */ /* 0x040fe20000410000 */
[--C-:B------:R-:W-:Y:S02]  /*1a40*/  HADD2.F32 R209, -RZ, R13.reuse.H0_H0 ;  /* 0x2000000dffd17230 */ /* 0x100fe40000004100 */
[C---:B------:R-:W-:Y:S01]  /*1a50*/  FMUL.FTZ R214, R3.reuse, R214 ;  /* 0x000000d603d67220 */ /* 0x040fe20000410000 */
[----:B------:R-:W-:Y:S02]  /*1a60*/  HADD2.F32 R207, -RZ, R13.H1_H1 ;  /* 0x3000000dffcf7230 */ /* 0x000fe40000004100 */
[----:B------:R-:W-:Y:S01]  /*1a70*/  FMUL.FTZ R13, R3, R215 ;  /* 0x000000d7030d7220 */ /* 0x000fe20000410000 */
[----:B------:R-:W-:Y:S01]  /*1a80*/  FMUL.FTZ R215, R119, R252 ;  /* 0x000000fc77d77220 */ /* 0x000fe20000410000 */
[C---:B------:R-:W-:Y:S01]  /*1a90*/  FMUL.FTZ R216, R3.reuse, R216 ;  /* 0x000000d803d87220 */ /* 0x040fe20000410000 */
        /* <DEDUP_REMOVED lines=13> */
[----:B------:R-:W-:Y:S01]  /*1b70*/  FFMA.FTZ R91, R208, R207, R91 ;  /* 0x000000cfd05b7223 */ /* 0x000fe2000001005b */
[----:B--2---:R-:W-:-:S04]  /*1b80*/  FMUL.FTZ R26, R221, R233 ;  /* 0x000000e9dd1a7220 */ /* 0x004fc80000410000 */
[----:B------:R-:W-:Y:S01]  /*1b90*/  FADD.FTZ R189, RZ, R26 ;  /* 0x0000001affbd7221 */ /* 0x000fe20000010000 */
[----:B------:R-:W-:Y:S01]  /*1ba0*/  FFMA.FTZ R175, R0, R26, RZ ;  /* 0x0000001a00af7223 */ /* 0x000fe200000100ff */
[----:B------:R-:W-:Y:S01]  /*1bb0*/  FMUL.FTZ R233, R111, R190 ;  /* 0x000000be6fe97220 */ /* 0x000fe20000410000 */
        /* <DEDUP_REMOVED lines=104> */
[----:B------:R-:W-:Y:S01]  /*2240*/  FMUL.FTZ R20, R3, R20 ;  /* 0x0000001403147220 */ /* 0x000fe20000410000 */
[----:B------:R-:W-:Y:S01]  /*2250*/  FFMA.FTZ R103, R234, R190, R103 ;  /* 0x000000beea677223 */ /* 0x000fe20000010067 */
[----:B------:R-:W-:Y:S01]  /*2260*/  FADD.FTZ R35, R35, R190 ;  /* 0x000000be23237221 */ /* 0x000fe20000010000 */
[-C--:B------:R-:W-:Y:S01]  /*2270*/  FFMA.FTZ R79, R17, R186.reuse, R79 ;  /* 0x000000ba114f7223 */ /* 0x080fe2000001004f */
[----:B------:R-:W-:Y:S01]  /*2280*/  FADD.FTZ R59, R59, R186 ;  /* 0x000000ba3b3b7221 */ /* 0x000fe20000010000 */
[----:B------:R-:W-:Y:S01]  /*2290*/  FMUL.FTZ R186, R135, R186 ;  /* 0x000000ba87ba7220 */ /* 0x000fe20000410000 */
[----:B------:R-:W-:Y:S01]  /*22a0*/  FADD.FTZ R190, R189, R185 ;  /* 0x000000b9bdbe7221 */ /* 0x000fe20000010000 */
[----:B------:R-:W-:Y:S01]  /*22b0*/  FFMA.FTZ R175, R16, R185, R175 ;  /* 0x000000b910af7223 */ /* 0x000fe200000100af */
[----:B------:R-:W-:Y:S02]  /*22c0*/  HADD2.F32 R188, -RZ, R188.H1_H1 ;  /* 0x300000bcffbc7230 */ /* 0x000fe40000004100 */
[C---:B------:R-:W-:Y:S01]  /*22d0*/  FMUL.FTZ R19, R3.reuse, R19 ;  /* 0x0000001303137220 */ /* 0x040fe20000410000 */
[----:B------:R-:W-:Y:S01]  /*22e0*/  FFMA.FTZ R72, R18, R187, R72 ;  /* 0x000000bb12487223 */ /* 0x000fe20000010048 */
[----:B------:R-:W-:Y:S01]  /*22f0*/  FADD.FTZ R60, R60, R187 ;  /* 0x000000bb3c3c7221 */ /* 0x000fe20000010000 */
[-C--:B------:R-:W-:Y:S01]  /*2300*/  FFMA.FTZ R74, R20, R173.reuse, R74 ;  /* 0x000000ad144a7223 */ /* 0x080fe2000001004a */
[----:B------:R-:W-:Y:S01]  /*2310*/  FADD.FTZ R62, R62, R173 ;  /* 0x000000ad3e3e7221 */ /* 0x000fe20000010000 */
[----:B------:R-:W-:Y:S01]  /*2320*/  FMUL.FTZ R189, R138, R173 ;  /* 0x000000ad8abd7220 */ /* 0x000fe20000410000 */
[----:B------:R-:W-:Y:S01]  /*2330*/  FMUL.FTZ R21, R3, R21 ;  /* 0x0000001503157220 */ /* 0x000fe20000410000 */
[----:B------:R-:W-:Y:S01]  /*2340*/  FMUL.FTZ R187, R136, R187 ;  /* 0x000000bb88bb7220 */ /* 0x000fe20000410000 */
[----:B------:R-:W-:Y:S01]  /*2350*/  FADD.FTZ R173, R190, R186 ;  /* 0x000000babead7221 */ /* 0x000fe20000010000 */
[----:B------:R-:W-:Y:S01]  /*2360*/  FFMA.FTZ R175, R17, R186, R175 ;  /* 0x000000ba11af7223 */ /* 0x000fe200000100af */
[-C--:B------:R-:W-:Y:S01]  /*2370*/  FFMA.FTZ R73, R19, R188.reuse, R73 ;  /* 0x000000bc13497223 */ /* 0x080fe20000010049 */
[----:B------:R-:W-:Y:S01]  /*2380*/  FADD.FTZ R61, R61, R188 ;  /* 0x000000bc3d3d7221 */ /* 0x000fe20000010000 */
[----:B------:R-:W-:Y:S01]  /*2390*/  FMUL.FTZ R188, R137, R188 ;  /* 0x000000bc89bc7220 */ /* 0x000fe20000410000 */
        /* <DEDUP_REMOVED lines=12> */
[----:B------:R-:W-:Y:S01]  /*2460*/  FMUL.FTZ R22, R3, R22 ;  /* 0x0000001603167220 */ /* 0x000fe20000410000 */
        /* <DEDUP_REMOVED lines=32> */
.L_x_9353:
[----:B------:R-:W-:Y:S05]  /*2670*/  BSYNC B0 ;  /* 0x0000000000007941 */ /* 0x000fea0003800000 */
.L_x_9351:
[----:B------:R-:W0:Y:S01]  /*2680*/  S2R R248, SR_TID.X ;  /* 0x0000000000f87919 */ /* 0x000e220000002100 */
[----:B-----5:R-:W-:Y:S01]  /*2690*/  MOV R175, R202 ;  /* 0x000000ca00af7202 */ /* 0x020fe20000000f00 */
[----:B------:R-:W-:Y:S01]  /*26a0*/  UMOV UR6, 0xffffffff ;  /* 0xffffffff00067882 */ /* 0x000fe20000000000 */
[----:B------:R-:W-:Y:S02]  /*26b0*/  MOV R174, R200 ;  /* 0x000000c800ae7202 */ /* 0x000fe40000000f00 */
[----:B------:R-:W-:Y:S02]  /*26c0*/  MOV R172, R198 ;  /* 0x000000c600ac7202 */ /* 0x000fe40000000f00 */
[----:B------:R-:W-:Y:S02]  /*26d0*/  PRMT R252, R175, 0x7610, R252 ;  /* 0x00007610affc7816 */ /* 0x000fe400000000fc */
[----:B------:R-:W-:Y:S02]  /*26e0*/  PRMT R250, R174, 0x7610, R250 ;  /* 0x00007610aefa7816 */ /* 0x000fe400000000fa */
[----:B------:R-:W-:-:S02]  /*26f0*/  PRMT R175, R172, 0x7610, R175 ;  /* 0x00007610acaf7816 */ /* 0x000fc400000000af */
[----:B------:R-:W-:Y:S01]  /*2700*/  MOV R172, R196 ;  /* 0x000000c400ac7202 */ /* 0x000fe20000000f00 */
[----:B------:R-:W-:Y:S01]  /*2710*/  STL.S16 [R1+0x10], R250 ;  /* 0x000010fa01007387 */ /* 0x000fe20000100600 */
[----:B------:R-:W-:Y:S02]  /*2720*/  LOP3.LUT P5, RZ, R247, 0xff, RZ, 0xc0, !PT ;  /* 0x000000fff7ff7812 */ /* 0x000fe400078ac0ff */
        /* <DEDUP_REMOVED lines=29> */
.L_x_9486:
        /* <DEDUP_REMOVED lines=10> */
[----:B------:R-:W-:Y:S02]  /*29a0*/  MOV R247, 0x400 ;  /* 0x0000040000f77802 */ /* 0x000fe40000000f00 */
[----:B------:R-:W-:Y:S02]  /*29b0*/  @!P0 IADD3 R175, R174, R175, RZ ;  /* 0x000000afaeaf8210 */ /* 0x000fe40007ffe0ff */
[----:B0-----:R-:W-:Y:S02]  /*29c0*/  LEA R247, R248, R247, 0x18 ;  /* 0x000000f7f8f77211 */ /* 0x001fe400078ec0ff */
[----:B-1----:R-:W-:Y:S02]  /*29d0*/  LOP3.LUT R250, R250, 0x7f, RZ, 0xc0, !PT ;  /* 0x0000007ffafa7812 */ /* 0x002fe400078ec0ff */
[----:B------:R-:W-:-:S02]  /*29e0*/  @!P0 LEA R175, R175, R247, 0x3 ;  /* 0x000000f7afaf8211 */ /* 0x000fc400078e18ff */
[----:B------:R-:W-:-:S03]  /*29f0*/  LEA R247, R174, R247, 0x3 ;  /* 0x000000f7aef77211 */ /* 0x000fc600078e18ff */
[----:B------:R0:W-:Y:S02]  /*2a00*/  @!P0 STS.64 [R175+0x5000], R172 ;  /* 0x005000acaf008388 */ /* 0x0001e40000000a00 */
[----:B0-----:R-:W-:Y:S01]  /*2a10*/  @P4 IADD3 R172, R205, -0x1, RZ ;  /* 0xffffffffcdac4810 */ /* 0x001fe20007ffe0ff */
[----:B------:R-:W-:-:S04]  /*2a20*/  HFMA2.MMA R205, -RZ, RZ, 0, 0 ;  /* 0x00000000ffcd7435 */ /* 0x000fc800000001ff */
        /* <DEDUP_REMOVED lines=24> */
.L_x_9356:
        /* <DEDUP_REMOVED lines=8> */
[----:B------:R-:W-:-:S05]  /*2c30*/  @P0 HADD2.F32 R172, -RZ, R144.H0_H0 ;  /* 0x20000090ffac0230 */ /* 0x000fca0000004100 */
[----:B------:R-:W-:-:S07]  /*2c40*/  @P0 FADD.FTZ R231, R231, R172 ;  /* 0x000000ace7e70221 */ /* 0x000fce0000010000 */
.L_x_9357:
[----:B------:R-:W-:Y:S05]  /*2c50*/  BSYNC B0 ;  /* 0x0000000000007941 */ /* 0x000fea0003800000 */
.L_x_9355:
        /* <DEDUP_REMOVED lines=17> */
.L_x_9359:
        /* <DEDUP_REMOVED lines=8> */
.L_x_9360:
[----:B------:R-:W-:Y:S05]  /*2df0*/  BSYNC B0 ;  /* 0x0000000000007941 */ /* 0x000fea0003800000 */
.L_x_9358:
        /* <DEDUP_REMOVED lines=15> */
.L_x_9362:
        /* <DEDUP_REMOVED lines=8> */
.L_x_9363:
[----:B------:R-:W-:Y:S05]  /*2f70*/  BSYNC B0 ;  /* 0x0000000000007941 */ /* 0x000fea0003800000 */
.L_x_9361:
        /* <DEDUP_REMOVED lines=15> */
.L_x_9365:
        /* <DEDUP_REMOVED lines=8> */
.L_x_9366:
[----:B------:R-:W-:Y:S05]  /*30f0*/  BSYNC B0 ;  /* 0x0000000000007941 */ /* 0x000fea0003800000 */
.L_x_9364:
        /* <DEDUP_REMOVED lines=15> */
.L_x_9368:
        /* <DEDUP_REMOVED lines=8> */
.L_x_9369:
[----:B------:R-:W-:Y:S05]  /*3270*/  BSYNC B0 ;  /* 0x0000000000007941 */ /* 0x000fea0003800000 */
.L_x_9367:
        /* <DEDUP_REMOVED lines=15> */
.L_x_9371:
        /* <DEDUP_REMOVED lines=8> */
.L_x_9372:
[----:B------:R-:W-:Y:S05]  /*33f0*/  BSYNC B0 ;  /* 0x0000000000007941 */ /* 0x000fea0003800000 */
.L_x_9370:
        /* <DEDUP_REMOVED lines=15> */
.L_x_9374:
        /* <DEDUP_REMOVED lines=8> */
.L_x_9375:
[----:B------:R-:W-:Y:S05]  /*3570*/  BSYNC B0 ;  /* 0x0000000000007941 */ /* 0x000fea0003800000 */
.L_x_9373:
        /* <DEDUP_REMOVED lines=15> */
.L_x_9377:
        /* <DEDUP_REMOVED lines=8> */
.L_x_9378:
[----:B------:R-:W-:Y:S05]  /*36f0*/  BSYNC B0 ;  /* 0x0000000000007941 */ /* 0x000fea0003800000 */
.L_x_9376:
        /* <DEDUP_REMOVED lines=21> */
.L_x_9380:
[----:B0-----:R-:W0:Y:S02]  /*3850*/  LDC.U8 R172, c[0x0][0x2a0] ;  /* 0x0000a800ffac7b82 */ /* 0x001e240000000000 */
[----:B0-----:R-:W-:-:S04]  /*3860*/  ISETP.NE.AND P6, PT, R172, RZ, PT ;  /* 0x000000ffac00720c */ /* 0x001fc80003fc5270 */
[----:B------:R-:W-:-:S05]  /*3870*/  FSEL R173, R174, RZ, !P6 ;  /* 0x000000ffaead7208 */ /* 0x000fca0007000000 */
[----:B------:R-:W-:Y:S01]  /*3880*/  FFMA.FTZ R172, R230, R175, R173 ;  /* 0x000000afe6ac7223 */ /* 0x000fe200000100ad */
[----:B------:R-:W-:-:S03]  /*3890*/  @P0 HADD2.F32 R173, -RZ, R148.H0_H0 ;  /* 0x20000094ffad0230 */ /* 0x000fc60000004100 */
[----:B------:R-:W-:-:S04]  /*38a0*/  FADD.FTZ R172, R229, -R172 ;  /* 0x800000ace5ac7221 */ /* 0x000fc80000010000 */
[----:B------:R-:W-:-:S04]  /*38b0*/  FMUL.FTZ R202, R3, R172 ;  /* 0x000000ac03ca7220 */ /* 0x000fc80000410000 */
[----:B------:R-:W-:-:S07]  /*38c0*/  @P0 FADD.FTZ R202, R202, R173 ;  /* 0x000000adcaca0221 */ /* 0x000fce0000010000 */
.L_x_9381:
[----:B------:R-:W-:Y:S05]  /*38d0*/  BSYNC B0 ;  /* 0x0000000000007941 */ /* 0x000fea0003800000 */
.L_x_9379:
[----:B0-----:R-:W2:Y:S01]  /*38e0*/  LDL.LU R173, [R1+0x10] ;  /* 0x0000100001ad7983 */ /* 0x001ea20000300800 */
[----:B------:R-:W-:Y:S01]  /*38f0*/  @P1 F2FP.F16.F32.PACK_AB R172, RZ, R202 ;  /* 0x000000caffac123e */ /* 0x000fe200000000ff */
[----:B------:R-:W-:Y:S03]  /*3900*/  BSSY B0, `(.L_x_9382) ;  /* 0x0000016000007945 */ /* 0x000fe60003800000 */
[----:B------:R-:W-:Y:S02]  /*3910*/  @P1 PRMT R164, R172, 0x7610, R164 ;  /* 0x00007610aca41816 */ /* 0x000fe400000000a4 */
[----:B--2---:R-:W-:Y:S02]  /*3920*/  @P4 LOP3.LUT P6, RZ, R173, 0xff, RZ, 0xc0, !PT ;  /* 0x000000ffadff4812 */ /* 0x004fe400078cc0ff */
        /* <DEDUP_REMOVED lines=11> */
.L_x_9383:
        /* <DEDUP_REMOVED lines=8> */
.L_x_9384:
[----:B------:R-:W-:Y:S05]  /*3a60*/  BSYNC B0 ;  /* 0x0000000000007941 */ /* 0x000fea0003800000 */
.L_x_9382:
        /* <DEDUP_REMOVED lines=15> */
.L_x_9386:
        /* <DEDUP_REMOVED lines=8> */
.L_x_9387:
[----:B------:R-:W-:Y:S05]  /*3be0*/  BSYNC B0 ;  /* 0x0000000000007941 */ /* 0x000fea0003800000 */
.L_x_9385:
        /* <DEDUP_REMOVED lines=15> */
.L_x_9389:
        /* <DEDUP_REMOVED lines=8> */
.L_x_9390:
[----:B------:R-:W-:Y:S05]  /*3d60*/  BSYNC B0 ;  /* 0x0000000000007941 */ /* 0x000fea0003800000 */
.L_x_9388:
        /* <DEDUP_REMOVED lines=15> */
.L_x_9392:
        /* <DEDUP_REMOVED lines=8> */
.L_x_9393:
[----:B------:R-:W-:Y:S05]  /*3ee0*/  BSYNC B0 ;  /* 0x0000000000007941 */ /* 0x000fea0003800000 */
.L_x_9391:
        /* <DEDUP_REMOVED lines=15> */
.L_x_9395:
        /* <DEDUP_REMOVED lines=8> */
.L_x_9396:
[----:B------:R-:W-:Y:S05]  /*4060*/  BSYNC B0 ;  /* 0x0000000000007941 */ /* 0x000fea0003800000 */
.L_x_9394:
        /* <DEDUP_REMOVED lines=15> */
.L_x_9398:
        /* <DEDUP_REMOVED lines=8> */
.L_x_9399:
[----:B------:R-:W-:Y:S05]  /*41e0*/  BSYNC B0 ;  /* 0x0000000000007941 */ /* 0x000fea0003800000 */
.L_x_9397:
        /* <DEDUP_REMOVED lines=15> */
.L_x_9401:
        /* <DEDUP_REMOVED lines=8> */
.L_x_9402:
[----:B------:R-:W-:Y:S05]  /*4360*/  BSYNC B0 ;  /* 0x0000000000007941 */ /* 0x000fea0003800000 */
.L_x_9400:
        /* <DEDUP_REMOVED lines=22> */
.L_x_9404:
        /* <DEDUP_REMOVED lines=8> */
.L_x_9405:
[----:B------:R-:W-:Y:S05]  /*4550*/  BSYNC B0 ;  /* 0x0000000000007941 */ /* 0x000fea0003800000 */
.L_x_9403:
[----:B------:R-:W2:Y:S01]  /*4560*/  LDL.LU R201, [R1+0x14] ;  /* 0x0000140001c97983 */ /* 0x000ea20000300800 */
[----:B0-----:R-:W0:Y:S01]  /*4570*/  @P4 LDC.64 R172, c[0x0][0x298] ;  /* 0x0000a600ffac4b82 */ /* 0x001e220000000a00 */
[----:B------:R-:W-:Y:S01]  /*4580*/  BSSY B0, `(.L_x_9406) ;  /* 0x0000016000007945 */ /* 0x000fe20003800000 */
[----:B0-----:R-:W-:Y:S01]  /*4590*/  @P4 FMUL.FTZ R173, R200, R173 ;  /* 0x000000adc8ad4220 */ /* 0x001fe20000410000 */
[----:B------:R-:W-:-:S03]  /*45a0*/  @P1 F2FP.F16.F32.PACK_AB R200, RZ, R200 ;  /* 0x000000c8ffc8123e */ /* 0x000fc600000000ff */
[----:B------:R-:W-:Y:S01]  /*45b0*/  @P4 FMUL.FTZ R172, R173, R172 ;  /* 0x000000acadac4220 */ /* 0x000fe20000410000 */
[----:B------:R-:W-:Y:S02]  /*45c0*/  @P1 PRMT R164, R200, 0x7610, R164 ;  /* 0x00007610c8a41816 */ /* 0x000fe400000000a4 */
[----:B--2---:R-:W-:-:S04]  /*45d0*/  @P4 LOP3.LUT P6, RZ, R201, 0xff, RZ, 0xc0, !PT ;  /* 0x000000ffc9ff4812 */ /* 0x004fc800078cc0ff */
        /* <DEDUP_REMOVED lines=8> */
.L_x_9407:
        /* <DEDUP_REMOVED lines=8> */
.L_x_9408:
[----:B------:R-:W-:Y:S05]  /*46e0*/  BSYNC B0 ;  /* 0x0000000000007941 */ /* 0x000fea0003800000 */
.L_x_9406:
        /* <DEDUP_REMOVED lines=15> */
.L_x_9410:
        /* <DEDUP_REMOVED lines=8> */
.L_x_9411:
[----:B------:R-:W-:Y:S05]  /*4860*/  BSYNC B0 ;  /* 0x0000000000007941 */ /* 0x000fea0003800000 */
.L_x_9409:
        /* <DEDUP_REMOVED lines=15> */
.L_x_9413:
        /* <DEDUP_REMOVED lines=8> */
.L_x_9414:
[----:B------:R-:W-:Y:S05]  /*49e0*/  BSYNC B0 ;  /* 0x0000000000007941 */ /* 0x000fea0003800000 */
.L_x_9412:
        /* <DEDUP_REMOVED lines=15> */
.L_x_9416:
        /* <DEDUP_REMOVED lines=8> */
.L_x_9417:
[----:B------:R-:W-:Y:S05]  /*4b60*/  BSYNC B0 ;  /* 0x0000000000007941 */ /* 0x000fea0003800000 */
.L_x_9415:
        /* <DEDUP_REMOVED lines=15> */
.L_x_9419:
        /* <DEDUP_REMOVED lines=8> */
.L_x_9420:
[----:B------:R-:W-:Y:S05]  /*4ce0*/  BSYNC B0 ;  /* 0x0000000000007941 */ /* 0x000fea0003800000 */
.L_x_9418:
        /* <DEDUP_REMOVED lines=15> */
.L_x_9422:
        /* <DEDUP_REMOVED lines=8> */
.L_x_9423:
[----:B------:R-:W-:Y:S05]  /*4e60*/  BSYNC B0 ;  /* 0x0000000000007941 */ /* 0x000fea0003800000 */
.L_x_9421:
        /* <DEDUP_REMOVED lines=15> */
.L_x_9425:
        /* <DEDUP_REMOVED lines=8> */
.L_x_9426:
[----:B------:R-:W-:Y:S05]  /*4fe0*/  BSYNC B0 ;  /* 0x0000000000007941 */ /* 0x000fea0003800000 */
.L_x_9424:
        /* <DEDUP_REMOVED lines=18> */
[----:B-1----:R-:W-:Y:S01]  /*5110*/  HFMA2.MMA R198, -RZ, RZ, 0, 0 ;  /* 0x00000000ffc67435 */ /* 0x002fe200000001ff */
[----:B------:R-:W-:Y:S10]  /*5120*/  @!P0 BRA `(.L_x_9429) ;  /* 0x0000000000288947 */ /* 0x000ff40003800000 */
[----:B------:R-:W-:Y:S01]  /*5130*/  HADD2.F32 R198, -RZ, R156.H0_H0 ;  /* 0x2000009cffc67230 */ /* 0x000fe20000004100 */
[----:B------:R-:W-:Y:S06]  /*5140*/  BRA `(.L_x_9429) ;  /* 0x0000000000207947 */ /* 0x000fec0003800000 */
.L_x_9428:
[----:B------:R-:W0:Y:S02]  /*5150*/  LDC.U8 R5, c[0x0][0x2a0] ;  /* 0x0000a800ff057b82 */ /* 0x000e240000000000 */
[----:B0-----:R-:W-:-:S04]  /*5160*/  ISETP.NE.AND P6, PT, R5, RZ, PT ;  /* 0x000000ff0500720c */ /* 0x001fc80003fc5270 */
[----:B------:R-:W-:-:S05]  /*5170*/  FSEL R5, R174, RZ, !P6 ;  /* 0x000000ffae057208 */ /* 0x000fca0007000000 */
[----:B-1----:R-:W-:Y:S01]  /*5180*/  FFMA.FTZ R172, R10, R175, R5 ;  /* 0x000000af0aac7223 */ /* 0x002fe20000010005 */
[----:B------:R-:W-:-:S03]  /*5190*/  @P0 HADD2.F32 R5, -RZ, R156.H0_H0 ;  /* 0x2000009cff050230 */ /* 0x000fc60000004100 */
[----:B------:R-:W-:-:S04]  /*51a0*/  FADD.FTZ R172, R179, -R172 ;  /* 0x800000acb3ac7221 */ /* 0x000fc80000010000 */
[----:B------:R-:W-:-:S04]  /*51b0*/  FMUL.FTZ R198, R3, R172 ;  /* 0x000000ac03c67220 */ /* 0x000fc80000410000 */
[----:B------:R-:W-:-:S07]  /*51c0*/  @P0 FADD.FTZ R198, R198, R5 ;  /* 0x00000005c6c60221 */ /* 0x000fce0000010000 */
.L_x_9429:
[----:B------:R-:W-:Y:S05]  /*51d0*/  BSYNC B0 ;  /* 0x0000000000007941 */ /* 0x000fea0003800000 */
.L_x_9427:
[----:B------:R-:W2:Y:S01]  /*51e0*/  LDL.LU R5, [R1+0x18] ;  /* 0x0000180001057983 */ /* 0x000ea20000300800 */
[----:B------:R-:W0:Y:S01]  /*51f0*/  @P4 LDC.64 R172, c[0x0][0x298] ;  /* 0x0000a600ffac4b82 */ /* 0x000e220000000a00 */
        /* <DEDUP_REMOVED lines=14> */
.L_x_9431:
        /* <DEDUP_REMOVED lines=8> */
.L_x_9432:
[----:B------:R-:W-:Y:S05]  /*5360*/  BSYNC B0 ;  /* 0x0000000000007941 */ /* 0x000fea0003800000 */
.L_x_9430:
        /* <DEDUP_REMOVED lines=15> */
.L_x_9434:
        /* <DEDUP_REMOVED lines=8> */
.L_x_9435:
[----:B------:R-:W-:Y:S05]  /*54e0*/  BSYNC B0 ;  /* 0x0000000000007941 */ /* 0x000fea0003800000 */
.L_x_9433:
        /* <DEDUP_REMOVED lines=15> */
.L_x_9437:
        /* <DEDUP_REMOVED lines=8> */
.L_x_9438:
[----:B------:R-:W-:Y:S05]  /*5660*/  BSYNC B0 ;  /* 0x0000000000007941 */ /* 0x000fea0003800000 */
.L_x_9436:
        /* <DEDUP_REMOVED lines=15> */
.L_x_9440:
        /* <DEDUP_REMOVED lines=8> */
.L_x_9441:
[----:B------:R-:W-:Y:S05]  /*57e0*/  BSYNC B0 ;  /* 0x0000000000007941 */ /* 0x000fea0003800000 */
.L_x_9439:
        /* <DEDUP_REMOVED lines=15> */
.L_x_9443:
        /* <DEDUP_REMOVED lines=8> */
.L_x_9444:
[----:B------:R-:W-:Y:S05]  /*5960*/  BSYNC B0 ;  /* 0x0000000000007941 */ /* 0x000fea0003800000 */
.L_x_9442:
        /* <DEDUP_REMOVED lines=15> */
.L_x_9446:
        /* <DEDUP_REMOVED lines=8> */
.L_x_9447:
[----:B------:R-:W-:Y:S05]  /*5ae0*/  BSYNC B0 ;  /* 0x0000000000007941 */ /* 0x000fea0003800000 */
.L_x_9445:
        /* <DEDUP_REMOVED lines=15> */
.L_x_9449:
        /* <DEDUP_REMOVED lines=8> */
.L_x_9450:
[----:B------:R-:W-:Y:S05]  /*5c60*/  BSYNC B0 ;  /* 0x0000000000007941 */ /* 0x000fea0003800000 */
.L_x_9448:
        /* <DEDUP_REMOVED lines=9> */
[----:B------:R-:W-:Y:S02]  /*5d00*/  @P1 F2FP.F16.F32.PACK_AB R5, RZ, R198 ;  /* 0x000000c6ff05123e */ /* 0x000fe400000000ff */
[----:B------:R-:W-:Y:S02]  /*5d10*/  @P4 F2FP.F16.F32.PACK_AB R199, RZ, R199 ;  /* 0x000000c7ffc7423e */ /* 0x000fe400000000ff */
        /* <DEDUP_REMOVED lines=12> */
.L_x_9452:
[----:B------:R-:W1:Y:S02]  /*5de0*/  LDC.U8 R5, c[0x0][0x2a0] ;  /* 0x0000a800ff057b82 */ /* 0x000e640000000000 */
[----:B-1----:R-:W-:-:S04]  /*5df0*/  ISETP.NE.AND P6, PT, R5, RZ, PT ;  /* 0x000000ff0500720c */ /* 0x002fc80003fc5270 */
[----:B------:R-:W-:-:S05]  /*5e00*/  FSEL R5, R174, RZ, !P6 ;  /* 0x000000ffae057208 */ /* 0x000fca0007000000 */
[----:B0-----:R-:W-:Y:S01]  /*5e10*/  FFMA.FTZ R172, R18, R175, R5 ;  /* 0x000000af12ac7223 */ /* 0x001fe20000010005 */
[----:B------:R-:W-:-:S03]  /*5e20*/  @P0 HADD2.F32 R5, -RZ, R160.H0_H0 ;  /* 0x200000a0ff050230 */ /* 0x000fc60000004100 */
[----:B------:R-:W-:-:S04]  /*5e30*/  FADD.FTZ R172, R187, -R172 ;  /* 0x800000acbbac7221 */ /* 0x000fc80000010000 */
[----:B------:R-:W-:-:S04]  /*5e40*/  FMUL.FTZ R196, R3, R172 ;  /* 0x000000ac03c47220 */ /* 0x000fc80000410000 */
[----:B------:R-:W-:-:S07]  /*5e50*/  @P0 FADD.FTZ R196, R196, R5 ;  /* 0x00000005c4c40221 */ /* 0x000fce0000010000 */
.L_x_9453:
[----:B------:R-:W-:Y:S05]  /*5e60*/  BSYNC B0 ;  /* 0x0000000000007941 */ /* 0x000fea0003800000 */
.L_x_9451:
        /* <DEDUP_REMOVED lines=16> */
.L_x_9455:
        /* <DEDUP_REMOVED lines=8> */
.L_x_9456:
[----:B------:R-:W-:Y:S05]  /*5ff0*/  BSYNC B0 ;  /* 0x0000000000007941 */ /* 0x000fea0003800000 */
.L_x_9454:
        /* <DEDUP_REMOVED lines=15> */
.L_x_9458:
        /* <DEDUP_REMOVED lines=8> */
.L_x_9459:
[----:B------:R-:W-:Y:S05]  /*6170*/  BSYNC B0 ;  /* 0x0000000000007941 */ /* 0x000fea0003800000 */
.L_x_9457:
        /* <DEDUP_REMOVED lines=15> */
.L_x_9461:
        /* <DEDUP_REMOVED lines=8> */
.L_x_9462:
[----:B------:R-:W-:Y:S05]  /*62f0*/  BSYNC B0 ;  /* 0x0000000000007941 */ /* 0x000fea0003800000 */
.L_x_9460:
        /* <DEDUP_REMOVED lines=15> */
.L_x_9464:
        /* <DEDUP_REMOVED lines=8> */
.L_x_9465:
[----:B------:R-:W-:Y:S05]  /*6470*/  BSYNC B0 ;  /* 0x0000000000007941 */ /* 0x000fea0003800000 */
.L_x_9463:
        /* <DEDUP_REMOVED lines=15> */
.L_x_9467:
        /* <DEDUP_REMOVED lines=8> */
.L_x_9468:
[----:B------:R-:W-:Y:S05]  /*65f0*/  BSYNC B0 ;  /* 0x0000000000007941 */ /* 0x000fea0003800000 */
.L_x_9466:
        /* <DEDUP_REMOVED lines=15> */
.L_x_9470:
        /* <DEDUP_REMOVED lines=8> */
.L_x_9471:
[----:B------:R-:W-:Y:S05]  /*6770*/  BSYNC B0 ;  /* 0x0000000000007941 */ /* 0x000fea0003800000 */
.L_x_9469:
        /* <DEDUP_REMOVED lines=15> */
.L_x_9473:
        /* <DEDUP_REMOVED lines=8> */
.L_x_9474:
[----:B------:R-:W-:Y:S05]  /*68f0*/  BSYNC B0 ;  /* 0x0000000000007941 */ /* 0x000fea0003800000 */
.L_x_9472:
[----:B------:R-:W0:Y:S01]  /*6900*/  @P4 LDC.64 R172, c[0x0][0x298] ;  /* 0x0000a600ffac4b82 */ /* 0x000e220000000a00 */
[----:B------:R-:W-:Y:S02]  /*6910*/  @P4 LOP3.LUT P0, RZ, R195, 0xff000000, RZ, 0xc0, !PT ;  /* 0xff000000c3ff4812 */ /* 0x000fe4000780c0ff */
[----:B------:R-:W-:Y:S02]  /*6920*/  @P4 IADD3 R5, R205, 0x200, RZ ;  /* 0x00000200cd054810 */ /* 0x000fe40007ffe0ff */
[----:B------:R-:W-:-:S03]  /*6930*/  SEL R247, RZ, 0x1, P5 ;  /* 0x00000001fff77807 */ /* 0x000fc60002800000 */
        /* <DEDUP_REMOVED lines=12> */
[----:B------:R-:W-:-:S05]  /*6a00*/  @P4 PRMT R171, R171, 0x5410, R3 ;  /* 0x00005410abab4816 */ /* 0x000fca0000000003 */
[----:B------:R1:W-:Y:S01]  /*6a10*/  @P4 STG.E.128 desc[UR4][R4.64], R168 ;  /* 0x000000a804004986 */ /* 0x0003e2000c101d04 */
[----:B------:R-:W-:Y:S05]  /*6a20*/  @!P2 BRA `(.L_x_9475) ;  /* 0xffffff9c0034a947 */ /* 0x000fea000383ffff */
.L_x_9350:
        /* <DEDUP_REMOVED lines=32> */
.L_x_9354:
[----:B--2---:R-:W-:Y:S01]  /*6c30*/  HFMA2.MMA R247, -RZ, RZ, 0, 9.5367431640625e-07 ;  /* 0x00000010fff77435 */ /* 0x004fe200000001ff */
[----:B------:R-:W-:Y:S02]  /*6c40*/  MOV R248, R249 ;  /* 0x000000f900f87202 */ /* 0x000fe40000000f00 */
[----:B------:R-:W-:Y:S02]  /*6c50*/  MOV R175, 0x1f ;  /* 0x0000001f00af7802 */ /* 0x000fe40000000f00 */
[----:B------:R-:W-:-:S07]  /*6c60*/  MOV R172, 0xffffffff ;  /* 0xffffffff00ac7802 */ /* 0x000fce0000000f00 */
[----:B------:R-:W-:Y:S05]  /*6c70*/  WARPSYNC.COLLECTIVE R172, `(.L_x_9476) ;  /* 0x00000000ac087348 */ /* 0x000fea0003c00000 */
[----:B------:R0:W1:Y:S02]  /*6c80*/  SHFL.DOWN P1, R250, R248, R247, R175 ;  /* 0x080000f7f8fa7389 */ /* 0x00006400000200af */
[----:B01----:R-:W-:Y:S01]  /*6c90*/  ENDCOLLECTIVE ;  /* 0x000000000000791b */ /* 0x003fe20003800000 */
.L_x_9476:
[----:B------:R-:W-:Y:S01]  /*6ca0*/  MOV R248, R173 ;  /* 0x000000ad00f87202 */ /* 0x000fe20000000f00 */
[----:B------:R-:W-:-:S07]  /*6cb0*/  FADD.FTZ R249, R250, R249 ;  /* 0x000000f9faf97221 */ /* 0x000fce0000010000 */
[----:B------:R-:W-:Y:S05]  /*6cc0*/  WARPSYNC.COLLECTIVE R172, `(.L_x_9477) ;  /* 0x00000000ac087348 */ /* 0x000fea0003c00000 */
[----:B------:R0:W1:Y:S02]  /*6cd0*/  SHFL.DOWN P1, R250, R248, R247, R175 ;  /* 0x080000f7f8fa7389 */ /* 0x00006400000200af */
[----:B01----:R-:W-:Y:S01]  /*6ce0*/  ENDCOLLECTIVE ;  /* 0x000000000000791b */ /* 0x003fe20003800000 */
.L_x_9477:
[----:B------:R-:W-:Y:S01]  /*6cf0*/  HFMA2.MMA R247, -RZ, RZ, 0, 4.76837158203125e-07 ;  /* 0x00000008fff77435 */ /* 0x000fe200000001ff */
[----:B------:R-:W-:Y:S01]  /*6d00*/  MOV R248, R249 ;  /* 0x000000f900f87202 */ /* 0x000fe20000000f00 */
[----:B------:R-:W-:-:S09]  /*6d10*/  FADD.FTZ R173, R250, R173 ;  /* 0x000000adfaad7221 */ /* 0x000fd20000010000 */
[----:B------:R-:W-:Y:S05]  /*6d20*/  WARPSYNC.COLLECTIVE R172, `(.L_x_9478) ;  /* 0x00000000ac087348 */ /* 0x000fea0003c00000 */
[----:B------:R0:W1:Y:S02]  /*6d30*/  SHFL.DOWN P1, R250, R248, R247, R175 ;  /* 0x080000f7f8fa7389 */ /* 0x00006400000200af */
[----:B01----:R-:W-:Y:S01]  /*6d40*/  ENDCOLLECTIVE ;  /* 0x000000000000791b */ /* 0x003fe20003800000 */
.L_x_9478:
[----:B------:R-:W-:Y:S01]  /*6d50*/  MOV R248, R173 ;  /* 0x000000ad00f87202 */ /* 0x000fe20000000f00 */
[----:B------:R-:W-:-:S07]  /*6d60*/  FADD.FTZ R249, R249, R250 ;  /* 0x000000faf9f97221 */ /* 0x000fce0000010000 */
[----:B------:R-:W-:Y:S05]  /*6d70*/  WARPSYNC.COLLECTIVE R172, `(.L_x_9479) ;  /* 0x00000000ac087348 */ /* 0x000fea0003c00000 */
[----:B------:R0:W1:Y:S02]  /*6d80*/  SHFL.DOWN P1, R250, R248, R247, R175 ;  /* 0x080000f7f8fa7389 */ /* 0x00006400000200af */
[----:B01----:R-:W-:Y:S01]  /*6d90*/  ENDCOLLECTIVE ;  /* 0x000000000000791b */ /* 0x003fe20003800000 */
.L_x_9479:
[----:B------:R-:W-:Y:S01]  /*6da0*/  HFMA2.MMA R247, -RZ, RZ, 0, 2.384185791015625e-07 ;  /* 0x00000004fff77435 */ /* 0x000fe200000001ff */
[----:B------:R-:W-:Y:S01]  /*6db0*/  MOV R248, R249 ;  /* 0x000000f900f87202 */ /* 0x000fe20000000f00 */
[----:B------:R-:W-:-:S09]  /*6dc0*/  FADD.FTZ R173, R173, R250 ;  /* 0x000000faadad7221 */ /* 0x000fd20000010000 */
[----:B------:R-:W-:Y:S05]  /*6dd0*/  WARPSYNC.COLLECTIVE R172, `(.L_x_9480) ;  /* 0x00000000ac087348 */ /* 0x000fea0003c00000 */
[----:B------:R0:W1:Y:S02]  /*6de0*/  SHFL.DOWN P1, R250, R248, R247, R175 ;  /* 0x080000f7f8fa7389 */ /* 0x00006400000200af */
[----:B01----:R-:W-:Y:S01]  /*6df0*/  ENDCOLLECTIVE ;  /* 0x000000000000791b */ /* 0x003fe20003800000 */
.L_x_9480:
[----:B------:R-:W-:Y:S01]  /*6e00*/  MOV R248, R173 ;  /* 0x000000ad00f87202 */ /* 0x000fe20000000f00 */
[----:B------:R-:W-:-:S07]  /*6e10*/  FADD.FTZ R249, R249, R250 ;  /* 0x000000faf9f97221 */ /* 0x000fce0000010000 */
[----:B------:R-:W-:Y:S05]  /*6e20*/  WARPSYNC.COLLECTIVE R172, `(.L_x_9481) ;  /* 0x00000000ac087348 */ /* 0x000fea0003c00000 */
[----:B------:R0:W1:Y:S02]  /*6e30*/  SHFL.DOWN P1, R250, R248, R247, R175 ;  /* 0x080000f7f8fa7389 */ /* 0x00006400000200af */
[----:B01----:R-:W-:Y:S01]  /*6e40*/  ENDCOLLECTIVE ;  /* 0x000000000000791b */ /* 0x003fe20003800000 */
.L_x_9481:
[----:B------:R-:W-:Y:S01]  /*6e50*/  HFMA2.MMA R247, -RZ, RZ, 0, 1.1920928955078125e-07 ;  /* 0x00000002fff77435 */ /* 0x000fe200000001ff */
[----:B------:R-:W-:Y:S01]  /*6e60*/  MOV R248, R249 ;  /* 0x000000f900f87202 */ /* 0x000fe20000000f00 */
[----:B------:R-:W-:-:S09]  /*6e70*/  FADD.FTZ R173, R173, R250 ;  /* 0x000000faadad7221 */ /* 0x000fd20000010000 */
[----:B------:R-:W-:Y:S05]  /*6e80*/  WARPSYNC.COLLECTIVE R172, `(.L_x_9482) ;  /* 0x00000000ac087348 */ /* 0x000fea0003c00000 */
[----:B------:R0:W1:Y:S02]  /*6e90*/  SHFL.DOWN P1, R250, R248, R247, R175 ;  /* 0x080000f7f8fa7389 */ /* 0x00006400000200af */
[----:B01----:R-:W-:Y:S01]  /*6ea0*/  ENDCOLLECTIVE ;  /* 0x000000000000791b */ /* 0x003fe20003800000 */
.L_x_9482:
[----:B------:R-:W-:Y:S01]  /*6eb0*/  MOV R248, R173 ;  /* 0x000000ad00f87202 */ /* 0x000fe20000000f00 */
[----:B------:R-:W-:-:S07]  /*6ec0*/  FADD.FTZ R249, R249, R250 ;  /* 0x000000faf9f97221 */ /* 0x000fce0000010000 */
[----:B------:R-:W-:Y:S05]  /*6ed0*/  WARPSYNC.COLLECTIVE R172, `(.L_x_9483) ;  /* 0x00000000ac087348 */ /* 0x000fea0003c00000 */
[----:B------:R0:W1:Y:S02]  /*6ee0*/  SHFL.DOWN P1, R250, R248, R247, R175 ;  /* 0x080000f7f8fa7389 */ /* 0x00006400000200af */
[----:B01----:R-:W-:Y:S01]  /*6ef0*/  ENDCOLLECTIVE ;  /* 0x000000000000791b */ /* 0x003fe20003800000 */
.L_x_9483:
[----:B------:R-:W-:Y:S01]  /*6f00*/  HFMA2.MMA R247, -RZ, RZ, 0, 5.9604644775390625e-08 ;  /* 0x00000001fff77435 */ /* 0x000fe200000001ff */
[----:B------:R-:W-:Y:S01]  /*6f10*/  MOV R248, R249 ;  /* 0x000000f900f87202 */ /* 0x000fe20000000f00 */
[----:B------:R-:W-:-:S09]  /*6f20*/  FADD.FTZ R173, R173, R250 ;  /* 0x000000faadad7221 */ /* 0x000fd20000010000 */
[----:B------:R-:W-:Y:S05]  /*6f30*/  WARPSYNC.COLLECTIVE R172, `(.L_x_9484) ;  /* 0x00000000ac087348 */ /* 0x000fea0003c00000 */
[----:B------:R0:W1:Y:S02]  /*6f40*/  SHFL.DOWN P1, R250, R248, R247, R175 ;  /* 0x080000f7f8fa7389 */ /* 0x00006400000200af */
[----:B01----:R-:W-:Y:S01]  /*6f50*/  ENDCOLLECTIVE ;  /* 0x000000000000791b */ /* 0x003fe20003800000 */
.L_x_9484:
[----:B------:R-:W-:Y:S02]  /*6f60*/  MOV R248, R173 ;  /* 0x000000ad00f87202 */ /* 0x000fe40000000f00 */
[----:B------:R-:W-:-:S07]  /*6f70*/  MOV R251, R250 ;  /* 0x000000fa00fb7202 */ /* 0x000fce0000000f00 */
[----:B------:R-:W-:Y:S05]  /*6f80*/  WARPSYNC.COLLECTIVE R172, `(.L_x_9485) ;  /* 0x00000000ac087348 */ /* 0x000fea0003c00000 */
[----:B------:R0:W1:Y:S02]  /*6f90*/  SHFL.DOWN P1, R250, R248, R247, R175 ;  /* 0x080000f7f8fa7389 */ /* 0x00006400000200af */
[----:B01----:R-:W-:Y:S01]  /*6fa0*/  ENDCOLLECTIVE ;  /* 0x000000000000791b */ /* 0x003fe20003800000 */
.L_x_9485:
[----:B------:R-:W-:Y:S01]  /*6fb0*/  MOV R175, R250 ;  /* 0x000000fa00af7202 */ /* 0x000fe20000000f00 */
[----:B------:R-:W-:Y:S06]  /*6fc0*/  BRA `(.L_x_9486) ;  /* 0xffffffb8004c7947 */ /* 0x000fec000383ffff */
.L_x_9487:
        /* <DEDUP_REMOVED lines=11> */
.L_x_16583:


//--------------------- .text._ZN10layer_norm13ln_bwd_kernelINS_13Kernel_traitsIf6__halfS2_S2_fjLj5120ELj1ELj1ELj4ELj16ENS_18Kernel_traits_baseILj5120EfS2_S2_S2_fjLj128EEEEELb1ELb1ELb0ELb0EEEvNS_9BwdParamsE --------------------------
	.section	.text._ZN10layer_norm13ln_bwd_kernelINS_13Kernel_traitsIf6__halfS2_S2_fjLj5120ELj1ELj1ELj4ELj16ENS_18Kernel_traits_baseILj5120EfS2_S2_S2_fjLj128EEEEELb1ELb1ELb0ELb0EEEvNS_9BwdParamsE,"ax",@progbits
	.align	128
        .global         _ZN10layer_norm13ln_bwd_kernelINS_13Kernel_traitsIf6__halfS2_S2_fjLj5120ELj1ELj1ELj4ELj16ENS_18Kernel_traits_baseILj5120EfS2_S2_S2_fjLj128EEEEELb1ELb1ELb0ELb0EEEvNS_9BwdParamsE
        .type           _ZN10layer_norm13ln_bwd_kernelINS_13Kernel_traitsIf6__halfS2_S2_fjLj5120ELj1ELj1ELj4ELj16ENS_18Kernel_traits_baseILj5120EfS2_S2_S2_fjLj128EEEEELb1ELb1ELb0ELb0EEEvNS_9BwdParamsE,@function
        .size           _ZN10layer_norm13ln_bwd_kernelINS_13Kernel_traitsIf6__halfS2_S2_fjLj5120ELj1ELj1ELj4ELj16ENS_18Kernel_traits_baseILj5120EfS2_S2_S2_fjLj128EEEEELb1ELb1ELb0ELb0EEEvNS_9BwdParamsE,(.L_x_16584 - _ZN10layer_norm13ln_bwd_kernelINS_13Kernel_traitsIf6__halfS2_S2_fjLj5120ELj1ELj1ELj4ELj16ENS_18Kernel_traits_baseILj5120EfS2_S2_S2_fjLj128EEEEELb1ELb1ELb0ELb0EEEvNS_9BwdParamsE)
        .other          _ZN10layer_norm13ln_bwd_kernelINS_13Kernel_traitsIf6__halfS2_S2_fjLj5120ELj1ELj1ELj4ELj16ENS_18Kernel_traits_baseILj5120EfS2_S2_S2_fjLj128EEEEELb1ELb1ELb0ELb0EEEvNS_9BwdParamsE,@"STO_CUDA_ENTRY STV_DEFAULT"
_ZN10layer_norm13ln_bwd_kernelINS_13Kernel_traitsIf6__halfS2_S2_fjLj5120ELj1ELj1ELj4ELj16ENS_18Kernel_traits_baseILj5120EfS2_S2_S2_fjLj128EEEEELb1ELb1ELb0ELb0EEEvNS_9BwdParamsE:
.text._ZN10layer_norm13ln_bwd_kernelINS_13Kernel_traitsIf6__halfS2_S2_fjLj5120ELj1ELj1ELj4ELj16ENS_18Kernel_traits_baseILj5120EfS2_S2_S2_fjLj128EEEEELb1ELb1ELb0ELb0EEEvNS_9BwdParamsE:
        /* <DEDUP_REMOVED lines=226> */
.L_x_9510:
        /* <DEDUP_REMOVED lines=20> */
[----:B------:R-:W-:Y:S02]  /*0f60*/  MOV R217, RZ ;  /* 0x000000ff00d97202 */ /* 0x000fe40000000f00 */
[----:B------:R-:W-:Y:S02]  /*0f70*/  MOV R215, RZ ;  /* 0x000000ff00d77202 */ /* 0x000fe40000000f00 */
[----:B--2---:R-:W-:Y:S01]  /*0f80*/  ISETP.NE.AND P5, PT, R248, RZ, PT ;  /* 0x000000fff800720c */ /* 0x004fe20003fa5270 */
[----:B----4-:R-:W-:Y:S02]  /*0f90*/  @P3 HADD2.F32 R10, -RZ, R9.H0_H0 ;  /* 0x20000009ff0a3230 */ /* 0x010fe40000004100 */
        /* <DEDUP_REMOVED lines=27> */
[--C-:B----4-:R-:W-:Y:S02]  /*1150*/  HADD2.F32 R0, -RZ, R176.reuse.H0_H0 ;  /* 0x200000b0ff007230 */ /* 0x110fe40000004100 */
[----:B------:R-:W-:Y:S01]  /*1160*/  HADD2.F32 R3, -RZ, R176.H1_H1 ;  /* 0x300000b0ff037230 */ /* 0x000fe20000004100 */
[----:B-----5:R-:W-:Y:S01]  /*1170*/  FSEL R176, R214, RZ, !P4 ;  /* 0x000000ffd6b07208 */ /* 0x020fe20006000000 */
[----:B------:R-:W-:-:S05]  /*1180*/  HADD2.F32 R180, -RZ, R177.H0_H0 ;  /* 0x200000b1ffb47230 */ /* 0x000fca0000004100 */
[----:B------:R-:W-:Y:S01]  /*1190*/  FADD.FTZ R217, -R176, R180 ;  /* 0x000000b4b0d97221 */ /* 0x000fe20000010100 */
[--C-:B--2---:R-:W-:Y:S02]  /*11a0*/  HADD2.F32 R242, -RZ, R4.reuse.H0_H0 ;  /* 0x20000004fff27230 */ /* 0x104fe40000004100 */
[----:B------:R-:W-:Y:S02]  /*11b0*/  HADD2.F32 R241, -RZ, R4.H1_H1 ;  /* 0x30000004fff17230 */ /* 0x000fe40000004100 */
[----:B------:R-:W2:Y:S01]  /*11c0*/  LDL R4, [R1+0x148] ;  /* 0x0001480001047983 */ /* 0x000ea20000100800 */
[--C-:B------:R-:W-:Y:S02]  /*11d0*/  HADD2.F32 R182, -RZ, R6.reuse.H0_H0 ;  /* 0x20000006ffb67230 */ /* 0x100fe40000004100 */
[----:B------:R-:W-:Y:S02]  /*11e0*/  HADD2.F32 R180, -RZ, R6.H1_H1 ;  /* 0x30000006ffb47230 */ /* 0x000fe40000004100 */
[----:B------:R-:W4:Y:S01]  /*11f0*/  LDL R6, [R1+0x14c] ;  /* 0x00014c0001067983 */ /* 0x000f220000100800 */
[----:B------:R-:W-:-:S02]  /*1200*/  HADD2.F32 R181, -RZ, R177.H1_H1 ;  /* 0x300000b1ffb57230 */ /* 0x000fc40000004100 */
[--C-:B------:R-:W-:Y:S02]  /*1210*/  HADD2.F32 R8, -RZ, R178.reuse.H0_H0 ;  /* 0x200000b2ff087230 */ /* 0x100fe40000004100 */
        /* <DEDUP_REMOVED lines=14> */
[--C-:B------:R-:W-:Y:S02]  /*1300*/  HADD2.F32 R216, -RZ, R5.reuse.H0_H0 ;  /* 0x20000005ffd87230 */ /* 0x100fe40000004100 */
[----:B------:R-:W-:Y:S01]  /*1310*/  FADD.FTZ R76, R76, R242 ;  /* 0x000000f24c4c7221 */ /* 0x000fe20000010000 */
[----:B------:R-:W-:Y:S01]  /*1320*/  FFMA.FTZ R36, R0, R242, R36 ;  /* 0x000000f200247223 */ /* 0x000fe20000010024 */
[----:B------:R-:W-:Y:S01]  /*1330*/  FADD.FTZ R80, R80, R182 ;  /* 0x000000b650507221 */ /* 0x000fe20000010000 */
[-C--:B------:R-:W-:Y:S01]  /*1340*/  FFMA.FTZ R40, R7, R182.reuse, R40 ;  /* 0x000000b607287223 */ /* 0x080fe20000010028 */
[----:B------:R-:W-:Y:S01]  /*1350*/  FMUL.FTZ R246, R246, R182 ;  /* 0x000000b6f6f67220 */ /* 0x000fe20000410000 */
[----:B------:R-:W-:Y:S01]  /*1360*/  FMUL.FTZ R3, R11, R3 ;  /* 0x000000030b037220 */ /* 0x000fe20000410000 */
[----:B------:R-:W-:-:S02]  /*1370*/  HADD2.F32 R183, -RZ, R5.H1_H1 ;  /* 0x30000005ffb77230 */ /* 0x000fc40000004100 */
[----:B------:R-:W-:Y:S01]  /*1380*/  FMUL.FTZ R5, R11, R217 ;  /* 0x000000d90b057220 */ /* 0x000fe20000410000 */
[----:B---3--:R-:W-:Y:S02]  /*1390*/  FMUL.FTZ R244, R244, R216 ;  /* 0x000000d8f4f47220 */ /* 0x008fe40000410000 */
[----:B------:R-:W-:Y:S01]  /*13a0*/  FMUL.FTZ R252, R252, R183 ;  /* 0x000000b7fcfc7220 */ /* 0x000fe20000410000 */
[----:B------:R-:W-:Y:S01]  /*13b0*/  FADD.FTZ R82, R82, R179 ;  /* 0x000000b352527221 */ /* 0x000fe20000010000 */
        /* <DEDUP_REMOVED lines=11> */
[----:B------:R-:W-:Y:S01]  /*1470*/  IADD3 R216, R9, 0x80, RZ ;  /* 0x0000008009d87810 */ /* 0x000fe20007ffe0ff */
[----:B--2---:R-:W-:-:S04]  /*1480*/  FMUL.FTZ R4, R4, R242 ;  /* 0x000000f204047220 */ /* 0x004fc80000410000 */
[----:B------:R-:W-:Y:S01]  /*1490*/  FADD.FTZ R181, RZ, R4 ;  /* 0x00000004ffb57221 */ /* 0x000fe20000010000 */
[----:B----4-:R-:W-:Y:S01]  /*14a0*/  FMUL.FTZ R242, R6, R241 ;  /* 0x000000f106f27220 */ /* 0x010fe20000410000 */
[----:B------:R-:W-:-:S03]  /*14b0*/  FFMA.FTZ R182, R0, R4, RZ ;  /* 0x0000000400b67223 */ /* 0x000fc600000100ff */
[----:B------:R-:W-:Y:S01]  /*14c0*/  FADD.FTZ R181, R181, R242 ;  /* 0x000000f2b5b57221 */ /* 0x000fe20000010000 */
[----:B------:R-:W-:Y:S01]  /*14d0*/  FFMA.FTZ R182, R3, R242, R182 ;  /* 0x000000f203b67223 */ /* 0x000fe200000100b6 */
[----:B------:R-:W-:Y:S01]  /*14e0*/  FMUL.FTZ R6, R11, R215 ;  /* 0x000000d70b067220 */ /* 0x000fe20000410000 */
[----:B------:R-:W-:Y:S01]  /*14f0*/  STL [R1+0x4], R242 ;  /* 0x000004f201007387 */ /* 0x000fe20000100800 */
[----:B------:R-:W-:Y:S01]  /*1500*/  FADD.FTZ R181, R181, R244 ;  /* 0x000000f4b5b57221 */ /* 0x000fe20000010000 */
[----:B------:R-:W-:Y:S02]  /*1510*/  FFMA.FTZ R182, R5, R244, R182 ;  /* 0x000000f405b67223 */ /* 0x000fe400000100b6 */
[----:B------:R0:W-:Y:S02]  /*1520*/  STL [R1], R244 ;  /* 0x000000f401007387 */ /* 0x0001e40000100800 */
[----:B------:R-:W-:Y:S01]  /*1530*/  FFMA.FTZ R182, R6, R252, R182 ;  /* 0x000000fc06b67223 */ /* 0x000fe200000100b6 */
[----:B0-----:R-:W-:Y:S01]  /*1540*/  FMUL.FTZ R244, R11, R177 ;  /* 0x000000b10bf47220 */ /* 0x001fe20000410000 */
[----:B------:R-:W-:-:S03]  /*1550*/  FADD.FTZ R177, R181, R252 ;  /* 0x000000fcb5b17221 */ /* 0x000fc60000010000 */
[----:B------:R-:W-:Y:S01]  /*1560*/  FFMA.FTZ R42, R244, R179, R42 ;  /* 0x000000b3f42a7223 */ /* 0x000fe2000001002a */
[----:B------:R-:W-:Y:S01]  /*1570*/  FADD.FTZ R177, R177, R246 ;  /* 0x000000f6b1b17221 */ /* 0x000fe20000010000 */
[----:B------:R-:W-:-:S03]  /*1580*/  FFMA.FTZ R179, R7, R246, R182 ;  /* 0x000000f607b37223 */ /* 0x000fc600000100b6 */
[----:B------:R-:W-:Y:S01]  /*1590*/  FADD.FTZ R177, R177, R245 ;  /* 0x000000f5b1b17221 */ /* 0x000fe20000010000 */
[----:B------:R-:W-:Y:S01]  /*15a0*/  FFMA.FTZ R179, R8, R245, R179 ;  /* 0x000000f508b37223 */ /* 0x000fe200000100b3 */
[----:B------:R-:W-:Y:S01]  /*15b0*/  FMUL.FTZ R242, R11, R176 ;  /* 0x000000b00bf27220 */ /* 0x000fe20000410000 */
[-C--:B------:R-:W-:Y:S01]  /*15c0*/  FMUL.FTZ R241, R251, R178.reuse ;  /* 0x000000b2fbf17220 */ /* 0x080fe20000410000 */
[----:B------:R-:W-:Y:S01]  /*15d0*/  FADD.FTZ R177, R177, R243 ;  /* 0x000000f3b1b17221 */ /* 0x000fe20000010000 */
[----:B------:R-:W-:Y:S01]  /*15e0*/  FFMA.FTZ R179, R244, R243, R179 ;  /* 0x000000f3f4b37223 */ /* 0x000fe200000100b3 */
[----:B------:R-:W-:Y:S01]  /*15f0*/  FFMA.FTZ R39, R6, R183, R39 ;  /* 0x000000b706277223 */ /* 0x000fe20000010027 */
[C---:B------:R-:W-:Y:S01]  /*1600*/  FFMA.FTZ R43, R242.reuse, R178, R43 ;  /* 0x000000b2f22b7223 */ /* 0x040fe2000001002b */
[----:B------:R-:W-:Y:S01]  /*1610*/  FADD.FTZ R217, R177, R241 ;  /* 0x000000f1b1d97221 */ /* 0x000fe20000010000 */
[----:B------:R-:W-:-:S07]  /*1620*/  FFMA.FTZ R215, R242, R241, R179 ;  /* 0x000000f1f2d77223 */ /* 0x000fce00000100b3 */
.L_x_9490:
[----:B------:R-:W-:Y:S05]  /*1630*/  BSYNC B0 ;  /* 0x0000000000007941 */ /* 0x000fea0003800000 */
.L_x_9489:
        /* <DEDUP_REMOVED lines=11> */
[----:B0-----:R-:W-:Y:S01]  /*16f0*/  IMAD.WIDE.U32 R176, R216, 0x10, R176 ;  /* 0x00000010d8b07825 */ /* 0x001fe200078e00b0 */
[----:B------:R-:W-:-:S02]  /*1700*/  ISETP.NE.U32.AND P4, PT, RZ, UR8, PT ;  /* 0x00000008ff007c0c */ /* 0x000fc4000bf85070 */
[----:B------:R-:W4:Y:S04]  /*1710*/  LDL R234, [R1+0xdc] ;  /* 0x0000dc0001ea7983 */ /* 0x000f280000100800 */
[----:B------:R-:W3:Y:S01]  /*1720*/  LDG.E.128 R176, desc[UR4][R176.64] ;  /* 0x00000004b0b07981 */ /* 0x000ee2000c1e1d00 */
[----:B------:R-:W-:-:S03]  /*1730*/  ISETP.NE.AND.EX P4, PT, RZ, UR9, PT, P4 ;  /* 0x00000009ff007c0c */ /* 0x000fc6000bf85340 */
[----:B------:R-:W4:Y:S04]  /*1740*/  LDL R233, [R1+0xe0] ;  /* 0x0000e00001e97983 */ /* 0x000f280000100800 */
[----:B------:R-:W4:Y:S06]  /*1750*/  LDL R251, [R1+0xe4] ;  /* 0x0000e40001fb7983 */ /* 0x000f2c0000100800 */
[----:B------:R-:W-:-:S04]  /*1760*/  @P4 LEA R24, P5, R216, UR8, 0x4 ;  /* 0x00000008d8184c11 */ /* 0x000fc8000f8a20ff */
[----:B------:R-:W-:-:S05]  /*1770*/  @P4 LEA.HI.X R25, R216, UR9, RZ, 0x4, P5 ;  /* 0x00000009d8194c11 */ /* 0x000fca000a8f24ff */
[----:B------:R0:W5:Y:S02]  /*1780*/  @P4 LDG.E.128 R156, desc[UR4][R24.64] ;  /* 0x00000004189c4981 */ /* 0x000164000c1e1d00 */
[----:B0-----:R-:W-:-:S04]  /*1790*/  LEA R24, P4, R216, UR12, 0x3 ;  /* 0x0000000cd8187c11 */ /* 0x001fc8000f8818ff */
[----:B------:R-:W-:-:S06]  /*17a0*/  LEA.HI.X R25, R216, UR13, RZ, 0x3, P4 ;  /* 0x0000000dd8197c11 */ /* 0x000fcc000a0f1cff */
[----:B------:R-:W5:Y:S01]  /*17b0*/  LDG.E.64 R24, desc[UR4][R24.64] ;  /* 0x0000000418187981 */ /* 0x000f62000c1e1b00 */
[----:B------:R-:W-:-:S04]  /*17c0*/  ISETP.NE.AND P4, PT, R250, RZ, PT ;  /* 0x000000fffa00720c */ /* 0x000fc80003f85270 */
[----:B-----5:R-:W-:Y:S02]  /*17d0*/  FSEL R180, R214, RZ, !P4 ;  /* 0x000000ffd6b47208 */ /* 0x020fe40006000000 */
[----:B------:R-:W-:Y:S01]  /*17e0*/  IADD3 R216, R216, 0x80, RZ ;  /* 0x00000080d8d87810 */ /* 0x000fe20007ffe0ff */
[--C-:B--2---:R-:W-:Y:S02]  /*17f0*/  HADD2.F32 R232, -RZ, R13.reuse.H1_H1 ;  /* 0x3000000dffe87230 */ /* 0x104fe40000004100 */
[----:B------:R-:W-:Y:S02]  /*1800*/  HADD2.F32 R191, -RZ, R12.H0_H0 ;  /* 0x2000000cffbf7230 */ /* 0x000fe40000004100 */
[----:B------:R-:W-:Y:S02]  /*1810*/  HADD2.F32 R231, -RZ, R13.H0_H0 ;  /* 0x2000000dffe77230 */ /* 0x000fe40000004100 */
[----:B------:R-:W-:Y:S02]  /*1820*/  HADD2.F32 R16, -RZ, R14.H0_H0 ;  /* 0x2000000eff107230 */ /* 0x000fe40000004100 */
[----:B------:R-:W-:-:S02]  /*1830*/  HADD2.F32 R12, -RZ, R12.H1_H1 ;  /* 0x3000000cff0c7230 */ /* 0x000fc40000004100 */
[----:B------:R-:W-:Y:S02]  /*1840*/  HADD2.F32 R183, -RZ, R14.H1_H1 ;  /* 0x3000000effb77230 */ /* 0x000fe40000004100 */
[--C-:B------:R-:W-:Y:S02]  /*1850*/  HADD2.F32 R181, -RZ, R15.reuse.H0_H0 ;  /* 0x2000000fffb57230 */ /* 0x100fe40000004100 */
[----:B------:R-:W-:Y:S02]  /*1860*/  HADD2.F32 R182, -RZ, R15.H1_H1 ;  /* 0x3000000fffb67230 */ /* 0x000fe40000004100 */
[C---:B------:R-:W-:Y:S01]  /*1870*/  FADD.FTZ R14, -R180.reuse, R232 ;  /* 0x000000e8b40e7221 */ /* 0x040fe20000010100 */
[C---:B------:R-:W-:Y:S01]  /*1880*/  FADD.FTZ R13, -R180.reuse, R231 ;  /* 0x000000e7b40d7221 */ /* 0x040fe20000010100 */
[C---:B------:R-:W-:Y:S01]  /*1890*/  FADD.FTZ R15, -R180.reuse, R16 ;  /* 0x00000010b40f7221 */ /* 0x040fe20000010100 */
[--C-:B---3--:R-:W-:Y:S02]  /*18a0*/  HADD2.F32 R232, -RZ, R176.reuse.H0_H0 ;  /* 0x200000b0ffe87230 */ /* 0x108fe40000004100 */
[C---:B------:R-:W-:Y:S01]  /*18b0*/  FADD.FTZ R191, -R180.reuse, R191 ;  /* 0x000000bfb4bf7221 */ /* 0x040fe20000010100 */
[C---:B------:R-:W-:Y:S01]  /*18c0*/  FADD.FTZ R12, -R180.reuse, R12 ;  /* 0x0000000cb40c7221 */ /* 0x040fe20000010100 */
[C---:B------:R-:W-:Y:S01]  /*18d0*/  FADD.FTZ R16, -R180.reuse, R183 ;  /* 0x000000b7b4107221 */ /* 0x040fe20000010100 */
[----:B------:R-:W-:Y:S01]  /*18e0*/  FADD.FTZ R181, -R180, R181 ;  /* 0x000000b5b4b57221 */ /* 0x000fe20000010100 */
[----:B------:R-:W-:-:S02]  /*18f0*/  HADD2.F32 R231, -RZ, R176.H1_H1 ;  /* 0x300000b0ffe77230 */ /* 0x000fc40000004100 */
[----:B------:R-:W-:Y:S01]  /*1900*/  FADD.FTZ R180, -R180, R182 ;  /* 0x000000b6b4b47221 */ /* 0x000fe20000010100 */
[--C-:B------:R-:W-:Y:S02]  /*1910*/  HADD2.F32 R183, -RZ, R177.reuse.H0_H0 ;  /* 0x200000b1ffb77230 */ /* 0x100fe40000004100 */
[----:B------:R-:W-:Y:S02]  /*1920*/  HADD2.F32 R182, -RZ, R177.H1_H1 ;  /* 0x300000b1ffb67230 */ /* 0x000fe40000004100 */
[----:B------:R-:W-:Y:S01]  /*1930*/  FMUL.FTZ R240, R239, R232 ;  /* 0x000000e8eff07220 */ /* 0x000fe20000410000 */
[--C-:B------:R-:W-:Y:S02]  /*1940*/  HADD2.F32 R177, -RZ, R178.reuse.H0_H0 ;  /* 0x200000b2ffb17230 */ /* 0x100fe40000004100 */
[C---:B------:R-:W-:Y:S01]  /*1950*/  FMUL.FTZ R14, R11.reuse, R14 ;  /* 0x0000000e0b0e7220 */ /* 0x040fe20000410000 */
[C---:B------:R-:W-:Y:S01]  /*1960*/  FMUL.FTZ R15, R11.reuse, R15 ;  /* 0x0000000f0b0f7220 */ /* 0x040fe20000410000 */
[----:B------:R-:W-:Y:S01]  /*1970*/  FMUL.FTZ R191, R11, R191 ;  /* 0x000000bf0bbf7220 */ /* 0x000fe20000410000 */
[----:B------:R-:W-:Y:S01]  /*1980*/  FMUL.FTZ R239, R238, R231 ;  /* 0x000000e7eeef7220 */ /* 0x000fe20000410000 */
[----:B----4-:R-:W-:Y:S01]  /*1990*/  FMUL.FTZ R238, R237, R183 ;  /* 0x000000b7edee7220 */ /* 0x010fe20000410000 */
[-C--:B------:R-:W-:Y:S01]  /*19a0*/  FMUL.FTZ R237, R236, R182.reuse ;  /* 0x000000b6eced7220 */ /* 0x080fe20000410000 */
        /* <DEDUP_REMOVED lines=8> */
[----:B------:R-:W-:-:S02]  /*1a30*/  HADD2.F32 R178, -RZ, R178.H1_H1 ;  /* 0x300000b2ffb27230 */ /* 0x000fc40000004100 */
        /* <DEDUP_REMOVED lines=11> */
[--C-:B------:R-:W-:Y:S02]  /*1af0*/  HADD2.F32 R176, -RZ, R179.reuse.H0_H0 ;  /* 0x200000b3ffb07230 */ /* 0x100fe40000004100 */
        /* <DEDUP_REMOVED lines=23> */
.L_x_9492:
[----:B------:R-:W-:Y:S05]  /*1c70*/  BSYNC B0 ;  /* 0x0000000000007941 */ /* 0x000fea0003800000 */
.L_x_9491:
        /* <DEDUP_REMOVED lines=23> */
[----:B------:R0:W5:Y:S01]  /*1df0*/  LDG.E.64 R22, desc[UR4][R18.64] ;  /* 0x0000000412167981 */ /* 0x000162000c1e1b00 */
[--C-:B----4-:R-:W-:Y:S02]  /*1e00*/  HADD2.F32 R17, -RZ, R176.reuse.H0_H0 ;  /* 0x200000b0ff117230 */ /* 0x110fe40000004100 */
[----:B------:R-:W-:Y:S01]  /*1e10*/  HADD2.F32 R190, -RZ, R176.H1_H1 ;  /* 0x300000b0ffbe7230 */ /* 0x000fe20000004100 */
[----:B-----5:R-:W-:Y:S01]  /*1e20*/  FSEL R176, R214, RZ, !P4 ;  /* 0x000000ffd6b07208 */ /* 0x020fe20006000000 */
[--C-:B0-----:R-:W-:Y:S02]  /*1e30*/  HADD2.F32 R18, -RZ, R177.reuse.H0_H0 ;  /* 0x200000b1ff127230 */ /* 0x101fe40000004100 */
[----:B------:R-:W-:Y:S02]  /*1e40*/  HADD2.F32 R19, -RZ, R177.H1_H1 ;  /* 0x300000b1ff137230 */ /* 0x000fe40000004100 */
[--C-:B------:R-:W-:Y:S02]  /*1e50*/  HADD2.F32 R20, -RZ, R178.reuse.H0_H0 ;  /* 0x200000b2ff147230 */ /* 0x100fe40000004100 */
[----:B------:R-:W-:-:S02]  /*1e60*/  HADD2.F32 R21, -RZ, R178.H1_H1 ;  /* 0x300000b2ff157230 */ /* 0x000fc40000004100 */
        /* <DEDUP_REMOVED lines=11> */
[----:B--2---:R-:W-:-:S02]  /*1f20*/  HADD2.F32 R179, -RZ, R183.H0_H0 ;  /* 0x200000b7ffb37230 */ /* 0x004fc40000004100 */
[----:B------:R-:W-:Y:S02]  /*1f30*/  HADD2.F32 R178, -RZ, R183.H1_H1 ;  /* 0x300000b7ffb27230 */ /* 0x000fe40000004100 */
[----:B------:R-:W2:Y:S01]  /*1f40*/  LDL R183, [R1+0xa0] ;  /* 0x0000a00001b77983 */ /* 0x000ea20000100800 */
[--C-:B------:R-:W-:Y:S02]  /*1f50*/  HADD2.F32 R211, -RZ, R180.reuse.H0_H0 ;  /* 0x200000b4ffd37230 */ /* 0x100fe40000004100 */
[----:B------:R-:W-:Y:S02]  /*1f60*/  HADD2.F32 R210, -RZ, R180.H1_H1 ;  /* 0x300000b4ffd27230 */ /* 0x000fe40000004100 */
[--C-:B------:R-:W-:Y:S02]  /*1f70*/  HADD2.F32 R209, -RZ, R181.reuse.H0_H0 ;  /* 0x200000b5ffd17230 */ /* 0x100fe40000004100 */
[----:B------:R-:W-:Y:S02]  /*1f80*/  HADD2.F32 R181, -RZ, R181.H1_H1 ;  /* 0x300000b5ffb57230 */ /* 0x000fe40000004100 */
[----:B------:R-:W-:Y:S01]  /*1f90*/  FMUL.FTZ R230, R229, R211 ;  /* 0x000000d3e5e67220 */ /* 0x000fe20000410000 */
[----:B------:R-:W-:-:S02]  /*1fa0*/  HADD2.F32 R180, -RZ, R182.H0_H0 ;  /* 0x200000b6ffb47230 */ /* 0x000fc40000004100 */
[C---:B------:R-:W-:Y:S01]  /*1fb0*/  FMUL.FTZ R19, R11.reuse, R19 ;  /* 0x000000130b137220 */ /* 0x040fe20000410000 */
[----:B------:R-:W-:Y:S01]  /*1fc0*/  FMUL.FTZ R20, R11, R20 ;  /* 0x000000140b147220 */ /* 0x000fe20000410000 */
[----:B---3--:R-:W-:Y:S01]  /*1fd0*/  FMUL.FTZ R229, R228, R210 ;  /* 0x000000d2e4e57220 */ /* 0x008fe20000410000 */
[----:B------:R-:W-:Y:S01]  /*1fe0*/  FMUL.FTZ R228, R227, R209 ;  /* 0x000000d1e3e47220 */ /* 0x000fe20000410000 */
        /* <DEDUP_REMOVED lines=10> */
[----:B------:R-:W-:-:S02]  /*2090*/  HADD2.F32 R182, -RZ, R182.H1_H1 ;  /* 0x300000b6ffb67230 */ /* 0x000fc40000004100 */
        /* <DEDUP_REMOVED lines=14> */
[----:B------:R-:W-:-:S03]  /*2180*/  FADD.FTZ R93, R93, R210 ;  /* 0x000000d25d5d7221 */ /* 0x000fc60000010000 */
        /* <DEDUP_REMOVED lines=10> */
[----:B------:R-:W-:Y:S01]  /*2230*/  IADD3 R216, R216, 0x80, RZ ;  /* 0x00000080d8d87810 */ /* 0x000fe20007ffe0ff */
[----:B--2---:R-:W-:Y:S01]  /*2240*/  FMUL.FTZ R211, R183, R179 ;  /* 0x000000b3b7d37220 */ /* 0x004fe20000410000 */
[----:B------:R-:W-:-:S04]  /*2250*/  FFMA.FTZ R179, R20, R226, R181 ;  /* 0x000000e214b37223 */ /* 0x000fc800000100b5 */
[----:B------:R-:W-:Y:S01]  /*2260*/  FFMA.FTZ R179, R21, R213, R179 ;  /* 0x000000d515b37223 */ /* 0x000fe200000100b3 */
[----:B------:R-:W-:-:S03]  /*2270*/  FADD.FTZ R177, R177, R211 ;  /* 0x000000d3b1b17221 */ /* 0x000fc60000010000 */
[----:B------:R-:W-:Y:S01]  /*2280*/  FFMA.FTZ R179, R212, R211, R179 ;  /* 0x000000d3d4b37223 */ /* 0x000fe200000100b3 */
[----:B------:R-:W-:-:S03]  /*2290*/  FADD.FTZ R217, R177, R209 ;  /* 0x000000d1b1d97221 */ /* 0x000fc60000010000 */
[----:B------:R-:W-:-:S07]  /*22a0*/  FFMA.FTZ R215, R210, R209, R179 ;  /* 0x000000d1d2d77223 */ /* 0x000fce00000100b3 */
.L_x_9494:
[----:B------:R-:W-:Y:S05]  /*22b0*/  BSYNC B0 ;  /* 0x0000000000007941 */ /* 0x000fea0003800000 */
.L_x_9493:
        /* <DEDUP_REMOVED lines=14> */
[----:B------:R-:W-:-:S03]  /*23a0*/  ISETP.NE.U32.AND P4, PT, RZ, UR8, PT ;  /* 0x00000008ff007c0c */ /* 0x000fc6000bf85070 */
[----:B------:R-:W4:Y:S01]  /*23b0*/  LDL R251, [R1+0x60] ;  /* 0x0000600001fb7983 */ /* 0x000f220000100800 */
        /* <DEDUP_REMOVED lines=8> */
[--C-:B--2---:R-:W-:Y:S02]  /*2440*/  HADD2.F32 R184, -RZ, R176.reuse.H0_H0 ;  /* 0x200000b0ffb87230 */ /* 0x104fe40000004100 */
[----:B------:R-:W-:Y:S01]  /*2450*/  HADD2.F32 R204, -RZ, R176.H1_H1 ;  /* 0x300000b0ffcc7230 */ /* 0x000fe20000004100 */
[----:B-----5:R-:W-:Y:S01]  /*2460*/  FSEL R176, R214, RZ, !P4 ;  /* 0x000000ffd6b07208 */ /* 0x020fe20006000000 */
[----:B------:R-:W-:Y:S02]  /*2470*/  HADD2.F32 R185, -RZ, R177.H0_H0 ;  /* 0x200000b1ffb97230 */ /* 0x000fe40000004100 */
[--C-:B------:R-:W-:Y:S02]  /*2480*/  HADD2.F32 R187, -RZ, R178.reuse.H0_H0 ;  /* 0x200000b2ffbb7230 */ /* 0x100fe40000004100 */
[----:B------:R-:W-:Y:S02]  /*2490*/  HADD2.F32 R189, -RZ, R178.H1_H1 ;  /* 0x300000b2ffbd7230 */ /* 0x000fe40000004100 */
[C---:B------:R-:W-:Y:S01]  /*24a0*/  FADD.FTZ R185, -R176.reuse, R185 ;  /* 0x000000b9b0b97221 */ /* 0x040fe20000010100 */
[C---:B------:R-:W-:Y:S01]  /*24b0*/  FADD.FTZ R178, -R176.reuse, R184 ;  /* 0x000000b8b0b27221 */ /* 0x040fe20000010100 */
[----:B------:R-:W-:-:S02]  /*24c0*/  FADD.FTZ R184, -R176, R204 ;  /* 0x000000ccb0b87221 */ /* 0x000fc40000010100 */
[----:B------:R-:W-:Y:S01]  /*24d0*/  FMUL.FTZ R185, R11, R185 ;  /* 0x000000b90bb97220 */ /* 0x000fe20000410000 */
[--C-:B---3--:R-:W-:Y:S02]  /*24e0*/  HADD2.F32 R206, -RZ, R180.reuse.H0_H0 ;  /* 0x200000b4ffce7230 */ /* 0x108fe40000004100 */
[----:B------:R-:W-:Y:S02]  /*24f0*/  HADD2.F32 R205, -RZ, R180.H1_H1 ;  /* 0x300000b4ffcd7230 */ /* 0x000fe40000004100 */
[----:B------:R-:W-:Y:S02]  /*2500*/  HADD2.F32 R204, -RZ, R181.H0_H0 ;  /* 0x200000b5ffcc7230 */ /* 0x000fe40000004100 */
[----:B------:R-:W-:Y:S01]  /*2510*/  FMUL.FTZ R225, R224, R206 ;  /* 0x000000cee0e17220 */ /* 0x000fe20000410000 */
[----:B------:R-:W-:Y:S02]  /*2520*/  FMUL.FTZ R224, R221, R205 ;  /* 0x000000cddde07220 */ /* 0x000fe40000410000 */
[----:B------:R-:W-:Y:S01]  /*2530*/  FADD.FTZ R102, R102, R204 ;  /* 0x000000cc66667221 */ /* 0x000fe20000010000 */
[-C--:B------:R-:W-:Y:S01]  /*2540*/  FFMA.FTZ R62, R185, R204.reuse, R62 ;  /* 0x000000ccb93e7223 */ /* 0x080fe2000001003e */
[----:B----4-:R-:W-:-:S02]  /*2550*/  FMUL.FTZ R221, R219, R204 ;  /* 0x000000ccdbdd7220 */ /* 0x010fc40000410000 */
[----:B------:R-:W2:Y:S01]  /*2560*/  LDL R204, [R1+0x64] ;  /* 0x0000640001cc7983 */ /* 0x000ea20000100800 */
[----:B------:R-:W-:Y:S02]  /*2570*/  HADD2.F32 R186, -RZ, R177.H1_H1 ;  /* 0x300000b1ffba7230 */ /* 0x000fe40000004100 */
[--C-:B------:R-:W-:Y:S02]  /*2580*/  HADD2.F32 R177, -RZ, R179.reuse.H0_H0 ;  /* 0x200000b3ffb17230 */ /* 0x100fe40000004100 */
[----:B------:R-:W-:Y:S02]  /*2590*/  HADD2.F32 R188, -RZ, R179.H1_H1 ;  /* 0x300000b3ffbc7230 */ /* 0x000fe40000004100 */
[C---:B------:R-:W-:Y:S01]  /*25a0*/  FADD.FTZ R186, -R176.reuse, R186 ;  /* 0x000000bab0ba7221 */ /* 0x040fe20000010100 */
[C---:B------:R-:W-:Y:S01]  /*25b0*/  FADD.FTZ R187, -R176.reuse, R187 ;  /* 0x000000bbb0bb7221 */ /* 0x040fe20000010100 */
[C---:B------:R-:W-:Y:S01]  /*25c0*/  FADD.FTZ R179, -R176.reuse, R189 ;  /* 0x000000bdb0b37221 */ /* 0x040fe20000010100 */
[C---:B------:R-:W-:Y:S01]  /*25d0*/  FADD.FTZ R177, -R176.reuse, R177 ;  /* 0x000000b1b0b17221 */ /* 0x040fe20000010100 */
[----:B------:R-:W-:Y:S01]  /*25e0*/  FADD.FTZ R176, -R176, R188 ;  /* 0x000000bcb0b07221 */ /* 0x000fe20000010100 */
[----:B------:R-:W-:-:S02]  /*25f0*/  HADD2.F32 R188, -RZ, R181.H1_H1 ;  /* 0x300000b5ffbc7230 */ /* 0x000fc40000004100 */
[C---:B------:R-:W-:Y:S01]  /*2600*/  FMUL.FTZ R187, R11.reuse, R187 ;  /* 0x000000bb0bbb7220 */ /* 0x040fe20000410000 */
[--C-:B------:R-:W-:Y:S02]  /*2610*/  HADD2.F32 R181, -RZ, R182.reuse.H0_H0 ;  /* 0x200000b6ffb57230 */ /* 0x100fe40000004100 */
[C---:B------:R-:W-:Y:S01]  /*2620*/  FMUL.FTZ R189, R11.reuse, R178 ;  /* 0x000000b20bbd7220 */ /* 0x040fe20000410000 */
[----:B------:R-:W-:Y:S01]  /*2630*/  FMUL.FTZ R186, R11, R186 ;  /* 0x000000ba0bba7220 */ /* 0x000fe20000410000 */
[----:B------:R-:W-:Y:S01]  /*2640*/  FMUL.FTZ R219, R218, R188 ;  /* 0x000000bcdadb7220 */ /* 0x000fe20000410000 */
[--C-:B------:R-:W-:Y:S02]  /*2650*/  HADD2.F32 R180, -RZ, R183.reuse.H0_H0 ;  /* 0x200000b7ffb47230 */ /* 0x100fe40000004100 */
        /* <DEDUP_REMOVED lines=12> */
[----:B------:R-:W-:-:S02]  /*2720*/  HADD2.F32 R182, -RZ, R182.H1_H1 ;  /* 0x300000b6ffb67230 */ /* 0x000fc40000004100 */
[----:B------:R-:W-:Y:S01]  /*2730*/  FADD.FTZ R179, R179, R221 ;  /* 0x000000ddb3b37221 */ /* 0x000fe20000010000 */
[----:B------:R-:W-:Y:S02]  /*2740*/  FFMA.FTZ R183, R185, R221, R183 ;  /* 0x000000ddb9b77223 */ /* 0x000fe400000100b7 */
        /* <DEDUP_REMOVED lines=25> */
[----:B------:R-:W-:-:S07]  /*28e0*/  FFMA.FTZ R215, R205, R204, R177 ;  /* 0x000000cccdd77223 */ /* 0x000fce00000100b1 */
.L_x_9496:
[----:B------:R-:W-:Y:S05]  /*28f0*/  BSYNC B0 ;  /* 0x0000000000007941 */ /* 0x000fea0003800000 */
.L_x_9495:
[----:B------:R-:W2:Y:S01]  /*2900*/  LDL R176, [R1+0x158] ;  /* 0x0001580001b07983 */ /* 0x000ea20000100800 */
[----:B------:R-:W-:Y:S01]  /*2910*/  BSSY B0, `(.L_x_9497) ;  /* 0x0000064000007945 */ /* 0x000fe20003800000 */
[----:B--2---:R-:W-:-:S13]  /*2920*/  ISETP.NE.AND P4, PT, R176, RZ, PT ;  /* 0x000000ffb000720c */ /* 0x004fda0003f85270 */
[----:B------:R-:W-:Y:S05]  /*2930*/  @!P4 BRA `(.L_x_9498) ;  /* 0x000000040084c947 */ /* 0x000fea0003800000 */
[----:B------:R-:W0:Y:S01]  /*2940*/  LDC.64 R180, c[0x0][0x2b8] ;  /* 0x0000ae00ffb47b82 */ /* 0x000e220000000a00 */
[----:B------:R-:W-:Y:S01]  /*2950*/  ISETP.NE.AND P4, PT, R250, RZ, PT ;  /* 0x000000fffa00720c */ /* 0x000fe20003f85270 */
[----:B------:R-:W2:Y:S03]  /*2960*/  LDL R203, [R1+0x28] ;  /* 0x0000280001cb7983 */ /* 0x000ea60000100800 */
[----:B-----5:R-:W-:Y:S01]  /*2970*/  FSEL R192, R214, RZ, !P4 ;  /* 0x000000ffd6c07208 */ /* 0x020fe20006000000 */
[----:B------:R-:W3:Y:S01]  /*2980*/  LDL R201, [R1+0x2c] ;  /* 0x00002c0001c97983 */ /* 0x000ee20000100800 */
[----:B------:R-:W-:-:S03]  /*2990*/  LEA R176, P4, R216, UR10, 0x4 ;  /* 0x0000000ad8b07c11 */ /* 0x000fc6000f8820ff */
[----:B------:R-:W4:Y:S01]  /*29a0*/  LDL R202, [R1+0x30] ;  /* 0x0000300001ca7983 */ /* 0x000f220000100800 */
[----:B------:R-:W-:-:S03]  /*29b0*/  LEA.HI.X R177, R216, UR11, RZ, 0x4, P4 ;  /* 0x0000000bd8b17c11 */ /* 0x000fc6000a0f24ff */
[----:B------:R-:W4:Y:S04]  /*29c0*/  LDL R200, [R1+0x34] ;  /* 0x0000340001c87983 */ /* 0x000f280000100800 */
[----:B------:R-:W2:Y:S04]  /*29d0*/  LDG.E.128 R176, desc[UR4][R176.64] ;  /* 0x00000004b0b07981 */ /* 0x000ea8000c1e1d00 */
        /* <DEDUP_REMOVED lines=11> */
[----:B------:R-:W-:-:S06]  /*2a90*/  LEA.HI.X R31, R216, UR13, RZ, 0x3, P4 ;  /* 0x0000000dd81f7c11 */ /* 0x000fcc000a0f1cff */
[----:B------:R-:W5:Y:S01]  /*2aa0*/  LDG.E.64 R30, desc[UR4][R30.64] ;  /* 0x000000041e1e7981 */ /* 0x000f62000c1e1b00 */
[--C-:B--2---:R-:W-:Y:S02]  /*2ab0*/  HADD2.F32 R196, -RZ, R176.reuse.H0_H0 ;  /* 0x200000b0ffc47230 */ /* 0x104fe40000004100 */
[----:B------:R-:W-:Y:S02]  /*2ac0*/  HADD2.F32 R198, -RZ, R176.H1_H1 ;  /* 0x300000b0ffc67230 */ /* 0x000fe40000004100 */
[--C-:B------:R-:W-:Y:S02]  /*2ad0*/  HADD2.F32 R194, -RZ, R177.reuse.H0_H0 ;  /* 0x200000b1ffc27230 */ /* 0x100fe40000004100 */
[----:B------:R-:W-:Y:S02]  /*2ae0*/  HADD2.F32 R195, -RZ, R177.H1_H1 ;  /* 0x300000b1ffc37230 */ /* 0x000fe40000004100 */
[--C-:B------:R-:W-:Y:S02]  /*2af0*/  HADD2.F32 R177, -RZ, R179.reuse.H0_H0 ;  /* 0x200000b3ffb17230 */ /* 0x100fe40000004100 */
[----:B------:R-:W-:-:S02]  /*2b00*/  HADD2.F32 R176, -RZ, R179.H1_H1 ;  /* 0x300000b3ffb07230 */ /* 0x000fc40000004100 */
[----:B------:R-:W-:Y:S01]  /*2b10*/  FADD.FTZ R179, -R192, R196 ;  /* 0x000000c4c0b37221 */ /* 0x000fe20000010100 */
[--C-:B---3--:R-:W-:Y:S02]  /*2b20*/  HADD2.F32 R199, -RZ, R180.reuse.H0_H0 ;  /* 0x200000b4ffc77230 */ /* 0x108fe40000004100 */
[----:B------:R-:W-:Y:S02]  /*2b30*/  HADD2.F32 R197, -RZ, R180.H1_H1 ;  /* 0x300000b4ffc57230 */ /* 0x000fe40000004100 */
[----:B------:R-:W-:Y:S01]  /*2b40*/  FMUL.FTZ R216, R11, R179 ;  /* 0x000000b30bd87220 */ /* 0x000fe20000410000 */
[--C-:B------:R-:W-:Y:S02]  /*2b50*/  HADD2.F32 R180, -RZ, R183.reuse.H0_H0 ;  /* 0x200000b7ffb47230 */ /* 0x100fe40000004100 */
[----:B------:R-:W-:Y:S02]  /*2b60*/  HADD2.F32 R179, -RZ, R183.H1_H1 ;  /* 0x300000b7ffb37230 */ /* 0x000fe40000004100 */
[----:B------:R-:W2:Y:S01]  /*2b70*/  LDL R183, [R1+0x18] ;  /* 0x0000180001b77983 */ /* 0x000ea20000100800 */
[----:B------:R-:W-:-:S02]  /*2b80*/  HADD2.F32 R193, -RZ, R178.H0_H0 ;  /* 0x200000b2ffc17230 */ /* 0x000fc40000004100 */
        /* <DEDUP_REMOVED lines=8> */
[--C-:B------:R-:W-:Y:S02]  /*2c10*/  HADD2.F32 R195, -RZ, R181.reuse.H0_H0 ;  /* 0x200000b5ffc37230 */ /* 0x100fe40000004100 */
[----:B------:R-:W-:Y:S01]  /*2c20*/  FADD.FTZ R72, R72, R199 ;  /* 0x000000c748487221 */ /* 0x000fe20000010000 */
[----:B------:R-:W-:-:S02]  /*2c30*/  HADD2.F32 R192, -RZ, R181.H1_H1 ;  /* 0x300000b5ffc07230 */ /* 0x000fc40000004100 */
[-C--:B------:R-:W-:Y:S01]  /*2c40*/  FFMA.FTZ R168, R216, R199.reuse, R168 ;  /* 0x000000c7d8a87223 */ /* 0x080fe200000100a8 */
[--C-:B------:R-:W-:Y:S02]  /*2c50*/  HADD2.F32 R181, -RZ, R182.reuse.H0_H0 ;  /* 0x200000b6ffb57230 */ /* 0x100fe40000004100 */
[----:B------:R-:W-:Y:S01]  /*2c60*/  FMUL.FTZ R223, R203, R199 ;  /* 0x000000c7cbdf7220 */ /* 0x000fe20000410000 */
[C---:B------:R-:W-:Y:S01]  /*2c70*/  FMUL.FTZ R199, R11.reuse, R193 ;  /* 0x000000c10bc77220 */ /* 0x040fe20000410000 */
[----:B------:R-:W-:Y:S01]  /*2c80*/  FMUL.FTZ R222, R11, R198 ;  /* 0x000000c60bde7220 */ /* 0x000fe20000410000 */
[----:B------:R-:W-:Y:S01]  /*2c90*/  FMUL.FTZ R220, R201, R197 ;  /* 0x000000c5c9dc7220 */ /* 0x000fe20000410000 */
[----:B------:R-:W-:Y:S01]  /*2ca0*/  FADD.FTZ R172, R172, R181 ;  /* 0x000000b5acac7221 */ /* 0x000fe20000010000 */
[----:B------:R-:W-:Y:S01]  /*2cb0*/  FFMA.FTZ R108, R199, R181, R108 ;  /* 0x000000b5c76c7223 */ /* 0x000fe2000001006c */
[----:B------:R-:W-:Y:S01]  /*2cc0*/  FADD.FTZ R73, R73, R197 ;  /* 0x000000c549497221 */ /* 0x000fe20000010000 */
[----:B------:R-:W-:Y:S01]  /*2cd0*/  FFMA.FTZ R169, R222, R197, R169 ;  /* 0x000000c5dea97223 */ /* 0x000fe200000100a9 */
[C---:B------:R-:W-:Y:S01]  /*2ce0*/  FMUL.FTZ R197, R11.reuse, R178 ;  /* 0x000000b20bc57220 */ /* 0x040fe20000410000 */
[C---:B------:R-:W-:Y:S01]  /*2cf0*/  FMUL.FTZ R203, R11.reuse, R196 ;  /* 0x000000c40bcb7220 */ /* 0x040fe20000410000 */
[-C--:B----4-:R-:W-:Y:S01]  /*2d00*/  FMUL.FTZ R202, R202, R195.reuse ;  /* 0x000000c3caca7220 */ /* 0x090fe20000410000 */
[----:B------:R0:W-:Y:S01]  /*2d10*/  STL [R1+0x8], R216 ;  /* 0x000008d801007387 */ /* 0x0001e20000100800 */
[----:B------:R-:W-:Y:S01]  /*2d20*/  FMUL.FTZ R201, R11, R194 ;  /* 0x000000c20bc97220 */ /* 0x000fe20000410000 */
[----:B------:R-:W-:Y:S01]  /*2d30*/  FMUL.FTZ R200, R200, R192 ;  /* 0x000000c0c8c87220 */ /* 0x000fe20000410000 */
[----:B------:R-:W-:Y:S01]  /*2d40*/  FADD.FTZ R74, R74, R195 ;  /* 0x000000c34a4a7221 */ /* 0x000fe20000010000 */
[----:B------:R-:W-:Y:S01]  /*2d50*/  FFMA.FTZ R170, R203, R195, R170 ;  /* 0x000000c3cbaa7223 */ /* 0x000fe200000100aa */
[----:B------:R-:W-:-:S02]  /*2d60*/  HADD2.F32 R182, -RZ, R182.H1_H1 ;  /* 0x300000b6ffb67230 */ /* 0x000fc40000004100 */
[----:B------:R-:W-:-:S03]  /*2d70*/  FMUL.FTZ R195, R11, R177 ;  /* 0x000000b10bc37220 */ /* 0x000fc60000410000 */
[----:B------:R-:W-:Y:S01]  /*2d80*/  FMUL.FTZ R196, R214, R182 ;  /* 0x000000b6d6c47220 */ /* 0x000fe20000410000 */
        /* <DEDUP_REMOVED lines=11> */
[----:B--2---:R-:W-:Y:S01]  /*2e40*/  FMUL.FTZ R198, R183, R181 ;  /* 0x000000b5b7c67220 */ /* 0x004fe20000410000 */
        /* <DEDUP_REMOVED lines=15> */
[----:B0-----:R-:W-:-:S07]  /*2f40*/  FFMA.FTZ R215, R193, R192, R177 ;  /* 0x000000c0c1d77223 */ /* 0x001fce00000100b1 */
.L_x_9498:
[----:B------:R-:W-:Y:S05]  /*2f50*/  BSYNC B0 ;  /* 0x0000000000007941 */ /* 0x000fea0003800000 */
.L_x_9497:
        /* <DEDUP_REMOVED lines=25> */
.L_x_9529:
        /* <DEDUP_REMOVED lines=29> */
[----:B------:R-:W3:Y:S04]  /*32c0*/  LDL R183, [R1] ;  /* 0x0000000001b77983 */ /* 0x000ee80000100800 */
[----:B------:R-:W4:Y:S01]  /*32d0*/  LDL R251, [R1+0x134] ;  /* 0x0001340001fb7983 */ /* 0x000f220000100800 */
[----:B0-----:R-:W-:-:S04]  /*32e0*/  ISETP.NE.AND P5, PT, R217, RZ, PT ;  /* 0x000000ffd900720c */ /* 0x001fc80003fa5270 */
[----:B------:R-:W-:Y:S02]  /*32f0*/  FSEL R176, R180, RZ, !P5 ;  /* 0x000000ffb4b07208 */ /* 0x000fe40006800000 */
[----:B------:R-:W-:-:S04]  /*3300*/  ISETP.NE.U32.AND P5, PT, RZ, UR8, PT ;  /* 0x00000008ff007c0c */ /* 0x000fc8000bfa5070 */
[----:B------:R-:W-:Y:S01]  /*3310*/  ISETP.NE.AND.EX P5, PT, RZ, UR9, PT, P5 ;  /* 0x00000009ff007c0c */ /* 0x000fe2000bfa5350 */
[-CC-:B------:R-:W-:Y:S01]  /*3320*/  FFMA.FTZ R177, R3, R181.reuse, R176.reuse ;  /* 0x000000b503b17223 */ /* 0x180fe200000100b0 */
[-CC-:B------:R-:W-:Y:S01]  /*3330*/  FFMA.FTZ R178, R0, R181.reuse, R176.reuse ;  /* 0x000000b500b27223 */ /* 0x180fe200000100b0 */
[----:B------:R-:W-:-:S03]  /*3340*/  FFMA.FTZ R179, R5, R181, R176 ;  /* 0x000000b505b37223 */ /* 0x000fc600000100b0 */
[----:B------:R-:W-:-:S04]  /*3350*/  FADD.FTZ R178, R4, -R178 ;  /* 0x800000b204b27221 */ /* 0x000fc80000010000 */
[----:B------:R-:W-:-:S03]  /*3360*/  FMUL.FTZ R182, R11, R178 ;  /* 0x000000b20bb67220 */ /* 0x000fc60000410000 */
[----:B------:R-:W-:Y:S02]  /*3370*/  @P5 HADD2.F32 R178, -RZ, R152.H1_H1 ;  /* 0x30000098ffb25230 */ /* 0x000fe40000004100 */
[----:B--2---:R-:W-:-:S04]  /*3380*/  FADD.FTZ R177, R215, -R177 ;  /* 0x800000b1d7b17221 */ /* 0x004fc80000010000 */
[----:B------:R-:W-:Y:S01]  /*3390*/  FMUL.FTZ R248, R11, R177 ;  /* 0x000000b10bf87220 */ /* 0x000fe20000410000 */
[----:B------:R-:W-:Y:S02]  /*33a0*/  @P5 HADD2.F32 R177, -RZ, R152.H0_H0 ;  /* 0x20000098ffb15230 */ /* 0x000fe40000004100 */
[----:B---3--:R-:W-:-:S03]  /*33b0*/  FADD.FTZ R179, R183, -R179 ;  /* 0x800000b3b7b37221 */ /* 0x008fc60000010000 */
[----:B------:R-:W-:Y:S01]  /*33c0*/  @P5 FADD.FTZ R182, R182, R177 ;  /* 0x000000b1b6b65221 */ /* 0x000fe20000010000 */
[--C-:B------:R-:W-:Y:S01]  /*33d0*/  FFMA.FTZ R177, R7, R181, R176.reuse ;  /* 0x000000b507b17223 */ /* 0x100fe200000100b0 */
[C---:B------:R-:W-:Y:S01]  /*33e0*/  FMUL.FTZ R249, R11.reuse, R179 ;  /* 0x000000b30bf97220 */ /* 0x040fe20000410000 */
[----:B------:R-:W-:Y:S02]  /*33f0*/  FFMA.FTZ R179, R6, R181, R176 ;  /* 0x000000b506b37223 */ /* 0x000fe400000100b0 */
[----:B------:R-:W-:Y:S01]  /*3400*/  FADD.FTZ R177, R246, -R177 ;  /* 0x800000b1f6b17221 */ /* 0x000fe20000010000 */
[----:B------:R-:W-:Y:S01]  /*3410*/  @P5 FADD.FTZ R248, R248, R178 ;  /* 0x000000b2f8f85221 */ /* 0x000fe20000010000 */
[----:B------:R-:W-:Y:S01]  /*3420*/  FADD.FTZ R179, R252, -R179 ;  /* 0x800000b3fcb37221 */ /* 0x000fe20000010000 */
[--C-:B------:R-:W-:Y:S02]  /*3430*/  @P5 HADD2.F32 R178, -RZ, R153.reuse.H0_H0 ;  /* 0x20000099ffb25230 */ /* 0x100fe40000004100 */
[----:B------:R-:W-:Y:S01]  /*3440*/  FMUL.FTZ R247, R11, R177 ;  /* 0x000000b10bf77220 */ /* 0x000fe20000410000 */
[----:B------:R-:W-:-:S02]  /*3450*/  @P5 HADD2.F32 R177, -RZ, R153.H1_H1 ;  /* 0x30000099ffb15230 */ /* 0x000fc40000004100 */
[----:B------:R-:W-:Y:S01]  /*3460*/  FMUL.FTZ R217, R11, R179 ;  /* 0x000000b30bd97220 */ /* 0x000fe20000410000 */
[----:B------:R-:W-:Y:S01]  /*3470*/  @P5 FADD.FTZ R249, R249, R178 ;  /* 0x000000b2f9f95221 */ /* 0x000fe20000010000 */
[----:B------:R-:W-:Y:S02]  /*3480*/  @P5 HADD2.F32 R178, -RZ, R154.H0_H0 ;  /* 0x2000009affb25230 */ /* 0x000fe40000004100 */
[----:B------:R-:W-:Y:S01]  /*3490*/  @P5 FADD.FTZ R217, R217, R177 ;  /* 0x000000b1d9d95221 */ /* 0x000fe20000010000 */
[-C--:B------:R-:W-:Y:S02]  /*34a0*/  FFMA.FTZ R177, R8, R181.reuse, R176 ;  /* 0x000000b508b17223 */ /* 0x080fe400000100b0 */
[----:B------:R-:W-:Y:S02]  /*34b0*/  @P5 FADD.FTZ R247, R247, R178 ;  /* 0x000000b2f7f75221 */ /* 0x000fe40000010000 */
[----:B------:R-:W-:Y:S01]  /*34c0*/  FADD.FTZ R177, R245, -R177 ;  /* 0x800000b1f5b17221 */ /* 0x000fe20000010000 */
[-CC-:B------:R-:W-:Y:S01]  /*34d0*/  FFMA.FTZ R178, R244, R181.reuse, R176.reuse ;  /* 0x000000b5f4b27223 */ /* 0x180fe200000100b0 */
[----:B------:R-:W-:-:S02]  /*34e0*/  FFMA.FTZ R176, R242, R181, R176 ;  /* 0x000000b5f2b07223 */ /* 0x000fc400000100b0 */
[----:B------:R-:W-:Y:S01]  /*34f0*/  FMUL.FTZ R215, R11, R177 ;  /* 0x000000b10bd77220 */ /* 0x000fe20000410000 */
[----:B------:R-:W-:Y:S02]  /*3500*/  @P5 HADD2.F32 R177, -RZ, R154.H1_H1 ;  /* 0x3000009affb15230 */ /* 0x000fe40000004100 */
[----:B------:R-:W-:Y:S01]  /*3510*/  FADD.FTZ R176, R241, -R176 ;  /* 0x800000b0f1b07221 */ /* 0x000fe20000010000 */
[----:B------:R-:W-:Y:S02]  /*3520*/  FADD.FTZ R178, R243, -R178 ;  /* 0x800000b2f3b27221 */ /* 0x000fe40000010000 */
[----:B------:R-:W-:Y:S01]  /*3530*/  @P5 FADD.FTZ R215, R215, R177 ;  /* 0x000000b1d7d75221 */ /* 0x000fe20000010000 */
[C---:B------:R-:W-:Y:S01]  /*3540*/  FMUL.FTZ R214, R11.reuse, R176 ;  /* 0x000000b00bd67220 */ /* 0x040fe20000410000 */
[--C-:B------:R-:W-:Y:S02]  /*3550*/  @P5 HADD2.F32 R176, -RZ, R155.reuse.H0_H0 ;  /* 0x2000009bffb05230 */ /* 0x100fe40000004100 */
[----:B------:R-:W-:Y:S01]  /*3560*/  FMUL.FTZ R216, R11, R178 ;  /* 0x000000b20bd87220 */ /* 0x000fe20000410000 */
[----:B------:R-:W-:Y:S01]  /*3570*/  @P5 HADD2.F32 R177, -RZ, R155.H1_H1 ;  /* 0x3000009bffb15230 */ /* 0x000fe20000004100 */
[----:B------:R-:W0:Y:S02]  /*3580*/  LDC.64 R178, c[0x0][0x220] ;  /* 0x00008800ffb27b82 */ /* 0x000e240000000a00 */
[----:B------:R-:W-:-:S02]  /*3590*/  @P5 FADD.FTZ R216, R216, R176 ;  /* 0x000000b0d8d85221 */ /* 0x000fc40000010000 */
[----:B------:R-:W-:Y:S01]  /*35a0*/  @P5 FADD.FTZ R214, R214, R177 ;  /* 0x000000b1d6d65221 */ /* 0x000fe20000010000 */
[----:B------:R-:W-:-:S04]  /*35b0*/  ISETP.NE.U32.AND P5, PT, RZ, UR16, PT ;  /* 0x00000010ff007c0c */ /* 0x000fc8000bfa5070 */
[----:B------:R-:W-:-:S13]  /*35c0*/  ISETP.NE.AND.EX P5, PT, RZ, UR17, PT, P5 ;  /* 0x00000011ff007c0c */ /* 0x000fda000bfa5350 */
[----:B------:R-:W-:-:S04]  /*35d0*/  @P5 F2FP.F16.F32.PACK_AB R176, RZ, R182 ;  /* 0x000000b6ffb0523e */ /* 0x000fc800000000ff */
        /* <DEDUP_REMOVED lines=8> */
[----:B--2---:R-:W-:-:S05]  /*3660*/  @P6 HADD2.F32 R183, -RZ, R176.H0_H0 ;  /* 0x200000b0ffb76230 */ /* 0x004fca0000004100 */
[----:B------:R-:W-:-:S04]  /*3670*/  @P6 FMUL.FTZ R182, R250, R183 ;  /* 0x000000b7fab66220 */ /* 0x000fc80000410000 */
[----:B------:R-:W-:Y:S01]  /*3680*/  FADD.FTZ R112, R112, R182 ;  /* 0x000000b670707221 */ /* 0x000fe20000010000 */
[----:B------:R-:W-:-:S04]  /*3690*/  @P5 F2FP.F16.F32.PACK_AB R182, RZ, R248 ;  /* 0x000000f8ffb6523e */ /* 0x000fc800000000ff */
[----:B------:R-:W-:Y:S02]  /*36a0*/  @P5 PRMT R68, R68, 0x5410, R182 ;  /* 0x0000541044445816 */ /* 0x000fe400000000b6 */
        /* <DEDUP_REMOVED lines=12> */
[----:B------:R-:W0:Y:S02]  /*3770*/  @P5 LDC.64 R182, c[0x0][0x308] ;  /* 0x0000c200ffb65b82 */ /* 0x000e240000000a00 */
[----:B0-----:R-:W-:-:S05]  /*3780*/  @P5 IMAD.WIDE.U32 R182, R9, 0x10, R182 ;  /* 0x0000001009b65825 */ /* 0x001fca00078e00b6 */
[----:B------:R0:W-:Y:S04]  /*3790*/  @P5 STG.E.128 desc[UR4][R182.64], R68 ;  /* 0x00000044b6005986 */ /* 0x0001e8000c101d04 */
[----:B0-----:R-:W2:Y:S01]  /*37a0*/  LDL R183, [R1+0x128] ;  /* 0x0001280001b77983 */ /* 0x001ea20000100800 */
[----:B------:R-:W-:-:S13]  /*37b0*/  LOP3.LUT P5, RZ, R26, 0xff00, RZ, 0xc0, !PT ;  /* 0x0000ff001aff7812 */ /* 0x000fda00078ac0ff */
[----:B------:R-:W-:Y:S02]  /*37c0*/  @P5 HADD2.F32 R176, -RZ, R176.H1_H1 ;  /* 0x300000b0ffb05230 */ /* 0x000fe40000004100 */
[----:B--2---:R-:W-:Y:S01]  /*37d0*/  FMUL.FTZ R182, R183, R250 ;  /* 0x000000fab7b67220 */ /* 0x004fe20000410000 */
[----:B------:R-:W-:Y:S01]  /*37e0*/  FMUL.FTZ R183, R248, R10 ;  /* 0x0000000af8b77220 */ /* 0x000fe20000410000 */
[----:B------:R-:W2:Y:S03]  /*37f0*/  LDL R250, [R1+0x130] ;  /* 0x0001300001fa7983 */ /* 0x000ea60000100800 */
[----:B------:R-:W-:Y:S01]  /*3800*/  FMUL.FTZ R248, R183, UR15 ;  /* 0x0000000fb7f87c20 */ /* 0x000fe20008410000 */
[----:B------:R-:W-:-:S03]  /*3810*/  MOV R183, RZ ;  /* 0x000000ff00b77202 */ /* 0x000fc60000000f00 */
[----:B------:R-:W-:Y:S02]  /*3820*/  @P5 FMUL.FTZ R183, R248, R176 ;  /* 0x000000b0f8b75220 */ /* 0x000fe40000410000 */
[----:B------:R-:W3:Y:S01]  /*3830*/  LDL R176, [R1+0x12c] ;  /* 0x00012c0001b07983 */ /* 0x000ee20000100800 */
[----:B------:R-:W-:Y:S01]  /*3840*/  FMUL.FTZ R249, R249, R10 ;  /* 0x0000000af9f97220 */ /* 0x000fe20000410000 */
[----:B------:R-:W-:-:S03]  /*3850*/  FADD.FTZ R113, R113, R183 ;  /* 0x000000b771717221 */ /* 0x000fc60000010000 */
[----:B------:R-:W-:Y:S01]  /*3860*/  FMUL.FTZ R249, R249, UR15 ;  /* 0x0000000ff9f97c20 */ /* 0x000fe20008410000 */
[----:B---3--:R-:W-:-:S05]  /*3870*/  FMUL.FTZ R176, R176, R248 ;  /* 0x000000f8b0b07220 */ /* 0x008fca0000410000 */
[----:B------:R-:W-:Y:S02]  /*3880*/  FSEL R176, R176, RZ, P5 ;  /* 0x000000ffb0b07208 */ /* 0x000fe40002800000 */
[----:B------:R-:W-:Y:S01]  /*3890*/  LOP3.LUT P5, RZ, R26, 0xff0000, RZ, 0xc0, !PT ;  /* 0x00ff00001aff7812 */ /* 0x000fe200078ac0ff */
[----:B------:R-:W-:-:S12]  /*38a0*/  HFMA2.MMA R248, -RZ, RZ, 0, 0 ;  /* 0x00000000fff87435 */ /* 0x000fd800000001ff */
[----:B------:R-:W-:-:S05]  /*38b0*/  @P5 HADD2.F32 R183, -RZ, R177.H0_H0 ;  /* 0x200000b1ffb75230 */ /* 0x000fca0000004100 */
[----:B------:R-:W-:Y:S01]  /*38c0*/  @P5 FMUL.FTZ R248, R249, R183 ;  /* 0x000000b7f9f85220 */ /* 0x000fe20000410000 */
[----:B--2---:R-:W-:Y:S02]  /*38d0*/  FMUL.FTZ R183, R250, R249 ;  /* 0x000000f9fab77220 */ /* 0x004fe40000410000 */
[----:B------:R-:W2:Y:S03]  /*38e0*/  LDL R249, [R1+0x118] ;  /* 0x0001180001f97983 */ /* 0x000ea60000100800 */
[----:B------:R-:W-:Y:S02]  /*38f0*/  FSEL R250, R183, RZ, P5 ;  /* 0x000000ffb7fa7208 */ /* 0x000fe40002800000 */
[----:B------:R-:W-:Y:S01]  /*3900*/  LOP3.LUT P5, RZ, R26, 0xff000000, RZ, 0xc0, !PT ;  /* 0xff0000001aff7812 */ /* 0x000fe200078ac0ff */
[----:B------:R-:W-:Y:S01]  /*3910*/  FMUL.FTZ R183, R217, R10 ;  /* 0x0000000ad9b77220 */ /* 0x000fe20000410000 */
[----:B------:R-:W-:-:S03]  /*3920*/  MOV R217, RZ ;  /* 0x000000ff00d97202 */ /* 0x000fc60000000f00 */
[----:B------:R-:W-:-:S08]  /*3930*/  FMUL.FTZ R183, R183, UR15 ;  /* 0x0000000fb7b77c20 */ /* 0x000fd00008410000 */
[----:B------:R-:W-:-:S05]  /*3940*/  @P5 HADD2.F32 R177, -RZ, R177.H1_H1 ;  /* 0x300000b1ffb15230 */ /* 0x000fca0000004100 */
[----:B------:R-:W-:Y:S01]  /*3950*/  @P5 FMUL.FTZ R217, R183, R177 ;  /* 0x000000b1b7d95220 */ /* 0x000fe20000410000 */
[----:B----4-:R-:W-:Y:S01]  /*3960*/  FMUL.FTZ R177, R251, R183 ;  /* 0x000000b7fbb17220 */ /* 0x010fe20000410000 */
[----:B------:R-:W-:Y:S01]  /*3970*/  FSEL R182, R182, RZ, P6 ;  /* 0x000000ffb6b67208 */ /* 0x000fe20003000000 */
[----:B------:R-:W3:Y:S03]  /*3980*/  LDL R251, [R1+0x124] ;  /* 0x0001240001fb7983 */ /* 0x000ee60000100800 */
[----:B------:R-:W-:Y:S02]  /*3990*/  FSEL R177, R177, RZ, P5 ;  /* 0x000000ffb1b17208 */ /* 0x000fe40002800000 */
[----:B------:R-:W-:Y:S01]  /*39a0*/  LOP3.LUT P5, RZ, R27, 0xff, RZ, 0xc0, !PT ;  /* 0x000000ff1bff7812 */ /* 0x000fe200078ac0ff */
[----:B------:R-:W-:Y:S01]  /*39b0*/  FMUL.FTZ R183, R247, R10 ;  /* 0x0000000af7b77220 */ /* 0x000fe20000410000 */
[----:B------:R-:W-:Y:S01]  /*39c0*/  F2FP.F16.F32.PACK_AB R176, R176, R182 ;  /* 0x000000b6b0b0723e */ /* 0x000fe200000000ff */
[----:B------:R-:W-:-:S02]  /*39d0*/  HFMA2.MMA R247, -RZ, RZ, 0, 0 ;  /* 0x00000000fff77435 */ /* 0x000fc400000001ff */
[----:B------:R-:W-:-:S08]  /*39e0*/  FMUL.FTZ R183, R183, UR15 ;  /* 0x0000000fb7b77c20 */ /* 0x000fd00008410000 */
[----:B------:R-:W-:-:S05]  /*39f0*/  @P5 HADD2.F32 R182, -RZ, R178.H0_H0 ;  /* 0x200000b2ffb65230 */ /* 0x000fca0000004100 */
[----:B------:R-:W-:Y:S01]  /*3a00*/  @P5 FMUL.FTZ R247, R183, R182 ;  /* 0x000000b6b7f75220 */ /* 0x000fe20000410000 */
[----:B------:R-:W-:Y:S02]  /*3a10*/  F2FP.F16.F32.PACK_AB R177, R177, R250 ;  /* 0x000000fab1b1723e */ /* 0x000fe400000000ff */
[----:B------:R-:W4:Y:S01]  /*3a20*/  LDL R250, [R1+0x120] ;  /* 0x0001200001fa7983 */ /* 0x000f220000100800 */
[----:B--2---:R-:W-:-:S05]  /*3a30*/  FMUL.FTZ R183, R249, R183 ;  /* 0x000000b7f9b77220 */ /* 0x004fca0000410000 */
[----:B------:R-:W-:Y:S02]  /*3a40*/  FSEL R249, R183, RZ, P5 ;  /* 0x000000ffb7f97208 */ /* 0x000fe40002800000 */
[----:B------:R-:W2:Y:S01]  /*3a50*/  LDL R183, [R1+0x11c] ;  /* 0x00011c0001b77983 */ /* 0x000ea20000100800 */
[----:B------:R-:W-:Y:S01]  /*3a60*/  LOP3.LUT P5, RZ, R27, 0xff00, RZ, 0xc0, !PT ;  /* 0x0000ff001bff7812 */ /* 0x000fe200078ac0ff */
[----:B------:R-:W-:Y:S01]  /*3a70*/  FMUL.FTZ R182, R215, R10 ;  /* 0x0000000ad7b67220 */ /* 0x000fe20000410000 */
[----:B------:R-:W-:-:S03]  /*3a80*/  MOV R215, RZ ;  /* 0x000000ff00d77202 */ /* 0x000fc60000000f00 */
[----:B------:R-:W-:-:S08]  /*3a90*/  FMUL.FTZ R182, R182, UR15 ;  /* 0x0000000fb6b67c20 */ /* 0x000fd00008410000 */
[----:B------:R-:W-:-:S05]  /*3aa0*/  @P5 HADD2.F32 R178, -RZ, R178.H1_H1 ;  /* 0x300000b2ffb25230 */ /* 0x000fca0000004100 */
[----:B------:R-:W-:Y:S01]  /*3ab0*/  @P5 FMUL.FTZ R215, R182, R178 ;  /* 0x000000b2b6d75220 */ /* 0x000fe20000410000 */
        /* <DEDUP_REMOVED lines=8> */
[----:B------:R-:W-:-:S03]  /*3b40*/  HFMA2.MMA R216, -RZ, RZ, 0, 0 ;  /* 0x00000000ffd87435 */ /* 0x000fc600000001ff */
[----:B------:R-:W-:-:S08]  /*3b50*/  FMUL.FTZ R183, R182, UR15 ;  /* 0x0000000fb6b77c20 */ /* 0x000fd00008410000 */
[----:B------:R-:W-:-:S05]  /*3b60*/  @P5 HADD2.F32 R182, -RZ, R179.H0_H0 ;  /* 0x200000b3ffb65230 */ /* 0x000fca0000004100 */
[----:B------:R-:W-:Y:S01]  /*3b70*/  @P5 FMUL.FTZ R216, R183, R182 ;  /* 0x000000b6b7d85220 */ /* 0x000fe20000410000 */
[----:B----4-:R-:W-:-:S05]  /*3b80*/  FMUL.FTZ R182, R250, R183 ;  /* 0x000000b7fab67220 */ /* 0x010fca0000410000 */
[----:B------:R-:W-:Y:S02]  /*3b90*/  FSEL R182, R182, RZ, P5 ;  /* 0x000000ffb6b67208 */ /* 0x000fe40002800000 */
[----:B------:R-:W-:Y:S01]  /*3ba0*/  LOP3.LUT P5, RZ, R27, 0xff000000, RZ, 0xc0, !PT ;  /* 0xff0000001bff7812 */ /* 0x000fe200078ac0ff */
[----:B------:R-:W-:Y:S01]  /*3bb0*/  FMUL.FTZ R183, R214, R10 ;  /* 0x0000000ad6b77220 */ /* 0x000fe20000410000 */
[----:B------:R-:W-:-:S03]  /*3bc0*/  MOV R214, RZ ;  /* 0x000000ff00d67202 */ /* 0x000fc60000000f00 */
[----:B------:R-:W-:-:S08]  /*3bd0*/  FMUL.FTZ R183, R183, UR15 ;  /* 0x0000000fb7b77c20 */ /* 0x000fd00008410000 */
[----:B------:R-:W-:-:S05]  /*3be0*/  @P5 HADD2.F32 R179, -RZ, R179.H1_H1 ;  /* 0x300000b3ffb35230 */ /* 0x000fca0000004100 */
[----:B------:R-:W-:Y:S01]  /*3bf0*/  @P5 FMUL.FTZ R214, R183, R179 ;  /* 0x000000b3b7d65220 */ /* 0x000fe20000410000 */
[----:B---3--:R-:W-:-:S05]  /*3c00*/  FMUL.FTZ R179, R251, R183 ;  /* 0x000000b7fbb37220 */ /* 0x008fca0000410000 */
[----:B------:R-:W-:-:S04]  /*3c10*/  FSEL R179, R179, RZ, P5 ;  /* 0x000000ffb3b37208 */ /* 0x000fc80002800000 */
[----:B------:R-:W-:Y:S02]  /*3c20*/  F2FP.F16.F32.PACK_AB R179, R179, R182 ;  /* 0x000000b6b3b3723e */ /* 0x000fe400000000ff */
[----:B------:R-:W0:Y:S01]  /*3c30*/  LDC.64 R182, c[0x0][0x2f8] ;  /* 0x0000be00ffb67b82 */ /* 0x000e220000000a00 */
[----:B------:R-:W-:Y:S01]  /*3c40*/  F2FP.F16.F32.PACK_AB R178, R178, R249 ;  /* 0x000000f9b2b2723e */ /* 0x000fe200000000ff */
[----:B0-----:R-:W-:-:S05]  /*3c50*/  IMAD.WIDE.U32 R182, R9, 0x10, R182 ;  /* 0x0000001009b67825 */ /* 0x001fca00078e00b6 */
[----:B------:R0:W-:Y:S01]  /*3c60*/  STG.E.128 desc[UR4][R182.64], R176 ;  /* 0x000000b0b6007986 */ /* 0x0001e2000c101d04 */
[----:B------:R-:W-:Y:S01]  /*3c70*/  FADD.FTZ R118, R118, R216 ;  /* 0x000000d876767221 */ /* 0x000fe20000010000 */
[----:B------:R-:W-:Y:S01]  /*3c80*/  FADD.FTZ R119, R119, R214 ;  /* 0x000000d677777221 */ /* 0x000fe20000010000 */
[----:B------:R-:W-:-:S07]  /*3c90*/  IADD3 R9, R9, 0x80, RZ ;  /* 0x0000008009097810 */ /* 0x000fce0007ffe0ff */
.L_x_9501:
[----:B------:R-:W-:Y:S05]  /*3ca0*/  BSYNC B0 ;  /* 0x0000000000007941 */ /* 0x000fea0003800000 */
.L_x_9500:
        /* <DEDUP_REMOVED lines=11> */
[-CC-:B------:R-:W-:Y:S01]  /*3d60*/  FFMA.FTZ R177, R12, R181.reuse, R176.reuse ;  /* 0x000000b50cb17223 */ /* 0x180fe200000100b0 */
[----:B------:R-:W-:-:S03]  /*3d70*/  FFMA.FTZ R178, R191, R181, R176 ;  /* 0x000000b5bfb27223 */ /* 0x000fc600000100b0 */
[----:B------:R-:W-:Y:S01]  /*3d80*/  FADD.FTZ R177, R239, -R177 ;  /* 0x800000b1efb17221 */ /* 0x000fe20000010000 */
[----:B------:R-:W-:Y:S01]  /*3d90*/  FADD.FTZ R178, R240, -R178 ;  /* 0x800000b2f0b27221 */ /* 0x000fe20000010000 */
[----:B------:R-:W-:Y:S02]  /*3da0*/  FFMA.FTZ R179, R13, R181, R176 ;  /* 0x000000b50db37223 */ /* 0x000fe400000100b0 */
[C---:B------:R-:W-:Y:S01]  /*3db0*/  FMUL.FTZ R247, R11.reuse, R177 ;  /* 0x000000b10bf77220 */ /* 0x040fe20000410000 */
[----:B------:R-:W-:-:S03]  /*3dc0*/  FMUL.FTZ R217, R11, R178 ;  /* 0x000000b20bd97220 */ /* 0x000fc60000410000 */
[--C-:B------:R-:W-:Y:S02]  /*3dd0*/  @P5 HADD2.F32 R177, -RZ, R156.reuse.H0_H0 ;  /* 0x2000009cffb15230 */ /* 0x100fe40000004100 */
[----:B------:R-:W-:Y:S01]  /*3de0*/  FADD.FTZ R179, R238, -R179 ;  /* 0x800000b3eeb37221 */ /* 0x000fe20000010000 */
[----:B------:R-:W-:Y:S02]  /*3df0*/  @P5 HADD2.F32 R178, -RZ, R156.H1_H1 ;  /* 0x3000009cffb25230 */ /* 0x000fe40000004100 */
[----:B------:R-:W-:Y:S01]  /*3e00*/  @P5 FADD.FTZ R217, R217, R177 ;  /* 0x000000b1d9d95221 */ /* 0x000fe20000010000 */
[--C-:B------:R-:W-:Y:S01]  /*3e10*/  FFMA.FTZ R177, R15, R181, R176.reuse ;  /* 0x000000b50fb17223 */ /* 0x100fe200000100b0 */
[----:B------:R-:W-:Y:S01]  /*3e20*/  FMUL.FTZ R248, R11, R179 ;  /* 0x000000b30bf87220 */ /* 0x000fe20000410000 */
[----:B------:R-:W-:Y:S02]  /*3e30*/  FFMA.FTZ R179, R14, R181, R176 ;  /* 0x000000b50eb37223 */ /* 0x000fe400000100b0 */
[----:B------:R-:W-:Y:S01]  /*3e40*/  FADD.FTZ R177, R236, -R177 ;  /* 0x800000b1ecb17221 */ /* 0x000fe20000010000 */
[----:B------:R-:W-:Y:S01]  /*3e50*/  @P5 FADD.FTZ R247, R247, R178 ;  /* 0x000000b2f7f75221 */ /* 0x000fe20000010000 */
[----:B------:R-:W-:Y:S01]  /*3e60*/  FADD.FTZ R179, R237, -R179 ;  /* 0x800000b3edb37221 */ /* 0x000fe20000010000 */
[----:B------:R-:W-:-:S02]  /*3e70*/  @P5 HADD2.F32 R178, -RZ, R157.H0_H0 ;  /* 0x2000009dffb25230 */ /* 0x000fc40000004100 */
[C---:B------:R-:W-:Y:S01]  /*3e80*/  FMUL.FTZ R250, R11.reuse, R177 ;  /* 0x000000b10bfa7220 */ /* 0x040fe20000410000 */
[----:B------:R-:W-:Y:S02]  /*3e90*/  @P5 HADD2.F32 R177, -RZ, R157.H1_H1 ;  /* 0x3000009dffb15230 */ /* 0x000fe40000004100 */
[----:B------:R-:W-:Y:S01]  /*3ea0*/  FMUL.FTZ R249, R11, R179 ;  /* 0x000000b30bf97220 */ /* 0x000fe20000410000 */
[----:B------:R-:W-:Y:S01]  /*3eb0*/  @P5 FADD.FTZ R248, R248, R178 ;  /* 0x000000b2f8f85221 */ /* 0x000fe20000010000 */
[----:B------:R-:W-:Y:S02]  /*3ec0*/  @P5 HADD2.F32 R178, -RZ, R158.H0_H0 ;  /* 0x2000009effb25230 */ /* 0x000fe40000004100 */
[----:B------:R-:W-:Y:S01]  /*3ed0*/  @P5 FADD.FTZ R249, R249, R177 ;  /* 0x000000b1f9f95221 */ /* 0x000fe20000010000 */
[----:B------:R-:W-:Y:S02]  /*3ee0*/  FFMA.FTZ R177, R16, R181, R176 ;  /* 0x000000b510b17223 */ /* 0x000fe400000100b0 */
[----:B------:R-:W-:-:S02]  /*3ef0*/  @P5 FADD.FTZ R250, R250, R178 ;  /* 0x000000b2fafa5221 */ /* 0x000fc40000010000 */
[----:B------:R-:W-:Y:S01]  /*3f00*/  FADD.FTZ R177, R235, -R177 ;  /* 0x800000b1ebb17221 */ /* 0x000fe20000010000 */
[-CC-:B------:R-:W-:Y:S01]  /*3f10*/  FFMA.FTZ R178, R234, R181.reuse, R176.reuse ;  /* 0x000000b5eab27223 */ /* 0x180fe200000100b0 */
[----:B------:R-:W-:Y:S02]  /*3f20*/  FFMA.FTZ R176, R232, R181, R176 ;  /* 0x000000b5e8b07223 */ /* 0x000fe400000100b0 */
[----:B------:R-:W-:Y:S01]  /*3f30*/  FMUL.FTZ R215, R11, R177 ;  /* 0x000000b10bd77220 */ /* 0x000fe20000410000 */
[----:B------:R-:W-:Y:S02]  /*3f40*/  @P5 HADD2.F32 R177, -RZ, R158.H1_H1 ;  /* 0x3000009effb15230 */ /* 0x000fe40000004100 */
[----:B------:R-:W-:Y:S01]  /*3f50*/  FADD.FTZ R176, R231, -R176 ;  /* 0x800000b0e7b07221 */ /* 0x000fe20000010000 */
[----:B------:R-:W-:Y:S02]  /*3f60*/  FADD.FTZ R178, R233, -R178 ;  /* 0x800000b2e9b27221 */ /* 0x000fe40000010000 */
[----:B------:R-:W-:Y:S01]  /*3f70*/  @P5 FADD.FTZ R215, R215, R177 ;  /* 0x000000b1d7d75221 */ /* 0x000fe20000010000 */
[----:B------:R-:W-:Y:S01]  /*3f80*/  FMUL.FTZ R214, R11, R176 ;  /* 0x000000b00bd67220 */ /* 0x000fe20000410000 */
[----:B------:R-:W-:-:S02]  /*3f90*/  @P5 HADD2.F32 R176, -RZ, R159.H0_H0 ;  /* 0x2000009fffb05230 */ /* 0x000fc40000004100 */
[----:B------:R-:W-:Y:S01]  /*3fa0*/  FMUL.FTZ R216, R11, R178 ;  /* 0x000000b20bd87220 */ /* 0x000fe20000410000 */
[----:B------:R-:W-:-:S03]  /*3fb0*/  @P5 HADD2.F32 R177, -RZ, R159.H1_H1 ;  /* 0x3000009fffb15230 */ /* 0x000fc60000004100 */
[----:B------:R-:W-:Y:S02]  /*3fc0*/  @P5 FADD.FTZ R216, R216, R176 ;  /* 0x000000b0d8d85221 */ /* 0x000fe40000010000 */
[----:B------:R-:W-:Y:S01]  /*3fd0*/  @P5 FADD.FTZ R214, R214, R177 ;  /* 0x000000b1d6d65221 */ /* 0x000fe20000010000 */
[----:B------:R-:W-:-:S04]  /*3fe0*/  ISETP.NE.U32.AND P5, PT, RZ, UR16, PT ;  /* 0x00000010ff007c0c */ /* 0x000fc8000bfa5070 */
[----:B------:R-:W-:-:S13]  /*3ff0*/  ISETP.NE.AND.EX P5, PT, RZ, UR17, PT, P5 ;  /* 0x00000011ff007c0c */ /* 0x000fda000bfa5350 */
[----:B------:R-:W-:Y:S02]  /*4000*/  @P5 F2FP.F16.F32.PACK_AB R176, RZ, R217 ;  /* 0x000000d9ffb0523e */ /* 0x000fe400000000ff */
[----:B------:R-:W-:Y:S02]  /*4010*/  @P5 F2FP.F16.F32.PACK_AB R177, RZ, R248 ;  /* 0x000000f8ffb1523e */ /* 0x000fe400000000ff */
[----:B------:R-:W-:Y:S02]  /*4020*/  @P5 PRMT R68, R176, 0x7610, R68 ;  /* 0x00007610b0445816 */ /* 0x000fe40000000044 */
[----:B------:R-:W-:Y:S02]  /*4030*/  @P5 PRMT R69, R177, 0x7610, R69 ;  /* 0x00007610b1455816 */ /* 0x000fe40000000045 */
[----:B------:R-:W0:Y:S01]  /*4040*/  LDC.64 R176, c[0x0][0x220] ;  /* 0x00008800ffb07b82 */ /* 0x000e220000000a00 */
[----:B------:R-:W-:Y:S02]  /*4050*/  @P5 F2FP.F16.F32.PACK_AB R178, RZ, R250 ;  /* 0x000000faffb2523e */ /* 0x000fe400000000ff */
[----:B------:R-:W-:-:S02]  /*4060*/  @P5 F2FP.F16.F32.PACK_AB R179, RZ, R216 ;  /* 0x000000d8ffb3523e */ /* 0x000fc400000000ff */
[----:B------:R-:W-:Y:S02]  /*4070*/  @P5 PRMT R70, R178, 0x7610, R70 ;  /* 0x00007610b2465816 */ /* 0x000fe40000000046 */
[----:B------:R-:W-:Y:S02]  /*4080*/  @P5 PRMT R71, R179, 0x7610, R71 ;  /* 0x00007610b3475816 */ /* 0x000fe40000000047 */
[----:B------:R-:W-:Y:S02]  /*4090*/  @P5 F2FP.F16.F32.PACK_AB R178, RZ, R249 ;  /* 0x000000f9ffb2523e */ /* 0x000fe400000000ff */
[----:B------:R-:W-:Y:S02]  /*40a0*/  @P5 F2FP.F16.F32.PACK_AB R179, RZ, R215 ;  /* 0x000000d7ffb3523e */ /* 0x000fe400000000ff */
[----:B------:R-:W-:Y:S02]  /*40b0*/  @P5 PRMT R69, R69, 0x5410, R178 ;  /* 0x0000541045455816 */ /* 0x000fe400000000b2 */
[----:B------:R-:W-:Y:S01]  /*40c0*/  @P5 PRMT R70, R70, 0x5410, R179 ;  /* 0x0000541046465816 */ /* 0x000fe200000000b3 */
[----:B0-----:R-:W-:-:S06]  /*40d0*/  IMAD.WIDE.U32 R176, R9, 0x10, R176 ;  /* 0x0000001009b07825 */ /* 0x001fcc00078e00b0 */
[----:B------:R-:W4:Y:S01]  /*40e0*/  LDG.E.128 R176, desc[UR4][R176.64] ;  /* 0x00000004b0b07981 */ /* 0x000f22000c1e1d00 */
[----:B------:R-:W-:Y:S02]  /*40f0*/  @P5 F2FP.F16.F32.PACK_AB R251, RZ, R247 ;  /* 0x000000f7fffb523e */ /* 0x000fe400000000ff */
[C---:B------:R-:W-:Y:S02]  /*4100*/  @P5 LEA R182, P6, R9.reuse, UR16, 0x4 ;  /* 0x0000001009b65c11 */ /* 0x040fe4000f8c20ff */
[----:B------:R-:W-:Y:S02]  /*4110*/  @P5 PRMT R68, R68, 0x5410, R251 ;  /* 0x0000541044445816 */ /* 0x000fe400000000fb */
[----:B------:R-:W-:Y:S02]  /*4120*/  @P5 F2FP.F16.F32.PACK_AB R251, RZ, R214 ;  /* 0x000000d6fffb523e */ /* 0x000fe400000000ff */
        /* <DEDUP_REMOVED lines=9> */
[----:B----4-:R-:W-:-:S05]  /*41c0*/  @P5 HADD2.F32 R182, -RZ, R176.H0_H0 ;  /* 0x200000b0ffb65230 */ /* 0x010fca0000004100 */
        /* <DEDUP_REMOVED lines=11> */
[----:B------:R-:W-:Y:S02]  /*4280*/  FSEL R251, R176, RZ, P5 ;  /* 0x000000ffb0fb7208 */ /* 0x000fe40002800000 */
[----:B------:R-:W-:Y:S01]  /*4290*/  LOP3.LUT P5, RZ, R24, 0xff0000, RZ, 0xc0, !PT ;  /* 0x00ff000018ff7812 */ /* 0x000fe200078ac0ff */
[----:B------:R-:W-:Y:S01]  /*42a0*/  FMUL.FTZ R176, R248, R10 ;  /* 0x0000000af8b07220 */ /* 0x000fe20000410000 */
[----:B------:R-:W-:-:S03]  /*42b0*/  HFMA2.MMA R248, -RZ, RZ, 0, 0 ;  /* 0x00000000fff87435 */ /* 0x000fc600000001ff */
[----:B------:R-:W-:-:S08]  /*42c0*/  FMUL.FTZ R183, R176, UR15 ;  /* 0x0000000fb0b77c20 */ /* 0x000fd00008410000 */
[----:B------:R-:W-:-:S05]  /*42d0*/  @P5 HADD2.F32 R176, -RZ, R177.H0_H0 ;  /* 0x200000b1ffb05230 */ /* 0x000fca0000004100 */
[----:B------:R-:W-:Y:S01]  /*42e0*/  @P5 FMUL.FTZ R248, R183, R176 ;  /* 0x000000b0b7f85220 */ /* 0x000fe20000410000 */
[----:B------:R-:W-:Y:S02]  /*42f0*/  FMUL.FTZ R176, R2, R183 ;  /* 0x000000b702b07220 */ /* 0x000fe40000410000 */
[----:B------:R-:W3:Y:S03]  /*4300*/  LDL R183, [R1+0x114] ;  /* 0x0001140001b77983 */ /* 0x000ee60000100800 */
[----:B------:R-:W-:Y:S02]  /*4310*/  FSEL R2, R176, RZ, P5 ;  /* 0x000000ffb0027208 */ /* 0x000fe40002800000 */
[----:B------:R-:W-:Y:S01]  /*4320*/  LOP3.LUT P5, RZ, R24, 0xff000000, RZ, 0xc0, !PT ;  /* 0xff00000018ff7812 */ /* 0x000fe200078ac0ff */
[----:B------:R-:W-:Y:S01]  /*4330*/  FMUL.FTZ R176, R249, R10 ;  /* 0x0000000af9b07220 */ /* 0x000fe20000410000 */
[----:B------:R-:W-:-:S03]  /*4340*/  MOV R249, RZ ;  /* 0x000000ff00f97202 */ /* 0x000fc60000000f00 */
[----:B------:R-:W-:-:S08]  /*4350*/  FMUL.FTZ R176, R176, UR15 ;  /* 0x0000000fb0b07c20 */ /* 0x000fd00008410000 */
[----:B------:R-:W-:-:S05]  /*4360*/  @P5 HADD2.F32 R177, -RZ, R177.H1_H1 ;  /* 0x300000b1ffb15230 */ /* 0x000fca0000004100 */
[----:B------:R-:W-:Y:S01]  /*4370*/  @P5 FMUL.FTZ R249, R176, R177 ;  /* 0x000000b1b0f95220 */ /* 0x000fe20000410000 */
[----:B------:R-:W-:Y:S01]  /*4380*/  FMUL.FTZ R177, R250, R10 ;  /* 0x0000000afab17220 */ /* 0x000fe20000410000 */
[----:B------:R-:W-:Y:S01]  /*4390*/  HFMA2.MMA R250, -RZ, RZ, 0, 0 ;  /* 0x00000000fffa7435 */ /* 0x000fe200000001ff */
[----:B---3--:R-:W-:-:S05]  /*43a0*/  FMUL.FTZ R176, R183, R176 ;  /* 0x000000b0b7b07220 */ /* 0x008fca0000410000 */
[----:B------:R-:W-:Y:S02]  /*43b0*/  FSEL R183, R176, RZ, P5 ;  /* 0x000000ffb0b77208 */ /* 0x000fe40002800000 */
[----:B------:R-:W-:Y:S02]  /*43c0*/  LOP3.LUT P5, RZ, R25, 0xff, RZ, 0xc0, !PT ;  /* 0x000000ff19ff7812 */ /* 0x000fe400078ac0ff */
[----:B------:R-:W-:Y:S01]  /*43d0*/  F2FP.F16.F32.PACK_AB R176, R251, R182 ;  /* 0x000000b6fbb0723e */ /* 0x000fe200000000ff */
[----:B------:R-:W-:Y:S01]  /*43e0*/  FMUL.FTZ R182, R177, UR15 ;  /* 0x0000000fb1b67c20 */ /* 0x000fe20008410000 */
[----:B------:R-:W3:Y:S09]  /*43f0*/  LDL R251, [R1+0x100] ;  /* 0x0001000001fb7983 */ /* 0x000ef20000100800 */
        /* <DEDUP_REMOVED lines=13> */
[----:B--2---:R-:W-:-:S05]  /*44d0*/  FMUL.FTZ R177, R182, R177 ;  /* 0x000000b1b6b17220 */ /* 0x004fca0000410000 */
[----:B------:R-:W-:Y:S02]  /*44e0*/  FSEL R182, R177, RZ, P5 ;  /* 0x000000ffb1b67208 */ /* 0x000fe40002800000 */
[----:B------:R-:W-:Y:S02]  /*44f0*/  LOP3.LUT P5, RZ, R25, 0xff0000, RZ, 0xc0, !PT ;  /* 0x00ff000019ff7812 */ /* 0x000fe400078ac0ff */
[----:B------:R-:W-:Y:S01]  /*4500*/  F2FP.F16.F32.PACK_AB R177, R183, R2 ;  /* 0x00000002b7b1723e */ /* 0x000fe200000000ff */
[----:B------:R-:W-:Y:S01]  /*4510*/  FMUL.FTZ R183, R178, UR15 ;  /* 0x0000000fb2b77c20 */ /* 0x000fe20008410000 */
[----:B------:R1:W5:Y:S09]  /*4520*/  LDL.LU R2, [R1+0x160] ;  /* 0x0001600001027983 */ /* 0x0003720000300800 */
[----:B------:R-:W-:-:S05]  /*4530*/  @P5 HADD2.F32 R178, -RZ, R179.H0_H0 ;  /* 0x200000b3ffb25230 */ /* 0x000fca0000004100 */
[----:B------:R-:W-:Y:S01]  /*4540*/  @P5 FMUL.FTZ R216, R183, R178 ;  /* 0x000000b2b7d85220 */ /* 0x000fe20000410000 */
[----:B---3--:R-:W-:Y:S02]  /*4550*/  FMUL.FTZ R178, R251, R183 ;  /* 0x000000b7fbb27220 */ /* 0x008fe40000410000 */
        /* <DEDUP_REMOVED lines=8> */
[----:B--2---:R-:W-:Y:S01]  /*45e0*/  FMUL.FTZ R179, R183, R178 ;  /* 0x000000b2b7b37220 */ /* 0x004fe20000410000 */
[----:B------:R-:W-:Y:S02]  /*45f0*/  F2FP.F16.F32.PACK_AB R178, R182, R0 ;  /* 0x00000000b6b2723e */ /* 0x000fe400000000ff */
[----:B------:R1:W5:Y:S02]  /*4600*/  LDL.LU R0, [R1+0x15c] ;  /* 0x00015c0001007983 */ /* 0x0003640000300800 */
[----:B------:R-:W-:Y:S02]  /*4610*/  FSEL R179, R179, RZ, P5 ;  /* 0x000000ffb3b37208 */ /* 0x000fe40002800000 */
[----:B------:R-:W-:Y:S02]  /*4620*/  LEA R182, P5, R9, UR18, 0x4 ;  /* 0x0000001209b67c11 */ /* 0x000fe4000f8a20ff */
[----:B------:R-:W-:-:S02]  /*4630*/  F2FP.F16.F32.PACK_AB R179, R179, R251 ;  /* 0x000000fbb3b3723e */ /* 0x000fc400000000ff */
        /* <DEDUP_REMOVED lines=11> */
.L_x_9503:
[----:B------:R-:W-:Y:S05]  /*46f0*/  BSYNC B0 ;  /* 0x0000000000007941 */ /* 0x000fea0003800000 */
.L_x_9502:
        /* <DEDUP_REMOVED lines=147> */
[----:B---3--:R-:W-:Y:S01]  /*5030*/  FMUL.FTZ R179, R183, R178 ;  /* 0x000000b2b7b37220 */ /* 0x008fe20000410000 */
        /* <DEDUP_REMOVED lines=16> */
.L_x_9505:
[----:B------:R-:W-:Y:S05]  /*5140*/  BSYNC B0 ;  /* 0x0000000000007941 */ /* 0x000fea0003800000 */
.L_x_9504:
        /* <DEDUP_REMOVED lines=164> */
.L_x_9507:
[----:B------:R-:W-:Y:S05]  /*5b90*/  BSYNC B0 ;  /* 0x0000000000007941 */ /* 0x000fea0003800000 */
.L_x_9506:
[----:B012-4-:R-:W2:Y:S01]  /*5ba0*/  LDL R176, [R1+0x158] ;  /* 0x0001580001b07983 */ /* 0x017ea20000100800 */
[----:B------:R-:W-:Y:S01]  /*5bb0*/  BSSY B0, `(.L_x_9508) ;  /* 0x00000a1000007945 */ /* 0x000fe20003800000 */
[----:B--2---:R-:W-:-:S13]  /*5bc0*/  ISETP.NE.AND P5, PT, R176, RZ, PT ;  /* 0x000000ffb000720c */ /* 0x004fda0003fa5270 */
[----:B------:R-:W-:Y:S05]  /*5bd0*/  @!P5 BRA `(.L_x_9509) ;  /* 0x000000080078d947 */ /* 0x000fea0003800000 */
[----:B------:R-:W2:Y:S01]  /*5be0*/  LDL R177, [R1+0x8] ;  /* 0x0000080001b17983 */ /* 0x000ea20000100800 */
[----:B------:R-:W0:Y:S03]  /*5bf0*/  LDC.U8 R176, c[0x0][0x2a0] ;  /* 0x0000a800ffb07b82 */ /* 0x000e260000000000 */
[----:B------:R-:W3:Y:S04]  /*5c00*/  LDL R250, [R1+0x50] ;  /* 0x0000500001fa7983 */ /* 0x000ee80000100800 */
        /* <DEDUP_REMOVED lines=13> */
[----:B------:R-:W-:Y:S02]  /*5ce0*/  FADD.FTZ R178, R196, -R178 ;  /* 0x800000b2c4b27221 */ /* 0x000fe40000010000 */
[----:B------:R-:W-:-:S02]  /*5cf0*/  FMUL.FTZ R216, R11, R180 ;  /* 0x000000b40bd87220 */ /* 0x000fc40000410000 */
[----:B------:R-:W-:Y:S01]  /*5d00*/  FMUL.FTZ R215, R11, R178 ;  /* 0x000000b20bd77220 */ /* 0x000fe20000410000 */
[-CC-:B--2---:R-:W-:Y:S01]  /*5d10*/  FFMA.FTZ R183, R177, R181.reuse, R176.reuse ;  /* 0x000000b5b1b77223 */ /* 0x184fe200000100b0 */
        /* <DEDUP_REMOVED lines=41> */
[----:B------:R-:W-:Y:S02]  /*5fb0*/  @P5 F2FP.F16.F32.PACK_AB R248, RZ, R214 ;  /* 0x000000d6fff8523e */ /* 0x000fe400000000ff */
[----:B------:R-:W-:-:S02]  /*5fc0*/  @P5 PRMT R69, R69, 0x5410, R178 ;  /* 0x0000541045455816 */ /* 0x000fc400000000b2 */
[----:B------:R-:W-:Y:S02]  /*5fd0*/  @P5 PRMT R68, R68, 0x5410, R248 ;  /* 0x0000541044445816 */ /* 0x000fe400000000f8 */
[----:B------:R-:W-:Y:S01]  /*5fe0*/  @P5 PRMT R70, R70, 0x5410, R179 ;  /* 0x0000541046465816 */ /* 0x000fe200000000b3 */
[----:B0-----:R-:W-:Y:S01]  /*5ff0*/  IMAD.WIDE.U32 R176, R9, 0x10, R176 ;  /* 0x0000001009b07825 */ /* 0x001fe200078e00b0 */
[----:B------:R-:W-:-:S05]  /*6000*/  @P5 F2FP.F16.F32.PACK_AB R248, RZ, R11 ;  /* 0x0000000bfff8523e */ /* 0x000fca00000000ff */
[----:B------:R-:W2:Y:S01]  /*6010*/  LDG.E.128 R176, desc[UR4][R176.64] ;  /* 0x00000004b0b07981 */ /* 0x000ea2000c1e1d00 */
[----:B------:R-:W-:-:S03]  /*6020*/  @P5 PRMT R71, R71, 0x5410, R248 ;  /* 0x0000541047475816 */ /* 0x000fc600000000f8 */
[----:B------:R-:W3:Y:S01]  /*6030*/  LDL R248, [R1+0x48] ;  /* 0x0000480001f87983 */ /* 0x000ee20000100800 */
[----:B------:R-:W-:-:S04]  /*6040*/  @P5 LEA R180, P6, R9, UR16, 0x4 ;  /* 0x0000001009b45c11 */ /* 0x000fc8000f8c20ff */
[----:B------:R-:W-:-:S05]  /*6050*/  @P5 LEA.HI.X R181, R9, UR17, RZ, 0x4, P6 ;  /* 0x0000001109b55c11 */ /* 0x000fca000b0f24ff */
[----:B------:R0:W-:Y:S02]  /*6060*/  @P5 STG.E.128 desc[UR4][R180.64], R68 ;  /* 0x00000044b4005986 */ /* 0x0001e4000c101d04 */
[----:B0-----:R-:W-:Y:S02]  /*6070*/  FMUL.FTZ R181, R183, R10 ;  /* 0x0000000ab7b57220 */ /* 0x001fe40000410000 */
[----:B------:R-:W4:Y:S01]  /*6080*/  LDL R183, [R1+0x4c] ;  /* 0x00004c0001b77983 */ /* 0x000f220000100800 */
[----:B------:R-:W-:-:S04]  /*6090*/  MOV R180, R30 ;  /* 0x0000001e00b47202 */ /* 0x000fc80000000f00 */
[----:B------:R-:W-:Y:S01]  /*60a0*/  LOP3.LUT P5, RZ, R180, 0xff, RZ, 0xc0, !PT ;  /* 0x000000ffb4ff7812 */ /* 0x000fe200078ac0ff */
[----:B------:R-:W-:Y:S01]  /*60b0*/  HFMA2.MMA R249, -RZ, RZ, 0, 0 ;  /* 0x00000000fff97435 */ /* 0x000fe200000001ff */
[----:B------:R-:W-:Y:S01]  /*60c0*/  FMUL.FTZ R181, R181, UR15 ;  /* 0x0000000fb5b57c20 */ /* 0x000fe20008410000 */
[----:B------:R-:W-:-:S10]  /*60d0*/  FMUL.FTZ R182, R182, R10 ;  /* 0x0000000ab6b67220 */ /* 0x000fd40000410000 */
[----:B--2---:R-:W-:-:S05]  /*60e0*/  @P5 HADD2.F32 R180, -RZ, R176.H0_H0 ;  /* 0x200000b0ffb45230 */ /* 0x004fca0000004100 */
[----:B------:R-:W-:Y:S01]  /*60f0*/  @P5 FMUL.FTZ R249, R181, R180 ;  /* 0x000000b4b5f95220 */ /* 0x000fe20000410000 */
[----:B---3--:R-:W-:-:S05]  /*6100*/  FMUL.FTZ R181, R248, R181 ;  /* 0x000000b5f8b57220 */ /* 0x008fca0000410000 */
[----:B------:R-:W-:Y:S02]  /*6110*/  FSEL R248, R181, RZ, P5 ;  /* 0x000000ffb5f87208 */ /* 0x000fe40002800000 */
[----:B------:R-:W-:Y:S01]  /*6120*/  LOP3.LUT P5, RZ, R30, 0xff00, RZ, 0xc0, !PT ;  /* 0x0000ff001eff7812 */ /* 0x000fe200078ac0ff */
[----:B------:R-:W-:-:S04]  /*6130*/  FMUL.FTZ R180, R214, R10 ;  /* 0x0000000ad6b47220 */ /* 0x000fc80000410000 */
[----:B------:R-:W-:Y:S01]  /*6140*/  FMUL.FTZ R181, R180, UR15 ;  /* 0x0000000fb4b57c20 */ /* 0x000fe20008410000 */
[----:B------:R-:W-:-:S07]  /*6150*/  MOV R180, RZ ;  /* 0x000000ff00b47202 */ /* 0x000fce0000000f00 */
[----:B------:R-:W-:-:S05]  /*6160*/  @P5 HADD2.F32 R176, -RZ, R176.H1_H1 ;  /* 0x300000b0ffb05230 */ /* 0x000fca0000004100 */
[----:B------:R-:W-:Y:S01]  /*6170*/  @P5 FMUL.FTZ R180, R181, R176 ;  /* 0x000000b0b5b45220 */ /* 0x000fe20000410000 */
[----:B----4-:R-:W-:-:S05]  /*6180*/  FMUL.FTZ R176, R183, R181 ;  /* 0x000000b5b7b07220 */ /* 0x010fca0000410000 */
[----:B------:R-:W-:Y:S02]  /*6190*/  FSEL R176, R176, RZ, P5 ;  /* 0x000000ffb0b07208 */ /* 0x000fe40002800000 */
[----:B------:R-:W-:Y:S01]  /*61a0*/  LOP3.LUT P5, RZ, R30, 0xff0000, RZ, 0xc0, !PT ;  /* 0x00ff00001eff7812 */ /* 0x000fe200078ac0ff */
[----:B------:R-:W-:Y:S01]  /*61b0*/  FMUL.FTZ R183, R247, R10 ;  /* 0x0000000af7b77220 */ /* 0x000fe20000410000 */
[----:B------:R-:W-:Y:S01]  /*61c0*/  HFMA2.MMA R181, -RZ, RZ, 0, 0 ;  /* 0x00000000ffb57435 */ /* 0x000fe200000001ff */
[----:B------:R-:W2:Y:S02]  /*61d0*/  LDL R247, [R1+0x38] ;  /* 0x0000380001f77983 */ /* 0x000ea40000100800 */
[----:B------:R-:W-:-:S08]  /*61e0*/  FMUL.FTZ R183, R183, UR15 ;  /* 0x0000000fb7b77c20 */ /* 0x000fd00008410000 */
[----:B------:R-:W-:-:S05]  /*61f0*/  @P5 HADD2.F32 R214, -RZ, R177.H0_H0 ;  /* 0x200000b1ffd65230 */ /* 0x000fca0000004100 */
[----:B------:R-:W-:Y:S01]  /*6200*/  @P5 FMUL.FTZ R181, R183, R214 ;  /* 0x000000d6b7b55220 */ /* 0x000fe20000410000 */
[----:B------:R-:W-:-:S05]  /*6210*/  FMUL.FTZ R183, R250, R183 ;  /* 0x000000b7fab77220 */ /* 0x000fca0000410000 */
[----:B------:R-:W-:Y:S02]  /*6220*/  FSEL R250, R183, RZ, P5 ;  /* 0x000000ffb7fa7208 */ /* 0x000fe40002800000 */
[----:B------:R-:W-:Y:S01]  /*6230*/  LOP3.LUT P5, RZ, R30, 0xff000000, RZ, 0xc0, !PT ;  /* 0xff0000001eff7812 */ /* 0x000fe200078ac0ff */
[----:B------:R-:W-:-:S04]  /*6240*/  FMUL.FTZ R183, R216, R10 ;  /* 0x0000000ad8b77220 */ /* 0x000fc80000410000 */
[----:B------:R-:W-:Y:S01]  /*6250*/  FMUL.FTZ R214, R183, UR15 ;  /* 0x0000000fb7d67c20 */ /* 0x000fe20008410000 */
[----:B------:R-:W-:-:S07]  /*6260*/  MOV R183, RZ ;  /* 0x000000ff00b77202 */ /* 0x000fce0000000f00 */
[----:B------:R-:W-:-:S05]  /*6270*/  @P5 HADD2.F32 R177, -RZ, R177.H1_H1 ;  /* 0x300000b1ffb15230 */ /* 0x000fca0000004100 */
[----:B------:R-:W-:Y:S01]  /*6280*/  @P5 FMUL.FTZ R183, R214, R177 ;  /* 0x000000b1d6b75220 */ /* 0x000fe20000410000 */
[----:B------:R-:W-:Y:S01]  /*6290*/  FMUL.FTZ R177, R251, R214 ;  /* 0x000000d6fbb17220 */ /* 0x000fe20000410000 */
[----:B------:R-:W-:Y:S01]  /*62a0*/  FADD.FTZ R144, R144, R249 ;  /* 0x000000f990907221 */ /* 0x000fe20000010000 */
[----:B------:R-:W-:Y:S01]  /*62b0*/  FMUL.FTZ R214, R182, UR15 ;  /* 0x0000000fb6d67c20 */ /* 0x000fe20008410000 */
[----:B------:R-:W3:Y:S02]  /*62c0*/  LDL R251, [R1+0x44] ;  /* 0x0000440001fb7983 */ /* 0x000ee40000100800 */
[----:B------:R-:W-:Y:S02]  /*62d0*/  FSEL R177, R177, RZ, P5 ;  /* 0x000000ffb1b17208 */ /* 0x000fe40002800000 */
[----:B------:R-:W-:Y:S01]  /*62e0*/  LOP3.LUT P5, RZ, R31, 0xff, RZ, 0xc0, !PT ;  /* 0x000000ff1fff7812 */ /* 0x000fe200078ac0ff */
[----:B------:R-:W-:Y:S01]  /*62f0*/  HFMA2.MMA R182, -RZ, RZ, 0, 0 ;  /* 0x00000000ffb67435 */ /* 0x000fe200000001ff */
[----:B------:R-:W4:Y:S11]  /*6300*/  LDL R249, [R1+0x40] ;  /* 0x0000400001f97983 */ /* 0x000f360000100800 */
[----:B------:R-:W-:-:S05]  /*6310*/  @P5 HADD2.F32 R216, -RZ, R178.H0_H0 ;  /* 0x200000b2ffd85230 */ /* 0x000fca0000004100 */
[----:B------:R-:W-:Y:S02]  /*6320*/  @P5 FMUL.FTZ R182, R214, R216 ;  /* 0x000000d8d6b65220 */ /* 0x000fe40000410000 */
[----:B------:R-:W3:Y:S01]  /*6330*/  LDL R216, [R1+0x3c] ;  /* 0x00003c0001d87983 */ /* 0x000ee20000100800 */
[----:B------:R-:W-:-:S04]  /*6340*/  FMUL.FTZ R215, R215, R10 ;  /* 0x0000000ad7d77220 */ /* 0x000fc80000410000 */
[----:B------:R-:W-:Y:S01]  /*6350*/  FMUL.FTZ R215, R215, UR15 ;  /* 0x0000000fd7d77c20 */ /* 0x000fe20008410000 */
[----:B------:R-:W-:Y:S02]  /*6360*/  F2FP.F16.F32.PACK_AB R176, R176, R248 ;  /* 0x000000f8b0b0723e */ /* 0x000fe400000000ff */
[----:B------:R-:W-:Y:S01]  /*6370*/  F2FP.F16.F32.PACK_AB R177, R177, R250 ;  /* 0x000000fab1b1723e */ /* 0x000fe200000000ff */
        /* <DEDUP_REMOVED lines=8> */
[----:B------:R-:W-:-:S05]  /*6400*/  @P5 HADD2.F32 R178, -RZ, R178.H1_H1 ;  /* 0x300000b2ffb25230 */ /* 0x000fca0000004100 */
[----:B------:R-:W-:Y:S01]  /*6410*/  @P5 FMUL.FTZ R214, R215, R178 ;  /* 0x000000b2d7d65220 */ /* 0x000fe20000410000 */
[----:B---3--:R-:W-:-:S05]  /*6420*/  FMUL.FTZ R178, R216, R215 ;  /* 0x000000d7d8b27220 */ /* 0x008fca0000410000 */
[----:B------:R-:W-:Y:S02]  /*6430*/  FSEL R178, R178, RZ, P5 ;  /* 0x000000ffb2b27208 */ /* 0x000fe40002800000 */
[----:B------:R-:W-:Y:S01]  /*6440*/  LOP3.LUT P5, RZ, R31, 0xff0000, RZ, 0xc0, !PT ;  /* 0x00ff00001fff7812 */ /* 0x000fe200078ac0ff */
[-C--:B------:R-:W-:Y:S01]  /*6450*/  FMUL.FTZ R215, R217, R10.reuse ;  /* 0x0000000ad9d77220 */ /* 0x080fe20000410000 */
[----:B------:R-:W-:-:S03]  /*6460*/  FMUL.FTZ R10, R11, R10 ;  /* 0x0000000a0b0a7220 */ /* 0x000fc60000410000 */
[----:B------:R-:W-:Y:S01]  /*6470*/  FMUL.FTZ R11, R215, UR15 ;  /* 0x0000000fd70b7c20 */ /* 0x000fe20008410000 */
[----:B------:R-:W-:-:S07]  /*6480*/  HFMA2.MMA R215, -RZ, RZ, 0, 0 ;  /* 0x00000000ffd77435 */ /* 0x000fce00000001ff */
[----:B------:R-:W-:-:S05]  /*6490*/  @P5 HADD2.F32 R216, -RZ, R179.H0_H0 ;  /* 0x200000b3ffd85230 */ /* 0x000fca0000004100 */
[----:B------:R-:W-:Y:S01]  /*64a0*/  @P5 FMUL.FTZ R215, R11, R216 ;  /* 0x000000d80bd75220 */ /* 0x000fe20000410000 */
[----:B----4-:R-:W-:-:S05]  /*64b0*/  FMUL.FTZ R11, R249, R11 ;  /* 0x0000000bf90b7220 */ /* 0x010fca0000410000 */
[----:B------:R-:W-:Y:S02]  /*64c0*/  FSEL R217, R11, RZ, P5 ;  /* 0x000000ff0bd97208 */ /* 0x000fe40002800000 */
[----:B------:R-:W-:Y:S01]  /*64d0*/  LOP3.LUT P5, RZ, R31, 0xff000000, RZ, 0xc0, !PT ;  /* 0xff0000001fff7812 */ /* 0x000fe200078ac0ff */
[----:B------:R-:W-:Y:S01]  /*64e0*/  FMUL.FTZ R10, R10, UR15 ;  /* 0x0000000f0a0a7c20 */ /* 0x000fe20008410000 */
[----:B------:R-:W-:-:S11]  /*64f0*/  MOV R216, RZ ;  /* 0x000000ff00d87202 */ /* 0x000fd60000000f00 */
[----:B------:R-:W-:-:S05]  /*6500*/  @P5 HADD2.F32 R11, -RZ, R179.H1_H1 ;  /* 0x300000b3ff0b5230 */ /* 0x000fca0000004100 */
[----:B------:R-:W-:Y:S01]  /*6510*/  @P5 FMUL.FTZ R216, R10, R11 ;  /* 0x0000000b0ad85220 */ /* 0x000fe20000410000 */
[----:B------:R-:W-:-:S05]  /*6520*/  FMUL.FTZ R10, R251, R10 ;  /* 0x0000000afb0a7220 */ /* 0x000fca0000410000 */
[----:B------:R-:W-:Y:S02]  /*6530*/  FSEL R179, R10, RZ, P5 ;  /* 0x000000ff0ab37208 */ /* 0x000fe40002800000 */
[C---:B------:R-:W-:Y:S02]  /*6540*/  LEA R10, P5, R9.reuse, UR18, 0x4 ;  /* 0x00000012090a7c11 */ /* 0x040fe4000f8a20ff */
[----:B------:R-:W-:Y:S02]  /*6550*/  F2FP.F16.F32.PACK_AB R178, R178, R247 ;  /* 0x000000f7b2b2723e */ /* 0x000fe400000000ff */
[----:B------:R-:W-:Y:S02]  /*6560*/  LEA.HI.X R11, R9, UR19, RZ, 0x4, P5 ;  /* 0x00000013090b7c11 */ /* 0x000fe4000a8f24ff */
[----:B------:R-:W-:-:S05]  /*6570*/  F2FP.F16.F32.PACK_AB R179, R179, R217 ;  /* 0x000000d9b3b3723e */ /* 0x000fca00000000ff */
[----:B------:R0:W-:Y:S01]  /*6580*/  STG.E.128 desc[UR4][R10.64], R176 ;  /* 0x000000b00a007986 */ /* 0x0001e2000c101d04 */
[----:B------:R-:W-:Y:S01]  /*6590*/  FADD.FTZ R149, R149, R214 ;  /* 0x000000d695957221 */ /* 0x000fe20000010000 */
[----:B------:R-:W-:Y:S01]  /*65a0*/  FADD.FTZ R150, R150, R215 ;  /* 0x000000d796967221 */ /* 0x000fe20000010000 */
[----:B------:R-:W-:-:S07]  /*65b0*/  FADD.FTZ R151, R151, R216 ;  /* 0x000000d897977221 */ /* 0x000fce0000010000 */
.L_x_9509:
[----:B------:R-:W-:Y:S05]  /*65c0*/  BSYNC B0 ;  /* 0x0000000000007941 */ /* 0x000fea0003800000 */
.L_x_9508:
[----:B-----5:R-:W-:Y:S02]  /*65d0*/  IADD3 R2, R2, UR20, RZ ;  /* 0x0000001402027c10 */ /* 0x020fe4000fffe0ff */
[----:B------:R-:W-:Y:S02]  /*65e0*/  SEL R9, RZ, 0x1, P4 ;  /* 0x00000001ff097807 */ /* 0x000fe40002000000 */
[----:B------:R-:W-:Y:S02]  /*65f0*/  ISETP.GE.AND P4, PT, R2, UR21, PT ;  /* 0x0000001502007c0c */ /* 0x000fe4000bf86270 */
[----:B------:R-:W-:-:S11]  /*6600*/  PRMT R247, R9, 0x7610, R247 ;  /* 0x0000761009f77816 */ /* 0x000fd600000000f7 */
[----:B------:R-:W-:Y:S05]  /*6610*/  @!P4 BRA `(.L_x_9510) ;  /* 0xffffffa80000c947 */ /* 0x000fea000383ffff */
.L_x_9488:
        /* <DEDUP_REMOVED lines=24> */
.L_x_9512:
[----:B------:R-:W-:Y:S05]  /*67a0*/  BSYNC B0 ;  /* 0x0000000000007941 */ /* 0x000fea0003800000 */
.L_x_9511:
        /* <DEDUP_REMOVED lines=15> */
.L_x_9514:
[----:B------:R-:W-:Y:S05]  /*68a0*/  BSYNC B0 ;  /* 0x0000000000007941 */ /* 0x000fea0003800000 */
.L_x_9513:
        /* <DEDUP_REMOVED lines=15> */
.L_x_9516:
[----:B------:R-:W-:Y:S05]  /*69a0*/  BSYNC B0 ;  /* 0x0000000000007941 */ /* 0x000fea0003800000 */
.L_x_9515:
        /* <DEDUP_REMOVED lines=15> */
.L_x_9518:
[----:B------:R-:W-:Y:S05]  /*6aa0*/  BSYNC B0 ;  /* 0x0000000000007941 */ /* 0x000fea0003800000 */
.L_x_9517:
        /* <DEDUP_REMOVED lines=16> */
.L_x_9499:
[----:B------:R-:W-:Y:S01]  /*6bb0*/  HFMA2.MMA R176, -RZ, RZ, 0, 9.5367431640625e-07 ;  /* 0x00000010ffb07435 */ /* 0x000fe200000001ff */
[----:B------:R-:W-:Y:S02]  /*6bc0*/  MOV R180, R217 ;  /* 0x000000d900b47202 */ /* 0x000fe40000000f00 */
[----:B------:R-:W-:Y:S02]  /*6bd0*/  MOV R177, 0x1f ;  /* 0x0000001f00b17802 */ /* 0x000fe40000000f00 */
[----:B------:R-:W-:-:S07]  /*6be0*/  MOV R179, 0xffffffff ;  /* 0xffffffff00b37802 */ /* 0x000fce0000000f00 */
[----:B-----5:R-:W-:Y:S05]  /*6bf0*/  WARPSYNC.COLLECTIVE R179, `(.L_x_9519) ;  /* 0x00000000b3087348 */ /* 0x020fea0003c00000 */
[----:B------:R0:W1:Y:S02]  /*6c00*/  SHFL.DOWN P6, R183, R180, R176, R177 ;  /* 0x080000b0b4b77389 */ /* 0x00006400000c00b1 */
[----:B01---5:R-:W-:Y:S01]  /*6c10*/  ENDCOLLECTIVE ;  /* 0x000000000000791b */ /* 0x023fe20003800000 */
.L_x_9519:
[----:B------:R-:W-:Y:S02]  /*6c20*/  MOV R180, R215 ;  /* 0x000000d700b47202 */ /* 0x000fe40000000f00 */
[----:B------:R-:W-:-:S05]  /*6c30*/  MOV R176, R183 ;  /* 0x000000b700b07202 */ /* 0x000fca0000000f00 */
[----:B------:R-:W-:Y:S01]  /*6c40*/  FADD.FTZ R181, R176, R217 ;  /* 0x000000d9b0b57221 */ /* 0x000fe20000010000 */
[----:B------:R-:W-:-:S11]  /*6c50*/  HFMA2.MMA R176, -RZ, RZ, 0, 9.5367431640625e-07 ;  /* 0x00000010ffb07435 */ /* 0x000fd600000001ff */
[----:B------:R-:W-:Y:S05]  /*6c60*/  WARPSYNC.COLLECTIVE R179, `(.L_x_9520) ;  /* 0x00000000b3087348 */ /* 0x000fea0003c00000 */
[----:B------:R0:W1:Y:S02]  /*6c70*/  SHFL.DOWN P6, R183, R180, R176, R177 ;  /* 0x080000b0b4b77389 */ /* 0x00006400000c00b1 */
[----:B01----:R-:W-:Y:S01]  /*6c80*/  ENDCOLLECTIVE ;  /* 0x000000000000791b */ /* 0x003fe20003800000 */
.L_x_9520:
[----:B------:R-:W-:Y:S02]  /*6c90*/  MOV R180, R181 ;  /* 0x000000b500b47202 */ /* 0x000fe40000000f00 */
[----:B------:R-:W-:-:S05]  /*6ca0*/  MOV R176, R183 ;  /* 0x000000b700b07202 */ /* 0x000fca0000000f00 */
[----:B------:R-:W-:Y:S01]  /*6cb0*/  FADD.FTZ R182, R176, R215 ;  /* 0x000000d7b0b67221 */ /* 0x000fe20000010000 */
[----:B------:R-:W-:-:S11]  /*6cc0*/  HFMA2.MMA R176, -RZ, RZ, 0, 4.76837158203125e-07 ;  /* 0x00000008ffb07435 */ /* 0x000fd600000001ff */
[----:B------:R-:W-:Y:S05]  /*6cd0*/  WARPSYNC.COLLECTIVE R179, `(.L_x_9521) ;  /* 0x00000000b3087348 */ /* 0x000fea0003c00000 */
[----:B------:R0:W1:Y:S02]  /*6ce0*/  SHFL.DOWN P6, R183, R180, R176, R177 ;  /* 0x080000b0b4b77389 */ /* 0x00006400000c00b1 */
[----:B01----:R-:W-:Y:S01]  /*6cf0*/  ENDCOLLECTIVE ;  /* 0x000000000000791b */ /* 0x003fe20003800000 */
.L_x_9521:
[----:B------:R-:W-:Y:S02]  /*6d00*/  MOV R180, R182 ;  /* 0x000000b600b47202 */ /* 0x000fe40000000f00 */
[----:B------:R-:W-:-:S05]  /*6d10*/  MOV R176, R183 ;  /* 0x000000b700b07202 */ /* 0x000fca0000000f00 */
[----:B------:R-:W-:Y:S01]  /*6d20*/  FADD.FTZ R181, R181, R176 ;  /* 0x000000b0b5b57221 */ /* 0x000fe20000010000 */
[----:B------:R-:W-:-:S11]  /*6d30*/  HFMA2.MMA R176, -RZ, RZ, 0, 4.76837158203125e-07 ;  /* 0x00000008ffb07435 */ /* 0x000fd600000001ff */
[----:B------:R-:W-:Y:S05]  /*6d40*/  WARPSYNC.COLLECTIVE R179, `(.L_x_9522) ;  /* 0x00000000b3087348 */ /* 0x000fea0003c00000 */
[----:B------:R0:W1:Y:S02]  /*6d50*/  SHFL.DOWN P6, R183, R180, R176, R177 ;  /* 0x080000b0b4b77389 */ /* 0x00006400000c00b1 */
[----:B01----:R-:W-:Y:S01]  /*6d60*/  ENDCOLLECTIVE ;  /* 0x000000000000791b */ /* 0x003fe20003800000 */
.L_x_9522:
[----:B------:R-:W-:Y:S02]  /*6d70*/  MOV R180, R181 ;  /* 0x000000b500b47202 */ /* 0x000fe40000000f00 */
[----:B------:R-:W-:-:S05]  /*6d80*/  MOV R176, R183 ;  /* 0x000000b700b07202 */ /* 0x000fca0000000f00 */
[----:B------:R-:W-:Y:S01]  /*6d90*/  FADD.FTZ R182, R182, R176 ;  /* 0x000000b0b6b67221 */ /* 0x000fe20000010000 */
[----:B------:R-:W-:-:S11]  /*6da0*/  HFMA2.MMA R176, -RZ, RZ, 0, 2.384185791015625e-07 ;  /* 0x00000004ffb07435 */ /* 0x000fd600000001ff */
[----:B------:R-:W-:Y:S05]  /*6db0*/  WARPSYNC.COLLECTIVE R179, `(.L_x_9523) ;  /* 0x00000000b3087348 */ /* 0x000fea0003c00000 */
[----:B------:R0:W1:Y:S02]  /*6dc0*/  SHFL.DOWN P6, R183, R180, R176, R177 ;  /* 0x080000b0b4b77389 */ /* 0x00006400000c00b1 */
[----:B01----:R-:W-:Y:S01]  /*6dd0*/  ENDCOLLECTIVE ;  /* 0x000000000000791b */ /* 0x003fe20003800000 */
.L_x_9523:
[----:B------:R-:W-:Y:S02]  /*6de0*/  MOV R180, R182 ;  /* 0x000000b600b47202 */ /* 0x000fe40000000f00 */
[----:B------:R-:W-:-:S05]  /*6df0*/  MOV R176, R183 ;  /* 0x000000b700b07202 */ /* 0x000fca0000000f00 */
[----:B------:R-:W-:Y:S01]  /*6e00*/  FADD.FTZ R181, R181, R176 ;  /* 0x000000b0b5b57221 */ /* 0x000fe20000010000 */
[----:B------:R-:W-:-:S11]  /*6e10*/  HFMA2.MMA R176, -RZ, RZ, 0, 2.384185791015625e-07 ;  /* 0x00000004ffb07435 */ /* 0x000fd600000001ff */
[----:B------:R-:W-:Y:S05]  /*6e20*/  WARPSYNC.COLLECTIVE R179, `(.L_x_9524) ;  /* 0x00000000b3087348 */ /* 0x000fea0003c00000 */
[----:B------:R0:W1:Y:S02]  /*6e30*/  SHFL.DOWN P6, R183, R180, R176, R177 ;  /* 0x080000b0b4b77389 */ /* 0x00006400000c00b1 */
[----:B01----:R-:W-:Y:S01]  /*6e40*/  ENDCOLLECTIVE ;  /* 0x000000000000791b */ /* 0x003fe20003800000 */
.L_x_9524:
[----:B------:R-:W-:Y:S02]  /*6e50*/  MOV R180, R181 ;  /* 0x000000b500b47202 */ /* 0x000fe40000000f00 */
[----:B------:R-:W-:-:S05]  /*6e60*/  MOV R176, R183 ;  /* 0x000000b700b07202 */ /* 0x000fca0000000f00 */
[----:B------:R-:W-:Y:S01]  /*6e70*/  FADD.FTZ R214, R182, R176 ;  /* 0x000000b0b6d67221 */ /* 0x000fe20000010000 */
[----:B------:R-:W-:-:S11]  /*6e80*/  HFMA2.MMA R176, -RZ, RZ, 0, 1.1920928955078125e-07 ;  /* 0x00000002ffb07435 */ /* 0x000fd600000001ff */
[----:B------:R-:W-:Y:S05]  /*6e90*/  WARPSYNC.COLLECTIVE R179, `(.L_x_9525) ;  /* 0x00000000b3087348 */ /* 0x000fea0003c00000 */
[----:B------:R0:W1:Y:S02]  /*6ea0*/  SHFL.DOWN P6, R183, R180, R176, R177 ;  /* 0x080000b0b4b77389 */ /* 0x00006400000c00b1 */
[----:B01----:R-:W-:Y:S01]  /*6eb0*/  ENDCOLLECTIVE ;  /* 0x000000000000791b */ /* 0x003fe20003800000 */
.L_x_9525:
[----:B------:R-:W-:Y:S02]  /*6ec0*/  MOV R180, R214 ;  /* 0x000000d600b47202 */ /* 0x000fe40000000f00 */
[----:B------:R-:W-:-:S05]  /*6ed0*/  MOV R176, R183 ;  /* 0x000000b700b07202 */ /* 0x000fca0000000f00 */
[----:B------:R-:W-:Y:S01]  /*6ee0*/  FADD.FTZ R182, R181, R176 ;  /* 0x000000b0b5b67221 */ /* 0x000fe20000010000 */
[----:B------:R-:W-:-:S11]  /*6ef0*/  HFMA2.MMA R176, -RZ, RZ, 0, 1.1920928955078125e-07 ;  /* 0x00000002ffb07435 */ /* 0x000fd600000001ff */
[----:B------:R-:W-:Y:S05]  /*6f00*/  WARPSYNC.COLLECTIVE R179, `(.L_x_9526) ;  /* 0x00000000b3087348 */ /* 0x000fea0003c00000 */
[----:B------:R0:W1:Y:S02]  /*6f10*/  SHFL.DOWN P6, R183, R180, R176, R177 ;  /* 0x080000b0b4b77389 */ /* 0x00006400000c00b1 */
[----:B01----:R-:W-:Y:S01]  /*6f20*/  ENDCOLLECTIVE ;  /* 0x000000000000791b */ /* 0x003fe20003800000 */
.L_x_9526:
[----:B------:R-:W-:Y:S02]  /*6f30*/  MOV R180, R182 ;  /* 0x000000b600b47202 */ /* 0x000fe40000000f00 */
[----:B------:R-:W-:-:S05]  /*6f40*/  MOV R176, R183 ;  /* 0x000000b700b07202 */ /* 0x000fca0000000f00 */
[----:B------:R-:W-:Y:S01]  /*6f50*/  FADD.FTZ R181, R214, R176 ;  /* 0x000000b0d6b57221 */ /* 0x000fe20000010000 */
[----:B------:R-:W-:-:S11]  /*6f60*/  HFMA2.MMA R176, -RZ, RZ, 0, 5.9604644775390625e-08 ;  /* 0x00000001ffb07435 */ /* 0x000fd600000001ff */
[----:B------:R-:W-:Y:S05]  /*6f70*/  WARPSYNC.COLLECTIVE R179, `(.L_x_9527) ;  /* 0x00000000b3087348 */ /* 0x000fea0003c00000 */
[----:B------:R0:W1:Y:S02]  /*6f80*/  SHFL.DOWN P6, R183, R180, R176, R177 ;  /* 0x080000b0b4b77389 */ /* 0x00006400000c00b1 */
[----:B01----:R-:W-:Y:S01]  /*6f90*/  ENDCOLLECTIVE ;  /* 0x000000000000791b */ /* 0x003fe20003800000 */
.L_x_9527:
[----:B------:R-:W-:Y:S02]  /*6fa0*/  MOV R180, R181 ;  /* 0x000000b500b47202 */ /* 0x000fe40000000f00 */
[----:B------:R-:W-:-:S07]  /*6fb0*/  MOV R214, R183 ;  /* 0x000000b700d67202 */ /* 0x000fce0000000f00 */
[----:B------:R-:W-:Y:S05]  /*6fc0*/  WARPSYNC.COLLECTIVE R179, `(.L_x_9528) ;  /* 0x00000000b3087348 */ /* 0x000fea0003c00000 */
[----:B------:R0:W1:Y:S02]  /*6fd0*/  SHFL.DOWN P6, R183, R180, R176, R177 ;  /* 0x080000b0b4b77389 */ /* 0x00006400000c00b1 */
[----:B01----:R-:W-:Y:S01]  /*6fe0*/  ENDCOLLECTIVE ;  /* 0x000000000000791b */ /* 0x003fe20003800000 */
.L_x_9528:
[----:B------:R-:W-:Y:S01]  /*6ff0*/  MOV R177, R183 ;  /* 0x000000b700b17202 */ /* 0x000fe20000000f00 */
[----:B------:R-:W-:Y:S06]  /*7000*/  BRA `(.L_x_9529) ;  /* 0xffffffc000387947 */ /* 0x000fec000383ffff */
.L_x_9530:
        /* <DEDUP_REMOVED lines=15> */
.L_x_16584:


//--------------------- .text._ZN10layer_norm13ln_bwd_kernelINS_13Kernel_traitsIf6__halfS2_S2_fjLj5120ELj1ELj1ELj4ELj16ENS_18Kernel_traits_baseILj5120EfS2_S2_S2_fjLj128EEEEELb1ELb1ELb0ELb1EEEvNS_9BwdParamsE --------------------------
	.section	.text._ZN10layer_norm13ln_bwd_kernelINS_13Kernel_traitsIf6__halfS2_S2_fjLj5120ELj1ELj1ELj4ELj16ENS_18Kernel_traits_baseILj5120EfS2_S2_S2_fjLj128EEEEELb1ELb1ELb0ELb1EEEvNS_9BwdParamsE,"ax",@progbits
	.align	128
        .global         _ZN10layer_norm13ln_bwd_kernelINS_13Kernel_traitsIf6__halfS2_S2_fjLj5120ELj1ELj1ELj4ELj16ENS_18Kernel_traits_baseILj5120EfS2_S2_S2_fjLj128EEEEELb1ELb1ELb0ELb1EEEvNS_9BwdParamsE
        .type           _ZN10layer_norm13ln_bwd_kernelINS_13Kernel_traitsIf6__halfS2_S2_fjLj5120ELj1ELj1ELj4ELj16ENS_18Kernel_traits_baseILj5120EfS2_S2_S2_fjLj128EEEEELb1ELb1ELb0ELb1EEEvNS_9BwdParamsE,@function
        .size           _ZN10layer_norm13ln_bwd_kernelINS_13Kernel_traitsIf6__halfS2_S2_fjLj5120ELj1ELj1ELj4ELj16ENS_18Kernel_traits_baseILj5120EfS2_S2_S2_fjLj128EEEEELb1ELb1ELb0ELb1EEEvNS_9BwdParamsE,(.L_x_16585 - _ZN10layer_norm13ln_bwd_kernelINS_13Kernel_traitsIf6__halfS2_S2_fjLj5120ELj1ELj1ELj4ELj16ENS_18Kernel_traits_baseILj5120EfS2_S2_S2_fjLj128EEEEELb1ELb1ELb0ELb1EEEvNS_9BwdParamsE)
        .other          _ZN10layer_norm13ln_bwd_kernelINS_13Kernel_traitsIf6__halfS2_S2_fjLj5120ELj1ELj1ELj4ELj16ENS_18Kernel_traits_baseILj5120EfS2_S2_S2_fjLj128EEEEELb1ELb1ELb0ELb1EEEvNS_9BwdParamsE,@"STO_CUDA_ENTRY STV_DEFAULT"
_ZN10layer_norm13ln_bwd_kernelINS_13Kernel_traitsIf6__halfS2_S2_fjLj5120ELj1ELj1ELj4ELj16ENS_18Kernel_traits_baseILj5120EfS2_S2_S2_fjLj128EEEEELb1ELb1ELb0ELb1EEEvNS_9BwdParamsE:
.text._ZN10layer_norm13ln_bwd_kernelINS_13Kernel_traitsIf6__halfS2_S2_fjLj5120ELj1ELj1ELj4ELj16ENS_18Kernel_traits_baseILj5120EfS2_S2_S2_fjLj128EEEEELb1ELb1ELb0ELb1EEEvNS_9BwdParamsE:
        /* <DEDUP_REMOVED lines=78> */
.L_x_9531:
        /* <DEDUP_REMOVED lines=133> */
.L_x_9535:
[----:B------:R-:W0:Y:S01]  /*0d30*/  S2R R132, SR_TID.X ;  /* 0x0000000000847919 */ /* 0x000e220000002100 */
[----:B------:R-:W1:Y:S01]  /*0d40*/  LDC.64 R168, c[0x0][0x2b8] ;  /* 0x0000ae00ffa87b82 */ /* 0x000e620000000a00 */
[----:B------:R-:W-:Y:S01]  /*0d50*/  IMAD R0, R174, UR11, RZ ;  /* 0x0000000bae007c24 */ /* 0x000fe2000f8e02ff */
[----:B------:R-:W2:Y:S04]  /*0d60*/  LDL.LU R199, [R1+0x28] ;  /* 0x0000280001c77983 */ /* 0x000ea80000300800 */
[----:B------:R-:W-:Y:S02]  /*0d70*/  SHF.R.S32.HI R133, RZ, 0x1f, R0 ;  /* 0x0000001fff857819 */ /* 0x000fe40000011400 */
[----:B------:R-:W3:Y:S02]  /*0d80*/  @P0 LDC.64 R2, c[0x0][0x270] ;  /* 0x00009c00ff020b82 */ /* 0x000ee40000000a00 */
[----:B------:R-:W-:-:S02]  /*0d90*/  LEA.HI R133, R133, R0, RZ, 0x3 ;  /* 0x0000000085857211 */ /* 0x000fc400078f18ff */
[----:B------:R-:W-:-:S04]  /*0da0*/  SHF.R.S32.HI R0, RZ, 0x1f, R174 ;  /* 0x0000001fff007819 */ /* 0x000fc800000114ae */
[----:B------:R-:W4:Y:S08]  /*0db0*/  LDC.64 R152, c[0x0][0x238] ;  /* 0x00008e00ff987b82 */ /* 0x000f300000000a00 */
[----:B------:R-:W4:Y:S01]  /*0dc0*/  LDC.64 R182, c[0x0][0x250] ;  /* 0x00009400ffb67b82 */ /* 0x000f220000000a00 */
[----:B0-----:R-:W-:-:S07]  /*0dd0*/  LOP3.LUT R178, R132, 0x7f, RZ, 0xc0, !PT ;  /* 0x0000007f84b27812 */ /* 0x001fce00078ec0ff */
[----:B------:R-:W0:Y:S01]  /*0de0*/  LDC.64 R180, c[0x0][0x258] ;  /* 0x00009600ffb47b82 */ /* 0x000e220000000a00 */
[C---:B---3--:R-:W-:Y:S02]  /*0df0*/  @P0 LEA R2, P1, R174.reuse, R2, 0x1 ;  /* 0x00000002ae020211 */ /* 0x048fe400078208ff */
[----:B------:R-:W-:Y:S02]  /*0e00*/  LEA.HI.SX32 R178, R133, R178, 0x1d ;  /* 0x000000b285b27211 */ /* 0x000fe400078feaff */
[----:B------:R-:W-:-:S03]  /*0e10*/  @P0 LEA.HI.X R3, R174, R3, R0, 0x1, P1 ;  /* 0x00000003ae030211 */ /* 0x000fc600008f0c00 */
[C---:B-1----:R-:W-:Y:S01]  /*0e20*/  IMAD.WIDE.U32 R136, R178.reuse, 0x10, R168 ;  /* 0x00000010b2887825 */ /* 0x042fe200078e00a8 */
[C---:B------:R-:W-:Y:S01]  /*0e30*/  IADD3 R177, R178.reuse, 0x80, RZ ;  /* 0x00000080b2b17810 */ /* 0x040fe20007ffe0ff */
[----:B------:R1:W3:Y:S01]  /*0e40*/  @P0 LDG.E.U16 R184, desc[UR6][R2.64] ;  /* 0x0000000602b80981 */ /* 0x0002e2000c1e1500 */
[C---:B------:R-:W-:Y:S01]  /*0e50*/  IADD3 R176, R178.reuse, 0x100, RZ ;  /* 0x00000100b2b07810 */ /* 0x040fe20007ffe0ff */
[C-C-:B----4-:R-:W-:Y:S01]  /*0e60*/  IMAD.WIDE.U32 R132, R178.reuse, 0x10, R152.reuse ;  /* 0x00000010b2847825 */ /* 0x150fe200078e0098 */
[----:B------:R-:W4:Y:S01]  /*0e70*/  LDC.64 R206, c[0x0][0x240] ;  /* 0x00009000ffce7b82 */ /* 0x000f220000000a00 */
[----:B------:R-:W2:Y:S01]  /*0e80*/  LDG.E.128 R136, desc[UR6][R136.64] ;  /* 0x0000000688887981 */ /* 0x000ea2000c1e1d00 */
[C---:B------:R-:W-:Y:S01]  /*0e90*/  IADD3 R175, R178.reuse, 0x180, RZ ;  /* 0x00000180b2af7810 */ /* 0x040fe20007ffe0ff */
[--C-:B------:R-:W-:Y:S02]  /*0ea0*/  IMAD.WIDE.U32 R140, R177, 0x10, R152.reuse ;  /* 0x00000010b18c7825 */ /* 0x100fe400078e0098 */
[----:B------:R-:W3:Y:S01]  /*0eb0*/  LDG.E.128 R132, desc[UR6][R132.64] ;  /* 0x0000000684847981 */ /* 0x000ee2000c1e1d00 */
[----:B-1----:R-:W-:Y:S01]  /*0ec0*/  IADD3 R3, R178, 0x200, RZ ;  /* 0x00000200b2037810 */ /* 0x002fe20007ffe0ff */
[----:B------:R-:W-:-:S04]  /*0ed0*/  IMAD.WIDE.U32 R144, R176, 0x10, R152 ;  /* 0x00000010b0907825 */ /* 0x000fc800078e0098 */
[----:B------:R-:W-:Y:S01]  /*0ee0*/  IMAD.WIDE R182, R174, 0x4, R182 ;  /* 0x00000004aeb67825 */ /* 0x000fe200078e02b6 */
[----:B------:R-:W-:Y:S01]  /*0ef0*/  ISETP.NE.U32.AND P1, PT, RZ, UR12, PT ;  /* 0x0000000cff007c0c */ /* 0x000fe2000bf25070 */
[----:B------:R-:W3:Y:S02]  /*0f00*/  LDG.E.128 R144, desc[UR6][R144.64] ;  /* 0x0000000690907981 */ /* 0x000ee4000c1e1d00 */
[--C-:B------:R-:W-:Y:S02]  /*0f10*/  IMAD.WIDE.U32 R148, R175, 0x10, R152.reuse ;  /* 0x00000010af947825 */ /* 0x100fe400078e0098 */
[----:B------:R-:W3:Y:S02]  /*0f20*/  LDG.E R182, desc[UR6][R182.64] ;  /* 0x00000006b6b67981 */ /* 0x000ee4000c1e1900 */
[----:B------:R-:W-:Y:S02]  /*0f30*/  IMAD.WIDE.U32 R152, R3, 0x10, R152 ;  /* 0x0000001003987825 */ /* 0x000fe400078e0098 */
[----:B------:R-:W3:Y:S02]  /*0f40*/  LDG.E.128 R148, desc[UR6][R148.64] ;  /* 0x0000000694947981 */ /* 0x000ee4000c1e1d00 */
[----:B------:R-:W-:-:S02]  /*0f50*/  IMAD.WIDE.U32 R160, R176, 0x10, R168 ;  /* 0x00000010b0a07825 */ /* 0x000fc400078e00a8 */
[----:B------:R-:W3:Y:S02]  /*0f60*/  LDG.E.128 R152, desc[UR6][R152.64] ;  /* 0x0000000698987981 */ /* 0x000ee4000c1e1d00 */
[----:B------:R-:W-:Y:S02]  /*0f70*/  IMAD.WIDE.U32 R164, R175, 0x10, R168 ;  /* 0x00000010afa47825 */ /* 0x000fe400078e00a8 */
[----:B------:R-:W3:Y:S04]  /*0f80*/  LDG.E.128 R160, desc[UR6][R160.64] ;  /* 0x00000006a0a07981 */ /* 0x000ee8000c1e1d00 */
[----:B------:R-:W3:Y:S01]  /*0f90*/  LDG.E.128 R164, desc[UR6][R164.64] ;  /* 0x00000006a4a47981 */ /* 0x000ee2000c1e1d00 */
[----:B------:R-:W-:Y:S01]  /*0fa0*/  ISETP.NE.AND.EX P1, PT, RZ, UR13, PT, P1 ;  /* 0x0000000dff007c0c */ /* 0x000fe2000bf25310 */
[----:B0-----:R-:W-:-:S02]  /*0fb0*/  IMAD.WIDE R180, R174, 0x4, R180 ;  /* 0x00000004aeb47825 */ /* 0x001fc400078e02b4 */
[----:B------:R-:W3:Y:S04]  /*0fc0*/  LDG.E.128 R140, desc[UR6][R140.64] ;  /* 0x000000068c8c7981 */ /* 0x000ee8000c1e1d00 */
[----:B------:R0:W3:Y:S06]  /*0fd0*/  LDG.E R2, desc[UR6][R180.64] ;  /* 0x00000006b4027981 */ /* 0x0000ec000c1e1900 */
[----:B0-----:R-:W0:Y:S01]  /*0fe0*/  @P1 LDC.64 R180, c[0x0][0x2c8] ;  /* 0x0000b200ffb41b82 */ /* 0x001e220000000a00 */
[----:B------:R-:W-:Y:S01]  /*0ff0*/  IMAD.WIDE.U32 R156, R177, 0x10, R168 ;  /* 0x00000010b19c7825 */ /* 0x000fe200078e00a8 */
[----:B------:R-:W-:-:S02]  /*1000*/  ISETP.NE.AND P4, PT, RZ, UR10, PT ;  /* 0x0000000aff007c0c */ /* 0x000fc4000bf85270 */
[----:B------:R-:W-:Y:S01]  /*1010*/  LOP3.LUT P3, RZ, R179, 0xff, RZ, 0xc0, !PT ;  /* 0x000000ffb3ff7812 */ /* 0x000fe2000786c0ff */
[C---:B------:R-:W-:Y:S01]  /*1020*/  IMAD.WIDE.U32 R168, R3.reuse, 0x10, R168 ;  /* 0x0000001003a87825 */ /* 0x040fe200078e00a8 */
[----:B------:R-:W-:Y:S01]  /*1030*/  MOV R0, 0x3f800000 ;  /* 0x3f80000000007802 */ /* 0x000fe20000000f00 */
[----:B------:R-:W3:Y:S04]  /*1040*/  LDG.E.128 R156, desc[UR6][R156.64] ;  /* 0x000000069c9c7981 */ /* 0x000ee8000c1e1d00 */
[----:B------:R-:W3:Y:S01]  /*1050*/  LDG.E.128 R168, desc[UR6][R168.64] ;  /* 0x00000006a8a87981 */ /* 0x000ee2000c1e1d00 */
[----:B0-----:R-:W-:-:S05]  /*1060*/  @P1 IMAD.WIDE.U32 R180, R3, 0x10, R180 ;  /* 0x0000001003b41825 */ /* 0x001fca00078e00b4 */
[----:B-----5:R4:W5:Y:S02]  /*1070*/  @P1 LDG.E.128 R124, desc[UR6][R180.64] ;  /* 0x00000006b47c1981 */ /* 0x020964000c1e1d00 */
[----:B----4-:R-:W-:-:S06]  /*1080*/  IMAD.WIDE.U32 R180, R176, 0x8, R206 ;  /* 0x00000008b0b47825 */ /* 0x010fcc00078e00ce */
[----:B------:R-:W5:Y:S01]  /*1090*/  LDG.E.64 R180, desc[UR6][R180.64] ;  /* 0x00000006b4b47981 */ /* 0x000f62000c1e1b00 */
[--C-:B--2---:R-:W-:Y:S02]  /*10a0*/  HADD2.F32 R195, -RZ, R138.reuse.H0_H0 ;  /* 0x2000008affc37230 */ /* 0x104fe40000004100 */
[----:B------:R-:W-:Y:S02]  /*10b0*/  HADD2.F32 R193, -RZ, R138.H1_H1 ;  /* 0x3000008affc17230 */ /* 0x000fe40000004100 */
[--C-:B------:R-:W-:Y:S02]  /*10c0*/  HADD2.F32 R192, -RZ, R139.reuse.H0_H0 ;  /* 0x2000008bffc07230 */ /* 0x100fe40000004100 */
[----:B------:R-:W-:Y:S02]  /*10d0*/  HADD2.F32 R233, -RZ, R139.H1_H1 ;  /* 0x3000008bffe97230 */ /* 0x000fe40000004100 */
[----:B------:R-:W0:Y:S01]  /*10e0*/  @P1 LDC.64 R138, c[0x0][0x2c8] ;  /* 0x0000b200ff8a1b82 */ /* 0x000e220000000a00 */
[----:B---3--:R-:W-:-:S02]  /*10f0*/  HADD2.F32 R236, -RZ, R134.H0_H0 ;  /* 0x20000086ffec7230 */ /* 0x008fc40000004100 */
        /* <DEDUP_REMOVED lines=8> */
[----:B------:R-:W-:Y:S01]  /*1180*/  HADD2.F32 R204, -RZ, R145.H1_H1 ;  /* 0x30000091ffcc7230 */ /* 0x000fe20000004100 */
[----:B------:R-:W-:Y:S01]  /*1190*/  FSEL R145, R182, RZ, !P4 ;  /* 0x000000ffb6917208 */ /* 0x000fe20006000000 */
[--C-:B------:R-:W-:Y:S02]  /*11a0*/  HADD2.F32 R179, -RZ, R151.reuse.H0_H0 ;  /* 0x20000097ffb37230 */ /* 0x100fe40000004100 */
[----:B------:R-:W-:Y:S02]  /*11b0*/  HADD2.F32 R187, -RZ, R151.H1_H1 ;  /* 0x30000097ffbb7230 */ /* 0x000fe40000004100 */
[----:B0-----:R-:W-:-:S04]  /*11c0*/  @P1 IMAD.WIDE.U32 R138, R177, 0x10, R138 ;  /* 0x00000010b18a1825 */ /* 0x001fc800078e008a */
[----:B------:R-:W-:Y:S01]  /*11d0*/  @P0 HADD2.F32 R0, -RZ, R184.H0_H0 ;  /* 0x200000b8ff000230 */ /* 0x000fe20000004100 */
[----:B------:R0:W5:Y:S01]  /*11e0*/  @P1 LDG.E.128 R112, desc[UR6][R138.64] ;  /* 0x000000068a701981 */ /* 0x000162000c1e1d00 */
        /* <DEDUP_REMOVED lines=8> */
[----:B------:R-:W-:-:S04]  /*1270*/  IMAD.WIDE.U32 R184, R178, 0x8, R206 ;  /* 0x00000008b2b87825 */ /* 0x000fc800078e00ce */
[----:B------:R-:W-:-:S04]  /*1280*/  IMAD.WIDE.U32 R182, R177, 0x8, R206 ;  /* 0x00000008b1b67825 */ /* 0x000fc800078e00ce */
[----:B------:R-:W-:-:S04]  /*1290*/  IMAD.WIDE.U32 R148, R3, 0x8, R206 ;  /* 0x0000000803947825 */ /* 0x000fc800078e00ce */
[----:B------:R-:W-:Y:S02]  /*12a0*/  HADD2.F32 R211, -RZ, R161.H0_H0 ;  /* 0x200000a1ffd37230 */ /* 0x000fe40000004100 */
[--C-:B------:R-:W-:Y:S02]  /*12b0*/  HADD2.F32 R196, -RZ, R163.reuse.H0_H0 ;  /* 0x200000a3ffc47230 */ /* 0x100fe40000004100 */
[----:B------:R-:W-:Y:S02]  /*12c0*/  HADD2.F32 R200, -RZ, R163.H1_H1 ;  /* 0x300000a3ffc87230 */ /* 0x000fe40000004100 */
[--C-:B0-----:R-:W-:Y:S02]  /*12d0*/  HADD2.F32 R139, -RZ, R166.reuse.H0_H0 ;  /* 0x200000a6ff8b7230 */ /* 0x101fe40000004100 */
[----:B------:R-:W-:Y:S02]  /*12e0*/  HADD2.F32 R138, -RZ, R166.H1_H1 ;  /* 0x300000a6ff8a7230 */ /* 0x000fe40000004100 */
[----:B------:R-:W-:-:S02]  /*12f0*/  HADD2.F32 R191, -RZ, R132.H0_H0 ;  /* 0x20000084ffbf7230 */ /* 0x000fc40000004100 */
[----:B------:R-:W-:Y:S02]  /*1300*/  HADD2.F32 R242, -RZ, R132.H1_H1 ;  /* 0x30000084fff27230 */ /* 0x000fe40000004100 */
[--C-:B------:R-:W-:Y:S02]  /*1310*/  HADD2.F32 R240, -RZ, R133.reuse.H0_H0 ;  /* 0x20000085fff07230 */ /* 0x100fe40000004100 */
[----:B------:R-:W-:Y:S02]  /*1320*/  HADD2.F32 R238, -RZ, R133.H1_H1 ;  /* 0x30000085ffee7230 */ /* 0x000fe40000004100 */
[----:B------:R-:W-:Y:S01]  /*1330*/  HADD2.F32 R205, -RZ, R144.H0_H0 ;  /* 0x20000090ffcd7230 */ /* 0x000fe20000004100 */
[----:B------:R-:W0:Y:S01]  /*1340*/  @P1 LDC.64 R132, c[0x0][0x2c8] ;  /* 0x0000b200ff841b82 */ /* 0x000e220000000a00 */
[----:B------:R-:W-:-:S04]  /*1350*/  IMAD.WIDE.U32 R154, R175, 0x8, R206 ;  /* 0x00000008af9a7825 */ /* 0x000fc800078e00ce */
[----:B------:R-:W-:Y:S01]  /*1360*/  HADD2.F32 R203, -RZ, R144.H1_H1 ;  /* 0x30000090ffcb7230 */ /* 0x000fe20000004100 */
[----:B------:R-:W2:Y:S01]  /*1370*/  LDL.LU R207, [R1+0x2c] ;  /* 0x00002c0001cf7983 */ /* 0x000ea20000300800 */
[----:B------:R-:W-:Y:S02]  /*1380*/  HADD2.F32 R206, -RZ, R161.H1_H1 ;  /* 0x300000a1ffce7230 */ /* 0x000fe40000004100 */
[----:B------:R-:W-:Y:S02]  /*1390*/  HADD2.F32 R161, -RZ, R164.H0_H0 ;  /* 0x200000a4ffa17230 */ /* 0x000fe40000004100 */
[--C-:B------:R-:W-:Y:S02]  /*13a0*/  HADD2.F32 R208, -RZ, R146.reuse.H0_H0 ;  /* 0x20000092ffd07230 */ /* 0x100fe40000004100 */
[----:B------:R-:W-:Y:S02]  /*13b0*/  HADD2.F32 R201, -RZ, R146.H1_H1 ;  /* 0x30000092ffc97230 */ /* 0x000fe40000004100 */
[----:B------:R-:W-:-:S02]  /*13c0*/  HADD2.F32 R190, -RZ, R165.H0_H0 ;  /* 0x200000a5ffbe7230 */ /* 0x000fc40000004100 */
[--C-:B------:R-:W-:Y:S02]  /*13d0*/  HADD2.F32 R212, -RZ, R140.reuse.H0_H0 ;  /* 0x2000008cffd47230 */ /* 0x100fe40000004100 */
[----:B------:R-:W-:Y:S02]  /*13e0*/  HADD2.F32 R213, -RZ, R140.H1_H1 ;  /* 0x3000008cffd57230 */ /* 0x000fe40000004100 */
[--C-:B------:R-:W-:Y:S02]  /*13f0*/  HADD2.F32 R215, -RZ, R141.reuse.H0_H0 ;  /* 0x2000008dffd77230 */ /* 0x100fe40000004100 */
[----:B------:R-:W-:Y:S02]  /*1400*/  HADD2.F32 R223, -RZ, R141.H1_H1 ;  /* 0x3000008dffdf7230 */ /* 0x000fe40000004100 */
[----:B------:R-:W-:Y:S01]  /*1410*/  HADD2.F32 R225, -RZ, R142.H0_H0 ;  /* 0x2000008effe17230 */ /* 0x000fe20000004100 */
[----:B------:R-:W1:Y:S01]  /*1420*/  @P1 LDC.64 R140, c[0x0][0x2c8] ;  /* 0x0000b200ff8c1b82 */ /* 0x000e620000000a00 */
[----:B------:R-:W-:-:S02]  /*1430*/  HADD2.F32 R163, -RZ, R164.H1_H1 ;  /* 0x300000a4ffa37230 */ /* 0x000fc40000004100 */
[----:B------:R-:W-:Y:S01]  /*1440*/  HADD2.F32 R217, -RZ, R142.H1_H1 ;  /* 0x3000008effd97230 */ /* 0x000fe20000004100 */
[----:B------:R-:W3:Y:S04]  /*1450*/  LDL.LU R164, [R1+0x20] ;  /* 0x0000200001a47983 */ /* 0x000ee80000300800 */
[----:B------:R-:W4:Y:S01]  /*1460*/  LDL.LU R166, [R1+0x24] ;  /* 0x0000240001a67983 */ /* 0x000f220000300800 */
[----:B0-----:R-:W-:-:S04]  /*1470*/  @P1 IMAD.WIDE.U32 R132, R178, 0x10, R132 ;  /* 0x00000010b2841825 */ /* 0x001fc800078e0084 */
[----:B------:R-:W-:Y:S01]  /*1480*/  HADD2.F32 R218, -RZ, R143.H0_H0 ;  /* 0x2000008fffda7230 */ /* 0x000fe20000004100 */
[----:B------:R0:W5:Y:S01]  /*1490*/  @P1 LDG.E.128 R108, desc[UR6][R132.64] ;  /* 0x00000006846c1981 */ /* 0x000162000c1e1d00 */
[----:B------:R-:W-:Y:S02]  /*14a0*/  HADD2.F32 R144, -RZ, R150.H0_H0 ;  /* 0x20000096ff907230 */ /* 0x000fe40000004100 */
[----:B------:R-:W-:Y:S02]  /*14b0*/  HADD2.F32 R146, -RZ, R153.H0_H0 ;  /* 0x20000099ff927230 */ /* 0x000fe40000004100 */
[----:B------:R-:W-:Y:S02]  /*14c0*/  HADD2.F32 R220, -RZ, R143.H1_H1 ;  /* 0x3000008fffdc7230 */ /* 0x000fe40000004100 */
[--C-:B------:R-:W-:Y:S01]  /*14d0*/  HADD2.F32 R197, -RZ, R147.reuse.H0_H0 ;  /* 0x20000093ffc57230 */ /* 0x100fe20000004100 */
[----:B------:R-:W1:Y:S01]  /*14e0*/  @P1 LDC.64 R142, c[0x0][0x2c8] ;  /* 0x0000b200ff8e1b82 */ /* 0x000e620000000a00 */
[----:B------:R-:W-:-:S02]  /*14f0*/  HADD2.F32 R198, -RZ, R147.H1_H1 ;  /* 0x30000093ffc67230 */ /* 0x000fc40000004100 */
[C---:B0-----:R-:W-:Y:S01]  /*1500*/  FADD.FTZ R133, -R145.reuse, R144 ;  /* 0x0000009091857221 */ /* 0x041fe20000010100 */
[C---:B------:R-:W-:Y:S01]  /*1510*/  FADD.FTZ R144, -R145.reuse, R146 ;  /* 0x0000009291907221 */ /* 0x040fe20000010100 */
[----:B------:R-:W-:Y:S01]  /*1520*/  FADD.FTZ R146, -R145, R189 ;  /* 0x000000bd91927221 */ /* 0x000fe20000010100 */
[----:B------:R-:W-:Y:S02]  /*1530*/  HADD2.F32 R189, -RZ, R165.H1_H1 ;  /* 0x300000a5ffbd7230 */ /* 0x000fe40000004100 */
[----:B------:R-:W-:Y:S01]  /*1540*/  HADD2.F32 R214, -RZ, R156.H0_H0 ;  /* 0x2000009cffd67230 */ /* 0x000fe20000004100 */
[----:B------:R-:W0:Y:S01]  /*1550*/  S2R R165, SR_TID.X ;  /* 0x0000000000a57919 */ /* 0x000e220000002100 */
[----:B------:R-:W-:Y:S02]  /*1560*/  HADD2.F32 R147, -RZ, R152.H0_H0 ;  /* 0x20000098ff937230 */ /* 0x000fe40000004100 */
[----:B-1----:R-:W-:-:S04]  /*1570*/  @P1 IMAD.WIDE.U32 R140, R176, 0x10, R140 ;  /* 0x00000010b08c1825 */ /* 0x002fc800078e008c */
[----:B------:R-:W-:Y:S01]  /*1580*/  HADD2.F32 R216, -RZ, R156.H1_H1 ;  /* 0x3000009cffd87230 */ /* 0x000fe20000004100 */
[----:B------:R1:W5:Y:S01]  /*1590*/  @P1 LDG.E.128 R116, desc[UR6][R140.64] ;  /* 0x000000068c741981 */ /* 0x000362000c1e1d00 */
[--C-:B------:R-:W-:Y:S02]  /*15a0*/  HADD2.F32 R224, -RZ, R157.reuse.H0_H0 ;  /* 0x2000009dffe07230 */ /* 0x100fe40000004100 */
[----:B------:R-:W-:Y:S02]  /*15b0*/  HADD2.F32 R226, -RZ, R157.H1_H1 ;  /* 0x3000009dffe27230 */ /* 0x000fe40000004100 */
[--C-:B------:R-:W-:Y:S02]  /*15c0*/  HADD2.F32 R227, -RZ, R158.reuse.H0_H0 ;  /* 0x2000009effe37230 */ /* 0x100fe40000004100 */
[----:B------:R-:W-:Y:S02]  /*15d0*/  HADD2.F32 R219, -RZ, R158.H1_H1 ;  /* 0x3000009effdb7230 */ /* 0x000fe40000004100 */
[----:B------:R-:W-:-:S02]  /*15e0*/  HADD2.F32 R221, -RZ, R159.H0_H0 ;  /* 0x2000009fffdd7230 */ /* 0x000fc40000004100 */
[----:B------:R-:W-:Y:S02]  /*15f0*/  HADD2.F32 R222, -RZ, R159.H1_H1 ;  /* 0x3000009fffde7230 */ /* 0x000fe40000004100 */
[----:B------:R-:W-:Y:S01]  /*1600*/  FADD.FTZ R191, -R145, R191 ;  /* 0x000000bf91bf7221 */ /* 0x000fe20000010100 */
[----:B------:R-:W-:-:S04]  /*1610*/  @P1 IMAD.WIDE.U32 R142, R175, 0x10, R142 ;  /* 0x00000010af8e1825 */ /* 0x000fc800078e008e */
[C---:B------:R-:W-:Y:S01]  /*1620*/  FADD.FTZ R242, -R145.reuse, R242 ;  /* 0x000000f291f27221 */ /* 0x040fe20000010100 */
[C---:B------:R-:W-:Y:S01]  /*1630*/  FADD.FTZ R240, -R145.reuse, R240 ;  /* 0x000000f091f07221 */ /* 0x040fe20000010100 */
[C---:B------:R-:W-:Y:S01]  /*1640*/  FADD.FTZ R238, -R145.reuse, R238 ;  /* 0x000000ee91ee7221 */ /* 0x040fe20000010100 */
[----:B------:R-:W-:Y:S01]  /*1650*/  HADD2.F32 R150, -RZ, R150.H1_H1 ;  /* 0x30000096ff967230 */ /* 0x000fe20000004100 */
[----:B------:R1:W5:Y:S01]  /*1660*/  @P1 LDG.E.128 R120, desc[UR6][R142.64] ;  /* 0x000000068e781981 */ /* 0x000362000c1e1d00 */
[----:B------:R-:W-:Y:S02]  /*1670*/  HADD2.F32 R152, -RZ, R152.H1_H1 ;  /* 0x30000098ff987230 */ /* 0x000fe40000004100 */
[----:B------:R-:W-:Y:S02]  /*1680*/  HADD2.F32 R153, -RZ, R153.H1_H1 ;  /* 0x30000099ff997230 */ /* 0x000fe40000004100 */
[C---:B------:R-:W-:Y:S01]  /*1690*/  FADD.FTZ R236, -R145.reuse, R236 ;  /* 0x000000ec91ec7221 */ /* 0x040fe20000010100 */
[----:B------:R-:W-:Y:S01]  /*16a0*/  FADD.FTZ R234, -R145, R234 ;  /* 0x000000ea91ea7221 */ /* 0x000fe20000010100 */
[----:B0-----:R-:W-:Y:S01]  /*16b0*/  LOP3.LUT P2, RZ, R165, 0x1f, RZ, 0xc0, !PT ;  /* 0x0000001fa5ff7812 */ /* 0x001fe2000784c0ff */
[--C-:B------:R-:W-:Y:S01]  /*16c0*/  HADD2.F32 R157, -RZ, R169.reuse.H0_H0 ;  /* 0x200000a9ff9d7230 */ /* 0x100fe20000004100 */
[----:B------:R-:W2:Y:S01]  /*16d0*/  LDL.LU R165, [R1+0x34] ;  /* 0x0000340001a57983 */ /* 0x000ea20000300800 */
[----:B------:R-:W-:-:S02]  /*16e0*/  HADD2.F32 R156, -RZ, R169.H1_H1 ;  /* 0x300000a9ff9c7230 */ /* 0x000fc40000004100 */
[--C-:B------:R-:W-:Y:S01]  /*16f0*/  HADD2.F32 R159, -RZ, R168.reuse.H0_H0 ;  /* 0x200000a8ff9f7230 */ /* 0x100fe20000004100 */
[----:B------:R-:W2:Y:S01]  /*1700*/  LDL.LU R169, [R1+0x30] ;  /* 0x0000300001a97983 */ /* 0x000ea20000300800 */
[----:B------:R-:W-:-:S03]  /*1710*/  HADD2.F32 R158, -RZ, R168.H1_H1 ;  /* 0x300000a8ff9e7230 */ /* 0x000fc60000004100 */
[----:B------:R-:W2:Y:S01]  /*1720*/  LDL.LU R168, [R1+0x3c] ;  /* 0x00003c0001a87983 */ /* 0x000ea20000300800 */
        /* <DEDUP_REMOVED lines=29> */
[C---:B------:R-:W-:Y:S01]  /*1900*/  FADD.FTZ R141, -R145.reuse, R151 ;  /* 0x00000097918d7221 */ /* 0x040fe20000010100 */
[----:B------:R-:W-:Y:S01]  /*1910*/  FADD.FTZ R145, -R145, R188 ;  /* 0x000000bc91917221 */ /* 0x000fe20000010100 */
[----:B------:R-:W-:-:S02]  /*1920*/  HADD2.F32 R186, -RZ, R167.H0_H0 ;  /* 0x200000a7ffba7230 */ /* 0x000fc40000004100 */
[----:B------:R-:W-:Y:S01]  /*1930*/  FADD.FTZ R199, R235, R199 ;  /* 0x000000c7ebc77221 */ /* 0x000fe20000010000 */
[----:B------:R-:W-:Y:S01]  /*1940*/  HADD2.F32 R188, -RZ, R167.H1_H1 ;  /* 0x300000a7ffbc7230 */ /* 0x000fe20000004100 */
[----:B------:R-:W5:Y:S01]  /*1950*/  LDG.E.64 R184, desc[UR6][R184.64] ;  /* 0x00000006b8b87981 */ /* 0x000f62000c1e1b00 */
[----:B------:R-:W-:Y:S02]  /*1960*/  HADD2.F32 R202, -RZ, R160.H0_H0 ;  /* 0x200000a0ffca7230 */ /* 0x000fe40000004100 */
[----:B------:R-:W-:Y:S01]  /*1970*/  HADD2.F32 R210, -RZ, R162.H0_H0 ;  /* 0x200000a2ffd27230 */ /* 0x000fe20000004100 */
[----:B------:R-:W5:Y:S04]  /*1980*/  LDG.E.64 R182, desc[UR6][R182.64] ;  /* 0x00000006b6b67981 */ /* 0x000f68000c1e1b00 */
[----:B------:R-:W5:Y:S04]  /*1990*/  LDG.E.64 R154, desc[UR6][R154.64] ;  /* 0x000000069a9a7981 */ /* 0x000f68000c1e1b00 */
[----:B------:R-:W5:Y:S01]  /*19a0*/  LDG.E.64 R148, desc[UR6][R148.64] ;  /* 0x0000000694947981 */ /* 0x000f62000c1e1b00 */
[----:B---3--:R-:W-:Y:S01]  /*19b0*/  FADD.FTZ R164, R239, R164 ;  /* 0x000000a4efa47221 */ /* 0x008fe20000010000 */
[----:B----4-:R-:W-:-:S05]  /*19c0*/  FADD.FTZ R166, R241, R166 ;  /* 0x000000a6f1a67221 */ /* 0x010fca0000010000 */
[----:B------:R0:W-:Y:S04]  /*19d0*/  STL [R1+0x24], R166 ;  /* 0x000024a601007387 */ /* 0x0001e80000100800 */
[----:B------:R-:W3:Y:S04]  /*19e0*/  LDL.LU R167, [R1+0x38] ;  /* 0x0000380001a77983 */ /* 0x000ee80000300800 */
[----:B------:R1:W-:Y:S04]  /*19f0*/  STL [R1+0x20], R164 ;  /* 0x000020a401007387 */ /* 0x0003e80000100800 */
[----:B0-----:R-:W4:Y:S01]  /*1a00*/  LDL.LU R166, [R1+0x44] ;  /* 0x0000440001a67983 */ /* 0x001f220000300800 */
[----:B--2---:R-:W-:-:S05]  /*1a10*/  FADD.FTZ R207, R237, R207 ;  /* 0x000000cfedcf7221 */ /* 0x004fca0000010000 */
[----:B------:R-:W-:Y:S04]  /*1a20*/  STL [R1+0x2c], R207 ;  /* 0x00002ccf01007387 */ /* 0x000fe80000100800 */
[----:B-1----:R-:W2:Y:S04]  /*1a30*/  LDL.LU R164, [R1+0x40] ;  /* 0x0000400001a47983 */ /* 0x002ea80000300800 */
[----:B------:R-:W-:Y:S01]  /*1a40*/  STL [R1+0x28], R199 ;  /* 0x000028c701007387 */ /* 0x000fe20000100800 */
[----:B------:R-:W-:Y:S01]  /*1a50*/  FADD.FTZ R165, R195, R165 ;  /* 0x000000a5c3a57221 */ /* 0x000fe20000010000 */
[----:B------:R-:W-:-:S04]  /*1a60*/  FADD.FTZ R169, R193, R169 ;  /* 0x000000a9c1a97221 */ /* 0x000fc80000010000 */
[----:B------:R0:W-:Y:S01]  /*1a70*/  STL [R1+0x34], R165 ;  /* 0x000034a501007387 */ /* 0x0001e20000100800 */
[----:B------:R-:W-:-:S03]  /*1a80*/  FADD.FTZ R168, R192, R168 ;  /* 0x000000a8c0a87221 */ /* 0x000fc60000010000 */
[----:B0-----:R-:W2:Y:S04]  /*1a90*/  LDL.LU R165, [R1+0x4c] ;  /* 0x00004c0001a57983 */ /* 0x001ea80000300800 */
[----:B------:R-:W-:Y:S04]  /*1aa0*/  STL [R1+0x30], R169 ;  /* 0x000030a901007387 */ /* 0x000fe80000100800 */
[----:B------:R0:W-:Y:S04]  /*1ab0*/  STL [R1+0x3c], R168 ;  /* 0x00003ca801007387 */ /* 0x0001e80000100800 */
[----:B0-----:R-:W2:Y:S01]  /*1ac0*/  LDL.LU R168, [R1+0x48] ;  /* 0x0000480001a87983 */ /* 0x001ea20000300800 */
[----:B---3--:R-:W-:-:S05]  /*1ad0*/  FADD.FTZ R167, R233, R167 ;  /* 0x000000a7e9a77221 */ /* 0x008fca0000010000 */
[----:B------:R0:W-:Y:S01]  /*1ae0*/  STL [R1+0x38], R167 ;  /* 0x000038a701007387 */ /* 0x0001e20000100800 */
[----:B----4-:R-:W-:-:S03]  /*1af0*/  FADD.FTZ R166, R214, R166 ;  /* 0x000000a6d6a67221 */ /* 0x010fc60000010000 */
[----:B0-----:R-:W3:Y:S04]  /*1b00*/  LDL.LU R167, [R1+0x54] ;  /* 0x0000540001a77983 */ /* 0x001ee80000300800 */
[----:B------:R0:W-:Y:S04]  /*1b10*/  STL [R1+0x44], R166 ;  /* 0x000044a601007387 */ /* 0x0001e80000100800 */
[----:B0-----:R-:W4:Y:S01]  /*1b20*/  LDL.LU R166, [R1+0x50] ;  /* 0x0000500001a67983 */ /* 0x001f220000300800 */
[----:B--2---:R-:W-:-:S05]  /*1b30*/  FADD.FTZ R164, R216, R164 ;  /* 0x000000a4d8a47221 */ /* 0x004fca0000010000 */
[----:B------:R0:W-:Y:S04]  /*1b40*/  STL [R1+0x40], R164 ;  /* 0x000040a401007387 */ /* 0x0001e80000100800 */
[----:B0-----:R-:W2:Y:S04]  /*1b50*/  LDL.LU R164, [R1+0x5c] ;  /* 0x00005c0001a47983 */ /* 0x001ea80000300800 */
[----:B------:R-:W2:Y:S01]  /*1b60*/  LDL.LU R169, [R1+0x58] ;  /* 0x0000580001a97983 */ /* 0x000ea20000300800 */
[----:B------:R-:W-:-:S05]  /*1b70*/  FADD.FTZ R165, R224, R165 ;  /* 0x000000a5e0a57221 */ /* 0x000fca0000010000 */
[----:B------:R0:W-:Y:S04]  /*1b80*/  STL [R1+0x4c], R165 ;  /* 0x00004ca501007387 */ /* 0x0001e80000100800 */
[----:B0-----:R-:W2:Y:S01]  /*1b90*/  LDL.LU R165, [R1+0x64] ;  /* 0x0000640001a57983 */ /* 0x001ea20000300800 */
[----:B------:R-:W-:-:S05]  /*1ba0*/  FADD.FTZ R168, R226, R168 ;  /* 0x000000a8e2a87221 */ /* 0x000fca0000010000 */
        /* <DEDUP_REMOVED lines=8> */
[----:B------:R-:W-:Y:S02]  /*1c30*/  HADD2.F32 R160, -RZ, R160.H1_H1 ;  /* 0x300000a0ffa07230 */ /* 0x000fe40000004100 */
[----:B--2---:R-:W-:Y:S01]  /*1c40*/  FADD.FTZ R164, R221, R164 ;  /* 0x000000a4dda47221 */ /* 0x004fe20000010000 */
[----:B------:R-:W-:-:S04]  /*1c50*/  FADD.FTZ R169, R222, R169 ;  /* 0x000000a9dea97221 */ /* 0x000fc80000010000 */
[----:B------:R0:W-:Y:S04]  /*1c60*/  STL [R1+0x5c], R164 ;  /* 0x00005ca401007387 */ /* 0x0001e80000100800 */
[----:B0-----:R-:W2:Y:S04]  /*1c70*/  LDL.LU R164, [R1+0x74] ;  /* 0x0000740001a47983 */ /* 0x001ea80000300800 */
[----:B------:R-:W-:Y:S01]  /*1c80*/  STL [R1+0x58], R169 ;  /* 0x000058a901007387 */ /* 0x000fe20000100800 */
        /* <DEDUP_REMOVED lines=13> */
[----:B--2---:R-:W-:-:S05]  /*1d60*/  FADD.FTZ R164, R210, R164 ;  /* 0x000000a4d2a47221 */ /* 0x004fca0000010000 */
        /* <DEDUP_REMOVED lines=10> */
[----:B0-----:R-:W3:Y:S04]  /*1e10*/  LDL.LU R167, [R1] ;  /* 0x0000000001a77983 */ /* 0x001ee80000300800 */
[----:B------:R0:W-:Y:S04]  /*1e20*/  STL [R1+0x84], R166 ;  /* 0x000084a601007387 */ /* 0x0001e80000100800 */
[----:B0-----:R-:W4:Y:S01]  /*1e30*/  LDL.LU R166, [R1+0x8c] ;  /* 0x00008c0001a67983 */ /* 0x001f220000300800 */
[C---:B------:R-:W-:Y:S01]  /*1e40*/  FMUL.FTZ R191, R2.reuse, R191 ;  /* 0x000000bf02bf7220 */ /* 0x040fe20000410000 */
[C---:B------:R-:W-:Y:S01]  /*1e50*/  FMUL.FTZ R242, R2.reuse, R242 ;  /* 0x000000f202f27220 */ /* 0x040fe20000410000 */
[----:B------:R-:W-:-:S02]  /*1e60*/  FMUL.FTZ R203, R2, R203 ;  /* 0x000000cb02cb7220 */ /* 0x000fc40000410000 */
[-C--:B------:R-:W-:Y:S01]  /*1e70*/  FFMA.FTZ R5, R191, R241.reuse, R5 ;  /* 0x000000f1bf057223 */ /* 0x080fe20000010005 */
[----:B------:R-:W-:Y:S01]  /*1e80*/  FMUL.FTZ R241, R104, R241 ;  /* 0x000000f168f17220 */ /* 0x000fe20000410000 */
[----:B------:R-:W-:Y:S01]  /*1e90*/  FMUL.FTZ R240, R2, R240 ;  /* 0x000000f002f07220 */ /* 0x000fe20000410000 */
[-C--:B------:R-:W-:Y:S01]  /*1ea0*/  FFMA.FTZ R4, R242, R239.reuse, R4 ;  /* 0x000000eff2047223 */ /* 0x080fe20000010004 */
[-C--:B------:R-:W-:Y:S01]  /*1eb0*/  FFMA.FTZ R245, R203, R160.reuse, R245 ;  /* 0x000000a0cbf57223 */ /* 0x080fe200000100f5 */
[----:B------:R-:W-:Y:S01]  /*1ec0*/  FMUL.FTZ R207, R89, R160 ;  /* 0x000000a059cf7220 */ /* 0x000fe20000410000 */
[----:B------:R-:W-:Y:S01]  /*1ed0*/  FMUL.FTZ R239, R105, R239 ;  /* 0x000000ef69ef7220 */ /* 0x000fe20000410000 */
[----:B------:R-:W-:Y:S01]  /*1ee0*/  FADD.FTZ R160, RZ, R241 ;  /* 0x000000f1ffa07221 */ /* 0x000fe20000010000 */
[----:B------:R-:W-:Y:S01]  /*1ef0*/  FMUL.FTZ R238, R2, R238 ;  /* 0x000000ee02ee7220 */ /* 0x000fe20000410000 */
[----:B------:R-:W-:Y:S01]  /*1f00*/  FFMA.FTZ R7, R240, R237, R7 ;  /* 0x000000edf0077223 */ /* 0x000fe20000010007 */
[----:B------:R-:W-:Y:S01]  /*1f10*/  FMUL.FTZ R201, R2, R201 ;  /* 0x000000c902c97220 */ /* 0x000fe20000410000 */
[----:B------:R-:W-:Y:S01]  /*1f20*/  FMUL.FTZ R237, R106, R237 ;  /* 0x000000ed6aed7220 */ /* 0x000fe20000410000 */
[----:B------:R-:W-:Y:S01]  /*1f30*/  FADD.FTZ R160, R160, R239 ;  /* 0x000000efa0a07221 */ /* 0x000fe20000010000 */
[----:B------:R-:W-:Y:S01]  /*1f40*/  FMUL.FTZ R236, R2, R236 ;  /* 0x000000ec02ec7220 */ /* 0x000fe20000410000 */
[----:B------:R-:W-:Y:S01]  /*1f50*/  FFMA.FTZ R6, R238, R235, R6 ;  /* 0x000000ebee067223 */ /* 0x000fe20000010006 */
[----:B------:R-:W-:Y:S01]  /*1f60*/  FFMA.FTZ R164, R191, R241, RZ ;  /* 0x000000f1bfa47223 */ /* 0x000fe200000100ff */
[-C--:B------:R-:W-:Y:S01]  /*1f70*/  FFMA.FTZ R249, R201, R162.reuse, R249 ;  /* 0x000000a2c9f97223 */ /* 0x080fe200000100f9 */
[----:B------:R-:W-:Y:S01]  /*1f80*/  FMUL.FTZ R199, R85, R162 ;  /* 0x000000a255c77220 */ /* 0x000fe20000410000 */
[----:B------:R-:W-:Y:S01]  /*1f90*/  FMUL.FTZ R235, R107, R235 ;  /* 0x000000eb6beb7220 */ /* 0x000fe20000410000 */
[----:B------:R-:W-:Y:S01]  /*1fa0*/  FADD.FTZ R162, R160, R237 ;  /* 0x000000eda0a27221 */ /* 0x000fe20000010000 */
[----:B------:R-:W-:Y:S01]  /*1fb0*/  FMUL.FTZ R234, R2, R234 ;  /* 0x000000ea02ea7220 */ /* 0x000fe20000410000 */
[----:B------:R-:W-:Y:S01]  /*1fc0*/  FFMA.FTZ R9, R236, R195, R9 ;  /* 0x000000c3ec097223 */ /* 0x000fe20000010009 */
[----:B------:R-:W-:Y:S01]  /*1fd0*/  FFMA.FTZ R164, R242, R239, R164 ;  /* 0x000000eff2a47223 */ /* 0x000fe200000100a4 */
        /* <DEDUP_REMOVED lines=8> */
[-C--:B------:R-:W-:Y:S01]  /*2060*/  FFMA.FTZ R11, R194, R192.reuse, R11 ;  /* 0x000000c0c20b7223 */ /* 0x080fe2000001000b */
[----:B------:R-:W-:Y:S01]  /*2070*/  FFMA.FTZ R164, R238, R235, R164 ;  /* 0x000000ebeea47223 */ /* 0x000fe200000100a4 */
[----:B------:R-:W-:Y:S01]  /*2080*/  FMUL.FTZ R192, R102, R192 ;  /* 0x000000c066c07220 */ /* 0x000fe20000410000 */
[----:B------:R-:W-:Y:S01]  /*2090*/  FADD.FTZ R162, R162, R193 ;  /* 0x000000c1a2a27221 */ /* 0x000fe20000010000 */
[----:B------:R-:W-:Y:S01]  /*20a0*/  FFMA.FTZ R10, R232, R233, R10 ;  /* 0x000000e9e80a7223 */ /* 0x000fe2000001000a */
[----:B------:R-:W-:Y:S01]  /*20b0*/  FMUL.FTZ R212, R2, R212 ;  /* 0x000000d402d47220 */ /* 0x000fe20000410000 */
[----:B------:R-:W-:Y:S01]  /*20c0*/  FFMA.FTZ R164, R236, R195, R164 ;  /* 0x000000c3eca47223 */ /* 0x000fe200000100a4 */
[----:B------:R-:W-:Y:S01]  /*20d0*/  FMUL.FTZ R233, R103, R233 ;  /* 0x000000e967e97220 */ /* 0x000fe20000410000 */
[----:B------:R-:W-:Y:S01]  /*20e0*/  FADD.FTZ R162, R162, R192 ;  /* 0x000000c0a2a27221 */ /* 0x000fe20000010000 */
[C---:B------:R-:W-:Y:S01]  /*20f0*/  FMUL.FTZ R160, R2.reuse, R137 ;  /* 0x0000008902a07220 */ /* 0x040fe20000410000 */
[----:B------:R-:W-:Y:S01]  /*2100*/  FMUL.FTZ R213, R2, R213 ;  /* 0x000000d502d57220 */ /* 0x000fe20000410000 */
[-C--:B------:R-:W-:Y:S01]  /*2110*/  FFMA.FTZ R13, R212, R214.reuse, R13 ;  /* 0x000000d6d40d7223 */ /* 0x080fe2000001000d */
[----:B------:R-:W-:Y:S01]  /*2120*/  FFMA.FTZ R164, R234, R193, R164 ;  /* 0x000000c1eaa47223 */ /* 0x000fe200000100a4 */
[----:B------:R-:W-:Y:S01]  /*2130*/  FMUL.FTZ R214, R96, R214 ;  /* 0x000000d660d67220 */ /* 0x000fe20000410000 */
[----:B------:R-:W-:Y:S01]  /*2140*/  FADD.FTZ R137, R162, R233 ;  /* 0x000000e9a2897221 */ /* 0x000fe20000010000 */
[----:B--2---:R-:W-:Y:S01]  /*2150*/  FFMA.FTZ R165, R160, R161, R165 ;  /* 0x000000a1a0a57223 */ /* 0x004fe200000100a5 */
[----:B------:R-:W-:Y:S01]  /*2160*/  FADD.FTZ R168, R163, R168 ;  /* 0x000000a8a3a87221 */ /* 0x000fe20000010000 */
[----:B------:R-:W-:Y:S01]  /*2170*/  FMUL.FTZ R215, R2, R215 ;  /* 0x000000d702d77220 */ /* 0x000fe20000410000 */
[----:B------:R-:W-:Y:S01]  /*2180*/  FFMA.FTZ R12, R213, R216, R12 ;  /* 0x000000d8d50c7223 */ /* 0x000fe2000001000c */
[----:B------:R-:W-:Y:S01]  /*2190*/  FFMA.FTZ R164, R194, R192, R164 ;  /* 0x000000c0c2a47223 */ /* 0x000fe200000100a4 */
[----:B------:R-:W-:Y:S01]  /*21a0*/  FMUL.FTZ R216, R97, R216 ;  /* 0x000000d861d87220 */ /* 0x000fe20000410000 */
[----:B------:R-:W-:Y:S01]  /*21b0*/  FADD.FTZ R137, R137, R214 ;  /* 0x000000d689897221 */ /* 0x000fe20000010000 */
[----:B------:R-:W-:Y:S01]  /*21c0*/  FMUL.FTZ R162, R2, R136 ;  /* 0x0000008802a27220 */ /* 0x000fe20000410000 */
[----:B------:R0:W-:Y:S01]  /*21d0*/  STL [R1+0x4], R165 ;  /* 0x000004a501007387 */ /* 0x0001e20000100800 */
[-C--:B------:R-:W-:Y:S01]  /*21e0*/  FFMA.FTZ R229, R215, R224.reuse, R229 ;  /* 0x000000e0d7e57223 */ /* 0x080fe200000100e5 */
[----:B------:R-:W-:Y:S01]  /*21f0*/  FFMA.FTZ R164, R232, R233, R164 ;  /* 0x000000e9e8a47223 */ /* 0x000fe200000100a4 */
[----:B------:R-:W-:Y:S01]  /*2200*/  FMUL.FTZ R223, R2, R223 ;  /* 0x000000df02df7220 */ /* 0x000fe20000410000 */
[----:B------:R-:W-:Y:S01]  /*2210*/  FMUL.FTZ R224, R98, R224 ;  /* 0x000000e062e07220 */ /* 0x000fe20000410000 */
[----:B------:R-:W-:Y:S01]  /*2220*/  FADD.FTZ R137, R137, R216 ;  /* 0x000000d889897221 */ /* 0x000fe20000010000 */
[----:B0-----:R-:W2:Y:S04]  /*2230*/  LDL.LU R165, [R1+0xc] ;  /* 0x00000c0001a57983 */ /* 0x001ea80000300800 */
[----:B------:R0:W-:Y:S01]  /*2240*/  STL [R1+0x80], R168 ;  /* 0x000080a801007387 */ /* 0x0001e20000100800 */
[----:B------:R-:W-:Y:S01]  /*2250*/  FFMA.FTZ R164, R212, R214, R164 ;  /* 0x000000d6d4a47223 */ /* 0x000fe200000100a4 */
[-C--:B------:R-:W-:Y:S01]  /*2260*/  FFMA.FTZ R228, R223, R226.reuse, R228 ;  /* 0x000000e2dfe47223 */ /* 0x080fe200000100e4 */
[----:B------:R-:W-:Y:S01]  /*2270*/  FADD.FTZ R137, R137, R224 ;  /* 0x000000e089897221 */ /* 0x000fe20000010000 */
[----:B------:R-:W-:Y:S01]  /*2280*/  FMUL.FTZ R226, R99, R226 ;  /* 0x000000e263e27220 */ /* 0x000fe20000410000 */
[----:B0-----:R-:W2:Y:S01]  /*2290*/  LDL.LU R168, [R1+0x88] ;  /* 0x0000880001a87983 */ /* 0x001ea20000300800 */
[----:B------:R-:W-:Y:S01]  /*22a0*/  FFMA.FTZ R136, R213, R216, R164 ;  /* 0x000000d8d5887223 */ /* 0x000fe200000100a4 */
[----:B------:R-:W-:Y:S01]  /*22b0*/  FMUL.FTZ R164, R2, R135 ;  /* 0x0000008702a47220 */ /* 0x000fe20000410000 */
[----:B------:R-:W-:Y:S01]  /*22c0*/  FADD.FTZ R135, R137, R226 ;  /* 0x000000e289877221 */ /* 0x000fe20000010000 */
[----:B---3--:R-:W-:-:S05]  /*22d0*/  FFMA.FTZ R167, R162, R163, R167 ;  /* 0x000000a3a2a77223 */ /* 0x008fca00000100a7 */
[----:B------:R0:W-:Y:S01]  /*22e0*/  STL [R1], R167 ;  /* 0x000000a701007387 */ /* 0x0001e20000100800 */
[----:B----4-:R-:W-:-:S03]  /*22f0*/  FADD.FTZ R166, R190, R166 ;  /* 0x000000a6bea67221 */ /* 0x010fc60000010000 */
[----:B0-----:R-:W3:Y:S04]  /*2300*/  LDL.LU R167, [R1+0x8] ;  /* 0x0000080001a77983 */ /* 0x001ee80000300800 */
[----:B------:R-:W4:Y:S04]  /*2310*/  LDL.LU R169, [R1+0x94] ;  /* 0x0000940001a97983 */ /* 0x000f280000300800 */
[----:B------:R0:W-:Y:S04]  /*2320*/  STL [R1+0x8c], R166 ;  /* 0x00008ca601007387 */ /* 0x0001e80000100800 */
[----:B------:R-:W4:Y:S01]  /*2330*/  LDL.LU R137, [R1+0x14] ;  /* 0x0000140001897983 */ /* 0x000f220000300800 */
[C---:B------:R-:W-:Y:S01]  /*2340*/  FMUL.FTZ R225, R2.reuse, R225 ;  /* 0x000000e102e17220 */ /* 0x040fe20000410000 */
[----:B------:R-:W-:-:S03]  /*2350*/  FMUL.FTZ R217, R2, R217 ;  /* 0x000000d902d97220 */ /* 0x000fc60000410000 */
[-C--:B------:R-:W-:Y:S01]  /*2360*/  FFMA.FTZ R231, R225, R227.reuse, R231 ;  /* 0x000000e3e1e77223 */ /* 0x080fe200000100e7 */
[----:B------:R-:W-:Y:S01]  /*2370*/  FMUL.FTZ R227, R92, R227 ;  /* 0x000000e35ce37220 */ /* 0x000fe20000410000 */
[C---:B0-----:R-:W-:Y:S01]  /*2380*/  FMUL.FTZ R166, R2.reuse, R134 ;  /* 0x0000008602a67220 */ /* 0x041fe20000410000 */
[----:B------:R-:W-:Y:S01]  /*2390*/  FMUL.FTZ R218, R2, R218 ;  /* 0x000000da02da7220 */ /* 0x000fe20000410000 */
[-C--:B------:R-:W-:Y:S01]  /*23a0*/  FFMA.FTZ R230, R217, R219.reuse, R230 ;  /* 0x000000dbd9e67223 */ /* 0x080fe200000100e6 */
[----:B------:R-:W-:Y:S01]  /*23b0*/  FFMA.FTZ R136, R215, R224, R136 ;  /* 0x000000e0d7887223 */ /* 0x000fe20000010088 */
[--C-:B------:R-:W-:Y:S02]  /*23c0*/  HADD2.F32 R151, -RZ, R171.reuse.H0_H0 ;  /* 0x200000abff977230 */ /* 0x100fe40000004100 */
[----:B------:R-:W-:Y:S01]  /*23d0*/  FMUL.FTZ R219, R93, R219 ;  /* 0x000000db5ddb7220 */ /* 0x000fe20000410000 */
[----:B------:R-:W-:Y:S02]  /*23e0*/  HADD2.F32 R150, -RZ, R171.H1_H1 ;  /* 0x300000abff967230 */ /* 0x000fe40000004100 */
[----:B------:R-:W-:Y:S01]  /*23f0*/  FADD.FTZ R135, R135, R227 ;  /* 0x000000e387877221 */ /* 0x000fe20000010000 */
[-C--:B------:R-:W-:Y:S01]  /*2400*/  FFMA.FTZ R244, R218, R221.reuse, R244 ;  /* 0x000000dddaf47223 */ /* 0x080fe200000100f4 */
        /* <DEDUP_REMOVED lines=9> */
[----:B--2---:R-:W-:-:S05]  /*24a0*/  FFMA.FTZ R165, R164, R190, R165 ;  /* 0x000000bea4a57223 */ /* 0x004fca00000100a5 */
[----:B------:R0:W-:Y:S01]  /*24b0*/  STL [R1+0xc], R165 ;  /* 0x00000ca501007387 */ /* 0x0001e20000100800 */
[----:B------:R-:W-:Y:S01]  /*24c0*/  FADD.FTZ R168, R189, R168 ;  /* 0x000000a8bda87221 */ /* 0x000fe20000010000 */
[----:B0-----:R-:W-:-:S04]  /*24d0*/  FMUL.FTZ R165, R82, R190 ;  /* 0x000000be52a57220 */ /* 0x001fc80000410000 */
[----:B------:R0:W-:Y:S04]  /*24e0*/  STL [R1+0x88], R168 ;  /* 0x000088a801007387 */ /* 0x0001e80000100800 */
[----:B------:R-:W2:Y:S04]  /*24f0*/  LDL.LU R190, [R1+0x90] ;  /* 0x0000900001be7983 */ /* 0x000ea80000300800 */
[----:B------:R-:W2:Y:S01]  /*2500*/  LDL.LU R171, [R1+0x10] ;  /* 0x0000100001ab7983 */ /* 0x000ea20000300800 */
[----:B0-----:R-:W-:Y:S01]  /*2510*/  FMUL.FTZ R168, R2, R133 ;  /* 0x0000008502a87220 */ /* 0x001fe20000410000 */
[----:B------:R-:W-:Y:S01]  /*2520*/  FADD.FTZ R133, R135, R222 ;  /* 0x000000de87857221 */ /* 0x000fe20000010000 */
[----:B---3--:R-:W-:Y:S01]  /*2530*/  FFMA.FTZ R167, R166, R189, R167 ;  /* 0x000000bda6a77223 */ /* 0x008fe200000100a7 */
[----:B----4-:R-:W-:-:S04]  /*2540*/  FADD.FTZ R169, R139, R169 ;  /* 0x000000a98ba97221 */ /* 0x010fc80000010000 */
[----:B------:R0:W-:Y:S01]  /*2550*/  STL [R1+0x8], R167 ;  /* 0x000008a701007387 */ /* 0x0001e20000100800 */
[----:B------:R-:W-:Y:S01]  /*2560*/  FFMA.FTZ R137, R168, R139, R137 ;  /* 0x0000008ba8897223 */ /* 0x000fe20000010089 */
[----:B0-----:R-:W-:Y:S02]  /*2570*/  FMUL.FTZ R167, R83, R189 ;  /* 0x000000bd53a77220 */ /* 0x001fe40000410000 */
[----:B------:R-:W3:Y:S04]  /*2580*/  LDL.LU R189, [R1+0x9c] ;  /* 0x00009c0001bd7983 */ /* 0x000ee80000300800 */
[----:B------:R-:W-:Y:S04]  /*2590*/  STL [R1+0x94], R169 ;  /* 0x000094a901007387 */ /* 0x000fe80000100800 */
[----:B------:R0:W-:Y:S04]  /*25a0*/  STL [R1+0x14], R137 ;  /* 0x0000148901007387 */ /* 0x0001e80000100800 */
[----:B0-----:R-:W4:Y:S04]  /*25b0*/  LDL.LU R137, [R1+0x1c] ;  /* 0x00001c0001897983 */ /* 0x001f280000300800 */
[----:B------:R-:W4:Y:S04]  /*25c0*/  LDL.LU R136, [R1+0x98] ;  /* 0x0000980001887983 */ /* 0x000f280000300800 */
[----:B------:R-:W4:Y:S01]  /*25d0*/  LDL.LU R135, [R1+0x18] ;  /* 0x0000180001877983 */ /* 0x000f220000300800 */
[----:B------:R-:W-:Y:S01]  /*25e0*/  FMUL.FTZ R205, R2, R205 ;  /* 0x000000cd02cd7220 */ /* 0x000fe20000410000 */
[----:B------:R-:W-:-:S03]  /*25f0*/  FFMA.FTZ R134, R218, R221, R134 ;  /* 0x000000ddda867223 */ /* 0x000fc60000010086 */
[-C--:B------:R-:W-:Y:S01]  /*2600*/  FFMA.FTZ R246, R205, R202.reuse, R246 ;  /* 0x000000cacdf67223 */ /* 0x080fe200000100f6 */
[----:B------:R-:W-:Y:S01]  /*2610*/  FMUL.FTZ R202, R88, R202 ;  /* 0x000000ca58ca7220 */ /* 0x000fe20000410000 */
[----:B------:R-:W-:Y:S01]  /*2620*/  FFMA.FTZ R134, R220, R222, R134 ;  /* 0x000000dedc867223 */ /* 0x000fe20000010086 */
[C---:B------:R-:W-:Y:S02]  /*2630*/  FMUL.FTZ R209, R2.reuse, R209 ;  /* 0x000000d102d17220 */ /* 0x040fe40000410000 */
[----:B------:R-:W-:Y:S01]  /*2640*/  FADD.FTZ R133, R133, R202 ;  /* 0x000000ca85857221 */ /* 0x000fe20000010000 */
[----:B------:R-:W-:Y:S01]  /*2650*/  FFMA.FTZ R134, R205, R202, R134 ;  /* 0x000000cacd867223 */ /* 0x000fe20000010086 */
[--C-:B------:R-:W-:Y:S02]  /*2660*/  HADD2.F32 R153, -RZ, R170.reuse.H0_H0 ;  /* 0x200000aaff997230 */ /* 0x100fe40000004100 */
[----:B------:R-:W-:Y:S01]  /*2670*/  FMUL.FTZ R204, R2, R204 ;  /* 0x000000cc02cc7220 */ /* 0x000fe20000410000 */
[----:B------:R-:W-:-:S02]  /*2680*/  HADD2.F32 R152, -RZ, R170.H1_H1 ;  /* 0x300000aaff987230 */ /* 0x000fc40000004100 */
[-C--:B------:R-:W-:Y:S01]  /*2690*/  FFMA.FTZ R248, R209, R211.reuse, R248 ;  /* 0x000000d3d1f87223 */ /* 0x080fe200000100f8 */
[----:B------:R-:W-:Y:S01]  /*26a0*/  FMUL.FTZ R211, R90, R211 ;  /* 0x000000d35ad37220 */ /* 0x000fe20000410000 */
[C---:B------:R-:W-:Y:S01]  /*26b0*/  FMUL.FTZ R170, R2.reuse, R132 ;  /* 0x0000008402aa7220 */ /* 0x040fe20000410000 */
        /* <DEDUP_REMOVED lines=28> */
[----:B------:R-:W-:-:S03]  /*2880*/  FFMA.FTZ R132, R160, R161, R132 ;  /* 0x000000a1a0847223 */ /* 0x000fc60000010084 */
[----:B------:R-:W-:Y:S01]  /*2890*/  FADD.FTZ R133, R133, R163 ;  /* 0x000000a385857221 */ /* 0x000fe20000010000 */
[----:B------:R-:W-:Y:S01]  /*28a0*/  FFMA.FTZ R132, R162, R163, R132 ;  /* 0x000000a3a2847223 */ /* 0x000fe20000010084 */
[----:B--2---:R-:W-:Y:S02]  /*28b0*/  FADD.FTZ R190, R138, R190 ;  /* 0x000000be8abe7221 */ /* 0x004fe40000010000 */
[----:B------:R-:W-:Y:S01]  /*28c0*/  FADD.FTZ R133, R133, R165 ;  /* 0x000000a585857221 */ /* 0x000fe20000010000 */
[----:B------:R-:W-:Y:S01]  /*28d0*/  FFMA.FTZ R132, R164, R165, R132 ;  /* 0x000000a5a4847223 */ /* 0x000fe20000010084 */
[----:B------:R-:W-:Y:S01]  /*28e0*/  FFMA.FTZ R171, R170, R138, R171 ;  /* 0x0000008aaaab7223 */ /* 0x000fe200000100ab */
[----:B------:R-:W-:Y:S01]  /*28f0*/  FMUL.FTZ R169, R76, R139 ;  /* 0x0000008b4ca97220 */ /* 0x000fe20000410000 */
[----:B------:R-:W-:Y:S01]  /*2900*/  FADD.FTZ R133, R133, R167 ;  /* 0x000000a785857221 */ /* 0x000fe20000010000 */
[----:B------:R-:W-:Y:S01]  /*2910*/  FFMA.FTZ R132, R166, R167, R132 ;  /* 0x000000a7a6847223 */ /* 0x000fe20000010084 */
[----:B------:R-:W-:Y:S01]  /*2920*/  STL [R1+0x90], R190 ;  /* 0x000090be01007387 */ /* 0x000fe20000100800 */
[----:B------:R-:W-:Y:S01]  /*2930*/  FMUL.FTZ R179, R2, R179 ;  /* 0x000000b302b37220 */ /* 0x000fe20000410000 */
[----:B------:R-:W-:-:S02]  /*2940*/  FADD.FTZ R133, R133, R169 ;  /* 0x000000a985857221 */ /* 0x000fc40000010000 */
[----:B------:R0:W-:Y:S01]  /*2950*/  STL [R1+0x10], R171 ;  /* 0x000010ab01007387 */ /* 0x0001e20000100800 */
[----:B------:R-:W-:Y:S01]  /*2960*/  FFMA.FTZ R132, R168, R169, R132 ;  /* 0x000000a9a8847223 */ /* 0x000fe20000010084 */
[C---:B------:R-:W-:Y:S01]  /*2970*/  FMUL.FTZ R187, R2.reuse, R187 ;  /* 0x000000bb02bb7220 */ /* 0x040fe20000410000 */
[----:B------:R-:W-:Y:S01]  /*2980*/  FMUL.FTZ R147, R2, R147 ;  /* 0x0000009302937220 */ /* 0x000fe20000410000 */
[----:B0-----:R-:W-:-:S04]  /*2990*/  FMUL.FTZ R171, R77, R138 ;  /* 0x0000008a4dab7220 */ /* 0x001fc80000410000 */
[----:B------:R-:W-:Y:S01]  /*29a0*/  FADD.FTZ R133, R133, R171 ;  /* 0x000000ab85857221 */ /* 0x000fe20000010000 */
        /* <DEDUP_REMOVED lines=33> */
[----:B---3--:R-:W-:Y:S01]  /*2bc0*/  FADD.FTZ R189, R186, R189 ;  /* 0x000000bdbabd7221 */ /* 0x008fe20000010000 */
[-C--:B----4-:R-:W-:Y:S01]  /*2bd0*/  FFMA.FTZ R137, R179, R186.reuse, R137 ;  /* 0x000000bab3897223 */ /* 0x090fe20000010089 */
[----:B------:R-:W-:Y:S01]  /*2be0*/  FMUL.FTZ R186, R78, R186 ;  /* 0x000000ba4eba7220 */ /* 0x000fe20000410000 */
[----:B------:R-:W-:-:S03]  /*2bf0*/  FADD.FTZ R136, R188, R136 ;  /* 0x00000088bc887221 */ /* 0x000fc60000010000 */
[----:B------:R-:W-:Y:S01]  /*2c00*/  FADD.FTZ R133, R133, R186 ;  /* 0x000000ba85857221 */ /* 0x000fe20000010000 */
[----:B------:R-:W-:Y:S01]  /*2c10*/  FFMA.FTZ R132, R179, R186, R132 ;  /* 0x000000bab3847223 */ /* 0x000fe20000010084 */
[-C--:B------:R-:W-:Y:S01]  /*2c20*/  FFMA.FTZ R135, R187, R188.reuse, R135 ;  /* 0x000000bcbb877223 */ /* 0x080fe20000010087 */
[----:B------:R-:W-:-:S04]  /*2c30*/  FMUL.FTZ R188, R79, R188 ;  /* 0x000000bc4fbc7220 */ /* 0x000fc80000410000 */
[----:B------:R-:W-:Y:S01]  /*2c40*/  FADD.FTZ R133, R133, R188 ;  /* 0x000000bc85857221 */ /* 0x000fe20000010000 */
[----:B------:R-:W-:-:S03]  /*2c50*/  FFMA.FTZ R132, R187, R188, R132 ;  /* 0x000000bcbb847223 */ /* 0x000fc60000010084 */
[----:B------:R-:W-:Y:S01]  /*2c60*/  FADD.FTZ R133, R133, R159 ;  /* 0x0000009f85857221 */ /* 0x000fe20000010000 */
[----:B------:R-:W-:Y:S01]  /*2c70*/  FFMA.FTZ R132, R147, R159, R132 ;  /* 0x0000009f93847223 */ /* 0x000fe20000010084 */
[----:B------:R0:W-:Y:S02]  /*2c80*/  STL [R1+0x9c], R189 ;  /* 0x00009cbd01007387 */ /* 0x0001e40000100800 */
[----:B------:R-:W-:Y:S01]  /*2c90*/  FADD.FTZ R133, R133, R158 ;  /* 0x0000009e85857221 */ /* 0x000fe20000010000 */
[----:B------:R-:W-:Y:S01]  /*2ca0*/  FFMA.FTZ R132, R140, R158, R132 ;  /* 0x0000009e8c847223 */ /* 0x000fe20000010084 */
[----:B------:R0:W-:Y:S02]  /*2cb0*/  STL [R1+0x1c], R137 ;  /* 0x00001c8901007387 */ /* 0x0001e40000100800 */
[----:B------:R-:W-:Y:S01]  /*2cc0*/  FADD.FTZ R133, R133, R157 ;  /* 0x0000009d85857221 */ /* 0x000fe20000010000 */
[----:B------:R-:W-:Y:S01]  /*2cd0*/  FFMA.FTZ R132, R144, R157, R132 ;  /* 0x0000009d90847223 */ /* 0x000fe20000010084 */
[----:B------:R0:W-:Y:S04]  /*2ce0*/  STL [R1+0x98], R136 ;  /* 0x0000988801007387 */ /* 0x0001e80000100800 */
[----:B------:R0:W-:Y:S01]  /*2cf0*/  STL [R1+0x18], R135 ;  /* 0x0000188701007387 */ /* 0x0001e20000100800 */
        /* <DEDUP_REMOVED lines=29> */
.L_x_9546:
        /* <DEDUP_REMOVED lines=13> */
.L_x_9534:
        /* <DEDUP_REMOVED lines=26> */
[----:B------:R-:W-:Y:S01]  /*3140*/  FSEL R189, R138, RZ, !P4 ;  /* 0x000000ff8abd7208 */ /* 0x000fe20006000000 */
[--C-:B------:R-:W-:Y:S01]  /*3150*/  @P1 HADD2.F32 R138, -RZ, R108.reuse.H0_H0 ;  /* 0x2000006cff8a1230 */ /* 0x100fe20000004100 */
[----:B------:R-:W-:Y:S02]  /*3160*/  LOP3.LUT P6, RZ, R139, 0xff, RZ, 0xc0, !PT ;  /* 0x000000ff8bff7812 */ /* 0x000fe400078cc0ff */
[----:B------:R-:W-:Y:S01]  /*3170*/  LOP3.LUT P4, RZ, R184, 0xff0000, RZ, 0xc0, !PT ;  /* 0x00ff0000b8ff7812 */ /* 0x000fe2000788c0ff */
[-CC-:B------:R-:W-:Y:S01]  /*3180*/  FFMA.FTZ R191, R191, R190.reuse, R189.reuse ;  /* 0x000000bebfbf7223 */ /* 0x180fe200000100bd */
[-CC-:B------:R-:W-:Y:S01]  /*3190*/  FFMA.FTZ R242, R242, R190.reuse, R189.reuse ;  /* 0x000000bef2f27223 */ /* 0x180fe200000100bd */
[-CC-:B------:R-:W-:Y:S01]  /*31a0*/  FFMA.FTZ R238, R238, R190.reuse, R189.reuse ;  /* 0x000000beeeee7223 */ /* 0x180fe200000100bd */
[-C--:B------:R-:W-:Y:S01]  /*31b0*/  FFMA.FTZ R136, R236, R190.reuse, R189 ;  /* 0x000000beec887223 */ /* 0x080fe200000100bd */
[----:B------:R-:W-:Y:S01]  /*31c0*/  FADD.FTZ R241, R241, -R191 ;  /* 0x800000bff1f17221 */ /* 0x000fe20000010000 */
[----:B------:R-:W-:Y:S01]  /*31d0*/  FADD.FTZ R239, R239, -R242 ;  /* 0x800000f2efef7221 */ /* 0x000fe20000010000 */
[----:B------:R-:W-:Y:S01]  /*31e0*/  FADD.FTZ R236, R235, -R238 ;  /* 0x800000eeebec7221 */ /* 0x000fe20000010000 */
[----:B------:R-:W-:Y:S01]  /*31f0*/  HFMA2.MMA R191, -RZ, RZ, 0, 0 ;  /* 0x00000000ffbf7435 */ /* 0x000fe200000001ff */
[C---:B------:R-:W-:Y:S01]  /*3200*/  FMUL.FTZ R241, R2.reuse, R241 ;  /* 0x000000f102f17220 */ /* 0x040fe20000410000 */
[----:B------:R-:W-:Y:S01]  /*3210*/  FMUL.FTZ R235, R2, R239 ;  /* 0x000000ef02eb7220 */ /* 0x000fe20000410000 */
[-CC-:B------:R-:W-:Y:S01]  /*3220*/  FFMA.FTZ R240, R240, R190.reuse, R189.reuse ;  /* 0x000000bef0f07223 */ /* 0x180fe200000100bd */
[----:B------:R-:W-:Y:S01]  /*3230*/  FFMA.FTZ R137, R194, R190, R189 ;  /* 0x000000bec2897223 */ /* 0x000fe200000100bd */
[----:B------:R-:W-:Y:S01]  /*3240*/  @P1 FADD.FTZ R241, R241, R138 ;  /* 0x0000008af1f11221 */ /* 0x000fe20000010000 */
[----:B------:R-:W-:-:S02]  /*3250*/  @P1 HADD2.F32 R138, -RZ, R108.H1_H1 ;  /* 0x3000006cff8a1230 */ /* 0x000fc40000004100 */
[----:B------:R-:W-:Y:S01]  /*3260*/  FADD.FTZ R237, R237, -R240 ;  /* 0x800000f0eded7221 */ /* 0x000fe20000010000 */
[----:B------:R-:W-:Y:S01]  /*3270*/  FADD.FTZ R137, R192, -R137 ;  /* 0x80000089c0897221 */ /* 0x000fe20000010000 */
[----:B------:R-:W-:Y:S01]  /*3280*/  FMUL.FTZ R139, R241, R0 ;  /* 0x00000000f18b7220 */ /* 0x000fe20000410000 */
[----:B------:R-:W-:Y:S01]  /*3290*/  MOV R192, RZ ;  /* 0x000000ff00c07202 */ /* 0x000fe20000000f00 */
[----:B------:R-:W-:Y:S01]  /*32a0*/  @P1 FADD.FTZ R235, R235, R138 ;  /* 0x0000008aebeb1221 */ /* 0x000fe20000010000 */
[----:B------:R-:W-:Y:S01]  /*32b0*/  FMUL.FTZ R237, R2, R237 ;  /* 0x000000ed02ed7220 */ /* 0x000fe20000410000 */
[----:B------:R-:W-:Y:S01]  /*32c0*/  FMUL.FTZ R139, R139, UR15 ;  /* 0x0000000f8b8b7c20 */ /* 0x000fe20008410000 */
[----:B------:R-:W-:Y:S01]  /*32d0*/  FADD.FTZ R195, R195, -R136 ;  /* 0x80000088c3c37221 */ /* 0x000fe20000010000 */
[----:B------:R-:W-:Y:S01]  /*32e0*/  FFMA.FTZ R136, R234, R190, R189 ;  /* 0x000000beea887223 */ /* 0x000fe200000100bd */
[----:B------:R-:W-:Y:S01]  /*32f0*/  LOP3.LUT P5, RZ, R184, 0xff000000, RZ, 0xc0, !PT ;  /* 0xff000000b8ff7812 */ /* 0x000fe200078ac0ff */
[----:B------:R-:W-:Y:S01]  /*3300*/  FMUL.FTZ R236, R2, R236 ;  /* 0x000000ec02ec7220 */ /* 0x000fe20000410000 */
[----:B------:R-:W-:-:S02]  /*3310*/  @P1 HADD2.F32 R194, -RZ, R110.H0_H0 ;  /* 0x2000006effc21230 */ /* 0x000fc40000004100 */
[----:B------:R-:W-:Y:S01]  /*3320*/  FADD.FTZ R136, R193, -R136 ;  /* 0x80000088c1887221 */ /* 0x000fe20000010000 */
[-CC-:B------:R-:W-:Y:S01]  /*3330*/  FFMA.FTZ R232, R232, R190.reuse, R189.reuse ;  /* 0x000000bee8e87223 */ /* 0x180fe200000100bd */
[-CC-:B------:R-:W-:Y:S01]  /*3340*/  FFMA.FTZ R212, R212, R190.reuse, R189.reuse ;  /* 0x000000bed4d47223 */ /* 0x180fe200000100bd */
[-CC-:B------:R-:W-:Y:S01]  /*3350*/  FFMA.FTZ R213, R213, R190.reuse, R189.reuse ;  /* 0x000000bed5d57223 */ /* 0x180fe200000100bd */
[-CC-:B------:R-:W-:Y:S01]  /*3360*/  FFMA.FTZ R215, R215, R190.reuse, R189.reuse ;  /* 0x000000bed7d77223 */ /* 0x180fe200000100bd */
[----:B------:R-:W-:Y:S01]  /*3370*/  FADD.FTZ R233, R233, -R232 ;  /* 0x800000e8e9e97221 */ /* 0x000fe20000010000 */
[-CC-:B------:R-:W-:Y:S01]  /*3380*/  FFMA.FTZ R205, R205, R190.reuse, R189.reuse ;  /* 0x000000becdcd7223 */ /* 0x180fe200000100bd */
[-CC-:B------:R-:W-:Y:S01]  /*3390*/  FFMA.FTZ R204, R204, R190.reuse, R189.reuse ;  /* 0x000000becccc7223 */ /* 0x180fe200000100bd */
[-CC-:B------:R-:W-:Y:S01]  /*33a0*/  FFMA.FTZ R208, R208, R190.reuse, R189.reuse ;  /* 0x000000bed0d07223 */ /* 0x180fe200000100bd */
        /* <DEDUP_REMOVED lines=11> */
[----:B------:R-:W-:Y:S01]  /*3460*/  FFMA.FTZ R187, R187, R190, R189 ;  /* 0x000000bebbbb7223 */ /* 0x000fe200000100bd */
[----:B------:R-:W3:Y:S01]  /*3470*/  LDL.LU R239, [R1+0xb0] ;  /* 0x0000b00001ef7983 */ /* 0x000ee20000300800 */
[----:B--2---:R-:W-:-:S02]  /*3480*/  @P6 HADD2.F32 R138, -RZ, R132.H0_H0 ;  /* 0x20000084ff8a6230 */ /* 0x004fc40000004100 */
[----:B------:R-:W-:-:S03]  /*3490*/  @P2 HADD2.F32 R132, -RZ, R132.H1_H1 ;  /* 0x30000084ff842230 */ /* 0x000fc60000004100 */
[----:B------:R-:W-:Y:S01]  /*34a0*/  @P6 FMUL.FTZ R191, R139, R138 ;  /* 0x0000008a8bbf6220 */ /* 0x000fe20000410000 */
[----:B------:R-:W-:Y:S01]  /*34b0*/  FMUL.FTZ R138, R235, R0 ;  /* 0x00000000eb8a7220 */ /* 0x000fe20000410000 */
[----:B------:R-:W-:-:S03]  /*34c0*/  FMUL.FTZ R139, R64, R139 ;  /* 0x0000008b408b7220 */ /* 0x000fc60000410000 */
[----:B------:R-:W-:Y:S02]  /*34d0*/  FMUL.FTZ R138, R138, UR15 ;  /* 0x0000000f8a8a7c20 */ /* 0x000fe40008410000 */
[----:B------:R-:W-:Y:S02]  /*34e0*/  FSEL R139, R139, RZ, P6 ;  /* 0x000000ff8b8b7208 */ /* 0x000fe40003000000 */
[----:B------:R-:W-:Y:S01]  /*34f0*/  @P2 FMUL.FTZ R192, R138, R132 ;  /* 0x000000848ac02220 */ /* 0x000fe20000410000 */
[----:B------:R-:W-:Y:S01]  /*3500*/  @P1 HADD2.F32 R132, -RZ, R109.H0_H0 ;  /* 0x2000006dff841230 */ /* 0x000fe20000004100 */
[----:B------:R-:W-:Y:S01]  /*3510*/  LOP3.LUT P6, RZ, R185, 0xff, RZ, 0xc0, !PT ;  /* 0x000000ffb9ff7812 */ /* 0x000fe200078cc0ff */
[----:B------:R-:W-:-:S03]  /*3520*/  FMUL.FTZ R234, R65, R138 ;  /* 0x0000008a41ea7220 */ /* 0x000fc60000410000 */
[----:B------:R-:W-:Y:S01]  /*3530*/  @P1 FADD.FTZ R237, R237, R132 ;  /* 0x00000084eded1221 */ /* 0x000fe20000010000 */
[----:B------:R-:W-:Y:S01]  /*3540*/  @P1 HADD2.F32 R132, -RZ, R109.H1_H1 ;  /* 0x3000006dff841230 */ /* 0x000fe20000004100 */
[----:B------:R-:W-:Y:S02]  /*3550*/  FSEL R234, R234, RZ, P2 ;  /* 0x000000ffeaea7208 */ /* 0x000fe40001000000 */
[----:B------:R-:W-:Y:S01]  /*3560*/  FMUL.FTZ R193, R237, R0 ;  /* 0x00000000edc17220 */ /* 0x000fe20000410000 */
[----:B------:R-:W-:Y:S01]  /*3570*/  ISETP.NE.U32.AND P2, PT, RZ, UR16, PT ;  /* 0x00000010ff007c0c */ /* 0x000fe2000bf45070 */
[----:B------:R-:W-:Y:S01]  /*3580*/  @P1 FADD.FTZ R236, R236, R132 ;  /* 0x00000084ecec1221 */ /* 0x000fe20000010000 */
[----:B------:R-:W-:Y:S01]  /*3590*/  FMUL.FTZ R132, R2, R195 ;  /* 0x000000c302847220 */ /* 0x000fe20000410000 */
[----:B------:R-:W-:Y:S01]  /*35a0*/  FMUL.FTZ R184, R193, UR15 ;  /* 0x0000000fc1b87c20 */ /* 0x000fe20008410000 */
[----:B------:R-:W-:Y:S01]  /*35b0*/  HFMA2.MMA R193, -RZ, RZ, 0, 0 ;  /* 0x00000000ffc17435 */ /* 0x000fe200000001ff */
[----:B------:R-:W-:-:S02]  /*35c0*/  @P4 HADD2.F32 R195, -RZ, R133.H0_H0 ;  /* 0x20000085ffc34230 */ /* 0x000fc40000004100 */
[-C--:B------:R-:W-:Y:S01]  /*35d0*/  FMUL.FTZ R238, R236, R0.reuse ;  /* 0x00000000ecee7220 */ /* 0x080fe20000410000 */
[----:B------:R-:W-:Y:S02]  /*35e0*/  @P5 HADD2.F32 R133, -RZ, R133.H1_H1 ;  /* 0x30000085ff855230 */ /* 0x000fe40000004100 */
[----:B------:R-:W-:Y:S01]  /*35f0*/  @P1 FADD.FTZ R132, R132, R194 ;  /* 0x000000c284841221 */ /* 0x000fe20000010000 */
[----:B------:R-:W-:Y:S02]  /*3600*/  @P6 HADD2.F32 R138, -RZ, R134.H0_H0 ;  /* 0x20000086ff8a6230 */ /* 0x000fe40000004100 */
[----:B------:R-:W-:Y:S01]  /*3610*/  FMUL.FTZ R238, R238, UR15 ;  /* 0x0000000feeee7c20 */ /* 0x000fe20008410000 */
[----:B------:R-:W-:Y:S01]  /*3620*/  @P4 FMUL.FTZ R193, R184, R195 ;  /* 0x000000c3b8c14220 */ /* 0x000fe20000410000 */
[----:B------:R-:W-:Y:S02]  /*3630*/  CS2R R194, SRZ ;  /* 0x0000000000c27805 */ /* 0x000fe4000001ff00 */
[----:B------:R-:W-:Y:S01]  /*3640*/  ISETP.NE.AND.EX P2, PT, RZ, UR17, PT, P2 ;  /* 0x00000011ff007c0c */ /* 0x000fe2000bf45320 */
[----:B------:R-:W-:Y:S01]  /*3650*/  @P5 FMUL.FTZ R194, R238, R133 ;  /* 0x00000085eec25220 */ /* 0x000fe20000410000 */
[----:B------:R-:W-:Y:S01]  /*3660*/  FMUL.FTZ R133, R132, R0 ;  /* 0x0000000084857220 */ /* 0x000fe20000410000 */
[----:B------:R-:W-:Y:S01]  /*3670*/  FMUL.FTZ R184, R66, R184 ;  /* 0x000000b842b87220 */ /* 0x000fe20000410000 */
[----:B------:R-:W-:-:S02]  /*3680*/  FMUL.FTZ R238, R67, R238 ;  /* 0x000000ee43ee7220 */ /* 0x000fc40000410000 */
[----:B------:R-:W-:-:S04]  /*3690*/  FMUL.FTZ R133, R133, UR15 ;  /* 0x0000000f85857c20 */ /* 0x000fc80008410000 */
[----:B------:R-:W-:Y:S01]  /*36a0*/  @P6 FMUL.FTZ R195, R133, R138 ;  /* 0x0000008a85c36220 */ /* 0x000fe20000410000 */
[----:B------:R-:W-:Y:S01]  /*36b0*/  FMUL.FTZ R138, R60, R133 ;  /* 0x000000853c8a7220 */ /* 0x000fe20000410000 */
[----:B------:R-:W-:Y:S02]  /*36c0*/  FSEL R133, R184, RZ, P4 ;  /* 0x000000ffb8857208 */ /* 0x000fe40002000000 */
[----:B------:R-:W-:Y:S02]  /*36d0*/  FSEL R184, R238, RZ, P5 ;  /* 0x000000ffeeb87208 */ /* 0x000fe40002800000 */
[----:B------:R-:W-:Y:S02]  /*36e0*/  FSEL R138, R138, RZ, P6 ;  /* 0x000000ff8a8a7208 */ /* 0x000fe40003000000 */
[C---:B------:R-:W-:Y:S02]  /*36f0*/  LOP3.LUT P4, RZ, R185.reuse, 0xff00, RZ, 0xc0, !PT ;  /* 0x0000ff00b9ff7812 */ /* 0x040fe4000788c0ff */
[----:B------:R-:W-:-:S02]  /*3700*/  LOP3.LUT P5, RZ, R185, 0xff0000, RZ, 0xc0, !PT ;  /* 0x00ff0000b9ff7812 */ /* 0x000fc400078ac0ff */
[----:B------:R-:W-:Y:S01]  /*3710*/  LOP3.LUT P6, RZ, R185, 0xff000000, RZ, 0xc0, !PT ;  /* 0xff000000b9ff7812 */ /* 0x000fe200078cc0ff */
[C---:B------:R-:W-:Y:S01]  /*3720*/  FMUL.FTZ R185, R2.reuse, R137 ;  /* 0x0000008902b97220 */ /* 0x040fe20000410000 */
[--C-:B------:R-:W-:Y:S01]  /*3730*/  @P1 HADD2.F32 R137, -RZ, R111.reuse.H0_H0 ;  /* 0x2000006fff891230 */ /* 0x100fe20000004100 */
[----:B------:R-:W-:Y:S02]  /*3740*/  @P2 F2FP.F16.F32.PACK_AB R237, RZ, R237 ;  /* 0x000000edffed223e */ /* 0x000fe400000000ff */
[----:B------:R-:W-:Y:S02]  /*3750*/  @P2 F2FP.F16.F32.PACK_AB R241, RZ, R241 ;  /* 0x000000f1fff1223e */ /* 0x000fe400000000ff */
[----:B------:R-:W-:Y:S01]  /*3760*/  @P1 FADD.FTZ R185, R185, R137 ;  /* 0x00000089b9b91221 */ /* 0x000fe20000010000 */
[----:B------:R-:W-:Y:S01]  /*3770*/  @P2 F2FP.F16.F32.PACK_AB R137, RZ, R132 ;  /* 0x00000084ff89223e */ /* 0x000fe200000000ff */
[----:B------:R-:W-:Y:S01]  /*3780*/  FMUL.FTZ R132, R2, R136 ;  /* 0x0000008802847220 */ /* 0x000fe20000410000 */
[----:B------:R-:W-:Y:S01]  /*3790*/  @P2 PRMT R129, R237, 0x7610, R129 ;  /* 0x00007610ed812816 */ /* 0x000fe20000000081 */
[----:B------:R-:W-:Y:S01]  /*37a0*/  @P1 HADD2.F32 R136, -RZ, R110.H1_H1 ;  /* 0x3000006eff881230 */ /* 0x000fe20000004100 */
[----:B------:R-:W-:Y:S01]  /*37b0*/  @P2 PRMT R128, R241, 0x7610, R128 ;  /* 0x00007610f1802816 */ /* 0x000fe20000000080 */
[----:B------:R-:W-:Y:S01]  /*37c0*/  @P1 HADD2.F32 R237, -RZ, R111.H1_H1 ;  /* 0x3000006fffed1230 */ /* 0x000fe20000004100 */
[----:B------:R-:W0:Y:S01]  /*37d0*/  LDC.64 R240, c[0x0][0x2f8] ;  /* 0x0000be00fff07b82 */ /* 0x000e220000000a00 */
[----:B------:R-:W-:Y:S01]  /*37e0*/  @P2 F2FP.F16.F32.PACK_AB R232, RZ, R185 ;  /* 0x000000b9ffe8223e */ /* 0x000fe200000000ff */
[----:B------:R-:W-:Y:S01]  /*37f0*/  @P1 FADD.FTZ R132, R132, R136 ;  /* 0x0000008884841221 */ /* 0x000fe20000010000 */
[----:B------:R-:W-:Y:S01]  /*3800*/  F2FP.F16.F32.PACK_AB R136, R234, R139 ;  /* 0x0000008bea88723e */ /* 0x000fe200000000ff */
[----:B------:R-:W-:Y:S01]  /*3810*/  @P1 FADD.FTZ R233, R233, R237 ;  /* 0x000000ede9e91221 */ /* 0x000fe20000010000 */
[----:B------:R-:W-:Y:S01]  /*3820*/  @P2 PRMT R131, R232, 0x7610, R131 ;  /* 0x00007610e8832816 */ /* 0x000fe20000000083 */
[-C--:B------:R-:W-:Y:S01]  /*3830*/  FMUL.FTZ R234, R132, R0.reuse ;  /* 0x0000000084ea7220 */ /* 0x080fe20000410000 */
[-C--:B------:R-:W-:Y:S01]  /*3840*/  FMUL.FTZ R185, R185, R0.reuse ;  /* 0x00000000b9b97220 */ /* 0x080fe20000410000 */
[----:B------:R-:W-:Y:S01]  /*3850*/  FMUL.FTZ R232, R233, R0 ;  /* 0x00000000e9e87220 */ /* 0x000fe20000410000 */
[----:B------:R-:W-:Y:S01]  /*3860*/  @P2 F2FP.F16.F32.PACK_AB R238, RZ, R233 ;  /* 0x000000e9ffee223e */ /* 0x000fe200000000ff */
[----:B------:R-:W-:Y:S01]  /*3870*/  FMUL.FTZ R234, R234, UR15 ;  /* 0x0000000feaea7c20 */ /* 0x000fe20008410000 */
[----:B------:R-:W-:Y:S01]  /*3880*/  FMUL.FTZ R233, R185, UR15 ;  /* 0x0000000fb9e97c20 */ /* 0x000fe20008410000 */
[----:B------:R-:W-:Y:S01]  /*3890*/  FMUL.FTZ R232, R232, UR15 ;  /* 0x0000000fe8e87c20 */ /* 0x000fe20008410000 */
[----:B------:R-:W-:Y:S01]  /*38a0*/  @P2 PRMT R130, R137, 0x7610, R130 ;  /* 0x0000761089822816 */ /* 0x000fe20000000082 */
[----:B------:R-:W-:Y:S01]  /*38b0*/  FMUL.FTZ R185, R61, R234 ;  /* 0x000000ea3db97220 */ /* 0x000fe20000410000 */
[----:B------:R-:W-:Y:S01]  /*38c0*/  F2FP.F16.F32.PACK_AB R137, R184, R133 ;  /* 0x00000085b889723e */ /* 0x000fe200000000ff */
[----:B------:R-:W-:Y:S01]  /*38d0*/  FMUL.FTZ R139, R62, R233 ;  /* 0x000000e93e8b7220 */ /* 0x000fe20000410000 */
[----:B------:R-:W-:Y:S01]  /*38e0*/  FMUL.FTZ R184, R63, R232 ;  /* 0x000000e83fb87220 */ /* 0x000fe20000410000 */
[----:B------:R-:W-:-:S02]  /*38f0*/  @P2 F2FP.F16.F32.PACK_AB R237, RZ, R132 ;  /* 0x00000084ffed223e */ /* 0x000fc400000000ff */
[----:B------:R-:W1:Y:S01]  /*3900*/  @P2 LDC.64 R132, c[0x0][0x308] ;  /* 0x0000c200ff842b82 */ /* 0x000e620000000a00 */
[----:B------:R-:W-:Y:S02]  /*3910*/  FSEL R185, R185, RZ, P4 ;  /* 0x000000ffb9b97208 */ /* 0x000fe40002000000 */
[----:B------:R-:W-:Y:S02]  /*3920*/  FSEL R139, R139, RZ, P5 ;  /* 0x000000ff8b8b7208 */ /* 0x000fe40002800000 */
[----:B------:R-:W-:Y:S02]  /*3930*/  FSEL R184, R184, RZ, P6 ;  /* 0x000000ffb8b87208 */ /* 0x000fe40003000000 */
[----:B------:R-:W-:Y:S02]  /*3940*/  F2FP.F16.F32.PACK_AB R138, R185, R138 ;  /* 0x0000008ab98a723e */ /* 0x000fe400000000ff */
[----:B------:R-:W-:Y:S01]  /*3950*/  F2FP.F16.F32.PACK_AB R139, R184, R139 ;  /* 0x0000008bb88b723e */ /* 0x000fe200000000ff */
[----:B0-----:R-:W-:Y:S01]  /*3960*/  IMAD.WIDE.U32 R184, R178, 0x10, R240 ;  /* 0x00000010b2b87825 */ /* 0x001fe200078e00f0 */
[----:B------:R-:W-:Y:S01]  /*3970*/  @P2 F2FP.F16.F32.PACK_AB R235, RZ, R235 ;  /* 0x000000ebffeb223e */ /* 0x000fe200000000ff */
[----:B------:R-:W0:Y:S01]  /*3980*/  LDC.64 R240, c[0x0][0x220] ;  /* 0x00008800fff07b82 */ /* 0x000e220000000a00 */
[----:B------:R-:W-:-:S02]  /*3990*/  @P2 F2FP.F16.F32.PACK_AB R236, RZ, R236 ;  /* 0x000000ecffec223e */ /* 0x000fc400000000ff */
[----:B------:R-:W-:Y:S02]  /*39a0*/  @P2 PRMT R128, R128, 0x5410, R235 ;  /* 0x0000541080802816 */ /* 0x000fe400000000eb */
[----:B------:R-:W-:Y:S02]  /*39b0*/  @P2 PRMT R129, R129, 0x5410, R236 ;  /* 0x0000541081812816 */ /* 0x000fe400000000ec */
[----:B------:R-:W-:Y:S02]  /*39c0*/  @P2 PRMT R130, R130, 0x5410, R237 ;  /* 0x0000541082822816 */ /* 0x000fe400000000ed */
[----:B------:R-:W-:Y:S01]  /*39d0*/  @P2 PRMT R131, R131, 0x5410, R238 ;  /* 0x0000541083832816 */ /* 0x000fe200000000ee */
[----:B------:R-:W-:Y:S01]  /*39e0*/  FADD.FTZ R214, R214, -R212 ;  /* 0x800000d4d6d67221 */ /* 0x000fe20000010000 */
[----:B------:R-:W-:Y:S02]  /*39f0*/  @P4 HADD2.F32 R134, -RZ, R134.H1_H1 ;  /* 0x30000086ff864230 */ /* 0x000fe40000004100 */
[----:B------:R-:W-:Y:S01]  /*3a00*/  FADD.FTZ R216, R216, -R213 ;  /* 0x800000d5d8d87221 */ /* 0x000fe20000010000 */
[----:B-1----:R-:W-:-:S04]  /*3a10*/  @P2 IMAD.WIDE.U32 R132, R178, 0x10, R132 ;  /* 0x00000010b2842825 */ /* 0x002fc800078e0084 */
[----:B------:R-:W-:Y:S01]  /*3a20*/  FADD.FTZ R224, R224, -R215 ;  /* 0x800000d7e0e07221 */ /* 0x000fe20000010000 */
[----:B------:R-:W-:Y:S01]  /*3a30*/  FADD.FTZ R205, R202, -R205 ;  /* 0x800000cdcacd7221 */ /* 0x000fe20000010000 */
[----:B------:R-:W-:Y:S01]  /*3a40*/  FADD.FTZ R206, R206, -R204 ;  /* 0x800000cccece7221 */ /* 0x000fe20000010000 */
[----:B------:R-:W-:Y:S01]  /*3a50*/  FADD.FTZ R210, R210, -R208 ;  /* 0x800000d0d2d27221 */ /* 0x000fe20000010000 */
[----:B------:R-:W-:Y:S04]  /*3a60*/  @P2 STG.E.128 desc[UR6][R132.64], R128 ;  /* 0x0000008084002986 */ /* 0x000fe8000c101d06 */
[----:B------:R0:W-:Y:S01]  /*3a70*/  STG.E.128 desc[UR6][R184.64], R136 ;  /* 0x00000088b8007986 */ /* 0x0001e2000c101d06 */
        /* <DEDUP_REMOVED lines=11> */
[----:B------:R-:W2:Y:S01]  /*3b30*/  LDL.LU R238, [R1+0xbc] ;  /* 0x0000bc0001ee7983 */ /* 0x000ea20000300800 */
[----:B0-----:R-:W-:-:S04]  /*3b40*/  IMAD.WIDE.U32 R136, R177, 0x10, R240 ;  /* 0x00000010b1887825 */ /* 0x001fc800078e00f0 */
[--C-:B------:R-:W-:Y:S01]  /*3b50*/  @P5 HADD2.F32 R132, -RZ, R135.reuse.H0_H0 ;  /* 0x20000087ff845230 */ /* 0x100fe20000004100 */
[----:B------:R-:W-:Y:S01]  /*3b60*/  CS2R R184, SRZ ;  /* 0x0000000000b87805 */ /* 0x000fe2000001ff00 */
[----:B------:R-:W4:Y:S01]  /*3b70*/  LDG.E.128 R136, desc[UR6][R136.64] ;  /* 0x0000000688887981 */ /* 0x000f22000c1e1d00 */
[----:B------:R-:W-:Y:S01]  /*3b80*/  @P6 HADD2.F32 R135, -RZ, R135.H1_H1 ;  /* 0x30000087ff876230 */ /* 0x000fe20000004100 */
[----:B------:R-:W-:Y:S01]  /*3b90*/  MOV R178, RZ ;  /* 0x000000ff00b27202 */ /* 0x000fe20000000f00 */
[----:B------:R-:W-:Y:S01]  /*3ba0*/  @P5 FMUL.FTZ R178, R233, R132 ;  /* 0x00000084e9b25220 */ /* 0x000fe20000410000 */
[----:B------:R-:W-:Y:S01]  /*3bb0*/  MOV R133, R182 ;  /* 0x000000b600857202 */ /* 0x000fe20000000f00 */
[----:B------:R-:W-:Y:S02]  /*3bc0*/  @P1 HADD2.F32 R132, -RZ, R112.H0_H0 ;  /* 0x20000070ff841230 */ /* 0x000fe40000004100 */
[----:B------:R-:W-:Y:S01]  /*3bd0*/  @P6 FMUL.FTZ R185, R232, R135 ;  /* 0x00000087e8b96220 */ /* 0x000fe20000410000 */
[-CC-:B------:R-:W-:Y:S01]  /*3be0*/  FFMA.FTZ R135, R223, R190.reuse, R189.reuse ;  /* 0x000000bedf877223 */ /* 0x180fe200000100bd */
[----:B------:R-:W-:Y:S01]  /*3bf0*/  LOP3.LUT P5, RZ, R133, 0xff, RZ, 0xc0, !PT ;  /* 0x000000ff85ff7812 */ /* 0x000fe200078ac0ff */
[----:B------:R-:W-:Y:S01]  /*3c00*/  FFMA.FTZ R232, R225, R190, R189 ;  /* 0x000000bee1e87223 */ /* 0x000fe200000100bd */
[----:B------:R-:W-:Y:S01]  /*3c10*/  FMUL.FTZ R225, R2, R216 ;  /* 0x000000d802e17220 */ /* 0x000fe20000410000 */
[----:B------:R-:W-:Y:S01]  /*3c20*/  FADD.FTZ R135, R226, -R135 ;  /* 0x80000087e2877221 */ /* 0x000fe20000010000 */
[----:B------:R-:W-:Y:S01]  /*3c30*/  FMUL.FTZ R226, R2, R214 ;  /* 0x000000d602e27220 */ /* 0x000fe20000410000 */
[----:B------:R-:W-:Y:S01]  /*3c40*/  @P4 FMUL.FTZ R184, R234, R134 ;  /* 0x00000086eab84220 */ /* 0x000fe20000410000 */
[----:B------:R-:W-:-:S02]  /*3c50*/  LOP3.LUT P4, RZ, R182, 0xff00, RZ, 0xc0, !PT ;  /* 0x0000ff00b6ff7812 */ /* 0x000fc4000788c0ff */
[----:B------:R-:W-:Y:S01]  /*3c60*/  CS2R R212, SRZ ;  /* 0x0000000000d47805 */ /* 0x000fe2000001ff00 */
[----:B------:R-:W-:Y:S01]  /*3c70*/  @P1 FADD.FTZ R226, R226, R132 ;  /* 0x00000084e2e21221 */ /* 0x000fe20000010000 */
[----:B------:R-:W-:Y:S02]  /*3c80*/  @P1 HADD2.F32 R132, -RZ, R112.H1_H1 ;  /* 0x30000070ff841230 */ /* 0x000fe40000004100 */
[----:B------:R-:W-:Y:S01]  /*3c90*/  FADD.FTZ R232, R227, -R232 ;  /* 0x800000e8e3e87221 */ /* 0x000fe20000010000 */
[----:B------:R-:W-:Y:S01]  /*3ca0*/  FMUL.FTZ R227, R2, R224 ;  /* 0x000000e002e37220 */ /* 0x000fe20000410000 */
[----:B------:R-:W-:Y:S01]  /*3cb0*/  LOP3.LUT P6, RZ, R182, 0xff0000, RZ, 0xc0, !PT ;  /* 0x00ff0000b6ff7812 */ /* 0x000fe200078cc0ff */
[----:B------:R-:W-:Y:S01]  /*3cc0*/  FMUL.FTZ R135, R2, R135 ;  /* 0x0000008702877220 */ /* 0x000fe20000410000 */
[----:B------:R-:W-:Y:S01]  /*3cd0*/  @P1 FADD.FTZ R225, R225, R132 ;  /* 0x00000084e1e11221 */ /* 0x000fe20000010000 */
[----:B------:R-:W-:Y:S01]  /*3ce0*/  FMUL.FTZ R132, R226, R0 ;  /* 0x00000000e2847220 */ /* 0x000fe20000410000 */
[----:B------:R-:W-:Y:S01]  /*3cf0*/  FMUL.FTZ R232, R2, R232 ;  /* 0x000000e802e87220 */ /* 0x000fe20000410000 */
[----:B------:R-:W-:Y:S01]  /*3d00*/  CS2R R214, SRZ ;  /* 0x0000000000d67805 */ /* 0x000fe2000001ff00 */
[----:B------:R-:W-:Y:S01]  /*3d10*/  FMUL.FTZ R134, R225, R0 ;  /* 0x00000000e1867220 */ /* 0x000fe20000410000 */
[----:B------:R-:W-:Y:S01]  /*3d20*/  FMUL.FTZ R132, R132, UR15 ;  /* 0x0000000f84847c20 */ /* 0x000fe20008410000 */
[----:B------:R-:W-:Y:S01]  /*3d30*/  HFMA2.MMA R216, -RZ, RZ, 0, 0 ;  /* 0x00000000ffd87435 */ /* 0x000fe200000001ff */
[----:B------:R-:W-:Y:S01]  /*3d40*/  @P2 F2FP.F16.F32.PACK_AB R226, RZ, R226 ;  /* 0x000000e2ffe2223e */ /* 0x000fe200000000ff */
[----:B------:R-:W-:Y:S01]  /*3d50*/  FMUL.FTZ R134, R134, UR15 ;  /* 0x0000000f86867c20 */ /* 0x000fe20008410000 */
[----:B------:R-:W-:Y:S01]  /*3d60*/  FMUL.FTZ R197, R2, R198 ;  /* 0x000000c602c57220 */ /* 0x000fe20000410000 */
[----:B------:R-:W-:Y:S01]  /*3d70*/  @P1 HADD2.F32 R199, -RZ, R119.H1_H1 ;  /* 0x30000077ffc71230 */ /* 0x000fe20000004100 */
[----:B------:R-:W-:Y:S01]  /*3d80*/  @P2 PRMT R128, R226, 0x7610, R128 ;  /* 0x00007610e2802816 */ /* 0x000fe20000000080 */
[----:B------:R-:W-:Y:S01]  /*3d90*/  FMUL.FTZ R223, R57, R134 ;  /* 0x0000008639df7220 */ /* 0x000fe20000410000 */
[C---:B------:R-:W-:Y:S01]  /*3da0*/  FMUL.FTZ R196, R2.reuse, R196 ;  /* 0x000000c402c47220 */ /* 0x040fe20000410000 */
[----:B------:R-:W-:Y:S01]  /*3db0*/  HFMA2.MMA R162, -RZ, RZ, 0, 0 ;  /* 0x00000000ffa27435 */ /* 0x000fe200000001ff */
[----:B------:R-:W-:Y:S01]  /*3dc0*/  FMUL.FTZ R170, R2, R167 ;  /* 0x000000a702aa7220 */ /* 0x000fe20000410000 */
[----:B------:R-:W-:Y:S01]  /*3dd0*/  HFMA2.MMA R166, -RZ, RZ, 0, 0 ;  /* 0x00000000ffa67435 */ /* 0x000fe200000001ff */
[----:B------:R-:W-:Y:S01]  /*3de0*/  FSEL R223, R223, RZ, P4 ;  /* 0x000000ffdfdf7208 */ /* 0x000fe20002000000 */
[----:B------:R-:W2:Y:S01]  /*3df0*/  LDL.LU R237, [R1+0xb8] ;  /* 0x0000b80001ed7983 */ /* 0x000ea20000300800 */
[----:B----4-:R-:W-:-:S02]  /*3e00*/  @P5 HADD2.F32 R133, -RZ, R136.H0_H0 ;  /* 0x20000088ff855230 */ /* 0x010fc40000004100 */
[----:B------:R-:W-:Y:S02]  /*3e10*/  @P1 HADD2.F32 R198, -RZ, R119.H0_H0 ;  /* 0x20000077ffc61230 */ /* 0x000fe40000004100 */
[----:B------:R-:W-:Y:S01]  /*3e20*/  @P1 FADD.FTZ R197, R197, R199 ;  /* 0x000000c7c5c51221 */ /* 0x000fe20000010000 */
[----:B------:R-:W-:Y:S02]  /*3e30*/  @P4 HADD2.F32 R136, -RZ, R136.H1_H1 ;  /* 0x30000088ff884230 */ /* 0x000fe40000004100 */
[----:B------:R-:W-:Y:S01]  /*3e40*/  @P5 FMUL.FTZ R212, R132, R133 ;  /* 0x0000008584d45220 */ /* 0x000fe20000410000 */
[----:B------:R-:W-:Y:S01]  /*3e50*/  FMUL.FTZ R132, R56, R132 ;  /* 0x0000008438847220 */ /* 0x000fe20000410000 */
[--C-:B------:R-:W-:Y:S01]  /*3e60*/  @P1 HADD2.F32 R133, -RZ, R113.reuse.H0_H0 ;  /* 0x20000071ff851230 */ /* 0x100fe20000004100 */
[----:B------:R-:W-:Y:S01]  /*3e70*/  MOV R167, RZ ;  /* 0x000000ff00a77202 */ /* 0x000fe20000000f00 */
[----:B------:R-:W-:Y:S01]  /*3e80*/  @P4 FMUL.FTZ R213, R134, R136 ;  /* 0x0000008886d54220 */ /* 0x000fe20000410000 */
[----:B------:R-:W-:Y:S01]  /*3e90*/  @P1 HADD2.F32 R136, -RZ, R113.H1_H1 ;  /* 0x30000071ff881230 */ /* 0x000fe20000004100 */
[----:B------:R-:W-:Y:S01]  /*3ea0*/  FSEL R132, R132, RZ, P5 ;  /* 0x000000ff84847208 */ /* 0x000fe20002800000 */
[----:B------:R-:W-:Y:S01]  /*3eb0*/  @P1 FADD.FTZ R227, R227, R133 ;  /* 0x00000085e3e31221 */ /* 0x000fe20000010000 */
[----:B------:R-:W-:Y:S01]  /*3ec0*/  LOP3.LUT P5, RZ, R182, 0xff000000, RZ, 0xc0, !PT ;  /* 0xff000000b6ff7812 */ /* 0x000fe200078ac0ff */
[----:B------:R-:W-:Y:S01]  /*3ed0*/  @P1 HADD2.F32 R133, -RZ, R114.H0_H0 ;  /* 0x20000072ff851230 */ /* 0x000fe20000004100 */
[----:B------:R-:W-:Y:S01]  /*3ee0*/  LOP3.LUT P4, RZ, R183, 0xff, RZ, 0xc0, !PT ;  /* 0x000000ffb7ff7812 */ /* 0x000fe2000788c0ff */
[----:B------:R-:W-:Y:S01]  /*3ef0*/  @P1 FADD.FTZ R135, R135, R136 ;  /* 0x0000008887871221 */ /* 0x000fe20000010000 */
[----:B------:R-:W-:-:S02]  /*3f00*/  @P6 HADD2.F32 R136, -RZ, R137.H0_H0 ;  /* 0x20000089ff886230 */ /* 0x000fc40000004100 */
[----:B------:R-:W-:Y:S01]  /*3f10*/  FFMA.FTZ R182, R217, R190, R189 ;  /* 0x000000bed9b67223 */ /* 0x000fe200000100bd */
[----:B------:R-:W-:Y:S01]  /*3f20*/  @P1 FADD.FTZ R232, R232, R133 ;  /* 0x00000085e8e81221 */ /* 0x000fe20000010000 */
[-C--:B------:R-:W-:Y:S01]  /*3f30*/  FMUL.FTZ R133, R227, R0.reuse ;  /* 0x00000000e3857220 */ /* 0x080fe20000410000 */
[-C--:B------:R-:W-:Y:S01]  /*3f40*/  FMUL.FTZ R224, R135, R0.reuse ;  /* 0x0000000087e07220 */ /* 0x080fe20000410000 */
[----:B------:R-:W-:Y:S01]  /*3f50*/  FADD.FTZ R182, R219, -R182 ;  /* 0x800000b6dbb67221 */ /* 0x000fe20000010000 */
[----:B------:R-:W-:Y:S01]  /*3f60*/  FMUL.FTZ R134, R232, R0 ;  /* 0x00000000e8867220 */ /* 0x000fe20000410000 */
[----:B------:R-:W-:Y:S01]  /*3f70*/  FMUL.FTZ R133, R133, UR15 ;  /* 0x0000000f85857c20 */ /* 0x000fe20008410000 */
[----:B------:R-:W-:Y:S01]  /*3f80*/  FMUL.FTZ R224, R224, UR15 ;  /* 0x0000000fe0e07c20 */ /* 0x000fe20008410000 */
[----:B------:R-:W-:Y:S02]  /*3f90*/  @P5 HADD2.F32 R137, -RZ, R137.H1_H1 ;  /* 0x30000089ff895230 */ /* 0x000fe40000004100 */
[----:B------:R-:W-:Y:S01]  /*3fa0*/  FMUL.FTZ R134, R134, UR15 ;  /* 0x0000000f86867c20 */ /* 0x000fe20008410000 */
[----:B------:R-:W-:Y:S01]  /*3fb0*/  @P6 FMUL.FTZ R214, R133, R136 ;  /* 0x0000008885d66220 */ /* 0x000fe20000410000 */
[----:B------:R-:W-:-:S02]  /*3fc0*/  @P4 HADD2.F32 R136, -RZ, R138.H0_H0 ;  /* 0x2000008aff884230 */ /* 0x000fc40000004100 */
[----:B------:R-:W-:Y:S01]  /*3fd0*/  FMUL.FTZ R133, R58, R133 ;  /* 0x000000853a857220 */ /* 0x000fe20000410000 */
[----:B------:R-:W-:Y:S01]  /*3fe0*/  @P5 FMUL.FTZ R215, R224, R137 ;  /* 0x00000089e0d75220 */ /* 0x000fe20000410000 */
[----:B------:R-:W-:Y:S01]  /*3ff0*/  FMUL.FTZ R224, R59, R224 ;  /* 0x000000e03be07220 */ /* 0x000fe20000410000 */
[----:B------:R-:W-:Y:S01]  /*4000*/  FMUL.FTZ R182, R2, R182 ;  /* 0x000000b602b67220 */ /* 0x000fe20000410000 */
[----:B------:R-:W-:Y:S01]  /*4010*/  @P4 FMUL.FTZ R216, R134, R136 ;  /* 0x0000008886d84220 */ /* 0x000fe20000410000 */
[----:B------:R-:W-:Y:S01]  /*4020*/  FMUL.FTZ R134, R52, R134 ;  /* 0x0000008634867220 */ /* 0x000fe20000410000 */
[----:B------:R-:W-:Y:S01]  /*4030*/  FSEL R133, R133, RZ, P6 ;  /* 0x000000ff85857208 */ /* 0x000fe20003000000 */
[----:B------:R-:W-:Y:S01]  /*4040*/  FFMA.FTZ R217, R220, R190, R189 ;  /* 0x000000bedcd97223 */ /* 0x000fe200000100bd */
[----:B------:R-:W-:Y:S01]  /*4050*/  FSEL R224, R224, RZ, P5 ;  /* 0x000000ffe0e07208 */ /* 0x000fe20002800000 */
[--C-:B------:R-:W-:Y:S01]  /*4060*/  @P1 HADD2.F32 R219, -RZ, R115.reuse.H1_H1 ;  /* 0x30000073ffdb1230 */ /* 0x100fe20000004100 */
[C---:B------:R-:W-:Y:S01]  /*4070*/  LEA R136, P5, R177.reuse, UR18, 0x4 ;  /* 0x00000012b1887c11 */ /* 0x040fe2000f8a20ff */
[----:B------:R-:W-:Y:S01]  /*4080*/  FADD.FTZ R217, R222, -R217 ;  /* 0x800000d9ded97221 */ /* 0x000fe20000010000 */
[----:B------:R-:W-:Y:S01]  /*4090*/  FSEL R134, R134, RZ, P4 ;  /* 0x000000ff86867208 */ /* 0x000fe20002000000 */
[C---:B------:R-:W-:Y:S01]  /*40a0*/  FMUL.FTZ R186, R2.reuse, R186 ;  /* 0x000000ba02ba7220 */ /* 0x040fe20000410000 */
[----:B------:R-:W-:Y:S01]  /*40b0*/  LEA.HI.X R137, R177, UR19, RZ, 0x4, P5 ;  /* 0x00000013b1897c11 */ /* 0x000fe2000a8f24ff */
[C---:B------:R-:W-:Y:S01]  /*40c0*/  FMUL.FTZ R217, R2.reuse, R217 ;  /* 0x000000d902d97220 */ /* 0x040fe20000410000 */
[C---:B------:R-:W-:Y:S01]  /*40d0*/  LOP3.LUT P6, RZ, R183.reuse, 0xff00, RZ, 0xc0, !PT ;  /* 0x0000ff00b7ff7812 */ /* 0x040fe200078cc0ff */
[----:B------:R-:W-:Y:S01]  /*40e0*/  FMUL.FTZ R188, R2, R188 ;  /* 0x000000bc02bc7220 */ /* 0x000fe20000410000 */
[----:B------:R-:W-:Y:S01]  /*40f0*/  LOP3.LUT P4, RZ, R183, 0xff0000, RZ, 0xc0, !PT ;  /* 0x00ff0000b7ff7812 */ /* 0x000fe2000788c0ff */
[----:B------:R-:W-:Y:S01]  /*4100*/  @P1 FADD.FTZ R217, R217, R219 ;  /* 0x000000dbd9d91221 */ /* 0x000fe20000010000 */
[----:B------:R-:W-:Y:S01]  /*4110*/  LOP3.LUT P5, RZ, R183, 0xff000000, RZ, 0xc0, !PT ;  /* 0xff000000b7ff7812 */ /* 0x000fe200078ac0ff */
[----:B------:R-:W-:Y:S01]  /*4120*/  FFMA.FTZ R183, R218, R190, R189 ;  /* 0x000000bedab77223 */ /* 0x000fe200000100bd */
[----:B------:R-:W-:Y:S01]  /*4130*/  @P1 HADD2.F32 R218, -RZ, R114.H1_H1 ;  /* 0x30000072ffda1230 */ /* 0x000fe20000004100 */
[----:B------:R-:W-:Y:S01]  /*4140*/  @P2 F2FP.F16.F32.PACK_AB R220, RZ, R225 ;  /* 0x000000e1ffdc223e */ /* 0x000fe200000000ff */
[----:B------:R-:W4:Y:S01]  /*4150*/  LDL.LU R236, [R1+0xc4] ;  /* 0x0000c40001ec7983 */ /* 0x000f220000300800 */
[----:B------:R-:W-:Y:S01]  /*4160*/  FADD.FTZ R183, R221, -R183 ;  /* 0x800000b7ddb77221 */ /* 0x000fe20000010000 */
[----:B------:R-:W-:Y:S01]  /*4170*/  @P2 F2FP.F16.F32.PACK_AB R225, RZ, R217 ;  /* 0x000000d9ffe1223e */ /* 0x000fe200000000ff */
[----:B------:R-:W-:Y:S01]  /*4180*/  @P1 FADD.FTZ R182, R182, R218 ;  /* 0x000000dab6b61221 */ /* 0x000fe20000010000 */
[----:B------:R-:W-:-:S02]  /*4190*/  @P1 HADD2.F32 R218, -RZ, R115.H0_H0 ;  /* 0x20000073ffda1230 */ /* 0x000fc40000004100 */
[----:B------:R-:W-:Y:S01]  /*41a0*/  FMUL.FTZ R183, R2, R183 ;  /* 0x000000b702b77220 */ /* 0x000fe20000410000 */
[-C--:B------:R-:W-:Y:S01]  /*41b0*/  FMUL.FTZ R217, R217, R0.reuse ;  /* 0x00000000d9d97220 */ /* 0x080fe20000410000 */
[----:B------:R-:W-:Y:S01]  /*41c0*/  FMUL.FTZ R219, R182, R0 ;  /* 0x00000000b6db7220 */ /* 0x000fe20000410000 */
[----:B------:R-:W-:Y:S01]  /*41d0*/  @P2 F2FP.F16.F32.PACK_AB R222, RZ, R182 ;  /* 0x000000b6ffde223e */ /* 0x000fe200000000ff */
[----:B------:R-:W-:Y:S01]  /*41e0*/  @P1 FADD.FTZ R183, R183, R218 ;  /* 0x000000dab7b71221 */ /* 0x000fe20000010000 */
[----:B------:R-:W-:Y:S01]  /*41f0*/  FMUL.FTZ R217, R217, UR15 ;  /* 0x0000000fd9d97c20 */ /* 0x000fe20008410000 */
[----:B------:R-:W-:Y:S01]  /*4200*/  FMUL.FTZ R219, R219, UR15 ;  /* 0x0000000fdbdb7c20 */ /* 0x000fe20008410000 */
[----:B------:R-:W-:Y:S01]  /*4210*/  @P2 F2FP.F16.F32.PACK_AB R221, RZ, R135 ;  /* 0x00000087ffdd223e */ /* 0x000fe200000000ff */
[----:B------:R-:W-:Y:S01]  /*4220*/  FMUL.FTZ R218, R183, R0 ;  /* 0x00000000b7da7220 */ /* 0x000fe20000410000 */
[----:B------:R-:W-:Y:S01]  /*4230*/  @P2 F2FP.F16.F32.PACK_AB R233, RZ, R183 ;  /* 0x000000b7ffe9223e */ /* 0x000fe200000000ff */
[----:B------:R-:W-:Y:S01]  /*4240*/  FMUL.FTZ R235, R55, R217 ;  /* 0x000000d937eb7220 */ /* 0x000fe20000410000 */
[----:B------:R-:W0:Y:S01]  /*4250*/  @P2 LDC.64 R182, c[0x0][0x308] ;  /* 0x0000c200ffb62b82 */ /* 0x000e220000000a00 */
[----:B------:R-:W-:Y:S01]  /*4260*/  FMUL.FTZ R218, R218, UR15 ;  /* 0x0000000fdada7c20 */ /* 0x000fe20008410000 */
[----:B------:R-:W-:Y:S01]  /*4270*/  @P2 F2FP.F16.F32.PACK_AB R227, RZ, R227 ;  /* 0x000000e3ffe3223e */ /* 0x000fe200000000ff */
[----:B------:R-:W-:Y:S01]  /*4280*/  FMUL.FTZ R234, R53, R219 ;  /* 0x000000db35ea7220 */ /* 0x000fe20000410000 */
[----:B------:R-:W-:Y:S01]  /*4290*/  @P2 F2FP.F16.F32.PACK_AB R232, RZ, R232 ;  /* 0x000000e8ffe8223e */ /* 0x000fe200000000ff */
[----:B------:R-:W-:Y:S01]  /*42a0*/  FMUL.FTZ R135, R54, R218 ;  /* 0x000000da36877220 */ /* 0x000fe20000410000 */
[----:B------:R-:W-:-:S02]  /*42b0*/  @P2 PRMT R129, R227, 0x7610, R129 ;  /* 0x00007610e3812816 */ /* 0x000fc40000000081 */
[----:B------:R-:W-:Y:S02]  /*42c0*/  @P2 PRMT R130, R232, 0x7610, R130 ;  /* 0x00007610e8822816 */ /* 0x000fe40000000082 */
[----:B------:R-:W-:Y:S02]  /*42d0*/  @P2 PRMT R131, R233, 0x7610, R131 ;  /* 0x00007610e9832816 */ /* 0x000fe40000000083 */
[----:B------:R-:W-:Y:S02]  /*42e0*/  FSEL R135, R135, RZ, P4 ;  /* 0x000000ff87877208 */ /* 0x000fe40002000000 */
[----:B------:R-:W-:Y:S02]  /*42f0*/  FSEL R235, R235, RZ, P5 ;  /* 0x000000ffebeb7208 */ /* 0x000fe40002800000 */
[----:B------:R-:W-:Y:S02]  /*4300*/  FSEL R234, R234, RZ, P6 ;  /* 0x000000ffeaea7208 */ /* 0x000fe40003000000 */
[----:B------:R-:W-:-:S02]  /*4310*/  @P2 PRMT R128, R128, 0x5410, R220 ;  /* 0x0000541080802816 */ /* 0x000fc400000000dc */
[----:B------:R-:W-:Y:S02]  /*4320*/  @P2 PRMT R129, R129, 0x5410, R221 ;  /* 0x0000541081812816 */ /* 0x000fe400000000dd */
[----:B------:R-:W-:Y:S01]  /*4330*/  @P2 PRMT R130, R130, 0x5410, R222 ;  /* 0x0000541082822816 */ /* 0x000fe200000000de */
[----:B0-----:R-:W-:Y:S01]  /*4340*/  @P2 IMAD.WIDE.U32 R182, R177, 0x10, R182 ;  /* 0x00000010b1b62825 */ /* 0x001fe200078e00b6 */
[----:B------:R-:W-:Y:S02]  /*4350*/  @P2 PRMT R131, R131, 0x5410, R225 ;  /* 0x0000541083832816 */ /* 0x000fe400000000e1 */
[----:B------:R-:W-:Y:S02]  /*4360*/  F2FP.F16.F32.PACK_AB R135, R235, R135 ;  /* 0x00000087eb87723e */ /* 0x000fe400000000ff */
[----:B------:R-:W-:Y:S01]  /*4370*/  F2FP.F16.F32.PACK_AB R134, R234, R134 ;  /* 0x00000086ea86723e */ /* 0x000fe200000000ff */
[----:B------:R0:W-:Y:S01]  /*4380*/  @P2 STG.E.128 desc[UR6][R182.64], R128 ;  /* 0x00000080b6002986 */ /* 0x0001e2000c101d06 */
[----:B------:R-:W-:-:S02]  /*4390*/  F2FP.F16.F32.PACK_AB R133, R224, R133 ;  /* 0x00000085e085723e */ /* 0x000fc400000000ff */
[----:B------:R-:W-:Y:S01]  /*43a0*/  F2FP.F16.F32.PACK_AB R132, R223, R132 ;  /* 0x00000084df84723e */ /* 0x000fe200000000ff */
[----:B------:R-:W-:Y:S02]  /*43b0*/  @P6 HADD2.F32 R138, -RZ, R138.H1_H1 ;  /* 0x3000008aff8a6230 */ /* 0x000fe40000004100 */
[----:B------:R-:W-:Y:S01]  /*43c0*/  @P1 FADD.FTZ R196, R196, R198 ;  /* 0x000000c6c4c41221 */ /* 0x000fe20000010000 */
[----:B------:R-:W-:Y:S01]  /*43d0*/  @P4 HADD2.F32 R177, -RZ, R139.H0_H0 ;  /* 0x2000008bffb14230 */ /* 0x000fe20000004100 */
[----:B------:R-:W-:Y:S01]  /*43e0*/  @P2 F2FP.F16.F32.PACK_AB R199, RZ, R197 ;  /* 0x000000c5ffc7223e */ /* 0x000fe200000000ff */
[----:B------:R1:W-:Y:S01]  /*43f0*/  STG.E.128 desc[UR6][R136.64], R132 ;  /* 0x0000008488007986 */ /* 0x0003e2000c101d06 */
[----:B------:R-:W-:-:S03]  /*4400*/  FMUL.FTZ R187, R2, R171 ;  /* 0x000000ab02bb7220 */ /* 0x000fc60000410000 */
[----:B------:R-:W4:Y:S01]  /*4410*/  LDL.LU R235, [R1+0xc0] ;  /* 0x0000c00001eb7983 */ /* 0x000f220000300800 */
[----:B0-----:R-:W-:Y:S01]  /*4420*/  CS2R R182, SRZ ;  /* 0x0000000000b67805 */ /* 0x001fe2000001ff00 */
[----:B------:R-:W-:Y:S02]  /*4430*/  @P5 HADD2.F32 R139, -RZ, R139.H1_H1 ;  /* 0x3000008bff8b5230 */ /* 0x000fe40000004100 */
[----:B-1----:R-:W-:Y:S01]  /*4440*/  IMAD.WIDE.U32 R132, R176, 0x10, R240 ;  /* 0x00000010b0847825 */ /* 0x002fe200078e00f0 */
[----:B------:R-:W-:-:S03]  /*4450*/  MOV R136, R180 ;  /* 0x000000b400887202 */ /* 0x000fc60000000f00 */
[----:B------:R-:W-:Y:S01]  /*4460*/  FFMA.FTZ R137, R203, R190, R189 ;  /* 0x000000becb897223 */ /* 0x000fe200000100bd */
[----:B------:R-:W-:Y:S01]  /*4470*/  FMUL.FTZ R197, R197, R0 ;  /* 0x00000000c5c57220 */ /* 0x000fe20000410000 */
[----:B------:R-:W4:Y:S04]  /*4480*/  LDL.LU R234, [R1+0xcc] ;  /* 0x0000cc0001ea7983 */ /* 0x000f280000300800 */
[----:B------:R-:W3:Y:S01]  /*4490*/  LDG.E.128 R132, desc[UR6][R132.64] ;  /* 0x0000000684847981 */ /* 0x000ee2000c1e1d00 */
[----:B------:R-:W-:Y:S01]  /*44a0*/  @P6 FMUL.FTZ R182, R219, R138 ;  /* 0x0000008adbb66220 */ /* 0x000fe20000410000 */
[----:B------:R-:W-:Y:S01]  /*44b0*/  LOP3.LUT P6, RZ, R136, 0xff, RZ, 0xc0, !PT ;  /* 0x000000ff88ff7812 */ /* 0x000fe200078cc0ff */
[--C-:B------:R-:W-:Y:S02]  /*44c0*/  @P1 HADD2.F32 R138, -RZ, R116.reuse.H0_H0 ;  /* 0x20000074ff8a1230 */ /* 0x100fe40000004100 */
[----:B------:R-:W-:Y:S01]  /*44d0*/  FMUL.FTZ R136, R2, R205 ;  /* 0x000000cd02887220 */ /* 0x000fe20000410000 */
[----:B------:R-:W-:Y:S01]  /*44e0*/  @P4 FMUL.FTZ R183, R218, R177 ;  /* 0x000000b1dab74220 */ /* 0x000fe20000410000 */
[----:B------:R-:W-:Y:S01]  /*44f0*/  FADD.FTZ R137, R207, -R137 ;  /* 0x80000089cf897221 */ /* 0x000fe20000010000 */
[----:B------:R-:W-:Y:S01]  /*4500*/  LOP3.LUT P4, RZ, R180, 0xff00, RZ, 0xc0, !PT ;  /* 0x0000ff00b4ff7812 */ /* 0x000fe2000788c0ff */
[----:B------:R-:W-:Y:S01]  /*4510*/  @P1 FADD.FTZ R136, R136, R138 ;  /* 0x0000008a88881221 */ /* 0x000fe20000010000 */
[----:B------:R-:W-:-:S02]  /*4520*/  @P1 HADD2.F32 R138, -RZ, R116.H1_H1 ;  /* 0x30000074ff8a1230 */ /* 0x000fc40000004100 */
[----:B------:R-:W-:Y:S01]  /*4530*/  FMUL.FTZ R137, R2, R137 ;  /* 0x0000008902897220 */ /* 0x000fe20000410000 */
[----:B------:R-:W-:Y:S01]  /*4540*/  CS2R R202, SRZ ;  /* 0x0000000000ca7805 */ /* 0x000fe2000001ff00 */
[----:B------:R-:W-:Y:S01]  /*4550*/  FMUL.FTZ R177, R136, R0 ;  /* 0x0000000088b17220 */ /* 0x000fe20000410000 */
[----:B------:R-:W-:Y:S01]  /*4560*/  @P5 FMUL.FTZ R203, R217, R139 ;  /* 0x0000008bd9cb5220 */ /* 0x000fe20000410000 */
[----:B------:R-:W-:Y:S01]  /*4570*/  @P1 FADD.FTZ R137, R137, R138 ;  /* 0x0000008a89891221 */ /* 0x000fe20000010000 */
[----:B------:R-:W-:Y:S01]  /*4580*/  LOP3.LUT P5, RZ, R180, 0xff0000, RZ, 0xc0, !PT ;  /* 0x00ff0000b4ff7812 */ /* 0x000fe200078ac0ff */
[----:B------:R-:W-:Y:S01]  /*4590*/  FMUL.FTZ R177, R177, UR15 ;  /* 0x0000000fb1b17c20 */ /* 0x000fe20008410000 */
[C---:B------:R-:W-:Y:S01]  /*45a0*/  FMUL.FTZ R139, R2.reuse, R211 ;  /* 0x000000d3028b7220 */ /* 0x040fe20000410000 */
[----:B------:R-:W-:Y:S01]  /*45b0*/  FMUL.FTZ R211, R2, R206 ;  /* 0x000000ce02d37220 */ /* 0x000fe20000410000 */
[----:B------:R-:W-:Y:S02]  /*45c0*/  @P1 HADD2.F32 R138, -RZ, R118.H0_H0 ;  /* 0x20000076ff8a1230 */ /* 0x000fe40000004100 */
[----:B------:R-:W-:Y:S01]  /*45d0*/  FMUL.FTZ R208, R48, R177 ;  /* 0x000000b130d07220 */ /* 0x000fe20000410000 */
[----:B------:R-:W-:Y:S01]  /*45e0*/  FMUL.FTZ R217, R2, R210 ;  /* 0x000000d202d97220 */ /* 0x000fe20000410000 */
[----:B------:R-:W-:-:S02]  /*45f0*/  CS2R R206, SRZ ;  /* 0x0000000000ce7805 */ /* 0x000fc4000001ff00 */
[----:B------:R-:W-:Y:S01]  /*4600*/  @P2 F2FP.F16.F32.PACK_AB R200, RZ, R137 ;  /* 0x00000089ffc8223e */ /* 0x000fe200000000ff */
[----:B------:R-:W-:Y:S01]  /*4610*/  FMUL.FTZ R197, R197, UR15 ;  /* 0x0000000fc5c57c20 */ /* 0x000fe20008410000 */
[----:B------:R-:W-:Y:S01]  /*4620*/  FSEL R208, R208, RZ, P6 ;  /* 0x000000ffd0d07208 */ /* 0x000fe20003000000 */
[----:B------:R-:W-:Y:S01]  /*4630*/  @P1 FADD.FTZ R217, R217, R138 ;  /* 0x0000008ad9d91221 */ /* 0x000fe20000010000 */
[----:B------:R-:W-:Y:S01]  /*4640*/  @P2 F2FP.F16.F32.PACK_AB R219, RZ, R196 ;  /* 0x000000c4ffdb223e */ /* 0x000fe200000000ff */
[-C--:B------:R-:W-:Y:S01]  /*4650*/  FMUL.FTZ R196, R196, R0.reuse ;  /* 0x00000000c4c47220 */ /* 0x080fe20000410000 */
[----:B------:R-:W-:Y:S01]  /*4660*/  FMUL.FTZ R220, R47, R197 ;  /* 0x000000c52fdc7220 */ /* 0x000fe20000410000 */
[----:B------:R-:W-:Y:S01]  /*4670*/  FMUL.FTZ R138, R217, R0 ;  /* 0x00000000d98a7220 */ /* 0x000fe20000410000 */
[----:B------:R-:W-:Y:S01]  /*4680*/  @P2 F2FP.F16.F32.PACK_AB R217, RZ, R217 ;  /* 0x000000d9ffd9223e */ /* 0x000fe200000000ff */
[----:B------:R-:W-:Y:S01]  /*4690*/  FMUL.FTZ R196, R196, UR15 ;  /* 0x0000000fc4c47c20 */ /* 0x000fe20008410000 */
[----:B------:R-:W-:Y:S01]  /*46a0*/  @P2 PRMT R131, R219, 0x7610, R131 ;  /* 0x00007610db832816 */ /* 0x000fe20000000083 */
[----:B------:R-:W-:Y:S01]  /*46b0*/  FMUL.FTZ R138, R138, UR15 ;  /* 0x0000000f8a8a7c20 */ /* 0x000fe20008410000 */
[----:B------:R-:W-:Y:S01]  /*46c0*/  @P2 PRMT R130, R217, 0x7610, R130 ;  /* 0x00007610d9822816 */ /* 0x000fe20000000082 */
[----:B------:R-:W4:Y:S01]  /*46d0*/  LDL.LU R233, [R1+0xc8] ;  /* 0x0000c80001e97983 */ /* 0x000f220000300800 */
[----:B------:R-:W-:-:S03]  /*46e0*/  @P2 PRMT R131, R131, 0x5410, R199 ;  /* 0x0000541083832816 */ /* 0x000fc600000000c7 */
        /* <DEDUP_REMOVED lines=11> */
[----:B------:R-:W-:Y:S01]  /*47a0*/  FMUL.FTZ R204, R137, R0 ;  /* 0x0000000089cc7220 */ /* 0x000fe20000410000 */
[----:B------:R-:W-:Y:S01]  /*47b0*/  LOP3.LUT P6, RZ, R180, 0xff000000, RZ, 0xc0, !PT ;  /* 0xff000000b4ff7812 */ /* 0x000fe200078cc0ff */
[--C-:B------:R-:W-:Y:S02]  /*47c0*/  @P1 HADD2.F32 R180, -RZ, R117.reuse.H1_H1 ;  /* 0x30000075ffb41230 */ /* 0x100fe40000004100 */
[----:B------:R-:W-:Y:S01]  /*47d0*/  FMUL.FTZ R205, R204, UR15 ;  /* 0x0000000fcccd7c20 */ /* 0x000fe20008410000 */
[----:B------:R-:W-:Y:S01]  /*47e0*/  HFMA2.MMA R204, -RZ, RZ, 0, 0 ;  /* 0x00000000ffcc7435 */ /* 0x000fe200000001ff */
[----:B------:R-:W-:Y:S02]  /*47f0*/  @P1 HADD2.F32 R177, -RZ, R117.H0_H0 ;  /* 0x20000075ffb11230 */ /* 0x000fe40000004100 */
[----:B------:R-:W-:Y:S01]  /*4800*/  @P1 FADD.FTZ R211, R211, R180 ;  /* 0x000000b4d3d31221 */ /* 0x000fe20000010000 */
[----:B------:R-:W-:-:S02]  /*4810*/  FMUL.FTZ R180, R49, R205 ;  /* 0x000000cd31b47220 */ /* 0x000fc40000410000 */
[----:B------:R-:W-:Y:S01]  /*4820*/  @P4 FMUL.FTZ R204, R205, R132 ;  /* 0x00000084cdcc4220 */ /* 0x000fe20000410000 */
[----:B------:R-:W-:Y:S02]  /*4830*/  @P1 FADD.FTZ R139, R139, R177 ;  /* 0x000000b18b8b1221 */ /* 0x000fe40000010000 */
[----:B------:R-:W-:Y:S01]  /*4840*/  FSEL R180, R180, RZ, P4 ;  /* 0x000000ffb4b47208 */ /* 0x000fe20002000000 */
[-C--:B------:R-:W-:Y:S01]  /*4850*/  FMUL.FTZ R209, R211, R0.reuse ;  /* 0x00000000d3d17220 */ /* 0x080fe20000410000 */
[----:B------:R-:W-:Y:S01]  /*4860*/  LOP3.LUT P4, RZ, R181, 0xff, RZ, 0xc0, !PT ;  /* 0x000000ffb5ff7812 */ /* 0x000fe2000788c0ff */
[----:B------:R-:W-:Y:S01]  /*4870*/  FMUL.FTZ R210, R139, R0 ;  /* 0x000000008bd27220 */ /* 0x000fe20000410000 */
[--C-:B------:R-:W-:Y:S02]  /*4880*/  @P5 HADD2.F32 R132, -RZ, R133.reuse.H0_H0 ;  /* 0x20000085ff845230 */ /* 0x100fe40000004100 */
[----:B------:R-:W-:Y:S01]  /*4890*/  FMUL.FTZ R209, R209, UR15 ;  /* 0x0000000fd1d17c20 */ /* 0x000fe20008410000 */
[----:B------:R-:W-:-:S02]  /*48a0*/  @P6 HADD2.F32 R133, -RZ, R133.H1_H1 ;  /* 0x30000085ff856230 */ /* 0x000fc40000004100 */
[----:B------:R-:W-:Y:S01]  /*48b0*/  FMUL.FTZ R210, R210, UR15 ;  /* 0x0000000fd2d27c20 */ /* 0x000fe20008410000 */
[----:B------:R-:W-:Y:S01]  /*48c0*/  MOV R205, RZ ;  /* 0x000000ff00cd7202 */ /* 0x000fe20000000f00 */
[----:B------:R-:W-:Y:S01]  /*48d0*/  FMUL.FTZ R177, R2, R201 ;  /* 0x000000c902b17220 */ /* 0x000fe20000410000 */
[----:B------:R-:W-:Y:S01]  /*48e0*/  @P2 F2FP.F16.F32.PACK_AB R201, RZ, R139 ;  /* 0x0000008bffc9223e */ /* 0x000fe200000000ff */
[----:B------:R-:W-:Y:S01]  /*48f0*/  @P5 FMUL.FTZ R205, R210, R132 ;  /* 0x00000084d2cd5220 */ /* 0x000fe20000410000 */
[----:B------:R-:W-:Y:S01]  /*4900*/  @P6 FMUL.FTZ R206, R209, R133 ;  /* 0x00000085d1ce6220 */ /* 0x000fe20000410000 */
[----:B------:R-:W-:Y:S01]  /*4910*/  FMUL.FTZ R209, R51, R209 ;  /* 0x000000d133d17220 */ /* 0x000fe20000410000 */
[----:B------:R-:W-:Y:S01]  /*4920*/  FMUL.FTZ R210, R50, R210 ;  /* 0x000000d232d27220 */ /* 0x000fe20000410000 */
[----:B------:R-:W-:Y:S02]  /*4930*/  @P4 HADD2.F32 R132, -RZ, R134.H0_H0 ;  /* 0x20000086ff844230 */ /* 0x000fe40000004100 */
[----:B------:R-:W-:Y:S01]  /*4940*/  FMUL.FTZ R139, R46, R196 ;  /* 0x000000c42e8b7220 */ /* 0x000fe20000410000 */
[----:B------:R-:W-:-:S02]  /*4950*/  @P2 F2FP.F16.F32.PACK_AB R211, RZ, R211 ;  /* 0x000000d3ffd3223e */ /* 0x000fc400000000ff */
[----:B------:R-:W-:Y:S01]  /*4960*/  FSEL R209, R209, RZ, P6 ;  /* 0x000000ffd1d17208 */ /* 0x000fe20003000000 */
[----:B------:R-:W-:Y:S01]  /*4970*/  @P4 FMUL.FTZ R207, R138, R132 ;  /* 0x000000848acf4220 */ /* 0x000fe20000410000 */
[----:B------:R-:W-:Y:S01]  /*4980*/  FMUL.FTZ R138, R44, R138 ;  /* 0x0000008a2c8a7220 */ /* 0x000fe20000410000 */
[----:B------:R-:W-:Y:S02]  /*4990*/  LEA R132, P6, R176, UR18, 0x4 ;  /* 0x00000012b0847c11 */ /* 0x000fe4000f8c20ff */
[----:B------:R-:W-:Y:S02]  /*49a0*/  FSEL R210, R210, RZ, P5 ;  /* 0x000000ffd2d27208 */ /* 0x000fe40002800000 */
[----:B------:R-:W-:Y:S02]  /*49b0*/  FSEL R138, R138, RZ, P4 ;  /* 0x000000ff8a8a7208 */ /* 0x000fe40002000000 */
[----:B------:R-:W-:Y:S02]  /*49c0*/  LEA.HI.X R133, R176, UR19, RZ, 0x4, P6 ;  /* 0x00000013b0857c11 */ /* 0x000fe4000b0f24ff */
[----:B------:R-:W-:-:S02]  /*49d0*/  LOP3.LUT P5, RZ, R181, 0xff00, RZ, 0xc0, !PT ;  /* 0x0000ff00b5ff7812 */ /* 0x000fc400078ac0ff */
[C---:B------:R-:W-:Y:S02]  /*49e0*/  LOP3.LUT P4, RZ, R181.reuse, 0xff0000, RZ, 0xc0, !PT ;  /* 0x00ff0000b5ff7812 */ /* 0x040fe4000788c0ff */
[----:B------:R-:W-:Y:S01]  /*49f0*/  LOP3.LUT P6, RZ, R181, 0xff000000, RZ, 0xc0, !PT ;  /* 0xff000000b5ff7812 */ /* 0x000fe200078cc0ff */
[----:B------:R-:W-:Y:S01]  /*4a00*/  @P1 HADD2.F32 R181, -RZ, R118.H1_H1 ;  /* 0x30000076ffb51230 */ /* 0x000fe20000004100 */
[----:B------:R-:W-:Y:S02]  /*4a10*/  @P2 PRMT R129, R201, 0x7610, R129 ;  /* 0x00007610c9812816 */ /* 0x000fe40000000081 */
[----:B------:R-:W-:Y:S02]  /*4a20*/  FSEL R139, R139, RZ, P4 ;  /* 0x000000ff8b8b7208 */ /* 0x000fe40002000000 */
[----:B------:R-:W-:Y:S01]  /*4a30*/  @P1 FADD.FTZ R177, R177, R181 ;  /* 0x000000b5b1b11221 */ /* 0x000fe20000010000 */
[----:B------:R-:W-:Y:S02]  /*4a40*/  @P2 F2FP.F16.F32.PACK_AB R181, RZ, R136 ;  /* 0x00000088ffb5223e */ /* 0x000fe400000000ff */
[----:B------:R-:W0:Y:S01]  /*4a50*/  @P2 LDC.64 R136, c[0x0][0x308] ;  /* 0x0000c200ff882b82 */ /* 0x000e220000000a00 */
[----:B------:R-:W-:Y:S01]  /*4a60*/  FMUL.FTZ R198, R177, R0 ;  /* 0x00000000b1c67220 */ /* 0x000fe20000410000 */
[----:B------:R-:W-:-:S02]  /*4a70*/  @P2 F2FP.F16.F32.PACK_AB R218, RZ, R177 ;  /* 0x000000b1ffda223e */ /* 0x000fc400000000ff */
[----:B------:R-:W-:Y:S01]  /*4a80*/  @P2 PRMT R128, R181, 0x7610, R128 ;  /* 0x00007610b5802816 */ /* 0x000fe20000000080 */
[----:B------:R-:W-:Y:S01]  /*4a90*/  FMUL.FTZ R198, R198, UR15 ;  /* 0x0000000fc6c67c20 */ /* 0x000fe20008410000 */
[----:B------:R-:W-:Y:S02]  /*4aa0*/  FSEL R220, R220, RZ, P6 ;  /* 0x000000ffdcdc7208 */ /* 0x000fe40003000000 */
[----:B------:R-:W-:Y:S01]  /*4ab0*/  @P2 PRMT R128, R128, 0x5410, R200 ;  /* 0x0000541080802816 */ /* 0x000fe200000000c8 */
[----:B------:R-:W-:Y:S01]  /*4ac0*/  FMUL.FTZ R177, R45, R198 ;  /* 0x000000c62db17220 */ /* 0x000fe20000410000 */
[----:B------:R-:W-:Y:S02]  /*4ad0*/  @P2 PRMT R129, R129, 0x5410, R211 ;  /* 0x0000541081812816 */ /* 0x000fe400000000d3 */
[----:B------:R-:W-:Y:S02]  /*4ae0*/  @P2 PRMT R130, R130, 0x5410, R218 ;  /* 0x0000541082822816 */ /* 0x000fe400000000da */
[----:B------:R-:W-:-:S02]  /*4af0*/  FSEL R177, R177, RZ, P5 ;  /* 0x000000ffb1b17208 */ /* 0x000fc40002800000 */
[----:B------:R-:W-:Y:S02]  /*4b00*/  F2FP.F16.F32.PACK_AB R139, R220, R139 ;  /* 0x0000008bdc8b723e */ /* 0x000fe400000000ff */
[----:B------:R-:W-:Y:S01]  /*4b10*/  F2FP.F16.F32.PACK_AB R138, R177, R138 ;  /* 0x0000008ab18a723e */ /* 0x000fe200000000ff */
[----:B------:R-:W-:Y:S01]  /*4b20*/  @P5 HADD2.F32 R134, -RZ, R134.H1_H1 ;  /* 0x30000086ff865230 */ /* 0x000fe20000004100 */
[----:B------:R-:W3:Y:S01]  /*4b30*/  LDL.LU R220, [R1+0xf4] ;  /* 0x0000f40001dc7983 */ /* 0x000ee20000300800 */
[----:B0-----:R-:W-:Y:S01]  /*4b40*/  @P2 IMAD.WIDE.U32 R176, R176, 0x10, R136 ;  /* 0x00000010b0b02825 */ /* 0x001fe200078e0088 */
[----:B------:R-:W-:Y:S02]  /*4b50*/  F2FP.F16.F32.PACK_AB R137, R209, R210 ;  /* 0x000000d2d189723e */ /* 0x000fe400000000ff */
[----:B------:R-:W3:Y:S01]  /*4b60*/  LDL.LU R219, [R1+0xf0] ;  /* 0x0000f00001db7983 */ /* 0x000ee20000300800 */
[----:B------:R-:W-:Y:S01]  /*4b70*/  F2FP.F16.F32.PACK_AB R136, R180, R208 ;  /* 0x000000d0b488723e */ /* 0x000fe200000000ff */
[----:B------:R-:W-:-:S02]  /*4b80*/  IMAD.WIDE.U32 R180, R175, 0x10, R240 ;  /* 0x00000010afb47825 */ /* 0x000fc400078e00f0 */
[----:B------:R0:W-:Y:S04]  /*4b90*/  @P2 STG.E.128 desc[UR6][R176.64], R128 ;  /* 0x00000080b0002986 */ /* 0x0001e8000c101d06 */
[----:B------:R1:W-:Y:S04]  /*4ba0*/  STG.E.128 desc[UR6][R132.64], R136 ;  /* 0x0000008884007986 */ /* 0x0003e8000c101d06 */
[----:B------:R-:W3:Y:S04]  /*4bb0*/  LDL.LU R218, [R1+0xfc] ;  /* 0x0000fc0001da7983 */ /* 0x000ee80000300800 */
[----:B------:R-:W3:Y:S04]  /*4bc0*/  LDL.LU R217, [R1+0xf8] ;  /* 0x0000f80001d97983 */ /* 0x000ee80000300800 */
[----:B------:R-:W3:Y:S01]  /*4bd0*/  LDL.LU R211, [R1+0x104] ;  /* 0x0001040001d37983 */ /* 0x000ee20000300800 */
[----:B0-----:R-:W-:Y:S01]  /*4be0*/  HFMA2.MMA R176, -RZ, RZ, 0, 0 ;  /* 0x00000000ffb07435 */ /* 0x001fe200000001ff */
[----:B------:R-:W-:-:S02]  /*4bf0*/  FFMA.FTZ R177, R168, R190, R189 ;  /* 0x000000bea8b17223 */ /* 0x000fc400000100bd */
[----:B------:R-:W3:Y:S04]  /*4c00*/  LDL.LU R210, [R1+0x100] ;  /* 0x0001000001d27983 */ /* 0x000ee80000300800 */
[----:B-1----:R-:W2:Y:S01]  /*4c10*/  LDG.E.128 R136, desc[UR6][R180.64] ;  /* 0x00000006b4887981 */ /* 0x002ea2000c1e1d00 */
[----:B------:R-:W-:Y:S01]  /*4c20*/  MOV R132, R154 ;  /* 0x0000009a00847202 */ /* 0x000fe20000000f00 */
[----:B------:R-:W-:Y:S01]  /*4c30*/  @P5 FMUL.FTZ R176, R198, R134 ;  /* 0x00000086c6b05220 */ /* 0x000fe20000410000 */
[----:B------:R-:W-:Y:S02]  /*4c40*/  @P4 HADD2.F32 R133, -RZ, R135.H0_H0 ;  /* 0x20000087ff854230 */ /* 0x000fe40000004100 */
[----:B------:R-:W-:Y:S01]  /*4c50*/  FMUL.FTZ R134, R2, R160 ;  /* 0x000000a002867220 */ /* 0x000fe20000410000 */
[----:B------:R-:W-:Y:S01]  /*4c60*/  LOP3.LUT P5, RZ, R132, 0xff, RZ, 0xc0, !PT ;  /* 0x000000ff84ff7812 */ /* 0x000fe200078ac0ff */
[----:B------:R-:W-:-:S02]  /*4c70*/  @P1 HADD2.F32 R132, -RZ, R120.H0_H0 ;  /* 0x20000078ff841230 */ /* 0x000fc40000004100 */
[----:B------:R-:W-:Y:S01]  /*4c80*/  FADD.FTZ R177, R169, -R177 ;  /* 0x800000b1a9b17221 */ /* 0x000fe20000010000 */
[----:B------:R-:W-:Y:S01]  /*4c90*/  @P4 FMUL.FTZ R162, R196, R133 ;  /* 0x00000085c4a24220 */ /* 0x000fe20000410000 */
[----:B------:R-:W-:Y:S01]  /*4ca0*/  @P1 HADD2.F32 R133, -RZ, R120.H1_H1 ;  /* 0x30000078ff851230 */ /* 0x000fe20000004100 */
[----:B------:R-:W-:Y:S01]  /*4cb0*/  LOP3.LUT P4, RZ, R154, 0xff00, RZ, 0xc0, !PT ;  /* 0x0000ff009aff7812 */ /* 0x000fe2000788c0ff */
[----:B------:R-:W-:Y:S01]  /*4cc0*/  @P1 FADD.FTZ R134, R134, R132 ;  /* 0x0000008486861221 */ /* 0x000fe20000010000 */
[C---:B------:R-:W-:Y:S01]  /*4cd0*/  FMUL.FTZ R169, R2.reuse, R163 ;  /* 0x000000a302a97220 */ /* 0x040fe20000410000 */
[----:B------:R-:W-:Y:S02]  /*4ce0*/  @P6 HADD2.F32 R132, -RZ, R135.H1_H1 ;  /* 0x30000087ff846230 */ /* 0x000fe40000004100 */
[----:B------:R-:W-:Y:S01]  /*4cf0*/  FMUL.FTZ R135, R2, R164 ;  /* 0x000000a402877220 */ /* 0x000fe20000410000 */
[----:B------:R-:W-:Y:S02]  /*4d00*/  @P1 HADD2.F32 R160, -RZ, R121.H0_H0 ;  /* 0x20000079ffa01230 */ /* 0x000fe40000004100 */
[----:B------:R-:W-:Y:S01]  /*4d10*/  @P1 FADD.FTZ R169, R169, R133 ;  /* 0x00000085a9a91221 */ /* 0x000fe20000010000 */
[----:B------:R-:W-:Y:S01]  /*4d20*/  MOV R163, RZ ;  /* 0x000000ff00a37202 */ /* 0x000fe20000000f00 */
[----:B------:R-:W-:Y:S01]  /*4d30*/  @P6 FMUL.FTZ R163, R197, R132 ;  /* 0x00000084c5a36220 */ /* 0x000fe20000410000 */
[----:B------:R-:W-:Y:S01]  /*4d40*/  LOP3.LUT P6, RZ, R154, 0xff0000, RZ, 0xc0, !PT ;  /* 0x00ff00009aff7812 */ /* 0x000fe200078cc0ff */
[----:B------:R-:W-:Y:S01]  /*4d50*/  @P1 FADD.FTZ R135, R135, R160 ;  /* 0x000000a087871221 */ /* 0x000fe20000010000 */
[-C--:B------:R-:W-:Y:S01]  /*4d60*/  FMUL.FTZ R160, R134, R0.reuse ;  /* 0x0000000086a07220 */ /* 0x080fe20000410000 */
[----:B------:R-:W-:Y:S01]  /*4d70*/  FMUL.FTZ R133, R169, R0 ;  /* 0x00000000a9857220 */ /* 0x000fe20000410000 */
[----:B------:R-:W-:Y:S01]  /*4d80*/  CS2R R164, SRZ ;  /* 0x0000000000a47805 */ /* 0x000fe2000001ff00 */
[----:B------:R-:W-:Y:S01]  /*4d90*/  FMUL.FTZ R177, R2, R177 ;  /* 0x000000b102b17220 */ /* 0x000fe20000410000 */
[----:B------:R-:W-:Y:S01]  /*4da0*/  FMUL.FTZ R160, R160, UR15 ;  /* 0x0000000fa0a07c20 */ /* 0x000fe20008410000 */
[----:B------:R-:W-:Y:S01]  /*4db0*/  FMUL.FTZ R133, R133, UR15 ;  /* 0x0000000f85857c20 */ /* 0x000fe20008410000 */
[----:B------:R-:W-:Y:S01]  /*4dc0*/  HFMA2.MMA R168, -RZ, RZ, 0, 0 ;  /* 0x00000000ffa87435 */ /* 0x000fe200000001ff */
[----:B------:R-:W-:-:S02]  /*4dd0*/  @P1 HADD2.F32 R196, -RZ, R123.H0_H0 ;  /* 0x2000007bffc41230 */ /* 0x000fc40000004100 */
[----:B------:R-:W-:Y:S01]  /*4de0*/  FMUL.FTZ R161, R40, R160 ;  /* 0x000000a028a17220 */ /* 0x000fe20000410000 */
[----:B------:R-:W-:Y:S01]  /*4df0*/  @P1 HADD2.F32 R197, -RZ, R123.H1_H1 ;  /* 0x3000007bffc51230 */ /* 0x000fe20000004100 */
[----:B------:R-:W-:Y:S01]  /*4e00*/  @P2 F2FP.F16.F32.PACK_AB R198, RZ, R135 ;  /* 0x00000087ffc6223e */ /* 0x000fe200000000ff */
[----:B------:R-:W3:Y:S01]  /*4e10*/  LDL.LU R209, [R1+0x10c] ;  /* 0x00010c0001d17983 */ /* 0x000ee20000300800 */
[----:B------:R-:W-:Y:S01]  /*4e20*/  @P1 FADD.FTZ R186, R186, R196 ;  /* 0x000000c4baba1221 */ /* 0x000fe20000010000 */
[----:B------:R-:W-:Y:S01]  /*4e30*/  FSEL R161, R161, RZ, P5 ;  /* 0x000000ffa1a17208 */ /* 0x000fe20002800000 */
[----:B------:R-:W-:Y:S01]  /*4e40*/  @P1 FADD.FTZ R188, R188, R197 ;  /* 0x000000c5bcbc1221 */ /* 0x000fe20000010000 */
[----:B------:R-:W-:Y:S01]  /*4e50*/  @P2 F2FP.F16.F32.PACK_AB R197, RZ, R169 ;  /* 0x000000a9ffc5223e */ /* 0x000fe200000000ff */
[----:B------:R-:W-:Y:S01]  /*4e60*/  FMUL.FTZ R169, R186, R0 ;  /* 0x00000000baa97220 */ /* 0x000fe20000410000 */
[----:B------:R-:W-:Y:S01]  /*4e70*/  @P2 F2FP.F16.F32.PACK_AB R196, RZ, R134 ;  /* 0x00000086ffc4223e */ /* 0x000fe200000000ff */
[----:B------:R-:W-:Y:S01]  /*4e80*/  FMUL.FTZ R171, R188, R0 ;  /* 0x00000000bcab7220 */ /* 0x000fe20000410000 */
[----:B------:R-:W-:Y:S01]  /*4e90*/  @P2 F2FP.F16.F32.PACK_AB R186, RZ, R186 ;  /* 0x000000baffba223e */ /* 0x000fe200000000ff */
[----:B------:R-:W-:Y:S01]  /*4ea0*/  FMUL.FTZ R169, R169, UR15 ;  /* 0x0000000fa9a97c20 */ /* 0x000fe20008410000 */
[----:B------:R-:W-:Y:S01]  /*4eb0*/  @P2 PRMT R128, R196, 0x7610, R128 ;  /* 0x00007610c4802816 */ /* 0x000fe20000000080 */
[----:B------:R-:W-:Y:S01]  /*4ec0*/  FMUL.FTZ R171, R171, UR15 ;  /* 0x0000000fabab7c20 */ /* 0x000fe20008410000 */
[----:B------:R-:W3:Y:S01]  /*4ed0*/  LDL.LU R208, [R1+0x108] ;  /* 0x0001080001d07983 */ /* 0x000ee20000300800 */
[----:B------:R-:W-:-:S02]  /*4ee0*/  @P2 F2FP.F16.F32.PACK_AB R188, RZ, R188 ;  /* 0x000000bcffbc223e */ /* 0x000fc400000000ff */
[----:B------:R-:W-:Y:S01]  /*4ef0*/  @P2 PRMT R129, R198, 0x7610, R129 ;  /* 0x00007610c6812816 */ /* 0x000fe20000000081 */
[----:B------:R-:W3:Y:S01]  /*4f00*/  LDL.LU R201, [R1+0x114] ;  /* 0x0001140001c97983 */ /* 0x000ee20000300800 */
[----:B------:R-:W-:Y:S02]  /*4f10*/  @P2 PRMT R131, R186, 0x7610, R131 ;  /* 0x00007610ba832816 */ /* 0x000fe40000000083 */
[----:B------:R-:W-:Y:S01]  /*4f20*/  @P2 PRMT R128, R128, 0x5410, R197 ;  /* 0x0000541080802816 */ /* 0x000fe200000000c5 */
[----:B------:R-:W3:Y:S01]  /*4f30*/  LDL.LU R200, [R1+0x110] ;  /* 0x0001100001c87983 */ /* 0x000ee20000300800 */
[----:B------:R-:W-:-:S03]  /*4f40*/  @P2 PRMT R131, R131, 0x5410, R188 ;  /* 0x0000541083832816 */ /* 0x000fc600000000bc */
[----:B------:R-:W3:Y:S04]  /*4f50*/  LDL.LU R199, [R1+0x11c] ;  /* 0x00011c0001c77983 */ /* 0x000ee80000300800 */
[----:B------:R-:W3:Y:S04]  /*4f60*/  LDL.LU R198, [R1+0x118] ;  /* 0x0001180001c67983 */ /* 0x000ee80000300800 */
[----:B------:R-:W3:Y:S04]  /*4f70*/  LDL.LU R197, [R1+0x124] ;  /* 0x0001240001c57983 */ /* 0x000ee80000300800 */
[----:B------:R-:W3:Y:S01]  /*4f80*/  LDL.LU R196, [R1+0x120] ;  /* 0x0001200001c47983 */ /* 0x000ee20000300800 */
        /* <DEDUP_REMOVED lines=8> */
[----:B--2---:R-:W-:-:S02]  /*5010*/  @P5 HADD2.F32 R132, -RZ, R136.H0_H0 ;  /* 0x20000088ff845230 */ /* 0x004fc40000004100 */
[----:B------:R-:W-:-:S03]  /*5020*/  @P4 HADD2.F32 R136, -RZ, R136.H1_H1 ;  /* 0x30000088ff884230 */ /* 0x000fc60000004100 */
[----:B------:R-:W-:Y:S01]  /*5030*/  @P5 FMUL.FTZ R165, R160, R132 ;  /* 0x00000084a0a55220 */ /* 0x000fe20000410000 */
[----:B------:R-:W-:Y:S01]  /*5040*/  FMUL.FTZ R160, R41, R133 ;  /* 0x0000008529a07220 */ /* 0x000fe20000410000 */
[----:B------:R-:W-:Y:S01]  /*5050*/  @P4 FMUL.FTZ R164, R133, R136 ;  /* 0x0000008885a44220 */ /* 0x000fe20000410000 */
[----:B------:R-:W-:Y:S02]  /*5060*/  @P1 HADD2.F32 R132, -RZ, R121.H1_H1 ;  /* 0x30000079ff841230 */ /* 0x000fe40000004100 */
[----:B------:R-:W-:Y:S01]  /*5070*/  FMUL.FTZ R136, R135, R0 ;  /* 0x0000000087887220 */ /* 0x000fe20000410000 */
[----:B------:R-:W-:Y:S01]  /*5080*/  @P1 HADD2.F32 R133, -RZ, R122.H0_H0 ;  /* 0x2000007aff851230 */ /* 0x000fe20000004100 */
[----:B------:R-:W-:Y:S01]  /*5090*/  FSEL R160, R160, RZ, P4 ;  /* 0x000000ffa0a07208 */ /* 0x000fe20002000000 */
[----:B------:R-:W-:Y:S01]  /*50a0*/  FMUL.FTZ R135, R38, R169 ;  /* 0x000000a926877220 */ /* 0x000fe20000410000 */
[----:B------:R-:W-:Y:S01]  /*50b0*/  LOP3.LUT P5, RZ, R154, 0xff000000, RZ, 0xc0, !PT ;  /* 0xff0000009aff7812 */ /* 0x000fe200078ac0ff */
[----:B------:R-:W-:Y:S01]  /*50c0*/  @P6 HADD2.F32 R154, -RZ, R137.H0_H0 ;  /* 0x20000089ff9a6230 */ /* 0x000fe20000004100 */
[----:B------:R-:W-:Y:S01]  /*50d0*/  LOP3.LUT P4, RZ, R155, 0xff, RZ, 0xc0, !PT ;  /* 0x000000ff9bff7812 */ /* 0x000fe2000788c0ff */
[----:B------:R-:W-:Y:S01]  /*50e0*/  FMUL.FTZ R136, R136, UR15 ;  /* 0x0000000f88887c20 */ /* 0x000fe20008410000 */
[----:B------:R-:W-:Y:S01]  /*50f0*/  @P1 FADD.FTZ R170, R170, R132 ;  /* 0x00000084aaaa1221 */ /* 0x000fe20000010000 */
[----:B------:R-:W-:-:S02]  /*5100*/  @P1 FADD.FTZ R177, R177, R133 ;  /* 0x00000085b1b11221 */ /* 0x000fc40000010000 */
[----:B------:R-:W0:Y:S01]  /*5110*/  @P2 LDC.64 R132, c[0x0][0x308] ;  /* 0x0000c200ff842b82 */ /* 0x000e220000000a00 */
[----:B------:R-:W-:Y:S01]  /*5120*/  @P6 FMUL.FTZ R166, R136, R154 ;  /* 0x0000009a88a66220 */ /* 0x000fe20000410000 */
[-C--:B------:R-:W-:Y:S01]  /*5130*/  FMUL.FTZ R154, R177, R0.reuse ;  /* 0x00000000b19a7220 */ /* 0x080fe20000410000 */
[----:B------:R-:W-:Y:S01]  /*5140*/  FMUL.FTZ R180, R170, R0 ;  /* 0x00000000aab47220 */ /* 0x000fe20000410000 */
[----:B------:R-:W-:Y:S01]  /*5150*/  FMUL.FTZ R136, R42, R136 ;  /* 0x000000882a887220 */ /* 0x000fe20000410000 */
[----:B------:R-:W-:Y:S01]  /*5160*/  @P2 F2FP.F16.F32.PACK_AB R177, RZ, R177 ;  /* 0x000000b1ffb1223e */ /* 0x000fe200000000ff */
[----:B------:R-:W-:Y:S01]  /*5170*/  FMUL.FTZ R154, R154, UR15 ;  /* 0x0000000f9a9a7c20 */ /* 0x000fe20008410000 */
[----:B------:R-:W-:Y:S02]  /*5180*/  @P5 HADD2.F32 R137, -RZ, R137.H1_H1 ;  /* 0x30000089ff895230 */ /* 0x000fe40000004100 */
[----:B------:R-:W-:Y:S01]  /*5190*/  FMUL.FTZ R180, R180, UR15 ;  /* 0x0000000fb4b47c20 */ /* 0x000fe20008410000 */
[----:B------:R-:W-:-:S02]  /*51a0*/  @P4 HADD2.F32 R179, -RZ, R138.H0_H0 ;  /* 0x2000008affb34230 */ /* 0x000fc40000004100 */
[----:B------:R-:W-:Y:S01]  /*51b0*/  FMUL.FTZ R181, R36, R154 ;  /* 0x0000009a24b57220 */ /* 0x000fe20000410000 */
[----:B------:R-:W-:Y:S01]  /*51c0*/  @P2 F2FP.F16.F32.PACK_AB R170, RZ, R170 ;  /* 0x000000aaffaa223e */ /* 0x000fe200000000ff */
[----:B------:R-:W-:Y:S01]  /*51d0*/  @P5 FMUL.FTZ R167, R180, R137 ;  /* 0x00000089b4a75220 */ /* 0x000fe20000410000 */
[----:B------:R-:W-:Y:S01]  /*51e0*/  FMUL.FTZ R137, R43, R180 ;  /* 0x000000b42b897220 */ /* 0x000fe20000410000 */
[----:B------:R-:W-:Y:S01]  /*51f0*/  @P4 FMUL.FTZ R168, R154, R179 ;  /* 0x000000b39aa84220 */ /* 0x000fe20000410000 */
[----:B------:R-:W-:Y:S01]  /*5200*/  @P1 HADD2.F32 R154, -RZ, R122.H1_H1 ;  /* 0x3000007aff9a1230 */ /* 0x000fe20000004100 */
[----:B------:R-:W-:Y:S02]  /*5210*/  FSEL R180, R136, RZ, P6 ;  /* 0x000000ff88b47208 */ /* 0x000fe40003000000 */
[----:B------:R-:W-:Y:S02]  /*5220*/  FSEL R181, R181, RZ, P4 ;  /* 0x000000ffb5b57208 */ /* 0x000fe40002000000 */
[----:B------:R-:W-:Y:S01]  /*5230*/  LEA R136, P4, R175, UR18, 0x4 ;  /* 0x00000012af887c11 */ /* 0x000fe2000f8820ff */
[----:B------:R-:W-:Y:S01]  /*5240*/  @P1 FADD.FTZ R187, R187, R154 ;  /* 0x0000009abbbb1221 */ /* 0x000fe20000010000 */
[----:B------:R-:W-:-:S02]  /*5250*/  FSEL R179, R137, RZ, P5 ;  /* 0x000000ff89b37208 */ /* 0x000fc40002800000 */
[----:B------:R-:W-:Y:S02]  /*5260*/  LEA.HI.X R137, R175, UR19, RZ, 0x4, P4 ;  /* 0x00000013af897c11 */ /* 0x000fe4000a0f24ff */
[C---:B------:R-:W-:Y:S02]  /*5270*/  LOP3.LUT P6, RZ, R155.reuse, 0xff00, RZ, 0xc0, !PT ;  /* 0x0000ff009bff7812 */ /* 0x040fe400078cc0ff */
[C---:B------:R-:W-:Y:S02]  /*5280*/  LOP3.LUT P5, RZ, R155.reuse, 0xff0000, RZ, 0xc0, !PT ;  /* 0x00ff00009bff7812 */ /* 0x040fe400078ac0ff */
[----:B------:R-:W-:Y:S01]  /*5290*/  LOP3.LUT P4, RZ, R155, 0xff000000, RZ, 0xc0, !PT ;  /* 0xff0000009bff7812 */ /* 0x000fe2000788c0ff */
[----:B0-----:R-:W-:-:S04]  /*52a0*/  @P2 IMAD.WIDE.U32 R154, R175, 0x10, R132 ;  /* 0x00000010af9a2825 */ /* 0x001fc800078e0084 */
[----:B------:R-:W-:Y:S01]  /*52b0*/  FMUL.FTZ R175, R187, R0 ;  /* 0x00000000bbaf7220 */ /* 0x000fe20000410000 */
[----:B------:R-:W-:Y:S01]  /*52c0*/  FMUL.FTZ R132, R39, R171 ;  /* 0x000000ab27847220 */ /* 0x000fe20000410000 */
[----:B------:R-:W-:Y:S02]  /*52d0*/  @P2 F2FP.F16.F32.PACK_AB R187, RZ, R187 ;  /* 0x000000bbffbb223e */ /* 0x000fe400000000ff */
[----:B------:R-:W-:Y:S01]  /*52e0*/  FMUL.FTZ R175, R175, UR15 ;  /* 0x0000000fafaf7c20 */ /* 0x000fe20008410000 */
[----:B------:R-:W-:Y:S02]  /*52f0*/  FSEL R135, R135, RZ, P5 ;  /* 0x000000ff87877208 */ /* 0x000fe40002800000 */
[----:B------:R-:W-:Y:S01]  /*5300*/  FSEL R132, R132, RZ, P4 ;  /* 0x000000ff84847208 */ /* 0x000fe20002000000 */
[----:B------:R-:W-:Y:S01]  /*5310*/  FMUL.FTZ R134, R37, R175 ;  /* 0x000000af25867220 */ /* 0x000fe20000410000 */
[----:B------:R-:W-:Y:S02]  /*5320*/  @P2 PRMT R130, R177, 0x7610, R130 ;  /* 0x00007610b1822816 */ /* 0x000fe40000000082 */
[----:B------:R-:W-:-:S02]  /*5330*/  F2FP.F16.F32.PACK_AB R135, R132, R135 ;  /* 0x000000878487723e */ /* 0x000fc400000000ff */
[----:B------:R-:W-:Y:S02]  /*5340*/  FSEL R134, R134, RZ, P6 ;  /* 0x000000ff86867208 */ /* 0x000fe40003000000 */
[----:B------:R-:W-:Y:S02]  /*5350*/  @P2 PRMT R129, R129, 0x5410, R170 ;  /* 0x0000541081812816 */ /* 0x000fe400000000aa */
[----:B------:R-:W-:Y:S02]  /*5360*/  @P2 PRMT R130, R130, 0x5410, R187 ;  /* 0x0000541082822816 */ /* 0x000fe400000000bb */
[----:B------:R-:W-:Y:S01]  /*5370*/  F2FP.F16.F32.PACK_AB R134, R134, R181 ;  /* 0x000000b58686723e */ /* 0x000fe200000000ff */
[----:B------:R-:W2:Y:S01]  /*5380*/  LDL.LU R187, [R1+0x12c] ;  /* 0x00012c0001bb7983 */ /* 0x000ea20000300800 */
[----:B------:R-:W-:Y:S02]  /*5390*/  F2FP.F16.F32.PACK_AB R133, R179, R180 ;  /* 0x000000b4b385723e */ /* 0x000fe400000000ff */
[----:B------:R-:W-:Y:S01]  /*53a0*/  F2FP.F16.F32.PACK_AB R132, R160, R161 ;  /* 0x000000a1a084723e */ /* 0x000fe200000000ff */
[----:B------:R-:W-:Y:S01]  /*53b0*/  IMAD.WIDE.U32 R160, R3, 0x10, R240 ;  /* 0x0000001003a07825 */ /* 0x000fe200078e00f0 */
[----:B------:R-:W2:Y:S03]  /*53c0*/  LDL.LU R186, [R1+0x128] ;  /* 0x0001280001ba7983 */ /* 0x000ea60000300800 */
[----:B------:R-:W-:Y:S01]  /*53d0*/  @P6 HADD2.F32 R138, -RZ, R138.H1_H1 ;  /* 0x3000008aff8a6230 */ /* 0x000fe20000004100 */
[----:B------:R-:W2:Y:S04]  /*53e0*/  LDL.LU R181, [R1+0x134] ;  /* 0x0001340001b57983 */ /* 0x000ea80000300800 */
[----:B------:R-:W2:Y:S04]  /*53f0*/  LDL.LU R180, [R1+0x130] ;  /* 0x0001300001b47983 */ /* 0x000ea80000300800 */
[----:B------:R-:W2:Y:S04]  /*5400*/  LDL.LU R177, [R1+0x13c] ;  /* 0x00013c0001b17983 */ /* 0x000ea80000300800 */
[----:B------:R0:W-:Y:S04]  /*5410*/  @P2 STG.E.128 desc[UR6][R154.64], R128 ;  /* 0x000000809a002986 */ /* 0x0001e8000c101d06 */
[----:B------:R-:W2:Y:S04]  /*5420*/  LDL.LU R170, [R1+0x138] ;  /* 0x0001380001aa7983 */ /* 0x000ea80000300800 */
[----:B------:R1:W-:Y:S04]  /*5430*/  STG.E.128 desc[UR6][R136.64], R132 ;  /* 0x0000008488007986 */ /* 0x0003e8000c101d06 */
[----:B------:R-:W2:Y:S01]  /*5440*/  LDL.LU R188, [R1+0xb4] ;  /* 0x0000b40001bc7983 */ /* 0x000ea20000300800 */
[----:B0-----:R-:W-:Y:S01]  /*5450*/  MOV R154, RZ ;  /* 0x000000ff009a7202 */ /* 0x001fe20000000f00 */
[----:B------:R-:W-:-:S02]  /*5460*/  @P6 FMUL.FTZ R154, R175, R138 ;  /* 0x0000008aaf9a6220 */ /* 0x000fc40000410000 */
[----:B-1----:R-:W2:Y:S04]  /*5470*/  LDG.E.128 R132, desc[UR6][R160.64] ;  /* 0x00000006a0847981 */ /* 0x002ea8000c1e1d00 */
[----:B------:R-:W2:Y:S04]  /*5480*/  LDL.LU R160, [R1+0xac] ;  /* 0x0000ac0001a07983 */ /* 0x000ea80000300800 */
[----:B------:R-:W2:Y:S04]  /*5490*/  LDL.LU R161, [R1+0xa8] ;  /* 0x0000a80001a17983 */ /* 0x000ea80000300800 */
[----:B------:R-:W2:Y:S04]  /*54a0*/  LDL.LU R175, [R1+0xa0] ;  /* 0x0000a00001af7983 */ /* 0x000ea80000300800 */
[----:B------:R-:W2:Y:S01]  /*54b0*/  LDL.LU R189, [R1+0xa4] ;  /* 0x0000a40001bd7983 */ /* 0x000ea20000300800 */
[----:B------:R-:W-:Y:S01]  /*54c0*/  MOV R136, R148 ;  /* 0x0000009400887202 */ /* 0x000fe20000000f00 */
[----:B------:R-:W-:Y:S01]  /*54d0*/  FADD.FTZ R142, R156, -R142 ;  /* 0x8000008e9c8e7221 */ /* 0x000fe20000010000 */
[----:B------:R-:W-:-:S02]  /*54e0*/  FADD.FTZ R146, R151, -R146 ;  /* 0x8000009297927221 */ /* 0x000fc40000010000 */
[----:B------:R-:W-:Y:S01]  /*54f0*/  LOP3.LUT P6, RZ, R136, 0xff, RZ, 0xc0, !PT ;  /* 0x000000ff88ff7812 */ /* 0x000fe200078cc0ff */
[----:B------:R-:W-:Y:S01]  /*5500*/  FADD.FTZ R136, R150, -R145 ;  /* 0x8000009196887221 */ /* 0x000fe20000010000 */
[----:B------:R-:W-:Y:S01]  /*5510*/  FADD.FTZ R140, R158, -R140 ;  /* 0x8000008c9e8c7221 */ /* 0x000fe20000010000 */
[----:B------:R-:W-:Y:S01]  /*5520*/  FADD.FTZ R144, R157, -R144 ;  /* 0x800000909d907221 */ /* 0x000fe20000010000 */
[----:B------:R-:W-:Y:S01]  /*5530*/  FMUL.FTZ R138, R2, R142 ;  /* 0x0000008e028a7220 */ /* 0x000fe20000410000 */
[----:B------:R-:W-:Y:S01]  /*5540*/  FADD.FTZ R147, R159, -R147 ;  /* 0x800000939f937221 */ /* 0x000fe20000010000 */
[----:B------:R-:W-:Y:S01]  /*5550*/  FADD.FTZ R143, R153, -R143 ;  /* 0x8000008f998f7221 */ /* 0x000fe20000010000 */
[----:B------:R-:W-:Y:S01]  /*5560*/  FADD.FTZ R141, R152, -R141 ;  /* 0x8000008d988d7221 */ /* 0x000fe20000010000 */
[C---:B------:R-:W-:Y:S01]  /*5570*/  FMUL.FTZ R142, R2.reuse, R146 ;  /* 0x00000092028e7220 */ /* 0x040fe20000410000 */
[----:B------:R-:W-:Y:S01]  /*5580*/  FMUL.FTZ R146, R2, R136 ;  /* 0x0000008802927220 */ /* 0x000fe20000410000 */
[----:B------:R-:W-:-:S02]  /*5590*/  @P1 HADD2.F32 R136, -RZ, R124.H1_H1 ;  /* 0x3000007cff881230 */ /* 0x000fc40000004100 */
[C---:B------:R-:W-:Y:S01]  /*55a0*/  FMUL.FTZ R151, R2.reuse, R140 ;  /* 0x0000008c02977220 */ /* 0x040fe20000410000 */
[----:B------:R-:W-:Y:S02]  /*55b0*/  @P1 HADD2.F32 R137, -RZ, R125.H0_H0 ;  /* 0x2000007dff891230 */ /* 0x000fe40000004100 */
[C---:B------:R-:W-:Y:S01]  /*55c0*/  FMUL.FTZ R150, R2.reuse, R144 ;  /* 0x0000009002967220 */ /* 0x040fe20000410000 */
[C---:B------:R-:W-:Y:S01]  /*55d0*/  FMUL.FTZ R145, R2.reuse, R147 ;  /* 0x0000009302917220 */ /* 0x040fe20000410000 */
[C---:B------:R-:W-:Y:S01]  /*55e0*/  FMUL.FTZ R140, R2.reuse, R143 ;  /* 0x0000008f028c7220 */ /* 0x040fe20000410000 */
[----:B------:R-:W-:Y:S01]  /*55f0*/  FMUL.FTZ R141, R2, R141 ;  /* 0x0000008d028d7220 */ /* 0x000fe20000410000 */
[----:B------:R-:W-:Y:S02]  /*5600*/  @P1 HADD2.F32 R2, -RZ, R124.H0_H0 ;  /* 0x2000007cff021230 */ /* 0x000fe40000004100 */
[----:B------:R-:W-:Y:S01]  /*5610*/  @P1 FADD.FTZ R151, R151, R136 ;  /* 0x0000008897971221 */ /* 0x000fe20000010000 */
[----:B------:R-:W-:Y:S01]  /*5620*/  @P1 FADD.FTZ R150, R150, R137 ;  /* 0x0000008996961221 */ /* 0x000fe20000010000 */
[----:B------:R-:W-:-:S02]  /*5630*/  @P4 HADD2.F32 R136, -RZ, R139.H1_H1 ;  /* 0x3000008bff884230 */ /* 0x000fc40000004100 */
[--C-:B------:R-:W-:Y:S02]  /*5640*/  @P1 HADD2.F32 R137, -RZ, R126.reuse.H1_H1 ;  /* 0x3000007eff891230 */ /* 0x100fe40000004100 */
[----:B------:R-:W-:Y:S01]  /*5650*/  @P1 FADD.FTZ R145, R145, R2 ;  /* 0x0000000291911221 */ /* 0x000fe20000010000 */
[----:B------:R-:W-:Y:S02]  /*5660*/  @P1 HADD2.F32 R144, -RZ, R126.H0_H0 ;  /* 0x2000007eff901230 */ /* 0x000fe40000004100 */
[----:B------:R-:W-:Y:S01]  /*5670*/  @P5 HADD2.F32 R2, -RZ, R139.H0_H0 ;  /* 0x2000008bff025230 */ /* 0x000fe20000004100 */
[----:B------:R-:W-:Y:S01]  /*5680*/  MOV R139, RZ ;  /* 0x000000ff008b7202 */ /* 0x000fe20000000f00 */
[----:B------:R-:W-:Y:S01]  /*5690*/  @P1 FADD.FTZ R141, R141, R137 ;  /* 0x000000898d8d1221 */ /* 0x000fe20000010000 */
[----:B------:R-:W-:Y:S01]  /*56a0*/  @P4 FMUL.FTZ R139, R171, R136 ;  /* 0x00000088ab8b4220 */ /* 0x000fe20000410000 */
[----:B------:R-:W-:Y:S02]  /*56b0*/  @P1 HADD2.F32 R143, -RZ, R125.H1_H1 ;  /* 0x3000007dff8f1230 */ /* 0x000fe40000004100 */
[----:B------:R-:W-:Y:S01]  /*56c0*/  @P1 FADD.FTZ R140, R140, R144 ;  /* 0x000000908c8c1221 */ /* 0x000fe20000010000 */
[----:B------:R-:W0:Y:S01]  /*56d0*/  @P2 LDC.64 R136, c[0x0][0x308] ;  /* 0x0000c200ff882b82 */ /* 0x000e220000000a00 */
[--C-:B------:R-:W-:Y:S01]  /*56e0*/  @P1 HADD2.F32 R144, -RZ, R127.reuse.H1_H1 ;  /* 0x3000007fff901230 */ /* 0x100fe20000004100 */
[----:B------:R-:W-:Y:S01]  /*56f0*/  HFMA2.MMA R147, -RZ, RZ, 0, 0 ;  /* 0x00000000ff937435 */ /* 0x000fe200000001ff */
[----:B------:R-:W-:Y:S01]  /*5700*/  @P1 FADD.FTZ R138, R138, R143 ;  /* 0x0000008f8a8a1221 */ /* 0x000fe20000010000 */
[----:B------:R-:W-:Y:S01]  /*5710*/  @P1 HADD2.F32 R143, -RZ, R127.H0_H0 ;  /* 0x2000007fff8f1230 */ /* 0x000fe20000004100 */
[----:B------:R-:W-:Y:S01]  /*5720*/  LOP3.LUT P4, RZ, R148, 0xff00, RZ, 0xc0, !PT ;  /* 0x0000ff0094ff7812 */ /* 0x000fe2000788c0ff */
[----:B------:R-:W-:Y:S01]  /*5730*/  @P1 FADD.FTZ R146, R146, R144 ;  /* 0x0000009092921221 */ /* 0x000fe20000010000 */
[----:B------:R-:W-:Y:S01]  /*5740*/  @P2 F2FP.F16.F32.PACK_AB R144, RZ, R150 ;  /* 0x00000096ff90223e */ /* 0x000fe200000000ff */
[----:B------:R-:W-:Y:S01]  /*5750*/  @P5 FMUL.FTZ R147, R169, R2 ;  /* 0x00000002a9935220 */ /* 0x000fe20000410000 */
[----:B------:R-:W-:Y:S01]  /*5760*/  @P2 F2FP.F16.F32.PACK_AB R2, RZ, R145 ;  /* 0x00000091ff02223e */ /* 0x000fe200000000ff */
[----:B------:R-:W-:Y:S01]  /*5770*/  @P1 FADD.FTZ R142, R142, R143 ;  /* 0x0000008f8e8e1221 */ /* 0x000fe20000010000 */
[----:B------:R-:W-:-:S02]  /*5780*/  @P2 F2FP.F16.F32.PACK_AB R152, RZ, R138 ;  /* 0x0000008aff98223e */ /* 0x000fc400000000ff */
[----:B------:R-:W-:Y:S02]  /*5790*/  @P2 PRMT R129, R144, 0x7610, R129 ;  /* 0x0000761090812816 */ /* 0x000fe40000000081 */
[----:B------:R-:W-:Y:S01]  /*57a0*/  @P2 PRMT R128, R2, 0x7610, R128 ;  /* 0x0000761002802816 */ /* 0x000fe20000000080 */
[----:B------:R-:W-:Y:S01]  /*57b0*/  FMUL.FTZ R2, R145, R0 ;  /* 0x0000000091027220 */ /* 0x000fe20000410000 */
[----:B------:R-:W-:Y:S02]  /*57c0*/  @P2 F2FP.F16.F32.PACK_AB R153, RZ, R140 ;  /* 0x0000008cff99223e */ /* 0x000fe400000000ff */
[----:B------:R-:W-:Y:S01]  /*57d0*/  @P2 PRMT R129, R129, 0x5410, R152 ;  /* 0x0000541081812816 */ /* 0x000fe20000000098 */
[----:B------:R-:W-:Y:S01]  /*57e0*/  FMUL.FTZ R152, R151, R0 ;  /* 0x0000000097987220 */ /* 0x000fe20000410000 */
[----:B------:R-:W-:Y:S01]  /*57f0*/  @P2 F2FP.F16.F32.PACK_AB R143, RZ, R151 ;  /* 0x00000097ff8f223e */ /* 0x000fe200000000ff */
[----:B------:R-:W-:Y:S01]  /*5800*/  FMUL.FTZ R151, R2, UR15 ;  /* 0x0000000f02977c20 */ /* 0x000fe20008410000 */
[----:B------:R-:W-:-:S02]  /*5810*/  @P2 F2FP.F16.F32.PACK_AB R156, RZ, R142 ;  /* 0x0000008eff9c223e */ /* 0x000fc400000000ff */
[----:B------:R-:W-:Y:S02]  /*5820*/  LOP3.LUT P1, RZ, R148, 0xff0000, RZ, 0xc0, !PT ;  /* 0x00ff000094ff7812 */ /* 0x000fe4000782c0ff */
[----:B------:R-:W-:Y:S01]  /*5830*/  @P2 PRMT R130, R153, 0x7610, R130 ;  /* 0x0000761099822816 */ /* 0x000fe20000000082 */
[----:B------:R-:W-:Y:S01]  /*5840*/  FMUL.FTZ R153, R150, R0 ;  /* 0x0000000096997220 */ /* 0x000fe20000410000 */
[----:B------:R-:W-:Y:S01]  /*5850*/  @P2 F2FP.F16.F32.PACK_AB R155, RZ, R141 ;  /* 0x0000008dff9b223e */ /* 0x000fe200000000ff */
[----:B------:R-:W-:Y:S01]  /*5860*/  FMUL.FTZ R150, R152, UR15 ;  /* 0x0000000f98967c20 */ /* 0x000fe20008410000 */
[----:B------:R-:W-:Y:S02]  /*5870*/  @P2 F2FP.F16.F32.PACK_AB R157, RZ, R146 ;  /* 0x00000092ff9d223e */ /* 0x000fe400000000ff */
[----:B------:R-:W-:Y:S02]  /*5880*/  @P2 PRMT R131, R156, 0x7610, R131 ;  /* 0x000076109c832816 */ /* 0x000fe40000000083 */
[----:B------:R-:W-:-:S02]  /*5890*/  CS2R R144, SRZ ;  /* 0x0000000000907805 */ /* 0x000fc4000001ff00 */
[----:B------:R-:W-:Y:S01]  /*58a0*/  @P2 PRMT R128, R128, 0x5410, R143 ;  /* 0x0000541080802816 */ /* 0x000fe2000000008f */
[----:B------:R-:W-:Y:S01]  /*58b0*/  HFMA2.MMA R143, -RZ, RZ, 0, 0 ;  /* 0x00000000ff8f7435 */ /* 0x000fe200000001ff */
[----:B------:R-:W-:Y:S01]  /*58c0*/  @P2 PRMT R130, R130, 0x5410, R155 ;  /* 0x0000541082822816 */ /* 0x000fe2000000009b */
[----:B0-----:R-:W-:Y:S01]  /*58d0*/  @P2 IMAD.WIDE.U32 R136, R3, 0x10, R136 ;  /* 0x0000001003882825 */ /* 0x001fe200078e0088 */
[----:B------:R-:W-:-:S03]  /*58e0*/  @P2 PRMT R131, R131, 0x5410, R157 ;  /* 0x0000541083832816 */ /* 0x000fc6000000009d */
[----:B------:R-:W-:Y:S01]  /*58f0*/  FMUL.FTZ R153, R153, UR15 ;  /* 0x0000000f99997c20 */ /* 0x000fe20008410000 */
[----:B------:R-:W-:Y:S01]  /*5900*/  FADD.FTZ R239, R184, R239 ;  /* 0x000000efb8ef7221 */ /* 0x000fe20000010000 */
[----:B------:R-:W-:Y:S01]  /*5910*/  FADD.FTZ R238, R178, R238 ;  /* 0x000000eeb2ee7221 */ /* 0x000fe20000010000 */
[-C--:B------:R-:W-:Y:S01]  /*5920*/  FMUL.FTZ R140, R140, R0.reuse ;  /* 0x000000008c8c7220 */ /* 0x080fe20000410000 */
[----:B------:R0:W-:Y:S01]  /*5930*/  @P2 STG.E.128 desc[UR6][R136.64], R128 ;  /* 0x0000008088002986 */ /* 0x0001e2000c101d06 */
[----:B------:R-:W-:Y:S01]  /*5940*/  FADD.FTZ R237, R185, R237 ;  /* 0x000000edb9ed7221 */ /* 0x000fe20000010000 */
[-C--:B------:R-:W-:Y:S01]  /*5950*/  FMUL.FTZ R141, R141, R0.reuse ;  /* 0x000000008d8d7220 */ /* 0x080fe20000410000 */
[----:B----4-:R-:W-:Y:S01]  /*5960*/  FADD.FTZ R236, R212, R236 ;  /* 0x000000ecd4ec7221 */ /* 0x010fe20000010000 */
[-C--:B------:R-:W-:Y:S01]  /*5970*/  FMUL.FTZ R138, R138, R0.reuse ;  /* 0x000000008a8a7220 */ /* 0x080fe20000410000 */
[----:B------:R-:W-:Y:S01]  /*5980*/  FADD.FTZ R235, R213, R235 ;  /* 0x000000ebd5eb7221 */ /* 0x000fe20000010000 */
[-C--:B------:R-:W-:Y:S01]  /*5990*/  FMUL.FTZ R142, R142, R0.reuse ;  /* 0x000000008e8e7220 */ /* 0x080fe20000410000 */
[----:B------:R-:W-:Y:S01]  /*59a0*/  FADD.FTZ R234, R214, R234 ;  /* 0x000000ead6ea7221 */ /* 0x000fe20000010000 */
[----:B---3--:R-:W-:Y:S01]  /*59b0*/  FADD.FTZ R199, R147, R199 ;  /* 0x000000c793c77221 */ /* 0x008fe20000010000 */
[----:B------:R-:W-:Y:S01]  /*59c0*/  FMUL.FTZ R0, R146, R0 ;  /* 0x0000000092007220 */ /* 0x000fe20000410000 */
[----:B------:R-:W-:Y:S01]  /*59d0*/  FADD.FTZ R233, R215, R233 ;  /* 0x000000e9d7e97221 */ /* 0x000fe20000010000 */
[----:B------:R-:W-:Y:S01]  /*59e0*/  FMUL.FTZ R147, R140, UR15 ;  /* 0x0000000f8c937c20 */ /* 0x000fe20008410000 */
[----:B------:R-:W-:Y:S01]  /*59f0*/  FADD.FTZ R232, R216, R232 ;  /* 0x000000e8d8e87221 */ /* 0x000fe20000010000 */
[----:B------:R-:W-:Y:S01]  /*5a00*/  FMUL.FTZ R140, R141, UR15 ;  /* 0x0000000f8d8c7c20 */ /* 0x000fe20008410000 */
[----:B0-----:R-:W-:Y:S01]  /*5a10*/  FMUL.FTZ R137, R34, R153 ;  /* 0x0000009922897220 */ /* 0x001fe20000410000 */
[----:B------:R-:W-:Y:S01]  /*5a20*/  LOP3.LUT P2, RZ, R148, 0xff000000, RZ, 0xc0, !PT ;  /* 0xff00000094ff7812 */ /* 0x000fe2000784c0ff */
[----:B------:R-:W-:Y:S01]  /*5a30*/  FADD.FTZ R227, R182, R227 ;  /* 0x000000e3b6e37221 */ /* 0x000fe20000010000 */
[----:B------:R-:W-:Y:S01]  /*5a40*/  FMUL.FTZ R146, R138, UR15 ;  /* 0x0000000f8a927c20 */ /* 0x000fe20008410000 */
[----:B------:R-:W-:Y:S01]  /*5a50*/  LOP3.LUT P5, RZ, R149, 0xff, RZ, 0xc0, !PT ;  /* 0x000000ff95ff7812 */ /* 0x000fe200078ac0ff */
[----:B------:R-:W-:Y:S01]  /*5a60*/  FADD.FTZ R226, R183, R226 ;  /* 0x000000e2b7e27221 */ /* 0x000fe20000010000 */
[----:B------:R-:W-:Y:S01]  /*5a70*/  FSEL R137, R137, RZ, P1 ;  /* 0x000000ff89897208 */ /* 0x000fe20000800000 */
[----:B------:R-:W-:Y:S01]  /*5a80*/  FADD.FTZ R225, R203, R225 ;  /* 0x000000e1cbe17221 */ /* 0x000fe20000010000 */
[----:B------:R-:W-:Y:S01]  /*5a90*/  FMUL.FTZ R0, R0, UR15 ;  /* 0x0000000f00007c20 */ /* 0x000fe20008410000 */
        /* <DEDUP_REMOVED lines=16> */
[----:B------:R-:W-:Y:S01]  /*5ba0*/  FSEL R138, R138, RZ, P5 ;  /* 0x000000ff8a8a7208 */ /* 0x000fe20002800000 */
[----:B------:R-:W-:Y:S01]  /*5bb0*/  FADD.FTZ R200, R154, R200 ;  /* 0x000000c89ac87221 */ /* 0x000fe20000010000 */
[----:B------:R-:W-:-:S02]  /*5bc0*/  IADD3 R174, R174, UR20, RZ ;  /* 0x00000014aeae7c10 */ /* 0x000fc4000fffe0ff */
[----:B------:R-:W-:Y:S01]  /*5bd0*/  SEL R179, RZ, 0x1, P3 ;  /* 0x00000001ffb37807 */ /* 0x000fe20001800000 */
[----:B--2---:R-:W-:Y:S01]  /*5be0*/  FADD.FTZ R188, R195, R188 ;  /* 0x000000bcc3bc7221 */ /* 0x004fe20000010000 */
[--C-:B------:R-:W-:Y:S02]  /*5bf0*/  @P6 HADD2.F32 R2, -RZ, R132.reuse.H0_H0 ;  /* 0x20000084ff026230 */ /* 0x100fe40000004100 */
[----:B------:R-:W-:-:S05]  /*5c00*/  @P4 HADD2.F32 R132, -RZ, R132.H1_H1 ;  /* 0x30000084ff844230 */ /* 0x000fca0000004100 */
[----:B------:R-:W-:Y:S01]  /*5c10*/  @P4 FMUL.FTZ R144, R150, R132 ;  /* 0x0000008496904220 */ /* 0x000fe20000410000 */
[----:B------:R-:W-:Y:S01]  /*5c20*/  FMUL.FTZ R132, R33, R150 ;  /* 0x0000009621847220 */ /* 0x000fe20000410000 */
[----:B------:R-:W-:Y:S01]  /*5c30*/  FADD.FTZ R160, R193, R160 ;  /* 0x000000a0c1a07221 */ /* 0x000fe20000010000 */
[----:B------:R-:W-:Y:S01]  /*5c40*/  FADD.FTZ R161, R194, R161 ;  /* 0x000000a1c2a17221 */ /* 0x000fe20000010000 */
[----:B------:R-:W-:Y:S01]  /*5c50*/  FADD.FTZ R175, R192, R175 ;  /* 0x000000afc0af7221 */ /* 0x000fe20000010000 */
[----:B------:R-:W-:Y:S01]  /*5c60*/  FADD.FTZ R189, R191, R189 ;  /* 0x000000bdbfbd7221 */ /* 0x000fe20000010000 */
[----:B------:R-:W-:Y:S01]  /*5c70*/  @P6 FMUL.FTZ R143, R151, R2 ;  /* 0x00000002978f6220 */ /* 0x000fe20000410000 */
[----:B------:R-:W-:-:S03]  /*5c80*/  @P1 HADD2.F32 R152, -RZ, R133.H0_H0 ;  /* 0x20000085ff981230 */ /* 0x000fc60000004100 */
[----:B------:R0:W-:Y:S01]  /*5c90*/  STL [R1+0xa4], R189 ;  /* 0x0000a4bd01007387 */ /* 0x0001e20000100800 */
[----:B------:R-:W-:Y:S01]  /*5ca0*/  FMUL.FTZ R151, R32, R151 ;  /* 0x0000009720977220 */ /* 0x000fe20000410000 */
[----:B------:R-:W-:Y:S02]  /*5cb0*/  FSEL R132, R132, RZ, P4 ;  /* 0x000000ff84847208 */ /* 0x000fe40002000000 */
[----:B------:R0:W-:Y:S01]  /*5cc0*/  STL [R1+0xa0], R175 ;  /* 0x0000a0af01007387 */ /* 0x0001e20000100800 */
[----:B------:R-:W-:-:S03]  /*5cd0*/  LEA R2, P4, R3, UR18, 0x4 ;  /* 0x0000001203027c11 */ /* 0x000fc6000f8820ff */
[----:B------:R0:W-:Y:S04]  /*5ce0*/  STL [R1+0xac], R160 ;  /* 0x0000aca001007387 */ /* 0x0001e80000100800 */
[----:B------:R0:W-:Y:S04]  /*5cf0*/  STL [R1+0xa8], R161 ;  /* 0x0000a8a101007387 */ /* 0x0001e80000100800 */
[----:B------:R0:W-:Y:S01]  /*5d00*/  STL [R1+0xb4], R188 ;  /* 0x0000b4bc01007387 */ /* 0x0001e20000100800 */
[----:B------:R-:W-:-:S03]  /*5d10*/  @P1 FMUL.FTZ R145, R153, R152 ;  /* 0x0000009899911220 */ /* 0x000fc60000410000 */
[----:B------:R0:W-:Y:S01]  /*5d20*/  STL [R1+0xb0], R239 ;  /* 0x0000b0ef01007387 */ /* 0x0001e20000100800 */
[----:B------:R-:W-:-:S03]  /*5d30*/  FSEL R136, R151, RZ, P6 ;  /* 0x000000ff97887208 */ /* 0x000fc60003000000 */
[----:B------:R0:W-:Y:S01]  /*5d40*/  STL [R1+0xbc], R238 ;  /* 0x0000bcee01007387 */ /* 0x0001e20000100800 */
[----:B------:R-:W-:-:S03]  /*5d50*/  LEA.HI.X R3, R3, UR19, RZ, 0x4, P4 ;  /* 0x0000001303037c11 */ /* 0x000fc6000a0f24ff */
[----:B------:R0:W-:Y:S01]  /*5d60*/  STL [R1+0xb8], R237 ;  /* 0x0000b8ed01007387 */ /* 0x0001e20000100800 */
[C---:B------:R-:W-:Y:S02]  /*5d70*/  LOP3.LUT P6, RZ, R149.reuse, 0xff00, RZ, 0xc0, !PT ;  /* 0x0000ff0095ff7812 */ /* 0x040fe400078cc0ff */
[C---:B------:R-:W-:Y:S01]  /*5d80*/  LOP3.LUT P1, RZ, R149.reuse, 0xff0000, RZ, 0xc0, !PT ;  /* 0x00ff000095ff7812 */ /* 0x040fe2000782c0ff */
[----:B------:R0:W-:Y:S01]  /*5d90*/  STL [R1+0xc4], R236 ;  /* 0x0000c4ec01007387 */ /* 0x0001e20000100800 */
[----:B------:R-:W-:Y:S01]  /*5da0*/  LOP3.LUT P4, RZ, R149, 0xff000000, RZ, 0xc0, !PT ;  /* 0xff00000095ff7812 */ /* 0x000fe2000788c0ff */
[----:B------:R-:W-:Y:S02]  /*5db0*/  FMUL.FTZ R149, R142, UR15 ;  /* 0x0000000f8e957c20 */ /* 0x000fe40008410000 */
[----:B------:R0:W-:Y:S01]  /*5dc0*/  STL [R1+0xc0], R235 ;  /* 0x0000c0eb01007387 */ /* 0x0001e20000100800 */
[----:B------:R-:W-:-:S03]  /*5dd0*/  FMUL.FTZ R142, R29, R140 ;  /* 0x0000008c1d8e7220 */ /* 0x000fc60000410000 */
[----:B------:R0:W-:Y:S01]  /*5de0*/  STL [R1+0xcc], R234 ;  /* 0x0000ccea01007387 */ /* 0x0001e20000100800 */
[----:B------:R-:W-:-:S03]  /*5df0*/  FMUL.FTZ R148, R30, R149 ;  /* 0x000000951e947220 */ /* 0x000fc60000410000 */
[----:B------:R0:W-:Y:S01]  /*5e00*/  STL [R1+0xc8], R233 ;  /* 0x0000c8e901007387 */ /* 0x0001e20000100800 */
[----:B------:R-:W-:-:S03]  /*5e10*/  FMUL.FTZ R150, R31, R0 ;  /* 0x000000001f967220 */ /* 0x000fc60000410000 */
[----:B------:R0:W-:Y:S01]  /*5e20*/  STL [R1+0xd4], R232 ;  /* 0x0000d4e801007387 */ /* 0x0001e20000100800 */
[----:B------:R-:W-:-:S03]  /*5e30*/  FSEL R151, R142, RZ, P6 ;  /* 0x000000ff8e977208 */ /* 0x000fc60003000000 */
        /* <DEDUP_REMOVED lines=8> */
[----:B------:R-:W-:-:S03]  /*5ec0*/  F2FP.F16.F32.PACK_AB R137, R142, R137 ;  /* 0x000000898e89723e */ /* 0x000fc600000000ff */
[----:B------:R0:W-:Y:S01]  /*5ed0*/  STL [R1+0xec], R222 ;  /* 0x0000ecde01007387 */ /* 0x0001e20000100800 */
[----:B------:R-:W-:-:S03]  /*5ee0*/  @P2 HADD2.F32 R133, -RZ, R133.H1_H1 ;  /* 0x30000085ff852230 */ /* 0x000fc60000004100 */
[----:B------:R0:W-:Y:S01]  /*5ef0*/  STL [R1+0xe8], R221 ;  /* 0x0000e8dd01007387 */ /* 0x0001e20000100800 */
[----:B------:R-:W-:-:S03]  /*5f00*/  @P5 HADD2.F32 R142, -RZ, R134.H0_H0 ;  /* 0x20000086ff8e5230 */ /* 0x000fc60000004100 */
[----:B------:R0:W-:Y:S01]  /*5f10*/  STL [R1+0xf4], R220 ;  /* 0x0000f4dc01007387 */ /* 0x0001e20000100800 */
[----:B------:R-:W-:Y:S01]  /*5f20*/  F2FP.F16.F32.PACK_AB R139, R153, R148 ;  /* 0x00000094998b723e */ /* 0x000fe200000000ff */
[----:B------:R-:W-:Y:S02]  /*5f30*/  @P6 HADD2.F32 R141, -RZ, R134.H1_H1 ;  /* 0x30000086ff8d6230 */ /* 0x000fe40000004100 */
[----:B------:R0:W-:Y:S01]  /*5f40*/  STL [R1+0xf0], R219 ;  /* 0x0000f0db01007387 */ /* 0x0001e20000100800 */
[----:B------:R-:W-:Y:S01]  /*5f50*/  F2FP.F16.F32.PACK_AB R136, R132, R136 ;  /* 0x000000888488723e */ /* 0x000fe200000000ff */
[--C-:B------:R-:W-:Y:S02]  /*5f60*/  @P1 HADD2.F32 R150, -RZ, R135.reuse.H0_H0 ;  /* 0x20000087ff961230 */ /* 0x100fe40000004100 */
[----:B------:R0:W-:Y:S01]  /*5f70*/  STL [R1+0xfc], R218 ;  /* 0x0000fcda01007387 */ /* 0x0001e20000100800 */
[----:B------:R-:W-:Y:S01]  /*5f80*/  @P4 HADD2.F32 R153, -RZ, R135.H1_H1 ;  /* 0x30000087ff994230 */ /* 0x000fe20000004100 */
[----:B------:R-:W-:-:S02]  /*5f90*/  HFMA2.MMA R148, -RZ, RZ, 0, 0 ;  /* 0x00000000ff947435 */ /* 0x000fc400000001ff */
[----:B------:R0:W-:Y:S01]  /*5fa0*/  STL [R1+0xf8], R217 ;  /* 0x0000f8d901007387 */ /* 0x0001e20000100800 */
[----:B------:R-:W-:Y:S02]  /*5fb0*/  MOV R132, RZ ;  /* 0x000000ff00847202 */ /* 0x000fe40000000f00 */
[----:B------:R-:W-:Y:S01]  /*5fc0*/  CS2R R134, SRZ ;  /* 0x0000000000867805 */ /* 0x000fe2000001ff00 */
[----:B------:R0:W-:Y:S01]  /*5fd0*/  STL [R1+0x104], R211 ;  /* 0x000104d301007387 */ /* 0x0001e20000100800 */
[----:B------:R-:W-:Y:S01]  /*5fe0*/  @P2 FMUL.FTZ R132, R146, R133 ;  /* 0x0000008592842220 */ /* 0x000fe20000410000 */
[----:B------:R-:W-:Y:S02]  /*5ff0*/  F2FP.F16.F32.PACK_AB R138, R151, R138 ;  /* 0x0000008a978a723e */ /* 0x000fe400000000ff */
[----:B------:R0:W-:Y:S01]  /*6000*/  STL [R1+0x100], R210 ;  /* 0x000100d201007387 */ /* 0x0001e20000100800 */
[----:B------:R-:W-:Y:S01]  /*6010*/  @P5 FMUL.FTZ R134, R147, R142 ;  /* 0x0000008e93865220 */ /* 0x000fe20000410000 */
[----:B------:R-:W-:-:S02]  /*6020*/  FADD.FTZ R197, R143, R197 ;  /* 0x000000c58fc57221 */ /* 0x000fc40000010000 */
[----:B------:R0:W-:Y:S01]  /*6030*/  STL [R1+0x10c], R209 ;  /* 0x00010cd101007387 */ /* 0x0001e20000100800 */
[----:B------:R-:W-:Y:S01]  /*6040*/  MOV R151, RZ ;  /* 0x000000ff00977202 */ /* 0x000fe20000000f00 */
[----:B------:R-:W-:Y:S01]  /*6050*/  @P6 FMUL.FTZ R135, R140, R141 ;  /* 0x0000008d8c876220 */ /* 0x000fe20000410000 */
[----:B------:R-:W-:Y:S01]  /*6060*/  FADD.FTZ R196, R144, R196 ;  /* 0x000000c490c47221 */ /* 0x000fe20000010000 */
[----:B------:R0:W-:Y:S01]  /*6070*/  STL [R1+0x108], R208 ;  /* 0x000108d001007387 */ /* 0x0001e20000100800 */
[----:B------:R-:W-:Y:S01]  /*6080*/  @P4 FMUL.FTZ R151, R0, R153 ;  /* 0x0000009900974220 */ /* 0x000fe20000410000 */
[----:B------:R-:W-:Y:S02]  /*6090*/  FADD.FTZ R187, R145, R187 ;  /* 0x000000bb91bb7221 */ /* 0x000fe40000010000 */
        /* <DEDUP_REMOVED lines=136> */
.L_x_9532:
        /* <DEDUP_REMOVED lines=44> */
.L_x_9533:
[----:B------:R-:W-:Y:S01]  /*6be0*/  HFMA2.MMA R137, -RZ, RZ, 0, 9.5367431640625e-07 ;  /* 0x00000010ff897435 */ /* 0x000fe200000001ff */
[----:B------:R-:W-:Y:S02]  /*6bf0*/  MOV R138, R132 ;  /* 0x00000084008a7202 */ /* 0x000fe40000000f00 */
[----:B------:R-:W-:Y:S02]  /*6c00*/  MOV R136, 0x1f ;  /* 0x0000001f00887802 */ /* 0x000fe40000000f00 */
[----:B------:R-:W-:-:S07]  /*6c10*/  MOV R134, 0xffffffff ;  /* 0xffffffff00867802 */ /* 0x000fce0000000f00 */
[----:B-----5:R-:W-:Y:S05]  /*6c20*/  WARPSYNC.COLLECTIVE R134, `(.L_x_9536) ;  /* 0x0000000086087348 */ /* 0x020fea0003c00000 */
[----:B------:R0:W1:Y:S02]  /*6c30*/  SHFL.DOWN P5, R139, R138, R137, R136 ;  /* 0x080000898a8b7389 */ /* 0x00006400000a0088 */
[----:B01---5:R-:W-:Y:S01]  /*6c40*/  ENDCOLLECTIVE ;  /* 0x000000000000791b */ /* 0x023fe20003800000 */
.L_x_9536:
[----:B------:R-:W-:Y:S01]  /*6c50*/  MOV R138, R133 ;  /* 0x00000085008a7202 */ /* 0x000fe20000000f00 */
[----:B------:R-:W-:-:S07]  /*6c60*/  FADD.FTZ R132, R132, R139 ;  /* 0x0000008b84847221 */ /* 0x000fce0000010000 */
[----:B------:R-:W-:Y:S05]  /*6c70*/  WARPSYNC.COLLECTIVE R134, `(.L_x_9537) ;  /* 0x0000000086087348 */ /* 0x000fea0003c00000 */
[----:B------:R0:W1:Y:S02]  /*6c80*/  SHFL.DOWN P5, R139, R138, R137, R136 ;  /* 0x080000898a8b7389 */ /* 0x00006400000a0088 */
[----:B01----:R-:W-:Y:S01]  /*6c90*/  ENDCOLLECTIVE ;  /* 0x000000000000791b */ /* 0x003fe20003800000 */
.L_x_9537:
[----:B------:R-:W-:Y:S01]  /*6ca0*/  HFMA2.MMA R137, -RZ, RZ, 0, 4.76837158203125e-07 ;  /* 0x00000008ff897435 */ /* 0x000fe200000001ff */
[----:B------:R-:W-:Y:S01]  /*6cb0*/  MOV R138, R132 ;  /* 0x00000084008a7202 */ /* 0x000fe20000000f00 */
[----:B------:R-:W-:-:S09]  /*6cc0*/  FADD.FTZ R133, R133, R139 ;  /* 0x0000008b85857221 */ /* 0x000fd20000010000 */
[----:B------:R-:W-:Y:S05]  /*6cd0*/  WARPSYNC.COLLECTIVE R134, `(.L_x_9538) ;  /* 0x0000000086087348 */ /* 0x000fea0003c00000 */
[----:B------:R0:W1:Y:S02]  /*6ce0*/  SHFL.DOWN P5, R139, R138, R137, R136 ;  /* 0x080000898a8b7389 */ /* 0x00006400000a0088 */
[----:B01----:R-:W-:Y:S01]  /*6cf0*/  ENDCOLLECTIVE ;  /* 0x000000000000791b */ /* 0x003fe20003800000 */
.L_x_9538:
[----:B------:R-:W-:Y:S01]  /*6d00*/  MOV R138, R133 ;  /* 0x00000085008a7202 */ /* 0x000fe20000000f00 */
[----:B------:R-:W-:-:S07]  /*6d10*/  FADD.FTZ R132, R132, R139 ;  /* 0x0000008b84847221 */ /* 0x000fce0000010000 */
[----:B------:R-:W-:Y:S05]  /*6d20*/  WARPSYNC.COLLECTIVE R134, `(.L_x_9539) ;  /* 0x0000000086087348 */ /* 0x000fea0003c00000 */
[----:B------:R0:W1:Y:S02]  /*6d30*/  SHFL.DOWN P5, R139, R138, R137, R136 ;  /* 0x080000898a8b7389 */ /* 0x00006400000a0088 */
[----:B01----:R-:W-:Y:S01]  /*6d40*/  ENDCOLLECTIVE ;  /* 0x000000000000791b */ /* 0x003fe20003800000 */
.L_x_9539:
[----:B------:R-:W-:Y:S01]  /*6d50*/  HFMA2.MMA R137, -RZ, RZ, 0, 2.384185791015625e-07 ;  /* 0x00000004ff897435 */ /* 0x000fe200000001ff */
[----:B------:R-:W-:Y:S01]  /*6d60*/  MOV R138, R132 ;  /* 0x00000084008a7202 */ /* 0x000fe20000000f00 */
[----:B------:R-:W-:-:S09]  /*6d70*/  FADD.FTZ R133, R133, R139 ;  /* 0x0000008b85857221 */ /* 0x000fd20000010000 */
[----:B------:R-:W-:Y:S05]  /*6d80*/  WARPSYNC.COLLECTIVE R134, `(.L_x_9540) ;  /* 0x0000000086087348 */ /* 0x000fea0003c00000 */
[----:B------:R0:W1:Y:S02]  /*6d90*/  SHFL.DOWN P5, R139, R138, R137, R136 ;  /* 0x080000898a8b7389 */ /* 0x00006400000a0088 */
[----:B01----:R-:W-:Y:S01]  /*6da0*/  ENDCOLLECTIVE ;  /* 0x000000000000791b */ /* 0x003fe20003800000 */
.L_x_9540:
[----:B------:R-:W-:Y:S01]  /*6db0*/  MOV R138, R133 ;  /* 0x00000085008a7202 */ /* 0x000fe20000000f00 */
[----:B------:R-:W-:-:S07]  /*6dc0*/  FADD.FTZ R132, R132, R139 ;  /* 0x0000008b84847221 */ /* 0x000fce0000010000 */
[----:B------:R-:W-:Y:S05]  /*6dd0*/  WARPSYNC.COLLECTIVE R134, `(.L_x_9541) ;  /* 0x0000000086087348 */ /* 0x000fea0003c00000 */
[----:B------:R0:W1:Y:S02]  /*6de0*/  SHFL.DOWN P5, R139, R138, R137, R136 ;  /* 0x080000898a8b7389 */ /* 0x00006400000a0088 */
[----:B01----:R-:W-:Y:S01]  /*6df0*/  ENDCOLLECTIVE ;  /* 0x000000000000791b */ /* 0x003fe20003800000 */
.L_x_9541:
[----:B------:R-:W-:Y:S01]  /*6e00*/  HFMA2.MMA R137, -RZ, RZ, 0, 1.1920928955078125e-07 ;  /* 0x00000002ff897435 */ /* 0x000fe200000001ff */
[----:B------:R-:W-:Y:S01]  /*6e10*/  MOV R138, R132 ;  /* 0x00000084008a7202 */ /* 0x000fe20000000f00 */
[----:B------:R-:W-:-:S09]  /*6e20*/  FADD.FTZ R133, R133, R139 ;  /* 0x0000008b85857221 */ /* 0x000fd20000010000 */
[----:B------:R-:W-:Y:S05]  /*6e30*/  WARPSYNC.COLLECTIVE R134, `(.L_x_9542) ;  /* 0x0000000086087348 */ /* 0x000fea0003c00000 */
[----:B------:R0:W1:Y:S02]  /*6e40*/  SHFL.DOWN P5, R139, R138, R137, R136 ;  /* 0x080000898a8b7389 */ /* 0x00006400000a0088 */
[----:B01----:R-:W-:Y:S01]  /*6e50*/  ENDCOLLECTIVE ;  /* 0x000000000000791b */ /* 0x003fe20003800000 */
.L_x_9542:
[----:B------:R-:W-:Y:S01]  /*6e60*/  MOV R138, R133 ;  /* 0x00000085008a7202 */ /* 0x000fe20000000f00 */
[----:B------:R-:W-:-:S07]  /*6e70*/  FADD.FTZ R132, R132, R139 ;  /* 0x0000008b84847221 */ /* 0x000fce0000010000 */
[----:B------:R-:W-:Y:S05]  /*6e80*/  WARPSYNC.COLLECTIVE R134, `(.L_x_9543) ;  /* 0x0000000086087348 */ /* 0x000fea0003c00000 */
[----:B------:R0:W1:Y:S02]  /*6e90*/  SHFL.DOWN P5, R139, R138, R137, R136 ;  /* 0x080000898a8b7389 */ /* 0x00006400000a0088 */
[----:B01----:R-:W-:Y:S01]  /*6ea0*/  ENDCOLLECTIVE ;  /* 0x000000000000791b */ /* 0x003fe20003800000 */
.L_x_9543:
[----:B------:R-:W-:Y:S01]  /*6eb0*/  HFMA2.MMA R137, -RZ, RZ, 0, 5.9604644775390625e-08 ;  /* 0x00000001ff897435 */ /* 0x000fe200000001ff */
[----:B------:R-:W-:Y:S01]  /*6ec0*/  MOV R138, R132 ;  /* 0x00000084008a7202 */ /* 0x000fe20000000f00 */
[----:B------:R-:W-:-:S09]  /*6ed0*/  FADD.FTZ R133, R133, R139 ;  /* 0x0000008b85857221 */ /* 0x000fd20000010000 */
[----:B------:R-:W-:Y:S05]  /*6ee0*/  WARPSYNC.COLLECTIVE R134, `(.L_x_9544) ;  /* 0x0000000086087348 */ /* 0x000fea0003c00000 */
[----:B------:R0:W1:Y:S02]  /*6ef0*/  SHFL.DOWN P5, R139, R138, R137, R136 ;  /* 0x080000898a8b7389 */ /* 0x00006400000a0088 */
[----:B01----:R-:W-:Y:S01]  /*6f00*/  ENDCOLLECTIVE ;  /* 0x000000000000791b */ /* 0x003fe20003800000 */
.L_x_9544:
[----:B------:R-:W-:Y:S02]  /*6f10*/  MOV R138, R133 ;  /* 0x00000085008a7202 */ /* 0x000fe40000000f00 */
[----:B------:R-:W-:-:S07]  /*6f20*/  MOV R135, R139 ;  /* 0x0000008b00877202 */ /* 0x000fce0000000f00 */
[----:B------:R-:W-:Y:S05]  /*6f30*/  WARPSYNC.COLLECTIVE R134, `(.L_x_9545) ;  /* 0x0000000086087348 */ /* 0x000fea0003c00000 */
[----:B------:R0:W1:Y:S02]  /*6f40*/  SHFL.DOWN P5, R139, R138, R137, R136 ;  /* 0x080000898a8b7389 */ /* 0x00006400000a0088 */
[----:B01----:R-:W-:Y:S01]  /*6f50*/  ENDCOLLECTIVE ;  /* 0x000000000000791b */ /* 0x003fe20003800000 */
.L_x_9545:
[----:B------:R-:W-:Y:S01]  /*6f60*/  MOV R134, R139 ;  /* 0x0000008b00867202 */ /* 0x000fe20000000f00 */
[----:B------:R-:W-:Y:S06]  /*6f70*/  BRA `(.L_x_9546) ;  /* 0xffffffbc00d47947 */ /* 0x000fec000383ffff */
.L_x_9547:
        /* <DEDUP_REMOVED lines=16> */
.L_x_16585:


//--------------------- .text._ZN10layer_norm22ln_bwd_finalize_kernelINS_22Kernel_traits_finalizeILj5120Ef6__halfS2_S2_fjLb1ELj1024ELj4ENS_18Kernel_traits_baseILj5120EfS2_S2_S2_fjLj1024EEEEELb1ELb0EEEvNS_9BwdParamsE --------------------------
	.section	.text._ZN10layer_norm22ln_bwd_finalize_kernelINS_22Kernel_traits_finalizeILj5120Ef6__halfS2_S2_fjLb1ELj1024ELj4ENS_18Kernel_traits_baseILj5120EfS2_S2_S2_fjLj1024EEEEELb1ELb0EEEvNS_9BwdParamsE,"ax",@progbits
	.align	128
        .global         _ZN10layer_norm22ln_bwd_finalize_kernelINS_22Kernel_traits_finalizeILj5120Ef6__halfS2_S2_fjLb1ELj1024ELj4ENS_18Kernel_traits_baseILj5120EfS2_S2_S2_fjLj1024EEEEELb1ELb0EEEvNS_9BwdParamsE
        .type           _ZN10layer_norm22ln_bwd_finalize_kernelINS_22Kernel_traits_finalizeILj5120Ef6__halfS2_S2_fjLb1ELj1024ELj4ENS_18Kernel_traits_baseILj5120EfS2_S2_S2_fjLj1024EEEEELb1ELb0EEEvNS_9BwdParamsE,@function
        .size           _ZN10layer_norm22ln_bwd_finalize_kernelINS_22Kernel_traits_finalizeILj5120Ef6__halfS2_S2_fjLb1ELj1024ELj4ENS_18Kernel_traits_baseILj5120EfS2_S2_S2_fjLj1024EEEEELb1ELb0EEEvNS_9BwdParamsE,(.L_x_16586 - _ZN10layer_norm22ln_bwd_finalize_kernelINS_22Kernel_traits_finalizeILj5120Ef6__halfS2_S2_fjLb1ELj1024ELj4ENS_18Kernel_traits_baseILj5120EfS2_S2_S2_fjLj1024EEEEELb1ELb0EEEvNS_9BwdParamsE)
        .other          _ZN10layer_norm22ln_bwd_finalize_kernelINS_22Kernel_traits_finalizeILj5120Ef6__halfS2_S2_fjLb1ELj1024ELj4ENS_18Kernel_traits_baseILj5120EfS2_S2_S2_fjLj1024EEEEELb1ELb0EEEvNS_9BwdParamsE,@"STO_CUDA_ENTRY STV_DEFAULT"
_ZN10layer_norm22ln_bwd_finalize_kernelINS_22Kernel_traits_finalizeILj5120Ef6__halfS2_S2_fjLb1ELj1024ELj4ENS_18Kernel_traits_baseILj5120EfS2_S2_S2_fjLj1024EEEEELb1ELb0EEEvNS_9BwdParamsE:
.text._ZN10layer_norm22ln_bwd_finalize_kernelINS_22Kernel_traits_finalizeILj5120Ef6__halfS2_S2_fjLb1ELj1024ELj4ENS_18Kernel_traits_baseILj5120EfS2_S2_S2_fjLj1024EEEEELb1ELb0EEEvNS_9BwdParamsE:
        /* <DEDUP_REMOVED lines=24> */
.L_x_9560:
        /* <DEDUP_REMOVED lines=36> */
.L_x_9552:
        /* <DEDUP_REMOVED lines=49> */
.L_x_9551:
[----:B------:R-:W-:Y:S05]  /*06d0*/  BSYNC B1 ;  /* 0x0000000000017941 */ /* 0x000fea0003800000 */
.L_x_9550:
        /* <DEDUP_REMOVED lines=31> */
.L_x_9554:
[----:B------:R-:W-:Y:S05]  /*08d0*/  BSYNC B1 ;  /* 0x0000000000017941 */ /* 0x000fea0003800000 */
.L_x_9553:
        /* <DEDUP_REMOVED lines=16> */
.L_x_9555:
[----:B------:R-:W-:Y:S05]  /*09e0*/  BSYNC B1 ;  /* 0x0000000000017941 */ /* 0x000fea0003800000 */
.L_x_9549:
[----:B------:R-:W-:Y:S05]  /*09f0*/  BSYNC B0 ;  /* 0x0000000000007941 */ /* 0x000fea0003800000 */
.L_x_9548:
        /* <DEDUP_REMOVED lines=40> */
.L_x_9576:
        /* <DEDUP_REMOVED lines=8> */
.L_x_9556:
        /* <DEDUP_REMOVED lines=20> */
.L_x_9559:
[----:B------:R-:W-:Y:S05]  /*0e40*/  BSYNC B0 ;  /* 0x0000000000007941 */ /* 0x000fea0003800000 */
.L_x_9558:
[C---:B------:R-:W-:Y:S01]  /*0e50*/  ISETP.GT.U32.AND P1, PT, R4.reuse, -0x1401, PT ;  /* 0xffffebff0400780c */ /* 0x040fe20003f24070 */
[----:B------:R-:W-:Y:S01]  /*0e60*/  VIADD R4, R4, 0x1400 ;  /* 0x0000140004047836 */ /* 0x000fe20000000000 */
[----:B------:R-:W-:-:S11]  /*0e70*/  IADD3 R5, R5, 0xa00, RZ ;  /* 0x00000a0005057810 */ /* 0x000fd60007ffe0ff */
[----:B------:R-:W-:Y:S05]  /*0e80*/  @P1 BRA `(.L_x_9560) ;  /* 0xfffffff000bc1947 */ /* 0x000fea000383ffff */
[----:B------:R-:W-:Y:S05]  /*0e90*/  EXIT ;  /* 0x000000000000794d */ /* 0x000fea0003800000 */
.L_x_9557:
[----:B0-----:R-:W-:Y:S01]  /*0ea0*/  HFMA2.MMA R24, -RZ, RZ, 0, 5.9604644775390625e-08 ;  /* 0x00000001ff187435 */ /* 0x001fe200000001ff */
[----:B----4-:R-:W-:Y:S02]  /*0eb0*/  MOV R23, R10 ;  /* 0x0000000a00177202 */ /* 0x010fe40000000f00 */
[----:B------:R-:W-:Y:S02]  /*0ec0*/  MOV R25, 0x1f ;  /* 0x0000001f00197802 */ /* 0x000fe40000000f00 */
[----:B------:R-:W-:-:S07]  /*0ed0*/  MOV R20, 0xffffffff ;  /* 0xffffffff00147802 */ /* 0x000fce0000000f00 */
[----:B-123--:R-:W-:Y:S05]  /*0ee0*/  WARPSYNC.COLLECTIVE R20, `(.L_x_9561) ;  /* 0x0000000014087348 */ /* 0x00efea0003c00000 */
[----:B------:R0:W4:Y:S02]  /*0ef0*/  SHFL.BFLY P2, R22, R23, R24, R25 ;  /* 0x0c00001817167389 */ /* 0x0001240000040019 */
[----:B01234-:R-:W-:Y:S01]  /*0f00*/  ENDCOLLECTIVE ;  /* 0x000000000000791b */ /* 0x01ffe20003800000 */
.L_x_9561:
[----:B------:R-:W-:Y:S01]  /*0f10*/  IMAD.MOV.U32 R24, RZ, RZ, 0x2 ;  /* 0x00000002ff187424 */ /* 0x000fe200078e00ff */
[----:B------:R-:W-:-:S05]  /*0f20*/  MOV R11, R22 ;  /* 0x00000016000b7202 */ /* 0x000fca0000000f00 */
[----:B------:R-:W-:-:S05]  /*0f30*/  FADD.FTZ R11, R10, R11 ;  /* 0x0000000b0a0b7221 */ /* 0x000fca0000010000 */
[----:B------:R-:W-:-:S07]  /*0f40*/  MOV R23, R11 ;  /* 0x0000000b00177202 */ /* 0x000fce0000000f00 */
[----:B------:R-:W-:Y:S05]  /*0f50*/  WARPSYNC.COLLECTIVE R20, `(.L_x_9562) ;  /* 0x0000000014087348 */ /* 0x000fea0003c00000 */
[----:B------:R0:W1:Y:S02]  /*0f60*/  SHFL.BFLY P2, R22, R23, R24, R25 ;  /* 0x0c00001817167389 */ /* 0x0000640000040019 */
[----:B01----:R-:W-:Y:S01]  /*0f70*/  ENDCOLLECTIVE ;  /* 0x000000000000791b */ /* 0x003fe20003800000 */
.L_x_9562:
[----:B------:R-:W-:Y:S01]  /*0f80*/  HFMA2.MMA R24, -RZ, RZ, 0, 2.384185791015625e-07 ;  /* 0x00000004ff187435 */ /* 0x000fe200000001ff */
[----:B------:R-:W-:-:S05]  /*0f90*/  MOV R14, R22 ;  /* 0x00000016000e7202 */ /* 0x000fca0000000f00 */
[----:B------:R-:W-:-:S05]  /*0fa0*/  FADD.FTZ R14, R11, R14 ;  /* 0x0000000e0b0e7221 */ /* 0x000fca0000010000 */
[----:B------:R-:W-:-:S07]  /*0fb0*/  MOV R23, R14 ;  /* 0x0000000e00177202 */ /* 0x000fce0000000f00 */
[----:B------:R-:W-:Y:S05]  /*0fc0*/  WARPSYNC.COLLECTIVE R20, `(.L_x_9563) ;  /* 0x0000000014087348 */ /* 0x000fea0003c00000 */
[----:B------:R0:W1:Y:S02]  /*0fd0*/  SHFL.BFLY P2, R22, R23, R24, R25 ;  /* 0x0c00001817167389 */ /* 0x0000640000040019 */
[----:B01----:R-:W-:Y:S01]  /*0fe0*/  ENDCOLLECTIVE ;  /* 0x000000000000791b */ /* 0x003fe20003800000 */
.L_x_9563:
[----:B------:R-:W-:Y:S01]  /*0ff0*/  HFMA2.MMA R24, -RZ, RZ, 0, 4.76837158203125e-07 ;  /* 0x00000008ff187435 */ /* 0x000fe200000001ff */
[----:B------:R-:W-:-:S05]  /*1000*/  MOV R13, R22 ;  /* 0x00000016000d7202 */ /* 0x000fca0000000f00 */
[----:B------:R-:W-:-:S05]  /*1010*/  FADD.FTZ R13, R14, R13 ;  /* 0x0000000d0e0d7221 */ /* 0x000fca0000010000 */
[----:B------:R-:W-:-:S07]  /*1020*/  MOV R23, R13 ;  /* 0x0000000d00177202 */ /* 0x000fce0000000f00 */
[----:B------:R-:W-:Y:S05]  /*1030*/  WARPSYNC.COLLECTIVE R20, `(.L_x_9564) ;  /* 0x0000000014087348 */ /* 0x000fea0003c00000 */
[----:B------:R0:W1:Y:S02]  /*1040*/  SHFL.BFLY P2, R22, R23, R24, R25 ;  /* 0x0c00001817167389 */ /* 0x0000640000040019 */
[----:B01----:R-:W-:Y:S01]  /*1050*/  ENDCOLLECTIVE ;  /* 0x000000000000791b */ /* 0x003fe20003800000 */
.L_x_9564:
[----:B------:R-:W-:Y:S01]  /*1060*/  HFMA2.MMA R24, -RZ, RZ, 0, 9.5367431640625e-07 ;  /* 0x00000010ff187435 */ /* 0x000fe200000001ff */
[----:B------:R-:W-:-:S05]  /*1070*/  MOV R10, R22 ;  /* 0x00000016000a7202 */ /* 0x000fca0000000f00 */
[----:B------:R-:W-:-:S04]  /*1080*/  FADD.FTZ R11, R13, R10 ;  /* 0x0000000a0d0b7221 */ /* 0x000fc80000010000 */
[----:B------:R-:W-:-:S07]  /*1090*/  IMAD.MOV.U32 R23, RZ, RZ, R11 ;  /* 0x000000ffff177224 */ /* 0x000fce00078e000b */
[----:B------:R-:W-:Y:S05]  /*10a0*/  WARPSYNC.COLLECTIVE R20, `(.L_x_9565) ;  /* 0x0000000014087348 */ /* 0x000fea0003c00000 */
[----:B------:R0:W1:Y:S02]  /*10b0*/  SHFL.BFLY P2, R22, R23, R24, R25 ;  /* 0x0c00001817167389 */ /* 0x0000640000040019 */
[----:B01----:R-:W-:Y:S01]  /*10c0*/  ENDCOLLECTIVE ;  /* 0x000000000000791b */ /* 0x003fe20003800000 */
.L_x_9565:
[----:B------:R-:W-:Y:S01]  /*10d0*/  HFMA2.MMA R24, -RZ, RZ, 0, 5.9604644775390625e-08 ;  /* 0x00000001ff187435 */ /* 0x000fe200000001ff */
[----:B------:R-:W-:Y:S02]  /*10e0*/  MOV R23, R12 ;  /* 0x0000000c00177202 */ /* 0x000fe40000000f00 */
[----:B------:R-:W-:-:S08]  /*10f0*/  MOV R10, R22 ;  /* 0x00000016000a7202 */ /* 0x000fd00000000f00 */
[----:B------:R-:W-:Y:S05]  /*1100*/  WARPSYNC.COLLECTIVE R20, `(.L_x_9566) ;  /* 0x0000000014087348 */ /* 0x000fea0003c00000 */
[----:B------:R0:W1:Y:S02]  /*1110*/  SHFL.BFLY P2, R22, R23, R24, R25 ;  /* 0x0c00001817167389 */ /* 0x0000640000040019 */
[----:B01----:R-:W-:Y:S01]  /*1120*/  ENDCOLLECTIVE ;  /* 0x000000000000791b */ /* 0x003fe20003800000 */
.L_x_9566:
[----:B------:R-:W-:Y:S01]  /*1130*/  HFMA2.MMA R24, -RZ, RZ, 0, 1.1920928955078125e-07 ;  /* 0x00000002ff187435 */ /* 0x000fe200000001ff */
[----:B------:R-:W-:-:S05]  /*1140*/  MOV R13, R22 ;  /* 0x00000016000d7202 */ /* 0x000fca0000000f00 */
[----:B------:R-:W-:-:S05]  /*1150*/  FADD.FTZ R15, R12, R13 ;  /* 0x0000000d0c0f7221 */ /* 0x000fca0000010000 */
[----:B------:R-:W-:-:S07]  /*1160*/  MOV R23, R15 ;  /* 0x0000000f00177202 */ /* 0x000fce0000000f00 */
[----:B------:R-:W-:Y:S05]  /*1170*/  WARPSYNC.COLLECTIVE R20, `(.L_x_9567) ;  /* 0x0000000014087348 */ /* 0x000fea0003c00000 */
[----:B------:R0:W1:Y:S02]  /*1180*/  SHFL.BFLY P2, R22, R23, R24, R25 ;  /* 0x0c00001817167389 */ /* 0x0000640000040019 */
[----:B01----:R-:W-:Y:S01]  /*1190*/  ENDCOLLECTIVE ;  /* 0x000000000000791b */ /* 0x003fe20003800000 */
.L_x_9567:
[----:B------:R-:W-:Y:S01]  /*11a0*/  HFMA2.MMA R24, -RZ, RZ, 0, 2.384185791015625e-07 ;  /* 0x00000004ff187435 */ /* 0x000fe200000001ff */
[----:B------:R-:W-:-:S04]  /*11b0*/  IMAD.MOV.U32 R16, RZ, RZ, R22 ;  /* 0x000000ffff107224 */ /* 0x000fc800078e0016 */
[----:B------:R-:W-:-:S05]  /*11c0*/  FADD.FTZ R16, R15, R16 ;  /* 0x000000100f107221 */ /* 0x000fca0000010000 */
[----:B------:R-:W-:-:S07]  /*11d0*/  MOV R23, R16 ;  /* 0x0000001000177202 */ /* 0x000fce0000000f00 */
[----:B------:R-:W-:Y:S05]  /*11e0*/  WARPSYNC.COLLECTIVE R20, `(.L_x_9568) ;  /* 0x0000000014087348 */ /* 0x000fea0003c00000 */
[----:B------:R0:W1:Y:S02]  /*11f0*/  SHFL.BFLY P2, R22, R23, R24, R25 ;  /* 0x0c00001817167389 */ /* 0x0000640000040019 */
[----:B01----:R-:W-:Y:S01]  /*1200*/  ENDCOLLECTIVE ;  /* 0x000000000000791b */ /* 0x003fe20003800000 */
.L_x_9568:
[----:B------:R-:W-:Y:S01]  /*1210*/  HFMA2.MMA R24, -RZ, RZ, 0, 4.76837158203125e-07 ;  /* 0x00000008ff187435 */ /* 0x000fe200000001ff */
[----:B------:R-:W-:-:S05]  /*1220*/  MOV R17, R22 ;  /* 0x0000001600117202 */ /* 0x000fca0000000f00 */
[----:B------:R-:W-:-:S05]  /*1230*/  FADD.FTZ R17, R16, R17 ;  /* 0x0000001110117221 */ /* 0x000fca0000010000 */
[----:B------:R-:W-:-:S07]  /*1240*/  MOV R23, R17 ;  /* 0x0000001100177202 */ /* 0x000fce0000000f00 */
[----:B------:R-:W-:Y:S05]  /*1250*/  WARPSYNC.COLLECTIVE R20, `(.L_x_9569) ;  /* 0x0000000014087348 */ /* 0x000fea0003c00000 */
[----:B------:R0:W1:Y:S02]  /*1260*/  SHFL.BFLY P2, R22, R23, R24, R25 ;  /* 0x0c00001817167389 */ /* 0x0000640000040019 */
[----:B01----:R-:W-:Y:S01]  /*1270*/  ENDCOLLECTIVE ;  /* 0x000000000000791b */ /* 0x003fe20003800000 */
.L_x_9569:
[----:B------:R-:W-:Y:S01]  /*1280*/  IMAD.MOV.U32 R24, RZ, RZ, 0x10 ;  /* 0x00000010ff187424 */ /* 0x000fe200078e00ff */
[----:B------:R-:W-:-:S05]  /*1290*/  MOV R12, R22 ;  /* 0x00000016000c7202 */ /* 0x000fca0000000f00 */
[----:B------:R-:W-:-:S05]  /*12a0*/  FADD.FTZ R12, R17, R12 ;  /* 0x0000000c110c7221 */ /* 0x000fca0000010000 */
[----:B------:R-:W-:-:S07]  /*12b0*/  MOV R23, R12 ;  /* 0x0000000c00177202 */ /* 0x000fce0000000f00 */
[----:B------:R-:W-:Y:S05]  /*12c0*/  WARPSYNC.COLLECTIVE R20, `(.L_x_9570) ;  /* 0x0000000014087348 */ /* 0x000fea0003c00000 */
[----:B------:R0:W1:Y:S02]  /*12d0*/  SHFL.BFLY P2, R22, R23, R24, R25 ;  /* 0x0c00001817167389 */ /* 0x0000640000040019 */
[----:B01----:R-:W-:Y:S01]  /*12e0*/  ENDCOLLECTIVE ;  /* 0x000000000000791b */ /* 0x003fe20003800000 */
.L_x_9570:
[----:B------:R-:W-:Y:S01]  /*12f0*/  HFMA2.MMA R24, -RZ, RZ, 0, 5.9604644775390625e-08 ;  /* 0x00000001ff187435 */ /* 0x000fe200000001ff */
[----:B------:R-:W-:Y:S02]  /*1300*/  MOV R23, R8 ;  /* 0x0000000800177202 */ /* 0x000fe40000000f00 */
[----:B------:R-:W-:-:S08]  /*1310*/  MOV R15, R22 ;  /* 0x00000016000f7202 */ /* 0x000fd00000000f00 */
[----:B------:R-:W-:Y:S05]  /*1320*/  WARPSYNC.COLLECTIVE R20, `(.L_x_9571) ;  /* 0x0000000014087348 */ /* 0x000fea0003c00000 */
[----:B------:R0:W1:Y:S02]  /*1330*/  SHFL.BFLY P2, R22, R23, R24, R25 ;  /* 0x0c00001817167389 */ /* 0x0000640000040019 */
[----:B01----:R-:W-:Y:S01]  /*1340*/  ENDCOLLECTIVE ;  /* 0x000000000000791b */ /* 0x003fe20003800000 */
.L_x_9571:
[----:B------:R-:W-:Y:S01]  /*1350*/  HFMA2.MMA R24, -RZ, RZ, 0, 1.1920928955078125e-07 ;  /* 0x00000002ff187435 */ /* 0x000fe200000001ff */
[----:B------:R-:W-:-:S05]  /*1360*/  MOV R17, R22 ;  /* 0x0000001600117202 */ /* 0x000fca0000000f00 */
[----:B------:R-:W-:-:S05]  /*1370*/  FADD.FTZ R18, R8, R17 ;  /* 0x0000001108127221 */ /* 0x000fca0000010000 */
[----:B------:R-:W-:-:S07]  /*1380*/  MOV R23, R18 ;  /* 0x0000001200177202 */ /* 0x000fce0000000f00 */
[----:B------:R-:W-:Y:S05]  /*1390*/  WARPSYNC.COLLECTIVE R20, `(.L_x_9572) ;  /* 0x0000000014087348 */ /* 0x000fea0003c00000 */
[----:B------:R0:W1:Y:S02]  /*13a0*/  SHFL.BFLY P2, R22, R23, R24, R25 ;  /* 0x0c00001817167389 */ /* 0x0000640000040019 */
[----:B01----:R-:W-:Y:S01]  /*13b0*/  ENDCOLLECTIVE ;  /* 0x000000000000791b */ /* 0x003fe20003800000 */
.L_x_9572:
[----:B------:R-:W-:Y:S01]  /*13c0*/  HFMA2.MMA R24, -RZ, RZ, 0, 2.384185791015625e-07 ;  /* 0x00000004ff187435 */ /* 0x000fe200000001ff */
[----:B------:R-:W-:-:S05]  /*13d0*/  MOV R13, R22 ;  /* 0x00000016000d7202 */ /* 0x000fca0000000f00 */
[----:B------:R-:W-:-:S04]  /*13e0*/  FADD.FTZ R19, R18, R13 ;  /* 0x0000000d12137221 */ /* 0x000fc80000010000 */
[----:B------:R-:W-:-:S07]  /*13f0*/  IMAD.MOV.U32 R23, RZ, RZ, R19 ;  /* 0x000000ffff177224 */ /* 0x000fce00078e0013 */
[----:B------:R-:W-:Y:S05]  /*1400*/  WARPSYNC.COLLECTIVE R20, `(.L_x_9573) ;  /* 0x0000000014087348 */ /* 0x000fea0003c00000 */
[----:B------:R0:W1:Y:S02]  /*1410*/  SHFL.BFLY P2, R22, R23, R24, R25 ;  /* 0x0c00001817167389 */ /* 0x0000640000040019 */
[----:B01----:R-:W-:Y:S01]  /*1420*/  ENDCOLLECTIVE ;  /* 0x000000000000791b */ /* 0x003fe20003800000 */
.L_x_9573:
[----:B------:R-:W-:Y:S01]  /*1430*/  HFMA2.MMA R24, -RZ, RZ, 0, 4.76837158203125e-07 ;  /* 0x00000008ff187435 */ /* 0x000fe200000001ff */
[----:B------:R-:W-:-:S05]  /*1440*/  MOV R8, R22 ;  /* 0x0000001600087202 */ /* 0x000fca0000000f00 */
[----:B------:R-:W-:-:S05]  /*1450*/  FADD.FTZ R8, R19, R8 ;  /* 0x0000000813087221 */ /* 0x000fca0000010000 */
[----:B------:R-:W-:-:S07]  /*1460*/  MOV R23, R8 ;  /* 0x0000000800177202 */ /* 0x000fce0000000f00 */
[----:B------:R-:W-:Y:S05]  /*1470*/  WARPSYNC.COLLECTIVE R20, `(.L_x_9574) ;  /* 0x0000000014087348 */ /* 0x000fea0003c00000 */
[----:B------:R0:W1:Y:S02]  /*1480*/  SHFL.BFLY P2, R22, R23, R24, R25 ;  /* 0x0c00001817167389 */ /* 0x0000640000040019 */
[----:B01----:R-:W-:Y:S01]  /*1490*/  ENDCOLLECTIVE ;  /* 0x000000000000791b */ /* 0x003fe20003800000 */
.L_x_9574:
[----:B------:R-:W-:Y:S01]  /*14a0*/  HFMA2.MMA R24, -RZ, RZ, 0, 9.5367431640625e-07 ;  /* 0x00000010ff187435 */ /* 0x000fe200000001ff */
[----:B------:R-:W-:-:S05]  /*14b0*/  MOV R21, R22 ;  /* 0x0000001600157202 */ /* 0x000fca0000000f00 */
[----:B------:R-:W-:-:S05]  /*14c0*/  FADD.FTZ R21, R8, R21 ;  /* 0x0000001508157221 */ /* 0x000fca0000010000 */
[----:B------:R-:W-:-:S07]  /*14d0*/  MOV R23, R21 ;  /* 0x0000001500177202 */ /* 0x000fce0000000f00 */
[----:B------:R-:W-:Y:S05]  /*14e0*/  WARPSYNC.COLLECTIVE R20, `(.L_x_9575) ;  /* 0x0000000014087348 */ /* 0x000fea0003c00000 */
[----:B------:R0:W1:Y:S02]  /*14f0*/  SHFL.BFLY P2, R22, R23, R24, R25 ;  /* 0x0c00001817167389 */ /* 0x0000640000040019 */
[----:B01----:R-:W-:Y:S01]  /*1500*/  ENDCOLLECTIVE ;  /* 0x000000000000791b */ /* 0x003fe20003800000 */
.L_x_9575:
[----:B------:R-:W-:Y:S01]  /*1510*/  MOV R14, R22 ;  /* 0x00000016000e7202 */ /* 0x000fe20000000f00 */
[----:B------:R-:W-:Y:S06]  /*1520*/  BRA `(.L_x_9576) ;  /* 0xfffffff400d47947 */ /* 0x000fec000383ffff */
.L_x_9577:
        /* <DEDUP_REMOVED lines=13> */
.L_x_16586:


//--------------------- .text._ZN10layer_norm13ln_bwd_kernelINS_13Kernel_traitsIf6__halfS2_S2_fjLj5120ELj1ELj1ELj4ELj16ENS_18Kernel_traits_baseILj5120EfS2_S2_S2_fjLj128EEEEELb1ELb1ELb1ELb0EEEvNS_9BwdParamsE --------------------------
	.section	.text._ZN10layer_norm13ln_bwd_kernelINS_13Kernel_traitsIf6__halfS2_S2_fjLj5120ELj1ELj1ELj4ELj16ENS_18Kernel_traits_baseILj5120EfS2_S2_S2_fjLj128EEEEELb1ELb1ELb1ELb0EEEvNS_9BwdParamsE,"ax",@progbits
	.align	128
        .global         _ZN10layer_norm13ln_bwd_kernelINS_13Kernel_traitsIf6__halfS2_S2_fjLj5120ELj1ELj1ELj4ELj16ENS_18Kernel_traits_baseILj5120EfS2_S2_S2_fjLj128EEEEELb1ELb1ELb1ELb0EEEvNS_9BwdParamsE
        .type           _ZN10layer_norm13ln_bwd_kernelINS_13Kernel_traitsIf6__halfS2_S2_fjLj5120ELj1ELj1ELj4ELj16ENS_18Kernel_traits_baseILj5120EfS2_S2_S2_fjLj128EEEEELb1ELb1ELb1ELb0EEEvNS_9BwdParamsE,@function
        .size           _ZN10layer_norm13ln_bwd_kernelINS_13Kernel_traitsIf6__halfS2_S2_fjLj5120ELj1ELj1ELj4ELj16ENS_18Kernel_traits_baseILj5120EfS2_S2_S2_fjLj128EEEEELb1ELb1ELb1ELb0EEEvNS_9BwdParamsE,(.L_x_16587 - _ZN10layer_norm13ln_bwd_kernelINS_13Kernel_traitsIf6__halfS2_S2_fjLj5120ELj1ELj1ELj4ELj16ENS_18Kernel_traits_baseILj5120EfS2_S2_S2_fjLj128EEEEELb1ELb1ELb1ELb0EEEvNS_9BwdParamsE)
        .other          _ZN10layer_norm13ln_bwd_kernelINS_13Kernel_traitsIf6__halfS2_S2_fjLj5120ELj1ELj1ELj4ELj16ENS_18Kernel_traits_baseILj5120EfS2_S2_S2_fjLj128EEEEELb1ELb1ELb1ELb0EEEvNS_9BwdParamsE,@"STO_CUDA_ENTRY STV_DEFAULT"
_ZN10layer_norm13ln_bwd_kernelINS_13Kernel_traitsIf6__halfS2_S2_fjLj5120ELj1ELj1ELj4ELj16ENS_18Kernel_traits_baseILj5120EfS2_S2_S2_fjLj128EEEEELb1ELb1ELb1ELb0EEEvNS_9BwdParamsE:
.text._ZN10layer_norm13ln_bwd_kernelINS_13Kernel_traitsIf6__halfS2_S2_fjLj5120ELj1ELj1ELj4ELj16ENS_18Kernel_traits_baseILj5120EfS2_S2_S2_fjLj128EEEEELb1ELb1ELb1ELb0EEEvNS_9BwdParamsE:
        /* <DEDUP_REMOVED lines=69> */
[----:B------:R-:W2:Y:S01]  /*0450*/  @P0 LDC.64 R20, c[0x0][0x278] ;  /* 0x00009e00ff140b82 */ /* 0x000ea20000000a00 */
[----:B0-----:R-:W-:-:S07]  /*0460*/  @P4 IMAD.WIDE.U32 R4, R3, 0x20, R4 ;  /* 0x0000002003044825 */ /* 0x001fce00078e0004 */
[----:B------:R-:W0:Y:S01]  /*0470*/  @P1 LDC.64 R22, c[0x0][0x260] ;  /* 0x00009800ff161b82 */ /* 0x000e220000000a00 */
[----:B-1----:R-:W-:-:S07]  /*0480*/  @P4 IMAD.WIDE.U32 R8, R3, 0x20, R8 ;  /* 0x0000002003084825 */ /* 0x002fce00078e0008 */
[----:B------:R-:W1:Y:S01]  /*0490*/  @P1 LDC.64 R24, c[0x0][0x278] ;  /* 0x00009e00ff181b82 */ /* 0x000e620000000a00 */
[----:B------:R-:W-:-:S07]  /*04a0*/  @P4 LOP3.LUT R3, R3, 0x80, RZ, 0xfc, !PT ;  /* 0x0000008003034812 */ /* 0x000fce00078efcff */
[----:B------:R-:W3:Y:S01]  /*04b0*/  @P2 LDC.64 R28, c[0x0][0x278] ;  /* 0x00009e00ff1c2b82 */ /* 0x000ee20000000a00 */
        /* <DEDUP_REMOVED lines=8> */
[----:B0-----:R-:W-:-:S04]  /*0540*/  @P1 IMAD.WIDE.U32 R22, R3, 0x20, R22 ;  /* 0x0000002003161825 */ /* 0x001fc800078e0016 */
[C---:B-1----:R-:W-:Y:S01]  /*0550*/  @P1 IMAD.WIDE.U32 R24, R3.reuse, 0x20, R24 ;  /* 0x0000002003181825 */ /* 0x042fe200078e0018 */
[----:B------:R-:W-:-:S05]  /*0560*/  @P1 IADD3 R3, R3, 0x80, RZ ;  /* 0x0000008003031810 */ /* 0x000fca0007ffe0ff */
[C---:B---3--:R-:W-:Y:S01]  /*0570*/  @P2 IMAD.WIDE.U32 R12, R3.reuse, 0x20, R28 ;  /* 0x00000020030c2825 */ /* 0x048fe200078e001c */
[----:B------:R-:W2:Y:S04]  /*0580*/  @P4 LDG.E.128 R112, desc[UR4][R4.64] ;  /* 0x0000000404704981 */ /* 0x000ea8000c1e1d00 */
[----:B------:R0:W3:Y:S04]  /*0590*/  @P4 LDG.E.128 R108, desc[UR4][R4.64+0x10] ;  /* 0x00001004046c4981 */ /* 0x0000e8000c1e1d00 */
        /* <DEDUP_REMOVED lines=129> */
[----:B------:R-:W-:-:S06]  /*0db0*/  MOV R25, RZ ;  /* 0x000000ff00197202 */ /* 0x000fcc0000000f00 */
[----:B------:R0:W-:Y:S04]  /*0dc0*/  STL.S16 [R1+0x2c], R0 ;  /* 0x00002c0001007387 */ /* 0x0001e80000100600 */
.L_x_9819:
        /* <DEDUP_REMOVED lines=43> */
.L_x_9582:
[----:B------:R-:W-:Y:S05]  /*1080*/  BSYNC B1 ;  /* 0x0000000000017941 */ /* 0x000fea0003800000 */
.L_x_9581:
        /* <DEDUP_REMOVED lines=10> */
[----:B------:R-:W-:Y:S02]  /*1130*/  IADD3 R9, R9, 0x80, RZ ;  /* 0x0000008009097810 */ /* 0x000fe40007ffe0ff */
[----:B------:R-:W-:-:S07]  /*1140*/  IADD3 R178, R178, 0x80, RZ ;  /* 0x00000080b2b27810 */ /* 0x000fce0007ffe0ff */
.L_x_9584:
[----:B------:R-:W-:Y:S05]  /*1150*/  BSYNC B1 ;  /* 0x0000000000017941 */ /* 0x000fea0003800000 */
.L_x_9583:
        /* <DEDUP_REMOVED lines=9> */
[----:B------:R-:W-:Y:S02]  /*11f0*/  IADD3 R9, R9, 0x80, RZ ;  /* 0x0000008009097810 */ /* 0x000fe40007ffe0ff */
[----:B------:R-:W-:-:S07]  /*1200*/  IADD3 R178, R178, 0x80, RZ ;  /* 0x00000080b2b27810 */ /* 0x000fce0007ffe0ff */
.L_x_9586:
[----:B------:R-:W-:Y:S05]  /*1210*/  BSYNC B1 ;  /* 0x0000000000017941 */ /* 0x000fea0003800000 */
.L_x_9585:
        /* <DEDUP_REMOVED lines=11> */
.L_x_9588:
[----:B------:R-:W-:Y:S05]  /*12d0*/  BSYNC B1 ;  /* 0x0000000000017941 */ /* 0x000fea0003800000 */
.L_x_9587:
        /* <DEDUP_REMOVED lines=10> */
[----:B------:R-:W-:Y:S01]  /*1380*/  HFMA2.MMA R217, -RZ, RZ, 0, 0 ;  /* 0x00000000ffd97435 */ /* 0x000fe200000001ff */
[----:B------:R-:W-:Y:S10]  /*1390*/  BRA `(.L_x_9589) ;  /* 0x0000002000a07947 */ /* 0x000ff40003800000 */
.L_x_9580:
        /* <DEDUP_REMOVED lines=23> */
[----:B------:R-:W-:Y:S04]  /*1510*/  STL [R1+0x17c], R6 ;  /* 0x00017c0601007387 */ /* 0x000fe80000100800 */
[----:B------:R2:W-:Y:S03]  /*1520*/  STL [R1+0x178], R5 ;  /* 0x0001780501007387 */ /* 0x0005e60000100800 */
[----:B------:R-:W3:Y:S01]  /*1530*/  LDC.64 R192, c[0x0][0x240] ;  /* 0x00009000ffc07b82 */ /* 0x000ee20000000a00 */
[----:B------:R4:W5:Y:S04]  /*1540*/  @P4 LDG.E.128 R144, desc[UR4][R176.64] ;  /* 0x00000004b0904981 */ /* 0x000968000c1e1d00 */
[----:B------:R-:W-:Y:S03]  /*1550*/  STL [R1+0x174], R3 ;  /* 0x0001740301007387 */ /* 0x000fe60000100800 */
[----:B----4-:R-:W4:Y:S01]  /*1560*/  LDC.64 R176, c[0x0][0x238] ;  /* 0x00008e00ffb07b82 */ /* 0x010f220000000a00 */
[----:B0-----:R-:W-:Y:S01]  /*1570*/  ISETP.NE.AND P4, PT, R180, RZ, PT ;  /* 0x000000ffb400720c */ /* 0x001fe20003f85270 */
[----:B------:R0:W-:Y:S04]  /*1580*/  STL [R1+0x170], R2 ;  /* 0x0001700201007387 */ /* 0x0001e80000100800 */
[----:B--2---:R-:W2:Y:S04]  /*1590*/  LDL R5, [R1+0x140] ;  /* 0x0001400001057983 */ /* 0x004ea80000100800 */
[----:B------:R-:W3:Y:S04]  /*15a0*/  LDL R6, [R1+0x148] ;  /* 0x0001480001067983 */ /* 0x000ee80000100800 */
[----:B0-----:R-:W3:Y:S01]  /*15b0*/  LDL R2, [R1+0x144] ;  /* 0x0001440001027983 */ /* 0x001ee20000100800 */
[----:B----4-:R-:W-:Y:S01]  /*15c0*/  IMAD.WIDE.U32 R176, R8, 0x10, R176 ;  /* 0x0000001008b07825 */ /* 0x010fe200078e00b0 */
[----:B------:R-:W-:-:S02]  /*15d0*/  FSEL R0, R213, RZ, !P4 ;  /* 0x000000ffd5007208 */ /* 0x000fc40006000000 */
[----:B------:R-:W4:Y:S04]  /*15e0*/  LDL R3, [R1+0x14c] ;  /* 0x00014c0001037983 */ /* 0x000f280000100800 */
[----:B------:R1:W2:Y:S02]  /*15f0*/  LDG.E.128 R180, desc[UR4][R176.64] ;  /* 0x00000004b0b47981 */ /* 0x0002a4000c1e1d00 */
[----:B-1----:R-:W-:-:S06]  /*1600*/  IMAD.WIDE.U32 R176, R212, 0x10, R178 ;  /* 0x00000010d4b07825 */ /* 0x002fcc00078e00b2 */
[----:B------:R-:W3:Y:S01]  /*1610*/  LDG.E.128 R176, desc[UR4][R176.64] ;  /* 0x00000004b0b07981 */ /* 0x000ee2000c1e1d00 */
[--C-:B--2---:R-:W-:Y:S02]  /*1620*/  HADD2.F32 R216, -RZ, R180.reuse.H0_H0 ;  /* 0x200000b4ffd87230 */ /* 0x104fe40000004100 */
[----:B------:R-:W-:Y:S02]  /*1630*/  HADD2.F32 R211, -RZ, R180.H1_H1 ;  /* 0x300000b4ffd37230 */ /* 0x000fe40000004100 */
[--C-:B------:R-:W-:Y:S02]  /*1640*/  HADD2.F32 R180, -RZ, R182.reuse.H0_H0 ;  /* 0x200000b6ffb47230 */ /* 0x100fe40000004100 */
[----:B------:R-:W-:Y:S02]  /*1650*/  HADD2.F32 R182, -RZ, R182.H1_H1 ;  /* 0x300000b6ffb67230 */ /* 0x000fe40000004100 */
[----:B------:R-:W-:Y:S02]  /*1660*/  HADD2.F32 R223, -RZ, R183.H1_H1 ;  /* 0x300000b7ffdf7230 */ /* 0x000fe40000004100 */
[----:B------:R-:W-:Y:S01]  /*1670*/  FADD.FTZ R211, -R0, R211 ;  /* 0x000000d300d37221 */ /* 0x000fe20000010100 */
[----:B------:R-:W-:-:S02]  /*1680*/  HADD2.F32 R217, -RZ, R181.H0_H0 ;  /* 0x200000b5ffd97230 */ /* 0x000fc40000004100 */
[----:B------:R-:W-:Y:S02]  /*1690*/  HADD2.F32 R251, -RZ, R183.H0_H0 ;  /* 0x200000b7fffb7230 */ /* 0x000fe40000004100 */
[C---:B------:R-:W-:Y:S01]  /*16a0*/  FADD.FTZ R183, -R0.reuse, R180 ;  /* 0x000000b400b77221 */ /* 0x040fe20000010100 */
[C---:B------:R-:W-:Y:S01]  /*16b0*/  FADD.FTZ R180, -R0.reuse, R182 ;  /* 0x000000b600b47221 */ /* 0x040fe20000010100 */
[C---:B------:R-:W-:Y:S01]  /*16c0*/  FADD.FTZ R182, -R0.reuse, R223 ;  /* 0x000000df00b67221 */ /* 0x040fe20000010100 */
[----:B---3--:R-:W-:Y:S02]  /*16d0*/  HADD2.F32 R223, -RZ, R176.H0_H0 ;  /* 0x200000b0ffdf7230 */ /* 0x008fe40000004100 */
[----:B------:R-:W-:Y:S01]  /*16e0*/  FADD.FTZ R217, -R0, R217 ;  /* 0x000000d900d97221 */ /* 0x000fe20000010100 */
[C---:B------:R-:W-:Y:S02]  /*16f0*/  FMUL.FTZ R7, R4.reuse, R211 ;  /* 0x000000d304077220 */ /* 0x040fe40000410000 */
[----:B------:R-:W-:Y:S01]  /*1700*/  FMUL.FTZ R211, R5, R223 ;  /* 0x000000df05d37220 */ /* 0x000fe20000410000 */
[----:B------:R-:W-:-:S02]  /*1710*/  FMUL.FTZ R5, R4, R217 ;  /* 0x000000d904057220 */ /* 0x000fc40000410000 */
[----:B------:R-:W-:Y:S04]  /*1720*/  STL [R1+0x28], R7 ;  /* 0x0000280701007387 */ /* 0x000fe80000100800 */
[----:B------:R-:W2:Y:S01]  /*1730*/  LDL R217, [R1+0x130] ;  /* 0x0001300001d97983 */ /* 0x000ea20000100800 */
[----:B------:R-:W-:Y:S02]  /*1740*/  HADD2.F32 R181, -RZ, R181.H1_H1 ;  /* 0x300000b5ffb57230 */ /* 0x000fe40000004100 */
[C---:B------:R-:W-:Y:S01]  /*1750*/  FADD.FTZ R250, -R0.reuse, R216 ;  /* 0x000000d800fa7221 */ /* 0x040fe20000010100 */
[----:B------:R-:W-:Y:S02]  /*1760*/  HADD2.F32 R176, -RZ, R176.H1_H1 ;  /* 0x300000b0ffb07230 */ /* 0x000fe40000004100 */
[C---:B------:R-:W-:Y:S01]  /*1770*/  FADD.FTZ R216, -R0.reuse, R181 ;  /* 0x000000b500d87221 */ /* 0x040fe20000010100 */
[----:B------:R-:W-:Y:S01]  /*1780*/  FADD.FTZ R181, -R0, R251 ;  /* 0x000000fb00b57221 */ /* 0x000fe20000010100 */
[----:B------:R-:W-:-:S02]  /*1790*/  HADD2.F32 R251, -RZ, R177.H0_H0 ;  /* 0x200000b1fffb7230 */ /* 0x000fc40000004100 */
[----:B------:R-:W-:Y:S01]  /*17a0*/  FMUL.FTZ R10, R2, R176 ;  /* 0x000000b0020a7220 */ /* 0x000fe20000410000 */
[----:B------:R-:W-:Y:S01]  /*17b0*/  FMUL.FTZ R2, R4, R216 ;  /* 0x000000d804027220 */ /* 0x000fe20000410000 */
[----:B------:R-:W-:Y:S01]  /*17c0*/  STL [R1+0x20], R5 ;  /* 0x0000200501007387 */ /* 0x000fe20000100800 */
[----:B------:R-:W-:-:S03]  /*17d0*/  FMUL.FTZ R6, R6, R251 ;  /* 0x000000fb06067220 */ /* 0x000fc60000410000 */
[----:B------:R0:W-:Y:S04]  /*17e0*/  STL [R1+0x24], R10 ;  /* 0x0000240a01007387 */ /* 0x0001e80000100800 */
[----:B------:R-:W-:Y:S04]  /*17f0*/  STL [R1+0x18], R2 ;  /* 0x0000180201007387 */ /* 0x000fe80000100800 */
[----:B------:R1:W-:Y:S04]  /*1800*/  STL [R1+0x1c], R6 ;  /* 0x00001c0601007387 */ /* 0x0003e80000100800 */
[----:B------:R-:W3:Y:S01]  /*1810*/  LDL R216, [R1+0x134] ;  /* 0x0001340001d87983 */ /* 0x000ee20000100800 */
[----:B------:R-:W-:Y:S01]  /*1820*/  FMUL.FTZ R0, R4, R250 ;  /* 0x000000fa04007220 */ /* 0x000fe20000410000 */
[----:B------:R-:W-:-:S02]  /*1830*/  HADD2.F32 R177, -RZ, R177.H1_H1 ;  /* 0x300000b1ffb17230 */ /* 0x000fc40000004100 */
[----:B------:R-:W-:Y:S02]  /*1840*/  HADD2.F32 R252, -RZ, R178.H0_H0 ;  /* 0x200000b2fffc7230 */ /* 0x000fe40000004100 */
[----:B------:R-:W-:Y:S01]  /*1850*/  FADD.FTZ R68, R68, R223 ;  /* 0x000000df44447221 */ /* 0x000fe20000010000 */
[----:B------:R-:W-:Y:S01]  /*1860*/  FFMA.FTZ R24, R0, R223, R24 ;  /* 0x000000df00187223 */ /* 0x000fe20000010018 */
[----:B------:R-:W-:Y:S01]  /*1870*/  FMUL.FTZ R223, R4, R183 ;  /* 0x000000b704df7220 */ /* 0x000fe20000410000 */
[----:B----4-:R-:W-:Y:S01]  /*1880*/  FMUL.FTZ R3, R3, R177 ;  /* 0x000000b103037220 */ /* 0x010fe20000410000 */
[----:B------:R-:W-:Y:S01]  /*1890*/  FADD.FTZ R69, R69, R176 ;  /* 0x000000b045457221 */ /* 0x000fe20000010000 */
[----:B------:R-:W-:Y:S01]  /*18a0*/  FFMA.FTZ R25, R7, R176, R25 ;  /* 0x000000b007197223 */ /* 0x000fe20000010019 */
[----:B------:R-:W-:Y:S01]  /*18b0*/  FADD.FTZ R70, R70, R251 ;  /* 0x000000fb46467221 */ /* 0x000fe20000010000 */
[----:B------:R-:W-:Y:S01]  /*18c0*/  FFMA.FTZ R26, R5, R251, R26 ;  /* 0x000000fb051a7223 */ /* 0x000fe2000001001a */
[----:B------:R-:W-:Y:S01]  /*18d0*/  FADD.FTZ R71, R71, R177 ;  /* 0x000000b147477221 */ /* 0x000fe20000010000 */
[----:B------:R-:W-:Y:S01]  /*18e0*/  FFMA.FTZ R27, R2, R177, R27 ;  /* 0x000000b1021b7223 */ /* 0x000fe2000001001b */
[----:B------:R-:W-:Y:S01]  /*18f0*/  FMUL.FTZ R183, R4, R180 ;  /* 0x000000b404b77220 */ /* 0x000fe20000410000 */
[----:B------:R-:W4:Y:S01]  /*1900*/  LDL R251, [R1+0x138] ;  /* 0x0001380001fb7983 */ /* 0x000f220000100800 */
[----:B------:R-:W-:Y:S01]  /*1910*/  FADD.FTZ R176, RZ, R211 ;  /* 0x000000d3ffb07221 */ /* 0x000fe20000010000 */
[----:B------:R-:W-:-:S02]  /*1920*/  FFMA.FTZ R177, R0, R211, RZ ;  /* 0x000000d300b17223 */ /* 0x000fc400000100ff */
[----:B------:R-:W-:Y:S01]  /*1930*/  STL [R1+0x10], R223 ;  /* 0x000010df01007387 */ /* 0x000fe20000100800 */
[----:B------:R-:W-:Y:S01]  /*1940*/  FADD.FTZ R176, R176, R10 ;  /* 0x0000000ab0b07221 */ /* 0x000fe20000010000 */
[----:B------:R-:W-:Y:S02]  /*1950*/  FFMA.FTZ R177, R7, R10, R177 ;  /* 0x0000000a07b17223 */ /* 0x000fe400000100b1 */
[----:B------:R3:W-:Y:S01]  /*1960*/  STL [R1+0x14], R3 ;  /* 0x0000140301007387 */ /* 0x0007e20000100800 */
[----:B------:R-:W-:-:S06]  /*1970*/  IMAD.WIDE.U32 R192, R9, 0x8, R192 ;  /* 0x0000000809c07825 */ /* 0x000fcc00078e00c0 */
[----:B------:R-:W5:Y:S01]  /*1980*/  LDG.E.64 R192, desc[UR4][R192.64] ;  /* 0x00000004c0c07981 */ /* 0x000f62000c1e1b00 */
[----:B--2---:R-:W-:-:S05]  /*1990*/  FMUL.FTZ R217, R217, R252 ;  /* 0x000000fcd9d97220 */ /* 0x004fca0000410000 */
[----:B------:R-:W-:Y:S04]  /*19a0*/  STL [R1+0xc], R217 ;  /* 0x00000cd901007387 */ /* 0x000fe80000100800 */
[----:B------:R-:W-:Y:S04]  /*19b0*/  STL [R1+0x8], R183 ;  /* 0x000008b701007387 */ /* 0x000fe80000100800 */
[----:B0-----:R0:W5:Y:S04]  /*19c0*/  LDL.LU R10, [R1+0x184] ;  /* 0x00018400010a7983 */ /* 0x0011680000300800 */
[----:B------:R0:W5:Y:S04]  /*19d0*/  LDL.LU R7, [R1+0x180] ;  /* 0x0001800001077983 */ /* 0x0001680000300800 */
[----:B------:R-:W2:Y:S01]  /*19e0*/  LDL R180, [R1+0x13c] ;  /* 0x00013c0001b47983 */ /* 0x000ea20000100800 */
[----:B------:R-:W-:-:S02]  /*19f0*/  HADD2.F32 R178, -RZ, R178.H1_H1 ;  /* 0x300000b2ffb27230 */ /* 0x000fc40000004100 */
[----:B------:R-:W-:Y:S01]  /*1a00*/  FADD.FTZ R176, R176, R6 ;  /* 0x00000006b0b07221 */ /* 0x000fe20000010000 */
[----:B------:R-:W-:Y:S02]  /*1a10*/  FFMA.FTZ R177, R5, R6, R177 ;  /* 0x0000000605b17223 */ /* 0x000fe400000100b1 */
[----:B-1----:R0:W5:Y:S01]  /*1a20*/  LDL.LU R6, [R1+0x17c] ;  /* 0x00017c0001067983 */ /* 0x0021620000300800 */
[-C--:B---3--:R-:W-:Y:S01]  /*1a30*/  FMUL.FTZ R216, R216, R178.reuse ;  /* 0x000000b2d8d87220 */ /* 0x088fe20000410000 */
[----:B------:R-:W-:Y:S01]  /*1a40*/  FADD.FTZ R73, R73, R178 ;  /* 0x000000b249497221 */ /* 0x000fe20000010000 */
[----:B------:R-:W-:Y:S01]  /*1a50*/  FFMA.FTZ R29, R183, R178, R29 ;  /* 0x000000b2b71d7223 */ /* 0x000fe2000001001d */
[----:B------:R-:W-:Y:S01]  /*1a60*/  FMUL.FTZ R178, R4, R181 ;  /* 0x000000b504b27220 */ /* 0x000fe20000410000 */
[----:B------:R0:W5:Y:S01]  /*1a70*/  LDL.LU R5, [R1+0x178] ;  /* 0x0001780001057983 */ /* 0x0001620000300800 */
[----:B------:R-:W-:Y:S01]  /*1a80*/  FADD.FTZ R176, R176, R3 ;  /* 0x00000003b0b07221 */ /* 0x000fe20000010000 */
[----:B------:R-:W-:-:S02]  /*1a90*/  FFMA.FTZ R177, R2, R3, R177 ;  /* 0x0000000302b17223 */ /* 0x000fc400000100b1 */
[----:B------:R1:W-:Y:S04]  /*1aa0*/  STL [R1+0x4], R216 ;  /* 0x000004d801007387 */ /* 0x0003e80000100800 */
[----:B------:R0:W5:Y:S04]  /*1ab0*/  LDL.LU R3, [R1+0x174] ;  /* 0x0001740001037983 */ /* 0x0001680000300800 */
[----:B------:R0:W5:Y:S04]  /*1ac0*/  LDL.LU R2, [R1+0x170] ;  /* 0x0001700001027983 */ /* 0x0001680000300800 */
[----:B------:R0:W-:Y:S01]  /*1ad0*/  STL [R1], R178 ;  /* 0x000000b201007387 */ /* 0x0001e20000100800 */
[----:B------:R-:W-:-:S02]  /*1ae0*/  HADD2.F32 R250, -RZ, R179.H0_H0 ;  /* 0x200000b3fffa7230 */ /* 0x000fc40000004100 */
[----:B------:R-:W-:Y:S01]  /*1af0*/  FADD.FTZ R176, R176, R217 ;  /* 0x000000d9b0b07221 */ /* 0x000fe20000010000 */
[C---:B------:R-:W-:Y:S01]  /*1b00*/  FFMA.FTZ R177, R223.reuse, R217, R177 ;  /* 0x000000d9dfb17223 */ /* 0x040fe200000100b1 */
[----:B------:R-:W-:Y:S02]  /*1b10*/  HADD2.F32 R179, -RZ, R179.H1_H1 ;  /* 0x300000b3ffb37230 */ /* 0x000fe40000004100 */
[----:B------:R-:W-:Y:S01]  /*1b20*/  FADD.FTZ R72, R72, R252 ;  /* 0x000000fc48487221 */ /* 0x000fe20000010000 */
[----:B------:R-:W-:Y:S01]  /*1b30*/  FFMA.FTZ R28, R223, R252, R28 ;  /* 0x000000fcdf1c7223 */ /* 0x000fe2000001001c */
        /* <DEDUP_REMOVED lines=14> */
[----:B-1----:R-:W-:Y:S01]  /*1c20*/  FADD.FTZ R216, R176, R250 ;  /* 0x000000fab0d87221 */ /* 0x002fe20000010000 */
[----:B0-----:R-:W-:-:S07]  /*1c30*/  FFMA.FTZ R217, R251, R250, R177 ;  /* 0x000000fafbd97223 */ /* 0x001fce00000100b1 */
.L_x_9591:
[----:B------:R-:W-:Y:S05]  /*1c40*/  BSYNC B1 ;  /* 0x0000000000017941 */ /* 0x000fea0003800000 */
.L_x_9590:
        /* <DEDUP_REMOVED lines=14> */
[----:B----4-:R-:W1:Y:S01]  /*1d30*/  LDC.64 R176, c[0x0][0x238] ;  /* 0x00008e00ffb07b82 */ /* 0x010e620000000a00 */
[----:B------:R-:W-:-:S06]  /*1d40*/  IMAD.WIDE.U32 R180, R212, 0x10, R180 ;  /* 0x00000010d4b47825 */ /* 0x000fcc00078e00b4 */
[----:B------:R-:W4:Y:S01]  /*1d50*/  LDG.E.128 R180, desc[UR4][R180.64] ;  /* 0x00000004b4b47981 */ /* 0x000f22000c1e1d00 */
[----:B-1----:R-:W-:-:S06]  /*1d60*/  IMAD.WIDE.U32 R176, R223, 0x10, R176 ;  /* 0x00000010dfb07825 */ /* 0x002fcc00078e00b0 */
[----:B------:R-:W2:Y:S01]  /*1d70*/  LDG.E.128 R176, desc[UR4][R176.64] ;  /* 0x00000004b0b07981 */ /* 0x000ea2000c1e1d00 */
[----:B------:R-:W-:Y:S01]  /*1d80*/  FSEL R233, R213, RZ, !P4 ;  /* 0x000000ffd5e97208 */ /* 0x000fe20006000000 */
[--C-:B--2---:R-:W-:Y:S02]  /*1d90*/  HADD2.F32 R239, -RZ, R178.reuse.H0_H0 ;  /* 0x200000b2ffef7230 */ /* 0x104fe40000004100 */
[--C-:B------:R-:W-:Y:S02]  /*1da0*/  HADD2.F32 R240, -RZ, R179.reuse.H0_H0 ;  /* 0x200000b3fff07230 */ /* 0x100fe40000004100 */
[----:B------:R-:W-:Y:S02]  /*1db0*/  HADD2.F32 R178, -RZ, R178.H1_H1 ;  /* 0x300000b2ffb27230 */ /* 0x000fe40000004100 */
[----:B------:R-:W-:-:S03]  /*1dc0*/  HADD2.F32 R179, -RZ, R179.H1_H1 ;  /* 0x300000b3ffb37230 */ /* 0x000fc60000004100 */
[C---:B------:R-:W-:Y:S01]  /*1dd0*/  FADD.FTZ R242, -R233.reuse, R178 ;  /* 0x000000b2e9f27221 */ /* 0x040fe20000010100 */
[--C-:B----4-:R-:W-:Y:S02]  /*1de0*/  HADD2.F32 R178, -RZ, R182.reuse.H1_H1 ;  /* 0x300000b6ffb27230 */ /* 0x110fe40000004100 */
[----:B------:R-:W-:Y:S01]  /*1df0*/  FADD.FTZ R245, -R233, R179 ;  /* 0x000000b3e9f57221 */ /* 0x000fe20000010100 */
[----:B------:R-:W-:Y:S02]  /*1e00*/  HADD2.F32 R179, -RZ, R182.H0_H0 ;  /* 0x200000b6ffb37230 */ /* 0x000fe40000004100 */
[----:B------:R-:W2:Y:S01]  /*1e10*/  LDL R182, [R1+0x10c] ;  /* 0x00010c0001b67983 */ /* 0x000ea20000100800 */
[--C-:B------:R-:W-:Y:S02]  /*1e20*/  HADD2.F32 R235, -RZ, R176.reuse.H0_H0 ;  /* 0x200000b0ffeb7230 */ /* 0x100fe40000004100 */
[----:B------:R-:W-:Y:S02]  /*1e30*/  HADD2.F32 R234, -RZ, R176.H1_H1 ;  /* 0x300000b0ffea7230 */ /* 0x000fe40000004100 */
[----:B------:R-:W-:-:S02]  /*1e40*/  HADD2.F32 R176, -RZ, R177.H0_H0 ;  /* 0x200000b1ffb07230 */ /* 0x000fc40000004100 */
[C---:B------:R-:W-:Y:S01]  /*1e50*/  FADD.FTZ R235, -R233.reuse, R235 ;  /* 0x000000ebe9eb7221 */ /* 0x040fe20000010100 */
[C---:B------:R-:W-:Y:S02]  /*1e60*/  FADD.FTZ R244, -R233.reuse, R240 ;  /* 0x000000f0e9f47221 */ /* 0x040fe40000010100 */
[----:B------:R-:W4:Y:S01]  /*1e70*/  LDL R240, [R1+0x108] ;  /* 0x0001080001f07983 */ /* 0x000f220000100800 */
[C---:B------:R-:W-:Y:S01]  /*1e80*/  FADD.FTZ R237, -R233.reuse, R176 ;  /* 0x000000b0e9ed7221 */ /* 0x040fe20000010100 */
[C---:B------:R-:W-:Y:S01]  /*1e90*/  FMUL.FTZ R248, R4.reuse, R235 ;  /* 0x000000eb04f87220 */ /* 0x040fe20000410000 */
[----:B------:R-:W-:Y:S02]  /*1ea0*/  MOV R235, R244 ;  /* 0x000000f400eb7202 */ /* 0x000fe40000000f00 */
[----:B------:R-:W-:Y:S02]  /*1eb0*/  FMUL.FTZ R244, R4, R237 ;  /* 0x000000ed04f47220 */ /* 0x000fe40000410000 */
[----:B------:R-:W4:Y:S01]  /*1ec0*/  LDL R237, [R1+0xf0] ;  /* 0x0000f00001ed7983 */ /* 0x000f220000100800 */
[----:B------:R-:W-:Y:S01]  /*1ed0*/  FADD.FTZ R236, -R233, R234 ;  /* 0x000000eae9ec7221 */ /* 0x000fe20000010100 */
[----:B------:R-:W-:-:S02]  /*1ee0*/  HADD2.F32 R177, -RZ, R177.H1_H1 ;  /* 0x300000b1ffb17230 */ /* 0x000fc40000004100 */
[C---:B------:R-:W-:Y:S01]  /*1ef0*/  FADD.FTZ R239, -R233.reuse, R239 ;  /* 0x000000efe9ef7221 */ /* 0x040fe20000010100 */
[----:B------:R-:W-:Y:S02]  /*1f00*/  FMUL.FTZ R246, R4, R236 ;  /* 0x000000ec04f67220 */ /* 0x000fe40000410000 */
[----:B------:R-:W4:Y:S01]  /*1f10*/  LDL R236, [R1+0xf4] ;  /* 0x0000f40001ec7983 */ /* 0x000f220000100800 */
[----:B------:R-:W-:Y:S01]  /*1f20*/  FADD.FTZ R238, -R233, R177 ;  /* 0x000000b1e9ee7221 */ /* 0x000fe20000010100 */
[--C-:B------:R-:W-:Y:S02]  /*1f30*/  HADD2.F32 R233, -RZ, R180.reuse.H1_H1 ;  /* 0x300000b4ffe97230 */ /* 0x100fe40000004100 */
[--C-:B------:R-:W-:Y:S02]  /*1f40*/  HADD2.F32 R177, -RZ, R183.reuse.H0_H0 ;  /* 0x200000b7ffb17230 */ /* 0x100fe40000004100 */
[----:B------:R-:W-:Y:S01]  /*1f50*/  HADD2.F32 R176, -RZ, R183.H1_H1 ;  /* 0x300000b7ffb07230 */ /* 0x000fe20000004100 */
[----:B------:R-:W-:Y:S01]  /*1f60*/  MOV R183, R245 ;  /* 0x000000f500b77202 */ /* 0x000fe20000000f00 */
[----:B------:R-:W-:Y:S01]  /*1f70*/  FADD.FTZ R77, R77, R233 ;  /* 0x000000e94d4d7221 */ /* 0x000fe20000010000 */
[-C--:B------:R-:W-:Y:S01]  /*1f80*/  FFMA.FTZ R33, R246, R233.reuse, R33 ;  /* 0x000000e9f6217223 */ /* 0x080fe20000010021 */
[----:B------:R-:W-:Y:S01]  /*1f90*/  FMUL.FTZ R245, R241, R233 ;  /* 0x000000e9f1f57220 */ /* 0x000fe20000410000 */
[----:B------:R-:W-:Y:S01]  /*1fa0*/  HADD2.F32 R234, -RZ, R180.H0_H0 ;  /* 0x200000b4ffea7230 */ /* 0x000fe20000004100 */
[----:B------:R-:W4:Y:S01]  /*1fb0*/  LDL R233, [R1+0xf8] ;  /* 0x0000f80001e97983 */ /* 0x000f220000100800 */
[----:B------:R-:W-:-:S02]  /*1fc0*/  HADD2.F32 R180, -RZ, R181.H0_H0 ;  /* 0x200000b5ffb47230 */ /* 0x000fc40000004100 */
[----:B------:R-:W-:Y:S02]  /*1fd0*/  HADD2.F32 R181, -RZ, R181.H1_H1 ;  /* 0x300000b5ffb57230 */ /* 0x000fe40000004100 */
[----:B0-----:R-:W-:-:S06]  /*1fe0*/  IMAD.WIDE.U32 R190, R9, 0x8, R190 ;  /* 0x0000000809be7825 */ /* 0x001fcc00078e00be */
[----:B------:R-:W5:Y:S01]  /*1ff0*/  LDG.E.64 R190, desc[UR4][R190.64] ;  /* 0x00000004bebe7981 */ /* 0x000f62000c1e1b00 */
[----:B--2---:R-:W-:-:S03]  /*2000*/  FMUL.FTZ R241, R182, R181 ;  /* 0x000000b5b6f17220 */ /* 0x004fc60000410000 */
[----:B------:R-:W2:Y:S01]  /*2010*/  LDL R182, [R1+0xfc] ;  /* 0x0000fc0001b67983 */ /* 0x000ea20000100800 */
[-C--:B---3--:R-:W-:Y:S01]  /*2020*/  FMUL.FTZ R247, R243, R234.reuse ;  /* 0x000000eaf3f77220 */ /* 0x088fe20000410000 */
[----:B------:R-:W-:Y:S01]  /*2030*/  FADD.FTZ R76, R76, R234 ;  /* 0x000000ea4c4c7221 */ /* 0x000fe20000010000 */
[----:B------:R-:W-:Y:S01]  /*2040*/  FFMA.FTZ R32, R248, R234, R32 ;  /* 0x000000eaf8207223 */ /* 0x000fe20000010020 */
[----:B----4-:R-:W-:Y:S01]  /*2050*/  FMUL.FTZ R243, R240, R180 ;  /* 0x000000b4f0f37220 */ /* 0x010fe20000410000 */
[C---:B------:R-:W-:Y:S01]  /*2060*/  FMUL.FTZ R240, R4.reuse, R239 ;  /* 0x000000ef04f07220 */ /* 0x040fe20000410000 */
[----:B------:R-:W-:Y:S01]  /*2070*/  MOV R234, R242 ;  /* 0x000000f200ea7202 */ /* 0x000fe20000000f00 */
[----:B------:R-:W-:Y:S01]  /*2080*/  FMUL.FTZ R242, R4, R238 ;  /* 0x000000ee04f27220 */ /* 0x000fe20000410000 */
        /* <DEDUP_REMOVED lines=28> */
[----:B------:R-:W-:Y:S01]  /*2250*/  FADD.FTZ R83, R83, R176 ;  /* 0x000000b053537221 */ /* 0x000fe20000010000 */
[----:B------:R-:W-:-:S02]  /*2260*/  FFMA.FTZ R39, R234, R176, R39 ;  /* 0x000000b0ea277223 */ /* 0x000fc40000010027 */
[----:B------:R-:W-:Y:S01]  /*2270*/  FFMA.FTZ R177, R236, R235, R177 ;  /* 0x000000ebecb17223 */ /* 0x000fe200000100b1 */
[----:B------:R-:W-:Y:S02]  /*2280*/  IADD3 R212, R212, 0x80, RZ ;  /* 0x00000080d4d47810 */ /* 0x000fe40007ffe0ff */
[----:B------:R-:W-:Y:S02]  /*2290*/  IADD3 R9, R9, 0x80, RZ ;  /* 0x0000008009097810 */ /* 0x000fe40007ffe0ff */
[----:B------:R-:W-:Y:S01]  /*22a0*/  IADD3 R223, R223, 0x80, RZ ;  /* 0x00000080dfdf7810 */ /* 0x000fe20007ffe0ff */
[----:B--2---:R-:W-:Y:S01]  /*22b0*/  FMUL.FTZ R233, R182, R176 ;  /* 0x000000b0b6e97220 */ /* 0x004fe20000410000 */
[----:B------:R-:W-:-:S03]  /*22c0*/  FADD.FTZ R176, R179, R235 ;  /* 0x000000ebb3b07221 */ /* 0x000fc60000010000 */
[----:B------:R-:W-:Y:S01]  /*22d0*/  FFMA.FTZ R217, R234, R233, R177 ;  /* 0x000000e9ead97223 */ /* 0x000fe200000100b1 */
[----:B------:R-:W-:-:S07]  /*22e0*/  FADD.FTZ R216, R176, R233 ;  /* 0x000000e9b0d87221 */ /* 0x000fce0000010000 */
.L_x_9593:
[----:B------:R-:W-:Y:S05]  /*22f0*/  BSYNC B1 ;  /* 0x0000000000017941 */ /* 0x000fea0003800000 */
.L_x_9592:
        /* <DEDUP_REMOVED lines=36> */
[--C-:B---3--:R-:W-:Y:S02]  /*2540*/  HADD2.F32 R12, -RZ, R176.reuse.H0_H0 ;  /* 0x200000b0ff0c7230 */ /* 0x108fe40000004100 */
[----:B------:R-:W-:Y:S01]  /*2550*/  FMUL.FTZ R11, R4, R11 ;  /* 0x0000000b040b7220 */ /* 0x000fe20000410000 */
[----:B------:R-:W-:-:S02]  /*2560*/  HADD2.F32 R13, -RZ, R176.H1_H1 ;  /* 0x300000b0ff0d7230 */ /* 0x000fc40000004100 */
[----:B------:R-:W-:Y:S01]  /*2570*/  FADD.FTZ R218, -R16, R15 ;  /* 0x0000000f10da7221 */ /* 0x000fe20000010100 */
[----:B------:R-:W-:Y:S01]  /*2580*/  FMUL.FTZ R10, R4, R10 ;  /* 0x0000000a040a7220 */ /* 0x000fe20000410000 */
[-C--:B------:R-:W-:Y:S01]  /*2590*/  FMUL.FTZ R232, R231, R12.reuse ;  /* 0x0000000ce7e87220 */ /* 0x080fe20000410000 */
[----:B------:R-:W-:Y:S01]  /*25a0*/  FADD.FTZ R183, -R16, R14 ;  /* 0x0000000e10b77221 */ /* 0x000fe20000010100 */
[----:B------:R-:W-:Y:S01]  /*25b0*/  FADD.FTZ R85, R85, R13 ;  /* 0x0000000d55557221 */ /* 0x000fe20000010000 */
[-C--:B------:R-:W-:Y:S01]  /*25c0*/  FFMA.FTZ R41, R11, R13.reuse, R41 ;  /* 0x0000000d0b297223 */ /* 0x080fe20000010029 */
[----:B------:R-:W-:Y:S01]  /*25d0*/  FMUL.FTZ R231, R222, R13 ;  /* 0x0000000ddee77220 */ /* 0x000fe20000410000 */
[--C-:B------:R-:W-:Y:S02]  /*25e0*/  HADD2.F32 R14, -RZ, R177.reuse.H0_H0 ;  /* 0x200000b1ff0e7230 */ /* 0x100fe40000004100 */
[----:B------:R-:W-:Y:S01]  /*25f0*/  FADD.FTZ R84, R84, R12 ;  /* 0x0000000c54547221 */ /* 0x000fe20000010000 */
[----:B------:R-:W-:Y:S01]  /*2600*/  FFMA.FTZ R40, R10, R12, R40 ;  /* 0x0000000c0a287223 */ /* 0x000fe20000010028 */
[----:B------:R-:W-:Y:S01]  /*2610*/  FMUL.FTZ R13, R4, R181 ;  /* 0x000000b5040d7220 */ /* 0x000fe20000410000 */
[----:B------:R-:W-:Y:S01]  /*2620*/  FADD.FTZ R182, -R16, R17 ;  /* 0x0000001110b67221 */ /* 0x000fe20000010100 */
[----:B------:R-:W-:Y:S01]  /*2630*/  FMUL.FTZ R12, R4, R180 ;  /* 0x000000b4040c7220 */ /* 0x000fe20000410000 */
[----:B------:R-:W-:Y:S01]  /*2640*/  MOV R181, R218 ;  /* 0x000000da00b57202 */ /* 0x000fe20000000f00 */
[----:B------:R-:W-:Y:S01]  /*2650*/  FADD.FTZ R86, R86, R14 ;  /* 0x0000000e56567221 */ /* 0x000fe20000010000 */
[----:B------:R-:W2:Y:S01]  /*2660*/  LDL R218, [R1+0xb4] ;  /* 0x0000b40001da7983 */ /* 0x000ea20000100800 */
[-C--:B------:R-:W-:Y:S01]  /*2670*/  FFMA.FTZ R42, R12, R14.reuse, R42 ;  /* 0x0000000e0c2a7223 */ /* 0x080fe2000001002a */
[----:B----4-:R-:W-:Y:S01]  /*2680*/  FMUL.FTZ R222, R221, R14 ;  /* 0x0000000eddde7220 */ /* 0x010fe20000410000 */
[----:B------:R-:W-:Y:S01]  /*2690*/  FMUL.FTZ R14, R4, R182 ;  /* 0x000000b6040e7220 */ /* 0x000fe20000410000 */
[----:B------:R-:W3:Y:S04]  /*26a0*/  LDL R180, [R1+0xbc] ;  /* 0x0000bc0001b47983 */ /* 0x000ee80000100800 */
[----:B------:R-:W4:Y:S01]  /*26b0*/  LDL R182, [R1+0xb8] ;  /* 0x0000b80001b67983 */ /* 0x000f220000100800 */
[----:B------:R-:W-:-:S02]  /*26c0*/  HADD2.F32 R177, -RZ, R177.H1_H1 ;  /* 0x300000b1ffb17230 */ /* 0x000fc40000004100 */
[----:B------:R-:W-:Y:S01]  /*26d0*/  FADD.FTZ R176, R216, R232 ;  /* 0x000000e8d8b07221 */ /* 0x000fe20000010000 */
[----:B------:R-:W-:Y:S02]  /*26e0*/  FADD.FTZ R215, -R16, R215 ;  /* 0x000000d710d77221 */ /* 0x000fe40000010100 */
[----:B------:R-:W-:Y:S01]  /*26f0*/  FADD.FTZ R87, R87, R177 ;  /* 0x000000b157577221 */ /* 0x000fe20000010000 */
[-C--:B------:R-:W-:Y:S01]  /*2700*/  FFMA.FTZ R43, R13, R177.reuse, R43 ;  /* 0x000000b10d2b7223 */ /* 0x080fe2000001002b */
[----:B------:R-:W-:Y:S01]  /*2710*/  FMUL.FTZ R221, R220, R177 ;  /* 0x000000b1dcdd7220 */ /* 0x000fe20000410000 */
[----:B------:R-:W-:Y:S01]  /*2720*/  FFMA.FTZ R177, R10, R232, R217 ;  /* 0x000000e80ab17223 */ /* 0x000fe200000100d9 */
[--C-:B------:R-:W-:Y:S02]  /*2730*/  HADD2.F32 R15, -RZ, R178.reuse.H0_H0 ;  /* 0x200000b2ff0f7230 */ /* 0x100fe40000004100 */
[----:B------:R-:W-:Y:S02]  /*2740*/  HADD2.F32 R16, -RZ, R178.H1_H1 ;  /* 0x300000b2ff107230 */ /* 0x000fe40000004100 */
        /* <DEDUP_REMOVED lines=9> */
[----:B------:R-:W-:Y:S01]  /*27e0*/  FMUL.FTZ R15, R4, R183 ;  /* 0x000000b7040f7220 */ /* 0x000fe20000410000 */
[--C-:B------:R-:W-:Y:S02]  /*27f0*/  HADD2.F32 R17, -RZ, R179.reuse.H0_H0 ;  /* 0x200000b3ff117230 */ /* 0x100fe40000004100 */
[----:B------:R-:W-:Y:S01]  /*2800*/  FADD.FTZ R177, R177, R220 ;  /* 0x000000dcb1b17221 */ /* 0x000fe20000010000 */
[----:B------:R-:W-:Y:S01]  /*2810*/  FFMA.FTZ R176, R14, R220, R176 ;  /* 0x000000dc0eb07223 */ /* 0x000fe200000100b0 */
[----:B------:R-:W-:Y:S01]  /*2820*/  FADD.FTZ R89, R89, R16 ;  /* 0x0000001059597221 */ /* 0x000fe20000010000 */
[----:B------:R-:W-:Y:S01]  /*2830*/  FFMA.FTZ R45, R15, R16, R45 ;  /* 0x000000100f2d7223 */ /* 0x000fe2000001002d */
[----:B------:R-:W-:-:S02]  /*2840*/  HADD2.F32 R179, -RZ, R179.H1_H1 ;  /* 0x300000b3ffb37230 */ /* 0x000fc40000004100 */
[----:B------:R-:W-:Y:S01]  /*2850*/  FADD.FTZ R90, R90, R17 ;  /* 0x000000115a5a7221 */ /* 0x000fe20000010000 */
[----:B------:R-:W-:Y:S02]  /*2860*/  IADD3 R212, R212, 0x80, RZ ;  /* 0x00000080d4d47810 */ /* 0x000fe40007ffe0ff */
[----:B------:R-:W-:Y:S01]  /*2870*/  IADD3 R9, R9, 0x80, RZ ;  /* 0x0000008009097810 */ /* 0x000fe20007ffe0ff */
[----:B------:R-:W-:Y:S01]  /*2880*/  FADD.FTZ R91, R91, R179 ;  /* 0x000000b35b5b7221 */ /* 0x000fe20000010000 */
[----:B------:R-:W-:Y:S01]  /*2890*/  IADD3 R223, R223, 0x80, RZ ;  /* 0x00000080dfdf7810 */ /* 0x000fe20007ffe0ff */
[----:B--2---:R-:W-:Y:S01]  /*28a0*/  FMUL.FTZ R219, R218, R16 ;  /* 0x00000010dadb7220 */ /* 0x004fe20000410000 */
[----:B------:R-:W-:-:S03]  /*28b0*/  FMUL.FTZ R16, R4, R215 ;  /* 0x000000d704107220 */ /* 0x000fc60000410000 */
[----:B------:R-:W-:Y:S01]  /*28c0*/  FADD.FTZ R178, R177, R219 ;  /* 0x000000dbb1b27221 */ /* 0x000fe20000010000 */
[----:B------:R-:W-:Y:S01]  /*28d0*/  FFMA.FTZ R177, R15, R219, R176 ;  /* 0x000000db0fb17223 */ /* 0x000fe200000100b0 */
[-C--:B----4-:R-:W-:Y:S01]  /*28e0*/  FMUL.FTZ R218, R182, R17.reuse ;  /* 0x00000011b6da7220 */ /* 0x090fe20000410000 */
[----:B------:R-:W-:Y:S01]  /*28f0*/  FFMA.FTZ R46, R16, R17, R46 ;  /* 0x00000011102e7223 */ /* 0x000fe2000001002e */
[----:B------:R-:W-:Y:S01]  /*2900*/  FMUL.FTZ R17, R4, R181 ;  /* 0x000000b504117220 */ /* 0x000fe20000410000 */
[-C--:B---3--:R-:W-:Y:S01]  /*2910*/  FMUL.FTZ R215, R180, R179.reuse ;  /* 0x000000b3b4d77220 */ /* 0x088fe20000410000 */
[----:B------:R-:W-:Y:S01]  /*2920*/  FADD.FTZ R176, R178, R218 ;  /* 0x000000dab2b07221 */ /* 0x000fe20000010000 */
[----:B------:R-:W-:Y:S01]  /*2930*/  FFMA.FTZ R177, R16, R218, R177 ;  /* 0x000000da10b17223 */ /* 0x000fe200000100b1 */
[C---:B------:R-:W-:Y:S02]  /*2940*/  FFMA.FTZ R47, R17.reuse, R179, R47 ;  /* 0x000000b3112f7223 */ /* 0x040fe4000001002f */
[----:B------:R-:W-:Y:S01]  /*2950*/  FADD.FTZ R216, R176, R215 ;  /* 0x000000d7b0d87221 */ /* 0x000fe20000010000 */
[----:B------:R-:W-:-:S07]  /*2960*/  FFMA.FTZ R217, R17, R215, R177 ;  /* 0x000000d711d97223 */ /* 0x000fce00000100b1 */
.L_x_9595:
[----:B------:R-:W-:Y:S05]  /*2970*/  BSYNC B1 ;  /* 0x0000000000017941 */ /* 0x000fea0003800000 */
.L_x_9594:
        /* <DEDUP_REMOVED lines=27> */
[----:B------:R-:W-:Y:S02]  /*2b30*/  HADD2.F32 R20, -RZ, R21.H0_H0 ;  /* 0x20000015ff147230 */ /* 0x000fe40000004100 */
[----:B------:R-:W-:Y:S02]  /*2b40*/  HADD2.F32 R183, -RZ, R22.H0_H0 ;  /* 0x20000016ffb77230 */ /* 0x000fe40000004100 */
[----:B------:R-:W-:-:S02]  /*2b50*/  HADD2.F32 R194, -RZ, R23.H0_H0 ;  /* 0x20000017ffc27230 */ /* 0x000fc40000004100 */
[----:B------:R-:W-:Y:S02]  /*2b60*/  HADD2.F32 R21, -RZ, R21.H1_H1 ;  /* 0x30000015ff157230 */ /* 0x000fe40000004100 */
[----:B------:R-:W-:Y:S02]  /*2b70*/  HADD2.F32 R22, -RZ, R22.H1_H1 ;  /* 0x30000016ff167230 */ /* 0x000fe40000004100 */
        /* <DEDUP_REMOVED lines=8> */
[----:B------:R-:W2:Y:S01]  /*2c00*/  LDL R194, [R1+0x70] ;  /* 0x0000700001c27983 */ /* 0x000ea20000100800 */
[----:B------:R-:W-:-:S03]  /*2c10*/  FADD.FTZ R199, -R180, R23 ;  /* 0x00000017b4c77221 */ /* 0x000fc60000010100 */
[----:B------:R-:W2:Y:S01]  /*2c20*/  LDL R180, [R1+0x8c] ;  /* 0x00008c0001b47983 */ /* 0x000ea20000100800 */
[--C-:B---3--:R-:W-:Y:S02]  /*2c30*/  HADD2.F32 R20, -RZ, R176.reuse.H0_H0 ;  /* 0x200000b0ff147230 */ /* 0x108fe40000004100 */
[C---:B------:R-:W-:Y:S01]  /*2c40*/  FMUL.FTZ R18, R4.reuse, R18 ;  /* 0x0000001204127220 */ /* 0x040fe20000410000 */
[----:B------:R-:W-:Y:S02]  /*2c50*/  HADD2.F32 R21, -RZ, R176.H1_H1 ;  /* 0x300000b0ff157230 */ /* 0x000fe40000004100 */
[----:B------:R-:W-:Y:S01]  /*2c60*/  FMUL.FTZ R19, R4, R19 ;  /* 0x0000001304137220 */ /* 0x000fe20000410000 */
[--C-:B------:R-:W-:Y:S02]  /*2c70*/  HADD2.F32 R22, -RZ, R177.reuse.H0_H0 ;  /* 0x200000b1ff167230 */ /* 0x100fe40000004100 */
[----:B------:R-:W-:Y:S01]  /*2c80*/  FADD.FTZ R92, R92, R20 ;  /* 0x000000145c5c7221 */ /* 0x000fe20000010000 */
[-C--:B------:R-:W-:Y:S01]  /*2c90*/  FFMA.FTZ R48, R18, R20.reuse, R48 ;  /* 0x0000001412307223 */ /* 0x080fe20000010030 */
[----:B------:R-:W-:Y:S01]  /*2ca0*/  FMUL.FTZ R229, R229, R20 ;  /* 0x00000014e5e57220 */ /* 0x000fe20000410000 */
[----:B------:R-:W-:Y:S01]  /*2cb0*/  FMUL.FTZ R20, R4, R181 ;  /* 0x000000b504147220 */ /* 0x000fe20000410000 */
[----:B------:R-:W-:-:S02]  /*2cc0*/  HADD2.F32 R23, -RZ, R177.H1_H1 ;  /* 0x300000b1ff177230 */ /* 0x000fc40000004100 */
[----:B------:R-:W-:Y:S01]  /*2cd0*/  FADD.FTZ R93, R93, R21 ;  /* 0x000000155d5d7221 */ /* 0x000fe20000010000 */
[--C-:B------:R-:W-:Y:S02]  /*2ce0*/  HADD2.F32 R177, -RZ, R178.reuse.H0_H0 ;  /* 0x200000b2ffb17230 */ /* 0x100fe40000004100 */
[-C--:B------:R-:W-:Y:S01]  /*2cf0*/  FFMA.FTZ R49, R19, R21.reuse, R49 ;  /* 0x0000001513317223 */ /* 0x080fe20000010031 */
[----:B------:R-:W-:Y:S01]  /*2d00*/  FMUL.FTZ R228, R228, R21 ;  /* 0x00000015e4e47220 */ /* 0x000fe20000410000 */
[----:B------:R-:W-:Y:S01]  /*2d10*/  FADD.FTZ R94, R94, R22 ;  /* 0x000000165e5e7221 */ /* 0x000fe20000010000 */
[-C--:B------:R-:W-:Y:S01]  /*2d20*/  FFMA.FTZ R50, R20, R22.reuse, R50 ;  /* 0x0000001614327223 */ /* 0x080fe20000010032 */
[----:B----4-:R-:W-:Y:S01]  /*2d30*/  FMUL.FTZ R214, R214, R22 ;  /* 0x00000016d6d67220 */ /* 0x010fe20000410000 */
[C---:B------:R-:W-:Y:S01]  /*2d40*/  FMUL.FTZ R21, R4.reuse, R182 ;  /* 0x000000b604157220 */ /* 0x040fe20000410000 */
[----:B------:R-:W-:Y:S01]  /*2d50*/  FMUL.FTZ R22, R4, R183 ;  /* 0x000000b704167220 */ /* 0x000fe20000410000 */
[----:B------:R-:W-:Y:S01]  /*2d60*/  FADD.FTZ R95, R95, R23 ;  /* 0x000000175f5f7221 */ /* 0x000fe20000010000 */
[----:B------:R-:W-:Y:S01]  /*2d70*/  FADD.FTZ R96, R96, R177 ;  /* 0x000000b160607221 */ /* 0x000fe20000010000 */
[----:B------:R-:W-:Y:S01]  /*2d80*/  FFMA.FTZ R51, R21, R23, R51 ;  /* 0x0000001715337223 */ /* 0x000fe20000010033 */
[----:B------:R-:W-:Y:S01]  /*2d90*/  FFMA.FTZ R52, R22, R177, R52 ;  /* 0x000000b116347223 */ /* 0x000fe20000010034 */
[----:B------:R-:W-:-:S02]  /*2da0*/  HADD2.F32 R178, -RZ, R178.H1_H1 ;  /* 0x300000b2ffb27230 */ /* 0x000fc40000004100 */
[----:B------:R-:W-:Y:S01]  /*2db0*/  FMUL.FTZ R195, R4, R195 ;  /* 0x000000c304c37220 */ /* 0x000fe20000410000 */
[--C-:B------:R-:W-:Y:S02]  /*2dc0*/  HADD2.F32 R176, -RZ, R179.reuse.H0_H0 ;  /* 0x200000b3ffb07230 */ /* 0x100fe40000004100 */
[----:B------:R-:W-:Y:S01]  /*2dd0*/  FADD.FTZ R97, R97, R178 ;  /* 0x000000b261617221 */ /* 0x000fe20000010000 */
[-C--:B------:R-:W-:Y:S01]  /*2de0*/  FFMA.FTZ R53, R195, R178.reuse, R53 ;  /* 0x000000b2c3357223 */ /* 0x080fe20000010035 */
[----:B------:R-:W-:Y:S01]  /*2df0*/  FMUL.FTZ R196, R196, R178 ;  /* 0x000000b2c4c47220 */ /* 0x000fe20000410000 */
[----:B------:R-:W-:Y:S01]  /*2e00*/  FMUL.FTZ R197, R4, R197 ;  /* 0x000000c504c57220 */ /* 0x000fe20000410000 */
[----:B------:R-:W-:Y:S01]  /*2e10*/  FADD.FTZ R98, R98, R176 ;  /* 0x000000b062627221 */ /* 0x000fe20000010000 */
[-C--:B------:R-:W-:Y:S02]  /*2e20*/  FMUL.FTZ R198, R198, R176.reuse ;  /* 0x000000b0c6c67220 */ /* 0x080fe40000410000 */
[----:B------:R-:W-:Y:S01]  /*2e30*/  FFMA.FTZ R54, R197, R176, R54 ;  /* 0x000000b0c5367223 */ /* 0x000fe20000010036 */
[----:B------:R-:W-:-:S02]  /*2e40*/  HADD2.F32 R179, -RZ, R179.H1_H1 ;  /* 0x300000b3ffb37230 */ /* 0x000fc40000004100 */
[----:B------:R-:W-:-:S03]  /*2e50*/  FMUL.FTZ R199, R4, R199 ;  /* 0x000000c704c77220 */ /* 0x000fc60000410000 */
[-C--:B------:R-:W-:Y:S01]  /*2e60*/  FMUL.FTZ R200, R200, R179.reuse ;  /* 0x000000b3c8c87220 */ /* 0x080fe20000410000 */
[----:B------:R-:W-:Y:S01]  /*2e70*/  IADD3 R212, R212, 0x80, RZ ;  /* 0x00000080d4d47810 */ /* 0x000fe20007ffe0ff */
[----:B------:R-:W-:Y:S01]  /*2e80*/  FADD.FTZ R99, R99, R179 ;  /* 0x000000b363637221 */ /* 0x000fe20000010000 */
[----:B------:R-:W-:Y:S01]  /*2e90*/  FFMA.FTZ R55, R199, R179, R55 ;  /* 0x000000b3c7377223 */ /* 0x000fe20000010037 */
[----:B------:R-:W-:Y:S02]  /*2ea0*/  IADD3 R9, R9, 0x80, RZ ;  /* 0x0000008009097810 */ /* 0x000fe40007ffe0ff */
[----:B------:R-:W-:Y:S01]  /*2eb0*/  IADD3 R223, R223, 0x80, RZ ;  /* 0x00000080dfdf7810 */ /* 0x000fe20007ffe0ff */
[----:B--2---:R-:W-:Y:S01]  /*2ec0*/  FMUL.FTZ R194, R194, R177 ;  /* 0x000000b1c2c27220 */ /* 0x004fe20000410000 */
[----:B------:R-:W-:Y:S01]  /*2ed0*/  FADD.FTZ R177, R216, R229 ;  /* 0x000000e5d8b17221 */ /* 0x000fe20000010000 */
[----:B------:R-:W-:Y:S01]  /*2ee0*/  FMUL.FTZ R23, R180, R23 ;  /* 0x00000017b4177220 */ /* 0x000fe20000410000 */
[----:B------:R-:W-:-:S02]  /*2ef0*/  FFMA.FTZ R180, R18, R229, R217 ;  /* 0x000000e512b47223 */ /* 0x000fc400000100d9 */
[----:B------:R-:W-:Y:S02]  /*2f00*/  FADD.FTZ R181, R177, R228 ;  /* 0x000000e4b1b57221 */ /* 0x000fe40000010000 */
[----:B------:R-:W-:Y:S02]  /*2f10*/  FFMA.FTZ R177, R19, R228, R180 ;  /* 0x000000e413b17223 */ /* 0x000fe400000100b4 */
[----:B------:R-:W-:Y:S02]  /*2f20*/  FADD.FTZ R178, R181, R214 ;  /* 0x000000d6b5b27221 */ /* 0x000fe40000010000 */
[----:B------:R-:W-:Y:S02]  /*2f30*/  FFMA.FTZ R177, R20, R214, R177 ;  /* 0x000000d614b17223 */ /* 0x000fe400000100b1 */
[----:B------:R-:W-:Y:S02]  /*2f40*/  FADD.FTZ R178, R178, R23 ;  /* 0x00000017b2b27221 */ /* 0x000fe40000010000 */
        /* <DEDUP_REMOVED lines=8> */
[----:B------:R-:W-:-:S07]  /*2fd0*/  FFMA.FTZ R217, R199, R200, R177 ;  /* 0x000000c8c7d97223 */ /* 0x000fce00000100b1 */
.L_x_9597:
[----:B------:R-:W-:Y:S05]  /*2fe0*/  BSYNC B1 ;  /* 0x0000000000017941 */ /* 0x000fea0003800000 */
.L_x_9596:
        /* <DEDUP_REMOVED lines=11> */
[----:B------:R-:W4:Y:S01]  /*30a0*/  LDL R210, [R1+0x3c] ;  /* 0x00003c0001d27983 */ /* 0x000f220000100800 */
[----:B0-----:R-:W-:-:S05]  /*30b0*/  @P4 IMAD.WIDE.U32 R176, R223, 0x10, R176 ;  /* 0x00000010dfb04825 */ /* 0x001fca00078e00b0 */
[----:B------:R-:W0:Y:S01]  /*30c0*/  LDC.64 R184, c[0x0][0x240] ;  /* 0x00009000ffb87b82 */ /* 0x000e220000000a00 */
[----:B------:R1:W5:Y:S02]  /*30d0*/  @P4 LDG.E.128 R160, desc[UR4][R176.64] ;  /* 0x00000004b0a04981 */ /* 0x000364000c1e1d00 */
[----:B-1----:R-:W-:-:S05]  /*30e0*/  ISETP.NE.AND P4, PT, R178, RZ, PT ;  /* 0x000000ffb200720c */ /* 0x002fca0003f85270 */
[----:B------:R-:W1:Y:S01]  /*30f0*/  LDC.64 R176, c[0x0][0x238] ;  /* 0x00008e00ffb07b82 */ /* 0x000e620000000a00 */
[----:B------:R-:W-:Y:S02]  /*3100*/  IMAD.WIDE.U32 R180, R212, 0x10, R180 ;  /* 0x00000010d4b47825 */ /* 0x000fe400078e00b4 */
[----:B------:R-:W4:Y:S04]  /*3110*/  LDL R212, [R1+0x4c] ;  /* 0x00004c0001d47983 */ /* 0x000f280000100800 */
[----:B------:R-:W2:Y:S01]  /*3120*/  LDG.E.128 R180, desc[UR4][R180.64] ;  /* 0x00000004b4b47981 */ /* 0x000ea2000c1e1d00 */
[----:B-1----:R-:W-:-:S03]  /*3130*/  IMAD.WIDE.U32 R176, R223, 0x10, R176 ;  /* 0x00000010dfb07825 */ /* 0x002fc600078e00b0 */
[----:B------:R-:W4:Y:S04]  /*3140*/  LDL R223, [R1+0x30] ;  /* 0x0000300001df7983 */ /* 0x000f280000100800 */
[----:B------:R-:W3:Y:S01]  /*3150*/  LDG.E.128 R176, desc[UR4][R176.64] ;  /* 0x00000004b0b07981 */ /* 0x000ee2000c1e1d00 */
[----:B------:R-:W-:-:S03]  /*3160*/  FSEL R201, R213, RZ, !P4 ;  /* 0x000000ffd5c97208 */ /* 0x000fc60006000000 */
[----:B------:R-:W4:Y:S01]  /*3170*/  LDL R213, [R1+0x34] ;  /* 0x0000340001d57983 */ /* 0x000f220000100800 */
[----:B0-----:R-:W-:-:S06]  /*3180*/  IMAD.WIDE.U32 R184, R9, 0x8, R184 ;  /* 0x0000000809b87825 */ /* 0x001fcc00078e00b8 */
[----:B------:R-:W5:Y:S01]  /*3190*/  LDG.E.64 R184, desc[UR4][R184.64] ;  /* 0x00000004b8b87981 */ /* 0x000f62000c1e1b00 */
        /* <DEDUP_REMOVED lines=12> */
[--C-:B--2---:R-:W-:Y:S02]  /*3260*/  HADD2.F32 R204, -RZ, R180.reuse.H0_H0 ;  /* 0x200000b4ffcc7230 */ /* 0x104fe40000004100 */
[C---:B------:R-:W-:Y:S01]  /*3270*/  FADD.FTZ R202, -R201.reuse, R202 ;  /* 0x000000cac9ca7221 */ /* 0x040fe20000010100 */
[C---:B------:R-:W-:Y:S01]  /*3280*/  FADD.FTZ R179, -R201.reuse, R206 ;  /* 0x000000cec9b37221 */ /* 0x040fe20000010100 */
[C---:B------:R-:W-:Y:S01]  /*3290*/  FADD.FTZ R9, -R201.reuse, R9 ;  /* 0x00000009c9097221 */ /* 0x040fe20000010100 */
[----:B------:R-:W-:Y:S01]  /*32a0*/  FADD.FTZ R177, -R201, R177 ;  /* 0x000000b1c9b17221 */ /* 0x000fe20000010100 */
[----:B------:R-:W-:-:S02]  /*32b0*/  HADD2.F32 R201, -RZ, R180.H1_H1 ;  /* 0x300000b4ffc97230 */ /* 0x000fc40000004100 */
[C---:B------:R-:W-:Y:S01]  /*32c0*/  FMUL.FTZ R227, R4.reuse, R203 ;  /* 0x000000cb04e37220 */ /* 0x040fe20000410000 */
[C---:B------:R-:W-:Y:S01]  /*32d0*/  FMUL.FTZ R249, R4.reuse, R205 ;  /* 0x000000cd04f97220 */ /* 0x040fe20000410000 */
[----:B------:R-:W-:Y:S01]  /*32e0*/  FMUL.FTZ R230, R225, R204 ;  /* 0x000000cce1e67220 */ /* 0x000fe20000410000 */
[----:B------:R-:W-:Y:S01]  /*32f0*/  FMUL.FTZ R225, R4, R202 ;  /* 0x000000ca04e17220 */ /* 0x000fe20000410000 */
[----:B------:R-:W-:Y:S01]  /*3300*/  FADD.FTZ R61, R61, R201 ;  /* 0x000000c93d3d7221 */ /* 0x000fe20000010000 */
[-C--:B------:R-:W-:Y:S01]  /*3310*/  FFMA.FTZ R169, R227, R201.reuse, R169 ;  /* 0x000000c9e3a97223 */ /* 0x080fe200000100a9 */
[----:B------:R-:W-:Y:S01]  /*3320*/  FMUL.FTZ R226, R226, R201 ;  /* 0x000000c9e2e27220 */ /* 0x000fe20000410000 */
[--C-:B------:R-:W-:Y:S02]  /*3330*/  HADD2.F32 R180, -RZ, R181.reuse.H0_H0 ;  /* 0x200000b5ffb47230 */ /* 0x100fe40000004100 */
[C---:B------:R-:W-:Y:S01]  /*3340*/  FMUL.FTZ R201, R4.reuse, R179 ;  /* 0x000000b304c97220 */ /* 0x040fe20000410000 */
[----:B------:R-:W-:Y:S01]  /*3350*/  FMUL.FTZ R202, R4, R178 ;  /* 0x000000b204ca7220 */ /* 0x000fe20000410000 */
[----:B------:R-:W-:Y:S01]  /*3360*/  FADD.FTZ R178, R216, R230 ;  /* 0x000000e6d8b27221 */ /* 0x000fe20000010000 */
[----:B------:R-:W-:Y:S01]  /*3370*/  FFMA.FTZ R179, R249, R230, R217 ;  /* 0x000000e6f9b37223 */ /* 0x000fe200000100d9 */
[----:B------:R-:W-:-:S02]  /*3380*/  HADD2.F32 R181, -RZ, R181.H1_H1 ;  /* 0x300000b5ffb57230 */ /* 0x000fc40000004100 */
[----:B----4-:R-:W-:Y:S01]  /*3390*/  FMUL.FTZ R224, R224, R180 ;  /* 0x000000b4e0e07220 */ /* 0x010fe20000410000 */
[----:B------:R-:W-:Y:S01]  /*33a0*/  FADD.FTZ R178, R178, R226 ;  /* 0x000000e2b2b27221 */ /* 0x000fe20000010000 */
[----:B------:R-:W-:Y:S01]  /*33b0*/  FFMA.FTZ R179, R227, R226, R179 ;  /* 0x000000e2e3b37223 */ /* 0x000fe200000100b3 */
[--C-:B------:R-:W-:Y:S02]  /*33c0*/  HADD2.F32 R206, -RZ, R182.reuse.H0_H0 ;  /* 0x200000b6ffce7230 */ /* 0x100fe40000004100 */
        /* <DEDUP_REMOVED lines=37> */
.L_x_9589:
[----:B------:R-:W-:Y:S05]  /*3620*/  BSYNC B0 ;  /* 0x0000000000007941 */ /* 0x000fea0003800000 */
.L_x_9579:
        /* <DEDUP_REMOVED lines=29> */
.L_x_9838:
        /* <DEDUP_REMOVED lines=38> */
.L_x_9602:
[----:B------:R-:W-:Y:S05]  /*3a60*/  BSYNC B1 ;  /* 0x0000000000017941 */ /* 0x000fea0003800000 */
.L_x_9601:
        /* <DEDUP_REMOVED lines=9> */
.L_x_9604:
        /* <DEDUP_REMOVED lines=11> */
.L_x_9605:
[----:B------:R-:W-:Y:S05]  /*3bb0*/  BSYNC B1 ;  /* 0x0000000000017941 */ /* 0x000fea0003800000 */
.L_x_9603:
        /* <DEDUP_REMOVED lines=14> */
[----:B--2---:R-:W-:-:S05]  /*3ca0*/  FMUL.FTZ R179, R180, R179 ;  /* 0x000000b3b4b37220 */ /* 0x004fca0000410000 */
[----:B------:R-:W-:-:S04]  /*3cb0*/  FSEL R176, R179, RZ, P6 ;  /* 0x000000ffb3b07208 */ /* 0x000fc80003000000 */
[----:B------:R-:W-:-:S04]  /*3cc0*/  F2FP.F16.F32.PACK_AB R176, RZ, R176 ;  /* 0x000000b0ffb0723e */ /* 0x000fc800000000ff */
[----:B------:R-:W-:-:S07]  /*3cd0*/  PRMT R56, R176, 0x7610, R56 ;  /* 0x00007610b0387816 */ /* 0x000fce0000000038 */
.L_x_9607:
[----:B------:R-:W-:Y:S05]  /*3ce0*/  BSYNC B1 ;  /* 0x0000000000017941 */ /* 0x000fea0003800000 */
.L_x_9606:
[----:B------:R-:W-:Y:S04]  /*3cf0*/  BSSY B1, `(.L_x_9608) ;  /* 0x0000010000017945 */ /* 0x000fe80003800000 */
[----:B------:R-:W-:Y:S05]  /*3d00*/  @P2 BRA `(.L_x_9609) ;  /* 0x0000000000102947 */ /* 0x000fea0003800000 */
[----:B------:R-:W-:Y:S01]  /*3d10*/  MOV R177, RZ ;  /* 0x000000ff00b17202 */ /* 0x000fe20000000f00 */
[----:B------:R-:W-:Y:S06]  /*3d20*/  @!P4 BRA `(.L_x_9610) ;  /* 0x000000000030c947 */ /* 0x000fec0003800000 */
[----:B-----5:R-:W-:Y:S01]  /*3d30*/  HADD2.F32 R177, -RZ, R144.H1_H1 ;  /* 0x30000090ffb17230 */ /* 0x020fe20000004100 */
[----:B------:R-:W-:Y:S06]  /*3d40*/  BRA `(.L_x_9610) ;  /* 0x0000000000287947 */ /* 0x000fec0003800000 */
.L_x_9609:
        /* <DEDUP_REMOVED lines=10> */
.L_x_9610:
[----:B------:R-:W-:Y:S05]  /*3df0*/  BSYNC B1 ;  /* 0x0000000000017941 */ /* 0x000fea0003800000 */
.L_x_9608:
        /* <DEDUP_REMOVED lines=9> */
[----:B------:R-:W-:-:S05]  /*3e90*/  @P6 HADD2.F32 R177, -RZ, R64.H1_H1 ;  /* 0x30000040ffb16230 */ /* 0x000fca0000004100 */
[----:B------:R-:W-:-:S04]  /*3ea0*/  @P6 FMUL.FTZ R176, R179, R177 ;  /* 0x000000b1b3b06220 */ /* 0x000fc80000410000 */
[----:B------:R-:W-:Y:S01]  /*3eb0*/  FADD.FTZ R105, R105, R176 ;  /* 0x000000b069697221 */ /* 0x000fe20000010000 */
[----:B--2---:R-:W-:-:S05]  /*3ec0*/  FMUL.FTZ R179, R180, R179 ;  /* 0x000000b3b4b37220 */ /* 0x004fca0000410000 */
[----:B------:R-:W-:-:S04]  /*3ed0*/  FSEL R176, R179, RZ, P6 ;  /* 0x000000ffb3b07208 */ /* 0x000fc80003000000 */
[----:B------:R-:W-:-:S04]  /*3ee0*/  F2FP.F16.F32.PACK_AB R176, RZ, R176 ;  /* 0x000000b0ffb0723e */ /* 0x000fc800000000ff */
[----:B------:R-:W-:-:S07]  /*3ef0*/  PRMT R56, R56, 0x5410, R176 ;  /* 0x0000541038387816 */ /* 0x000fce00000000b0 */
.L_x_9612:
[----:B------:R-:W-:Y:S05]  /*3f00*/  BSYNC B1 ;  /* 0x0000000000017941 */ /* 0x000fea0003800000 */
.L_x_9611:
[----:B------:R-:W-:Y:S04]  /*3f10*/  BSSY B1, `(.L_x_9613) ;  /* 0x0000010000017945 */ /* 0x000fe80003800000 */
[----:B------:R-:W-:Y:S05]  /*3f20*/  @P2 BRA `(.L_x_9614) ;  /* 0x0000000000102947 */ /* 0x000fea0003800000 */
[----:B------:R-:W-:Y:S01]  /*3f30*/  MOV R177, RZ ;  /* 0x000000ff00b17202 */ /* 0x000fe20000000f00 */
[----:B------:R-:W-:Y:S06]  /*3f40*/  @!P4 BRA `(.L_x_9615) ;  /* 0x000000000030c947 */ /* 0x000fec0003800000 */
[----:B-----5:R-:W-:Y:S01]  /*3f50*/  HADD2.F32 R177, -RZ, R145.H0_H0 ;  /* 0x20000091ffb17230 */ /* 0x020fe20000004100 */
[----:B------:R-:W-:Y:S06]  /*3f60*/  BRA `(.L_x_9615) ;  /* 0x0000000000287947 */ /* 0x000fec0003800000 */
.L_x_9614:
        /* <DEDUP_REMOVED lines=10> */
.L_x_9615:
[----:B------:R-:W-:Y:S05]  /*4010*/  BSYNC B1 ;  /* 0x0000000000017941 */ /* 0x000fea0003800000 */
.L_x_9613:
        /* <DEDUP_REMOVED lines=16> */
.L_x_9617:
[----:B------:R-:W-:Y:S05]  /*4120*/  BSYNC B1 ;  /* 0x0000000000017941 */ /* 0x000fea0003800000 */
.L_x_9616:
[----:B------:R-:W-:Y:S04]  /*4130*/  BSSY B1, `(.L_x_9618) ;  /* 0x0000010000017945 */ /* 0x000fe80003800000 */
[----:B------:R-:W-:Y:S05]  /*4140*/  @P2 BRA `(.L_x_9619) ;  /* 0x0000000000102947 */ /* 0x000fea0003800000 */
[----:B------:R-:W-:Y:S01]  /*4150*/  MOV R177, RZ ;  /* 0x000000ff00b17202 */ /* 0x000fe20000000f00 */
[----:B------:R-:W-:Y:S06]  /*4160*/  @!P4 BRA `(.L_x_9620) ;  /* 0x000000000030c947 */ /* 0x000fec0003800000 */
[----:B-----5:R-:W-:Y:S01]  /*4170*/  HADD2.F32 R177, -RZ, R145.H1_H1 ;  /* 0x30000091ffb17230 */ /* 0x020fe20000004100 */
[----:B------:R-:W-:Y:S06]  /*4180*/  BRA `(.L_x_9620) ;  /* 0x0000000000287947 */ /* 0x000fec0003800000 */
.L_x_9619:
        /* <DEDUP_REMOVED lines=10> */
.L_x_9620:
[----:B------:R-:W-:Y:S05]  /*4230*/  BSYNC B1 ;  /* 0x0000000000017941 */ /* 0x000fea0003800000 */
.L_x_9618:
        /* <DEDUP_REMOVED lines=16> */
.L_x_9622:
[----:B------:R-:W-:Y:S05]  /*4340*/  BSYNC B1 ;  /* 0x0000000000017941 */ /* 0x000fea0003800000 */
.L_x_9621:
[----:B------:R-:W-:Y:S04]  /*4350*/  BSSY B1, `(.L_x_9623) ;  /* 0x0000010000017945 */ /* 0x000fe80003800000 */
[----:B------:R-:W-:Y:S05]  /*4360*/  @P2 BRA `(.L_x_9624) ;  /* 0x0000000000102947 */ /* 0x000fea0003800000 */
[----:B------:R-:W-:Y:S01]  /*4370*/  MOV R177, RZ ;  /* 0x000000ff00b17202 */ /* 0x000fe20000000f00 */
[----:B------:R-:W-:Y:S06]  /*4380*/  @!P4 BRA `(.L_x_9625) ;  /* 0x000000000030c947 */ /* 0x000fec0003800000 */
[----:B-----5:R-:W-:Y:S01]  /*4390*/  HADD2.F32 R177, -RZ, R146.H0_H0 ;  /* 0x20000092ffb17230 */ /* 0x020fe20000004100 */
[----:B------:R-:W-:Y:S06]  /*43a0*/  BRA `(.L_x_9625) ;  /* 0x0000000000287947 */ /* 0x000fec0003800000 */
.L_x_9624:
        /* <DEDUP_REMOVED lines=10> */
.L_x_9625:
[----:B------:R-:W-:Y:S05]  /*4450*/  BSYNC B1 ;  /* 0x0000000000017941 */ /* 0x000fea0003800000 */
.L_x_9623:
        /* <DEDUP_REMOVED lines=16> */
.L_x_9627:
[----:B------:R-:W-:Y:S05]  /*4560*/  BSYNC B1 ;  /* 0x0000000000017941 */ /* 0x000fea0003800000 */
.L_x_9626:
[----:B------:R-:W-:Y:S04]  /*4570*/  BSSY B1, `(.L_x_9628) ;  /* 0x0000010000017945 */ /* 0x000fe80003800000 */
[----:B------:R-:W-:Y:S05]  /*4580*/  @P2 BRA `(.L_x_9629) ;  /* 0x0000000000102947 */ /* 0x000fea0003800000 */
[----:B------:R-:W-:Y:S01]  /*4590*/  MOV R177, RZ ;  /* 0x000000ff00b17202 */ /* 0x000fe20000000f00 */
[----:B------:R-:W-:Y:S06]  /*45a0*/  @!P4 BRA `(.L_x_9630) ;  /* 0x000000000030c947 */ /* 0x000fec0003800000 */
[----:B-----5:R-:W-:Y:S01]  /*45b0*/  HADD2.F32 R177, -RZ, R146.H1_H1 ;  /* 0x30000092ffb17230 */ /* 0x020fe20000004100 */
[----:B------:R-:W-:Y:S06]  /*45c0*/  BRA `(.L_x_9630) ;  /* 0x0000000000287947 */ /* 0x000fec0003800000 */
.L_x_9629:
        /* <DEDUP_REMOVED lines=10> */
.L_x_9630:
[----:B------:R-:W-:Y:S05]  /*4670*/  BSYNC B1 ;  /* 0x0000000000017941 */ /* 0x000fea0003800000 */
.L_x_9628:
        /* <DEDUP_REMOVED lines=16> */
.L_x_9632:
[----:B------:R-:W-:Y:S05]  /*4780*/  BSYNC B1 ;  /* 0x0000000000017941 */ /* 0x000fea0003800000 */
.L_x_9631:
[----:B------:R-:W-:Y:S04]  /*4790*/  BSSY B1, `(.L_x_9633) ;  /* 0x000000f000017945 */ /* 0x000fe80003800000 */
[----:B------:R-:W-:Y:S05]  /*47a0*/  @P2 BRA `(.L_x_9634) ;  /* 0x0000000000102947 */ /* 0x000fea0003800000 */
[----:B------:R-:W-:Y:S01]  /*47b0*/  MOV R177, RZ ;  /* 0x000000ff00b17202 */ /* 0x000fe20000000f00 */
[----:B------:R-:W-:Y:S06]  /*47c0*/  @!P4 BRA `(.L_x_9635) ;  /* 0x00000000002cc947 */ /* 0x000fec0003800000 */
[----:B-----5:R-:W-:Y:S01]  /*47d0*/  HADD2.F32 R177, -RZ, R147.H0_H0 ;  /* 0x20000093ffb17230 */ /* 0x020fe20000004100 */
[----:B------:R-:W-:Y:S06]  /*47e0*/  BRA `(.L_x_9635) ;  /* 0x0000000000247947 */ /* 0x000fec0003800000 */
.L_x_9634:
        /* <DEDUP_REMOVED lines=9> */
.L_x_9635:
[----:B------:R-:W-:Y:S05]  /*4880*/  BSYNC B1 ;  /* 0x0000000000017941 */ /* 0x000fea0003800000 */
.L_x_9633:
        /* <DEDUP_REMOVED lines=16> */
.L_x_9637:
[----:B------:R-:W-:Y:S05]  /*4990*/  BSYNC B1 ;  /* 0x0000000000017941 */ /* 0x000fea0003800000 */
.L_x_9636:
[----:B------:R-:W-:Y:S04]  /*49a0*/  BSSY B1, `(.L_x_9638) ;  /* 0x000000e000017945 */ /* 0x000fe80003800000 */
[----:B------:R-:W-:Y:S05]  /*49b0*/  @P2 BRA `(.L_x_9639) ;  /* 0x0000000000102947 */ /* 0x000fea0003800000 */
[----:B------:R-:W-:Y:S01]  /*49c0*/  MOV R179, RZ ;  /* 0x000000ff00b37202 */ /* 0x000fe20000000f00 */
[----:B------:R-:W-:Y:S06]  /*49d0*/  @!P4 BRA `(.L_x_9640) ;  /* 0x000000000028c947 */ /* 0x000fec0003800000 */
[----:B-----5:R-:W-:Y:S01]  /*49e0*/  HADD2.F32 R179, -RZ, R147.H1_H1 ;  /* 0x30000093ffb37230 */ /* 0x020fe20000004100 */
[----:B------:R-:W-:Y:S06]  /*49f0*/  BRA `(.L_x_9640) ;  /* 0x0000000000207947 */ /* 0x000fec0003800000 */
.L_x_9639:
        /* <DEDUP_REMOVED lines=8> */
.L_x_9640:
[----:B------:R-:W-:Y:S05]  /*4a80*/  BSYNC B1 ;  /* 0x0000000000017941 */ /* 0x000fea0003800000 */
.L_x_9638:
        /* <DEDUP_REMOVED lines=19> */
.L_x_9642:
[----:B------:R-:W-:Y:S05]  /*4bc0*/  BSYNC B1 ;  /* 0x0000000000017941 */ /* 0x000fea0003800000 */
.L_x_9641:
[----:B0-----:R-:W0:Y:S01]  /*4bd0*/  @P3 LDC.64 R176, c[0x0][0x2f8] ;  /* 0x0000be00ffb03b82 */ /* 0x001e220000000a00 */
[----:B------:R-:W-:Y:S01]  /*4be0*/  IADD3 R8, R8, 0x80, RZ ;  /* 0x0000008008087810 */ /* 0x000fe20007ffe0ff */
[C---:B0-----:R-:W-:Y:S01]  /*4bf0*/  @P3 IMAD.WIDE.U32 R176, R3.reuse, 0x10, R176 ;  /* 0x0000001003b03825 */ /* 0x041fe200078e00b0 */
[----:B------:R-:W-:-:S04]  /*4c00*/  IADD3 R3, R3, 0x80, RZ ;  /* 0x0000008003037810 */ /* 0x000fc80007ffe0ff */
[----:B------:R0:W-:Y:S03]  /*4c10*/  @P3 STG.E.128 desc[UR4][R176.64], R56 ;  /* 0x00000038b0003986 */ /* 0x0001e6000c101d04 */
.L_x_9600:
[----:B------:R-:W-:Y:S05]  /*4c20*/  BSYNC B0 ;  /* 0x0000000000007941 */ /* 0x000fea0003800000 */
.L_x_9599:
        /* <DEDUP_REMOVED lines=8> */
.L_x_9646:
[----:B------:R-:W-:Y:S05]  /*4cb0*/  BSYNC B1 ;  /* 0x0000000000017941 */ /* 0x000fea0003800000 */
.L_x_9645:
        /* <DEDUP_REMOVED lines=9> */
.L_x_9648:
        /* <DEDUP_REMOVED lines=11> */
.L_x_9649:
[----:B------:R-:W-:Y:S05]  /*4e00*/  BSYNC B1 ;  /* 0x0000000000017941 */ /* 0x000fea0003800000 */
.L_x_9647:
        /* <DEDUP_REMOVED lines=18> */
.L_x_9651:
[----:B------:R-:W-:Y:S05]  /*4f30*/  BSYNC B1 ;  /* 0x0000000000017941 */ /* 0x000fea0003800000 */
.L_x_9650:
[----:B------:R-:W-:Y:S04]  /*4f40*/  BSSY B1, `(.L_x_9652) ;  /* 0x000000e000017945 */ /* 0x000fe80003800000 */
[----:B------:R-:W-:Y:S05]  /*4f50*/  @P2 BRA `(.L_x_9653) ;  /* 0x0000000000102947 */ /* 0x000fea0003800000 */
[----:B------:R-:W-:Y:S01]  /*4f60*/  MOV R177, RZ ;  /* 0x000000ff00b17202 */ /* 0x000fe20000000f00 */
[----:B------:R-:W-:Y:S06]  /*4f70*/  @!P4 BRA `(.L_x_9654) ;  /* 0x000000000028c947 */ /* 0x000fec0003800000 */
[----:B-----5:R-:W-:Y:S01]  /*4f80*/  HADD2.F32 R177, -RZ, R148.H1_H1 ;  /* 0x30000094ffb17230 */ /* 0x020fe20000004100 */
[----:B------:R-:W-:Y:S06]  /*4f90*/  BRA `(.L_x_9654) ;  /* 0x0000000000207947 */ /* 0x000fec0003800000 */
.L_x_9653:
        /* <DEDUP_REMOVED lines=8> */
.L_x_9654:
[----:B------:R-:W-:Y:S05]  /*5020*/  BSYNC B1 ;  /* 0x0000000000017941 */ /* 0x000fea0003800000 */
.L_x_9652:
        /* <DEDUP_REMOVED lines=16> */
.L_x_9656:
[----:B------:R-:W-:Y:S05]  /*5130*/  BSYNC B1 ;  /* 0x0000000000017941 */ /* 0x000fea0003800000 */
.L_x_9655:
[----:B------:R-:W-:Y:S04]  /*5140*/  BSSY B1, `(.L_x_9657) ;  /* 0x000000e000017945 */ /* 0x000fe80003800000 */
[----:B------:R-:W-:Y:S05]  /*5150*/  @P2 BRA `(.L_x_9658) ;  /* 0x0000000000102947 */ /* 0x000fea0003800000 */
[----:B------:R-:W-:Y:S01]  /*5160*/  MOV R177, RZ ;  /* 0x000000ff00b17202 */ /* 0x000fe20000000f00 */
[----:B------:R-:W-:Y:S06]  /*5170*/  @!P4 BRA `(.L_x_9659) ;  /* 0x000000000028c947 */ /* 0x000fec0003800000 */
[----:B-----5:R-:W-:Y:S01]  /*5180*/  HADD2.F32 R177, -RZ, R149.H0_H0 ;  /* 0x20000095ffb17230 */ /* 0x020fe20000004100 */
[----:B------:R-:W-:Y:S06]  /*5190*/  BRA `(.L_x_9659) ;  /* 0x0000000000207947 */ /* 0x000fec0003800000 */
.L_x_9658:
        /* <DEDUP_REMOVED lines=8> */
.L_x_9659:
[----:B------:R-:W-:Y:S05]  /*5220*/  BSYNC B1 ;  /* 0x0000000000017941 */ /* 0x000fea0003800000 */
.L_x_9657:
        /* <DEDUP_REMOVED lines=16> */
.L_x_9661:
[----:B------:R-:W-:Y:S05]  /*5330*/  BSYNC B1 ;  /* 0x0000000000017941 */ /* 0x000fea0003800000 */
.L_x_9660:
[----:B------:R-:W-:Y:S04]  /*5340*/  BSSY B1, `(.L_x_9662) ;  /* 0x000000e000017945 */ /* 0x000fe80003800000 */
[----:B------:R-:W-:Y:S05]  /*5350*/  @P2 BRA `(.L_x_9663) ;  /* 0x0000000000102947 */ /* 0x000fea0003800000 */
[----:B------:R-:W-:Y:S01]  /*5360*/  MOV R177, RZ ;  /* 0x000000ff00b17202 */ /* 0x000fe20000000f00 */
[----:B------:R-:W-:Y:S06]  /*5370*/  @!P4 BRA `(.L_x_9664) ;  /* 0x000000000028c947 */ /* 0x000fec0003800000 */
[----:B-----5:R-:W-:Y:S01]  /*5380*/  HADD2.F32 R177, -RZ, R149.H1_H1 ;  /* 0x30000095ffb17230 */ /* 0x020fe20000004100 */
[----:B------:R-:W-:Y:S06]  /*5390*/  BRA `(.L_x_9664) ;  /* 0x0000000000207947 */ /* 0x000fec0003800000 */
.L_x_9663:
        /* <DEDUP_REMOVED lines=8> */
.L_x_9664:
[----:B------:R-:W-:Y:S05]  /*5420*/  BSYNC B1 ;  /* 0x0000000000017941 */ /* 0x000fea0003800000 */
.L_x_9662:
        /* <DEDUP_REMOVED lines=16> */
.L_x_9666:
[----:B------:R-:W-:Y:S05]  /*5530*/  BSYNC B1 ;  /* 0x0000000000017941 */ /* 0x000fea0003800000 */
.L_x_9665:
[----:B------:R-:W-:Y:S04]  /*5540*/  BSSY B1, `(.L_x_9667) ;  /* 0x000000e000017945 */ /* 0x000fe80003800000 */
[----:B------:R-:W-:Y:S05]  /*5550*/  @P2 BRA `(.L_x_9668) ;  /* 0x0000000000102947 */ /* 0x000fea0003800000 */
[----:B------:R-:W-:Y:S01]  /*5560*/  MOV R177, RZ ;  /* 0x000000ff00b17202 */ /* 0x000fe20000000f00 */
[----:B------:R-:W-:Y:S06]  /*5570*/  @!P4 BRA `(.L_x_9669) ;  /* 0x000000000028c947 */ /* 0x000fec0003800000 */
[----:B-----5:R-:W-:Y:S01]  /*5580*/  HADD2.F32 R177, -RZ, R150.H0_H0 ;  /* 0x20000096ffb17230 */ /* 0x020fe20000004100 */
[----:B------:R-:W-:Y:S06]  /*5590*/  BRA `(.L_x_9669) ;  /* 0x0000000000207947 */ /* 0x000fec0003800000 */
.L_x_9668:
        /* <DEDUP_REMOVED lines=8> */
.L_x_9669:
[----:B------:R-:W-:Y:S05]  /*5620*/  BSYNC B1 ;  /* 0x0000000000017941 */ /* 0x000fea0003800000 */
.L_x_9667:
        /* <DEDUP_REMOVED lines=16> */
.L_x_9671:
[----:B------:R-:W-:Y:S05]  /*5730*/  BSYNC B1 ;  /* 0x0000000000017941 */ /* 0x000fea0003800000 */
.L_x_9670:
[----:B------:R-:W-:Y:S04]  /*5740*/  BSSY B1, `(.L_x_9672) ;  /* 0x000000e000017945 */ /* 0x000fe80003800000 */
[----:B------:R-:W-:Y:S05]  /*5750*/  @P2 BRA `(.L_x_9673) ;  /* 0x0000000000102947 */ /* 0x000fea0003800000 */
[----:B------:R-:W-:Y:S01]  /*5760*/  MOV R177, RZ ;  /* 0x000000ff00b17202 */ /* 0x000fe20000000f00 */
[----:B------:R-:W-:Y:S06]  /*5770*/  @!P4 BRA `(.L_x_9674) ;  /* 0x000000000028c947 */ /* 0x000fec0003800000 */
[----:B-----5:R-:W-:Y:S01]  /*5780*/  HADD2.F32 R177, -RZ, R150.H1_H1 ;  /* 0x30000096ffb17230 */ /* 0x020fe20000004100 */
[----:B------:R-:W-:Y:S06]  /*5790*/  BRA `(.L_x_9674) ;  /* 0x0000000000207947 */ /* 0x000fec0003800000 */
.L_x_9673:
        /* <DEDUP_REMOVED lines=8> */
.L_x_9674:
[----:B------:R-:W-:Y:S05]  /*5820*/  BSYNC B1 ;  /* 0x0000000000017941 */ /* 0x000fea0003800000 */
.L_x_9672:
        /* <DEDUP_REMOVED lines=16> */
.L_x_9676:
[----:B------:R-:W-:Y:S05]  /*5930*/  BSYNC B1 ;  /* 0x0000000000017941 */ /* 0x000fea0003800000 */
.L_x_9675:
[----:B------:R-:W-:Y:S04]  /*5940*/  BSSY B1, `(.L_x_9677) ;  /* 0x000000e000017945 */ /* 0x000fe80003800000 */
[----:B------:R-:W-:Y:S05]  /*5950*/  @P2 BRA `(.L_x_9678) ;  /* 0x0000000000102947 */ /* 0x000fea0003800000 */
[----:B------:R-:W-:Y:S01]  /*5960*/  MOV R177, RZ ;  /* 0x000000ff00b17202 */ /* 0x000fe20000000f00 */
[----:B------:R-:W-:Y:S06]  /*5970*/  @!P4 BRA `(.L_x_9679) ;  /* 0x000000000028c947 */ /* 0x000fec0003800000 */
[----:B-----5:R-:W-:Y:S01]  /*5980*/  HADD2.F32 R177, -RZ, R151.H0_H0 ;  /* 0x20000097ffb17230 */ /* 0x020fe20000004100 */
[----:B------:R-:W-:Y:S06]  /*5990*/  BRA `(.L_x_9679) ;  /* 0x0000000000207947 */ /* 0x000fec0003800000 */
.L_x_9678:
        /* <DEDUP_REMOVED lines=8> */
.L_x_9679:
[----:B------:R-:W-:Y:S05]  /*5a20*/  BSYNC B1 ;  /* 0x0000000000017941 */ /* 0x000fea0003800000 */
.L_x_9677:
        /* <DEDUP_REMOVED lines=16> */
.L_x_9681:
[----:B------:R-:W-:Y:S05]  /*5b30*/  BSYNC B1 ;  /* 0x0000000000017941 */ /* 0x000fea0003800000 */
.L_x_9680:
[----:B------:R-:W-:Y:S04]  /*5b40*/  BSSY B1, `(.L_x_9682) ;  /* 0x000000e000017945 */ /* 0x000fe80003800000 */
[----:B------:R-:W-:Y:S05]  /*5b50*/  @P2 BRA `(.L_x_9683) ;  /* 0x0000000000102947 */ /* 0x000fea0003800000 */
[----:B------:R-:W-:Y:S01]  /*5b60*/  MOV R177, RZ ;  /* 0x000000ff00b17202 */ /* 0x000fe20000000f00 */
[----:B------:R-:W-:Y:S06]  /*5b70*/  @!P4 BRA `(.L_x_9684) ;  /* 0x000000000028c947 */ /* 0x000fec0003800000 */
[----:B-----5:R-:W-:Y:S01]  /*5b80*/  HADD2.F32 R177, -RZ, R151.H1_H1 ;  /* 0x30000097ffb17230 */ /* 0x020fe20000004100 */
[----:B------:R-:W-:Y:S06]  /*5b90*/  BRA `(.L_x_9684) ;  /* 0x0000000000207947 */ /* 0x000fec0003800000 */
.L_x_9683:
        /* <DEDUP_REMOVED lines=8> */
.L_x_9684:
[----:B------:R-:W-:Y:S05]  /*5c20*/  BSYNC B1 ;  /* 0x0000000000017941 */ /* 0x000fea0003800000 */
.L_x_9682:
        /* <DEDUP_REMOVED lines=16> */
.L_x_9686:
[----:B------:R-:W-:Y:S05]  /*5d30*/  BSYNC B1 ;  /* 0x0000000000017941 */ /* 0x000fea0003800000 */
.L_x_9685:
        /* <DEDUP_REMOVED lines=8> */
.L_x_9644:
[----:B------:R-:W-:Y:S05]  /*5dc0*/  BSYNC B0 ;  /* 0x0000000000007941 */ /* 0x000fea0003800000 */
.L_x_9643:
[----:B------:R-:W-:Y:S04]  /*5dd0*/  BSSY B0, `(.L_x_9687) ;  /* 0x0000118000007945 */ /* 0x000fe80003800000 */
[----:B------:R-:W-:Y:S05]  /*5de0*/  @!P0 BRA `(.L_x_9688) ;  /* 0x0000001000588947 */ /* 0x000fea0003800000 */
[----:B------:R-:W-:Y:S04]  /*5df0*/  BSSY B1, `(.L_x_9689) ;  /* 0x0000005000017945 */ /* 0x000fe80003800000 */
[----:B------:R-:W-:Y:S05]  /*5e00*/  @!P3 BRA `(.L_x_9690) ;  /* 0x00000000000cb947 */ /* 0x000fea0003800000 */
[----:B-----5:R-:W2:Y:S02]  /*5e10*/  LDC.64 R64, c[0x0][0x220] ;  /* 0x00008800ff407b82 */ /* 0x020ea40000000a00 */
[----:B--2---:R-:W-:-:S06]  /*5e20*/  IMAD.WIDE.U32 R64, R3, 0x10, R64 ;  /* 0x0000001003407825 */ /* 0x004fcc00078e0040 */
[----:B------:R-:W5:Y:S02]  /*5e30*/  LDG.E.128 R64, desc[UR4][R64.64] ;  /* 0x0000000440407981 */ /* 0x000f64000c1e1d00 */
.L_x_9690:
[----:B------:R-:W-:Y:S05]  /*5e40*/  BSYNC B1 ;  /* 0x0000000000017941 */ /* 0x000fea0003800000 */
.L_x_9689:
[----:B------:R-:W-:Y:S04]  /*5e50*/  BSSY B1, `(.L_x_9691) ;  /* 0x0000014000017945 */ /* 0x000fe80003800000 */
[----:B------:R-:W-:Y:S05]  /*5e60*/  @P2 BRA `(.L_x_9692) ;  /* 0x00000000001c2947 */ /* 0x000fea0003800000 */
[----:B------:R-:W-:Y:S01]  /*5e70*/  UISETP.NE.U32.AND UP0, UPT, UR8, URZ, UPT ;  /* 0x0000003f0800728c */ /* 0x000fe2000bf05070 */
[----:B01----:R-:W-:-:S03]  /*5e80*/  MOV R177, RZ ;  /* 0x000000ff00b17202 */ /* 0x003fc60000000f00 */
[----:B------:R-:W-:-:S06]  /*5e90*/  UISETP.NE.AND.EX UP0, UPT, UR9, URZ, UPT, UP0 ;  /* 0x0000003f0900728c */ /* 0x000fcc000bf05300 */
[----:B------:R-:W-:-:S13]  /*5ea0*/  PLOP3.LUT P4, PT, PT, PT, UP0, 0x80, 0x0 ;  /* 0x000000000000781c */ /* 0x000fda0003f8f008 */
[----:B------:R-:W-:Y:S05]  /*5eb0*/  @!P4 BRA `(.L_x_9693) ;  /* 0x000000000034c947 */ /* 0x000fea0003800000 */
[----:B-----5:R-:W-:Y:S01]  /*5ec0*/  HADD2.F32 R177, -RZ, R152.H0_H0 ;  /* 0x20000098ffb17230 */ /* 0x020fe20000004100 */
[----:B------:R-:W-:Y:S06]  /*5ed0*/  BRA `(.L_x_9693) ;  /* 0x00000000002c7947 */ /* 0x000fec0003800000 */
.L_x_9692:
        /* <DEDUP_REMOVED lines=11> */
.L_x_9693:
[----:B------:R-:W-:Y:S05]  /*5f90*/  BSYNC B1 ;  /* 0x0000000000017941 */ /* 0x000fea0003800000 */
.L_x_9691:
        /* <DEDUP_REMOVED lines=18> */
.L_x_9695:
[----:B------:R-:W-:Y:S05]  /*60c0*/  BSYNC B1 ;  /* 0x0000000000017941 */ /* 0x000fea0003800000 */
.L_x_9694:
[----:B------:R-:W-:Y:S04]  /*60d0*/  BSSY B1, `(.L_x_9696) ;  /* 0x000000e000017945 */ /* 0x000fe80003800000 */
[----:B------:R-:W-:Y:S05]  /*60e0*/  @P2 BRA `(.L_x_9697) ;  /* 0x0000000000102947 */ /* 0x000fea0003800000 */
[----:B------:R-:W-:Y:S01]  /*60f0*/  MOV R177, RZ ;  /* 0x000000ff00b17202 */ /* 0x000fe20000000f00 */
[----:B------:R-:W-:Y:S06]  /*6100*/  @!P4 BRA `(.L_x_9698) ;  /* 0x000000000028c947 */ /* 0x000fec0003800000 */
[----:B-----5:R-:W-:Y:S01]  /*6110*/  HADD2.F32 R177, -RZ, R152.H1_H1 ;  /* 0x30000098ffb17230 */ /* 0x020fe20000004100 */
[----:B------:R-:W-:Y:S06]  /*6120*/  BRA `(.L_x_9698) ;  /* 0x0000000000207947 */ /* 0x000fec0003800000 */
.L_x_9697:
        /* <DEDUP_REMOVED lines=8> */
.L_x_9698:
[----:B------:R-:W-:Y:S05]  /*61b0*/  BSYNC B1 ;  /* 0x0000000000017941 */ /* 0x000fea0003800000 */
.L_x_9696:
        /* <DEDUP_REMOVED lines=16> */
.L_x_9700:
[----:B------:R-:W-:Y:S05]  /*62c0*/  BSYNC B1 ;  /* 0x0000000000017941 */ /* 0x000fea0003800000 */
.L_x_9699:
[----:B------:R-:W-:Y:S04]  /*62d0*/  BSSY B1, `(.L_x_9701) ;  /* 0x000000e000017945 */ /* 0x000fe80003800000 */
[----:B------:R-:W-:Y:S05]  /*62e0*/  @P2 BRA `(.L_x_9702) ;  /* 0x0000000000102947 */ /* 0x000fea0003800000 */
[----:B------:R-:W-:Y:S01]  /*62f0*/  MOV R177, RZ ;  /* 0x000000ff00b17202 */ /* 0x000fe20000000f00 */
[----:B------:R-:W-:Y:S06]  /*6300*/  @!P4 BRA `(.L_x_9703) ;  /* 0x000000000028c947 */ /* 0x000fec0003800000 */
[----:B-----5:R-:W-:Y:S01]  /*6310*/  HADD2.F32 R177, -RZ, R153.H0_H0 ;  /* 0x20000099ffb17230 */ /* 0x020fe20000004100 */
[----:B------:R-:W-:Y:S06]  /*6320*/  BRA `(.L_x_9703) ;  /* 0x0000000000207947 */ /* 0x000fec0003800000 */
.L_x_9702:
        /* <DEDUP_REMOVED lines=8> */
.L_x_9703:
[----:B------:R-:W-:Y:S05]  /*63b0*/  BSYNC B1 ;  /* 0x0000000000017941 */ /* 0x000fea0003800000 */
.L_x_9701:
        /* <DEDUP_REMOVED lines=16> */
.L_x_9705:
[----:B------:R-:W-:Y:S05]  /*64c0*/  BSYNC B1 ;  /* 0x0000000000017941 */ /* 0x000fea0003800000 */
.L_x_9704:
[----:B------:R-:W-:Y:S04]  /*64d0*/  BSSY B1, `(.L_x_9706) ;  /* 0x000000e000017945 */ /* 0x000fe80003800000 */
[----:B------:R-:W-:Y:S05]  /*64e0*/  @P2 BRA `(.L_x_9707) ;  /* 0x0000000000102947 */ /* 0x000fea0003800000 */
[----:B------:R-:W-:Y:S01]  /*64f0*/  MOV R177, RZ ;  /* 0x000000ff00b17202 */ /* 0x000fe20000000f00 */
[----:B------:R-:W-:Y:S06]  /*6500*/  @!P4 BRA `(.L_x_9708) ;  /* 0x000000000028c947 */ /* 0x000fec0003800000 */
[----:B-----5:R-:W-:Y:S01]  /*6510*/  HADD2.F32 R177, -RZ, R153.H1_H1 ;  /* 0x30000099ffb17230 */ /* 0x020fe20000004100 */
[----:B------:R-:W-:Y:S06]  /*6520*/  BRA `(.L_x_9708) ;  /* 0x0000000000207947 */ /* 0x000fec0003800000 */
.L_x_9707:
        /* <DEDUP_REMOVED lines=8> */
.L_x_9708:
[----:B------:R-:W-:Y:S05]  /*65b0*/  BSYNC B1 ;  /* 0x0000000000017941 */ /* 0x000fea0003800000 */
.L_x_9706:
        /* <DEDUP_REMOVED lines=16> */
.L_x_9710:
[----:B------:R-:W-:Y:S05]  /*66c0*/  BSYNC B1 ;  /* 0x0000000000017941 */ /* 0x000fea0003800000 */
.L_x_9709:
[----:B------:R-:W-:Y:S04]  /*66d0*/  BSSY B1, `(.L_x_9711) ;  /* 0x000000e000017945 */ /* 0x000fe80003800000 */
[----:B------:R-:W-:Y:S05]  /*66e0*/  @P2 BRA `(.L_x_9712) ;  /* 0x0000000000102947 */ /* 0x000fea0003800000 */
[----:B------:R-:W-:Y:S01]  /*66f0*/  MOV R177, RZ ;  /* 0x000000ff00b17202 */ /* 0x000fe20000000f00 */
[----:B------:R-:W-:Y:S06]  /*6700*/  @!P4 BRA `(.L_x_9713) ;  /* 0x000000000028c947 */ /* 0x000fec0003800000 */
[----:B-----5:R-:W-:Y:S01]  /*6710*/  HADD2.F32 R177, -RZ, R154.H0_H0 ;  /* 0x2000009affb17230 */ /* 0x020fe20000004100 */
[----:B------:R-:W-:Y:S06]  /*6720*/  BRA `(.L_x_9713) ;  /* 0x0000000000207947 */ /* 0x000fec0003800000 */
.L_x_9712:
        /* <DEDUP_REMOVED lines=8> */
.L_x_9713:
[----:B------:R-:W-:Y:S05]  /*67b0*/  BSYNC B1 ;  /* 0x0000000000017941 */ /* 0x000fea0003800000 */
.L_x_9711:
        /* <DEDUP_REMOVED lines=16> */
.L_x_9715:
[----:B------:R-:W-:Y:S05]  /*68c0*/  BSYNC B1 ;  /* 0x0000000000017941 */ /* 0x000fea0003800000 */
.L_x_9714:
[----:B------:R-:W-:Y:S04]  /*68d0*/  BSSY B1, `(.L_x_9716) ;  /* 0x000000e000017945 */ /* 0x000fe80003800000 */
[----:B------:R-:W-:Y:S05]  /*68e0*/  @P2 BRA `(.L_x_9717) ;  /* 0x0000000000102947 */ /* 0x000fea0003800000 */
[----:B------:R-:W-:Y:S01]  /*68f0*/  MOV R177, RZ ;  /* 0x000000ff00b17202 */ /* 0x000fe20000000f00 */
[----:B------:R-:W-:Y:S06]  /*6900*/  @!P4 BRA `(.L_x_9718) ;  /* 0x000000000028c947 */ /* 0x000fec0003800000 */
[----:B-----5:R-:W-:Y:S01]  /*6910*/  HADD2.F32 R177, -RZ, R154.H1_H1 ;  /* 0x3000009affb17230 */ /* 0x020fe20000004100 */
[----:B------:R-:W-:Y:S06]  /*6920*/  BRA `(.L_x_9718) ;  /* 0x0000000000207947 */ /* 0x000fec0003800000 */
.L_x_9717:
        /* <DEDUP_REMOVED lines=8> */
.L_x_9718:
[----:B------:R-:W-:Y:S05]  /*69b0*/  BSYNC B1 ;  /* 0x0000000000017941 */ /* 0x000fea0003800000 */
.L_x_9716:
        /* <DEDUP_REMOVED lines=16> */
.L_x_9720:
[----:B------:R-:W-:Y:S05]  /*6ac0*/  BSYNC B1 ;  /* 0x0000000000017941 */ /* 0x000fea0003800000 */
.L_x_9719:
[----:B------:R-:W-:Y:S04]  /*6ad0*/  BSSY B1, `(.L_x_9721) ;  /* 0x000000e000017945 */ /* 0x000fe80003800000 */
[----:B------:R-:W-:Y:S05]  /*6ae0*/  @P2 BRA `(.L_x_9722) ;  /* 0x0000000000102947 */ /* 0x000fea0003800000 */
[----:B------:R-:W-:Y:S01]  /*6af0*/  MOV R177, RZ ;  /* 0x000000ff00b17202 */ /* 0x000fe20000000f00 */
[----:B------:R-:W-:Y:S06]  /*6b00*/  @!P4 BRA `(.L_x_9723) ;  /* 0x000000000028c947 */ /* 0x000fec0003800000 */
[----:B-----5:R-:W-:Y:S01]  /*6b10*/  HADD2.F32 R177, -RZ, R155.H0_H0 ;  /* 0x2000009bffb17230 */ /* 0x020fe20000004100 */
[----:B------:R-:W-:Y:S06]  /*6b20*/  BRA `(.L_x_9723) ;  /* 0x0000000000207947 */ /* 0x000fec0003800000 */
.L_x_9722:
        /* <DEDUP_REMOVED lines=8> */
.L_x_9723:
[----:B------:R-:W-:Y:S05]  /*6bb0*/  BSYNC B1 ;  /* 0x0000000000017941 */ /* 0x000fea0003800000 */
.L_x_9721:
        /* <DEDUP_REMOVED lines=16> */
.L_x_9725:
[----:B------:R-:W-:Y:S05]  /*6cc0*/  BSYNC B1 ;  /* 0x0000000000017941 */ /* 0x000fea0003800000 */
.L_x_9724:
[----:B------:R-:W-:Y:S04]  /*6cd0*/  BSSY B1, `(.L_x_9726) ;  /* 0x000000e000017945 */ /* 0x000fe80003800000 */
[----:B------:R-:W-:Y:S05]  /*6ce0*/  @P2 BRA `(.L_x_9727) ;  /* 0x0000000000102947 */ /* 0x000fea0003800000 */
[----:B------:R-:W-:Y:S01]  /*6cf0*/  MOV R177, RZ ;  /* 0x000000ff00b17202 */ /* 0x000fe20000000f00 */
[----:B------:R-:W-:Y:S06]  /*6d00*/  @!P4 BRA `(.L_x_9728) ;  /* 0x000000000028c947 */ /* 0x000fec0003800000 */
[----:B-----5:R-:W-:Y:S01]  /*6d10*/  HADD2.F32 R177, -RZ, R155.H1_H1 ;  /* 0x3000009bffb17230 */ /* 0x020fe20000004100 */
[----:B------:R-:W-:Y:S06]  /*6d20*/  BRA `(.L_x_9728) ;  /* 0x0000000000207947 */ /* 0x000fec0003800000 */
.L_x_9727:
        /* <DEDUP_REMOVED lines=8> */
.L_x_9728:
[----:B------:R-:W-:Y:S05]  /*6db0*/  BSYNC B1 ;  /* 0x0000000000017941 */ /* 0x000fea0003800000 */
.L_x_9726:
        /* <DEDUP_REMOVED lines=16> */
.L_x_9730:
[----:B------:R-:W-:Y:S05]  /*6ec0*/  BSYNC B1 ;  /* 0x0000000000017941 */ /* 0x000fea0003800000 */
.L_x_9729:
        /* <DEDUP_REMOVED lines=8> */
.L_x_9688:
[----:B------:R-:W-:Y:S05]  /*6f50*/  BSYNC B0 ;  /* 0x0000000000007941 */ /* 0x000fea0003800000 */
.L_x_9687:
[----:B------:R-:W-:Y:S04]  /*6f60*/  BSSY B0, `(.L_x_9731) ;  /* 0x0000118000007945 */ /* 0x000fe80003800000 */
[----:B------:R-:W-:Y:S05]  /*6f70*/  @!P1 BRA `(.L_x_9732) ;  /* 0x0000001000589947 */ /* 0x000fea0003800000 */
[----:B------:R-:W-:Y:S04]  /*6f80*/  BSSY B1, `(.L_x_9733) ;  /* 0x0000005000017945 */ /* 0x000fe80003800000 */
[----:B------:R-:W-:Y:S05]  /*6f90*/  @!P3 BRA `(.L_x_9734) ;  /* 0x00000000000cb947 */ /* 0x000fea0003800000 */
[----:B-----5:R-:W3:Y:S02]  /*6fa0*/  LDC.64 R64, c[0x0][0x220] ;  /* 0x00008800ff407b82 */ /* 0x020ee40000000a00 */
[----:B---3--:R-:W-:-:S06]  /*6fb0*/  IMAD.WIDE.U32 R64, R3, 0x10, R64 ;  /* 0x0000001003407825 */ /* 0x008fcc00078e0040 */
[----:B------:R-:W5:Y:S02]  /*6fc0*/  LDG.E.128 R64, desc[UR4][R64.64] ;  /* 0x0000000440407981 */ /* 0x000f64000c1e1d00 */
.L_x_9734:
[----:B------:R-:W-:Y:S05]  /*6fd0*/  BSYNC B1 ;  /* 0x0000000000017941 */ /* 0x000fea0003800000 */
.L_x_9733:
[----:B------:R-:W-:Y:S04]  /*6fe0*/  BSSY B1, `(.L_x_9735) ;  /* 0x0000014000017945 */ /* 0x000fe80003800000 */
[----:B------:R-:W-:Y:S05]  /*6ff0*/  @P2 BRA `(.L_x_9736) ;  /* 0x00000000001c2947 */ /* 0x000fea0003800000 */
[----:B------:R-:W-:Y:S01]  /*7000*/  UISETP.NE.U32.AND UP0, UPT, UR8, URZ, UPT ;  /* 0x0000003f0800728c */ /* 0x000fe2000bf05070 */
[----:B012---:R-:W-:-:S03]  /*7010*/  MOV R177, RZ ;  /* 0x000000ff00b17202 */ /* 0x007fc60000000f00 */
[----:B------:R-:W-:-:S06]  /*7020*/  UISETP.NE.AND.EX UP0, UPT, UR9, URZ, UPT, UP0 ;  /* 0x0000003f0900728c */ /* 0x000fcc000bf05300 */
[----:B------:R-:W-:-:S13]  /*7030*/  PLOP3.LUT P4, PT, PT, PT, UP0, 0x80, 0x0 ;  /* 0x000000000000781c */ /* 0x000fda0003f8f008 */
[----:B------:R-:W-:Y:S05]  /*7040*/  @!P4 BRA `(.L_x_9737) ;  /* 0x000000000034c947 */ /* 0x000fea0003800000 */
[----:B-----5:R-:W-:Y:S01]  /*7050*/  HADD2.F32 R177, -RZ, R156.H0_H0 ;  /* 0x2000009cffb17230 */ /* 0x020fe20000004100 */
[----:B------:R-:W-:Y:S06]  /*7060*/  BRA `(.L_x_9737) ;  /* 0x00000000002c7947 */ /* 0x000fec0003800000 */
.L_x_9736:
        /* <DEDUP_REMOVED lines=11> */
.L_x_9737:
[----:B------:R-:W-:Y:S05]  /*7120*/  BSYNC B1 ;  /* 0x0000000000017941 */ /* 0x000fea0003800000 */
.L_x_9735:
        /* <DEDUP_REMOVED lines=18> */
.L_x_9739:
[----:B------:R-:W-:Y:S05]  /*7250*/  BSYNC B1 ;  /* 0x0000000000017941 */ /* 0x000fea0003800000 */
.L_x_9738:
[----:B------:R-:W-:Y:S04]  /*7260*/  BSSY B1, `(.L_x_9740) ;  /* 0x000000e000017945 */ /* 0x000fe80003800000 */
[----:B------:R-:W-:Y:S05]  /*7270*/  @P2 BRA `(.L_x_9741) ;  /* 0x0000000000102947 */ /* 0x000fea0003800000 */
[----:B------:R-:W-:Y:S01]  /*7280*/  MOV R177, RZ ;  /* 0x000000ff00b17202 */ /* 0x000fe20000000f00 */
[----:B------:R-:W-:Y:S06]  /*7290*/  @!P4 BRA `(.L_x_9742) ;  /* 0x000000000028c947 */ /* 0x000fec0003800000 */
[----:B-----5:R-:W-:Y:S01]  /*72a0*/  HADD2.F32 R177, -RZ, R156.H1_H1 ;  /* 0x3000009cffb17230 */ /* 0x020fe20000004100 */
[----:B------:R-:W-:Y:S06]  /*72b0*/  BRA `(.L_x_9742) ;  /* 0x0000000000207947 */ /* 0x000fec0003800000 */
.L_x_9741:
        /* <DEDUP_REMOVED lines=8> */
.L_x_9742:
[----:B------:R-:W-:Y:S05]  /*7340*/  BSYNC B1 ;  /* 0x0000000000017941 */ /* 0x000fea0003800000 */
.L_x_9740:
        /* <DEDUP_REMOVED lines=16> */
.L_x_9744:
[----:B------:R-:W-:Y:S05]  /*7450*/  BSYNC B1 ;  /* 0x0000000000017941 */ /* 0x000fea0003800000 */
.L_x_9743:
[----:B------:R-:W-:Y:S04]  /*7460*/  BSSY B1, `(.L_x_9745) ;  /* 0x000000e000017945 */ /* 0x000fe80003800000 */
[----:B------:R-:W-:Y:S05]  /*7470*/  @P2 BRA `(.L_x_9746) ;  /* 0x0000000000102947 */ /* 0x000fea0003800000 */
[----:B------:R-:W-:Y:S01]  /*7480*/  MOV R177, RZ ;  /* 0x000000ff00b17202 */ /* 0x000fe20000000f00 */
[----:B------:R-:W-:Y:S06]  /*7490*/  @!P4 BRA `(.L_x_9747) ;  /* 0x000000000028c947 */ /* 0x000fec0003800000 */
[----:B-----5:R-:W-:Y:S01]  /*74a0*/  HADD2.F32 R177, -RZ, R157.H0_H0 ;  /* 0x2000009dffb17230 */ /* 0x020fe20000004100 */
[----:B------:R-:W-:Y:S06]  /*74b0*/  BRA `(.L_x_9747) ;  /* 0x0000000000207947 */ /* 0x000fec0003800000 */
.L_x_9746:
        /* <DEDUP_REMOVED lines=8> */
.L_x_9747:
[----:B------:R-:W-:Y:S05]  /*7540*/  BSYNC B1 ;  /* 0x0000000000017941 */ /* 0x000fea0003800000 */
.L_x_9745:
        /* <DEDUP_REMOVED lines=16> */
.L_x_9749:
[----:B------:R-:W-:Y:S05]  /*7650*/  BSYNC B1 ;  /* 0x0000000000017941 */ /* 0x000fea0003800000 */
.L_x_9748:
[----:B------:R-:W-:Y:S04]  /*7660*/  BSSY B1, `(.L_x_9750) ;  /* 0x000000e000017945 */ /* 0x000fe80003800000 */
[----:B------:R-:W-:Y:S05]  /*7670*/  @P2 BRA `(.L_x_9751) ;  /* 0x0000000000102947 */ /* 0x000fea0003800000 */
[----:B------:R-:W-:Y:S01]  /*7680*/  MOV R177, RZ ;  /* 0x000000ff00b17202 */ /* 0x000fe20000000f00 */
[----:B------:R-:W-:Y:S06]  /*7690*/  @!P4 BRA `(.L_x_9752) ;  /* 0x000000000028c947 */ /* 0x000fec0003800000 */
[----:B-----5:R-:W-:Y:S01]  /*76a0*/  HADD2.F32 R177, -RZ, R157.H1_H1 ;  /* 0x3000009dffb17230 */ /* 0x020fe20000004100 */
[----:B------:R-:W-:Y:S06]  /*76b0*/  BRA `(.L_x_9752) ;  /* 0x0000000000207947 */ /* 0x000fec0003800000 */
.L_x_9751:
        /* <DEDUP_REMOVED lines=8> */
.L_x_9752:
[----:B------:R-:W-:Y:S05]  /*7740*/  BSYNC B1 ;  /* 0x0000000000017941 */ /* 0x000fea0003800000 */
.L_x_9750:
        /* <DEDUP_REMOVED lines=16> */
.L_x_9754:
[----:B------:R-:W-:Y:S05]  /*7850*/  BSYNC B1 ;  /* 0x0000000000017941 */ /* 0x000fea0003800000 */
.L_x_9753:
[----:B------:R-:W-:Y:S04]  /*7860*/  BSSY B1, `(.L_x_9755) ;  /* 0x000000e000017945 */ /* 0x000fe80003800000 */
[----:B------:R-:W-:Y:S05]  /*7870*/  @P2 BRA `(.L_x_9756) ;  /* 0x0000000000102947 */ /* 0x000fea0003800000 */
[----:B------:R-:W-:Y:S01]  /*7880*/  MOV R177, RZ ;  /* 0x000000ff00b17202 */ /* 0x000fe20000000f00 */
[----:B------:R-:W-:Y:S06]  /*7890*/  @!P4 BRA `(.L_x_9757) ;  /* 0x000000000028c947 */ /* 0x000fec0003800000 */
[----:B-----5:R-:W-:Y:S01]  /*78a0*/  HADD2.F32 R177, -RZ, R158.H0_H0 ;  /* 0x2000009effb17230 */ /* 0x020fe20000004100 */
[----:B------:R-:W-:Y:S06]  /*78b0*/  BRA `(.L_x_9757) ;  /* 0x0000000000207947 */ /* 0x000fec0003800000 */
.L_x_9756:
        /* <DEDUP_REMOVED lines=8> */
.L_x_9757:
[----:B------:R-:W-:Y:S05]  /*7940*/  BSYNC B1 ;  /* 0x0000000000017941 */ /* 0x000fea0003800000 */
.L_x_9755:
        /* <DEDUP_REMOVED lines=16> */
.L_x_9759:
[----:B------:R-:W-:Y:S05]  /*7a50*/  BSYNC B1 ;  /* 0x0000000000017941 */ /* 0x000fea0003800000 */
.L_x_9758:
[----:B------:R-:W-:Y:S04]  /*7a60*/  BSSY B1, `(.L_x_9760) ;  /* 0x000000e000017945 */ /* 0x000fe80003800000 */
[----:B------:R-:W-:Y:S05]  /*7a70*/  @P2 BRA `(.L_x_9761) ;  /* 0x0000000000102947 */ /* 0x000fea0003800000 */
[----:B------:R-:W-:Y:S01]  /*7a80*/  MOV R177, RZ ;  /* 0x000000ff00b17202 */ /* 0x000fe20000000f00 */
[----:B------:R-:W-:Y:S06]  /*7a90*/  @!P4 BRA `(.L_x_9762) ;  /* 0x000000000028c947 */ /* 0x000fec0003800000 */
[----:B-----5:R-:W-:Y:S01]  /*7aa0*/  HADD2.F32 R177, -RZ, R158.H1_H1 ;  /* 0x3000009effb17230 */ /* 0x020fe20000004100 */
[----:B------:R-:W-:Y:S06]  /*7ab0*/  BRA `(.L_x_9762) ;  /* 0x0000000000207947 */ /* 0x000fec0003800000 */
.L_x_9761:
        /* <DEDUP_REMOVED lines=8> */
.L_x_9762:
[----:B------:R-:W-:Y:S05]  /*7b40*/  BSYNC B1 ;  /* 0x0000000000017941 */ /* 0x000fea0003800000 */
.L_x_9760:
        /* <DEDUP_REMOVED lines=16> */
.L_x_9764:
[----:B------:R-:W-:Y:S05]  /*7c50*/  BSYNC B1 ;  /* 0x0000000000017941 */ /* 0x000fea0003800000 */
.L_x_9763:
[----:B------:R-:W-:Y:S04]  /*7c60*/  BSSY B1, `(.L_x_9765) ;  /* 0x000000e000017945 */ /* 0x000fe80003800000 */
[----:B------:R-:W-:Y:S05]  /*7c70*/  @P2 BRA `(.L_x_9766) ;  /* 0x0000000000102947 */ /* 0x000fea0003800000 */
[----:B------:R-:W-:Y:S01]  /*7c80*/  MOV R177, RZ ;  /* 0x000000ff00b17202 */ /* 0x000fe20000000f00 */
[----:B------:R-:W-:Y:S06]  /*7c90*/  @!P4 BRA `(.L_x_9767) ;  /* 0x000000000028c947 */ /* 0x000fec0003800000 */
[----:B-----5:R-:W-:Y:S01]  /*7ca0*/  HADD2.F32 R177, -RZ, R159.H0_H0 ;  /* 0x2000009fffb17230 */ /* 0x020fe20000004100 */
[----:B------:R-:W-:Y:S06]  /*7cb0*/  BRA `(.L_x_9767) ;  /* 0x0000000000207947 */ /* 0x000fec0003800000 */
.L_x_9766:
        /* <DEDUP_REMOVED lines=8> */
.L_x_9767:
[----:B------:R-:W-:Y:S05]  /*7d40*/  BSYNC B1 ;  /* 0x0000000000017941 */ /* 0x000fea0003800000 */
.L_x_9765:
        /* <DEDUP_REMOVED lines=16> */
.L_x_9769:
[----:B------:R-:W-:Y:S05]  /*7e50*/  BSYNC B1 ;  /* 0x0000000000017941 */ /* 0x000fea0003800000 */
.L_x_9768:
[----:B------:R-:W-:Y:S04]  /*7e60*/  BSSY B1, `(.L_x_9770) ;  /* 0x000000e000017945 */ /* 0x000fe80003800000 */
[----:B------:R-:W-:Y:S05]  /*7e70*/  @P2 BRA `(.L_x_9771) ;  /* 0x0000000000102947 */ /* 0x000fea0003800000 */
[----:B------:R-:W-:Y:S01]  /*7e80*/  MOV R177, RZ ;  /* 0x000000ff00b17202 */ /* 0x000fe20000000f00 */
[----:B------:R-:W-:Y:S06]  /*7e90*/  @!P4 BRA `(.L_x_9772) ;  /* 0x000000000028c947 */ /* 0x000fec0003800000 */
[----:B-----5:R-:W-:Y:S01]  /*7ea0*/  HADD2.F32 R177, -RZ, R159.H1_H1 ;  /* 0x3000009fffb17230 */ /* 0x020fe20000004100 */
[----:B------:R-:W-:Y:S06]  /*7eb0*/  BRA `(.L_x_9772) ;  /* 0x0000000000207947 */ /* 0x000fec0003800000 */
.L_x_9771:
        /* <DEDUP_REMOVED lines=8> */
.L_x_9772:
[----:B------:R-:W-:Y:S05]  /*7f40*/  BSYNC B1 ;  /* 0x0000000000017941 */ /* 0x000fea0003800000 */
.L_x_9770:
        /* <DEDUP_REMOVED lines=16> */
.L_x_9774:
[----:B------:R-:W-:Y:S05]  /*8050*/  BSYNC B1 ;  /* 0x0000000000017941 */ /* 0x000fea0003800000 */
.L_x_9773:
        /* <DEDUP_REMOVED lines=8> */
.L_x_9732:
[----:B------:R-:W-:Y:S05]  /*80e0*/  BSYNC B0 ;  /* 0x0000000000007941 */ /* 0x000fea0003800000 */
.L_x_9731:
        /* <DEDUP_REMOVED lines=8> */
.L_x_9778:
[----:B------:R-:W-:Y:S05]  /*8170*/  BSYNC B1 ;  /* 0x0000000000017941 */ /* 0x000fea0003800000 */
.L_x_9777:
[----:B------:R-:W-:Y:S04]  /*8180*/  BSSY B1, `(.L_x_9779) ;  /* 0x0000014000017945 */ /* 0x000fe80003800000 */
[----:B------:R-:W-:Y:S05]  /*8190*/  @P2 BRA `(.L_x_9780) ;  /* 0x00000000001c2947 */ /* 0x000fea0003800000 */
[----:B------:R-:W-:Y:S01]  /*81a0*/  UISETP.NE.U32.AND UP0, UPT, UR8, URZ, UPT ;  /* 0x0000003f0800728c */ /* 0x000fe2000bf05070 */
[----:B0123--:R-:W-:-:S03]  /*81b0*/  MOV R177, RZ ;  /* 0x000000ff00b17202 */ /* 0x00ffc60000000f00 */
[----:B------:R-:W-:-:S06]  /*81c0*/  UISETP.NE.AND.EX UP0, UPT, UR9, URZ, UPT, UP0 ;  /* 0x0000003f0900728c */ /* 0x000fcc000bf05300 */
[----:B------:R-:W-:-:S13]  /*81d0*/  PLOP3.LUT P4, PT, PT, PT, UP0, 0x80, 0x0 ;  /* 0x000000000000781c */ /* 0x000fda0003f8f008 */
[----:B------:R-:W-:Y:S05]  /*81e0*/  @!P4 BRA `(.L_x_9781) ;  /* 0x000000000034c947 */ /* 0x000fea0003800000 */
[----:B-----5:R-:W-:Y:S01]  /*81f0*/  HADD2.F32 R177, -RZ, R160.H0_H0 ;  /* 0x200000a0ffb17230 */ /* 0x020fe20000004100 */
[----:B------:R-:W-:Y:S06]  /*8200*/  BRA `(.L_x_9781) ;  /* 0x00000000002c7947 */ /* 0x000fec0003800000 */
.L_x_9780:
        /* <DEDUP_REMOVED lines=11> */
.L_x_9781:
[----:B------:R-:W-:Y:S05]  /*82c0*/  BSYNC B1 ;  /* 0x0000000000017941 */ /* 0x000fea0003800000 */
.L_x_9779:
        /* <DEDUP_REMOVED lines=18> */
.L_x_9783:
[----:B------:R-:W-:Y:S05]  /*83f0*/  BSYNC B1 ;  /* 0x0000000000017941 */ /* 0x000fea0003800000 */
.L_x_9782:
[----:B------:R-:W-:Y:S04]  /*8400*/  BSSY B1, `(.L_x_9784) ;  /* 0x000000e000017945 */ /* 0x000fe80003800000 */
[----:B------:R-:W-:Y:S05]  /*8410*/  @P2 BRA `(.L_x_9785) ;  /* 0x0000000000102947 */ /* 0x000fea0003800000 */
[----:B------:R-:W-:Y:S01]  /*8420*/  MOV R177, RZ ;  /* 0x000000ff00b17202 */ /* 0x000fe20000000f00 */
[----:B------:R-:W-:Y:S06]  /*8430*/  @!P4 BRA `(.L_x_9786) ;  /* 0x000000000028c947 */ /* 0x000fec0003800000 */
[----:B-----5:R-:W-:Y:S01]  /*8440*/  HADD2.F32 R177, -RZ, R160.H1_H1 ;  /* 0x300000a0ffb17230 */ /* 0x020fe20000004100 */
[----:B------:R-:W-:Y:S06]  /*8450*/  BRA `(.L_x_9786) ;  /* 0x0000000000207947 */ /* 0x000fec0003800000 */
.L_x_9785:
        /* <DEDUP_REMOVED lines=8> */
.L_x_9786:
[----:B------:R-:W-:Y:S05]  /*84e0*/  BSYNC B1 ;  /* 0x0000000000017941 */ /* 0x000fea0003800000 */
.L_x_9784:
        /* <DEDUP_REMOVED lines=16> */
.L_x_9788:
[----:B------:R-:W-:Y:S05]  /*85f0*/  BSYNC B1 ;  /* 0x0000000000017941 */ /* 0x000fea0003800000 */
.L_x_9787:
[----:B------:R-:W-:Y:S04]  /*8600*/  BSSY B1, `(.L_x_9789) ;  /* 0x000000e000017945 */ /* 0x000fe80003800000 */
[----:B------:R-:W-:Y:S05]  /*8610*/  @P2 BRA `(.L_x_9790) ;  /* 0x0000000000102947 */ /* 0x000fea0003800000 */
[----:B------:R-:W-:Y:S01]  /*8620*/  MOV R177, RZ ;  /* 0x000000ff00b17202 */ /* 0x000fe20000000f00 */
[----:B------:R-:W-:Y:S06]  /*8630*/  @!P4 BRA `(.L_x_9791) ;  /* 0x000000000028c947 */ /* 0x000fec0003800000 */
[----:B-----5:R-:W-:Y:S01]  /*8640*/  HADD2.F32 R177, -RZ, R161.H0_H0 ;  /* 0x200000a1ffb17230 */ /* 0x020fe20000004100 */
[----:B------:R-:W-:Y:S06]  /*8650*/  BRA `(.L_x_9791) ;  /* 0x0000000000207947 */ /* 0x000fec0003800000 */
.L_x_9790:
        /* <DEDUP_REMOVED lines=8> */
.L_x_9791:
[----:B------:R-:W-:Y:S05]  /*86e0*/  BSYNC B1 ;  /* 0x0000000000017941 */ /* 0x000fea0003800000 */
.L_x_9789:
        /* <DEDUP_REMOVED lines=16> */
.L_x_9793:
[----:B------:R-:W-:Y:S05]  /*87f0*/  BSYNC B1 ;  /* 0x0000000000017941 */ /* 0x000fea0003800000 */
.L_x_9792:
[----:B------:R-:W-:Y:S04]  /*8800*/  BSSY B1, `(.L_x_9794) ;  /* 0x000000e000017945 */ /* 0x000fe80003800000 */
[----:B------:R-:W-:Y:S05]  /*8810*/  @P2 BRA `(.L_x_9795) ;  /* 0x0000000000102947 */ /* 0x000fea0003800000 */
[----:B------:R-:W-:Y:S01]  /*8820*/  MOV R177, RZ ;  /* 0x000000ff00b17202 */ /* 0x000fe20000000f00 */
[----:B------:R-:W-:Y:S06]  /*8830*/  @!P4 BRA `(.L_x_9796) ;  /* 0x000000000028c947 */ /* 0x000fec0003800000 */
[----:B-----5:R-:W-:Y:S01]  /*8840*/  HADD2.F32 R177, -RZ, R161.H1_H1 ;  /* 0x300000a1ffb17230 */ /* 0x020fe20000004100 */
[----:B------:R-:W-:Y:S06]  /*8850*/  BRA `(.L_x_9796) ;  /* 0x0000000000207947 */ /* 0x000fec0003800000 */
.L_x_9795:
        /* <DEDUP_REMOVED lines=8> */
.L_x_9796:
[----:B------:R-:W-:Y:S05]  /*88e0*/  BSYNC B1 ;  /* 0x0000000000017941 */ /* 0x000fea0003800000 */
.L_x_9794:
        /* <DEDUP_REMOVED lines=16> */
.L_x_9798:
[----:B------:R-:W-:Y:S05]  /*89f0*/  BSYNC B1 ;  /* 0x0000000000017941 */ /* 0x000fea0003800000 */
.L_x_9797:
[----:B------:R-:W-:Y:S04]  /*8a00*/  BSSY B1, `(.L_x_9799) ;  /* 0x000000e000017945 */ /* 0x000fe80003800000 */
[----:B------:R-:W-:Y:S05]  /*8a10*/  @P2 BRA `(.L_x_9800) ;  /* 0x0000000000102947 */ /* 0x000fea0003800000 */
[----:B------:R-:W-:Y:S01]  /*8a20*/  MOV R177, RZ ;  /* 0x000000ff00b17202 */ /* 0x000fe20000000f00 */
[----:B------:R-:W-:Y:S06]  /*8a30*/  @!P4 BRA `(.L_x_9801) ;  /* 0x000000000028c947 */ /* 0x000fec0003800000 */
[----:B-----5:R-:W-:Y:S01]  /*8a40*/  HADD2.F32 R177, -RZ, R162.H0_H0 ;  /* 0x200000a2ffb17230 */ /* 0x020fe20000004100 */
[----:B------:R-:W-:Y:S06]  /*8a50*/  BRA `(.L_x_9801) ;  /* 0x0000000000207947 */ /* 0x000fec0003800000 */
.L_x_9800:
        /* <DEDUP_REMOVED lines=8> */
.L_x_9801:
[----:B------:R-:W-:Y:S05]  /*8ae0*/  BSYNC B1 ;  /* 0x0000000000017941 */ /* 0x000fea0003800000 */
.L_x_9799:
        /* <DEDUP_REMOVED lines=16> */
.L_x_9803:
[----:B------:R-:W-:Y:S05]  /*8bf0*/  BSYNC B1 ;  /* 0x0000000000017941 */ /* 0x000fea0003800000 */
.L_x_9802:
[----:B------:R-:W-:Y:S04]  /*8c00*/  BSSY B1, `(.L_x_9804) ;  /* 0x000000e000017945 */ /* 0x000fe80003800000 */
[----:B------:R-:W-:Y:S05]  /*8c10*/  @P2 BRA `(.L_x_9805) ;  /* 0x0000000000102947 */ /* 0x000fea0003800000 */
[----:B------:R-:W-:Y:S01]  /*8c20*/  MOV R177, RZ ;  /* 0x000000ff00b17202 */ /* 0x000fe20000000f00 */
[----:B------:R-:W-:Y:S06]  /*8c30*/  @!P4 BRA `(.L_x_9806) ;  /* 0x000000000028c947 */ /* 0x000fec0003800000 */
[----:B-----5:R-:W-:Y:S01]  /*8c40*/  HADD2.F32 R177, -RZ, R162.H1_H1 ;  /* 0x300000a2ffb17230 */ /* 0x020fe20000004100 */
[----:B------:R-:W-:Y:S06]  /*8c50*/  BRA `(.L_x_9806) ;  /* 0x0000000000207947 */ /* 0x000fec0003800000 */
.L_x_9805:
        /* <DEDUP_REMOVED lines=8> */
.L_x_9806:
[----:B------:R-:W-:Y:S05]  /*8ce0*/  BSYNC B1 ;  /* 0x0000000000017941 */ /* 0x000fea0003800000 */
.L_x_9804:
        /* <DEDUP_REMOVED lines=16> */
.L_x_9808:
[----:B------:R-:W-:Y:S05]  /*8df0*/  BSYNC B1 ;  /* 0x0000000000017941 */ /* 0x000fea0003800000 */
.L_x_9807:
[----:B------:R-:W-:Y:S04]  /*8e00*/  BSSY B1, `(.L_x_9809) ;  /* 0x000000e000017945 */ /* 0x000fe80003800000 */
[----:B------:R-:W-:Y:S05]  /*8e10*/  @P2 BRA `(.L_x_9810) ;  /* 0x0000000000102947 */ /* 0x000fea0003800000 */
[----:B------:R-:W-:Y:S01]  /*8e20*/  MOV R177, RZ ;  /* 0x000000ff00b17202 */ /* 0x000fe20000000f00 */
[----:B------:R-:W-:Y:S06]  /*8e30*/  @!P4 BRA `(.L_x_9811) ;  /* 0x000000000028c947 */ /* 0x000fec0003800000 */
[----:B-----5:R-:W-:Y:S01]  /*8e40*/  HADD2.F32 R177, -RZ, R163.H0_H0 ;  /* 0x200000a3ffb17230 */ /* 0x020fe20000004100 */
[----:B------:R-:W-:Y:S06]  /*8e50*/  BRA `(.L_x_9811) ;  /* 0x0000000000207947 */ /* 0x000fec0003800000 */
.L_x_9810:
        /* <DEDUP_REMOVED lines=8> */
.L_x_9811:
[----:B------:R-:W-:Y:S05]  /*8ee0*/  BSYNC B1 ;  /* 0x0000000000017941 */ /* 0x000fea0003800000 */
.L_x_9809:
        /* <DEDUP_REMOVED lines=16> */
.L_x_9813:
[----:B------:R-:W-:Y:S05]  /*8ff0*/  BSYNC B1 ;  /* 0x0000000000017941 */ /* 0x000fea0003800000 */
.L_x_9812:
[----:B------:R-:W-:Y:S04]  /*9000*/  BSSY B1, `(.L_x_9814) ;  /* 0x000000e000017945 */ /* 0x000fe80003800000 */
[----:B------:R-:W-:Y:S05]  /*9010*/  @P2 BRA `(.L_x_9815) ;  /* 0x0000000000102947 */ /* 0x000fea0003800000 */
[----:B------:R-:W-:Y:S01]  /*9020*/  MOV R4, RZ ;  /* 0x000000ff00047202 */ /* 0x000fe20000000f00 */
[----:B------:R-:W-:Y:S06]  /*9030*/  @!P4 BRA `(.L_x_9816) ;  /* 0x000000000028c947 */ /* 0x000fec0003800000 */
[----:B-----5:R-:W-:Y:S01]  /*9040*/  HADD2.F32 R4, -RZ, R163.H1_H1 ;  /* 0x300000a3ff047230 */ /* 0x020fe20000004100 */
[----:B------:R-:W-:Y:S06]  /*9050*/  BRA `(.L_x_9816) ;  /* 0x0000000000207947 */ /* 0x000fec0003800000 */
.L_x_9815:
        /* <DEDUP_REMOVED lines=8> */
.L_x_9816:
[----:B------:R-:W-:Y:S05]  /*90e0*/  BSYNC B1 ;  /* 0x0000000000017941 */ /* 0x000fea0003800000 */
.L_x_9814:
        /* <DEDUP_REMOVED lines=19> */
.L_x_9818:
[----:B------:R-:W-:Y:S05]  /*9220*/  BSYNC B1 ;  /* 0x0000000000017941 */ /* 0x000fea0003800000 */
.L_x_9817:
[----:B0-----:R-:W0:Y:S02]  /*9230*/  @P3 LDC.64 R8, c[0x0][0x2f8] ;  /* 0x0000be00ff083b82 */ /* 0x001e240000000a00 */
[----:B0-----:R-:W-:-:S05]  /*9240*/  @P3 IMAD.WIDE.U32 R8, R3, 0x10, R8 ;  /* 0x0000001003083825 */ /* 0x001fca00078e0008 */
[----:B------:R4:W-:Y:S02]  /*9250*/  @P3 STG.E.128 desc[UR4][R8.64], R56 ;  /* 0x0000003808003986 */ /* 0x0009e4000c101d04 */
.L_x_9776:
[----:B------:R-:W-:Y:S05]  /*9260*/  BSYNC B0 ;  /* 0x0000000000007941 */ /* 0x000fea0003800000 */
.L_x_9775:
[----:B------:R-:W-:Y:S02]  /*9270*/  LOP3.LUT P3, RZ, R2, 0x8, RZ, 0xc0, !PT ;  /* 0x0000000802ff7812 */ /* 0x000fe4000786c0ff */
[----:B------:R-:W-:Y:S02]  /*9280*/  IADD3 R5, R5, UR14, RZ ;  /* 0x0000000e05057c10 */ /* 0x000fe4000fffe0ff */
[----:B------:R-:W-:Y:S02]  /*9290*/  SEL R3, RZ, 0x1, P3 ;  /* 0x00000001ff037807 */ /* 0x000fe40001800000 */
[----:B------:R-:W-:-:S03]  /*92a0*/  ISETP.GE.AND P2, PT, R5, UR15, PT ;  /* 0x0000000f05007c0c */ /* 0x000fc6000bf46270 */
[----:B------:R0:W-:Y:S10]  /*92b0*/  STL.S16 [R1+0x2c], R3 ;  /* 0x00002c0301007387 */ /* 0x0001f40000100600 */
[----:B0-----:R-:W-:Y:S05]  /*92c0*/  @!P2 BRA `(.L_x_9819) ;  /* 0xffffff7800c0a947 */ /* 0x001fea000383ffff */
.L_x_9578:
        /* <DEDUP_REMOVED lines=21> */
.L_x_9821:
[----:B------:R-:W-:Y:S05]  /*9420*/  BSYNC B0 ;  /* 0x0000000000007941 */ /* 0x000fea0003800000 */
.L_x_9820:
        /* <DEDUP_REMOVED lines=16> */
.L_x_9823:
[----:B------:R-:W-:Y:S05]  /*9530*/  BSYNC B0 ;  /* 0x0000000000007941 */ /* 0x000fea0003800000 */
.L_x_9822:
        /* <DEDUP_REMOVED lines=15> */
.L_x_9825:
[----:B------:R-:W-:Y:S05]  /*9630*/  BSYNC B0 ;  /* 0x0000000000007941 */ /* 0x000fea0003800000 */
.L_x_9824:
        /* <DEDUP_REMOVED lines=15> */
.L_x_9827:
[----:B------:R-:W-:Y:S05]  /*9730*/  BSYNC B0 ;  /* 0x0000000000007941 */ /* 0x000fea0003800000 */
.L_x_9826:
        /* <DEDUP_REMOVED lines=15> */
.L_x_9598:
[----:B------:R-:W-:Y:S01]  /*9830*/  HFMA2.MMA R176, -RZ, RZ, 0, 9.5367431640625e-07 ;  /* 0x00000010ffb07435 */ /* 0x000fe200000001ff */
[----:B------:R-:W-:Y:S02]  /*9840*/  MOV R179, R216 ;  /* 0x000000d800b37202 */ /* 0x000fe40000000f00 */
[----:B------:R-:W-:Y:S02]  /*9850*/  MOV R177, 0x1f ;  /* 0x0000001f00b17802 */ /* 0x000fe40000000f00 */
[----:B------:R-:W-:-:S07]  /*9860*/  MOV R178, 0xffffffff ;  /* 0xffffffff00b27802 */ /* 0x000fce0000000f00 */
[----:B-----5:R-:W-:Y:S05]  /*9870*/  WARPSYNC.COLLECTIVE R178, `(.L_x_9828) ;  /* 0x00000000b2087348 */ /* 0x020fea0003c00000 */
[----:B------:R0:W1:Y:S02]  /*9880*/  SHFL.DOWN P5, R182, R179, R176, R177 ;  /* 0x080000b0b3b67389 */ /* 0x00006400000a00b1 */
[----:B01---5:R-:W-:Y:S01]  /*9890*/  ENDCOLLECTIVE ;  /* 0x000000000000791b */ /* 0x023fe20003800000 */
.L_x_9828:
[----:B------:R-:W-:Y:S02]  /*98a0*/  MOV R179, R217 ;  /* 0x000000d900b37202 */ /* 0x000fe40000000f00 */
[----:B------:R-:W-:-:S05]  /*98b0*/  MOV R176, R182 ;  /* 0x000000b600b07202 */ /* 0x000fca0000000f00 */
[----:B------:R-:W-:Y:S01]  /*98c0*/  FADD.FTZ R180, R176, R216 ;  /* 0x000000d8b0b47221 */ /* 0x000fe20000010000 */
[----:B------:R-:W-:-:S11]  /*98d0*/  HFMA2.MMA R176, -RZ, RZ, 0, 9.5367431640625e-07 ;  /* 0x00000010ffb07435 */ /* 0x000fd600000001ff */
[----:B------:R-:W-:Y:S05]  /*98e0*/  WARPSYNC.COLLECTIVE R178, `(.L_x_9829) ;  /* 0x00000000b2087348 */ /* 0x000fea0003c00000 */
[----:B------:R0:W1:Y:S02]  /*98f0*/  SHFL.DOWN P5, R182, R179, R176, R177 ;  /* 0x080000b0b3b67389 */ /* 0x00006400000a00b1 */
[----:B01----:R-:W-:Y:S01]  /*9900*/  ENDCOLLECTIVE ;  /* 0x000000000000791b */ /* 0x003fe20003800000 */
.L_x_9829:
[----:B------:R-:W-:Y:S02]  /*9910*/  MOV R179, R180 ;  /* 0x000000b400b37202 */ /* 0x000fe40000000f00 */
[----:B------:R-:W-:-:S05]  /*9920*/  MOV R176, R182 ;  /* 0x000000b600b07202 */ /* 0x000fca0000000f00 */
[----:B------:R-:W-:Y:S01]  /*9930*/  FADD.FTZ R181, R176, R217 ;  /* 0x000000d9b0b57221 */ /* 0x000fe20000010000 */
[----:B------:R-:W-:-:S11]  /*9940*/  HFMA2.MMA R176, -RZ, RZ, 0, 4.76837158203125e-07 ;  /* 0x00000008ffb07435 */ /* 0x000fd600000001ff */
[----:B------:R-:W-:Y:S05]  /*9950*/  WARPSYNC.COLLECTIVE R178, `(.L_x_9830) ;  /* 0x00000000b2087348 */ /* 0x000fea0003c00000 */
[----:B------:R0:W1:Y:S02]  /*9960*/  SHFL.DOWN P5, R182, R179, R176, R177 ;  /* 0x080000b0b3b67389 */ /* 0x00006400000a00b1 */
[----:B01----:R-:W-:Y:S01]  /*9970*/  ENDCOLLECTIVE ;  /* 0x000000000000791b */ /* 0x003fe20003800000 */
.L_x_9830:
[----:B------:R-:W-:Y:S02]  /*9980*/  MOV R179, R181 ;  /* 0x000000b500b37202 */ /* 0x000fe40000000f00 */
[----:B------:R-:W-:-:S05]  /*9990*/  MOV R176, R182 ;  /* 0x000000b600b07202 */ /* 0x000fca0000000f00 */
[----:B------:R-:W-:Y:S01]  /*99a0*/  FADD.FTZ R180, R180, R176 ;  /* 0x000000b0b4b47221 */ /* 0x000fe20000010000 */
[----:B------:R-:W-:-:S11]  /*99b0*/  HFMA2.MMA R176, -RZ, RZ, 0, 4.76837158203125e-07 ;  /* 0x00000008ffb07435 */ /* 0x000fd600000001ff */
[----:B------:R-:W-:Y:S05]  /*99c0*/  WARPSYNC.COLLECTIVE R178, `(.L_x_9831) ;  /* 0x00000000b2087348 */ /* 0x000fea0003c00000 */
[----:B------:R0:W1:Y:S02]  /*99d0*/  SHFL.DOWN P5, R182, R179, R176, R177 ;  /* 0x080000b0b3b67389 */ /* 0x00006400000a00b1 */
[----:B01----:R-:W-:Y:S01]  /*99e0*/  ENDCOLLECTIVE ;  /* 0x000000000000791b */ /* 0x003fe20003800000 */
.L_x_9831:
[----:B------:R-:W-:Y:S02]  /*99f0*/  MOV R179, R180 ;  /* 0x000000b400b37202 */ /* 0x000fe40000000f00 */
[----:B------:R-:W-:-:S05]  /*9a00*/  MOV R176, R182 ;  /* 0x000000b600b07202 */ /* 0x000fca0000000f00 */
[----:B------:R-:W-:Y:S01]  /*9a10*/  FADD.FTZ R181, R181, R176 ;  /* 0x000000b0b5b57221 */ /* 0x000fe20000010000 */
[----:B------:R-:W-:-:S11]  /*9a20*/  HFMA2.MMA R176, -RZ, RZ, 0, 2.384185791015625e-07 ;  /* 0x00000004ffb07435 */ /* 0x000fd600000001ff */
[----:B------:R-:W-:Y:S05]  /*9a30*/  WARPSYNC.COLLECTIVE R178, `(.L_x_9832) ;  /* 0x00000000b2087348 */ /* 0x000fea0003c00000 */
[----:B------:R0:W1:Y:S02]  /*9a40*/  SHFL.DOWN P5, R182, R179, R176, R177 ;  /* 0x080000b0b3b67389 */ /* 0x00006400000a00b1 */
[----:B01----:R-:W-:Y:S01]  /*9a50*/  ENDCOLLECTIVE ;  /* 0x000000000000791b */ /* 0x003fe20003800000 */
.L_x_9832:
[----:B------:R-:W-:Y:S02]  /*9a60*/  MOV R179, R181 ;  /* 0x000000b500b37202 */ /* 0x000fe40000000f00 */
[----:B------:R-:W-:-:S05]  /*9a70*/  MOV R176, R182 ;  /* 0x000000b600b07202 */ /* 0x000fca0000000f00 */
[----:B------:R-:W-:Y:S01]  /*9a80*/  FADD.FTZ R180, R180, R176 ;  /* 0x000000b0b4b47221 */ /* 0x000fe20000010000 */
[----:B------:R-:W-:-:S11]  /*9a90*/  HFMA2.MMA R176, -RZ, RZ, 0, 2.384185791015625e-07 ;  /* 0x00000004ffb07435 */ /* 0x000fd600000001ff */
[----:B------:R-:W-:Y:S05]  /*9aa0*/  WARPSYNC.COLLECTIVE R178, `(.L_x_9833) ;  /* 0x00000000b2087348 */ /* 0x000fea0003c00000 */
[----:B------:R0:W1:Y:S02]  /*9ab0*/  SHFL.DOWN P5, R182, R179, R176, R177 ;  /* 0x080000b0b3b67389 */ /* 0x00006400000a00b1 */
[----:B01----:R-:W-:Y:S01]  /*9ac0*/  ENDCOLLECTIVE ;  /* 0x000000000000791b */ /* 0x003fe20003800000 */
.L_x_9833:
[----:B------:R-:W-:Y:S02]  /*9ad0*/  MOV R179, R180 ;  /* 0x000000b400b37202 */ /* 0x000fe40000000f00 */
[----:B------:R-:W-:-:S05]  /*9ae0*/  MOV R176, R182 ;  /* 0x000000b600b07202 */ /* 0x000fca0000000f00 */
[----:B------:R-:W-:Y:S01]  /*9af0*/  FADD.FTZ R181, R181, R176 ;  /* 0x000000b0b5b57221 */ /* 0x000fe20000010000 */
[----:B------:R-:W-:-:S11]  /*9b00*/  HFMA2.MMA R176, -RZ, RZ, 0, 1.1920928955078125e-07 ;  /* 0x00000002ffb07435 */ /* 0x000fd600000001ff */
[----:B------:R-:W-:Y:S05]  /*9b10*/  WARPSYNC.COLLECTIVE R178, `(.L_x_9834) ;  /* 0x00000000b2087348 */ /* 0x000fea0003c00000 */
[----:B------:R0:W1:Y:S02]  /*9b20*/  SHFL.DOWN P5, R182, R179, R176, R177 ;  /* 0x080000b0b3b67389 */ /* 0x00006400000a00b1 */
[----:B01----:R-:W-:Y:S01]  /*9b30*/  ENDCOLLECTIVE ;  /* 0x000000000000791b */ /* 0x003fe20003800000 */
.L_x_9834:
[----:B------:R-:W-:Y:S02]  /*9b40*/  MOV R179, R181 ;  /* 0x000000b500b37202 */ /* 0x000fe40000000f00 */
[----:B------:R-:W-:-:S05]  /*9b50*/  MOV R176, R182 ;  /* 0x000000b600b07202 */ /* 0x000fca0000000f00 */
[----:B------:R-:W-:Y:S01]  /*9b60*/  FADD.FTZ R180, R180, R176 ;  /* 0x000000b0b4b47221 */ /* 0x000fe20000010000 */
[----:B------:R-:W-:-:S11]  /*9b70*/  HFMA2.MMA R176, -RZ, RZ, 0, 1.1920928955078125e-07 ;  /* 0x00000002ffb07435 */ /* 0x000fd600000001ff */
[----:B------:R-:W-:Y:S05]  /*9b80*/  WARPSYNC.COLLECTIVE R178, `(.L_x_9835) ;  /* 0x00000000b2087348 */ /* 0x000fea0003c00000 */
[----:B------:R0:W1:Y:S02]  /*9b90*/  SHFL.DOWN P5, R182, R179, R176, R177 ;  /* 0x080000b0b3b67389 */ /* 0x00006400000a00b1 */
[----:B01----:R-:W-:Y:S01]  /*9ba0*/  ENDCOLLECTIVE ;  /* 0x000000000000791b */ /* 0x003fe20003800000 */
.L_x_9835:
[----:B------:R-:W-:Y:S02]  /*9bb0*/  MOV R179, R180 ;  /* 0x000000b400b37202 */ /* 0x000fe40000000f00 */
[----:B------:R-:W-:-:S05]  /*9bc0*/  MOV R176, R182 ;  /* 0x000000b600b07202 */ /* 0x000fca0000000f00 */
[----:B------:R-:W-:Y:S01]  /*9bd0*/  FADD.FTZ R181, R181, R176 ;  /* 0x000000b0b5b57221 */ /* 0x000fe20000010000 */
[----:B------:R-:W-:-:S11]  /*9be0*/  HFMA2.MMA R176, -RZ, RZ, 0, 5.9604644775390625e-08 ;  /* 0x00000001ffb07435 */ /* 0x000fd600000001ff */
[----:B------:R-:W-:Y:S05]  /*9bf0*/  WARPSYNC.COLLECTIVE R178, `(.L_x_9836) ;  /* 0x00000000b2087348 */ /* 0x000fea0003c00000 */
[----:B------:R0:W1:Y:S02]  /*9c00*/  SHFL.DOWN P5, R182, R179, R176, R177 ;  /* 0x080000b0b3b67389 */ /* 0x00006400000a00b1 */
[----:B01----:R-:W-:Y:S01]  /*9c10*/  ENDCOLLECTIVE ;  /* 0x000000000000791b */ /* 0x003fe20003800000 */
.L_x_9836:
[----:B------:R-:W-:Y:S02]  /*9c20*/  MOV R179, R181 ;  /* 0x000000b500b37202 */ /* 0x000fe40000000f00 */
[----:B------:R-:W-:-:S07]  /*9c30*/  MOV R183, R182 ;  /* 0x000000b600b77202 */ /* 0x000fce0000000f00 */
[----:B------:R-:W-:Y:S05]  /*9c40*/  WARPSYNC.COLLECTIVE R178, `(.L_x_9837) ;  /* 0x00000000b2087348 */ /* 0x000fea0003c00000 */
[----:B------:R0:W1:Y:S02]  /*9c50*/  SHFL.DOWN P5, R182, R179, R176, R177 ;  /* 0x080000b0b3b67389 */ /* 0x00006400000a00b1 */
[----:B01----:R-:W-:Y:S01]  /*9c60*/  ENDCOLLECTIVE ;  /* 0x000000000000791b */ /* 0x003fe20003800000 */
.L_x_9837:
[----:B------:R-:W-:Y:S01]  /*9c70*/  MOV R177, R182 ;  /* 0x000000b600b17202 */ /* 0x000fe20000000f00 */
[----:B------:R-:W-:Y:S06]  /*9c80*/  BRA `(.L_x_9838) ;  /* 0xffffff9800dc7947 */ /* 0x000fec000383ffff */
.L_x_9839:
        /* <DEDUP_REMOVED lines=15> */
.L_x_16587:


//--------------------- .text._ZN10layer_norm22ln_bwd_finalize_kernelINS_22Kernel_traits_finalizeILj5120Ef6__halfS2_S2_fjLb1ELj1024ELj4ENS_18Kernel_traits_baseILj5120EfS2_S2_S2_fjLj1024EEEEELb1ELb1EEEvNS_9BwdParamsE --------------------------
	.section	.text._ZN10layer_norm22ln_bwd_finalize_kernelINS_22Kernel_traits_finalizeILj5120Ef6__halfS2_S2_fjLb1ELj1024ELj4ENS_18Kernel_traits_baseILj5120EfS2_S2_S2_fjLj1024EEEEELb1ELb1EEEvNS_9BwdParamsE,"ax",@progbits
	.align	128
        .global         _ZN10layer_norm22ln_bwd_finalize_kernelINS_22Kernel_traits_finalizeILj5120Ef6__halfS2_S2_fjLb1ELj1024ELj4ENS_18Kernel_traits_baseILj5120EfS2_S2_S2_fjLj1024EEEEELb1ELb1EEEvNS_9BwdParamsE
        .type           _ZN10layer_norm22ln_bwd_finalize_kernelINS_22Kernel_traits_finalizeILj5120Ef6__halfS2_S2_fjLb1ELj1024ELj4ENS_18Kernel_traits_baseILj5120EfS2_S2_S2_fjLj1024EEEEELb1ELb1EEEvNS_9BwdParamsE,@function
        .size           _ZN10layer_norm22ln_bwd_finalize_kernelINS_22Kernel_traits_finalizeILj5120Ef6__halfS2_S2_fjLb1ELj1024ELj4ENS_18Kernel_traits_baseILj5120EfS2_S2_S2_fjLj1024EEEEELb1ELb1EEEvNS_9BwdParamsE,(.L_x_16588 - _ZN10layer_norm22ln_bwd_finalize_kernelINS_22Kernel_traits_finalizeILj5120Ef6__halfS2_S2_fjLb1ELj1024ELj4ENS_18Kernel_traits_baseILj5120EfS2_S2_S2_fjLj1024EEEEELb1ELb1EEEvNS_9BwdParamsE)
        .other          _ZN10layer_norm22ln_bwd_finalize_kernelINS_22Kernel_traits_finalizeILj5120Ef6__halfS2_S2_fjLb1ELj1024ELj4ENS_18Kernel_traits_baseILj5120EfS2_S2_S2_fjLj1024EEEEELb1ELb1EEEvNS_9BwdParamsE,@"STO_CUDA_ENTRY STV_DEFAULT"
_ZN10layer_norm22ln_bwd_finalize_kernelINS_22Kernel_traits_finalizeILj5120Ef6__halfS2_S2_fjLb1ELj1024ELj4ENS_18Kernel_traits_baseILj5120EfS2_S2_S2_fjLj1024EEEEELb1ELb1EEEvNS_9BwdParamsE:
.text._ZN10layer_norm22ln_bwd_finalize_kernelINS_22Kernel_traits_finalizeILj5120Ef6__halfS2_S2_fjLb1ELj1024ELj4ENS_18Kernel_traits_baseILj5120EfS2_S2_S2_fjLj1024EEEEELb1ELb1EEEvNS_9BwdParamsE:
        /* <DEDUP_REMOVED lines=25> */
.L_x_9851:
        /* <DEDUP_REMOVED lines=33> */
.L_x_9844:
        /* <DEDUP_REMOVED lines=49> */
.L_x_9843:
[----:B------:R-:W-:Y:S05]  /*06b0*/  BSYNC B1 ;  /* 0x0000000000017941 */ /* 0x000fea0003800000 */
.L_x_9842:
        /* <DEDUP_REMOVED lines=32> */
.L_x_9846:
[----:B------:R-:W-:Y:S05]  /*08c0*/  BSYNC B1 ;  /* 0x0000000000017941 */ /* 0x000fea0003800000 */
.L_x_9845:
        /* <DEDUP_REMOVED lines=16> */
.L_x_9841:
[----:B------:R-:W-:Y:S05]  /*09d0*/  BSYNC B0 ;  /* 0x0000000000007941 */ /* 0x000fea0003800000 */
.L_x_9840:
        /* <DEDUP_REMOVED lines=40> */
.L_x_9867:
        /* <DEDUP_REMOVED lines=8> */
.L_x_9847:
        /* <DEDUP_REMOVED lines=18> */
.L_x_9850:
[----:B------:R-:W-:Y:S05]  /*0e00*/  BSYNC B0 ;  /* 0x0000000000007941 */ /* 0x000fea0003800000 */
.L_x_9849:
[C---:B------:R-:W-:Y:S01]  /*0e10*/  ISETP.GT.U32.AND P1, PT, R4.reuse, -0x1401, PT ;  /* 0xffffebff0400780c */ /* 0x040fe20003f24070 */
[----:B------:R-:W-:Y:S01]  /*0e20*/  VIADD R4, R4, 0x1400 ;  /* 0x0000140004047836 */ /* 0x000fe20000000000 */
[----:B------:R-:W-:-:S11]  /*0e30*/  IADD3 R5, R5, 0xa00, RZ ;  /* 0x00000a0005057810 */ /* 0x000fd60007ffe0ff */
[----:B------:R-:W-:Y:S05]  /*0e40*/  @P1 BRA `(.L_x_9851) ;  /* 0xfffffff000d01947 */ /* 0x000fea000383ffff */
[----:B------:R-:W-:Y:S05]  /*0e50*/  EXIT ;  /* 0x000000000000794d */ /* 0x000fea0003800000 */
.L_x_9848:
[----:B------:R-:W-:Y:S01]  /*0e60*/  HFMA2.MMA R22, -RZ, RZ, 0, 5.9604644775390625e-08 ;  /* 0x00000001ff167435 */ /* 0x000fe200000001ff */
[----:B---3--:R-:W-:Y:S02]  /*0e70*/  MOV R23, R8 ;  /* 0x0000000800177202 */ /* 0x008fe40000000f00 */
[----:B------:R-:W-:Y:S02]  /*0e80*/  MOV R25, 0x1f ;  /* 0x0000001f00197802 */ /* 0x000fe40000000f00 */
[----:B------:R-:W-:-:S07]  /*0e90*/  MOV R20, 0xffffffff ;  /* 0xffffffff00147802 */ /* 0x000fce0000000f00 */
[----:B012---:R-:W-:Y:S05]  /*0ea0*/  WARPSYNC.COLLECTIVE R20, `(.L_x_9852) ;  /* 0x0000000014087348 */ /* 0x007fea0003c00000 */
[----:B------:R3:W4:Y:S02]  /*0eb0*/  SHFL.BFLY P2, R21, R23, R22, R25 ;  /* 0x0c00001617157389 */ /* 0x0007240000040019 */
[----:B01234-:R-:W-:Y:S01]  /*0ec0*/  ENDCOLLECTIVE ;  /* 0x000000000000791b */ /* 0x01ffe20003800000 */
.L_x_9852:
[----:B------:R-:W-:Y:S01]  /*0ed0*/  HFMA2.MMA R22, -RZ, RZ, 0, 1.1920928955078125e-07 ;  /* 0x00000002ff167435 */ /* 0x000fe200000001ff */
[----:B------:R-:W-:-:S05]  /*0ee0*/  MOV R9, R21 ;  /* 0x0000001500097202 */ /* 0x000fca0000000f00 */
[----:B------:R-:W-:-:S05]  /*0ef0*/  FADD.FTZ R9, R8, R9 ;  /* 0x0000000908097221 */ /* 0x000fca0000010000 */
[----:B------:R-:W-:-:S07]  /*0f00*/  MOV R23, R9 ;  /* 0x0000000900177202 */ /* 0x000fce0000000f00 */
[----:B------:R-:W-:Y:S05]  /*0f10*/  WARPSYNC.COLLECTIVE R20, `(.L_x_9853) ;  /* 0x0000000014087348 */ /* 0x000fea0003c00000 */
[----:B------:R0:W1:Y:S02]  /*0f20*/  SHFL.BFLY P2, R21, R23, R22, R25 ;  /* 0x0c00001617157389 */ /* 0x0000640000040019 */
[----:B01----:R-:W-:Y:S01]  /*0f30*/  ENDCOLLECTIVE ;  /* 0x000000000000791b */ /* 0x003fe20003800000 */
.L_x_9853:
[----:B------:R-:W-:Y:S01]  /*0f40*/  HFMA2.MMA R22, -RZ, RZ, 0, 2.384185791015625e-07 ;  /* 0x00000004ff167435 */ /* 0x000fe200000001ff */
[----:B------:R-:W-:-:S04]  /*0f50*/  IMAD.MOV.U32 R12, RZ, RZ, R21 ;  /* 0x000000ffff0c7224 */ /* 0x000fc800078e0015 */
[----:B------:R-:W-:-:S05]  /*0f60*/  FADD.FTZ R12, R9, R12 ;  /* 0x0000000c090c7221 */ /* 0x000fca0000010000 */
[----:B------:R-:W-:-:S07]  /*0f70*/  MOV R23, R12 ;  /* 0x0000000c00177202 */ /* 0x000fce0000000f00 */
[----:B------:R-:W-:Y:S05]  /*0f80*/  WARPSYNC.COLLECTIVE R20, `(.L_x_9854) ;  /* 0x0000000014087348 */ /* 0x000fea0003c00000 */
[----:B------:R0:W1:Y:S02]  /*0f90*/  SHFL.BFLY P2, R21, R23, R22, R25 ;  /* 0x0c00001617157389 */ /* 0x0000640000040019 */
[----:B01----:R-:W-:Y:S01]  /*0fa0*/  ENDCOLLECTIVE ;  /* 0x000000000000791b */ /* 0x003fe20003800000 */
.L_x_9854:
[----:B------:R-:W-:Y:S01]  /*0fb0*/  HFMA2.MMA R22, -RZ, RZ, 0, 4.76837158203125e-07 ;  /* 0x00000008ff167435 */ /* 0x000fe200000001ff */
[----:B------:R-:W-:-:S05]  /*0fc0*/  MOV R13, R21 ;  /* 0x00000015000d7202 */ /* 0x000fca0000000f00 */
[----:B------:R-:W-:-:S05]  /*0fd0*/  FADD.FTZ R13, R12, R13 ;  /* 0x0000000d0c0d7221 */ /* 0x000fca0000010000 */
[----:B------:R-:W-:-:S07]  /*0fe0*/  MOV R23, R13 ;  /* 0x0000000d00177202 */ /* 0x000fce0000000f00 */
[----:B------:R-:W-:Y:S05]  /*0ff0*/  WARPSYNC.COLLECTIVE R20, `(.L_x_9855) ;  /* 0x0000000014087348 */ /* 0x000fea0003c00000 */
[----:B------:R0:W1:Y:S02]  /*1000*/  SHFL.BFLY P2, R21, R23, R22, R25 ;  /* 0x0c00001617157389 */ /* 0x0000640000040019 */
[----:B01----:R-:W-:Y:S01]  /*1010*/  ENDCOLLECTIVE ;  /* 0x000000000000791b */ /* 0x003fe20003800000 */
.L_x_9855:
[----:B------:R-:W-:Y:S01]  /*1020*/  HFMA2.MMA R22, -RZ, RZ, 0, 9.5367431640625e-07 ;  /* 0x00000010ff167435 */ /* 0x000fe200000001ff */
[----:B------:R-:W-:-:S05]  /*1030*/  MOV R8, R21 ;  /* 0x0000001500087202 */ /* 0x000fca0000000f00 */
[----:B------:R-:W-:-:S05]  /*1040*/  FADD.FTZ R9, R13, R8 ;  /* 0x000000080d097221 */ /* 0x000fca0000010000 */
[----:B------:R-:W-:-:S07]  /*1050*/  MOV R23, R9 ;  /* 0x0000000900177202 */ /* 0x000fce0000000f00 */
[----:B------:R-:W-:Y:S05]  /*1060*/  WARPSYNC.COLLECTIVE R20, `(.L_x_9856) ;  /* 0x0000000014087348 */ /* 0x000fea0003c00000 */
[----:B------:R0:W1:Y:S02]  /*1070*/  SHFL.BFLY P2, R21, R23, R22, R25 ;  /* 0x0c00001617157389 */ /* 0x0000640000040019 */
[----:B01----:R-:W-:Y:S01]  /*1080*/  ENDCOLLECTIVE ;  /* 0x000000000000791b */ /* 0x003fe20003800000 */
.L_x_9856:
[----:B------:R-:W-:Y:S01]  /*1090*/  HFMA2.MMA R22, -RZ, RZ, 0, 5.9604644775390625e-08 ;  /* 0x00000001ff167435 */ /* 0x000fe200000001ff */
[----:B------:R-:W-:Y:S01]  /*10a0*/  IMAD.MOV.U32 R23, RZ, RZ, R11 ;  /* 0x000000ffff177224 */ /* 0x000fe200078e000b */
[----:B------:R-:W-:-:S09]  /*10b0*/  MOV R8, R21 ;  /* 0x0000001500087202 */ /* 0x000fd20000000f00 */
[----:B------:R-:W-:Y:S05]  /*10c0*/  WARPSYNC.COLLECTIVE R20, `(.L_x_9857) ;  /* 0x0000000014087348 */ /* 0x000fea0003c00000 */
[----:B------:R0:W1:Y:S02]  /*10d0*/  SHFL.BFLY P2, R21, R23, R22, R25 ;  /* 0x0c00001617157389 */ /* 0x0000640000040019 */
[----:B01----:R-:W-:Y:S01]  /*10e0*/  ENDCOLLECTIVE ;  /* 0x000000000000791b */ /* 0x003fe20003800000 */
.L_x_9857:
[----:B------:R-:W-:Y:S01]  /*10f0*/  HFMA2.MMA R22, -RZ, RZ, 0, 1.1920928955078125e-07 ;  /* 0x00000002ff167435 */ /* 0x000fe200000001ff */
[----:B------:R-:W-:-:S05]  /*1100*/  MOV R12, R21 ;  /* 0x00000015000c7202 */ /* 0x000fca0000000f00 */
[----:B------:R-:W-:-:S05]  /*1110*/  FADD.FTZ R14, R11, R12 ;  /* 0x0000000c0b0e7221 */ /* 0x000fca0000010000 */
[----:B------:R-:W-:-:S07]  /*1120*/  MOV R23, R14 ;  /* 0x0000000e00177202 */ /* 0x000fce0000000f00 */
[----:B------:R-:W-:Y:S05]  /*1130*/  WARPSYNC.COLLECTIVE R20, `(.L_x_9858) ;  /* 0x0000000014087348 */ /* 0x000fea0003c00000 */
[----:B------:R0:W1:Y:S02]  /*1140*/  SHFL.BFLY P2, R21, R23, R22, R25 ;  /* 0x0c00001617157389 */ /* 0x0000640000040019 */
[----:B01----:R-:W-:Y:S01]  /*1150*/  ENDCOLLECTIVE ;  /* 0x000000000000791b */ /* 0x003fe20003800000 */
.L_x_9858:
[----:B------:R-:W-:Y:S01]  /*1160*/  HFMA2.MMA R22, -RZ, RZ, 0, 2.384185791015625e-07 ;  /* 0x00000004ff167435 */ /* 0x000fe200000001ff */
[----:B------:R-:W-:-:S05]  /*1170*/  MOV R13, R21 ;  /* 0x00000015000d7202 */ /* 0x000fca0000000f00 */
[----:B------:R-:W-:-:S05]  /*1180*/  FADD.FTZ R15, R14, R13 ;  /* 0x0000000d0e0f7221 */ /* 0x000fca0000010000 */
[----:B------:R-:W-:-:S07]  /*1190*/  MOV R23, R15 ;  /* 0x0000000f00177202 */ /* 0x000fce0000000f00 */
[----:B------:R-:W-:Y:S05]  /*11a0*/  WARPSYNC.COLLECTIVE R20, `(.L_x_9859) ;  /* 0x0000000014087348 */ /* 0x000fea0003c00000 */
[----:B------:R0:W1:Y:S02]  /*11b0*/  SHFL.BFLY P2, R21, R23, R22, R25 ;  /* 0x0c00001617157389 */ /* 0x0000640000040019 */
[----:B01----:R-:W-:Y:S01]  /*11c0*/  ENDCOLLECTIVE ;  /* 0x000000000000791b */ /* 0x003fe20003800000 */
.L_x_9859:
[----:B------:R-:W-:Y:S01]  /*11d0*/  IMAD.MOV.U32 R22, RZ, RZ, 0x8 ;  /* 0x00000008ff167424 */ /* 0x000fe200078e00ff */
[----:B------:R-:W-:-:S05]  /*11e0*/  MOV R16, R21 ;  /* 0x0000001500107202 */ /* 0x000fca0000000f00 */
[----:B------:R-:W-:-:S05]  /*11f0*/  FADD.FTZ R16, R15, R16 ;  /* 0x000000100f107221 */ /* 0x000fca0000010000 */
[----:B------:R-:W-:-:S07]  /*1200*/  MOV R23, R16 ;  /* 0x0000001000177202 */ /* 0x000fce0000000f00 */
[----:B------:R-:W-:Y:S05]  /*1210*/  WARPSYNC.COLLECTIVE R20, `(.L_x_9860) ;  /* 0x0000000014087348 */ /* 0x000fea0003c00000 */
[----:B------:R0:W1:Y:S02]  /*1220*/  SHFL.BFLY P2, R21, R23, R22, R25 ;  /* 0x0c00001617157389 */ /* 0x0000640000040019 */
[----:B01----:R-:W-:Y:S01]  /*1230*/  ENDCOLLECTIVE ;  /* 0x000000000000791b */ /* 0x003fe20003800000 */
.L_x_9860:
[----:B------:R-:W-:Y:S01]  /*1240*/  HFMA2.MMA R22, -RZ, RZ, 0, 9.5367431640625e-07 ;  /* 0x00000010ff167435 */ /* 0x000fe200000001ff */
[----:B------:R-:W-:-:S05]  /*1250*/  MOV R11, R21 ;  /* 0x00000015000b7202 */ /* 0x000fca0000000f00 */
[----:B------:R-:W-:-:S05]  /*1260*/  FADD.FTZ R11, R16, R11 ;  /* 0x0000000b100b7221 */ /* 0x000fca0000010000 */
[----:B------:R-:W-:-:S07]  /*1270*/  MOV R23, R11 ;  /* 0x0000000b00177202 */ /* 0x000fce0000000f00 */
[----:B------:R-:W-:Y:S05]  /*1280*/  WARPSYNC.COLLECTIVE R20, `(.L_x_9861) ;  /* 0x0000000014087348 */ /* 0x000fea0003c00000 */
[----:B------:R0:W1:Y:S02]  /*1290*/  SHFL.BFLY P2, R21, R23, R22, R25 ;  /* 0x0c00001617157389 */ /* 0x0000640000040019 */
[----:B01----:R-:W-:Y:S01]  /*12a0*/  ENDCOLLECTIVE ;  /* 0x000000000000791b */ /* 0x003fe20003800000 */
.L_x_9861:
[----:B------:R-:W-:Y:S01]  /*12b0*/  HFMA2.MMA R22, -RZ, RZ, 0, 5.9604644775390625e-08 ;  /* 0x00000001ff167435 */ /* 0x000fe200000001ff */
[----:B------:R-:W-:Y:S02]  /*12c0*/  MOV R23, R10 ;  /* 0x0000000a00177202 */ /* 0x000fe40000000f00 */
[----:B------:R-:W-:-:S08]  /*12d0*/  MOV R12, R21 ;  /* 0x00000015000c7202 */ /* 0x000fd00000000f00 */
[----:B------:R-:W-:Y:S05]  /*12e0*/  WARPSYNC.COLLECTIVE R20, `(.L_x_9862) ;  /* 0x0000000014087348 */ /* 0x000fea0003c00000 */
[----:B------:R0:W1:Y:S02]  /*12f0*/  SHFL.BFLY P2, R21, R23, R22, R25 ;  /* 0x0c00001617157389 */ /* 0x0000640000040019 */
[----:B01----:R-:W-:Y:S01]  /*1300*/  ENDCOLLECTIVE ;  /* 0x000000000000791b */ /* 0x003fe20003800000 */
.L_x_9862:
[----:B------:R-:W-:Y:S01]  /*1310*/  HFMA2.MMA R22, -RZ, RZ, 0, 1.1920928955078125e-07 ;  /* 0x00000002ff167435 */ /* 0x000fe200000001ff */
[----:B------:R-:W-:-:S05]  /*1320*/  MOV R13, R21 ;  /* 0x00000015000d7202 */ /* 0x000fca0000000f00 */
[----:B------:R-:W-:-:S05]  /*1330*/  FADD.FTZ R17, R10, R13 ;  /* 0x0000000d0a117221 */ /* 0x000fca0000010000 */
[----:B------:R-:W-:-:S07]  /*1340*/  MOV R23, R17 ;  /* 0x0000001100177202 */ /* 0x000fce0000000f00 */
[----:B------:R-:W-:Y:S05]  /*1350*/  WARPSYNC.COLLECTIVE R20, `(.L_x_9863) ;  /* 0x0000000014087348 */ /* 0x000fea0003c00000 */
[----:B------:R0:W1:Y:S02]  /*1360*/  SHFL.BFLY P2, R21, R23, R22, R25 ;  /* 0x0c00001617157389 */ /* 0x0000640000040019 */
[----:B01----:R-:W-:Y:S01]  /*1370*/  ENDCOLLECTIVE ;  /* 0x000000000000791b */ /* 0x003fe20003800000 */
.L_x_9863:
[----:B------:R-:W-:Y:S01]  /*1380*/  HFMA2.MMA R22, -RZ, RZ, 0, 2.384185791015625e-07 ;  /* 0x00000004ff167435 */ /* 0x000fe200000001ff */
[----:B------:R-:W-:-:S04]  /*1390*/  IMAD.MOV.U32 R16, RZ, RZ, R21 ;  /* 0x000000ffff107224 */ /* 0x000fc800078e0015 */
[----:B------:R-:W-:-:S05]  /*13a0*/  FADD.FTZ R18, R17, R16 ;  /* 0x0000001011127221 */ /* 0x000fca0000010000 */
[----:B------:R-:W-:-:S07]  /*13b0*/  MOV R23, R18 ;  /* 0x0000001200177202 */ /* 0x000fce0000000f00 */
[----:B------:R-:W-:Y:S05]  /*13c0*/  WARPSYNC.COLLECTIVE R20, `(.L_x_9864) ;  /* 0x0000000014087348 */ /* 0x000fea0003c00000 */
[----:B------:R0:W1:Y:S02]  /*13d0*/  SHFL.BFLY P2, R21, R23, R22, R25 ;  /* 0x0c00001617157389 */ /* 0x0000640000040019 */
[----:B01----:R-:W-:Y:S01]  /*13e0*/  ENDCOLLECTIVE ;  /* 0x000000000000791b */ /* 0x003fe20003800000 */
.L_x_9864:
[----:B------:R-:W-:Y:S01]  /*13f0*/  HFMA2.MMA R22, -RZ, RZ, 0, 4.76837158203125e-07 ;  /* 0x00000008ff167435 */ /* 0x000fe200000001ff */
[----:B------:R-:W-:-:S05]  /*1400*/  MOV R19, R21 ;  /* 0x0000001500137202 */ /* 0x000fca0000000f00 */
[----:B------:R-:W-:-:S05]  /*1410*/  FADD.FTZ R19, R18, R19 ;  /* 0x0000001312137221 */ /* 0x000fca0000010000 */
[----:B------:R-:W-:-:S07]  /*1420*/  MOV R23, R19 ;  /* 0x0000001300177202 */ /* 0x000fce0000000f00 */
[----:B------:R-:W-:Y:S05]  /*1430*/  WARPSYNC.COLLECTIVE R20, `(.L_x_9865) ;  /* 0x0000000014087348 */ /* 0x000fea0003c00000 */
[----:B------:R0:W1:Y:S02]  /*1440*/  SHFL.BFLY P2, R21, R23, R22, R25 ;  /* 0x0c00001617157389 */ /* 0x0000640000040019 */
[----:B01----:R-:W-:Y:S01]  /*1450*/  ENDCOLLECTIVE ;  /* 0x000000000000791b */ /* 0x003fe20003800000 */
.L_x_9865:
[----:B------:R-:W-:Y:S01]  /*1460*/  HFMA2.MMA R22, -RZ, RZ, 0, 9.5367431640625e-07 ;  /* 0x00000010ff167435 */ /* 0x000fe200000001ff */
[----:B------:R-:W-:-:S05]  /*1470*/  MOV R10, R21 ;  /* 0x00000015000a7202 */ /* 0x000fca0000000f00 */
[----:B------:R-:W-:-:S05]  /*1480*/  FADD.FTZ R10, R19, R10 ;  /* 0x0000000a130a7221 */ /* 0x000fca0000010000 */
[----:B------:R-:W-:-:S07]  /*1490*/  MOV R23, R10 ;  /* 0x0000000a00177202 */ /* 0x000fce0000000f00 */
[----:B------:R-:W-:Y:S05]  /*14a0*/  WARPSYNC.COLLECTIVE R20, `(.L_x_9866) ;  /* 0x0000000014087348 */ /* 0x000fea0003c00000 */
[----:B------:R0:W1:Y:S02]  /*14b0*/  SHFL.BFLY P2, R21, R23, R22, R25 ;  /* 0x0c00001617157389 */ /* 0x0000640000040019 */
[----:B01----:R-:W-:Y:S01]  /*14c0*/  ENDCOLLECTIVE ;  /* 0x000000000000791b */ /* 0x003fe20003800000 */
.L_x_9866:
[----:B------:R-:W-:Y:S01]  /*14d0*/  MOV R15, R21 ;  /* 0x00000015000f7202 */ /* 0x000fe20000000f00 */
[----:B------:R-:W-:Y:S06]  /*14e0*/  BRA `(.L_x_9867) ;  /* 0xfffffff400dc7947 */ /* 0x000fec000383ffff */
.L_x_9868:
        /* <DEDUP_REMOVED lines=9> */
.L_x_16588:


//--------------------- .text._ZN10layer_norm13ln_bwd_kernelINS_13Kernel_traitsIf6__halfS2_S2_fjLj5120ELj1ELj1ELj4ELj16ENS_18Kernel_traits_baseILj5120EfS2_S2_S2_fjLj128EEEEELb1ELb1ELb1ELb1EEEvNS_9BwdParamsE --------------------------
	.section	.text._ZN10layer_norm13ln_bwd_kernelINS_13Kernel_traitsIf6__halfS2_S2_fjLj5120ELj1ELj1ELj4ELj16ENS_18Kernel_traits_baseILj5120EfS2_S2_S2_fjLj128EEEEELb1ELb1ELb1ELb1EEEvNS_9BwdParamsE,"ax",@progbits
	.align	128
        .global         _ZN10layer_norm13ln_bwd_kernelINS_13Kernel_traitsIf6__halfS2_S2_fjLj5120ELj1ELj1ELj4ELj16ENS_18Kernel_traits_baseILj5120EfS2_S2_S2_fjLj128EEEEELb1ELb1ELb1ELb1EEEvNS_9BwdParamsE
        .type           _ZN10layer_norm13ln_bwd_kernelINS_13Kernel_traitsIf6__halfS2_S2_fjLj5120ELj1ELj1ELj4ELj16ENS_18Kernel_traits_baseILj5120EfS2_S2_S2_fjLj128EEEEELb1ELb1ELb1ELb1EEEvNS_9BwdParamsE,@function
        .size           _ZN10layer_norm13ln_bwd_kernelINS_13Kernel_traitsIf6__halfS2_S2_fjLj5120ELj1ELj1ELj4ELj16ENS_18Kernel_traits_baseILj5120EfS2_S2_S2_fjLj128EEEEELb1ELb1ELb1ELb1EEEvNS_9BwdParamsE,(.L_x_16589 - _ZN10layer_norm13ln_bwd_kernelINS_13Kernel_traitsIf6__halfS2_S2_fjLj5120ELj1ELj1ELj4ELj16ENS_18Kernel_traits_baseILj5120EfS2_S2_S2_fjLj128EEEEELb1ELb1ELb1ELb1EEEvNS_9BwdParamsE)
        .other          _ZN10layer_norm13ln_bwd_kernelINS_13Kernel_traitsIf6__halfS2_S2_fjLj5120ELj1ELj1ELj4ELj16ENS_18Kernel_traits_baseILj5120EfS2_S2_S2_fjLj128EEEEELb1ELb1ELb1ELb1EEEvNS_9BwdParamsE,@"STO_CUDA_ENTRY STV_DEFAULT"
_ZN10layer_norm13ln_bwd_kernelINS_13Kernel_traitsIf6__halfS2_S2_fjLj5120ELj1ELj1ELj4ELj16ENS_18Kernel_traits_baseILj5120EfS2_S2_S2_fjLj128EEEEELb1ELb1ELb1ELb1EEEvNS_9BwdParamsE:
.text._ZN10layer_norm13ln_bwd_kernelINS_13Kernel_traitsIf6__halfS2_S2_fjLj5120ELj1ELj1ELj4ELj16ENS_18Kernel_traits_baseILj5120EfS2_S2_S2_fjLj128EEEEELb1ELb1ELb1ELb1EEEvNS_9BwdParamsE:
        /* <DEDUP_REMOVED lines=75> */
.L_x_9869:
        /* <DEDUP_REMOVED lines=129> */
.L_x_10083:
        /* <DEDUP_REMOVED lines=22> */
[C-C-:B------:R-:W-:Y:S01]  /*0e20*/  IMAD.WIDE.U32 R200, R195.reuse, 0x10, R204.reuse ;  /* 0x00000010c3c87825 */ /* 0x140fe200078e00cc */
[C---:B------:R-:W-:Y:S02]  /*0e30*/  IADD3 R193, R195.reuse, 0x100, RZ ;  /* 0x00000100c3c17810 */ /* 0x040fe40007ffe0ff */
[----:B------:R-:W-:Y:S01]  /*0e40*/  IADD3 R192, R195, 0x180, RZ ;  /* 0x00000180c3c07810 */ /* 0x000fe20007ffe0ff */
[----:B------:R-:W-:Y:S01]  /*0e50*/  IMAD.WIDE.U32 R198, R194, 0x10, R204 ;  /* 0x00000010c2c67825 */ /* 0x000fe200078e00cc */
[----:B------:R-:W-:-:S03]  /*0e60*/  ISETP.GE.AND P2, PT, R197, UR11, PT ;  /* 0x0000000bc5007c0c */ /* 0x000fc6000bf46270 */
[----:B---3--:R-:W-:-:S04]  /*0e70*/  IMAD.WIDE.U32 R178, R193, 0x10, R204 ;  /* 0x00000010c1b27825 */ /* 0x008fc800078e00cc */
[----:B------:R-:W-:Y:S01]  /*0e80*/  IMAD.WIDE.U32 R176, R192, 0x10, R204 ;  /* 0x00000010c0b07825 */ /* 0x000fe200078e00cc */
[----:B----4-:R-:W-:-:S13]  /*0e90*/  ISETP.GT.AND P3, PT, R202, RZ, PT ;  /* 0x000000ffca00720c */ /* 0x010fda0003f64270 */
[----:B------:R-:W-:Y:S05]  /*0ea0*/  @P3 BRA `(.L_x_9872) ;  /* 0x0000000000903947 */ /* 0x000fea0003800000 */
        /* <DEDUP_REMOVED lines=13> */
[----:B------:R-:W-:-:S04]  /*0f80*/  @P4 SHF.R.S32.HI R199, RZ, 0x1f, R198 ;  /* 0x0000001fffc74819 */ /* 0x000fc800000114c6 */
[----:B------:R-:W-:Y:S01]  /*0f90*/  @P4 LEA.HI R199, R199, R198, RZ, 0x3 ;  /* 0x000000c6c7c74211 */ /* 0x000fe200078f18ff */
[----:B------:R-:W-:Y:S01]  /*0fa0*/  @P0 IMAD.WIDE.U32 R178, R178, 0x10, R204 ;  /* 0x00000010b2b20825 */ /* 0x000fe200078e00cc */
[----:B--2---:R-:W-:Y:S02]  /*0fb0*/  MOV R200, RZ ;  /* 0x000000ff00c87202 */ /* 0x004fe40000000f00 */
[----:B------:R-:W-:Y:S02]  /*0fc0*/  @P4 LEA.HI.SX32 R200, R199, R203, 0x1d ;  /* 0x000000cbc7c84211 */ /* 0x000fe400078feaff */
[----:B------:R1:W5:Y:S02]  /*0fd0*/  @P0 LDG.E.128 R160, desc[UR4][R178.64] ;  /* 0x00000004b2a00981 */ /* 0x000364000c1e1d00 */
[C---:B------:R-:W-:Y:S02]  /*0fe0*/  IADD3 R202, R200.reuse, 0x100, RZ ;  /* 0x00000100c8ca7810 */ /* 0x040fe40007ffe0ff */
[----:B------:R-:W-:-:S02]  /*0ff0*/  IADD3 R199, R200, 0x180, RZ ;  /* 0x00000180c8c77810 */ /* 0x000fc40007ffe0ff */
        /* <DEDUP_REMOVED lines=15> */
.L_x_9872:
[----:B------:R-:W0:Y:S01]  /*10f0*/  LDC R237, c[0x0][0x218] ;  /* 0x00008600ffed7b82 */ /* 0x000e220000000800 */
[----:B------:R-:W1:Y:S01]  /*1100*/  S2R R238, SR_TID.X ;  /* 0x0000000000ee7919 */ /* 0x000e620000002100 */
[----:B------:R-:W-:Y:S01]  /*1110*/  IADD3 R0, R202, -0x1, RZ ;  /* 0xffffffffca007810 */ /* 0x000fe20007ffe0ff */
[----:B------:R-:W2:Y:S05]  /*1120*/  LDG.E R234, desc[UR4][R190.64] ;  /* 0x00000004beea7981 */ /* 0x000eaa000c1e1900 */
[----:B------:R-:W3:Y:S01]  /*1130*/  LDC.64 R6, c[0x0][0x238] ;  /* 0x00008e00ff067b82 */ /* 0x000ee20000000a00 */
[----:B------:R-:W-:Y:S07]  /*1140*/  STL [R1+0x1b8], R42 ;  /* 0x0001b82a01007387 */ /* 0x000fee0000100800 */
[----:B------:R-:W4:Y:S01]  /*1150*/  LDC.64 R10, c[0x0][0x2b8] ;  /* 0x0000ae00ff0a7b82 */ /* 0x000f220000000a00 */
[----:B------:R-:W-:Y:S01]  /*1160*/  STL [R1+0x1b4], R41 ;  /* 0x0001b42901007387 */ /* 0x000fe20000100800 */
[----:B-----5:R-:W-:-:S03]  /*1170*/  ISETP.GE.AND P4, PT, R246, 0x1, PT ;  /* 0x00000001f600780c */ /* 0x020fc60003f86270 */
[----:B------:R-:W-:Y:S01]  /*1180*/  STL [R1+0x1b0], R40 ;  /* 0x0001b02801007387 */ /* 0x000fe20000100800 */
[----:B0-----:R-:W-:-:S03]  /*1190*/  IMAD R0, R0, R237, RZ ;  /* 0x000000ed00007224 */ /* 0x001fc600078e02ff */
[----:B------:R-:W-:Y:S01]  /*11a0*/  STL [R1+0x1ac], R39 ;  /* 0x0001ac2701007387 */ /* 0x000fe20000100800 */
[----:B------:R-:W0:Y:S01]  /*11b0*/  LDC.64 R218, c[0x0][0x240] ;  /* 0x00009000ffda7b82 */ /* 0x000e220000000a00 */
[----:B------:R-:W-:Y:S02]  /*11c0*/  SHF.R.S32.HI R2, RZ, 0x1f, R0 ;  /* 0x0000001fff027819 */ /* 0x000fe40000011400 */
[----:B------:R-:W-:Y:S01]  /*11d0*/  STL [R1+0x1a8], R38 ;  /* 0x0001a82601007387 */ /* 0x000fe20000100800 */
[----:B-1----:R-:W-:-:S03]  /*11e0*/  LOP3.LUT R238, R238, 0x7f, RZ, 0xc0, !PT ;  /* 0x0000007feeee7812 */ /* 0x002fc600078ec0ff */
[----:B------:R-:W-:Y:S01]  /*11f0*/  STL [R1+0x1a4], R37 ;  /* 0x0001a42501007387 */ /* 0x000fe20000100800 */
[----:B------:R-:W-:Y:S01]  /*1200*/  LEA.HI R0, R2, R0, RZ, 0x3 ;  /* 0x0000000002007211 */ /* 0x000fe200078f18ff */
[----:B---3--:R-:W-:Y:S02]  /*1210*/  IMAD.WIDE.U32 R2, R195, 0x10, R6 ;  /* 0x00000010c3027825 */ /* 0x008fe400078e0006 */
[----:B------:R-:W-:Y:S01]  /*1220*/  STL [R1+0x1a0], R36 ;  /* 0x0001a02401007387 */ /* 0x000fe20000100800 */
[----:B------:R-:W-:-:S03]  /*1230*/  LEA.HI.SX32 R4, R0, R238, 0x1d ;  /* 0x000000ee00047211 */ /* 0x000fc600078feaff */
[----:B------:R4:W3:Y:S04]  /*1240*/  LDG.E.128 R208, desc[UR4][R2.64] ;  /* 0x0000000402d07981 */ /* 0x0008e8000c1e1d00 */
[----:B------:R-:W-:Y:S01]  /*1250*/  STL [R1+0x19c], R35 ;  /* 0x00019c2301007387 */ /* 0x000fe20000100800 */
[----:B------:R-:W-:Y:S02]  /*1260*/  IADD3 R0, R195, 0x200, RZ ;  /* 0x00000200c3007810 */ /* 0x000fe40007ffe0ff */
[C---:B------:R-:W-:Y:S01]  /*1270*/  IADD3 R5, R4.reuse, 0x100, RZ ;  /* 0x0000010004057810 */ /* 0x040fe20007ffe0ff */
[----:B------:R-:W-:Y:S01]  /*1280*/  STL [R1+0x198], R34 ;  /* 0x0001982201007387 */ /* 0x000fe20000100800 */
[C---:B----4-:R-:W-:Y:S01]  /*1290*/  IMAD.WIDE.U32 R2, R4.reuse, 0x10, R10 ;  /* 0x0000001004027825 */ /* 0x050fe200078e000a */
[----:B------:R-:W-:-:S02]  /*12a0*/  IADD3 R8, R4, 0x200, RZ ;  /* 0x0000020004087810 */ /* 0x000fc40007ffe0ff */
[----:B------:R-:W-:Y:S04]  /*12b0*/  STL [R1+0x194], R33 ;  /* 0x0001942101007387 */ /* 0x000fe80000100800 */
[----:B------:R1:W4:Y:S04]  /*12c0*/  LDG.E.128 R20, desc[UR4][R2.64] ;  /* 0x0000000402147981 */ /* 0x000328000c1e1d00 */
[----:B------:R-:W-:Y:S04]  /*12d0*/  STL [R1+0x190], R32 ;  /* 0x0001902001007387 */ /* 0x000fe80000100800 */
[----:B------:R0:W-:Y:S01]  /*12e0*/  STL [R1+0x18c], R31 ;  /* 0x00018c1f01007387 */ /* 0x0001e20000100800 */
[----:B-1----:R-:W-:Y:S01]  /*12f0*/  IMAD.WIDE.U32 R2, R194, 0x10, R6 ;  /* 0x00000010c2027825 */ /* 0x002fe200078e0006 */
[----:B------:R-:W-:-:S02]  /*1300*/  MOV R191, UR18 ;  /* 0x0000001200bf7c02 */ /* 0x000fc40008000f00 */
[----:B------:R-:W-:Y:S04]  /*1310*/  STL [R1+0x188], R30 ;  /* 0x0001881e01007387 */ /* 0x000fe80000100800 */
[----:B------:R1:W4:Y:S01]  /*1320*/  LDG.E.128 R180, desc[UR4][R2.64] ;  /* 0x0000000402b47981 */ /* 0x000322000c1e1d00 */
[----:B0-----:R-:W0:Y:S01]  /*1330*/  LDC.U8 R31, c[0x0][0x2a0] ;  /* 0x0000a800ff1f7b82 */ /* 0x001e220000000000 */
[----:B------:R-:W-:Y:S02]  /*1340*/  MOV R190, UR19 ;  /* 0x0000001300be7c02 */ /* 0x000fe40008000f00 */
[----:B------:R-:W-:Y:S01]  /*1350*/  STL [R1+0x184], R29 ;  /* 0x0001841d01007387 */ /* 0x000fe20000100800 */
[----:B------:R-:W-:-:S03]  /*1360*/  ISETP.NE.U32.AND P0, PT, R191, RZ, PT ;  /* 0x000000ffbf00720c */ /* 0x000fc60003f05070 */
[----:B------:R4:W-:Y:S01]  /*1370*/  STL [R1+0x180], R28 ;  /* 0x0001801c01007387 */ /* 0x0009e20000100800 */
[--C-:B-1----:R-:W-:Y:S01]  /*1380*/  IMAD.WIDE.U32 R2, R193, 0x10, R6.reuse ;  /* 0x00000010c1027825 */ /* 0x102fe200078e0006 */
[----:B------:R-:W-:Y:S02]  /*1390*/  ISETP.NE.AND.EX P0, PT, R190, RZ, PT, P0 ;  /* 0x000000ffbe00720c */ /* 0x000fe40003f05300 */
[----:B------:R1:W-:Y:S04]  /*13a0*/  STL [R1+0x17c], R27 ;  /* 0x00017c1b01007387 */ /* 0x0003e80000100800 */
[----:B------:R1:W4:Y:S04]  /*13b0*/  LDG.E.128 R184, desc[UR4][R2.64] ;  /* 0x0000000402b87981 */ /* 0x000328000c1e1d00 */
[----:B------:R-:W-:Y:S04]  /*13c0*/  STL [R1+0x178], R26 ;  /* 0x0001781a01007387 */ /* 0x000fe80000100800 */
[----:B------:R4:W-:Y:S01]  /*13d0*/  STL [R1+0x174], R25 ;  /* 0x0001741901007387 */ /* 0x0009e20000100800 */
[----:B-1----:R-:W-:Y:S01]  /*13e0*/  IMAD.WIDE.U32 R2, R192, 0x10, R6 ;  /* 0x00000010c0027825 */ /* 0x002fe200078e0006 */
[----:B0-----:R-:W-:-:S02]  /*13f0*/  ISETP.NE.AND P1, PT, R31, RZ, PT ;  /* 0x000000ff1f00720c */ /* 0x001fc40003f25270 */
[----:B------:R0:W-:Y:S04]  /*1400*/  STL [R1+0x170], R24 ;  /* 0x0001701801007387 */ /* 0x0001e80000100800 */
[----:B------:R1:W4:Y:S04]  /*1410*/  LDG.E.128 R204, desc[UR4][R2.64] ;  /* 0x0000000402cc7981 */ /* 0x000328000c1e1d00 */
[----:B------:R-:W5:Y:S04]  /*1420*/  @P0 LDG.E.128 R156, desc[UR4][R176.64] ;  /* 0x00000004b09c0981 */ /* 0x000f68000c1e1d00 */
[----:B------:R-:W5:Y:S01]  /*1430*/  @P0 LDG.E.128 R152, desc[UR4][R178.64] ;  /* 0x00000004b2980981 */ /* 0x000f62000c1e1d00 */
[----:B-1----:R-:W-:-:S03]  /*1440*/  IMAD.WIDE.U32 R2, R0, 0x10, R6 ;  /* 0x0000001000027825 */ /* 0x002fc600078e0006 */
[----:B------:R-:W5:Y:S04]  /*1450*/  @P0 LDG.E.128 R148, desc[UR4][R198.64] ;  /* 0x00000004c6940981 */ /* 0x000f68000c1e1d00 */
[----:B------:R1:W4:Y:S04]  /*1460*/  LDG.E.128 R212, desc[UR4][R2.64] ;  /* 0x0000000402d47981 */ /* 0x000328000c1e1d00 */
[----:B------:R-:W5:Y:S01]  /*1470*/  @P0 LDG.E.128 R144, desc[UR4][R200.64] ;  /* 0x00000004c8900981 */ /* 0x000f62000c1e1d00 */
[----:B-1----:R-:W-:-:S05]  /*1480*/  IADD3 R2, R4, 0x80, RZ ;  /* 0x0000008004027810 */ /* 0x002fca0007ffe0ff */
[----:B------:R-:W-:-:S05]  /*1490*/  IMAD.WIDE.U32 R2, R2, 0x10, R10 ;  /* 0x0000001002027825 */ /* 0x000fca00078e000a */
[----:B------:R1:W4:Y:S02]  /*14a0*/  LDG.E.128 R16, desc[UR4][R2.64] ;  /* 0x0000000402107981 */ /* 0x000324000c1e1d00 */
[----:B-1----:R-:W-:Y:S01]  /*14b0*/  IMAD.WIDE.U32 R2, R5, 0x10, R10 ;  /* 0x0000001005027825 */ /* 0x002fe200078e000a */
[----:B------:R-:W-:-:S04]  /*14c0*/  IADD3 R5, R4, 0x180, RZ ;  /* 0x0000018004057810 */ /* 0x000fc80007ffe0ff */
[----:B------:R1:W4:Y:S02]  /*14d0*/  LDG.E.128 R12, desc[UR4][R2.64] ;  /* 0x00000004020c7981 */ /* 0x000324000c1e1d00 */
[----:B-1----:R-:W-:-:S05]  /*14e0*/  IMAD.WIDE.U32 R2, R5, 0x10, R10 ;  /* 0x0000001005027825 */ /* 0x002fca00078e000a */
[----:B------:R1:W4:Y:S02]  /*14f0*/  LDG.E.128 R4, desc[UR4][R2.64] ;  /* 0x0000000402047981 */ /* 0x000324000c1e1d00 */
[----:B-1----:R-:W-:-:S05]  /*1500*/  IMAD.WIDE.U32 R2, R8, 0x10, R10 ;  /* 0x0000001008027825 */ /* 0x002fca00078e000a */
[----:B------:R1:W4:Y:S02]  /*1510*/  LDG.E.128 R8, desc[UR4][R2.64] ;  /* 0x0000000402087981 */ /* 0x000324000c1e1d00 */
[----:B-1----:R-:W-:-:S05]  /*1520*/  @P4 IADD3 R3, R246, -0x1, RZ ;  /* 0xfffffffff6034810 */ /* 0x002fca0007ffe0ff */
[----:B------:R-:W-:Y:S02]  /*1530*/  @P4 IMAD R3, R3, R237, RZ ;  /* 0x000000ed03034224 */ /* 0x000fe400078e02ff */
[----:B------:R-:W1:Y:S03]  /*1540*/  LDC.64 R236, c[0x0][0x2c8] ;  /* 0x0000b200ffec7b82 */ /* 0x000e660000000a00 */
[----:B------:R-:W-:-:S04]  /*1550*/  @P4 SHF.R.S32.HI R2, RZ, 0x1f, R3 ;  /* 0x0000001fff024819 */ /* 0x000fc80000011403 */
[----:B------:R-:W-:Y:S01]  /*1560*/  @P4 LEA.HI R3, R2, R3, RZ, 0x3 ;  /* 0x0000000302034211 */ /* 0x000fe200078f18ff */
[----:B------:R-:W-:-:S06]  /*1570*/  HFMA2.MMA R2, -RZ, RZ, 0, 0 ;  /* 0x00000000ff027435 */ /* 0x000fcc00000001ff */
[----:B------:R-:W-:-:S04]  /*1580*/  @P4 LEA.HI.SX32 R2, R3, R238, 0x1d ;  /* 0x000000ee03024211 */ /* 0x000fc800078feaff */
[C---:B------:R-:W-:Y:S01]  /*1590*/  IADD3 R3, R2.reuse, 0x200, RZ ;  /* 0x0000020002037810 */ /* 0x040fe20007ffe0ff */
[----:B------:R-:W-:-:S04]  /*15a0*/  IMAD.WIDE.U32 R216, R2, 0x8, R218 ;  /* 0x0000000802d87825 */ /* 0x000fc800078e00da */
[----:B-1----:R-:W-:Y:S01]  /*15b0*/  @P0 IMAD.WIDE.U32 R188, R0, 0x10, R236 ;  /* 0x0000001000bc0825 */ /* 0x002fe200078e00ec */
[----:B------:R-:W5:Y:S04]  /*15c0*/  LDG.E.64 R198, desc[UR4][R216.64] ;  /* 0x00000004d8c67981 */ /* 0x000f68000c1e1b00 */
[----:B------:R1:W5:Y:S01]  /*15d0*/  @P0 LDG.E.128 R160, desc[UR4][R188.64] ;  /* 0x00000004bca00981 */ /* 0x000362000c1e1d00 */
[----:B--2---:R-:W-:Y:S01]  /*15e0*/  FSEL R176, R234, RZ, !P1 ;  /* 0x000000ffeab07208 */ /* 0x004fe20004800000 */
[----:B---3--:R-:W-:Y:S02]  /*15f0*/  HADD2.F32 R231, -RZ, R208.H1_H1 ;  /* 0x300000d0ffe77230 */ /* 0x008fe40000004100 */
[--C-:B------:R-:W-:Y:S02]  /*1600*/  HADD2.F32 R227, -RZ, R209.reuse.H0_H0 ;  /* 0x200000d1ffe37230 */ /* 0x100fe40000004100 */
[----:B------:R-:W-:-:S02]  /*1610*/  HADD2.F32 R228, -RZ, R209.H1_H1 ;  /* 0x300000d1ffe47230 */ /* 0x000fc40000004100 */
[----:B------:R-:W-:Y:S01]  /*1620*/  FADD.FTZ R240, -R176, R231 ;  /* 0x000000e7b0f07221 */ /* 0x000fe20000010100 */
[--C-:B------:R-:W-:Y:S02]  /*1630*/  HADD2.F32 R223, -RZ, R210.reuse.H0_H0 ;  /* 0x200000d2ffdf7230 */ /* 0x100fe40000004100 */
[----:B------:R-:W-:Y:S02]  /*1640*/  HADD2.F32 R224, -RZ, R210.H1_H1 ;  /* 0x300000d2ffe07230 */ /* 0x000fe40000004100 */
[----:B------:R-:W-:Y:S02]  /*1650*/  HADD2.F32 R221, -RZ, R211.H0_H0 ;  /* 0x200000d3ffdd7230 */ /* 0x000fe40000004100 */
[--C-:B----4-:R-:W-:Y:S02]  /*1660*/  HADD2.F32 R28, -RZ, R21.reuse.H0_H0 ;  /* 0x20000015ff1c7230 */ /* 0x110fe40000004100 */
[----:B------:R-:W-:Y:S01]  /*1670*/  HADD2.F32 R27, -RZ, R21.H1_H1 ;  /* 0x30000015ff1b7230 */ /* 0x000fe20000004100 */
[----:B------:R-:W-:Y:S01]  /*1680*/  IADD3 R21, R2, 0x100, RZ ;  /* 0x0000010002157810 */ /* 0x000fe20007ffe0ff */
[----:B------:R-:W-:-:S02]  /*1690*/  HADD2.F32 R25, -RZ, R22.H0_H0 ;  /* 0x20000016ff197230 */ /* 0x000fc40000004100 */
[----:B0-----:R-:W-:Y:S01]  /*16a0*/  HADD2.F32 R24, -RZ, R22.H1_H1 ;  /* 0x30000016ff187230 */ /* 0x001fe20000004100 */
[C---:B------:R-:W-:Y:S01]  /*16b0*/  IADD3 R22, R2.reuse, 0x80, RZ ;  /* 0x0000008002167810 */ /* 0x040fe20007ffe0ff */
[--C-:B------:R-:W-:Y:S02]  /*16c0*/  HADD2.F32 R26, -RZ, R20.reuse.H0_H0 ;  /* 0x20000014ff1a7230 */ /* 0x100fe40000004100 */
[----:B------:R-:W-:Y:S01]  /*16d0*/  HADD2.F32 R250, -RZ, R20.H1_H1 ;  /* 0x30000014fffa7230 */ /* 0x000fe20000004100 */
[----:B------:R-:W-:Y:S01]  /*16e0*/  IADD3 R20, R2, 0x180, RZ ;  /* 0x0000018002147810 */ /* 0x000fe20007ffe0ff */
[----:B------:R-:W-:Y:S02]  /*16f0*/  HADD2.F32 R222, -RZ, R211.H1_H1 ;  /* 0x300000d3ffde7230 */ /* 0x000fe40000004100 */
[----:B------:R-:W-:Y:S02]  /*1700*/  HADD2.F32 R225, -RZ, R182.H0_H0 ;  /* 0x200000b6ffe17230 */ /* 0x000fe40000004100 */
[----:B------:R-:W-:-:S02]  /*1710*/  HADD2.F32 R0, -RZ, R208.H0_H0 ;  /* 0x200000d0ff007230 */ /* 0x000fc40000004100 */
[----:B------:R-:W-:-:S04]  /*1720*/  IMAD.WIDE.U32 R210, R22, 0x8, R218 ;  /* 0x0000000816d27825 */ /* 0x000fc800078e00da */
[----:B------:R-:W-:Y:S01]  /*1730*/  FADD.FTZ R239, -R176, R227 ;  /* 0x000000e3b0ef7221 */ /* 0x000fe20000010100 */
[----:B------:R-:W-:-:S04]  /*1740*/  IMAD.WIDE.U32 R202, R21, 0x8, R218 ;  /* 0x0000000815ca7825 */ /* 0x000fc800078e00da */
[C---:B------:R-:W-:Y:S01]  /*1750*/  FADD.FTZ R238, -R176.reuse, R228 ;  /* 0x000000e4b0ee7221 */ /* 0x040fe20000010100 */
[----:B------:R-:W-:Y:S02]  /*1760*/  HADD2.F32 R232, -RZ, R180.H1_H1 ;  /* 0x300000b4ffe87230 */ /* 0x000fe40000004100 */
[----:B------:R-:W-:Y:S01]  /*1770*/  FADD.FTZ R236, -R176, R224 ;  /* 0x000000e0b0ec7221 */ /* 0x000fe20000010100 */
[----:B------:R-:W-:-:S04]  /*1780*/  IMAD.WIDE.U32 R208, R20, 0x8, R218 ;  /* 0x0000000814d07825 */ /* 0x000fc800078e00da */
[----:B------:R-:W-:Y:S01]  /*1790*/  FMUL.FTZ R42, R196, R240 ;  /* 0x000000f0c42a7220 */ /* 0x000fe20000410000 */
[----:B------:R-:W-:Y:S02]  /*17a0*/  HADD2.F32 R248, -RZ, R187.H1_H1 ;  /* 0x300000bbfff87230 */ /* 0x000fe40000004100 */
[----:B------:R-:W-:-:S04]  /*17b0*/  IMAD.WIDE.U32 R2, R3, 0x8, R218 ;  /* 0x0000000803027825 */ /* 0x000fc800078e00da */
[--C-:B------:R-:W-:Y:S02]  /*17c0*/  HADD2.F32 R247, -RZ, R207.reuse.H0_H0 ;  /* 0x200000cffff77230 */ /* 0x100fe40000004100 */
[--C-:B------:R-:W-:Y:S02]  /*17d0*/  HADD2.F32 R22, -RZ, R186.reuse.H0_H0 ;  /* 0x200000baff167230 */ /* 0x100fe40000004100 */
[----:B------:R-:W-:Y:S02]  /*17e0*/  HADD2.F32 R245, -RZ, R207.H1_H1 ;  /* 0x300000cffff57230 */ /* 0x000fe40000004100 */
[----:B------:R-:W-:Y:S01]  /*17f0*/  FMUL.FTZ R41, R196, R239 ;  /* 0x000000efc4297220 */ /* 0x000fe20000410000 */
[----:B------:R-:W-:Y:S02]  /*1800*/  HADD2.F32 R21, -RZ, R186.H1_H1 ;  /* 0x300000baff157230 */ /* 0x000fe40000004100 */
[C---:B------:R-:W-:Y:S01]  /*1810*/  FADD.FTZ R186, -R176.reuse, R225 ;  /* 0x000000e1b0ba7221 */ /* 0x040fe20000010100 */
[----:B------:R-:W-:Y:S01]  /*1820*/  FADD.FTZ R225, -R176, R247 ;  /* 0x000000f7b0e17221 */ /* 0x000fe20000010100 */
[----:B------:R-:W-:Y:S01]  /*1830*/  HADD2.F32 R219, -RZ, R204.H0_H0 ;  /* 0x200000ccffdb7230 */ /* 0x000fe20000004100 */
[----:B------:R-:W-:Y:S01]  /*1840*/  MOV R247, R26 ;  /* 0x0000001a00f77202 */ /* 0x000fe20000000f00 */
[----:B------:R-:W-:-:S02]  /*1850*/  HADD2.F32 R218, -RZ, R205.H1_H1 ;  /* 0x300000cdffda7230 */ /* 0x000fc40000004100 */
[----:B-1----:R-:W-:Y:S01]  /*1860*/  FADD.FTZ R189, -R176, R232 ;  /* 0x000000e8b0bd7221 */ /* 0x002fe20000010100 */
[----:B------:R-:W-:Y:S02]  /*1870*/  HADD2.F32 R220, -RZ, R204.H1_H1 ;  /* 0x300000ccffdc7230 */ /* 0x000fe40000004100 */
[--C-:B------:R-:W-:Y:S02]  /*1880*/  HADD2.F32 R177, -RZ, R213.reuse.H0_H0 ;  /* 0x200000d5ffb17230 */ /* 0x100fe40000004100 */
[----:B------:R-:W-:Y:S02]  /*1890*/  HADD2.F32 R178, -RZ, R213.H1_H1 ;  /* 0x300000d5ffb27230 */ /* 0x000fe40000004100 */
[----:B------:R-:W-:Y:S02]  /*18a0*/  HADD2.F32 R241, -RZ, R205.H0_H0 ;  /* 0x200000cdfff17230 */ /* 0x000fe40000004100 */
[----:B------:R-:W-:Y:S01]  /*18b0*/  HADD2.F32 R217, -RZ, R16.H1_H1 ;  /* 0x30000010ffd97230 */ /* 0x000fe20000004100 */
[----:B------:R0:W5:Y:S01]  /*18c0*/  LDG.E.64 R204, desc[UR4][R208.64] ;  /* 0x00000004d0cc7981 */ /* 0x000162000c1e1b00 */
[----:B------:R-:W-:-:S02]  /*18d0*/  HADD2.F32 R213, -RZ, R214.H0_H0 ;  /* 0x200000d6ffd57230 */ /* 0x000fc40000004100 */
[----:B------:R-:W-:Y:S02]  /*18e0*/  HADD2.F32 R214, -RZ, R214.H1_H1 ;  /* 0x300000d6ffd67230 */ /* 0x000fe40000004100 */
[C---:B------:R-:W-:Y:S01]  /*18f0*/  FADD.FTZ R232, -R176.reuse, R248 ;  /* 0x000000f8b0e87221 */ /* 0x040fe20000010100 */
[----:B------:R-:W-:Y:S01]  /*1900*/  FADD.FTZ R224, -R176, R245 ;  /* 0x000000f5b0e07221 */ /* 0x000fe20000010100 */
[----:B------:R-:W-:Y:S01]  /*1910*/  FMUL.FTZ R238, R196, R238 ;  /* 0x000000eec4ee7220 */ /* 0x000fe20000410000 */
[----:B------:R-:W2:Y:S01]  /*1920*/  LDL R245, [R1+0x154] ;  /* 0x0001540001f57983 */ /* 0x000ea20000100800 */
[C---:B------:R-:W-:Y:S01]  /*1930*/  FADD.FTZ R231, -R176.reuse, R219 ;  /* 0x000000dbb0e77221 */ /* 0x040fe20000010100 */
[----:B0-----:R-:W-:Y:S02]  /*1940*/  HADD2.F32 R208, -RZ, R16.H0_H0 ;  /* 0x20000010ffd07230 */ /* 0x001fe40000004100 */
[----:B------:R-:W3:Y:S01]  /*1950*/  LDL R248, [R1+0x150] ;  /* 0x0001500001f87983 */ /* 0x000ee20000100800 */
[----:B------:R-:W-:Y:S01]  /*1960*/  MOV R16, R247 ;  /* 0x000000f700107202 */ /* 0x000fe20000000f00 */
[----:B------:R-:W-:Y:S01]  /*1970*/  FADD.FTZ R228, -R176, R218 ;  /* 0x000000dab0e47221 */ /* 0x000fe20000010100 */
[----:B------:R-:W-:Y:S01]  /*1980*/  FMUL.FTZ R247, R196, R236 ;  /* 0x000000ecc4f77220 */ /* 0x000fe20000410000 */
[----:B------:R0:W-:Y:S01]  /*1990*/  STL [R1+0x10], R42 ;  /* 0x0000102a01007387 */ /* 0x0001e20000100800 */
[C---:B------:R-:W-:Y:S01]  /*19a0*/  FADD.FTZ R219, -R176.reuse, R213 ;  /* 0x000000d5b0db7221 */ /* 0x040fe20000010100 */
[----:B------:R-:W-:Y:S01]  /*19b0*/  FADD.FTZ R218, -R176, R214 ;  /* 0x000000d6b0da7221 */ /* 0x000fe20000010100 */
[--C-:B------:R-:W-:Y:S01]  /*19c0*/  HADD2.F32 R213, -RZ, R19.reuse.H0_H0 ;  /* 0x20000013ffd57230 */ /* 0x100fe20000004100 */
[----:B------:R-:W4:Y:S01]  /*19d0*/  LDL R236, [R1+0x16c] ;  /* 0x00016c0001ec7983 */ /* 0x000f220000100800 */
[----:B------:R-:W-:-:S02]  /*19e0*/  HADD2.F32 R214, -RZ, R19.H1_H1 ;  /* 0x30000013ffd67230 */ /* 0x000fc40000004100 */
[----:B------:R-:W-:Y:S01]  /*19f0*/  FMUL.FTZ R19, R196, R232 ;  /* 0x000000e8c4137220 */ /* 0x000fe20000410000 */
[----:B------:R-:W-:Y:S04]  /*1a00*/  STL [R1+0x8], R41 ;  /* 0x0000082901007387 */ /* 0x000fe80000100800 */
[----:B------:R-:W-:Y:S04]  /*1a10*/  STL [R1], R238 ;  /* 0x000000ee01007387 */ /* 0x000fe80000100800 */
[----:B------:R-:W2:Y:S01]  /*1a20*/  LDL R232, [R1+0x164] ;  /* 0x0001640001e87983 */ /* 0x000ea20000100800 */
[----:B------:R-:W-:-:S02]  /*1a30*/  HADD2.F32 R233, -RZ, R180.H0_H0 ;  /* 0x200000b4ffe97230 */ /* 0x000fc40000004100 */
[----:B------:R-:W-:Y:S02]  /*1a40*/  HADD2.F32 R180, -RZ, R183.H0_H0 ;  /* 0x200000b7ffb47230 */ /* 0x000fe40000004100 */
[----:B------:R-:W-:Y:S02]  /*1a50*/  HADD2.F32 R249, -RZ, R187.H0_H0 ;  /* 0x200000bbfff97230 */ /* 0x000fe40000004100 */
[--C-:B------:R-:W-:Y:S02]  /*1a60*/  HADD2.F32 R229, -RZ, R181.reuse.H0_H0 ;  /* 0x200000b5ffe57230 */ /* 0x100fe40000004100 */
[----:B------:R-:W-:Y:S02]  /*1a70*/  HADD2.F32 R230, -RZ, R181.H1_H1 ;  /* 0x300000b5ffe67230 */ /* 0x000fe40000004100 */
[----:B------:R-:W-:Y:S02]  /*1a80*/  HADD2.F32 R226, -RZ, R182.H1_H1 ;  /* 0x300000b6ffe27230 */ /* 0x000fe40000004100 */
[----:B------:R-:W-:-:S02]  /*1a90*/  HADD2.F32 R244, -RZ, R215.H0_H0 ;  /* 0x200000d7fff47230 */ /* 0x000fc40000004100 */
[--C-:B------:R-:W-:Y:S02]  /*1aa0*/  HADD2.F32 R242, -RZ, R206.reuse.H1_H1 ;  /* 0x300000cefff27230 */ /* 0x100fe40000004100 */
[----:B------:R-:W-:Y:S02]  /*1ab0*/  HADD2.F32 R243, -RZ, R206.H0_H0 ;  /* 0x200000cefff37230 */ /* 0x000fe40000004100 */
[C---:B------:R-:W-:Y:S01]  /*1ac0*/  FADD.FTZ R237, -R176.reuse, R223 ;  /* 0x000000dfb0ed7221 */ /* 0x040fe20000010100 */
[----:B------:R-:W-:Y:S01]  /*1ad0*/  HADD2.F32 R20, -RZ, R185.H0_H0 ;  /* 0x200000b9ff147230 */ /* 0x000fe20000004100 */
[----:B------:R1:W5:Y:S01]  /*1ae0*/  LDG.E.64 R206, desc[UR4][R2.64] ;  /* 0x0000000402ce7981 */ /* 0x000362000c1e1b00 */
[--C-:B------:R-:W-:Y:S02]  /*1af0*/  HADD2.F32 R182, -RZ, R184.reuse.H0_H0 ;  /* 0x200000b8ffb67230 */ /* 0x100fe40000004100 */
[----:B------:R-:W-:Y:S02]  /*1b00*/  HADD2.F32 R181, -RZ, R184.H1_H1 ;  /* 0x300000b8ffb57230 */ /* 0x000fe40000004100 */
[C---:B------:R-:W-:Y:S01]  /*1b10*/  FADD.FTZ R184, -R176.reuse, R180 ;  /* 0x000000b4b0b87221 */ /* 0x040fe20000010100 */
[C---:B------:R-:W-:Y:S01]  /*1b20*/  FADD.FTZ R180, -R176.reuse, R20 ;  /* 0x00000014b0b47221 */ /* 0x040fe20000010100 */
[----:B------:R-:W-:Y:S01]  /*1b30*/  FADD.FTZ R20, -R176, R249 ;  /* 0x000000f9b0147221 */ /* 0x000fe20000010100 */
[--C-:B------:R-:W-:Y:S01]  /*1b40*/  HADD2.F32 R29, -RZ, R23.reuse.H0_H0 ;  /* 0x20000017ff1d7230 */ /* 0x100fe20000004100 */
[----:B------:R-:W-:Y:S01]  /*1b50*/  MOV R249, R24 ;  /* 0x0000001800f97202 */ /* 0x000fe20000000f00 */
[----:B------:R-:W-:-:S02]  /*1b60*/  HADD2.F32 R30, -RZ, R23.H1_H1 ;  /* 0x30000017ff1e7230 */ /* 0x000fc40000004100 */
[C---:B-1----:R-:W-:Y:S01]  /*1b70*/  FADD.FTZ R2, -R176.reuse, R244 ;  /* 0x000000f4b0027221 */ /* 0x042fe20000010100 */
[----:B------:R-:W-:Y:S02]  /*1b80*/  HADD2.F32 R23, -RZ, R185.H1_H1 ;  /* 0x300000b9ff177230 */ /* 0x000fe40000004100 */
[C---:B------:R-:W-:Y:S01]  /*1b90*/  FADD.FTZ R185, -R176.reuse, R226 ;  /* 0x000000e2b0b97221 */ /* 0x040fe20000010100 */
[----:B------:R-:W-:Y:S01]  /*1ba0*/  MOV R244, R25 ;  /* 0x0000001900f47202 */ /* 0x000fe20000000f00 */
[C---:B------:R-:W-:Y:S01]  /*1bb0*/  FADD.FTZ R235, -R176.reuse, R221 ;  /* 0x000000ddb0eb7221 */ /* 0x040fe20000010100 */
[C---:B------:R-:W-:Y:S01]  /*1bc0*/  FADD.FTZ R226, -R176.reuse, R242 ;  /* 0x000000f2b0e27221 */ /* 0x040fe20000010100 */
[----:B------:R-:W-:Y:S01]  /*1bd0*/  FADD.FTZ R234, -R176, R222 ;  /* 0x000000deb0ea7221 */ /* 0x000fe20000010100 */
[----:B------:R-:W-:Y:S01]  /*1be0*/  MOV R242, R27 ;  /* 0x0000001b00f27202 */ /* 0x000fe20000000f00 */
[----:B------:R-:W-:Y:S01]  /*1bf0*/  HADD2.F32 R179, -RZ, R212.H0_H0 ;  /* 0x200000d4ffb37230 */ /* 0x000fe20000004100 */
[----:B------:R-:W-:Y:S01]  /*1c00*/  MOV R239, R249 ;  /* 0x000000f900ef7202 */ /* 0x000fe20000000f00 */
[C---:B------:R-:W-:Y:S01]  /*1c10*/  FMUL.FTZ R249, R196.reuse, R237 ;  /* 0x000000edc4f97220 */ /* 0x040fe20000410000 */
[----:B------:R-:W-:Y:S01]  /*1c20*/  MOV R237, R244 ;  /* 0x000000f400ed7202 */ /* 0x000fe20000000f00 */
[C---:B------:R-:W-:Y:S01]  /*1c30*/  FMUL.FTZ R244, R196.reuse, R235 ;  /* 0x000000ebc4f47220 */ /* 0x040fe20000410000 */
[----:B------:R-:W-:Y:S01]  /*1c40*/  MOV R235, R242 ;  /* 0x000000f200eb7202 */ /* 0x000fe20000000f00 */
[----:B------:R-:W-:Y:S01]  /*1c50*/  FMUL.FTZ R242, R196, R234 ;  /* 0x000000eac4f27220 */ /* 0x000fe20000410000 */
[----:B------:R-:W-:Y:S01]  /*1c60*/  HADD2.F32 R35, -RZ, R6.H0_H0 ;  /* 0x20000006ff237230 */ /* 0x000fe20000004100 */
[----:B------:R-:W3:Y:S01]  /*1c70*/  LDL R234, [R1+0x168] ;  /* 0x0001680001ea7983 */ /* 0x000ee20000100800 */
[----:B------:R-:W-:-:S02]  /*1c80*/  HADD2.F32 R212, -RZ, R212.H1_H1 ;  /* 0x300000d4ffd47230 */ /* 0x000fc40000004100 */
[----:B------:R-:W-:Y:S02]  /*1c90*/  HADD2.F32 R34, -RZ, R6.H1_H1 ;  /* 0x30000006ff227230 */ /* 0x000fe40000004100 */
[----:B------:R-:W-:Y:S01]  /*1ca0*/  FMUL.FTZ R6, R196, R219 ;  /* 0x000000dbc4067220 */ /* 0x000fe20000410000 */
[C---:B------:R-:W-:Y:S01]  /*1cb0*/  FADD.FTZ R221, -R176.reuse, R177 ;  /* 0x000000b1b0dd7221 */ /* 0x040fe20000010100 */
[C---:B------:R-:W-:Y:S01]  /*1cc0*/  FADD.FTZ R188, -R176.reuse, R229 ;  /* 0x000000e5b0bc7221 */ /* 0x040fe20000010100 */
[----:B------:R1:W5:Y:S01]  /*1cd0*/  LDG.E.64 R200, desc[UR4][R210.64] ;  /* 0x00000004d2c87981 */ /* 0x000362000c1e1b00 */
[C---:B------:R-:W-:Y:S01]  /*1ce0*/  FADD.FTZ R222, -R176.reuse, R212 ;  /* 0x000000d4b0de7221 */ /* 0x040fe20000010100 */
[----:B------:R-:W-:Y:S01]  /*1cf0*/  FADD.FTZ R229, -R176, R241 ;  /* 0x000000f1b0e57221 */ /* 0x000fe20000010100 */
[----:B------:R-:W-:Y:S01]  /*1d00*/  HADD2.F32 R212, -RZ, R18.H1_H1 ;  /* 0x30000012ffd47230 */ /* 0x000fe20000004100 */
[----:B------:R-:W-:Y:S01]  /*1d10*/  MOV R241, R30 ;  /* 0x0000001e00f17202 */ /* 0x000fe20000000f00 */
[----:B------:R-:W-:-:S02]  /*1d20*/  HADD2.F32 R31, -RZ, R8.H0_H0 ;  /* 0x20000008ff1f7230 */ /* 0x000fc40000004100 */
[--C-:B------:R-:W-:Y:S02]  /*1d30*/  HADD2.F32 R33, -RZ, R7.reuse.H0_H0 ;  /* 0x20000007ff217230 */ /* 0x100fe40000004100 */
[----:B------:R-:W-:Y:S02]  /*1d40*/  HADD2.F32 R32, -RZ, R7.H1_H1 ;  /* 0x30000007ff207230 */ /* 0x000fe40000004100 */
[----:B------:R-:W-:Y:S01]  /*1d50*/  FADD.FTZ R0, -R176, R0 ;  /* 0x00000000b0007221 */ /* 0x000fe20000010100 */
[----:B-1----:R-:W-:Y:S02]  /*1d60*/  HADD2.F32 R211, -RZ, R18.H0_H0 ;  /* 0x20000012ffd37230 */ /* 0x002fe40000004100 */
[C---:B------:R-:W-:Y:S01]  /*1d70*/  FMUL.FTZ R18, R196.reuse, R231 ;  /* 0x000000e7c4127220 */ /* 0x040fe20000410000 */
[----:B------:R-:W-:Y:S01]  /*1d80*/  HADD2.F32 R30, -RZ, R8.H1_H1 ;  /* 0x30000008ff1e7230 */ /* 0x000fe20000004100 */
[----:B------:R-:W4:Y:S01]  /*1d90*/  LDL R231, [R1+0x160] ;  /* 0x0001600001e77983 */ /* 0x000f220000100800 */
[----:B------:R-:W-:Y:S01]  /*1da0*/  FMUL.FTZ R8, R196, R221 ;  /* 0x000000ddc4087220 */ /* 0x000fe20000410000 */
[----:B------:R-:W-:-:S02]  /*1db0*/  HADD2.F32 R216, -RZ, R12.H1_H1 ;  /* 0x3000000cffd87230 */ /* 0x000fc40000004100 */
[--C-:B------:R-:W-:Y:S02]  /*1dc0*/  HADD2.F32 R40, -RZ, R15.reuse.H0_H0 ;  /* 0x2000000fff287230 */ /* 0x100fe40000004100 */
[----:B------:R-:W-:Y:S02]  /*1dd0*/  HADD2.F32 R252, -RZ, R15.H1_H1 ;  /* 0x3000000ffffc7230 */ /* 0x000fe40000004100 */
[--C-:B------:R-:W-:Y:S02]  /*1de0*/  HADD2.F32 R37, -RZ, R5.reuse.H0_H0 ;  /* 0x20000005ff257230 */ /* 0x100fe40000004100 */
[----:B------:R-:W-:Y:S02]  /*1df0*/  HADD2.F32 R36, -RZ, R5.H1_H1 ;  /* 0x30000005ff247230 */ /* 0x000fe40000004100 */
[--C-:B------:R-:W-:Y:S02]  /*1e00*/  HADD2.F32 R39, -RZ, R4.reuse.H0_H0 ;  /* 0x20000004ff277230 */ /* 0x100fe40000004100 */
[----:B------:R-:W-:-:S02]  /*1e10*/  HADD2.F32 R38, -RZ, R4.H1_H1 ;  /* 0x30000004ff267230 */ /* 0x000fc40000004100 */
[----:B------:R-:W-:Y:S01]  /*1e20*/  FADD.FTZ R101, R101, R250 ;  /* 0x000000fa65657221 */ /* 0x000fe20000010000 */
[----:B------:R-:W5:Y:S01]  /*1e30*/  LDG.E.64 R202, desc[UR4][R202.64] ;  /* 0x00000004caca7981 */ /* 0x000f62000c1e1b00 */
[----:B--2---:R-:W-:-:S05]  /*1e40*/  FMUL.FTZ R219, R232, R250 ;  /* 0x000000fae8db7220 */ /* 0x004fca0000410000 */
[----:B------:R1:W-:Y:S04]  /*1e50*/  STL [R1+0xc], R219 ;  /* 0x00000cdb01007387 */ /* 0x0003e80000100800 */
[----:B------:R-:W2:Y:S01]  /*1e60*/  LDL R221, [R1+0x15c] ;  /* 0x00015c0001dd7983 */ /* 0x000ea20000100800 */
[C---:B------:R-:W-:Y:S01]  /*1e70*/  FADD.FTZ R233, -R176.reuse, R233 ;  /* 0x000000e9b0e97221 */ /* 0x040fe20000010100 */
[--C-:B------:R-:W-:Y:S02]  /*1e80*/  HADD2.F32 R209, -RZ, R17.reuse.H0_H0 ;  /* 0x20000011ffd17230 */ /* 0x100fe40000004100 */
[----:B------:R-:W-:Y:S01]  /*1e90*/  HADD2.F32 R210, -RZ, R17.H1_H1 ;  /* 0x30000011ffd27230 */ /* 0x000fe20000004100 */
[----:B------:R-:W-:Y:S01]  /*1ea0*/  MOV R17, R28 ;  /* 0x0000001c00117202 */ /* 0x000fe20000000f00 */
[C---:B------:R-:W-:Y:S01]  /*1eb0*/  FADD.FTZ R187, -R176.reuse, R230 ;  /* 0x000000e6b0bb7221 */ /* 0x040fe20000010100 */
[----:B------:R-:W-:Y:S01]  /*1ec0*/  FADD.FTZ R230, -R176, R220 ;  /* 0x000000dcb0e67221 */ /* 0x000fe20000010100 */
[----:B------:R-:W-:Y:S01]  /*1ed0*/  FMUL.FTZ R240, R196, R233 ;  /* 0x000000e9c4f07220 */ /* 0x000fe20000410000 */
[----:B------:R-:W-:Y:S01]  /*1ee0*/  FADD.FTZ R220, -R176, R178 ;  /* 0x000000b2b0dc7221 */ /* 0x000fe20000010100 */
[----:B------:R-:W-:Y:S01]  /*1ef0*/  MOV R233, R17 ;  /* 0x0000001100e97202 */ /* 0x000fe20000000f00 */
[----:B------:R-:W-:-:S02]  /*1f00*/  HADD2.F32 R183, -RZ, R183.H1_H1 ;  /* 0x300000b7ffb77230 */ /* 0x000fc40000004100 */
[----:B------:R-:W-:Y:S02]  /*1f10*/  HADD2.F32 R215, -RZ, R215.H1_H1 ;  /* 0x300000d7ffd77230 */ /* 0x000fe40000004100 */
        /* <DEDUP_REMOVED lines=12> */
[--C-:B------:R-:W-:Y:S02]  /*1fe0*/  HADD2.F32 R178, -RZ, R13.reuse.H0_H0 ;  /* 0x2000000dffb27230 */ /* 0x100fe40000004100 */
[C---:B------:R-:W-:Y:S01]  /*1ff0*/  FMUL.FTZ R12, R196.reuse, R225 ;  /* 0x000000e1c40c7220 */ /* 0x040fe20000410000 */
[----:B------:R-:W-:Y:S02]  /*2000*/  HADD2.F32 R179, -RZ, R13.H1_H1 ;  /* 0x3000000dffb37230 */ /* 0x000fe40000004100 */
[C---:B------:R-:W-:Y:S01]  /*2010*/  FMUL.FTZ R13, R196.reuse, R226 ;  /* 0x000000e2c40d7220 */ /* 0x040fe20000410000 */
[--C-:B------:R-:W-:Y:S01]  /*2020*/  HADD2.F32 R177, -RZ, R14.reuse.H0_H0 ;  /* 0x2000000effb17230 */ /* 0x100fe20000004100 */
[----:B------:R-:W4:Y:S01]  /*2030*/  LDL R225, [R1+0x158] ;  /* 0x0001580001e17983 */ /* 0x000f220000100800 */
[----:B------:R-:W-:Y:S02]  /*2040*/  HADD2.F32 R176, -RZ, R14.H1_H1 ;  /* 0x3000000effb07230 */ /* 0x000fe40000004100 */
[----:B------:R-:W-:Y:S01]  /*2050*/  FMUL.FTZ R14, R196, R227 ;  /* 0x000000e3c40e7220 */ /* 0x000fe20000410000 */
[--C-:B------:R-:W-:Y:S01]  /*2060*/  HADD2.F32 R27, -RZ, R10.reuse.H0_H0 ;  /* 0x2000000aff1b7230 */ /* 0x100fe20000004100 */
[----:B------:R-:W4:Y:S01]  /*2070*/  LDL R228, [R1+0x140] ;  /* 0x0001400001e47983 */ /* 0x000f220000100800 */
[----:B---3--:R-:W-:Y:S01]  /*2080*/  FMUL.FTZ R220, R234, R233 ;  /* 0x000000e9eadc7220 */ /* 0x008fe20000410000 */
[----:B------:R-:W-:-:S02]  /*2090*/  HADD2.F32 R26, -RZ, R10.H1_H1 ;  /* 0x3000000aff1a7230 */ /* 0x000fc40000004100 */
[C---:B------:R-:W-:Y:S01]  /*20a0*/  FMUL.FTZ R10, R196.reuse, R223 ;  /* 0x000000dfc40a7220 */ /* 0x040fe20000410000 */
[--C-:B------:R-:W-:Y:S01]  /*20b0*/  HADD2.F32 R25, -RZ, R11.reuse.H0_H0 ;  /* 0x2000000bff197230 */ /* 0x100fe20000004100 */
[----:B------:R-:W3:Y:S01]  /*20c0*/  LDL R227, [R1+0x144] ;  /* 0x0001440001e37983 */ /* 0x000ee20000100800 */
[----:B------:R-:W-:Y:S02]  /*20d0*/  HADD2.F32 R24, -RZ, R11.H1_H1 ;  /* 0x3000000bff187230 */ /* 0x000fe40000004100 */
[C---:B------:R-:W-:Y:S01]  /*20e0*/  FMUL.FTZ R11, R196.reuse, R224 ;  /* 0x000000e0c40b7220 */ /* 0x040fe20000410000 */
[----:B------:R-:W-:Y:S01]  /*20f0*/  FMUL.FTZ R5, R196, R218 ;  /* 0x000000dac4057220 */ /* 0x000fe20000410000 */
[----:B------:R-:W3:Y:S04]  /*2100*/  LDL R226, [R1+0x148] ;  /* 0x0001480001e27983 */ /* 0x000ee80000100800 */
[----:B------:R-:W3:Y:S04]  /*2110*/  LDL R223, [R1+0x14c] ;  /* 0x00014c0001df7983 */ /* 0x000ee80000100800 */
[----:B------:R-:W3:Y:S04]  /*2120*/  LDL R224, [R1+0x130] ;  /* 0x0001300001e07983 */ /* 0x000ee80000100800 */
[----:B------:R1:W-:Y:S04]  /*2130*/  STL [R1+0x4], R220 ;  /* 0x000004dc01007387 */ /* 0x0003e80000100800 */
[----:B------:R-:W3:Y:S01]  /*2140*/  LDL R218, [R1+0x138] ;  /* 0x0001380001da7983 */ /* 0x000ee20000100800 */
[-C--:B------:R-:W-:Y:S01]  /*2150*/  FFMA.FTZ R139, R242, R241.reuse, R139 ;  /* 0x000000f1f28b7223 */ /* 0x080fe2000001008b */
[----:B------:R-:W-:Y:S01]  /*2160*/  FADD.FTZ R99, R99, R241 ;  /* 0x000000f163637221 */ /* 0x000fe20000010000 */
[----:B--2---:R-:W-:-:S02]  /*2170*/  FMUL.FTZ R241, R221, R241 ;  /* 0x000000f1ddf17220 */ /* 0x004fc40000410000 */
[----:B------:R-:W2:Y:S01]  /*2180*/  LDL R221, [R1+0x13c] ;  /* 0x00013c0001dd7983 */ /* 0x000ea20000100800 */
[C---:B------:R-:W-:Y:S01]  /*2190*/  FMUL.FTZ R17, R196.reuse, R230 ;  /* 0x000000e6c4117220 */ /* 0x040fe20000410000 */
[----:B------:R-:W-:Y:S01]  /*21a0*/  MOV R230, R16 ;  /* 0x0000001000e67202 */ /* 0x000fe20000000f00 */
[C---:B------:R-:W-:Y:S01]  /*21b0*/  FMUL.FTZ R189, R196.reuse, R189 ;  /* 0x000000bdc4bd7220 */ /* 0x040fe20000410000 */
[C---:B------:R-:W-:Y:S01]  /*21c0*/  FMUL.FTZ R184, R196.reuse, R184 ;  /* 0x000000b8c4b87220 */ /* 0x040fe20000410000 */
[C---:B------:R-:W-:Y:S01]  /*21d0*/  FMUL.FTZ R4, R196.reuse, R2 ;  /* 0x00000002c4047220 */ /* 0x040fe20000410000 */
[C---:B------:R-:W-:Y:S01]  /*21e0*/  FMUL.FTZ R0, R196.reuse, R0 ;  /* 0x00000000c4007220 */ /* 0x040fe20000410000 */
[----:B----4-:R-:W-:Y:S01]  /*21f0*/  FMUL.FTZ R2, R231, R230 ;  /* 0x000000e6e7027220 */ /* 0x010fe20000410000 */
[----:B------:R-:W-:Y:S01]  /*2200*/  MOV R243, R29 ;  /* 0x0000001d00f37202 */ /* 0x000fe20000000f00 */
        /* <DEDUP_REMOVED lines=8> */
[----:B------:R-:W-:Y:S01]  /*2290*/  FFMA.FTZ R130, R184, R213, R130 ;  /* 0x000000d5b8827223 */ /* 0x000fe20000010082 */
[----:B------:R-:W-:Y:S01]  /*22a0*/  FADD.FTZ R90, R90, R213 ;  /* 0x000000d55a5a7221 */ /* 0x000fe20000010000 */
[----:B------:R-:W-:-:S02]  /*22b0*/  HADD2.F32 R29, -RZ, R9.H0_H0 ;  /* 0x20000009ff1d7230 */ /* 0x000fc40000004100 */
[-C--:B------:R-:W-:Y:S01]  /*22c0*/  FFMA.FTZ R138, R244, R243.reuse, R138 ;  /* 0x000000f3f48a7223 */ /* 0x080fe2000001008a */
[----:B------:R-:W-:Y:S02]  /*22d0*/  HADD2.F32 R28, -RZ, R9.H1_H1 ;  /* 0x30000009ff1c7230 */ /* 0x000fe40000004100 */
[----:B------:R-:W-:Y:S01]  /*22e0*/  FADD.FTZ R98, R98, R243 ;  /* 0x000000f362627221 */ /* 0x000fe20000010000 */
[----:B------:R-:W-:Y:S01]  /*22f0*/  FFMA.FTZ R135, R187, R210, R135 ;  /* 0x000000d2bb877223 */ /* 0x000fe20000010087 */
[----:B------:R-:W-:Y:S01]  /*2300*/  FADD.FTZ R95, R95, R210 ;  /* 0x000000d25f5f7221 */ /* 0x000fe20000010000 */
[C---:B------:R-:W-:Y:S01]  /*2310*/  FMUL.FTZ R9, R196.reuse, R222 ;  /* 0x000000dec4097220 */ /* 0x040fe20000410000 */
[----:B------:R-:W-:Y:S01]  /*2320*/  FMUL.FTZ R186, R196, R186 ;  /* 0x000000bac4ba7220 */ /* 0x000fe20000410000 */
[----:B------:R-:W-:Y:S01]  /*2330*/  FFMA.FTZ R141, R42, R250, R141 ;  /* 0x000000fa2a8d7223 */ /* 0x000fe2000001008d */
[----:B------:R-:W4:Y:S01]  /*2340*/  LDL R222, [R1+0x134] ;  /* 0x0001340001de7983 */ /* 0x000f220000100800 */
[----:B------:R-:W-:Y:S01]  /*2350*/  FMUL.FTZ R239, R228, R208 ;  /* 0x000000d0e4ef7220 */ /* 0x000fe20000410000 */
[----:B------:R-:W-:-:S02]  /*2360*/  FMUL.FTZ R243, R225, R243 ;  /* 0x000000f3e1f37220 */ /* 0x000fc40000410000 */
[----:B------:R-:W4:Y:S01]  /*2370*/  LDL R225, [R1+0x120] ;  /* 0x0001200001e17983 */ /* 0x000f220000100800 */
[----:B---3--:R-:W-:Y:S01]  /*2380*/  FMUL.FTZ R208, R227, R217 ;  /* 0x000000d9e3d07220 */ /* 0x008fe20000410000 */
[----:B------:R-:W-:-:S04]  /*2390*/  FFMA.FTZ R217, R0, R2, RZ ;  /* 0x0000000200d97223 */ /* 0x000fc800000100ff */
[----:B------:R-:W-:Y:S01]  /*23a0*/  FFMA.FTZ R217, R42, R219, R217 ;  /* 0x000000db2ad97223 */ /* 0x000fe200000100d9 */
[----:B------:R-:W-:Y:S02]  /*23b0*/  FMUL.FTZ R210, R223, R210 ;  /* 0x000000d2dfd27220 */ /* 0x000fe40000410000 */
[----:B------:R-:W3:Y:S01]  /*23c0*/  LDL R223, [R1+0x12c] ;  /* 0x00012c0001df7983 */ /* 0x000ee20000100800 */
[----:B------:R-:W-:-:S03]  /*23d0*/  FFMA.FTZ R128, R186, R211, R128 ;  /* 0x000000d3ba807223 */ /* 0x000fc60000010080 */
[----:B0-----:R0:W5:Y:S01]  /*23e0*/  LDL.LU R42, [R1+0x1b8] ;  /* 0x0001b800012a7983 */ /* 0x0011620000300800 */
[----:B------:R-:W-:Y:S01]  /*23f0*/  FMUL.FTZ R213, R218, R213 ;  /* 0x000000d5dad57220 */ /* 0x000fe20000410000 */
[----:B------:R-:W-:Y:S01]  /*2400*/  FADD.FTZ R218, RZ, R2 ;  /* 0x00000002ffda7221 */ /* 0x000fe20000010000 */
[----:B------:R-:W-:-:S03]  /*2410*/  FADD.FTZ R88, R88, R211 ;  /* 0x000000d358587221 */ /* 0x000fc60000010000 */
[----:B------:R-:W-:Y:S02]  /*2420*/  FADD.FTZ R218, R218, R219 ;  /* 0x000000dbdada7221 */ /* 0x000fe40000010000 */
[----:B-1----:R-:W3:Y:S01]  /*2430*/  LDL R219, [R1+0x124] ;  /* 0x0001240001db7983 */ /* 0x002ee20000100800 */
[----:B------:R-:W-:-:S03]  /*2440*/  FMUL.FTZ R211, R224, R211 ;  /* 0x000000d3e0d37220 */ /* 0x000fc60000410000 */
[----:B------:R-:W3:Y:S01]  /*2450*/  LDL R224, [R1+0x128] ;  /* 0x0001280001e07983 */ /* 0x000ee20000100800 */
[----:B------:R-:W-:Y:S01]  /*2460*/  FMUL.FTZ R183, R196, R183 ;  /* 0x000000b7c4b77220 */ /* 0x000fe20000410000 */
[----:B------:R-:W-:Y:S01]  /*2470*/  FFMA.FTZ R142, R41, R233, R142 ;  /* 0x000000e9298e7223 */ /* 0x000fe2000001008e */
[----:B------:R-:W-:Y:S01]  /*2480*/  FADD.FTZ R91, R91, R214 ;  /* 0x000000d65b5b7221 */ /* 0x000fe20000010000 */
[----:B------:R-:W-:Y:S01]  /*2490*/  FFMA.FTZ R217, R41, R220, R217 ;  /* 0x000000dc29d97223 */ /* 0x000fe200000100d9 */
[-C--:B------:R-:W-:Y:S01]  /*24a0*/  FFMA.FTZ R131, R183, R214.reuse, R131 ;  /* 0x000000d6b7837223 */ /* 0x080fe20000010083 */
[----:B------:R-:W-:Y:S01]  /*24b0*/  FADD.FTZ R218, R218, R220 ;  /* 0x000000dcdada7221 */ /* 0x000fe20000010000 */
[----:B------:R0:W5:Y:S04]  /*24c0*/  LDL.LU R41, [R1+0x1b4] ;  /* 0x0001b40001297983 */ /* 0x0001680000300800 */
[----:B------:R-:W3:Y:S01]  /*24d0*/  LDL R220, [R1+0x114] ;  /* 0x0001140001dc7983 */ /* 0x000ee20000100800 */
[----:B--2---:R-:W-:-:S03]  /*24e0*/  FMUL.FTZ R214, R221, R214 ;  /* 0x000000d6ddd67220 */ /* 0x004fc60000410000 */
[----:B------:R-:W2:Y:S01]  /*24f0*/  LDL R221, [R1+0x118] ;  /* 0x0001180001dd7983 */ /* 0x000ea20000100800 */
[----:B------:R-:W-:Y:S01]  /*2500*/  FMUL.FTZ R250, R236, R235 ;  /* 0x000000ebecfa7220 */ /* 0x000fe20000410000 */
[----:B------:R-:W-:-:S03]  /*2510*/  FMUL.FTZ R248, R248, R237 ;  /* 0x000000edf8f87220 */ /* 0x000fc60000410000 */
[----:B------:R-:W-:Y:S01]  /*2520*/  FADD.FTZ R218, R218, R250 ;  /* 0x000000fadada7221 */ /* 0x000fe20000010000 */
[----:B------:R-:W-:Y:S01]  /*2530*/  FFMA.FTZ R217, R238, R250, R217 ;  /* 0x000000faeed97223 */ /* 0x000fe200000100d9 */
[----:B------:R-:W-:Y:S02]  /*2540*/  FMUL.FTZ R181, R196, R181 ;  /* 0x000000b5c4b57220 */ /* 0x000fe40000410000 */
[----:B------:R-:W-:Y:S01]  /*2550*/  FADD.FTZ R218, R218, R248 ;  /* 0x000000f8dada7221 */ /* 0x000fe20000010000 */
[----:B------:R-:W-:Y:S01]  /*2560*/  FFMA.FTZ R217, R249, R248, R217 ;  /* 0x000000f8f9d97223 */ /* 0x000fe200000100d9 */
[----:B------:R-:W-:Y:S02]  /*2570*/  FFMA.FTZ R125, R181, R216, R125 ;  /* 0x000000d8b57d7223 */ /* 0x000fe4000001007d */
[----:B------:R-:W-:Y:S01]  /*2580*/  FADD.FTZ R218, R218, R245 ;  /* 0x000000f5dada7221 */ /* 0x000fe20000010000 */
[----:B------:R-:W-:Y:S01]  /*2590*/  FFMA.FTZ R217, R247, R245, R217 ;  /* 0x000000f5f7d97223 */ /* 0x000fe200000100d9 */
[----:B------:R-:W-:Y:S01]  /*25a0*/  FADD.FTZ R85, R85, R216 ;  /* 0x000000d855557221 */ /* 0x000fe20000010000 */
[----:B------:R-:W-:Y:S01]  /*25b0*/  FMUL.FTZ R180, R196, R180 ;  /* 0x000000b4c4b47220 */ /* 0x000fe20000410000 */
[----:B------:R-:W-:-:S03]  /*25c0*/  FADD.FTZ R86, R86, R178 ;  /* 0x000000b256567221 */ /* 0x000fc60000010000 */
[----:B------:R-:W-:Y:S01]  /*25d0*/  FFMA.FTZ R126, R180, R178, R126 ;  /* 0x000000b2b47e7223 */ /* 0x000fe2000001007e */
[C---:B------:R-:W-:Y:S01]  /*25e0*/  FMUL.FTZ R23, R196.reuse, R23 ;  /* 0x00000017c4177220 */ /* 0x040fe20000410000 */
[----:B------:R-:W-:Y:S01]  /*25f0*/  FMUL.FTZ R188, R196, R188 ;  /* 0x000000bcc4bc7220 */ /* 0x000fe20000410000 */
[----:B------:R-:W-:Y:S01]  /*2600*/  FADD.FTZ R87, R87, R179 ;  /* 0x000000b357577221 */ /* 0x000fe20000010000 */
[----:B------:R-:W-:Y:S01]  /*2610*/  FADD.FTZ R94, R94, R209 ;  /* 0x000000d15e5e7221 */ /* 0x000fe20000010000 */
[----:B------:R-:W-:Y:S01]  /*2620*/  FFMA.FTZ R127, R23, R179, R127 ;  /* 0x000000b3177f7223 */ /* 0x000fe2000001007f */
[-C--:B------:R-:W-:Y:S01]  /*2630*/  FFMA.FTZ R134, R188, R209.reuse, R134 ;  /* 0x000000d1bc867223 */ /* 0x080fe20000010086 */
[----:B------:R-:W-:Y:S01]  /*2640*/  FMUL.FTZ R209, R226, R209 ;  /* 0x000000d1e2d17220 */ /* 0x000fe20000410000 */
        /* <DEDUP_REMOVED lines=8> */
[----:B----4-:R-:W-:Y:S01]  /*26d0*/  FMUL.FTZ R212, R222, R212 ;  /* 0x000000d4ded47220 */ /* 0x010fe20000410000 */
[----:B------:R-:W-:Y:S01]  /*26e0*/  FMUL.FTZ R215, R225, R215 ;  /* 0x000000d7e1d77220 */ /* 0x000fe20000410000 */
[----:B------:R-:W4:Y:S01]  /*26f0*/  LDL R226, [R1+0x110] ;  /* 0x0001100001e27983 */ /* 0x000f220000100800 */
[----:B------:R-:W-:Y:S01]  /*2700*/  FFMA.FTZ R121, R21, R176, R121 ;  /* 0x000000b015797223 */ /* 0x000fe20000010079 */
[----:B------:R-:W-:Y:S01]  /*2710*/  FADD.FTZ R81, R81, R176 ;  /* 0x000000b051517221 */ /* 0x000fe20000010000 */
[----:B------:R-:W-:Y:S01]  /*2720*/  FFMA.FTZ R122, R20, R40, R122 ;  /* 0x00000028147a7223 */ /* 0x000fe2000001007a */
[----:B------:R-:W4:Y:S01]  /*2730*/  LDL R222, [R1+0x11c] ;  /* 0x00011c0001de7983 */ /* 0x000f220000100800 */
[----:B------:R-:W-:-:S03]  /*2740*/  FADD.FTZ R82, R82, R40 ;  /* 0x0000002852527221 */ /* 0x000fc60000010000 */
[----:B------:R-:W4:Y:S01]  /*2750*/  LDL R225, [R1+0x108] ;  /* 0x0001080001e17983 */ /* 0x000f220000100800 */
[----:B---3--:R-:W-:Y:S01]  /*2760*/  FMUL.FTZ R216, R219, R216 ;  /* 0x000000d8dbd87220 */ /* 0x008fe20000410000 */
[----:B------:R-:W-:Y:S01]  /*2770*/  FADD.FTZ R219, R218, R243 ;  /* 0x000000f3dadb7221 */ /* 0x000fe20000010000 */
[----:B------:R-:W-:Y:S01]  /*2780*/  FFMA.FTZ R218, R244, R243, R217 ;  /* 0x000000f3f4da7223 */ /* 0x000fe200000100d9 */
[----:B------:R-:W-:Y:S02]  /*2790*/  FMUL.FTZ R217, R224, R178 ;  /* 0x000000b2e0d97220 */ /* 0x000fe40000410000 */
[----:B------:R-:W-:Y:S01]  /*27a0*/  FADD.FTZ R178, R219, R241 ;  /* 0x000000f1dbb27221 */ /* 0x000fe20000010000 */
[----:B------:R-:W-:Y:S01]  /*27b0*/  FFMA.FTZ R219, R242, R241, R218 ;  /* 0x000000f1f2db7223 */ /* 0x000fe200000100da */
[----:B------:R-:W3:Y:S02]  /*27c0*/  LDL R224, [R1+0x104] ;  /* 0x0001040001e07983 */ /* 0x000ee40000100800 */
[----:B------:R-:W-:Y:S01]  /*27d0*/  FADD.FTZ R178, R178, R239 ;  /* 0x000000efb2b27221 */ /* 0x000fe20000010000 */
[----:B------:R-:W-:Y:S01]  /*27e0*/  FFMA.FTZ R219, R240, R239, R219 ;  /* 0x000000eff0db7223 */ /* 0x000fe200000100db */
[----:B------:R-:W-:-:S02]  /*27f0*/  FMUL.FTZ R218, R223, R179 ;  /* 0x000000b3dfda7220 */ /* 0x000fc40000410000 */
[----:B------:R-:W-:Y:S01]  /*2800*/  FADD.FTZ R179, R178, R208 ;  /* 0x000000d0b2b37221 */ /* 0x000fe20000010000 */
[----:B------:R-:W-:Y:S01]  /*2810*/  FFMA.FTZ R178, R189, R208, R219 ;  /* 0x000000d0bdb27223 */ /* 0x000fe200000100db */
[----:B------:R-:W3:Y:S03]  /*2820*/  LDL R223, [R1+0x100] ;  /* 0x0001000001df7983 */ /* 0x000ee60000100800 */
[----:B------:R-:W-:Y:S01]  /*2830*/  FFMA.FTZ R178, R188, R209, R178 ;  /* 0x000000d1bcb27223 */ /* 0x000fe200000100b2 */
[----:B------:R-:W-:-:S03]  /*2840*/  FMUL.FTZ R220, R220, R176 ;  /* 0x000000b0dcdc7220 */ /* 0x000fc60000410000 */
[----:B------:R-:W-:Y:S01]  /*2850*/  FFMA.FTZ R176, R187, R210, R178 ;  /* 0x000000d2bbb07223 */ /* 0x000fe200000100b2 */
[----:B--2---:R-:W-:Y:S02]  /*2860*/  FMUL.FTZ R221, R221, R40 ;  /* 0x00000028dddd7220 */ /* 0x004fe40000410000 */
[----:B------:R0:W5:Y:S04]  /*2870*/  LDL.LU R40, [R1+0x1b0] ;  /* 0x0001b00001287983 */ /* 0x0001680000300800 */
[----:B------:R-:W2:Y:S04]  /*2880*/  LDL R178, [R1+0x10c] ;  /* 0x00010c0001b27983 */ /* 0x000ea80000100800 */
[----:B------:R-:W2:Y:S01]  /*2890*/  LDL R227, [R1+0xf0] ;  /* 0x0000f00001e37983 */ /* 0x000ea20000100800 */
        /* <DEDUP_REMOVED lines=14> */
[----:B----4-:R-:W-:Y:S01]  /*2980*/  FMUL.FTZ R219, R226, R177 ;  /* 0x000000b1e2db7220 */ /* 0x010fe20000410000 */
[----:B------:R-:W-:Y:S01]  /*2990*/  FADD.FTZ R177, R179, R209 ;  /* 0x000000d1b3b17221 */ /* 0x000fe20000010000 */
[----:B------:R-:W-:Y:S01]  /*29a0*/  FMUL.FTZ R225, R225, R37 ;  /* 0x00000025e1e17220 */ /* 0x000fe20000410000 */
[----:B---3--:R-:W-:Y:S01]  /*29b0*/  FMUL.FTZ R224, R224, R38 ;  /* 0x00000026e0e07220 */ /* 0x008fe20000410000 */
[----:B------:R-:W-:-:S02]  /*29c0*/  FMUL.FTZ R223, R223, R39 ;  /* 0x00000027dfdf7220 */ /* 0x000fc40000410000 */
[----:B------:R0:W5:Y:S04]  /*29d0*/  LDL.LU R39, [R1+0x1ac] ;  /* 0x0001ac0001277983 */ /* 0x0001680000300800 */
[----:B------:R-:W3:Y:S04]  /*29e0*/  LDL R228, [R1+0xf4] ;  /* 0x0000f40001e47983 */ /* 0x000ee80000100800 */
[----:B------:R0:W5:Y:S04]  /*29f0*/  LDL.LU R38, [R1+0x1a8] ;  /* 0x0001a80001267983 */ /* 0x0001680000300800 */
[----:B------:R0:W5:Y:S01]  /*2a00*/  LDL.LU R37, [R1+0x1a4] ;  /* 0x0001a40001257983 */ /* 0x0001620000300800 */
[----:B--2---:R-:W-:-:S03]  /*2a10*/  FMUL.FTZ R226, R178, R36 ;  /* 0x00000024b2e27220 */ /* 0x004fc60000410000 */
[----:B------:R0:W5:Y:S04]  /*2a20*/  LDL.LU R36, [R1+0x1a0] ;  /* 0x0001a00001247983 */ /* 0x0001680000300800 */
[----:B------:R-:W2:Y:S01]  /*2a30*/  LDL R179, [R1+0xf8] ;  /* 0x0000f80001b37983 */ /* 0x000ea20000100800 */
[----:B------:R-:W-:-:S03]  /*2a40*/  FMUL.FTZ R227, R227, R35 ;  /* 0x00000023e3e37220 */ /* 0x000fc60000410000 */
[----:B------:R-:W4:Y:S04]  /*2a50*/  LDL R178, [R1+0xfc] ;  /* 0x0000fc0001b27983 */ /* 0x000f280000100800 */
[----:B------:R-:W4:Y:S04]  /*2a60*/  LDL R231, [R1+0xe0] ;  /* 0x0000e00001e77983 */ /* 0x000f280000100800 */
[----:B------:R0:W5:Y:S04]  /*2a70*/  LDL.LU R35, [R1+0x19c] ;  /* 0x00019c0001237983 */ /* 0x0001680000300800 */
[----:B------:R-:W4:Y:S01]  /*2a80*/  LDL R232, [R1+0xe4] ;  /* 0x0000e40001e87983 */ /* 0x000f220000100800 */
        /* <DEDUP_REMOVED lines=16> */
[----:B------:R-:W-:Y:S01]  /*2b90*/  FADD.FTZ R177, R177, R210 ;  /* 0x000000d2b1b17221 */ /* 0x000fe20000010000 */
[----:B--2---:R-:W-:Y:S02]  /*2ba0*/  FMUL.FTZ R229, R179, R33 ;  /* 0x00000021b3e57220 */ /* 0x004fe40000410000 */
[----:B------:R0:W5:Y:S01]  /*2bb0*/  LDL.LU R33, [R1+0x194] ;  /* 0x0001940001217983 */ /* 0x0001620000300800 */
[----:B----4-:R-:W-:-:S03]  /*2bc0*/  FMUL.FTZ R230, R178, R32 ;  /* 0x00000020b2e67220 */ /* 0x010fc60000410000 */
[----:B------:R0:W5:Y:S01]  /*2bd0*/  LDL.LU R32, [R1+0x190] ;  /* 0x0001900001207983 */ /* 0x0001620000300800 */
[----:B------:R-:W-:-:S03]  /*2be0*/  FMUL.FTZ R231, R231, R31 ;  /* 0x0000001fe7e77220 */ /* 0x000fc60000410000 */
[----:B------:R-:W2:Y:S04]  /*2bf0*/  LDL R178, [R1+0xec] ;  /* 0x0000ec0001b27983 */ /* 0x000ea80000100800 */
[----:B------:R-:W3:Y:S01]  /*2c00*/  LDL R179, [R1+0xe8] ;  /* 0x0000e80001b37983 */ /* 0x000ee20000100800 */
[----:B------:R-:W-:-:S03]  /*2c10*/  FMUL.FTZ R232, R232, R30 ;  /* 0x0000001ee8e87220 */ /* 0x000fc60000410000 */
[----:B------:R0:W5:Y:S04]  /*2c20*/  LDL.LU R31, [R1+0x18c] ;  /* 0x00018c00011f7983 */ /* 0x0001680000300800 */
        /* <DEDUP_REMOVED lines=46> */
[----:B------:R-:W-:Y:S01]  /*2f10*/  FADD.FTZ R177, R177, R231 ;  /* 0x000000e7b1b17221 */ /* 0x000fe20000010000 */
[-C--:B------:R-:W-:Y:S01]  /*2f20*/  FFMA.FTZ R111, R7, R28.reuse, R111 ;  /* 0x0000001c076f7223 */ /* 0x080fe2000001006f */
[----:B------:R-:W-:Y:S01]  /*2f30*/  FADD.FTZ R71, R71, R28 ;  /* 0x0000001c47477221 */ /* 0x000fe20000010000 */
[----:B------:R-:W-:Y:S01]  /*2f40*/  FFMA.FTZ R104, R6, R27, R104 ;  /* 0x0000001b06687223 */ /* 0x000fe20000010068 */
[----:B------:R-:W-:Y:S01]  /*2f50*/  FADD.FTZ R64, R64, R27 ;  /* 0x0000001b40407221 */ /* 0x000fe20000010000 */
[----:B--2---:R-:W-:Y:S01]  /*2f60*/  FMUL.FTZ R234, R178, R28 ;  /* 0x0000001cb2ea7220 */ /* 0x004fe20000410000 */
[----:B------:R-:W-:Y:S01]  /*2f70*/  FFMA.FTZ R178, R10, R231, R176 ;  /* 0x000000e70ab27223 */ /* 0x000fe200000100b0 */
[----:B---3--:R-:W-:-:S02]  /*2f80*/  FMUL.FTZ R233, R179, R29 ;  /* 0x0000001db3e97220 */ /* 0x008fc40000410000 */
[----:B------:R0:W5:Y:S01]  /*2f90*/  LDL.LU R29, [R1+0x184] ;  /* 0x00018400011d7983 */ /* 0x0001620000300800 */
[----:B------:R-:W-:-:S03]  /*2fa0*/  FADD.FTZ R176, R177, R232 ;  /* 0x000000e8b1b07221 */ /* 0x000fc60000010000 */
[----:B------:R-:W2:Y:S01]  /*2fb0*/  LDL R236, [R1+0xd4] ;  /* 0x0000d40001ec7983 */ /* 0x000ea20000100800 */
[----:B------:R-:W-:-:S03]  /*2fc0*/  FFMA.FTZ R177, R9, R232, R178 ;  /* 0x000000e809b17223 */ /* 0x000fc600000100b2 */
[----:B------:R0:W5:Y:S01]  /*2fd0*/  LDL.LU R28, [R1+0x180] ;  /* 0x00018000011c7983 */ /* 0x0001620000300800 */
[----:B----4-:R-:W-:-:S03]  /*2fe0*/  FMUL.FTZ R235, R235, R27 ;  /* 0x0000001bebeb7220 */ /* 0x010fc60000410000 */
[----:B------:R-:W3:Y:S04]  /*2ff0*/  LDL R179, [R1+0xd8] ;  /* 0x0000d80001b37983 */ /* 0x000ee80000100800 */
[----:B------:R0:W5:Y:S04]  /*3000*/  LDL.LU R27, [R1+0x17c] ;  /* 0x00017c00011b7983 */ /* 0x0001680000300800 */
[----:B------:R-:W4:Y:S01]  /*3010*/  LDL R178, [R1+0xdc] ;  /* 0x0000dc0001b27983 */ /* 0x000f220000100800 */
        /* <DEDUP_REMOVED lines=9> */
[----:B--2---:R-:W-:-:S02]  /*30b0*/  FMUL.FTZ R236, R236, R26 ;  /* 0x0000001aecec7220 */ /* 0x004fc40000410000 */
[----:B------:R0:W5:Y:S01]  /*30c0*/  LDL.LU R26, [R1+0x178] ;  /* 0x00017800011a7983 */ /* 0x0001620000300800 */
[----:B---3--:R-:W-:-:S03]  /*30d0*/  FMUL.FTZ R237, R179, R25 ;  /* 0x00000019b3ed7220 */ /* 0x008fc60000410000 */
[----:B------:R0:W5:Y:S01]  /*30e0*/  LDL.LU R25, [R1+0x174] ;  /* 0x0001740001197983 */ /* 0x0001620000300800 */
[----:B----4-:R-:W-:-:S03]  /*30f0*/  FMUL.FTZ R238, R178, R24 ;  /* 0x00000018b2ee7220 */ /* 0x010fc60000410000 */
        /* <DEDUP_REMOVED lines=14> */
[----:B0-----:R-:W-:-:S07]  /*31e0*/  FFMA.FTZ R176, R3, R238, R177 ;  /* 0x000000ee03b07223 */ /* 0x001fce00000100b1 */
.L_x_9873:
[----:B------:R-:W-:Y:S05]  /*31f0*/  BSYNC B0 ;  /* 0x0000000000007941 */ /* 0x000fea0003800000 */
.L_x_9871:
        /* <DEDUP_REMOVED lines=42> */
.L_x_10094:
        /* <DEDUP_REMOVED lines=19> */
[----:B-1----:R-:W-:Y:S01]  /*35d0*/  @P4 IADD3 R176, R246, -0x1, RZ ;  /* 0xfffffffff6b04810 */ /* 0x002fe20007ffe0ff */
[----:B------:R-:W-:-:S04]  /*35e0*/  HFMA2.MMA R246, -RZ, RZ, 0, 0 ;  /* 0x00000000fff67435 */ /* 0x000fc800000001ff */
        /* <DEDUP_REMOVED lines=13> */
[----:B------:R-:W-:Y:S02]  /*36c0*/  FADD.FTZ R251, R252, R177 ;  /* 0x000000b1fcfb7221 */ /* 0x000fe40000010000 */
[----:B------:R-:W-:-:S02]  /*36d0*/  MOV R252, R176 ;  /* 0x000000b000fc7202 */ /* 0x000fc40000000f00 */
        /* <DEDUP_REMOVED lines=15> */
.L_x_9876:
[----:B------:R-:W0:Y:S01]  /*37d0*/  LDC.U8 R179, c[0x0][0x2a0] ;  /* 0x0000a800ffb37b82 */ /* 0x000e220000000000 */
[----:B------:R-:W-:-:S04]  /*37e0*/  ISETP.NE.U32.AND P0, PT, R191, RZ, PT ;  /* 0x000000ffbf00720c */ /* 0x000fc80003f05070 */
[----:B------:R-:W-:Y:S02]  /*37f0*/  ISETP.NE.AND.EX P0, PT, R190, RZ, PT, P0 ;  /* 0x000000ffbe00720c */ /* 0x000fe40003f05300 */
[----:B0-----:R-:W-:-:S11]  /*3800*/  ISETP.NE.AND P1, PT, R179, RZ, PT ;  /* 0x000000ffb300720c */ /* 0x001fd60003f25270 */
[----:B------:R-:W-:Y:S01]  /*3810*/  @P0 HADD2.F32 R179, -RZ, R144.H0_H0 ;  /* 0x20000090ffb30230 */ /* 0x000fe20000004100 */
[----:B------:R-:W-:-:S05]  /*3820*/  FSEL R178, R176, RZ, !P1 ;  /* 0x000000ffb0b27208 */ /* 0x000fca0004800000 */
[----:B-----5:R-:W-:-:S04]  /*3830*/  FFMA.FTZ R178, R0, R177, R178 ;  /* 0x000000b100b27223 */ /* 0x020fc800000100b2 */
[----:B------:R-:W-:-:S04]  /*3840*/  FADD.FTZ R178, R2, -R178 ;  /* 0x800000b202b27221 */ /* 0x000fc80000010000 */
[----:B------:R-:W-:-:S04]  /*3850*/  FMUL.FTZ R178, R196, R178 ;  /* 0x000000b2c4b27220 */ /* 0x000fc80000410000 */
[----:B------:R-:W-:-:S07]  /*3860*/  @P0 FADD.FTZ R178, R178, R179 ;  /* 0x000000b3b2b20221 */ /* 0x000fce0000010000 */
.L_x_9877:
[----:B------:R-:W-:Y:S05]  /*3870*/  BSYNC B0 ;  /* 0x0000000000007941 */ /* 0x000fea0003800000 */
.L_x_9875:
[----:B------:R-:W-:Y:S01]  /*3880*/  ISETP.NE.U32.AND P1, PT, RZ, UR14, PT ;  /* 0x0000000eff007c0c */ /* 0x000fe2000bf25070 */
[----:B------:R-:W-:Y:S03]  /*3890*/  BSSY B0, `(.L_x_9878) ;  /* 0x0000012000007945 */ /* 0x000fe60003800000 */
[----:B------:R-:W-:-:S13]  /*38a0*/  ISETP.NE.AND.EX P1, PT, RZ, UR15, PT, P1 ;  /* 0x0000000fff007c0c */ /* 0x000fda000bf25310 */
[----:B------:R-:W-:-:S04]  /*38b0*/  @P1 F2FP.F16.F32.PACK_AB R179, RZ, R178 ;  /* 0x000000b2ffb3123e */ /* 0x000fc800000000ff */
[----:B------:R-:W-:Y:S01]  /*38c0*/  @P1 PRMT R168, R179, 0x7610, R168 ;  /* 0x00007610b3a81816 */ /* 0x000fe200000000a8 */
[----:B------:R-:W-:Y:S06]  /*38d0*/  @!P4 BRA `(.L_x_9879) ;  /* 0x000000000034c947 */ /* 0x000fec0003800000 */
[----:B------:R-:W2:Y:S04]  /*38e0*/  LDL.LU R190, [R1+0x1c] ;  /* 0x00001c0001be7983 */ /* 0x000ea80000300800 */
[----:B------:R-:W3:Y:S01]  /*38f0*/  LDL R191, [R1+0xc0] ;  /* 0x0000c00001bf7983 */ /* 0x000ee20000100800 */
[----:B------:R-:W-:Y:S01]  /*3900*/  FMUL.FTZ R178, R178, UR17 ;  /* 0x00000011b2b27c20 */ /* 0x000fe20008410000 */
[----:B--2---:R-:W-:-:S03]  /*3910*/  LOP3.LUT P6, RZ, R190, 0xff, RZ, 0xc0, !PT ;  /* 0x000000ffbeff7812 */ /* 0x004fc600078cc0ff */
[----:B------:R-:W-:Y:S01]  /*3920*/  FMUL.FTZ R190, R178, UR16 ;  /* 0x00000010b2be7c20 */ /* 0x000fe20008410000 */
[----:B------:R-:W-:-:S09]  /*3930*/  HFMA2.MMA R178, -RZ, RZ, 0, 0 ;  /* 0x00000000ffb27435 */ /* 0x000fd200000001ff */
[----:B-----5:R-:W-:-:S05]  /*3940*/  @P6 HADD2.F32 R179, -RZ, R164.H0_H0 ;  /* 0x200000a4ffb36230 */ /* 0x020fca0000004100 */
[----:B------:R-:W-:-:S04]  /*3950*/  @P6 FMUL.FTZ R178, R190, R179 ;  /* 0x000000b3beb26220 */ /* 0x000fc80000410000 */
[----:B------:R-:W-:Y:S01]  /*3960*/  FADD.FTZ R24, R24, R178 ;  /* 0x000000b218187221 */ /* 0x000fe20000010000 */
[----:B---3--:R-:W-:-:S05]  /*3970*/  FMUL.FTZ R178, R191, R190 ;  /* 0x000000bebfb27220 */ /* 0x008fca0000410000 */
[----:B------:R-:W-:-:S04]  /*3980*/  FSEL R178, R178, RZ, P6 ;  /* 0x000000ffb2b27208 */ /* 0x000fc80003000000 */
[----:B------:R-:W-:-:S04]  /*3990*/  F2FP.F16.F32.PACK_AB R178, RZ, R178 ;  /* 0x000000b2ffb2723e */ /* 0x000fc800000000ff */
[----:B------:R-:W-:-:S07]  /*39a0*/  PRMT R172, R178, 0x7610, R172 ;  /* 0x00007610b2ac7816 */ /* 0x000fce00000000ac */
.L_x_9879:
[----:B------:R-:W-:Y:S05]  /*39b0*/  BSYNC B0 ;  /* 0x0000000000007941 */ /* 0x000fea0003800000 */
.L_x_9878:
[----:B------:R-:W-:Y:S04]  /*39c0*/  BSSY B0, `(.L_x_9880) ;  /* 0x0000010000007945 */ /* 0x000fe80003800000 */
[----:B------:R-:W-:Y:S05]  /*39d0*/  @P3 BRA `(.L_x_9881) ;  /* 0x0000000000103947 */ /* 0x000fea0003800000 */
[----:B------:R-:W-:Y:S01]  /*39e0*/  MOV R178, RZ ;  /* 0x000000ff00b27202 */ /* 0x000fe20000000f00 */
[----:B------:R-:W-:Y:S06]  /*39f0*/  @!P0 BRA `(.L_x_9882) ;  /* 0x0000000000308947 */ /* 0x000fec0003800000 */
[----:B------:R-:W-:Y:S01]  /*3a00*/  HADD2.F32 R178, -RZ, R144.H1_H1 ;  /* 0x30000090ffb27230 */ /* 0x000fe20000004100 */
[----:B------:R-:W-:Y:S06]  /*3a10*/  BRA `(.L_x_9882) ;  /* 0x0000000000287947 */ /* 0x000fec0003800000 */
.L_x_9881:
        /* <DEDUP_REMOVED lines=10> */
.L_x_9882:
[----:B------:R-:W-:Y:S05]  /*3ac0*/  BSYNC B0 ;  /* 0x0000000000007941 */ /* 0x000fea0003800000 */
.L_x_9880:
[----:B------:R-:W-:Y:S01]  /*3ad0*/  @P1 F2FP.F16.F32.PACK_AB R179, RZ, R178 ;  /* 0x000000b2ffb3123e */ /* 0x000fe200000000ff */
        /* <DEDUP_REMOVED lines=8> */
[----:B-----5:R-:W-:-:S05]  /*3b60*/  @P6 HADD2.F32 R179, -RZ, R164.H1_H1 ;  /* 0x300000a4ffb36230 */ /* 0x020fca0000004100 */
[----:B------:R-:W-:-:S04]  /*3b70*/  @P6 FMUL.FTZ R178, R190, R179 ;  /* 0x000000b3beb26220 */ /* 0x000fc80000410000 */
[----:B------:R-:W-:Y:S01]  /*3b80*/  FADD.FTZ R25, R25, R178 ;  /* 0x000000b219197221 */ /* 0x000fe20000010000 */
[----:B--2---:R-:W-:-:S05]  /*3b90*/  FMUL.FTZ R178, R191, R190 ;  /* 0x000000bebfb27220 */ /* 0x004fca0000410000 */
[----:B------:R-:W-:-:S04]  /*3ba0*/  FSEL R178, R178, RZ, P6 ;  /* 0x000000ffb2b27208 */ /* 0x000fc80003000000 */
[----:B------:R-:W-:-:S04]  /*3bb0*/  F2FP.F16.F32.PACK_AB R178, RZ, R178 ;  /* 0x000000b2ffb2723e */ /* 0x000fc800000000ff */
[----:B------:R-:W-:-:S07]  /*3bc0*/  PRMT R172, R172, 0x5410, R178 ;  /* 0x00005410acac7816 */ /* 0x000fce00000000b2 */
.L_x_9884:
[----:B------:R-:W-:Y:S05]  /*3bd0*/  BSYNC B0 ;  /* 0x0000000000007941 */ /* 0x000fea0003800000 */
.L_x_9883:
[----:B------:R-:W-:Y:S04]  /*3be0*/  BSSY B0, `(.L_x_9885) ;  /* 0x0000010000007945 */ /* 0x000fe80003800000 */
[----:B------:R-:W-:Y:S05]  /*3bf0*/  @P3 BRA `(.L_x_9886) ;  /* 0x0000000000103947 */ /* 0x000fea0003800000 */
[----:B------:R-:W-:Y:S01]  /*3c00*/  MOV R178, RZ ;  /* 0x000000ff00b27202 */ /* 0x000fe20000000f00 */
[----:B------:R-:W-:Y:S06]  /*3c10*/  @!P0 BRA `(.L_x_9887) ;  /* 0x0000000000308947 */ /* 0x000fec0003800000 */
[----:B------:R-:W-:Y:S01]  /*3c20*/  HADD2.F32 R178, -RZ, R145.H0_H0 ;  /* 0x20000091ffb27230 */ /* 0x000fe20000004100 */
[----:B------:R-:W-:Y:S06]  /*3c30*/  BRA `(.L_x_9887) ;  /* 0x0000000000287947 */ /* 0x000fec0003800000 */
.L_x_9886:
        /* <DEDUP_REMOVED lines=10> */
.L_x_9887:
[----:B------:R-:W-:Y:S05]  /*3ce0*/  BSYNC B0 ;  /* 0x0000000000007941 */ /* 0x000fea0003800000 */
.L_x_9885:
        /* <DEDUP_REMOVED lines=9> */
[----:B-----5:R-:W-:-:S05]  /*3d80*/  @P6 HADD2.F32 R179, -RZ, R165.H0_H0 ;  /* 0x200000a5ffb36230 */ /* 0x020fca0000004100 */
[----:B------:R-:W-:-:S04]  /*3d90*/  @P6 FMUL.FTZ R178, R190, R179 ;  /* 0x000000b3beb26220 */ /* 0x000fc80000410000 */
[----:B------:R-:W-:Y:S01]  /*3da0*/  FADD.FTZ R26, R26, R178 ;  /* 0x000000b21a1a7221 */ /* 0x000fe20000010000 */
[----:B--2---:R-:W-:-:S05]  /*3db0*/  FMUL.FTZ R178, R191, R190 ;  /* 0x000000bebfb27220 */ /* 0x004fca0000410000 */
[----:B------:R-:W-:-:S04]  /*3dc0*/  FSEL R178, R178, RZ, P6 ;  /* 0x000000ffb2b27208 */ /* 0x000fc80003000000 */
[----:B------:R-:W-:-:S04]  /*3dd0*/  F2FP.F16.F32.PACK_AB R178, RZ, R178 ;  /* 0x000000b2ffb2723e */ /* 0x000fc800000000ff */
[----:B------:R-:W-:-:S07]  /*3de0*/  PRMT R173, R178, 0x7610, R173 ;  /* 0x00007610b2ad7816 */ /* 0x000fce00000000ad */
.L_x_9889:
[----:B------:R-:W-:Y:S05]  /*3df0*/  BSYNC B0 ;  /* 0x0000000000007941 */ /* 0x000fea0003800000 */
.L_x_9888:
[----:B------:R-:W-:Y:S04]  /*3e00*/  BSSY B0, `(.L_x_9890) ;  /* 0x000000f000007945 */ /* 0x000fe80003800000 */
[----:B------:R-:W-:Y:S05]  /*3e10*/  @P3 BRA `(.L_x_9891) ;  /* 0x0000000000103947 */ /* 0x000fea0003800000 */
[----:B------:R-:W-:Y:S01]  /*3e20*/  MOV R178, RZ ;  /* 0x000000ff00b27202 */ /* 0x000fe20000000f00 */
[----:B------:R-:W-:Y:S06]  /*3e30*/  @!P0 BRA `(.L_x_9892) ;  /* 0x00000000002c8947 */ /* 0x000fec0003800000 */
[----:B------:R-:W-:Y:S01]  /*3e40*/  HADD2.F32 R178, -RZ, R145.H1_H1 ;  /* 0x30000091ffb27230 */ /* 0x000fe20000004100 */
[----:B------:R-:W-:Y:S06]  /*3e50*/  BRA `(.L_x_9892) ;  /* 0x0000000000247947 */ /* 0x000fec0003800000 */
.L_x_9891:
[----:B------:R-:W2:Y:S01]  /*3e60*/  LDL R179, [R1] ;  /* 0x0000000001b37983 */ /* 0x000ea20000100800 */
        /* <DEDUP_REMOVED lines=8> */
.L_x_9892:
[----:B------:R-:W-:Y:S05]  /*3ef0*/  BSYNC B0 ;  /* 0x0000000000007941 */ /* 0x000fea0003800000 */
.L_x_9890:
        /* <DEDUP_REMOVED lines=16> */
.L_x_9894:
[----:B------:R-:W-:Y:S05]  /*4000*/  BSYNC B0 ;  /* 0x0000000000007941 */ /* 0x000fea0003800000 */
.L_x_9893:
[----:B------:R-:W-:Y:S04]  /*4010*/  BSSY B0, `(.L_x_9895) ;  /* 0x000000e000007945 */ /* 0x000fe80003800000 */
[----:B------:R-:W-:Y:S05]  /*4020*/  @P3 BRA `(.L_x_9896) ;  /* 0x0000000000103947 */ /* 0x000fea0003800000 */
[----:B------:R-:W-:Y:S01]  /*4030*/  MOV R178, RZ ;  /* 0x000000ff00b27202 */ /* 0x000fe20000000f00 */
[----:B------:R-:W-:Y:S06]  /*4040*/  @!P0 BRA `(.L_x_9897) ;  /* 0x0000000000288947 */ /* 0x000fec0003800000 */
[----:B------:R-:W-:Y:S01]  /*4050*/  HADD2.F32 R178, -RZ, R146.H0_H0 ;  /* 0x20000092ffb27230 */ /* 0x000fe20000004100 */
[----:B------:R-:W-:Y:S06]  /*4060*/  BRA `(.L_x_9897) ;  /* 0x0000000000207947 */ /* 0x000fec0003800000 */
.L_x_9896:
        /* <DEDUP_REMOVED lines=8> */
.L_x_9897:
[----:B------:R-:W-:Y:S05]  /*40f0*/  BSYNC B0 ;  /* 0x0000000000007941 */ /* 0x000fea0003800000 */
.L_x_9895:
        /* <DEDUP_REMOVED lines=16> */
.L_x_9899:
[----:B------:R-:W-:Y:S05]  /*4200*/  BSYNC B0 ;  /* 0x0000000000007941 */ /* 0x000fea0003800000 */
.L_x_9898:
[----:B------:R-:W-:Y:S04]  /*4210*/  BSSY B0, `(.L_x_9900) ;  /* 0x000000e000007945 */ /* 0x000fe80003800000 */
[----:B------:R-:W-:Y:S05]  /*4220*/  @P3 BRA `(.L_x_9901) ;  /* 0x0000000000103947 */ /* 0x000fea0003800000 */
[----:B------:R-:W-:Y:S01]  /*4230*/  MOV R178, RZ ;  /* 0x000000ff00b27202 */ /* 0x000fe20000000f00 */
[----:B------:R-:W-:Y:S06]  /*4240*/  @!P0 BRA `(.L_x_9902) ;  /* 0x0000000000288947 */ /* 0x000fec0003800000 */
[----:B------:R-:W-:Y:S01]  /*4250*/  HADD2.F32 R178, -RZ, R146.H1_H1 ;  /* 0x30000092ffb27230 */ /* 0x000fe20000004100 */
[----:B------:R-:W-:Y:S06]  /*4260*/  BRA `(.L_x_9902) ;  /* 0x0000000000207947 */ /* 0x000fec0003800000 */
.L_x_9901:
        /* <DEDUP_REMOVED lines=8> */
.L_x_9902:
[----:B------:R-:W-:Y:S05]  /*42f0*/  BSYNC B0 ;  /* 0x0000000000007941 */ /* 0x000fea0003800000 */
.L_x_9900:
        /* <DEDUP_REMOVED lines=16> */
.L_x_9904:
[----:B------:R-:W-:Y:S05]  /*4400*/  BSYNC B0 ;  /* 0x0000000000007941 */ /* 0x000fea0003800000 */
.L_x_9903:
[----:B------:R-:W-:Y:S04]  /*4410*/  BSSY B0, `(.L_x_9905) ;  /* 0x000000e000007945 */ /* 0x000fe80003800000 */
[----:B------:R-:W-:Y:S05]  /*4420*/  @P3 BRA `(.L_x_9906) ;  /* 0x0000000000103947 */ /* 0x000fea0003800000 */
[----:B------:R-:W-:Y:S01]  /*4430*/  MOV R178, RZ ;  /* 0x000000ff00b27202 */ /* 0x000fe20000000f00 */
[----:B------:R-:W-:Y:S06]  /*4440*/  @!P0 BRA `(.L_x_9907) ;  /* 0x0000000000288947 */ /* 0x000fec0003800000 */
[----:B------:R-:W-:Y:S01]  /*4450*/  HADD2.F32 R178, -RZ, R147.H0_H0 ;  /* 0x20000093ffb27230 */ /* 0x000fe20000004100 */
[----:B------:R-:W-:Y:S06]  /*4460*/  BRA `(.L_x_9907) ;  /* 0x0000000000207947 */ /* 0x000fec0003800000 */
.L_x_9906:
        /* <DEDUP_REMOVED lines=8> */
.L_x_9907:
[----:B------:R-:W-:Y:S05]  /*44f0*/  BSYNC B0 ;  /* 0x0000000000007941 */ /* 0x000fea0003800000 */
.L_x_9905:
        /* <DEDUP_REMOVED lines=16> */
.L_x_9909:
[----:B------:R-:W-:Y:S05]  /*4600*/  BSYNC B0 ;  /* 0x0000000000007941 */ /* 0x000fea0003800000 */
.L_x_9908:
[----:B------:R-:W-:Y:S04]  /*4610*/  BSSY B0, `(.L_x_9910) ;  /* 0x000000e000007945 */ /* 0x000fe80003800000 */
[----:B------:R-:W-:Y:S05]  /*4620*/  @P3 BRA `(.L_x_9911) ;  /* 0x0000000000103947 */ /* 0x000fea0003800000 */
[----:B------:R-:W-:Y:S01]  /*4630*/  MOV R178, RZ ;  /* 0x000000ff00b27202 */ /* 0x000fe20000000f00 */
[----:B------:R-:W-:Y:S06]  /*4640*/  @!P0 BRA `(.L_x_9912) ;  /* 0x0000000000288947 */ /* 0x000fec0003800000 */
[----:B------:R-:W-:Y:S01]  /*4650*/  HADD2.F32 R178, -RZ, R147.H1_H1 ;  /* 0x30000093ffb27230 */ /* 0x000fe20000004100 */
[----:B------:R-:W-:Y:S06]  /*4660*/  BRA `(.L_x_9912) ;  /* 0x0000000000207947 */ /* 0x000fec0003800000 */
.L_x_9911:
        /* <DEDUP_REMOVED lines=8> */
.L_x_9912:
[----:B------:R-:W-:Y:S05]  /*46f0*/  BSYNC B0 ;  /* 0x0000000000007941 */ /* 0x000fea0003800000 */
.L_x_9910:
[----:B------:R-:W-:Y:S01]  /*4700*/  @P1 F2FP.F16.F32.PACK_AB R179, RZ, R178 ;  /* 0x000000b2ffb3123e */ /* 0x000fe200000000ff */
        /* <DEDUP_REMOVED lines=8> */
[----:B-----5:R-:W-:-:S05]  /*4790*/  @P6 HADD2.F32 R190, -RZ, R167.H1_H1 ;  /* 0x300000a7ffbe6230 */ /* 0x020fca0000004100 */
[----:B------:R-:W-:-:S04]  /*47a0*/  @P6 FMUL.FTZ R179, R178, R190 ;  /* 0x000000beb2b36220 */ /* 0x000fc80000410000 */
[----:B------:R-:W-:Y:S01]  /*47b0*/  FADD.FTZ R31, R31, R179 ;  /* 0x000000b31f1f7221 */ /* 0x000fe20000010000 */
[----:B--2---:R-:W-:-:S05]  /*47c0*/  FMUL.FTZ R178, R191, R178 ;  /* 0x000000b2bfb27220 */ /* 0x004fca0000410000 */
[----:B------:R-:W-:-:S04]  /*47d0*/  FSEL R178, R178, RZ, P6 ;  /* 0x000000ffb2b27208 */ /* 0x000fc80003000000 */
[----:B------:R-:W-:-:S04]  /*47e0*/  F2FP.F16.F32.PACK_AB R178, RZ, R178 ;  /* 0x000000b2ffb2723e */ /* 0x000fc800000000ff */
[----:B------:R-:W-:-:S07]  /*47f0*/  PRMT R175, R175, 0x5410, R178 ;  /* 0x00005410afaf7816 */ /* 0x000fce00000000b2 */
.L_x_9914:
[----:B------:R-:W-:Y:S05]  /*4800*/  BSYNC B0 ;  /* 0x0000000000007941 */ /* 0x000fea0003800000 */
.L_x_9913:
        /* <DEDUP_REMOVED lines=12> */
.L_x_9916:
[----:B------:R-:W-:Y:S05]  /*48d0*/  BSYNC B0 ;  /* 0x0000000000007941 */ /* 0x000fea0003800000 */
.L_x_9915:
[----:B------:R-:W-:Y:S04]  /*48e0*/  BSSY B0, `(.L_x_9917) ;  /* 0x000000e000007945 */ /* 0x000fe80003800000 */
[----:B------:R-:W-:Y:S05]  /*48f0*/  @P3 BRA `(.L_x_9918) ;  /* 0x0000000000103947 */ /* 0x000fea0003800000 */
[----:B0-----:R-:W-:Y:S01]  /*4900*/  MOV R179, RZ ;  /* 0x000000ff00b37202 */ /* 0x001fe20000000f00 */
[----:B------:R-:W-:Y:S06]  /*4910*/  @!P0 BRA `(.L_x_9919) ;  /* 0x0000000000288947 */ /* 0x000fec0003800000 */
[----:B------:R-:W-:Y:S01]  /*4920*/  HADD2.F32 R179, -RZ, R148.H0_H0 ;  /* 0x20000094ffb37230 */ /* 0x000fe20000004100 */
[----:B------:R-:W-:Y:S06]  /*4930*/  BRA `(.L_x_9919) ;  /* 0x0000000000207947 */ /* 0x000fec0003800000 */
.L_x_9918:
        /* <DEDUP_REMOVED lines=8> */
.L_x_9919:
[----:B------:R-:W-:Y:S05]  /*49c0*/  BSYNC B0 ;  /* 0x0000000000007941 */ /* 0x000fea0003800000 */
.L_x_9917:
[----:B------:R-:W-:Y:S01]  /*49d0*/  @P1 F2FP.F16.F32.PACK_AB R178, RZ, R179 ;  /* 0x000000b3ffb2123e */ /* 0x000fe200000000ff */
        /* <DEDUP_REMOVED lines=9> */
[----:B-----5:R-:W-:-:S05]  /*4a70*/  @P6 HADD2.F32 R190, -RZ, R164.H0_H0 ;  /* 0x200000a4ffbe6230 */ /* 0x020fca0000004100 */
[-C--:B------:R-:W-:Y:S01]  /*4a80*/  @P6 FMUL.FTZ R179, R190, R178.reuse ;  /* 0x000000b2beb36220 */ /* 0x080fe20000410000 */
[----:B---3--:R-:W-:-:S03]  /*4a90*/  FMUL.FTZ R178, R191, R178 ;  /* 0x000000b2bfb27220 */ /* 0x008fc60000410000 */
[----:B------:R-:W-:Y:S02]  /*4aa0*/  FADD.FTZ R32, R32, R179 ;  /* 0x000000b320207221 */ /* 0x000fe40000010000 */
[----:B------:R-:W-:-:S04]  /*4ab0*/  FSEL R178, R178, RZ, P6 ;  /* 0x000000ffb2b27208 */ /* 0x000fc80003000000 */
[----:B------:R-:W-:-:S04]  /*4ac0*/  F2FP.F16.F32.PACK_AB R178, RZ, R178 ;  /* 0x000000b2ffb2723e */ /* 0x000fc800000000ff */
[----:B------:R-:W-:-:S07]  /*4ad0*/  PRMT R172, R178, 0x7610, R172 ;  /* 0x00007610b2ac7816 */ /* 0x000fce00000000ac */
.L_x_9921:
[----:B------:R-:W-:Y:S05]  /*4ae0*/  BSYNC B0 ;  /* 0x0000000000007941 */ /* 0x000fea0003800000 */
.L_x_9920:
[----:B------:R-:W-:Y:S04]  /*4af0*/  BSSY B0, `(.L_x_9922) ;  /* 0x000000e000007945 */ /* 0x000fe80003800000 */
[----:B------:R-:W-:Y:S05]  /*4b00*/  @P3 BRA `(.L_x_9923) ;  /* 0x0000000000103947 */ /* 0x000fea0003800000 */
[----:B------:R-:W-:Y:S01]  /*4b10*/  MOV R179, RZ ;  /* 0x000000ff00b37202 */ /* 0x000fe20000000f00 */
[----:B------:R-:W-:Y:S06]  /*4b20*/  @!P0 BRA `(.L_x_9924) ;  /* 0x0000000000288947 */ /* 0x000fec0003800000 */
[----:B------:R-:W-:Y:S01]  /*4b30*/  HADD2.F32 R179, -RZ, R148.H1_H1 ;  /* 0x30000094ffb37230 */ /* 0x000fe20000004100 */
[----:B------:R-:W-:Y:S06]  /*4b40*/  BRA `(.L_x_9924) ;  /* 0x0000000000207947 */ /* 0x000fec0003800000 */
.L_x_9923:
        /* <DEDUP_REMOVED lines=8> */
.L_x_9924:
[----:B------:R-:W-:Y:S05]  /*4bd0*/  BSYNC B0 ;  /* 0x0000000000007941 */ /* 0x000fea0003800000 */
.L_x_9922:
        /* <DEDUP_REMOVED lines=16> */
.L_x_9926:
[----:B------:R-:W-:Y:S05]  /*4ce0*/  BSYNC B0 ;  /* 0x0000000000007941 */ /* 0x000fea0003800000 */
.L_x_9925:
[----:B------:R-:W-:Y:S04]  /*4cf0*/  BSSY B0, `(.L_x_9927) ;  /* 0x000000e000007945 */ /* 0x000fe80003800000 */
[----:B------:R-:W-:Y:S05]  /*4d00*/  @P3 BRA `(.L_x_9928) ;  /* 0x0000000000103947 */ /* 0x000fea0003800000 */
[----:B------:R-:W-:Y:S01]  /*4d10*/  MOV R179, RZ ;  /* 0x000000ff00b37202 */ /* 0x000fe20000000f00 */
[----:B------:R-:W-:Y:S06]  /*4d20*/  @!P0 BRA `(.L_x_9929) ;  /* 0x0000000000288947 */ /* 0x000fec0003800000 */
[----:B------:R-:W-:Y:S01]  /*4d30*/  HADD2.F32 R179, -RZ, R149.H0_H0 ;  /* 0x20000095ffb37230 */ /* 0x000fe20000004100 */
[----:B------:R-:W-:Y:S06]  /*4d40*/  BRA `(.L_x_9929) ;  /* 0x0000000000207947 */ /* 0x000fec0003800000 */
.L_x_9928:
        /* <DEDUP_REMOVED lines=8> */
.L_x_9929:
[----:B------:R-:W-:Y:S05]  /*4dd0*/  BSYNC B0 ;  /* 0x0000000000007941 */ /* 0x000fea0003800000 */
.L_x_9927:
        /* <DEDUP_REMOVED lines=9> */
[----:B-----5:R-:W-:-:S05]  /*4e70*/  @P6 HADD2.F32 R190, -RZ, R165.H0_H0 ;  /* 0x200000a5ffbe6230 */ /* 0x020fca0000004100 */
[----:B------:R-:W-:-:S04]  /*4e80*/  @P6 FMUL.FTZ R179, R190, R178 ;  /* 0x000000b2beb36220 */ /* 0x000fc80000410000 */
[----:B------:R-:W-:Y:S01]  /*4e90*/  FADD.FTZ R34, R34, R179 ;  /* 0x000000b322227221 */ /* 0x000fe20000010000 */
[----:B--2---:R-:W-:-:S05]  /*4ea0*/  FMUL.FTZ R178, R191, R178 ;  /* 0x000000b2bfb27220 */ /* 0x004fca0000410000 */
[----:B------:R-:W-:-:S04]  /*4eb0*/  FSEL R178, R178, RZ, P6 ;  /* 0x000000ffb2b27208 */ /* 0x000fc80003000000 */
[----:B------:R-:W-:-:S04]  /*4ec0*/  F2FP.F16.F32.PACK_AB R178, RZ, R178 ;  /* 0x000000b2ffb2723e */ /* 0x000fc800000000ff */
[----:B------:R-:W-:-:S07]  /*4ed0*/  PRMT R173, R178, 0x7610, R173 ;  /* 0x00007610b2ad7816 */ /* 0x000fce00000000ad */
.L_x_9931:
[----:B------:R-:W-:Y:S05]  /*4ee0*/  BSYNC B0 ;  /* 0x0000000000007941 */ /* 0x000fea0003800000 */
.L_x_9930:
[----:B------:R-:W-:Y:S04]  /*4ef0*/  BSSY B0, `(.L_x_9932) ;  /* 0x000000e000007945 */ /* 0x000fe80003800000 */
[----:B------:R-:W-:Y:S05]  /*4f00*/  @P3 BRA `(.L_x_9933) ;  /* 0x0000000000103947 */ /* 0x000fea0003800000 */
[----:B------:R-:W-:Y:S01]  /*4f10*/  MOV R179, RZ ;  /* 0x000000ff00b37202 */ /* 0x000fe20000000f00 */
[----:B------:R-:W-:Y:S06]  /*4f20*/  @!P0 BRA `(.L_x_9934) ;  /* 0x0000000000288947 */ /* 0x000fec0003800000 */
[----:B------:R-:W-:Y:S01]  /*4f30*/  HADD2.F32 R179, -RZ, R149.H1_H1 ;  /* 0x30000095ffb37230 */ /* 0x000fe20000004100 */
[----:B------:R-:W-:Y:S06]  /*4f40*/  BRA `(.L_x_9934) ;  /* 0x0000000000207947 */ /* 0x000fec0003800000 */
.L_x_9933:
        /* <DEDUP_REMOVED lines=8> */
.L_x_9934:
[----:B------:R-:W-:Y:S05]  /*4fd0*/  BSYNC B0 ;  /* 0x0000000000007941 */ /* 0x000fea0003800000 */
.L_x_9932:
        /* <DEDUP_REMOVED lines=16> */
.L_x_9936:
[----:B------:R-:W-:Y:S05]  /*50e0*/  BSYNC B0 ;  /* 0x0000000000007941 */ /* 0x000fea0003800000 */
.L_x_9935:
[----:B------:R-:W-:Y:S04]  /*50f0*/  BSSY B0, `(.L_x_9937) ;  /* 0x000000e000007945 */ /* 0x000fe80003800000 */
[----:B------:R-:W-:Y:S05]  /*5100*/  @P3 BRA `(.L_x_9938) ;  /* 0x0000000000103947 */ /* 0x000fea0003800000 */
[----:B------:R-:W-:Y:S01]  /*5110*/  MOV R179, RZ ;  /* 0x000000ff00b37202 */ /* 0x000fe20000000f00 */
[----:B------:R-:W-:Y:S06]  /*5120*/  @!P0 BRA `(.L_x_9939) ;  /* 0x0000000000288947 */ /* 0x000fec0003800000 */
[----:B------:R-:W-:Y:S01]  /*5130*/  HADD2.F32 R179, -RZ, R150.H0_H0 ;  /* 0x20000096ffb37230 */ /* 0x000fe20000004100 */
[----:B------:R-:W-:Y:S06]  /*5140*/  BRA `(.L_x_9939) ;  /* 0x0000000000207947 */ /* 0x000fec0003800000 */
.L_x_9938:
        /* <DEDUP_REMOVED lines=8> */
.L_x_9939:
[----:B------:R-:W-:Y:S05]  /*51d0*/  BSYNC B0 ;  /* 0x0000000000007941 */ /* 0x000fea0003800000 */
.L_x_9937:
        /* <DEDUP_REMOVED lines=16> */
.L_x_9941:
[----:B------:R-:W-:Y:S05]  /*52e0*/  BSYNC B0 ;  /* 0x0000000000007941 */ /* 0x000fea0003800000 */
.L_x_9940:
[----:B------:R-:W-:Y:S04]  /*52f0*/  BSSY B0, `(.L_x_9942) ;  /* 0x000000e000007945 */ /* 0x000fe80003800000 */
[----:B------:R-:W-:Y:S05]  /*5300*/  @P3 BRA `(.L_x_9943) ;  /* 0x0000000000103947 */ /* 0x000fea0003800000 */
[----:B------:R-:W-:Y:S01]  /*5310*/  MOV R179, RZ ;  /* 0x000000ff00b37202 */ /* 0x000fe20000000f00 */
[----:B------:R-:W-:Y:S06]  /*5320*/  @!P0 BRA `(.L_x_9944) ;  /* 0x0000000000288947 */ /* 0x000fec0003800000 */
[----:B------:R-:W-:Y:S01]  /*5330*/  HADD2.F32 R179, -RZ, R150.H1_H1 ;  /* 0x30000096ffb37230 */ /* 0x000fe20000004100 */
[----:B------:R-:W-:Y:S06]  /*5340*/  BRA `(.L_x_9944) ;  /* 0x0000000000207947 */ /* 0x000fec0003800000 */
.L_x_9943:
        /* <DEDUP_REMOVED lines=8> */
.L_x_9944:
[----:B------:R-:W-:Y:S05]  /*53d0*/  BSYNC B0 ;  /* 0x0000000000007941 */ /* 0x000fea0003800000 */
.L_x_9942:
        /* <DEDUP_REMOVED lines=16> */
.L_x_9946:
[----:B------:R-:W-:Y:S05]  /*54e0*/  BSYNC B0 ;  /* 0x0000000000007941 */ /* 0x000fea0003800000 */
.L_x_9945:
[----:B------:R-:W-:Y:S04]  /*54f0*/  BSSY B0, `(.L_x_9947) ;  /* 0x000000e000007945 */ /* 0x000fe80003800000 */
[----:B------:R-:W-:Y:S05]  /*5500*/  @P3 BRA `(.L_x_9948) ;  /* 0x0000000000103947 */ /* 0x000fea0003800000 */
[----:B------:R-:W-:Y:S01]  /*5510*/  MOV R179, RZ ;  /* 0x000000ff00b37202 */ /* 0x000fe20000000f00 */
[----:B------:R-:W-:Y:S06]  /*5520*/  @!P0 BRA `(.L_x_9949) ;  /* 0x0000000000288947 */ /* 0x000fec0003800000 */
[----:B------:R-:W-:Y:S01]  /*5530*/  HADD2.F32 R179, -RZ, R151.H0_H0 ;  /* 0x20000097ffb37230 */ /* 0x000fe20000004100 */
[----:B------:R-:W-:Y:S06]  /*5540*/  BRA `(.L_x_9949) ;  /* 0x0000000000207947 */ /* 0x000fec0003800000 */
.L_x_9948:
        /* <DEDUP_REMOVED lines=8> */
.L_x_9949:
[----:B------:R-:W-:Y:S05]  /*55d0*/  BSYNC B0 ;  /* 0x0000000000007941 */ /* 0x000fea0003800000 */
.L_x_9947:
        /* <DEDUP_REMOVED lines=16> */
.L_x_9951:
[----:B------:R-:W-:Y:S05]  /*56e0*/  BSYNC B0 ;  /* 0x0000000000007941 */ /* 0x000fea0003800000 */
.L_x_9950:
[----:B------:R-:W-:Y:S04]  /*56f0*/  BSSY B0, `(.L_x_9952) ;  /* 0x000000e000007945 */ /* 0x000fe80003800000 */
[----:B------:R-:W-:Y:S05]  /*5700*/  @P3 BRA `(.L_x_9953) ;  /* 0x0000000000103947 */ /* 0x000fea0003800000 */
[----:B------:R-:W-:Y:S01]  /*5710*/  MOV R179, RZ ;  /* 0x000000ff00b37202 */ /* 0x000fe20000000f00 */
[----:B------:R-:W-:Y:S06]  /*5720*/  @!P0 BRA `(.L_x_9954) ;  /* 0x0000000000288947 */ /* 0x000fec0003800000 */
[----:B------:R-:W-:Y:S01]  /*5730*/  HADD2.F32 R179, -RZ, R151.H1_H1 ;  /* 0x30000097ffb37230 */ /* 0x000fe20000004100 */
[----:B------:R-:W-:Y:S06]  /*5740*/  BRA `(.L_x_9954) ;  /* 0x0000000000207947 */ /* 0x000fec0003800000 */
.L_x_9953:
        /* <DEDUP_REMOVED lines=8> */
.L_x_9954:
[----:B------:R-:W-:Y:S05]  /*57d0*/  BSYNC B0 ;  /* 0x0000000000007941 */ /* 0x000fea0003800000 */
.L_x_9952:
        /* <DEDUP_REMOVED lines=16> */
.L_x_9956:
[----:B------:R-:W-:Y:S05]  /*58e0*/  BSYNC B0 ;  /* 0x0000000000007941 */ /* 0x000fea0003800000 */
.L_x_9955:
        /* <DEDUP_REMOVED lines=13> */
.L_x_9958:
[----:B------:R-:W-:Y:S05]  /*59c0*/  BSYNC B0 ;  /* 0x0000000000007941 */ /* 0x000fea0003800000 */
.L_x_9957:
[----:B------:R-:W-:Y:S04]  /*59d0*/  BSSY B0, `(.L_x_9959) ;  /* 0x000000e000007945 */ /* 0x000fe80003800000 */
[----:B------:R-:W-:Y:S05]  /*59e0*/  @P3 BRA `(.L_x_9960) ;  /* 0x0000000000103947 */ /* 0x000fea0003800000 */
[----:B0-----:R-:W-:Y:S01]  /*59f0*/  MOV R179, RZ ;  /* 0x000000ff00b37202 */ /* 0x001fe20000000f00 */
[----:B------:R-:W-:Y:S06]  /*5a00*/  @!P0 BRA `(.L_x_9961) ;  /* 0x0000000000288947 */ /* 0x000fec0003800000 */
[----:B------:R-:W-:Y:S01]  /*5a10*/  HADD2.F32 R179, -RZ, R152.H0_H0 ;  /* 0x20000098ffb37230 */ /* 0x000fe20000004100 */
[----:B------:R-:W-:Y:S06]  /*5a20*/  BRA `(.L_x_9961) ;  /* 0x0000000000207947 */ /* 0x000fec0003800000 */
.L_x_9960:
        /* <DEDUP_REMOVED lines=8> */
.L_x_9961:
[----:B------:R-:W-:Y:S05]  /*5ab0*/  BSYNC B0 ;  /* 0x0000000000007941 */ /* 0x000fea0003800000 */
.L_x_9959:
        /* <DEDUP_REMOVED lines=17> */
.L_x_9963:
[----:B------:R-:W-:Y:S05]  /*5bd0*/  BSYNC B0 ;  /* 0x0000000000007941 */ /* 0x000fea0003800000 */
.L_x_9962:
[----:B------:R-:W-:Y:S04]  /*5be0*/  BSSY B0, `(.L_x_9964) ;  /* 0x000000e000007945 */ /* 0x000fe80003800000 */
[----:B------:R-:W-:Y:S05]  /*5bf0*/  @P3 BRA `(.L_x_9965) ;  /* 0x0000000000103947 */ /* 0x000fea0003800000 */
[----:B------:R-:W-:Y:S01]  /*5c00*/  MOV R178, RZ ;  /* 0x000000ff00b27202 */ /* 0x000fe20000000f00 */
[----:B------:R-:W-:Y:S06]  /*5c10*/  @!P0 BRA `(.L_x_9966) ;  /* 0x0000000000288947 */ /* 0x000fec0003800000 */
[----:B------:R-:W-:Y:S01]  /*5c20*/  HADD2.F32 R178, -RZ, R152.H1_H1 ;  /* 0x30000098ffb27230 */ /* 0x000fe20000004100 */
[----:B------:R-:W-:Y:S06]  /*5c30*/  BRA `(.L_x_9966) ;  /* 0x0000000000207947 */ /* 0x000fec0003800000 */
.L_x_9965:
        /* <DEDUP_REMOVED lines=8> */
.L_x_9966:
[----:B------:R-:W-:Y:S05]  /*5cc0*/  BSYNC B0 ;  /* 0x0000000000007941 */ /* 0x000fea0003800000 */
.L_x_9964:
        /* <DEDUP_REMOVED lines=16> */
.L_x_9968:
[----:B------:R-:W-:Y:S05]  /*5dd0*/  BSYNC B0 ;  /* 0x0000000000007941 */ /* 0x000fea0003800000 */
.L_x_9967:
[----:B------:R-:W-:Y:S04]  /*5de0*/  BSSY B0, `(.L_x_9969) ;  /* 0x000000e000007945 */ /* 0x000fe80003800000 */
[----:B------:R-:W-:Y:S05]  /*5df0*/  @P3 BRA `(.L_x_9970) ;  /* 0x0000000000103947 */ /* 0x000fea0003800000 */
[----:B------:R-:W-:Y:S01]  /*5e00*/  MOV R178, RZ ;  /* 0x000000ff00b27202 */ /* 0x000fe20000000f00 */
[----:B------:R-:W-:Y:S06]  /*5e10*/  @!P0 BRA `(.L_x_9971) ;  /* 0x0000000000288947 */ /* 0x000fec0003800000 */
[----:B------:R-:W-:Y:S01]  /*5e20*/  HADD2.F32 R178, -RZ, R153.H0_H0 ;  /* 0x20000099ffb27230 */ /* 0x000fe20000004100 */
[----:B------:R-:W-:Y:S06]  /*5e30*/  BRA `(.L_x_9971) ;  /* 0x0000000000207947 */ /* 0x000fec0003800000 */
.L_x_9970:
        /* <DEDUP_REMOVED lines=8> */
.L_x_9971:
[----:B------:R-:W-:Y:S05]  /*5ec0*/  BSYNC B0 ;  /* 0x0000000000007941 */ /* 0x000fea0003800000 */
.L_x_9969:
        /* <DEDUP_REMOVED lines=16> */
.L_x_9973:
[----:B------:R-:W-:Y:S05]  /*5fd0*/  BSYNC B0 ;  /* 0x0000000000007941 */ /* 0x000fea0003800000 */
.L_x_9972:
[----:B------:R-:W-:Y:S04]  /*5fe0*/  BSSY B0, `(.L_x_9974) ;  /* 0x000000e000007945 */ /* 0x000fe80003800000 */
[----:B------:R-:W-:Y:S05]  /*5ff0*/  @P3 BRA `(.L_x_9975) ;  /* 0x0000000000103947 */ /* 0x000fea0003800000 */
[----:B------:R-:W-:Y:S01]  /*6000*/  MOV R178, RZ ;  /* 0x000000ff00b27202 */ /* 0x000fe20000000f00 */
[----:B------:R-:W-:Y:S06]  /*6010*/  @!P0 BRA `(.L_x_9976) ;  /* 0x0000000000288947 */ /* 0x000fec0003800000 */
[----:B------:R-:W-:Y:S01]  /*6020*/  HADD2.F32 R178, -RZ, R153.H1_H1 ;  /* 0x30000099ffb27230 */ /* 0x000fe20000004100 */
[----:B------:R-:W-:Y:S06]  /*6030*/  BRA `(.L_x_9976) ;  /* 0x0000000000207947 */ /* 0x000fec0003800000 */
.L_x_9975:
        /* <DEDUP_REMOVED lines=8> */
.L_x_9976:
[----:B------:R-:W-:Y:S05]  /*60c0*/  BSYNC B0 ;  /* 0x0000000000007941 */ /* 0x000fea0003800000 */
.L_x_9974:
        /* <DEDUP_REMOVED lines=16> */
.L_x_9978:
[----:B------:R-:W-:Y:S05]  /*61d0*/  BSYNC B0 ;  /* 0x0000000000007941 */ /* 0x000fea0003800000 */
.L_x_9977:
[----:B------:R-:W-:Y:S04]  /*61e0*/  BSSY B0, `(.L_x_9979) ;  /* 0x000000e000007945 */ /* 0x000fe80003800000 */
[----:B------:R-:W-:Y:S05]  /*61f0*/  @P3 BRA `(.L_x_9980) ;  /* 0x0000000000103947 */ /* 0x000fea0003800000 */
[----:B------:R-:W-:Y:S01]  /*6200*/  MOV R178, RZ ;  /* 0x000000ff00b27202 */ /* 0x000fe20000000f00 */
[----:B------:R-:W-:Y:S06]  /*6210*/  @!P0 BRA `(.L_x_9981) ;  /* 0x0000000000288947 */ /* 0x000fec0003800000 */
[----:B------:R-:W-:Y:S01]  /*6220*/  HADD2.F32 R178, -RZ, R154.H0_H0 ;  /* 0x2000009affb27230 */ /* 0x000fe20000004100 */
[----:B------:R-:W-:Y:S06]  /*6230*/  BRA `(.L_x_9981) ;  /* 0x0000000000207947 */ /* 0x000fec0003800000 */
.L_x_9980:
        /* <DEDUP_REMOVED lines=8> */
.L_x_9981:
[----:B------:R-:W-:Y:S05]  /*62c0*/  BSYNC B0 ;  /* 0x0000000000007941 */ /* 0x000fea0003800000 */
.L_x_9979:
        /* <DEDUP_REMOVED lines=16> */
.L_x_9983:
[----:B------:R-:W-:Y:S05]  /*63d0*/  BSYNC B0 ;  /* 0x0000000000007941 */ /* 0x000fea0003800000 */
.L_x_9982:
[----:B------:R-:W-:Y:S04]  /*63e0*/  BSSY B0, `(.L_x_9984) ;  /* 0x000000e000007945 */ /* 0x000fe80003800000 */
[----:B------:R-:W-:Y:S05]  /*63f0*/  @P3 BRA `(.L_x_9985) ;  /* 0x0000000000103947 */ /* 0x000fea0003800000 */
[----:B------:R-:W-:Y:S01]  /*6400*/  MOV R178, RZ ;  /* 0x000000ff00b27202 */ /* 0x000fe20000000f00 */
[----:B------:R-:W-:Y:S06]  /*6410*/  @!P0 BRA `(.L_x_9986) ;  /* 0x0000000000288947 */ /* 0x000fec0003800000 */
[----:B------:R-:W-:Y:S01]  /*6420*/  HADD2.F32 R178, -RZ, R154.H1_H1 ;  /* 0x3000009affb27230 */ /* 0x000fe20000004100 */
[----:B------:R-:W-:Y:S06]  /*6430*/  BRA `(.L_x_9986) ;  /* 0x0000000000207947 */ /* 0x000fec0003800000 */
.L_x_9985:
        /* <DEDUP_REMOVED lines=8> */
.L_x_9986:
[----:B------:R-:W-:Y:S05]  /*64c0*/  BSYNC B0 ;  /* 0x0000000000007941 */ /* 0x000fea0003800000 */
.L_x_9984:
        /* <DEDUP_REMOVED lines=16> */
.L_x_9988:
[----:B------:R-:W-:Y:S05]  /*65d0*/  BSYNC B0 ;  /* 0x0000000000007941 */ /* 0x000fea0003800000 */
.L_x_9987:
[----:B------:R-:W-:Y:S04]  /*65e0*/  BSSY B0, `(.L_x_9989) ;  /* 0x000000e000007945 */ /* 0x000fe80003800000 */
[----:B------:R-:W-:Y:S05]  /*65f0*/  @P3 BRA `(.L_x_9990) ;  /* 0x0000000000103947 */ /* 0x000fea0003800000 */
[----:B------:R-:W-:Y:S01]  /*6600*/  MOV R178, RZ ;  /* 0x000000ff00b27202 */ /* 0x000fe20000000f00 */
[----:B------:R-:W-:Y:S06]  /*6610*/  @!P0 BRA `(.L_x_9991) ;  /* 0x0000000000288947 */ /* 0x000fec0003800000 */
[----:B------:R-:W-:Y:S01]  /*6620*/  HADD2.F32 R178, -RZ, R155.H0_H0 ;  /* 0x2000009bffb27230 */ /* 0x000fe20000004100 */
[----:B------:R-:W-:Y:S06]  /*6630*/  BRA `(.L_x_9991) ;  /* 0x0000000000207947 */ /* 0x000fec0003800000 */
.L_x_9990:
        /* <DEDUP_REMOVED lines=8> */
.L_x_9991:
[----:B------:R-:W-:Y:S05]  /*66c0*/  BSYNC B0 ;  /* 0x0000000000007941 */ /* 0x000fea0003800000 */
.L_x_9989:
        /* <DEDUP_REMOVED lines=16> */
.L_x_9993:
[----:B------:R-:W-:Y:S05]  /*67d0*/  BSYNC B0 ;  /* 0x0000000000007941 */ /* 0x000fea0003800000 */
.L_x_9992:
[----:B------:R-:W-:Y:S04]  /*67e0*/  BSSY B0, `(.L_x_9994) ;  /* 0x000000e000007945 */ /* 0x000fe80003800000 */
[----:B------:R-:W-:Y:S05]  /*67f0*/  @P3 BRA `(.L_x_9995) ;  /* 0x0000000000103947 */ /* 0x000fea0003800000 */
[----:B------:R-:W-:Y:S01]  /*6800*/  MOV R178, RZ ;  /* 0x000000ff00b27202 */ /* 0x000fe20000000f00 */
[----:B------:R-:W-:Y:S06]  /*6810*/  @!P0 BRA `(.L_x_9996) ;  /* 0x0000000000288947 */ /* 0x000fec0003800000 */
[----:B------:R-:W-:Y:S01]  /*6820*/  HADD2.F32 R178, -RZ, R155.H1_H1 ;  /* 0x3000009bffb27230 */ /* 0x000fe20000004100 */
[----:B------:R-:W-:Y:S06]  /*6830*/  BRA `(.L_x_9996) ;  /* 0x0000000000207947 */ /* 0x000fec0003800000 */
.L_x_9995:
        /* <DEDUP_REMOVED lines=8> */
.L_x_9996:
[----:B------:R-:W-:Y:S05]  /*68c0*/  BSYNC B0 ;  /* 0x0000000000007941 */ /* 0x000fea0003800000 */
.L_x_9994:
        /* <DEDUP_REMOVED lines=16> */
.L_x_9998:
[----:B------:R-:W-:Y:S05]  /*69d0*/  BSYNC B0 ;  /* 0x0000000000007941 */ /* 0x000fea0003800000 */
.L_x_9997:
        /* <DEDUP_REMOVED lines=12> */
.L_x_10000:
[----:B------:R-:W-:Y:S05]  /*6aa0*/  BSYNC B0 ;  /* 0x0000000000007941 */ /* 0x000fea0003800000 */
.L_x_9999:
[----:B------:R-:W-:Y:S04]  /*6ab0*/  BSSY B0, `(.L_x_10001) ;  /* 0x000000e000007945 */ /* 0x000fe80003800000 */
[----:B------:R-:W-:Y:S05]  /*6ac0*/  @P3 BRA `(.L_x_10002) ;  /* 0x0000000000103947 */ /* 0x000fea0003800000 */
[----:B0-----:R-:W-:Y:S01]  /*6ad0*/  MOV R179, RZ ;  /* 0x000000ff00b37202 */ /* 0x001fe20000000f00 */
[----:B------:R-:W-:Y:S06]  /*6ae0*/  @!P0 BRA `(.L_x_10003) ;  /* 0x0000000000288947 */ /* 0x000fec0003800000 */
[----:B------:R-:W-:Y:S01]  /*6af0*/  HADD2.F32 R179, -RZ, R156.H0_H0 ;  /* 0x2000009cffb37230 */ /* 0x000fe20000004100 */
[----:B------:R-:W-:Y:S06]  /*6b00*/  BRA `(.L_x_10003) ;  /* 0x0000000000207947 */ /* 0x000fec0003800000 */
.L_x_10002:
        /* <DEDUP_REMOVED lines=8> */
.L_x_10003:
[----:B------:R-:W-:Y:S05]  /*6b90*/  BSYNC B0 ;  /* 0x0000000000007941 */ /* 0x000fea0003800000 */
.L_x_10001:
        /* <DEDUP_REMOVED lines=17> */
.L_x_10005:
[----:B------:R-:W-:Y:S05]  /*6cb0*/  BSYNC B0 ;  /* 0x0000000000007941 */ /* 0x000fea0003800000 */
.L_x_10004:
[----:B------:R-:W-:Y:S04]  /*6cc0*/  BSSY B0, `(.L_x_10006) ;  /* 0x000000e000007945 */ /* 0x000fe80003800000 */
[----:B------:R-:W-:Y:S05]  /*6cd0*/  @P3 BRA `(.L_x_10007) ;  /* 0x0000000000103947 */ /* 0x000fea0003800000 */
[----:B------:R-:W-:Y:S01]  /*6ce0*/  MOV R178, RZ ;  /* 0x000000ff00b27202 */ /* 0x000fe20000000f00 */
[----:B------:R-:W-:Y:S06]  /*6cf0*/  @!P0 BRA `(.L_x_10008) ;  /* 0x0000000000288947 */ /* 0x000fec0003800000 */
[----:B------:R-:W-:Y:S01]  /*6d00*/  HADD2.F32 R178, -RZ, R156.H1_H1 ;  /* 0x3000009cffb27230 */ /* 0x000fe20000004100 */
[----:B------:R-:W-:Y:S06]  /*6d10*/  BRA `(.L_x_10008) ;  /* 0x0000000000207947 */ /* 0x000fec0003800000 */
.L_x_10007:
        /* <DEDUP_REMOVED lines=8> */
.L_x_10008:
[----:B------:R-:W-:Y:S05]  /*6da0*/  BSYNC B0 ;  /* 0x0000000000007941 */ /* 0x000fea0003800000 */
.L_x_10006:
        /* <DEDUP_REMOVED lines=16> */
.L_x_10010:
[----:B------:R-:W-:Y:S05]  /*6eb0*/  BSYNC B0 ;  /* 0x0000000000007941 */ /* 0x000fea0003800000 */
.L_x_10009:
[----:B------:R-:W-:Y:S04]  /*6ec0*/  BSSY B0, `(.L_x_10011) ;  /* 0x000000e000007945 */ /* 0x000fe80003800000 */
[----:B------:R-:W-:Y:S05]  /*6ed0*/  @P3 BRA `(.L_x_10012) ;  /* 0x0000000000103947 */ /* 0x000fea0003800000 */
[----:B------:R-:W-:Y:S01]  /*6ee0*/  MOV R178, RZ ;  /* 0x000000ff00b27202 */ /* 0x000fe20000000f00 */
[----:B------:R-:W-:Y:S06]  /*6ef0*/  @!P0 BRA `(.L_x_10013) ;  /* 0x0000000000288947 */ /* 0x000fec0003800000 */
[----:B------:R-:W-:Y:S01]  /*6f00*/  HADD2.F32 R178, -RZ, R157.H0_H0 ;  /* 0x2000009dffb27230 */ /* 0x000fe20000004100 */
[----:B------:R-:W-:Y:S06]  /*6f10*/  BRA `(.L_x_10013) ;  /* 0x0000000000207947 */ /* 0x000fec0003800000 */
.L_x_10012:
        /* <DEDUP_REMOVED lines=8> */
.L_x_10013:
[----:B------:R-:W-:Y:S05]  /*6fa0*/  BSYNC B0 ;  /* 0x0000000000007941 */ /* 0x000fea0003800000 */
.L_x_10011:
        /* <DEDUP_REMOVED lines=16> */
.L_x_10015:
[----:B------:R-:W-:Y:S05]  /*70b0*/  BSYNC B0 ;  /* 0x0000000000007941 */ /* 0x000fea0003800000 */
.L_x_10014:
[----:B------:R-:W-:Y:S04]  /*70c0*/  BSSY B0, `(.L_x_10016) ;  /* 0x000000e000007945 */ /* 0x000fe80003800000 */
[----:B------:R-:W-:Y:S05]  /*70d0*/  @P3 BRA `(.L_x_10017) ;  /* 0x0000000000103947 */ /* 0x000fea0003800000 */
[----:B------:R-:W-:Y:S01]  /*70e0*/  MOV R178, RZ ;  /* 0x000000ff00b27202 */ /* 0x000fe20000000f00 */
[----:B------:R-:W-:Y:S06]  /*70f0*/  @!P0 BRA `(.L_x_10018) ;  /* 0x0000000000288947 */ /* 0x000fec0003800000 */
[----:B------:R-:W-:Y:S01]  /*7100*/  HADD2.F32 R178, -RZ, R157.H1_H1 ;  /* 0x3000009dffb27230 */ /* 0x000fe20000004100 */
[----:B------:R-:W-:Y:S06]  /*7110*/  BRA `(.L_x_10018) ;  /* 0x0000000000207947 */ /* 0x000fec0003800000 */
.L_x_10017:
        /* <DEDUP_REMOVED lines=8> */
.L_x_10018:
[----:B------:R-:W-:Y:S05]  /*71a0*/  BSYNC B0 ;  /* 0x0000000000007941 */ /* 0x000fea0003800000 */
.L_x_10016:
        /* <DEDUP_REMOVED lines=16> */
.L_x_10020:
[----:B------:R-:W-:Y:S05]  /*72b0*/  BSYNC B0 ;  /* 0x0000000000007941 */ /* 0x000fea0003800000 */
.L_x_10019:
[----:B------:R-:W-:Y:S04]  /*72c0*/  BSSY B0, `(.L_x_10021) ;  /* 0x000000e000007945 */ /* 0x000fe80003800000 */
[----:B------:R-:W-:Y:S05]  /*72d0*/  @P3 BRA `(.L_x_10022) ;  /* 0x0000000000103947 */ /* 0x000fea0003800000 */
[----:B------:R-:W-:Y:S01]  /*72e0*/  MOV R178, RZ ;  /* 0x000000ff00b27202 */ /* 0x000fe20000000f00 */
[----:B------:R-:W-:Y:S06]  /*72f0*/  @!P0 BRA `(.L_x_10023) ;  /* 0x0000000000288947 */ /* 0x000fec0003800000 */
[----:B------:R-:W-:Y:S01]  /*7300*/  HADD2.F32 R178, -RZ, R158.H0_H0 ;  /* 0x2000009effb27230 */ /* 0x000fe20000004100 */
[----:B------:R-:W-:Y:S06]  /*7310*/  BRA `(.L_x_10023) ;  /* 0x0000000000207947 */ /* 0x000fec0003800000 */
.L_x_10022:
        /* <DEDUP_REMOVED lines=8> */
.L_x_10023:
[----:B------:R-:W-:Y:S05]  /*73a0*/  BSYNC B0 ;  /* 0x0000000000007941 */ /* 0x000fea0003800000 */
.L_x_10021:
        /* <DEDUP_REMOVED lines=16> */
.L_x_10025:
[----:B------:R-:W-:Y:S05]  /*74b0*/  BSYNC B0 ;  /* 0x0000000000007941 */ /* 0x000fea0003800000 */
.L_x_10024:
[----:B------:R-:W-:Y:S04]  /*74c0*/  BSSY B0, `(.L_x_10026) ;  /* 0x000000e000007945 */ /* 0x000fe80003800000 */
[----:B------:R-:W-:Y:S05]  /*74d0*/  @P3 BRA `(.L_x_10027) ;  /* 0x0000000000103947 */ /* 0x000fea0003800000 */
[----:B------:R-:W-:Y:S01]  /*74e0*/  MOV R178, RZ ;  /* 0x000000ff00b27202 */ /* 0x000fe20000000f00 */
[----:B------:R-:W-:Y:S06]  /*74f0*/  @!P0 BRA `(.L_x_10028) ;  /* 0x0000000000288947 */ /* 0x000fec0003800000 */
[----:B------:R-:W-:Y:S01]  /*7500*/  HADD2.F32 R178, -RZ, R158.H1_H1 ;  /* 0x3000009effb27230 */ /* 0x000fe20000004100 */
[----:B------:R-:W-:Y:S06]  /*7510*/  BRA `(.L_x_10028) ;  /* 0x0000000000207947 */ /* 0x000fec0003800000 */
.L_x_10027:
        /* <DEDUP_REMOVED lines=8> */
.L_x_10028:
[----:B------:R-:W-:Y:S05]  /*75a0*/  BSYNC B0 ;  /* 0x0000000000007941 */ /* 0x000fea0003800000 */
.L_x_10026:
        /* <DEDUP_REMOVED lines=16> */
.L_x_10030:
[----:B------:R-:W-:Y:S05]  /*76b0*/  BSYNC B0 ;  /* 0x0000000000007941 */ /* 0x000fea0003800000 */
.L_x_10029:
[----:B------:R-:W-:Y:S04]  /*76c0*/  BSSY B0, `(.L_x_10031) ;  /* 0x000000e000007945 */ /* 0x000fe80003800000 */
[----:B------:R-:W-:Y:S05]  /*76d0*/  @P3 BRA `(.L_x_10032) ;  /* 0x0000000000103947 */ /* 0x000fea0003800000 */
[----:B------:R-:W-:Y:S01]  /*76e0*/  MOV R178, RZ ;  /* 0x000000ff00b27202 */ /* 0x000fe20000000f00 */
[----:B------:R-:W-:Y:S06]  /*76f0*/  @!P0 BRA `(.L_x_10033) ;  /* 0x0000000000288947 */ /* 0x000fec0003800000 */
[----:B------:R-:W-:Y:S01]  /*7700*/  HADD2.F32 R178, -RZ, R159.H0_H0 ;  /* 0x2000009fffb27230 */ /* 0x000fe20000004100 */
[----:B------:R-:W-:Y:S06]  /*7710*/  BRA `(.L_x_10033) ;  /* 0x0000000000207947 */ /* 0x000fec0003800000 */
.L_x_10032:
        /* <DEDUP_REMOVED lines=8> */
.L_x_10033:
[----:B------:R-:W-:Y:S05]  /*77a0*/  BSYNC B0 ;  /* 0x0000000000007941 */ /* 0x000fea0003800000 */
.L_x_10031:
        /* <DEDUP_REMOVED lines=16> */
.L_x_10035:
[----:B------:R-:W-:Y:S05]  /*78b0*/  BSYNC B0 ;  /* 0x0000000000007941 */ /* 0x000fea0003800000 */
.L_x_10034:
[----:B------:R-:W-:Y:S04]  /*78c0*/  BSSY B0, `(.L_x_10036) ;  /* 0x000000e000007945 */ /* 0x000fe80003800000 */
[----:B------:R-:W-:Y:S05]  /*78d0*/  @P3 BRA `(.L_x_10037) ;  /* 0x0000000000103947 */ /* 0x000fea0003800000 */
[----:B------:R-:W-:Y:S01]  /*78e0*/  MOV R178, RZ ;  /* 0x000000ff00b27202 */ /* 0x000fe20000000f00 */
[----:B------:R-:W-:Y:S06]  /*78f0*/  @!P0 BRA `(.L_x_10038) ;  /* 0x0000000000288947 */ /* 0x000fec0003800000 */
[----:B------:R-:W-:Y:S01]  /*7900*/  HADD2.F32 R178, -RZ, R159.H1_H1 ;  /* 0x3000009fffb27230 */ /* 0x000fe20000004100 */
[----:B------:R-:W-:Y:S06]  /*7910*/  BRA `(.L_x_10038) ;  /* 0x0000000000207947 */ /* 0x000fec0003800000 */
.L_x_10037:
        /* <DEDUP_REMOVED lines=8> */
.L_x_10038:
[----:B------:R-:W-:Y:S05]  /*79a0*/  BSYNC B0 ;  /* 0x0000000000007941 */ /* 0x000fea0003800000 */
.L_x_10036:
        /* <DEDUP_REMOVED lines=16> */
.L_x_10040:
[----:B------:R-:W-:Y:S05]  /*7ab0*/  BSYNC B0 ;  /* 0x0000000000007941 */ /* 0x000fea0003800000 */
.L_x_10039:
[----:B------:R-:W0:Y:S01]  /*7ac0*/  @P1 LDC.64 R178, c[0x0][0x308] ;  /* 0x0000c200ffb21b82 */ /* 0x000e220000000a00 */
[----:B------:R-:W-:Y:S01]  /*7ad0*/  BSSY B0, `(.L_x_10041) ;  /* 0x000000b000007945 */ /* 0x000fe20003800000 */
[----:B0-----:R-:W-:-:S05]  /*7ae0*/  @P1 IMAD.WIDE.U32 R178, R192, 0x10, R178 ;  /* 0x00000010c0b21825 */ /* 0x001fca00078e00b2 */
[----:B------:R0:W-:Y:S02]  /*7af0*/  @P1 STG.E.128 desc[UR4][R178.64], R168 ;  /* 0x000000a8b2001986 */ /* 0x0001e4000c101d04 */
[----:B0-----:R-:W0:Y:S02]  /*7b00*/  @P4 LDC.64 R178, c[0x0][0x2f8] ;  /* 0x0000be00ffb24b82 */ /* 0x001e240000000a00 */
[----:B0-----:R-:W-:-:S05]  /*7b10*/  @P4 IMAD.WIDE.U32 R178, R190, 0x10, R178 ;  /* 0x00000010beb24825 */ /* 0x001fca00078e00b2 */
[----:B------:R0:W-:Y:S02]  /*7b20*/  @P4 STG.E.128 desc[UR4][R178.64], R172 ;  /* 0x000000acb2004986 */ /* 0x0001e4000c101d04 */
[----:B0-----:R-:W-:Y:S01]  /*7b30*/  IADD3 R178, R246, 0x200, RZ ;  /* 0x00000200f6b27810 */ /* 0x001fe20007ffe0ff */
[----:B------:R-:W-:Y:S06]  /*7b40*/  @!P4 BRA `(.L_x_10042) ;  /* 0x00000000000cc947 */ /* 0x000fec0003800000 */
[----:B-----5:R-:W0:Y:S02]  /*7b50*/  LDC.64 R164, c[0x0][0x220] ;  /* 0x00008800ffa47b82 */ /* 0x020e240000000a00 */
[----:B0-----:R-:W-:-:S06]  /*7b60*/  IMAD.WIDE.U32 R164, R178, 0x10, R164 ;  /* 0x00000010b2a47825 */ /* 0x001fcc00078e00a4 */
[----:B------:R-:W5:Y:S02]  /*7b70*/  LDG.E.128 R164, desc[UR4][R164.64] ;  /* 0x00000004a4a47981 */ /* 0x000f64000c1e1d00 */
.L_x_10042:
[----:B------:R-:W-:Y:S05]  /*7b80*/  BSYNC B0 ;  /* 0x0000000000007941 */ /* 0x000fea0003800000 */
.L_x_10041:
[----:B------:R-:W-:Y:S04]  /*7b90*/  BSSY B0, `(.L_x_10043) ;  /* 0x000000e000007945 */ /* 0x000fe80003800000 */
[----:B------:R-:W-:Y:S05]  /*7ba0*/  @P3 BRA `(.L_x_10044) ;  /* 0x0000000000103947 */ /* 0x000fea0003800000 */
[----:B------:R-:W-:Y:S01]  /*7bb0*/  MOV R179, RZ ;  /* 0x000000ff00b37202 */ /* 0x000fe20000000f00 */
[----:B------:R-:W-:Y:S06]  /*7bc0*/  @!P0 BRA `(.L_x_10045) ;  /* 0x0000000000288947 */ /* 0x000fec0003800000 */
[----:B------:R-:W-:Y:S01]  /*7bd0*/  HADD2.F32 R179, -RZ, R160.H0_H0 ;  /* 0x200000a0ffb37230 */ /* 0x000fe20000004100 */
[----:B------:R-:W-:Y:S06]  /*7be0*/  BRA `(.L_x_10045) ;  /* 0x0000000000207947 */ /* 0x000fec0003800000 */
.L_x_10044:
        /* <DEDUP_REMOVED lines=8> */
.L_x_10045:
[----:B------:R-:W-:Y:S05]  /*7c70*/  BSYNC B0 ;  /* 0x0000000000007941 */ /* 0x000fea0003800000 */
.L_x_10043:
        /* <DEDUP_REMOVED lines=17> */
.L_x_10047:
[----:B------:R-:W-:Y:S05]  /*7d90*/  BSYNC B0 ;  /* 0x0000000000007941 */ /* 0x000fea0003800000 */
.L_x_10046:
[----:B------:R-:W-:Y:S04]  /*7da0*/  BSSY B0, `(.L_x_10048) ;  /* 0x000000e000007945 */ /* 0x000fe80003800000 */
[----:B------:R-:W-:Y:S05]  /*7db0*/  @P3 BRA `(.L_x_10049) ;  /* 0x0000000000103947 */ /* 0x000fea0003800000 */
[----:B------:R-:W-:Y:S01]  /*7dc0*/  MOV R179, RZ ;  /* 0x000000ff00b37202 */ /* 0x000fe20000000f00 */
[----:B------:R-:W-:Y:S06]  /*7dd0*/  @!P0 BRA `(.L_x_10050) ;  /* 0x0000000000288947 */ /* 0x000fec0003800000 */
[----:B------:R-:W-:Y:S01]  /*7de0*/  HADD2.F32 R179, -RZ, R160.H1_H1 ;  /* 0x300000a0ffb37230 */ /* 0x000fe20000004100 */
[----:B------:R-:W-:Y:S06]  /*7df0*/  BRA `(.L_x_10050) ;  /* 0x0000000000207947 */ /* 0x000fec0003800000 */
.L_x_10049:
        /* <DEDUP_REMOVED lines=8> */
.L_x_10050:
[----:B------:R-:W-:Y:S05]  /*7e80*/  BSYNC B0 ;  /* 0x0000000000007941 */ /* 0x000fea0003800000 */
.L_x_10048:
        /* <DEDUP_REMOVED lines=16> */
.L_x_10052:
[----:B------:R-:W-:Y:S05]  /*7f90*/  BSYNC B0 ;  /* 0x0000000000007941 */ /* 0x000fea0003800000 */
.L_x_10051:
[----:B------:R-:W-:Y:S04]  /*7fa0*/  BSSY B0, `(.L_x_10053) ;  /* 0x000000e000007945 */ /* 0x000fe80003800000 */
[----:B------:R-:W-:Y:S05]  /*7fb0*/  @P3 BRA `(.L_x_10054) ;  /* 0x0000000000103947 */ /* 0x000fea0003800000 */
[----:B------:R-:W-:Y:S01]  /*7fc0*/  MOV R179, RZ ;  /* 0x000000ff00b37202 */ /* 0x000fe20000000f00 */
[----:B------:R-:W-:Y:S06]  /*7fd0*/  @!P0 BRA `(.L_x_10055) ;  /* 0x0000000000288947 */ /* 0x000fec0003800000 */
[----:B------:R-:W-:Y:S01]  /*7fe0*/  HADD2.F32 R179, -RZ, R161.H0_H0 ;  /* 0x200000a1ffb37230 */ /* 0x000fe20000004100 */
[----:B------:R-:W-:Y:S06]  /*7ff0*/  BRA `(.L_x_10055) ;  /* 0x0000000000207947 */ /* 0x000fec0003800000 */
.L_x_10054:
        /* <DEDUP_REMOVED lines=8> */
.L_x_10055:
[----:B------:R-:W-:Y:S05]  /*8080*/  BSYNC B0 ;  /* 0x0000000000007941 */ /* 0x000fea0003800000 */
.L_x_10053:
        /* <DEDUP_REMOVED lines=16> */
.L_x_10057:
[----:B------:R-:W-:Y:S05]  /*8190*/  BSYNC B0 ;  /* 0x0000000000007941 */ /* 0x000fea0003800000 */
.L_x_10056:
[----:B------:R-:W-:Y:S04]  /*81a0*/  BSSY B0, `(.L_x_10058) ;  /* 0x000000e000007945 */ /* 0x000fe80003800000 */
[----:B------:R-:W-:Y:S05]  /*81b0*/  @P3 BRA `(.L_x_10059) ;  /* 0x0000000000103947 */ /* 0x000fea0003800000 */
[----:B------:R-:W-:Y:S01]  /*81c0*/  MOV R179, RZ ;  /* 0x000000ff00b37202 */ /* 0x000fe20000000f00 */
[----:B------:R-:W-:Y:S06]  /*81d0*/  @!P0 BRA `(.L_x_10060) ;  /* 0x0000000000288947 */ /* 0x000fec0003800000 */
[----:B------:R-:W-:Y:S01]  /*81e0*/  HADD2.F32 R179, -RZ, R161.H1_H1 ;  /* 0x300000a1ffb37230 */ /* 0x000fe20000004100 */
[----:B------:R-:W-:Y:S06]  /*81f0*/  BRA `(.L_x_10060) ;  /* 0x0000000000207947 */ /* 0x000fec0003800000 */
.L_x_10059:
        /* <DEDUP_REMOVED lines=8> */
.L_x_10060:
[----:B------:R-:W-:Y:S05]  /*8280*/  BSYNC B0 ;  /* 0x0000000000007941 */ /* 0x000fea0003800000 */
.L_x_10058:
        /* <DEDUP_REMOVED lines=16> */
.L_x_10062:
[----:B------:R-:W-:Y:S05]  /*8390*/  BSYNC B0 ;  /* 0x0000000000007941 */ /* 0x000fea0003800000 */
.L_x_10061:
[----:B------:R-:W-:Y:S04]  /*83a0*/  BSSY B0, `(.L_x_10063) ;  /* 0x000000e000007945 */ /* 0x000fe80003800000 */
[----:B------:R-:W-:Y:S05]  /*83b0*/  @P3 BRA `(.L_x_10064) ;  /* 0x0000000000103947 */ /* 0x000fea0003800000 */
[----:B------:R-:W-:Y:S01]  /*83c0*/  MOV R179, RZ ;  /* 0x000000ff00b37202 */ /* 0x000fe20000000f00 */
[----:B------:R-:W-:Y:S06]  /*83d0*/  @!P0 BRA `(.L_x_10065) ;  /* 0x0000000000288947 */ /* 0x000fec0003800000 */
[----:B------:R-:W-:Y:S01]  /*83e0*/  HADD2.F32 R179, -RZ, R162.H0_H0 ;  /* 0x200000a2ffb37230 */ /* 0x000fe20000004100 */
[----:B------:R-:W-:Y:S06]  /*83f0*/  BRA `(.L_x_10065) ;  /* 0x0000000000207947 */ /* 0x000fec0003800000 */
.L_x_10064:
        /* <DEDUP_REMOVED lines=8> */
.L_x_10065:
[----:B------:R-:W-:Y:S05]  /*8480*/  BSYNC B0 ;  /* 0x0000000000007941 */ /* 0x000fea0003800000 */
.L_x_10063:
        /* <DEDUP_REMOVED lines=16> */
.L_x_10067:
[----:B------:R-:W-:Y:S05]  /*8590*/  BSYNC B0 ;  /* 0x0000000000007941 */ /* 0x000fea0003800000 */
.L_x_10066:
[----:B------:R-:W-:Y:S04]  /*85a0*/  BSSY B0, `(.L_x_10068) ;  /* 0x000000e000007945 */ /* 0x000fe80003800000 */
[----:B------:R-:W-:Y:S05]  /*85b0*/  @P3 BRA `(.L_x_10069) ;  /* 0x0000000000103947 */ /* 0x000fea0003800000 */
[----:B------:R-:W-:Y:S01]  /*85c0*/  MOV R179, RZ ;  /* 0x000000ff00b37202 */ /* 0x000fe20000000f00 */
[----:B------:R-:W-:Y:S06]  /*85d0*/  @!P0 BRA `(.L_x_10070) ;  /* 0x0000000000288947 */ /* 0x000fec0003800000 */
[----:B------:R-:W-:Y:S01]  /*85e0*/  HADD2.F32 R179, -RZ, R162.H1_H1 ;  /* 0x300000a2ffb37230 */ /* 0x000fe20000004100 */
[----:B------:R-:W-:Y:S06]  /*85f0*/  BRA `(.L_x_10070) ;  /* 0x0000000000207947 */ /* 0x000fec0003800000 */
.L_x_10069:
        /* <DEDUP_REMOVED lines=8> */
.L_x_10070:
[----:B------:R-:W-:Y:S05]  /*8680*/  BSYNC B0 ;  /* 0x0000000000007941 */ /* 0x000fea0003800000 */
.L_x_10068:
        /* <DEDUP_REMOVED lines=16> */
.L_x_10072:
[----:B------:R-:W-:Y:S05]  /*8790*/  BSYNC B0 ;  /* 0x0000000000007941 */ /* 0x000fea0003800000 */
.L_x_10071:
[----:B------:R-:W-:Y:S04]  /*87a0*/  BSSY B0, `(.L_x_10073) ;  /* 0x000000e000007945 */ /* 0x000fe80003800000 */
[----:B------:R-:W-:Y:S05]  /*87b0*/  @P3 BRA `(.L_x_10074) ;  /* 0x0000000000103947 */ /* 0x000fea0003800000 */
[----:B------:R-:W-:Y:S01]  /*87c0*/  MOV R179, RZ ;  /* 0x000000ff00b37202 */ /* 0x000fe20000000f00 */
[----:B------:R-:W-:Y:S06]  /*87d0*/  @!P0 BRA `(.L_x_10075) ;  /* 0x0000000000288947 */ /* 0x000fec0003800000 */
[----:B------:R-:W-:Y:S01]  /*87e0*/  HADD2.F32 R179, -RZ, R163.H0_H0 ;  /* 0x200000a3ffb37230 */ /* 0x000fe20000004100 */
[----:B------:R-:W-:Y:S06]  /*87f0*/  BRA `(.L_x_10075) ;  /* 0x0000000000207947 */ /* 0x000fec0003800000 */
.L_x_10074:
        /* <DEDUP_REMOVED lines=8> */
.L_x_10075:
[----:B------:R-:W-:Y:S05]  /*8880*/  BSYNC B0 ;  /* 0x0000000000007941 */ /* 0x000fea0003800000 */
.L_x_10073:
        /* <DEDUP_REMOVED lines=16> */
.L_x_10077:
[----:B------:R-:W-:Y:S05]  /*8990*/  BSYNC B0 ;  /* 0x0000000000007941 */ /* 0x000fea0003800000 */
.L_x_10076:
[----:B------:R-:W-:Y:S04]  /*89a0*/  BSSY B0, `(.L_x_10078) ;  /* 0x000000e000007945 */ /* 0x000fe80003800000 */
[----:B------:R-:W-:Y:S05]  /*89b0*/  @P3 BRA `(.L_x_10079) ;  /* 0x0000000000103947 */ /* 0x000fea0003800000 */
[----:B------:R-:W-:Y:S01]  /*89c0*/  MOV R176, RZ ;  /* 0x000000ff00b07202 */ /* 0x000fe20000000f00 */
[----:B------:R-:W-:Y:S06]  /*89d0*/  @!P0 BRA `(.L_x_10080) ;  /* 0x0000000000288947 */ /* 0x000fec0003800000 */
[----:B------:R-:W-:Y:S01]  /*89e0*/  HADD2.F32 R176, -RZ, R163.H1_H1 ;  /* 0x300000a3ffb07230 */ /* 0x000fe20000004100 */
[----:B------:R-:W-:Y:S06]  /*89f0*/  BRA `(.L_x_10080) ;  /* 0x0000000000207947 */ /* 0x000fec0003800000 */
.L_x_10079:
        /* <DEDUP_REMOVED lines=8> */
.L_x_10080:
[----:B------:R-:W-:Y:S05]  /*8a80*/  BSYNC B0 ;  /* 0x0000000000007941 */ /* 0x000fea0003800000 */
.L_x_10078:
        /* <DEDUP_REMOVED lines=16> */
.L_x_10082:
[----:B------:R-:W-:Y:S05]  /*8b90*/  BSYNC B0 ;  /* 0x0000000000007941 */ /* 0x000fea0003800000 */
.L_x_10081:
        /* <DEDUP_REMOVED lines=10> */
.L_x_9870:
        /* <DEDUP_REMOVED lines=44> */
.L_x_9874:
[----:B------:R-:W-:Y:S01]  /*8f00*/  HFMA2.MMA R179, -RZ, RZ, 0, 1.847743988037109375e-06 ;  /* 0x0000001fffb37435 */ /* 0x000fe200000001ff */
[----:B------:R-:W-:Y:S01]  /*8f10*/  MOV R177, 0x10 ;  /* 0x0000001000b17802 */ /* 0x000fe20000000f00 */
[----:B-----5:R0:W-:Y:S01]  /*8f20*/  STL [R1+0x170], R0 ;  /* 0x0001700001007387 */ /* 0x0201e20000100800 */
[----:B------:R-:W-:-:S08]  /*8f30*/  MOV R251, 0xffffffff ;  /* 0xffffffff00fb7802 */ /* 0x000fd00000000f00 */
[----:B0-----:R-:W-:Y:S05]  /*8f40*/  WARPSYNC.COLLECTIVE R251, `(.L_x_10084) ;  /* 0x00000000fb087348 */ /* 0x001fea0003c00000 */
[----:B------:R1:W2:Y:S02]  /*8f50*/  SHFL.DOWN P1, R177, R252, R177, R179 ;  /* 0x080000b1fcb17389 */ /* 0x0002a400000200b3 */
[----:B012---:R-:W-:Y:S01]  /*8f60*/  ENDCOLLECTIVE ;  /* 0x000000000000791b */ /* 0x007fe20003800000 */
.L_x_10084:
[----:B------:R-:W-:Y:S01]  /*8f70*/  FADD.FTZ R0, R177, R252 ;  /* 0x000000fcb1007221 */ /* 0x000fe20000010000 */
[----:B------:R-:W-:Y:S01]  /*8f80*/  HFMA2.MMA R177, -RZ, RZ, 0, 9.5367431640625e-07 ;  /* 0x00000010ffb17435 */ /* 0x000fe200000001ff */
[----:B------:R-:W-:-:S10]  /*8f90*/  MOV R252, R176 ;  /* 0x000000b000fc7202 */ /* 0x000fd40000000f00 */
[----:B------:R-:W-:Y:S05]  /*8fa0*/  WARPSYNC.COLLECTIVE R251, `(.L_x_10085) ;  /* 0x00000000fb087348 */ /* 0x000fea0003c00000 */
[----:B------:R0:W1:Y:S02]  /*8fb0*/  SHFL.DOWN P1, R177, R252, R177, R179 ;  /* 0x080000b1fcb17389 */ /* 0x00006400000200b3 */
[----:B01----:R-:W-:Y:S01]  /*8fc0*/  ENDCOLLECTIVE ;  /* 0x000000000000791b */ /* 0x003fe20003800000 */
.L_x_10085:
[----:B------:R-:W-:Y:S01]  /*8fd0*/  MOV R252, R0 ;  /* 0x0000000000fc7202 */ /* 0x000fe20000000f00 */
[----:B------:R-:W-:Y:S01]  /*8fe0*/  FADD.FTZ R176, R177, R176 ;  /* 0x000000b0b1b07221 */ /* 0x000fe20000010000 */
[----:B------:R-:W-:-:S11]  /*8ff0*/  HFMA2.MMA R177, -RZ, RZ, 0, 4.76837158203125e-07 ;  /* 0x00000008ffb17435 */ /* 0x000fd600000001ff */
[----:B------:R-:W-:Y:S05]  /*9000*/  WARPSYNC.COLLECTIVE R251, `(.L_x_10086) ;  /* 0x00000000fb087348 */ /* 0x000fea0003c00000 */
[----:B------:R0:W1:Y:S02]  /*9010*/  SHFL.DOWN P1, R177, R252, R177, R179 ;  /* 0x080000b1fcb17389 */ /* 0x00006400000200b3 */
[----:B01----:R-:W-:Y:S01]  /*9020*/  ENDCOLLECTIVE ;  /* 0x000000000000791b */ /* 0x003fe20003800000 */
.L_x_10086:
[----:B------:R-:W-:Y:S01]  /*9030*/  MOV R252, R176 ;  /* 0x000000b000fc7202 */ /* 0x000fe20000000f00 */
[----:B------:R-:W-:Y:S01]  /*9040*/  FADD.FTZ R0, R0, R177 ;  /* 0x000000b100007221 */ /* 0x000fe20000010000 */
[----:B------:R-:W-:-:S11]  /*9050*/  HFMA2.MMA R177, -RZ, RZ, 0, 4.76837158203125e-07 ;  /* 0x00000008ffb17435 */ /* 0x000fd600000001ff */
[----:B------:R-:W-:Y:S05]  /*9060*/  WARPSYNC.COLLECTIVE R251, `(.L_x_10087) ;  /* 0x00000000fb087348 */ /* 0x000fea0003c00000 */
[----:B------:R0:W1:Y:S02]  /*9070*/  SHFL.DOWN P1, R177, R252, R177, R179 ;  /* 0x080000b1fcb17389 */ /* 0x00006400000200b3 */
[----:B01----:R-:W-:Y:S01]  /*9080*/  ENDCOLLECTIVE ;  /* 0x000000000000791b */ /* 0x003fe20003800000 */
.L_x_10087:
[----:B------:R-:W-:Y:S01]  /*9090*/  MOV R252, R0 ;  /* 0x0000000000fc7202 */ /* 0x000fe20000000f00 */
[----:B------:R-:W-:Y:S01]  /*90a0*/  FADD.FTZ R176, R176, R177 ;  /* 0x000000b1b0b07221 */ /* 0x000fe20000010000 */
[----:B------:R-:W-:-:S11]  /*90b0*/  HFMA2.MMA R177, -RZ, RZ, 0, 2.384185791015625e-07 ;  /* 0x00000004ffb17435 */ /* 0x000fd600000001ff */
[----:B------:R-:W-:Y:S05]  /*90c0*/  WARPSYNC.COLLECTIVE R251, `(.L_x_10088) ;  /* 0x00000000fb087348 */ /* 0x000fea0003c00000 */
[----:B------:R0:W1:Y:S02]  /*90d0*/  SHFL.DOWN P1, R177, R252, R177, R179 ;  /* 0x080000b1fcb17389 */ /* 0x00006400000200b3 */
[----:B01----:R-:W-:Y:S01]  /*90e0*/  ENDCOLLECTIVE ;  /* 0x000000000000791b */ /* 0x003fe20003800000 */
.L_x_10088:
[----:B------:R-:W-:Y:S01]  /*90f0*/  MOV R252, R176 ;  /* 0x000000b000fc7202 */ /* 0x000fe20000000f00 */
[----:B------:R-:W-:Y:S01]  /*9100*/  FADD.FTZ R0, R0, R177 ;  /* 0x000000b100007221 */ /* 0x000fe20000010000 */
[----:B------:R-:W-:-:S11]  /*9110*/  HFMA2.MMA R177, -RZ, RZ, 0, 2.384185791015625e-07 ;  /* 0x00000004ffb17435 */ /* 0x000fd600000001ff */
[----:B------:R-:W-:Y:S05]  /*9120*/  WARPSYNC.COLLECTIVE R251, `(.L_x_10089) ;  /* 0x00000000fb087348 */ /* 0x000fea0003c00000 */
[----:B------:R0:W1:Y:S02]  /*9130*/  SHFL.DOWN P1, R177, R252, R177, R179 ;  /* 0x080000b1fcb17389 */ /* 0x00006400000200b3 */
[----:B01----:R-:W-:Y:S01]  /*9140*/  ENDCOLLECTIVE ;  /* 0x000000000000791b */ /* 0x003fe20003800000 */
.L_x_10089:
[----:B------:R-:W-:Y:S01]  /*9150*/  MOV R252, R0 ;  /* 0x0000000000fc7202 */ /* 0x000fe20000000f00 */
[----:B------:R-:W-:Y:S01]  /*9160*/  FADD.FTZ R176, R176, R177 ;  /* 0x000000b1b0b07221 */ /* 0x000fe20000010000 */
[----:B------:R-:W-:-:S11]  /*9170*/  HFMA2.MMA R177, -RZ, RZ, 0, 1.1920928955078125e-07 ;  /* 0x00000002ffb17435 */ /* 0x000fd600000001ff */
[----:B------:R-:W-:Y:S05]  /*9180*/  WARPSYNC.COLLECTIVE R251, `(.L_x_10090) ;  /* 0x00000000fb087348 */ /* 0x000fea0003c00000 */
[----:B------:R0:W1:Y:S02]  /*9190*/  SHFL.DOWN P1, R177, R252, R177, R179 ;  /* 0x080000b1fcb17389 */ /* 0x00006400000200b3 */
[----:B01----:R-:W-:Y:S01]  /*91a0*/  ENDCOLLECTIVE ;  /* 0x000000000000791b */ /* 0x003fe20003800000 */
.L_x_10090:
[----:B------:R-:W-:Y:S01]  /*91b0*/  MOV R252, R176 ;  /* 0x000000b000fc7202 */ /* 0x000fe20000000f00 */
[----:B------:R-:W-:Y:S01]  /*91c0*/  FADD.FTZ R0, R0, R177 ;  /* 0x000000b100007221 */ /* 0x000fe20000010000 */
[----:B------:R-:W-:-:S04]  /*91d0*/  HFMA2.MMA R177, -RZ, RZ, 0, 1.1920928955078125e-07 ;  /* 0x00000002ffb17435 */ /* 0x000fc800000001ff */
[----:B------:R0:W-:Y:S07]  /*91e0*/  STL [R1+0x18], R0 ;  /* 0x0000180001007387 */ /* 0x0001ee0000100800 */
[----:B0-----:R-:W-:Y:S05]  /*91f0*/  WARPSYNC.COLLECTIVE R251, `(.L_x_10091) ;  /* 0x00000000fb087348 */ /* 0x001fea0003c00000 */
[----:B------:R1:W2:Y:S02]  /*9200*/  SHFL.DOWN P1, R177, R252, R177, R179 ;  /* 0x080000b1fcb17389 */ /* 0x0002a400000200b3 */
[----:B012---:R-:W-:Y:S01]  /*9210*/  ENDCOLLECTIVE ;  /* 0x000000000000791b */ /* 0x007fe20003800000 */
.L_x_10091:
        /* <DEDUP_REMOVED lines=9> */
.L_x_10092:
[----:B------:R-:W-:Y:S02]  /*92b0*/  MOV R252, R0 ;  /* 0x0000000000fc7202 */ /* 0x000fe40000000f00 */
[----:B------:R0:W5:Y:S01]  /*92c0*/  LDL.LU R0, [R1+0x170] ;  /* 0x0001700001007983 */ /* 0x0001620000300800 */
[----:B------:R-:W-:Y:S01]  /*92d0*/  MOV R176, R177 ;  /* 0x000000b100b07202 */ /* 0x000fe20000000f00 */
[----:B------:R-:W-:-:S11]  /*92e0*/  HFMA2.MMA R177, -RZ, RZ, 0, 5.9604644775390625e-08 ;  /* 0x00000001ffb17435 */ /* 0x000fd600000001ff */
[----:B0----5:R-:W-:Y:S05]  /*92f0*/  WARPSYNC.COLLECTIVE R251, `(.L_x_10093) ;  /* 0x00000000fb087348 */ /* 0x021fea0003c00000 */
[----:B------:R1:W2:Y:S02]  /*9300*/  SHFL.DOWN P1, R177, R252, R177, R179 ;  /* 0x080000b1fcb17389 */ /* 0x0002a400000200b3 */
[----:B012--5:R-:W-:Y:S01]  /*9310*/  ENDCOLLECTIVE ;  /* 0x000000000000791b */ /* 0x027fe20003800000 */
.L_x_10093:
[----:B------:R-:W-:Y:S05]  /*9320*/  BRA `(.L_x_10094) ;  /* 0xffffffa0005c7947 */ /* 0x000fea000383ffff */
.L_x_10095:
        /* <DEDUP_REMOVED lines=13> */
.L_x_16589:


//--------------------- .text._ZN10layer_norm13ln_bwd_kernelINS_13Kernel_traitsI6__halfS2_fS2_fjLj5120ELj1ELj1ELj4ELj16ENS_18Kernel_traits_baseILj5120ES2_S2_fS2_fjLj128EEEEELb0ELb0ELb0ELb0EEEvNS_9BwdParamsE --------------------------
	.section	.text._ZN10layer_norm13ln_bwd_kernelINS_13Kernel_traitsI6__halfS2_fS2_fjLj5120ELj1ELj1ELj4ELj16ENS_18Kernel_traits_baseILj5120ES2_S2_fS2_fjLj128EEEEELb0ELb0ELb0ELb0EEEvNS_9BwdParamsE,"ax",@progbits
	.align	128
        .global         _ZN10layer_norm13ln_bwd_kernelINS_13Kernel_traitsI6__halfS2_fS2_fjLj5120ELj1ELj1ELj4ELj16ENS_18Kernel_traits_baseILj5120ES2_S2_fS2_fjLj128EEEEELb0ELb0ELb0ELb0EEEvNS_9BwdParamsE
        .type           _ZN10layer_norm13ln_bwd_kernelINS_13Kernel_traitsI6__halfS2_fS2_fjLj5120ELj1ELj1ELj4ELj16ENS_18Kernel_traits_baseILj5120ES2_S2_fS2_fjLj128EEEEELb0ELb0ELb0ELb0EEEvNS_9BwdParamsE,@function
        .size           _ZN10layer_norm13ln_bwd_kernelINS_13Kernel_traitsI6__halfS2_fS2_fjLj5120ELj1ELj1ELj4ELj16ENS_18Kernel_traits_baseILj5120ES2_S2_fS2_fjLj128EEEEELb0ELb0ELb0ELb0EEEvNS_9BwdParamsE,(.L_x_16590 - _ZN10layer_norm13ln_bwd_kernelINS_13Kernel_traitsI6__halfS2_fS2_fjLj5120ELj1ELj1ELj4ELj16ENS_18Kernel_traits_baseILj5120ES2_S2_fS2_fjLj128EEEEELb0ELb0ELb0ELb0EEEvNS_9BwdParamsE)
        .other          _ZN10layer_norm13ln_bwd_kernelINS_13Kernel_traitsI6__halfS2_fS2_fjLj5120ELj1ELj1ELj4ELj16ENS_18Kernel_traits_baseILj5120ES2_S2_fS2_fjLj128EEEEELb0ELb0ELb0ELb0EEEvNS_9BwdParamsE,@"STO_CUDA_ENTRY STV_DEFAULT"
_ZN10layer_norm13ln_bwd_kernelINS_13Kernel_traitsI6__halfS2_fS2_fjLj5120ELj1ELj1ELj4ELj16ENS_18Kernel_traits_baseILj5120ES2_S2_fS2_fjLj128EEEEELb0ELb0ELb0ELb0EEEvNS_9BwdParamsE:
.text._ZN10layer_norm13ln_bwd_kernelINS_13Kernel_traitsI6__halfS2_fS2_fjLj5120ELj1ELj1ELj4ELj16ENS_18Kernel_traits_baseILj5120ES2_S2_fS2_fjLj128EEEEELb0ELb0ELb0ELb0EEEvNS_9BwdParamsE:
        /* <DEDUP_REMOVED lines=105> */
[----:B------:R-:W-:Y:S02]  /*0690*/  HADD2.F32 R248, -RZ, R8.H0_H0 ;  /* 0x20000008fff87230 */ /* 0x000fe40000004100 */
[----:B-1----:R-:W-:Y:S01]  /*06a0*/  HADD2.F32 R0, -RZ, R30.H0_H0 ;  /* 0x2000001eff007230 */ /* 0x002fe20000004100 */
[----:B------:R0:W-:Y:S01]  /*06b0*/  STL [R1+0x40], R2 ;  /* 0x0000400201007387 */ /* 0x0001e20000100800 */
[----:B------:R-:W-:Y:S02]  /*06c0*/  HADD2.F32 R247, -RZ, R8.H1_H1 ;  /* 0x30000008fff77230 */ /* 0x000fe40000004100 */
[----:B--2---:R-:W-:Y:S01]  /*06d0*/  HADD2.F32 R16, -RZ, R30.H1_H1 ;  /* 0x3000001eff107230 */ /* 0x004fe20000004100 */
[----:B------:R1:W-:Y:S01]  /*06e0*/  STL [R1+0x3c], R0 ;  /* 0x00003c0001007387 */ /* 0x0003e20000100800 */
[----:B------:R-:W-:-:S02]  /*06f0*/  HADD2.F32 R246, -RZ, R9.H0_H0 ;  /* 0x20000009fff67230 */ /* 0x000fc40000004100 */
[----:B------:R-:W-:Y:S01]  /*0700*/  HADD2.F32 R245, -RZ, R9.H1_H1 ;  /* 0x30000009fff57230 */ /* 0x000fe20000004100 */
[----:B------:R2:W-:Y:S01]  /*0710*/  STL [R1+0x38], R16 ;  /* 0x0000381001007387 */ /* 0x0005e20000100800 */
[--C-:B------:R-:W-:Y:S02]  /*0720*/  HADD2.F32 R244, -RZ, R10.reuse.H0_H0 ;  /* 0x2000000afff47230 */ /* 0x100fe40000004100 */
[--C-:B0-----:R-:W-:Y:S02]  /*0730*/  HADD2.F32 R2, -RZ, R31.reuse.H0_H0 ;  /* 0x2000001fff027230 */ /* 0x101fe40000004100 */
[----:B------:R-:W-:Y:S02]  /*0740*/  HADD2.F32 R243, -RZ, R10.H1_H1 ;  /* 0x3000000afff37230 */ /* 0x000fe40000004100 */
[----:B-1----:R-:W-:Y:S01]  /*0750*/  HADD2.F32 R0, -RZ, R31.H1_H1 ;  /* 0x3000001fff007230 */ /* 0x002fe20000004100 */
[----:B------:R0:W-:Y:S01]  /*0760*/  STL [R1+0x34], R2 ;  /* 0x0000340201007387 */ /* 0x0001e20000100800 */
[----:B------:R-:W-:-:S02]  /*0770*/  HADD2.F32 R242, -RZ, R11.H0_H0 ;  /* 0x2000000bfff27230 */ /* 0x000fc40000004100 */
[----:B--2---:R-:W-:Y:S01]  /*0780*/  HADD2.F32 R16, -RZ, R32.H0_H0 ;  /* 0x20000020ff107230 */ /* 0x004fe20000004100 */
[----:B------:R1:W-:Y:S01]  /*0790*/  STL [R1+0x30], R0 ;  /* 0x0000300001007387 */ /* 0x0003e20000100800 */
[----:B------:R-:W-:Y:S02]  /*07a0*/  HADD2.F32 R241, -RZ, R11.H1_H1 ;  /* 0x3000000bfff17230 */ /* 0x000fe40000004100 */
[--C-:B------:R-:W-:Y:S01]  /*07b0*/  HADD2.F32 R240, -RZ, R4.reuse.H0_H0 ;  /* 0x20000004fff07230 */ /* 0x100fe20000004100 */
[----:B------:R2:W-:Y:S01]  /*07c0*/  STL [R1+0x2c], R16 ;  /* 0x00002c1001007387 */ /* 0x0005e20000100800 */
[----:B------:R-:W-:Y:S02]  /*07d0*/  HADD2.F32 R239, -RZ, R4.H1_H1 ;  /* 0x30000004ffef7230 */ /* 0x000fe40000004100 */
[----:B0-----:R-:W-:Y:S02]  /*07e0*/  HADD2.F32 R2, -RZ, R32.H1_H1 ;  /* 0x30000020ff027230 */ /* 0x001fe40000004100 */
[----:B------:R-:W-:-:S02]  /*07f0*/  HADD2.F32 R238, -RZ, R5.H0_H0 ;  /* 0x20000005ffee7230 */ /* 0x000fc40000004100 */
[----:B-1----:R-:W-:Y:S01]  /*0800*/  HADD2.F32 R0, -RZ, R33.H0_H0 ;  /* 0x20000021ff007230 */ /* 0x002fe20000004100 */
[----:B------:R0:W-:Y:S01]  /*0810*/  STL [R1+0x28], R2 ;  /* 0x0000280201007387 */ /* 0x0001e20000100800 */
[----:B------:R-:W-:Y:S02]  /*0820*/  HADD2.F32 R237, -RZ, R5.H1_H1 ;  /* 0x30000005ffed7230 */ /* 0x000fe40000004100 */
[----:B--2---:R-:W-:Y:S01]  /*0830*/  HADD2.F32 R16, -RZ, R33.H1_H1 ;  /* 0x30000021ff107230 */ /* 0x004fe20000004100 */
[----:B------:R1:W-:Y:S01]  /*0840*/  STL [R1+0x24], R0 ;  /* 0x0000240001007387 */ /* 0x0003e20000100800 */
[--C-:B------:R-:W-:Y:S02]  /*0850*/  HADD2.F32 R236, -RZ, R6.reuse.H0_H0 ;  /* 0x20000006ffec7230 */ /* 0x100fe40000004100 */
[----:B------:R-:W-:Y:S01]  /*0860*/  HADD2.F32 R235, -RZ, R6.H1_H1 ;  /* 0x30000006ffeb7230 */ /* 0x000fe20000004100 */
[----:B------:R2:W-:Y:S01]  /*0870*/  STL [R1+0x20], R16 ;  /* 0x0000201001007387 */ /* 0x0005e20000100800 */
[----:B------:R-:W-:-:S02]  /*0880*/  HADD2.F32 R234, -RZ, R7.H0_H0 ;  /* 0x20000007ffea7230 */ /* 0x000fc40000004100 */
[--C-:B0-----:R-:W-:Y:S02]  /*0890*/  HADD2.F32 R2, -RZ, R34.reuse.H0_H0 ;  /* 0x20000022ff027230 */ /* 0x101fe40000004100 */
[----:B------:R-:W-:Y:S02]  /*08a0*/  HADD2.F32 R233, -RZ, R7.H1_H1 ;  /* 0x30000007ffe97230 */ /* 0x000fe40000004100 */
[----:B-1----:R-:W-:Y:S01]  /*08b0*/  HADD2.F32 R0, -RZ, R34.H1_H1 ;  /* 0x30000022ff007230 */ /* 0x002fe20000004100 */
        /* <DEDUP_REMOVED lines=12> */
[----:B------:R2:W-:Y:S04]  /*0980*/  STL [R1+0x4], R2 ;  /* 0x0000040201007387 */ /* 0x0005e80000100800 */
[----:B------:R2:W-:Y:S02]  /*0990*/  STL [R1], R0 ;  /* 0x0000000001007387 */ /* 0x0005e40000100800 */
.L_x_10118:
[----:B0---45:R-:W0:Y:S01]  /*09a0*/  @P3 LDC.64 R4, c[0x0][0x270] ;  /* 0x00009c00ff043b82 */ /* 0x031e220000000a00 */
[----:B--2---:R-:W-:Y:S02]  /*09b0*/  SHF.R.S32.HI R2, RZ, 0x1f, R3 ;  /* 0x0000001fff027819 */ /* 0x004fe40000011403 */
[----:B------:R-:W-:-:S05]  /*09c0*/  ISETP.NE.AND P5, PT, R232, RZ, PT ;  /* 0x000000ffe800720c */ /* 0x000fca0003fa5270 */
[----:B-1-3--:R-:W1:Y:S01]  /*09d0*/  LDC.64 R156, c[0x0][0x250] ;  /* 0x00009400ff9c7b82 */ /* 0x00ae620000000a00 */
        /* <DEDUP_REMOVED lines=16> */
[----:B0-----:R-:W-:Y:S01]  /*0ae0*/  MOV R4, 0x3f800000 ;  /* 0x3f80000000047802 */ /* 0x001fe20000000f00 */
[----:B---3--:R-:W-:Y:S02]  /*0af0*/  @P3 HADD2.F32 R4, -RZ, R2.H0_H0 ;  /* 0x20000002ff043230 */ /* 0x008fe40000004100 */
        /* <DEDUP_REMOVED lines=26> */
[----:B--2---:R-:W-:-:S04]  /*0ca0*/  FADD.FTZ R161, -R204, R161 ;  /* 0x000000a1cca17221 */ /* 0x004fc80000010100 */
[----:B-----5:R-:W-:Y:S02]  /*0cb0*/  FMUL.FTZ R182, R5, R161 ;  /* 0x000000a105b67220 */ /* 0x020fe40000410000 */
[----:B------:R-:W2:Y:S01]  /*0cc0*/  LDL R161, [R1+0x34] ;  /* 0x0000340001a17983 */ /* 0x000ea20000100800 */
[----:B------:R-:W-:-:S03]  /*0cd0*/  FADD.FTZ R0, -R204, R160 ;  /* 0x000000a0cc007221 */ /* 0x000fc60000010100 */
[----:B------:R-:W2:Y:S01]  /*0ce0*/  LDL R160, [R1+0x30] ;  /* 0x0000300001a07983 */ /* 0x000ea20000100800 */
[--C-:B---3--:R-:W-:Y:S02]  /*0cf0*/  HADD2.F32 R181, -RZ, R164.reuse.H0_H0 ;  /* 0x200000a4ffb57230 */ /* 0x108fe40000004100 */
[----:B------:R-:W-:Y:S01]  /*0d00*/  FMUL.FTZ R0, R5, R0 ;  /* 0x0000000005007220 */ /* 0x000fe20000410000 */
[----:B------:R-:W-:Y:S02]  /*0d10*/  HADD2.F32 R164, -RZ, R164.H1_H1 ;  /* 0x300000a4ffa47230 */ /* 0x000fe40000004100 */
[C---:B------:R-:W-:Y:S01]  /*0d20*/  FADD.FTZ R162, -R204.reuse, R162 ;  /* 0x000000a2cca27221 */ /* 0x040fe20000010100 */
[C---:B----4-:R-:W-:Y:S01]  /*0d30*/  FADD.FTZ R156, -R204.reuse, R156 ;  /* 0x0000009ccc9c7221 */ /* 0x050fe20000010100 */
[----:B------:R-:W-:Y:S01]  /*0d40*/  FADD.FTZ R157, -R204, R157 ;  /* 0x0000009dcc9d7221 */ /* 0x000fe20000010100 */
[----:B------:R-:W-:Y:S01]  /*0d50*/  FADD.FTZ R80, R80, R181 ;  /* 0x000000b550507221 */ /* 0x000fe20000010000 */
[-C--:B------:R-:W-:Y:S01]  /*0d60*/  FFMA.FTZ R120, R0, R181.reuse, R120 ;  /* 0x000000b500787223 */ /* 0x080fe20000010078 */
[----:B------:R-:W-:Y:S01]  /*0d70*/  FMUL.FTZ R181, R225, R181 ;  /* 0x000000b5e1b57220 */ /* 0x000fe20000410000 */
[----:B------:R-:W-:-:S02]  /*0d80*/  HADD2.F32 R226, -RZ, R165.H0_H0 ;  /* 0x200000a5ffe27230 */ /* 0x000fc40000004100 */
[----:B------:R-:W-:Y:S01]  /*0d90*/  FMUL.FTZ R227, R177, R164 ;  /* 0x000000a4b1e37220 */ /* 0x000fe20000410000 */
[C---:B------:R-:W-:Y:S01]  /*0da0*/  FMUL.FTZ R180, R5.reuse, R162 ;  /* 0x000000a205b47220 */ /* 0x040fe20000410000 */
[C---:B------:R-:W-:Y:S01]  /*0db0*/  FMUL.FTZ R178, R5.reuse, R156 ;  /* 0x0000009c05b27220 */ /* 0x040fe20000410000 */
[----:B------:R-:W-:Y:S01]  /*0dc0*/  FMUL.FTZ R177, R5, R157 ;  /* 0x0000009d05b17220 */ /* 0x000fe20000410000 */
[----:B------:R-:W-:Y:S01]  /*0dd0*/  FADD.FTZ R157, RZ, R181 ;  /* 0x000000b5ff9d7221 */ /* 0x000fe20000010000 */
[----:B------:R-:W-:Y:S01]  /*0de0*/  FFMA.FTZ R156, R0, R181, RZ ;  /* 0x000000b5009c7223 */ /* 0x000fe200000100ff */
        /* <DEDUP_REMOVED lines=13> */
[----:B0-----:R-:W-:Y:S01]  /*0ec0*/  FADD.FTZ R158, -R204, R158 ;  /* 0x0000009ecc9e7221 */ /* 0x001fe20000010100 */
        /* <DEDUP_REMOVED lines=27> */
[----:B------:R-:W-:-:S03]  /*1080*/  FMUL.FTZ R221, R160, R167 ;  /* 0x000000a7a0dd7220 */ /* 0x000fc60000410000 */
[----:B------:R-:W-:Y:S01]  /*1090*/  FADD.FTZ R157, R157, R222 ;  /* 0x000000de9d9d7221 */ /* 0x000fe20000010000 */
[----:B------:R-:W-:-:S03]  /*10a0*/  FFMA.FTZ R156, R176, R222, R156 ;  /* 0x000000deb09c7223 */ /* 0x000fc6000001009c */
[----:B------:R-:W-:Y:S01]  /*10b0*/  FADD.FTZ R210, R157, R221 ;  /* 0x000000dd9dd27221 */ /* 0x000fe20000010000 */
[----:B------:R-:W-:-:S07]  /*10c0*/  FFMA.FTZ R209, R175, R221, R156 ;  /* 0x000000ddafd17223 */ /* 0x000fce000001009c */
.L_x_10098:
[----:B------:R-:W-:Y:S05]  /*10d0*/  BSYNC B0 ;  /* 0x0000000000007941 */ /* 0x000fea0003800000 */
.L_x_10097:
        /* <DEDUP_REMOVED lines=20> */
[----:B--2---:R-:W-:Y:S02]  /*1220*/  HADD2.F32 R220, -RZ, R160.H0_H0 ;  /* 0x200000a0ffdc7230 */ /* 0x004fe40000004100 */
[----:B---3--:R-:W-:-:S04]  /*1230*/  FADD.FTZ R8, -R204, R156 ;  /* 0x0000009ccc087221 */ /* 0x008fc80000010100 */
[----:B-----5:R-:W-:Y:S01]  /*1240*/  FMUL.FTZ R8, R5, R8 ;  /* 0x0000000805087220 */ /* 0x020fe20000410000 */
[----:B------:R-:W-:Y:S01]  /*1250*/  FADD.FTZ R158, -R204, R158 ;  /* 0x0000009ecc9e7221 */ /* 0x000fe20000010100 */
[----:B------:R-:W-:Y:S02]  /*1260*/  FADD.FTZ R72, R72, R220 ;  /* 0x000000dc48487221 */ /* 0x000fe40000010000 */
[-C--:B------:R-:W-:Y:S01]  /*1270*/  FFMA.FTZ R112, R8, R220.reuse, R112 ;  /* 0x000000dc08707223 */ /* 0x080fe20000010070 */
[----:B------:R-:W-:Y:S02]  /*1280*/  FMUL.FTZ R220, R165, R220 ;  /* 0x000000dca5dc7220 */ /* 0x000fe40000410000 */
[----:B------:R-:W2:Y:S01]  /*1290*/  LDL R165, [R1+0x18] ;  /* 0x0000180001a57983 */ /* 0x000ea20000100800 */
[----:B------:R-:W-:Y:S01]  /*12a0*/  FADD.FTZ R157, -R204, R157 ;  /* 0x0000009dcc9d7221 */ /* 0x000fe20000010100 */
[C---:B------:R-:W-:Y:S02]  /*12b0*/  FMUL.FTZ R168, R5.reuse, R158 ;  /* 0x0000009e05a87220 */ /* 0x040fe40000410000 */
[----:B------:R-:W3:Y:S01]  /*12c0*/  LDL R158, [R1+0x14] ;  /* 0x00001400019e7983 */ /* 0x000ee20000100800 */
[----:B------:R-:W-:-:S03]  /*12d0*/  FMUL.FTZ R169, R5, R157 ;  /* 0x0000009d05a97220 */ /* 0x000fc60000410000 */
[----:B------:R-:W3:Y:S01]  /*12e0*/  LDL R157, [R1+0x10] ;  /* 0x00001000019d7983 */ /* 0x000ee20000100800 */
[----:B------:R-:W-:Y:S02]  /*12f0*/  HADD2.F32 R160, -RZ, R160.H1_H1 ;  /* 0x300000a0ffa07230 */ /* 0x000fe40000004100 */
[--C-:B------:R-:W-:Y:S02]  /*1300*/  HADD2.F32 R218, -RZ, R161.reuse.H0_H0 ;  /* 0x200000a1ffda7230 */ /* 0x100fe40000004100 */
[----:B------:R-:W-:Y:S01]  /*1310*/  FADD.FTZ R210, R210, R220 ;  /* 0x000000dcd2d27221 */ /* 0x000fe20000010000 */
[----:B------:R-:W-:Y:S01]  /*1320*/  FFMA.FTZ R209, R8, R220, R209 ;  /* 0x000000dc08d17223 */ /* 0x000fe200000100d1 */
[----:B------:R-:W-:Y:S01]  /*1330*/  FMUL.FTZ R219, R207, R160 ;  /* 0x000000a0cfdb7220 */ /* 0x000fe20000410000 */
[----:B------:R-:W-:Y:S02]  /*1340*/  HADD2.F32 R161, -RZ, R161.H1_H1 ;  /* 0x300000a1ffa17230 */ /* 0x000fe40000004100 */
[----:B----4-:R-:W-:Y:S01]  /*1350*/  FADD.FTZ R156, -R204, R24 ;  /* 0x00000018cc9c7221 */ /* 0x010fe20000010100 */
[----:B------:R-:W-:Y:S01]  /*1360*/  FADD.FTZ R74, R74, R218 ;  /* 0x000000da4a4a7221 */ /* 0x000fe20000010000 */
[-C--:B------:R-:W-:Y:S01]  /*1370*/  FFMA.FTZ R114, R168, R218.reuse, R114 ;  /* 0x000000daa8727223 */ /* 0x080fe20000010072 */
[----:B------:R-:W-:Y:S01]  /*1380*/  FADD.FTZ R159, -R204, R159 ;  /* 0x0000009fcc9f7221 */ /* 0x000fe20000010100 */
[----:B------:R-:W-:Y:S01]  /*1390*/  FMUL.FTZ R218, R205, R218 ;  /* 0x000000dacdda7220 */ /* 0x000fe20000410000 */
[----:B------:R-:W-:Y:S01]  /*13a0*/  FADD.FTZ R210, R210, R219 ;  /* 0x000000dbd2d27221 */ /* 0x000fe20000010000 */
[----:B------:R-:W-:Y:S01]  /*13b0*/  FFMA.FTZ R209, R169, R219, R209 ;  /* 0x000000dba9d17223 */ /* 0x000fe200000100d1 */
[----:B------:R-:W-:-:S02]  /*13c0*/  HADD2.F32 R216, -RZ, R162.H0_H0 ;  /* 0x200000a2ffd87230 */ /* 0x000fc40000004100 */
[C---:B------:R-:W-:Y:S01]  /*13d0*/  FADD.FTZ R24, -R204.reuse, R26 ;  /* 0x0000001acc187221 */ /* 0x040fe20000010100 */
        /* <DEDUP_REMOVED lines=15> */
[C---:B------:R-:W-:Y:S01]  /*14d0*/  FMUL.FTZ R25, R5.reuse, R25 ;  /* 0x0000001905197220 */ /* 0x040fe20000410000 */
        /* <DEDUP_REMOVED lines=15> */
[----:B--2---:R-:W-:Y:S01]  /*15d0*/  FMUL.FTZ R207, R165, R162 ;  /* 0x000000a2a5cf7220 */ /* 0x004fe20000410000 */
[----:B---3--:R-:W-:-:S03]  /*15e0*/  FMUL.FTZ R206, R158, R206 ;  /* 0x000000ce9ece7220 */ /* 0x008fc60000410000 */
[----:B------:R-:W-:Y:S01]  /*15f0*/  FADD.FTZ R210, R210, R207 ;  /* 0x000000cfd2d27221 */ /* 0x000fe20000010000 */
[----:B------:R-:W-:Y:S01]  /*1600*/  FFMA.FTZ R209, R25, R207, R209 ;  /* 0x000000cf19d17223 */ /* 0x000fe200000100d1 */
[----:B------:R-:W-:Y:S02]  /*1610*/  FMUL.FTZ R205, R157, R163 ;  /* 0x000000a39dcd7220 */ /* 0x000fe40000410000 */
[----:B------:R-:W-:Y:S01]  /*1620*/  FADD.FTZ R210, R210, R206 ;  /* 0x000000ced2d27221 */ /* 0x000fe20000010000 */
[----:B------:R-:W-:-:S03]  /*1630*/  FFMA.FTZ R209, R24, R206, R209 ;  /* 0x000000ce18d17223 */ /* 0x000fc600000100d1 */
[----:B------:R-:W-:Y:S01]  /*1640*/  FADD.FTZ R210, R210, R205 ;  /* 0x000000cdd2d27221 */ /* 0x000fe20000010000 */
[----:B------:R-:W-:-:S07]  /*1650*/  FFMA.FTZ R209, R23, R205, R209 ;  /* 0x000000cd17d17223 */ /* 0x000fce00000100d1 */
.L_x_10100:
[----:B------:R-:W-:Y:S05]  /*1660*/  BSYNC B0 ;  /* 0x0000000000007941 */ /* 0x000fea0003800000 */
.L_x_10099:
        /* <DEDUP_REMOVED lines=8> */
[----:B------:R-:W4:Y:S03]  /*16f0*/  LDL R165, [R1] ;  /* 0x0000000001a57983 */ /* 0x000f260000100800 */
        /* <DEDUP_REMOVED lines=10> */
[----:B------:R-:W-:Y:S01]  /*17a0*/  IADD3 R164, R164, 0x80, RZ ;  /* 0x00000080a4a47810 */ /* 0x000fe20007ffe0ff */
[--C-:B--2---:R-:W-:Y:S02]  /*17b0*/  HADD2.F32 R215, -RZ, R160.reuse.H0_H0 ;  /* 0x200000a0ffd77230 */ /* 0x104fe40000004100 */
[----:B------:R-:W-:Y:S02]  /*17c0*/  HADD2.F32 R160, -RZ, R160.H1_H1 ;  /* 0x300000a0ffa07230 */ /* 0x000fe40000004100 */
[----:B---3--:R-:W-:-:S04]  /*17d0*/  FADD.FTZ R7, -R204, R156 ;  /* 0x0000009ccc077221 */ /* 0x008fc80000010100 */
[----:B-----5:R-:W-:Y:S01]  /*17e0*/  FMUL.FTZ R7, R5, R7 ;  /* 0x0000000705077220 */ /* 0x020fe20000410000 */
[----:B------:R-:W-:Y:S01]  /*17f0*/  FADD.FTZ R21, -R204, R158 ;  /* 0x0000009ecc157221 */ /* 0x000fe20000010100 */
[----:B------:R-:W-:Y:S01]  /*1800*/  FADD.FTZ R64, R64, R215 ;  /* 0x000000d740407221 */ /* 0x000fe20000010000 */
[----:B------:R-:W-:Y:S01]  /*1810*/  FADD.FTZ R22, -R204, R157 ;  /* 0x0000009dcc167221 */ /* 0x000fe20000010100 */
        /* <DEDUP_REMOVED lines=9> */
[----:B----4-:R-:W-:Y:S01]  /*18b0*/  FADD.FTZ R157, -R204, R16 ;  /* 0x00000010cc9d7221 */ /* 0x010fe20000010100 */
[----:B------:R-:W-:Y:S01]  /*18c0*/  FADD.FTZ R66, R66, R213 ;  /* 0x000000d542427221 */ /* 0x000fe20000010000 */
[-C--:B------:R-:W-:Y:S01]  /*18d0*/  FFMA.FTZ R106, R21, R213.reuse, R106 ;  /* 0x000000d5156a7223 */ /* 0x080fe2000001006a */
[----:B------:R-:W-:Y:S01]  /*18e0*/  FADD.FTZ R20, -R204, R159 ;  /* 0x0000009fcc147221 */ /* 0x000fe20000010100 */
[----:B------:R-:W-:Y:S01]  /*18f0*/  FMUL.FTZ R213, R166, R213 ;  /* 0x000000d5a6d57220 */ /* 0x000fe20000410000 */
[----:B------:R-:W-:Y:S01]  /*1900*/  FADD.FTZ R210, R210, R214 ;  /* 0x000000d6d2d27221 */ /* 0x000fe20000010000 */
[----:B------:R-:W-:Y:S01]  /*1910*/  FFMA.FTZ R209, R22, R214, R209 ;  /* 0x000000d616d17223 */ /* 0x000fe200000100d1 */
[--C-:B------:R-:W-:Y:S02]  /*1920*/  HADD2.F32 R203, -RZ, R162.reuse.H0_H0 ;  /* 0x200000a2ffcb7230 */ /* 0x100fe40000004100 */
[----:B------:R-:W-:Y:S01]  /*1930*/  FADD.FTZ R16, -R204, R19 ;  /* 0x00000013cc107221 */ /* 0x000fe20000010100 */
[C---:B------:R-:W-:Y:S01]  /*1940*/  FMUL.FTZ R19, R5.reuse, R157 ;  /* 0x0000009d05137220 */ /* 0x040fe20000410000 */
[----:B------:R-:W-:Y:S01]  /*1950*/  FMUL.FTZ R20, R5, R20 ;  /* 0x0000001405147220 */ /* 0x000fe20000410000 */
[----:B------:R-:W-:Y:S01]  /*1960*/  FMUL.FTZ R208, R165, R161 ;  /* 0x000000a1a5d07220 */ /* 0x000fe20000410000 */
[----:B------:R-:W-:Y:S01]  /*1970*/  FADD.FTZ R210, R210, R213 ;  /* 0x000000d5d2d27221 */ /* 0x000fe20000010000 */
[----:B------:R-:W-:Y:S01]  /*1980*/  FFMA.FTZ R209, R21, R213, R209 ;  /* 0x000000d515d17223 */ /* 0x000fe200000100d1 */
[----:B------:R-:W-:Y:S01]  /*1990*/  FADD.FTZ R156, -R204, R17 ;  /* 0x00000011cc9c7221 */ /* 0x000fe20000010100 */
[----:B------:R-:W-:-:S02]  /*19a0*/  HADD2.F32 R162, -RZ, R162.H1_H1 ;  /* 0x300000a2ffa27230 */ /* 0x000fc40000004100 */
[----:B------:R-:W-:Y:S01]  /*19b0*/  FADD.FTZ R17, -R204, R18 ;  /* 0x00000012cc117221 */ /* 0x000fe20000010100 */
        /* <DEDUP_REMOVED lines=31> */
.L_x_10102:
[----:B------:R-:W-:Y:S05]  /*1bb0*/  BSYNC B0 ;  /* 0x0000000000007941 */ /* 0x000fea0003800000 */
.L_x_10101:
        /* <DEDUP_REMOVED lines=14> */
[----:B------:R-:W1:Y:S01]  /*1ca0*/  LDG.E.128 R12, desc[UR4][R12.64+0x10] ;  /* 0x000010040c0c7981 */ /* 0x000e62000c1e1d00 */
[----:B------:R-:W-:Y:S01]  /*1cb0*/  IADD3 R164, R164, 0x80, RZ ;  /* 0x00000080a4a47810 */ /* 0x000fe20007ffe0ff */
[----:B--2---:R-:W-:-:S02]  /*1cc0*/  HADD2.F32 R212, -RZ, R160.H0_H0 ;  /* 0x200000a0ffd47230 */ /* 0x004fc40000004100 */
[----:B---3--:R-:W-:-:S04]  /*1cd0*/  FADD.FTZ R6, -R204, R156 ;  /* 0x0000009ccc067221 */ /* 0x008fc80000010100 */
[C---:B-----5:R-:W-:Y:S01]  /*1ce0*/  FMUL.FTZ R6, R5.reuse, R6 ;  /* 0x0000000605067220 */ /* 0x060fe20000410000 */
[----:B------:R-:W-:Y:S01]  /*1cf0*/  FADD.FTZ R158, -R204, R158 ;  /* 0x0000009ecc9e7221 */ /* 0x000fe20000010100 */
[----:B------:R-:W-:Y:S02]  /*1d00*/  HADD2.F32 R160, -RZ, R160.H1_H1 ;  /* 0x300000a0ffa07230 */ /* 0x000fe40000004100 */
[----:B------:R-:W-:Y:S01]  /*1d10*/  FADD.FTZ R56, R56, R212 ;  /* 0x000000d438387221 */ /* 0x000fe20000010000 */
[-C--:B------:R-:W-:Y:S01]  /*1d20*/  FFMA.FTZ R96, R6, R212.reuse, R96 ;  /* 0x000000d406607223 */ /* 0x080fe20000010060 */
[----:B------:R-:W-:Y:S01]  /*1d30*/  FADD.FTZ R157, -R204, R157 ;  /* 0x0000009dcc9d7221 */ /* 0x000fe20000010100 */
[----:B------:R-:W-:Y:S01]  /*1d40*/  FMUL.FTZ R212, R248, R212 ;  /* 0x000000d4f8d47220 */ /* 0x000fe20000410000 */
[--C-:B------:R-:W-:Y:S02]  /*1d50*/  HADD2.F32 R199, -RZ, R161.reuse.H0_H0 ;  /* 0x200000a1ffc77230 */ /* 0x100fe40000004100 */
[C---:B-1----:R-:W-:Y:S01]  /*1d60*/  FADD.FTZ R10, -R204.reuse, R14 ;  /* 0x0000000ecc0a7221 */ /* 0x042fe20000010100 */
[----:B------:R-:W-:Y:S01]  /*1d70*/  FADD.FTZ R9, -R204, R15 ;  /* 0x0000000fcc097221 */ /* 0x000fe20000010100 */
[C---:B------:R-:W-:Y:S01]  /*1d80*/  FMUL.FTZ R14, R5.reuse, R158 ;  /* 0x0000009e050e7220 */ /* 0x040fe20000410000 */
[----:B------:R-:W-:Y:S01]  /*1d90*/  FMUL.FTZ R15, R5, R157 ;  /* 0x0000009d050f7220 */ /* 0x000fe20000410000 */
[----:B------:R-:W-:Y:S01]  /*1da0*/  FMUL.FTZ R211, R247, R160 ;  /* 0x000000a0f7d37220 */ /* 0x000fe20000410000 */
[----:B------:R-:W-:Y:S01]  /*1db0*/  FADD.FTZ R210, R210, R212 ;  /* 0x000000d4d2d27221 */ /* 0x000fe20000010000 */
[----:B------:R-:W-:Y:S01]  /*1dc0*/  FFMA.FTZ R209, R6, R212, R209 ;  /* 0x000000d406d17223 */ /* 0x000fe200000100d1 */
[----:B------:R-:W-:-:S02]  /*1dd0*/  HADD2.F32 R161, -RZ, R161.H1_H1 ;  /* 0x300000a1ffa17230 */ /* 0x000fc40000004100 */
[----:B------:R-:W-:Y:S01]  /*1de0*/  FADD.FTZ R12, -R204, R12 ;  /* 0x0000000ccc0c7221 */ /* 0x000fe20000010100 */
        /* <DEDUP_REMOVED lines=45> */
.L_x_10104:
[----:B------:R-:W-:Y:S05]  /*20c0*/  BSYNC B0 ;  /* 0x0000000000007941 */ /* 0x000fea0003800000 */
.L_x_10103:
        /* <DEDUP_REMOVED lines=16> */
[----:B--2---:R-:W-:Y:S01]  /*21d0*/  FADD.FTZ R156, -R204, R156 ;  /* 0x0000009ccc9c7221 */ /* 0x004fe20000010100 */
[----:B---3--:R-:W-:-:S03]  /*21e0*/  HADD2.F32 R193, -RZ, R164.H0_H0 ;  /* 0x200000a4ffc17230 */ /* 0x008fc60000004100 */
[C---:B-----5:R-:W-:Y:S01]  /*21f0*/  FMUL.FTZ R170, R5.reuse, R156 ;  /* 0x0000009c05aa7220 */ /* 0x060fe20000410000 */
[C---:B------:R-:W-:Y:S01]  /*2200*/  FADD.FTZ R158, -R204.reuse, R158 ;  /* 0x0000009ecc9e7221 */ /* 0x040fe20000010100 */
[----:B------:R-:W-:Y:S02]  /*2210*/  HADD2.F32 R164, -RZ, R164.H1_H1 ;  /* 0x300000a4ffa47230 */ /* 0x000fe40000004100 */
[----:B------:R-:W-:Y:S01]  /*2220*/  FADD.FTZ R157, -R204, R157 ;  /* 0x0000009dcc9d7221 */ /* 0x000fe20000010100 */
        /* <DEDUP_REMOVED lines=9> */
[----:B----4-:R-:W-:Y:S01]  /*22c0*/  FADD.FTZ R160, -R204, R160 ;  /* 0x000000a0cca07221 */ /* 0x010fe20000010100 */
[----:B------:R-:W-:-:S02]  /*22d0*/  HADD2.F32 R165, -RZ, R165.H1_H1 ;  /* 0x300000a5ffa57230 */ /* 0x000fc40000004100 */
[----:B------:R-:W-:Y:S01]  /*22e0*/  FADD.FTZ R50, R50, R191 ;  /* 0x000000bf32327221 */ /* 0x000fe20000010000 */
[-C--:B------:R-:W-:Y:S01]  /*22f0*/  FFMA.FTZ R90, R173, R191.reuse, R90 ;  /* 0x000000bfad5a7223 */ /* 0x080fe2000001005a */
[----:B------:R-:W-:Y:S01]  /*2300*/  FADD.FTZ R159, -R204, R159 ;  /* 0x0000009fcc9f7221 */ /* 0x000fe20000010100 */
        /* <DEDUP_REMOVED lines=44> */
.L_x_10106:
[----:B------:R-:W-:Y:S05]  /*25d0*/  BSYNC B0 ;  /* 0x0000000000007941 */ /* 0x000fea0003800000 */
.L_x_10105:
        /* <DEDUP_REMOVED lines=26> */
.L_x_10137:
        /* <DEDUP_REMOVED lines=56> */
[----:B------:R-:W-:Y:S01]  /*2b00*/  F2FP.F16.F32.PACK_AB R156, R158, R157 ;  /* 0x0000009d9e9c723e */ /* 0x000fe200000000ff */
        /* <DEDUP_REMOVED lines=14> */
[----:B------:R-:W-:Y:S01]  /*2bf0*/  F2FP.F16.F32.PACK_AB R157, R157, R158 ;  /* 0x0000009e9d9d723e */ /* 0x000fe200000000ff */
[----:B------:R-:W-:-:S04]  /*2c00*/  FFMA.FTZ R158, R177, R163, R162 ;  /* 0x000000a3b19e7223 */ /* 0x000fc800000100a2 */
[----:B------:R-:W-:-:S04]  /*2c10*/  FADD.FTZ R158, R223, -R158 ;  /* 0x8000009edf9e7221 */ /* 0x000fc80000010000 */
[----:B------:R-:W-:-:S04]  /*2c20*/  FMUL.FTZ R158, R5, R158 ;  /* 0x0000009e059e7220 */ /* 0x000fc80000410000 */
[----:B------:R-:W-:-:S05]  /*2c30*/  @P5 FADD.FTZ R158, R37, R158 ;  /* 0x0000009e259e5221 */ /* 0x000fca0000010000 */
        /* <DEDUP_REMOVED lines=9> */
[----:B------:R-:W-:Y:S02]  /*2cd0*/  F2FP.F16.F32.PACK_AB R159, R159, R160 ;  /* 0x000000a09f9f723e */ /* 0x000fe400000000ff */
        /* <DEDUP_REMOVED lines=8> */
.L_x_10109:
[----:B------:R-:W-:Y:S05]  /*2d60*/  BSYNC B0 ;  /* 0x0000000000007941 */ /* 0x000fea0003800000 */
.L_x_10108:
        /* <DEDUP_REMOVED lines=66> */
.L_x_10111:
[----:B------:R-:W-:Y:S05]  /*3190*/  BSYNC B0 ;  /* 0x0000000000007941 */ /* 0x000fea0003800000 */
.L_x_10110:
        /* <DEDUP_REMOVED lines=66> */
.L_x_10113:
[----:B------:R-:W-:Y:S05]  /*35c0*/  BSYNC B0 ;  /* 0x0000000000007941 */ /* 0x000fea0003800000 */
.L_x_10112:
        /* <DEDUP_REMOVED lines=66> */
.L_x_10115:
[----:B------:R-:W-:Y:S05]  /*39f0*/  BSYNC B0 ;  /* 0x0000000000007941 */ /* 0x000fea0003800000 */
.L_x_10114:
        /* <DEDUP_REMOVED lines=29> */
[----:B------:R-:W-:Y:S01]  /*3bd0*/  F2FP.F16.F32.PACK_AB R156, R157, R156 ;  /* 0x0000009c9d9c723e */ /* 0x000fe200000000ff */
        /* <DEDUP_REMOVED lines=29> */
[----:B------:R-:W-:Y:S01]  /*3db0*/  F2FP.F16.F32.PACK_AB R159, R160, R159 ;  /* 0x0000009fa09f723e */ /* 0x000fe200000000ff */
[----:B0-----:R-:W-:-:S05]  /*3dc0*/  @P6 IMAD.WIDE.U32 R4, R2, 0x20, R4 ;  /* 0x0000002002046825 */ /* 0x001fca00078e0004 */
[----:B------:R-:W-:Y:S04]  /*3dd0*/  @P6 STG.E.128 desc[UR4][R4.64], R148 ;  /* 0x0000009404006986 */ /* 0x000fe8000c101d04 */
[----:B------:R0:W-:Y:S02]  /*3de0*/  @P6 STG.E.128 desc[UR4][R4.64+0x10], R152 ;  /* 0x0000109804006986 */ /* 0x0001e4000c101d04 */
[----:B0-----:R-:W0:Y:S02]  /*3df0*/  LDC.64 R4, c[0x0][0x2f8] ;  /* 0x0000be00ff047b82 */ /* 0x001e240000000a00 */
[----:B0-----:R-:W-:-:S05]  /*3e00*/  IMAD.WIDE.U32 R4, R2, 0x10, R4 ;  /* 0x0000001002047825 */ /* 0x001fca00078e0004 */
[----:B------:R4:W-:Y:S02]  /*3e10*/  STG.E.128 desc[UR4][R4.64], R156 ;  /* 0x0000009c04007986 */ /* 0x0009e4000c101d04 */
.L_x_10117:
[----:B------:R-:W-:Y:S05]  /*3e20*/  BSYNC B0 ;  /* 0x0000000000007941 */ /* 0x000fea0003800000 */
.L_x_10116:
[----:B------:R-:W-:Y:S02]  /*3e30*/  IADD3 R3, R3, UR16, RZ ;  /* 0x0000001003037c10 */ /* 0x000fe4000fffe0ff */
[----:B------:R-:W-:Y:S02]  /*3e40*/  SEL R228, RZ, 0x1, P4 ;  /* 0x00000001ffe47807 */ /* 0x000fe40002000000 */
[----:B------:R-:W-:-:S13]  /*3e50*/  ISETP.GE.AND P4, PT, R3, UR17, PT ;  /* 0x0000001103007c0c */ /* 0x000fda000bf86270 */
[----:B------:R-:W-:Y:S05]  /*3e60*/  @!P4 BRA `(.L_x_10118) ;  /* 0xffffffc800ccc947 */ /* 0x000fea000383ffff */
.L_x_10096:
        /* <DEDUP_REMOVED lines=17> */
.L_x_10120:
[----:B------:R-:W-:Y:S05]  /*3f80*/  BSYNC B0 ;  /* 0x0000000000007941 */ /* 0x000fea0003800000 */
.L_x_10119:
        /* <DEDUP_REMOVED lines=11> */
.L_x_10122:
[----:B------:R-:W-:Y:S05]  /*4040*/  BSYNC B0 ;  /* 0x0000000000007941 */ /* 0x000fea0003800000 */
.L_x_10121:
        /* <DEDUP_REMOVED lines=11> */
.L_x_10124:
[----:B------:R-:W-:Y:S05]  /*4100*/  BSYNC B0 ;  /* 0x0000000000007941 */ /* 0x000fea0003800000 */
.L_x_10123:
        /* <DEDUP_REMOVED lines=11> */
.L_x_10126:
[----:B------:R-:W-:Y:S05]  /*41c0*/  BSYNC B0 ;  /* 0x0000000000007941 */ /* 0x000fea0003800000 */
.L_x_10125:
        /* <DEDUP_REMOVED lines=11> */
.L_x_10107:
[----:B------:R-:W-:Y:S01]  /*4280*/  HFMA2.MMA R156, -RZ, RZ, 0, 9.5367431640625e-07 ;  /* 0x00000010ff9c7435 */ /* 0x000fe200000001ff */
[----:B------:R-:W-:Y:S02]  /*4290*/  MOV R160, R210 ;  /* 0x000000d200a07202 */ /* 0x000fe40000000f00 */
[----:B------:R-:W-:Y:S02]  /*42a0*/  MOV R157, 0x1f ;  /* 0x0000001f009d7802 */ /* 0x000fe40000000f00 */
[----:B------:R-:W-:-:S07]  /*42b0*/  MOV R159, 0xffffffff ;  /* 0xffffffff009f7802 */ /* 0x000fce0000000f00 */
[----:B-----5:R-:W-:Y:S05]  /*42c0*/  WARPSYNC.COLLECTIVE R159, `(.L_x_10127) ;  /* 0x000000009f087348 */ /* 0x020fea0003c00000 */
[----:B------:R0:W1:Y:S02]  /*42d0*/  SHFL.DOWN P6, R163, R160, R156, R157 ;  /* 0x0800009ca0a37389 */ /* 0x00006400000c009d */
[----:B01---5:R-:W-:Y:S01]  /*42e0*/  ENDCOLLECTIVE ;  /* 0x000000000000791b */ /* 0x023fe20003800000 */
.L_x_10127:
[----:B------:R-:W-:Y:S01]  /*42f0*/  MOV R160, R209 ;  /* 0x000000d100a07202 */ /* 0x000fe20000000f00 */
[----:B------:R-:W-:-:S07]  /*4300*/  FADD.FTZ R210, R163, R210 ;  /* 0x000000d2a3d27221 */ /* 0x000fce0000010000 */
[----:B------:R-:W-:Y:S05]  /*4310*/  WARPSYNC.COLLECTIVE R159, `(.L_x_10128) ;  /* 0x000000009f087348 */ /* 0x000fea0003c00000 */
[----:B------:R0:W1:Y:S02]  /*4320*/  SHFL.DOWN P6, R163, R160, R156, R157 ;  /* 0x0800009ca0a37389 */ /* 0x00006400000c009d */
[----:B01----:R-:W-:Y:S01]  /*4330*/  ENDCOLLECTIVE ;  /* 0x000000000000791b */ /* 0x003fe20003800000 */
.L_x_10128:
[----:B------:R-:W-:Y:S01]  /*4340*/  HFMA2.MMA R156, -RZ, RZ, 0, 4.76837158203125e-07 ;  /* 0x00000008ff9c7435 */ /* 0x000fe200000001ff */
[----:B------:R-:W-:Y:S01]  /*4350*/  MOV R160, R210 ;  /* 0x000000d200a07202 */ /* 0x000fe20000000f00 */
[----:B------:R-:W-:-:S09]  /*4360*/  FADD.FTZ R209, R163, R209 ;  /* 0x000000d1a3d17221 */ /* 0x000fd20000010000 */
[----:B------:R-:W-:Y:S05]  /*4370*/  WARPSYNC.COLLECTIVE R159, `(.L_x_10129) ;  /* 0x000000009f087348 */ /* 0x000fea0003c00000 */
[----:B------:R0:W1:Y:S02]  /*4380*/  SHFL.DOWN P6, R163, R160, R156, R157 ;  /* 0x0800009ca0a37389 */ /* 0x00006400000c009d */
[----:B01----:R-:W-:Y:S01]  /*4390*/  ENDCOLLECTIVE ;  /* 0x000000000000791b */ /* 0x003fe20003800000 */
.L_x_10129:
[----:B------:R-:W-:Y:S01]  /*43a0*/  MOV R160, R209 ;  /* 0x000000d100a07202 */ /* 0x000fe20000000f00 */
[----:B------:R-:W-:-:S07]  /*43b0*/  FADD.FTZ R210, R210, R163 ;  /* 0x000000a3d2d27221 */ /* 0x000fce0000010000 */
[----:B------:R-:W-:Y:S05]  /*43c0*/  WARPSYNC.COLLECTIVE R159, `(.L_x_10130) ;  /* 0x000000009f087348 */ /* 0x000fea0003c00000 */
[----:B------:R0:W1:Y:S02]  /*43d0*/  SHFL.DOWN P6, R163, R160, R156, R157 ;  /* 0x0800009ca0a37389 */ /* 0x00006400000c009d */
[----:B01----:R-:W-:Y:S01]  /*43e0*/  ENDCOLLECTIVE ;  /* 0x000000000000791b */ /* 0x003fe20003800000 */
.L_x_10130:
[----:B------:R-:W-:Y:S01]  /*43f0*/  HFMA2.MMA R156, -RZ, RZ, 0, 2.384185791015625e-07 ;  /* 0x00000004ff9c7435 */ /* 0x000fe200000001ff */
[----:B------:R-:W-:Y:S01]  /*4400*/  MOV R160, R210 ;  /* 0x000000d200a07202 */ /* 0x000fe20000000f00 */
[----:B------:R-:W-:-:S09]  /*4410*/  FADD.FTZ R209, R209, R163 ;  /* 0x000000a3d1d17221 */ /* 0x000fd20000010000 */
[----:B------:R-:W-:Y:S05]  /*4420*/  WARPSYNC.COLLECTIVE R159, `(.L_x_10131) ;  /* 0x000000009f087348 */ /* 0x000fea0003c00000 */
[----:B------:R0:W1:Y:S02]  /*4430*/  SHFL.DOWN P6, R163, R160, R156, R157 ;  /* 0x0800009ca0a37389 */ /* 0x00006400000c009d */
[----:B01----:R-:W-:Y:S01]  /*4440*/  ENDCOLLECTIVE ;  /* 0x000000000000791b */ /* 0x003fe20003800000 */
.L_x_10131:
[----:B------:R-:W-:Y:S02]  /*4450*/  MOV R160, R209 ;  /* 0x000000d100a07202 */ /* 0x000fe40000000f00 */
[----:B------:R-:W-:-:S07]  /*4460*/  MOV R162, R163 ;  /* 0x000000a300a27202 */ /* 0x000fce0000000f00 */
[----:B------:R-:W-:Y:S05]  /*4470*/  WARPSYNC.COLLECTIVE R159, `(.L_x_10132) ;  /* 0x000000009f087348 */ /* 0x000fea0003c00000 */
[----:B------:R0:W1:Y:S02]  /*4480*/  SHFL.DOWN P6, R163, R160, R156, R157 ;  /* 0x0800009ca0a37389 */ /* 0x00006400000c009d */
[----:B01----:R-:W-:Y:S01]  /*4490*/  ENDCOLLECTIVE ;  /* 0x000000000000791b */ /* 0x003fe20003800000 */
.L_x_10132:
[----:B------:R-:W-:Y:S01]  /*44a0*/  FADD.FTZ R162, R210, R162 ;  /* 0x000000a2d2a27221 */ /* 0x000fe20000010000 */
[----:B------:R-:W-:-:S04]  /*44b0*/  HFMA2.MMA R156, -RZ, RZ, 0, 1.1920928955078125e-07 ;  /* 0x00000002ff9c7435 */ /* 0x000fc800000001ff */
[----:B------:R-:W-:Y:S02]  /*44c0*/  MOV R160, R162 ;  /* 0x000000a200a07202 */ /* 0x000fe40000000f00 */
[----:B------:R-:W-:-:S07]  /*44d0*/  MOV R161, R163 ;  /* 0x000000a300a17202 */ /* 0x000fce0000000f00 */
[----:B------:R-:W-:Y:S05]  /*44e0*/  WARPSYNC.COLLECTIVE R159, `(.L_x_10133) ;  /* 0x000000009f087348 */ /* 0x000fea0003c00000 */
[----:B------:R0:W1:Y:S02]  /*44f0*/  SHFL.DOWN P6, R163, R160, R156, R157 ;  /* 0x0800009ca0a37389 */ /* 0x00006400000c009d */
[----:B01----:R-:W-:Y:S01]  /*4500*/  ENDCOLLECTIVE ;  /* 0x000000000000791b */ /* 0x003fe20003800000 */
.L_x_10133:
[----:B------:R-:W-:-:S05]  /*4510*/  FADD.FTZ R161, R209, R161 ;  /* 0x000000a1d1a17221 */ /* 0x000fca0000010000 */
[----:B------:R-:W-:Y:S01]  /*4520*/  MOV R160, R161 ;  /* 0x000000a100a07202 */ /* 0x000fe20000000f00 */
[----:B------:R-:W-:-:S07]  /*4530*/  FADD.FTZ R162, R162, R163 ;  /* 0x000000a3a2a27221 */ /* 0x000fce0000010000 */
[----:B------:R-:W-:Y:S05]  /*4540*/  WARPSYNC.COLLECTIVE R159, `(.L_x_10134) ;  /* 0x000000009f087348 */ /* 0x000fea0003c00000 */
[----:B------:R0:W1:Y:S02]  /*4550*/  SHFL.DOWN P6, R163, R160, R156, R157 ;  /* 0x0800009ca0a37389 */ /* 0x00006400000c009d */
[----:B01----:R-:W-:Y:S01]  /*4560*/  ENDCOLLECTIVE ;  /* 0x000000000000791b */ /* 0x003fe20003800000 */
.L_x_10134:
[----:B------:R-:W-:Y:S01]  /*4570*/  HFMA2.MMA R156, -RZ, RZ, 0, 5.9604644775390625e-08 ;  /* 0x00000001ff9c7435 */ /* 0x000fe200000001ff */
[----:B------:R-:W-:Y:S01]  /*4580*/  MOV R160, R162 ;  /* 0x000000a200a07202 */ /* 0x000fe20000000f00 */
[----:B------:R-:W-:-:S09]  /*4590*/  FADD.FTZ R161, R161, R163 ;  /* 0x000000a3a1a17221 */ /* 0x000fd20000010000 */
[----:B------:R-:W-:Y:S05]  /*45a0*/  WARPSYNC.COLLECTIVE R159, `(.L_x_10135) ;  /* 0x000000009f087348 */ /* 0x000fea0003c00000 */
[----:B------:R0:W1:Y:S02]  /*45b0*/  SHFL.DOWN P6, R163, R160, R156, R157 ;  /* 0x0800009ca0a37389 */ /* 0x00006400000c009d */
[----:B01----:R-:W-:Y:S01]  /*45c0*/  ENDCOLLECTIVE ;  /* 0x000000000000791b */ /* 0x003fe20003800000 */
.L_x_10135:
[----:B------:R-:W-:Y:S02]  /*45d0*/  MOV R160, R161 ;  /* 0x000000a100a07202 */ /* 0x000fe40000000f00 */
[----:B------:R-:W-:-:S07]  /*45e0*/  MOV R164, R163 ;  /* 0x000000a300a47202 */ /* 0x000fce0000000f00 */
[----:B------:R-:W-:Y:S05]  /*45f0*/  WARPSYNC.COLLECTIVE R159, `(.L_x_10136) ;  /* 0x000000009f087348 */ /* 0x000fea0003c00000 */
[----:B------:R0:W1:Y:S02]  /*4600*/  SHFL.DOWN P6, R163, R160, R156, R157 ;  /* 0x0800009ca0a37389 */ /* 0x00006400000c009d */
[----:B01----:R-:W-:Y:S01]  /*4610*/  ENDCOLLECTIVE ;  /* 0x000000000000791b */ /* 0x003fe20003800000 */
.L_x_10136:
[----:B------:R-:W-:Y:S01]  /*4620*/  MOV R157, R163 ;  /* 0x000000a3009d7202 */ /* 0x000fe20000000f00 */
[----:B------:R-:W-:Y:S06]  /*4630*/  BRA `(.L_x_10137) ;  /* 0xffffffe000507947 */ /* 0x000fec000383ffff */
.L_x_10138:
        /* <DEDUP_REMOVED lines=12> */
.L_x_16590:


//--------------------- .text._ZN10layer_norm13ln_bwd_kernelINS_13Kernel_traitsI6__halfS2_fS2_fjLj5120ELj1ELj1ELj4ELj16ENS_18Kernel_traits_baseILj5120ES2_S2_fS2_fjLj128EEEEELb0ELb0ELb0ELb1EEEvNS_9BwdParamsE --------------------------
	.section	.text._ZN10layer_norm13ln_bwd_kernelINS_13Kernel_traitsI6__halfS2_fS2_fjLj5120ELj1ELj1ELj4ELj16ENS_18Kernel_traits_baseILj5120ES2_S2_fS2_fjLj128EEEEELb0ELb0ELb0ELb1EEEvNS_9BwdParamsE,"ax",@progbits
	.align	128
        .global         _ZN10layer_norm13ln_bwd_kernelINS_13Kernel_traitsI6__halfS2_fS2_fjLj5120ELj1ELj1ELj4ELj16ENS_18Kernel_traits_baseILj5120ES2_S2_fS2_fjLj128EEEEELb0ELb0ELb0ELb1EEEvNS_9BwdParamsE
        .type           _ZN10layer_norm13ln_bwd_kernelINS_13Kernel_traitsI6__halfS2_fS2_fjLj5120ELj1ELj1ELj4ELj16ENS_18Kernel_traits_baseILj5120ES2_S2_fS2_fjLj128EEEEELb0ELb0ELb0ELb1EEEvNS_9BwdParamsE,@function
        .size           _ZN10layer_norm13ln_bwd_kernelINS_13Kernel_traitsI6__halfS2_fS2_fjLj5120ELj1ELj1ELj4ELj16ENS_18Kernel_traits_baseILj5120ES2_S2_fS2_fjLj128EEEEELb0ELb0ELb0ELb1EEEvNS_9BwdParamsE,(.L_x_16591 - _ZN10layer_norm13ln_bwd_kernelINS_13Kernel_traitsI6__halfS2_fS2_fjLj5120ELj1ELj1ELj4ELj16ENS_18Kernel_traits_baseILj5120ES2_S2_fS2_fjLj128EEEEELb0ELb0ELb0ELb1EEEvNS_9BwdParamsE)
        .other          _ZN10layer_norm13ln_bwd_kernelINS_13Kernel_traitsI6__halfS2_fS2_fjLj5120ELj1ELj1ELj4ELj16ENS_18Kernel_traits_baseILj5120ES2_S2_fS2_fjLj128EEEEELb0ELb0ELb0ELb1EEEvNS_9BwdParamsE,@"STO_CUDA_ENTRY STV_DEFAULT"
_ZN10layer_norm13ln_bwd_kernelINS_13Kernel_traitsI6__halfS2_fS2_fjLj5120ELj1ELj1ELj4ELj16ENS_18Kernel_traits_baseILj5120ES2_S2_fS2_fjLj128EEEEELb0ELb0ELb0ELb1EEEvNS_9BwdParamsE:
.text._ZN10layer_norm13ln_bwd_kernelINS_13Kernel_traitsI6__halfS2_fS2_fjLj5120ELj1ELj1ELj4ELj16ENS_18Kernel_traits_baseILj5120ES2_S2_fS2_fjLj128EEEEELb0ELb0ELb0ELb1EEEvNS_9BwdParamsE:
        /* <DEDUP_REMOVED lines=55> */
.L_x_10139:
        /* <DEDUP_REMOVED lines=14> */
[----:B------:R-:W-:Y:S02]  /*0450*/  HFMA2.MMA R200, -RZ, RZ, 0, 0 ;  /* 0x00000000ffc87435 */ /* 0x000fe400000001ff */
[----:B------:R-:W-:Y:S01]  /*0460*/  HFMA2.MMA R196, -RZ, RZ, 0, 0 ;  /* 0x00000000ffc47435 */ /* 0x000fe200000001ff */
[----:B------:R-:W-:Y:S02]  /*0470*/  ISETP.NE.AND.EX P0, PT, RZ, UR5, PT, P0 ;  /* 0x00000005ff007c0c */ /* 0x000fe4000bf05300 */
[----:B------:R-:W-:Y:S02]  /*0480*/  CS2R R24, SRZ ;  /* 0x0000000000187805 */ /* 0x000fe4000001ff00 */
[----:B------:R-:W-:Y:S02]  /*0490*/  MOV R188, RZ ;  /* 0x000000ff00bc7202 */ /* 0x000fe40000000f00 */
[----:B------:R-:W-:-:S02]  /*04a0*/  CS2R R184, SRZ ;  /* 0x0000000000b87805 */ /* 0x000fc4000001ff00 */
        /* <DEDUP_REMOVED lines=27> */
[----:B------:R-:W-:Y:S02]  /*0660*/  PLOP3.LUT P4, PT, PT, PT, UP0, 0x80, 0x0 ;  /* 0x000000000000781c */ /* 0x000fe40003f8f008 */
[----:B------:R-:W-:Y:S01]  /*0670*/  CS2R R20, SRZ ;  /* 0x0000000000147805 */ /* 0x000fe2000001ff00 */
[--C-:B--2---:R-:W-:Y:S02]  /*0680*/  HADD2.F32 R3, -RZ, R4.reuse.H0_H0 ;  /* 0x20000004ff037230 */ /* 0x104fe40000004100 */
[----:B------:R-:W-:-:S02]  /*0690*/  HADD2.F32 R2, -RZ, R4.H1_H1 ;  /* 0x30000004ff027230 */ /* 0x000fc40000004100 */
[--C-:B------:R-:W-:Y:S01]  /*06a0*/  HADD2.F32 R4, -RZ, R5.reuse.H0_H0 ;  /* 0x20000005ff047230 */ /* 0x100fe20000004100 */
[----:B------:R0:W-:Y:S04]  /*06b0*/  STL [R1+0x34], R3 ;  /* 0x0000340301007387 */ /* 0x0001e80000100800 */
[----:B------:R1:W-:Y:S01]  /*06c0*/  STL [R1+0x30], R2 ;  /* 0x0000300201007387 */ /* 0x0003e20000100800 */
[----:B0-----:R-:W-:-:S03]  /*06d0*/  HADD2.F32 R3, -RZ, R5.H1_H1 ;  /* 0x30000005ff037230 */ /* 0x001fc60000004100 */
[----:B------:R0:W-:Y:S01]  /*06e0*/  STL [R1+0x2c], R4 ;  /* 0x00002c0401007387 */ /* 0x0001e20000100800 */
[----:B-1----:R-:W-:-:S03]  /*06f0*/  HADD2.F32 R2, -RZ, R6.H0_H0 ;  /* 0x20000006ff027230 */ /* 0x002fc60000004100 */
        /* <DEDUP_REMOVED lines=8> */
[--C-:B---3--:R-:W-:Y:S02]  /*0780*/  HADD2.F32 R4, -RZ, R8.reuse.H0_H0 ;  /* 0x20000008ff047230 */ /* 0x108fe40000004100 */
        /* <DEDUP_REMOVED lines=9> */
[----:B------:R-:W-:Y:S01]  /*0820*/  STL [R1+0x4], R3 ;  /* 0x0000040301007387 */ /* 0x000fe20000100800 */
[--C-:B----4-:R-:W-:Y:S02]  /*0830*/  HADD2.F32 R221, -RZ, R213.reuse.H0_H0 ;  /* 0x200000d5ffdd7230 */ /* 0x110fe40000004100 */
[----:B------:R-:W-:Y:S01]  /*0840*/  HADD2.F32 R220, -RZ, R213.H1_H1 ;  /* 0x300000d5ffdc7230 */ /* 0x000fe20000004100 */
[----:B------:R-:W-:Y:S01]  /*0850*/  HFMA2.MMA R213, -RZ, RZ, 0, 5.9604644775390625e-08 ;  /* 0x00000001ffd57435 */ /* 0x000fe200000001ff */
[--C-:B------:R-:W-:Y:S01]  /*0860*/  HADD2.F32 R219, -RZ, R214.reuse.H0_H0 ;  /* 0x200000d6ffdb7230 */ /* 0x100fe20000004100 */
[----:B------:R1:W-:Y:S01]  /*0870*/  STL [R1], R2 ;  /* 0x0000000201007387 */ /* 0x0003e20000100800 */
[----:B------:R-:W-:Y:S01]  /*0880*/  HADD2.F32 R218, -RZ, R214.H1_H1 ;  /* 0x300000d6ffda7230 */ /* 0x000fe20000004100 */
[----:B0-----:R-:W-:Y:S01]  /*0890*/  CS2R R4, SRZ ;  /* 0x0000000000047805 */ /* 0x001fe2000001ff00 */
[--C-:B------:R-:W-:Y:S01]  /*08a0*/  HADD2.F32 R249, -RZ, R11.reuse.H0_H0 ;  /* 0x2000000bfff97230 */ /* 0x100fe20000004100 */
[----:B------:R-:W-:Y:S01]  /*08b0*/  CS2R R6, SRZ ;  /* 0x0000000000067805 */ /* 0x000fe2000001ff00 */
[----:B------:R-:W-:Y:S01]  /*08c0*/  HADD2.F32 R248, -RZ, R11.H1_H1 ;  /* 0x3000000bfff87230 */ /* 0x000fe20000004100 */
[----:B------:R-:W-:Y:S01]  /*08d0*/  CS2R R8, SRZ ;  /* 0x0000000000087805 */ /* 0x000fe2000001ff00 */
[--C-:B-----5:R-:W-:Y:S01]  /*08e0*/  HADD2.F32 R247, -RZ, R12.reuse.H0_H0 ;  /* 0x2000000cfff77230 */ /* 0x120fe20000004100 */
[----:B------:R-:W-:Y:S01]  /*08f0*/  CS2R R10, SRZ ;  /* 0x00000000000a7805 */ /* 0x000fe2000001ff00 */
[----:B------:R-:W-:Y:S01]  /*0900*/  HADD2.F32 R246, -RZ, R12.H1_H1 ;  /* 0x3000000cfff67230 */ /* 0x000fe20000004100 */
[----:B-1----:R-:W-:Y:S01]  /*0910*/  CS2R R2, SRZ ;  /* 0x0000000000027805 */ /* 0x002fe2000001ff00 */
        /* <DEDUP_REMOVED lines=9> */
[--C-:B------:R-:W-:Y:S02]  /*09b0*/  HADD2.F32 R214, -RZ, R16.reuse.H0_H0 ;  /* 0x20000010ffd67230 */ /* 0x100fe40000004100 */
[----:B------:R-:W-:Y:S02]  /*09c0*/  HADD2.F32 R211, -RZ, R16.H1_H1 ;  /* 0x30000010ffd37230 */ /* 0x000fe40000004100 */
[--C-:B------:R-:W-:Y:S02]  /*09d0*/  HADD2.F32 R210, -RZ, R17.reuse.H0_H0 ;  /* 0x20000011ffd27230 */ /* 0x100fe40000004100 */
[----:B------:R-:W-:Y:S01]  /*09e0*/  HADD2.F32 R209, -RZ, R17.H1_H1 ;  /* 0x30000011ffd17230 */ /* 0x000fe20000004100 */
[----:B------:R-:W-:Y:S01]  /*09f0*/  CS2R R16, SRZ ;  /* 0x0000000000107805 */ /* 0x000fe2000001ff00 */
[--C-:B------:R-:W-:Y:S02]  /*0a00*/  HADD2.F32 R208, -RZ, R18.reuse.H0_H0 ;  /* 0x20000012ffd07230 */ /* 0x100fe40000004100 */
[----:B------:R-:W-:-:S02]  /*0a10*/  HADD2.F32 R207, -RZ, R18.H1_H1 ;  /* 0x30000012ffcf7230 */ /* 0x000fc40000004100 */
[--C-:B------:R-:W-:Y:S02]  /*0a20*/  HADD2.F32 R206, -RZ, R19.reuse.H0_H0 ;  /* 0x20000013ffce7230 */ /* 0x100fe40000004100 */
[----:B------:R-:W-:Y:S01]  /*0a30*/  HADD2.F32 R201, -RZ, R19.H1_H1 ;  /* 0x30000013ffc97230 */ /* 0x000fe20000004100 */
[----:B------:R-:W-:Y:S01]  /*0a40*/  CS2R R18, SRZ ;  /* 0x0000000000127805 */ /* 0x000fe2000001ff00 */
[--C-:B------:R-:W-:Y:S02]  /*0a50*/  HADD2.F32 R239, -RZ, R212.reuse.H0_H0 ;  /* 0x200000d4ffef7230 */ /* 0x100fe40000004100 */
[----:B------:R-:W-:Y:S02]  /*0a60*/  HADD2.F32 R238, -RZ, R212.H1_H1 ;  /* 0x300000d4ffee7230 */ /* 0x000fe40000004100 */
[----:B------:R-:W-:-:S07]  /*0a70*/  HADD2.F32 R215, -RZ, R215.H1_H1 ;  /* 0x300000d7ffd77230 */ /* 0x000fce0000004100 */
.L_x_10143:
[----:B0-----:R-:W0:Y:S01]  /*0a80*/  @P0 LDC.64 R84, c[0x0][0x270] ;  /* 0x00009c00ff540b82 */ /* 0x001e220000000a00 */
[----:B------:R-:W1:Y:S01]  /*0a90*/  S2R R236, SR_TID.X ;  /* 0x0000000000ec7919 */ /* 0x000e620000002100 */
[----:B------:R-:W-:Y:S01]  /*0aa0*/  SHF.R.S32.HI R90, RZ, 0x1f, R0 ;  /* 0x0000001fff5a7819 */ /* 0x000fe20000011400 */
[----:B------:R-:W2:Y:S05]  /*0ab0*/  LDL R237, [R1+0x34] ;  /* 0x0000340001ed7983 */ /* 0x000eaa0000100800 */
[----:B------:R-:W3:Y:S01]  /*0ac0*/  LDC.64 R86, c[0x0][0x250] ;  /* 0x00009400ff567b82 */ /* 0x000ee20000000a00 */
[C---:B------:R-:W-:Y:S01]  /*0ad0*/  IMAD R88, R0.reuse, UR8, RZ ;  /* 0x0000000800587c24 */ /* 0x040fe2000f8e02ff */
[----:B------:R-:W4:Y:S04]  /*0ae0*/  LDL R235, [R1+0x30] ;  /* 0x0000300001eb7983 */ /* 0x000f280000100800 */
[----:B------:R-:W-:Y:S01]  /*0af0*/  SHF.R.S32.HI R89, RZ, 0x1f, R88 ;  /* 0x0000001fff597819 */ /* 0x000fe20000011458 */
[----:B------:R-:W4:Y:S01]  /*0b00*/  LDL R250, [R1+0x2c] ;  /* 0x00002c0001fa7983 */ /* 0x000f220000100800 */
[----:B------:R-:W1:Y:S02]  /*0b10*/  LDC.64 R128, c[0x0][0x238] ;  /* 0x00008e00ff807b82 */ /* 0x000e640000000a00 */
[----:B------:R-:W-:Y:S01]  /*0b20*/  LEA.HI R89, R89, R88, RZ, 0x3 ;  /* 0x0000005859597211 */ /* 0x000fe200078f18ff */
[----:B------:R-:W4:Y:S01]  /*0b30*/  LDL R251, [R1+0x10] ;  /* 0x0000100001fb7983 */ /* 0x000f220000100800 */
[----:B0-----:R-:W-:-:S04]  /*0b40*/  @P0 LEA R84, P1, R0, R84, 0x1 ;  /* 0x0000005400540211 */ /* 0x001fc800078208ff */
[----:B------:R-:W0:Y:S01]  /*0b50*/  LDC.64 R178, c[0x0][0x258] ;  /* 0x00009600ffb27b82 */ /* 0x000e220000000a00 */
[C---:B------:R-:W-:Y:S01]  /*0b60*/  @P0 LEA.HI.X R85, R0.reuse, R85, R90, 0x1, P1 ;  /* 0x0000005500550211 */ /* 0x040fe200008f0c5a */
[----:B---3--:R-:W-:-:S04]  /*0b70*/  IMAD.WIDE R86, R0, 0x4, R86 ;  /* 0x0000000400567825 */ /* 0x008fc800078e0256 */
[----:B------:R-:W3:Y:S01]  /*0b80*/  @P0 LDG.E.U16 R202, desc[UR6][R84.64] ;  /* 0x0000000654ca0981 */ /* 0x000ee2000c1e1500 */
[----:B-1----:R-:W-:Y:S01]  /*0b90*/  LOP3.LUT R212, R236, 0x7f, RZ, 0xc0, !PT ;  /* 0x0000007fecd47812 */ /* 0x002fe200078ec0ff */
[----:B------:R-:W1:Y:S02]  /*0ba0*/  LDC.64 R140, c[0x0][0x2b8] ;  /* 0x0000ae00ff8c7b82 */ /* 0x000e640000000a00 */
[----:B------:R-:W2:Y:S01]  /*0bb0*/  LDG.E R222, desc[UR6][R86.64] ;  /* 0x0000000656de7981 */ /* 0x000ea2000c1e1900 */
[----:B------:R-:W-:-:S05]  /*0bc0*/  LEA.HI.SX32 R212, R89, R212, 0x1d ;  /* 0x000000d459d47211 */ /* 0x000fca00078feaff */
[----:B------:R-:W-:-:S05]  /*0bd0*/  IMAD.WIDE.U32 R92, R212, 0x20, R128 ;  /* 0x00000020d45c7825 */ /* 0x000fca00078e0080 */
[----:B------:R-:W4:Y:S01]  /*0be0*/  LDG.E.128 R84, desc[UR6][R92.64] ;  /* 0x000000065c547981 */ /* 0x000f22000c1e1d00 */
[----:B0-----:R-:W-:-:S05]  /*0bf0*/  IMAD.WIDE R178, R0, 0x4, R178 ;  /* 0x0000000400b27825 */ /* 0x001fca00078e02b2 */
[----:B------:R0:W4:Y:S01]  /*0c00*/  LDG.E R217, desc[UR6][R178.64] ;  /* 0x00000006b2d97981 */ /* 0x000122000c1e1900 */
[----:B------:R-:W-:Y:S02]  /*0c10*/  MOV R189, 0x3f800000 ;  /* 0x3f80000000bd7802 */ /* 0x000fe40000000f00 */
[----:B------:R-:W-:Y:S01]  /*0c20*/  IADD3 R198, R212, 0x100, RZ ;  /* 0x00000100d4c67810 */ /* 0x000fe20007ffe0ff */
[----:B------:R-:W4:Y:S01]  /*0c30*/  LDG.E.128 R92, desc[UR6][R92.64+0x10] ;  /* 0x000010065c5c7981 */ /* 0x000f22000c1e1d00 */
[----:B0-----:R-:W0:Y:S02]  /*0c40*/  LDC.64 R178, c[0x0][0x2c8] ;  /* 0x0000b200ffb27b82 */ /* 0x001e240000000a00 */
[----:B0-----:R-:W-:-:S04]  /*0c50*/  ISETP.NE.U32.AND P1, PT, R178, RZ, PT ;  /* 0x000000ffb200720c */ /* 0x001fc80003f25070 */
[----:B------:R-:W-:-:S13]  /*0c60*/  ISETP.NE.AND.EX P1, PT, R179, RZ, PT, P1 ;  /* 0x000000ffb300720c */ /* 0x000fda0003f25310 */
[----:B------:R-:W0:Y:S08]  /*0c70*/  @P1 LDC.64 R180, c[0x0][0x2c8] ;  /* 0x0000b200ffb41b82 */ /* 0x000e300000000a00 */
[----:B------:R-:W1:Y:S08]  /*0c80*/  @P1 LDC.64 R182, c[0x0][0x2c8] ;  /* 0x0000b200ffb61b82 */ /* 0x000e700000000a00 */
[----:B------:R-:W4:Y:S01]  /*0c90*/  @P1 LDC.64 R204, c[0x0][0x2c8] ;  /* 0x0000b200ffcc1b82 */ /* 0x000f220000000a00 */
[----:B0-----:R-:W-:-:S05]  /*0ca0*/  @P1 IMAD.WIDE.U32 R180, R212, 0x20, R180 ;  /* 0x00000020d4b41825 */ /* 0x001fca00078e00b4 */
[----:B------:R-:W5:Y:S04]  /*0cb0*/  @P1 LDG.E.128 R36, desc[UR6][R180.64] ;  /* 0x00000006b4241981 */ /* 0x000f68000c1e1d00 */
[----:B------:R0:W5:Y:S02]  /*0cc0*/  @P1 LDG.E.128 R40, desc[UR6][R180.64+0x10] ;  /* 0x00001006b4281981 */ /* 0x000164000c1e1d00 */
[----:B0-----:R-:W0:Y:S01]  /*0cd0*/  @P1 LDC.64 R180, c[0x0][0x2c8] ;  /* 0x0000b200ffb41b82 */ /* 0x001e220000000a00 */
[C---:B-1----:R-:W-:Y:S01]  /*0ce0*/  IMAD.WIDE.U32 R88, R212.reuse, 0x10, R140 ;  /* 0x00000010d4587825 */ /* 0x042fe200078e008c */
[C---:B------:R-:W-:Y:S02]  /*0cf0*/  IADD3 R197, R212.reuse, 0x80, RZ ;  /* 0x00000080d4c57810 */ /* 0x040fe40007ffe0ff */
[----:B------:R-:W-:-:S02]  /*0d00*/  IADD3 R190, R212, 0x180, RZ ;  /* 0x00000180d4be7810 */ /* 0x000fc40007ffe0ff */
[----:B------:R-:W-:Y:S01]  /*0d10*/  IADD3 R191, R212, 0x200, RZ ;  /* 0x00000200d4bf7810 */ /* 0x000fe20007ffe0ff */
[----:B------:R-:W4:Y:S01]  /*0d20*/  LDG.E.128 R88, desc[UR6][R88.64] ;  /* 0x0000000658587981 */ /* 0x000f22000c1e1d00 */
[----:B------:R-:W-:-:S05]  /*0d30*/  @P1 IMAD.WIDE.U32 R182, R197, 0x20, R182 ;  /* 0x00000020c5b61825 */ /* 0x000fca00078e00b6 */
[----:B------:R-:W5:Y:S04]  /*0d40*/  @P1 LDG.E.128 R44, desc[UR6][R182.64] ;  /* 0x00000006b62c1981 */ /* 0x000f68000c1e1d00 */
[----:B------:R-:W5:Y:S01]  /*0d50*/  @P1 LDG.E.128 R48, desc[UR6][R182.64+0x10] ;  /* 0x00001006b6301981 */ /* 0x000f62000c1e1d00 */
[----:B---3--:R-:W-:Y:S02]  /*0d60*/  @P0 HADD2.F32 R189, -RZ, R202.H0_H0 ;  /* 0x200000caffbd0230 */ /* 0x008fe40000004100 */
[----:B------:R-:W1:Y:S01]  /*0d70*/  @P1 LDC.64 R202, c[0x0][0x2c8] ;  /* 0x0000b200ffca1b82 */ /* 0x000e620000000a00 */
[----:B--2---:R-:W-:-:S05]  /*0d80*/  FSEL R222, R222, RZ, !P4 ;  /* 0x000000ffdede7208 */ /* 0x004fca0006000000 */
[C---:B----4-:R-:W-:Y:S01]  /*0d90*/  FADD.FTZ R223, -R222.reuse, R84 ;  /* 0x00000054dedf7221 */ /* 0x050fe20000010100 */
[C---:B------:R-:W-:Y:S01]  /*0da0*/  FADD.FTZ R224, -R222.reuse, R85 ;  /* 0x00000055dee07221 */ /* 0x040fe20000010100 */
[C---:B------:R-:W-:Y:S01]  /*0db0*/  FADD.FTZ R225, -R222.reuse, R86 ;  /* 0x00000056dee17221 */ /* 0x040fe20000010100 */
[----:B------:R-:W-:Y:S01]  /*0dc0*/  FADD.FTZ R226, -R222, R87 ;  /* 0x00000057dee27221 */ /* 0x000fe20000010100 */
[----:B------:R-:W-:-:S05]  /*0dd0*/  @P1 IMAD.WIDE.U32 R86, R190, 0x20, R204 ;  /* 0x00000020be561825 */ /* 0x000fca00078e00cc */
[----:B------:R-:W5:Y:S01]  /*0de0*/  @P1 LDG.E.128 R60, desc[UR6][R86.64] ;  /* 0x00000006563c1981 */ /* 0x000f62000c1e1d00 */
[----:B-1----:R-:W-:-:S03]  /*0df0*/  @P1 IMAD.WIDE.U32 R84, R198, 0x20, R202 ;  /* 0x00000020c6541825 */ /* 0x002fc600078e00ca */
[----:B------:R-:W5:Y:S04]  /*0e00*/  @P1 LDG.E.128 R64, desc[UR6][R86.64+0x10] ;  /* 0x0000100656401981 */ /* 0x000f68000c1e1d00 */
[----:B------:R-:W5:Y:S04]  /*0e10*/  @P1 LDG.E.128 R52, desc[UR6][R84.64] ;  /* 0x0000000654341981 */ /* 0x000f68000c1e1d00 */
[----:B------:R0:W5:Y:S02]  /*0e20*/  @P1 LDG.E.128 R56, desc[UR6][R84.64+0x10] ;  /* 0x0000100654381981 */ /* 0x000164000c1e1d00 */
[----:B0-----:R-:W-:-:S05]  /*0e30*/  @P1 IMAD.WIDE.U32 R84, R191, 0x20, R180 ;  /* 0x00000020bf541825 */ /* 0x001fca00078e00b4 */
[----:B------:R-:W5:Y:S04]  /*0e40*/  @P1 LDG.E.128 R68, desc[UR6][R84.64] ;  /* 0x0000000654441981 */ /* 0x000f68000c1e1d00 */
[----:B------:R-:W5:Y:S01]  /*0e50*/  @P1 LDG.E.128 R72, desc[UR6][R84.64+0x10] ;  /* 0x0000100654481981 */ /* 0x000f62000c1e1d00 */
[----:B------:R-:W-:-:S03]  /*0e60*/  LOP3.LUT P1, RZ, R236, 0x1f, RZ, 0xc0, !PT ;  /* 0x0000001fecff7812 */ /* 0x000fc6000782c0ff */
[----:B------:R-:W2:Y:S01]  /*0e70*/  LDL R236, [R1+0x28] ;  /* 0x0000280001ec7983 */ /* 0x000ea20000100800 */
[C---:B------:R-:W-:Y:S01]  /*0e80*/  FMUL.FTZ R226, R217.reuse, R226 ;  /* 0x000000e2d9e27220 */ /* 0x040fe20000410000 */
[C---:B------:R-:W-:Y:S01]  /*0e90*/  FMUL.FTZ R224, R217.reuse, R224 ;  /* 0x000000e0d9e07220 */ /* 0x040fe20000410000 */
[--C-:B------:R-:W-:Y:S02]  /*0ea0*/  HADD2.F32 R182, -RZ, R88.reuse.H0_H0 ;  /* 0x20000058ffb67230 */ /* 0x100fe40000004100 */
[----:B------:R-:W-:Y:S02]  /*0eb0*/  HADD2.F32 R227, -RZ, R88.H1_H1 ;  /* 0x30000058ffe37230 */ /* 0x000fe40000004100 */
[----:B------:R-:W-:Y:S01]  /*0ec0*/  FMUL.FTZ R88, R217, R223 ;  /* 0x000000dfd9587220 */ /* 0x000fe20000410000 */
[----:B------:R-:W-:Y:S02]  /*0ed0*/  HADD2.F32 R228, -RZ, R89.H1_H1 ;  /* 0x30000059ffe47230 */ /* 0x000fe40000004100 */
[----:B------:R-:W-:Y:S01]  /*0ee0*/  FADD.FTZ R27, R182, R27 ;  /* 0x0000001bb61b7221 */ /* 0x000fe20000010000 */
[----:B------:R-:W3:Y:S01]  /*0ef0*/  LDL R223, [R1+0x20] ;  /* 0x0000200001df7983 */ /* 0x000ee20000100800 */
[-C--:B------:R-:W-:Y:S01]  /*0f00*/  FFMA.FTZ R20, R88, R182.reuse, R20 ;  /* 0x000000b658147223 */ /* 0x080fe20000010014 */
[----:B------:R-:W-:Y:S01]  /*0f10*/  FMUL.FTZ R182, R237, R182 ;  /* 0x000000b6edb67220 */ /* 0x000fe20000410000 */
[----:B------:R-:W-:Y:S01]  /*0f20*/  FADD.FTZ R30, R228, R30 ;  /* 0x0000001ee41e7221 */ /* 0x000fe20000010000 */
[----:B------:R-:W-:Y:S01]  /*0f30*/  FFMA.FTZ R31, R226, R228, R31 ;  /* 0x000000e4e21f7223 */ /* 0x000fe2000001001f */
[----:B------:R-:W4:Y:S01]  /*0f40*/  LDL R237, [R1+0x24] ;  /* 0x0000240001ed7983 */ /* 0x000f220000100800 */
[----:B------:R-:W-:Y:S01]  /*0f50*/  FADD.FTZ R28, R227, R28 ;  /* 0x0000001ce31c7221 */ /* 0x000fe20000010000 */
[-C--:B------:R-:W-:Y:S01]  /*0f60*/  FFMA.FTZ R21, R224, R227.reuse, R21 ;  /* 0x000000e3e0157223 */ /* 0x080fe20000010015 */
[----:B------:R-:W-:-:S02]  /*0f70*/  FMUL.FTZ R227, R235, R227 ;  /* 0x000000e3ebe37220 */ /* 0x000fc40000410000 */
[----:B------:R-:W3:Y:S01]  /*0f80*/  LDL R235, [R1+0x1c] ;  /* 0x00001c0001eb7983 */ /* 0x000ee20000100800 */
[----:B--2---:R-:W-:-:S03]  /*0f90*/  FMUL.FTZ R228, R236, R228 ;  /* 0x000000e4ece47220 */ /* 0x004fc60000410000 */
[----:B------:R-:W2:Y:S01]  /*0fa0*/  LDL R236, [R1+0x18] ;  /* 0x0000180001ec7983 */ /* 0x000ea20000100800 */
[----:B------:R-:W-:-:S04]  /*0fb0*/  IMAD.WIDE.U32 R104, R197, 0x20, R128 ;  /* 0x00000020c5687825 */ /* 0x000fc800078e0080 */
[----:B------:R-:W-:Y:S01]  /*0fc0*/  FADD.FTZ R92, -R222, R92 ;  /* 0x0000005cde5c7221 */ /* 0x000fe20000010100 */
[----:B------:R-:W-:Y:S01]  /*0fd0*/  IMAD.WIDE.U32 R100, R197, 0x10, R140 ;  /* 0x00000010c5647825 */ /* 0x000fe200078e008c */
[----:B------:R0:W2:Y:S03]  /*0fe0*/  LDG.E.128 R96, desc[UR6][R104.64] ;  /* 0x0000000668607981 */ /* 0x0000a6000c1e1d00 */
[----:B------:R-:W-:-:S04]  /*0ff0*/  IMAD.WIDE.U32 R112, R198, 0x20, R128 ;  /* 0x00000020c6707825 */ /* 0x000fc800078e0080 */
[----:B------:R-:W-:Y:S01]  /*1000*/  FADD.FTZ R95, -R222, R95 ;  /* 0x0000005fde5f7221 */ /* 0x000fe20000010100 */
[----:B------:R-:W2:Y:S01]  /*1010*/  LDG.E.128 R100, desc[UR6][R100.64] ;  /* 0x0000000664647981 */ /* 0x000ea2000c1e1d00 */
[----:B------:R-:W-:-:S04]  /*1020*/  IMAD.WIDE.U32 R132, R198, 0x10, R140 ;  /* 0x00000010c6847825 */ /* 0x000fc800078e008c */
[----:B------:R-:W-:Y:S01]  /*1030*/  FMUL.FTZ R92, R217, R92 ;  /* 0x0000005cd95c7220 */ /* 0x000fe20000410000 */
[----:B------:R-:W2:Y:S01]  /*1040*/  LDG.E.128 R108, desc[UR6][R112.64] ;  /* 0x00000006706c7981 */ /* 0x000ea2000c1e1d00 */
[----:B------:R-:W-:-:S03]  /*1050*/  HADD2.F32 R183, -RZ, R89.H0_H0 ;  /* 0x20000059ffb77230 */ /* 0x000fc60000004100 */
[----:B------:R-:W0:Y:S01]  /*1060*/  LDG.E.128 R104, desc[UR6][R104.64+0x10] ;  /* 0x0000100668687981 */ /* 0x000e22000c1e1d00 */
[--C-:B------:R-:W-:Y:S02]  /*1070*/  HADD2.F32 R89, -RZ, R90.reuse.H0_H0 ;  /* 0x2000005aff597230 */ /* 0x100fe40000004100 */
[----:B------:R-:W-:Y:S02]  /*1080*/  HADD2.F32 R229, -RZ, R90.H1_H1 ;  /* 0x3000005affe57230 */ /* 0x000fe40000004100 */
[----:B------:R-:W-:Y:S01]  /*1090*/  FMUL.FTZ R95, R217, R95 ;  /* 0x0000005fd95f7220 */ /* 0x000fe20000410000 */
[--C-:B------:R-:W-:Y:S01]  /*10a0*/  HADD2.F32 R90, -RZ, R91.reuse.H0_H0 ;  /* 0x2000005bff5a7230 */ /* 0x100fe20000004100 */
[----:B------:R-:W2:Y:S01]  /*10b0*/  LDG.E.128 R132, desc[UR6][R132.64] ;  /* 0x0000000684847981 */ /* 0x000ea2000c1e1d00 */
[----:B------:R-:W-:Y:S02]  /*10c0*/  HADD2.F32 R91, -RZ, R91.H1_H1 ;  /* 0x3000005bff5b7230 */ /* 0x000fe40000004100 */
[----:B------:R-:W-:Y:S01]  /*10d0*/  FADD.FTZ R32, R89, R32 ;  /* 0x0000002059207221 */ /* 0x000fe20000010000 */
[----:B------:R-:W-:Y:S01]  /*10e0*/  FFMA.FTZ R33, R92, R89, R33 ;  /* 0x000000595c217223 */ /* 0x000fe20000010021 */
[C---:B------:R-:W-:Y:S01]  /*10f0*/  FADD.FTZ R93, -R222.reuse, R93 ;  /* 0x0000005dde5d7221 */ /* 0x040fe20000010100 */
[----:B------:R-:W-:Y:S01]  /*1100*/  FADD.FTZ R94, -R222, R94 ;  /* 0x0000005ede5e7221 */ /* 0x000fe20000010100 */
[----:B------:R-:W-:Y:S01]  /*1110*/  FADD.FTZ R146, R91, R146 ;  /* 0x000000925b927221 */ /* 0x000fe20000010000 */
[----:B------:R-:W-:Y:S01]  /*1120*/  FFMA.FTZ R18, R95, R91, R18 ;  /* 0x0000005b5f127223 */ /* 0x000fe20000010012 */
[----:B------:R-:W-:Y:S01]  /*1130*/  FMUL.FTZ R93, R217, R93 ;  /* 0x0000005dd95d7220 */ /* 0x000fe20000410000 */
[----:B------:R-:W-:Y:S01]  /*1140*/  FADD.FTZ R34, R229, R34 ;  /* 0x00000022e5227221 */ /* 0x000fe20000010000 */
[----:B------:R-:W-:Y:S01]  /*1150*/  FMUL.FTZ R225, R217, R225 ;  /* 0x000000e1d9e17220 */ /* 0x000fe20000410000 */
[----:B------:R-:W2:Y:S01]  /*1160*/  LDG.E.128 R112, desc[UR6][R112.64+0x10] ;  /* 0x0000100670707981 */ /* 0x000ea2000c1e1d00 */
[----:B------:R-:W-:Y:S01]  /*1170*/  FFMA.FTZ R35, R93, R229, R35 ;  /* 0x000000e55d237223 */ /* 0x000fe20000010023 */
[----:B------:R-:W-:Y:S01]  /*1180*/  FMUL.FTZ R94, R217, R94 ;  /* 0x0000005ed95e7220 */ /* 0x000fe20000410000 */
[----:B----4-:R-:W-:-:S02]  /*1190*/  FMUL.FTZ R89, R237, R89 ;  /* 0x00000059ed597220 */ /* 0x010fc40000410000 */
[----:B------:R-:W4:Y:S01]  /*11a0*/  LDL R237, [R1+0x4] ;  /* 0x0000040001ed7983 */ /* 0x000f220000100800 */
[----:B---3--:R-:W-:-:S03]  /*11b0*/  FMUL.FTZ R229, R223, R229 ;  /* 0x000000e5dfe57220 */ /* 0x008fc60000410000 */
[----:B------:R-:W3:Y:S01]  /*11c0*/  LDL R223, [R1+0x14] ;  /* 0x0000140001df7983 */ /* 0x000ee20000100800 */
[----:B------:R-:W-:Y:S01]  /*11d0*/  FADD.FTZ R144, R90, R144 ;  /* 0x000000905a907221 */ /* 0x000fe20000010000 */
[-C--:B------:R-:W-:Y:S01]  /*11e0*/  FFMA.FTZ R145, R94, R90.reuse, R145 ;  /* 0x0000005a5e917223 */ /* 0x080fe20000010091 */
[----:B------:R-:W-:Y:S02]  /*11f0*/  FMUL.FTZ R90, R235, R90 ;  /* 0x0000005aeb5a7220 */ /* 0x000fe40000410000 */
[----:B------:R-:W3:Y:S01]  /*1200*/  LDL R235, [R1+0xc] ;  /* 0x00000c0001eb7983 */ /* 0x000ee20000100800 */
[----:B------:R-:W-:Y:S01]  /*1210*/  FADD.FTZ R29, R183, R29 ;  /* 0x0000001db71d7221 */ /* 0x000fe20000010000 */
[-C--:B------:R-:W-:Y:S01]  /*1220*/  FFMA.FTZ R19, R225, R183.reuse, R19 ;  /* 0x000000b7e1137223 */ /* 0x080fe20000010013 */
[----:B------:R-:W-:Y:S02]  /*1230*/  FMUL.FTZ R183, R250, R183 ;  /* 0x000000b7fab77220 */ /* 0x000fe40000410000 */
[----:B------:R-:W3:Y:S01]  /*1240*/  LDL R250, [R1+0x8] ;  /* 0x0000080001fa7983 */ /* 0x000ee20000100800 */
[----:B------:R-:W-:-:S04]  /*1250*/  IMAD.WIDE.U32 R120, R190, 0x20, R128 ;  /* 0x00000020be787825 */ /* 0x000fc800078e0080 */
[----:B------:R-:W-:Y:S01]  /*1260*/  IMAD.WIDE.U32 R136, R190, 0x10, R140 ;  /* 0x00000010be887825 */ /* 0x000fe200078e008c */
[----:B------:R-:W3:Y:S05]  /*1270*/  LDG.E.128 R116, desc[UR6][R120.64] ;  /* 0x0000000678747981 */ /* 0x000eea000c1e1d00 */
[----:B------:R-:W3:Y:S01]  /*1280*/  LDG.E.128 R136, desc[UR6][R136.64] ;  /* 0x0000000688887981 */ /* 0x000ee2000c1e1d00 */
[----:B------:R-:W-:-:S03]  /*1290*/  IMAD.WIDE.U32 R128, R191, 0x20, R128 ;  /* 0x00000020bf807825 */ /* 0x000fc600078e0080 */
[----:B------:R-:W3:Y:S04]  /*12a0*/  LDG.E.128 R120, desc[UR6][R120.64+0x10] ;  /* 0x0000100678787981 */ /* 0x000ee8000c1e1d00 */
[----:B------:R-:W3:Y:S04]  /*12b0*/  LDG.E.128 R124, desc[UR6][R128.64] ;  /* 0x00000006807c7981 */ /* 0x000ee8000c1e1d00 */
[----:B------:R-:W3:Y:S01]  /*12c0*/  LDG.E.128 R128, desc[UR6][R128.64+0x10] ;  /* 0x0000100680807981 */ /* 0x000ee2000c1e1d00 */
[----:B------:R-:W-:-:S06]  /*12d0*/  IMAD.WIDE.U32 R140, R191, 0x10, R140 ;  /* 0x00000010bf8c7825 */ /* 0x000fcc00078e008c */
[----:B------:R-:W3:Y:S01]  /*12e0*/  LDG.E.128 R140, desc[UR6][R140.64] ;  /* 0x000000068c8c7981 */ /* 0x000ee2000c1e1d00 */
[----:B--2---:R-:W-:-:S03]  /*12f0*/  FMUL.FTZ R91, R236, R91 ;  /* 0x0000005bec5b7220 */ /* 0x004fc60000410000 */
[----:B------:R-:W2:Y:S01]  /*1300*/  LDL R236, [R1] ;  /* 0x0000000001ec7983 */ /* 0x000ea20000100800 */
[--C-:B------:R-:W-:Y:S02]  /*1310*/  HADD2.F32 R87, -RZ, R101.reuse.H0_H0 ;  /* 0x20000065ff577230 */ /* 0x100fe40000004100 */
[----:B------:R-:W-:Y:S02]  /*1320*/  HADD2.F32 R180, -RZ, R101.H1_H1 ;  /* 0x30000065ffb47230 */ /* 0x000fe40000004100 */
[C---:B------:R-:W-:Y:S01]  /*1330*/  FADD.FTZ R110, -R222.reuse, R110 ;  /* 0x0000006ede6e7221 */ /* 0x040fe20000010100 */
[--C-:B------:R-:W-:Y:S02]  /*1340*/  HADD2.F32 R101, -RZ, R102.reuse.H0_H0 ;  /* 0x20000066ff657230 */ /* 0x100fe40000004100 */
[C---:B0-----:R-:W-:Y:S01]  /*1350*/  FADD.FTZ R104, -R222.reuse, R104 ;  /* 0x00000068de687221 */ /* 0x041fe20000010100 */
[C---:B------:R-:W-:Y:S01]  /*1360*/  FADD.FTZ R105, -R222.reuse, R105 ;  /* 0x00000069de697221 */ /* 0x040fe20000010100 */
[----:B------:R-:W-:Y:S01]  /*1370*/  FADD.FTZ R108, -R222, R108 ;  /* 0x0000006cde6c7221 */ /* 0x000fe20000010100 */
[----:B------:R-:W-:-:S02]  /*1380*/  HADD2.F32 R181, -RZ, R102.H1_H1 ;  /* 0x30000066ffb57230 */ /* 0x000fc40000004100 */
[C---:B------:R-:W-:Y:S01]  /*1390*/  FMUL.FTZ R104, R217.reuse, R104 ;  /* 0x00000068d9687220 */ /* 0x040fe20000410000 */
[C---:B------:R-:W-:Y:S01]  /*13a0*/  FMUL.FTZ R105, R217.reuse, R105 ;  /* 0x00000069d9697220 */ /* 0x040fe20000410000 */
[----:B------:R-:W-:Y:S02]  /*13b0*/  HADD2.F32 R85, -RZ, R133.H0_H0 ;  /* 0x20000085ff557230 */ /* 0x000fe40000004100 */
[C---:B------:R-:W-:Y:S01]  /*13c0*/  FMUL.FTZ R110, R217.reuse, R110 ;  /* 0x0000006ed96e7220 */ /* 0x040fe20000410000 */
[----:B------:R-:W-:Y:S02]  /*13d0*/  HADD2.F32 R84, -RZ, R132.H0_H0 ;  /* 0x20000084ff547230 */ /* 0x000fe40000004100 */
        /* <DEDUP_REMOVED lines=9> */
[----:B------:R-:W-:Y:S01]  /*1470*/  FADD.FTZ R97, -R222, R97 ;  /* 0x00000061de617221 */ /* 0x000fe20000010100 */
[----:B------:R-:W-:-:S02]  /*1480*/  HADD2.F32 R86, -RZ, R100.H0_H0 ;  /* 0x20000064ff567230 */ /* 0x000fc40000004100 */
[----:B------:R-:W-:Y:S01]  /*1490*/  FADD.FTZ R96, -R222, R96 ;  /* 0x00000060de607221 */ /* 0x000fe20000010100 */
[----:B------:R-:W-:Y:S02]  /*14a0*/  HADD2.F32 R100, -RZ, R100.H1_H1 ;  /* 0x30000064ff647230 */ /* 0x000fe40000004100 */
[C---:B------:R-:W-:Y:S01]  /*14b0*/  FMUL.FTZ R97, R217.reuse, R97 ;  /* 0x00000061d9617220 */ /* 0x040fe20000410000 */
[----:B------:R-:W-:Y:S01]  /*14c0*/  FMUL.FTZ R96, R217, R96 ;  /* 0x00000060d9607220 */ /* 0x000fe20000410000 */
[----:B----4-:R-:W-:Y:S01]  /*14d0*/  FMUL.FTZ R101, R237, R101 ;  /* 0x00000065ed657220 */ /* 0x010fe20000410000 */
[----:B------:R-:W-:Y:S01]  /*14e0*/  FMUL.FTZ R237, R245, R85 ;  /* 0x00000055f5ed7220 */ /* 0x000fe20000410000 */
[----:B------:R-:W-:-:S04]  /*14f0*/  FADD.FTZ R85, RZ, R182 ;  /* 0x000000b6ff557221 */ /* 0x000fc80000010000 */
[----:B------:R-:W-:-:S04]  /*1500*/  FADD.FTZ R85, R85, R227 ;  /* 0x000000e355557221 */ /* 0x000fc80000010000 */
[----:B------:R-:W-:-:S04]  /*1510*/  FADD.FTZ R85, R85, R183 ;  /* 0x000000b755557221 */ /* 0x000fc80000010000 */
[----:B------:R-:W-:-:S04]  /*1520*/  FADD.FTZ R85, R85, R228 ;  /* 0x000000e455557221 */ /* 0x000fc80000010000 */
[----:B------:R-:W-:-:S04]  /*1530*/  FADD.FTZ R85, R85, R89 ;  /* 0x0000005955557221 */ /* 0x000fc80000010000 */
[----:B------:R-:W-:-:S04]  /*1540*/  FADD.FTZ R85, R85, R229 ;  /* 0x000000e555557221 */ /* 0x000fc80000010000 */
[----:B------:R-:W-:Y:S01]  /*1550*/  FADD.FTZ R85, R85, R90 ;  /* 0x0000005a55557221 */ /* 0x000fe20000010000 */
[----:B---3--:R-:W-:-:S03]  /*1560*/  FMUL.FTZ R223, R223, R86 ;  /* 0x00000056dfdf7220 */ /* 0x008fc60000410000 */
[----:B------:R-:W-:Y:S01]  /*1570*/  FADD.FTZ R85, R85, R91 ;  /* 0x0000005b55557221 */ /* 0x000fe20000010000 */
[----:B------:R-:W-:Y:S01]  /*1580*/  FADD.FTZ R99, -R222, R99 ;  /* 0x00000063de637221 */ /* 0x000fe20000010100 */
[----:B------:R-:W-:Y:S01]  /*1590*/  FADD.FTZ R148, R100, R148 ;  /* 0x0000009464947221 */ /* 0x000fe20000010000 */
[-C--:B------:R-:W-:Y:S01]  /*15a0*/  FFMA.FTZ R17, R97, R100.reuse, R17 ;  /* 0x0000006461117223 */ /* 0x080fe20000010011 */
[----:B------:R-:W-:Y:S01]  /*15b0*/  FMUL.FTZ R100, R251, R100 ;  /* 0x00000064fb647220 */ /* 0x000fe20000410000 */
[----:B------:R-:W-:Y:S01]  /*15c0*/  FADD.FTZ R85, R85, R223 ;  /* 0x000000df55557221 */ /* 0x000fe20000010000 */
[----:B------:R-:W-:Y:S01]  /*15d0*/  FADD.FTZ R98, -R222, R98 ;  /* 0x00000062de627221 */ /* 0x000fe20000010100 */
[----:B------:R-:W-:Y:S01]  /*15e0*/  FMUL.FTZ R99, R217, R99 ;  /* 0x00000063d9637220 */ /* 0x000fe20000410000 */
[----:B------:R-:W-:Y:S01]  /*15f0*/  FMUL.FTZ R235, R235, R87 ;  /* 0x00000057ebeb7220 */ /* 0x000fe20000410000 */
[----:B------:R-:W-:Y:S01]  /*1600*/  FADD.FTZ R85, R85, R100 ;  /* 0x0000006455557221 */ /* 0x000fe20000010000 */
[----:B------:R-:W-:Y:S01]  /*1610*/  FMUL.FTZ R98, R217, R98 ;  /* 0x00000062d9627220 */ /* 0x000fe20000410000 */
[----:B------:R-:W-:Y:S01]  /*1620*/  FADD.FTZ R150, R180, R150 ;  /* 0x00000096b4967221 */ /* 0x000fe20000010000 */
[-C--:B------:R-:W-:Y:S01]  /*1630*/  FFMA.FTZ R151, R99, R180.reuse, R151 ;  /* 0x000000b463977223 */ /* 0x080fe20000010097 */
[----:B------:R-:W-:Y:S01]  /*1640*/  FMUL.FTZ R180, R250, R180 ;  /* 0x000000b4fab47220 */ /* 0x000fe20000410000 */
[----:B------:R-:W-:Y:S01]  /*1650*/  FADD.FTZ R85, R85, R235 ;  /* 0x000000eb55557221 */ /* 0x000fe20000010000 */
[----:B------:R-:W-:Y:S01]  /*1660*/  FADD.FTZ R106, -R222, R106 ;  /* 0x0000006ade6a7221 */ /* 0x000fe20000010100 */
[----:B------:R-:W-:-:S02]  /*1670*/  HADD2.F32 R102, -RZ, R103.H0_H0 ;  /* 0x20000067ff667230 */ /* 0x000fc40000004100 */
[----:B------:R-:W-:Y:S01]  /*1680*/  FADD.FTZ R85, R85, R180 ;  /* 0x000000b455557221 */ /* 0x000fe20000010000 */
[----:B------:R-:W-:Y:S01]  /*1690*/  FADD.FTZ R107, -R222, R107 ;  /* 0x0000006bde6b7221 */ /* 0x000fe20000010100 */
[----:B------:R-:W-:Y:S02]  /*16a0*/  FMUL.FTZ R106, R217, R106 ;  /* 0x0000006ad96a7220 */ /* 0x000fe40000410000 */
[----:B------:R-:W-:Y:S01]  /*16b0*/  FADD.FTZ R85, R85, R101 ;  /* 0x0000006555557221 */ /* 0x000fe20000010000 */
[----:B------:R-:W-:Y:S02]  /*16c0*/  HADD2.F32 R103, -RZ, R103.H1_H1 ;  /* 0x30000067ff677230 */ /* 0x000fe40000004100 */
[----:B------:R-:W-:Y:S01]  /*16d0*/  FADD.FTZ R156, R102, R156 ;  /* 0x0000009c669c7221 */ /* 0x000fe20000010000 */
[----:B------:R-:W-:Y:S01]  /*16e0*/  FMUL.FTZ R107, R217, R107 ;  /* 0x0000006bd96b7220 */ /* 0x000fe20000410000 */
[-C--:B------:R-:W-:Y:S01]  /*16f0*/  FFMA.FTZ R157, R106, R102.reuse, R157 ;  /* 0x000000666a9d7223 */ /* 0x080fe2000001009d */
[----:B------:R-:W-:Y:S01]  /*1700*/  FMUL.FTZ R102, R249, R102 ;  /* 0x00000066f9667220 */ /* 0x000fe20000410000 */
[----:B------:R-:W-:Y:S01]  /*1710*/  FADD.FTZ R109, -R222, R109 ;  /* 0x0000006dde6d7221 */ /* 0x000fe20000010100 */
[----:B------:R-:W-:Y:S01]  /*1720*/  FADD.FTZ R158, R103, R158 ;  /* 0x0000009e679e7221 */ /* 0x000fe20000010000 */
[-C--:B------:R-:W-:Y:S01]  /*1730*/  FFMA.FTZ R14, R107, R103.reuse, R14 ;  /* 0x000000676b0e7223 */ /* 0x080fe2000001000e */
[----:B------:R-:W-:Y:S01]  /*1740*/  FMUL.FTZ R103, R248, R103 ;  /* 0x00000067f8677220 */ /* 0x000fe20000410000 */
[----:B------:R-:W-:-:S02]  /*1750*/  HADD2.F32 R132, -RZ, R132.H1_H1 ;  /* 0x30000084ff847230 */ /* 0x000fc40000004100 */
[----:B------:R-:W-:Y:S01]  /*1760*/  FMUL.FTZ R109, R217, R109 ;  /* 0x0000006dd96d7220 */ /* 0x000fe20000410000 */
[----:B------:R-:W-:Y:S02]  /*1770*/  FADD.FTZ R111, -R222, R111 ;  /* 0x0000006fde6f7221 */ /* 0x000fe40000010100 */
[----:B------:R-:W-:Y:S01]  /*1780*/  FADD.FTZ R160, R132, R160 ;  /* 0x000000a084a07221 */ /* 0x000fe20000010000 */
[-C--:B------:R-:W-:Y:S01]  /*1790*/  FFMA.FTZ R13, R109, R132.reuse, R13 ;  /* 0x000000846d0d7223 */ /* 0x080fe2000001000d */
[----:B------:R-:W-:Y:S01]  /*17a0*/  FMUL.FTZ R132, R246, R132 ;  /* 0x00000084f6847220 */ /* 0x000fe20000410000 */
[----:B------:R-:W-:Y:S02]  /*17b0*/  HADD2.F32 R202, -RZ, R133.H1_H1 ;  /* 0x30000085ffca7230 */ /* 0x000fe40000004100 */
[----:B------:R-:W-:Y:S01]  /*17c0*/  FADD.FTZ R112, -R222, R112 ;  /* 0x00000070de707221 */ /* 0x000fe20000010100 */
[----:B------:R-:W-:Y:S01]  /*17d0*/  FMUL.FTZ R111, R217, R111 ;  /* 0x0000006fd96f7220 */ /* 0x000fe20000410000 */
[----:B------:R-:W-:-:S02]  /*17e0*/  HADD2.F32 R133, -RZ, R134.H0_H0 ;  /* 0x20000086ff857230 */ /* 0x000fc40000004100 */
[----:B------:R-:W-:Y:S01]  /*17f0*/  FADD.FTZ R113, -R222, R113 ;  /* 0x00000071de717221 */ /* 0x000fe20000010100 */
[----:B------:R-:W-:Y:S01]  /*1800*/  FADD.FTZ R162, R202, R162 ;  /* 0x000000a2caa27221 */ /* 0x000fe20000010000 */
[----:B------:R-:W-:Y:S01]  /*1810*/  FMUL.FTZ R112, R217, R112 ;  /* 0x00000070d9707220 */ /* 0x000fe20000410000 */
[-C--:B------:R-:W-:Y:S01]  /*1820*/  FFMA.FTZ R163, R111, R202.reuse, R163 ;  /* 0x000000ca6fa37223 */ /* 0x080fe200000100a3 */
[----:B------:R-:W-:Y:S01]  /*1830*/  FMUL.FTZ R202, R244, R202 ;  /* 0x000000caf4ca7220 */ /* 0x000fe20000410000 */
[----:B------:R-:W-:Y:S02]  /*1840*/  HADD2.F32 R134, -RZ, R134.H1_H1 ;  /* 0x30000086ff867230 */ /* 0x000fe40000004100 */
[----:B------:R-:W-:Y:S01]  /*1850*/  FADD.FTZ R114, -R222, R114 ;  /* 0x00000072de727221 */ /* 0x000fe20000010100 */
[----:B------:R-:W-:Y:S01]  /*1860*/  FADD.FTZ R164, R133, R164 ;  /* 0x000000a485a47221 */ /* 0x000fe20000010000 */
[----:B------:R-:W-:Y:S01]  /*1870*/  FFMA.FTZ R10, R112, R133, R10 ;  /* 0x00000085700a7223 */ /* 0x000fe2000001000a */
[----:B------:R-:W-:Y:S01]  /*1880*/  FMUL.FTZ R113, R217, R113 ;  /* 0x00000071d9717220 */ /* 0x000fe20000410000 */
[----:B------:R-:W-:Y:S01]  /*1890*/  FMUL.FTZ R133, R243, R133 ;  /* 0x00000085f3857220 */ /* 0x000fe20000410000 */
[----:B------:R-:W-:-:S02]  /*18a0*/  HADD2.F32 R203, -RZ, R135.H0_H0 ;  /* 0x20000087ffcb7230 */ /* 0x000fc40000004100 */
[----:B------:R-:W-:Y:S01]  /*18b0*/  FADD.FTZ R115, -R222, R115 ;  /* 0x00000073de737221 */ /* 0x000fe20000010100 */
[----:B------:R-:W-:Y:S01]  /*18c0*/  FADD.FTZ R165, R134, R165 ;  /* 0x000000a586a57221 */ /* 0x000fe20000010000 */
[----:B------:R-:W-:Y:S01]  /*18d0*/  FFMA.FTZ R8, R113, R134, R8 ;  /* 0x0000008671087223 */ /* 0x000fe20000010008 */
[----:B------:R-:W-:Y:S01]  /*18e0*/  FMUL.FTZ R114, R217, R114 ;  /* 0x00000072d9727220 */ /* 0x000fe20000410000 */
        /* <DEDUP_REMOVED lines=10> */
[-C--:B------:R-:W-:Y:S01]  /*1990*/  FFMA.FTZ R168, R115, R135.reuse, R168 ;  /* 0x0000008773a87223 */ /* 0x080fe200000100a8 */
[C---:B------:R-:W-:Y:S01]  /*19a0*/  FMUL.FTZ R116, R217.reuse, R116 ;  /* 0x00000074d9747220 */ /* 0x040fe20000410000 */
[----:B------:R-:W-:Y:S01]  /*19b0*/  FMUL.FTZ R135, R240, R135 ;  /* 0x00000087f0877220 */ /* 0x000fe20000410000 */
[----:B------:R-:W-:Y:S02]  /*19c0*/  HADD2.F32 R136, -RZ, R136.H1_H1 ;  /* 0x30000088ff887230 */ /* 0x000fe40000004100 */
[----:B------:R-:W-:Y:S01]  /*19d0*/  FADD.FTZ R118, -R222, R118 ;  /* 0x00000076de767221 */ /* 0x000fe20000010100 */
[----:B------:R-:W-:Y:S01]  /*19e0*/  FMUL.FTZ R117, R217, R117 ;  /* 0x00000075d9757220 */ /* 0x000fe20000410000 */
[----:B------:R-:W-:Y:S01]  /*19f0*/  FADD.FTZ R192, R204, R192 ;  /* 0x000000c0ccc07221 */ /* 0x000fe20000010000 */
[-C--:B------:R-:W-:Y:S01]  /*1a00*/  FFMA.FTZ R7, R116, R204.reuse, R7 ;  /* 0x000000cc74077223 */ /* 0x080fe20000010007 */
[----:B------:R-:W-:Y:S01]  /*1a10*/  FMUL.FTZ R204, R239, R204 ;  /* 0x000000ccefcc7220 */ /* 0x000fe20000410000 */
[----:B------:R-:W-:-:S02]  /*1a20*/  HADD2.F32 R205, -RZ, R137.H0_H0 ;  /* 0x20000089ffcd7230 */ /* 0x000fc40000004100 */
[----:B------:R-:W-:Y:S01]  /*1a30*/  FADD.FTZ R119, -R222, R119 ;  /* 0x00000077de777221 */ /* 0x000fe20000010100 */
[----:B------:R-:W-:Y:S01]  /*1a40*/  FMUL.FTZ R118, R217, R118 ;  /* 0x00000076d9767220 */ /* 0x000fe20000410000 */
[----:B------:R-:W-:Y:S01]  /*1a50*/  FADD.FTZ R169, R136, R169 ;  /* 0x000000a988a97221 */ /* 0x000fe20000010000 */
[-C--:B------:R-:W-:Y:S01]  /*1a60*/  FFMA.FTZ R22, R117, R136.reuse, R22 ;  /* 0x0000008875167223 */ /* 0x080fe20000010016 */
[----:B------:R-:W-:Y:S01]  /*1a70*/  FMUL.FTZ R136, R238, R136 ;  /* 0x00000088ee887220 */ /* 0x000fe20000410000 */
[----:B------:R-:W-:Y:S02]  /*1a80*/  HADD2.F32 R137, -RZ, R137.H1_H1 ;  /* 0x30000089ff897230 */ /* 0x000fe40000004100 */
[----:B------:R-:W-:Y:S01]  /*1a90*/  FADD.FTZ R120, -R222, R120 ;  /* 0x00000078de787221 */ /* 0x000fe20000010100 */
[----:B------:R-:W-:Y:S01]  /*1aa0*/  FMUL.FTZ R119, R217, R119 ;  /* 0x00000077d9777220 */ /* 0x000fe20000410000 */
        /* <DEDUP_REMOVED lines=8> */
[----:B------:R-:W-:Y:S01]  /*1b30*/  FADD.FTZ R126, -R222, R126 ;  /* 0x0000007ede7e7221 */ /* 0x000fe20000010100 */
[----:B--2---:R-:W-:Y:S01]  /*1b40*/  FMUL.FTZ R181, R236, R181 ;  /* 0x000000b5ecb57220 */ /* 0x004fe20000410000 */
[----:B------:R-:W-:Y:S01]  /*1b50*/  FMUL.FTZ R236, R247, R84 ;  /* 0x00000054f7ec7220 */ /* 0x000fe20000410000 */
        /* <DEDUP_REMOVED lines=38> */
[C---:B------:R-:W-:Y:S01]  /*1dc0*/  FADD.FTZ R127, -R222.reuse, R127 ;  /* 0x0000007fde7f7221 */ /* 0x040fe20000010100 */
[C---:B------:R-:W-:Y:S01]  /*1dd0*/  FADD.FTZ R128, -R222.reuse, R128 ;  /* 0x00000080de807221 */ /* 0x040fe20000010100 */
[C---:B------:R-:W-:Y:S01]  /*1de0*/  FADD.FTZ R129, -R222.reuse, R129 ;  /* 0x00000081de817221 */ /* 0x040fe20000010100 */
[C---:B------:R-:W-:Y:S01]  /*1df0*/  FADD.FTZ R130, -R222.reuse, R130 ;  /* 0x00000082de827221 */ /* 0x040fe20000010100 */
[----:B------:R-:W-:Y:S01]  /*1e00*/  FADD.FTZ R131, -R222, R131 ;  /* 0x00000083de837221 */ /* 0x000fe20000010100 */
[----:B------:R-:W-:Y:S01]  /*1e10*/  FFMA.FTZ R84, R117, R136, R84 ;  /* 0x0000008875547223 */ /* 0x000fe20000010054 */
[--C-:B------:R-:W-:Y:S02]  /*1e20*/  HADD2.F32 R222, -RZ, R138.reuse.H0_H0 ;  /* 0x2000008affde7230 */ /* 0x100fe40000004100 */
[----:B------:R-:W-:Y:S01]  /*1e30*/  FADD.FTZ R193, R137, R193 ;  /* 0x000000c189c17221 */ /* 0x000fe20000010000 */
[-C--:B------:R-:W-:Y:S01]  /*1e40*/  FFMA.FTZ R4, R119, R137.reuse, R4 ;  /* 0x0000008977047223 */ /* 0x080fe20000010004 */
        /* <DEDUP_REMOVED lines=33> */
[----:B------:R-:W-:Y:S01]  /*2060*/  FMUL.FTZ R125, R217, R125 ;  /* 0x0000007dd97d7220 */ /* 0x000fe20000410000 */
        /* <DEDUP_REMOVED lines=50> */
[----:B------:R-:W-:Y:S01]  /*2390*/  FFMA.FTZ R16, R96, R86, R16 ;  /* 0x0000005660107223 */ /* 0x000fe20000010010 */
[----:B------:R-:W-:Y:S01]  /*23a0*/  FMUL.FTZ R143, R201, R143 ;  /* 0x0000008fc98f7220 */ /* 0x000fe20000410000 */
[----:B------:R-:W-:Y:S01]  /*23b0*/  FADD.FTZ R85, R85, R234 ;  /* 0x000000ea55557221 */ /* 0x000fe20000010000 */
[----:B------:R-:W-:Y:S01]  /*23c0*/  UMOV UR4, 0xffffffff ;  /* 0xffffffff00047882 */ /* 0x000fe20000000000 */
[----:B------:R-:W-:Y:S01]  /*23d0*/  FFMA.FTZ R86, R130, R234, R84 ;  /* 0x000000ea82567223 */ /* 0x000fe20000010054 */
[----:B------:R-:W-:Y:S01]  /*23e0*/  FADD.FTZ R149, R87, R149 ;  /* 0x0000009557957221 */ /* 0x000fe20000010000 */
[----:B------:R-:W-:Y:S01]  /*23f0*/  FADD.FTZ R84, R85, R143 ;  /* 0x0000008f55547221 */ /* 0x000fe20000010000 */
[----:B------:R-:W-:Y:S01]  /*2400*/  FFMA.FTZ R15, R98, R87, R15 ;  /* 0x00000057620f7223 */ /* 0x000fe2000001000f */
        /* <DEDUP_REMOVED lines=20> */
.L_x_10154:
        /* <DEDUP_REMOVED lines=14> */
.L_x_10142:
        /* <DEDUP_REMOVED lines=131> */
[----:B------:R-:W-:Y:S01]  /*2e60*/  F2FP.F16.F32.PACK_AB R84, R85, R84 ;  /* 0x000000545554723e */ /* 0x000fe200000000ff */
[C---:B------:R-:W-:Y:S01]  /*2e70*/  FMUL.FTZ R106, R217.reuse, R106 ;  /* 0x0000006ad96a7220 */ /* 0x040fe20000410000 */
[----:B------:R-:W-:Y:S01]  /*2e80*/  FMUL.FTZ R107, R217, R107 ;  /* 0x0000006bd96b7220 */ /* 0x000fe20000410000 */
[----:B------:R-:W3:Y:S01]  /*2e90*/  @P2 LDC.64 R108, c[0x0][0x308] ;  /* 0x0000c200ff6c2b82 */ /* 0x000ee20000000a00 */
[----:B------:R-:W-:Y:S01]  /*2ea0*/  F2FP.F16.F32.PACK_AB R85, R87, R86 ;  /* 0x000000565755723e */ /* 0x000fe200000000ff */
        /* <DEDUP_REMOVED lines=17> */
[----:B------:R-:W-:Y:S01]  /*2fc0*/  F2FP.F16.F32.PACK_AB R86, R102, R101 ;  /* 0x000000656656723e */ /* 0x000fe200000000ff */
[----:B------:R-:W-:Y:S01]  /*2fd0*/  FADD.FTZ R111, R202, -R111 ;  /* 0x8000006fca6f7221 */ /* 0x000fe20000010000 */
[----:B------:R-:W-:Y:S01]  /*2fe0*/  F2FP.F16.F32.PACK_AB R87, R124, R103 ;  /* 0x000000677c57723e */ /* 0x000fe200000000ff */
[----:B------:R-:W-:Y:S01]  /*2ff0*/  @P1 FADD.FTZ R106, R50, R106 ;  /* 0x0000006a326a1221 */ /* 0x000fe20000010000 */
[----:B------:R-:W-:Y:S01]  /*3000*/  @P1 FADD.FTZ R107, R51, R107 ;  /* 0x0000006b336b1221 */ /* 0x000fe20000010000 */
[----:B------:R-:W-:Y:S01]  /*3010*/  FADD.FTZ R114, R203, -R114 ;  /* 0x80000072cb727221 */ /* 0x000fe20000010000 */
[----:B------:R0:W-:Y:S01]  /*3020*/  @P2 STG.E.128 desc[UR6][R96.64], R88 ;  /* 0x0000005860002986 */ /* 0x0001e2000c101d06 */
[----:B------:R-:W-:Y:S01]  /*3030*/  FADD.FTZ R141, R141, -R127 ;  /* 0x8000007f8d8d7221 */ /* 0x000fe20000010000 */
[C---:B------:R-:W-:Y:S01]  /*3040*/  FMUL.FTZ R101, R217.reuse, R110 ;  /* 0x0000006ed9657220 */ /* 0x040fe20000410000 */
[----:B------:R-:W-:Y:S01]  /*3050*/  FMUL.FTZ R102, R217, R111 ;  /* 0x0000006fd9667220 */ /* 0x000fe20000410000 */
        /* <DEDUP_REMOVED lines=22> */
[CC--:B------:R-:W-:Y:S01]  /*31c0*/  FMUL.FTZ R95, R132.reuse, R189.reuse ;  /* 0x000000bd845f7220 */ /* 0x0c0fe20000410000 */
[----:B-1----:R-:W-:Y:S01]  /*31d0*/  SEL R84, R223, R76, P3 ;  /* 0x0000004cdf547207 */ /* 0x002fe20001800000 */
[C---:B------:R-:W-:Y:S01]  /*31e0*/  FMUL.FTZ R96, R133.reuse, R189 ;  /* 0x000000bd85607220 */ /* 0x040fe20000410000 */
[----:B------:R-:W-:Y:S01]  /*31f0*/  SEL R85, R132, R77, P3 ;  /* 0x0000004d84557207 */ /* 0x000fe20001800000 */
[----:B------:R0:W-:Y:S01]  /*3200*/  @P2 STG.E.128 desc[UR6][R92.64+0x10], R88 ;  /* 0x000010585c002986 */ /* 0x0001e2000c101d06 */
[----:B------:R-:W-:Y:S01]  /*3210*/  SEL R86, R133, R78, P3 ;  /* 0x0000004e85567207 */ /* 0x000fe20001800000 */
[----:B------:R-:W-:Y:S01]  /*3220*/  @P1 FADD.FTZ R99, R59, R99 ;  /* 0x000000633b631221 */ /* 0x000fe20000010000 */
[C---:B------:R-:W-:Y:S01]  /*3230*/  SEL R87, R131.reuse, R79, P3 ;  /* 0x0000004f83577207 */ /* 0x040fe20001800000 */
[----:B------:R-:W-:Y:S01]  /*3240*/  FMUL.FTZ R131, R131, R189 ;  /* 0x000000bd83837220 */ /* 0x000fe20000410000 */
        /* <DEDUP_REMOVED lines=13> */
[-C--:B0-----:R-:W-:Y:S01]  /*3320*/  FMUL.FTZ R88, R98, R189.reuse ;  /* 0x000000bd62587220 */ /* 0x081fe20000410000 */
[-C--:B------:R-:W-:Y:S01]  /*3330*/  FMUL.FTZ R89, R100, R189.reuse ;  /* 0x000000bd64597220 */ /* 0x080fe20000410000 */
[-C--:B------:R-:W-:Y:S01]  /*3340*/  FMUL.FTZ R90, R101, R189.reuse ;  /* 0x000000bd655a7220 */ /* 0x080fe20000410000 */
[----:B------:R-:W-:Y:S01]  /*3350*/  FMUL.FTZ R91, R102, R189 ;  /* 0x000000bd665b7220 */ /* 0x000fe20000410000 */
[C---:B------:R-:W-:Y:S01]  /*3360*/  FMUL.FTZ R114, R217.reuse, R122 ;  /* 0x0000007ad9727220 */ /* 0x040fe20000410000 */
[----:B------:R-:W-:Y:S01]  /*3370*/  FMUL.FTZ R113, R217, R139 ;  /* 0x0000008bd9717220 */ /* 0x000fe20000410000 */
[----:B------:R-:W-:Y:S01]  /*3380*/  F2FP.F16.F32.PACK_AB R88, R89, R88 ;  /* 0x000000585958723e */ /* 0x000fe200000000ff */
[----:B------:R-:W-:Y:S01]  /*3390*/  FMUL.FTZ R112, R217, R130 ;  /* 0x00000082d9707220 */ /* 0x000fe20000410000 */
[----:B-1----:R-:W-:Y:S01]  /*33a0*/  F2FP.F16.F32.PACK_AB R86, R105, R104 ;  /* 0x000000686956723e */ /* 0x002fe200000000ff */
[-C--:B------:R-:W-:Y:S01]  /*33b0*/  FMUL.FTZ R92, R103, R189.reuse ;  /* 0x000000bd675c7220 */ /* 0x080fe20000410000 */
[----:B------:R-:W0:Y:S01]  /*33c0*/  @P2 LDC.64 R104, c[0x0][0x308] ;  /* 0x0000c200ff682b82 */ /* 0x000e220000000a00 */
[----:B------:R-:W-:Y:S01]  /*33d0*/  F2FP.F16.F32.PACK_AB R84, R95, R94 ;  /* 0x0000005e5f54723e */ /* 0x000fe200000000ff */
[-C--:B------:R-:W-:Y:S01]  /*33e0*/  FMUL.FTZ R93, R127, R189.reuse ;  /* 0x000000bd7f5d7220 */ /* 0x080fe20000410000 */
[----:B------:R-:W-:Y:S01]  /*33f0*/  F2FP.F16.F32.PACK_AB R85, R131, R96 ;  /* 0x000000608355723e */ /* 0x000fe200000000ff */
[-C--:B------:R-:W-:Y:S01]  /*3400*/  FMUL.FTZ R87, R106, R189.reuse ;  /* 0x000000bd6a577220 */ /* 0x080fe20000410000 */
[-C--:B------:R-:W-:Y:S01]  /*3410*/  FMUL.FTZ R94, R107, R189.reuse ;  /* 0x000000bd6b5e7220 */ /* 0x080fe20000410000 */
[-C--:B------:R-:W-:Y:S01]  /*3420*/  FMUL.FTZ R95, R128, R189.reuse ;  /* 0x000000bd805f7220 */ /* 0x080fe20000410000 */
[----:B------:R-:W-:Y:S01]  /*3430*/  FMUL.FTZ R96, R99, R189 ;  /* 0x000000bd63607220 */ /* 0x000fe20000410000 */
[----:B------:R-:W-:Y:S01]  /*3440*/  F2FP.F16.F32.PACK_AB R89, R91, R90 ;  /* 0x0000005a5b59723e */ /* 0x000fe200000000ff */
[----:B------:R-:W-:Y:S01]  /*3450*/  IMAD.WIDE.U32 R106, R197, 0x10, R134 ;  /* 0x00000010c56a7825 */ /* 0x000fe200078e0086 */
[----:B------:R-:W-:Y:S01]  /*3460*/  F2FP.F16.F32.PACK_AB R90, R93, R92 ;  /* 0x0000005c5d5a723e */ /* 0x000fe200000000ff */
[----:B------:R-:W1:Y:S01]  /*3470*/  @P2 LDC.64 R130, c[0x0][0x308] ;  /* 0x0000c200ff822b82 */ /* 0x000e620000000a00 */
[----:B------:R-:W-:Y:S01]  /*3480*/  F2FP.F16.F32.PACK_AB R87, R94, R87 ;  /* 0x000000575e57723e */ /* 0x000fe200000000ff */
[----:B---3--:R-:W-:Y:S01]  /*3490*/  @P2 IMAD.WIDE.U32 R108, R198, 0x20, R108 ;  /* 0x00000020c66c2825 */ /* 0x008fe200078e006c */
[----:B------:R-:W-:-:S03]  /*34a0*/  F2FP.F16.F32.PACK_AB R91, R96, R95 ;  /* 0x0000005f605b723e */ /* 0x000fc600000000ff */
[----:B------:R-:W-:Y:S01]  /*34b0*/  @P1 FADD.FTZ R118, R64, R118 ;  /* 0x0000007640761221 */ /* 0x000fe20000010000 */
        /* <DEDUP_REMOVED lines=9> */
[----:B------:R2:W-:Y:S01]  /*3550*/  STG.E.128 desc[UR6][R106.64], R84 ;  /* 0x000000546a007986 */ /* 0x0005e2000c101d06 */
[----:B------:R-:W-:Y:S01]  /*3560*/  SEL R97, R127, R81, P3 ;  /* 0x000000517f617207 */ /* 0x000fe20001800000 */
[----:B------:R-:W-:Y:S01]  /*3570*/  FADD.FTZ R232, R232, -R126 ;  /* 0x8000007ee8e87221 */ /* 0x000fe20000010000 */
[----:B------:R-:W-:Y:S01]  /*3580*/  SEL R98, R128, R82, P3 ;  /* 0x0000005280627207 */ /* 0x000fe20001800000 */
[----:B------:R-:W-:Y:S01]  /*3590*/  FMUL.FTZ R121, R217, R231 ;  /* 0x000000e7d9797220 */ /* 0x000fe20000410000 */
[----:B------:R-:W-:Y:S01]  /*35a0*/  SEL R99, R99, R83, P3 ;  /* 0x0000005363637207 */ /* 0x000fe20001800000 */
[C---:B------:R-:W-:Y:S01]  /*35b0*/  FMUL.FTZ R122, R217.reuse, R140 ;  /* 0x0000008cd97a7220 */ /* 0x040fe20000410000 */
[----:B------:R3:W-:Y:S01]  /*35c0*/  @P2 STG.E.128 desc[UR6][R108.64], R92 ;  /* 0x0000005c6c002986 */ /* 0x0007e2000c101d06 */
[C---:B------:R-:W-:Y:S01]  /*35d0*/  FMUL.FTZ R124, R217.reuse, R117 ;  /* 0x00000075d97c7220 */ /* 0x040fe20000410000 */
[C---:B------:R-:W-:Y:S01]  /*35e0*/  FMUL.FTZ R126, R217.reuse, R119 ;  /* 0x00000077d97e7220 */ /* 0x040fe20000410000 */
[----:B------:R-:W-:Y:S01]  /*35f0*/  FADD.FTZ R129, R142, -R129 ;  /* 0x800000818e817221 */ /* 0x000fe20000010000 */
[----:B------:R-:W-:Y:S01]  /*3600*/  @P2 STG.E.128 desc[UR6][R108.64+0x10], R96 ;  /* 0x000010606c002986 */ /* 0x000fe2000c101d06 */
[C---:B------:R-:W-:Y:S01]  /*3610*/  FMUL.FTZ R119, R217.reuse, R232 ;  /* 0x000000e8d9777220 */ /* 0x040fe20000410000 */
[----:B------:R-:W-:Y:S01]  /*3620*/  FMUL.FTZ R120, R217, R141 ;  /* 0x0000008dd9787220 */ /* 0x000fe20000410000 */
[----:B------:R-:W-:Y:S01]  /*3630*/  @P1 FADD.FTZ R121, R68, R121 ;  /* 0x0000007944791221 */ /* 0x000fe20000010000 */
[----:B------:R4:W-:Y:S01]  /*3640*/  STG.E.128 desc[UR6][R110.64], R88 ;  /* 0x000000586e007986 */ /* 0x0009e2000c101d06 */
[----:B------:R-:W-:Y:S01]  /*3650*/  @P1 FADD.FTZ R122, R69, R122 ;  /* 0x0000007a457a1221 */ /* 0x000fe20000010000 */
[----:B------:R-:W-:Y:S01]  /*3660*/  @P1 FADD.FTZ R123, R60, R123 ;  /* 0x0000007b3c7b1221 */ /* 0x000fe20000010000 */
[-C--:B--2---:R-:W-:Y:S01]  /*3670*/  FMUL.FTZ R86, R118, R189.reuse ;  /* 0x000000bd76567220 */ /* 0x084fe20000410000 */
[----:B------:R-:W-:Y:S01]  /*3680*/  FMUL.FTZ R87, R116, R189 ;  /* 0x000000bd74577220 */ /* 0x000fe20000410000 */
[----:B------:R-:W-:Y:S01]  /*3690*/  @P1 FADD.FTZ R124, R61, R124 ;  /* 0x0000007c3d7c1221 */ /* 0x000fe20000010000 */
[----:B------:R-:W-:Y:S01]  /*36a0*/  @P1 FADD.FTZ R125, R62, R125 ;  /* 0x0000007d3e7d1221 */ /* 0x000fe20000010000 */
[----:B------:R-:W-:Y:S01]  /*36b0*/  @P1 FADD.FTZ R126, R63, R126 ;  /* 0x0000007e3f7e1221 */ /* 0x000fe20000010000 */
[----:B------:R-:W-:Y:S01]  /*36c0*/  FMUL.FTZ R115, R217, R129 ;  /* 0x00000081d9737220 */ /* 0x000fe20000410000 */
[----:B------:R-:W-:Y:S01]  /*36d0*/  F2FP.F16.F32.PACK_AB R86, R87, R86 ;  /* 0x000000565756723e */ /* 0x000fe200000000ff */
[C---:B------:R-:W-:Y:S01]  /*36e0*/  FMUL.FTZ R117, R217.reuse, R233 ;  /* 0x000000e9d9757220 */ /* 0x040fe20000410000 */
[----:B------:R-:W-:Y:S01]  /*36f0*/  FMUL.FTZ R217, R217, R143 ;  /* 0x0000008fd9d97220 */ /* 0x000fe20000410000 */
[----:B------:R-:W-:Y:S01]  /*3700*/  @P1 FADD.FTZ R119, R70, R119 ;  /* 0x0000007746771221 */ /* 0x000fe20000010000 */
[----:B------:R-:W-:Y:S01]  /*3710*/  @P1 FADD.FTZ R120, R71, R120 ;  /* 0x0000007847781221 */ /* 0x000fe20000010000 */
[----:B---3--:R-:W-:Y:S01]  /*3720*/  FMUL.FTZ R92, R121, R189 ;  /* 0x000000bd795c7220 */ /* 0x008fe20000410000 */
[----:B0-----:R-:W-:Y:S01]  /*3730*/  @P2 IMAD.WIDE.U32 R104, R190, 0x20, R104 ;  /* 0x00000020be682825 */ /* 0x001fe200078e0068 */
[----:B------:R-:W-:-:S03]  /*3740*/  SEL R100, R123, R76, P3 ;  /* 0x0000004c7b647207 */ /* 0x000fc60001800000 */
[----:B------:R-:W-:Y:S01]  /*3750*/  @P1 FADD.FTZ R115, R73, R115 ;  /* 0x0000007349731221 */ /* 0x000fe20000010000 */
[-C--:B----4-:R-:W-:Y:S01]  /*3760*/  FMUL.FTZ R88, R114, R189.reuse ;  /* 0x000000bd72587220 */ /* 0x090fe20000410000 */
[----:B------:R-:W-:Y:S01]  /*3770*/  FMUL.FTZ R89, R113, R189 ;  /* 0x000000bd71597220 */ /* 0x000fe20000410000 */
[----:B------:R-:W-:Y:S01]  /*3780*/  SEL R101, R124, R77, P3 ;  /* 0x0000004d7c657207 */ /* 0x000fe20001800000 */
[-C--:B------:R-:W-:Y:S01]  /*3790*/  FMUL.FTZ R93, R119, R189.reuse ;  /* 0x000000bd775d7220 */ /* 0x080fe20000410000 */
[----:B------:R-:W-:Y:S01]  /*37a0*/  SEL R102, R125, R78, P3 ;  /* 0x0000004e7d667207 */ /* 0x000fe20001800000 */
[----:B------:R-:W-:Y:S01]  /*37b0*/  @P1 FADD.FTZ R117, R72, R117 ;  /* 0x0000007548751221 */ /* 0x000fe20000010000 */
[----:B------:R-:W-:Y:S01]  /*37c0*/  F2FP.F16.F32.PACK_AB R87, R89, R88 ;  /* 0x000000585957723e */ /* 0x000fe200000000ff */
[----:B------:R-:W-:Y:S01]  /*37d0*/  FMUL.FTZ R89, R122, R189 ;  /* 0x000000bd7a597220 */ /* 0x000fe20000410000 */
[----:B------:R-:W-:Y:S01]  /*37e0*/  SEL R103, R126, R79, P3 ;  /* 0x0000004f7e677207 */ /* 0x000fe20001800000 */
[-C--:B------:R-:W-:Y:S01]  /*37f0*/  FMUL.FTZ R88, R120, R189.reuse ;  /* 0x000000bd78587220 */ /* 0x080fe20000410000 */
[----:B------:R-:W-:Y:S01]  /*3800*/  @P1 FADD.FTZ R112, R74, R112 ;  /* 0x000000704a701221 */ /* 0x000fe20000010000 */
[----:B------:R-:W-:Y:S01]  /*3810*/  @P1 FADD.FTZ R217, R75, R217 ;  /* 0x000000d94bd91221 */ /* 0x000fe20000010000 */
[-C--:B------:R-:W-:Y:S01]  /*3820*/  FMUL.FTZ R84, R123, R189.reuse ;  /* 0x000000bd7b547220 */ /* 0x080fe20000410000 */
[-C--:B------:R-:W-:Y:S01]  /*3830*/  FMUL.FTZ R85, R124, R189.reuse ;  /* 0x000000bd7c557220 */ /* 0x080fe20000410000 */
[----:B------:R-:W-:Y:S01]  /*3840*/  F2FP.F16.F32.PACK_AB R92, R89, R92 ;  /* 0x0000005c595c723e */ /* 0x000fe200000000ff */
[-C--:B------:R-:W-:Y:S01]  /*3850*/  FMUL.FTZ R125, R125, R189.reuse ;  /* 0x000000bd7d7d7220 */ /* 0x080fe20000410000 */
[----:B------:R-:W-:Y:S01]  /*3860*/  FMUL.FTZ R126, R126, R189 ;  /* 0x000000bd7e7e7220 */ /* 0x000fe20000410000 */
[-C--:B------:R-:W-:Y:S01]  /*3870*/  SEL R89, R116, R81.reuse, P3 ;  /* 0x0000005174597207 */ /* 0x080fe20001800000 */
[----:B------:R0:W-:Y:S01]  /*3880*/  @P2 STG.E.128 desc[UR6][R104.64], R100 ;  /* 0x0000006468002986 */ /* 0x0001e2000c101d06 */
[----:B------:R-:W-:Y:S01]  /*3890*/  SEL R81, R115, R81, P3 ;  /* 0x0000005173517207 */ /* 0x000fe20001800000 */
[-C--:B------:R-:W-:Y:S01]  /*38a0*/  FMUL.FTZ R94, R117, R189.reuse ;  /* 0x000000bd755e7220 */ /* 0x080fe20000410000 */
[-C--:B------:R-:W-:Y:S01]  /*38b0*/  FMUL.FTZ R115, R115, R189.reuse ;  /* 0x000000bd73737220 */ /* 0x080fe20000410000 */
[----:B------:R-:W-:Y:S01]  /*38c0*/  FMUL.FTZ R95, R112, R189 ;  /* 0x000000bd705f7220 */ /* 0x000fe20000410000 */
[----:B------:R-:W-:Y:S01]  /*38d0*/  F2FP.F16.F32.PACK_AB R93, R88, R93 ;  /* 0x0000005d585d723e */ /* 0x000fe200000000ff */
[----:B------:R-:W-:Y:S01]  /*38e0*/  IMAD.WIDE.U32 R98, R190, 0x10, R134 ;  /* 0x00000010be627825 */ /* 0x000fe200078e0086 */
[----:B------:R-:W-:-:S02]  /*38f0*/  F2FP.F16.F32.PACK_AB R84, R85, R84 ;  /* 0x000000545554723e */ /* 0x000fc400000000ff */
[----:B------:R-:W-:Y:S01]  /*3900*/  SEL R88, R118, R80, P3 ;  /* 0x0000005076587207 */ /* 0x000fe20001800000 */
[----:B------:R-:W-:Y:S01]  /*3910*/  IMAD.WIDE.U32 R96, R191, 0x10, R134 ;  /* 0x00000010bf607825 */ /* 0x000fe200078e0086 */
[----:B------:R-:W-:Y:S02]  /*3920*/  SEL R90, R114, R82, P3 ;  /* 0x00000052725a7207 */ /* 0x000fe40001800000 */
[----:B------:R-:W-:Y:S02]  /*3930*/  SEL R91, R113, R83, P3 ;  /* 0x00000053715b7207 */ /* 0x000fe40001800000 */
[----:B------:R-:W-:Y:S02]  /*3940*/  F2FP.F16.F32.PACK_AB R85, R126, R125 ;  /* 0x0000007d7e55723e */ /* 0x000fe400000000ff */
[----:B------:R-:W-:Y:S01]  /*3950*/  SEL R76, R121, R76, P3 ;  /* 0x0000004c794c7207 */ /* 0x000fe20001800000 */
[----:B0-----:R-:W-:Y:S01]  /*3960*/  FMUL.FTZ R102, R217, R189 ;  /* 0x000000bdd9667220 */ /* 0x001fe20000410000 */
[----:B-1----:R-:W-:Y:S01]  /*3970*/  @P2 IMAD.WIDE.U32 R100, R191, 0x20, R130 ;  /* 0x00000020bf642825 */ /* 0x002fe200078e0082 */
[----:B------:R-:W-:Y:S01]  /*3980*/  SEL R77, R122, R77, P3 ;  /* 0x0000004d7a4d7207 */ /* 0x000fe20001800000 */
[----:B------:R0:W-:Y:S01]  /*3990*/  @P2 STG.E.128 desc[UR6][R104.64+0x10], R88 ;  /* 0x0000105868002986 */ /* 0x0001e2000c101d06 */
[----:B------:R-:W-:-:S02]  /*39a0*/  SEL R78, R119, R78, P3 ;  /* 0x0000004e774e7207 */ /* 0x000fc40001800000 */
[----:B------:R-:W-:Y:S01]  /*39b0*/  SEL R79, R120, R79, P3 ;  /* 0x0000004f784f7207 */ /* 0x000fe20001800000 */
[----:B------:R0:W-:Y:S01]  /*39c0*/  STG.E.128 desc[UR6][R98.64], R84 ;  /* 0x0000005462007986 */ /* 0x0001e2000c101d06 */
[----:B------:R-:W-:Y:S02]  /*39d0*/  SEL R80, R117, R80, P3 ;  /* 0x0000005075507207 */ /* 0x000fe40001800000 */
[----:B------:R-:W-:Y:S01]  /*39e0*/  SEL R82, R112, R82, P3 ;  /* 0x0000005270527207 */ /* 0x000fe20001800000 */
[----:B------:R0:W-:Y:S01]  /*39f0*/  @P2 STG.E.128 desc[UR6][R100.64], R76 ;  /* 0x0000004c64002986 */ /* 0x0001e2000c101d06 */
[----:B------:R-:W-:Y:S02]  /*3a00*/  SEL R83, R217, R83, P3 ;  /* 0x00000053d9537207 */ /* 0x000fe40001800000 */
[----:B------:R-:W-:Y:S02]  /*3a10*/  F2FP.F16.F32.PACK_AB R94, R115, R94 ;  /* 0x0000005e735e723e */ /* 0x000fe400000000ff */
[----:B------:R-:W-:Y:S01]  /*3a20*/  F2FP.F16.F32.PACK_AB R95, R102, R95 ;  /* 0x0000005f665f723e */ /* 0x000fe200000000ff */
[----:B------:R0:W-:Y:S01]  /*3a30*/  @P2 STG.E.128 desc[UR6][R100.64+0x10], R80 ;  /* 0x0000105064002986 */ /* 0x0001e2000c101d06 */
[----:B------:R-:W-:-:S02]  /*3a40*/  ISETP.GE.AND P1, PT, R0, UR13, PT ;  /* 0x0000000d00007c0c */ /* 0x000fc4000bf26270 */
        /* <DEDUP_REMOVED lines=71> */
.L_x_10140:
        /* <DEDUP_REMOVED lines=32> */
.L_x_10141:
[----:B------:R-:W-:Y:S01]  /*40c0*/  HFMA2.MMA R251, -RZ, RZ, 0, 9.5367431640625e-07 ;  /* 0x00000010fffb7435 */ /* 0x000fe200000001ff */
[----:B------:R-:W-:Y:S02]  /*40d0*/  MOV R86, 0xffffffff ;  /* 0xffffffff00567802 */ /* 0x000fe40000000f00 */
[----:B------:R-:W-:Y:S02]  /*40e0*/  MOV R252, R84 ;  /* 0x0000005400fc7202 */ /* 0x000fe40000000f00 */
[----:B------:R-:W-:-:S07]  /*40f0*/  MOV R250, 0x1f ;  /* 0x0000001f00fa7802 */ /* 0x000fce0000000f00 */
[----:B-----5:R-:W-:Y:S05]  /*4100*/  WARPSYNC.COLLECTIVE R86, `(.L_x_10144) ;  /* 0x0000000056087348 */ /* 0x020fea0003c00000 */
[----:B------:R0:W1:Y:S02]  /*4110*/  SHFL.DOWN P2, R86, R252, R251, R250 ;  /* 0x080000fbfc567389 */ /* 0x00006400000400fa */
[----:B01---5:R-:W-:Y:S01]  /*4120*/  ENDCOLLECTIVE ;  /* 0x000000000000791b */ /* 0x023fe20003800000 */
.L_x_10144:
[----:B------:R-:W-:Y:S01]  /*4130*/  MOV R252, R85 ;  /* 0x0000005500fc7202 */ /* 0x000fe20000000f00 */
[----:B------:R-:W-:Y:S01]  /*4140*/  FADD.FTZ R84, R84, R86 ;  /* 0x0000005654547221 */ /* 0x000fe20000010000 */
[----:B------:R-:W-:-:S07]  /*4150*/  MOV R86, 0xffffffff ;  /* 0xffffffff00567802 */ /* 0x000fce0000000f00 */
[----:B------:R-:W-:Y:S05]  /*4160*/  WARPSYNC.COLLECTIVE R86, `(.L_x_10145) ;  /* 0x0000000056087348 */ /* 0x000fea0003c00000 */
[----:B------:R0:W1:Y:S02]  /*4170*/  SHFL.DOWN P2, R86, R252, R251, R250 ;  /* 0x080000fbfc567389 */ /* 0x00006400000400fa */
[----:B01----:R-:W-:Y:S01]  /*4180*/  ENDCOLLECTIVE ;  /* 0x000000000000791b */ /* 0x003fe20003800000 */
.L_x_10145:
[----:B------:R-:W-:Y:S01]  /*4190*/  HFMA2.MMA R251, -RZ, RZ, 0, 4.76837158203125e-07 ;  /* 0x00000008fffb7435 */ /* 0x000fe200000001ff */
[----:B------:R-:W-:Y:S01]  /*41a0*/  MOV R252, R84 ;  /* 0x0000005400fc7202 */ /* 0x000fe20000000f00 */
[----:B------:R-:W-:Y:S01]  /*41b0*/  FADD.FTZ R85, R85, R86 ;  /* 0x0000005655557221 */ /* 0x000fe20000010000 */
[----:B------:R-:W-:-:S08]  /*41c0*/  MOV R86, 0xffffffff ;  /* 0xffffffff00567802 */ /* 0x000fd00000000f00 */
[----:B------:R-:W-:Y:S05]  /*41d0*/  WARPSYNC.COLLECTIVE R86, `(.L_x_10146) ;  /* 0x0000000056087348 */ /* 0x000fea0003c00000 */
[----:B------:R0:W1:Y:S02]  /*41e0*/  SHFL.DOWN P2, R86, R252, R251, R250 ;  /* 0x080000fbfc567389 */ /* 0x00006400000400fa */
[----:B01----:R-:W-:Y:S01]  /*41f0*/  ENDCOLLECTIVE ;  /* 0x000000000000791b */ /* 0x003fe20003800000 */
.L_x_10146:
[----:B------:R-:W-:Y:S01]  /*4200*/  MOV R252, R85 ;  /* 0x0000005500fc7202 */ /* 0x000fe20000000f00 */
[----:B------:R-:W-:Y:S01]  /*4210*/  FADD.FTZ R84, R84, R86 ;  /* 0x0000005654547221 */ /* 0x000fe20000010000 */
[----:B------:R-:W-:-:S07]  /*4220*/  MOV R86, 0xffffffff ;  /* 0xffffffff00567802 */ /* 0x000fce0000000f00 */
[----:B------:R-:W-:Y:S05]  /*4230*/  WARPSYNC.COLLECTIVE R86, `(.L_x_10147) ;  /* 0x0000000056087348 */ /* 0x000fea0003c00000 */
[----:B------:R0:W1:Y:S02]  /*4240*/  SHFL.DOWN P2, R86, R252, R251, R250 ;  /* 0x080000fbfc567389 */ /* 0x00006400000400fa */
[----:B01----:R-:W-:Y:S01]  /*4250*/  ENDCOLLECTIVE ;  /* 0x000000000000791b */ /* 0x003fe20003800000 */
.L_x_10147:
[----:B------:R-:W-:Y:S01]  /*4260*/  HFMA2.MMA R251, -RZ, RZ, 0, 2.384185791015625e-07 ;  /* 0x00000004fffb7435 */ /* 0x000fe200000001ff */
[----:B------:R-:W-:Y:S01]  /*4270*/  MOV R252, R84 ;  /* 0x0000005400fc7202 */ /* 0x000fe20000000f00 */
[----:B------:R-:W-:Y:S01]  /*4280*/  FADD.FTZ R85, R85, R86 ;  /* 0x0000005655557221 */ /* 0x000fe20000010000 */
[----:B------:R-:W-:-:S08]  /*4290*/  MOV R86, 0xffffffff ;  /* 0xffffffff00567802 */ /* 0x000fd00000000f00 */
[----:B------:R-:W-:Y:S05]  /*42a0*/  WARPSYNC.COLLECTIVE R86, `(.L_x_10148) ;  /* 0x0000000056087348 */ /* 0x000fea0003c00000 */
[----:B------:R0:W1:Y:S02]  /*42b0*/  SHFL.DOWN P2, R86, R252, R251, R250 ;  /* 0x080000fbfc567389 */ /* 0x00006400000400fa */
[----:B01----:R-:W-:Y:S01]  /*42c0*/  ENDCOLLECTIVE ;  /* 0x000000000000791b */ /* 0x003fe20003800000 */
.L_x_10148:
[----:B------:R-:W-:Y:S01]  /*42d0*/  MOV R252, R85 ;  /* 0x0000005500fc7202 */ /* 0x000fe20000000f00 */
[----:B------:R-:W-:Y:S01]  /*42e0*/  FADD.FTZ R84, R84, R86 ;  /* 0x0000005654547221 */ /* 0x000fe20000010000 */
[----:B------:R-:W-:-:S07]  /*42f0*/  MOV R86, 0xffffffff ;  /* 0xffffffff00567802 */ /* 0x000fce0000000f00 */
[----:B------:R-:W-:Y:S05]  /*4300*/  WARPSYNC.COLLECTIVE R86, `(.L_x_10149) ;  /* 0x0000000056087348 */ /* 0x000fea0003c00000 */
[----:B------:R0:W1:Y:S02]  /*4310*/  SHFL.DOWN P2, R86, R252, R251, R250 ;  /* 0x080000fbfc567389 */ /* 0x00006400000400fa */
[----:B01----:R-:W-:Y:S01]  /*4320*/  ENDCOLLECTIVE ;  /* 0x000000000000791b */ /* 0x003fe20003800000 */
.L_x_10149:
[----:B------:R-:W-:Y:S01]  /*4330*/  HFMA2.MMA R251, -RZ, RZ, 0, 1.1920928955078125e-07 ;  /* 0x00000002fffb7435 */ /* 0x000fe200000001ff */
[----:B------:R-:W-:Y:S01]  /*4340*/  MOV R252, R84 ;  /* 0x0000005400fc7202 */ /* 0x000fe20000000f00 */
[----:B------:R-:W-:Y:S01]  /*4350*/  FADD.FTZ R85, R85, R86 ;  /* 0x0000005655557221 */ /* 0x000fe20000010000 */
[----:B------:R-:W-:-:S08]  /*4360*/  MOV R86, 0xffffffff ;  /* 0xffffffff00567802 */ /* 0x000fd00000000f00 */
[----:B------:R-:W-:Y:S05]  /*4370*/  WARPSYNC.COLLECTIVE R86, `(.L_x_10150) ;  /* 0x0000000056087348 */ /* 0x000fea0003c00000 */
[----:B------:R0:W1:Y:S02]  /*4380*/  SHFL.DOWN P2, R86, R252, R251, R250 ;  /* 0x080000fbfc567389 */ /* 0x00006400000400fa */
[----:B01----:R-:W-:Y:S01]  /*4390*/  ENDCOLLECTIVE ;  /* 0x000000000000791b */ /* 0x003fe20003800000 */
.L_x_10150:
[----:B------:R-:W-:Y:S01]  /*43a0*/  MOV R252, R85 ;  /* 0x0000005500fc7202 */ /* 0x000fe20000000f00 */
[----:B------:R-:W-:Y:S01]  /*43b0*/  FADD.FTZ R84, R84, R86 ;  /* 0x0000005654547221 */ /* 0x000fe20000010000 */
[----:B------:R-:W-:-:S07]  /*43c0*/  MOV R86, 0xffffffff ;  /* 0xffffffff00567802 */ /* 0x000fce0000000f00 */
[----:B------:R-:W-:Y:S05]  /*43d0*/  WARPSYNC.COLLECTIVE R86, `(.L_x_10151) ;  /* 0x0000000056087348 */ /* 0x000fea0003c00000 */
[----:B------:R0:W1:Y:S02]  /*43e0*/  SHFL.DOWN P2, R86, R252, R251, R250 ;  /* 0x080000fbfc567389 */ /* 0x00006400000400fa */
[----:B01----:R-:W-:Y:S01]  /*43f0*/  ENDCOLLECTIVE ;  /* 0x000000000000791b */ /* 0x003fe20003800000 */
.L_x_10151:
[----:B------:R-:W-:Y:S01]  /*4400*/  HFMA2.MMA R251, -RZ, RZ, 0, 5.9604644775390625e-08 ;  /* 0x00000001fffb7435 */ /* 0x000fe200000001ff */
[----:B------:R-:W-:Y:S01]  /*4410*/  MOV R252, R84 ;  /* 0x0000005400fc7202 */ /* 0x000fe20000000f00 */
[----:B------:R-:W-:Y:S01]  /*4420*/  FADD.FTZ R85, R85, R86 ;  /* 0x0000005655557221 */ /* 0x000fe20000010000 */
[----:B------:R-:W-:-:S08]  /*4430*/  MOV R86, 0xffffffff ;  /* 0xffffffff00567802 */ /* 0x000fd00000000f00 */
[----:B------:R-:W-:Y:S05]  /*4440*/  WARPSYNC.COLLECTIVE R86, `(.L_x_10152) ;  /* 0x0000000056087348 */ /* 0x000fea0003c00000 */
[----:B------:R0:W1:Y:S02]  /*4450*/  SHFL.DOWN P2, R86, R252, R251, R250 ;  /* 0x080000fbfc567389 */ /* 0x00006400000400fa */
[----:B01----:R-:W-:Y:S01]  /*4460*/  ENDCOLLECTIVE ;  /* 0x000000000000791b */ /* 0x003fe20003800000 */
.L_x_10152:
[----:B------:R-:W-:Y:S02]  /*4470*/  MOV R252, R85 ;  /* 0x0000005500fc7202 */ /* 0x000fe40000000f00 */
[----:B------:R-:W-:Y:S02]  /*4480*/  MOV R87, R86 ;  /* 0x0000005600577202 */ /* 0x000fe40000000f00 */
[----:B------:R-:W-:-:S07]  /*4490*/  MOV R86, 0xffffffff ;  /* 0xffffffff00567802 */ /* 0x000fce0000000f00 */
[----:B------:R-:W-:Y:S05]  /*44a0*/  WARPSYNC.COLLECTIVE R86, `(.L_x_10153) ;  /* 0x0000000056087348 */ /* 0x000fea0003c00000 */
[----:B------:R0:W1:Y:S02]  /*44b0*/  SHFL.DOWN P2, R86, R252, R251, R250 ;  /* 0x080000fbfc567389 */ /* 0x00006400000400fa */
[----:B01----:R-:W-:Y:S01]  /*44c0*/  ENDCOLLECTIVE ;  /* 0x000000000000791b */ /* 0x003fe20003800000 */
.L_x_10153:
[----:B------:R-:W-:Y:S05]  /*44d0*/  BRA `(.L_x_10154) ;  /* 0xffffffe0001c7947 */ /* 0x000fea000383ffff */
.L_x_10155:
        /* <DEDUP_REMOVED lines=10> */
.L_x_16591:


//--------------------- .text._ZN10layer_norm13ln_bwd_kernelINS_13Kernel_traitsI6__halfS2_fS2_fjLj5120ELj1ELj1ELj4ELj16ENS_18Kernel_traits_baseILj5120ES2_S2_fS2_fjLj128EEEEELb0ELb0ELb1ELb0EEEvNS_9BwdParamsE --------------------------
	.section	.text._ZN10layer_norm13ln_bwd_kernelINS_13Kernel_traitsI6__halfS2_fS2_fjLj5120ELj1ELj1ELj4ELj16ENS_18Kernel_traits_baseILj5120ES2_S2_fS2_fjLj128EEEEELb0ELb0ELb1ELb0EEEvNS_9BwdParamsE,"ax",@progbits
	.align	128
        .global         _ZN10layer_norm13ln_bwd_kernelINS_13Kernel_traitsI6__halfS2_fS2_fjLj5120ELj1ELj1ELj4ELj16ENS_18Kernel_traits_baseILj5120ES2_S2_fS2_fjLj128EEEEELb0ELb0ELb1ELb0EEEvNS_9BwdParamsE
        .type           _ZN10layer_norm13ln_bwd_kernelINS_13Kernel_traitsI6__halfS2_fS2_fjLj5120ELj1ELj1ELj4ELj16ENS_18Kernel_traits_baseILj5120ES2_S2_fS2_fjLj128EEEEELb0ELb0ELb1ELb0EEEvNS_9BwdParamsE,@function
        .size           _ZN10layer_norm13ln_bwd_kernelINS_13Kernel_traitsI6__halfS2_fS2_fjLj5120ELj1ELj1ELj4ELj16ENS_18Kernel_traits_baseILj5120ES2_S2_fS2_fjLj128EEEEELb0ELb0ELb1ELb0EEEvNS_9BwdParamsE,(.L_x_16592 - _ZN10layer_norm13ln_bwd_kernelINS_13Kernel_traitsI6__halfS2_fS2_fjLj5120ELj1ELj1ELj4ELj16ENS_18Kernel_traits_baseILj5120ES2_S2_fS2_fjLj128EEEEELb0ELb0ELb1ELb0EEEvNS_9BwdParamsE)
        .other          _ZN10layer_norm13ln_bwd_kernelINS_13Kernel_traitsI6__halfS2_fS2_fjLj5120ELj1ELj1ELj4ELj16ENS_18Kernel_traits_baseILj5120ES2_S2_fS2_fjLj128EEEEELb0ELb0ELb1ELb0EEEvNS_9BwdParamsE,@"STO_CUDA_ENTRY STV_DEFAULT"
_ZN10layer_norm13ln_bwd_kernelINS_13Kernel_traitsI6__halfS2_fS2_fjLj5120ELj1ELj1ELj4ELj16ENS_18Kernel_traits_baseILj5120ES2_S2_fS2_fjLj128EEEEELb0ELb0ELb1ELb0EEEvNS_9BwdParamsE:
.text._ZN10layer_norm13ln_bwd_kernelINS_13Kernel_traitsI6__halfS2_fS2_fjLj5120ELj1ELj1ELj4ELj16ENS_18Kernel_traits_baseILj5120ES2_S2_fS2_fjLj128EEEEELb0ELb0ELb1ELb0EEEvNS_9BwdParamsE:
        /* <DEDUP_REMOVED lines=95> */
[----:B------:R-:W-:Y:S01]  /*05f0*/  LOP3.LUT R4, R4, 0xfffffff7, RZ, 0xc0, !PT ;  /* 0xfffffff704047812 */ /* 0x000fe200078ec0ff */
[----:B------:R-:W-:Y:S01]  /*0600*/  HFMA2.MMA R237, -RZ, RZ, 0, 5.9604644775390625e-08 ;  /* 0x00000001ffed7435 */ /* 0x000fe200000001ff */
[----:B------:R-:W-:Y:S01]  /*0610*/  ISETP.NE.AND.EX P3, PT, RZ, UR7, PT, P3 ;  /* 0x00000007ff007c0c */ /* 0x000fe2000bf65330 */
[----:B------:R1:W-:Y:S01]  /*0620*/  STL [R1+0x5c], R5 ;  /* 0x00005c0501007387 */ /* 0x0003e20000100800 */
[----:B------:R-:W-:Y:S01]  /*0630*/  HADD2.F32 R252, -RZ, R12.H1_H1 ;  /* 0x3000000cfffc7230 */ /* 0x000fe20000004100 */
[----:B------:R-:W-:Y:S01]  /*0640*/  MOV R29, RZ ;  /* 0x000000ff001d7202 */ /* 0x000fe20000000f00 */
[----:B------:R-:W-:Y:S01]  /*0650*/  HADD2.F32 R251, -RZ, R13.H0_H0 ;  /* 0x2000000dfffb7230 */ /* 0x000fe20000004100 */
[----:B------:R2:W-:Y:S01]  /*0660*/  STL [R1+0x58], R6 ;  /* 0x0000580601007387 */ /* 0x0005e20000100800 */
[----:B------:R-:W-:Y:S01]  /*0670*/  ISETP.LT.U32.OR P3, PT, R0, 0x280, !P3 ;  /* 0x000002800000780c */ /* 0x000fe20005f61470 */
[----:B0-----:R-:W-:-:S02]  /*0680*/  HADD2.F32 R2, -RZ, R45.H1_H1 ;  /* 0x3000002dff027230 */ /* 0x001fc40000004100 */
[----:B------:R-:W-:Y:S02]  /*0690*/  HADD2.F32 R250, -RZ, R13.H1_H1 ;  /* 0x3000000dfffa7230 */ /* 0x000fe40000004100 */
[----:B-1----:R-:W-:Y:S01]  /*06a0*/  HADD2.F32 R5, -RZ, R46.H0_H0 ;  /* 0x2000002eff057230 */ /* 0x002fe20000004100 */
[----:B------:R0:W-:Y:S01]  /*06b0*/  STL [R1+0x54], R2 ;  /* 0x0000540201007387 */ /* 0x0001e20000100800 */
[----:B------:R-:W-:Y:S02]  /*06c0*/  HADD2.F32 R249, -RZ, R14.H0_H0 ;  /* 0x2000000efff97230 */ /* 0x000fe40000004100 */
[----:B--2---:R-:W-:Y:S01]  /*06d0*/  HADD2.F32 R6, -RZ, R46.H1_H1 ;  /* 0x3000002eff067230 */ /* 0x004fe20000004100 */
[----:B------:R1:W-:Y:S01]  /*06e0*/  STL [R1+0x50], R5 ;  /* 0x0000500501007387 */ /* 0x0003e20000100800 */
[----:B------:R-:W-:Y:S02]  /*06f0*/  HADD2.F32 R248, -RZ, R14.H1_H1 ;  /* 0x3000000efff87230 */ /* 0x000fe40000004100 */
[--C-:B------:R-:W-:Y:S01]  /*0700*/  HADD2.F32 R247, -RZ, R15.reuse.H0_H0 ;  /* 0x2000000ffff77230 */ /* 0x100fe20000004100 */
[----:B------:R2:W-:Y:S01]  /*0710*/  STL [R1+0x4c], R6 ;  /* 0x00004c0601007387 */ /* 0x0005e20000100800 */
[----:B------:R-:W-:Y:S01]  /*0720*/  HADD2.F32 R246, -RZ, R15.H1_H1 ;  /* 0x3000000ffff67230 */ /* 0x000fe20000004100 */
[----:B------:R-:W-:Y:S01]  /*0730*/  @P3 LOP3.LUT R4, R4, 0x8, RZ, 0xfc, !PT ;  /* 0x0000000804043812 */ /* 0x000fe200078efcff */
[----:B0-----:R-:W-:-:S02]  /*0740*/  HADD2.F32 R2, -RZ, R47.H0_H0 ;  /* 0x2000002fff027230 */ /* 0x001fc40000004100 */
[--C-:B------:R-:W-:Y:S02]  /*0750*/  HADD2.F32 R245, -RZ, R8.reuse.H0_H0 ;  /* 0x20000008fff57230 */ /* 0x100fe40000004100 */
[----:B-1----:R-:W-:Y:S01]  /*0760*/  HADD2.F32 R5, -RZ, R47.H1_H1 ;  /* 0x3000002fff057230 */ /* 0x002fe20000004100 */
[----:B------:R0:W-:Y:S01]  /*0770*/  STL [R1+0x48], R2 ;  /* 0x0000480201007387 */ /* 0x0001e20000100800 */
[----:B------:R-:W-:Y:S02]  /*0780*/  HADD2.F32 R244, -RZ, R8.H1_H1 ;  /* 0x30000008fff47230 */ /* 0x000fe40000004100 */
[----:B--2---:R-:W-:Y:S01]  /*0790*/  HADD2.F32 R6, -RZ, R104.H0_H0 ;  /* 0x20000068ff067230 */ /* 0x004fe20000004100 */
[----:B------:R1:W-:Y:S01]  /*07a0*/  STL [R1+0x44], R5 ;  /* 0x0000440501007387 */ /* 0x0003e20000100800 */
[--C-:B------:R-:W-:Y:S02]  /*07b0*/  HADD2.F32 R243, -RZ, R9.reuse.H0_H0 ;  /* 0x20000009fff37230 */ /* 0x100fe40000004100 */
[----:B------:R-:W-:Y:S01]  /*07c0*/  HADD2.F32 R242, -RZ, R9.H1_H1 ;  /* 0x30000009fff27230 */ /* 0x000fe20000004100 */
[----:B------:R2:W-:Y:S01]  /*07d0*/  STL [R1+0x40], R6 ;  /* 0x0000400601007387 */ /* 0x0005e20000100800 */
[----:B------:R-:W-:-:S02]  /*07e0*/  HADD2.F32 R241, -RZ, R10.H0_H0 ;  /* 0x2000000afff17230 */ /* 0x000fc40000004100 */
[----:B0-----:R-:W-:Y:S02]  /*07f0*/  HADD2.F32 R2, -RZ, R104.H1_H1 ;  /* 0x30000068ff027230 */ /* 0x001fe40000004100 */
[----:B------:R-:W-:Y:S02]  /*0800*/  HADD2.F32 R240, -RZ, R10.H1_H1 ;  /* 0x3000000afff07230 */ /* 0x000fe40000004100 */
[----:B-1----:R-:W-:Y:S01]  /*0810*/  HADD2.F32 R5, -RZ, R105.H0_H0 ;  /* 0x20000069ff057230 */ /* 0x002fe20000004100 */
[----:B------:R0:W-:Y:S01]  /*0820*/  STL [R1+0x3c], R2 ;  /* 0x00003c0201007387 */ /* 0x0001e20000100800 */
[----:B------:R-:W-:Y:S02]  /*0830*/  HADD2.F32 R239, -RZ, R11.H0_H0 ;  /* 0x2000000bffef7230 */ /* 0x000fe40000004100 */
        /* <DEDUP_REMOVED lines=30> */
.L_x_10271:
[----:B0-----:R-:W0:Y:S08]  /*0a20*/  LDC.64 R6, c[0x0][0x288] ;  /* 0x0000a200ff067b82 */ /* 0x001e300000000a00 */
[----:B--2---:R-:W2:Y:S08]  /*0a30*/  LDC.64 R162, c[0x0][0x250] ;  /* 0x00009400ffa27b82 */ /* 0x004eb00000000a00 */
[----:B---3--:R-:W3:Y:S01]  /*0a40*/  LDC.64 R166, c[0x0][0x280] ;  /* 0x0000a000ffa67b82 */ /* 0x008ee20000000a00 */
[----:B0-----:R-:W-:-:S07]  /*0a50*/  IMAD.WIDE R6, R3, 0x4, R6 ;  /* 0x0000000403067825 */ /* 0x001fce00078e0206 */
[----:B-1--4-:R-:W0:Y:S01]  /*0a60*/  LDC.64 R160, c[0x0][0x258] ;  /* 0x00009600ffa07b82 */ /* 0x012e220000000a00 */
[----:B------:R3:W4:Y:S01]  /*0a70*/  LDG.E R164, desc[UR4][R6.64] ;  /* 0x0000000406a47981 */ /* 0x000722000c1e1900 */
[----:B--2---:R-:W-:-:S06]  /*0a80*/  IMAD.WIDE R162, R3, 0x4, R162 ;  /* 0x0000000403a27825 */ /* 0x004fcc00078e02a2 */
[----:B------:R-:W2:Y:S01]  /*0a90*/  LDC.64 R168, c[0x0][0x2c8] ;  /* 0x0000b200ffa87b82 */ /* 0x000ea20000000a00 */
[----:B------:R-:W5:Y:S01]  /*0aa0*/  LDG.E R207, desc[UR4][R162.64] ;  /* 0x00000004a2cf7981 */ /* 0x000f62000c1e1900 */
[C---:B---3--:R-:W-:Y:S01]  /*0ab0*/  IMAD.WIDE R6, R3.reuse, 0x4, R166 ;  /* 0x0000000403067825 */ /* 0x048fe200078e02a6 */
[----:B------:R-:W3:Y:S04]  /*0ac0*/  S2R R165, SR_TID.X ;  /* 0x0000000000a57919 */ /* 0x000ee80000002100 */
[----:B------:R1:W5:Y:S01]  /*0ad0*/  LDG.E R236, desc[UR4][R6.64] ;  /* 0x0000000406ec7981 */ /* 0x000362000c1e1900 */
[----:B------:R-:W-:Y:S01]  /*0ae0*/  BSSY B0, `(.L_x_10157) ;  /* 0x0000203000007945 */ /* 0x000fe20003800000 */
[----:B0-----:R-:W-:-:S05]  /*0af0*/  IMAD.WIDE R160, R3, 0x4, R160 ;  /* 0x0000000403a07825 */ /* 0x001fca00078e02a0 */
[----:B-1----:R2:W5:Y:S01]  /*0b00*/  LDG.E R2, desc[UR4][R160.64] ;  /* 0x00000004a0027981 */ /* 0x002562000c1e1900 */
[----:B------:R-:W-:-:S05]  /*0b10*/  MOV R6, UR9 ;  /* 0x0000000900067c02 */ /* 0x000fca0008000f00 */
[----:B------:R-:W-:-:S05]  /*0b20*/  IMAD R5, R3, R6, RZ ;  /* 0x0000000603057224 */ /* 0x000fca00078e02ff */
[----:B------:R-:W-:-:S04]  /*0b30*/  SHF.R.S32.HI R7, RZ, 0x1f, R5 ;  /* 0x0000001fff077819 */ /* 0x000fc80000011405 */
[----:B------:R-:W-:Y:S02]  /*0b40*/  LEA.HI R7, R7, R5, RZ, 0x3 ;  /* 0x0000000507077211 */ /* 0x000fe400078f18ff */
[----:B---3--:R-:W-:-:S04]  /*0b50*/  LOP3.LUT R5, R165, 0x7f, RZ, 0xc0, !PT ;  /* 0x0000007fa5057812 */ /* 0x008fc800078ec0ff */
[----:B------:R-:W-:-:S05]  /*0b60*/  LEA.HI.SX32 R7, R7, R5, 0x1d ;  /* 0x0000000507077211 */ /* 0x000fca00078feaff */
[----:B--2---:R-:W-:Y:S01]  /*0b70*/  IMAD.WIDE.U32 R160, R7, 0x20, R168 ;  /* 0x0000002007a07825 */ /* 0x004fe200078e00a8 */
        /* <DEDUP_REMOVED lines=11> */
.L_x_10161:
[----:B------:R-:W-:-:S07]  /*0c30*/  IADD3 R162, R7, 0x80, RZ ;  /* 0x0000008007a27810 */ /* 0x000fce0007ffe0ff */
.L_x_10160:
[----:B------:R-:W-:Y:S05]  /*0c40*/  BSYNC B1 ;  /* 0x0000000000017941 */ /* 0x000fea0003800000 */
.L_x_10159:
        /* <DEDUP_REMOVED lines=8> */
.L_x_10164:
[----:B------:R-:W-:-:S07]  /*0cd0*/  IADD3 R162, R162, 0x80, RZ ;  /* 0x00000080a2a27810 */ /* 0x000fce0007ffe0ff */
.L_x_10163:
[----:B------:R-:W-:Y:S05]  /*0ce0*/  BSYNC B1 ;  /* 0x0000000000017941 */ /* 0x000fea0003800000 */
.L_x_10162:
        /* <DEDUP_REMOVED lines=8> */
.L_x_10167:
[----:B------:R-:W-:-:S07]  /*0d70*/  IADD3 R162, R162, 0x80, RZ ;  /* 0x00000080a2a27810 */ /* 0x000fce0007ffe0ff */
.L_x_10166:
[----:B------:R-:W-:Y:S05]  /*0d80*/  BSYNC B1 ;  /* 0x0000000000017941 */ /* 0x000fea0003800000 */
.L_x_10165:
        /* <DEDUP_REMOVED lines=8> */
.L_x_10170:
[----:B------:R-:W-:-:S07]  /*0e10*/  IADD3 R162, R162, 0x80, RZ ;  /* 0x00000080a2a27810 */ /* 0x000fce0007ffe0ff */
.L_x_10169:
[----:B------:R-:W-:Y:S05]  /*0e20*/  BSYNC B1 ;  /* 0x0000000000017941 */ /* 0x000fea0003800000 */
.L_x_10168:
        /* <DEDUP_REMOVED lines=8> */
.L_x_10158:
        /* <DEDUP_REMOVED lines=43> */
[--C-:B---3--:R-:W-:Y:S02]  /*1160*/  HADD2.F32 R198, -RZ, R168.reuse.H0_H0 ;  /* 0x200000a8ffc67230 */ /* 0x108fe40000004100 */
[----:B------:R-:W-:Y:S01]  /*1170*/  FMUL.FTZ R0, R2, R160 ;  /* 0x000000a002007220 */ /* 0x000fe20000410000 */
[----:B------:R-:W-:-:S02]  /*1180*/  HADD2.F32 R168, -RZ, R168.H1_H1 ;  /* 0x300000a8ffa87230 */ /* 0x000fc40000004100 */
[----:B------:R-:W-:Y:S01]  /*1190*/  FADD.FTZ R64, R64, R198 ;  /* 0x000000c640407221 */ /* 0x000fe20000010000 */
[-C--:B------:R-:W-:Y:S01]  /*11a0*/  FFMA.FTZ R28, R0, R198.reuse, R28 ;  /* 0x000000c6001c7223 */ /* 0x080fe2000001001c */
[----:B------:R-:W-:Y:S01]  /*11b0*/  FMUL.FTZ R198, R206, R198 ;  /* 0x000000c6cec67220 */ /* 0x000fe20000410000 */
[--C-:B------:R-:W-:Y:S02]  /*11c0*/  HADD2.F32 R234, -RZ, R169.reuse.H0_H0 ;  /* 0x200000a9ffea7230 */ /* 0x100fe40000004100 */
[----:B------:R-:W-:Y:S01]  /*11d0*/  FMUL.FTZ R201, R2, R161 ;  /* 0x000000a102c97220 */ /* 0x000fe20000410000 */
[----:B------:R-:W-:Y:S01]  /*11e0*/  FMUL.FTZ R235, R205, R168 ;  /* 0x000000a8cdeb7220 */ /* 0x000fe20000410000 */
[----:B------:R-:W-:Y:S01]  /*11f0*/  FADD.FTZ R161, RZ, R198 ;  /* 0x000000c6ffa17221 */ /* 0x000fe20000010000 */
[----:B------:R-:W-:Y:S01]  /*1200*/  FFMA.FTZ R160, R0, R198, RZ ;  /* 0x000000c600a07223 */ /* 0x000fe200000100ff */
        /* <DEDUP_REMOVED lines=40> */
[----:B------:R-:W-:-:S03]  /*1490*/  FMUL.FTZ R229, R162, R171 ;  /* 0x000000aba2e57220 */ /* 0x000fc60000410000 */
[----:B------:R-:W-:Y:S01]  /*14a0*/  FADD.FTZ R161, R161, R230 ;  /* 0x000000e6a1a17221 */ /* 0x000fe20000010000 */
[----:B------:R-:W-:-:S03]  /*14b0*/  FFMA.FTZ R160, R195, R230, R160 ;  /* 0x000000e6c3a07223 */ /* 0x000fc600000100a0 */
[----:B------:R-:W-:Y:S01]  /*14c0*/  FADD.FTZ R206, R161, R229 ;  /* 0x000000e5a1ce7221 */ /* 0x000fe20000010000 */
[----:B------:R-:W-:-:S07]  /*14d0*/  FFMA.FTZ R205, R194, R229, R160 ;  /* 0x000000e5c2cd7223 */ /* 0x000fce00000100a0 */
.L_x_10173:
[----:B------:R-:W-:Y:S05]  /*14e0*/  BSYNC B1 ;  /* 0x0000000000017941 */ /* 0x000fea0003800000 */
.L_x_10172:
        /* <DEDUP_REMOVED lines=11> */
[----:B------:R-:W4:Y:S04]  /*15a0*/  LDL R188, [R1+0x30] ;  /* 0x0000300001bc7983 */ /* 0x000f280000100800 */
[----:B------:R-:W4:Y:S01]  /*15b0*/  LDL R187, [R1+0x2c] ;  /* 0x00002c0001bb7983 */ /* 0x000f220000100800 */
[C---:B0-----:R-:W-:Y:S01]  /*15c0*/  @P4 IMAD.WIDE.U32 R160, R213.reuse, 0x20, R160 ;  /* 0x00000020d5a04825 */ /* 0x041fe200078e00a0 */
[----:B------:R-:W0:Y:S04]  /*15d0*/  LDC.64 R168, c[0x0][0x2b8] ;  /* 0x0000ae00ffa87b82 */ /* 0x000e280000000a00 */
[----:B------:R-:W5:Y:S01]  /*15e0*/  @P4 LDG.E.128 R112, desc[UR4][R160.64] ;  /* 0x00000004a0704981 */ /* 0x000f62000c1e1d00 */
[----:B-1----:R-:W-:-:S03]  /*15f0*/  IMAD.WIDE.U32 R164, R213, 0x20, R164 ;  /* 0x00000020d5a47825 */ /* 0x002fc600078e00a4 */
[----:B------:R1:W5:Y:S01]  /*1600*/  @P4 LDG.E.128 R116, desc[UR4][R160.64+0x10] ;  /* 0x00001004a0744981 */ /* 0x000362000c1e1d00 */
[----:B------:R-:W-:-:S03]  /*1610*/  ISETP.NE.AND P4, PT, R162, RZ, PT ;  /* 0x000000ffa200720c */ /* 0x000fc60003f85270 */
[----:B------:R-:W1:Y:S01]  /*1620*/  LDG.E.128 R160, desc[UR4][R164.64] ;  /* 0x00000004a4a07981 */ /* 0x000e62000c1e1d00 */
[----:B0-----:R-:W-:-:S03]  /*1630*/  IMAD.WIDE.U32 R168, R208, 0x10, R168 ;  /* 0x00000010d0a87825 */ /* 0x001fc600078e00a8 */
[----:B------:R-:W4:Y:S04]  /*1640*/  LDG.E.128 R164, desc[UR4][R164.64+0x10] ;  /* 0x00001004a4a47981 */ /* 0x000f28000c1e1d00 */
[----:B------:R-:W2:Y:S01]  /*1650*/  LDG.E.128 R168, desc[UR4][R168.64] ;  /* 0x00000004a8a87981 */ /* 0x000ea2000c1e1d00 */
[----:B-----5:R-:W-:-:S05]  /*1660*/  FSEL R186, R207, RZ, !P4 ;  /* 0x000000ffcfba7208 */ /* 0x020fca0006000000 */
[C---:B-1----:R-:W-:Y:S01]  /*1670*/  FADD.FTZ R161, -R186.reuse, R161 ;  /* 0x000000a1baa17221 */ /* 0x042fe20000010100 */
[----:B------:R-:W-:-:S03]  /*1680*/  FADD.FTZ R160, -R186, R160 ;  /* 0x000000a0baa07221 */ /* 0x000fc60000010100 */
[C---:B------:R-:W-:Y:S02]  /*1690*/  FMUL.FTZ R192, R2.reuse, R161 ;  /* 0x000000a102c07220 */ /* 0x040fe40000410000 */
[----:B------:R-:W4:Y:S01]  /*16a0*/  LDL R161, [R1+0x28] ;  /* 0x0000280001a17983 */ /* 0x000f220000100800 */
[----:B------:R-:W-:-:S03]  /*16b0*/  FMUL.FTZ R193, R2, R160 ;  /* 0x000000a002c17220 */ /* 0x000fc60000410000 */
[----:B------:R-:W4:Y:S01]  /*16c0*/  LDL R160, [R1+0x24] ;  /* 0x0000240001a07983 */ /* 0x000f220000100800 */
[--C-:B--2---:R-:W-:Y:S02]  /*16d0*/  HADD2.F32 R228, -RZ, R168.reuse.H0_H0 ;  /* 0x200000a8ffe47230 */ /* 0x104fe40000004100 */
[----:B------:R-:W-:Y:S01]  /*16e0*/  FADD.FTZ R162, -R186, R162 ;  /* 0x000000a2baa27221 */ /* 0x000fe20000010100 */
[----:B------:R-:W-:Y:S02]  /*16f0*/  HADD2.F32 R168, -RZ, R168.H1_H1 ;  /* 0x300000a8ffa87230 */ /* 0x000fe40000004100 */
[----:B------:R-:W-:Y:S01]  /*1700*/  FADD.FTZ R72, R72, R228 ;  /* 0x000000e448487221 */ /* 0x000fe20000010000 */
[-C--:B------:R-:W-:Y:S01]  /*1710*/  FFMA.FTZ R36, R193, R228.reuse, R36 ;  /* 0x000000e4c1247223 */ /* 0x080fe20000010024 */
[----:B------:R-:W-:Y:S01]  /*1720*/  FMUL.FTZ R228, R225, R228 ;  /* 0x000000e4e1e47220 */ /* 0x000fe20000410000 */
[--C-:B------:R-:W-:Y:S02]  /*1730*/  HADD2.F32 R226, -RZ, R169.reuse.H0_H0 ;  /* 0x200000a9ffe27230 */ /* 0x100fe40000004100 */
[----:B------:R-:W-:Y:S01]  /*1740*/  FMUL.FTZ R191, R2, R162 ;  /* 0x000000a202bf7220 */ /* 0x000fe20000410000 */
[----:B---3--:R-:W-:Y:S01]  /*1750*/  FMUL.FTZ R227, R223, R168 ;  /* 0x000000a8dfe37220 */ /* 0x008fe20000410000 */
        /* <DEDUP_REMOVED lines=25> */
[----:B------:R-:W-:Y:S01]  /*18f0*/  FMUL.FTZ R223, R187, R170 ;  /* 0x000000aabbdf7220 */ /* 0x000fe20000410000 */
[C---:B------:R-:W-:Y:S01]  /*1900*/  FMUL.FTZ R187, R2.reuse, R166 ;  /* 0x000000a602bb7220 */ /* 0x040fe20000410000 */
        /* <DEDUP_REMOVED lines=20> */
[----:B------:R-:W-:Y:S01]  /*1a50*/  FMUL.FTZ R222, R161, R222 ;  /* 0x000000dea1de7220 */ /* 0x000fe20000410000 */
[----:B------:R-:W-:-:S03]  /*1a60*/  FMUL.FTZ R221, R160, R171 ;  /* 0x000000aba0dd7220 */ /* 0x000fc60000410000 */
[----:B------:R-:W-:Y:S01]  /*1a70*/  FADD.FTZ R206, R206, R222 ;  /* 0x000000decece7221 */ /* 0x000fe20000010000 */
[----:B------:R-:W-:-:S03]  /*1a80*/  FFMA.FTZ R205, R187, R222, R205 ;  /* 0x000000debbcd7223 */ /* 0x000fc600000100cd */
[----:B------:R-:W-:Y:S01]  /*1a90*/  FADD.FTZ R206, R206, R221 ;  /* 0x000000ddcece7221 */ /* 0x000fe20000010000 */
[----:B------:R-:W-:-:S07]  /*1aa0*/  FFMA.FTZ R205, R186, R221, R205 ;  /* 0x000000ddbacd7223 */ /* 0x000fce00000100cd */
.L_x_10175:
[----:B------:R-:W-:Y:S05]  /*1ab0*/  BSYNC B1 ;  /* 0x0000000000017941 */ /* 0x000fea0003800000 */
.L_x_10174:
        /* <DEDUP_REMOVED lines=34> */
[CC--:B------:R-:W-:Y:S01]  /*1ce0*/  FFMA.FTZ R80, R185.reuse, R220.reuse, R80 ;  /* 0x000000dcb9507223 */ /* 0x0c0fe20000010050 */
        /* <DEDUP_REMOVED lines=57> */
.L_x_10177:
[----:B------:R-:W-:Y:S05]  /*2080*/  BSYNC B1 ;  /* 0x0000000000017941 */ /* 0x000fea0003800000 */
.L_x_10176:
        /* <DEDUP_REMOVED lines=18> */
[----:B0----5:R-:W-:Y:S02]  /*21b0*/  FSEL R22, R207, RZ, !P4 ;  /* 0x000000ffcf167208 */ /* 0x021fe40006000000 */
[----:B------:R-:W-:Y:S02]  /*21c0*/  IADD3 R208, R208, 0x80, RZ ;  /* 0x00000080d0d07810 */ /* 0x000fe40007ffe0ff */
[----:B------:R-:W-:Y:S01]  /*21d0*/  IADD3 R213, R213, 0x80, RZ ;  /* 0x00000080d5d57810 */ /* 0x000fe20007ffe0ff */
[----:B---3--:R-:W-:-:S02]  /*21e0*/  HADD2.F32 R217, -RZ, R164.H0_H0 ;  /* 0x200000a4ffd97230 */ /* 0x008fc40000004100 */
[----:B------:R-:W-:-:S03]  /*21f0*/  HADD2.F32 R164, -RZ, R164.H1_H1 ;  /* 0x300000a4ffa47230 */ /* 0x000fc60000004100 */
[----:B------:R-:W-:Y:S01]  /*2200*/  FADD.FTZ R88, R88, R217 ;  /* 0x000000d958587221 */ /* 0x000fe20000010000 */
[----:B------:R-:W-:Y:S02]  /*2210*/  HADD2.F32 R211, -RZ, R165.H0_H0 ;  /* 0x200000a5ffd37230 */ /* 0x000fe40000004100 */
[----:B----4-:R-:W-:-:S04]  /*2220*/  FADD.FTZ R177, -R22, R24 ;  /* 0x0000001816b17221 */ /* 0x010fc80000010100 */
[----:B------:R-:W-:Y:S01]  /*2230*/  FMUL.FTZ R177, R2, R177 ;  /* 0x000000b102b17220 */ /* 0x000fe20000410000 */
[C---:B------:R-:W-:Y:S01]  /*2240*/  FADD.FTZ R175, -R22.reuse, R26 ;  /* 0x0000001a16af7221 */ /* 0x040fe20000010100 */
[----:B------:R-:W-:Y:S02]  /*2250*/  FADD.FTZ R25, -R22, R25 ;  /* 0x0000001916197221 */ /* 0x000fe40000010100 */
[CC--:B------:R-:W-:Y:S01]  /*2260*/  FFMA.FTZ R48, R177.reuse, R217.reuse, R48 ;  /* 0x000000d9b1307223 */ /* 0x0c0fe20000010030 */
[----:B--2---:R-:W-:Y:S01]  /*2270*/  FMUL.FTZ R217, R168, R217 ;  /* 0x000000d9a8d97220 */ /* 0x004fe20000410000 */
        /* <DEDUP_REMOVED lines=12> */
[C---:B------:R-:W-:Y:S01]  /*2340*/  FADD.FTZ R26, -R22.reuse, R161 ;  /* 0x000000a1161a7221 */ /* 0x040fe20000010100 */
[--C-:B------:R-:W-:Y:S02]  /*2350*/  HADD2.F32 R161, -RZ, R166.reuse.H0_H0 ;  /* 0x200000a6ffa17230 */ /* 0x100fe40000004100 */
[----:B------:R-:W-:Y:S01]  /*2360*/  FADD.FTZ R160, -R22, R160 ;  /* 0x000000a016a07221 */ /* 0x000fe20000010100 */
[----:B------:R-:W-:Y:S01]  /*2370*/  FMUL.FTZ R174, R2, R27 ;  /* 0x0000001b02ae7220 */ /* 0x000fe20000410000 */
[----:B------:R-:W-:Y:S01]  /*2380*/  FMUL.FTZ R172, R250, R165 ;  /* 0x000000a5faac7220 */ /* 0x000fe20000410000 */
[----:B------:R-:W-:Y:S01]  /*2390*/  FADD.FTZ R206, R206, R211 ;  /* 0x000000d3cece7221 */ /* 0x000fe20000010000 */
[----:B------:R-:W-:Y:S01]  /*23a0*/  FFMA.FTZ R205, R175, R211, R205 ;  /* 0x000000d3afcd7223 */ /* 0x000fe200000100cd */
[----:B------:R-:W-:Y:S01]  /*23b0*/  FADD.FTZ R24, -R22, R162 ;  /* 0x000000a216187221 */ /* 0x000fe20000010100 */
[----:B------:R-:W-:-:S02]  /*23c0*/  HADD2.F32 R166, -RZ, R166.H1_H1 ;  /* 0x300000a6ffa67230 */ /* 0x000fc40000004100 */
[----:B------:R-:W-:Y:S01]  /*23d0*/  FMUL.FTZ R173, R2, R160 ;  /* 0x000000a002ad7220 */ /* 0x000fe20000410000 */
        /* <DEDUP_REMOVED lines=32> */
.L_x_10179:
[----:B------:R-:W-:Y:S05]  /*25e0*/  BSYNC B1 ;  /* 0x0000000000017941 */ /* 0x000fea0003800000 */
.L_x_10178:
        /* <DEDUP_REMOVED lines=13> */
[----:B------:R-:W2:Y:S04]  /*26c0*/  LDG.E.128 R8, desc[UR4][R12.64] ;  /* 0x000000040c087981 */ /* 0x000ea8000c1e1d00 */
[----:B------:R-:W3:Y:S01]  /*26d0*/  LDG.E.128 R16, desc[UR4][R16.64] ;  /* 0x0000000410107981 */ /* 0x000ee2000c1e1d00 */
[----:B0-----:R-:W-:-:S03]  /*26e0*/  ISETP.NE.AND P4, PT, R160, RZ, PT ;  /* 0x000000ffa000720c */ /* 0x001fc60003f85270 */
[----:B------:R-:W4:Y:S01]  /*26f0*/  LDG.E.128 R12, desc[UR4][R12.64+0x10] ;  /* 0x000010040c0c7981 */ /* 0x000f22000c1e1d00 */
[----:B-----5:R-:W-:-:S05]  /*2700*/  FSEL R207, R207, RZ, !P4 ;  /* 0x000000ffcfcf7208 */ /* 0x020fca0006000000 */
[----:B--2---:R-:W-:Y:S01]  /*2710*/  FADD.FTZ R20, -R207, R8 ;  /* 0x00000008cf147221 */ /* 0x004fe20000010100 */
[----:B---3--:R-:W-:-:S03]  /*2720*/  HADD2.F32 R216, -RZ, R16.H0_H0 ;  /* 0x20000010ffd87230 */ /* 0x008fc60000004100 */
[----:B------:R-:W-:Y:S01]  /*2730*/  FMUL.FTZ R20, R2, R20 ;  /* 0x0000001402147220 */ /* 0x000fe20000410000 */
[C---:B------:R-:W-:Y:S01]  /*2740*/  FADD.FTZ R161, -R207.reuse, R10 ;  /* 0x0000000acfa17221 */ /* 0x040fe20000010100 */
[----:B------:R-:W-:Y:S02]  /*2750*/  HADD2.F32 R16, -RZ, R16.H1_H1 ;  /* 0x30000010ff107230 */ /* 0x000fe40000004100 */
[C---:B------:R-:W-:Y:S01]  /*2760*/  FADD.FTZ R160, -R207.reuse, R9 ;  /* 0x00000009cfa07221 */ /* 0x040fe20000010100 */
[----:B------:R-:W-:Y:S01]  /*2770*/  FADD.FTZ R96, R96, R216 ;  /* 0x000000d860607221 */ /* 0x000fe20000010000 */
[-C--:B------:R-:W-:Y:S01]  /*2780*/  FFMA.FTZ R56, R20, R216.reuse, R56 ;  /* 0x000000d814387223 */ /* 0x080fe20000010038 */
[----:B------:R-:W-:Y:S01]  /*2790*/  FADD.FTZ R162, -R207, R11 ;  /* 0x0000000bcfa27221 */ /* 0x000fe20000010100 */
[----:B------:R-:W-:Y:S01]  /*27a0*/  FMUL.FTZ R216, R245, R216 ;  /* 0x000000d8f5d87220 */ /* 0x000fe20000410000 */
[----:B----4-:R-:W-:Y:S01]  /*27b0*/  FADD.FTZ R11, -R207, R14 ;  /* 0x0000000ecf0b7221 */ /* 0x010fe20000010100 */
[----:B------:R-:W-:-:S02]  /*27c0*/  HADD2.F32 R214, -RZ, R17.H0_H0 ;  /* 0x20000011ffd67230 */ /* 0x000fc40000004100 */
[--C-:B------:R-:W-:Y:S02]  /*27d0*/  HADD2.F32 R14, -RZ, R18.reuse.H0_H0 ;  /* 0x20000012ff0e7230 */ /* 0x100fe40000004100 */
[----:B------:R-:W-:Y:S02]  /*27e0*/  HADD2.F32 R163, -RZ, R18.H1_H1 ;  /* 0x30000012ffa37230 */ /* 0x000fe40000004100 */
[----:B------:R-:W-:Y:S01]  /*27f0*/  FMUL.FTZ R18, R2, R161 ;  /* 0x000000a102127220 */ /* 0x000fe20000410000 */
[--C-:B------:R-:W-:Y:S02]  /*2800*/  HADD2.F32 R10, -RZ, R19.reuse.H0_H0 ;  /* 0x20000013ff0a7230 */ /* 0x100fe40000004100 */
[----:B------:R-:W-:Y:S01]  /*2810*/  FMUL.FTZ R215, R244, R16 ;  /* 0x00000010f4d77220 */ /* 0x000fe20000410000 */
[----:B-1----:R-:W-:Y:S02]  /*2820*/  HADD2.F32 R8, -RZ, R19.H1_H1 ;  /* 0x30000013ff087230 */ /* 0x002fe40000004100 */
[----:B------:R-:W-:Y:S01]  /*2830*/  FMUL.FTZ R19, R2, R160 ;  /* 0x000000a002137220 */ /* 0x000fe20000410000 */
[----:B------:R-:W-:Y:S01]  /*2840*/  FADD.FTZ R206, R206, R216 ;  /* 0x000000d8cece7221 */ /* 0x000fe20000010000 */
[----:B------:R-:W-:Y:S01]  /*2850*/  FFMA.FTZ R205, R20, R216, R205 ;  /* 0x000000d814cd7223 */ /* 0x000fe200000100cd */
[----:B------:R-:W-:Y:S01]  /*2860*/  FADD.FTZ R9, -R207, R15 ;  /* 0x0000000fcf097221 */ /* 0x000fe20000010100 */
[----:B------:R-:W-:-:S02]  /*2870*/  HADD2.F32 R15, -RZ, R17.H1_H1 ;  /* 0x30000011ff0f7230 */ /* 0x000fc40000004100 */
        /* <DEDUP_REMOVED lines=41> */
.L_x_10171:
[----:B------:R-:W-:Y:S05]  /*2b10*/  BSYNC B0 ;  /* 0x0000000000007941 */ /* 0x000fea0003800000 */
.L_x_10157:
        /* <DEDUP_REMOVED lines=28> */
.L_x_10290:
        /* <DEDUP_REMOVED lines=51> */
.L_x_10184:
[----:B------:R-:W-:Y:S05]  /*3010*/  BSYNC B1 ;  /* 0x0000000000017941 */ /* 0x000fea0003800000 */
.L_x_10183:
        /* <DEDUP_REMOVED lines=9> */
[----:B------:R-:W-:-:S04]  /*30b0*/  @P4 F2FP.F16.F32.PACK_AB R167, RZ, R167 ;  /* 0x000000a7ffa7423e */ /* 0x000fc800000000ff */
        /* <DEDUP_REMOVED lines=9> */
.L_x_10186:
[----:B------:R-:W-:Y:S05]  /*3150*/  BSYNC B1 ;  /* 0x0000000000017941 */ /* 0x000fea0003800000 */
.L_x_10185:
[----:B------:R-:W0:Y:S01]  /*3160*/  @P4 LDC R168, c[0x0][0x29c] ;  /* 0x0000a700ffa84b82 */ /* 0x000e220000000800 */
[----:B------:R-:W-:Y:S01]  /*3170*/  SEL R153, R167, R153, P5 ;  /* 0x00000099a7997207 */ /* 0x000fe20002800000 */
[----:B------:R-:W-:Y:S01]  /*3180*/  BSSY B1, `(.L_x_10187) ;  /* 0x000000e000017945 */ /* 0x000fe20003800000 */
[----:B------:R-:W-:-:S04]  /*3190*/  @!P3 ISETP.NE.U32.AND P6, PT, R160, RZ, PT ;  /* 0x000000ffa000b20c */ /* 0x000fc80003fc5070 */
[----:B------:R-:W-:Y:S01]  /*31a0*/  @!P3 ISETP.NE.AND.EX P6, PT, R161, RZ, PT, P6 ;  /* 0x000000ffa100b20c */ /* 0x000fe20003fc5360 */
[----:B0-----:R-:W-:-:S05]  /*31b0*/  @P4 FMUL.FTZ R167, R167, R168 ;  /* 0x000000a8a7a74220 */ /* 0x001fca0000410000 */
        /* <DEDUP_REMOVED lines=10> */
.L_x_10188:
[----:B------:R-:W-:Y:S05]  /*3260*/  BSYNC B1 ;  /* 0x0000000000017941 */ /* 0x000fea0003800000 */
.L_x_10187:
        /* <DEDUP_REMOVED lines=16> */
.L_x_10190:
[----:B------:R-:W-:Y:S05]  /*3370*/  BSYNC B1 ;  /* 0x0000000000017941 */ /* 0x000fea0003800000 */
.L_x_10189:
        /* <DEDUP_REMOVED lines=16> */
.L_x_10192:
[----:B------:R-:W-:Y:S05]  /*3480*/  BSYNC B1 ;  /* 0x0000000000017941 */ /* 0x000fea0003800000 */
.L_x_10191:
        /* <DEDUP_REMOVED lines=16> */
.L_x_10194:
[----:B------:R-:W-:Y:S05]  /*3590*/  BSYNC B1 ;  /* 0x0000000000017941 */ /* 0x000fea0003800000 */
.L_x_10193:
        /* <DEDUP_REMOVED lines=16> */
.L_x_10196:
[----:B------:R-:W-:Y:S05]  /*36a0*/  BSYNC B1 ;  /* 0x0000000000017941 */ /* 0x000fea0003800000 */
.L_x_10195:
        /* <DEDUP_REMOVED lines=16> */
.L_x_10198:
[----:B------:R-:W-:Y:S05]  /*37b0*/  BSYNC B1 ;  /* 0x0000000000017941 */ /* 0x000fea0003800000 */
.L_x_10197:
[----:B------:R-:W-:Y:S02]  /*37c0*/  SEL R47, R167, R47, P5 ;  /* 0x0000002fa72f7207 */ /* 0x000fe40002800000 */
[----:B------:R-:W-:Y:S02]  /*37d0*/  ISETP.NE.U32.AND P5, PT, R162, RZ, PT ;  /* 0x000000ffa200720c */ /* 0x000fe40003fa5070 */
[----:B------:R-:W0:Y:S02]  /*37e0*/  @P4 LDC R162, c[0x0][0x29c] ;  /* 0x0000a700ffa24b82 */ /* 0x000e240000000800 */
[----:B------:R-:W-:-:S13]  /*37f0*/  ISETP.NE.AND.EX P5, PT, R163, RZ, PT, P5 ;  /* 0x000000ffa300720c */ /* 0x000fda0003fa5350 */
[----:B------:R-:W1:Y:S01]  /*3800*/  @P5 LDC.64 R160, c[0x0][0x308] ;  /* 0x0000c200ffa05b82 */ /* 0x000e620000000a00 */
[----:B0-----:R-:W-:-:S05]  /*3810*/  @P4 FMUL.FTZ R162, R167, R162 ;  /* 0x000000a2a7a24220 */ /* 0x001fca0000410000 */
[----:B------:R-:W-:-:S04]  /*3820*/  @P4 F2FP.F16.F32.PACK_AB R162, RZ, R162 ;  /* 0x000000a2ffa2423e */ /* 0x000fc800000000ff */
        /* <DEDUP_REMOVED lines=9> */
.L_x_10182:
[----:B------:R-:W-:Y:S05]  /*38c0*/  BSYNC B0 ;  /* 0x0000000000007941 */ /* 0x000fea0003800000 */
.L_x_10181:
        /* <DEDUP_REMOVED lines=16> */
.L_x_10202:
[----:B------:R-:W-:Y:S05]  /*39d0*/  BSYNC B1 ;  /* 0x0000000000017941 */ /* 0x000fea0003800000 */
.L_x_10201:
        /* <DEDUP_REMOVED lines=19> */
.L_x_10204:
[----:B------:R-:W-:Y:S05]  /*3b10*/  BSYNC B1 ;  /* 0x0000000000017941 */ /* 0x000fea0003800000 */
.L_x_10203:
        /* <DEDUP_REMOVED lines=16> */
.L_x_10206:
[----:B------:R-:W-:Y:S05]  /*3c20*/  BSYNC B1 ;  /* 0x0000000000017941 */ /* 0x000fea0003800000 */
.L_x_10205:
        /* <DEDUP_REMOVED lines=16> */
.L_x_10208:
[----:B------:R-:W-:Y:S05]  /*3d30*/  BSYNC B1 ;  /* 0x0000000000017941 */ /* 0x000fea0003800000 */
.L_x_10207:
        /* <DEDUP_REMOVED lines=16> */
.L_x_10210:
[----:B------:R-:W-:Y:S05]  /*3e40*/  BSYNC B1 ;  /* 0x0000000000017941 */ /* 0x000fea0003800000 */
.L_x_10209:
        /* <DEDUP_REMOVED lines=16> */
.L_x_10212:
[----:B------:R-:W-:Y:S05]  /*3f50*/  BSYNC B1 ;  /* 0x0000000000017941 */ /* 0x000fea0003800000 */
.L_x_10211:
        /* <DEDUP_REMOVED lines=16> */
.L_x_10214:
[----:B------:R-:W-:Y:S05]  /*4060*/  BSYNC B1 ;  /* 0x0000000000017941 */ /* 0x000fea0003800000 */
.L_x_10213:
        /* <DEDUP_REMOVED lines=16> */
.L_x_10216:
[----:B------:R-:W-:Y:S05]  /*4170*/  BSYNC B1 ;  /* 0x0000000000017941 */ /* 0x000fea0003800000 */
.L_x_10215:
        /* <DEDUP_REMOVED lines=16> */
.L_x_10200:
[----:B------:R-:W-:Y:S05]  /*4280*/  BSYNC B0 ;  /* 0x0000000000007941 */ /* 0x000fea0003800000 */
.L_x_10199:
        /* <DEDUP_REMOVED lines=16> */
.L_x_10220:
[----:B------:R-:W-:Y:S05]  /*4390*/  BSYNC B1 ;  /* 0x0000000000017941 */ /* 0x000fea0003800000 */
.L_x_10219:
        /* <DEDUP_REMOVED lines=19> */
.L_x_10222:
[----:B------:R-:W-:Y:S05]  /*44d0*/  BSYNC B1 ;  /* 0x0000000000017941 */ /* 0x000fea0003800000 */
.L_x_10221:
        /* <DEDUP_REMOVED lines=16> */
.L_x_10224:
[----:B------:R-:W-:Y:S05]  /*45e0*/  BSYNC B1 ;  /* 0x0000000000017941 */ /* 0x000fea0003800000 */
.L_x_10223:
        /* <DEDUP_REMOVED lines=16> */
.L_x_10226:
[----:B------:R-:W-:Y:S05]  /*46f0*/  BSYNC B1 ;  /* 0x0000000000017941 */ /* 0x000fea0003800000 */
.L_x_10225:
        /* <DEDUP_REMOVED lines=16> */
.L_x_10228:
[----:B------:R-:W-:Y:S05]  /*4800*/  BSYNC B1 ;  /* 0x0000000000017941 */ /* 0x000fea0003800000 */
.L_x_10227:
        /* <DEDUP_REMOVED lines=16> */
.L_x_10230:
[----:B------:R-:W-:Y:S05]  /*4910*/  BSYNC B1 ;  /* 0x0000000000017941 */ /* 0x000fea0003800000 */
.L_x_10229:
        /* <DEDUP_REMOVED lines=16> */
.L_x_10232:
[----:B------:R-:W-:Y:S05]  /*4a20*/  BSYNC B1 ;  /* 0x0000000000017941 */ /* 0x000fea0003800000 */
.L_x_10231:
        /* <DEDUP_REMOVED lines=16> */
.L_x_10234:
[----:B------:R-:W-:Y:S05]  /*4b30*/  BSYNC B1 ;  /* 0x0000000000017941 */ /* 0x000fea0003800000 */
.L_x_10233:
        /* <DEDUP_REMOVED lines=16> */
.L_x_10218:
[----:B------:R-:W-:Y:S05]  /*4c40*/  BSYNC B0 ;  /* 0x0000000000007941 */ /* 0x000fea0003800000 */
.L_x_10217:
        /* <DEDUP_REMOVED lines=16> */
.L_x_10238:
[----:B------:R-:W-:Y:S05]  /*4d50*/  BSYNC B1 ;  /* 0x0000000000017941 */ /* 0x000fea0003800000 */
.L_x_10237:
        /* <DEDUP_REMOVED lines=19> */
.L_x_10240:
[----:B------:R-:W-:Y:S05]  /*4e90*/  BSYNC B1 ;  /* 0x0000000000017941 */ /* 0x000fea0003800000 */
.L_x_10239:
        /* <DEDUP_REMOVED lines=16> */
.L_x_10242:
[----:B------:R-:W-:Y:S05]  /*4fa0*/  BSYNC B1 ;  /* 0x0000000000017941 */ /* 0x000fea0003800000 */
.L_x_10241:
        /* <DEDUP_REMOVED lines=16> */
.L_x_10244:
[----:B------:R-:W-:Y:S05]  /*50b0*/  BSYNC B1 ;  /* 0x0000000000017941 */ /* 0x000fea0003800000 */
.L_x_10243:
        /* <DEDUP_REMOVED lines=16> */
.L_x_10246:
[----:B------:R-:W-:Y:S05]  /*51c0*/  BSYNC B1 ;  /* 0x0000000000017941 */ /* 0x000fea0003800000 */
.L_x_10245:
        /* <DEDUP_REMOVED lines=16> */
.L_x_10248:
[----:B------:R-:W-:Y:S05]  /*52d0*/  BSYNC B1 ;  /* 0x0000000000017941 */ /* 0x000fea0003800000 */
.L_x_10247:
        /* <DEDUP_REMOVED lines=16> */
.L_x_10250:
[----:B------:R-:W-:Y:S05]  /*53e0*/  BSYNC B1 ;  /* 0x0000000000017941 */ /* 0x000fea0003800000 */
.L_x_10249:
        /* <DEDUP_REMOVED lines=16> */
.L_x_10252:
[----:B------:R-:W-:Y:S05]  /*54f0*/  BSYNC B1 ;  /* 0x0000000000017941 */ /* 0x000fea0003800000 */
.L_x_10251:
        /* <DEDUP_REMOVED lines=16> */
.L_x_10236:
[----:B------:R-:W-:Y:S05]  /*5600*/  BSYNC B0 ;  /* 0x0000000000007941 */ /* 0x000fea0003800000 */
.L_x_10235:
        /* <DEDUP_REMOVED lines=17> */
.L_x_10256:
[----:B------:R-:W-:Y:S05]  /*5720*/  BSYNC B1 ;  /* 0x0000000000017941 */ /* 0x000fea0003800000 */
.L_x_10255:
        /* <DEDUP_REMOVED lines=19> */
.L_x_10258:
[----:B------:R-:W-:Y:S05]  /*5860*/  BSYNC B1 ;  /* 0x0000000000017941 */ /* 0x000fea0003800000 */
.L_x_10257:
        /* <DEDUP_REMOVED lines=16> */
.L_x_10260:
[----:B------:R-:W-:Y:S05]  /*5970*/  BSYNC B1 ;  /* 0x0000000000017941 */ /* 0x000fea0003800000 */
.L_x_10259:
        /* <DEDUP_REMOVED lines=16> */
.L_x_10262:
[----:B------:R-:W-:Y:S05]  /*5a80*/  BSYNC B1 ;  /* 0x0000000000017941 */ /* 0x000fea0003800000 */
.L_x_10261:
        /* <DEDUP_REMOVED lines=16> */
.L_x_10264:
[----:B------:R-:W-:Y:S05]  /*5b90*/  BSYNC B1 ;  /* 0x0000000000017941 */ /* 0x000fea0003800000 */
.L_x_10263:
        /* <DEDUP_REMOVED lines=16> */
.L_x_10266:
[----:B------:R-:W-:Y:S05]  /*5ca0*/  BSYNC B1 ;  /* 0x0000000000017941 */ /* 0x000fea0003800000 */
.L_x_10265:
        /* <DEDUP_REMOVED lines=16> */
.L_x_10268:
[----:B------:R-:W-:Y:S05]  /*5db0*/  BSYNC B1 ;  /* 0x0000000000017941 */ /* 0x000fea0003800000 */
.L_x_10267:
        /* <DEDUP_REMOVED lines=16> */
.L_x_10270:
[----:B------:R-:W-:Y:S05]  /*5ec0*/  BSYNC B1 ;  /* 0x0000000000017941 */ /* 0x000fea0003800000 */
.L_x_10269:
[----:B------:R-:W-:Y:S01]  /*5ed0*/  ISETP.NE.U32.AND P3, PT, R162, RZ, PT ;  /* 0x000000ffa200720c */ /* 0x000fe20003f65070 */
[----:B------:R-:W0:Y:S01]  /*5ee0*/  @P4 LDC R2, c[0x0][0x29c] ;  /* 0x0000a700ff024b82 */ /* 0x000e220000000800 */
[----:B------:R-:W-:Y:S02]  /*5ef0*/  SEL R47, R167, R47, P5 ;  /* 0x0000002fa72f7207 */ /* 0x000fe40002800000 */
[----:B------:R-:W-:-:S13]  /*5f00*/  ISETP.NE.AND.EX P3, PT, R163, RZ, PT, P3 ;  /* 0x000000ffa300720c */ /* 0x000fda0003f65330 */
[----:B------:R-:W1:Y:S01]  /*5f10*/  @P3 LDC.64 R160, c[0x0][0x308] ;  /* 0x0000c200ffa03b82 */ /* 0x000e620000000a00 */
[----:B0-----:R-:W-:-:S05]  /*5f20*/  @P4 FMUL.FTZ R2, R167, R2 ;  /* 0x00000002a7024220 */ /* 0x001fca0000410000 */
[----:B------:R-:W-:-:S04]  /*5f30*/  @P4 F2FP.F16.F32.PACK_AB R2, RZ, R2 ;  /* 0x00000002ff02423e */ /* 0x000fc800000000ff */
[----:B------:R-:W-:Y:S01]  /*5f40*/  @P4 PRMT R159, R159, 0x5410, R2 ;  /* 0x000054109f9f4816 */ /* 0x000fe20000000002 */
[----:B-1----:R-:W-:-:S05]  /*5f50*/  @P3 IMAD.WIDE.U32 R160, R7, 0x20, R160 ;  /* 0x0000002007a03825 */ /* 0x002fca00078e00a0 */
[----:B------:R-:W-:Y:S04]  /*5f60*/  @P3 STG.E.128 desc[UR4][R160.64], R152 ;  /* 0x00000098a0003986 */ /* 0x000fe8000c101d04 */
[----:B------:R0:W-:Y:S02]  /*5f70*/  @P3 STG.E.128 desc[UR4][R160.64+0x10], R44 ;  /* 0x0000102ca0003986 */ /* 0x0001e4000c101d04 */
[----:B0-----:R-:W0:Y:S02]  /*5f80*/  @P4 LDC.64 R160, c[0x0][0x2f8] ;  /* 0x0000be00ffa04b82 */ /* 0x001e240000000a00 */
[----:B0-----:R-:W-:-:S05]  /*5f90*/  @P4 IMAD.WIDE.U32 R160, R164, 0x10, R160 ;  /* 0x00000010a4a04825 */ /* 0x001fca00078e00a0 */
[----:B------:R4:W-:Y:S02]  /*5fa0*/  @P4 STG.E.128 desc[UR4][R160.64], R156 ;  /* 0x0000009ca0004986 */ /* 0x0009e4000c101d04 */
.L_x_10254:
[----:B------:R-:W-:Y:S05]  /*5fb0*/  BSYNC B0 ;  /* 0x0000000000007941 */ /* 0x000fea0003800000 */
.L_x_10253:
[----:B------:R-:W-:Y:S02]  /*5fc0*/  LOP3.LUT P3, RZ, R4, 0x2, RZ, 0xc0, !PT ;  /* 0x0000000204ff7812 */ /* 0x000fe4000786c0ff */
[----:B------:R-:W-:Y:S02]  /*5fd0*/  IADD3 R3, R3, UR10, RZ ;  /* 0x0000000a03037c10 */ /* 0x000fe4000fffe0ff */
[----:B------:R-:W-:Y:S02]  /*5fe0*/  SEL R237, RZ, 0x1, P3 ;  /* 0x00000001ffed7807 */ /* 0x000fe40001800000 */
[----:B------:R-:W-:-:S13]  /*5ff0*/  ISETP.GE.AND P3, PT, R3, UR11, PT ;  /* 0x0000000b03007c0c */ /* 0x000fda000bf66270 */
[----:B------:R-:W-:Y:S05]  /*6000*/  @!P3 BRA `(.L_x_10271) ;  /* 0xffffffa80084b947 */ /* 0x000fea000383ffff */
.L_x_10156:
        /* <DEDUP_REMOVED lines=17> */
.L_x_10273:
[----:B------:R-:W-:Y:S05]  /*6120*/  BSYNC B0 ;  /* 0x0000000000007941 */ /* 0x000fea0003800000 */
.L_x_10272:
        /* <DEDUP_REMOVED lines=11> */
.L_x_10275:
[----:B------:R-:W-:Y:S05]  /*61e0*/  BSYNC B0 ;  /* 0x0000000000007941 */ /* 0x000fea0003800000 */
.L_x_10274:
        /* <DEDUP_REMOVED lines=11> */
.L_x_10277:
[----:B------:R-:W-:Y:S05]  /*62a0*/  BSYNC B0 ;  /* 0x0000000000007941 */ /* 0x000fea0003800000 */
.L_x_10276:
        /* <DEDUP_REMOVED lines=11> */
.L_x_10279:
[----:B------:R-:W-:Y:S05]  /*6360*/  BSYNC B0 ;  /* 0x0000000000007941 */ /* 0x000fea0003800000 */
.L_x_10278:
        /* <DEDUP_REMOVED lines=11> */
.L_x_10180:
[----:B------:R-:W-:Y:S01]  /*6420*/  HFMA2.MMA R160, -RZ, RZ, 0, 9.5367431640625e-07 ;  /* 0x00000010ffa07435 */ /* 0x000fe200000001ff */
[----:B------:R-:W-:Y:S02]  /*6430*/  MOV R164, R206 ;  /* 0x000000ce00a47202 */ /* 0x000fe40000000f00 */
[----:B------:R-:W-:Y:S02]  /*6440*/  MOV R161, 0x1f ;  /* 0x0000001f00a17802 */ /* 0x000fe40000000f00 */
[----:B------:R-:W-:-:S07]  /*6450*/  MOV R163, 0xffffffff ;  /* 0xffffffff00a37802 */ /* 0x000fce0000000f00 */
[----:B-----5:R-:W-:Y:S05]  /*6460*/  WARPSYNC.COLLECTIVE R163, `(.L_x_10280) ;  /* 0x00000000a3087348 */ /* 0x020fea0003c00000 */
[----:B------:R0:W1:Y:S02]  /*6470*/  SHFL.DOWN P5, R167, R164, R160, R161 ;  /* 0x080000a0a4a77389 */ /* 0x00006400000a00a1 */
[----:B01---5:R-:W-:Y:S01]  /*6480*/  ENDCOLLECTIVE ;  /* 0x000000000000791b */ /* 0x023fe20003800000 */
.L_x_10280:
[----:B------:R-:W-:Y:S01]  /*6490*/  MOV R164, R205 ;  /* 0x000000cd00a47202 */ /* 0x000fe20000000f00 */
[----:B------:R-:W-:-:S07]  /*64a0*/  FADD.FTZ R206, R167, R206 ;  /* 0x000000cea7ce7221 */ /* 0x000fce0000010000 */
[----:B------:R-:W-:Y:S05]  /*64b0*/  WARPSYNC.COLLECTIVE R163, `(.L_x_10281) ;  /* 0x00000000a3087348 */ /* 0x000fea0003c00000 */
[----:B------:R0:W1:Y:S02]  /*64c0*/  SHFL.DOWN P5, R167, R164, R160, R161 ;  /* 0x080000a0a4a77389 */ /* 0x00006400000a00a1 */
[----:B01----:R-:W-:Y:S01]  /*64d0*/  ENDCOLLECTIVE ;  /* 0x000000000000791b */ /* 0x003fe20003800000 */
.L_x_10281:
[----:B------:R-:W-:Y:S01]  /*64e0*/  HFMA2.MMA R160, -RZ, RZ, 0, 4.76837158203125e-07 ;  /* 0x00000008ffa07435 */ /* 0x000fe200000001ff */
[----:B------:R-:W-:Y:S01]  /*64f0*/  MOV R164, R206 ;  /* 0x000000ce00a47202 */ /* 0x000fe20000000f00 */
[----:B------:R-:W-:-:S09]  /*6500*/  FADD.FTZ R205, R167, R205 ;  /* 0x000000cda7cd7221 */ /* 0x000fd20000010000 */
[----:B------:R-:W-:Y:S05]  /*6510*/  WARPSYNC.COLLECTIVE R163, `(.L_x_10282) ;  /* 0x00000000a3087348 */ /* 0x000fea0003c00000 */
[----:B------:R0:W1:Y:S02]  /*6520*/  SHFL.DOWN P5, R167, R164, R160, R161 ;  /* 0x080000a0a4a77389 */ /* 0x00006400000a00a1 */
[----:B01----:R-:W-:Y:S01]  /*6530*/  ENDCOLLECTIVE ;  /* 0x000000000000791b */ /* 0x003fe20003800000 */
.L_x_10282:
[----:B------:R-:W-:Y:S01]  /*6540*/  MOV R164, R205 ;  /* 0x000000cd00a47202 */ /* 0x000fe20000000f00 */
[----:B------:R-:W-:-:S07]  /*6550*/  FADD.FTZ R206, R206, R167 ;  /* 0x000000a7cece7221 */ /* 0x000fce0000010000 */
[----:B------:R-:W-:Y:S05]  /*6560*/  WARPSYNC.COLLECTIVE R163, `(.L_x_10283) ;  /* 0x00000000a3087348 */ /* 0x000fea0003c00000 */
[----:B------:R0:W1:Y:S02]  /*6570*/  SHFL.DOWN P5, R167, R164, R160, R161 ;  /* 0x080000a0a4a77389 */ /* 0x00006400000a00a1 */
[----:B01----:R-:W-:Y:S01]  /*6580*/  ENDCOLLECTIVE ;  /* 0x000000000000791b */ /* 0x003fe20003800000 */
.L_x_10283:
[----:B------:R-:W-:Y:S01]  /*6590*/  HFMA2.MMA R160, -RZ, RZ, 0, 2.384185791015625e-07 ;  /* 0x00000004ffa07435 */ /* 0x000fe200000001ff */
[----:B------:R-:W-:Y:S01]  /*65a0*/  MOV R164, R206 ;  /* 0x000000ce00a47202 */ /* 0x000fe20000000f00 */
[----:B------:R-:W-:-:S09]  /*65b0*/  FADD.FTZ R205, R205, R167 ;  /* 0x000000a7cdcd7221 */ /* 0x000fd20000010000 */
[----:B------:R-:W-:Y:S05]  /*65c0*/  WARPSYNC.COLLECTIVE R163, `(.L_x_10284) ;  /* 0x00000000a3087348 */ /* 0x000fea0003c00000 */
[----:B------:R0:W1:Y:S02]  /*65d0*/  SHFL.DOWN P5, R167, R164, R160, R161 ;  /* 0x080000a0a4a77389 */ /* 0x00006400000a00a1 */
[----:B01----:R-:W-:Y:S01]  /*65e0*/  ENDCOLLECTIVE ;  /* 0x000000000000791b */ /* 0x003fe20003800000 */
.L_x_10284:
[----:B------:R-:W-:Y:S02]  /*65f0*/  MOV R164, R205 ;  /* 0x000000cd00a47202 */ /* 0x000fe40000000f00 */
[----:B------:R-:W-:-:S07]  /*6600*/  MOV R166, R167 ;  /* 0x000000a700a67202 */ /* 0x000fce0000000f00 */
[----:B------:R-:W-:Y:S05]  /*6610*/  WARPSYNC.COLLECTIVE R163, `(.L_x_10285) ;  /* 0x00000000a3087348 */ /* 0x000fea0003c00000 */
[----:B------:R0:W1:Y:S02]  /*6620*/  SHFL.DOWN P5, R167, R164, R160, R161 ;  /* 0x080000a0a4a77389 */ /* 0x00006400000a00a1 */
[----:B01----:R-:W-:Y:S01]  /*6630*/  ENDCOLLECTIVE ;  /* 0x000000000000791b */ /* 0x003fe20003800000 */
.L_x_10285:
[----:B------:R-:W-:Y:S01]  /*6640*/  FADD.FTZ R166, R206, R166 ;  /* 0x000000a6cea67221 */ /* 0x000fe20000010000 */
[----:B------:R-:W-:-:S04]  /*6650*/  HFMA2.MMA R160, -RZ, RZ, 0, 1.1920928955078125e-07 ;  /* 0x00000002ffa07435 */ /* 0x000fc800000001ff */
[----:B------:R-:W-:Y:S02]  /*6660*/  MOV R164, R166 ;  /* 0x000000a600a47202 */ /* 0x000fe40000000f00 */
[----:B------:R-:W-:-:S07]  /*6670*/  MOV R165, R167 ;  /* 0x000000a700a57202 */ /* 0x000fce0000000f00 */
[----:B------:R-:W-:Y:S05]  /*6680*/  WARPSYNC.COLLECTIVE R163, `(.L_x_10286) ;  /* 0x00000000a3087348 */ /* 0x000fea0003c00000 */
[----:B------:R0:W1:Y:S02]  /*6690*/  SHFL.DOWN P5, R167, R164, R160, R161 ;  /* 0x080000a0a4a77389 */ /* 0x00006400000a00a1 */
[----:B01----:R-:W-:Y:S01]  /*66a0*/  ENDCOLLECTIVE ;  /* 0x000000000000791b */ /* 0x003fe20003800000 */
.L_x_10286:
[----:B------:R-:W-:-:S05]  /*66b0*/  FADD.FTZ R165, R205, R165 ;  /* 0x000000a5cda57221 */ /* 0x000fca0000010000 */
[----:B------:R-:W-:Y:S01]  /*66c0*/  MOV R164, R165 ;  /* 0x000000a500a47202 */ /* 0x000fe20000000f00 */
[----:B------:R-:W-:-:S07]  /*66d0*/  FADD.FTZ R166, R166, R167 ;  /* 0x000000a7a6a67221 */ /* 0x000fce0000010000 */
[----:B------:R-:W-:Y:S05]  /*66e0*/  WARPSYNC.COLLECTIVE R163, `(.L_x_10287) ;  /* 0x00000000a3087348 */ /* 0x000fea0003c00000 */
[----:B------:R0:W1:Y:S02]  /*66f0*/  SHFL.DOWN P5, R167, R164, R160, R161 ;  /* 0x080000a0a4a77389 */ /* 0x00006400000a00a1 */
[----:B01----:R-:W-:Y:S01]  /*6700*/  ENDCOLLECTIVE ;  /* 0x000000000000791b */ /* 0x003fe20003800000 */
.L_x_10287:
[----:B------:R-:W-:Y:S01]  /*6710*/  HFMA2.MMA R160, -RZ, RZ, 0, 5.9604644775390625e-08 ;  /* 0x00000001ffa07435 */ /* 0x000fe200000001ff */
[----:B------:R-:W-:Y:S01]  /*6720*/  MOV R164, R166 ;  /* 0x000000a600a47202 */ /* 0x000fe20000000f00 */
[----:B------:R-:W-:-:S09]  /*6730*/  FADD.FTZ R165, R165, R167 ;  /* 0x000000a7a5a57221 */ /* 0x000fd20000010000 */
[----:B------:R-:W-:Y:S05]  /*6740*/  WARPSYNC.COLLECTIVE R163, `(.L_x_10288) ;  /* 0x00000000a3087348 */ /* 0x000fea0003c00000 */
[----:B------:R0:W1:Y:S02]  /*6750*/  SHFL.DOWN P5, R167, R164, R160, R161 ;  /* 0x080000a0a4a77389 */ /* 0x00006400000a00a1 */
[----:B01----:R-:W-:Y:S01]  /*6760*/  ENDCOLLECTIVE ;  /* 0x000000000000791b */ /* 0x003fe20003800000 */
.L_x_10288:
[----:B------:R-:W-:Y:S02]  /*6770*/  MOV R164, R165 ;  /* 0x000000a500a47202 */ /* 0x000fe40000000f00 */
[----:B------:R-:W-:-:S07]  /*6780*/  MOV R168, R167 ;  /* 0x000000a700a87202 */ /* 0x000fce0000000f00 */
[----:B------:R-:W-:Y:S05]  /*6790*/  WARPSYNC.COLLECTIVE R163, `(.L_x_10289) ;  /* 0x00000000a3087348 */ /* 0x000fea0003c00000 */
[----:B------:R0:W1:Y:S02]  /*67a0*/  SHFL.DOWN P5, R167, R164, R160, R161 ;  /* 0x080000a0a4a77389 */ /* 0x00006400000a00a1 */
[----:B01----:R-:W-:Y:S01]  /*67b0*/  ENDCOLLECTIVE ;  /* 0x000000000000791b */ /* 0x003fe20003800000 */
.L_x_10289:
[----:B------:R-:W-:Y:S01]  /*67c0*/  MOV R161, R167 ;  /* 0x000000a700a17202 */ /* 0x000fe20000000f00 */
[----:B------:R-:W-:Y:S06]  /*67d0*/  BRA `(.L_x_10290) ;  /* 0xffffffc400407947 */ /* 0x000fec000383ffff */
.L_x_10291:
        /* <DEDUP_REMOVED lines=10> */
.L_x_16592:


//--------------------- .text._ZN10layer_norm13ln_bwd_kernelINS_13Kernel_traitsI6__halfS2_fS2_fjLj5120ELj1ELj1ELj4ELj16ENS_18Kernel_traits_baseILj5120ES2_S2_fS2_fjLj128EEEEELb0ELb0ELb1ELb1EEEvNS_9BwdParamsE --------------------------
	.section	.text._ZN10layer_norm13ln_bwd_kernelINS_13Kernel_traitsI6__halfS2_fS2_fjLj5120ELj1ELj1ELj4ELj16ENS_18Kernel_traits_baseILj5120ES2_S2_fS2_fjLj128EEEEELb0ELb0ELb1ELb1EEEvNS_9BwdParamsE,"ax",@progbits
	.align	128
        .global         _ZN10layer_norm13ln_bwd_kernelINS_13Kernel_traitsI6__halfS2_fS2_fjLj5120ELj1ELj1ELj4ELj16ENS_18Kernel_traits_baseILj5120ES2_S2_fS2_fjLj128EEEEELb0ELb0ELb1ELb1EEEvNS_9BwdParamsE
        .type           _ZN10layer_norm13ln_bwd_kernelINS_13Kernel_traitsI6__halfS2_fS2_fjLj5120ELj1ELj1ELj4ELj16ENS_18Kernel_traits_baseILj5120ES2_S2_fS2_fjLj128EEEEELb0ELb0ELb1ELb1EEEvNS_9BwdParamsE,@function
        .size           _ZN10layer_norm13ln_bwd_kernelINS_13Kernel_traitsI6__halfS2_fS2_fjLj5120ELj1ELj1ELj4ELj16ENS_18Kernel_traits_baseILj5120ES2_S2_fS2_fjLj128EEEEELb0ELb0ELb1ELb1EEEvNS_9BwdParamsE,(.L_x_16593 - _ZN10layer_norm13ln_bwd_kernelINS_13Kernel_traitsI6__halfS2_fS2_fjLj5120ELj1ELj1ELj4ELj16ENS_18Kernel_traits_baseILj5120ES2_S2_fS2_fjLj128EEEEELb0ELb0ELb1ELb1EEEvNS_9BwdParamsE)
        .other          _ZN10layer_norm13ln_bwd_kernelINS_13Kernel_traitsI6__halfS2_fS2_fjLj5120ELj1ELj1ELj4ELj16ENS_18Kernel_traits_baseILj5120ES2_S2_fS2_fjLj128EEEEELb0ELb0ELb1ELb1EEEvNS_9BwdParamsE,@"STO_CUDA_ENTRY STV_DEFAULT"
_ZN10layer_norm13ln_bwd_kernelINS_13Kernel_traitsI6__halfS2_fS2_fjLj5120ELj1ELj1ELj4ELj16ENS_18Kernel_traits_baseILj5120ES2_S2_fS2_fjLj128EEEEELb0ELb0ELb1ELb1EEEvNS_9BwdParamsE:
.text._ZN10layer_norm13ln_bwd_kernelINS_13Kernel_traitsI6__halfS2_fS2_fjLj5120ELj1ELj1ELj4ELj16ENS_18Kernel_traits_baseILj5120ES2_S2_fS2_fjLj128EEEEELb0ELb0ELb1ELb1EEEvNS_9BwdParamsE:
        /* <DEDUP_REMOVED lines=54> */
.L_x_10292:
        /* <DEDUP_REMOVED lines=9> */
[----:B------:R2:W3:Y:S01]  /*03f0*/  LDG.E.128 R20, desc[UR4][R2.64+0x2000] ;  /* 0x0020000402147981 */ /* 0x0004e2000c1e1d00 */
        /* <DEDUP_REMOVED lines=43> */
[----:B------:R-:W-:Y:S01]  /*06b0*/  HADD2.F32 R0, -RZ, R5.H0_H0 ;  /* 0x20000005ff007230 */ /* 0x000fe20000004100 */
[----:B------:R0:W-:Y:S04]  /*06c0*/  STL [R1+0x68], R3 ;  /* 0x0000680301007387 */ /* 0x0001e80000100800 */
[----:B------:R1:W-:Y:S01]  /*06d0*/  STL [R1+0x64], R2 ;  /* 0x0000640201007387 */ /* 0x0003e20000100800 */
[----:B-----5:R-:W-:-:S03]  /*06e0*/  HADD2.F32 R252, -RZ, R17.H1_H1 ;  /* 0x30000011fffc7230 */ /* 0x020fc60000004100 */
[----:B------:R2:W-:Y:S01]  /*06f0*/  STL [R1+0x60], R0 ;  /* 0x0000600001007387 */ /* 0x0005e20000100800 */
[--C-:B------:R-:W-:Y:S02]  /*0700*/  HADD2.F32 R251, -RZ, R18.reuse.H0_H0 ;  /* 0x20000012fffb7230 */ /* 0x100fe40000004100 */
[----:B0-----:R-:W-:Y:S02]  /*0710*/  HADD2.F32 R3, -RZ, R5.H1_H1 ;  /* 0x30000005ff037230 */ /* 0x001fe40000004100 */
[----:B------:R-:W-:Y:S02]  /*0720*/  HADD2.F32 R250, -RZ, R18.H1_H1 ;  /* 0x30000012fffa7230 */ /* 0x000fe40000004100 */
[--C-:B-1----:R-:W-:Y:S01]  /*0730*/  HADD2.F32 R2, -RZ, R6.reuse.H0_H0 ;  /* 0x20000006ff027230 */ /* 0x102fe20000004100 */
[----:B------:R0:W-:Y:S01]  /*0740*/  STL [R1+0x5c], R3 ;  /* 0x00005c0301007387 */ /* 0x0001e20000100800 */
[--C-:B------:R-:W-:Y:S02]  /*0750*/  HADD2.F32 R249, -RZ, R19.reuse.H0_H0 ;  /* 0x20000013fff97230 */ /* 0x100fe40000004100 */
[----:B--2---:R-:W-:Y:S01]  /*0760*/  HADD2.F32 R0, -RZ, R6.H1_H1 ;  /* 0x30000006ff007230 */ /* 0x004fe20000004100 */
[----:B------:R1:W-:Y:S01]  /*0770*/  STL [R1+0x58], R2 ;  /* 0x0000580201007387 */ /* 0x0003e20000100800 */
[----:B------:R-:W-:-:S02]  /*0780*/  HADD2.F32 R248, -RZ, R19.H1_H1 ;  /* 0x30000013fff87230 */ /* 0x000fc40000004100 */
[--C-:B---3--:R-:W-:Y:S01]  /*0790*/  HADD2.F32 R247, -RZ, R20.reuse.H0_H0 ;  /* 0x20000014fff77230 */ /* 0x108fe20000004100 */
[----:B------:R2:W-:Y:S01]  /*07a0*/  STL [R1+0x54], R0 ;  /* 0x0000540001007387 */ /* 0x0005e20000100800 */
[----:B------:R-:W-:Y:S02]  /*07b0*/  HADD2.F32 R246, -RZ, R20.H1_H1 ;  /* 0x30000014fff67230 */ /* 0x000fe40000004100 */
[----:B0-----:R-:W-:Y:S02]  /*07c0*/  HADD2.F32 R3, -RZ, R7.H0_H0 ;  /* 0x20000007ff037230 */ /* 0x001fe40000004100 */
[----:B------:R-:W-:Y:S02]  /*07d0*/  HADD2.F32 R245, -RZ, R21.H0_H0 ;  /* 0x20000015fff57230 */ /* 0x000fe40000004100 */
[----:B-1----:R-:W-:Y:S01]  /*07e0*/  HADD2.F32 R2, -RZ, R7.H1_H1 ;  /* 0x30000007ff027230 */ /* 0x002fe20000004100 */
[----:B------:R0:W-:Y:S01]  /*07f0*/  STL [R1+0x50], R3 ;  /* 0x0000500301007387 */ /* 0x0001e20000100800 */
[----:B------:R-:W-:-:S02]  /*0800*/  HADD2.F32 R244, -RZ, R21.H1_H1 ;  /* 0x30000015fff47230 */ /* 0x000fc40000004100 */
[----:B--2---:R-:W-:Y:S01]  /*0810*/  HADD2.F32 R0, -RZ, R8.H0_H0 ;  /* 0x20000008ff007230 */ /* 0x004fe20000004100 */
[----:B------:R1:W-:Y:S01]  /*0820*/  STL [R1+0x4c], R2 ;  /* 0x00004c0201007387 */ /* 0x0003e20000100800 */
[--C-:B------:R-:W-:Y:S02]  /*0830*/  HADD2.F32 R243, -RZ, R22.reuse.H0_H0 ;  /* 0x20000016fff37230 */ /* 0x100fe40000004100 */
[----:B------:R-:W-:Y:S01]  /*0840*/  HADD2.F32 R242, -RZ, R22.H1_H1 ;  /* 0x30000016fff27230 */ /* 0x000fe20000004100 */
[----:B------:R2:W-:Y:S01]  /*0850*/  STL [R1+0x48], R0 ;  /* 0x0000480001007387 */ /* 0x0005e20000100800 */
[--C-:B------:R-:W-:Y:S02]  /*0860*/  HADD2.F32 R241, -RZ, R23.reuse.H0_H0 ;  /* 0x20000017fff17230 */ /* 0x100fe40000004100 */
[----:B0-----:R-:W-:Y:S02]  /*0870*/  HADD2.F32 R3, -RZ, R8.H1_H1 ;  /* 0x30000008ff037230 */ /* 0x001fe40000004100 */
[----:B------:R-:W-:-:S02]  /*0880*/  HADD2.F32 R240, -RZ, R23.H1_H1 ;  /* 0x30000017fff07230 */ /* 0x000fc40000004100 */
[--C-:B-1----:R-:W-:Y:S01]  /*0890*/  HADD2.F32 R2, -RZ, R9.reuse.H0_H0 ;  /* 0x20000009ff027230 */ /* 0x102fe20000004100 */
        /* <DEDUP_REMOVED lines=33> */
[----:B------:R0:W-:Y:S02]  /*0ab0*/  STL [R1], R0 ;  /* 0x0000000001007387 */ /* 0x0001e40000100800 */
.L_x_10378:
[----:B-1----:R-:W1:Y:S08]  /*0ac0*/  LDC.64 R160, c[0x0][0x288] ;  /* 0x0000a200ffa07b82 */ /* 0x002e700000000a00 */
        /* <DEDUP_REMOVED lines=8> */
[----:B------:R3:W5:Y:S01]  /*0b50*/  LDG.E R185, desc[UR4][R160.64] ;  /* 0x00000004a0b97981 */ /* 0x000762000c1e1900 */
        /* <DEDUP_REMOVED lines=8> */
[C---:B------:R-:W-:Y:S02]  /*0be0*/  IADD3 R228, R184.reuse, 0x80, RZ ;  /* 0x00000080b8e47810 */ /* 0x040fe40007ffe0ff */
[C---:B------:R-:W-:Y:S01]  /*0bf0*/  IADD3 R218, R184.reuse, 0x100, RZ ;  /* 0x00000100b8da7810 */ /* 0x040fe20007ffe0ff */
[----:B------:R-:W-:-:S04]  /*0c00*/  IMAD.WIDE.U32 R164, R184, 0x20, R230 ;  /* 0x00000020b8a47825 */ /* 0x000fc800078e00e6 */
[----:B-1----:R-:W-:-:S04]  /*0c10*/  IMAD.WIDE.U32 R162, R228, 0x20, R230 ;  /* 0x00000020e4a27825 */ /* 0x002fc800078e00e6 */
[----:B------:R-:W-:Y:S01]  /*0c20*/  IMAD.WIDE.U32 R160, R218, 0x20, R230 ;  /* 0x00000020daa07825 */ /* 0x000fe200078e00e6 */
[----:B----4-:R-:W-:-:S13]  /*0c30*/  ISETP.GT.AND P3, PT, R182, RZ, PT ;  /* 0x000000ffb600720c */ /* 0x010fda0003f64270 */
        /* <DEDUP_REMOVED lines=22> */
[----:B------:R-:W-:-:S02]  /*0da0*/  MOV R229, RZ ;  /* 0x000000ff00e57202 */ /* 0x000fc40000000f00 */
[----:B------:R-:W-:Y:S01]  /*0db0*/  MOV R217, RZ ;  /* 0x000000ff00d97202 */ /* 0x000fe20000000f00 */
[----:B0-----:R-:W-:Y:S06]  /*0dc0*/  BRA `(.L_x_10296) ;  /* 0x00000018005c7947 */ /* 0x001fec0003800000 */
.L_x_10295:
[----:B------:R-:W0:Y:S01]  /*0dd0*/  LDC.64 R2, c[0x0][0x250] ;  /* 0x00009400ff027b82 */ /* 0x000e220000000a00 */
[----:B------:R-:W-:-:S05]  /*0de0*/  IADD3 R182, R182, -0x1, RZ ;  /* 0xffffffffb6b67810 */ /* 0x000fca0007ffe0ff */
[----:B------:R-:W-:Y:S02]  /*0df0*/  IMAD R182, R182, R233, RZ ;  /* 0x000000e9b6b67224 */ /* 0x000fe400078e02ff */
[----:B------:R-:W1:Y:S03]  /*0e00*/  LDC.64 R204, c[0x0][0x238] ;  /* 0x00008e00ffcc7b82 */ /* 0x000e660000000a00 */
[----:B------:R-:W-:-:S04]  /*0e10*/  SHF.R.S32.HI R7, RZ, 0x1f, R182 ;  /* 0x0000001fff077819 */ /* 0x000fc800000114b6 */
[----:B------:R-:W-:Y:S01]  /*0e20*/  LEA.HI R0, R7, R182, RZ, 0x3 ;  /* 0x000000b607007211 */ /* 0x000fe200078f18ff */
[----:B------:R-:W2:Y:S01]  /*0e30*/  LDC.64 R4, c[0x0][0x2b8] ;  /* 0x0000ae00ff047b82 */ /* 0x000ea20000000a00 */
[----:B------:R-:W-:Y:S02]  /*0e40*/  IADD3 R212, R184, 0x180, RZ ;  /* 0x00000180b8d47810 */ /* 0x000fe40007ffe0ff */
[----:B------:R-:W-:Y:S01]  /*0e50*/  LEA.HI.SX32 R0, R0, R232, 0x1d ;  /* 0x000000e800007211 */ /* 0x000fe200078feaff */
[----:B0-----:R-:W-:-:S05]  /*0e60*/  IMAD.WIDE R2, R186, 0x4, R2 ;  /* 0x00000004ba027825 */ /* 0x001fca00078e0202 */
[----:B------:R0:W3:Y:S01]  /*0e70*/  LDG.E R219, desc[UR4][R2.64] ;  /* 0x0000000402db7981 */ /* 0x0000e2000c1e1900 */
[----:B-1----:R-:W-:-:S04]  /*0e80*/  IMAD.WIDE.U32 R20, R184, 0x20, R204 ;  /* 0x00000020b8147825 */ /* 0x002fc800078e00cc */
[----:B------:R-:W-:Y:S01]  /*0e90*/  IMAD.WIDE.U32 R176, R218, 0x20, R204 ;  /* 0x00000020dab07825 */ /* 0x000fe200078e00cc */
[----:B------:R-:W4:Y:S01]  /*0ea0*/  LDG.E.128 R208, desc[UR4][R20.64] ;  /* 0x0000000414d07981 */ /* 0x000f22000c1e1d00 */
[----:B0-----:R-:W0:Y:S02]  /*0eb0*/  LDC.U8 R3, c[0x0][0x2a0] ;  /* 0x0000a800ff037b82 */ /* 0x001e240000000000 */
[----:B--2---:R-:W-:Y:S01]  /*0ec0*/  IMAD.WIDE.U32 R16, R0, 0x10, R4 ;  /* 0x0000001000107825 */ /* 0x004fe200078e0004 */
[----:B------:R1:W2:Y:S03]  /*0ed0*/  LDG.E.128 R172, desc[UR4][R176.64] ;  /* 0x00000004b0ac7981 */ /* 0x0002a6000c1e1d00 */
[--C-:B------:R-:W-:Y:S02]  /*0ee0*/  IMAD.WIDE.U32 R192, R212, 0x20, R204.reuse ;  /* 0x00000020d4c07825 */ /* 0x100fe400078e00cc */
[----:B------:R-:W4:Y:S01]  /*0ef0*/  LDG.E.128 R16, desc[UR4][R16.64] ;  /* 0x0000000410107981 */ /* 0x000f22000c1e1d00 */
[----:B------:R-:W-:Y:S01]  /*0f00*/  MOV R183, UR14 ;  /* 0x0000000e00b77c02 */ /* 0x000fe20008000f00 */
[----:B------:R-:W-:-:S02]  /*0f10*/  IMAD.WIDE.U32 R168, R228, 0x20, R204 ;  /* 0x00000020e4a87825 */ /* 0x000fc400078e00cc */
[----:B------:R-:W2:Y:S01]  /*0f20*/  LDG.E.128 R20, desc[UR4][R20.64+0x10] ;  /* 0x0000100414147981 */ /* 0x000ea2000c1e1d00 */
[----:B------:R-:W-:-:S03]  /*0f30*/  IADD3 R13, R0, 0x80, RZ ;  /* 0x00000080000d7810 */ /* 0x000fc60007ffe0ff */
[----:B------:R-:W2:Y:S04]  /*0f40*/  LDG.E.128 R176, desc[UR4][R176.64+0x10] ;  /* 0x00001004b0b07981 */ /* 0x000ea8000c1e1d00 */
[----:B------:R-:W2:Y:S01]  /*0f50*/  LDG.E.128 R188, desc[UR4][R192.64] ;  /* 0x00000004c0bc7981 */ /* 0x000ea2000c1e1d00 */
[----:B------:R-:W-:Y:S02]  /*0f60*/  MOV R182, UR15 ;  /* 0x0000000f00b67c02 */ /* 0x000fe40008000f00 */
[----:B------:R-:W-:Y:S01]  /*0f70*/  ISETP.NE.U32.AND P0, PT, R183, RZ, PT ;  /* 0x000000ffb700720c */ /* 0x000fe20003f05070 */
[----:B------:R-:W-:Y:S01]  /*0f80*/  IMAD.WIDE.U32 R12, R13, 0x10, R4 ;  /* 0x000000100d0c7825 */ /* 0x000fe200078e0004 */
[----:B0-----:R-:W-:Y:S01]  /*0f90*/  ISETP.NE.AND P1, PT, R3, RZ, PT ;  /* 0x000000ff0300720c */ /* 0x001fe20003f25270 */
[----:B------:R-:W2:Y:S01]  /*0fa0*/  LDG.E.128 R24, desc[UR4][R168.64] ;  /* 0x00000004a8187981 */ /* 0x000ea2000c1e1d00 */
[----:B------:R-:W-:-:S03]  /*0fb0*/  ISETP.NE.AND.EX P0, PT, R182, RZ, PT, P0 ;  /* 0x000000ffb600720c */ /* 0x000fc60003f05300 */
[----:B------:R-:W2:Y:S04]  /*0fc0*/  LDG.E.128 R12, desc[UR4][R12.64] ;  /* 0x000000040c0c7981 */ /* 0x000ea8000c1e1d00 */
[----:B------:R-:W2:Y:S01]  /*0fd0*/  LDG.E.128 R192, desc[UR4][R192.64+0x10] ;  /* 0x00001004c0c07981 */ /* 0x000ea2000c1e1d00 */
[----:B------:R-:W-:Y:S02]  /*0fe0*/  IADD3 R2, R184, 0x200, RZ ;  /* 0x00000200b8027810 */ /* 0x000fe40007ffe0ff */
[C---:B------:R-:W-:Y:S01]  /*0ff0*/  IADD3 R201, R0.reuse, 0x100, RZ ;  /* 0x0000010000c97810 */ /* 0x040fe20007ffe0ff */
[----:B------:R-:W2:Y:S04]  /*1000*/  LDG.E.128 R168, desc[UR4][R168.64+0x10] ;  /* 0x00001004a8a87981 */ /* 0x000ea8000c1e1d00 */
[----:B------:R-:W5:Y:S04]  /*1010*/  @P0 LDG.E.128 R56, desc[UR4][R162.64] ;  /* 0x00000004a2380981 */ /* 0x000f68000c1e1d00 */
[----:B------:R0:W5:Y:S01]  /*1020*/  @P0 LDG.E.128 R52, desc[UR4][R162.64+0x10] ;  /* 0x00001004a2340981 */ /* 0x000162000c1e1d00 */
[----:B------:R-:W-:-:S03]  /*1030*/  IADD3 R9, R0, 0x180, RZ ;  /* 0x0000018000097810 */ /* 0x000fc60007ffe0ff */
[----:B------:R-:W5:Y:S01]  /*1040*/  @P0 LDG.E.128 R64, desc[UR4][R164.64] ;  /* 0x00000004a4400981 */ /* 0x000f62000c1e1d00 */
[----:B---3--:R-:W-:-:S03]  /*1050*/  FSEL R219, R219, RZ, !P1 ;  /* 0x000000ffdbdb7208 */ /* 0x008fc60004800000 */
[----:B------:R3:W5:Y:S04]  /*1060*/  @P0 LDG.E.128 R60, desc[UR4][R164.64+0x10] ;  /* 0x00001004a43c0981 */ /* 0x000768000c1e1d00 */
[----:B------:R-:W5:Y:S04]  /*1070*/  @P0 LDG.E.128 R48, desc[UR4][R160.64] ;  /* 0x00000004a0300981 */ /* 0x000f68000c1e1d00 */
[----:B------:R-:W5:Y:S01]  /*1080*/  @P0 LDG.E.128 R44, desc[UR4][R160.64+0x10] ;  /* 0x00001004a02c0981 */ /* 0x000f62000c1e1d00 */
[--C-:B----4-:R-:W-:Y:S02]  /*1090*/  HADD2.F32 R221, -RZ, R16.reuse.H0_H0 ;  /* 0x20000010ffdd7230 */ /* 0x110fe40000004100 */
[----:B------:R-:W-:-:S02]  /*10a0*/  HADD2.F32 R227, -RZ, R16.H1_H1 ;  /* 0x30000010ffe37230 */ /* 0x000fc40000004100 */
[C---:B--2---:R-:W-:Y:S01]  /*10b0*/  FADD.FTZ R22, -R219.reuse, R22 ;  /* 0x00000016db167221 */ /* 0x044fe20000010100 */
[----:B------:R-:W-:-:S03]  /*10c0*/  FADD.FTZ R16, -R219, R176 ;  /* 0x000000b0db107221 */ /* 0x000fc60000010100 */
[----:B-1---5:R-:W-:Y:S01]  /*10d0*/  FMUL.FTZ R176, R185, R22 ;  /* 0x00000016b9b07220 */ /* 0x022fe20000410000 */
[----:B0-----:R-:W-:Y:S01]  /*10e0*/  FADD.FTZ R162, -R219, R190 ;  /* 0x000000bedba27221 */ /* 0x001fe20000010100 */
[----:B------:R-:W-:-:S03]  /*10f0*/  FMUL.FTZ R22, R185, R16 ;  /* 0x00000010b9167220 */ /* 0x000fc60000410000 */
[----:B------:R-:W-:Y:S02]  /*1100*/  FMUL.FTZ R16, R185, R162 ;  /* 0x000000a2b9107220 */ /* 0x000fe40000410000 */
[----:B------:R-:W2:Y:S01]  /*1110*/  LDL R162, [R1+0x64] ;  /* 0x0000640001a27983 */ /* 0x000ea20000100800 */
[C---:B------:R-:W-:Y:S01]  /*1120*/  FADD.FTZ R24, -R219.reuse, R24 ;  /* 0x00000018db187221 */ /* 0x040fe20000010100 */
[----:B------:R-:W-:Y:S01]  /*1130*/  IADD3 R0, R0, 0x200, RZ ;  /* 0x0000020000007810 */ /* 0x000fe20007ffe0ff */
[--C-:B------:R-:W-:Y:S02]  /*1140*/  HADD2.F32 R236, -RZ, R14.reuse.H0_H0 ;  /* 0x2000000effec7230 */ /* 0x100fe40000004100 */
[----:B------:R-:W-:Y:S02]  /*1150*/  HADD2.F32 R235, -RZ, R14.H1_H1 ;  /* 0x3000000effeb7230 */ /* 0x000fe40000004100 */
[C---:B------:R-:W-:Y:S01]  /*1160*/  FADD.FTZ R14, -R219.reuse, R174 ;  /* 0x000000aedb0e7221 */ /* 0x040fe20000010100 */
[----:B---3--:R-:W-:Y:S01]  /*1170*/  FADD.FTZ R164, -R219, R192 ;  /* 0x000000c0dba47221 */ /* 0x008fe20000010100 */
[----:B------:R-:W-:-:S04]  /*1180*/  IMAD.WIDE.U32 R204, R2, 0x20, R204 ;  /* 0x0000002002cc7825 */ /* 0x000fc800078e00cc */
[----:B------:R-:W-:Y:S01]  /*1190*/  FADD.FTZ R23, -R219, R23 ;  /* 0x00000017db177221 */ /* 0x000fe20000010100 */
[----:B------:R-:W-:Y:S01]  /*11a0*/  FMUL.FTZ R174, R185, R24 ;  /* 0x00000018b9ae7220 */ /* 0x000fe20000410000 */
[C---:B------:R-:W-:Y:S01]  /*11b0*/  FADD.FTZ R181, -R219.reuse, R209 ;  /* 0x000000d1dbb57221 */ /* 0x040fe20000010100 */
[--C-:B------:R-:W-:Y:S02]  /*11c0*/  HADD2.F32 R238, -RZ, R15.reuse.H0_H0 ;  /* 0x2000000fffee7230 */ /* 0x100fe40000004100 */
[C---:B------:R-:W-:Y:S01]  /*11d0*/  FADD.FTZ R163, -R219.reuse, R191 ;  /* 0x000000bfdba37221 */ /* 0x040fe20000010100 */
[----:B------:R-:W-:Y:S02]  /*11e0*/  HADD2.F32 R237, -RZ, R15.H1_H1 ;  /* 0x3000000fffed7230 */ /* 0x000fe40000004100 */
[----:B------:R-:W-:Y:S01]  /*11f0*/  FADD.FTZ R15, -R219, R175 ;  /* 0x000000afdb0f7221 */ /* 0x000fe20000010100 */
[----:B------:R-:W-:Y:S01]  /*1200*/  FMUL.FTZ R24, R185, R14 ;  /* 0x0000000eb9187220 */ /* 0x000fe20000410000 */
[----:B------:R-:W-:-:S04]  /*1210*/  IMAD.WIDE.U32 R200, R201, 0x10, R4 ;  /* 0x00000010c9c87825 */ /* 0x000fc800078e0004 */
[C---:B------:R-:W-:Y:S01]  /*1220*/  FMUL.FTZ R14, R185.reuse, R164 ;  /* 0x000000a4b90e7220 */ /* 0x040fe20000410000 */
[----:B------:R-:W-:Y:S01]  /*1230*/  FMUL.FTZ R175, R185, R23 ;  /* 0x00000017b9af7220 */ /* 0x000fe20000410000 */
[----:B------:R-:W3:Y:S01]  /*1240*/  LDL R164, [R1+0x60] ;  /* 0x0000600001a47983 */ /* 0x000ee20000100800 */
[----:B------:R-:W-:-:S04]  /*1250*/  IMAD.WIDE.U32 R8, R9, 0x10, R4 ;  /* 0x0000001009087825 */ /* 0x000fc800078e0004 */
[C---:B------:R-:W-:Y:S01]  /*1260*/  FMUL.FTZ R181, R185.reuse, R181 ;  /* 0x000000b5b9b57220 */ /* 0x040fe20000410000 */
[----:B------:R-:W-:Y:S01]  /*1270*/  FMUL.FTZ R23, R185, R15 ;  /* 0x0000000fb9177220 */ /* 0x000fe20000410000 */
[----:B------:R-:W4:Y:S01]  /*1280*/  LDG.E.128 R196, desc[UR4][R204.64] ;  /* 0x00000004ccc47981 */ /* 0x000f22000c1e1d00 */
[----:B------:R-:W-:-:S04]  /*1290*/  IMAD.WIDE.U32 R4, R0, 0x10, R4 ;  /* 0x0000001000047825 */ /* 0x000fc800078e0004 */
[----:B------:R-:W-:Y:S02]  /*12a0*/  FMUL.FTZ R15, R185, R163 ;  /* 0x000000a3b90f7220 */ /* 0x000fe40000410000 */
[----:B------:R-:W4:Y:S01]  /*12b0*/  LDL R163, [R1+0x5c] ;  /* 0x00005c0001a37983 */ /* 0x000f220000100800 */
[----:B------:R-:W-:Y:S01]  /*12c0*/  FFMA.FTZ R69, R181, R227, R69 ;  /* 0x000000e3b5457223 */ /* 0x000fe20000010045 */
[----:B------:R-:W-:Y:S02]  /*12d0*/  FADD.FTZ R125, R125, R227 ;  /* 0x000000e37d7d7221 */ /* 0x000fe40000010000 */
[----:B------:R-:W4:Y:S04]  /*12e0*/  LDG.E.128 R4, desc[UR4][R4.64] ;  /* 0x0000000404047981 */ /* 0x000f28000c1e1d00 */
[----:B------:R-:W4:Y:S01]  /*12f0*/  LDG.E.128 R204, desc[UR4][R204.64+0x10] ;  /* 0x00001004cccc7981 */ /* 0x000f22000c1e1d00 */
[----:B------:R-:W-:Y:S01]  /*1300*/  FADD.FTZ R25, -R219, R25 ;  /* 0x00000019db197221 */ /* 0x000fe20000010100 */
[----:B------:R-:W-:-:S02]  /*1310*/  HADD2.F32 R234, -RZ, R13.H0_H0 ;  /* 0x2000000dffea7230 */ /* 0x000fc40000004100 */
[C---:B------:R-:W-:Y:S01]  /*1320*/  FADD.FTZ R180, -R219.reuse, R210 ;  /* 0x000000d2dbb47221 */ /* 0x040fe20000010100 */
[----:B------:R-:W-:Y:S02]  /*1330*/  HADD2.F32 R233, -RZ, R13.H1_H1 ;  /* 0x3000000dffe97230 */ /* 0x000fe40000004100 */
[C---:B------:R-:W-:Y:S01]  /*1340*/  FADD.FTZ R165, -R219.reuse, R193 ;  /* 0x000000c1dba57221 */ /* 0x040fe20000010100 */
[----:B------:R-:W4:Y:S01]  /*1350*/  LDG.E.128 R8, desc[UR4][R8.64] ;  /* 0x0000000408087981 */ /* 0x000f22000c1e1d00 */
[----:B------:R-:W-:Y:S02]  /*1360*/  HADD2.F32 R226, -RZ, R17.H0_H0 ;  /* 0x20000011ffe27230 */ /* 0x000fe40000004100 */
[----:B------:R-:W-:Y:S01]  /*1370*/  FADD.FTZ R211, -R219, R211 ;  /* 0x000000d3dbd37221 */ /* 0x000fe20000010100 */
[----:B------:R-:W-:Y:S01]  /*1380*/  HADD2.F32 R222, -RZ, R19.H0_H0 ;  /* 0x20000013ffde7230 */ /* 0x000fe20000004100 */
[----:B------:R-:W4:Y:S01]  /*1390*/  LDG.E.128 R200, desc[UR4][R200.64] ;  /* 0x00000004c8c87981 */ /* 0x000f22000c1e1d00 */
[----:B--2---:R-:W-:-:S03]  /*13a0*/  FMUL.FTZ R227, R162, R227 ;  /* 0x000000e3a2e37220 */ /* 0x004fc60000410000 */
[----:B------:R-:W2:Y:S01]  /*13b0*/  LDL R162, [R1+0x40] ;  /* 0x0000400001a27983 */ /* 0x000ea20000100800 */
[----:B------:R-:W-:Y:S01]  /*13c0*/  FADD.FTZ R13, -R219, R173 ;  /* 0x000000addb0d7221 */ /* 0x000fe20000010100 */
[C---:B------:R-:W-:Y:S01]  /*13d0*/  FMUL.FTZ R173, R185.reuse, R25 ;  /* 0x00000019b9ad7220 */ /* 0x040fe20000410000 */
[C---:B------:R-:W-:Y:S02]  /*13e0*/  FMUL.FTZ R180, R185.reuse, R180 ;  /* 0x000000b4b9b47220 */ /* 0x040fe40000410000 */
[C---:B------:R-:W-:Y:S01]  /*13f0*/  FMUL.FTZ R25, R185.reuse, R13 ;  /* 0x0000000db9197220 */ /* 0x040fe20000410000 */
[----:B------:R-:W-:Y:S01]  /*1400*/  FMUL.FTZ R13, R185, R165 ;  /* 0x000000a5b90d7220 */ /* 0x000fe20000410000 */
[----:B------:R-:W-:Y:S01]  /*1410*/  HADD2.F32 R239, -RZ, R19.H1_H1 ;  /* 0x30000013ffef7230 */ /* 0x000fe20000004100 */
[----:B------:R-:W2:Y:S01]  /*1420*/  LDL R165, [R1+0x44] ;  /* 0x0000440001a57983 */ /* 0x000ea20000100800 */
[----:B------:R-:W-:Y:S02]  /*1430*/  HADD2.F32 R225, -RZ, R17.H1_H1 ;  /* 0x30000011ffe17230 */ /* 0x000fe40000004100 */
[----:B------:R-:W-:Y:S01]  /*1440*/  FADD.FTZ R19, -R219, R179 ;  /* 0x000000b3db137221 */ /* 0x000fe20000010100 */
[----:B------:R-:W-:-:S04]  /*1450*/  @P0 IMAD.WIDE.U32 R212, R212, 0x20, R230 ;  /* 0x00000020d4d40825 */ /* 0x000fc800078e00e6 */
[----:B------:R-:W-:Y:S01]  /*1460*/  FMUL.FTZ R179, R185, R211 ;  /* 0x000000d3b9b37220 */ /* 0x000fe20000410000 */
[-C--:B------:R-:W-:Y:S01]  /*1470*/  FFMA.FTZ R70, R180, R226.reuse, R70 ;  /* 0x000000e2b4467223 */ /* 0x080fe20000010046 */
[----:B------:R-:W-:Y:S01]  /*1480*/  FADD.FTZ R126, R126, R226 ;  /* 0x000000e27e7e7221 */ /* 0x000fe20000010000 */
[----:B------:R-:W-:Y:S01]  /*1490*/  FADD.FTZ R127, R127, R225 ;  /* 0x000000e17f7f7221 */ /* 0x000fe20000010000 */
[----:B------:R-:W-:Y:S01]  /*14a0*/  FFMA.FTZ R71, R179, R225, R71 ;  /* 0x000000e1b3477223 */ /* 0x000fe20000010047 */
[----:B------:R-:W5:Y:S01]  /*14b0*/  @P0 LDG.E.128 R40, desc[UR4][R212.64] ;  /* 0x00000004d4280981 */ /* 0x000f62000c1e1d00 */
[----:B---3--:R-:W-:-:S03]  /*14c0*/  FMUL.FTZ R226, R164, R226 ;  /* 0x000000e2a4e27220 */ /* 0x008fc60000410000 */
[----:B------:R-:W3:Y:S01]  /*14d0*/  LDL R164, [R1+0x3c] ;  /* 0x00003c0001a47983 */ /* 0x000ee20000100800 */
[----:B----4-:R-:W-:-:S03]  /*14e0*/  FADD.FTZ R214, -R219, R196 ;  /* 0x000000c4dbd67221 */ /* 0x010fc60000010100 */
[----:B------:R0:W5:Y:S01]  /*14f0*/  @P0 LDG.E.128 R36, desc[UR4][R212.64+0x10] ;  /* 0x00001004d4240981 */ /* 0x000162000c1e1d00 */
[----:B------:R-:W-:-:S03]  /*1500*/  FMUL.FTZ R225, R163, R225 ;  /* 0x000000e1a3e17220 */ /* 0x000fc60000410000 */
[----:B------:R-:W4:Y:S01]  /*1510*/  LDL R163, [R1+0x38] ;  /* 0x0000380001a37983 */ /* 0x000f220000100800 */
[--C-:B------:R-:W-:Y:S02]  /*1520*/  HADD2.F32 R196, -RZ, R5.reuse.H1_H1 ;  /* 0x30000005ffc47230 */ /* 0x100fe40000004100 */
[C---:B------:R-:W-:Y:S01]  /*1530*/  FADD.FTZ R216, -R219.reuse, R205 ;  /* 0x000000cddbd87221 */ /* 0x040fe20000010100 */
[C---:B0-----:R-:W-:Y:S01]  /*1540*/  FADD.FTZ R213, -R219.reuse, R195 ;  /* 0x000000c3dbd57221 */ /* 0x041fe20000010100 */
[----:B------:R-:W-:Y:S02]  /*1550*/  HADD2.F32 R195, -RZ, R5.H0_H0 ;  /* 0x20000005ffc37230 */ /* 0x000fe40000004100 */
[----:B------:R-:W-:Y:S01]  /*1560*/  FADD.FTZ R20, -R219, R20 ;  /* 0x00000014db147221 */ /* 0x000fe20000010100 */
[----:B------:R-:W-:Y:S01]  /*1570*/  FMUL.FTZ R5, R185, R216 ;  /* 0x000000d8b9057220 */ /* 0x000fe20000410000 */
[--C-:B------:R-:W-:Y:S02]  /*1580*/  HADD2.F32 R224, -RZ, R18.reuse.H0_H0 ;  /* 0x20000012ffe07230 */ /* 0x100fe40000004100 */
[----:B------:R-:W-:Y:S01]  /*1590*/  FADD.FTZ R21, -R219, R21 ;  /* 0x00000015db157221 */ /* 0x000fe20000010100 */
[----:B------:R-:W-:-:S02]  /*15a0*/  HADD2.F32 R223, -RZ, R18.H1_H1 ;  /* 0x30000012ffdf7230 */ /* 0x000fc40000004100 */
[C---:B------:R-:W-:Y:S01]  /*15b0*/  FADD.FTZ R17, -R219.reuse, R177 ;  /* 0x000000b1db117221 */ /* 0x040fe20000010100 */
[C---:B------:R-:W-:Y:S01]  /*15c0*/  FADD.FTZ R18, -R219.reuse, R178 ;  /* 0x000000b2db127221 */ /* 0x040fe20000010100 */
[C---:B------:R-:W-:Y:S01]  /*15d0*/  FADD.FTZ R160, -R219.reuse, R188 ;  /* 0x000000bcdba07221 */ /* 0x040fe20000010100 */
[----:B------:R-:W-:Y:S01]  /*15e0*/  FADD.FTZ R161, -R219, R189 ;  /* 0x000000bddba17221 */ /* 0x000fe20000010100 */
[C---:B------:R-:W-:Y:S01]  /*15f0*/  FMUL.FTZ R178, R185.reuse, R20 ;  /* 0x00000014b9b27220 */ /* 0x040fe20000410000 */
[C---:B------:R-:W-:Y:S01]  /*1600*/  FMUL.FTZ R177, R185.reuse, R21 ;  /* 0x00000015b9b17220 */ /* 0x040fe20000410000 */
[C---:B------:R-:W-:Y:S01]  /*1610*/  FMUL.FTZ R21, R185.reuse, R17 ;  /* 0x00000011b9157220 */ /* 0x040fe20000410000 */
[C---:B------:R-:W-:Y:S01]  /*1620*/  FMUL.FTZ R20, R185.reuse, R18 ;  /* 0x00000012b9147220 */ /* 0x040fe20000410000 */
[C---:B------:R-:W-:Y:S01]  /*1630*/  FMUL.FTZ R18, R185.reuse, R160 ;  /* 0x000000a0b9127220 */ /* 0x040fe20000410000 */
[----:B------:R-:W-:Y:S01]  /*1640*/  FMUL.FTZ R17, R185, R161 ;  /* 0x000000a1b9117220 */ /* 0x000fe20000410000 */
[----:B------:R-:W4:Y:S04]  /*1650*/  LDL R160, [R1+0x50] ;  /* 0x0000500001a07983 */ /* 0x000f280000100800 */
[----:B------:R-:W4:Y:S01]  /*1660*/  LDL R161, [R1+0x58] ;  /* 0x0000580001a17983 */ /* 0x000f220000100800 */
[----:B------:R-:W-:-:S04]  /*1670*/  @P0 IMAD.WIDE.U32 R2, R2, 0x20, R230 ;  /* 0x0000002002020825 */ /* 0x000fc800078e00e6 */
[C---:B------:R-:W-:Y:S01]  /*1680*/  FADD.FTZ R197, -R219.reuse, R197 ;  /* 0x000000c5dbc57221 */ /* 0x040fe20000010100 */
[C---:B------:R-:W-:Y:S01]  /*1690*/  FADD.FTZ R27, -R219.reuse, R27 ;  /* 0x0000001bdb1b7221 */ /* 0x040fe20000010100 */
[C---:B------:R-:W-:Y:S01]  /*16a0*/  FADD.FTZ R0, -R219.reuse, R208 ;  /* 0x000000d0db007221 */ /* 0x040fe20000010100 */
[--C-:B------:R-:W-:Y:S01]  /*16b0*/  HADD2.F32 R220, -RZ, R12.reuse.H0_H0 ;  /* 0x2000000cffdc7230 */ /* 0x100fe20000004100 */
[----:B------:R-:W5:Y:S01]  /*16c0*/  @P0 LDG.E.128 R32, desc[UR4][R2.64] ;  /* 0x0000000402200981 */ /* 0x000f62000c1e1d00 */
[----:B------:R-:W-:Y:S02]  /*16d0*/  HADD2.F32 R232, -RZ, R12.H1_H1 ;  /* 0x3000000cffe87230 */ /* 0x000fe40000004100 */
[C---:B------:R-:W-:Y:S01]  /*16e0*/  FADD.FTZ R26, -R219.reuse, R26 ;  /* 0x0000001adb1a7221 */ /* 0x040fe20000010100 */
[C---:B------:R-:W-:Y:S01]  /*16f0*/  FADD.FTZ R168, -R219.reuse, R168 ;  /* 0x000000a8dba87221 */ /* 0x040fe20000010100 */
[----:B------:R0:W5:Y:S01]  /*1700*/  @P0 LDG.E.128 R28, desc[UR4][R2.64+0x10] ;  /* 0x00001004021c0981 */ /* 0x000162000c1e1d00 */
[C---:B------:R-:W-:Y:S01]  /*1710*/  FADD.FTZ R169, -R219.reuse, R169 ;  /* 0x000000a9dba97221 */ /* 0x040fe20000010100 */
[C---:B------:R-:W-:Y:S01]  /*1720*/  FADD.FTZ R198, -R219.reuse, R198 ;  /* 0x000000c6dbc67221 */ /* 0x040fe20000010100 */
[C---:B------:R-:W-:Y:S01]  /*1730*/  FADD.FTZ R199, -R219.reuse, R199 ;  /* 0x000000c7dbc77221 */ /* 0x040fe20000010100 */
[C---:B------:R-:W-:Y:S01]  /*1740*/  FADD.FTZ R215, -R219.reuse, R204 ;  /* 0x000000ccdbd77221 */ /* 0x040fe20000010100 */
[----:B------:R-:W-:Y:S01]  /*1750*/  FADD.FTZ R217, -R219, R206 ;  /* 0x000000cedbd97221 */ /* 0x000fe20000010100 */
[----:B------:R-:W-:Y:S01]  /*1760*/  HADD2.F32 R187, -RZ, R9.H0_H0 ;  /* 0x20000009ffbb7230 */ /* 0x000fe20000004100 */
[----:B------:R-:W4:Y:S01]  /*1770*/  LDL R211, [R1+0x48] ;  /* 0x0000480001d37983 */ /* 0x000f220000100800 */
[----:B--2---:R-:W-:-:S03]  /*1780*/  FMUL.FTZ R216, R162, R234 ;  /* 0x000000eaa2d87220 */ /* 0x004fc60000410000 */
[----:B------:R-:W2:Y:S01]  /*1790*/  LDL R162, [R1+0x28] ;  /* 0x0000280001a27983 */ /* 0x000ea20000100800 */
[C---:B0-----:R-:W-:Y:S01]  /*17a0*/  FADD.FTZ R2, -R219.reuse, R170 ;  /* 0x000000aadb027221 */ /* 0x041fe20000010100 */
[C---:B------:R-:W-:Y:S01]  /*17b0*/  FADD.FTZ R3, -R219.reuse, R171 ;  /* 0x000000abdb037221 */ /* 0x040fe20000010100 */
[C---:B------:R-:W-:Y:S01]  /*17c0*/  FADD.FTZ R12, -R219.reuse, R172 ;  /* 0x000000acdb0c7221 */ /* 0x040fe20000010100 */
[C---:B------:R-:W-:Y:S01]  /*17d0*/  FADD.FTZ R212, -R219.reuse, R194 ;  /* 0x000000c2dbd47221 */ /* 0x040fe20000010100 */
[----:B------:R-:W-:Y:S01]  /*17e0*/  FADD.FTZ R219, -R219, R207 ;  /* 0x000000cfdbdb7221 */ /* 0x000fe20000010100 */
[----:B------:R-:W-:Y:S02]  /*17f0*/  HADD2.F32 R188, -RZ, R9.H1_H1 ;  /* 0x30000009ffbc7230 */ /* 0x000fe40000004100 */
[C---:B------:R-:W-:Y:S01]  /*1800*/  FMUL.FTZ R9, R185.reuse, R197 ;  /* 0x000000c5b9097220 */ /* 0x040fe20000410000 */
[C---:B------:R-:W-:Y:S01]  /*1810*/  FMUL.FTZ R171, R185.reuse, R27 ;  /* 0x0000001bb9ab7220 */ /* 0x040fe20000410000 */
[----:B------:R-:W2:Y:S01]  /*1820*/  LDL R197, [R1+0x2c] ;  /* 0x00002c0001c57983 */ /* 0x000ea20000100800 */
[C---:B------:R-:W-:Y:S01]  /*1830*/  FMUL.FTZ R27, R185.reuse, R3 ;  /* 0x00000003b91b7220 */ /* 0x040fe20000410000 */
[----:B------:R-:W-:Y:S01]  /*1840*/  FMUL.FTZ R3, R185, R219 ;  /* 0x000000dbb9037220 */ /* 0x000fe20000410000 */
[----:B------:R-:W-:Y:S01]  /*1850*/  FMUL.FTZ R219, R165, R232 ;  /* 0x000000e8a5db7220 */ /* 0x000fe20000410000 */
[--C-:B------:R-:W-:Y:S01]  /*1860*/  HADD2.F32 R210, -RZ, R200.reuse.H0_H0 ;  /* 0x200000c8ffd27230 */ /* 0x100fe20000004100 */
[----:B------:R-:W2:Y:S01]  /*1870*/  LDL R165, [R1+0x24] ;  /* 0x0000240001a57983 */ /* 0x000ea20000100800 */
[----:B------:R-:W-:-:S02]  /*1880*/  HADD2.F32 R209, -RZ, R200.H1_H1 ;  /* 0x300000c8ffd17230 */ /* 0x000fc40000004100 */
[--C-:B------:R-:W-:Y:S02]  /*1890*/  HADD2.F32 R229, -RZ, R6.reuse.H0_H0 ;  /* 0x20000006ffe57230 */ /* 0x100fe40000004100 */
[----:B------:R-:W-:Y:S02]  /*18a0*/  HADD2.F32 R200, -RZ, R6.H1_H1 ;  /* 0x30000006ffc87230 */ /* 0x000fe40000004100 */
[C---:B------:R-:W-:Y:S01]  /*18b0*/  FMUL.FTZ R6, R185.reuse, R215 ;  /* 0x000000d7b9067220 */ /* 0x040fe20000410000 */
[----:B---3--:R-:W-:Y:S01]  /*18c0*/  FMUL.FTZ R215, R164, R233 ;  /* 0x000000e9a4d77220 */ /* 0x008fe20000410000 */
[--C-:B------:R-:W-:Y:S01]  /*18d0*/  HADD2.F32 R189, -RZ, R10.reuse.H0_H0 ;  /* 0x2000000affbd7230 */ /* 0x100fe20000004100 */
[----:B------:R-:W3:Y:S01]  /*18e0*/  LDL R164, [R1+0x20] ;  /* 0x0000200001a47983 */ /* 0x000ee20000100800 */
[----:B------:R-:W-:Y:S02]  /*18f0*/  HADD2.F32 R190, -RZ, R10.H1_H1 ;  /* 0x3000000affbe7230 */ /* 0x000fe40000004100 */
[C---:B------:R-:W-:Y:S01]  /*1900*/  FMUL.FTZ R172, R185.reuse, R26 ;  /* 0x0000001ab9ac7220 */ /* 0x040fe20000410000 */
[C---:B------:R-:W-:Y:S01]  /*1910*/  FMUL.FTZ R26, R185.reuse, R12 ;  /* 0x0000000cb91a7220 */ /* 0x040fe20000410000 */
[----:B------:R-:W-:Y:S01]  /*1920*/  FMUL.FTZ R10, R185, R214 ;  /* 0x000000d6b90a7220 */ /* 0x000fe20000410000 */
[----:B----4-:R-:W-:-:S02]  /*1930*/  FMUL.FTZ R214, R163, R236 ;  /* 0x000000eca3d67220 */ /* 0x010fc40000410000 */
[----:B------:R-:W4:Y:S01]  /*1940*/  LDL R163, [R1+0x1c] ;  /* 0x00001c0001a37983 */ /* 0x000f220000100800 */
[----:B------:R-:W-:Y:S01]  /*1950*/  FFMA.FTZ R84, R26, R210, R84 ;  /* 0x000000d21a547223 */ /* 0x000fe20000010054 */
[----:B------:R-:W-:Y:S01]  /*1960*/  FADD.FTZ R108, R108, R210 ;  /* 0x000000d26c6c7221 */ /* 0x000fe20000010000 */
[C---:B------:R-:W-:Y:S01]  /*1970*/  FMUL.FTZ R170, R185.reuse, R168 ;  /* 0x000000a8b9aa7220 */ /* 0x040fe20000410000 */
[C---:B------:R-:W-:Y:S01]  /*1980*/  FMUL.FTZ R168, R185.reuse, R2 ;  /* 0x00000002b9a87220 */ /* 0x040fe20000410000 */
[--C-:B------:R-:W-:Y:S01]  /*1990*/  HADD2.F32 R191, -RZ, R11.reuse.H0_H0 ;  /* 0x2000000bffbf7230 */ /* 0x100fe20000004100 */
[----:B------:R-:W4:Y:S01]  /*19a0*/  LDL R2, [R1+0x68] ;  /* 0x0000680001027983 */ /* 0x000f220000100800 */
[----:B------:R-:W-:Y:S02]  /*19b0*/  HADD2.F32 R192, -RZ, R11.H1_H1 ;  /* 0x3000000bffc07230 */ /* 0x000fe40000004100 */
[C---:B------:R-:W-:Y:S01]  /*19c0*/  FMUL.FTZ R12, R185.reuse, R212 ;  /* 0x000000d4b90c7220 */ /* 0x040fe20000410000 */
[----:B------:R-:W-:Y:S01]  /*19d0*/  FMUL.FTZ R11, R185, R213 ;  /* 0x000000d5b90b7220 */ /* 0x000fe20000410000 */
[----:B------:R-:W-:Y:S01]  /*19e0*/  FADD.FTZ R120, R120, R224 ;  /* 0x000000e078787221 */ /* 0x000fe20000010000 */
[----:B------:R-:W-:Y:S01]  /*19f0*/  FFMA.FTZ R72, R178, R224, R72 ;  /* 0x000000e0b2487223 */ /* 0x000fe20000010048 */
[----:B------:R-:W-:Y:S01]  /*1a00*/  FADD.FTZ R122, R122, R222 ;  /* 0x000000de7a7a7221 */ /* 0x000fe20000010000 */
[-C--:B------:R-:W-:Y:S01]  /*1a10*/  FFMA.FTZ R74, R176, R222.reuse, R74 ;  /* 0x000000deb04a7223 */ /* 0x080fe2000001004a */
[----:B------:R-:W4:Y:S04]  /*1a20*/  LDL R212, [R1+0x4c] ;  /* 0x00004c0001d47983 */ /* 0x000f280000100800 */
[----:B------:R-:W4:Y:S01]  /*1a30*/  LDL R213, [R1+0x54] ;  /* 0x0000540001d57983 */ /* 0x000f220000100800 */
[----:B------:R-:W-:-:S03]  /*1a40*/  FMUL.FTZ R222, R160, R222 ;  /* 0x000000dea0de7220 */ /* 0x000fc60000410000 */
[----:B------:R-:W4:Y:S01]  /*1a50*/  LDL R160, [R1+0x30] ;  /* 0x0000300001a07983 */ /* 0x000f220000100800 */
[----:B------:R-:W-:-:S03]  /*1a60*/  FMUL.FTZ R224, R161, R224 ;  /* 0x000000e0a1e07220 */ /* 0x000fc60000410000 */
[----:B------:R-:W4:Y:S01]  /*1a70*/  LDL R161, [R1+0x34] ;  /* 0x0000340001a17983 */ /* 0x000f220000100800 */
[----:B--2---:R-:W-:-:S03]  /*1a80*/  FMUL.FTZ R210, R162, R210 ;  /* 0x000000d2a2d27220 */ /* 0x004fc60000410000 */
[----:B------:R-:W2:Y:S01]  /*1a90*/  LDL R162, [R1+0x14] ;  /* 0x0000140001a27983 */ /* 0x000ea20000100800 */
[--C-:B------:R-:W-:Y:S02]  /*1aa0*/  HADD2.F32 R208, -RZ, R201.reuse.H0_H0 ;  /* 0x200000c9ffd07230 */ /* 0x100fe40000004100 */
[----:B------:R-:W-:Y:S02]  /*1ab0*/  HADD2.F32 R207, -RZ, R201.H1_H1 ;  /* 0x300000c9ffcf7230 */ /* 0x000fe40000004100 */
[--C-:B------:R-:W-:Y:S02]  /*1ac0*/  HADD2.F32 R206, -RZ, R202.reuse.H0_H0 ;  /* 0x200000caffce7230 */ /* 0x100fe40000004100 */
[----:B------:R-:W-:Y:S02]  /*1ad0*/  HADD2.F32 R205, -RZ, R202.H1_H1 ;  /* 0x300000caffcd7230 */ /* 0x000fe40000004100 */
[--C-:B------:R-:W-:Y:S02]  /*1ae0*/  HADD2.F32 R202, -RZ, R8.reuse.H0_H0 ;  /* 0x20000008ffca7230 */ /* 0x100fe40000004100 */
[----:B------:R-:W-:-:S02]  /*1af0*/  HADD2.F32 R201, -RZ, R8.H1_H1 ;  /* 0x30000008ffc97230 */ /* 0x000fc40000004100 */
[----:B------:R-:W-:Y:S02]  /*1b00*/  FMUL.FTZ R8, R185, R198 ;  /* 0x000000c6b9087220 */ /* 0x000fe40000410000 */
[----:B------:R-:W2:Y:S01]  /*1b10*/  LDL R198, [R1+0x18] ;  /* 0x0000180001c67983 */ /* 0x000ea20000100800 */
[-C--:B------:R-:W-:Y:S01]  /*1b20*/  FFMA.FTZ R76, R174, R220.reuse, R76 ;  /* 0x000000dcae4c7223 */ /* 0x080fe2000001004c */
[----:B------:R-:W-:Y:S01]  /*1b30*/  FADD.FTZ R116, R116, R220 ;  /* 0x000000dc74747221 */ /* 0x000fe20000010000 */
[----:B------:R-:W-:Y:S01]  /*1b40*/  FMUL.FTZ R220, R211, R220 ;  /* 0x000000dcd3dc7220 */ /* 0x000fe20000410000 */
[----:B------:R-:W-:Y:S02]  /*1b50*/  FMUL.FTZ R211, R197, R237 ;  /* 0x000000edc5d37220 */ /* 0x000fe40000410000 */
[----:B------:R-:W2:Y:S01]  /*1b60*/  LDL R197, [R1+0x10] ;  /* 0x0000100001c57983 */ /* 0x000ea20000100800 */
[-C--:B------:R-:W-:Y:S01]  /*1b70*/  FFMA.FTZ R85, R25, R209.reuse, R85 ;  /* 0x000000d119557223 */ /* 0x080fe20000010055 */
[----:B------:R-:W-:Y:S01]  /*1b80*/  FADD.FTZ R109, R109, R209 ;  /* 0x000000d16d6d7221 */ /* 0x000fe20000010000 */
[----:B------:R-:W-:-:S02]  /*1b90*/  FMUL.FTZ R209, R165, R209 ;  /* 0x000000d1a5d17220 */ /* 0x000fc40000410000 */
[----:B------:R-:W2:Y:S01]  /*1ba0*/  LDL R165, [R1+0xc] ;  /* 0x00000c0001a57983 */ /* 0x000ea20000100800 */
[-C--:B------:R-:W-:Y:S01]  /*1bb0*/  FFMA.FTZ R86, R24, R208.reuse, R86 ;  /* 0x000000d018567223 */ /* 0x080fe20000010056 */
[----:B------:R-:W-:Y:S01]  /*1bc0*/  FADD.FTZ R110, R110, R208 ;  /* 0x000000d06e6e7221 */ /* 0x000fe20000010000 */
[----:B---3--:R-:W-:Y:S02]  /*1bd0*/  FMUL.FTZ R208, R164, R208 ;  /* 0x000000d0a4d07220 */ /* 0x008fe40000410000 */
[----:B------:R-:W3:Y:S01]  /*1be0*/  LDL R164, [R1+0x8] ;  /* 0x0000080001a47983 */ /* 0x000ee20000100800 */
[-C--:B------:R-:W-:Y:S01]  /*1bf0*/  FFMA.FTZ R87, R23, R207.reuse, R87 ;  /* 0x000000cf17577223 */ /* 0x080fe20000010057 */
[----:B------:R-:W-:Y:S01]  /*1c00*/  FADD.FTZ R111, R111, R207 ;  /* 0x000000cf6f6f7221 */ /* 0x000fe20000010000 */
[----:B----4-:R-:W-:Y:S02]  /*1c10*/  FMUL.FTZ R207, R163, R207 ;  /* 0x000000cfa3cf7220 */ /* 0x010fe40000410000 */
[----:B------:R-:W4:Y:S01]  /*1c20*/  LDL R163, [R1+0x4] ;  /* 0x0000040001a37983 */ /* 0x000f220000100800 */
[----:B------:R-:W-:Y:S01]  /*1c30*/  FADD.FTZ R105, R105, R205 ;  /* 0x000000cd69697221 */ /* 0x000fe20000010000 */
[----:B------:R-:W-:Y:S01]  /*1c40*/  FFMA.FTZ R145, R21, R205, R145 ;  /* 0x000000cd15917223 */ /* 0x000fe20000010091 */
[----:B------:R-:W-:Y:S01]  /*1c50*/  FMUL.FTZ R0, R185, R0 ;  /* 0x00000000b9007220 */ /* 0x000fe20000410000 */
[-C--:B------:R-:W-:Y:S01]  /*1c60*/  FMUL.FTZ R2, R2, R221.reuse ;  /* 0x000000dd02027220 */ /* 0x080fe20000410000 */
[----:B------:R-:W-:Y:S01]  /*1c70*/  FADD.FTZ R124, R124, R221 ;  /* 0x000000dd7c7c7221 */ /* 0x000fe20000010000 */
[----:B------:R-:W-:Y:S01]  /*1c80*/  FADD.FTZ R121, R121, R223 ;  /* 0x000000df79797221 */ /* 0x000fe20000010000 */
[----:B------:R-:W-:Y:S01]  /*1c90*/  FFMA.FTZ R68, R0, R221, R68 ;  /* 0x000000dd00447223 */ /* 0x000fe20000010044 */
[----:B------:R-:W-:Y:S01]  /*1ca0*/  FFMA.FTZ R73, R177, R223, R73 ;  /* 0x000000dfb1497223 */ /* 0x000fe20000010049 */
[----:B------:R-:W-:Y:S01]  /*1cb0*/  FMUL.FTZ R221, R212, R239 ;  /* 0x000000efd4dd7220 */ /* 0x000fe20000410000 */
[----:B------:R-:W-:Y:S01]  /*1cc0*/  FMUL.FTZ R223, R213, R223 ;  /* 0x000000dfd5df7220 */ /* 0x000fe20000410000 */
[----:B------:R-:W-:Y:S01]  /*1cd0*/  FMUL.FTZ R212, R160, R238 ;  /* 0x000000eea0d47220 */ /* 0x000fe20000410000 */
[----:B------:R-:W-:Y:S01]  /*1ce0*/  FFMA.FTZ R160, R0, R2, RZ ;  /* 0x0000000200a07223 */ /* 0x000fe200000100ff */
[----:B------:R-:W-:Y:S01]  /*1cf0*/  FMUL.FTZ R213, R161, R235 ;  /* 0x000000eba1d57220 */ /* 0x000fe20000410000 */
[----:B------:R-:W-:-:S02]  /*1d00*/  FADD.FTZ R161, RZ, R2 ;  /* 0x00000002ffa17221 */ /* 0x000fc40000010000 */
[----:B------:R-:W-:Y:S02]  /*1d10*/  FFMA.FTZ R160, R181, R227, R160 ;  /* 0x000000e3b5a07223 */ /* 0x000fe400000100a0 */
        /* <DEDUP_REMOVED lines=8> */
[----:B------:R-:W-:Y:S01]  /*1da0*/  FADD.FTZ R161, R161, R223 ;  /* 0x000000dfa1a17221 */ /* 0x000fe20000010000 */
[----:B--2---:R-:W-:Y:S02]  /*1db0*/  FMUL.FTZ R205, R162, R205 ;  /* 0x000000cda2cd7220 */ /* 0x004fe40000410000 */
[----:B------:R-:W2:Y:S01]  /*1dc0*/  LDL R162, [R1] ;  /* 0x0000000001a27983 */ /* 0x000ea20000100800 */
        /* <DEDUP_REMOVED lines=35> */
[----:B------:R-:W-:-:S02]  /*2000*/  HADD2.F32 R203, -RZ, R203.H1_H1 ;  /* 0x300000cbffcb7230 */ /* 0x000fc40000004100 */
[----:B------:R-:W-:Y:S01]  /*2010*/  FMUL.FTZ R19, R185, R19 ;  /* 0x00000013b9137220 */ /* 0x000fe20000410000 */
[----:B------:R-:W-:Y:S01]  /*2020*/  FADD.FTZ R106, R106, R204 ;  /* 0x000000cc6a6a7221 */ /* 0x000fe20000010000 */
[CC--:B------:R-:W-:Y:S01]  /*2030*/  FFMA.FTZ R146, R20.reuse, R204.reuse, R146 ;  /* 0x000000cc14927223 */ /* 0x0c0fe20000010092 */
        /* <DEDUP_REMOVED lines=8> */
[-C--:B------:R-:W-:Y:S01]  /*20c0*/  FFMA.FTZ R140, R18, R202.reuse, R140 ;  /* 0x000000ca128c7223 */ /* 0x080fe2000001008c */
[----:B------:R-:W-:Y:S01]  /*20d0*/  FADD.FTZ R100, R100, R202 ;  /* 0x000000ca64647221 */ /* 0x000fe20000010000 */
[----:B---3--:R-:W-:Y:S01]  /*20e0*/  FMUL.FTZ R202, R164, R202 ;  /* 0x000000caa4ca7220 */ /* 0x008fe20000410000 */
[----:B------:R-:W-:Y:S01]  /*20f0*/  FADD.FTZ R161, R161, R203 ;  /* 0x000000cba1a17221 */ /* 0x000fe20000010000 */
[----:B------:R-:W-:Y:S01]  /*2100*/  FFMA.FTZ R160, R19, R203, R160 ;  /* 0x000000cb13a07223 */ /* 0x000fe200000100a0 */
[-C--:B------:R-:W-:Y:S01]  /*2110*/  FFMA.FTZ R141, R17, R201.reuse, R141 ;  /* 0x000000c9118d7223 */ /* 0x080fe2000001008d */
[----:B------:R-:W-:Y:S01]  /*2120*/  FADD.FTZ R101, R101, R201 ;  /* 0x000000c965657221 */ /* 0x000fe20000010000 */
[----:B----4-:R-:W-:Y:S01]  /*2130*/  FMUL.FTZ R201, R163, R201 ;  /* 0x000000c9a3c97220 */ /* 0x010fe20000410000 */
[----:B------:R-:W-:Y:S01]  /*2140*/  FADD.FTZ R161, R161, R202 ;  /* 0x000000caa1a17221 */ /* 0x000fe20000010000 */
[----:B------:R-:W-:Y:S01]  /*2150*/  FFMA.FTZ R160, R18, R202, R160 ;  /* 0x000000ca12a07223 */ /* 0x000fe200000100a0 */
        /* <DEDUP_REMOVED lines=16> */
[----:B------:R-:W-:-:S02]  /*2260*/  HADD2.F32 R193, -RZ, R4.H0_H0 ;  /* 0x20000004ffc17230 */ /* 0x000fc40000004100 */
[----:B------:R-:W-:Y:S01]  /*2270*/  FADD.FTZ R99, R99, R192 ;  /* 0x000000c063637221 */ /* 0x000fe20000010000 */
[-C--:B------:R-:W-:Y:S01]  /*2280*/  FFMA.FTZ R139, R11, R192.reuse, R139 ;  /* 0x000000c00b8b7223 */ /* 0x080fe2000001008b */
[----:B------:R-:W-:Y:S01]  /*2290*/  FMUL.FTZ R192, R248, R192 ;  /* 0x000000c0f8c07220 */ /* 0x000fe20000410000 */
[----:B------:R-:W-:Y:S02]  /*22a0*/  HADD2.F32 R194, -RZ, R4.H1_H1 ;  /* 0x30000004ffc27230 */ /* 0x000fe40000004100 */
[-C--:B------:R-:W-:Y:S01]  /*22b0*/  FFMA.FTZ R132, R10, R193.reuse, R132 ;  /* 0x000000c10a847223 */ /* 0x080fe20000010084 */
[----:B------:R-:W-:Y:S01]  /*22c0*/  FADD.FTZ R92, R92, R193 ;  /* 0x000000c15c5c7221 */ /* 0x000fe20000010000 */
[----:B------:R-:W-:Y:S01]  /*22d0*/  FMUL.FTZ R193, R247, R193 ;  /* 0x000000c1f7c17220 */ /* 0x000fe20000410000 */
[-C--:B------:R-:W-:Y:S01]  /*22e0*/  FFMA.FTZ R133, R9, R194.reuse, R133 ;  /* 0x000000c209857223 */ /* 0x080fe20000010085 */
[----:B------:R-:W-:Y:S01]  /*22f0*/  FADD.FTZ R93, R93, R194 ;  /* 0x000000c25d5d7221 */ /* 0x000fe20000010000 */
[----:B------:R-:W-:Y:S01]  /*2300*/  FMUL.FTZ R194, R246, R194 ;  /* 0x000000c2f6c27220 */ /* 0x000fe20000410000 */
[----:B------:R-:W-:-:S02]  /*2310*/  HADD2.F32 R231, -RZ, R7.H0_H0 ;  /* 0x20000007ffe77230 */ /* 0x000fc40000004100 */
[----:B------:R-:W-:Y:S01]  /*2320*/  FFMA.FTZ R134, R8, R195, R134 ;  /* 0x000000c308867223 */ /* 0x000fe20000010086 */
[----:B------:R-:W-:Y:S02]  /*2330*/  HADD2.F32 R230, -RZ, R7.H1_H1 ;  /* 0x30000007ffe67230 */ /* 0x000fe40000004100 */
[----:B------:R-:W-:Y:S01]  /*2340*/  FMUL.FTZ R7, R185, R199 ;  /* 0x000000c7b9077220 */ /* 0x000fe20000410000 */
[----:B------:R-:W-:Y:S01]  /*2350*/  FADD.FTZ R94, R94, R195 ;  /* 0x000000c35e5e7221 */ /* 0x000fe20000010000 */
[----:B------:R-:W-:Y:S01]  /*2360*/  FMUL.FTZ R195, R245, R195 ;  /* 0x000000c3f5c37220 */ /* 0x000fe20000410000 */
[----:B------:R-:W-:Y:S01]  /*2370*/  FADD.FTZ R95, R95, R196 ;  /* 0x000000c45f5f7221 */ /* 0x000fe20000010000 */
[-C--:B------:R-:W-:Y:S01]  /*2380*/  FFMA.FTZ R135, R7, R196.reuse, R135 ;  /* 0x000000c407877223 */ /* 0x080fe20000010087 */
[----:B------:R-:W-:Y:S01]  /*2390*/  FMUL.FTZ R196, R244, R196 ;  /* 0x000000c4f4c47220 */ /* 0x000fe20000410000 */
[----:B------:R-:W-:Y:S01]  /*23a0*/  FMUL.FTZ R197, R243, R229 ;  /* 0x000000e5f3c57220 */ /* 0x000fe20000410000 */
[-C--:B------:R-:W-:Y:S01]  /*23b0*/  FMUL.FTZ R198, R242, R200.reuse ;  /* 0x000000c8f2c67220 */ /* 0x080fe20000410000 */
        /* <DEDUP_REMOVED lines=56> */
.L_x_10296:
[----:B------:R-:W-:Y:S05]  /*2740*/  BSYNC B0 ;  /* 0x0000000000007941 */ /* 0x000fea0003800000 */
.L_x_10294:
        /* <DEDUP_REMOVED lines=26> */
.L_x_10389:
        /* <DEDUP_REMOVED lines=13> */
[----:B--2---:R-:W-:-:S04]  /*29c0*/  LEA R163, R229, R163, 0x18 ;  /* 0x000000a3e5a37211 */ /* 0x004fc800078ec0ff */
[----:B------:R-:W-:Y:S01]  /*29d0*/  @!P0 LEA R164, R164, R163, 0x3 ;  /* 0x000000a3a4a48211 */ /* 0x000fe200078e18ff */
[----:B0-----:R-:W-:Y:S01]  /*29e0*/  @P5 IMAD R217, R217, R230, RZ ;  /* 0x000000e6d9d95224 */ /* 0x001fe200078e02ff */
[----:B------:R-:W-:-:S03]  /*29f0*/  LOP3.LUT R230, R232, 0x7f, RZ, 0xc0, !PT ;  /* 0x0000007fe8e67812 */ /* 0x000fc600078ec0ff */
        /* <DEDUP_REMOVED lines=34> */
.L_x_10299:
[----:B------:R-:W-:Y:S05]  /*2c20*/  BSYNC B0 ;  /* 0x0000000000007941 */ /* 0x000fea0003800000 */
.L_x_10298:
[----:B--2---:R-:W-:Y:S01]  /*2c30*/  @P5 FMUL.FTZ R161, R160, R161 ;  /* 0x000000a1a0a15220 */ /* 0x004fe20000410000 */
[----:B------:R-:W-:Y:S01]  /*2c40*/  @!P3 ISETP.NE.U32.AND P1, PT, R183, RZ, PT ;  /* 0x000000ffb700b20c */ /* 0x000fe20003f25070 */
[----:B------:R-:W-:Y:S01]  /*2c50*/  BSSY B0, `(.L_x_10300) ;  /* 0x000000d000007945 */ /* 0x000fe20003800000 */
[C---:B------:R-:W-:Y:S02]  /*2c60*/  @!P3 ISETP.NE.AND.EX P0, PT, R182.reuse, RZ, PT, P0 ;  /* 0x000000ffb600b20c */ /* 0x040fe40003f05300 */
[----:B------:R-:W-:Y:S02]  /*2c70*/  @P5 F2FP.F16.F32.PACK_AB R161, RZ, R161 ;  /* 0x000000a1ffa1523e */ /* 0x000fe400000000ff */
        /* <DEDUP_REMOVED lines=10> */
.L_x_10301:
[----:B------:R-:W-:Y:S05]  /*2d20*/  BSYNC B0 ;  /* 0x0000000000007941 */ /* 0x000fea0003800000 */
.L_x_10300:
        /* <DEDUP_REMOVED lines=10> */
.L_x_10303:
[----:B------:R-:W-:Y:S05]  /*2dd0*/  BSYNC B0 ;  /* 0x0000000000007941 */ /* 0x000fea0003800000 */
.L_x_10302:
[----:B------:R-:W0:Y:S01]  /*2de0*/  @P5 LDC R165, c[0x0][0x29c] ;  /* 0x0000a700ffa55b82 */ /* 0x000e220000000800 */
[----:B---3--:R-:W-:Y:S01]  /*2df0*/  @P5 FMUL.FTZ R164, R162, R164 ;  /* 0x000000a4a2a45220 */ /* 0x008fe20000410000 */
[C---:B------:R-:W-:Y:S01]  /*2e00*/  @!P3 ISETP.NE.U32.AND P1, PT, R183.reuse, RZ, PT ;  /* 0x000000ffb700b20c */ /* 0x040fe20003f25070 */
[----:B------:R-:W-:Y:S01]  /*2e10*/  BSSY B0, `(.L_x_10304) ;  /* 0x0000011000007945 */ /* 0x000fe20003800000 */
[----:B------:R-:W-:Y:S02]  /*2e20*/  @P5 F2FP.F16.F32.PACK_AB R163, RZ, R163 ;  /* 0x000000a3ffa3523e */ /* 0x000fe400000000ff */
[----:B------:R-:W-:Y:S02]  /*2e30*/  @P5 F2FP.F16.F32.PACK_AB R164, RZ, R164 ;  /* 0x000000a4ffa4523e */ /* 0x000fe400000000ff */
        /* <DEDUP_REMOVED lines=14> */
.L_x_10305:
[----:B------:R-:W-:Y:S05]  /*2f20*/  BSYNC B0 ;  /* 0x0000000000007941 */ /* 0x000fea0003800000 */
.L_x_10304:
        /* <DEDUP_REMOVED lines=10> */
.L_x_10307:
[----:B------:R-:W-:Y:S05]  /*2fd0*/  BSYNC B0 ;  /* 0x0000000000007941 */ /* 0x000fea0003800000 */
.L_x_10306:
[----:B------:R-:W0:Y:S01]  /*2fe0*/  @P5 LDC R164, c[0x0][0x29c] ;  /* 0x0000a700ffa45b82 */ /* 0x000e220000000800 */
[----:B-1----:R-:W-:Y:S01]  /*2ff0*/  @P5 FMUL.FTZ R229, R231, R229 ;  /* 0x000000e5e7e55220 */ /* 0x002fe20000410000 */
[----:B------:R-:W-:Y:S01]  /*3000*/  @!P3 ISETP.NE.U32.AND P0, PT, R183, RZ, PT ;  /* 0x000000ffb700b20c */ /* 0x000fe20003f05070 */
[----:B------:R-:W-:Y:S01]  /*3010*/  BSSY B0, `(.L_x_10308) ;  /* 0x000000e000007945 */ /* 0x000fe20003800000 */
[----:B------:R-:W-:Y:S02]  /*3020*/  @P5 F2FP.F16.F32.PACK_AB R165, RZ, R165 ;  /* 0x000000a5ffa5523e */ /* 0x000fe400000000ff */
[----:B------:R-:W-:Y:S02]  /*3030*/  @P5 F2FP.F16.F32.PACK_AB R229, RZ, R229 ;  /* 0x000000e5ffe5523e */ /* 0x000fe400000000ff */
        /* <DEDUP_REMOVED lines=11> */
.L_x_10309:
[----:B------:R-:W-:Y:S05]  /*30f0*/  BSYNC B0 ;  /* 0x0000000000007941 */ /* 0x000fea0003800000 */
.L_x_10308:
[----:B0-----:R-:W-:Y:S01]  /*3100*/  @P5 FMUL.FTZ R164, R230, R164 ;  /* 0x000000a4e6a45220 */ /* 0x001fe20000410000 */
[----:B------:R-:W-:Y:S01]  /*3110*/  @!P3 ISETP.NE.U32.AND P0, PT, R183, RZ, PT ;  /* 0x000000ffb700b20c */ /* 0x000fe20003f05070 */
[----:B------:R-:W-:Y:S03]  /*3120*/  BSSY B0, `(.L_x_10310) ;  /* 0x000000c000007945 */ /* 0x000fe60003800000 */
        /* <DEDUP_REMOVED lines=11> */
.L_x_10311:
[----:B------:R-:W-:Y:S05]  /*31e0*/  BSYNC B0 ;  /* 0x0000000000007941 */ /* 0x000fea0003800000 */
.L_x_10310:
        /* <DEDUP_REMOVED lines=13> */
[----:B------:R-:W-:-:S04]  /*32c0*/  @P5 F2FP.F16.F32.PACK_AB R164, RZ, R164 ;  /* 0x000000a4ffa4523e */ /* 0x000fc800000000ff */
        /* <DEDUP_REMOVED lines=16> */
.L_x_10313:
[----:B------:R-:W-:Y:S05]  /*33d0*/  BSYNC B0 ;  /* 0x0000000000007941 */ /* 0x000fea0003800000 */
.L_x_10312:
[C---:B0-----:R-:W-:Y:S01]  /*33e0*/  @P5 FMUL.FTZ R229, R230.reuse, R163 ;  /* 0x000000a3e6e55220 */ /* 0x041fe20000410000 */
[----:B------:R-:W-:Y:S01]  /*33f0*/  SEL R163, R230, R159, P1 ;  /* 0x0000009fe6a37207 */ /* 0x000fe20000800000 */
[----:B------:R-:W-:Y:S01]  /*3400*/  BSSY B0, `(.L_x_10314) ;  /* 0x0000015000007945 */ /* 0x000fe20003800000 */
[----:B------:R-:W-:Y:S02]  /*3410*/  @!P3 ISETP.NE.U32.AND P2, PT, R183, RZ, PT ;  /* 0x000000ffb700b20c */ /* 0x000fe40003f45070 */
[----:B------:R-:W-:Y:S01]  /*3420*/  @P5 F2FP.F16.F32.PACK_AB R229, RZ, R229 ;  /* 0x000000e5ffe5523e */ /* 0x000fe200000000ff */
        /* <DEDUP_REMOVED lines=18> */
.L_x_10315:
[----:B------:R-:W-:Y:S05]  /*3550*/  BSYNC B0 ;  /* 0x0000000000007941 */ /* 0x000fea0003800000 */
.L_x_10314:
[----:B0-----:R-:W-:Y:S01]  /*3560*/  @P5 FMUL.FTZ R161, R160, R161 ;  /* 0x000000a1a0a15220 */ /* 0x001fe20000410000 */
        /* <DEDUP_REMOVED lines=14> */
.L_x_10317:
[----:B------:R-:W-:Y:S05]  /*3650*/  BSYNC B0 ;  /* 0x0000000000007941 */ /* 0x000fea0003800000 */
.L_x_10316:
        /* <DEDUP_REMOVED lines=10> */
.L_x_10319:
[----:B------:R-:W-:Y:S05]  /*3700*/  BSYNC B0 ;  /* 0x0000000000007941 */ /* 0x000fea0003800000 */
.L_x_10318:
[----:B------:R-:W0:Y:S01]  /*3710*/  @P5 LDC R165, c[0x0][0x29c] ;  /* 0x0000a700ffa55b82 */ /* 0x000e220000000800 */
[----:B------:R-:W-:Y:S01]  /*3720*/  @P5 FMUL.FTZ R164, R162, R164 ;  /* 0x000000a4a2a45220 */ /* 0x000fe20000410000 */
        /* <DEDUP_REMOVED lines=18> */
.L_x_10321:
[----:B------:R-:W-:Y:S05]  /*3850*/  BSYNC B0 ;  /* 0x0000000000007941 */ /* 0x000fea0003800000 */
.L_x_10320:
        /* <DEDUP_REMOVED lines=10> */
.L_x_10323:
[----:B------:R-:W-:Y:S05]  /*3900*/  BSYNC B0 ;  /* 0x0000000000007941 */ /* 0x000fea0003800000 */
.L_x_10322:
        /* <DEDUP_REMOVED lines=17> */
.L_x_10325:
[----:B------:R-:W-:Y:S05]  /*3a20*/  BSYNC B0 ;  /* 0x0000000000007941 */ /* 0x000fea0003800000 */
.L_x_10324:
        /* <DEDUP_REMOVED lines=14> */
.L_x_10327:
[----:B------:R-:W-:Y:S05]  /*3b10*/  BSYNC B0 ;  /* 0x0000000000007941 */ /* 0x000fea0003800000 */
.L_x_10326:
        /* <DEDUP_REMOVED lines=25> */
.L_x_10329:
[----:B------:R-:W-:Y:S05]  /*3cb0*/  BSYNC B0 ;  /* 0x0000000000007941 */ /* 0x000fea0003800000 */
.L_x_10328:
        /* <DEDUP_REMOVED lines=11> */
[----:B------:R-:W-:Y:S01]  /*3d70*/  @P5 F2FP.F16.F32.PACK_AB R162, RZ, R162 ;  /* 0x000000a2ffa2523e */ /* 0x000fe200000000ff */
        /* <DEDUP_REMOVED lines=13> */
.L_x_10331:
[----:B------:R-:W-:Y:S05]  /*3e50*/  BSYNC B0 ;  /* 0x0000000000007941 */ /* 0x000fea0003800000 */
.L_x_10330:
        /* <DEDUP_REMOVED lines=10> */
.L_x_10333:
[----:B------:R-:W-:Y:S05]  /*3f00*/  BSYNC B0 ;  /* 0x0000000000007941 */ /* 0x000fea0003800000 */
.L_x_10332:
[----:B------:R-:W1:Y:S01]  /*3f10*/  @P5 LDC R164, c[0x0][0x29c] ;  /* 0x0000a700ffa45b82 */ /* 0x000e620000000800 */
[----:B0-----:R-:W-:Y:S01]  /*3f20*/  @P5 FMUL.FTZ R163, R161, R163 ;  /* 0x000000a3a1a35220 */ /* 0x001fe20000410000 */
[----:B------:R-:W-:Y:S01]  /*3f30*/  @P5 F2FP.F16.F32.PACK_AB R162, RZ, R162 ;  /* 0x000000a2ffa2523e */ /* 0x000fe200000000ff */
[----:B------:R-:W-:Y:S01]  /*3f40*/  BSSY B0, `(.L_x_10334) ;  /* 0x0000011000007945 */ /* 0x000fe20003800000 */
[C---:B------:R-:W-:Y:S02]  /*3f50*/  @!P3 ISETP.NE.U32.AND P6, PT, R183.reuse, RZ, PT ;  /* 0x000000ffb700b20c */ /* 0x040fe40003fc5070 */
[----:B------:R-:W-:Y:S02]  /*3f60*/  @P5 F2FP.F16.F32.PACK_AB R163, RZ, R163 ;  /* 0x000000a3ffa3523e */ /* 0x000fe400000000ff */
        /* <DEDUP_REMOVED lines=14> */
.L_x_10335:
[----:B------:R-:W-:Y:S05]  /*4050*/  BSYNC B0 ;  /* 0x0000000000007941 */ /* 0x000fea0003800000 */
.L_x_10334:
        /* <DEDUP_REMOVED lines=10> */
.L_x_10337:
[----:B------:R-:W-:Y:S05]  /*4100*/  BSYNC B0 ;  /* 0x0000000000007941 */ /* 0x000fea0003800000 */
.L_x_10336:
        /* <DEDUP_REMOVED lines=20> */
.L_x_10339:
[----:B------:R-:W-:Y:S05]  /*4250*/  BSYNC B0 ;  /* 0x0000000000007941 */ /* 0x000fea0003800000 */
.L_x_10338:
        /* <DEDUP_REMOVED lines=10> */
.L_x_10341:
[----:B------:R-:W-:Y:S05]  /*4300*/  BSYNC B0 ;  /* 0x0000000000007941 */ /* 0x000fea0003800000 */
.L_x_10340:
[----:B------:R-:W1:Y:S01]  /*4310*/  @P5 LDC R164, c[0x0][0x29c] ;  /* 0x0000a700ffa45b82 */ /* 0x000e620000000800 */
[----:B0-----:R-:W-:Y:S01]  /*4320*/  @P5 FMUL.FTZ R228, R229, R228 ;  /* 0x000000e4e5e45220 */ /* 0x001fe20000410000 */
[----:B------:R-:W-:Y:S01]  /*4330*/  @P5 F2FP.F16.F32.PACK_AB R165, RZ, R165 ;  /* 0x000000a5ffa5523e */ /* 0x000fe200000000ff */
[----:B------:R-:W-:Y:S01]  /*4340*/  BSSY B0, `(.L_x_10342) ;  /* 0x000000e000007945 */ /* 0x000fe20003800000 */
[----:B------:R-:W-:Y:S02]  /*4350*/  @!P3 ISETP.NE.U32.AND P2, PT, R183, RZ, PT ;  /* 0x000000ffb700b20c */ /* 0x000fe40003f45070 */
[----:B------:R-:W-:Y:S02]  /*4360*/  @P5 F2FP.F16.F32.PACK_AB R228, RZ, R228 ;  /* 0x000000e4ffe4523e */ /* 0x000fe400000000ff */
        /* <DEDUP_REMOVED lines=11> */
.L_x_10343:
[----:B------:R-:W-:Y:S05]  /*4420*/  BSYNC B0 ;  /* 0x0000000000007941 */ /* 0x000fea0003800000 */
.L_x_10342:
[----:B-1----:R-:W-:Y:S01]  /*4430*/  @P5 FMUL.FTZ R164, R228, R164 ;  /* 0x000000a4e4a45220 */ /* 0x002fe20000410000 */
[----:B------:R-:W-:Y:S01]  /*4440*/  @!P3 ISETP.NE.U32.AND P2, PT, R183, RZ, PT ;  /* 0x000000ffb700b20c */ /* 0x000fe20003f45070 */
[----:B------:R-:W-:Y:S01]  /*4450*/  BSSY B0, `(.L_x_10344) ;  /* 0x0000016000007945 */ /* 0x000fe20003800000 */
[----:B------:R-:W-:Y:S02]  /*4460*/  SEL R160, R160, R152, P1 ;  /* 0x00000098a0a07207 */ /* 0x000fe40000800000 */
[----:B------:R-:W-:Y:S02]  /*4470*/  @P5 F2FP.F16.F32.PACK_AB R164, RZ, R164 ;  /* 0x000000a4ffa4523e */ /* 0x000fe400000000ff */
        /* <DEDUP_REMOVED lines=19> */
.L_x_10345:
[----:B------:R-:W-:Y:S05]  /*45b0*/  BSYNC B0 ;  /* 0x0000000000007941 */ /* 0x000fea0003800000 */
.L_x_10344:
        /* <DEDUP_REMOVED lines=25> */
.L_x_10347:
[----:B------:R-:W-:Y:S05]  /*4750*/  BSYNC B0 ;  /* 0x0000000000007941 */ /* 0x000fea0003800000 */
.L_x_10346:
        /* <DEDUP_REMOVED lines=10> */
.L_x_10349:
[----:B------:R-:W-:Y:S05]  /*4800*/  BSYNC B0 ;  /* 0x0000000000007941 */ /* 0x000fea0003800000 */
.L_x_10348:
        /* <DEDUP_REMOVED lines=23> */
.L_x_10351:
[----:B------:R-:W-:Y:S05]  /*4980*/  BSYNC B0 ;  /* 0x0000000000007941 */ /* 0x000fea0003800000 */
.L_x_10350:
        /* <DEDUP_REMOVED lines=10> */
.L_x_10353:
[----:B------:R-:W-:Y:S05]  /*4a30*/  BSYNC B0 ;  /* 0x0000000000007941 */ /* 0x000fea0003800000 */
.L_x_10352:
[----:B0-----:R-:W-:Y:S01]  /*4a40*/  @P5 FMUL.FTZ R218, R163, R218 ;  /* 0x000000daa3da5220 */ /* 0x001fe20000410000 */
[----:B------:R-:W-:Y:S01]  /*4a50*/  @P5 F2FP.F16.F32.PACK_AB R228, RZ, R228 ;  /* 0x000000e4ffe4523e */ /* 0x000fe200000000ff */
[----:B------:R-:W-:Y:S01]  /*4a60*/  BSSY B0, `(.L_x_10354) ;  /* 0x000000f000007945 */ /* 0x000fe20003800000 */
[C---:B------:R-:W-:Y:S02]  /*4a70*/  @!P3 ISETP.NE.U32.AND P6, PT, R183.reuse, RZ, PT ;  /* 0x000000ffb700b20c */ /* 0x040fe40003fc5070 */
[----:B------:R-:W-:Y:S02]  /*4a80*/  @P5 F2FP.F16.F32.PACK_AB R218, RZ, R218 ;  /* 0x000000daffda523e */ /* 0x000fe400000000ff */
        /* <DEDUP_REMOVED lines=12> */
.L_x_10355:
[----:B------:R-:W-:Y:S05]  /*4b50*/  BSYNC B0 ;  /* 0x0000000000007941 */ /* 0x000fea0003800000 */
.L_x_10354:
        /* <DEDUP_REMOVED lines=12> */
.L_x_10357:
[----:B------:R-:W-:Y:S05]  /*4c20*/  BSYNC B0 ;  /* 0x0000000000007941 */ /* 0x000fea0003800000 */
.L_x_10356:
[----:B---3--:R-:W-:Y:S01]  /*4c30*/  @P5 FMUL.FTZ R165, R228, R165 ;  /* 0x000000a5e4a55220 */ /* 0x008fe20000410000 */
[----:B------:R-:W-:Y:S01]  /*4c40*/  @!P3 ISETP.NE.AND.EX P6, PT, R182, RZ, PT, P6 ;  /* 0x000000ffb600b20c */ /* 0x000fe20003fc5360 */
[----:B------:R-:W-:Y:S01]  /*4c50*/  BSSY B0, `(.L_x_10358) ;  /* 0x000000b000007945 */ /* 0x000fe20003800000 */
[----:B------:R-:W-:Y:S02]  /*4c60*/  @P5 F2FP.F16.F32.PACK_AB R164, RZ, R164 ;  /* 0x000000a4ffa4523e */ /* 0x000fe400000000ff */
[----:B------:R-:W-:Y:S02]  /*4c70*/  @P5 F2FP.F16.F32.PACK_AB R165, RZ, R165 ;  /* 0x000000a5ffa5523e */ /* 0x000fe400000000ff */
        /* <DEDUP_REMOVED lines=8> */
.L_x_10359:
[----:B------:R-:W-:Y:S05]  /*4d00*/  BSYNC B0 ;  /* 0x0000000000007941 */ /* 0x000fea0003800000 */
.L_x_10358:
[----:B------:R-:W-:Y:S01]  /*4d10*/  @P5 PRMT R150, R164, 0x7610, R150 ;  /* 0x00007610a4965816 */ /* 0x000fe20000000096 */
[----:B----4-:R-:W-:Y:S01]  /*4d20*/  @P5 FMUL.FTZ R230, R218, R230 ;  /* 0x000000e6dae65220 */ /* 0x010fe20000410000 */
[----:B------:R-:W-:Y:S01]  /*4d30*/  @!P3 ISETP.NE.U32.AND P2, PT, R183, RZ, PT ;  /* 0x000000ffb700b20c */ /* 0x000fe20003f45070 */
[----:B------:R-:W-:Y:S01]  /*4d40*/  BSSY B0, `(.L_x_10360) ;  /* 0x0000018000007945 */ /* 0x000fe20003800000 */
[----:B------:R-:W-:Y:S02]  /*4d50*/  @P5 PRMT R150, R150, 0x5410, R165 ;  /* 0x0000541096965816 */ /* 0x000fe400000000a5 */
[----:B------:R-:W0:Y:S01]  /*4d60*/  @P0 LDC.64 R164, c[0x0][0x308] ;  /* 0x0000c200ffa40b82 */ /* 0x000e220000000a00 */
[----:B------:R-:W-:Y:S02]  /*4d70*/  @P5 F2FP.F16.F32.PACK_AB R230, RZ, R230 ;  /* 0x000000e6ffe6523e */ /* 0x000fe400000000ff */
        /* <DEDUP_REMOVED lines=20> */
.L_x_10361:
[----:B------:R-:W-:Y:S05]  /*4ec0*/  BSYNC B0 ;  /* 0x0000000000007941 */ /* 0x000fea0003800000 */
.L_x_10360:
        /* <DEDUP_REMOVED lines=11> */
[----:B------:R-:W-:Y:S01]  /*4f80*/  @P5 F2FP.F16.F32.PACK_AB R162, RZ, R162 ;  /* 0x000000a2ffa2523e */ /* 0x000fe200000000ff */
        /* <DEDUP_REMOVED lines=14> */
.L_x_10363:
[----:B------:R-:W-:Y:S05]  /*5070*/  BSYNC B0 ;  /* 0x0000000000007941 */ /* 0x000fea0003800000 */
.L_x_10362:
        /* <DEDUP_REMOVED lines=11> */
.L_x_10365:
[----:B------:R-:W-:Y:S05]  /*5130*/  BSYNC B0 ;  /* 0x0000000000007941 */ /* 0x000fea0003800000 */
.L_x_10364:
[----:B------:R-:W-:Y:S01]  /*5140*/  @!P3 ISETP.NE.U32.AND P6, PT, R183, RZ, PT ;  /* 0x000000ffb700b20c */ /* 0x000fe20003fc5070 */
[----:B------:R-:W-:Y:S01]  /*5150*/  BSSY B0, `(.L_x_10366) ;  /* 0x000000d000007945 */ /* 0x000fe20003800000 */
[----:B------:R-:W-:Y:S01]  /*5160*/  @!P3 ISETP.NE.AND.EX P2, PT, R182, RZ, PT, P2 ;  /* 0x000000ffb600b20c */ /* 0x000fe20003f45320 */
        /* <DEDUP_REMOVED lines=11> */
.L_x_10367:
[----:B------:R-:W-:Y:S05]  /*5220*/  BSYNC B0 ;  /* 0x0000000000007941 */ /* 0x000fea0003800000 */
.L_x_10366:
        /* <DEDUP_REMOVED lines=10> */
.L_x_10369:
[----:B------:R-:W-:Y:S05]  /*52d0*/  BSYNC B0 ;  /* 0x0000000000007941 */ /* 0x000fea0003800000 */
.L_x_10368:
[----:B------:R-:W0:Y:S01]  /*52e0*/  @P5 LDC R229, c[0x0][0x29c] ;  /* 0x0000a700ffe55b82 */ /* 0x000e220000000800 */
[----:B------:R-:W-:Y:S01]  /*52f0*/  @!P3 ISETP.NE.U32.AND P2, PT, R183, RZ, PT ;  /* 0x000000ffb700b20c */ /* 0x000fe20003f45070 */
[----:B---3--:R-:W-:Y:S01]  /*5300*/  @P5 FMUL.FTZ R160, R228, R160 ;  /* 0x000000a0e4a05220 */ /* 0x008fe20000410000 */
[----:B------:R-:W-:Y:S01]  /*5310*/  BSSY B0, `(.L_x_10370) ;  /* 0x0000015000007945 */ /* 0x000fe20003800000 */
[----:B------:R-:W-:Y:S02]  /*5320*/  SEL R152, R164, R152, P1 ;  /* 0x00000098a4987207 */ /* 0x000fe40000800000 */
[----:B------:R-:W-:Y:S02]  /*5330*/  @!P3 ISETP.NE.AND.EX P2, PT, R182, RZ, PT, P2 ;  /* 0x000000ffb600b20c */ /* 0x000fe40003f45320 */
[----:B------:R-:W1:Y:S01]  /*5340*/  @P5 LDC R230, c[0x0][0x29c] ;  /* 0x0000a700ffe65b82 */ /* 0x000e620000000800 */
[----:B------:R-:W-:Y:S02]  /*5350*/  @P5 F2FP.F16.F32.PACK_AB R163, RZ, R163 ;  /* 0x000000a3ffa3523e */ /* 0x000fe400000000ff */
[----:B------:R-:W-:-:S02]  /*5360*/  @P5 F2FP.F16.F32.PACK_AB R162, RZ, R162 ;  /* 0x000000a2ffa2523e */ /* 0x000fc400000000ff */
[----:B------:R-:W-:Y:S02]  /*5370*/  @P5 F2FP.F16.F32.PACK_AB R161, RZ, R161 ;  /* 0x000000a1ffa1523e */ /* 0x000fe400000000ff */
[----:B------:R-:W-:Y:S01]  /*5380*/  @P5 F2FP.F16.F32.PACK_AB R160, RZ, R160 ;  /* 0x000000a0ffa0523e */ /* 0x000fe200000000ff */
        /* <DEDUP_REMOVED lines=13> */
.L_x_10371:
[----:B------:R-:W-:Y:S05]  /*5460*/  BSYNC B0 ;  /* 0x0000000000007941 */ /* 0x000fea0003800000 */
.L_x_10370:
[----:B------:R-:W-:Y:S01]  /*5470*/  @!P3 ISETP.NE.U32.AND P2, PT, R183, RZ, PT ;  /* 0x000000ffb700b20c */ /* 0x000fe20003f45070 */
[----:B------:R-:W-:Y:S01]  /*5480*/  BSSY B0, `(.L_x_10372) ;  /* 0x000000f000007945 */ /* 0x000fe20003800000 */
[C---:B------:R-:W-:Y:S01]  /*5490*/  SEL R156, R164.reuse, R156, P1 ;  /* 0x0000009ca49c7207 */ /* 0x040fe20000800000 */
[----:B0-----:R-:W-:Y:S01]  /*54a0*/  @P5 FMUL.FTZ R164, R164, R229 ;  /* 0x000000e5a4a45220 */ /* 0x001fe20000410000 */
[C---:B------:R-:W-:Y:S02]  /*54b0*/  @!P3 ISETP.NE.AND.EX P2, PT, R182.reuse, RZ, PT, P2 ;  /* 0x000000ffb600b20c */ /* 0x040fe40003f45320 */
[----:B------:R-:W-:Y:S02]  /*54c0*/  @P5 PRMT R148, R163, 0x7610, R148 ;  /* 0x00007610a3945816 */ /* 0x000fe40000000094 */
[----:B------:R-:W-:Y:S02]  /*54d0*/  @!P3 ISETP.NE.AND.EX P6, PT, R182, RZ, PT, P6 ;  /* 0x000000ffb600b20c */ /* 0x000fe40003fc5360 */
[----:B------:R-:W-:-:S02]  /*54e0*/  @P5 F2FP.F16.F32.PACK_AB R164, RZ, R164 ;  /* 0x000000a4ffa4523e */ /* 0x000fc400000000ff */
        /* <DEDUP_REMOVED lines=8> */
.L_x_10373:
[----:B------:R-:W-:Y:S05]  /*5570*/  BSYNC B0 ;  /* 0x0000000000007941 */ /* 0x000fea0003800000 */
.L_x_10372:
        /* <DEDUP_REMOVED lines=11> */
.L_x_10375:
[----:B------:R-:W-:Y:S05]  /*5630*/  BSYNC B0 ;  /* 0x0000000000007941 */ /* 0x000fea0003800000 */
.L_x_10374:
[----:B--2---:R-:W-:Y:S01]  /*5640*/  @P5 FMUL.FTZ R231, R163, R231 ;  /* 0x000000e7a3e75220 */ /* 0x004fe20000410000 */
[----:B------:R-:W-:Y:S01]  /*5650*/  @!P3 ISETP.NE.U32.AND P2, PT, R183, RZ, PT ;  /* 0x000000ffb700b20c */ /* 0x000fe20003f45070 */
[----:B------:R-:W-:Y:S01]  /*5660*/  BSSY B0, `(.L_x_10376) ;  /* 0x0000013000007945 */ /* 0x000fe20003800000 */
[----:B------:R-:W-:Y:S02]  /*5670*/  @P5 PRMT R149, R161, 0x7610, R149 ;  /* 0x00007610a1955816 */ /* 0x000fe40000000095 */
[----:B------:R-:W-:Y:S02]  /*5680*/  @P5 F2FP.F16.F32.PACK_AB R230, RZ, R230 ;  /* 0x000000e6ffe6523e */ /* 0x000fe400000000ff */
[----:B------:R-:W-:Y:S02]  /*5690*/  @P5 F2FP.F16.F32.PACK_AB R231, RZ, R231 ;  /* 0x000000e7ffe7523e */ /* 0x000fe400000000ff */
        /* <DEDUP_REMOVED lines=15> */
.L_x_10377:
[----:B------:R-:W-:Y:S05]  /*5790*/  BSYNC B0 ;  /* 0x0000000000007941 */ /* 0x000fea0003800000 */
.L_x_10376:
[----:B------:R-:W0:Y:S01]  /*57a0*/  @P5 LDC R161, c[0x0][0x29c] ;  /* 0x0000a700ffa15b82 */ /* 0x000e220000000800 */
[----:B------:R-:W-:Y:S02]  /*57b0*/  SEL R159, R160, R159, P1 ;  /* 0x0000009fa09f7207 */ /* 0x000fe40000800000 */
[----:B------:R-:W-:Y:S02]  /*57c0*/  @P0 IADD3 R184, R184, 0x200, RZ ;  /* 0x00000200b8b80810 */ /* 0x000fe40007ffe0ff */
[----:B------:R-:W-:Y:S02]  /*57d0*/  @P5 IADD3 R217, R217, 0x200, RZ ;  /* 0x00000200d9d95810 */ /* 0x000fe40007ffe0ff */
[----:B------:R-:W-:Y:S02]  /*57e0*/  IADD3 R186, R186, UR12, RZ ;  /* 0x0000000cbaba7c10 */ /* 0x000fe4000fffe0ff */
[----:B------:R-:W-:Y:S01]  /*57f0*/  SEL R166, RZ, 0x1, P4 ;  /* 0x00000001ffa67807 */ /* 0x000fe20002000000 */
[----:B0-----:R-:W-:-:S05]  /*5800*/  @P5 FMUL.FTZ R160, R160, R161 ;  /* 0x000000a1a0a05220 */ /* 0x001fca0000410000 */
[----:B------:R-:W-:-:S04]  /*5810*/  @P5 F2FP.F16.F32.PACK_AB R160, RZ, R160 ;  /* 0x000000a0ffa0523e */ /* 0x000fc800000000ff */
        /* <DEDUP_REMOVED lines=10> */
.L_x_10293:
        /* <DEDUP_REMOVED lines=32> */
.L_x_10297:
[----:B------:R-:W-:Y:S01]  /*5ac0*/  HFMA2.MMA R163, -RZ, RZ, 0, 9.5367431640625e-07 ;  /* 0x00000010ffa37435 */ /* 0x000fe200000001ff */
[----:B------:R-:W-:Y:S02]  /*5ad0*/  MOV R164, R217 ;  /* 0x000000d900a47202 */ /* 0x000fe40000000f00 */
[----:B------:R-:W-:Y:S02]  /*5ae0*/  MOV R161, 0x1f ;  /* 0x0000001f00a17802 */ /* 0x000fe40000000f00 */
[----:B------:R-:W-:-:S07]  /*5af0*/  MOV R160, 0xffffffff ;  /* 0xffffffff00a07802 */ /* 0x000fce0000000f00 */
[----:B-----5:R-:W-:Y:S05]  /*5b00*/  WARPSYNC.COLLECTIVE R160, `(.L_x_10379) ;  /* 0x00000000a0087348 */ /* 0x020fea0003c00000 */
[----:B------:R0:W1:Y:S02]  /*5b10*/  SHFL.DOWN P1, R230, R164, R163, R161 ;  /* 0x080000a3a4e67389 */ /* 0x00006400000200a1 */
[----:B01---5:R-:W-:Y:S01]  /*5b20*/  ENDCOLLECTIVE ;  /* 0x000000000000791b */ /* 0x023fe20003800000 */
.L_x_10379:
[----:B------:R-:W-:Y:S01]  /*5b30*/  MOV R164, R229 ;  /* 0x000000e500a47202 */ /* 0x000fe20000000f00 */
[----:B------:R-:W-:-:S07]  /*5b40*/  FADD.FTZ R217, R230, R217 ;  /* 0x000000d9e6d97221 */ /* 0x000fce0000010000 */
[----:B------:R-:W-:Y:S05]  /*5b50*/  WARPSYNC.COLLECTIVE R160, `(.L_x_10380) ;  /* 0x00000000a0087348 */ /* 0x000fea0003c00000 */
[----:B------:R0:W1:Y:S02]  /*5b60*/  SHFL.DOWN P1, R230, R164, R163, R161 ;  /* 0x080000a3a4e67389 */ /* 0x00006400000200a1 */
[----:B01----:R-:W-:Y:S01]  /*5b70*/  ENDCOLLECTIVE ;  /* 0x000000000000791b */ /* 0x003fe20003800000 */
.L_x_10380:
[----:B------:R-:W-:Y:S01]  /*5b80*/  HFMA2.MMA R163, -RZ, RZ, 0, 4.76837158203125e-07 ;  /* 0x00000008ffa37435 */ /* 0x000fe200000001ff */
[----:B------:R-:W-:Y:S01]  /*5b90*/  MOV R164, R217 ;  /* 0x000000d900a47202 */ /* 0x000fe20000000f00 */
[----:B------:R-:W-:-:S09]  /*5ba0*/  FADD.FTZ R229, R230, R229 ;  /* 0x000000e5e6e57221 */ /* 0x000fd20000010000 */
[----:B------:R-:W-:Y:S05]  /*5bb0*/  WARPSYNC.COLLECTIVE R160, `(.L_x_10381) ;  /* 0x00000000a0087348 */ /* 0x000fea0003c00000 */
[----:B------:R0:W1:Y:S02]  /*5bc0*/  SHFL.DOWN P1, R230, R164, R163, R161 ;  /* 0x080000a3a4e67389 */ /* 0x00006400000200a1 */
[----:B01----:R-:W-:Y:S01]  /*5bd0*/  ENDCOLLECTIVE ;  /* 0x000000000000791b */ /* 0x003fe20003800000 */
.L_x_10381:
[----:B------:R-:W-:Y:S01]  /*5be0*/  MOV R164, R229 ;  /* 0x000000e500a47202 */ /* 0x000fe20000000f00 */
[----:B------:R-:W-:-:S07]  /*5bf0*/  FADD.FTZ R217, R217, R230 ;  /* 0x000000e6d9d97221 */ /* 0x000fce0000010000 */
[----:B------:R-:W-:Y:S05]  /*5c00*/  WARPSYNC.COLLECTIVE R160, `(.L_x_10382) ;  /* 0x00000000a0087348 */ /* 0x000fea0003c00000 */
[----:B------:R0:W1:Y:S02]  /*5c10*/  SHFL.DOWN P1, R230, R164, R163, R161 ;  /* 0x080000a3a4e67389 */ /* 0x00006400000200a1 */
[----:B01----:R-:W-:Y:S01]  /*5c20*/  ENDCOLLECTIVE ;  /* 0x000000000000791b */ /* 0x003fe20003800000 */
.L_x_10382:
[----:B------:R-:W-:Y:S01]  /*5c30*/  HFMA2.MMA R163, -RZ, RZ, 0, 2.384185791015625e-07 ;  /* 0x00000004ffa37435 */ /* 0x000fe200000001ff */
[----:B------:R-:W-:Y:S01]  /*5c40*/  MOV R164, R217 ;  /* 0x000000d900a47202 */ /* 0x000fe20000000f00 */
[----:B------:R-:W-:-:S09]  /*5c50*/  FADD.FTZ R229, R229, R230 ;  /* 0x000000e6e5e57221 */ /* 0x000fd20000010000 */
[----:B------:R-:W-:Y:S05]  /*5c60*/  WARPSYNC.COLLECTIVE R160, `(.L_x_10383) ;  /* 0x00000000a0087348 */ /* 0x000fea0003c00000 */
[----:B------:R0:W1:Y:S02]  /*5c70*/  SHFL.DOWN P1, R230, R164, R163, R161 ;  /* 0x080000a3a4e67389 */ /* 0x00006400000200a1 */
[----:B01----:R-:W-:Y:S01]  /*5c80*/  ENDCOLLECTIVE ;  /* 0x000000000000791b */ /* 0x003fe20003800000 */
.L_x_10383:
[----:B------:R-:W-:Y:S02]  /*5c90*/  MOV R164, R229 ;  /* 0x000000e500a47202 */ /* 0x000fe40000000f00 */
[----:B------:R-:W-:-:S07]  /*5ca0*/  MOV R166, R230 ;  /* 0x000000e600a67202 */ /* 0x000fce0000000f00 */
[----:B------:R-:W-:Y:S05]  /*5cb0*/  WARPSYNC.COLLECTIVE R160, `(.L_x_10384) ;  /* 0x00000000a0087348 */ /* 0x000fea0003c00000 */
[----:B------:R0:W1:Y:S02]  /*5cc0*/  SHFL.DOWN P1, R230, R164, R163, R161 ;  /* 0x080000a3a4e67389 */ /* 0x00006400000200a1 */
[----:B01----:R-:W-:Y:S01]  /*5cd0*/  ENDCOLLECTIVE ;  /* 0x000000000000791b */ /* 0x003fe20003800000 */
.L_x_10384:
[----:B------:R-:W-:Y:S01]  /*5ce0*/  FADD.FTZ R166, R217, R166 ;  /* 0x000000a6d9a67221 */ /* 0x000fe20000010000 */
[----:B------:R-:W-:-:S04]  /*5cf0*/  HFMA2.MMA R163, -RZ, RZ, 0, 1.1920928955078125e-07 ;  /* 0x00000002ffa37435 */ /* 0x000fc800000001ff */
[----:B------:R-:W-:Y:S02]  /*5d00*/  MOV R164, R166 ;  /* 0x000000a600a47202 */ /* 0x000fe40000000f00 */
[----:B------:R-:W-:-:S07]  /*5d10*/  MOV R165, R230 ;  /* 0x000000e600a57202 */ /* 0x000fce0000000f00 */
[----:B------:R-:W-:Y:S05]  /*5d20*/  WARPSYNC.COLLECTIVE R160, `(.L_x_10385) ;  /* 0x00000000a0087348 */ /* 0x000fea0003c00000 */
[----:B------:R0:W1:Y:S02]  /*5d30*/  SHFL.DOWN P1, R230, R164, R163, R161 ;  /* 0x080000a3a4e67389 */ /* 0x00006400000200a1 */
[----:B01----:R-:W-:Y:S01]  /*5d40*/  ENDCOLLECTIVE ;  /* 0x000000000000791b */ /* 0x003fe20003800000 */
.L_x_10385:
[----:B------:R-:W-:-:S05]  /*5d50*/  FADD.FTZ R165, R229, R165 ;  /* 0x000000a5e5a57221 */ /* 0x000fca0000010000 */
[----:B------:R-:W-:Y:S01]  /*5d60*/  MOV R164, R165 ;  /* 0x000000a500a47202 */ /* 0x000fe20000000f00 */
[----:B------:R-:W-:-:S07]  /*5d70*/  FADD.FTZ R166, R166, R230 ;  /* 0x000000e6a6a67221 */ /* 0x000fce0000010000 */
[----:B------:R-:W-:Y:S05]  /*5d80*/  WARPSYNC.COLLECTIVE R160, `(.L_x_10386) ;  /* 0x00000000a0087348 */ /* 0x000fea0003c00000 */
[----:B------:R0:W1:Y:S02]  /*5d90*/  SHFL.DOWN P1, R230, R164, R163, R161 ;  /* 0x080000a3a4e67389 */ /* 0x00006400000200a1 */
[----:B01----:R-:W-:Y:S01]  /*5da0*/  ENDCOLLECTIVE ;  /* 0x000000000000791b */ /* 0x003fe20003800000 */
.L_x_10386:
[----:B------:R-:W-:Y:S01]  /*5db0*/  HFMA2.MMA R163, -RZ, RZ, 0, 5.9604644775390625e-08 ;  /* 0x00000001ffa37435 */ /* 0x000fe200000001ff */
[----:B------:R-:W-:Y:S01]  /*5dc0*/  MOV R164, R166 ;  /* 0x000000a600a47202 */ /* 0x000fe20000000f00 */
[----:B------:R-:W-:-:S09]  /*5dd0*/  FADD.FTZ R165, R165, R230 ;  /* 0x000000e6a5a57221 */ /* 0x000fd20000010000 */
[----:B------:R-:W-:Y:S05]  /*5de0*/  WARPSYNC.COLLECTIVE R160, `(.L_x_10387) ;  /* 0x00000000a0087348 */ /* 0x000fea0003c00000 */
[----:B------:R0:W1:Y:S02]  /*5df0*/  SHFL.DOWN P1, R230, R164, R163, R161 ;  /* 0x080000a3a4e67389 */ /* 0x00006400000200a1 */
[----:B01----:R-:W-:Y:S01]  /*5e00*/  ENDCOLLECTIVE ;  /* 0x000000000000791b */ /* 0x003fe20003800000 */
.L_x_10387:
[----:B------:R-:W-:Y:S02]  /*5e10*/  MOV R164, R165 ;  /* 0x000000a500a47202 */ /* 0x000fe40000000f00 */
[----:B------:R-:W-:-:S07]  /*5e20*/  MOV R217, R230 ;  /* 0x000000e600d97202 */ /* 0x000fce0000000f00 */
[----:B------:R-:W-:Y:S05]  /*5e30*/  WARPSYNC.COLLECTIVE R160, `(.L_x_10388) ;  /* 0x00000000a0087348 */ /* 0x000fea0003c00000 */
[----:B------:R0:W1:Y:S02]  /*5e40*/  SHFL.DOWN P1, R230, R164, R163, R161 ;  /* 0x080000a3a4e67389 */ /* 0x00006400000200a1 */
[----:B01----:R-:W-:Y:S01]  /*5e50*/  ENDCOLLECTIVE ;  /* 0x000000000000791b */ /* 0x003fe20003800000 */
.L_x_10388:
[----:B------:R-:W-:Y:S01]  /*5e60*/  MOV R161, R230 ;  /* 0x000000e600a17202 */ /* 0x000fe20000000f00 */
[----:B------:R-:W-:Y:S06]  /*5e70*/  BRA `(.L_x_10389) ;  /* 0xffffffc8009c7947 */ /* 0x000fec000383ffff */
.L_x_10390:
        /* <DEDUP_REMOVED lines=16> */
.L_x_16593:


//--------------------- .text._ZN10layer_norm13ln_bwd_kernelINS_13Kernel_traitsI6__halfS2_fS2_fjLj5120ELj1ELj1ELj4ELj16ENS_18Kernel_traits_baseILj5120ES2_S2_fS2_fjLj128EEEEELb0ELb1ELb0ELb0EEEvNS_9BwdParamsE --------------------------
	.section	.text._ZN10layer_norm13ln_bwd_kernelINS_13Kernel_traitsI6__halfS2_fS2_fjLj5120ELj1ELj1ELj4ELj16ENS_18Kernel_traits_baseILj5120ES2_S2_fS2_fjLj128EEEEELb0ELb1ELb0ELb0EEEvNS_9BwdParamsE,"ax",@progbits
	.align	128
        .global         _ZN10layer_norm13ln_bwd_kernelINS_13Kernel_traitsI6__halfS2_fS2_fjLj5120ELj1ELj1ELj4ELj16ENS_18Kernel_traits_baseILj5120ES2_S2_fS2_fjLj128EEEEELb0ELb1ELb0ELb0EEEvNS_9BwdParamsE
        .type           _ZN10layer_norm13ln_bwd_kernelINS_13Kernel_traitsI6__halfS2_fS2_fjLj5120ELj1ELj1ELj4ELj16ENS_18Kernel_traits_baseILj5120ES2_S2_fS2_fjLj128EEEEELb0ELb1ELb0ELb0EEEvNS_9BwdParamsE,@function
        .size           _ZN10layer_norm13ln_bwd_kernelINS_13Kernel_traitsI6__halfS2_fS2_fjLj5120ELj1ELj1ELj4ELj16ENS_18Kernel_traits_baseILj5120ES2_S2_fS2_fjLj128EEEEELb0ELb1ELb0ELb0EEEvNS_9BwdParamsE,(.L_x_16594 - _ZN10layer_norm13ln_bwd_kernelINS_13Kernel_traitsI6__halfS2_fS2_fjLj5120ELj1ELj1ELj4ELj16ENS_18Kernel_traits_baseILj5120ES2_S2_fS2_fjLj128EEEEELb0ELb1ELb0ELb0EEEvNS_9BwdParamsE)
        .other          _ZN10layer_norm13ln_bwd_kernelINS_13Kernel_traitsI6__halfS2_fS2_fjLj5120ELj1ELj1ELj4ELj16ENS_18Kernel_traits_baseILj5120ES2_S2_fS2_fjLj128EEEEELb0ELb1ELb0ELb0EEEvNS_9BwdParamsE,@"STO_CUDA_ENTRY STV_DEFAULT"
_ZN10layer_norm13ln_bwd_kernelINS_13Kernel_traitsI6__halfS2_fS2_fjLj5120ELj1ELj1ELj4ELj16ENS_18Kernel_traits_baseILj5120ES2_S2_fS2_fjLj128EEEEELb0ELb1ELb0ELb0EEEvNS_9BwdParamsE:
.text._ZN10layer_norm13ln_bwd_kernelINS_13Kernel_traitsI6__halfS2_fS2_fjLj5120ELj1ELj1ELj4ELj16ENS_18Kernel_traits_baseILj5120ES2_S2_fS2_fjLj128EEEEELb0ELb1ELb0ELb0EEEvNS_9BwdParamsE:
[----:B------:R-:W0:Y:S01]  /*0000*/  LDC R1, c[0x0][0x28] ;  /* 0x00000a00ff017b82 */ /* 0x000e220000000800 */
[----:B------:R-:W1:Y:S01]  /*0010*/  S2R R164, SR_TID.X ;  /* 0x0000000000a47919 */ /* 0x000e620000002100 */
[----:B------:R-:W-:Y:S01]  /*0020*/  ULDC UR4, c[0x0][0x218] ;  /* 0x0000860000047ab9 */ /* 0x000fe20000000800 */
[----:B0-----:R-:W-:-:S05]  /*0030*/  IADD3 R1, R1, -0x190, RZ ;  /* 0xfffffe7001017810 */ /* 0x001fca0007ffe0ff */
[----:B------:R-:W0:Y:S01]  /*0040*/  S2UR UR6, SR_CTAID.X ;  /* 0x00000000000679c3 */ /* 0x000e220000002500 */
[----:B------:R-:W-:Y:S01]  /*0050*/  MOV R44, UR4 ;  /* 0x00000004002c7c02 */ /* 0x000fe20008000f00 */
[----:B------:R-:W-:Y:S01]  /*0060*/  ULDC.64 UR4, c[0x0][0x208] ;  /* 0x0000820000047ab9 */ /* 0x000fe20000000a00 */
[----:B------:R-:W-:Y:S01]  /*0070*/  LOP3.LUT R2, R2, 0xfffffffd, RZ, 0xc0, !PT ;  /* 0xfffffffd02027812 */ /* 0x000fe200078ec0ff */
        /* <DEDUP_REMOVED lines=21> */
[----:B--2---:R-:W2:Y:S01]  /*01d0*/  @P4 LDC.64 R44, c[0x0][0x260] ;  /* 0x00009800ff2c4b82 */ /* 0x004ea20000000a00 */
[----:B------:R-:W-:-:S07]  /*01e0*/  @P4 LOP3.LUT R2, R2, 0x2, RZ, 0xfc, !PT ;  /* 0x0000000202024812 */ /* 0x000fce00078efcff */
[----:B------:R-:W3:Y:S01]  /*01f0*/  @P4 LDC.64 R46, c[0x0][0x278] ;  /* 0x00009e00ff2e4b82 */ /* 0x000ee20000000a00 */
[----:B------:R-:W-:-:S07]  /*0200*/  LOP3.LUT R2, R2, 0xfffffffb, RZ, 0xc0, !PT ;  /* 0xfffffffb02027812 */ /* 0x000fce00078ec0ff */
        /* <DEDUP_REMOVED lines=14> */
[----:B--2---:R-:W-:Y:S01]  /*02f0*/  @P1 IMAD.WIDE.U32 R56, R3, 0x10, R56 ;  /* 0x0000001003381825 */ /* 0x004fe200078e0038 */
[----:B0-----:R-:W-:Y:S01]  /*0300*/  LEA.HI R0, R164, UR6, RZ, 0x19 ;  /* 0x00000006a4007c11 */ /* 0x001fe2000f8fc8ff */
[----:B------:R-:W5:Y:S01]  /*0310*/  @P0 LDG.E.128 R36, desc[UR4][R52.64] ;  /* 0x0000000434240981 */ /* 0x000f62000c1e1d00 */
[----:B------:R-:W-:-:S04]  /*0320*/  @P3 LOP3.LUT R2, R2, 0x4, RZ, 0xfc, !PT ;  /* 0x0000000402023812 */ /* 0x000fc800078efcff */
[----:B------:R-:W0:Y:S01]  /*0330*/  @P3 LDC.64 R64, c[0x0][0x260] ;  /* 0x00009800ff403b82 */ /* 0x000e220000000a00 */
[C---:B---3--:R-:W-:Y:S01]  /*0340*/  @P1 IMAD.WIDE.U32 R58, R3.reuse, 0x10, R58 ;  /* 0x00000010033a1825 */ /* 0x048fe200078e003a */
[----:B------:R-:W-:Y:S01]  /*0350*/  @P1 IADD3 R3, R3, 0x80, RZ ;  /* 0x0000008003031810 */ /* 0x000fe20007ffe0ff */
[----:B------:R-:W5:Y:S05]  /*0360*/  @P0 LDG.E.128 R16, desc[UR4][R54.64] ;  /* 0x0000000436100981 */ /* 0x000f6a000c1e1d00 */
[----:B------:R-:W2:Y:S01]  /*0370*/  @P3 LDC.64 R66, c[0x0][0x278] ;  /* 0x00009e00ff423b82 */ /* 0x000ea20000000a00 */
        /* <DEDUP_REMOVED lines=8> */
[----:B------:R1:W5:Y:S01]  /*0400*/  @P2 LDG.E.128 R28, desc[UR4][R60.64] ;  /* 0x000000043c1c2981 */ /* 0x000362000c1e1d00 */
[----:B------:R-:W-:Y:S02]  /*0410*/  CS2R R158, SRZ ;  /* 0x00000000009e7805 */ /* 0x000fe4000001ff00 */
[----:B------:R-:W-:-:S02]  /*0420*/  CS2R R152, SRZ ;  /* 0x0000000000987805 */ /* 0x000fc4000001ff00 */
[----:B------:R-:W-:Y:S01]  /*0430*/  CS2R R154, SRZ ;  /* 0x00000000009a7805 */ /* 0x000fe2000001ff00 */
[----:B------:R3:W5:Y:S01]  /*0440*/  @P2 LDG.E.128 R8, desc[UR4][R62.64] ;  /* 0x000000043e082981 */ /* 0x000762000c1e1d00 */
[----:B0-----:R-:W-:-:S05]  /*0450*/  @P3 IMAD.WIDE.U32 R48, R3, 0x10, R64 ;  /* 0x0000001003303825 */ /* 0x001fca00078e0040 */
[----:B------:R0:W5:Y:S01]  /*0460*/  @P3 LDG.E.128 R24, desc[UR4][R48.64] ;  /* 0x0000000430183981 */ /* 0x000162000c1e1d00 */
[----:B--2---:R-:W-:-:S05]  /*0470*/  @P3 IMAD.WIDE.U32 R50, R3, 0x10, R66 ;  /* 0x0000001003323825 */ /* 0x004fca00078e0042 */
        /* <DEDUP_REMOVED lines=63> */
[----:B------:R-:W-:Y:S01]  /*0870*/  HADD2.F32 R41, -RZ, R41.H1_H1 ;  /* 0x30000029ff297230 */ /* 0x000fe20000004100 */
[----:B------:R-:W-:Y:S02]  /*0880*/  ISETP.NE.AND.EX P3, PT, RZ, UR7, PT, P3 ;  /* 0x00000007ff007c0c */ /* 0x000fe4000bf65330 */
[----:B------:R1:W-:Y:S04]  /*0890*/  STL [R1+0x188], R40 ;  /* 0x0001882801007387 */ /* 0x0003e80000100800 */
[----:B------:R2:W-:Y:S01]  /*08a0*/  STL [R1+0x184], R3 ;  /* 0x0001840301007387 */ /* 0x0005e20000100800 */
[----:B0-----:R-:W-:-:S03]  /*08b0*/  MOV R161, RZ ;  /* 0x000000ff00a17202 */ /* 0x001fc60000000f00 */
[----:B------:R0:W-:Y:S01]  /*08c0*/  STL [R1+0x180], R41 ;  /* 0x0001802901007387 */ /* 0x0001e20000100800 */
[--C-:B-1----:R-:W-:Y:S02]  /*08d0*/  HADD2.F32 R40, -RZ, R42.reuse.H0_H0 ;  /* 0x2000002aff287230 */ /* 0x102fe40000004100 */
[----:B--2---:R-:W-:-:S03]  /*08e0*/  HADD2.F32 R3, -RZ, R42.H1_H1 ;  /* 0x3000002aff037230 */ /* 0x004fc60000004100 */
[----:B------:R1:W-:Y:S01]  /*08f0*/  STL [R1+0x17c], R40 ;  /* 0x00017c2801007387 */ /* 0x0003e20000100800 */
[----:B0-----:R-:W-:-:S03]  /*0900*/  HADD2.F32 R41, -RZ, R43.H0_H0 ;  /* 0x2000002bff297230 */ /* 0x001fc60000004100 */
[----:B------:R0:W-:Y:S04]  /*0910*/  STL [R1+0x178], R3 ;  /* 0x0001780301007387 */ /* 0x0001e80000100800 */
[----:B------:R-:W-:Y:S01]  /*0920*/  STL [R1+0x174], R41 ;  /* 0x0001742901007387 */ /* 0x000fe20000100800 */
[----:B-1----:R-:W-:Y:S02]  /*0930*/  HADD2.F32 R40, -RZ, R43.H1_H1 ;  /* 0x3000002bff287230 */ /* 0x002fe40000004100 */
[----:B0-----:R-:W-:-:S03]  /*0940*/  HADD2.F32 R3, -RZ, R36.H0_H0 ;  /* 0x20000024ff037230 */ /* 0x001fc60000004100 */
[----:B------:R0:W-:Y:S01]  /*0950*/  STL [R1+0x170], R40 ;  /* 0x0001702801007387 */ /* 0x0001e20000100800 */
[----:B------:R-:W-:-:S03]  /*0960*/  HADD2.F32 R36, -RZ, R36.H1_H1 ;  /* 0x30000024ff247230 */ /* 0x000fc60000004100 */
[----:B------:R1:W-:Y:S04]  /*0970*/  STL [R1+0x16c], R3 ;  /* 0x00016c0301007387 */ /* 0x0003e80000100800 */
[----:B------:R2:W-:Y:S01]  /*0980*/  STL [R1+0x168], R36 ;  /* 0x0001682401007387 */ /* 0x0005e20000100800 */
[--C-:B0-----:R-:W-:Y:S02]  /*0990*/  HADD2.F32 R40, -RZ, R37.reuse.H0_H0 ;  /* 0x20000025ff287230 */ /* 0x101fe40000004100 */
[----:B-1----:R-:W-:-:S03]  /*09a0*/  HADD2.F32 R3, -RZ, R37.H1_H1 ;  /* 0x30000025ff037230 */ /* 0x002fc60000004100 */
[----:B------:R-:W-:Y:S01]  /*09b0*/  STL [R1+0x164], R40 ;  /* 0x0001642801007387 */ /* 0x000fe20000100800 */
[--C-:B------:R-:W-:Y:S02]  /*09c0*/  HADD2.F32 R37, -RZ, R38.reuse.H1_H1 ;  /* 0x30000026ff257230 */ /* 0x100fe40000004100 */
[----:B--2---:R-:W-:Y:S01]  /*09d0*/  HADD2.F32 R36, -RZ, R38.H0_H0 ;  /* 0x20000026ff247230 */ /* 0x004fe20000004100 */
        /* <DEDUP_REMOVED lines=12> */
[----:B------:R0:W-:Y:S01]  /*0aa0*/  STL [R1+0x148], R3 ;  /* 0x0001480301007387 */ /* 0x0001e20000100800 */
[----:B------:R-:W-:-:S03]  /*0ab0*/  HADD2.F32 R33, -RZ, R34.H1_H1 ;  /* 0x30000022ff217230 */ /* 0x000fc60000004100 */
[----:B------:R-:W-:Y:S04]  /*0ac0*/  STL [R1+0x144], R36 ;  /* 0x0001442401007387 */ /* 0x000fe80000100800 */
[----:B------:R1:W-:Y:S01]  /*0ad0*/  STL [R1+0x140], R32 ;  /* 0x0001402001007387 */ /* 0x0003e20000100800 */
[----:B0-----:R-:W-:-:S05]  /*0ae0*/  HADD2.F32 R3, -RZ, R34.H0_H0 ;  /* 0x20000022ff037230 */ /* 0x001fca0000004100 */
        /* <DEDUP_REMOVED lines=9> */
[----:B------:R-:W-:-:S03]  /*0b80*/  HADD2.F32 R28, -RZ, R29.H1_H1 ;  /* 0x3000001dff1c7230 */ /* 0x000fc60000004100 */
[----:B------:R-:W-:Y:S01]  /*0b90*/  STL [R1+0x128], R32 ;  /* 0x0001282001007387 */ /* 0x000fe20000100800 */
[----:B0-----:R-:W-:Y:S02]  /*0ba0*/  HADD2.F32 R3, -RZ, R29.H0_H0 ;  /* 0x2000001dff037230 */ /* 0x001fe40000004100 */
[----:B------:R-:W-:-:S03]  /*0bb0*/  HADD2.F32 R29, -RZ, R30.H0_H0 ;  /* 0x2000001eff1d7230 */ /* 0x000fc60000004100 */
        /* <DEDUP_REMOVED lines=13> */
[----:B------:R-:W-:Y:S04]  /*0c90*/  STL [R1+0x108], R28 ;  /* 0x0001081c01007387 */ /* 0x000fe80000100800 */
[----:B------:R1:W-:Y:S01]  /*0ca0*/  STL [R1+0x104], R24 ;  /* 0x0001041801007387 */ /* 0x0003e20000100800 */
[----:B0-----:R-:W-:Y:S02]  /*0cb0*/  HADD2.F32 R3, -RZ, R25.H1_H1 ;  /* 0x30000019ff037230 */ /* 0x001fe40000004100 */
[----:B------:R-:W-:-:S03]  /*0cc0*/  HADD2.F32 R25, -RZ, R26.H0_H0 ;  /* 0x2000001aff197230 */ /* 0x000fc60000004100 */
        /* <DEDUP_REMOVED lines=8> */
[----:B------:R-:W-:Y:S04]  /*0d50*/  STL [R1+0xf0], R25 ;  /* 0x0000f01901007387 */ /* 0x000fe80000100800 */
[----:B------:R-:W-:Y:S01]  /*0d60*/  STL [R1+0xec], R24 ;  /* 0x0000ec1801007387 */ /* 0x000fe20000100800 */
[----:B0-----:R-:W-:Y:S02]  /*0d70*/  HADD2.F32 R3, -RZ, R20.H1_H1 ;  /* 0x30000014ff037230 */ /* 0x001fe40000004100 */
[--C-:B------:R-:W-:Y:S02]  /*0d80*/  HADD2.F32 R20, -RZ, R21.reuse.H0_H0 ;  /* 0x20000015ff147230 */ /* 0x100fe40000004100 */
[----:B------:R-:W-:Y:S01]  /*0d90*/  HADD2.F32 R21, -RZ, R21.H1_H1 ;  /* 0x30000015ff157230 */ /* 0x000fe20000004100 */
        /* <DEDUP_REMOVED lines=13> */
[----:B------:R-:W-:Y:S04]  /*0e70*/  STL [R1+0xcc], R20 ;  /* 0x0000cc1401007387 */ /* 0x000fe80000100800 */
[----:B------:R1:W-:Y:S01]  /*0e80*/  STL [R1+0xc8], R16 ;  /* 0x0000c81001007387 */ /* 0x0003e20000100800 */
[--C-:B0-----:R-:W-:Y:S02]  /*0e90*/  HADD2.F32 R3, -RZ, R17.reuse.H0_H0 ;  /* 0x20000011ff037230 */ /* 0x101fe40000004100 */
[----:B------:R-:W-:-:S03]  /*0ea0*/  HADD2.F32 R17, -RZ, R17.H1_H1 ;  /* 0x30000011ff117230 */ /* 0x000fc60000004100 */
        /* <DEDUP_REMOVED lines=8> */
[----:B------:R-:W-:Y:S04]  /*0f30*/  STL [R1+0xb4], R17 ;  /* 0x0000b41101007387 */ /* 0x000fe80000100800 */
[----:B------:R1:W-:Y:S01]  /*0f40*/  STL [R1+0xb0], R16 ;  /* 0x0000b01001007387 */ /* 0x0003e20000100800 */
[--C-:B0-----:R-:W-:Y:S02]  /*0f50*/  HADD2.F32 R3, -RZ, R12.reuse.H0_H0 ;  /* 0x2000000cff037230 */ /* 0x101fe40000004100 */
[----:B------:R-:W-:-:S03]  /*0f60*/  HADD2.F32 R12, -RZ, R12.H1_H1 ;  /* 0x3000000cff0c7230 */ /* 0x000fc60000004100 */
[----:B------:R0:W-:Y:S01]  /*0f70*/  STL [R1+0xac], R3 ;  /* 0x0000ac0301007387 */ /* 0x0001e20000100800 */
[----:B-1----:R-:W-:-:S03]  /*0f80*/  HADD2.F32 R16, -RZ, R13.H0_H0 ;  /* 0x2000000dff107230 */ /* 0x002fc60000004100 */
        /* <DEDUP_REMOVED lines=24> */
[----:B------:R-:W-:Y:S04]  /*1110*/  STL [R1+0x78], R9 ;  /* 0x0000780901007387 */ /* 0x000fe80000100800 */
[----:B------:R1:W-:Y:S01]  /*1120*/  STL [R1+0x74], R8 ;  /* 0x0000740801007387 */ /* 0x0003e20000100800 */
[----:B0-----:R-:W-:-:S05]  /*1130*/  HADD2.F32 R3, -RZ, R11.H1_H1 ;  /* 0x3000000bff037230 */ /* 0x001fca0000004100 */
[----:B------:R0:W-:Y:S01]  /*1140*/  STL [R1+0x70], R3 ;  /* 0x0000700301007387 */ /* 0x0001e20000100800 */
[----:B-1----:R-:W-:-:S05]  /*1150*/  HADD2.F32 R8, -RZ, R4.H0_H0 ;  /* 0x20000004ff087230 */ /* 0x002fca0000004100 */
        /* <DEDUP_REMOVED lines=12> */
[----:B------:R2:W-:Y:S01]  /*1220*/  STL [R1+0x54], R5 ;  /* 0x0000540501007387 */ /* 0x0005e20000100800 */
[----:B0-----:R-:W-:Y:S01]  /*1230*/  HFMA2.MMA R3, -RZ, RZ, 0, 5.9604644775390625e-08 ;  /* 0x00000001ff037435 */ /* 0x001fe200000001ff */
[----:B-1----:R-:W-:-:S05]  /*1240*/  HADD2.F32 R4, -RZ, R7.H1_H1 ;  /* 0x30000007ff047230 */ /* 0x002fca0000004100 */
[----:B------:R2:W-:Y:S04]  /*1250*/  STL [R1+0x50], R4 ;  /* 0x0000500401007387 */ /* 0x0005e80000100800 */
[----:B------:R2:W-:Y:S02]  /*1260*/  STL.S16 [R1+0x44], R3 ;  /* 0x0000440301007387 */ /* 0x0005e40000100600 */
.L_x_10413:
[----:B------:R-:W0:Y:S01]  /*1270*/  @P3 LDC.64 R172, c[0x0][0x270] ;  /* 0x00009c00ffac3b82 */ /* 0x000e220000000a00 */
[----:B------:R-:W-:Y:S02]  /*1280*/  SHF.R.S32.HI R174, RZ, 0x1f, R0 ;  /* 0x0000001fffae7819 */ /* 0x000fe40000011400 */
[----:B------:R-:W-:-:S05]  /*1290*/  LOP3.LUT P5, RZ, R2, 0x2, RZ, 0xc0, !PT ;  /* 0x0000000202ff7812 */ /* 0x000fca00078ac0ff */
[----:B-1----:R-:W1:Y:S01]  /*12a0*/  LDC.64 R176, c[0x0][0x250] ;  /* 0x00009400ffb07b82 */ /* 0x002e620000000a00 */
[----:B------:R-:W-:-:S07]  /*12b0*/  MOV R175, UR13 ;  /* 0x0000000d00af7c02 */ /* 0x000fce0008000f00 */
[----:B------:R-:W3:Y:S01]  /*12c0*/  LDC.U8 R178, c[0x0][0x2a0] ;  /* 0x0000a800ffb27b82 */ /* 0x000ee20000000000 */
[----:B0-----:R-:W-:-:S04]  /*12d0*/  @P3 LEA R172, P4, R0, R172, 0x1 ;  /* 0x000000ac00ac3211 */ /* 0x001fc800078808ff */
[----:B------:R-:W-:-:S05]  /*12e0*/  @P3 LEA.HI.X R173, R0, R173, R174, 0x1, P4 ;  /* 0x000000ad00ad3211 */ /* 0x000fca00020f0cae */
[----:B------:R1:W4:Y:S02]  /*12f0*/  @P3 LDG.E.U16 R174, desc[UR4][R172.64] ;  /* 0x00000004acae3981 */ /* 0x000324000c1e1500 */
[----:B-1----:R-:W-:-:S05]  /*1300*/  IMAD.WIDE R172, R0, 0x4, R176 ;  /* 0x0000000400ac7825 */ /* 0x002fca00078e02b0 */
[----:B------:R0:W2:Y:S02]  /*1310*/  LDG.E R204, desc[UR4][R172.64] ;  /* 0x00000004accc7981 */ /* 0x0000a4000c1e1900 */
[----:B0-----:R-:W0:Y:S02]  /*1320*/  LDC.64 R172, c[0x0][0x258] ;  /* 0x00009600ffac7b82 */ /* 0x001e240000000a00 */
[----:B------:R1:W-:Y:S01]  /*1330*/  STL [R1+0x48], R175 ;  /* 0x000048af01007387 */ /* 0x0003e20000100800 */
        /* <DEDUP_REMOVED lines=16> */
[----:B------:R-:W-:Y:S01]  /*1440*/  MOV R224, R199 ;  /* 0x000000c700e07202 */ /* 0x000fe20000000f00 */
[----:B----4-:R-:W-:Y:S01]  /*1450*/  @P3 HADD2.F32 R198, -RZ, R174.H0_H0 ;  /* 0x200000aeffc63230 */ /* 0x010fe20000004100 */
        /* <DEDUP_REMOVED lines=11> */
[----:B------:R-:W5:Y:S04]  /*1510*/  @P4 LDG.E.128 R40, desc[UR4][R172.64] ;  /* 0x00000004ac284981 */ /* 0x000f68000c1e1d00 */
[----:B------:R1:W5:Y:S01]  /*1520*/  @P4 LDG.E.128 R36, desc[UR4][R172.64+0x10] ;  /* 0x00001004ac244981 */ /* 0x000362000c1e1d00 */
[----:B------:R-:W-:-:S04]  /*1530*/  LEA R180, P4, R199, UR10, 0x5 ;  /* 0x0000000ac7b47c11 */ /* 0x000fc8000f8828ff */
[----:B------:R-:W-:-:S05]  /*1540*/  LEA.HI.X R181, R199, UR11, RZ, 0x5, P4 ;  /* 0x0000000bc7b57c11 */ /* 0x000fca000a0f2cff */
[----:B------:R-:W1:Y:S01]  /*1550*/  LDG.E.128 R172, desc[UR4][R180.64] ;  /* 0x00000004b4ac7981 */ /* 0x000e62000c1e1d00 */
[----:B0-----:R-:W-:-:S06]  /*1560*/  IMAD.WIDE.U32 R176, R199, 0x10, R176 ;  /* 0x00000010c7b07825 */ /* 0x001fcc00078e00b0 */
[----:B------:R-:W2:Y:S04]  /*1570*/  LDG.E.128 R176, desc[UR4][R176.64] ;  /* 0x00000004b0b07981 */ /* 0x000ea8000c1e1d00 */
[----:B------:R-:W3:Y:S01]  /*1580*/  LDG.E.128 R180, desc[UR4][R180.64+0x10] ;  /* 0x00001004b4b47981 */ /* 0x000ee2000c1e1d00 */
[----:B-1----:R-:W-:-:S04]  /*1590*/  FADD.FTZ R172, -R204, R172 ;  /* 0x000000acccac7221 */ /* 0x002fc80000010100 */
[----:B-----5:R-:W-:Y:S02]  /*15a0*/  FMUL.FTZ R200, R197, R172 ;  /* 0x000000acc5c87220 */ /* 0x020fe40000410000 */
[----:B------:R-:W4:Y:S01]  /*15b0*/  LDL R172, [R1+0x17c] ;  /* 0x00017c0001ac7983 */ /* 0x000f220000100800 */
[--C-:B--2---:R-:W-:Y:S02]  /*15c0*/  HADD2.F32 R201, -RZ, R176.reuse.H0_H0 ;  /* 0x200000b0ffc97230 */ /* 0x104fe40000004100 */
[C---:B------:R-:W-:Y:S01]  /*15d0*/  FADD.FTZ R174, -R204.reuse, R174 ;  /* 0x000000aeccae7221 */ /* 0x040fe20000010100 */
[----:B------:R-:W-:Y:S02]  /*15e0*/  HADD2.F32 R176, -RZ, R176.H1_H1 ;  /* 0x300000b0ffb07230 */ /* 0x000fe40000004100 */
[C---:B------:R-:W-:Y:S01]  /*15f0*/  FADD.FTZ R173, -R204.reuse, R173 ;  /* 0x000000adccad7221 */ /* 0x040fe20000010100 */
[--C-:B------:R-:W-:Y:S02]  /*1600*/  HADD2.F32 R214, -RZ, R177.reuse.H0_H0 ;  /* 0x200000b1ffd67230 */ /* 0x100fe40000004100 */
[----:B---3--:R-:W-:Y:S01]  /*1610*/  FADD.FTZ R180, -R204, R180 ;  /* 0x000000b4ccb47221 */ /* 0x008fe20000010100 */
[----:B------:R-:W-:-:S02]  /*1620*/  HADD2.F32 R177, -RZ, R177.H1_H1 ;  /* 0x300000b1ffb17230 */ /* 0x000fc40000004100 */
[C---:B------:R-:W-:Y:S01]  /*1630*/  FMUL.FTZ R226, R197.reuse, R174 ;  /* 0x000000aec5e27220 */ /* 0x040fe20000410000 */
[----:B------:R-:W-:Y:S01]  /*1640*/  FADD.FTZ R175, -R204, R175 ;  /* 0x000000afccaf7221 */ /* 0x000fe20000010100 */
[----:B------:R-:W-:Y:S02]  /*1650*/  HADD2.F32 R215, -RZ, R178.H0_H0 ;  /* 0x200000b2ffd77230 */ /* 0x000fe40000004100 */
[----:B------:R-:W-:Y:S01]  /*1660*/  FMUL.FTZ R227, R197, R173 ;  /* 0x000000adc5e37220 */ /* 0x000fe20000410000 */
[----:B------:R-:W-:Y:S01]  /*1670*/  FMUL.FTZ R174, R219, R176 ;  /* 0x000000b0dbae7220 */ /* 0x000fe20000410000 */
[----:B------:R-:W-:Y:S01]  /*1680*/  FADD.FTZ R120, R120, R201 ;  /* 0x000000c978787221 */ /* 0x000fe20000010000 */
[-C--:B------:R-:W-:Y:S01]  /*1690*/  FFMA.FTZ R160, R200, R201.reuse, R160 ;  /* 0x000000c9c8a07223 */ /* 0x080fe200000100a0 */
[----:B------:R-:W-:Y:S01]  /*16a0*/  FMUL.FTZ R219, R197, R180 ;  /* 0x000000b4c5db7220 */ /* 0x000fe20000410000 */
[----:B------:R-:W-:Y:S01]  /*16b0*/  FMUL.FTZ R201, R225, R201 ;  /* 0x000000c9e1c97220 */ /* 0x000fe20000410000 */
[----:B----4-:R-:W-:Y:S01]  /*16c0*/  FMUL.FTZ R217, R217, R214 ;  /* 0x000000d6d9d97220 */ /* 0x010fe20000410000 */
[----:B------:R-:W-:Y:S01]  /*16d0*/  FMUL.FTZ R224, R218, R177 ;  /* 0x000000b1dae07220 */ /* 0x000fe20000410000 */
[----:B------:R-:W-:Y:S01]  /*16e0*/  FADD.FTZ R121, R121, R176 ;  /* 0x000000b079797221 */ /* 0x000fe20000010000 */
[----:B------:R-:W-:Y:S01]  /*16f0*/  FFMA.FTZ R161, R227, R176, R161 ;  /* 0x000000b0e3a17223 */ /* 0x000fe200000100a1 */
[----:B------:R-:W-:Y:S01]  /*1700*/  FMUL.FTZ R225, R197, R175 ;  /* 0x000000afc5e17220 */ /* 0x000fe20000410000 */
[----:B------:R0:W-:Y:S01]  /*1710*/  STL [R1+0x30], R174 ;  /* 0x000030ae01007387 */ /* 0x0001e20000100800 */
[----:B------:R-:W-:Y:S01]  /*1720*/  FADD.FTZ R116, R116, R215 ;  /* 0x000000d774747221 */ /* 0x000fe20000010000 */
[----:B------:R-:W-:-:S02]  /*1730*/  FFMA.FTZ R156, R219, R215, R156 ;  /* 0x000000d7db9c7223 */ /* 0x000fc4000001009c */
[----:B------:R-:W2:Y:S04]  /*1740*/  LDL R175, [R1+0x178] ;  /* 0x0001780001af7983 */ /* 0x000ea80000100800 */
[----:B------:R1:W-:Y:S04]  /*1750*/  STL [R1+0x2c], R217 ;  /* 0x00002cd901007387 */ /* 0x0003e80000100800 */
[----:B------:R3:W-:Y:S04]  /*1760*/  STL [R1+0x28], R224 ;  /* 0x000028e001007387 */ /* 0x0007e80000100800 */
[----:B------:R-:W4:Y:S01]  /*1770*/  LDL R173, [R1+0x174] ;  /* 0x0001740001ad7983 */ /* 0x000f220000100800 */
[----:B------:R-:W-:Y:S01]  /*1780*/  FMUL.FTZ R176, R172, R215 ;  /* 0x000000d7acb07220 */ /* 0x000fe20000410000 */
[----:B------:R-:W-:Y:S01]  /*1790*/  FADD.FTZ R172, RZ, R201 ;  /* 0x000000c9ffac7221 */ /* 0x000fe20000010000 */
[----:B------:R-:W-:-:S03]  /*17a0*/  FFMA.FTZ R215, R200, R201, RZ ;  /* 0x000000c9c8d77223 */ /* 0x000fc600000100ff */
[----:B------:R1:W-:Y:S01]  /*17b0*/  STL [R1+0x24], R176 ;  /* 0x000024b001007387 */ /* 0x0003e20000100800 */
[----:B------:R-:W-:Y:S01]  /*17c0*/  FADD.FTZ R172, R172, R174 ;  /* 0x000000aeacac7221 */ /* 0x000fe20000010000 */
[----:B------:R-:W-:Y:S02]  /*17d0*/  FFMA.FTZ R215, R227, R174, R215 ;  /* 0x000000aee3d77223 */ /* 0x000fe400000100d7 */
[----:B0-----:R-:W3:Y:S01]  /*17e0*/  LDL R174, [R1+0x170] ;  /* 0x0001700001ae7983 */ /* 0x001ee20000100800 */
[----:B------:R-:W-:Y:S01]  /*17f0*/  FADD.FTZ R182, -R204, R182 ;  /* 0x000000b6ccb67221 */ /* 0x000fe20000010100 */
[----:B------:R-:W-:Y:S01]  /*1800*/  FADD.FTZ R172, R172, R217 ;  /* 0x000000d9acac7221 */ /* 0x000fe20000010000 */
[----:B------:R-:W-:Y:S02]  /*1810*/  HADD2.F32 R178, -RZ, R178.H1_H1 ;  /* 0x300000b2ffb27230 */ /* 0x000fe40000004100 */
[----:B------:R-:W-:Y:S01]  /*1820*/  FFMA.FTZ R215, R226, R217, R215 ;  /* 0x000000d9e2d77223 */ /* 0x000fe200000100d7 */
[----:B------:R-:W-:-:S02]  /*1830*/  HADD2.F32 R216, -RZ, R179.H0_H0 ;  /* 0x200000b3ffd87230 */ /* 0x000fc40000004100 */
[----:B-1----:R-:W-:Y:S01]  /*1840*/  FMUL.FTZ R217, R197, R182 ;  /* 0x000000b6c5d97220 */ /* 0x002fe20000410000 */
[----:B------:R-:W-:Y:S02]  /*1850*/  HADD2.F32 R179, -RZ, R179.H1_H1 ;  /* 0x300000b3ffb37230 */ /* 0x000fe40000004100 */
[----:B------:R-:W-:Y:S01]  /*1860*/  FADD.FTZ R172, R172, R224 ;  /* 0x000000e0acac7221 */ /* 0x000fe20000010000 */
[----:B------:R-:W-:Y:S01]  /*1870*/  FADD.FTZ R118, R118, R216 ;  /* 0x000000d876767221 */ /* 0x000fe20000010000 */
[----:B------:R-:W-:Y:S01]  /*1880*/  FFMA.FTZ R158, R217, R216, R158 ;  /* 0x000000d8d99e7223 */ /* 0x000fe2000001009e */
[----:B--2---:R-:W-:-:S05]  /*1890*/  FMUL.FTZ R175, R175, R178 ;  /* 0x000000b2afaf7220 */ /* 0x004fca0000410000 */
[----:B------:R0:W-:Y:S01]  /*18a0*/  STL [R1+0x20], R175 ;  /* 0x000020af01007387 */ /* 0x0001e20000100800 */
[----:B----4-:R-:W-:Y:S01]  /*18b0*/  FMUL.FTZ R173, R173, R216 ;  /* 0x000000d8adad7220 */ /* 0x010fe20000410000 */
[----:B------:R-:W-:-:S04]  /*18c0*/  FADD.FTZ R216, R172, R176 ;  /* 0x000000b0acd87221 */ /* 0x000fc80000010000 */
[----:B------:R0:W-:Y:S01]  /*18d0*/  STL [R1+0x1c], R173 ;  /* 0x00001cad01007387 */ /* 0x0001e20000100800 */
[----:B------:R-:W-:Y:S01]  /*18e0*/  FADD.FTZ R181, -R204, R181 ;  /* 0x000000b5ccb57221 */ /* 0x000fe20000010100 */
[----:B------:R-:W-:-:S03]  /*18f0*/  FFMA.FTZ R215, R225, R224, R215 ;  /* 0x000000e0e1d77223 */ /* 0x000fc600000100d7 */
[----:B------:R-:W-:Y:S01]  /*1900*/  FMUL.FTZ R218, R197, R181 ;  /* 0x000000b5c5da7220 */ /* 0x000fe20000410000 */
[----:B------:R-:W-:Y:S01]  /*1910*/  FFMA.FTZ R215, R219, R176, R215 ;  /* 0x000000b0dbd77223 */ /* 0x000fe200000100d7 */
[----:B------:R-:W-:Y:S01]  /*1920*/  FADD.FTZ R183, -R204, R183 ;  /* 0x000000b7ccb77221 */ /* 0x000fe20000010100 */
[----:B------:R-:W-:Y:S02]  /*1930*/  FADD.FTZ R216, R216, R175 ;  /* 0x000000afd8d87221 */ /* 0x000fe40000010000 */
        /* <DEDUP_REMOVED lines=12> */
[----:B---3--:R-:W-:Y:S01]  /*1a00*/  IADD3 R224, R199, 0x80, RZ ;  /* 0x00000080c7e07810 */ /* 0x008fe20007ffe0ff */
[----:B------:R-:W-:-:S05]  /*1a10*/  FMUL.FTZ R172, R174, R179 ;  /* 0x000000b3aeac7220 */ /* 0x000fca0000410000 */
[----:B------:R0:W-:Y:S01]  /*1a20*/  STL [R1+0x18], R172 ;  /* 0x000018ac01007387 */ /* 0x0001e20000100800 */
[----:B------:R-:W-:Y:S01]  /*1a30*/  FADD.FTZ R216, R216, R172 ;  /* 0x000000acd8d87221 */ /* 0x000fe20000010000 */
[----:B------:R-:W-:-:S07]  /*1a40*/  FFMA.FTZ R215, R214, R172, R215 ;  /* 0x000000acd6d77223 */ /* 0x000fce00000100d7 */
.L_x_10393:
[----:B------:R-:W-:Y:S05]  /*1a50*/  BSYNC B0 ;  /* 0x0000000000007941 */ /* 0x000fea0003800000 */
.L_x_10392:
[----:B------:R-:W-:Y:S04]  /*1a60*/  BSSY B0, `(.L_x_10394) ;  /* 0x000005f000007945 */ /* 0x000fe80003800000 */
[----:B------:R-:W-:Y:S05]  /*1a70*/  @!P0 BRA `(.L_x_10395) ;  /* 0x0000000400748947 */ /* 0x000fea0003800000 */
[----:B------:R-:W-:Y:S01]  /*1a80*/  ISETP.NE.U32.AND P4, PT, RZ, UR8, PT ;  /* 0x00000008ff007c0c */ /* 0x000fe2000bf85070 */
[----:B------:R-:W1:Y:S01]  /*1a90*/  LDC.64 R176, c[0x0][0x2b8] ;  /* 0x0000ae00ffb07b82 */ /* 0x000e620000000a00 */
[----:B------:R-:W2:Y:S02]  /*1aa0*/  LDL R212, [R1+0x16c] ;  /* 0x00016c0001d47983 */ /* 0x000ea40000100800 */
[----:B------:R-:W-:Y:S02]  /*1ab0*/  ISETP.NE.AND.EX P4, PT, RZ, UR9, PT, P4 ;  /* 0x00000009ff007c0c */ /* 0x000fe4000bf85340 */
[----:B------:R-:W3:Y:S04]  /*1ac0*/  LDL R211, [R1+0x168] ;  /* 0x0001680001d37983 */ /* 0x000ee80000100800 */
[----:B------:R-:W4:Y:S07]  /*1ad0*/  LDL R210, [R1+0x164] ;  /* 0x0001640001d27983 */ /* 0x000f2e0000100800 */
[----:B0-----:R-:W-:-:S04]  /*1ae0*/  @P4 LEA R172, P5, R224, UR8, 0x5 ;  /* 0x00000008e0ac4c11 */ /* 0x001fc8000f8a28ff */
[----:B------:R-:W-:-:S05]  /*1af0*/  @P4 LEA.HI.X R173, R224, UR9, RZ, 0x5, P5 ;  /* 0x00000009e0ad4c11 */ /* 0x000fca000a8f2cff */
[----:B------:R-:W5:Y:S04]  /*1b00*/  @P4 LDG.E.128 R32, desc[UR4][R172.64] ;  /* 0x00000004ac204981 */ /* 0x000f68000c1e1d00 */
[----:B------:R0:W5:Y:S01]  /*1b10*/  @P4 LDG.E.128 R28, desc[UR4][R172.64+0x10] ;  /* 0x00001004ac1c4981 */ /* 0x000162000c1e1d00 */
[C---:B------:R-:W-:Y:S01]  /*1b20*/  LEA R180, P4, R224.reuse, UR10, 0x5 ;  /* 0x0000000ae0b47c11 */ /* 0x040fe2000f8828ff */
[----:B-1----:R-:W-:-:S03]  /*1b30*/  IMAD.WIDE.U32 R176, R224, 0x10, R176 ;  /* 0x00000010e0b07825 */ /* 0x002fc600078e00b0 */
[----:B------:R-:W-:-:S03]  /*1b40*/  LEA.HI.X R181, R224, UR11, RZ, 0x5, P4 ;  /* 0x0000000be0b57c11 */ /* 0x000fc6000a0f2cff */
[----:B------:R-:W2:Y:S04]  /*1b50*/  LDG.E.128 R176, desc[UR4][R176.64] ;  /* 0x00000004b0b07981 */ /* 0x000ea8000c1e1d00 */
[----:B------:R-:W0:Y:S04]  /*1b60*/  LDG.E.128 R172, desc[UR4][R180.64] ;  /* 0x00000004b4ac7981 */ /* 0x000e28000c1e1d00 */
[----:B------:R-:W4:Y:S01]  /*1b70*/  LDG.E.128 R180, desc[UR4][R180.64+0x10] ;  /* 0x00001004b4b47981 */ /* 0x000f22000c1e1d00 */
[--C-:B--2---:R-:W-:Y:S02]  /*1b80*/  HADD2.F32 R207, -RZ, R176.reuse.H0_H0 ;  /* 0x200000b0ffcf7230 */ /* 0x104fe40000004100 */
[C---:B0-----:R-:W-:Y:S01]  /*1b90*/  FADD.FTZ R172, -R204.reuse, R172 ;  /* 0x000000acccac7221 */ /* 0x041fe20000010100 */
[----:B------:R-:W-:Y:S01]  /*1ba0*/  FADD.FTZ R173, -R204, R173 ;  /* 0x000000adccad7221 */ /* 0x000fe20000010100 */
[----:B------:R-:W-:-:S02]  /*1bb0*/  HADD2.F32 R176, -RZ, R176.H1_H1 ;  /* 0x300000b0ffb07230 */ /* 0x000fc40000004100 */
[C---:B-----5:R-:W-:Y:S01]  /*1bc0*/  FMUL.FTZ R223, R197.reuse, R172 ;  /* 0x000000acc5df7220 */ /* 0x060fe20000410000 */
[----:B------:R-:W-:Y:S01]  /*1bd0*/  FMUL.FTZ R172, R212, R207 ;  /* 0x000000cfd4ac7220 */ /* 0x000fe20000410000 */
[----:B------:R-:W-:Y:S01]  /*1be0*/  FMUL.FTZ R213, R197, R173 ;  /* 0x000000adc5d57220 */ /* 0x000fe20000410000 */
[----:B------:R-:W-:Y:S01]  /*1bf0*/  FADD.FTZ R113, R113, R176 ;  /* 0x000000b071717221 */ /* 0x000fe20000010000 */
[-C--:B---3--:R-:W-:Y:S02]  /*1c00*/  FMUL.FTZ R173, R211, R176.reuse ;  /* 0x000000b0d3ad7220 */ /* 0x088fe40000410000 */
[----:B------:R-:W-:Y:S01]  /*1c10*/  FFMA.FTZ R153, R213, R176, R153 ;  /* 0x000000b0d5997223 */ /* 0x000fe20000010099 */
[----:B------:R0:W-:Y:S04]  /*1c20*/  STL [R1+0x40], R172 ;  /* 0x000040ac01007387 */ /* 0x0001e80000100800 */
[----:B------:R-:W2:Y:S01]  /*1c30*/  LDL R176, [R1+0x160] ;  /* 0x0001600001b07983 */ /* 0x000ea20000100800 */
[----:B------:R-:W-:-:S04]  /*1c40*/  FADD.FTZ R175, -R204, R175 ;  /* 0x000000afccaf7221 */ /* 0x000fc80000010100 */
[----:B------:R-:W-:Y:S02]  /*1c50*/  FMUL.FTZ R211, R197, R175 ;  /* 0x000000afc5d37220 */ /* 0x000fe40000410000 */
[----:B------:R-:W3:Y:S01]  /*1c60*/  LDL R175, [R1+0x15c] ;  /* 0x00015c0001af7983 */ /* 0x000ee20000100800 */
[--C-:B------:R-:W-:Y:S02]  /*1c70*/  HADD2.F32 R208, -RZ, R177.reuse.H0_H0 ;  /* 0x200000b1ffd07230 */ /* 0x100fe40000004100 */
[----:B------:R-:W-:Y:S02]  /*1c80*/  HADD2.F32 R177, -RZ, R177.H1_H1 ;  /* 0x300000b1ffb17230 */ /* 0x000fe40000004100 */
[----:B------:R-:W-:Y:S01]  /*1c90*/  FADD.FTZ R174, -R204, R174 ;  /* 0x000000aeccae7221 */ /* 0x000fe20000010100 */
[----:B------:R-:W-:Y:S01]  /*1ca0*/  FADD.FTZ R112, R112, R207 ;  /* 0x000000cf70707221 */ /* 0x000fe20000010000 */
[----:B------:R-:W-:Y:S01]  /*1cb0*/  FFMA.FTZ R152, R223, R207, R152 ;  /* 0x000000cfdf987223 */ /* 0x000fe20000010098 */
[----:B----4-:R-:W-:Y:S01]  /*1cc0*/  FMUL.FTZ R207, R210, R208 ;  /* 0x000000d0d2cf7220 */ /* 0x010fe20000410000 */
[----:B------:R-:W-:Y:S01]  /*1cd0*/  FMUL.FTZ R212, R197, R174 ;  /* 0x000000aec5d47220 */ /* 0x000fe20000410000 */
[----:B------:R1:W-:Y:S01]  /*1ce0*/  STL [R1+0x14], R173 ;  /* 0x000014ad01007387 */ /* 0x0003e20000100800 */
[----:B------:R-:W-:Y:S01]  /*1cf0*/  FADD.FTZ R216, R216, R172 ;  /* 0x000000acd8d87221 */ /* 0x000fe20000010000 */
[----:B------:R-:W-:-:S02]  /*1d00*/  FFMA.FTZ R215, R223, R172, R215 ;  /* 0x000000acdfd77223 */ /* 0x000fc400000100d7 */
[----:B------:R-:W4:Y:S04]  /*1d10*/  LDL R174, [R1+0x158] ;  /* 0x0001580001ae7983 */ /* 0x000f280000100800 */
[----:B------:R4:W-:Y:S01]  /*1d20*/  STL [R1+0x10], R207 ;  /* 0x000010cf01007387 */ /* 0x0009e20000100800 */
[----:B------:R-:W-:Y:S02]  /*1d30*/  HADD2.F32 R209, -RZ, R178.H0_H0 ;  /* 0x200000b2ffd17230 */ /* 0x000fe40000004100 */
[----:B------:R-:W-:Y:S01]  /*1d40*/  FADD.FTZ R216, R216, R173 ;  /* 0x000000add8d87221 */ /* 0x000fe20000010000 */
[----:B------:R-:W-:Y:S01]  /*1d50*/  FFMA.FTZ R215, R213, R173, R215 ;  /* 0x000000add5d77223 */ /* 0x000fe200000100d7 */
[----:B--2---:R-:W-:-:S05]  /*1d60*/  FMUL.FTZ R176, R176, R177 ;  /* 0x000000b1b0b07220 */ /* 0x004fca0000410000 */
[----:B------:R2:W-:Y:S04]  /*1d70*/  STL [R1+0xc], R176 ;  /* 0x00000cb001007387 */ /* 0x0005e80000100800 */
[----:B0-----:R-:W2:Y:S01]  /*1d80*/  LDL R172, [R1+0x154] ;  /* 0x0001540001ac7983 */ /* 0x001ea20000100800 */
[----:B---3--:R-:W-:-:S05]  /*1d90*/  FMUL.FTZ R175, R175, R209 ;  /* 0x000000d1afaf7220 */ /* 0x008fca0000410000 */
[----:B------:R3:W-:Y:S04]  /*1da0*/  STL [R1+0x8], R175 ;  /* 0x000008af01007387 */ /* 0x0007e80000100800 */
[----:B-1----:R-:W3:Y:S01]  /*1db0*/  LDL R173, [R1+0x150] ;  /* 0x0001500001ad7983 */ /* 0x002ee20000100800 */
[----:B------:R-:W-:Y:S02]  /*1dc0*/  HADD2.F32 R178, -RZ, R178.H1_H1 ;  /* 0x300000b2ffb27230 */ /* 0x000fe40000004100 */
[----:B------:R-:W-:-:S03]  /*1dd0*/  HADD2.F32 R252, -RZ, R179.H0_H0 ;  /* 0x200000b3fffc7230 */ /* 0x000fc60000004100 */
[----:B----4-:R-:W-:Y:S01]  /*1de0*/  FMUL.FTZ R174, R174, R178 ;  /* 0x000000b2aeae7220 */ /* 0x010fe20000410000 */
[----:B------:R-:W-:Y:S01]  /*1df0*/  FADD.FTZ R180, -R204, R180 ;  /* 0x000000b4ccb47221 */ /* 0x000fe20000010100 */
[----:B------:R-:W-:Y:S01]  /*1e00*/  FADD.FTZ R216, R216, R207 ;  /* 0x000000cfd8d87221 */ /* 0x000fe20000010000 */
[----:B------:R-:W-:Y:S02]  /*1e10*/  FFMA.FTZ R215, R212, R207, R215 ;  /* 0x000000cfd4d77223 */ /* 0x000fe400000100d7 */
[----:B------:R1:W-:Y:S01]  /*1e20*/  STL [R1+0x4], R174 ;  /* 0x000004ae01007387 */ /* 0x0003e20000100800 */
[----:B------:R-:W-:Y:S01]  /*1e30*/  FMUL.FTZ R210, R197, R180 ;  /* 0x000000b4c5d27220 */ /* 0x000fe20000410000 */
[----:B------:R-:W-:Y:S01]  /*1e40*/  FADD.FTZ R181, -R204, R181 ;  /* 0x000000b5ccb57221 */ /* 0x000fe20000010100 */
[----:B------:R-:W-:Y:S01]  /*1e50*/  FADD.FTZ R216, R216, R176 ;  /* 0x000000b0d8d87221 */ /* 0x000fe20000010000 */
[----:B------:R-:W-:Y:S01]  /*1e60*/  FFMA.FTZ R215, R211, R176, R215 ;  /* 0x000000b0d3d77223 */ /* 0x000fe200000100d7 */
[----:B------:R-:W-:Y:S01]  /*1e70*/  FADD.FTZ R182, -R204, R182 ;  /* 0x000000b6ccb67221 */ /* 0x000fe20000010100 */
[----:B------:R-:W-:Y:S01]  /*1e80*/  FADD.FTZ R108, R108, R209 ;  /* 0x000000d16c6c7221 */ /* 0x000fe20000010000 */
[----:B------:R-:W-:Y:S01]  /*1e90*/  FFMA.FTZ R148, R210, R209, R148 ;  /* 0x000000d1d2947223 */ /* 0x000fe20000010094 */
[----:B------:R-:W-:Y:S01]  /*1ea0*/  FMUL.FTZ R209, R197, R181 ;  /* 0x000000b5c5d17220 */ /* 0x000fe20000410000 */
[----:B------:R-:W-:Y:S01]  /*1eb0*/  FADD.FTZ R216, R216, R175 ;  /* 0x000000afd8d87221 */ /* 0x000fe20000010000 */
[----:B------:R-:W-:Y:S01]  /*1ec0*/  FFMA.FTZ R215, R210, R175, R215 ;  /* 0x000000afd2d77223 */ /* 0x000fe200000100d7 */
[----:B------:R-:W-:Y:S01]  /*1ed0*/  FADD.FTZ R114, R114, R208 ;  /* 0x000000d072727221 */ /* 0x000fe20000010000 */
[----:B------:R-:W-:Y:S01]  /*1ee0*/  FFMA.FTZ R154, R212, R208, R154 ;  /* 0x000000d0d49a7223 */ /* 0x000fe2000001009a */
[----:B------:R-:W-:-:S02]  /*1ef0*/  HADD2.F32 R179, -RZ, R179.H1_H1 ;  /* 0x300000b3ffb37230 */ /* 0x000fc40000004100 */
[----:B------:R-:W-:Y:S01]  /*1f00*/  FMUL.FTZ R208, R197, R182 ;  /* 0x000000b6c5d07220 */ /* 0x000fe20000410000 */
[----:B------:R-:W-:Y:S01]  /*1f10*/  FADD.FTZ R183, -R204, R183 ;  /* 0x000000b7ccb77221 */ /* 0x000fe20000010100 */
        /* <DEDUP_REMOVED lines=12> */
[----:B--2---:R-:W-:-:S05]  /*1fe0*/  FMUL.FTZ R172, R172, R252 ;  /* 0x000000fcacac7220 */ /* 0x004fca0000410000 */
[----:B------:R1:W-:Y:S01]  /*1ff0*/  STL [R1], R172 ;  /* 0x000000ac01007387 */ /* 0x0003e20000100800 */
[----:B------:R-:W-:Y:S01]  /*2000*/  FADD.FTZ R216, R216, R172 ;  /* 0x000000acd8d87221 */ /* 0x000fe20000010000 */
[----:B------:R-:W-:Y:S01]  /*2010*/  FFMA.FTZ R215, R208, R172, R215 ;  /* 0x000000acd0d77223 */ /* 0x000fe200000100d7 */
[----:B---3--:R-:W-:-:S04]  /*2020*/  FMUL.FTZ R252, R173, R179 ;  /* 0x000000b3adfc7220 */ /* 0x008fc80000410000 */
[----:B------:R-:W-:Y:S01]  /*2030*/  FADD.FTZ R216, R216, R252 ;  /* 0x000000fcd8d87221 */ /* 0x000fe20000010000 */
[----:B-1----:R-:W-:-:S07]  /*2040*/  FFMA.FTZ R215, R207, R252, R215 ;  /* 0x000000fccfd77223 */ /* 0x002fce00000100d7 */
.L_x_10395:
[----:B------:R-:W-:Y:S05]  /*2050*/  BSYNC B0 ;  /* 0x0000000000007941 */ /* 0x000fea0003800000 */
.L_x_10394:
        /* <DEDUP_REMOVED lines=9> */
[----:B0-----:R-:W-:-:S04]  /*20f0*/  @P4 LEA R172, P5, R224, UR8, 0x5 ;  /* 0x00000008e0ac4c11 */ /* 0x001fc8000f8a28ff */
[C---:B------:R-:W-:Y:S01]  /*2100*/  @P4 LEA.HI.X R173, R224.reuse, UR9, RZ, 0x5, P5 ;  /* 0x00000009e0ad4c11 */ /* 0x040fe2000a8f2cff */
[----:B-1----:R-:W-:-:S04]  /*2110*/  IMAD.WIDE.U32 R176, R224, 0x10, R176 ;  /* 0x00000010e0b07825 */ /* 0x002fc800078e00b0 */
[----:B------:R-:W5:Y:S04]  /*2120*/  @P4 LDG.E.128 R24, desc[UR4][R172.64] ;  /* 0x00000004ac184981 */ /* 0x000f68000c1e1d00 */
[----:B------:R-:W2:Y:S04]  /*2130*/  LDG.E.128 R176, desc[UR4][R176.64] ;  /* 0x00000004b0b07981 */ /* 0x000ea8000c1e1d00 */
[----:B------:R0:W5:Y:S01]  /*2140*/  @P4 LDG.E.128 R20, desc[UR4][R172.64+0x10] ;  /* 0x00001004ac144981 */ /* 0x000162000c1e1d00 */
[----:B------:R-:W-:-:S04]  /*2150*/  LEA R180, P4, R224, UR10, 0x5 ;  /* 0x0000000ae0b47c11 */ /* 0x000fc8000f8828ff */
[----:B------:R-:W-:-:S05]  /*2160*/  LEA.HI.X R181, R224, UR11, RZ, 0x5, P4 ;  /* 0x0000000be0b57c11 */ /* 0x000fca000a0f2cff */
[----:B------:R-:W0:Y:S04]  /*2170*/  LDG.E.128 R172, desc[UR4][R180.64] ;  /* 0x00000004b4ac7981 */ /* 0x000e28000c1e1d00 */
[----:B------:R-:W3:Y:S01]  /*2180*/  LDG.E.128 R180, desc[UR4][R180.64+0x10] ;  /* 0x00001004b4b47981 */ /* 0x000ee2000c1e1d00 */
[----:B--2---:R-:W-:-:S05]  /*2190*/  HADD2.F32 R184, -RZ, R176.H0_H0 ;  /* 0x200000b0ffb87230 */ /* 0x004fca0000004100 */
[----:B------:R-:W-:Y:S02]  /*21a0*/  FMUL.FTZ R185, R245, R184 ;  /* 0x000000b8f5b97220 */ /* 0x000fe40000410000 */
[----:B------:R-:W2:Y:S01]  /*21b0*/  LDL R245, [R1+0x140] ;  /* 0x0001400001f57983 */ /* 0x000ea20000100800 */
[C---:B0-----:R-:W-:Y:S01]  /*21c0*/  FADD.FTZ R173, -R204.reuse, R173 ;  /* 0x000000adccad7221 */ /* 0x041fe20000010100 */
[----:B------:R-:W-:-:S03]  /*21d0*/  FADD.FTZ R172, -R204, R172 ;  /* 0x000000acccac7221 */ /* 0x000fc60000010100 */
[C---:B-----5:R-:W-:Y:S01]  /*21e0*/  FMUL.FTZ R206, R197.reuse, R173 ;  /* 0x000000adc5ce7220 */ /* 0x060fe20000410000 */
[----:B---3--:R-:W-:Y:S02]  /*21f0*/  FADD.FTZ R3, -R204, R180 ;  /* 0x000000b4cc037221 */ /* 0x008fe40000010100 */
[----:B------:R-:W3:Y:S04]  /*2200*/  LDL R180, [R1+0x138] ;  /* 0x0001380001b47983 */ /* 0x000ee80000100800 */
[----:B------:R0:W-:Y:S01]  /*2210*/  STL [R1+0x3c], R185 ;  /* 0x00003cb901007387 */ /* 0x0001e20000100800 */
[----:B------:R-:W-:-:S03]  /*2220*/  FMUL.FTZ R222, R197, R172 ;  /* 0x000000acc5de7220 */ /* 0x000fc60000410000 */
[----:B------:R-:W3:Y:S04]  /*2230*/  LDL R173, [R1+0x134] ;  /* 0x0001340001ad7983 */ /* 0x000ee80000100800 */
[----:B------:R-:W3:Y:S01]  /*2240*/  LDL R172, [R1+0x130] ;  /* 0x0001300001ac7983 */ /* 0x000ee20000100800 */
[----:B------:R-:W-:Y:S01]  /*2250*/  FADD.FTZ R174, -R204, R174 ;  /* 0x000000aeccae7221 */ /* 0x000fe20000010100 */
[----:B------:R-:W-:Y:S02]  /*2260*/  HADD2.F32 R176, -RZ, R176.H1_H1 ;  /* 0x300000b0ffb07230 */ /* 0x000fe40000004100 */
[--C-:B------:R-:W-:Y:S02]  /*2270*/  HADD2.F32 R250, -RZ, R177.reuse.H0_H0 ;  /* 0x200000b1fffa7230 */ /* 0x100fe40000004100 */
[----:B------:R-:W-:Y:S01]  /*2280*/  FMUL.FTZ R205, R197, R174 ;  /* 0x000000aec5cd7220 */ /* 0x000fe20000410000 */
[----:B------:R-:W-:Y:S01]  /*2290*/  FADD.FTZ R216, R216, R185 ;  /* 0x000000b9d8d87221 */ /* 0x000fe20000010000 */
[----:B------:R-:W-:Y:S01]  /*22a0*/  FMUL.FTZ R251, R249, R176 ;  /* 0x000000b0f9fb7220 */ /* 0x000fe20000410000 */
[----:B------:R-:W-:Y:S01]  /*22b0*/  FFMA.FTZ R215, R222, R185, R215 ;  /* 0x000000b9ded77223 */ /* 0x000fe200000100d7 */
[----:B------:R-:W-:-:S02]  /*22c0*/  HADD2.F32 R177, -RZ, R177.H1_H1 ;  /* 0x300000b1ffb17230 */ /* 0x000fc40000004100 */
[----:B------:R-:W-:Y:S01]  /*22d0*/  FADD.FTZ R106, R106, R250 ;  /* 0x000000fa6a6a7221 */ /* 0x000fe20000010000 */
[-C--:B------:R-:W-:Y:S01]  /*22e0*/  FFMA.FTZ R146, R205, R250.reuse, R146 ;  /* 0x000000facd927223 */ /* 0x080fe20000010092 */
[----:B------:R-:W-:Y:S01]  /*22f0*/  FADD.FTZ R175, -R204, R175 ;  /* 0x000000afccaf7221 */ /* 0x000fe20000010100 */
[----:B----4-:R-:W-:Y:S01]  /*2300*/  FMUL.FTZ R250, R247, R250 ;  /* 0x000000faf7fa7220 */ /* 0x010fe20000410000 */
[----:B------:R-:W-:Y:S01]  /*2310*/  FADD.FTZ R216, R216, R251 ;  /* 0x000000fbd8d87221 */ /* 0x000fe20000010000 */
[----:B------:R-:W-:Y:S01]  /*2320*/  FFMA.FTZ R215, R206, R251, R215 ;  /* 0x000000fbced77223 */ /* 0x000fe200000100d7 */
[--C-:B------:R-:W-:Y:S02]  /*2330*/  HADD2.F32 R248, -RZ, R178.reuse.H0_H0 ;  /* 0x200000b2fff87230 */ /* 0x100fe40000004100 */
[C---:B------:R-:W-:Y:S01]  /*2340*/  FMUL.FTZ R3, R197.reuse, R3 ;  /* 0x00000003c5037220 */ /* 0x040fe20000410000 */
        /* <DEDUP_REMOVED lines=9> */
[--C-:B------:R-:W-:Y:S02]  /*23e0*/  HADD2.F32 R246, -RZ, R179.reuse.H0_H0 ;  /* 0x200000b3fff67230 */ /* 0x100fe40000004100 */
[----:B------:R-:W-:Y:S01]  /*23f0*/  FADD.FTZ R104, R104, R184 ;  /* 0x000000b868687221 */ /* 0x000fe20000010000 */
[----:B------:R-:W-:Y:S01]  /*2400*/  FFMA.FTZ R144, R222, R184, R144 ;  /* 0x000000b8de907223 */ /* 0x000fe20000010090 */
[C---:B0-----:R-:W-:Y:S01]  /*2410*/  FMUL.FTZ R185, R197.reuse, R182 ;  /* 0x000000b6c5b97220 */ /* 0x041fe20000410000 */
[----:B------:R-:W-:Y:S01]  /*2420*/  FMUL.FTZ R184, R197, R181 ;  /* 0x000000b5c5b87220 */ /* 0x000fe20000410000 */
[----:B------:R-:W-:-:S02]  /*2430*/  HADD2.F32 R179, -RZ, R179.H1_H1 ;  /* 0x300000b3ffb37230 */ /* 0x000fc40000004100 */
[----:B------:R-:W-:Y:S01]  /*2440*/  FADD.FTZ R102, R102, R246 ;  /* 0x000000f666667221 */ /* 0x000fe20000010000 */
[----:B------:R-:W-:Y:S01]  /*2450*/  FFMA.FTZ R142, R185, R246, R142 ;  /* 0x000000f6b98e7223 */ /* 0x000fe2000001008e */
[----:B------:R-:W-:-:S04]  /*2460*/  FADD.FTZ R183, -R204, R183 ;  /* 0x000000b7ccb77221 */ /* 0x000fc80000010100 */
        /* <DEDUP_REMOVED lines=18> */
[----:B------:R-:W-:Y:S01]  /*2590*/  FMUL.FTZ R246, R173, R246 ;  /* 0x000000f6adf67220 */ /* 0x000fe20000410000 */
[----:B------:R-:W-:-:S03]  /*25a0*/  FMUL.FTZ R245, R172, R179 ;  /* 0x000000b3acf57220 */ /* 0x000fc60000410000 */
[----:B------:R-:W-:Y:S01]  /*25b0*/  FADD.FTZ R216, R216, R246 ;  /* 0x000000f6d8d87221 */ /* 0x000fe20000010000 */
[----:B------:R-:W-:-:S03]  /*25c0*/  FFMA.FTZ R215, R185, R246, R215 ;  /* 0x000000f6b9d77223 */ /* 0x000fc600000100d7 */
[----:B------:R-:W-:Y:S01]  /*25d0*/  FADD.FTZ R216, R216, R245 ;  /* 0x000000f5d8d87221 */ /* 0x000fe20000010000 */
[----:B------:R-:W-:-:S07]  /*25e0*/  FFMA.FTZ R215, R186, R245, R215 ;  /* 0x000000f5bad77223 */ /* 0x000fce00000100d7 */
.L_x_10397:
[----:B------:R-:W-:Y:S05]  /*25f0*/  BSYNC B0 ;  /* 0x0000000000007941 */ /* 0x000fea0003800000 */
.L_x_10396:
        /* <DEDUP_REMOVED lines=9> */
[----:B0-----:R-:W-:-:S04]  /*2690*/  @P4 LEA R172, P5, R224, UR8, 0x5 ;  /* 0x00000008e0ac4c11 */ /* 0x001fc8000f8a28ff */
[----:B------:R-:W-:-:S05]  /*26a0*/  @P4 LEA.HI.X R173, R224, UR9, RZ, 0x5, P5 ;  /* 0x00000009e0ad4c11 */ /* 0x000fca000a8f2cff */
[----:B------:R-:W5:Y:S01]  /*26b0*/  @P4 LDG.E.128 R16, desc[UR4][R172.64] ;  /* 0x00000004ac104981 */ /* 0x000f62000c1e1d00 */
[----:B-1----:R-:W-:-:S03]  /*26c0*/  IMAD.WIDE.U32 R176, R224, 0x10, R176 ;  /* 0x00000010e0b07825 */ /* 0x002fc600078e00b0 */
[----:B------:R0:W5:Y:S01]  /*26d0*/  @P4 LDG.E.128 R12, desc[UR4][R172.64+0x10] ;  /* 0x00001004ac0c4981 */ /* 0x000162000c1e1d00 */
[----:B------:R-:W-:-:S03]  /*26e0*/  LEA R180, P4, R224, UR10, 0x5 ;  /* 0x0000000ae0b47c11 */ /* 0x000fc6000f8828ff */
[----:B------:R-:W2:Y:S01]  /*26f0*/  LDG.E.128 R176, desc[UR4][R176.64] ;  /* 0x00000004b0b07981 */ /* 0x000ea2000c1e1d00 */
[----:B------:R-:W-:-:S05]  /*2700*/  LEA.HI.X R181, R224, UR11, RZ, 0x5, P4 ;  /* 0x0000000be0b57c11 */ /* 0x000fca000a0f2cff */
[----:B------:R-:W0:Y:S04]  /*2710*/  LDG.E.128 R172, desc[UR4][R180.64] ;  /* 0x00000004b4ac7981 */ /* 0x000e28000c1e1d00 */
[----:B------:R-:W4:Y:S01]  /*2720*/  LDG.E.128 R180, desc[UR4][R180.64+0x10] ;  /* 0x00001004b4b47981 */ /* 0x000f22000c1e1d00 */
[----:B--2---:R-:W-:Y:S02]  /*2730*/  HADD2.F32 R187, -RZ, R176.H0_H0 ;  /* 0x200000b0ffbb7230 */ /* 0x004fe40000004100 */
[C---:B0-----:R-:W-:Y:S01]  /*2740*/  FADD.FTZ R172, -R204.reuse, R172 ;  /* 0x000000acccac7221 */ /* 0x041fe20000010100 */
[C---:B------:R-:W-:Y:S02]  /*2750*/  FADD.FTZ R174, -R204.reuse, R174 ;  /* 0x000000aeccae7221 */ /* 0x040fe40000010100 */
[-C--:B------:R-:W-:Y:S01]  /*2760*/  FMUL.FTZ R190, R191, R187.reuse ;  /* 0x000000bbbfbe7220 */ /* 0x080fe20000410000 */
[----:B-----5:R-:W-:Y:S01]  /*2770*/  FMUL.FTZ R221, R197, R172 ;  /* 0x000000acc5dd7220 */ /* 0x020fe20000410000 */
[----:B------:R-:W2:Y:S01]  /*2780*/  LDL R191, [R1+0x11c] ;  /* 0x00011c0001bf7983 */ /* 0x000ea20000100800 */
[----:B------:R-:W-:Y:S01]  /*2790*/  FADD.FTZ R173, -R204, R173 ;  /* 0x000000adccad7221 */ /* 0x000fe20000010100 */
[----:B------:R-:W-:Y:S01]  /*27a0*/  FADD.FTZ R96, R96, R187 ;  /* 0x000000bb60607221 */ /* 0x000fe20000010000 */
[----:B------:R-:W-:Y:S01]  /*27b0*/  FFMA.FTZ R136, R221, R187, R136 ;  /* 0x000000bbdd887223 */ /* 0x000fe20000010088 */
[C---:B------:R-:W-:Y:S01]  /*27c0*/  FMUL.FTZ R187, R197.reuse, R174 ;  /* 0x000000aec5bb7220 */ /* 0x040fe20000410000 */
[----:B------:R0:W-:Y:S01]  /*27d0*/  STL [R1+0x38], R190 ;  /* 0x000038be01007387 */ /* 0x0001e20000100800 */
[----:B------:R-:W-:-:S03]  /*27e0*/  FMUL.FTZ R203, R197, R173 ;  /* 0x000000adc5cb7220 */ /* 0x000fc60000410000 */
[----:B------:R-:W2:Y:S04]  /*27f0*/  LDL R174, [R1+0x118] ;  /* 0x0001180001ae7983 */ /* 0x000ea80000100800 */
[----:B------:R-:W2:Y:S04]  /*2800*/  LDL R173, [R1+0x114] ;  /* 0x0001140001ad7983 */ /* 0x000ea80000100800 */
[----:B------:R-:W2:Y:S01]  /*2810*/  LDL R172, [R1+0x110] ;  /* 0x0001100001ac7983 */ /* 0x000ea20000100800 */
[----:B------:R-:W-:Y:S02]  /*2820*/  HADD2.F32 R176, -RZ, R176.H1_H1 ;  /* 0x300000b0ffb07230 */ /* 0x000fe40000004100 */
[----:B------:R-:W-:-:S02]  /*2830*/  HADD2.F32 R243, -RZ, R177.H0_H0 ;  /* 0x200000b1fff37230 */ /* 0x000fc40000004100 */
[----:B------:R-:W-:Y:S01]  /*2840*/  FADD.FTZ R216, R216, R190 ;  /* 0x000000bed8d87221 */ /* 0x000fe20000010000 */
[----:B------:R-:W-:Y:S01]  /*2850*/  FFMA.FTZ R215, R221, R190, R215 ;  /* 0x000000beddd77223 */ /* 0x000fe200000100d7 */
[----:B---3--:R-:W-:Y:S01]  /*2860*/  FMUL.FTZ R244, R240, R176 ;  /* 0x000000b0f0f47220 */ /* 0x008fe20000410000 */
        /* <DEDUP_REMOVED lines=15> */
[----:B------:R-:W-:Y:S01]  /*2960*/  FADD.FTZ R182, -R204, R182 ;  /* 0x000000b6ccb67221 */ /* 0x000fe20000010100 */
[----:B------:R-:W-:Y:S01]  /*2970*/  FADD.FTZ R92, R92, R241 ;  /* 0x000000f15c5c7221 */ /* 0x000fe20000010000 */
[----:B------:R-:W-:Y:S01]  /*2980*/  FFMA.FTZ R132, R189, R241, R132 ;  /* 0x000000f1bd847223 */ /* 0x000fe20000010084 */
[----:B------:R-:W-:Y:S01]  /*2990*/  FADD.FTZ R181, -R204, R181 ;  /* 0x000000b5ccb57221 */ /* 0x000fe20000010100 */
[----:B------:R-:W-:Y:S01]  /*29a0*/  FADD.FTZ R216, R216, R242 ;  /* 0x000000f2d8d87221 */ /* 0x000fe20000010000 */
[----:B------:R-:W-:Y:S01]  /*29b0*/  FFMA.FTZ R215, R188, R242, R215 ;  /* 0x000000f2bcd77223 */ /* 0x000fe200000100d7 */
[----:B------:R-:W-:-:S02]  /*29c0*/  HADD2.F32 R239, -RZ, R179.H0_H0 ;  /* 0x200000b3ffef7230 */ /* 0x000fc40000004100 */
[----:B0-----:R-:W-:Y:S01]  /*29d0*/  FMUL.FTZ R190, R197, R181 ;  /* 0x000000b5c5be7220 */ /* 0x001fe20000410000 */
[----:B------:R-:W-:Y:S02]  /*29e0*/  HADD2.F32 R179, -RZ, R179.H1_H1 ;  /* 0x300000b3ffb37230 */ /* 0x000fe40000004100 */
[----:B------:R-:W-:Y:S01]  /*29f0*/  FADD.FTZ R183, -R204, R183 ;  /* 0x000000b7ccb77221 */ /* 0x000fe20000010100 */
[----:B------:R-:W-:-:S03]  /*2a00*/  FADD.FTZ R94, R94, R239 ;  /* 0x000000ef5e5e7221 */ /* 0x000fc60000010000 */
        /* <DEDUP_REMOVED lines=11> */
[----:B------:R-:W-:-:S03]  /*2ac0*/  FMUL.FTZ R191, R197, R182 ;  /* 0x000000b6c5bf7220 */ /* 0x000fc60000410000 */
[----:B------:R-:W-:Y:S01]  /*2ad0*/  FADD.FTZ R216, R216, R241 ;  /* 0x000000f1d8d87221 */ /* 0x000fe20000010000 */
[----:B------:R-:W-:Y:S01]  /*2ae0*/  FFMA.FTZ R215, R189, R241, R215 ;  /* 0x000000f1bdd77223 */ /* 0x000fe200000100d7 */
[-C--:B------:R-:W-:Y:S01]  /*2af0*/  FFMA.FTZ R134, R191, R239.reuse, R134 ;  /* 0x000000efbf867223 */ /* 0x080fe20000010086 */
[----:B------:R-:W-:Y:S01]  /*2b00*/  FMUL.FTZ R240, R174, R178 ;  /* 0x000000b2aef07220 */ /* 0x000fe20000410000 */
        /* <DEDUP_REMOVED lines=8> */
.L_x_10399:
[----:B------:R-:W-:Y:S05]  /*2b90*/  BSYNC B0 ;  /* 0x0000000000007941 */ /* 0x000fea0003800000 */
.L_x_10398:
        /* <DEDUP_REMOVED lines=10> */
[C---:B0-----:R-:W-:Y:S01]  /*2c40*/  @P4 LEA R172, P5, R224.reuse, UR8, 0x5 ;  /* 0x00000008e0ac4c11 */ /* 0x041fe2000f8a28ff */
        /* <DEDUP_REMOVED lines=8> */
[----:B------:R-:W0:Y:S04]  /*2cd0*/  LDG.E.128 R172, desc[UR4][R176.64] ;  /* 0x00000004b0ac7981 */ /* 0x000e28000c1e1d00 */
[----:B------:R-:W3:Y:S01]  /*2ce0*/  LDG.E.128 R176, desc[UR4][R176.64+0x10] ;  /* 0x00001004b0b07981 */ /* 0x000ee2000c1e1d00 */
[----:B--2---:R-:W-:-:S05]  /*2cf0*/  HADD2.F32 R194, -RZ, R180.H0_H0 ;  /* 0x200000b4ffc27230 */ /* 0x004fca0000004100 */
[----:B------:R-:W-:Y:S01]  /*2d00*/  FMUL.FTZ R228, R228, R194 ;  /* 0x000000c2e4e47220 */ /* 0x000fe20000410000 */
[C---:B0-----:R-:W-:Y:S01]  /*2d10*/  FADD.FTZ R173, -R204.reuse, R173 ;  /* 0x000000adccad7221 */ /* 0x041fe20000010100 */
[C---:B------:R-:W-:Y:S01]  /*2d20*/  FADD.FTZ R172, -R204.reuse, R172 ;  /* 0x000000acccac7221 */ /* 0x040fe20000010100 */
[C---:B------:R-:W-:Y:S01]  /*2d30*/  FADD.FTZ R174, -R204.reuse, R174 ;  /* 0x000000aeccae7221 */ /* 0x040fe20000010100 */
[C---:B------:R-:W-:Y:S01]  /*2d40*/  FADD.FTZ R175, -R204.reuse, R175 ;  /* 0x000000afccaf7221 */ /* 0x040fe20000010100 */
[C---:B-----5:R-:W-:Y:S01]  /*2d50*/  FMUL.FTZ R193, R197.reuse, R173 ;  /* 0x000000adc5c17220 */ /* 0x060fe20000410000 */
[C---:B---3--:R-:W-:Y:S01]  /*2d60*/  FADD.FTZ R176, -R204.reuse, R176 ;  /* 0x000000b0ccb07221 */ /* 0x048fe20000010100 */
[C---:B------:R-:W-:Y:S01]  /*2d70*/  FADD.FTZ R177, -R204.reuse, R177 ;  /* 0x000000b1ccb17221 */ /* 0x040fe20000010100 */
[C---:B------:R-:W-:Y:S01]  /*2d80*/  FADD.FTZ R178, -R204.reuse, R178 ;  /* 0x000000b2ccb27221 */ /* 0x040fe20000010100 */
[----:B------:R-:W-:Y:S02]  /*2d90*/  FADD.FTZ R179, -R204, R179 ;  /* 0x000000b3ccb37221 */ /* 0x000fe40000010100 */
[----:B------:R-:W2:Y:S04]  /*2da0*/  LDL R204, [R1+0xf8] ;  /* 0x0000f80001cc7983 */ /* 0x000ea80000100800 */
[----:B------:R0:W-:Y:S01]  /*2db0*/  STL [R1+0x34], R228 ;  /* 0x000034e401007387 */ /* 0x0001e20000100800 */
[----:B------:R-:W-:-:S03]  /*2dc0*/  FMUL.FTZ R220, R197, R172 ;  /* 0x000000acc5dc7220 */ /* 0x000fc60000410000 */
[----:B------:R-:W3:Y:S04]  /*2dd0*/  LDL R173, [R1+0xf4] ;  /* 0x0000f40001ad7983 */ /* 0x000ee80000100800 */
[----:B------:R-:W0:Y:S01]  /*2de0*/  LDL R172, [R1+0xf0] ;  /* 0x0000f00001ac7983 */ /* 0x000e220000100800 */
[----:B------:R-:W-:Y:S02]  /*2df0*/  HADD2.F32 R180, -RZ, R180.H1_H1 ;  /* 0x300000b4ffb47230 */ /* 0x000fe40000004100 */
[----:B------:R-:W-:Y:S01]  /*2e00*/  FADD.FTZ R88, R88, R194 ;  /* 0x000000c258587221 */ /* 0x000fe20000010000 */
[--C-:B------:R-:W-:Y:S02]  /*2e10*/  HADD2.F32 R236, -RZ, R181.reuse.H0_H0 ;  /* 0x200000b5ffec7230 */ /* 0x100fe40000004100 */
        /* <DEDUP_REMOVED lines=40> */
[----:B--2---:R-:W-:-:S04]  /*30a0*/  FMUL.FTZ R232, R204, R182 ;  /* 0x000000b6cce87220 */ /* 0x004fc80000410000 */
[----:B------:R-:W-:Y:S01]  /*30b0*/  FADD.FTZ R216, R216, R232 ;  /* 0x000000e8d8d87221 */ /* 0x000fe20000010000 */
[----:B------:R-:W-:Y:S01]  /*30c0*/  FFMA.FTZ R215, R233, R232, R215 ;  /* 0x000000e8e9d77223 */ /* 0x000fe200000100d7 */
[----:B---3--:R-:W-:Y:S01]  /*30d0*/  FMUL.FTZ R230, R173, R230 ;  /* 0x000000e6ade67220 */ /* 0x008fe20000410000 */
[----:B0-----:R-:W-:-:S03]  /*30e0*/  FMUL.FTZ R228, R172, R183 ;  /* 0x000000b7ace47220 */ /* 0x001fc60000410000 */
[----:B------:R-:W-:Y:S01]  /*30f0*/  FADD.FTZ R216, R216, R230 ;  /* 0x000000e6d8d87221 */ /* 0x000fe20000010000 */
[----:B------:R-:W-:-:S03]  /*3100*/  FFMA.FTZ R215, R231, R230, R215 ;  /* 0x000000e6e7d77223 */ /* 0x000fc600000100d7 */
[----:B------:R-:W-:Y:S01]  /*3110*/  FADD.FTZ R216, R216, R228 ;  /* 0x000000e4d8d87221 */ /* 0x000fe20000010000 */
[----:B------:R-:W-:-:S07]  /*3120*/  FFMA.FTZ R215, R229, R228, R215 ;  /* 0x000000e4e5d77223 */ /* 0x000fce00000100d7 */
.L_x_10401:
[----:B------:R-:W-:Y:S05]  /*3130*/  BSYNC B0 ;  /* 0x0000000000007941 */ /* 0x000fea0003800000 */
.L_x_10400:
[----:B0-----:R-:W2:Y:S01]  /*3140*/  LDL.LU R173, [R1+0x44] ;  /* 0x0000440001ad7983 */ /* 0x001ea20000300800 */
        /* <DEDUP_REMOVED lines=26> */
.L_x_10432:
        /* <DEDUP_REMOVED lines=37> */
[----:B------:R-:W4:Y:S04]  /*3540*/  LDL R183, [R1+0x28] ;  /* 0x0000280001b77983 */ /* 0x000f280000100800 */
[----:B------:R-:W4:Y:S04]  /*3550*/  LDL R204, [R1+0x2c] ;  /* 0x00002c0001cc7983 */ /* 0x000f280000100800 */
[----:B------:R-:W4:Y:S01]  /*3560*/  LDL R182, [R1+0x24] ;  /* 0x0000240001b67983 */ /* 0x000f220000100800 */
[----:B0-----:R-:W-:-:S03]  /*3570*/  IMAD.WIDE.U32 R172, R199, 0x10, R172 ;  /* 0x00000010c7ac7825 */ /* 0x001fc600078e00ac */
[----:B------:R-:W4:Y:S04]  /*3580*/  LDL R181, [R1+0x20] ;  /* 0x0000200001b57983 */ /* 0x000f280000100800 */
[----:B------:R-:W3:Y:S01]  /*3590*/  LDG.E.128 R172, desc[UR4][R172.64] ;  /* 0x00000004acac7981 */ /* 0x000ee2000c1e1d00 */
        /* <DEDUP_REMOVED lines=8> */
[----:B--2---:R-:W-:-:S04]  /*3620*/  FADD.FTZ R177, R180, -R177 ;  /* 0x800000b1b4b17221 */ /* 0x004fc80000010000 */
[----:B------:R-:W-:-:S04]  /*3630*/  FMUL.FTZ R177, R197, R177 ;  /* 0x000000b1c5b17220 */ /* 0x000fc80000410000 */
[----:B------:R-:W-:-:S05]  /*3640*/  @P5 FADD.FTZ R177, R41, R177 ;  /* 0x000000b129b15221 */ /* 0x000fca0000010000 */
[C---:B------:R-:W-:Y:S01]  /*3650*/  SEL R165, R177.reuse, R165, P6 ;  /* 0x000000a5b1a57207 */ /* 0x040fe20003000000 */
[----:B------:R-:W-:Y:S01]  /*3660*/  FMUL.FTZ R177, R177, R198 ;  /* 0x000000c6b1b17220 */ /* 0x000fe20000410000 */
[--C-:B---3--:R-:W-:Y:S02]  /*3670*/  HADD2.F32 R180, -RZ, R172.reuse.H0_H0 ;  /* 0x200000acffb47230 */ /* 0x108fe40000004100 */
[----:B------:R-:W-:-:S05]  /*3680*/  HADD2.F32 R172, -RZ, R172.H1_H1 ;  /* 0x300000acffac7230 */ /* 0x000fca0000004100 */
[----:B------:R-:W-:Y:S01]  /*3690*/  FFMA.FTZ R81, R177, R172, R81 ;  /* 0x000000acb1517223 */ /* 0x000fe20000010051 */
[----:B------:R-:W-:Y:S02]  /*36a0*/  FMUL.FTZ R172, R216, R176 ;  /* 0x000000b0d8ac7220 */ /* 0x000fe40000410000 */
[----:B------:R-:W2:Y:S01]  /*36b0*/  LDL R216, [R1+0xe4] ;  /* 0x0000e40001d87983 */ /* 0x000ea20000100800 */
[----:B----4-:R-:W-:-:S03]  /*36c0*/  FMUL.FTZ R177, R215, R177 ;  /* 0x000000b1d7b17220 */ /* 0x010fc60000410000 */
[----:B------:R-:W3:Y:S01]  /*36d0*/  LDL R215, [R1+0xe0] ;  /* 0x0000e00001d77983 */ /* 0x000ee20000100800 */
[----:B------:R-:W-:Y:S01]  /*36e0*/  FFMA.FTZ R80, R176, R180, R80 ;  /* 0x000000b4b0507223 */ /* 0x000fe20000010050 */
[----:B------:R-:W-:Y:S01]  /*36f0*/  F2FP.F16.F32.PACK_AB R172, R177, R172 ;  /* 0x000000acb1ac723e */ /* 0x000fe200000000ff */
[-CC-:B------:R-:W-:Y:S01]  /*3700*/  FFMA.FTZ R177, R225, R179.reuse, R178.reuse ;  /* 0x000000b3e1b17223 */ /* 0x180fe200000100b2 */
[----:B------:R-:W-:-:S03]  /*3710*/  FFMA.FTZ R176, R226, R179, R178 ;  /* 0x000000b3e2b07223 */ /* 0x000fc600000100b2 */
[----:B------:R-:W-:Y:S01]  /*3720*/  FADD.FTZ R177, R183, -R177 ;  /* 0x800000b1b7b17221 */ /* 0x000fe20000010000 */
[----:B------:R-:W-:Y:S01]  /*3730*/  FADD.FTZ R176, R204, -R176 ;  /* 0x800000b0ccb07221 */ /* 0x000fe20000010000 */
[--C-:B------:R-:W-:Y:S01]  /*3740*/  HADD2.F32 R180, -RZ, R173.reuse.H0_H0 ;  /* 0x200000adffb47230 */ /* 0x100fe20000004100 */
[----:B------:R-:W4:Y:S01]  /*3750*/  LDL R204, [R1+0x1c] ;  /* 0x00001c0001cc7983 */ /* 0x000f220000100800 */
[C---:B------:R-:W-:Y:S01]  /*3760*/  FMUL.FTZ R177, R197.reuse, R177 ;  /* 0x000000b1c5b17220 */ /* 0x040fe20000410000 */
[----:B------:R-:W-:Y:S02]  /*3770*/  FMUL.FTZ R176, R197, R176 ;  /* 0x000000b0c5b07220 */ /* 0x000fe40000410000 */
[----:B------:R-:W4:Y:S01]  /*3780*/  LDL R183, [R1+0x18] ;  /* 0x0000180001b77983 */ /* 0x000f220000100800 */
[----:B------:R-:W-:Y:S01]  /*3790*/  @P5 FADD.FTZ R177, R43, R177 ;  /* 0x000000b12bb15221 */ /* 0x000fe20000010000 */
[----:B------:R-:W-:Y:S01]  /*37a0*/  @P5 FADD.FTZ R176, R42, R176 ;  /* 0x000000b02ab05221 */ /* 0x000fe20000010000 */
[----:B------:R-:W-:-:S03]  /*37b0*/  HADD2.F32 R173, -RZ, R173.H1_H1 ;  /* 0x300000adffad7230 */ /* 0x000fc60000004100 */
[C---:B------:R-:W-:Y:S01]  /*37c0*/  SEL R167, R177.reuse, R167, P6 ;  /* 0x000000a7b1a77207 */ /* 0x040fe20003000000 */
[----:B------:R-:W-:Y:S01]  /*37d0*/  FMUL.FTZ R177, R177, R198 ;  /* 0x000000c6b1b17220 */ /* 0x000fe20000410000 */
[C---:B------:R-:W-:Y:S01]  /*37e0*/  SEL R166, R176.reuse, R166, P6 ;  /* 0x000000a6b0a67207 */ /* 0x040fe20003000000 */
[----:B------:R-:W-:Y:S02]  /*37f0*/  FMUL.FTZ R176, R176, R198 ;  /* 0x000000c6b0b07220 */ /* 0x000fe40000410000 */
[----:B------:R-:W-:Y:S02]  /*3800*/  FFMA.FTZ R83, R177, R173, R83 ;  /* 0x000000adb1537223 */ /* 0x000fe40000010053 */
[----:B------:R-:W-:Y:S01]  /*3810*/  FFMA.FTZ R82, R176, R180, R82 ;  /* 0x000000b4b0527223 */ /* 0x000fe20000010052 */
[----:B--2---:R-:W-:Y:S02]  /*3820*/  FMUL.FTZ R173, R216, R176 ;  /* 0x000000b0d8ad7220 */ /* 0x004fe40000410000 */
[----:B------:R-:W2:Y:S01]  /*3830*/  LDL R216, [R1+0xdc] ;  /* 0x0000dc0001d87983 */ /* 0x000ea20000100800 */
[----:B---3--:R-:W-:-:S03]  /*3840*/  FMUL.FTZ R177, R215, R177 ;  /* 0x000000b1d7b17220 */ /* 0x008fc60000410000 */
[----:B------:R-:W3:Y:S01]  /*3850*/  LDL R215, [R1+0xd8] ;  /* 0x0000d80001d77983 */ /* 0x000ee20000100800 */
[--C-:B------:R-:W-:Y:S01]  /*3860*/  FFMA.FTZ R176, R219, R179, R178.reuse ;  /* 0x000000b3dbb07223 */ /* 0x100fe200000100b2 */
[----:B------:R-:W-:Y:S01]  /*3870*/  F2FP.F16.F32.PACK_AB R173, R177, R173 ;  /* 0x000000adb1ad723e */ /* 0x000fe200000000ff */
[----:B------:R-:W-:Y:S02]  /*3880*/  FFMA.FTZ R177, R218, R179, R178 ;  /* 0x000000b3dab17223 */ /* 0x000fe400000100b2 */
[----:B------:R-:W-:Y:S02]  /*3890*/  FADD.FTZ R176, R182, -R176 ;  /* 0x800000b0b6b07221 */ /* 0x000fe40000010000 */
[----:B------:R-:W3:Y:S01]  /*38a0*/  LDL R182, [R1+0xd4] ;  /* 0x0000d40001b67983 */ /* 0x000ee20000100800 */
[----:B------:R-:W-:-:S03]  /*38b0*/  FADD.FTZ R177, R181, -R177 ;  /* 0x800000b1b5b17221 */ /* 0x000fc60000010000 */
[----:B------:R-:W3:Y:S01]  /*38c0*/  LDL R181, [R1+0xd0] ;  /* 0x0000d00001b57983 */ /* 0x000ee20000100800 */
[C---:B------:R-:W-:Y:S01]  /*38d0*/  FMUL.FTZ R177, R197.reuse, R177 ;  /* 0x000000b1c5b17220 */ /* 0x040fe20000410000 */
[----:B------:R-:W-:-:S03]  /*38e0*/  FMUL.FTZ R176, R197, R176 ;  /* 0x000000b0c5b07220 */ /* 0x000fc60000410000 */
[----:B------:R-:W-:Y:S01]  /*38f0*/  @P5 FADD.FTZ R177, R37, R177 ;  /* 0x000000b125b15221 */ /* 0x000fe20000010000 */
[----:B------:R-:W-:Y:S01]  /*3900*/  @P5 FADD.FTZ R176, R36, R176 ;  /* 0x000000b024b05221 */ /* 0x000fe20000010000 */
[--C-:B------:R-:W-:Y:S02]  /*3910*/  HADD2.F32 R180, -RZ, R174.reuse.H0_H0 ;  /* 0x200000aeffb47230 */ /* 0x100fe40000004100 */
[----:B------:R-:W-:Y:S01]  /*3920*/  HADD2.F32 R174, -RZ, R174.H1_H1 ;  /* 0x300000aeffae7230 */ /* 0x000fe20000004100 */
[C---:B------:R-:W-:Y:S01]  /*3930*/  SEL R169, R177.reuse, R169, P6 ;  /* 0x000000a9b1a97207 */ /* 0x040fe20003000000 */
[----:B------:R-:W-:Y:S01]  /*3940*/  FMUL.FTZ R177, R177, R198 ;  /* 0x000000c6b1b17220 */ /* 0x000fe20000410000 */
[C---:B------:R-:W-:Y:S01]  /*3950*/  SEL R168, R176.reuse, R168, P6 ;  /* 0x000000a8b0a87207 */ /* 0x040fe20003000000 */
[----:B------:R-:W-:Y:S02]  /*3960*/  FMUL.FTZ R176, R176, R198 ;  /* 0x000000c6b0b07220 */ /* 0x000fe40000410000 */
[----:B------:R-:W-:-:S02]  /*3970*/  FFMA.FTZ R77, R177, R174, R77 ;  /* 0x000000aeb14d7223 */ /* 0x000fc4000001004d */
[----:B------:R-:W-:Y:S01]  /*3980*/  FFMA.FTZ R76, R176, R180, R76 ;  /* 0x000000b4b04c7223 */ /* 0x000fe2000001004c */
[----:B------:R-:W-:-:S04]  /*3990*/  FFMA.FTZ R180, R217, R179, R178 ;  /* 0x000000b3d9b47223 */ /* 0x000fc800000100b2 */
[----:B----4-:R-:W-:-:S04]  /*39a0*/  FADD.FTZ R180, R204, -R180 ;  /* 0x800000b4ccb47221 */ /* 0x010fc80000010000 */
[----:B------:R-:W-:-:S04]  /*39b0*/  FMUL.FTZ R180, R197, R180 ;  /* 0x000000b4c5b47220 */ /* 0x000fc80000410000 */
[----:B------:R-:W-:-:S05]  /*39c0*/  @P5 FADD.FTZ R180, R38, R180 ;  /* 0x000000b426b45221 */ /* 0x000fca0000010000 */
[C---:B------:R-:W-:Y:S01]  /*39d0*/  SEL R170, R180.reuse, R170, P6 ;  /* 0x000000aab4aa7207 */ /* 0x040fe20003000000 */
[----:B------:R-:W-:Y:S01]  /*39e0*/  FMUL.FTZ R180, R180, R198 ;  /* 0x000000c6b4b47220 */ /* 0x000fe20000410000 */
[----:B--2---:R-:W-:Y:S01]  /*39f0*/  FMUL.FTZ R174, R216, R176 ;  /* 0x000000b0d8ae7220 */ /* 0x004fe20000410000 */
[----:B------:R-:W-:-:S04]  /*3a00*/  FFMA.FTZ R176, R214, R179, R178 ;  /* 0x000000b3d6b07223 */ /* 0x000fc800000100b2 */
[----:B------:R-:W-:-:S04]  /*3a10*/  FADD.FTZ R176, R183, -R176 ;  /* 0x800000b0b7b07221 */ /* 0x000fc80000010000 */
[----:B------:R-:W-:Y:S01]  /*3a20*/  FMUL.FTZ R176, R197, R176 ;  /* 0x000000b0c5b07220 */ /* 0x000fe20000410000 */
[----:B---3--:R-:W-:-:S03]  /*3a30*/  FMUL.FTZ R177, R215, R177 ;  /* 0x000000b1d7b17220 */ /* 0x008fc60000410000 */
[----:B------:R-:W-:Y:S01]  /*3a40*/  @P5 FADD.FTZ R176, R39, R176 ;  /* 0x000000b027b05221 */ /* 0x000fe20000010000 */
[----:B------:R-:W-:Y:S02]  /*3a50*/  ISETP.NE.U32.AND P5, PT, RZ, UR14, PT ;  /* 0x0000000eff007c0c */ /* 0x000fe4000bfa5070 */
[----:B------:R-:W-:Y:S01]  /*3a60*/  F2FP.F16.F32.PACK_AB R174, R177, R174 ;  /* 0x000000aeb1ae723e */ /* 0x000fe200000000ff */
[----:B------:R-:W-:Y:S01]  /*3a70*/  HADD2.F32 R177, -RZ, R175.H0_H0 ;  /* 0x200000afffb17230 */ /* 0x000fe20000004100 */
[----:B------:R-:W-:-:S04]  /*3a80*/  ISETP.NE.AND.EX P5, PT, RZ, UR15, PT, P5 ;  /* 0x0000000fff007c0c */ /* 0x000fc8000bfa5350 */
[----:B------:R-:W-:Y:S01]  /*3a90*/  FFMA.FTZ R78, R180, R177, R78 ;  /* 0x000000b1b44e7223 */ /* 0x000fe2000001004e */
[----:B------:R-:W-:Y:S02]  /*3aa0*/  HADD2.F32 R177, -RZ, R175.H1_H1 ;  /* 0x300000afffb17230 */ /* 0x000fe40000004100 */
[C---:B------:R-:W-:Y:S01]  /*3ab0*/  FMUL.FTZ R175, R176.reuse, R198 ;  /* 0x000000c6b0af7220 */ /* 0x040fe20000410000 */
[----:B------:R-:W-:-:S03]  /*3ac0*/  SEL R171, R176, R171, P6 ;  /* 0x000000abb0ab7207 */ /* 0x000fc60003000000 */
[----:B------:R-:W-:Y:S02]  /*3ad0*/  FFMA.FTZ R79, R175, R177, R79 ;  /* 0x000000b1af4f7223 */ /* 0x000fe4000001004f */
[----:B------:R-:W0:Y:S02]  /*3ae0*/  @P5 LDC.64 R176, c[0x0][0x308] ;  /* 0x0000c200ffb05b82 */ /* 0x000e240000000a00 */
[----:B0-----:R-:W-:-:S05]  /*3af0*/  @P5 IMAD.WIDE.U32 R176, R199, 0x20, R176 ;  /* 0x00000020c7b05825 */ /* 0x001fca00078e00b0 */
[----:B------:R-:W-:Y:S04]  /*3b00*/  @P5 STG.E.128 desc[UR4][R176.64], R164 ;  /* 0x000000a4b0005986 */ /* 0x000fe8000c101d04 */
[----:B------:R0:W-:Y:S02]  /*3b10*/  @P5 STG.E.128 desc[UR4][R176.64+0x10], R168 ;  /* 0x000010a8b0005986 */ /* 0x0001e4000c101d04 */
[----:B0-----:R-:W0:Y:S01]  /*3b20*/  LDC.64 R176, c[0x0][0x2f8] ;  /* 0x0000be00ffb07b82 */ /* 0x001e220000000a00 */
[----:B------:R-:W-:Y:S01]  /*3b30*/  FMUL.FTZ R180, R182, R180 ;  /* 0x000000b4b6b47220 */ /* 0x000fe20000410000 */
[----:B------:R-:W-:-:S05]  /*3b40*/  FMUL.FTZ R175, R181, R175 ;  /* 0x000000afb5af7220 */ /* 0x000fca0000410000 */
[----:B------:R-:W-:Y:S01]  /*3b50*/  F2FP.F16.F32.PACK_AB R175, R175, R180 ;  /* 0x000000b4afaf723e */ /* 0x000fe200000000ff */
[----:B0-----:R-:W-:-:S05]  /*3b60*/  IMAD.WIDE.U32 R176, R199, 0x10, R176 ;  /* 0x00000010c7b07825 */ /* 0x001fca00078e00b0 */
[----:B------:R0:W-:Y:S01]  /*3b70*/  STG.E.128 desc[UR4][R176.64], R172 ;  /* 0x000000acb0007986 */ /* 0x0001e2000c101d04 */
[----:B------:R-:W-:-:S07]  /*3b80*/  IADD3 R199, R199, 0x80, RZ ;  /* 0x00000080c7c77810 */ /* 0x000fce0007ffe0ff */
.L_x_10404:
[----:B------:R-:W-:Y:S05]  /*3b90*/  BSYNC B0 ;  /* 0x0000000000007941 */ /* 0x000fea0003800000 */
.L_x_10403:
[----:B------:R-:W-:Y:S04]  /*3ba0*/  BSSY B0, `(.L_x_10405) ;  /* 0x000006e000007945 */ /* 0x000fe80003800000 */
[----:B------:R-:W-:Y:S05]  /*3bb0*/  @!P0 BRA `(.L_x_10406) ;  /* 0x0000000400b08947 */ /* 0x000fea0003800000 */
[----:B0-----:R-:W0:Y:S01]  /*3bc0*/  LDC.64 R172, c[0x0][0x220] ;  /* 0x00008800ffac7b82 */ /* 0x001e220000000a00 */
[----:B------:R-:W2:Y:S04]  /*3bd0*/  LDL R177, [R1+0x40] ;  /* 0x0000400001b17983 */ /* 0x000ea80000100800 */
[----:B------:R-:W3:Y:S04]  /*3be0*/  LDL R180, [R1+0x14] ;  /* 0x0000140001b47983 */ /* 0x000ee80000100800 */
[----:B------:R-:W4:Y:S04]  /*3bf0*/  LDL R204, [R1+0xcc] ;  /* 0x0000cc0001cc7983 */ /* 0x000f280000100800 */
[----:B-1----:R-:W4:Y:S04]  /*3c00*/  LDL R215, [R1+0x10] ;  /* 0x0000100001d77983 */ /* 0x002f280000100800 */
[----:B------:R-:W4:Y:S01]  /*3c10*/  LDL R181, [R1+0xc8] ;  /* 0x0000c80001b57983 */ /* 0x000f220000100800 */
[----:B------:R-:W-:Y:S01]  /*3c20*/  ISETP.NE.U32.AND P5, PT, RZ, UR8, PT ;  /* 0x00000008ff007c0c */ /* 0x000fe2000bfa5070 */
[----:B------:R-:W-:-:S02]  /*3c30*/  FFMA.FTZ R176, R223, R179, R178 ;  /* 0x000000b3dfb07223 */ /* 0x000fc400000100b2 */
[----:B------:R-:W4:Y:S01]  /*3c40*/  LDL R183, [R1+0xc] ;  /* 0x00000c0001b77983 */ /* 0x000f220000100800 */
[----:B0-----:R-:W-:-:S03]  /*3c50*/  IMAD.WIDE.U32 R172, R199, 0x10, R172 ;  /* 0x00000010c7ac7825 */ /* 0x001fc600078e00ac */
[----:B------:R-:W4:Y:S04]  /*3c60*/  LDL R182, [R1+0x8] ;  /* 0x0000080001b67983 */ /* 0x000f280000100800 */
[----:B------:R-:W4:Y:S01]  /*3c70*/  LDG.E.128 R172, desc[UR4][R172.64] ;  /* 0x00000004acac7981 */ /* 0x000f22000c1e1d00 */
[----:B------:R-:W-:Y:S02]  /*3c80*/  ISETP.NE.AND.EX P5, PT, RZ, UR9, PT, P5 ;  /* 0x00000009ff007c0c */ /* 0x000fe4000bfa5350 */
[----:B------:R-:W-:-:S04]  /*3c90*/  ISETP.NE.U32.AND P6, PT, RZ, UR14, PT ;  /* 0x0000000eff007c0c */ /* 0x000fc8000bfc5070 */
[----:B------:R-:W-:Y:S01]  /*3ca0*/  ISETP.NE.AND.EX P6, PT, RZ, UR15, PT, P6 ;  /* 0x0000000fff007c0c */ /* 0x000fe2000bfc5360 */
[----:B--2---:R-:W-:Y:S01]  /*3cb0*/  FADD.FTZ R176, R177, -R176 ;  /* 0x800000b0b1b07221 */ /* 0x004fe20000010000 */
[----:B------:R-:W-:-:S04]  /*3cc0*/  FFMA.FTZ R177, R213, R179, R178 ;  /* 0x000000b3d5b17223 */ /* 0x000fc800000100b2 */
[----:B---3--:R-:W-:Y:S01]  /*3cd0*/  FADD.FTZ R177, R180, -R177 ;  /* 0x800000b1b4b17221 */ /* 0x008fe20000010000 */
[----:B-----5:R-:W-:-:S03]  /*3ce0*/  FMUL.FTZ R176, R197, R176 ;  /* 0x000000b0c5b07220 */ /* 0x020fc60000410000 */
[----:B------:R-:W-:Y:S01]  /*3cf0*/  FMUL.FTZ R177, R197, R177 ;  /* 0x000000b1c5b17220 */ /* 0x000fe20000410000 */
[----:B------:R-:W-:-:S03]  /*3d00*/  @P5 FADD.FTZ R176, R32, R176 ;  /* 0x000000b020b05221 */ /* 0x000fc60000010000 */
[----:B------:R-:W-:Y:S02]  /*3d10*/  @P5 FADD.FTZ R177, R33, R177 ;  /* 0x000000b121b15221 */ /* 0x000fe40000010000 */
[C---:B------:R-:W-:Y:S01]  /*3d20*/  SEL R164, R176.reuse, R164, P6 ;  /* 0x000000a4b0a47207 */ /* 0x040fe20003000000 */
[-C--:B------:R-:W-:Y:S02]  /*3d30*/  FMUL.FTZ R176, R176, R198.reuse ;  /* 0x000000c6b0b07220 */ /* 0x080fe40000410000 */
[C---:B------:R-:W-:Y:S01]  /*3d40*/  SEL R165, R177.reuse, R165, P6 ;  /* 0x000000a5b1a57207 */ /* 0x040fe20003000000 */
[----:B------:R-:W-:Y:S01]  /*3d50*/  FMUL.FTZ R177, R177, R198 ;  /* 0x000000c6b1b17220 */ /* 0x000fe20000410000 */
[--C-:B----4-:R-:W-:Y:S02]  /*3d60*/  HADD2.F32 R180, -RZ, R172.reuse.H0_H0 ;  /* 0x200000acffb47230 */ /* 0x110fe40000004100 */
[----:B------:R-:W-:-:S05]  /*3d70*/  HADD2.F32 R172, -RZ, R172.H1_H1 ;  /* 0x300000acffac7230 */ /* 0x000fca0000004100 */
[----:B------:R-:W-:Y:S01]  /*3d80*/  FFMA.FTZ R73, R177, R172, R73 ;  /* 0x000000acb1497223 */ /* 0x000fe20000010049 */
[----:B------:R-:W-:Y:S02]  /*3d90*/  FMUL.FTZ R172, R204, R176 ;  /* 0x000000b0ccac7220 */ /* 0x000fe40000410000 */
[----:B------:R-:W2:Y:S01]  /*3da0*/  LDL R204, [R1+0xc4] ;  /* 0x0000c40001cc7983 */ /* 0x000ea20000100800 */
[----:B------:R-:W-:Y:S01]  /*3db0*/  FFMA.FTZ R72, R176, R180, R72 ;  /* 0x000000b4b0487223 */ /* 0x000fe20000010048 */
[----:B------:R-:W-:-:S04]  /*3dc0*/  FFMA.FTZ R176, R212, R179, R178 ;  /* 0x000000b3d4b07223 */ /* 0x000fc800000100b2 */
[----:B------:R-:W-:Y:S02]  /*3dd0*/  FADD.FTZ R176, R215, -R176 ;  /* 0x800000b0d7b07221 */ /* 0x000fe40000010000 */
[----:B------:R-:W3:Y:S01]  /*3de0*/  LDL R215, [R1+0xc0] ;  /* 0x0000c00001d77983 */ /* 0x000ee20000100800 */
[----:B------:R-:W-:-:S03]  /*3df0*/  FMUL.FTZ R177, R181, R177 ;  /* 0x000000b1b5b17220 */ /* 0x000fc60000410000 */
[----:B------:R-:W4:Y:S02]  /*3e00*/  LDL R181, [R1+0x4] ;  /* 0x0000040001b57983 */ /* 0x000f240000100800 */
[----:B------:R-:W-:Y:S01]  /*3e10*/  F2FP.F16.F32.PACK_AB R172, R177, R172 ;  /* 0x000000acb1ac723e */ /* 0x000fe200000000ff */
[----:B------:R-:W-:-:S04]  /*3e20*/  FFMA.FTZ R177, R211, R179, R178 ;  /* 0x000000b3d3b17223 */ /* 0x000fc800000100b2 */
[----:B------:R-:W-:Y:S01]  /*3e30*/  FADD.FTZ R177, R183, -R177 ;  /* 0x800000b1b7b17221 */ /* 0x000fe20000010000 */
[C---:B------:R-:W-:Y:S01]  /*3e40*/  FMUL.FTZ R176, R197.reuse, R176 ;  /* 0x000000b0c5b07220 */ /* 0x040fe20000410000 */
[----:B------:R-:W-:Y:S01]  /*3e50*/  HADD2.F32 R180, -RZ, R173.H0_H0 ;  /* 0x200000adffb47230 */ /* 0x000fe20000004100 */
[----:B------:R-:W4:Y:S01]  /*3e60*/  LDL R183, [R1] ;  /* 0x0000000001b77983 */ /* 0x000f220000100800 */
[----:B------:R-:W-:Y:S01]  /*3e70*/  FMUL.FTZ R177, R197, R177 ;  /* 0x000000b1c5b17220 */ /* 0x000fe20000410000 */
[----:B------:R-:W-:-:S03]  /*3e80*/  @P5 FADD.FTZ R176, R34, R176 ;  /* 0x000000b022b05221 */ /* 0x000fc60000010000 */
[----:B------:R-:W-:Y:S01]  /*3e90*/  @P5 FADD.FTZ R177, R35, R177 ;  /* 0x000000b123b15221 */ /* 0x000fe20000010000 */
[----:B------:R-:W-:Y:S01]  /*3ea0*/  HADD2.F32 R173, -RZ, R173.H1_H1 ;  /* 0x300000adffad7230 */ /* 0x000fe20000004100 */
[C---:B------:R-:W-:Y:S01]  /*3eb0*/  SEL R166, R176.reuse, R166, P6 ;  /* 0x000000a6b0a67207 */ /* 0x040fe20003000000 */
[-C--:B------:R-:W-:Y:S02]  /*3ec0*/  FMUL.FTZ R176, R176, R198.reuse ;  /* 0x000000c6b0b07220 */ /* 0x080fe40000410000 */
[C---:B------:R-:W-:Y:S01]  /*3ed0*/  SEL R167, R177.reuse, R167, P6 ;  /* 0x000000a7b1a77207 */ /* 0x040fe20003000000 */
[----:B------:R-:W-:Y:S01]  /*3ee0*/  FMUL.FTZ R177, R177, R198 ;  /* 0x000000c6b1b17220 */ /* 0x000fe20000410000 */
[----:B------:R-:W-:Y:S02]  /*3ef0*/  FFMA.FTZ R74, R176, R180, R74 ;  /* 0x000000b4b04a7223 */ /* 0x000fe4000001004a */
[----:B------:R-:W4:Y:S01]  /*3f00*/  LDL R180, [R1+0xb8] ;  /* 0x0000b80001b47983 */ /* 0x000f220000100800 */
[----:B------:R-:W-:Y:S01]  /*3f10*/  FFMA.FTZ R75, R177, R173, R75 ;  /* 0x000000adb14b7223 */ /* 0x000fe2000001004b */
[----:B--2---:R-:W-:-:S02]  /*3f20*/  FMUL.FTZ R173, R204, R176 ;  /* 0x000000b0ccad7220 */ /* 0x004fc40000410000 */
[----:B------:R-:W2:Y:S01]  /*3f30*/  LDL R204, [R1+0xbc] ;  /* 0x0000bc0001cc7983 */ /* 0x000ea20000100800 */
[----:B------:R-:W-:-:S04]  /*3f40*/  FFMA.FTZ R176, R210, R179, R178 ;  /* 0x000000b3d2b07223 */ /* 0x000fc800000100b2 */
[----:B------:R-:W-:Y:S01]  /*3f50*/  FADD.FTZ R176, R182, -R176 ;  /* 0x800000b0b6b07221 */ /* 0x000fe20000010000 */
[----:B---3--:R-:W-:Y:S01]  /*3f60*/  FMUL.FTZ R177, R215, R177 ;  /* 0x000000b1d7b17220 */ /* 0x008fe20000410000 */
[----:B------:R-:W3:Y:S02]  /*3f70*/  LDL R182, [R1+0xb4] ;  /* 0x0000b40001b67983 */ /* 0x000ee40000100800 */
[----:B------:R-:W-:-:S04]  /*3f80*/  FMUL.FTZ R176, R197, R176 ;  /* 0x000000b0c5b07220 */ /* 0x000fc80000410000 */
[----:B------:R-:W-:Y:S01]  /*3f90*/  @P5 FADD.FTZ R176, R28, R176 ;  /* 0x000000b01cb05221 */ /* 0x000fe20000010000 */
[----:B------:R-:W-:Y:S01]  /*3fa0*/  F2FP.F16.F32.PACK_AB R173, R177, R173 ;  /* 0x000000adb1ad723e */ /* 0x000fe200000000ff */
[----:B------:R-:W-:-:S03]  /*3fb0*/  HADD2.F32 R177, -RZ, R174.H0_H0 ;  /* 0x200000aeffb17230 */ /* 0x000fc60000004100 */
[C---:B------:R-:W-:Y:S01]  /*3fc0*/  SEL R168, R176.reuse, R168, P6 ;  /* 0x000000a8b0a87207 */ /* 0x040fe20003000000 */
[----:B------:R-:W-:-:S04]  /*3fd0*/  FMUL.FTZ R176, R176, R198 ;  /* 0x000000c6b0b07220 */ /* 0x000fc80000410000 */
[----:B------:R-:W-:Y:S01]  /*3fe0*/  FFMA.FTZ R68, R176, R177, R68 ;  /* 0x000000b1b0447223 */ /* 0x000fe20000010044 */
[----:B------:R-:W-:-:S04]  /*3ff0*/  FFMA.FTZ R177, R209, R179, R178 ;  /* 0x000000b3d1b17223 */ /* 0x000fc800000100b2 */
[----:B----4-:R-:W-:Y:S02]  /*4000*/  FADD.FTZ R177, R181, -R177 ;  /* 0x800000b1b5b17221 */ /* 0x010fe40000010000 */
[----:B------:R-:W4:Y:S02]  /*4010*/  LDL R181, [R1+0xb0] ;  /* 0x0000b00001b57983 */ /* 0x000f240000100800 */
[----:B------:R-:W-:-:S04]  /*4020*/  FMUL.FTZ R177, R197, R177 ;  /* 0x000000b1c5b17220 */ /* 0x000fc80000410000 */
[----:B------:R-:W-:Y:S01]  /*4030*/  @P5 FADD.FTZ R177, R29, R177 ;  /* 0x000000b11db15221 */ /* 0x000fe20000010000 */
[----:B------:R-:W-:-:S04]  /*4040*/  HADD2.F32 R174, -RZ, R174.H1_H1 ;  /* 0x300000aeffae7230 */ /* 0x000fc80000004100 */
[C---:B------:R-:W-:Y:S01]  /*4050*/  SEL R169, R177.reuse, R169, P6 ;  /* 0x000000a9b1a97207 */ /* 0x040fe20003000000 */
[----:B------:R-:W-:-:S04]  /*4060*/  FMUL.FTZ R177, R177, R198 ;  /* 0x000000c6b1b17220 */ /* 0x000fc80000410000 */
[----:B------:R-:W-:Y:S01]  /*4070*/  FFMA.FTZ R69, R177, R174, R69 ;  /* 0x000000aeb1457223 */ /* 0x000fe20000010045 */
[----:B------:R-:W-:Y:S01]  /*4080*/  FMUL.FTZ R177, R180, R177 ;  /* 0x000000b1b4b17220 */ /* 0x000fe20000410000 */
[----:B------:R-:W-:-:S04]  /*4090*/  FFMA.FTZ R180, R208, R179, R178 ;  /* 0x000000b3d0b47223 */ /* 0x000fc800000100b2 */
        /* <DEDUP_REMOVED lines=10> */
[----:B------:R-:W-:-:S04]  /*4140*/  ISETP.NE.U32.AND P5, PT, RZ, UR14, PT ;  /* 0x0000000eff007c0c */ /* 0x000fc8000bfa5070 */
[----:B------:R-:W-:Y:S02]  /*4150*/  ISETP.NE.AND.EX P5, PT, RZ, UR15, PT, P5 ;  /* 0x0000000fff007c0c */ /* 0x000fe4000bfa5350 */
[----:B------:R-:W-:Y:S01]  /*4160*/  F2FP.F16.F32.PACK_AB R174, R177, R174 ;  /* 0x000000aeb1ae723e */ /* 0x000fe200000000ff */
[----:B------:R-:W-:Y:S01]  /*4170*/  HADD2.F32 R177, -RZ, R175.H0_H0 ;  /* 0x200000afffb17230 */ /* 0x000fe20000004100 */
[----:B------:R-:W-:-:S04]  /*4180*/  SEL R171, R176, R171, P6 ;  /* 0x000000abb0ab7207 */ /* 0x000fc80003000000 */
[----:B------:R-:W-:Y:S01]  /*4190*/  FFMA.FTZ R70, R180, R177, R70 ;  /* 0x000000b1b4467223 */ /* 0x000fe20000010046 */
[----:B------:R-:W-:Y:S02]  /*41a0*/  HADD2.F32 R177, -RZ, R175.H1_H1 ;  /* 0x300000afffb17230 */ /* 0x000fe40000004100 */
[----:B------:R-:W-:Y:S02]  /*41b0*/  FMUL.FTZ R175, R176, R198 ;  /* 0x000000c6b0af7220 */ /* 0x000fe40000410000 */
[----:B------:R-:W-:Y:S02]  /*41c0*/  @P5 LEA R176, P6, R199, UR14, 0x5 ;  /* 0x0000000ec7b05c11 */ /* 0x000fe4000f8c28ff */
[----:B------:R-:W-:Y:S02]  /*41d0*/  FFMA.FTZ R71, R175, R177, R71 ;  /* 0x000000b1af477223 */ /* 0x000fe40000010047 */
[----:B------:R-:W-:Y:S01]  /*41e0*/  @P5 LEA.HI.X R177, R199, UR15, RZ, 0x5, P6 ;  /* 0x0000000fc7b15c11 */ /* 0x000fe2000b0f2cff */
[----:B---3--:R-:W-:Y:S01]  /*41f0*/  FMUL.FTZ R180, R182, R180 ;  /* 0x000000b4b6b47220 */ /* 0x008fe20000410000 */
[----:B----4-:R-:W-:-:S03]  /*4200*/  FMUL.FTZ R175, R181, R175 ;  /* 0x000000afb5af7220 */ /* 0x010fc60000410000 */
[----:B------:R-:W-:Y:S04]  /*4210*/  @P5 STG.E.128 desc[UR4][R176.64], R164 ;  /* 0x000000a4b0005986 */ /* 0x000fe8000c101d04 */
[----:B------:R0:W-:Y:S01]  /*4220*/  @P5 STG.E.128 desc[UR4][R176.64+0x10], R168 ;  /* 0x000010a8b0005986 */ /* 0x0001e2000c101d04 */
[----:B------:R-:W-:Y:S02]  /*4230*/  F2FP.F16.F32.PACK_AB R175, R175, R180 ;  /* 0x000000b4afaf723e */ /* 0x000fe400000000ff */
[----:B0-----:R-:W-:-:S04]  /*4240*/  LEA R176, P5, R199, UR16, 0x4 ;  /* 0x00000010c7b07c11 */ /* 0x001fc8000f8a20ff */
[----:B------:R-:W-:-:S05]  /*4250*/  LEA.HI.X R177, R199, UR17, RZ, 0x4, P5 ;  /* 0x00000011c7b17c11 */ /* 0x000fca000a8f24ff */
[----:B------:R2:W-:Y:S01]  /*4260*/  STG.E.128 desc[UR4][R176.64], R172 ;  /* 0x000000acb0007986 */ /* 0x0005e2000c101d04 */
[----:B------:R-:W-:-:S07]  /*4270*/  IADD3 R199, R199, 0x80, RZ ;  /* 0x00000080c7c77810 */ /* 0x000fce0007ffe0ff */
.L_x_10406:
[----:B------:R-:W-:Y:S05]  /*4280*/  BSYNC B0 ;  /* 0x0000000000007941 */ /* 0x000fea0003800000 */
.L_x_10405:
        /* <DEDUP_REMOVED lines=26> */
[--C-:B---3--:R-:W-:Y:S02]  /*4430*/  HADD2.F32 R180, -RZ, R172.reuse.H0_H0 ;  /* 0x200000acffb47230 */ /* 0x108fe40000004100 */
[----:B------:R-:W-:-:S05]  /*4440*/  HADD2.F32 R172, -RZ, R172.H1_H1 ;  /* 0x300000acffac7230 */ /* 0x000fca0000004100 */
[----:B------:R-:W-:Y:S01]  /*4450*/  FFMA.FTZ R65, R177, R172, R65 ;  /* 0x000000acb1417223 */ /* 0x000fe20000010041 */
[----:B------:R-:W-:Y:S02]  /*4460*/  FMUL.FTZ R172, R204, R176 ;  /* 0x000000b0ccac7220 */ /* 0x000fe40000410000 */
[----:B------:R-:W2:Y:S01]  /*4470*/  LDL R204, [R1+0x9c] ;  /* 0x00009c0001cc7983 */ /* 0x000ea20000100800 */
[----:B----4-:R-:W-:Y:S01]  /*4480*/  FMUL.FTZ R177, R183, R177 ;  /* 0x000000b1b7b17220 */ /* 0x010fe20000410000 */
[----:B------:R-:W-:Y:S01]  /*4490*/  FFMA.FTZ R64, R176, R180, R64 ;  /* 0x000000b4b0407223 */ /* 0x000fe20000010040 */
[-CC-:B------:R-:W-:Y:S01]  /*44a0*/  FFMA.FTZ R176, R205, R179.reuse, R178.reuse ;  /* 0x000000b3cdb07223 */ /* 0x180fe200000100b2 */
[----:B------:R-:W3:Y:S02]  /*44b0*/  LDL R183, [R1+0x98] ;  /* 0x0000980001b77983 */ /* 0x000ee40000100800 */
[----:B------:R-:W-:Y:S01]  /*44c0*/  F2FP.F16.F32.PACK_AB R172, R177, R172 ;  /* 0x000000acb1ac723e */ /* 0x000fe200000000ff */
[----:B------:R-:W-:Y:S01]  /*44d0*/  FFMA.FTZ R177, R202, R179, R178 ;  /* 0x000000b3cab17223 */ /* 0x000fe200000100b2 */
[----:B------:R-:W-:-:S03]  /*44e0*/  FADD.FTZ R176, R250, -R176 ;  /* 0x800000b0fab07221 */ /* 0x000fc60000010000 */
[----:B------:R-:W-:Y:S01]  /*44f0*/  FADD.FTZ R177, R249, -R177 ;  /* 0x800000b1f9b17221 */ /* 0x000fe20000010000 */
[----:B------:R-:W-:-:S03]  /*4500*/  FMUL.FTZ R176, R197, R176 ;  /* 0x000000b0c5b07220 */ /* 0x000fc60000410000 */
[----:B------:R-:W-:Y:S01]  /*4510*/  FMUL.FTZ R177, R197, R177 ;  /* 0x000000b1c5b17220 */ /* 0x000fe20000410000 */
[----:B------:R-:W-:-:S03]  /*4520*/  @P5 FADD.FTZ R176, R26, R176 ;  /* 0x000000b01ab05221 */ /* 0x000fc60000010000 */
[----:B------:R-:W-:Y:S01]  /*4530*/  @P5 FADD.FTZ R177, R27, R177 ;  /* 0x000000b11bb15221 */ /* 0x000fe20000010000 */
[--C-:B------:R-:W-:Y:S01]  /*4540*/  HADD2.F32 R180, -RZ, R173.reuse.H0_H0 ;  /* 0x200000adffb47230 */ /* 0x100fe20000004100 */
[C---:B------:R-:W-:Y:S01]  /*4550*/  SEL R166, R176.reuse, R166, P6 ;  /* 0x000000a6b0a67207 */ /* 0x040fe20003000000 */
[----:B------:R-:W-:Y:S02]  /*4560*/  HADD2.F32 R173, -RZ, R173.H1_H1 ;  /* 0x300000adffad7230 */ /* 0x000fe40000004100 */
[C---:B------:R-:W-:Y:S01]  /*4570*/  SEL R167, R177.reuse, R167, P6 ;  /* 0x000000a7b1a77207 */ /* 0x040fe20003000000 */
[-C--:B------:R-:W-:Y:S01]  /*4580*/  FMUL.FTZ R177, R177, R198.reuse ;  /* 0x000000c6b1b17220 */ /* 0x080fe20000410000 */
[----:B------:R-:W-:-:S03]  /*4590*/  FMUL.FTZ R176, R176, R198 ;  /* 0x000000c6b0b07220 */ /* 0x000fc60000410000 */
[----:B------:R-:W-:Y:S01]  /*45a0*/  FFMA.FTZ R67, R177, R173, R67 ;  /* 0x000000adb1437223 */ /* 0x000fe20000010043 */
[----:B------:R-:W-:Y:S01]  /*45b0*/  FMUL.FTZ R173, R182, R176 ;  /* 0x000000b0b6ad7220 */ /* 0x000fe20000410000 */
[----:B------:R-:W-:Y:S01]  /*45c0*/  FMUL.FTZ R177, R181, R177 ;  /* 0x000000b1b5b17220 */ /* 0x000fe20000410000 */
[----:B------:R-:W4:Y:S04]  /*45d0*/  LDL R182, [R1+0x94] ;  /* 0x0000940001b67983 */ /* 0x000f280000100800 */
[----:B------:R-:W4:Y:S01]  /*45e0*/  LDL R181, [R1+0x90] ;  /* 0x0000900001b57983 */ /* 0x000f220000100800 */
[----:B------:R-:W-:Y:S01]  /*45f0*/  FFMA.FTZ R66, R176, R180, R66 ;  /* 0x000000b4b0427223 */ /* 0x000fe20000010042 */
[----:B------:R-:W-:-:S04]  /*4600*/  FFMA.FTZ R176, R3, R179, R178 ;  /* 0x000000b303b07223 */ /* 0x000fc800000100b2 */
[----:B------:R-:W-:-:S04]  /*4610*/  FADD.FTZ R176, R248, -R176 ;  /* 0x800000b0f8b07221 */ /* 0x000fc80000010000 */
        /* <DEDUP_REMOVED lines=8> */
[----:B------:R-:W-:-:S04]  /*46a0*/  FADD.FTZ R177, R247, -R177 ;  /* 0x800000b1f7b17221 */ /* 0x000fc80000010000 */
[----:B------:R-:W-:-:S04]  /*46b0*/  FMUL.FTZ R177, R197, R177 ;  /* 0x000000b1c5b17220 */ /* 0x000fc80000410000 */
[----:B------:R-:W-:Y:S01]  /*46c0*/  @P5 FADD.FTZ R177, R21, R177 ;  /* 0x000000b115b15221 */ /* 0x000fe20000010000 */
[----:B------:R-:W-:-:S04]  /*46d0*/  HADD2.F32 R174, -RZ, R174.H1_H1 ;  /* 0x300000aeffae7230 */ /* 0x000fc80000004100 */
        /* <DEDUP_REMOVED lines=26> */
[----:B----4-:R-:W-:Y:S01]  /*4880*/  FMUL.FTZ R180, R182, R180 ;  /* 0x000000b4b6b47220 */ /* 0x010fe20000410000 */
[----:B------:R-:W-:-:S03]  /*4890*/  FMUL.FTZ R175, R181, R175 ;  /* 0x000000afb5af7220 */ /* 0x000fc60000410000 */
[----:B------:R-:W-:Y:S04]  /*48a0*/  @P5 STG.E.128 desc[UR4][R176.64], R164 ;  /* 0x000000a4b0005986 */ /* 0x000fe8000c101d04 */
[----:B------:R0:W-:Y:S01]  /*48b0*/  @P5 STG.E.128 desc[UR4][R176.64+0x10], R168 ;  /* 0x000010a8b0005986 */ /* 0x0001e2000c101d04 */
[----:B------:R-:W-:Y:S02]  /*48c0*/  F2FP.F16.F32.PACK_AB R175, R175, R180 ;  /* 0x000000b4afaf723e */ /* 0x000fe400000000ff */
[----:B0-----:R-:W-:-:S04]  /*48d0*/  LEA R176, P5, R199, UR16, 0x4 ;  /* 0x00000010c7b07c11 */ /* 0x001fc8000f8a20ff */
[----:B------:R-:W-:-:S05]  /*48e0*/  LEA.HI.X R177, R199, UR17, RZ, 0x4, P5 ;  /* 0x00000011c7b17c11 */ /* 0x000fca000a8f24ff */
[----:B------:R3:W-:Y:S01]  /*48f0*/  STG.E.128 desc[UR4][R176.64], R172 ;  /* 0x000000acb0007986 */ /* 0x0007e2000c101d04 */
[----:B------:R-:W-:-:S07]  /*4900*/  IADD3 R199, R199, 0x80, RZ ;  /* 0x00000080c7c77810 */ /* 0x000fce0007ffe0ff */
.L_x_10408:
[----:B------:R-:W-:Y:S05]  /*4910*/  BSYNC B0 ;  /* 0x0000000000007941 */ /* 0x000fea0003800000 */
.L_x_10407:
        /* <DEDUP_REMOVED lines=104> */
.L_x_10410:
[----:B------:R-:W-:Y:S05]  /*4fa0*/  BSYNC B0 ;  /* 0x0000000000007941 */ /* 0x000fea0003800000 */
.L_x_10409:
[----:B------:R-:W-:Y:S01]  /*4fb0*/  LOP3.LUT P5, RZ, R2, 0x4, RZ, 0xc0, !PT ;  /* 0x0000000402ff7812 */ /* 0x000fe200078ac0ff */
[----:B------:R-:W-:-:S12]  /*4fc0*/  BSSY B0, `(.L_x_10411) ;  /* 0x000006a000007945 */ /* 0x000fd80003800000 */
[----:B------:R-:W-:Y:S05]  /*4fd0*/  @!P5 BRA `(.L_x_10412) ;  /* 0x0000000400a0d947 */ /* 0x000fea0003800000 */
[----:B0-234-:R-:W0:Y:S01]  /*4fe0*/  LDC.64 R172, c[0x0][0x220] ;  /* 0x00008800ffac7b82 */ /* 0x01de220000000a00 */
[----:B------:R-:W2:Y:S04]  /*4ff0*/  LDL R177, [R1+0x34] ;  /* 0x0000340001b17983 */ /* 0x000ea80000100800 */
[----:B------:R-:W3:Y:S04]  /*5000*/  LDL R204, [R1+0x6c] ;  /* 0x00006c0001cc7983 */ /* 0x000ee80000100800 */
[----:B------:R-:W4:Y:S01]  /*5010*/  LDL R183, [R1+0x68] ;  /* 0x0000680001b77983 */ /* 0x000f220000100800 */
[----:B------:R-:W-:-:S03]  /*5020*/  LOP3.LUT R2, R2, 0xfffffff7, RZ, 0xc0, !PT ;  /* 0xfffffff702027812 */ /* 0x000fc600078ec0ff */
[----:B------:R-:W4:Y:S04]  /*5030*/  LDL R182, [R1+0x64] ;  /* 0x0000640001b67983 */ /* 0x000f280000100800 */
[----:B------:R-:W4:Y:S01]  /*5040*/  LDL R181, [R1+0x60] ;  /* 0x0000600001b57983 */ /* 0x000f220000100800 */
[----:B------:R-:W-:Y:S01]  /*5050*/  ISETP.NE.U32.AND P5, PT, RZ, UR8, PT ;  /* 0x00000008ff007c0c */ /* 0x000fe2000bfa5070 */
[----:B------:R-:W-:Y:S01]  /*5060*/  FFMA.FTZ R176, R220, R179, R178 ;  /* 0x000000b3dcb07223 */ /* 0x000fe200000100b2 */
[----:B------:R-:W-:Y:S01]  /*5070*/  ISETP.NE.U32.AND P6, PT, RZ, UR14, PT ;  /* 0x0000000eff007c0c */ /* 0x000fe2000bfc5070 */
[----:B0-----:R-:W-:Y:S01]  /*5080*/  IMAD.WIDE.U32 R172, R199, 0x10, R172 ;  /* 0x00000010c7ac7825 */ /* 0x001fe200078e00ac */
[----:B------:R-:W-:-:S05]  /*5090*/  @P0 LOP3.LUT R2, R2, 0x8, RZ, 0xfc, !PT ;  /* 0x0000000802020812 */ /* 0x000fca00078efcff */
        /* <DEDUP_REMOVED lines=15> */
[----:B------:R-:W-:-:S03]  /*5190*/  HADD2.F32 R172, -RZ, R172.H1_H1 ;  /* 0x300000acffac7230 */ /* 0x000fc60000004100 */
[----:B------:R-:W-:Y:S01]  /*51a0*/  FFMA.FTZ R48, R176, R180, R48 ;  /* 0x000000b4b0307223 */ /* 0x000fe20000010030 */
[----:B------:R-:W-:Y:S01]  /*51b0*/  FMUL.FTZ R176, R204, R176 ;  /* 0x000000b0ccb07220 */ /* 0x000fe20000410000 */
[----:B------:R-:W-:Y:S01]  /*51c0*/  FFMA.FTZ R49, R177, R172, R49 ;  /* 0x000000acb1317223 */ /* 0x000fe20000010031 */
[----:B----4-:R-:W-:Y:S01]  /*51d0*/  FMUL.FTZ R177, R183, R177 ;  /* 0x000000b1b7b17220 */ /* 0x010fe20000410000 */
[-CC-:B------:R-:W-:Y:S01]  /*51e0*/  FFMA.FTZ R172, R194, R179.reuse, R178.reuse ;  /* 0x000000b3c2ac7223 */ /* 0x180fe200000100b2 */
[----:B------:R-:W2:Y:S03]  /*51f0*/  LDL R204, [R1+0x5c] ;  /* 0x00005c0001cc7983 */ /* 0x000ea60000100800 */
[----:B------:R-:W-:Y:S01]  /*5200*/  F2FP.F16.F32.PACK_AB R176, R177, R176 ;  /* 0x000000b0b1b0723e */ /* 0x000fe200000000ff */
[----:B------:R-:W-:Y:S01]  /*5210*/  FFMA.FTZ R177, R195, R179, R178 ;  /* 0x000000b3c3b17223 */ /* 0x000fe200000100b2 */
[----:B------:R-:W-:Y:S01]  /*5220*/  FADD.FTZ R172, R236, -R172 ;  /* 0x800000acecac7221 */ /* 0x000fe20000010000 */
[----:B------:R-:W3:Y:S02]  /*5230*/  LDL R183, [R1+0x58] ;  /* 0x0000580001b77983 */ /* 0x000ee40000100800 */
[----:B------:R-:W-:Y:S01]  /*5240*/  FADD.FTZ R177, R235, -R177 ;  /* 0x800000b1ebb17221 */ /* 0x000fe20000010000 */
[----:B------:R-:W-:-:S03]  /*5250*/  FMUL.FTZ R172, R197, R172 ;  /* 0x000000acc5ac7220 */ /* 0x000fc60000410000 */
[----:B------:R-:W-:Y:S01]  /*5260*/  FMUL.FTZ R177, R197, R177 ;  /* 0x000000b1c5b17220 */ /* 0x000fe20000410000 */
[----:B------:R-:W-:-:S03]  /*5270*/  @P5 FADD.FTZ R172, R10, R172 ;  /* 0x000000ac0aac5221 */ /* 0x000fc60000010000 */
[----:B------:R-:W-:Y:S01]  /*5280*/  @P5 FADD.FTZ R177, R11, R177 ;  /* 0x000000b10bb15221 */ /* 0x000fe20000010000 */
[--C-:B------:R-:W-:Y:S01]  /*5290*/  HADD2.F32 R180, -RZ, R173.reuse.H0_H0 ;  /* 0x200000adffb47230 */ /* 0x100fe20000004100 */
[C---:B------:R-:W-:Y:S01]  /*52a0*/  SEL R166, R172.reuse, R166, P6 ;  /* 0x000000a6aca67207 */ /* 0x040fe20003000000 */
[-C--:B------:R-:W-:Y:S01]  /*52b0*/  FMUL.FTZ R172, R172, R198.reuse ;  /* 0x000000c6acac7220 */ /* 0x080fe20000410000 */
[----:B------:R-:W-:Y:S01]  /*52c0*/  HADD2.F32 R173, -RZ, R173.H1_H1 ;  /* 0x300000adffad7230 */ /* 0x000fe20000004100 */
[C---:B------:R-:W-:Y:S01]  /*52d0*/  SEL R167, R177.reuse, R167, P6 ;  /* 0x000000a7b1a77207 */ /* 0x040fe20003000000 */
[----:B------:R-:W-:Y:S01]  /*52e0*/  FMUL.FTZ R177, R177, R198 ;  /* 0x000000c6b1b17220 */ /* 0x000fe20000410000 */
[----:B------:R-:W-:Y:S01]  /*52f0*/  FFMA.FTZ R50, R172, R180, R50 ;  /* 0x000000b4ac327223 */ /* 0x000fe20000010032 */
[----:B------:R-:W-:Y:S02]  /*5300*/  FMUL.FTZ R172, R182, R172 ;  /* 0x000000acb6ac7220 */ /* 0x000fe40000410000 */
[----:B------:R-:W-:Y:S01]  /*5310*/  FFMA.FTZ R51, R177, R173, R51 ;  /* 0x000000adb1337223 */ /* 0x000fe20000010033 */
[----:B------:R-:W-:Y:S01]  /*5320*/  FMUL.FTZ R177, R181, R177 ;  /* 0x000000b1b5b17220 */ /* 0x000fe20000410000 */
[----:B------:R-:W4:Y:S04]  /*5330*/  LDL R182, [R1+0x54] ;  /* 0x0000540001b67983 */ /* 0x000f280000100800 */
[----:B------:R-:W4:Y:S01]  /*5340*/  LDL R181, [R1+0x50] ;  /* 0x0000500001b57983 */ /* 0x000f220000100800 */
[----:B------:R-:W-:Y:S01]  /*5350*/  F2FP.F16.F32.PACK_AB R177, R177, R172 ;  /* 0x000000acb1b1723e */ /* 0x000fe200000000ff */
[----:B------:R-:W-:-:S04]  /*5360*/  FFMA.FTZ R172, R196, R179, R178 ;  /* 0x000000b3c4ac7223 */ /* 0x000fc800000100b2 */
[----:B------:R-:W-:-:S04]  /*5370*/  FADD.FTZ R172, R234, -R172 ;  /* 0x800000aceaac7221 */ /* 0x000fc80000010000 */
[----:B------:R-:W-:-:S04]  /*5380*/  FMUL.FTZ R172, R197, R172 ;  /* 0x000000acc5ac7220 */ /* 0x000fc80000410000 */
[----:B------:R-:W-:-:S04]  /*5390*/  @P5 FADD.FTZ R172, R4, R172 ;  /* 0x000000ac04ac5221 */ /* 0x000fc80000010000 */
[C---:B------:R-:W-:Y:S01]  /*53a0*/  FMUL.FTZ R180, R172.reuse, R198 ;  /* 0x000000c6acb47220 */ /* 0x040fe20000410000 */
[----:B------:R-:W-:Y:S01]  /*53b0*/  SEL R168, R172, R168, P6 ;  /* 0x000000a8aca87207 */ /* 0x000fe20003000000 */
[----:B------:R-:W-:Y:S02]  /*53c0*/  HADD2.F32 R172, -RZ, R174.H0_H0 ;  /* 0x200000aeffac7230 */ /* 0x000fe40000004100 */
[----:B------:R-:W-:-:S03]  /*53d0*/  FFMA.FTZ R173, R231, R179, R178 ;  /* 0x000000b3e7ad7223 */ /* 0x000fc600000100b2 */
        /* <DEDUP_REMOVED lines=12> */
[----:B------:R-:W-:Y:S01]  /*54a0*/  ISETP.NE.U32.AND P5, PT, RZ, UR14, PT ;  /* 0x0000000eff007c0c */ /* 0x000fe2000bfa5070 */
[----:B------:R-:W-:-:S03]  /*54b0*/  HADD2.F32 R174, -RZ, R174.H1_H1 ;  /* 0x300000aeffae7230 */ /* 0x000fc60000004100 */
[----:B------:R-:W-:Y:S02]  /*54c0*/  ISETP.NE.AND.EX P5, PT, RZ, UR15, PT, P5 ;  /* 0x0000000fff007c0c */ /* 0x000fe4000bfa5350 */
[C---:B------:R-:W-:Y:S01]  /*54d0*/  SEL R169, R179.reuse, R169, P6 ;  /* 0x000000a9b3a97207 */ /* 0x040fe20003000000 */
[----:B------:R-:W-:-:S04]  /*54e0*/  FMUL.FTZ R179, R179, R198 ;  /* 0x000000c6b3b37220 */ /* 0x000fc80000410000 */
[----:B------:R-:W-:Y:S01]  /*54f0*/  FFMA.FTZ R45, R179, R174, R45 ;  /* 0x000000aeb32d7223 */ /* 0x000fe2000001002d */
[C---:B------:R-:W-:Y:S01]  /*5500*/  SEL R170, R178.reuse, R170, P6 ;  /* 0x000000aab2aa7207 */ /* 0x040fe20003000000 */
[----:B------:R-:W-:-:S04]  /*5510*/  FMUL.FTZ R174, R178, R198 ;  /* 0x000000c6b2ae7220 */ /* 0x000fc80000410000 */
[----:B------:R-:W-:Y:S02]  /*5520*/  @P5 LEA R172, P0, R199, UR14, 0x5 ;  /* 0x0000000ec7ac5c11 */ /* 0x000fe4000f8028ff */
[C---:B------:R-:W-:Y:S01]  /*5530*/  SEL R171, R197.reuse, R171, P6 ;  /* 0x000000abc5ab7207 */ /* 0x040fe20003000000 */
[----:B------:R-:W-:Y:S01]  /*5540*/  FMUL.FTZ R197, R197, R198 ;  /* 0x000000c6c5c57220 */ /* 0x000fe20000410000 */
[----:B------:R-:W-:-:S05]  /*5550*/  @P5 LEA.HI.X R173, R199, UR15, RZ, 0x5, P0 ;  /* 0x0000000fc7ad5c11 */ /* 0x000fca00080f2cff */
[----:B------:R-:W-:Y:S04]  /*5560*/  @P5 STG.E.128 desc[UR4][R172.64], R164 ;  /* 0x000000a4ac005986 */ /* 0x000fe8000c101d04 */
[----:B------:R0:W-:Y:S02]  /*5570*/  @P5 STG.E.128 desc[UR4][R172.64+0x10], R168 ;  /* 0x000010a8ac005986 */ /* 0x0001e4000c101d04 */
[----:B0-----:R-:W-:-:S04]  /*5580*/  LEA R172, P5, R199, UR16, 0x4 ;  /* 0x00000010c7ac7c11 */ /* 0x001fc8000f8a20ff */
[----:B------:R-:W-:Y:S02]  /*5590*/  LEA.HI.X R173, R199, UR17, RZ, 0x4, P5 ;  /* 0x00000011c7ad7c11 */ /* 0x000fe4000a8f24ff */
[----:B------:R-:W-:Y:S01]  /*55a0*/  LOP3.LUT P0, RZ, R2, 0x8, RZ, 0xc0, !PT ;  /* 0x0000000802ff7812 */ /* 0x000fe2000780c0ff */
[----:B--2---:R-:W-:Y:S01]  /*55b0*/  FMUL.FTZ R180, R204, R180 ;  /* 0x000000b4ccb47220 */ /* 0x004fe20000410000 */
[----:B---3--:R-:W-:-:S05]  /*55c0*/  FMUL.FTZ R179, R183, R179 ;  /* 0x000000b3b7b37220 */ /* 0x008fca0000410000 */
[----:B------:R-:W-:Y:S01]  /*55d0*/  F2FP.F16.F32.PACK_AB R178, R179, R180 ;  /* 0x000000b4b3b2723e */ /* 0x000fe200000000ff */
[----:B------:R-:W-:-:S05]  /*55e0*/  HADD2.F32 R179, -RZ, R175.H0_H0 ;  /* 0x200000afffb37230 */ /* 0x000fca0000004100 */
[----:B------:R-:W-:Y:S01]  /*55f0*/  FFMA.FTZ R46, R174, R179, R46 ;  /* 0x000000b3ae2e7223 */ /* 0x000fe2000001002e */
[----:B----4-:R-:W-:Y:S01]  /*5600*/  FMUL.FTZ R179, R182, R174 ;  /* 0x000000aeb6b37220 */ /* 0x010fe20000410000 */
[----:B------:R-:W-:-:S05]  /*5610*/  FMUL.FTZ R174, R181, R197 ;  /* 0x000000c5b5ae7220 */ /* 0x000fca0000410000 */
[----:B------:R-:W-:-:S05]  /*5620*/  F2FP.F16.F32.PACK_AB R179, R174, R179 ;  /* 0x000000b3aeb3723e */ /* 0x000fca00000000ff */
[----:B------:R0:W-:Y:S01]  /*5630*/  STG.E.128 desc[UR4][R172.64], R176 ;  /* 0x000000b0ac007986 */ /* 0x0001e2000c101d04 */
[----:B------:R-:W-:-:S05]  /*5640*/  HADD2.F32 R175, -RZ, R175.H1_H1 ;  /* 0x300000afffaf7230 */ /* 0x000fca0000004100 */
[----:B------:R-:W-:-:S07]  /*5650*/  FFMA.FTZ R47, R197, R175, R47 ;  /* 0x000000afc52f7223 */ /* 0x000fce000001002f */
.L_x_10412:
[----:B------:R-:W-:Y:S05]  /*5660*/  BSYNC B0 ;  /* 0x0000000000007941 */ /* 0x000fea0003800000 */
.L_x_10411:
[----:B0-234-:R-:W-:Y:S02]  /*5670*/  SEL R172, RZ, 0x1, P4 ;  /* 0x00000001ffac7807 */ /* 0x01dfe40002000000 */
[----:B------:R-:W-:-:S03]  /*5680*/  IADD3 R0, R0, UR18, RZ ;  /* 0x0000001200007c10 */ /* 0x000fc6000fffe0ff */
[----:B------:R0:W-:Y:S01]  /*5690*/  STL.S16 [R1+0x44], R172 ;  /* 0x000044ac01007387 */ /* 0x0001e20000100600 */
[----:B------:R-:W-:-:S13]  /*56a0*/  ISETP.GE.AND P4, PT, R0, UR19, PT ;  /* 0x0000001300007c0c */ /* 0x000fda000bf86270 */
[----:B0-----:R-:W-:Y:S05]  /*56b0*/  @!P4 BRA `(.L_x_10413) ;  /* 0xffffffb800ecc947 */ /* 0x001fea000383ffff */
.L_x_10391:
        /* <DEDUP_REMOVED lines=23> */
.L_x_10415:
[----:B------:R-:W-:Y:S05]  /*5830*/  BSYNC B0 ;  /* 0x0000000000007941 */ /* 0x000fea0003800000 */
.L_x_10414:
        /* <DEDUP_REMOVED lines=15> */
.L_x_10417:
[----:B------:R-:W-:Y:S05]  /*5930*/  BSYNC B0 ;  /* 0x0000000000007941 */ /* 0x000fea0003800000 */
.L_x_10416:
        /* <DEDUP_REMOVED lines=15> */
.L_x_10419:
[----:B------:R-:W-:Y:S05]  /*5a30*/  BSYNC B0 ;  /* 0x0000000000007941 */ /* 0x000fea0003800000 */
.L_x_10418:
        /* <DEDUP_REMOVED lines=15> */
.L_x_10421:
[----:B------:R-:W-:Y:S05]  /*5b30*/  BSYNC B0 ;  /* 0x0000000000007941 */ /* 0x000fea0003800000 */
.L_x_10420:
        /* <DEDUP_REMOVED lines=15> */
.L_x_10402:
[----:B------:R-:W-:Y:S01]  /*5c30*/  HFMA2.MMA R172, -RZ, RZ, 0, 9.5367431640625e-07 ;  /* 0x00000010ffac7435 */ /* 0x000fe200000001ff */
[----:B------:R-:W-:Y:S02]  /*5c40*/  MOV R176, R216 ;  /* 0x000000d800b07202 */ /* 0x000fe40000000f00 */
[----:B------:R-:W-:Y:S02]  /*5c50*/  MOV R173, 0x1f ;  /* 0x0000001f00ad7802 */ /* 0x000fe40000000f00 */
[----:B------:R-:W-:-:S07]  /*5c60*/  MOV R175, 0xffffffff ;  /* 0xffffffff00af7802 */ /* 0x000fce0000000f00 */
[----:B-----5:R-:W-:Y:S05]  /*5c70*/  WARPSYNC.COLLECTIVE R175, `(.L_x_10422) ;  /* 0x00000000af087348 */ /* 0x020fea0003c00000 */
[----:B------:R0:W1:Y:S02]  /*5c80*/  SHFL.DOWN P6, R177, R176, R172, R173 ;  /* 0x080000acb0b17389 */ /* 0x00006400000c00ad */
[----:B01---5:R-:W-:Y:S01]  /*5c90*/  ENDCOLLECTIVE ;  /* 0x000000000000791b */ /* 0x023fe20003800000 */
.L_x_10422:
[----:B------:R-:W-:Y:S01]  /*5ca0*/  MOV R176, R215 ;  /* 0x000000d700b07202 */ /* 0x000fe20000000f00 */
[----:B------:R-:W-:-:S07]  /*5cb0*/  FADD.FTZ R216, R177, R216 ;  /* 0x000000d8b1d87221 */ /* 0x000fce0000010000 */
[----:B------:R-:W-:Y:S05]  /*5cc0*/  WARPSYNC.COLLECTIVE R175, `(.L_x_10423) ;  /* 0x00000000af087348 */ /* 0x000fea0003c00000 */
[----:B------:R0:W1:Y:S02]  /*5cd0*/  SHFL.DOWN P6, R177, R176, R172, R173 ;  /* 0x080000acb0b17389 */ /* 0x00006400000c00ad */
[----:B01----:R-:W-:Y:S01]  /*5ce0*/  ENDCOLLECTIVE ;  /* 0x000000000000791b */ /* 0x003fe20003800000 */
.L_x_10423:
[----:B------:R-:W-:Y:S01]  /*5cf0*/  HFMA2.MMA R172, -RZ, RZ, 0, 4.76837158203125e-07 ;  /* 0x00000008ffac7435 */ /* 0x000fe200000001ff */
[----:B------:R-:W-:Y:S01]  /*5d00*/  MOV R176, R216 ;  /* 0x000000d800b07202 */ /* 0x000fe20000000f00 */
[----:B------:R-:W-:-:S09]  /*5d10*/  FADD.FTZ R215, R177, R215 ;  /* 0x000000d7b1d77221 */ /* 0x000fd20000010000 */
[----:B------:R-:W-:Y:S05]  /*5d20*/  WARPSYNC.COLLECTIVE R175, `(.L_x_10424) ;  /* 0x00000000af087348 */ /* 0x000fea0003c00000 */
[----:B------:R0:W1:Y:S02]  /*5d30*/  SHFL.DOWN P6, R177, R176, R172, R173 ;  /* 0x080000acb0b17389 */ /* 0x00006400000c00ad */
[----:B01----:R-:W-:Y:S01]  /*5d40*/  ENDCOLLECTIVE ;  /* 0x000000000000791b */ /* 0x003fe20003800000 */
.L_x_10424:
[----:B------:R-:W-:Y:S01]  /*5d50*/  MOV R176, R215 ;  /* 0x000000d700b07202 */ /* 0x000fe20000000f00 */
[----:B------:R-:W-:-:S07]  /*5d60*/  FADD.FTZ R216, R216, R177 ;  /* 0x000000b1d8d87221 */ /* 0x000fce0000010000 */
[----:B------:R-:W-:Y:S05]  /*5d70*/  WARPSYNC.COLLECTIVE R175, `(.L_x_10425) ;  /* 0x00000000af087348 */ /* 0x000fea0003c00000 */
[----:B------:R0:W1:Y:S02]  /*5d80*/  SHFL.DOWN P6, R177, R176, R172, R173 ;  /* 0x080000acb0b17389 */ /* 0x00006400000c00ad */
[----:B01----:R-:W-:Y:S01]  /*5d90*/  ENDCOLLECTIVE ;  /* 0x000000000000791b */ /* 0x003fe20003800000 */
.L_x_10425:
[----:B------:R-:W-:Y:S01]  /*5da0*/  HFMA2.MMA R172, -RZ, RZ, 0, 2.384185791015625e-07 ;  /* 0x00000004ffac7435 */ /* 0x000fe200000001ff */
[----:B------:R-:W-:Y:S01]  /*5db0*/  MOV R176, R216 ;  /* 0x000000d800b07202 */ /* 0x000fe20000000f00 */
[----:B------:R-:W-:-:S09]  /*5dc0*/  FADD.FTZ R215, R215, R177 ;  /* 0x000000b1d7d77221 */ /* 0x000fd20000010000 */
[----:B------:R-:W-:Y:S05]  /*5dd0*/  WARPSYNC.COLLECTIVE R175, `(.L_x_10426) ;  /* 0x00000000af087348 */ /* 0x000fea0003c00000 */
[----:B------:R0:W1:Y:S02]  /*5de0*/  SHFL.DOWN P6, R177, R176, R172, R173 ;  /* 0x080000acb0b17389 */ /* 0x00006400000c00ad */
[----:B01----:R-:W-:Y:S01]  /*5df0*/  ENDCOLLECTIVE ;  /* 0x000000000000791b */ /* 0x003fe20003800000 */
.L_x_10426:
[----:B------:R-:W-:Y:S01]  /*5e00*/  MOV R176, R215 ;  /* 0x000000d700b07202 */ /* 0x000fe20000000f00 */
[----:B------:R-:W-:-:S07]  /*5e10*/  FADD.FTZ R216, R216, R177 ;  /* 0x000000b1d8d87221 */ /* 0x000fce0000010000 */
[----:B------:R-:W-:Y:S05]  /*5e20*/  WARPSYNC.COLLECTIVE R175, `(.L_x_10427) ;  /* 0x00000000af087348 */ /* 0x000fea0003c00000 */
[----:B------:R0:W1:Y:S02]  /*5e30*/  SHFL.DOWN P6, R177, R176, R172, R173 ;  /* 0x080000acb0b17389 */ /* 0x00006400000c00ad */
[----:B01----:R-:W-:Y:S01]  /*5e40*/  ENDCOLLECTIVE ;  /* 0x000000000000791b */ /* 0x003fe20003800000 */
.L_x_10427:
[----:B------:R-:W-:Y:S01]  /*5e50*/  HFMA2.MMA R172, -RZ, RZ, 0, 1.1920928955078125e-07 ;  /* 0x00000002ffac7435 */ /* 0x000fe200000001ff */
[----:B------:R-:W-:Y:S01]  /*5e60*/  MOV R176, R216 ;  /* 0x000000d800b07202 */ /* 0x000fe20000000f00 */
[----:B------:R-:W-:-:S09]  /*5e70*/  FADD.FTZ R215, R215, R177 ;  /* 0x000000b1d7d77221 */ /* 0x000fd20000010000 */
[----:B------:R-:W-:Y:S05]  /*5e80*/  WARPSYNC.COLLECTIVE R175, `(.L_x_10428) ;  /* 0x00000000af087348 */ /* 0x000fea0003c00000 */
[----:B------:R0:W1:Y:S02]  /*5e90*/  SHFL.DOWN P6, R177, R176, R172, R173 ;  /* 0x080000acb0b17389 */ /* 0x00006400000c00ad */
[----:B01----:R-:W-:Y:S01]  /*5ea0*/  ENDCOLLECTIVE ;  /* 0x000000000000791b */ /* 0x003fe20003800000 */
.L_x_10428:
[----:B------:R-:W-:Y:S01]  /*5eb0*/  MOV R176, R215 ;  /* 0x000000d700b07202 */ /* 0x000fe20000000f00 */
[----:B------:R-:W-:-:S07]  /*5ec0*/  FADD.FTZ R216, R216, R177 ;  /* 0x000000b1d8d87221 */ /* 0x000fce0000010000 */
[----:B------:R-:W-:Y:S05]  /*5ed0*/  WARPSYNC.COLLECTIVE R175, `(.L_x_10429) ;  /* 0x00000000af087348 */ /* 0x000fea0003c00000 */
[----:B------:R0:W1:Y:S02]  /*5ee0*/  SHFL.DOWN P6, R177, R176, R172, R173 ;  /* 0x080000acb0b17389 */ /* 0x00006400000c00ad */
[----:B01----:R-:W-:Y:S01]  /*5ef0*/  ENDCOLLECTIVE ;  /* 0x000000000000791b */ /* 0x003fe20003800000 */
.L_x_10429:
[----:B------:R-:W-:Y:S01]  /*5f00*/  HFMA2.MMA R172, -RZ, RZ, 0, 5.9604644775390625e-08 ;  /* 0x00000001ffac7435 */ /* 0x000fe200000001ff */
[----:B------:R-:W-:Y:S01]  /*5f10*/  MOV R176, R216 ;  /* 0x000000d800b07202 */ /* 0x000fe20000000f00 */
[----:B------:R-:W-:-:S09]  /*5f20*/  FADD.FTZ R215, R215, R177 ;  /* 0x000000b1d7d77221 */ /* 0x000fd20000010000 */
[----:B------:R-:W-:Y:S05]  /*5f30*/  WARPSYNC.COLLECTIVE R175, `(.L_x_10430) ;  /* 0x00000000af087348 */ /* 0x000fea0003c00000 */
[----:B------:R0:W1:Y:S02]  /*5f40*/  SHFL.DOWN P6, R177, R176, R172, R173 ;  /* 0x080000acb0b17389 */ /* 0x00006400000c00ad */
[----:B01----:R-:W-:Y:S01]  /*5f50*/  ENDCOLLECTIVE ;  /* 0x000000000000791b */ /* 0x003fe20003800000 */
.L_x_10430:
[----:B------:R-:W-:Y:S02]  /*5f60*/  MOV R176, R215 ;  /* 0x000000d700b07202 */ /* 0x000fe40000000f00 */
[----:B------:R-:W-:-:S07]  /*5f70*/  MOV R178, R177 ;  /* 0x000000b100b27202 */ /* 0x000fce0000000f00 */
[----:B------:R-:W-:Y:S05]  /*5f80*/  WARPSYNC.COLLECTIVE R175, `(.L_x_10431) ;  /* 0x00000000af087348 */ /* 0x000fea0003c00000 */
[----:B------:R0:W1:Y:S02]  /*5f90*/  SHFL.DOWN P6, R177, R176, R172, R173 ;  /* 0x080000acb0b17389 */ /* 0x00006400000c00ad */
[----:B01----:R-:W-:Y:S01]  /*5fa0*/  ENDCOLLECTIVE ;  /* 0x000000000000791b */ /* 0x003fe20003800000 */
.L_x_10431:
[----:B------:R-:W-:Y:S01]  /*5fb0*/  MOV R173, R177 ;  /* 0x000000b100ad7202 */ /* 0x000fe20000000f00 */
[----:B------:R-:W-:Y:S06]  /*5fc0*/  BRA `(.L_x_10432) ;  /* 0xffffffd000c87947 */ /* 0x000fec000383ffff */
.L_x_10433:
        /* <DEDUP_REMOVED lines=11> */
.L_x_16594:


//--------------------- .text._ZN10layer_norm13ln_bwd_kernelINS_13Kernel_traitsI6__halfS2_fS2_fjLj5120ELj1ELj1ELj4ELj16ENS_18Kernel_traits_baseILj5120ES2_S2_fS2_fjLj128EEEEELb0ELb1ELb0ELb1EEEvNS_9BwdParamsE --------------------------
	.section	.text._ZN10layer_norm13ln_bwd_kernelINS_13Kernel_traitsI6__halfS2_fS2_fjLj5120ELj1ELj1ELj4ELj16ENS_18Kernel_traits_baseILj5120ES2_S2_fS2_fjLj128EEEEELb0ELb1ELb0ELb1EEEvNS_9BwdParamsE,"ax",@progbits
	.align	128
        .global         _ZN10layer_norm13ln_bwd_kernelINS_13Kernel_traitsI6__halfS2_fS2_fjLj5120ELj1ELj1ELj4ELj16ENS_18Kernel_traits_baseILj5120ES2_S2_fS2_fjLj128EEEEELb0ELb1ELb0ELb1EEEvNS_9BwdParamsE
        .type           _ZN10layer_norm13ln_bwd_kernelINS_13Kernel_traitsI6__halfS2_fS2_fjLj5120ELj1ELj1ELj4ELj16ENS_18Kernel_traits_baseILj5120ES2_S2_fS2_fjLj128EEEEELb0ELb1ELb0ELb1EEEvNS_9BwdParamsE,@function
        .size           _ZN10layer_norm13ln_bwd_kernelINS_13Kernel_traitsI6__halfS2_fS2_fjLj5120ELj1ELj1ELj4ELj16ENS_18Kernel_traits_baseILj5120ES2_S2_fS2_fjLj128EEEEELb0ELb1ELb0ELb1EEEvNS_9BwdParamsE,(.L_x_16595 - _ZN10layer_norm13ln_bwd_kernelINS_13Kernel_traitsI6__halfS2_fS2_fjLj5120ELj1ELj1ELj4ELj16ENS_18Kernel_traits_baseILj5120ES2_S2_fS2_fjLj128EEEEELb0ELb1ELb0ELb1EEEvNS_9BwdParamsE)
        .other          _ZN10layer_norm13ln_bwd_kernelINS_13Kernel_traitsI6__halfS2_fS2_fjLj5120ELj1ELj1ELj4ELj16ENS_18Kernel_traits_baseILj5120ES2_S2_fS2_fjLj128EEEEELb0ELb1ELb0ELb1EEEvNS_9BwdParamsE,@"STO_CUDA_ENTRY STV_DEFAULT"
_ZN10layer_norm13ln_bwd_kernelINS_13Kernel_traitsI6__halfS2_fS2_fjLj5120ELj1ELj1ELj4ELj16ENS_18Kernel_traits_baseILj5120ES2_S2_fS2_fjLj128EEEEELb0ELb1ELb0ELb1EEEvNS_9BwdParamsE:
.text._ZN10layer_norm13ln_bwd_kernelINS_13Kernel_traitsI6__halfS2_fS2_fjLj5120ELj1ELj1ELj4ELj16ENS_18Kernel_traits_baseILj5120ES2_S2_fS2_fjLj128EEEEELb0ELb1ELb0ELb1EEEvNS_9BwdParamsE:
        /* <DEDUP_REMOVED lines=76> */
.L_x_10434:
        /* <DEDUP_REMOVED lines=45> */
[----:B------:R-:W-:Y:S02]  /*0790*/  MOV R222, RZ ;  /* 0x000000ff00de7202 */ /* 0x000fe40000000f00 */
[----:B------:R-:W-:-:S02]  /*07a0*/  CS2R R192, SRZ ;  /* 0x0000000000c07805 */ /* 0x000fc4000001ff00 */
[----:B------:R-:W-:Y:S02]  /*07b0*/  MOV R204, RZ ;  /* 0x000000ff00cc7202 */ /* 0x000fe40000000f00 */
        /* <DEDUP_REMOVED lines=14> */
[----:B------:R-:W-:Y:S01]  /*08a0*/  PLOP3.LUT P4, PT, PT, PT, UP0, 0x80, 0x0 ;  /* 0x000000000000781c */ /* 0x000fe20003f8f008 */
        /* <DEDUP_REMOVED lines=52> */
[--C-:B-----5:R-:W-:Y:S02]  /*0bf0*/  HADD2.F32 R0, -RZ, R40.reuse.H0_H0 ;  /* 0x20000028ff007230 */ /* 0x120fe40000004100 */
        /* <DEDUP_REMOVED lines=86> */
[----:B--2---:R-:W-:-:S05]  /*1160*/  HADD2.F32 R2, -RZ, R8.H0_H0 ;  /* 0x20000008ff027230 */ /* 0x004fca0000004100 */
[----:B------:R1:W-:Y:S01]  /*1170*/  STL [R1+0x8c], R2 ;  /* 0x00008c0201007387 */ /* 0x0003e20000100800 */
[----:B0-----:R-:W-:-:S05]  /*1180*/  HADD2.F32 R0, -RZ, R8.H1_H1 ;  /* 0x30000008ff007230 */ /* 0x001fca0000004100 */
[----:B------:R0:W-:Y:S01]  /*1190*/  STL [R1+0x88], R0 ;  /* 0x0000880001007387 */ /* 0x0001e20000100800 */
[----:B-1----:R-:W-:-:S03]  /*11a0*/  HADD2.F32 R2, -RZ, R9.H1_H1 ;  /* 0x30000009ff027230 */ /* 0x002fc60000004100 */
        /* <DEDUP_REMOVED lines=25> */
[----:B------:R-:W-:Y:S04]  /*1340*/  STL [R1+0x58], R3 ;  /* 0x0000580301007387 */ /* 0x000fe80000100800 */
[----:B------:R1:W-:Y:S01]  /*1350*/  STL [R1+0x54], R2 ;  /* 0x0000540201007387 */ /* 0x0003e20000100800 */
[----:B0-----:R-:W-:Y:S01]  /*1360*/  HADD2.F32 R0, -RZ, R7.H1_H1 ;  /* 0x30000007ff007230 */ /* 0x001fe20000004100 */
[----:B------:R-:W-:-:S04]  /*1370*/  CS2R R6, SRZ ;  /* 0x0000000000067805 */ /* 0x000fc8000001ff00 */
[----:B------:R0:W-:Y:S01]  /*1380*/  STL [R1+0x50], R0 ;  /* 0x0000500001007387 */ /* 0x0001e20000100800 */
[----:B-1----:R-:W-:-:S03]  /*1390*/  CS2R R2, SRZ ;  /* 0x0000000000027805 */ /* 0x002fc6000001ff00 */
[----:B------:R1:W-:Y:S04]  /*13a0*/  STL [R1+0x4c], RZ ;  /* 0x00004cff01007387 */ /* 0x0003e80000100800 */
[----:B------:R1:W-:Y:S01]  /*13b0*/  STL [R1+0x48], RZ ;  /* 0x000048ff01007387 */ /* 0x0003e20000100800 */
[----:B0-----:R-:W-:-:S03]  /*13c0*/  HFMA2.MMA R0, -RZ, RZ, 0, 0 ;  /* 0x00000000ff007435 */ /* 0x001fc600000001ff */
        /* <DEDUP_REMOVED lines=18> */
.L_x_10438:
[----:B------:R-:W0:Y:S01]  /*14f0*/  S2R R85, SR_TID.X ;  /* 0x0000000000557919 */ /* 0x000e220000002100 */
[----:B------:R-:W2:Y:S01]  /*1500*/  LDC.64 R200, c[0x0][0x250] ;  /* 0x00009400ffc87b82 */ /* 0x000ea20000000a00 */
[----:B------:R-:W-:-:S05]  /*1510*/  IMAD R196, R171, UR8, RZ ;  /* 0x00000008abc47c24 */ /* 0x000fca000f8e02ff */
[----:B------:R-:W-:Y:S02]  /*1520*/  SHF.R.S32.HI R84, RZ, 0x1f, R196 ;  /* 0x0000001fff547819 */ /* 0x000fe400000114c4 */
[----:B------:R-:W3:Y:S02]  /*1530*/  @P0 LDC.64 R198, c[0x0][0x270] ;  /* 0x00009c00ffc60b82 */ /* 0x000ee40000000a00 */
[----:B------:R-:W-:Y:S02]  /*1540*/  LEA.HI R196, R84, R196, RZ, 0x3 ;  /* 0x000000c454c47211 */ /* 0x000fe400078f18ff */
[----:B------:R-:W-:-:S04]  /*1550*/  SHF.R.S32.HI R84, RZ, 0x1f, R171 ;  /* 0x0000001fff547819 */ /* 0x000fc800000114ab */
[----:B------:R-:W4:Y:S08]  /*1560*/  LDC.64 R124, c[0x0][0x238] ;  /* 0x00008e00ff7c7b82 */ /* 0x000f300000000a00 */
[----:B-1----:R-:W1:Y:S01]  /*1570*/  LDC.64 R140, c[0x0][0x2b8] ;  /* 0x0000ae00ff8c7b82 */ /* 0x002e620000000a00 */
[----:B--2---:R-:W-:Y:S01]  /*1580*/  IMAD.WIDE R200, R171, 0x4, R200 ;  /* 0x00000004abc87825 */ /* 0x004fe200078e02c8 */
[----:B0-----:R-:W-:-:S05]  /*1590*/  LOP3.LUT R85, R85, 0x7f, RZ, 0xc0, !PT ;  /* 0x0000007f55557812 */ /* 0x001fca00078ec0ff */
[----:B------:R-:W2:Y:S01]  /*15a0*/  LDG.E R200, desc[UR6][R200.64] ;  /* 0x00000006c8c87981 */ /* 0x000ea2000c1e1900 */
[C---:B---3--:R-:W-:Y:S01]  /*15b0*/  @P0 LEA R198, P1, R171.reuse, R198, 0x1 ;  /* 0x000000c6abc60211 */ /* 0x048fe200078208ff */
[----:B------:R-:W0:Y:S01]  /*15c0*/  LDC.64 R176, c[0x0][0x258] ;  /* 0x00009600ffb07b82 */ /* 0x000e220000000a00 */
[----:B------:R-:W-:Y:S02]  /*15d0*/  LEA.HI.SX32 R196, R196, R85, 0x1d ;  /* 0x00000055c4c47211 */ /* 0x000fe400078feaff */
[----:B------:R-:W-:Y:S02]  /*15e0*/  @P0 LEA.HI.X R199, R171, R199, R84, 0x1, P1 ;  /* 0x000000c7abc70211 */ /* 0x000fe400008f0c54 */
[C---:B------:R-:W-:Y:S02]  /*15f0*/  IADD3 R194, R196.reuse, 0x80, RZ ;  /* 0x00000080c4c27810 */ /* 0x040fe40007ffe0ff */
[C---:B------:R-:W-:Y:S02]  /*1600*/  IADD3 R186, R196.reuse, 0x100, RZ ;  /* 0x00000100c4ba7810 */ /* 0x040fe40007ffe0ff */
[----:B------:R-:W-:-:S02]  /*1610*/  IADD3 R175, R196, 0x180, RZ ;  /* 0x00000180c4af7810 */ /* 0x000fc40007ffe0ff */
[C---:B------:R-:W-:Y:S01]  /*1620*/  IADD3 R172, R196.reuse, 0x200, RZ ;  /* 0x00000200c4ac7810 */ /* 0x040fe20007ffe0ff */
[C---:B----4-:R-:W-:Y:S01]  /*1630*/  IMAD.WIDE.U32 R92, R196.reuse, 0x20, R124 ;  /* 0x00000020c45c7825 */ /* 0x050fe200078e007c */
[----:B------:R-:W3:Y:S03]  /*1640*/  @P0 LDG.E.U16 R198, desc[UR6][R198.64] ;  /* 0x00000006c6c60981 */ /* 0x000ee6000c1e1500 */
[----:B-1----:R-:W-:Y:S01]  /*1650*/  IMAD.WIDE.U32 R88, R196, 0x10, R140 ;  /* 0x00000010c4587825 */ /* 0x002fe200078e008c */
[----:B------:R-:W4:Y:S03]  /*1660*/  LDG.E.128 R84, desc[UR6][R92.64] ;  /* 0x000000065c547981 */ /* 0x000f26000c1e1d00 */
[--C-:B------:R-:W-:Y:S02]  /*1670*/  IMAD.WIDE.U32 R100, R194, 0x20, R124.reuse ;  /* 0x00000020c2647825 */ /* 0x100fe400078e007c */
[----:B------:R-:W4:Y:S02]  /*1680*/  LDG.E.128 R88, desc[UR6][R88.64] ;  /* 0x0000000658587981 */ /* 0x000f24000c1e1d00 */
[----:B------:R-:W-:-:S02]  /*1690*/  IMAD.WIDE.U32 R108, R186, 0x20, R124 ;  /* 0x00000020ba6c7825 */ /* 0x000fc400078e007c */
[----:B------:R-:W4:Y:S02]  /*16a0*/  LDG.E.128 R96, desc[UR6][R100.64] ;  /* 0x0000000664607981 */ /* 0x000f24000c1e1d00 */
[--C-:B------:R-:W-:Y:S02]  /*16b0*/  IMAD.WIDE.U32 R116, R175, 0x20, R124.reuse ;  /* 0x00000020af747825 */ /* 0x100fe400078e007c */
[----:B------:R-:W4:Y:S02]  /*16c0*/  LDG.E.128 R92, desc[UR6][R92.64+0x10] ;  /* 0x000010065c5c7981 */ /* 0x000f24000c1e1d00 */
[----:B------:R-:W-:Y:S02]  /*16d0*/  IMAD.WIDE.U32 R124, R172, 0x20, R124 ;  /* 0x00000020ac7c7825 */ /* 0x000fe400078e007c */
[----:B------:R-:W4:Y:S02]  /*16e0*/  LDG.E.128 R104, desc[UR6][R108.64] ;  /* 0x000000066c687981 */ /* 0x000f24000c1e1d00 */
[----:B------:R-:W-:-:S02]  /*16f0*/  IMAD.WIDE.U32 R132, R186, 0x10, R140 ;  /* 0x00000010ba847825 */ /* 0x000fc400078e008c */
[----:B------:R-:W4:Y:S02]  /*1700*/  LDG.E.128 R100, desc[UR6][R100.64+0x10] ;  /* 0x0000100664647981 */ /* 0x000f24000c1e1d00 */
[----:B------:R-:W-:Y:S02]  /*1710*/  IMAD.WIDE.U32 R136, R175, 0x10, R140 ;  /* 0x00000010af887825 */ /* 0x000fe400078e008c */
[----:B------:R-:W4:Y:S04]  /*1720*/  LDG.E.128 R112, desc[UR6][R116.64] ;  /* 0x0000000674707981 */ /* 0x000f28000c1e1d00 */
[----:B------:R-:W4:Y:S04]  /*1730*/  LDG.E.128 R108, desc[UR6][R108.64+0x10] ;  /* 0x000010066c6c7981 */ /* 0x000f28000c1e1d00 */
[----:B------:R-:W4:Y:S04]  /*1740*/  LDG.E.128 R120, desc[UR6][R124.64] ;  /* 0x000000067c787981 */ /* 0x000f28000c1e1d00 */
[----:B------:R-:W4:Y:S04]  /*1750*/  LDG.E.128 R116, desc[UR6][R116.64+0x10] ;  /* 0x0000100674747981 */ /* 0x000f28000c1e1d00 */
[----:B------:R-:W4:Y:S04]  /*1760*/  LDG.E.128 R132, desc[UR6][R132.64] ;  /* 0x0000000684847981 */ /* 0x000f28000c1e1d00 */
[----:B------:R-:W4:Y:S04]  /*1770*/  LDG.E.128 R124, desc[UR6][R124.64+0x10] ;  /* 0x000010067c7c7981 */ /* 0x000f28000c1e1d00 */
[----:B------:R-:W4:Y:S01]  /*1780*/  LDG.E.128 R136, desc[UR6][R136.64] ;  /* 0x0000000688887981 */ /* 0x000f22000c1e1d00 */
[----:B0-----:R-:W-:-:S05]  /*1790*/  IMAD.WIDE R176, R171, 0x4, R176 ;  /* 0x00000004abb07825 */ /* 0x001fca00078e02b0 */
[----:B------:R0:W4:Y:S02]  /*17a0*/  LDG.E R173, desc[UR6][R176.64] ;  /* 0x00000006b0ad7981 */ /* 0x000124000c1e1900 */
[----:B0-----:R-:W0:Y:S02]  /*17b0*/  LDC.64 R176, c[0x0][0x2c8] ;  /* 0x0000b200ffb07b82 */ /* 0x001e240000000a00 */
[----:B0-----:R-:W-:-:S04]  /*17c0*/  ISETP.NE.U32.AND P1, PT, R176, RZ, PT ;  /* 0x000000ffb000720c */ /* 0x001fc80003f25070 */
[----:B------:R-:W-:-:S13]  /*17d0*/  ISETP.NE.AND.EX P1, PT, R177, RZ, PT, P1 ;  /* 0x000000ffb100720c */ /* 0x000fda0003f25310 */
[----:B------:R-:W0:Y:S08]  /*17e0*/  @P1 LDC.64 R178, c[0x0][0x2c8] ;  /* 0x0000b200ffb21b82 */ /* 0x000e300000000a00 */
[----:B------:R-:W1:Y:S08]  /*17f0*/  @P1 LDC.64 R184, c[0x0][0x2c8] ;  /* 0x0000b200ffb81b82 */ /* 0x000e700000000a00 */
[----:B------:R-:W1:Y:S01]  /*1800*/  @P1 LDC.64 R180, c[0x0][0x2c8] ;  /* 0x0000b200ffb41b82 */ /* 0x000e620000000a00 */
[----:B0-----:R-:W-:-:S07]  /*1810*/  @P1 IMAD.WIDE.U32 R178, R196, 0x20, R178 ;  /* 0x00000020c4b21825 */ /* 0x001fce00078e00b2 */
[----:B------:R-:W0:Y:S01]  /*1820*/  @P1 LDC.64 R182, c[0x0][0x2c8] ;  /* 0x0000b200ffb61b82 */ /* 0x000e220000000a00 */
[----:B------:R-:W5:Y:S04]  /*1830*/  @P1 LDG.E.128 R36, desc[UR6][R178.64] ;  /* 0x00000006b2241981 */ /* 0x000f68000c1e1d00 */
[----:B------:R1:W5:Y:S03]  /*1840*/  @P1 LDG.E.128 R40, desc[UR6][R178.64+0x10] ;  /* 0x00001006b2281981 */ /* 0x000366000c1e1d00 */
[----:B-1----:R-:W1:Y:S01]  /*1850*/  @P1 LDC.64 R178, c[0x0][0x2c8] ;  /* 0x0000b200ffb21b82 */ /* 0x002e620000000a00 */
[----:B------:R-:W-:-:S04]  /*1860*/  @P1 IMAD.WIDE.U32 R184, R194, 0x20, R184 ;  /* 0x00000020c2b81825 */ /* 0x000fc800078e00b8 */
[----:B------:R-:W-:Y:S01]  /*1870*/  @P1 IMAD.WIDE.U32 R180, R172, 0x20, R180 ;  /* 0x00000020acb41825 */ /* 0x000fe200078e00b4 */
[----:B------:R-:W5:Y:S03]  /*1880*/  @P1 LDG.E.128 R44, desc[UR6][R184.64] ;  /* 0x00000006b82c1981 */ /* 0x000f66000c1e1d00 */
[----:B0-----:R-:W-:Y:S01]  /*1890*/  @P1 IMAD.WIDE.U32 R182, R186, 0x20, R182 ;  /* 0x00000020bab61825 */ /* 0x001fe200078e00b6 */
[----:B------:R-:W5:Y:S01]  /*18a0*/  @P1 LDG.E.128 R48, desc[UR6][R184.64+0x10] ;  /* 0x00001006b8301981 */ /* 0x000f62000c1e1d00 */
[----:B------:R-:W-:-:S03]  /*18b0*/  MOV R174, 0x3f800000 ;  /* 0x3f80000000ae7802 */ /* 0x000fc60000000f00 */
[----:B------:R-:W5:Y:S04]  /*18c0*/  @P1 LDG.E.128 R68, desc[UR6][R180.64] ;  /* 0x00000006b4441981 */ /* 0x000f68000c1e1d00 */
[----:B------:R-:W5:Y:S04]  /*18d0*/  @P1 LDG.E.128 R72, desc[UR6][R180.64+0x10] ;  /* 0x00001006b4481981 */ /* 0x000f68000c1e1d00 */
[----:B------:R-:W5:Y:S01]  /*18e0*/  @P1 LDG.E.128 R52, desc[UR6][R182.64] ;  /* 0x00000006b6341981 */ /* 0x000f62000c1e1d00 */
[----:B-1----:R-:W-:-:S03]  /*18f0*/  @P1 IMAD.WIDE.U32 R178, R175, 0x20, R178 ;  /* 0x00000020afb21825 */ /* 0x002fc600078e00b2 */
[----:B------:R0:W5:Y:S04]  /*1900*/  @P1 LDG.E.128 R56, desc[UR6][R182.64+0x10] ;  /* 0x00001006b6381981 */ /* 0x000168000c1e1d00 */
[----:B------:R-:W5:Y:S04]  /*1910*/  @P1 LDG.E.128 R60, desc[UR6][R178.64] ;  /* 0x00000006b23c1981 */ /* 0x000f68000c1e1d00 */
[----:B------:R1:W5:Y:S01]  /*1920*/  @P1 LDG.E.128 R64, desc[UR6][R178.64+0x10] ;  /* 0x00001006b2401981 */ /* 0x000362000c1e1d00 */
[----:B--2---:R-:W-:Y:S01]  /*1930*/  FSEL R200, R200, RZ, !P4 ;  /* 0x000000ffc8c87208 */ /* 0x004fe20006000000 */
[----:B---3--:R-:W-:-:S04]  /*1940*/  @P0 HADD2.F32 R174, -RZ, R198.H0_H0 ;  /* 0x200000c6ffae0230 */ /* 0x008fc80000004100 */
[C---:B----4-:R-:W-:Y:S01]  /*1950*/  FADD.FTZ R220, -R200.reuse, R85 ;  /* 0x00000055c8dc7221 */ /* 0x050fe20000010100 */
[C---:B------:R-:W-:Y:S01]  /*1960*/  FADD.FTZ R218, -R200.reuse, R86 ;  /* 0x00000056c8da7221 */ /* 0x040fe20000010100 */
[C---:B0-----:R-:W-:Y:S01]  /*1970*/  FADD.FTZ R182, -R200.reuse, R84 ;  /* 0x00000054c8b67221 */ /* 0x041fe20000010100 */
[C---:B------:R-:W-:Y:S01]  /*1980*/  FADD.FTZ R217, -R200.reuse, R87 ;  /* 0x00000057c8d97221 */ /* 0x040fe20000010100 */
[--C-:B-1----:R-:W-:Y:S02]  /*1990*/  HADD2.F32 R178, -RZ, R91.reuse.H0_H0 ;  /* 0x2000005bffb27230 */ /* 0x102fe40000004100 */
        /* <DEDUP_REMOVED lines=35> */
[C---:B------:R-:W-:Y:S01]  /*1bd0*/  FADD.FTZ R106, -R200.reuse, R124 ;  /* 0x0000007cc86a7221 */ /* 0x040fe20000010100 */
[C---:B------:R-:W-:Y:S01]  /*1be0*/  FADD.FTZ R113, -R200.reuse, R125 ;  /* 0x0000007dc8717221 */ /* 0x040fe20000010100 */
[C---:B------:R-:W-:Y:S01]  /*1bf0*/  FADD.FTZ R107, -R200.reuse, R126 ;  /* 0x0000007ec86b7221 */ /* 0x040fe20000010100 */
[----:B------:R-:W-:Y:S01]  /*1c00*/  FADD.FTZ R110, -R200, R127 ;  /* 0x0000007fc86e7221 */ /* 0x000fe20000010100 */
[--C-:B------:R-:W-:Y:S02]  /*1c10*/  HADD2.F32 R200, -RZ, R132.reuse.H0_H0 ;  /* 0x20000084ffc87230 */ /* 0x100fe40000004100 */
[----:B------:R-:W-:Y:S02]  /*1c20*/  HADD2.F32 R201, -RZ, R132.H1_H1 ;  /* 0x30000084ffc97230 */ /* 0x000fe40000004100 */
[----:B------:R-:W-:-:S02]  /*1c30*/  HADD2.F32 R223, -RZ, R134.H0_H0 ;  /* 0x20000086ffdf7230 */ /* 0x000fc40000004100 */
[----:B------:R-:W-:-:S04]  /*1c40*/  IMAD.WIDE.U32 R128, R194, 0x10, R140 ;  /* 0x00000010c2807825 */ /* 0x000fc800078e008c */
[----:B------:R-:W-:Y:S01]  /*1c50*/  FMUL.FTZ R217, R173, R217 ;  /* 0x000000d9add97220 */ /* 0x000fe20000410000 */
[----:B------:R-:W-:Y:S01]  /*1c60*/  HADD2.F32 R215, -RZ, R89.H1_H1 ;  /* 0x30000059ffd77230 */ /* 0x000fe20000004100 */
[----:B------:R-:W0:Y:S01]  /*1c70*/  S2R R92, SR_TID.X ;  /* 0x00000000005c7919 */ /* 0x000e220000002100 */
[----:B------:R-:W-:Y:S02]  /*1c80*/  HADD2.F32 R133, -RZ, R134.H1_H1 ;  /* 0x30000086ff857230 */ /* 0x000fe40000004100 */
[--C-:B------:R-:W-:Y:S01]  /*1c90*/  HADD2.F32 R134, -RZ, R137.reuse.H0_H0 ;  /* 0x20000089ff867230 */ /* 0x100fe20000004100 */
[----:B------:R-:W2:Y:S01]  /*1ca0*/  LDG.E.128 R128, desc[UR6][R128.64] ;  /* 0x0000000680807981 */ /* 0x000ea2000c1e1d00 */
[----:B------:R-:W-:-:S03]  /*1cb0*/  HADD2.F32 R132, -RZ, R137.H1_H1 ;  /* 0x30000089ff847230 */ /* 0x000fc60000004100 */
[----:B------:R-:W3:Y:S01]  /*1cc0*/  LDL R137, [R1+0x180] ;  /* 0x0001800001897983 */ /* 0x000ee20000100800 */
[----:B------:R-:W-:-:S03]  /*1cd0*/  IMAD.WIDE.U32 R140, R172, 0x10, R140 ;  /* 0x00000010ac8c7825 */ /* 0x000fc600078e008c */
[----:B------:R-:W4:Y:S04]  /*1ce0*/  LDL R127, [R1+0x18c] ;  /* 0x00018c00017f7983 */ /* 0x000f280000100800 */
[----:B------:R-:W2:Y:S01]  /*1cf0*/  LDG.E.128 R140, desc[UR6][R140.64] ;  /* 0x000000068c8c7981 */ /* 0x000ea2000c1e1d00 */
[--C-:B------:R-:W-:Y:S02]  /*1d00*/  HADD2.F32 R122, -RZ, R139.reuse.H0_H0 ;  /* 0x2000008bff7a7230 */ /* 0x100fe40000004100 */
[----:B------:R-:W-:Y:S01]  /*1d10*/  HADD2.F32 R123, -RZ, R139.H1_H1 ;  /* 0x3000008bff7b7230 */ /* 0x000fe20000004100 */
[----:B------:R-:W4:Y:S04]  /*1d20*/  LDL R126, [R1+0x184] ;  /* 0x00018400017e7983 */ /* 0x000f280000100800 */
[----:B------:R-:W4:Y:S01]  /*1d30*/  LDL R139, [R1+0x15c] ;  /* 0x00015c00018b7983 */ /* 0x000f220000100800 */
[----:B------:R-:W-:Y:S01]  /*1d40*/  FADD.FTZ R151, R215, R151 ;  /* 0x00000097d7977221 */ /* 0x000fe20000010000 */
[----:B------:R-:W-:Y:S01]  /*1d50*/  FFMA.FTZ R3, R217, R215, R3 ;  /* 0x000000d7d9037223 */ /* 0x000fe20000010003 */
[----:B------:R-:W-:-:S02]  /*1d60*/  HADD2.F32 R216, -RZ, R89.H0_H0 ;  /* 0x20000059ffd87230 */ /* 0x000fc40000004100 */
[--C-:B------:R-:W-:Y:S02]  /*1d70*/  HADD2.F32 R212, -RZ, R90.reuse.H0_H0 ;  /* 0x2000005affd47230 */ /* 0x100fe40000004100 */
[----:B------:R-:W-:Y:S02]  /*1d80*/  HADD2.F32 R181, -RZ, R90.H1_H1 ;  /* 0x3000005affb57230 */ /* 0x000fe40000004100 */
[----:B------:R-:W-:Y:S01]  /*1d90*/  FMUL.FTZ R96, R173, R96 ;  /* 0x00000060ad607220 */ /* 0x000fe20000410000 */
[----:B------:R-:W4:Y:S01]  /*1da0*/  LDL R93, [R1+0x188] ;  /* 0x00018800015d7983 */ /* 0x000f220000100800 */
[----:B---3--:R-:W-:-:S03]  /*1db0*/  FMUL.FTZ R215, R137, R215 ;  /* 0x000000d789d77220 */ /* 0x008fc60000410000 */
[----:B------:R-:W3:Y:S01]  /*1dc0*/  LDL R137, [R1+0x160] ;  /* 0x0001600001897983 */ /* 0x000ee20000100800 */
        /* <DEDUP_REMOVED lines=13> */
[----:B------:R-:W2:Y:S01]  /*1ea0*/  LDL R138, [R1+0x164] ;  /* 0x00016400018a7983 */ /* 0x000ea20000100800 */
[--C-:B------:R-:W-:Y:S02]  /*1eb0*/  HADD2.F32 R209, -RZ, R129.reuse.H0_H0 ;  /* 0x20000081ffd17230 */ /* 0x100fe40000004100 */
[----:B------:R-:W-:Y:S01]  /*1ec0*/  HADD2.F32 R210, -RZ, R129.H1_H1 ;  /* 0x30000081ffd27230 */ /* 0x000fe20000004100 */
[----:B0-----:R-:W-:Y:S01]  /*1ed0*/  LOP3.LUT P1, RZ, R92, 0x1f, RZ, 0xc0, !PT ;  /* 0x0000001f5cff7812 */ /* 0x001fe2000782c0ff */
[--C-:B------:R-:W-:Y:S01]  /*1ee0*/  HADD2.F32 R207, -RZ, R128.reuse.H0_H0 ;  /* 0x20000080ffcf7230 */ /* 0x100fe20000004100 */
[----:B------:R-:W2:Y:S01]  /*1ef0*/  LDL R129, [R1+0x17c] ;  /* 0x00017c0001817983 */ /* 0x000ea20000100800 */
[----:B------:R-:W-:Y:S02]  /*1f00*/  HADD2.F32 R208, -RZ, R128.H1_H1 ;  /* 0x30000080ffd07230 */ /* 0x000fe40000004100 */
[----:B------:R-:W-:Y:S01]  /*1f10*/  FMUL.FTZ R92, R173, R182 ;  /* 0x000000b6ad5c7220 */ /* 0x000fe20000410000 */
[--C-:B------:R-:W-:Y:S01]  /*1f20*/  HADD2.F32 R124, -RZ, R140.reuse.H0_H0 ;  /* 0x2000008cff7c7230 */ /* 0x100fe20000004100 */
[----:B------:R-:W2:Y:S01]  /*1f30*/  LDL R128, [R1+0x178] ;  /* 0x0001780001807983 */ /* 0x000ea20000100800 */
[----:B------:R-:W-:-:S02]  /*1f40*/  HADD2.F32 R125, -RZ, R140.H1_H1 ;  /* 0x3000008cff7d7230 */ /* 0x000fc40000004100 */
[----:B----4-:R-:W-:Y:S01]  /*1f50*/  FMUL.FTZ R182, R139, R229 ;  /* 0x000000e58bb67220 */ /* 0x010fe20000410000 */
[----:B------:R-:W4:Y:S04]  /*1f60*/  LDL R140, [R1+0x158] ;  /* 0x00015800018c7983 */ /* 0x000f280000100800 */
[----:B------:R-:W4:Y:S01]  /*1f70*/  LDL R139, [R1+0x140] ;  /* 0x00014000018b7983 */ /* 0x000f220000100800 */
[----:B------:R-:W-:Y:S01]  /*1f80*/  FMUL.FTZ R99, R173, R99 ;  /* 0x00000063ad637220 */ /* 0x000fe20000410000 */
[--C-:B------:R-:W-:Y:S02]  /*1f90*/  HADD2.F32 R121, -RZ, R141.reuse.H0_H0 ;  /* 0x2000008dff797230 */ /* 0x100fe40000004100 */
[----:B------:R-:W-:Y:S01]  /*1fa0*/  FADD.FTZ R159, R210, R159 ;  /* 0x0000009fd29f7221 */ /* 0x000fe20000010000 */
[----:B------:R-:W-:-:S02]  /*1fb0*/  HADD2.F32 R120, -RZ, R141.H1_H1 ;  /* 0x3000008dff787230 */ /* 0x000fc40000004100 */
[-C--:B------:R-:W-:Y:S01]  /*1fc0*/  FFMA.FTZ R11, R99, R210.reuse, R11 ;  /* 0x000000d2630b7223 */ /* 0x080fe2000001000b */
[----:B------:R-:W4:Y:S01]  /*1fd0*/  LDL R141, [R1+0x168] ;  /* 0x00016800018d7983 */ /* 0x000f220000100800 */
[----:B---3--:R-:W-:-:S03]  /*1fe0*/  FMUL.FTZ R210, R137, R210 ;  /* 0x000000d289d27220 */ /* 0x008fc60000410000 */
[----:B------:R-:W3:Y:S01]  /*1ff0*/  LDL R137, [R1+0x14c] ;  /* 0x00014c0001897983 */ /* 0x000ee20000100800 */
[----:B------:R-:W-:Y:S01]  /*2000*/  FADD.FTZ R158, R207, R158 ;  /* 0x0000009ecf9e7221 */ /* 0x000fe20000010000 */
[-C--:B------:R-:W-:Y:S01]  /*2010*/  FFMA.FTZ R10, R96, R207.reuse, R10 ;  /* 0x000000cf600a7223 */ /* 0x080fe2000001000a */
[----:B--2---:R-:W-:Y:S02]  /*2020*/  FMUL.FTZ R207, R142, R207 ;  /* 0x000000cf8ecf7220 */ /* 0x004fe40000410000 */
[----:B------:R-:W2:Y:S01]  /*2030*/  LDL R142, [R1+0x148] ;  /* 0x00014800018e7983 */ /* 0x000ea20000100800 */
[----:B------:R-:W-:Y:S02]  /*2040*/  HADD2.F32 R219, -RZ, R88.H0_H0 ;  /* 0x20000058ffdb7230 */ /* 0x000fe40000004100 */
[C---:B------:R-:W-:Y:S01]  /*2050*/  FMUL.FTZ R98, R173.reuse, R98 ;  /* 0x00000062ad627220 */ /* 0x040fe20000410000 */
        /* <DEDUP_REMOVED lines=8> */
[----:B------:R-:W2:Y:S01]  /*20e0*/  LDL R127, [R1+0x174] ;  /* 0x00017400017f7983 */ /* 0x000ea20000100800 */
[----:B------:R-:W-:Y:S01]  /*20f0*/  FFMA.FTZ R6, R214, R212, R6 ;  /* 0x000000d4d6067223 */ /* 0x000fe20000010006 */
[----:B------:R-:W-:Y:S01]  /*2100*/  FMUL.FTZ R199, R173, R199 ;  /* 0x000000c7adc77220 */ /* 0x000fe20000410000 */
[----:B------:R-:W-:Y:S01]  /*2110*/  FADD.FTZ R152, R216, R152 ;  /* 0x00000098d8987221 */ /* 0x000fe20000010000 */
[----:B------:R-:W-:Y:S01]  /*2120*/  FFMA.FTZ R4, R218, R216, R4 ;  /* 0x000000d8da047223 */ /* 0x000fe20000010004 */
[----:B------:R-:W-:-:S02]  /*2130*/  FMUL.FTZ R209, R138, R209 ;  /* 0x000000d18ad17220 */ /* 0x000fc40000410000 */
[----:B------:R-:W2:Y:S01]  /*2140*/  LDL R138, [R1+0x154] ;  /* 0x00015400018a7983 */ /* 0x000ea20000100800 */
[----:B------:R-:W-:Y:S01]  /*2150*/  FMUL.FTZ R216, R126, R216 ;  /* 0x000000d87ed87220 */ /* 0x000fe20000410000 */
[----:B------:R-:W-:Y:S02]  /*2160*/  FMUL.FTZ R212, R129, R212 ;  /* 0x000000d481d47220 */ /* 0x000fe40000410000 */
[----:B------:R-:W2:Y:S01]  /*2170*/  LDL R126, [R1+0x170] ;  /* 0x00017000017e7983 */ /* 0x000ea20000100800 */
[----:B------:R-:W-:Y:S01]  /*2180*/  FADD.FTZ R191, R203, R191 ;  /* 0x000000bfcbbf7221 */ /* 0x000fe20000010000 */
[----:B------:R-:W-:Y:S01]  /*2190*/  FMUL.FTZ R129, R128, R181 ;  /* 0x000000b580817220 */ /* 0x000fe20000410000 */
[----:B------:R-:W-:Y:S01]  /*21a0*/  FMUL.FTZ R128, R173, R184 ;  /* 0x000000b8ad807220 */ /* 0x000fe20000410000 */
[-C--:B------:R-:W-:Y:S01]  /*21b0*/  FFMA.FTZ R19, R199, R203.reuse, R19 ;  /* 0x000000cbc7137223 */ /* 0x080fe20000010013 */
[----:B----4-:R-:W-:Y:S02]  /*21c0*/  FMUL.FTZ R184, R140, R228 ;  /* 0x000000e48cb87220 */ /* 0x010fe40000410000 */
[----:B------:R-:W4:Y:S01]  /*21d0*/  LDL R140, [R1+0x13c] ;  /* 0x00013c00018c7983 */ /* 0x000f220000100800 */
[----:B------:R-:W-:Y:S01]  /*21e0*/  FMUL.FTZ R203, R139, R203 ;  /* 0x000000cb8bcb7220 */ /* 0x000fe20000410000 */
[----:B------:R-:W-:-:S02]  /*21f0*/  HADD2.F32 R185, -RZ, R88.H1_H1 ;  /* 0x30000058ffb97230 */ /* 0x000fc40000004100 */
[----:B------:R-:W4:Y:S01]  /*2200*/  LDL R139, [R1+0x130] ;  /* 0x00013000018b7983 */ /* 0x000f220000100800 */
[--C-:B------:R-:W-:Y:S02]  /*2210*/  HADD2.F32 R88, -RZ, R143.reuse.H0_H0 ;  /* 0x2000008fff587230 */ /* 0x100fe40000004100 */
[----:B------:R-:W-:Y:S02]  /*2220*/  HADD2.F32 R87, -RZ, R143.H1_H1 ;  /* 0x3000008fff577230 */ /* 0x000fe40000004100 */
[----:B------:R-:W4:Y:S01]  /*2230*/  LDL R143, [R1+0x150] ;  /* 0x00015000018f7983 */ /* 0x000f220000100800 */
[C---:B------:R-:W-:Y:S01]  /*2240*/  FMUL.FTZ R97, R173.reuse, R97 ;  /* 0x00000061ad617220 */ /* 0x040fe20000410000 */
[----:B------:R-:W-:Y:S01]  /*2250*/  FMUL.FTZ R94, R173, R94 ;  /* 0x0000005ead5e7220 */ /* 0x000fe20000410000 */
[----:B------:R-:W-:Y:S01]  /*2260*/  FADD.FTZ R157, R208, R157 ;  /* 0x0000009dd09d7221 */ /* 0x000fe20000010000 */
[----:B------:R-:W-:Y:S01]  /*2270*/  FADD.FTZ R190, R200, R190 ;  /* 0x000000bec8be7221 */ /* 0x000fe20000010000 */
[-C--:B------:R-:W-:Y:S01]  /*2280*/  FFMA.FTZ R9, R97, R208.reuse, R9 ;  /* 0x000000d061097223 */ /* 0x080fe20000010009 */
[----:B------:R-:W-:Y:S01]  /*2290*/  FMUL.FTZ R208, R141, R208 ;  /* 0x000000d08dd07220 */ /* 0x000fe20000410000 */
[-C--:B------:R-:W-:Y:S01]  /*22a0*/  FFMA.FTZ R18, R94, R200.reuse, R18 ;  /* 0x000000c85e127223 */ /* 0x080fe20000010012 */
[----:B------:R-:W4:Y:S01]  /*22b0*/  LDL R141, [R1+0x144] ;  /* 0x00014400018d7983 */ /* 0x000f220000100800 */
[----:B---3--:R-:W-:-:S03]  /*22c0*/  FMUL.FTZ R200, R137, R200 ;  /* 0x000000c889c87220 */ /* 0x008fc60000410000 */
[----:B------:R-:W3:Y:S01]  /*22d0*/  LDL R137, [R1+0x134] ;  /* 0x0001340001897983 */ /* 0x000ee20000100800 */
[C---:B------:R-:W-:Y:S01]  /*22e0*/  FMUL.FTZ R220, R173.reuse, R220 ;  /* 0x000000dcaddc7220 */ /* 0x040fe20000410000 */
[----:B------:R-:W-:Y:S01]  /*22f0*/  FMUL.FTZ R95, R173, R95 ;  /* 0x0000005fad5f7220 */ /* 0x000fe20000410000 */
[----:B------:R-:W-:Y:S01]  /*2300*/  FADD.FTZ R149, R185, R149 ;  /* 0x00000095b9957221 */ /* 0x000fe20000010000 */
[-C--:B------:R-:W-:Y:S01]  /*2310*/  FMUL.FTZ R93, R93, R185.reuse ;  /* 0x000000b95d5d7220 */ /* 0x080fe20000410000 */
[----:B------:R-:W-:Y:S01]  /*2320*/  FFMA.FTZ R0, R220, R185, R0 ;  /* 0x000000b9dc007223 */ /* 0x000fe20000010000 */
[----:B------:R-:W-:Y:S01]  /*2330*/  FADD.FTZ R189, R201, R189 ;  /* 0x000000bdc9bd7221 */ /* 0x000fe20000010000 */
[----:B------:R-:W-:Y:S01]  /*2340*/  FFMA.FTZ R17, R95, R201, R17 ;  /* 0x000000c95f117223 */ /* 0x000fe20000010011 */
[C---:B------:R-:W-:Y:S01]  /*2350*/  FMUL.FTZ R185, R173.reuse, R103 ;  /* 0x00000067adb97220 */ /* 0x040fe20000410000 */
[----:B--2---:R-:W-:Y:S01]  /*2360*/  FMUL.FTZ R201, R142, R201 ;  /* 0x000000c98ec97220 */ /* 0x004fe20000410000 */
        /* <DEDUP_REMOVED lines=19> */
[----:B------:R-:W2:Y:S01]  /*24a0*/  LDL R138, [R1+0x138] ;  /* 0x00013800018a7983 */ /* 0x000ea20000100800 */
[----:B------:R-:W-:Y:S01]  /*24b0*/  FFMA.FTZ R91, R213, R129, R91 ;  /* 0x00000081d55b7223 */ /* 0x000fe2000001005b */
[----:B------:R-:W-:Y:S01]  /*24c0*/  FADD.FTZ R155, R180, R155 ;  /* 0x0000009bb49b7221 */ /* 0x000fe20000010000 */
[-C--:B------:R-:W-:Y:S01]  /*24d0*/  FFMA.FTZ R7, R128, R180.reuse, R7 ;  /* 0x000000b480077223 */ /* 0x080fe20000010007 */
[----:B------:R-:W-:Y:S01]  /*24e0*/  FMUL.FTZ R126, R126, R180 ;  /* 0x000000b47e7e7220 */ /* 0x000fe20000410000 */
[----:B------:R-:W-:Y:S01]  /*24f0*/  FADD.FTZ R103, R103, R127 ;  /* 0x0000007f67677221 */ /* 0x000fe20000010000 */
[----:B------:R-:W-:Y:S01]  /*2500*/  FFMA.FTZ R91, R211, R127, R91 ;  /* 0x0000007fd35b7223 */ /* 0x000fe2000001005b */
[----:B----4-:R-:W-:Y:S01]  /*2510*/  FMUL.FTZ R180, R140, R223 ;  /* 0x000000df8cb47220 */ /* 0x010fe20000410000 */
[----:B------:R-:W-:Y:S01]  /*2520*/  FADD.FTZ R187, R206, R187 ;  /* 0x000000bbcebb7221 */ /* 0x000fe20000010000 */
[----:B------:R-:W-:Y:S01]  /*2530*/  FFMA.FTZ R15, R185, R206, R15 ;  /* 0x000000ceb90f7223 */ /* 0x000fe2000001000f */
[----:B------:R-:W-:Y:S01]  /*2540*/  FMUL.FTZ R140, R139, R119 ;  /* 0x000000778b8c7220 */ /* 0x000fe20000410000 */
[----:B------:R-:W-:Y:S01]  /*2550*/  FMUL.FTZ R139, R173, R85 ;  /* 0x00000055ad8b7220 */ /* 0x000fe20000410000 */
[----:B------:R-:W-:Y:S01]  /*2560*/  FADD.FTZ R85, R103, R126 ;  /* 0x0000007e67557221 */ /* 0x000fe20000010000 */
[----:B------:R-:W-:Y:S01]  /*2570*/  FFMA.FTZ R91, R128, R126, R91 ;  /* 0x0000007e805b7223 */ /* 0x000fe2000001005b */
[----:B------:R-:W-:Y:S01]  /*2580*/  FADD.FTZ R204, R119, R204 ;  /* 0x000000cc77cc7221 */ /* 0x000fe20000010000 */
[----:B------:R-:W-:Y:S01]  /*2590*/  FMUL.FTZ R206, R143, R206 ;  /* 0x000000ce8fce7220 */ /* 0x000fe20000410000 */
[----:B------:R-:W-:Y:S01]  /*25a0*/  FMUL.FTZ R143, R173, R111 ;  /* 0x0000006fad8f7220 */ /* 0x000fe20000410000 */
[----:B------:R-:W-:Y:S01]  /*25b0*/  FADD.FTZ R85, R85, R207 ;  /* 0x000000cf55557221 */ /* 0x000fe20000010000 */
[----:B------:R-:W-:Y:S01]  /*25c0*/  FFMA.FTZ R91, R96, R207, R91 ;  /* 0x000000cf605b7223 */ /* 0x000fe2000001005b */
[----:B------:R-:W-:Y:S01]  /*25d0*/  FMUL.FTZ R198, R173, R198 ;  /* 0x000000c6adc67220 */ /* 0x000fe20000410000 */
[----:B------:R-:W-:Y:S01]  /*25e0*/  FFMA.FTZ R23, R143, R119, R23 ;  /* 0x000000778f177223 */ /* 0x000fe20000010017 */
        /* <DEDUP_REMOVED lines=8> */
[----:B------:R-:W-:Y:S01]  /*2670*/  FMUL.FTZ R100, R173, R100 ;  /* 0x00000064ad647220 */ /* 0x000fe20000410000 */
[----:B------:R-:W-:Y:S01]  /*2680*/  FADD.FTZ R86, R86, R210 ;  /* 0x000000d256567221 */ /* 0x000fe20000010000 */
[----:B------:R-:W-:Y:S01]  /*2690*/  FFMA.FTZ R91, R99, R210, R85 ;  /* 0x000000d2635b7223 */ /* 0x000fe20000010055 */
[----:B------:R-:W4:Y:S02]  /*26a0*/  LDL R111, [R1+0x120] ;  /* 0x00012000016f7983 */ /* 0x000f240000100800 */
[----:B------:R-:W-:Y:S01]  /*26b0*/  FADD.FTZ R85, R86, R182 ;  /* 0x000000b656557221 */ /* 0x000fe20000010000 */
[----:B------:R-:W-:Y:S01]  /*26c0*/  FFMA.FTZ R86, R100, R182, R91 ;  /* 0x000000b664567223 */ /* 0x000fe2000001005b */
[----:B------:R-:W4:Y:S04]  /*26d0*/  LDL R103, [R1+0x118] ;  /* 0x0001180001677983 */ /* 0x000f280000100800 */
[----:B------:R-:W4:Y:S01]  /*26e0*/  LDL R91, [R1+0x114] ;  /* 0x00011400015b7983 */ /* 0x000f220000100800 */
[----:B---3--:R-:W-:-:S03]  /*26f0*/  FMUL.FTZ R141, R137, R131 ;  /* 0x00000083898d7220 */ /* 0x008fc60000410000 */
[----:B------:R-:W3:Y:S01]  /*2700*/  LDL R137, [R1+0x128] ;  /* 0x0001280001897983 */ /* 0x000ee20000100800 */
[----:B------:R-:W-:Y:S01]  /*2710*/  FMUL.FTZ R101, R173, R101 ;  /* 0x00000065ad657220 */ /* 0x000fe20000410000 */
[----:B------:R-:W-:Y:S01]  /*2720*/  FADD.FTZ R156, R178, R156 ;  /* 0x0000009cb29c7221 */ /* 0x000fe20000010000 */
[----:B------:R-:W-:Y:S02]  /*2730*/  FFMA.FTZ R8, R211, R178, R8 ;  /* 0x000000b2d3087223 */ /* 0x000fe40000010008 */
[----:B------:R-:W-:Y:S01]  /*2740*/  FFMA.FTZ R86, R101, R184, R86 ;  /* 0x000000b865567223 */ /* 0x000fe20000010056 */
[----:B------:R-:W-:Y:S01]  /*2750*/  FADD.FTZ R153, R181, R153 ;  /* 0x00000099b5997221 */ /* 0x000fe20000010000 */
[----:B------:R-:W-:Y:S01]  /*2760*/  FFMA.FTZ R5, R213, R181, R5 ;  /* 0x000000b5d5057223 */ /* 0x000fe20000010005 */
[----:B------:R-:W-:Y:S01]  /*2770*/  FMUL.FTZ R181, R173, R109 ;  /* 0x0000006dadb57220 */ /* 0x000fe20000410000 */
[----:B------:R-:W-:Y:S01]  /*2780*/  FFMA.FTZ R86, R183, R205, R86 ;  /* 0x000000cdb7567223 */ /* 0x000fe20000010056 */
[----:B------:R-:W4:Y:S03]  /*2790*/  LDL R109, [R1+0x11c] ;  /* 0x00011c00016d7983 */ /* 0x000f260000100800 */
[----:B------:R-:W-:-:S04]  /*27a0*/  FFMA.FTZ R86, R185, R206, R86 ;  /* 0x000000ceb9567223 */ /* 0x000fc80000010056 */
[----:B------:R-:W-:Y:S01]  /*27b0*/  FFMA.FTZ R86, R94, R200, R86 ;  /* 0x000000c85e567223 */ /* 0x000fe20000010056 */
[----:B--2---:R-:W-:Y:S02]  /*27c0*/  FMUL.FTZ R178, R138, R133 ;  /* 0x000000858ab27220 */ /* 0x004fe40000410000 */
[----:B------:R-:W2:Y:S01]  /*27d0*/  LDL R138, [R1+0x12c] ;  /* 0x00012c00018a7983 */ /* 0x000ea20000100800 */
[----:B------:R-:W-:Y:S01]  /*27e0*/  FFMA.FTZ R86, R95, R201, R86 ;  /* 0x000000c95f567223 */ /* 0x000fe20000010056 */
[----:B------:R-:W-:Y:S01]  /*27f0*/  FMUL.FTZ R179, R173, R179 ;  /* 0x000000b3adb37220 */ /* 0x000fe20000410000 */
[----:B------:R-:W-:Y:S02]  /*2800*/  FADD.FTZ R221, R131, R221 ;  /* 0x000000dd83dd7221 */ /* 0x000fe40000010000 */
[----:B------:R-:W-:Y:S01]  /*2810*/  FFMA.FTZ R86, R198, R202, R86 ;  /* 0x000000cac6567223 */ /* 0x000fe20000010056 */
[----:B------:R-:W-:Y:S01]  /*2820*/  FFMA.FTZ R24, R179, R131, R24 ;  /* 0x00000083b3187223 */ /* 0x000fe20000010018 */
[----:B------:R-:W-:Y:S01]  /*2830*/  FADD.FTZ R222, R130, R222 ;  /* 0x000000de82de7221 */ /* 0x000fe20000010000 */
[----:B------:R-:W-:Y:S01]  /*2840*/  FFMA.FTZ R25, R119, R130, R25 ;  /* 0x0000008277197223 */ /* 0x000fe20000010019 */
[----:B------:R-:W-:Y:S01]  /*2850*/  FMUL.FTZ R131, R173, R115 ;  /* 0x00000073ad837220 */ /* 0x000fe20000410000 */
[----:B------:R-:W-:Y:S01]  /*2860*/  FFMA.FTZ R86, R199, R203, R86 ;  /* 0x000000cbc7567223 */ /* 0x000fe20000010056 */
[----:B------:R-:W-:Y:S01]  /*2870*/  FADD.FTZ R225, R132, R225 ;  /* 0x000000e184e17221 */ /* 0x000fe20000010000 */
[----:B------:R-:W-:Y:S01]  /*2880*/  FADD.FTZ R227, R135, R227 ;  /* 0x000000e387e37221 */ /* 0x000fe20000010000 */
[----:B------:R-:W-:Y:S01]  /*2890*/  FFMA.FTZ R27, R131, R132, R27 ;  /* 0x00000084831b7223 */ /* 0x000fe2000001001b */
[----:B------:R-:W-:Y:S01]  /*28a0*/  FMUL.FTZ R102, R173, R102 ;  /* 0x00000066ad667220 */ /* 0x000fe20000410000 */
[----:B------:R-:W-:Y:S01]  /*28b0*/  FFMA.FTZ R86, R142, R180, R86 ;  /* 0x000000b48e567223 */ /* 0x000fe20000010056 */
[----:B------:R-:W-:Y:S01]  /*28c0*/  FADD.FTZ R232, R122, R232 ;  /* 0x000000e87ae87221 */ /* 0x000fe20000010000 */
[----:B------:R-:W-:Y:S01]  /*28d0*/  FADD.FTZ R195, R223, R195 ;  /* 0x000000c3dfc37221 */ /* 0x000fe20000010000 */
[----:B------:R-:W-:Y:S01]  /*28e0*/  FFMA.FTZ R32, R102, R122, R32 ;  /* 0x0000007a66207223 */ /* 0x000fe20000010020 */
[----:B------:R-:W-:Y:S01]  /*28f0*/  FFMA.FTZ R22, R142, R223, R22 ;  /* 0x000000df8e167223 */ /* 0x000fe20000010016 */
[----:B------:R-:W-:Y:S01]  /*2900*/  FADD.FTZ R224, R118, R224 ;  /* 0x000000e076e07221 */ /* 0x000fe20000010000 */
[----:B------:R-:W2:Y:S01]  /*2910*/  LDL R223, [R1+0x124] ;  /* 0x0001240001df7983 */ /* 0x000ea20000100800 */
[----:B---3--:R-:W-:Y:S01]  /*2920*/  FMUL.FTZ R137, R137, R130 ;  /* 0x0000008289897220 */ /* 0x008fe20000410000 */
[----:B------:R-:W-:Y:S01]  /*2930*/  FMUL.FTZ R130, R173, R117 ;  /* 0x00000075ad827220 */ /* 0x000fe20000410000 */
[----:B----4-:R-:W-:Y:S01]  /*2940*/  FMUL.FTZ R132, R111, R132 ;  /* 0x000000846f847220 */ /* 0x010fe20000410000 */
[----:B------:R-:W-:Y:S01]  /*2950*/  FFMA.FTZ R26, R139, R118, R26 ;  /* 0x000000768b1a7223 */ /* 0x000fe2000001001a */
[----:B------:R-:W3:Y:S01]  /*2960*/  LDL R111, [R1+0x110] ;  /* 0x00011000016f7983 */ /* 0x000ee20000100800 */
[-C--:B------:R-:W-:Y:S01]  /*2970*/  FFMA.FTZ R29, R130, R135.reuse, R29 ;  /* 0x00000087821d7223 */ /* 0x080fe2000001001d */
[----:B------:R-:W-:Y:S01]  /*2980*/  FMUL.FTZ R135, R103, R135 ;  /* 0x0000008767877220 */ /* 0x000fe20000410000 */
[----:B------:R-:W-:Y:S01]  /*2990*/  FMUL.FTZ R103, R91, R122 ;  /* 0x0000007a5b677220 */ /* 0x000fe20000410000 */
[----:B------:R-:W-:Y:S01]  /*29a0*/  FADD.FTZ R230, R136, R230 ;  /* 0x000000e688e67221 */ /* 0x000fe20000010000 */
[----:B------:R-:W4:Y:S01]  /*29b0*/  LDL R91, [R1+0x108] ;  /* 0x00010800015b7983 */ /* 0x000f220000100800 */
[----:B------:R-:W-:Y:S01]  /*29c0*/  FMUL.FTZ R122, R173, R84 ;  /* 0x00000054ad7a7220 */ /* 0x000fe20000410000 */
[----:B------:R-:W-:-:S02]  /*29d0*/  FFMA.FTZ R84, R181, R178, R86 ;  /* 0x000000b2b5547223 */ /* 0x000fc40000010056 */
[----:B------:R-:W4:Y:S01]  /*29e0*/  LDL R86, [R1+0x100] ;  /* 0x0001000001567983 */ /* 0x000f220000100800 */
[----:B------:R-:W-:Y:S01]  /*29f0*/  FADD.FTZ R193, R133, R193 ;  /* 0x000000c185c17221 */ /* 0x000fe20000010000 */
[----:B------:R-:W-:Y:S02]  /*2a00*/  FFMA.FTZ R21, R181, R133, R21 ;  /* 0x00000085b5157223 */ /* 0x000fe40000010015 */
[----:B------:R-:W4:Y:S01]  /*2a10*/  LDL R115, [R1+0xfc] ;  /* 0x0000fc0001737983 */ /* 0x000f220000100800 */
[----:B--2---:R-:W-:Y:S01]  /*2a20*/  FMUL.FTZ R138, R138, R118 ;  /* 0x000000768a8a7220 */ /* 0x004fe20000410000 */
[----:B------:R-:W-:Y:S02]  /*2a30*/  FMUL.FTZ R118, R173, R116 ;  /* 0x00000074ad767220 */ /* 0x000fe40000410000 */
[----:B------:R-:W2:Y:S02]  /*2a40*/  LDL R116, [R1+0x104] ;  /* 0x0001040001747983 */ /* 0x000ea40000100800 */
[-C--:B------:R-:W-:Y:S01]  /*2a50*/  FFMA.FTZ R30, R118, R136.reuse, R30 ;  /* 0x00000088761e7223 */ /* 0x080fe2000001001e */
[----:B------:R-:W-:-:S02]  /*2a60*/  FMUL.FTZ R136, R109, R136 ;  /* 0x000000886d887220 */ /* 0x000fc40000410000 */
[----:B------:R-:W2:Y:S01]  /*2a70*/  LDL R109, [R1+0x10c] ;  /* 0x00010c00016d7983 */ /* 0x000ea20000100800 */
[----:B------:R-:W-:Y:S01]  /*2a80*/  FMUL.FTZ R133, R173, R114 ;  /* 0x00000072ad857220 */ /* 0x000fe20000410000 */
[----:B------:R-:W-:Y:S01]  /*2a90*/  FADD.FTZ R231, R123, R231 ;  /* 0x000000e77be77221 */ /* 0x000fe20000010000 */
[----:B------:R-:W-:Y:S01]  /*2aa0*/  FFMA.FTZ R31, R122, R123, R31 ;  /* 0x0000007b7a1f7223 */ /* 0x000fe2000001001f */
[----:B------:R-:W2:Y:S01]  /*2ab0*/  LDL R114, [R1+0xf8] ;  /* 0x0000f80001727983 */ /* 0x000ea20000100800 */
[----:B------:R-:W-:Y:S01]  /*2ac0*/  FMUL.FTZ R105, R173, R105 ;  /* 0x00000069ad697220 */ /* 0x000fe20000410000 */
[----:B------:R-:W-:-:S03]  /*2ad0*/  FADD.FTZ R165, R120, R165 ;  /* 0x000000a578a57221 */ /* 0x000fc60000010000 */
[----:B------:R-:W-:Y:S01]  /*2ae0*/  FFMA.FTZ R35, R105, R120, R35 ;  /* 0x0000007869237223 */ /* 0x000fe20000010023 */
[----:B------:R-:W-:-:S04]  /*2af0*/  FADD.FTZ R85, R85, R184 ;  /* 0x000000b855557221 */ /* 0x000fc80000010000 */
[----:B------:R-:W-:-:S04]  /*2b00*/  FADD.FTZ R85, R85, R205 ;  /* 0x000000cd55557221 */ /* 0x000fc80000010000 */
[----:B------:R-:W-:-:S04]  /*2b10*/  FADD.FTZ R85, R85, R206 ;  /* 0x000000ce55557221 */ /* 0x000fc80000010000 */
[----:B------:R-:W-:-:S04]  /*2b20*/  FADD.FTZ R85, R85, R200 ;  /* 0x000000c855557221 */ /* 0x000fc80000010000 */
[----:B------:R-:W-:-:S04]  /*2b30*/  FADD.FTZ R85, R85, R201 ;  /* 0x000000c955557221 */ /* 0x000fc80000010000 */
[----:B------:R-:W-:Y:S01]  /*2b40*/  FADD.FTZ R85, R85, R202 ;  /* 0x000000ca55557221 */ /* 0x000fe20000010000 */
[----:B---3--:R-:W-:Y:S01]  /*2b50*/  FMUL.FTZ R123, R111, R123 ;  /* 0x0000007b6f7b7220 */ /* 0x008fe20000410000 */
[----:B----4-:R-:W-:Y:S02]  /*2b60*/  FMUL.FTZ R111, R91, R125 ;  /* 0x0000007d5b6f7220 */ /* 0x010fe40000410000 */
[----:B------:R-:W3:Y:S01]  /*2b70*/  LDL R91, [R1+0xf4] ;  /* 0x0000f400015b7983 */ /* 0x000ee20000100800 */
[----:B------:R-:W-:-:S03]  /*2b80*/  FMUL.FTZ R120, R86, R120 ;  /* 0x0000007856787220 */ /* 0x000fc60000410000 */
[----:B------:R-:W4:Y:S01]  /*2b90*/  LDL R86, [R1+0xf0] ;  /* 0x0000f00001567983 */ /* 0x000f220000100800 */
        /* <DEDUP_REMOVED lines=50> */
[----:B------:R-:W-:Y:S01]  /*2ec0*/  UMOV UR4, 0xffffffff ;  /* 0xffffffff00047882 */ /* 0x000fe20000000000 */
        /* <DEDUP_REMOVED lines=16> */
[-C--:B------:R-:W-:Y:S01]  /*2fd0*/  FFMA.FTZ R147, R110, R87.reuse, R147 ;  /* 0x000000576e937223 */ /* 0x080fe20000010093 */
[----:B---3--:R-:W-:Y:S01]  /*2fe0*/  FMUL.FTZ R115, R91, R88 ;  /* 0x000000585b737220 */ /* 0x008fe20000410000 */
[----:B----4-:R-:W-:-:S03]  /*2ff0*/  FMUL.FTZ R114, R86, R87 ;  /* 0x0000005756727220 */ /* 0x010fc60000410000 */
        /* <DEDUP_REMOVED lines=23> */
.L_x_10449:
        /* <DEDUP_REMOVED lines=14> */
.L_x_10437:
        /* <DEDUP_REMOVED lines=15> */
[----:B------:R-:W-:-:S04]  /*3340*/  ISETP.NE.U32.AND P2, PT, RZ, UR10, PT ;  /* 0x0000000aff007c0c */ /* 0x000fc8000bf45070 */
        /* <DEDUP_REMOVED lines=13> */
[----:B------:R-:W-:Y:S01]  /*3420*/  FFMA.FTZ R197, R92, R125, R124 ;  /* 0x0000007d5cc57223 */ /* 0x000fe2000001007c */
[----:B------:R-:W-:Y:S01]  /*3430*/  ISETP.NE.U32.AND P1, PT, R176, RZ, PT ;  /* 0x000000ffb000720c */ /* 0x000fe20003f25070 */
[----:B-1----:R-:W-:-:S04]  /*3440*/  IMAD.WIDE.U32 R84, R196, 0x10, R228 ;  /* 0x00000010c4547825 */ /* 0x002fc800078e00e4 */
[----:B------:R-:W-:Y:S01]  /*3450*/  FADD.FTZ R88, R93, -R88 ;  /* 0x800000585d587221 */ /* 0x000fe20000010000 */
[----:B------:R-:W-:Y:S01]  /*3460*/  ISETP.NE.U32.AND P3, PT, RZ, UR10, PT ;  /* 0x0000000aff007c0c */ /* 0x000fe2000bf65070 */
[----:B------:R-:W0:Y:S01]  /*3470*/  @P2 LDC.64 R92, c[0x0][0x308] ;  /* 0x0000c200ff5c2b82 */ /* 0x000e220000000a00 */
[----:B------:R-:W-:Y:S01]  /*3480*/  ISETP.NE.AND.EX P1, PT, R177, RZ, PT, P1 ;  /* 0x000000ffb100720c */ /* 0x000fe20003f25310 */
[-CC-:B------:R-:W-:Y:S01]  /*3490*/  FFMA.FTZ R176, R218, R125.reuse, R124.reuse ;  /* 0x0000007ddab07223 */ /* 0x180fe2000001007c */
[----:B------:R-:W-:Y:S01]  /*34a0*/  FFMA.FTZ R177, R217, R125, R124 ;  /* 0x0000007dd9b17223 */ /* 0x000fe2000001007c */
[----:B------:R-:W3:Y:S01]  /*34b0*/  LDG.E.128 R84, desc[UR6][R84.64] ;  /* 0x0000000654547981 */ /* 0x000ee2000c1e1d00 */
[----:B------:R-:W-:Y:S01]  /*34c0*/  FADD.FTZ R197, R219, -R197 ;  /* 0x800000c5dbc57221 */ /* 0x000fe20000010000 */
[----:B------:R-:W-:Y:S01]  /*34d0*/  FADD.FTZ R176, R216, -R176 ;  /* 0x800000b0d8b07221 */ /* 0x000fe20000010000 */
[----:B------:R-:W-:Y:S01]  /*34e0*/  FADD.FTZ R177, R215, -R177 ;  /* 0x800000b1d7b17221 */ /* 0x000fe20000010000 */
[C---:B------:R-:W-:Y:S01]  /*34f0*/  FMUL.FTZ R215, R173.reuse, R88 ;  /* 0x00000058add77220 */ /* 0x040fe20000410000 */
[C---:B------:R-:W-:Y:S01]  /*3500*/  FMUL.FTZ R197, R173.reuse, R197 ;  /* 0x000000c5adc57220 */ /* 0x040fe20000410000 */
[C---:B------:R-:W-:Y:S01]  /*3510*/  FMUL.FTZ R176, R173.reuse, R176 ;  /* 0x000000b0adb07220 */ /* 0x040fe20000410000 */
[----:B------:R-:W-:Y:S01]  /*3520*/  FMUL.FTZ R177, R173, R177 ;  /* 0x000000b1adb17220 */ /* 0x000fe20000410000 */
[----:B------:R-:W4:Y:S01]  /*3530*/  LDL R216, [R1+0xe0] ;  /* 0x0000e00001d87983 */ /* 0x000f220000100800 */
[----:B------:R-:W-:Y:S01]  /*3540*/  ISETP.NE.AND.EX P3, PT, RZ, UR11, PT, P3 ;  /* 0x0000000bff007c0c */ /* 0x000fe2000bf65330 */
[----:B-----5:R-:W-:Y:S01]  /*3550*/  @P1 FADD.FTZ R197, R36, R197 ;  /* 0x000000c524c51221 */ /* 0x020fe20000010000 */
[----:B------:R-:W-:Y:S01]  /*3560*/  @P1 FADD.FTZ R215, R37, R215 ;  /* 0x000000d725d71221 */ /* 0x000fe20000010000 */
[----:B------:R-:W-:Y:S01]  /*3570*/  @P1 FADD.FTZ R176, R38, R176 ;  /* 0x000000b026b01221 */ /* 0x000fe20000010000 */
[----:B------:R-:W-:Y:S01]  /*3580*/  @P1 FADD.FTZ R177, R39, R177 ;  /* 0x000000b127b11221 */ /* 0x000fe20000010000 */
[----:B------:R-:W2:Y:S01]  /*3590*/  LDL R217, [R1+0xe4] ;  /* 0x0000e40001d97983 */ /* 0x000ea20000100800 */
[----:B------:R-:W-:-:S02]  /*35a0*/  SEL R88, R197, R76, P3 ;  /* 0x0000004cc5587207 */ /* 0x000fc40001800000 */
[----:B------:R-:W-:Y:S01]  /*35b0*/  SEL R89, R215, R77, P3 ;  /* 0x0000004dd7597207 */ /* 0x000fe20001800000 */
[----:B------:R-:W2:Y:S01]  /*35c0*/  LDL R218, [R1+0xdc] ;  /* 0x0000dc0001da7983 */ /* 0x000ea20000100800 */
[----:B------:R-:W-:Y:S01]  /*35d0*/  SEL R90, R176, R78, P3 ;  /* 0x0000004eb05a7207 */ /* 0x000fe20001800000 */
[----:B0-----:R-:W-:Y:S01]  /*35e0*/  @P2 IMAD.WIDE.U32 R92, R196, 0x20, R92 ;  /* 0x00000020c45c2825 */ /* 0x001fe200078e005c */
[----:B------:R-:W-:-:S03]  /*35f0*/  SEL R91, R177, R79, P3 ;  /* 0x0000004fb15b7207 */ /* 0x000fc60001800000 */
[-CC-:B------:R-:W-:Y:S01]  /*3600*/  FFMA.FTZ R211, R211, R125.reuse, R124.reuse ;  /* 0x0000007dd3d37223 */ /* 0x180fe2000001007c */
[----:B------:R-:W-:Y:S01]  /*3610*/  FFMA.FTZ R214, R214, R125, R124 ;  /* 0x0000007dd6d67223 */ /* 0x000fe2000001007c */
[----:B------:R-:W2:Y:S04]  /*3620*/  LDL R220, [R1+0xd4] ;  /* 0x0000d40001dc7983 */ /* 0x000ea80000100800 */
[----:B------:R0:W-:Y:S01]  /*3630*/  @P2 STG.E.128 desc[UR6][R92.64], R88 ;  /* 0x000000585c002986 */ /* 0x0001e2000c101d06 */
[----:B------:R-:W-:-:S03]  /*3640*/  FADD.FTZ R214, R212, -R214 ;  /* 0x800000d6d4d67221 */ /* 0x000fc60000010000 */
[----:B------:R-:W2:Y:S04]  /*3650*/  LDL R212, [R1+0xe8] ;  /* 0x0000e80001d47983 */ /* 0x000ea80000100800 */
[----:B------:R-:W2:Y:S01]  /*3660*/  LDL R219, [R1+0xd8] ;  /* 0x0000d80001db7983 */ /* 0x000ea20000100800 */
[-CC-:B0-----:R-:W-:Y:S01]  /*3670*/  FFMA.FTZ R88, R128, R125.reuse, R124.reuse ;  /* 0x0000007d80587223 */ /* 0x181fe2000001007c */
[----:B------:R-:W-:Y:S02]  /*3680*/  FADD.FTZ R128, R127, -R211 ;  /* 0x800000d37f807221 */ /* 0x000fe40000010000 */
[----:B------:R-:W2:Y:S01]  /*3690*/  LDL R211, [R1+0xec] ;  /* 0x0000ec0001d37983 */ /* 0x000ea20000100800 */
[----:B------:R-:W-:Y:S01]  /*36a0*/  FFMA.FTZ R213, R213, R125, R124 ;  /* 0x0000007dd5d57223 */ /* 0x000fe2000001007c */
[----:B------:R-:W-:-:S03]  /*36b0*/  FADD.FTZ R88, R126, -R88 ;  /* 0x800000587e587221 */ /* 0x000fc60000010000 */
        /* <DEDUP_REMOVED lines=10> */
[----:B------:R-:W-:Y:S01]  /*3760*/  SEL R88, R126, R80, P3 ;  /* 0x000000507e587207 */ /* 0x000fe20001800000 */
[----:B------:R-:W-:Y:S01]  /*3770*/  FMUL.FTZ R176, R176, R174 ;  /* 0x000000aeb0b07220 */ /* 0x000fe20000410000 */
[----:B------:R-:W-:Y:S01]  /*3780*/  SEL R90, R128, R82, P3 ;  /* 0x00000052805a7207 */ /* 0x000fe20001800000 */
[----:B------:R-:W-:Y:S01]  /*3790*/  FMUL.FTZ R197, R197, R174 ;  /* 0x000000aec5c57220 */ /* 0x000fe20000410000 */
[----:B------:R-:W-:Y:S01]  /*37a0*/  SEL R89, R127, R81, P3 ;  /* 0x000000517f597207 */ /* 0x000fe20001800000 */
[----:B------:R-:W2:Y:S01]  /*37b0*/  LDL R214, [R1+0xbc] ;  /* 0x0000bc0001d67983 */ /* 0x000ea20000100800 */
[----:B------:R-:W-:-:S03]  /*37c0*/  SEL R91, R129, R83, P3 ;  /* 0x00000053815b7207 */ /* 0x000fc60001800000 */
[----:B------:R-:W2:Y:S04]  /*37d0*/  LDL R213, [R1+0xb8] ;  /* 0x0000b80001d57983 */ /* 0x000ea80000100800 */
[----:B------:R3:W-:Y:S01]  /*37e0*/  @P2 STG.E.128 desc[UR6][R92.64+0x10], R88 ;  /* 0x000010585c002986 */ /* 0x0007e2000c101d06 */
[----:B------:R-:W-:Y:S01]  /*37f0*/  FMUL.FTZ R126, R126, R174 ;  /* 0x000000ae7e7e7220 */ /* 0x000fe20000410000 */
[--C-:B---3--:R-:W-:Y:S02]  /*3800*/  HADD2.F32 R88, -RZ, R84.reuse.H0_H0 ;  /* 0x20000054ff587230 */ /* 0x108fe40000004100 */
[----:B------:R-:W-:Y:S02]  /*3810*/  HADD2.F32 R84, -RZ, R84.H1_H1 ;  /* 0x30000054ff547230 */ /* 0x000fe40000004100 */
[----:B------:R-:W-:-:S03]  /*3820*/  HADD2.F32 R89, -RZ, R85.H0_H0 ;  /* 0x20000055ff597230 */ /* 0x000fc60000004100 */
[----:B------:R-:W-:Y:S01]  /*3830*/  FFMA.FTZ R233, R215, R84, R233 ;  /* 0x00000054d7e97223 */ /* 0x000fe200000100e9 */
[----:B------:R-:W-:Y:S01]  /*3840*/  FMUL.FTZ R84, R177, R174 ;  /* 0x000000aeb1547220 */ /* 0x000fe20000410000 */
[----:B------:R-:W-:-:S03]  /*3850*/  FFMA.FTZ R236, R176, R89, R236 ;  /* 0x00000059b0ec7223 */ /* 0x000fc600000100ec */
[----:B----4-:R-:W-:Y:S01]  /*3860*/  FMUL.FTZ R90, R216, R84 ;  /* 0x00000054d85a7220 */ /* 0x010fe20000410000 */
[----:B--2---:R-:W-:Y:S01]  /*3870*/  FMUL.FTZ R89, R217, R176 ;  /* 0x000000b0d9597220 */ /* 0x004fe20000410000 */
[----:B------:R-:W-:Y:S01]  /*3880*/  FFMA.FTZ R234, R197, R88, R234 ;  /* 0x00000058c5ea7223 */ /* 0x000fe200000100ea */
[----:B------:R-:W2:Y:S03]  /*3890*/  LDL R217, [R1+0xc8] ;  /* 0x0000c80001d97983 */ /* 0x000ea60000100800 */
[----:B------:R-:W-:Y:S01]  /*38a0*/  F2FP.F16.F32.PACK_AB R89, R90, R89 ;  /* 0x000000595a59723e */ /* 0x000fe200000000ff */
[----:B------:R-:W-:Y:S01]  /*38b0*/  FMUL.FTZ R90, R218, R126 ;  /* 0x0000007eda5a7220 */ /* 0x000fe20000410000 */
[----:B------:R-:W3:Y:S04]  /*38c0*/  LDL R216, [R1+0xc4] ;  /* 0x0000c40001d87983 */ /* 0x000ee80000100800 */
[----:B------:R-:W4:Y:S01]  /*38d0*/  LDL R218, [R1+0xcc] ;  /* 0x0000cc0001da7983 */ /* 0x000f220000100800 */
[----:B------:R-:W-:-:S03]  /*38e0*/  FMUL.FTZ R215, R212, R215 ;  /* 0x000000d7d4d77220 */ /* 0x000fc60000410000 */
[----:B------:R-:W3:Y:S01]  /*38f0*/  LDL R212, [R1+0xb4] ;  /* 0x0000b40001d47983 */ /* 0x000ee20000100800 */
[----:B------:R-:W-:-:S03]  /*3900*/  FMUL.FTZ R88, R211, R197 ;  /* 0x000000c5d3587220 */ /* 0x000fc60000410000 */
[----:B------:R-:W3:Y:S02]  /*3910*/  LDL R211, [R1+0xb0] ;  /* 0x0000b00001d37983 */ /* 0x000ee40000100800 */
[----:B------:R-:W-:Y:S02]  /*3920*/  F2FP.F16.F32.PACK_AB R88, R215, R88 ;  /* 0x00000058d758723e */ /* 0x000fe400000000ff */
[----:B------:R-:W3:Y:S01]  /*3930*/  LDL R215, [R1+0xc0] ;  /* 0x0000c00001d77983 */ /* 0x000ee20000100800 */
[-C--:B------:R-:W-:Y:S01]  /*3940*/  FMUL.FTZ R128, R128, R174.reuse ;  /* 0x000000ae80807220 */ /* 0x080fe20000410000 */
[-C--:B------:R-:W-:Y:S01]  /*3950*/  FMUL.FTZ R129, R129, R174.reuse ;  /* 0x000000ae81817220 */ /* 0x080fe20000410000 */
[----:B------:R-:W-:Y:S02]  /*3960*/  FMUL.FTZ R127, R127, R174 ;  /* 0x000000ae7f7f7220 */ /* 0x000fe40000410000 */
[----:B------:R-:W-:Y:S01]  /*3970*/  FMUL.FTZ R91, R220, R128 ;  /* 0x00000080dc5b7220 */ /* 0x000fe20000410000 */
[----:B------:R-:W-:Y:S01]  /*3980*/  FMUL.FTZ R92, R223, R129 ;  /* 0x00000081df5c7220 */ /* 0x000fe20000410000 */
[----:B------:R-:W-:-:S04]  /*3990*/  FMUL.FTZ R93, R219, R127 ;  /* 0x0000007fdb5d7220 */ /* 0x000fc80000410000 */
[----:B------:R-:W-:Y:S02]  /*39a0*/  F2FP.F16.F32.PACK_AB R91, R92, R91 ;  /* 0x0000005b5c5b723e */ /* 0x000fe400000000ff */
[C---:B------:R-:W-:Y:S02]  /*39b0*/  LEA R92, P6, R196.reuse, UR12, 0x4 ;  /* 0x0000000cc45c7c11 */ /* 0x040fe4000f8c20ff */
[----:B------:R-:W-:Y:S02]  /*39c0*/  F2FP.F16.F32.PACK_AB R90, R93, R90 ;  /* 0x0000005a5d5a723e */ /* 0x000fe400000000ff */
        /* <DEDUP_REMOVED lines=41> */
[----:B------:R-:W3:Y:S01]  /*3c60*/  LDG.E.128 R96, desc[UR6][R96.64] ;  /* 0x0000000660607981 */ /* 0x000ee2000c1e1d00 */
[----:B------:R-:W-:-:S03]  /*3c70*/  FMUL.FTZ R176, R176, R174 ;  /* 0x000000aeb0b07220 */ /* 0x000fc60000410000 */
[----:B------:R0:W-:Y:S01]  /*3c80*/  @P2 STG.E.128 desc[UR6][R92.64], R88 ;  /* 0x000000585c002986 */ /* 0x0001e2000c101d06 */
[-C--:B------:R-:W-:Y:S01]  /*3c90*/  FMUL.FTZ R177, R177, R174.reuse ;  /* 0x000000aeb1b17220 */ /* 0x080fe20000410000 */
[-C--:B------:R-:W-:Y:S01]  /*3ca0*/  FMUL.FTZ R182, R197, R174.reuse ;  /* 0x000000aec5b67220 */ /* 0x080fe20000410000 */
[-C--:B------:R-:W-:Y:S01]  /*3cb0*/  FMUL.FTZ R183, R196, R174.reuse ;  /* 0x000000aec4b77220 */ /* 0x080fe20000410000 */
[-C--:B------:R-:W-:Y:S01]  /*3cc0*/  FMUL.FTZ R196, R101, R174.reuse ;  /* 0x000000ae65c47220 */ /* 0x080fe20000410000 */
[----:B------:R-:W-:Y:S01]  /*3cd0*/  FMUL.FTZ R197, R100, R174 ;  /* 0x000000ae64c57220 */ /* 0x000fe20000410000 */
[----:B------:R-:W3:Y:S04]  /*3ce0*/  LDL R208, [R1+0x9c] ;  /* 0x00009c0001d07983 */ /* 0x000ee80000100800 */
[----:B------:R-:W3:Y:S04]  /*3cf0*/  LDL R207, [R1+0x98] ;  /* 0x0000980001cf7983 */ /* 0x000ee80000100800 */
[----:B------:R-:W3:Y:S01]  /*3d00*/  LDL R210, [R1+0xa4] ;  /* 0x0000a40001d27983 */ /* 0x000ee20000100800 */
[----:B0-----:R-:W-:-:S03]  /*3d10*/  SEL R88, R184, R80, P3 ;  /* 0x00000050b8587207 */ /* 0x001fc60001800000 */
[----:B------:R-:W3:Y:S01]  /*3d20*/  LDL R209, [R1+0xa0] ;  /* 0x0000a00001d17983 */ /* 0x000ee20000100800 */
[----:B------:R-:W-:Y:S02]  /*3d30*/  SEL R89, R185, R81, P3 ;  /* 0x00000051b9597207 */ /* 0x000fe40001800000 */
[----:B------:R-:W-:Y:S01]  /*3d40*/  SEL R90, R101, R82, P3 ;  /* 0x00000052655a7207 */ /* 0x000fe20001800000 */
[----:B------:R-:W3:Y:S01]  /*3d50*/  LDL R206, [R1+0x94] ;  /* 0x0000940001ce7983 */ /* 0x000ee20000100800 */
[----:B------:R-:W-:Y:S01]  /*3d60*/  SEL R91, R100, R83, P3 ;  /* 0x00000053645b7207 */ /* 0x000fe20001800000 */
[-C--:B------:R-:W-:Y:S01]  /*3d70*/  FMUL.FTZ R184, R184, R174.reuse ;  /* 0x000000aeb8b87220 */ /* 0x080fe20000410000 */
[----:B------:R-:W-:Y:S01]  /*3d80*/  FMUL.FTZ R185, R185, R174 ;  /* 0x000000aeb9b97220 */ /* 0x000fe20000410000 */
[----:B------:R-:W0:Y:S01]  /*3d90*/  @P2 LDC.64 R100, c[0x0][0x308] ;  /* 0x0000c200ff642b82 */ /* 0x000e220000000a00 */
[----:B------:R-:W3:Y:S04]  /*3da0*/  LDL R205, [R1+0x90] ;  /* 0x0000900001cd7983 */ /* 0x000ee80000100800 */
[----:B------:R1:W-:Y:S01]  /*3db0*/  @P2 STG.E.128 desc[UR6][R92.64+0x10], R88 ;  /* 0x000010585c002986 */ /* 0x0003e2000c101d06 */
[-CC-:B------:R-:W-:Y:S01]  /*3dc0*/  FFMA.FTZ R94, R94, R125.reuse, R124.reuse ;  /* 0x0000007d5e5e7223 */ /* 0x180fe2000001007c */
[-CC-:B------:R-:W-:Y:S01]  /*3dd0*/  FFMA.FTZ R95, R95, R125.reuse, R124.reuse ;  /* 0x0000007d5f5f7223 */ /* 0x180fe2000001007c */
[-CC-:B------:R-:W-:Y:S01]  /*3de0*/  FFMA.FTZ R198, R198, R125.reuse, R124.reuse ;  /* 0x0000007dc6c67223 */ /* 0x180fe2000001007c */
[-C--:B------:R-:W-:Y:S01]  /*3df0*/  FFMA.FTZ R199, R199, R125.reuse, R124 ;  /* 0x0000007dc7c77223 */ /* 0x080fe2000001007c */
[----:B------:R-:W-:Y:S01]  /*3e00*/  FADD.FTZ R94, R200, -R94 ;  /* 0x8000005ec85e7221 */ /* 0x000fe20000010000 */
[----:B------:R-:W-:Y:S01]  /*3e10*/  FADD.FTZ R95, R201, -R95 ;  /* 0x8000005fc95f7221 */ /* 0x000fe20000010000 */
[----:B------:R-:W-:Y:S01]  /*3e20*/  FADD.FTZ R198, R202, -R198 ;  /* 0x800000c6cac67221 */ /* 0x000fe20000010000 */
[--C-:B------:R-:W-:Y:S01]  /*3e30*/  FFMA.FTZ R179, R179, R125, R124.reuse ;  /* 0x0000007db3b37223 */ /* 0x100fe2000001007c */
[----:B-1----:R-:W-:Y:S01]  /*3e40*/  FMUL.FTZ R93, R213, R185 ;  /* 0x000000b9d55d7220 */ /* 0x002fe20000410000 */
[C---:B------:R-:W-:Y:S01]  /*3e50*/  FMUL.FTZ R200, R173.reuse, R94 ;  /* 0x0000005eadc87220 */ /* 0x040fe20000410000 */
[----:B------:R-:W-:Y:S01]  /*3e60*/  FMUL.FTZ R198, R173, R198 ;  /* 0x000000c6adc67220 */ /* 0x000fe20000410000 */
[-C--:B------:R-:W-:Y:S01]  /*3e70*/  FFMA.FTZ R181, R181, R125.reuse, R124 ;  /* 0x0000007db5b57223 */ /* 0x080fe2000001007c */
[----:B------:R-:W-:Y:S01]  /*3e80*/  FADD.FTZ R141, R141, -R179 ;  /* 0x800000b38d8d7221 */ /* 0x000fe20000010000 */
[----:B------:R-:W-:Y:S01]  /*3e90*/  @P1 FADD.FTZ R200, R52, R200 ;  /* 0x000000c834c81221 */ /* 0x000fe20000010000 */
[----:B------:R-:W-:Y:S01]  /*3ea0*/  @P1 FADD.FTZ R198, R54, R198 ;  /* 0x000000c636c61221 */ /* 0x000fe20000010000 */
[--C-:B------:R-:W-:Y:S01]  /*3eb0*/  FFMA.FTZ R142, R142, R125, R124.reuse ;  /* 0x0000007d8e8e7223 */ /* 0x100fe2000001007c */
[----:B------:R-:W-:Y:S01]  /*3ec0*/  FADD.FTZ R181, R178, -R181 ;  /* 0x800000b5b2b57221 */ /* 0x000fe20000010000 */
[----:B------:R-:W-:Y:S01]  /*3ed0*/  FMUL.FTZ R141, R173, R141 ;  /* 0x0000008dad8d7220 */ /* 0x000fe20000410000 */
[-CC-:B------:R-:W-:Y:S01]  /*3ee0*/  FFMA.FTZ R178, R131, R125.reuse, R124.reuse ;  /* 0x0000007d83b27223 */ /* 0x180fe2000001007c */
[----:B------:R-:W-:Y:S01]  /*3ef0*/  FFMA.FTZ R143, R143, R125, R124 ;  /* 0x0000007d8f8f7223 */ /* 0x000fe2000001007c */
[----:B0-----:R-:W-:-:S04]  /*3f00*/  @P2 IMAD.WIDE.U32 R100, R186, 0x20, R100 ;  /* 0x00000020ba642825 */ /* 0x001fc800078e0064 */
[----:B------:R-:W-:Y:S01]  /*3f10*/  FADD.FTZ R142, R180, -R142 ;  /* 0x8000008eb48e7221 */ /* 0x000fe20000010000 */
[----:B------:R-:W-:Y:S01]  /*3f20*/  @P1 FADD.FTZ R141, R58, R141 ;  /* 0x0000008d3a8d1221 */ /* 0x000fe20000010000 */
[----:B------:R-:W-:Y:S01]  /*3f30*/  FFMA.FTZ R179, R118, R125, R124 ;  /* 0x0000007d76b37223 */ /* 0x000fe2000001007c */
[----:B------:R-:W-:Y:S01]  /*3f40*/  FADD.FTZ R178, R132, -R178 ;  /* 0x800000b284b27221 */ /* 0x000fe20000010000 */
[----:B------:R-:W-:Y:S01]  /*3f50*/  FADD.FTZ R140, R140, -R143 ;  /* 0x8000008f8c8c7221 */ /* 0x000fe20000010000 */
[C---:B------:R-:W-:Y:S01]  /*3f60*/  FMUL.FTZ R143, R173.reuse, R142 ;  /* 0x0000008ead8f7220 */ /* 0x040fe20000410000 */
[----:B------:R-:W-:Y:S01]  /*3f70*/  FMUL.FTZ R142, R173, R181 ;  /* 0x000000b5ad8e7220 */ /* 0x000fe20000410000 */
[----:B------:R-:W-:Y:S01]  /*3f80*/  FADD.FTZ R179, R136, -R179 ;  /* 0x800000b388b37221 */ /* 0x000fe20000010000 */
[-CC-:B------:R-:W-:Y:S01]  /*3f90*/  FFMA.FTZ R181, R133, R125.reuse, R124.reuse ;  /* 0x0000007d85b57223 */ /* 0x180fe2000001007c */
[-C--:B------:R-:W-:Y:S01]  /*3fa0*/  FMUL.FTZ R136, R141, R174.reuse ;  /* 0x000000ae8d887220 */ /* 0x080fe20000410000 */
[-C--:B------:R-:W-:Y:S01]  /*3fb0*/  FMUL.FTZ R133, R200, R174.reuse ;  /* 0x000000aec8857220 */ /* 0x080fe20000410000 */
[----:B------:R-:W-:Y:S01]  /*3fc0*/  @P1 FADD.FTZ R143, R56, R143 ;  /* 0x0000008f388f1221 */ /* 0x000fe20000010000 */
[----:B------:R-:W3:Y:S01]  /*3fd0*/  LDL R201, [R1+0x8c] ;  /* 0x00008c0001c97983 */ /* 0x000ee20000100800 */
[--C-:B------:R-:W-:Y:S01]  /*3fe0*/  FFMA.FTZ R180, R130, R125, R124.reuse ;  /* 0x0000007d82b47223 */ /* 0x100fe2000001007c */
[----:B------:R-:W-:Y:S01]  /*3ff0*/  FADD.FTZ R181, R134, -R181 ;  /* 0x800000b586b57221 */ /* 0x000fe20000010000 */
[-C--:B------:R-:W-:Y:S01]  /*4000*/  FMUL.FTZ R130, R198, R174.reuse ;  /* 0x000000aec6827220 */ /* 0x080fe20000410000 */
[----:B------:R-:W-:Y:S01]  /*4010*/  FMUL.FTZ R134, R143, R174 ;  /* 0x000000ae8f867220 */ /* 0x000fe20000410000 */
[----:B--2---:R-:W-:Y:S01]  /*4020*/  FMUL.FTZ R91, R217, R177 ;  /* 0x000000b1d95b7220 */ /* 0x004fe20000410000 */
[----:B----4-:R-:W-:Y:S01]  /*4030*/  FMUL.FTZ R88, R218, R176 ;  /* 0x000000b0da587220 */ /* 0x010fe20000410000 */
[----:B---3--:R-:W-:Y:S01]  /*4040*/  FMUL.FTZ R89, R216, R182 ;  /* 0x000000b6d8597220 */ /* 0x008fe20000410000 */
[-CC-:B------:R-:W-:Y:S01]  /*4050*/  FFMA.FTZ R139, R139, R125.reuse, R124.reuse ;  /* 0x0000007d8b8b7223 */ /* 0x180fe2000001007c */
[-CC-:B------:R-:W-:Y:S01]  /*4060*/  FFMA.FTZ R119, R119, R125.reuse, R124.reuse ;  /* 0x0000007d77777223 */ /* 0x180fe2000001007c */
[-CC-:B------:R-:W-:Y:S01]  /*4070*/  FFMA.FTZ R102, R102, R125.reuse, R124.reuse ;  /* 0x0000007d66667223 */ /* 0x180fe2000001007c */
[----:B------:R-:W-:Y:S01]  /*4080*/  F2FP.F16.F32.PACK_AB R88, R91, R88 ;  /* 0x000000585b58723e */ /* 0x000fe200000000ff */
[----:B------:R-:W-:Y:S01]  /*4090*/  FFMA.FTZ R122, R122, R125, R124 ;  /* 0x0000007d7a7a7223 */ /* 0x000fe2000001007c */
[----:B------:R-:W2:Y:S01]  /*40a0*/  LDL R213, [R1+0x68] ;  /* 0x0000680001d57983 */ /* 0x000ea20000100800 */
[----:B------:R-:W-:-:S03]  /*40b0*/  FMUL.FTZ R91, R212, R196 ;  /* 0x000000c4d45b7220 */ /* 0x000fc60000410000 */
[----:B------:R-:W3:Y:S01]  /*40c0*/  LDL R212, [R1+0xac] ;  /* 0x0000ac0001d47983 */ /* 0x000ee20000100800 */
[----:B------:R-:W-:-:S03]  /*40d0*/  FMUL.FTZ R92, R211, R197 ;  /* 0x000000c5d35c7220 */ /* 0x000fc60000410000 */
[----:B------:R-:W4:Y:S01]  /*40e0*/  LDL R211, [R1+0xa8] ;  /* 0x0000a80001d37983 */ /* 0x000f220000100800 */
[----:B------:R-:W-:Y:S01]  /*40f0*/  FMUL.FTZ R90, R215, R183 ;  /* 0x000000b7d75a7220 */ /* 0x000fe20000410000 */
[----:B------:R-:W-:-:S04]  /*4100*/  F2FP.F16.F32.PACK_AB R91, R92, R91 ;  /* 0x0000005b5c5b723e */ /* 0x000fc800000000ff */
[----:B------:R-:W-:Y:S01]  /*4110*/  F2FP.F16.F32.PACK_AB R89, R90, R89 ;  /* 0x000000595a59723e */ /* 0x000fe200000000ff */
[----:B------:R-:W-:Y:S01]  /*4120*/  FMUL.FTZ R90, R214, R184 ;  /* 0x000000b8d65a7220 */ /* 0x000fe20000410000 */
[----:B------:R-:W-:Y:S01]  /*4130*/  LEA R92, P6, R194, UR12, 0x4 ;  /* 0x0000000cc25c7c11 */ /* 0x000fe2000f8c20ff */
[----:B------:R-:W-:Y:S01]  /*4140*/  FMUL.FTZ R140, R173, R140 ;  /* 0x0000008cad8c7220 */ /* 0x000fe20000410000 */
[----:B------:R-:W-:Y:S01]  /*4150*/  @P1 FADD.FTZ R142, R57, R142 ;  /* 0x0000008e398e1221 */ /* 0x000fe20000010000 */
[----:B------:R-:W-:Y:S01]  /*4160*/  FADD.FTZ R138, R138, -R139 ;  /* 0x8000008b8a8a7221 */ /* 0x000fe20000010000 */
[----:B------:R-:W-:Y:S01]  /*4170*/  F2FP.F16.F32.PACK_AB R90, R93, R90 ;  /* 0x0000005a5d5a723e */ /* 0x000fe200000000ff */
[----:B------:R-:W-:Y:S01]  /*4180*/  FADD.FTZ R180, R135, -R180 ;  /* 0x800000b487b47221 */ /* 0x000fe20000010000 */
[----:B------:R-:W-:Y:S01]  /*4190*/  LEA.HI.X R93, R194, UR13, RZ, 0x4, P6 ;  /* 0x0000000dc25d7c11 */ /* 0x000fe2000b0f24ff */
[----:B------:R-:W-:Y:S01]  /*41a0*/  FADD.FTZ R194, R203, -R199 ;  /* 0x800000c7cbc27221 */ /* 0x000fe20000010000 */
[C---:B------:R-:W-:Y:S01]  /*41b0*/  FMUL.FTZ R199, R173.reuse, R95 ;  /* 0x0000005fadc77220 */ /* 0x040fe20000410000 */
[C---:B------:R-:W-:Y:S01]  /*41c0*/  FMUL.FTZ R181, R173.reuse, R181 ;  /* 0x000000b5adb57220 */ /* 0x040fe20000410000 */
[C---:B------:R-:W-:Y:S01]  /*41d0*/  FMUL.FTZ R178, R173.reuse, R178 ;  /* 0x000000b2adb27220 */ /* 0x040fe20000410000 */
[----:B------:R-:W-:Y:S01]  /*41e0*/  FMUL.FTZ R194, R173, R194 ;  /* 0x000000c2adc27220 */ /* 0x000fe20000410000 */
[----:B------:R-:W-:Y:S01]  /*41f0*/  @P1 FADD.FTZ R199, R53, R199 ;  /* 0x000000c735c71221 */ /* 0x000fe20000010000 */
[----:B------:R0:W-:Y:S02]  /*4200*/  STG.E.128 desc[UR6][R92.64], R88 ;  /* 0x000000585c007986 */ /* 0x0001e4000c101d06 */
[----:B------:R-:W-:Y:S01]  /*4210*/  @P1 FADD.FTZ R194, R55, R194 ;  /* 0x000000c237c21221 */ /* 0x000fe20000010000 */
[----:B------:R-:W-:Y:S01]  /*4220*/  FADD.FTZ R103, R103, -R102 ;  /* 0x8000006667677221 */ /* 0x000fe20000010000 */
[----:B------:R-:W-:Y:S01]  /*4230*/  FADD.FTZ R123, R123, -R122 ;  /* 0x8000007a7b7b7221 */ /* 0x000fe20000010000 */
[----:B------:R-:W-:Y:S01]  /*4240*/  FMUL.FTZ R179, R173, R179 ;  /* 0x000000b3adb37220 */ /* 0x000fe20000410000 */
[-C--:B------:R-:W-:Y:S01]  /*4250*/  FMUL.FTZ R132, R194, R174.reuse ;  /* 0x000000aec2847220 */ /* 0x080fe20000410000 */
[----:B------:R-:W-:Y:S01]  /*4260*/  FMUL.FTZ R131, R199, R174 ;  /* 0x000000aec7837220 */ /* 0x000fe20000410000 */
[----:B------:R-:W2:Y:S01]  /*4270*/  LDL R214, [R1+0x6c] ;  /* 0x00006c0001d67983 */ /* 0x000ea20000100800 */
[----:B0-----:R-:W-:Y:S01]  /*4280*/  IMAD.WIDE.U32 R92, R186, 0x10, R228 ;  /* 0x00000010ba5c7825 */ /* 0x001fe200078e00e4 */
[----:B------:R-:W-:-:S02]  /*4290*/  SEL R88, R200, R76, P3 ;  /* 0x0000004cc8587207 */ /* 0x000fc40001800000 */
[----:B------:R-:W-:Y:S01]  /*42a0*/  SEL R89, R199, R77, P3 ;  /* 0x0000004dc7597207 */ /* 0x000fe20001800000 */
[----:B------:R-:W2:Y:S01]  /*42b0*/  LDL R200, [R1+0x88] ;  /* 0x0000880001c87983 */ /* 0x000ea20000100800 */
[----:B------:R-:W-:Y:S02]  /*42c0*/  SEL R90, R198, R78, P3 ;  /* 0x0000004ec65a7207 */ /* 0x000fe40001800000 */
[----:B------:R-:W-:Y:S01]  /*42d0*/  SEL R91, R194, R79, P3 ;  /* 0x0000004fc25b7207 */ /* 0x000fe20001800000 */
[----:B------:R-:W2:Y:S04]  /*42e0*/  LDG.E.128 R92, desc[UR6][R92.64] ;  /* 0x000000065c5c7981 */ /* 0x000ea8000c1e1d00 */
[----:B------:R-:W2:Y:S04]  /*42f0*/  LDL R194, [R1+0x78] ;  /* 0x0000780001c27983 */ /* 0x000ea80000100800 */
[----:B------:R0:W-:Y:S04]  /*4300*/  @P2 STG.E.128 desc[UR6][R100.64], R88 ;  /* 0x0000005864002986 */ /* 0x0001e8000c101d06 */
[----:B------:R-:W2:Y:S04]  /*4310*/  LDL R199, [R1+0x84] ;  /* 0x0000840001c77983 */ /* 0x000ea80000100800 */
[----:B------:R-:W2:Y:S01]  /*4320*/  LDL R198, [R1+0x7c] ;  /* 0x00007c0001c67983 */ /* 0x000ea20000100800 */
[----:B0-----:R-:W-:-:S03]  /*4330*/  SEL R90, R141, R82, P3 ;  /* 0x000000528d5a7207 */ /* 0x001fc60001800000 */
[----:B------:R-:W2:Y:S01]  /*4340*/  LDL R141, [R1+0x80] ;  /* 0x00008000018d7983 */ /* 0x000ea20000100800 */
[----:B------:R-:W-:-:S03]  /*4350*/  SEL R88, R143, R80, P3 ;  /* 0x000000508f587207 */ /* 0x000fc60001800000 */
[----:B------:R-:W2:Y:S01]  /*4360*/  LDL R143, [R1+0x74] ;  /* 0x00007400018f7983 */ /* 0x000ea20000100800 */
[----:B------:R-:W-:Y:S01]  /*4370*/  @P1 FADD.FTZ R140, R59, R140 ;  /* 0x0000008c3b8c1221 */ /* 0x000fe20000010000 */
[----:B------:R-:W-:-:S04]  /*4380*/  SEL R89, R142, R81, P3 ;  /* 0x000000518e597207 */ /* 0x000fc80001800000 */
[----:B------:R-:W-:Y:S01]  /*4390*/  SEL R91, R140, R83, P3 ;  /* 0x000000538c5b7207 */ /* 0x000fe20001800000 */
[----:B------:R-:W-:Y:S01]  /*43a0*/  FADD.FTZ R139, R137, -R119 ;  /* 0x80000077898b7221 */ /* 0x000fe20000010000 */
[-C--:B------:R-:W-:Y:S01]  /*43b0*/  FMUL.FTZ R135, R142, R174.reuse ;  /* 0x000000ae8e877220 */ /* 0x080fe20000410000 */
[----:B------:R-:W0:Y:S02]  /*43c0*/  @P2 LDC.64 R118, c[0x0][0x308] ;  /* 0x0000c200ff762b82 */ /* 0x000e240000000a00 */
[----:B------:R1:W-:Y:S01]  /*43d0*/  @P2 STG.E.128 desc[UR6][R100.64+0x10], R88 ;  /* 0x0000105864002986 */ /* 0x0003e2000c101d06 */
[----:B------:R-:W-:Y:S01]  /*43e0*/  FMUL.FTZ R137, R140, R174 ;  /* 0x000000ae8c897220 */ /* 0x000fe20000410000 */
[C---:B------:R-:W-:Y:S01]  /*43f0*/  FMUL.FTZ R138, R173.reuse, R138 ;  /* 0x0000008aad8a7220 */ /* 0x040fe20000410000 */
[----:B------:R-:W-:Y:S01]  /*4400*/  FMUL.FTZ R139, R173, R139 ;  /* 0x0000008bad8b7220 */ /* 0x000fe20000410000 */
[----:B------:R-:W-:Y:S01]  /*4410*/  @P1 FADD.FTZ R181, R62, R181 ;  /* 0x000000b53eb51221 */ /* 0x000fe20000010000 */
[----:B------:R-:W-:Y:S01]  /*4420*/  @P1 FADD.FTZ R178, R63, R178 ;  /* 0x000000b23fb21221 */ /* 0x000fe20000010000 */
[C---:B------:R-:W-:Y:S01]  /*4430*/  FMUL.FTZ R180, R173.reuse, R180 ;  /* 0x000000b4adb47220 */ /* 0x040fe20000410000 */
[C---:B------:R-:W-:Y:S01]  /*4440*/  FMUL.FTZ R122, R173.reuse, R103 ;  /* 0x00000067ad7a7220 */ /* 0x040fe20000410000 */
[----:B------:R-:W-:Y:S01]  /*4450*/  FMUL.FTZ R123, R173, R123 ;  /* 0x0000007bad7b7220 */ /* 0x000fe20000410000 */
[----:B------:R-:W-:Y:S01]  /*4460*/  @P1 FADD.FTZ R179, R64, R179 ;  /* 0x000000b340b31221 */ /* 0x000fe20000010000 */
[----:B------:R-:W2:Y:S01]  /*4470*/  LDL R142, [R1+0x70] ;  /* 0x00007000018e7983 */ /* 0x000ea20000100800 */
[----:B-1----:R-:W-:Y:S01]  /*4480*/  FMUL.FTZ R90, R208, R134 ;  /* 0x00000086d05a7220 */ /* 0x002fe20000410000 */
[----:B------:R-:W-:Y:S01]  /*4490*/  FMUL.FTZ R91, R207, R135 ;  /* 0x00000087cf5b7220 */ /* 0x000fe20000410000 */
[----:B------:R-:W-:Y:S01]  /*44a0*/  FMUL.FTZ R100, R209, R132 ;  /* 0x00000084d1647220 */ /* 0x000fe20000410000 */
[----:B------:R-:W-:Y:S01]  /*44b0*/  FMUL.FTZ R101, R205, R137 ;  /* 0x00000089cd657220 */ /* 0x000fe20000410000 */
[----:B------:R-:W-:Y:S01]  /*44c0*/  @P1 FADD.FTZ R138, R60, R138 ;  /* 0x0000008a3c8a1221 */ /* 0x000fe20000010000 */
[----:B------:R-:W-:Y:S01]  /*44d0*/  @P1 FADD.FTZ R139, R61, R139 ;  /* 0x0000008b3d8b1221 */ /* 0x000fe20000010000 */
[----:B------:R-:W-:Y:S01]  /*44e0*/  F2FP.F16.F32.PACK_AB R90, R91, R90 ;  /* 0x0000005a5b5a723e */ /* 0x000fe200000000ff */
[----:B------:R-:W-:Y:S01]  /*44f0*/  FMUL.FTZ R91, R206, R136 ;  /* 0x00000088ce5b7220 */ /* 0x000fe20000410000 */
[----:B0-----:R-:W-:Y:S01]  /*4500*/  @P2 IMAD.WIDE.U32 R118, R175, 0x20, R118 ;  /* 0x00000020af762825 */ /* 0x001fe200078e0076 */
[----:B------:R-:W-:-:S03]  /*4510*/  SEL R102, R181, R78, P3 ;  /* 0x0000004eb5667207 */ /* 0x000fc60001800000 */
[----:B------:R-:W-:Y:S01]  /*4520*/  @P1 FADD.FTZ R180, R65, R180 ;  /* 0x000000b441b41221 */ /* 0x000fe20000010000 */
[----:B------:R-:W-:Y:S01]  /*4530*/  SEL R103, R178, R79, P3 ;  /* 0x0000004fb2677207 */ /* 0x000fe20001800000 */
[----:B------:R-:W-:Y:S01]  /*4540*/  @P1 FADD.FTZ R122, R66, R122 ;  /* 0x0000007a427a1221 */ /* 0x000fe20000010000 */
[----:B------:R-:W-:Y:S01]  /*4550*/  F2FP.F16.F32.PACK_AB R91, R101, R91 ;  /* 0x0000005b655b723e */ /* 0x000fe200000000ff */
[----:B------:R-:W-:Y:S01]  /*4560*/  @P1 FADD.FTZ R123, R67, R123 ;  /* 0x0000007b437b1221 */ /* 0x000fe20000010000 */
[-C--:B------:R-:W-:Y:S01]  /*4570*/  FMUL.FTZ R181, R181, R174.reuse ;  /* 0x000000aeb5b57220 */ /* 0x080fe20000410000 */
[-C--:B------:R-:W-:Y:S01]  /*4580*/  FMUL.FTZ R178, R178, R174.reuse ;  /* 0x000000aeb2b27220 */ /* 0x080fe20000410000 */
[----:B------:R-:W-:Y:S01]  /*4590*/  FMUL.FTZ R140, R138, R174 ;  /* 0x000000ae8a8c7220 */ /* 0x000fe20000410000 */
[----:B------:R-:W2:Y:S01]  /*45a0*/  LDL R209, [R1+0x58] ;  /* 0x0000580001d17983 */ /* 0x000ea20000100800 */
[----:B---3--:R-:W-:-:S03]  /*45b0*/  FMUL.FTZ R88, R212, R133 ;  /* 0x00000085d4587220 */ /* 0x008fc60000410000 */
[----:B------:R-:W3:Y:S01]  /*45c0*/  LDL R212, [R1+0x64] ;  /* 0x0000640001d47983 */ /* 0x000ee20000100800 */
[----:B----4-:R-:W-:-:S03]  /*45d0*/  FMUL.FTZ R89, R211, R131 ;  /* 0x00000083d3597220 */ /* 0x010fc60000410000 */
[----:B------:R-:W4:Y:S02]  /*45e0*/  LDL R211, [R1+0x60] ;  /* 0x0000600001d37983 */ /* 0x000f240000100800 */
[----:B------:R-:W-:Y:S01]  /*45f0*/  F2FP.F16.F32.PACK_AB R88, R89, R88 ;  /* 0x000000585958723e */ /* 0x000fe200000000ff */
[----:B------:R-:W-:Y:S02]  /*4600*/  FMUL.FTZ R89, R210, R130 ;  /* 0x00000082d2597220 */ /* 0x000fe40000410000 */
[----:B------:R-:W3:Y:S03]  /*4610*/  LDL R210, [R1+0x5c] ;  /* 0x00005c0001d27983 */ /* 0x000ee60000100800 */
[----:B------:R-:W-:Y:S02]  /*4620*/  F2FP.F16.F32.PACK_AB R89, R100, R89 ;  /* 0x000000596459723e */ /* 0x000fe400000000ff */
[----:B------:R-:W-:-:S04]  /*4630*/  LEA R100, P6, R186, UR12, 0x4 ;  /* 0x0000000cba647c11 */ /* 0x000fc8000f8c20ff */
[----:B------:R-:W-:Y:S02]  /*4640*/  LEA.HI.X R101, R186, UR13, RZ, 0x4, P6 ;  /* 0x0000000dba657c11 */ /* 0x000fe4000b0f24ff */
[----:B------:R-:W3:Y:S04]  /*4650*/  LDL R186, [R1+0x50] ;  /* 0x0000500001ba7983 */ /* 0x000ee80000100800 */
[----:B------:R0:W-:Y:S02]  /*4660*/  STG.E.128 desc[UR6][R100.64], R88 ;  /* 0x0000005864007986 */ /* 0x0001e4000c101d06 */
[----:B0-----:R-:W-:Y:S01]  /*4670*/  IMAD.WIDE.U32 R88, R175, 0x10, R228 ;  /* 0x00000010af587825 */ /* 0x001fe200078e00e4 */
[----:B------:R-:W-:Y:S02]  /*4680*/  SEL R100, R138, R76, P3 ;  /* 0x0000004c8a647207 */ /* 0x000fe40001800000 */
[----:B------:R-:W-:-:S03]  /*4690*/  SEL R101, R139, R77, P3 ;  /* 0x0000004d8b657207 */ /* 0x000fc60001800000 */
[----:B------:R-:W4:Y:S04]  /*46a0*/  LDG.E.128 R88, desc[UR6][R88.64] ;  /* 0x0000000658587981 */ /* 0x000f28000c1e1d00 */
[----:B------:R0:W-:Y:S01]  /*46b0*/  @P2 STG.E.128 desc[UR6][R118.64], R100 ;  /* 0x0000006476002986 */ /* 0x0001e2000c101d06 */
[----:B------:R-:W-:Y:S01]  /*46c0*/  FMUL.FTZ R139, R139, R174 ;  /* 0x000000ae8b8b7220 */ /* 0x000fe20000410000 */
[----:B0-----:R-:W-:Y:S02]  /*46d0*/  SEL R100, R179, R80, P3 ;  /* 0x00000050b3647207 */ /* 0x001fe40001800000 */
[----:B------:R-:W-:Y:S02]  /*46e0*/  SEL R101, R180, R81, P3 ;  /* 0x00000051b4657207 */ /* 0x000fe40001800000 */
[----:B------:R-:W-:-:S02]  /*46f0*/  SEL R102, R122, R82, P3 ;  /* 0x000000527a667207 */ /* 0x000fc40001800000 */
[----:B------:R-:W-:Y:S01]  /*4700*/  SEL R103, R123, R83, P3 ;  /* 0x000000537b677207 */ /* 0x000fe20001800000 */
[----:B------:R-:W-:-:S04]  /*4710*/  FMUL.FTZ R180, R180, R174 ;  /* 0x000000aeb4b47220 */ /* 0x000fc80000410000 */
[----:B------:R2:W-:Y:S01]  /*4720*/  @P2 STG.E.128 desc[UR6][R118.64+0x10], R100 ;  /* 0x0000106476002986 */ /* 0x0005e2000c101d06 */
[----:B------:R-:W-:Y:S01]  /*4730*/  FMUL.FTZ R179, R179, R174 ;  /* 0x000000aeb3b37220 */ /* 0x000fe20000410000 */
[----:B--2---:R-:W-:Y:S02]  /*4740*/  FMUL.FTZ R119, R194, R180 ;  /* 0x000000b4c2777220 */ /* 0x004fe40000410000 */
[----:B------:R-:W2:Y:S01]  /*4750*/  LDL R194, [R1+0x54] ;  /* 0x0000540001c27983 */ /* 0x000ea20000100800 */
[----:B------:R-:W-:Y:S01]  /*4760*/  FMUL.FTZ R101, R199, R181 ;  /* 0x000000b5c7657220 */ /* 0x000fe20000410000 */
[----:B------:R-:W-:Y:S02]  /*4770*/  FMUL.FTZ R102, R141, R178 ;  /* 0x000000b28d667220 */ /* 0x000fe40000410000 */
[----:B------:R-:W3:Y:S01]  /*4780*/  LDL.LU R208, [R1+0x4] ;  /* 0x0000040001d07983 */ /* 0x000ee20000300800 */
[----:B------:R-:W-:Y:S01]  /*4790*/  FMUL.FTZ R100, R201, R140 ;  /* 0x0000008cc9647220 */ /* 0x000fe20000410000 */
[----:B------:R-:W-:-:S02]  /*47a0*/  FMUL.FTZ R103, R200, R139 ;  /* 0x0000008bc8677220 */ /* 0x000fc40000410000 */
[----:B------:R-:W2:Y:S01]  /*47b0*/  LDL.LU R207, [R1] ;  /* 0x0000000001cf7983 */ /* 0x000ea20000300800 */
[----:B------:R-:W-:-:S03]  /*47c0*/  FMUL.FTZ R141, R122, R174 ;  /* 0x000000ae7a8d7220 */ /* 0x000fc60000410000 */
[----:B------:R-:W2:Y:S04]  /*47d0*/  LDL.LU R206, [R1+0xc] ;  /* 0x00000c0001ce7983 */ /* 0x000ea80000300800 */
[----:B------:R-:W2:Y:S01]  /*47e0*/  LDL.LU R205, [R1+0x8] ;  /* 0x0000080001cd7983 */ /* 0x000ea20000300800 */
[----:B------:R-:W-:-:S03]  /*47f0*/  F2FP.F16.F32.PACK_AB R101, R102, R101 ;  /* 0x000000656665723e */ /* 0x000fc600000000ff */
[----:B------:R-:W2:Y:S01]  /*4800*/  LDL.LU R203, [R1+0x14] ;  /* 0x0000140001cb7983 */ /* 0x000ea20000300800 */
[----:B------:R-:W-:-:S03]  /*4810*/  F2FP.F16.F32.PACK_AB R100, R103, R100 ;  /* 0x000000646764723e */ /* 0x000fc600000000ff */
[----:B------:R-:W2:Y:S01]  /*4820*/  LDL.LU R202, [R1+0x10] ;  /* 0x0000100001ca7983 */ /* 0x000ea20000300800 */
[----:B------:R-:W-:-:S03]  /*4830*/  FMUL.FTZ R102, R198, R179 ;  /* 0x000000b3c6667220 */ /* 0x000fc60000410000 */
[----:B------:R-:W2:Y:S01]  /*4840*/  LDL.LU R201, [R1+0x1c] ;  /* 0x00001c0001c97983 */ /* 0x000ea20000300800 */
[----:B------:R-:W-:-:S03]  /*4850*/  FMUL.FTZ R103, R143, R141 ;  /* 0x0000008d8f677220 */ /* 0x000fc60000410000 */
[----:B------:R-:W2:Y:S04]  /*4860*/  LDL.LU R200, [R1+0x18] ;  /* 0x0000180001c87983 */ /* 0x000ea80000300800 */
[----:B------:R-:W2:Y:S04]  /*4870*/  LDL.LU R199, [R1+0x24] ;  /* 0x0000240001c77983 */ /* 0x000ea80000300800 */
[----:B------:R-:W2:Y:S04]  /*4880*/  LDL.LU R198, [R1+0x20] ;  /* 0x0000200001c67983 */ /* 0x000ea80000300800 */
[----:B------:R-:W2:Y:S01]  /*4890*/  LDL.LU R143, [R1+0x2c] ;  /* 0x00002c00018f7983 */ /* 0x000ea20000300800 */
[----:B------:R-:W-:-:S05]  /*48a0*/  HADD2.F32 R85, -RZ, R85.H1_H1 ;  /* 0x30000055ff557230 */ /* 0x000fca0000004100 */
[----:B------:R-:W-:Y:S01]  /*48b0*/  FFMA.FTZ R235, R84, R85, R235 ;  /* 0x0000005554eb7223 */ /* 0x000fe200000100eb */
[--C-:B------:R-:W-:Y:S02]  /*48c0*/  HADD2.F32 R84, -RZ, R86.reuse.H0_H0 ;  /* 0x20000056ff547230 */ /* 0x100fe40000004100 */
[----:B------:R-:W-:Y:S02]  /*48d0*/  HADD2.F32 R86, -RZ, R86.H1_H1 ;  /* 0x30000056ff567230 */ /* 0x000fe40000004100 */
[--C-:B------:R-:W-:Y:S02]  /*48e0*/  HADD2.F32 R85, -RZ, R87.reuse.H0_H0 ;  /* 0x20000057ff557230 */ /* 0x100fe40000004100 */
[----:B------:R-:W-:Y:S01]  /*48f0*/  FFMA.FTZ R238, R126, R84, R238 ;  /* 0x000000547eee7223 */ /* 0x000fe200000100ee */
[----:B------:R-:W-:Y:S02]  /*4900*/  HADD2.F32 R87, -RZ, R87.H1_H1 ;  /* 0x30000057ff577230 */ /* 0x000fe40000004100 */
[----:B------:R-:W-:Y:S01]  /*4910*/  FFMA.FTZ R237, R127, R86, R237 ;  /* 0x000000567fed7223 */ /* 0x000fe200000100ed */
[----:B------:R-:W-:-:S02]  /*4920*/  HADD2.F32 R84, -RZ, R96.H0_H0 ;  /* 0x20000060ff547230 */ /* 0x000fc40000004100 */
[----:B------:R-:W-:Y:S01]  /*4930*/  FFMA.FTZ R240, R128, R85, R240 ;  /* 0x0000005580f07223 */ /* 0x000fe200000100f0 */
[----:B------:R-:W-:Y:S02]  /*4940*/  HADD2.F32 R85, -RZ, R97.H0_H0 ;  /* 0x20000061ff557230 */ /* 0x000fe40000004100 */
[----:B------:R-:W-:Y:S01]  /*4950*/  FFMA.FTZ R239, R129, R87, R239 ;  /* 0x0000005781ef7223 */ /* 0x000fe200000100ef */
[----:B------:R-:W-:Y:S02]  /*4960*/  HADD2.F32 R86, -RZ, R98.H0_H0 ;  /* 0x20000062ff567230 */ /* 0x000fe40000004100 */
[----:B------:R-:W-:Y:S01]  /*4970*/  FFMA.FTZ R242, R176, R84, R242 ;  /* 0x00000054b0f27223 */ /* 0x000fe200000100f2 */
[----:B------:R-:W-:Y:S02]  /*4980*/  HADD2.F32 R87, -RZ, R99.H0_H0 ;  /* 0x20000063ff577230 */ /* 0x000fe40000004100 */
[----:B------:R-:W-:Y:S01]  /*4990*/  FFMA.FTZ R244, R182, R85, R244 ;  /* 0x00000055b6f47223 */ /* 0x000fe200000100f4 */
[----:B------:R-:W-:-:S02]  /*49a0*/  HADD2.F32 R84, -RZ, R92.H0_H0 ;  /* 0x2000005cff547230 */ /* 0x000fc40000004100 */
[----:B------:R-:W-:Y:S01]  /*49b0*/  FFMA.FTZ R246, R184, R86, R246 ;  /* 0x00000056b8f67223 */ /* 0x000fe200000100f6 */
[----:B------:R-:W-:Y:S02]  /*49c0*/  HADD2.F32 R85, -RZ, R93.H0_H0 ;  /* 0x2000005dff557230 */ /* 0x000fe40000004100 */
[----:B------:R-:W-:Y:S01]  /*49d0*/  FFMA.FTZ R248, R196, R87, R248 ;  /* 0x00000057c4f87223 */ /* 0x000fe200000100f8 */
[--C-:B------:R-:W-:Y:S02]  /*49e0*/  HADD2.F32 R86, -RZ, R94.reuse.H0_H0 ;  /* 0x2000005eff567230 */ /* 0x100fe40000004100 */
[----:B------:R-:W-:Y:S01]  /*49f0*/  FMUL.FTZ R138, R123, R174 ;  /* 0x000000ae7b8a7220 */ /* 0x000fe20000410000 */
[----:B------:R-:W-:Y:S02]  /*4a00*/  HADD2.F32 R94, -RZ, R94.H1_H1 ;  /* 0x3000005eff5e7230 */ /* 0x000fe40000004100 */
[----:B------:R-:W-:Y:S01]  /*4a10*/  FFMA.FTZ R104, R104, R125, R124 ;  /* 0x0000007d68687223 */ /* 0x000fe2000001007c */
[----:B------:R-:W-:-:S02]  /*4a20*/  HADD2.F32 R87, -RZ, R95.H0_H0 ;  /* 0x2000005fff577230 */ /* 0x000fc40000004100 */
[-CC-:B------:R-:W-:Y:S01]  /*4a30*/  FFMA.FTZ R108, R108, R125.reuse, R124.reuse ;  /* 0x0000007d6c6c7223 */ /* 0x180fe2000001007c */
[-CC-:B------:R-:W-:Y:S01]  /*4a40*/  FFMA.FTZ R112, R112, R125.reuse, R124.reuse ;  /* 0x0000007d70707223 */ /* 0x180fe2000001007c */
[-CC-:B------:R-:W-:Y:S01]  /*4a50*/  FFMA.FTZ R105, R105, R125.reuse, R124.reuse ;  /* 0x0000007d69697223 */ /* 0x180fe2000001007c */
[-CC-:B------:R-:W-:Y:S01]  /*4a60*/  FFMA.FTZ R106, R106, R125.reuse, R124.reuse ;  /* 0x0000007d6a6a7223 */ /* 0x180fe2000001007c */
[-CC-:B------:R-:W-:Y:S01]  /*4a70*/  FFMA.FTZ R113, R113, R125.reuse, R124.reuse ;  /* 0x0000007d71717223 */ /* 0x180fe2000001007c */
[-C--:B------:R-:W-:Y:S01]  /*4a80*/  FFMA.FTZ R107, R107, R125.reuse, R124 ;  /* 0x0000007d6b6b7223 */ /* 0x080fe2000001007c */
[----:B------:R-:W-:Y:S02]  /*4a90*/  HADD2.F32 R95, -RZ, R95.H1_H1 ;  /* 0x3000005fff5f7230 */ /* 0x000fe40000004100 */
[----:B------:R-:W-:Y:S01]  /*4aa0*/  FFMA.FTZ R250, R133, R84, R250 ;  /* 0x0000005485fa7223 */ /* 0x000fe200000100fa */
[----:B------:R-:W-:Y:S01]  /*4ab0*/  FFMA.FTZ R110, R110, R125, R124 ;  /* 0x0000007d6e6e7223 */ /* 0x000fe2000001007c */
[----:B------:R-:W-:Y:S01]  /*4ac0*/  FFMA.FTZ R252, R130, R85, R252 ;  /* 0x0000005582fc7223 */ /* 0x000fe200000100fc */
[----:B------:R-:W-:Y:S01]  /*4ad0*/  FMUL.FTZ R122, R142, R138 ;  /* 0x0000008a8e7a7220 */ /* 0x000fe20000410000 */
[----:B------:R-:W-:Y:S01]  /*4ae0*/  LEA R118, P6, R175, UR12, 0x4 ;  /* 0x0000000caf767c11 */ /* 0x000fe2000f8c20ff */
        /* <DEDUP_REMOVED lines=8> */
[----:B------:R-:W-:Y:S01]  /*4b70*/  FADD.FTZ R110, R114, -R110 ;  /* 0x8000006e726e7221 */ /* 0x000fe20000010000 */
[----:B------:R-:W-:Y:S01]  /*4b80*/  F2FP.F16.F32.PACK_AB R102, R119, R102 ;  /* 0x000000667766723e */ /* 0x000fe200000000ff */
[----:B------:R-:W-:Y:S01]  /*4b90*/  FMUL.FTZ R104, R173, R104 ;  /* 0x00000068ad687220 */ /* 0x000fe20000410000 */
[----:B------:R-:W-:Y:S01]  /*4ba0*/  LEA.HI.X R119, R175, UR13, RZ, 0x4, P6 ;  /* 0x0000000daf777c11 */ /* 0x000fe2000b0f24ff */
[C---:B------:R-:W-:Y:S01]  /*4bb0*/  FMUL.FTZ R108, R173.reuse, R108 ;  /* 0x0000006cad6c7220 */ /* 0x040fe20000410000 */
[----:B------:R-:W-:Y:S01]  /*4bc0*/  F2FP.F16.F32.PACK_AB R103, R122, R103 ;  /* 0x000000677a67723e */ /* 0x000fe200000000ff */
[C---:B------:R-:W-:Y:S01]  /*4bd0*/  FMUL.FTZ R112, R173.reuse, R112 ;  /* 0x00000070ad707220 */ /* 0x040fe20000410000 */
[C---:B------:R-:W-:Y:S01]  /*4be0*/  FMUL.FTZ R105, R173.reuse, R105 ;  /* 0x00000069ad697220 */ /* 0x040fe20000410000 */
[C---:B------:R-:W-:Y:S01]  /*4bf0*/  FMUL.FTZ R106, R173.reuse, R106 ;  /* 0x0000006aad6a7220 */ /* 0x040fe20000410000 */
[C---:B------:R-:W-:Y:S01]  /*4c00*/  FMUL.FTZ R113, R173.reuse, R113 ;  /* 0x00000071ad717220 */ /* 0x040fe20000410000 */
[----:B------:R-:W-:Y:S01]  /*4c10*/  FMUL.FTZ R107, R173, R107 ;  /* 0x0000006bad6b7220 */ /* 0x000fe20000410000 */
[----:B------:R-:W-:-:S04]  /*4c20*/  IMAD.WIDE.U32 R122, R172, 0x10, R228 ;  /* 0x00000010ac7a7825 */ /* 0x000fc800078e00e4 */
        /* <DEDUP_REMOVED lines=8> */
[----:B------:R0:W-:Y:S01]  /*4cb0*/  STG.E.128 desc[UR6][R118.64], R100 ;  /* 0x0000006476007986 */ /* 0x0001e2000c101d06 */
[----:B------:R-:W-:Y:S01]  /*4cc0*/  @P1 FADD.FTZ R110, R75, R110 ;  /* 0x0000006e4b6e1221 */ /* 0x000fe20000010000 */
[----:B------:R-:W-:Y:S01]  /*4cd0*/  HADD2.F32 R99, -RZ, R99.H1_H1 ;  /* 0x30000063ff637230 */ /* 0x000fe20000004100 */
[----:B------:R-:W-:Y:S01]  /*4ce0*/  SEL R76, R104, R76, P3 ;  /* 0x0000004c684c7207 */ /* 0x000fe20001800000 */
[----:B------:R-:W-:Y:S01]  /*4cf0*/  HADD2.F32 R98, -RZ, R98.H1_H1 ;  /* 0x30000062ff627230 */ /* 0x000fe20000004100 */
[----:B------:R-:W-:Y:S01]  /*4d00*/  SEL R77, R108, R77, P3 ;  /* 0x0000004d6c4d7207 */ /* 0x000fe20001800000 */
[----:B------:R-:W-:Y:S01]  /*4d10*/  HADD2.F32 R97, -RZ, R97.H1_H1 ;  /* 0x30000061ff617230 */ /* 0x000fe20000004100 */
[----:B------:R-:W-:Y:S01]  /*4d20*/  SEL R78, R112, R78, P3 ;  /* 0x0000004e704e7207 */ /* 0x000fe20001800000 */
[-C--:B------:R-:W-:Y:S01]  /*4d30*/  FMUL.FTZ R104, R104, R174.reuse ;  /* 0x000000ae68687220 */ /* 0x080fe20000410000 */
[----:B------:R-:W-:Y:S01]  /*4d40*/  SEL R79, R105, R79, P3 ;  /* 0x0000004f694f7207 */ /* 0x000fe20001800000 */
[----:B------:R-:W-:Y:S01]  /*4d50*/  FMUL.FTZ R108, R108, R174 ;  /* 0x000000ae6c6c7220 */ /* 0x000fe20000410000 */
[----:B------:R-:W-:Y:S01]  /*4d60*/  SEL R80, R106, R80, P3 ;  /* 0x000000506a507207 */ /* 0x000fe20001800000 */
[-C--:B------:R-:W-:Y:S01]  /*4d70*/  FMUL.FTZ R112, R112, R174.reuse ;  /* 0x000000ae70707220 */ /* 0x080fe20000410000 */
[----:B------:R-:W-:Y:S01]  /*4d80*/  SEL R81, R113, R81, P3 ;  /* 0x0000005171517207 */ /* 0x000fe20001800000 */
[----:B------:R-:W-:Y:S01]  /*4d90*/  FMUL.FTZ R105, R105, R174 ;  /* 0x000000ae69697220 */ /* 0x000fe20000410000 */
[----:B------:R-:W-:Y:S01]  /*4da0*/  SEL R82, R107, R82, P3 ;  /* 0x000000526b527207 */ /* 0x000fe20001800000 */
[----:B0-----:R-:W2:Y:S01]  /*4db0*/  LDG.E.128 R100, desc[UR6][R122.64] ;  /* 0x000000067a647981 */ /* 0x001ea2000c1e1d00 */
[-C--:B------:R-:W-:Y:S01]  /*4dc0*/  FMUL.FTZ R106, R106, R174.reuse ;  /* 0x000000ae6a6a7220 */ /* 0x080fe20000410000 */
[-C--:B------:R-:W-:Y:S01]  /*4dd0*/  FMUL.FTZ R113, R113, R174.reuse ;  /* 0x000000ae71717220 */ /* 0x080fe20000410000 */
[----:B------:R-:W-:Y:S01]  /*4de0*/  FMUL.FTZ R107, R107, R174 ;  /* 0x000000ae6b6b7220 */ /* 0x000fe20000410000 */
[----:B------:R-:W-:-:S02]  /*4df0*/  HADD2.F32 R96, -RZ, R96.H1_H1 ;  /* 0x30000060ff607230 */ /* 0x000fc40000004100 */
[C---:B------:R-:W-:Y:S01]  /*4e00*/  FMUL.FTZ R174, R110.reuse, R174 ;  /* 0x000000ae6eae7220 */ /* 0x040fe20000410000 */
[----:B------:R-:W-:Y:S01]  /*4e10*/  SEL R83, R110, R83, P3 ;  /* 0x000000536e537207 */ /* 0x000fe20001800000 */
[----:B------:R-:W-:Y:S01]  /*4e20*/  FFMA.FTZ R247, R197, R99, R247 ;  /* 0x00000063c5f77223 */ /* 0x000fe200000100f7 */
[----:B------:R-:W-:Y:S01]  /*4e30*/  FFMA.FTZ R245, R185, R98, R245 ;  /* 0x00000062b9f57223 */ /* 0x000fe200000100f5 */
[----:B------:R-:W-:Y:S01]  /*4e40*/  FFMA.FTZ R243, R183, R97, R243 ;  /* 0x00000061b7f37223 */ /* 0x000fe200000100f3 */
[----:B------:R-:W-:Y:S01]  /*4e50*/  FFMA.FTZ R241, R177, R96, R241 ;  /* 0x00000060b1f17223 */ /* 0x000fe200000100f1 */
[--C-:B----4-:R-:W-:Y:S02]  /*4e60*/  HADD2.F32 R84, -RZ, R88.reuse.H0_H0 ;  /* 0x20000058ff547230 */ /* 0x110fe40000004100 */
[----:B------:R-:W-:Y:S02]  /*4e70*/  HADD2.F32 R88, -RZ, R88.H1_H1 ;  /* 0x30000058ff587230 */ /* 0x000fe40000004100 */
[----:B------:R-:W-:-:S02]  /*4e80*/  HADD2.F32 R85, -RZ, R89.H0_H0 ;  /* 0x20000059ff557230 */ /* 0x000fc40000004100 */
[----:B------:R-:W-:Y:S02]  /*4e90*/  HADD2.F32 R89, -RZ, R89.H1_H1 ;  /* 0x30000059ff597230 */ /* 0x000fe40000004100 */
[----:B---3--:R-:W-:Y:S01]  /*4ea0*/  FFMA.FTZ R208, R134, R86, R208 ;  /* 0x0000005686d07223 */ /* 0x008fe200000100d0 */
[--C-:B------:R-:W-:Y:S02]  /*4eb0*/  HADD2.F32 R86, -RZ, R90.reuse.H0_H0 ;  /* 0x2000005aff567230 */ /* 0x100fe40000004100 */
[----:B--2---:R-:W-:Y:S01]  /*4ec0*/  FFMA.FTZ R207, R135, R94, R207 ;  /* 0x0000005e87cf7223 */ /* 0x004fe200000100cf */
[----:B------:R-:W-:Y:S02]  /*4ed0*/  HADD2.F32 R90, -RZ, R90.H1_H1 ;  /* 0x3000005aff5a7230 */ /* 0x000fe40000004100 */
[----:B------:R-:W-:Y:S01]  /*4ee0*/  FFMA.FTZ R206, R136, R87, R206 ;  /* 0x0000005788ce7223 */ /* 0x000fe200000100ce */
[----:B------:R-:W-:Y:S01]  /*4ef0*/  STL [R1+0x4], R208 ;  /* 0x000004d001007387 */ /* 0x000fe20000100800 */
[----:B------:R-:W-:-:S02]  /*4f00*/  HADD2.F32 R87, -RZ, R91.H0_H0 ;  /* 0x2000005bff577230 */ /* 0x000fc40000004100 */
[----:B------:R-:W-:Y:S01]  /*4f10*/  FFMA.FTZ R205, R137, R95, R205 ;  /* 0x0000005f89cd7223 */ /* 0x000fe200000100cd */
        /* <DEDUP_REMOVED lines=15> */
[----:B------:R-:W0:Y:S03]  /*5010*/  @P2 LDC.64 R86, c[0x0][0x308] ;  /* 0x0000c200ff562b82 */ /* 0x000e260000000a00 */
[----:B------:R-:W-:Y:S04]  /*5020*/  STL [R1+0x20], R198 ;  /* 0x000020c601007387 */ /* 0x000fe80000100800 */
[----:B------:R-:W-:Y:S04]  /*5030*/  STL [R1+0x2c], R143 ;  /* 0x00002c8f01007387 */ /* 0x000fe80000100800 */
[----:B------:R-:W2:Y:S04]  /*5040*/  LDL.LU R114, [R1+0x34] ;  /* 0x0000340001727983 */ /* 0x000ea80000300800 */
[----:B------:R-:W3:Y:S04]  /*5050*/  LDL.LU R111, [R1+0x30] ;  /* 0x00003000016f7983 */ /* 0x000ee80000300800 */
[----:B------:R-:W4:Y:S04]  /*5060*/  LDL.LU R110, [R1+0x3c] ;  /* 0x00003c00016e7983 */ /* 0x000f280000300800 */
[----:B------:R-:W4:Y:S04]  /*5070*/  LDL.LU R109, [R1+0x38] ;  /* 0x00003800016d7983 */ /* 0x000f280000300800 */
[----:B------:R-:W4:Y:S04]  /*5080*/  LDL.LU R99, [R1+0x44] ;  /* 0x0000440001637983 */ /* 0x000f280000300800 */
[----:B------:R-:W4:Y:S04]  /*5090*/  LDL.LU R98, [R1+0x40] ;  /* 0x0000400001627983 */ /* 0x000f280000300800 */
[----:B------:R-:W4:Y:S04]  /*50a0*/  LDL.LU R97, [R1+0x4c] ;  /* 0x00004c0001617983 */ /* 0x000f280000300800 */
[----:B------:R-:W4:Y:S01]  /*50b0*/  LDL.LU R96, [R1+0x48] ;  /* 0x0000480001607983 */ /* 0x000f220000300800 */
[----:B------:R-:W-:Y:S01]  /*50c0*/  FMUL.FTZ R84, R214, R104 ;  /* 0x00000068d6547220 */ /* 0x000fe20000410000 */
[----:B------:R-:W-:Y:S01]  /*50d0*/  FMUL.FTZ R85, R213, R108 ;  /* 0x0000006cd5557220 */ /* 0x000fe20000410000 */
[----:B------:R-:W-:-:S02]  /*50e0*/  HADD2.F32 R93, -RZ, R93.H1_H1 ;  /* 0x3000005dff5d7230 */ /* 0x000fc40000004100 */
[----:B------:R-:W-:Y:S01]  /*50f0*/  FMUL.FTZ R90, R211, R105 ;  /* 0x00000069d35a7220 */ /* 0x000fe20000410000 */
[----:B------:R-:W-:Y:S01]  /*5100*/  HADD2.F32 R92, -RZ, R92.H1_H1 ;  /* 0x3000005cff5c7230 */ /* 0x000fe20000004100 */
[----:B------:R-:W-:Y:S01]  /*5110*/  F2FP.F16.F32.PACK_AB R84, R85, R84 ;  /* 0x000000545554723e */ /* 0x000fe200000000ff */
[----:B------:R-:W-:Y:S01]  /*5120*/  FMUL.FTZ R85, R212, R112 ;  /* 0x00000070d4557220 */ /* 0x000fe20000410000 */
[----:B------:R-:W-:Y:S01]  /*5130*/  FFMA.FTZ R251, R132, R93, R251 ;  /* 0x0000005d84fb7223 */ /* 0x000fe200000100fb */
[----:B------:R-:W-:Y:S01]  /*5140*/  FMUL.FTZ R89, R210, R106 ;  /* 0x0000006ad2597220 */ /* 0x000fe20000410000 */
[----:B------:R-:W-:Y:S01]  /*5150*/  FMUL.FTZ R95, R209, R113 ;  /* 0x00000071d15f7220 */ /* 0x000fe20000410000 */
[----:B------:R-:W-:Y:S01]  /*5160*/  FMUL.FTZ R93, R194, R107 ;  /* 0x0000006bc25d7220 */ /* 0x000fe20000410000 */
[----:B------:R-:W-:Y:S01]  /*5170*/  FMUL.FTZ R94, R186, R174 ;  /* 0x000000aeba5e7220 */ /* 0x000fe20000410000 */
[----:B------:R-:W-:Y:S01]  /*5180*/  FFMA.FTZ R249, R131, R92, R249 ;  /* 0x0000005c83f97223 */ /* 0x000fe200000100f9 */
[----:B------:R-:W-:Y:S01]  /*5190*/  LEA R88, P1, R172, UR12, 0x4 ;  /* 0x0000000cac587c11 */ /* 0x000fe2000f8220ff */
[----:B------:R-:W-:Y:S01]  /*51a0*/  HADD2.F32 R92, -RZ, R91.H1_H1 ;  /* 0x3000005bff5c7230 */ /* 0x000fe20000004100 */
[----:B------:R-:W-:Y:S01]  /*51b0*/  F2FP.F16.F32.PACK_AB R85, R90, R85 ;  /* 0x000000555a55723e */ /* 0x000fe200000000ff */
[----:B0-----:R-:W-:Y:S01]  /*51c0*/  @P2 IMAD.WIDE.U32 R90, R172, 0x20, R86 ;  /* 0x00000020ac5a2825 */ /* 0x001fe200078e0056 */
[----:B------:R-:W-:-:S02]  /*51d0*/  F2FP.F16.F32.PACK_AB R86, R95, R89 ;  /* 0x000000595f56723e */ /* 0x000fc400000000ff */
[----:B------:R-:W-:Y:S02]  /*51e0*/  LEA.HI.X R89, R172, UR13, RZ, 0x4, P1 ;  /* 0x0000000dac597c11 */ /* 0x000fe400088f24ff */
[----:B------:R-:W-:Y:S01]  /*51f0*/  F2FP.F16.F32.PACK_AB R87, R94, R93 ;  /* 0x0000005d5e57723e */ /* 0x000fe200000000ff */
[----:B------:R-:W-:Y:S04]  /*5200*/  @P2 STG.E.128 desc[UR6][R90.64], R76 ;  /* 0x0000004c5a002986 */ /* 0x000fe8000c101d06 */
[----:B------:R-:W-:Y:S04]  /*5210*/  @P2 STG.E.128 desc[UR6][R90.64+0x10], R80 ;  /* 0x000010505a002986 */ /* 0x000fe8000c101d06 */
[----:B------:R0:W-:Y:S01]  /*5220*/  STG.E.128 desc[UR6][R88.64], R84 ;  /* 0x0000005458007986 */ /* 0x0001e2000c101d06 */
[----:B------:R-:W-:-:S05]  /*5230*/  FFMA.FTZ R142, R138, R92, R142 ;  /* 0x0000005c8a8e7223 */ /* 0x000fca000001008e */
[----:B------:R1:W-:Y:S01]  /*5240*/  STL [R1+0x28], R142 ;  /* 0x0000288e01007387 */ /* 0x0003e20000100800 */
[--C-:B0-----:R-:W-:Y:S02]  /*5250*/  HADD2.F32 R84, -RZ, R100.reuse.H0_H0 ;  /* 0x20000064ff547230 */ /* 0x101fe40000004100 */
[----:B------:R-:W-:Y:S02]  /*5260*/  HADD2.F32 R100, -RZ, R100.H1_H1 ;  /* 0x30000064ff647230 */ /* 0x000fe40000004100 */
[--C-:B------:R-:W-:Y:S02]  /*5270*/  HADD2.F32 R85, -RZ, R101.reuse.H0_H0 ;  /* 0x20000065ff557230 */ /* 0x100fe40000004100 */
[----:B------:R-:W-:Y:S02]  /*5280*/  HADD2.F32 R101, -RZ, R101.H1_H1 ;  /* 0x30000065ff657230 */ /* 0x000fe40000004100 */
[--C-:B------:R-:W-:Y:S02]  /*5290*/  HADD2.F32 R86, -RZ, R102.reuse.H0_H0 ;  /* 0x20000066ff567230 */ /* 0x100fe40000004100 */
[----:B------:R-:W-:-:S02]  /*52a0*/  HADD2.F32 R102, -RZ, R102.H1_H1 ;  /* 0x30000066ff667230 */ /* 0x000fc40000004100 */
[--C-:B------:R-:W-:Y:S02]  /*52b0*/  HADD2.F32 R87, -RZ, R103.reuse.H0_H0 ;  /* 0x20000067ff577230 */ /* 0x100fe40000004100 */
[----:B------:R-:W-:Y:S01]  /*52c0*/  HADD2.F32 R103, -RZ, R103.H1_H1 ;  /* 0x30000067ff677230 */ /* 0x000fe20000004100 */
[----:B------:R-:W-:-:S04]  /*52d0*/  IADD3 R171, R171, UR14, RZ ;  /* 0x0000000eabab7c10 */ /* 0x000fc8000fffe0ff */
[----:B------:R-:W-:Y:S02]  /*52e0*/  ISETP.GE.AND P1, PT, R171, UR15, PT ;  /* 0x0000000fab007c0c */ /* 0x000fe4000bf26270 */
[----:B------:R-:W-:Y:S01]  /*52f0*/  SEL R197, RZ, 0x1, P5 ;  /* 0x00000001ffc57807 */ /* 0x000fe20002800000 */
[----:B--2---:R-:W-:Y:S01]  /*5300*/  FFMA.FTZ R114, R104, R84, R114 ;  /* 0x0000005468727223 */ /* 0x004fe20000010072 */
[----:B---3--:R-:W-:-:S04]  /*5310*/  FFMA.FTZ R111, R108, R100, R111 ;  /* 0x000000646c6f7223 */ /* 0x008fc8000001006f */
[----:B------:R1:W-:Y:S01]  /*5320*/  STL [R1+0x34], R114 ;  /* 0x0000347201007387 */ /* 0x0003e20000100800 */
[----:B----4-:R-:W-:-:S03]  /*5330*/  FFMA.FTZ R110, R112, R85, R110 ;  /* 0x00000055706e7223 */ /* 0x010fc6000001006e */
        /* <DEDUP_REMOVED lines=95> */
[----:B------:R-:W-:-:S07]  /*5930*/  MOV R79, R96 ;  /* 0x00000060004f7202 */ /* 0x000fce0000000f00 */
.L_x_10435:
[----:B------:R-:W0:Y:S01]  /*5940*/  S2R R80, SR_TID.X ;  /* 0x0000000000507919 */ /* 0x000e220000002100 */
[----:B------:R-:W0:Y:S08]  /*5950*/  S2UR UR4, SR_CTAID.X ;  /* 0x00000000000479c3 */ /* 0x000e300000002500 */
[----:B------:R-:W2:Y:S08]  /*5960*/  LDC.64 R2, c[0x0][0x2d0] ;  /* 0x0000b400ff027b82 */ /* 0x000eb00000000a00 */
[----:B------:R-:W3:Y:S08]  /*5970*/  LDC.64 R56, c[0x0][0x2d8] ;  /* 0x0000b600ff387b82 */ /* 0x000ef00000000a00 */
[----:B------:R-:W4:Y:S01]  /*5980*/  LDC.64 R58, c[0x0][0x2f0] ;  /* 0x0000bc00ff3a7b82 */ /* 0x000f220000000a00 */
[C---:B0-----:R-:W-:Y:S01]  /*5990*/  LEA.HI R0, R80.reuse, UR4, RZ, 0x19 ;  /* 0x0000000450007c11 */ /* 0x041fe2000f8fc8ff */
        /* <DEDUP_REMOVED lines=38> */
.L_x_10436:
[----:B------:R-:W-:Y:S01]  /*5c00*/  HFMA2.MMA R89, -RZ, RZ, 0, 9.5367431640625e-07 ;  /* 0x00000010ff597435 */ /* 0x000fe200000001ff */
[----:B------:R-:W-:Y:S02]  /*5c10*/  MOV R90, R84 ;  /* 0x00000054005a7202 */ /* 0x000fe40000000f00 */
[----:B------:R-:W-:Y:S02]  /*5c20*/  MOV R88, 0x1f ;  /* 0x0000001f00587802 */ /* 0x000fe40000000f00 */
[----:B------:R-:W-:-:S07]  /*5c30*/  MOV R86, 0xffffffff ;  /* 0xffffffff00567802 */ /* 0x000fce0000000f00 */
[----:B-----5:R-:W-:Y:S05]  /*5c40*/  WARPSYNC.COLLECTIVE R86, `(.L_x_10439) ;  /* 0x0000000056087348 */ /* 0x020fea0003c00000 */
[----:B------:R0:W1:Y:S02]  /*5c50*/  SHFL.DOWN P2, R91, R90, R89, R88 ;  /* 0x080000595a5b7389 */ /* 0x0000640000040058 */
[----:B01---5:R-:W-:Y:S01]  /*5c60*/  ENDCOLLECTIVE ;  /* 0x000000000000791b */ /* 0x023fe20003800000 */
.L_x_10439:
[----:B------:R-:W-:Y:S01]  /*5c70*/  MOV R90, R85 ;  /* 0x00000055005a7202 */ /* 0x000fe20000000f00 */
[----:B------:R-:W-:-:S07]  /*5c80*/  FADD.FTZ R84, R84, R91 ;  /* 0x0000005b54547221 */ /* 0x000fce0000010000 */
[----:B------:R-:W-:Y:S05]  /*5c90*/  WARPSYNC.COLLECTIVE R86, `(.L_x_10440) ;  /* 0x0000000056087348 */ /* 0x000fea0003c00000 */
[----:B------:R0:W1:Y:S02]  /*5ca0*/  SHFL.DOWN P2, R91, R90, R89, R88 ;  /* 0x080000595a5b7389 */ /* 0x0000640000040058 */
[----:B01----:R-:W-:Y:S01]  /*5cb0*/  ENDCOLLECTIVE ;  /* 0x000000000000791b */ /* 0x003fe20003800000 */
.L_x_10440:
[----:B------:R-:W-:Y:S01]  /*5cc0*/  HFMA2.MMA R89, -RZ, RZ, 0, 4.76837158203125e-07 ;  /* 0x00000008ff597435 */ /* 0x000fe200000001ff */
[----:B------:R-:W-:Y:S01]  /*5cd0*/  MOV R90, R84 ;  /* 0x00000054005a7202 */ /* 0x000fe20000000f00 */
[----:B------:R-:W-:-:S09]  /*5ce0*/  FADD.FTZ R85, R85, R91 ;  /* 0x0000005b55557221 */ /* 0x000fd20000010000 */
[----:B------:R-:W-:Y:S05]  /*5cf0*/  WARPSYNC.COLLECTIVE R86, `(.L_x_10441) ;  /* 0x0000000056087348 */ /* 0x000fea0003c00000 */
[----:B------:R0:W1:Y:S02]  /*5d00*/  SHFL.DOWN P2, R91, R90, R89, R88 ;  /* 0x080000595a5b7389 */ /* 0x0000640000040058 */
[----:B01----:R-:W-:Y:S01]  /*5d10*/  ENDCOLLECTIVE ;  /* 0x000000000000791b */ /* 0x003fe20003800000 */
.L_x_10441:
[----:B------:R-:W-:Y:S01]  /*5d20*/  MOV R90, R85 ;  /* 0x00000055005a7202 */ /* 0x000fe20000000f00 */
[----:B------:R-:W-:-:S07]  /*5d30*/  FADD.FTZ R84, R84, R91 ;  /* 0x0000005b54547221 */ /* 0x000fce0000010000 */
[----:B------:R-:W-:Y:S05]  /*5d40*/  WARPSYNC.COLLECTIVE R86, `(.L_x_10442) ;  /* 0x0000000056087348 */ /* 0x000fea0003c00000 */
[----:B------:R0:W1:Y:S02]  /*5d50*/  SHFL.DOWN P2, R91, R90, R89, R88 ;  /* 0x080000595a5b7389 */ /* 0x0000640000040058 */
[----:B01----:R-:W-:Y:S01]  /*5d60*/  ENDCOLLECTIVE ;  /* 0x000000000000791b */ /* 0x003fe20003800000 */
.L_x_10442:
[----:B------:R-:W-:Y:S01]  /*5d70*/  HFMA2.MMA R89, -RZ, RZ, 0, 2.384185791015625e-07 ;  /* 0x00000004ff597435 */ /* 0x000fe200000001ff */
[----:B------:R-:W-:Y:S01]  /*5d80*/  MOV R90, R84 ;  /* 0x00000054005a7202 */ /* 0x000fe20000000f00 */
[----:B------:R-:W-:-:S09]  /*5d90*/  FADD.FTZ R85, R85, R91 ;  /* 0x0000005b55557221 */ /* 0x000fd20000010000 */
[----:B------:R-:W-:Y:S05]  /*5da0*/  WARPSYNC.COLLECTIVE R86, `(.L_x_10443) ;  /* 0x0000000056087348 */ /* 0x000fea0003c00000 */
[----:B------:R0:W1:Y:S02]  /*5db0*/  SHFL.DOWN P2, R91, R90, R89, R88 ;  /* 0x080000595a5b7389 */ /* 0x0000640000040058 */
[----:B01----:R-:W-:Y:S01]  /*5dc0*/  ENDCOLLECTIVE ;  /* 0x000000000000791b */ /* 0x003fe20003800000 */
.L_x_10443:
[----:B------:R-:W-:Y:S01]  /*5dd0*/  MOV R90, R85 ;  /* 0x00000055005a7202 */ /* 0x000fe20000000f00 */
[----:B------:R-:W-:-:S07]  /*5de0*/  FADD.FTZ R84, R84, R91 ;  /* 0x0000005b54547221 */ /* 0x000fce0000010000 */
[----:B------:R-:W-:Y:S05]  /*5df0*/  WARPSYNC.COLLECTIVE R86, `(.L_x_10444) ;  /* 0x0000000056087348 */ /* 0x000fea0003c00000 */
[----:B------:R0:W1:Y:S02]  /*5e00*/  SHFL.DOWN P2, R91, R90, R89, R88 ;  /* 0x080000595a5b7389 */ /* 0x0000640000040058 */
[----:B01----:R-:W-:Y:S01]  /*5e10*/  ENDCOLLECTIVE ;  /* 0x000000000000791b */ /* 0x003fe20003800000 */
.L_x_10444:
[----:B------:R-:W-:Y:S01]  /*5e20*/  HFMA2.MMA R89, -RZ, RZ, 0, 1.1920928955078125e-07 ;  /* 0x00000002ff597435 */ /* 0x000fe200000001ff */
[----:B------:R-:W-:Y:S01]  /*5e30*/  MOV R90, R84 ;  /* 0x00000054005a7202 */ /* 0x000fe20000000f00 */
[----:B------:R-:W-:-:S09]  /*5e40*/  FADD.FTZ R85, R85, R91 ;  /* 0x0000005b55557221 */ /* 0x000fd20000010000 */
[----:B------:R-:W-:Y:S05]  /*5e50*/  WARPSYNC.COLLECTIVE R86, `(.L_x_10445) ;  /* 0x0000000056087348 */ /* 0x000fea0003c00000 */
[----:B------:R0:W1:Y:S02]  /*5e60*/  SHFL.DOWN P2, R91, R90, R89, R88 ;  /* 0x080000595a5b7389 */ /* 0x0000640000040058 */
[----:B01----:R-:W-:Y:S01]  /*5e70*/  ENDCOLLECTIVE ;  /* 0x000000000000791b */ /* 0x003fe20003800000 */
.L_x_10445:
[----:B------:R-:W-:Y:S01]  /*5e80*/  MOV R90, R85 ;  /* 0x00000055005a7202 */ /* 0x000fe20000000f00 */
[----:B------:R-:W-:-:S07]  /*5e90*/  FADD.FTZ R84, R84, R91 ;  /* 0x0000005b54547221 */ /* 0x000fce0000010000 */
[----:B------:R-:W-:Y:S05]  /*5ea0*/  WARPSYNC.COLLECTIVE R86, `(.L_x_10446) ;  /* 0x0000000056087348 */ /* 0x000fea0003c00000 */
[----:B------:R0:W1:Y:S02]  /*5eb0*/  SHFL.DOWN P2, R91, R90, R89, R88 ;  /* 0x080000595a5b7389 */ /* 0x0000640000040058 */
[----:B01----:R-:W-:Y:S01]  /*5ec0*/  ENDCOLLECTIVE ;  /* 0x000000000000791b */ /* 0x003fe20003800000 */
.L_x_10446:
[----:B------:R-:W-:Y:S01]  /*5ed0*/  HFMA2.MMA R89, -RZ, RZ, 0, 5.9604644775390625e-08 ;  /* 0x00000001ff597435 */ /* 0x000fe200000001ff */
[----:B------:R-:W-:Y:S01]  /*5ee0*/  MOV R90, R84 ;  /* 0x00000054005a7202 */ /* 0x000fe20000000f00 */
[----:B------:R-:W-:-:S09]  /*5ef0*/  FADD.FTZ R85, R85, R91 ;  /* 0x0000005b55557221 */ /* 0x000fd20000010000 */
[----:B------:R-:W-:Y:S05]  /*5f00*/  WARPSYNC.COLLECTIVE R86, `(.L_x_10447) ;  /* 0x0000000056087348 */ /* 0x000fea0003c00000 */
[----:B------:R0:W1:Y:S02]  /*5f10*/  SHFL.DOWN P2, R91, R90, R89, R88 ;  /* 0x080000595a5b7389 */ /* 0x0000640000040058 */
[----:B01----:R-:W-:Y:S01]  /*5f20*/  ENDCOLLECTIVE ;  /* 0x000000000000791b */ /* 0x003fe20003800000 */
.L_x_10447:
[----:B------:R-:W-:Y:S02]  /*5f30*/  MOV R90, R85 ;  /* 0x00000055005a7202 */ /* 0x000fe40000000f00 */
[----:B------:R-:W-:-:S07]  /*5f40*/  MOV R87, R91 ;  /* 0x0000005b00577202 */ /* 0x000fce0000000f00 */
[----:B------:R-:W-:Y:S05]  /*5f50*/  WARPSYNC.COLLECTIVE R86, `(.L_x_10448) ;  /* 0x0000000056087348 */ /* 0x000fea0003c00000 */
[----:B------:R0:W1:Y:S02]  /*5f60*/  SHFL.DOWN P2, R91, R90, R89, R88 ;  /* 0x080000595a5b7389 */ /* 0x0000640000040058 */
[----:B01----:R-:W-:Y:S01]  /*5f70*/  ENDCOLLECTIVE ;  /* 0x000000000000791b */ /* 0x003fe20003800000 */
.L_x_10448:
[----:B------:R-:W-:Y:S01]  /*5f80*/  MOV R86, R91 ;  /* 0x0000005b00567202 */ /* 0x000fe20000000f00 */
[----:B------:R-:W-:Y:S06]  /*5f90*/  BRA `(.L_x_10449) ;  /* 0xffffffd000747947 */ /* 0x000fec000383ffff */
.L_x_10450:
        /* <DEDUP_REMOVED lines=14> */
.L_x_16595:


//--------------------- .text._ZN10layer_norm13ln_bwd_kernelINS_13Kernel_traitsI6__halfS2_fS2_fjLj5120ELj1ELj1ELj4ELj16ENS_18Kernel_traits_baseILj5120ES2_S2_fS2_fjLj128EEEEELb0ELb1ELb1ELb0EEEvNS_9BwdParamsE --------------------------
	.section	.text._ZN10layer_norm13ln_bwd_kernelINS_13Kernel_traitsI6__halfS2_fS2_fjLj5120ELj1ELj1ELj4ELj16ENS_18Kernel_traits_baseILj5120ES2_S2_fS2_fjLj128EEEEELb0ELb1ELb1ELb0EEEvNS_9BwdParamsE,"ax",@progbits
	.align	128
        .global         _ZN10layer_norm13ln_bwd_kernelINS_13Kernel_traitsI6__halfS2_fS2_fjLj5120ELj1ELj1ELj4ELj16ENS_18Kernel_traits_baseILj5120ES2_S2_fS2_fjLj128EEEEELb0ELb1ELb1ELb0EEEvNS_9BwdParamsE
        .type           _ZN10layer_norm13ln_bwd_kernelINS_13Kernel_traitsI6__halfS2_fS2_fjLj5120ELj1ELj1ELj4ELj16ENS_18Kernel_traits_baseILj5120ES2_S2_fS2_fjLj128EEEEELb0ELb1ELb1ELb0EEEvNS_9BwdParamsE,@function
        .size           _ZN10layer_norm13ln_bwd_kernelINS_13Kernel_traitsI6__halfS2_fS2_fjLj5120ELj1ELj1ELj4ELj16ENS_18Kernel_traits_baseILj5120ES2_S2_fS2_fjLj128EEEEELb0ELb1ELb1ELb0EEEvNS_9BwdParamsE,(.L_x_16596 - _ZN10layer_norm13ln_bwd_kernelINS_13Kernel_traitsI6__halfS2_fS2_fjLj5120ELj1ELj1ELj4ELj16ENS_18Kernel_traits_baseILj5120ES2_S2_fS2_fjLj128EEEEELb0ELb1ELb1ELb0EEEvNS_9BwdParamsE)
        .other          _ZN10layer_norm13ln_bwd_kernelINS_13Kernel_traitsI6__halfS2_fS2_fjLj5120ELj1ELj1ELj4ELj16ENS_18Kernel_traits_baseILj5120ES2_S2_fS2_fjLj128EEEEELb0ELb1ELb1ELb0EEEvNS_9BwdParamsE,@"STO_CUDA_ENTRY STV_DEFAULT"
_ZN10layer_norm13ln_bwd_kernelINS_13Kernel_traitsI6__halfS2_fS2_fjLj5120ELj1ELj1ELj4ELj16ENS_18Kernel_traits_baseILj5120ES2_S2_fS2_fjLj128EEEEELb0ELb1ELb1ELb0EEEvNS_9BwdParamsE:
.text._ZN10layer_norm13ln_bwd_kernelINS_13Kernel_traitsI6__halfS2_fS2_fjLj5120ELj1ELj1ELj4ELj16ENS_18Kernel_traits_baseILj5120ES2_S2_fS2_fjLj128EEEEELb0ELb1ELb1ELb0EEEvNS_9BwdParamsE:
        /* <DEDUP_REMOVED lines=29> */
[----:B------:R-:W3:Y:S01]  /*01d0*/  @P0 LDC.64 R18, c[0x0][0x260] ;  /* 0x00009800ff120b82 */ /* 0x000ee20000000a00 */
[----:B0-----:R-:W-:-:S07]  /*01e0*/  @P4 IMAD.WIDE.U32 R6, R5, 0x10, R6 ;  /* 0x0000001005064825 */ /* 0x001fce00078e0006 */
        /* <DEDUP_REMOVED lines=261> */
[----:B------:R1:W-:Y:S02]  /*1240*/  STL.S16 [R1+0x70], R0 ;  /* 0x0000700001007387 */ /* 0x0003e40000100600 */
.L_x_10576:
[----:B-1----:R-:W0:Y:S08]  /*1250*/  LDC.64 R2, c[0x0][0x288] ;  /* 0x0000a200ff027b82 */ /* 0x002e300000000a00 */
[----:B------:R-:W1:Y:S08]  /*1260*/  LDC.64 R196, c[0x0][0x280] ;  /* 0x0000a000ffc47b82 */ /* 0x000e700000000a00 */
        /* <DEDUP_REMOVED lines=10> */
[C---:B0-----:R-:W-:Y:S01]  /*1310*/  IMAD.WIDE R192, R5.reuse, 0x4, R192 ;  /* 0x0000000405c07825 */ /* 0x041fe200078e02c0 */
[----:B--2---:R-:W-:Y:S01]  /*1320*/  MOV R2, UR9 ;  /* 0x0000000900027c02 */ /* 0x004fe20008000f00 */
[----:B------:R-:W-:Y:S03]  /*1330*/  BSSY B0, `(.L_x_10452) ;  /* 0x0000234000007945 */ /* 0x000fe60003800000 */
[----:B------:R4:W5:Y:S01]  /*1340*/  LDG.E R215, desc[UR4][R192.64] ;  /* 0x00000004c0d77981 */ /* 0x000962000c1e1900 */
        /* <DEDUP_REMOVED lines=18> */
.L_x_10456:
[----:B------:R-:W-:-:S07]  /*1470*/  IADD3 R194, R7, 0x80, RZ ;  /* 0x0000008007c27810 */ /* 0x000fce0007ffe0ff */
.L_x_10455:
[----:B------:R-:W-:Y:S05]  /*1480*/  BSYNC B1 ;  /* 0x0000000000017941 */ /* 0x000fea0003800000 */
.L_x_10454:
        /* <DEDUP_REMOVED lines=8> */
.L_x_10459:
[----:B------:R-:W-:-:S07]  /*1510*/  IADD3 R194, R194, 0x80, RZ ;  /* 0x00000080c2c27810 */ /* 0x000fce0007ffe0ff */
.L_x_10458:
[----:B------:R-:W-:Y:S05]  /*1520*/  BSYNC B1 ;  /* 0x0000000000017941 */ /* 0x000fea0003800000 */
.L_x_10457:
        /* <DEDUP_REMOVED lines=8> */
.L_x_10462:
[----:B------:R-:W-:-:S07]  /*15b0*/  IADD3 R194, R194, 0x80, RZ ;  /* 0x00000080c2c27810 */ /* 0x000fce0007ffe0ff */
.L_x_10461:
[----:B------:R-:W-:Y:S05]  /*15c0*/  BSYNC B1 ;  /* 0x0000000000017941 */ /* 0x000fea0003800000 */
.L_x_10460:
        /* <DEDUP_REMOVED lines=8> */
.L_x_10465:
[----:B------:R-:W-:-:S07]  /*1650*/  IADD3 R194, R194, 0x80, RZ ;  /* 0x00000080c2c27810 */ /* 0x000fce0007ffe0ff */
.L_x_10464:
[----:B------:R-:W-:Y:S05]  /*1660*/  BSYNC B1 ;  /* 0x0000000000017941 */ /* 0x000fea0003800000 */
.L_x_10463:
[----:B------:R-:W-:Y:S01]  /*1670*/  LOP3.LUT P4, RZ, R4, 0x10, RZ, 0xc0, !PT ;  /* 0x0000001004ff7812 */ /* 0x000fe2000788c0ff */
[----:B------:R-:W-:Y:S01]  /*1680*/  HFMA2.MMA R214, -RZ, RZ, 0, 0 ;  /* 0x00000000ffd67435 */ /* 0x000fe200000001ff */
[----:B------:R-:W-:-:S11]  /*1690*/  MOV R213, RZ ;  /* 0x000000ff00d57202 */ /* 0x000fd60000000f00 */
[----:B------:R-:W-:Y:S05]  /*16a0*/  @P4 BRA `(.L_x_10466) ;  /* 0x0000001c00f04947 */ /* 0x000fea0003800000 */
[----:B------:R-:W-:-:S05]  /*16b0*/  IMAD.WIDE.U32 R168, R194, 0x20, R196 ;  /* 0x00000020c2a87825 */ /* 0x000fca00078e00c4 */
[----:B------:R2:W5:Y:S04]  /*16c0*/  LDG.E.128 R164, desc[UR4][R168.64] ;  /* 0x00000004a8a47981 */ /* 0x000568000c1e1d00 */
[----:B------:R-:W5:Y:S01]  /*16d0*/  LDG.E.128 R168, desc[UR4][R168.64+0x10] ;  /* 0x00001004a8a87981 */ /* 0x000f62000c1e1d00 */
[----:B--2---:R-:W-:Y:S05]  /*16e0*/  BRA `(.L_x_10466) ;  /* 0x0000001c00e07947 */ /* 0x004fea0003800000 */
.L_x_10453:
        /* <DEDUP_REMOVED lines=11> */
[----:B------:R-:W1:Y:S01]  /*17a0*/  LDC.U8 R196, c[0x0][0x2a0] ;  /* 0x0000a800ffc47b82 */ /* 0x000e620000000000 */
[----:B------:R-:W-:Y:S01]  /*17b0*/  ISETP.NE.U32.AND P4, PT, RZ, UR12, PT ;  /* 0x0000000cff007c0c */ /* 0x000fe2000bf85070 */
[----:B------:R2:W-:Y:S03]  /*17c0*/  STL [R1+0x1c0], R5 ;  /* 0x0001c00501007387 */ /* 0x0005e60000100800 */
[----:B------:R-:W-:Y:S01]  /*17d0*/  ISETP.NE.AND.EX P4, PT, RZ, UR13, PT, P4 ;  /* 0x0000000dff007c0c */ /* 0x000fe2000bf85340 */
[----:B------:R-:W-:Y:S02]  /*17e0*/  STL [R1+0x1bc], R4 ;  /* 0x0001bc0401007387 */ /* 0x000fe40000100800 */
[----:B------:R-:W3:Y:S02]  /*17f0*/  LDC.64 R200, c[0x0][0x2b8] ;  /* 0x0000ae00ffc87b82 */ /* 0x000ee40000000a00 */
[----:B------:R-:W-:Y:S04]  /*1800*/  STL [R1+0x1b8], R3 ;  /* 0x0001b80301007387 */ /* 0x000fe80000100800 */
[----:B------:R4:W-:Y:S04]  /*1810*/  STL [R1+0x1b4], R2 ;  /* 0x0001b40201007387 */ /* 0x0009e80000100800 */
[----:B------:R-:W5:Y:S04]  /*1820*/  @P4 LDG.E.128 R132, desc[UR4][R192.64] ;  /* 0x00000004c0844981 */ /* 0x000f68000c1e1d00 */
[----:B------:R0:W5:Y:S01]  /*1830*/  @P4 LDG.E.128 R136, desc[UR4][R192.64+0x10] ;  /* 0x00001004c0884981 */ /* 0x000162000c1e1d00 */
[----:B-1----:R-:W-:-:S02]  /*1840*/  ISETP.NE.AND P4, PT, R196, RZ, PT ;  /* 0x000000ffc400720c */ /* 0x002fc40003f85270 */
[----:B------:R-:W1:Y:S01]  /*1850*/  LDC.64 R196, c[0x0][0x238] ;  /* 0x00008e00ffc47b82 */ /* 0x000e620000000a00 */
[----:B--2---:R-:W2:Y:S04]  /*1860*/  LDL R5, [R1+0x1ac] ;  /* 0x0001ac0001057983 */ /* 0x004ea80000100800 */
[----:B----4-:R-:W4:Y:S01]  /*1870*/  LDL R2, [R1+0x1a4] ;  /* 0x0001a40001027983 */ /* 0x010f220000100800 */
[----:B---3--:R-:W-:Y:S01]  /*1880*/  IMAD.WIDE.U32 R200, R212, 0x10, R200 ;  /* 0x00000010d4c87825 */ /* 0x008fe200078e00c8 */
[----:B-----5:R-:W-:-:S05]  /*1890*/  FSEL R0, R215, RZ, !P4 ;  /* 0x000000ffd7007208 */ /* 0x020fca0006000000 */
[----:B------:R-:W3:Y:S01]  /*18a0*/  LDG.E.128 R200, desc[UR4][R200.64] ;  /* 0x00000004c8c87981 */ /* 0x000ee2000c1e1d00 */
[----:B-1----:R-:W-:-:S05]  /*18b0*/  IMAD.WIDE.U32 R196, R7, 0x20, R196 ;  /* 0x0000002007c47825 */ /* 0x002fca00078e00c4 */
[----:B------:R-:W2:Y:S04]  /*18c0*/  LDG.E.128 R192, desc[UR4][R196.64] ;  /* 0x00000004c4c07981 */ /* 0x000ea8000c1e1d00 */
[----:B0-----:R-:W4:Y:S01]  /*18d0*/  LDG.E.128 R196, desc[UR4][R196.64+0x10] ;  /* 0x00001004c4c47981 */ /* 0x001f22000c1e1d00 */
[C---:B--2---:R-:W-:Y:S01]  /*18e0*/  FADD.FTZ R192, -R0.reuse, R192 ;  /* 0x000000c000c07221 */ /* 0x044fe20000010100 */
[C---:B------:R-:W-:Y:S01]  /*18f0*/  FADD.FTZ R193, -R0.reuse, R193 ;  /* 0x000000c100c17221 */ /* 0x040fe20000010100 */
[C---:B------:R-:W-:Y:S01]  /*1900*/  FADD.FTZ R194, -R0.reuse, R194 ;  /* 0x000000c200c27221 */ /* 0x040fe20000010100 */
[C---:B------:R-:W-:Y:S01]  /*1910*/  FADD.FTZ R195, -R0.reuse, R195 ;  /* 0x000000c300c37221 */ /* 0x040fe20000010100 */
[C---:B----4-:R-:W-:Y:S01]  /*1920*/  FADD.FTZ R196, -R0.reuse, R196 ;  /* 0x000000c400c47221 */ /* 0x050fe20000010100 */
[C---:B------:R-:W-:Y:S01]  /*1930*/  FADD.FTZ R197, -R0.reuse, R197 ;  /* 0x000000c500c57221 */ /* 0x040fe20000010100 */
[C---:B------:R-:W-:Y:S01]  /*1940*/  FADD.FTZ R198, -R0.reuse, R198 ;  /* 0x000000c600c67221 */ /* 0x040fe20000010100 */
[----:B------:R-:W-:Y:S01]  /*1950*/  FADD.FTZ R199, -R0, R199 ;  /* 0x000000c700c77221 */ /* 0x000fe20000010100 */
[----:B------:R-:W-:-:S02]  /*1960*/  FMUL.FTZ R0, R6, R192 ;  /* 0x000000c006007220 */ /* 0x000fc40000410000 */
[----:B------:R-:W2:Y:S01]  /*1970*/  LDL R192, [R1+0x1b0] ;  /* 0x0001b00001c07983 */ /* 0x000ea20000100800 */
[----:B------:R-:W-:-:S03]  /*1980*/  FMUL.FTZ R4, R6, R193 ;  /* 0x000000c106047220 */ /* 0x000fc60000410000 */
[----:B------:R-:W4:Y:S01]  /*1990*/  LDL R193, [R1+0x1a8] ;  /* 0x0001a80001c17983 */ /* 0x000f220000100800 */
[--C-:B---3--:R-:W-:Y:S02]  /*19a0*/  HADD2.F32 R206, -RZ, R200.reuse.H0_H0 ;  /* 0x200000c8ffce7230 */ /* 0x108fe40000004100 */
[----:B------:R-:W-:Y:S01]  /*19b0*/  FMUL.FTZ R3, R6, R194 ;  /* 0x000000c206037220 */ /* 0x000fe20000410000 */
[----:B------:R-:W-:Y:S02]  /*19c0*/  STL [R1+0x6c], R4 ;  /* 0x00006c0401007387 */ /* 0x000fe40000100800 */
[----:B------:R-:W-:Y:S01]  /*19d0*/  FADD.FTZ R52, R52, R206 ;  /* 0x000000ce34347221 */ /* 0x000fe20000010000 */
[----:B------:R-:W-:Y:S01]  /*19e0*/  FFMA.FTZ R16, R0, R206, R16 ;  /* 0x000000ce00107223 */ /* 0x000fe20000010010 */
[----:B------:R-:W-:Y:S01]  /*19f0*/  STL [R1+0x68], R3 ;  /* 0x0000680301007387 */ /* 0x000fe20000100800 */
[----:B------:R-:W-:Y:S02]  /*1a00*/  HADD2.F32 R200, -RZ, R200.H1_H1 ;  /* 0x300000c8ffc87230 */ /* 0x000fe40000004100 */
[----:B------:R-:W-:-:S02]  /*1a10*/  HADD2.F32 R213, -RZ, R201.H0_H0 ;  /* 0x200000c9ffd57230 */ /* 0x000fc40000004100 */
[----:B------:R-:W-:Y:S01]  /*1a20*/  FMUL.FTZ R252, R6, R195 ;  /* 0x000000c306fc7220 */ /* 0x000fe20000410000 */
[----:B------:R-:W-:Y:S02]  /*1a30*/  HADD2.F32 R201, -RZ, R201.H1_H1 ;  /* 0x300000c9ffc97230 */ /* 0x000fe40000004100 */
[----:B------:R-:W-:Y:S01]  /*1a40*/  FMUL.FTZ R5, R5, R200 ;  /* 0x000000c805057220 */ /* 0x000fe20000410000 */
[----:B--2---:R-:W-:Y:S02]  /*1a50*/  FMUL.FTZ R206, R192, R206 ;  /* 0x000000cec0ce7220 */ /* 0x004fe40000410000 */
[----:B------:R-:W2:Y:S01]  /*1a60*/  LDL R192, [R1+0x1a0] ;  /* 0x0001a00001c07983 */ /* 0x000ea20000100800 */
[----:B----4-:R-:W-:Y:S01]  /*1a70*/  FMUL.FTZ R195, R193, R213 ;  /* 0x000000d5c1c37220 */ /* 0x010fe20000410000 */
[----:B------:R-:W-:Y:S02]  /*1a80*/  FMUL.FTZ R194, R6, R196 ;  /* 0x000000c406c27220 */ /* 0x000fe40000410000 */
[----:B------:R-:W-:Y:S01]  /*1a90*/  STL [R1+0x54], R252 ;  /* 0x000054fc01007387 */ /* 0x000fe20000100800 */
[-C--:B------:R-:W-:Y:S01]  /*1aa0*/  FMUL.FTZ R2, R2, R201.reuse ;  /* 0x000000c902027220 */ /* 0x080fe20000410000 */
[----:B------:R-:W-:Y:S01]  /*1ab0*/  FADD.FTZ R55, R55, R201 ;  /* 0x000000c937377221 */ /* 0x000fe20000010000 */
[----:B------:R-:W-:Y:S01]  /*1ac0*/  FFMA.FTZ R19, R252, R201, R19 ;  /* 0x000000c9fc137223 */ /* 0x000fe20000010013 */
[----:B------:R0:W-:Y:S04]  /*1ad0*/  STL [R1+0x30], R5 ;  /* 0x0000300501007387 */ /* 0x0001e80000100800 */
[----:B------:R1:W-:Y:S04]  /*1ae0*/  STL [R1+0x24], R195 ;  /* 0x000024c301007387 */ /* 0x0003e80000100800 */
[----:B------:R-:W3:Y:S04]  /*1af0*/  LDL R201, [R1+0x19c] ;  /* 0x00019c0001c97983 */ /* 0x000ee80000100800 */
[----:B------:R4:W-:Y:S04]  /*1b00*/  STL [R1+0x18], R194 ;  /* 0x000018c201007387 */ /* 0x0009e80000100800 */
[----:B------:R4:W-:Y:S04]  /*1b10*/  STL [R1+0x1c], R2 ;  /* 0x00001c0201007387 */ /* 0x0009e80000100800 */
[----:B------:R-:W4:Y:S01]  /*1b20*/  LDL R196, [R1+0x198] ;  /* 0x0001980001c47983 */ /* 0x000f220000100800 */
[----:B------:R-:W-:-:S02]  /*1b30*/  HADD2.F32 R214, -RZ, R202.H0_H0 ;  /* 0x200000caffd67230 */ /* 0x000fc40000004100 */
[----:B------:R-:W-:Y:S01]  /*1b40*/  FADD.FTZ R54, R54, R213 ;  /* 0x000000d536367221 */ /* 0x000fe20000010000 */
[----:B------:R-:W-:Y:S01]  /*1b50*/  FFMA.FTZ R18, R3, R213, R18 ;  /* 0x000000d503127223 */ /* 0x000fe20000010012 */
[----:B------:R-:W-:Y:S01]  /*1b60*/  FADD.FTZ R53, R53, R200 ;  /* 0x000000c835357221 */ /* 0x000fe20000010000 */
[----:B------:R-:W-:Y:S01]  /*1b70*/  FFMA.FTZ R17, R4, R200, R17 ;  /* 0x000000c804117223 */ /* 0x000fe20000010011 */
[----:B------:R-:W-:Y:S01]  /*1b80*/  FMUL.FTZ R200, R6, R197 ;  /* 0x000000c506c87220 */ /* 0x000fe20000410000 */
[----:B------:R-:W-:-:S04]  /*1b90*/  FADD.FTZ R193, RZ, R206 ;  /* 0x000000ceffc17221 */ /* 0x000fc80000010000 */
[----:B------:R-:W-:Y:S01]  /*1ba0*/  FADD.FTZ R193, R193, R5 ;  /* 0x00000005c1c17221 */ /* 0x000fe20000010000 */
[----:B--2---:R-:W-:Y:S01]  /*1bb0*/  FMUL.FTZ R213, R192, R214 ;  /* 0x000000d6c0d57220 */ /* 0x004fe20000410000 */
[----:B------:R-:W-:-:S04]  /*1bc0*/  FFMA.FTZ R192, R0, R206, RZ ;  /* 0x000000ce00c07223 */ /* 0x000fc800000100ff */
[----:B------:R-:W-:Y:S01]  /*1bd0*/  FFMA.FTZ R192, R4, R5, R192 ;  /* 0x0000000504c07223 */ /* 0x000fe200000100c0 */
[----:B------:R2:W-:Y:S04]  /*1be0*/  STL [R1+0x14], R213 ;  /* 0x000014d501007387 */ /* 0x0005e80000100800 */
[----:B------:R1:W-:Y:S01]  /*1bf0*/  STL [R1+0x10], R200 ;  /* 0x000010c801007387 */ /* 0x0003e20000100800 */
[----:B------:R-:W-:-:S03]  /*1c00*/  FFMA.FTZ R192, R3, R195, R192 ;  /* 0x000000c303c07223 */ /* 0x000fc600000100c0 */
[----:B0-----:R0:W5:Y:S04]  /*1c10*/  LDL.LU R5, [R1+0x1c0] ;  /* 0x0001c00001057983 */ /* 0x0011680000300800 */
[----:B------:R0:W5:Y:S04]  /*1c20*/  LDL.LU R4, [R1+0x1bc] ;  /* 0x0001bc0001047983 */ /* 0x0001680000300800 */
[----:B------:R0:W5:Y:S04]  /*1c30*/  LDL.LU R3, [R1+0x1b8] ;  /* 0x0001b80001037983 */ /* 0x0001680000300800 */
[----:B------:R-:W2:Y:S01]  /*1c40*/  LDL R197, [R1+0x194] ;  /* 0x0001940001c57983 */ /* 0x000ea20000100800 */
[----:B------:R-:W-:-:S02]  /*1c50*/  HADD2.F32 R202, -RZ, R202.H1_H1 ;  /* 0x300000caffca7230 */ /* 0x000fc40000004100 */
[----:B------:R-:W-:Y:S01]  /*1c60*/  FFMA.FTZ R192, R252, R2, R192 ;  /* 0x00000002fcc07223 */ /* 0x000fe200000100c0 */
[----:B------:R-:W-:Y:S02]  /*1c70*/  HADD2.F32 R223, -RZ, R203.H0_H0 ;  /* 0x200000cbffdf7230 */ /* 0x000fe40000004100 */
[----:B------:R-:W-:Y:S01]  /*1c80*/  FADD.FTZ R193, R193, R195 ;  /* 0x000000c3c1c17221 */ /* 0x000fe20000010000 */
[----:B---3--:R-:W-:Y:S01]  /*1c90*/  FMUL.FTZ R201, R201, R202 ;  /* 0x000000cac9c97220 */ /* 0x008fe20000410000 */
[----:B-1----:R-:W-:Y:S01]  /*1ca0*/  FMUL.FTZ R195, R6, R198 ;  /* 0x000000c606c37220 */ /* 0x002fe20000410000 */
[----:B------:R-:W-:Y:S01]  /*1cb0*/  FFMA.FTZ R20, R194, R214, R20 ;  /* 0x000000d6c2147223 */ /* 0x000fe20000010014 */
[----:B----4-:R-:W-:Y:S01]  /*1cc0*/  FMUL.FTZ R196, R196, R223 ;  /* 0x000000dfc4c47220 */ /* 0x010fe20000410000 */
[----:B------:R-:W-:Y:S01]  /*1cd0*/  FFMA.FTZ R192, R194, R213, R192 ;  /* 0x000000d5c2c07223 */ /* 0x000fe200000100c0 */
[----:B------:R-:W-:Y:S01]  /*1ce0*/  FMUL.FTZ R194, R6, R199 ;  /* 0x000000c706c27220 */ /* 0x000fe20000410000 */
[----:B------:R0:W-:Y:S01]  /*1cf0*/  STL [R1+0xc], R201 ;  /* 0x00000cc901007387 */ /* 0x0001e20000100800 */
[----:B------:R-:W-:-:S03]  /*1d00*/  FADD.FTZ R193, R193, R2 ;  /* 0x00000002c1c17221 */ /* 0x000fc60000010000 */
[----:B------:R0:W5:Y:S04]  /*1d10*/  LDL.LU R2, [R1+0x1b4] ;  /* 0x0001b40001027983 */ /* 0x0001680000300800 */
[----:B------:R0:W-:Y:S04]  /*1d20*/  STL [R1+0x8], R195 ;  /* 0x000008c301007387 */ /* 0x0001e80000100800 */
[----:B------:R0:W-:Y:S04]  /*1d30*/  STL [R1+0x4], R196 ;  /* 0x000004c401007387 */ /* 0x0001e80000100800 */
[----:B------:R0:W-:Y:S01]  /*1d40*/  STL [R1], R194 ;  /* 0x000000c201007387 */ /* 0x0001e20000100800 */
[----:B------:R-:W-:Y:S01]  /*1d50*/  FADD.FTZ R193, R193, R213 ;  /* 0x000000d5c1c17221 */ /* 0x000fe20000010000 */
[----:B------:R-:W-:-:S02]  /*1d60*/  HADD2.F32 R203, -RZ, R203.H1_H1 ;  /* 0x300000cbffcb7230 */ /* 0x000fc40000004100 */
[----:B------:R-:W-:Y:S01]  /*1d70*/  FFMA.FTZ R192, R200, R201, R192 ;  /* 0x000000c9c8c07223 */ /* 0x000fe200000100c0 */
[----:B------:R-:W-:-:S03]  /*1d80*/  FADD.FTZ R193, R193, R201 ;  /* 0x000000c9c1c17221 */ /* 0x000fc60000010000 */
[----:B------:R-:W-:Y:S01]  /*1d90*/  FFMA.FTZ R192, R195, R196, R192 ;  /* 0x000000c4c3c07223 */ /* 0x000fe200000100c0 */
[----:B------:R-:W-:Y:S01]  /*1da0*/  FADD.FTZ R193, R193, R196 ;  /* 0x000000c4c1c17221 */ /* 0x000fe20000010000 */
[----:B------:R-:W-:Y:S01]  /*1db0*/  FADD.FTZ R56, R56, R214 ;  /* 0x000000d638387221 */ /* 0x000fe20000010000 */
[----:B------:R-:W-:Y:S01]  /*1dc0*/  FADD.FTZ R58, R58, R223 ;  /* 0x000000df3a3a7221 */ /* 0x000fe20000010000 */
[----:B------:R-:W-:Y:S01]  /*1dd0*/  FFMA.FTZ R22, R195, R223, R22 ;  /* 0x000000dfc3167223 */ /* 0x000fe20000010016 */
[----:B------:R-:W-:Y:S01]  /*1de0*/  FADD.FTZ R57, R57, R202 ;  /* 0x000000ca39397221 */ /* 0x000fe20000010000 */
[----:B------:R-:W-:Y:S01]  /*1df0*/  FFMA.FTZ R21, R200, R202, R21 ;  /* 0x000000cac8157223 */ /* 0x000fe20000010015 */
[----:B------:R-:W-:Y:S01]  /*1e00*/  FADD.FTZ R59, R59, R203 ;  /* 0x000000cb3b3b7221 */ /* 0x000fe20000010000 */
[-C--:B------:R-:W-:Y:S01]  /*1e10*/  FFMA.FTZ R23, R194, R203.reuse, R23 ;  /* 0x000000cbc2177223 */ /* 0x080fe20000010017 */
[----:B------:R-:W-:Y:S02]  /*1e20*/  IADD3 R212, R212, 0x80, RZ ;  /* 0x00000080d4d47810 */ /* 0x000fe40007ffe0ff */
[----:B------:R-:W-:Y:S01]  /*1e30*/  IADD3 R223, R7, 0x80, RZ ;  /* 0x0000008007df7810 */ /* 0x000fe20007ffe0ff */
[----:B--2---:R-:W-:-:S04]  /*1e40*/  FMUL.FTZ R252, R197, R203 ;  /* 0x000000cbc5fc7220 */ /* 0x004fc80000410000 */
[----:B------:R-:W-:Y:S01]  /*1e50*/  FADD.FTZ R214, R193, R252 ;  /* 0x000000fcc1d67221 */ /* 0x000fe20000010000 */
[----:B0-----:R-:W-:-:S07]  /*1e60*/  FFMA.FTZ R213, R194, R252, R192 ;  /* 0x000000fcc2d57223 */ /* 0x001fce00000100c0 */
.L_x_10468:
[----:B------:R-:W-:Y:S05]  /*1e70*/  BSYNC B1 ;  /* 0x0000000000017941 */ /* 0x000fea0003800000 */
.L_x_10467:
        /* <DEDUP_REMOVED lines=18> */
[----:B-1----:R-:W-:Y:S01]  /*1fa0*/  IMAD.WIDE.U32 R200, R212, 0x10, R200 ;  /* 0x00000010d4c87825 */ /* 0x002fe200078e00c8 */
[----:B-----5:R-:W-:-:S05]  /*1fb0*/  FSEL R240, R215, RZ, !P4 ;  /* 0x000000ffd7f07208 */ /* 0x020fca0006000000 */
        /* <DEDUP_REMOVED lines=8> */
[----:B------:R-:W-:Y:S02]  /*2040*/  FADD.FTZ R199, -R240, R199 ;  /* 0x000000c7f0c77221 */ /* 0x000fe40000010100 */
[----:B------:R-:W2:Y:S01]  /*2050*/  LDL R240, [R1+0x190] ;  /* 0x0001900001f07983 */ /* 0x000ea20000100800 */
[C---:B------:R-:W-:Y:S01]  /*2060*/  FMUL.FTZ R245, R6.reuse, R192 ;  /* 0x000000c006f57220 */ /* 0x040fe20000410000 */
[C---:B------:R-:W-:Y:S01]  /*2070*/  FMUL.FTZ R244, R6.reuse, R193 ;  /* 0x000000c106f47220 */ /* 0x040fe20000410000 */
[C---:B------:R-:W-:Y:S01]  /*2080*/  FMUL.FTZ R243, R6.reuse, R194 ;  /* 0x000000c206f37220 */ /* 0x040fe20000410000 */
[----:B------:R-:W-:-:S02]  /*2090*/  FMUL.FTZ R241, R6, R195 ;  /* 0x000000c306f17220 */ /* 0x000fc40000410000 */
[----:B------:R-:W-:Y:S04]  /*20a0*/  STL [R1+0x64], R245 ;  /* 0x000064f501007387 */ /* 0x000fe80000100800 */
[----:B------:R-:W-:Y:S04]  /*20b0*/  STL [R1+0x50], R244 ;  /* 0x000050f401007387 */ /* 0x000fe80000100800 */
[----:B------:R0:W-:Y:S04]  /*20c0*/  STL [R1+0x40], R243 ;  /* 0x000040f301007387 */ /* 0x0001e80000100800 */
[----:B------:R-:W4:Y:S04]  /*20d0*/  LDL R195, [R1+0x180] ;  /* 0x0001800001c37983 */ /* 0x000f280000100800 */
[----:B------:R1:W-:Y:S04]  /*20e0*/  STL [R1+0x2c], R241 ;  /* 0x00002cf101007387 */ /* 0x0003e80000100800 */
[----:B------:R-:W4:Y:S04]  /*20f0*/  LDL R194, [R1+0x17c] ;  /* 0x00017c0001c27983 */ /* 0x000f280000100800 */
[----:B------:R-:W4:Y:S04]  /*2100*/  LDL R193, [R1+0x178] ;  /* 0x0001780001c17983 */ /* 0x000f280000100800 */
[----:B------:R-:W4:Y:S01]  /*2110*/  LDL R192, [R1+0x174] ;  /* 0x0001740001c07983 */ /* 0x000f220000100800 */
[----:B---3--:R-:W-:-:S02]  /*2120*/  HADD2.F32 R251, -RZ, R200.H0_H0 ;  /* 0x200000c8fffb7230 */ /* 0x008fc40000004100 */
[----:B------:R-:W-:-:S03]  /*2130*/  HADD2.F32 R200, -RZ, R200.H1_H1 ;  /* 0x300000c8ffc87230 */ /* 0x000fc60000004100 */
[----:B------:R-:W-:Y:S01]  /*2140*/  FADD.FTZ R60, R60, R251 ;  /* 0x000000fb3c3c7221 */ /* 0x000fe20000010000 */
[----:B------:R-:W-:Y:S01]  /*2150*/  FFMA.FTZ R24, R245, R251, R24 ;  /* 0x000000fbf5187223 */ /* 0x000fe20000010018 */
[--C-:B------:R-:W-:Y:S02]  /*2160*/  HADD2.F32 R249, -RZ, R201.reuse.H0_H0 ;  /* 0x200000c9fff97230 */ /* 0x100fe40000004100 */
[----:B------:R-:W-:Y:S01]  /*2170*/  FMUL.FTZ R250, R250, R200 ;  /* 0x000000c8fafa7220 */ /* 0x000fe20000410000 */
[----:B------:R-:W-:Y:S02]  /*2180*/  HADD2.F32 R201, -RZ, R201.H1_H1 ;  /* 0x300000c9ffc97230 */ /* 0x000fe40000004100 */
[----:B------:R-:W-:Y:S01]  /*2190*/  FADD.FTZ R62, R62, R249 ;  /* 0x000000f93e3e7221 */ /* 0x000fe20000010000 */
[-C--:B------:R-:W-:Y:S01]  /*21a0*/  FFMA.FTZ R26, R243, R249.reuse, R26 ;  /* 0x000000f9f31a7223 */ /* 0x080fe2000001001a */
[----:B------:R-:W-:Y:S01]  /*21b0*/  FMUL.FTZ R249, R247, R249 ;  /* 0x000000f9f7f97220 */ /* 0x000fe20000410000 */
[----:B------:R-:W-:-:S02]  /*21c0*/  HADD2.F32 R246, -RZ, R202.H0_H0 ;  /* 0x200000cafff67230 */ /* 0x000fc40000004100 */
[----:B------:R-:W-:Y:S01]  /*21d0*/  FMUL.FTZ R247, R6, R196 ;  /* 0x000000c406f77220 */ /* 0x000fe20000410000 */
[-C--:B------:R-:W-:Y:S01]  /*21e0*/  FMUL.FTZ R248, R248, R201.reuse ;  /* 0x000000c9f8f87220 */ /* 0x080fe20000410000 */
[----:B------:R-:W-:Y:S02]  /*21f0*/  HADD2.F32 R202, -RZ, R202.H1_H1 ;  /* 0x300000caffca7230 */ /* 0x000fe40000004100 */
[----:B------:R-:W-:Y:S01]  /*2200*/  FADD.FTZ R64, R64, R246 ;  /* 0x000000f640407221 */ /* 0x000fe20000010000 */
[----:B------:R-:W-:Y:S01]  /*2210*/  FFMA.FTZ R28, R247, R246, R28 ;  /* 0x000000f6f71c7223 */ /* 0x000fe2000001001c */
[--C-:B------:R-:W-:Y:S02]  /*2220*/  HADD2.F32 R242, -RZ, R203.reuse.H0_H0 ;  /* 0x200000cbfff27230 */ /* 0x100fe40000004100 */
[----:B------:R-:W-:Y:S01]  /*2230*/  FFMA.FTZ R25, R244, R200, R25 ;  /* 0x000000c8f4197223 */ /* 0x000fe20000010019 */
[----:B------:R-:W-:Y:S02]  /*2240*/  HADD2.F32 R203, -RZ, R203.H1_H1 ;  /* 0x300000cbffcb7230 */ /* 0x000fe40000004100 */
[----:B------:R-:W-:Y:S01]  /*2250*/  FADD.FTZ R66, R66, R242 ;  /* 0x000000f242427221 */ /* 0x000fe20000010000 */
[----:B------:R-:W-:Y:S01]  /*2260*/  FFMA.FTZ R27, R241, R201, R27 ;  /* 0x000000c9f11b7223 */ /* 0x000fe2000001001b */
[----:B------:R-:W-:Y:S01]  /*2270*/  FADD.FTZ R61, R61, R200 ;  /* 0x000000c83d3d7221 */ /* 0x000fe20000010000 */
[----:B------:R-:W-:Y:S01]  /*2280*/  FADD.FTZ R63, R63, R201 ;  /* 0x000000c93f3f7221 */ /* 0x000fe20000010000 */
[----:B------:R-:W-:Y:S01]  /*2290*/  FADD.FTZ R65, R65, R202 ;  /* 0x000000ca41417221 */ /* 0x000fe20000010000 */
[----:B------:R-:W-:Y:S01]  /*22a0*/  FADD.FTZ R67, R67, R203 ;  /* 0x000000cb43437221 */ /* 0x000fe20000010000 */
[----:B------:R-:W-:-:S02]  /*22b0*/  IADD3 R212, R212, 0x80, RZ ;  /* 0x00000080d4d47810 */ /* 0x000fc40007ffe0ff */
        /* <DEDUP_REMOVED lines=10> */
[----:B----4-:R-:W-:Y:S01]  /*2360*/  FMUL.FTZ R246, R195, R246 ;  /* 0x000000f6c3f67220 */ /* 0x010fe20000410000 */
[C---:B0-----:R-:W-:Y:S01]  /*2370*/  FMUL.FTZ R243, R6.reuse, R198 ;  /* 0x000000c606f37220 */ /* 0x041fe20000410000 */
[----:B------:R-:W-:Y:S02]  /*2380*/  FMUL.FTZ R245, R6, R197 ;  /* 0x000000c506f57220 */ /* 0x000fe40000410000 */
[----:B------:R-:W-:Y:S01]  /*2390*/  FADD.FTZ R214, R214, R246 ;  /* 0x000000f6d6d67221 */ /* 0x000fe20000010000 */
[----:B------:R-:W-:Y:S01]  /*23a0*/  FFMA.FTZ R213, R247, R246, R213 ;  /* 0x000000f6f7d57223 */ /* 0x000fe200000100d5 */
[----:B------:R-:W-:Y:S01]  /*23b0*/  FMUL.FTZ R244, R194, R202 ;  /* 0x000000cac2f47220 */ /* 0x000fe20000410000 */
[-C--:B------:R-:W-:Y:S01]  /*23c0*/  FFMA.FTZ R30, R243, R242.reuse, R30 ;  /* 0x000000f2f31e7223 */ /* 0x080fe2000001001e */
[----:B------:R-:W-:-:S02]  /*23d0*/  FMUL.FTZ R242, R193, R242 ;  /* 0x000000f2c1f27220 */ /* 0x000fc40000410000 */
[----:B------:R-:W-:Y:S01]  /*23e0*/  FADD.FTZ R214, R214, R244 ;  /* 0x000000f4d6d67221 */ /* 0x000fe20000010000 */
[----:B------:R-:W-:Y:S01]  /*23f0*/  FFMA.FTZ R213, R245, R244, R213 ;  /* 0x000000f4f5d57223 */ /* 0x000fe200000100d5 */
[----:B-1----:R-:W-:Y:S01]  /*2400*/  FMUL.FTZ R241, R6, R199 ;  /* 0x000000c706f17220 */ /* 0x002fe20000410000 */
[-C--:B------:R-:W-:Y:S01]  /*2410*/  FMUL.FTZ R240, R192, R203.reuse ;  /* 0x000000cbc0f07220 */ /* 0x080fe20000410000 */
[----:B------:R-:W-:Y:S01]  /*2420*/  FADD.FTZ R214, R214, R242 ;  /* 0x000000f2d6d67221 */ /* 0x000fe20000010000 */
[----:B------:R-:W-:Y:S01]  /*2430*/  FFMA.FTZ R213, R243, R242, R213 ;  /* 0x000000f2f3d57223 */ /* 0x000fe200000100d5 */
[----:B------:R-:W-:Y:S01]  /*2440*/  FFMA.FTZ R29, R245, R202, R29 ;  /* 0x000000caf51d7223 */ /* 0x000fe2000001001d */
[C---:B------:R-:W-:Y:S01]  /*2450*/  FFMA.FTZ R31, R241.reuse, R203, R31 ;  /* 0x000000cbf11f7223 */ /* 0x040fe2000001001f */
[----:B------:R-:W-:Y:S01]  /*2460*/  FADD.FTZ R214, R214, R240 ;  /* 0x000000f0d6d67221 */ /* 0x000fe20000010000 */
[----:B------:R-:W-:-:S07]  /*2470*/  FFMA.FTZ R213, R241, R240, R213 ;  /* 0x000000f0f1d57223 */ /* 0x000fce00000100d5 */
.L_x_10470:
[----:B------:R-:W-:Y:S05]  /*2480*/  BSYNC B1 ;  /* 0x0000000000017941 */ /* 0x000fea0003800000 */
.L_x_10469:
        /* <DEDUP_REMOVED lines=29> */
[C---:B------:R-:W-:Y:S01]  /*2660*/  FMUL.FTZ R197, R6.reuse, R192 ;  /* 0x000000c006c57220 */ /* 0x040fe20000410000 */
[----:B------:R-:W2:Y:S01]  /*2670*/  LDL R199, [R1+0x170] ;  /* 0x0001700001c77983 */ /* 0x000ea20000100800 */
[C---:B------:R-:W-:Y:S01]  /*2680*/  FMUL.FTZ R227, R6.reuse, R193 ;  /* 0x000000c106e37220 */ /* 0x040fe20000410000 */
[----:B------:R-:W-:-:S02]  /*2690*/  FMUL.FTZ R225, R6, R194 ;  /* 0x000000c206e17220 */ /* 0x000fc40000410000 */
[----:B------:R-:W4:Y:S04]  /*26a0*/  LDL R198, [R1+0x160] ;  /* 0x0001600001c67983 */ /* 0x000f280000100800 */
[----:B------:R-:W-:Y:S04]  /*26b0*/  STL [R1+0x5c], R197 ;  /* 0x00005cc501007387 */ /* 0x000fe80000100800 */
[----:B------:R0:W-:Y:S04]  /*26c0*/  STL [R1+0x48], R227 ;  /* 0x000048e301007387 */ /* 0x0001e80000100800 */
[----:B------:R1:W-:Y:S04]  /*26d0*/  STL [R1+0x38], R225 ;  /* 0x000038e101007387 */ /* 0x0003e80000100800 */
[----:B------:R-:W0:Y:S04]  /*26e0*/  LDL R194, [R1+0x15c] ;  /* 0x00015c0001c27983 */ /* 0x000e280000100800 */
[----:B------:R-:W4:Y:S04]  /*26f0*/  LDL R193, [R1+0x158] ;  /* 0x0001580001c17983 */ /* 0x000f280000100800 */
[----:B------:R-:W1:Y:S01]  /*2700*/  LDL R192, [R1+0x154] ;  /* 0x0001540001c07983 */ /* 0x000e620000100800 */
        /* <DEDUP_REMOVED lines=11> */
[C---:B------:R-:W-:Y:S01]  /*27c0*/  FMUL.FTZ R204, R6.reuse, R196 ;  /* 0x000000c406cc7220 */ /* 0x040fe20000410000 */
[----:B------:R-:W-:Y:S01]  /*27d0*/  FMUL.FTZ R205, R6, R195 ;  /* 0x000000c306cd7220 */ /* 0x000fe20000410000 */
[----:B------:R-:W-:Y:S01]  /*27e0*/  FMUL.FTZ R229, R229, R201 ;  /* 0x000000c9e5e57220 */ /* 0x000fe20000410000 */
[----:B------:R-:W-:Y:S02]  /*27f0*/  HADD2.F32 R202, -RZ, R202.H1_H1 ;  /* 0x300000caffca7230 */ /* 0x000fe40000004100 */
[----:B------:R-:W-:Y:S01]  /*2800*/  FADD.FTZ R72, R72, R228 ;  /* 0x000000e448487221 */ /* 0x000fe20000010000 */
[----:B------:R-:W-:Y:S01]  /*2810*/  FFMA.FTZ R36, R204, R228, R36 ;  /* 0x000000e4cc247223 */ /* 0x000fe20000010024 */
[--C-:B------:R-:W-:Y:S02]  /*2820*/  HADD2.F32 R226, -RZ, R203.reuse.H0_H0 ;  /* 0x200000cbffe27230 */ /* 0x100fe40000004100 */
[----:B------:R-:W-:Y:S01]  /*2830*/  FFMA.FTZ R33, R227, R200, R33 ;  /* 0x000000c8e3217223 */ /* 0x000fe20000010021 */
[C---:B------:R-:W-:Y:S01]  /*2840*/  FMUL.FTZ R14, R6.reuse, R14 ;  /* 0x0000000e060e7220 */ /* 0x040fe20000410000 */
[----:B------:R-:W-:Y:S01]  /*2850*/  FMUL.FTZ R15, R6, R15 ;  /* 0x0000000f060f7220 */ /* 0x000fe20000410000 */
[----:B------:R-:W-:-:S02]  /*2860*/  HADD2.F32 R203, -RZ, R203.H1_H1 ;  /* 0x300000cbffcb7230 */ /* 0x000fc40000004100 */
[----:B------:R-:W-:Y:S01]  /*2870*/  FADD.FTZ R74, R74, R226 ;  /* 0x000000e24a4a7221 */ /* 0x000fe20000010000 */
[----:B------:R-:W-:Y:S01]  /*2880*/  FFMA.FTZ R38, R14, R226, R38 ;  /* 0x000000e20e267223 */ /* 0x000fe20000010026 */
[----:B------:R-:W-:Y:S01]  /*2890*/  FMUL.FTZ R13, R6, R13 ;  /* 0x0000000d060d7220 */ /* 0x000fe20000410000 */
[----:B------:R-:W-:Y:S01]  /*28a0*/  FADD.FTZ R69, R69, R200 ;  /* 0x000000c845457221 */ /* 0x000fe20000010000 */
        /* <DEDUP_REMOVED lines=21> */
[----:B------:R-:W-:-:S02]  /*2a00*/  FMUL.FTZ R226, R193, R226 ;  /* 0x000000e2c1e27220 */ /* 0x000fc40000410000 */
[----:B------:R-:W-:Y:S01]  /*2a10*/  FADD.FTZ R214, R214, R227 ;  /* 0x000000e3d6d67221 */ /* 0x000fe20000010000 */
[----:B------:R-:W-:Y:S01]  /*2a20*/  FFMA.FTZ R213, R15, R227, R213 ;  /* 0x000000e30fd57223 */ /* 0x000fe200000100d5 */
[----:B-1----:R-:W-:Y:S02]  /*2a30*/  FMUL.FTZ R225, R192, R203 ;  /* 0x000000cbc0e17220 */ /* 0x002fe40000410000 */
[----:B------:R-:W-:Y:S01]  /*2a40*/  FADD.FTZ R214, R214, R226 ;  /* 0x000000e2d6d67221 */ /* 0x000fe20000010000 */
[----:B------:R-:W-:-:S03]  /*2a50*/  FFMA.FTZ R213, R14, R226, R213 ;  /* 0x000000e20ed57223 */ /* 0x000fc600000100d5 */
[----:B------:R-:W-:Y:S01]  /*2a60*/  FADD.FTZ R214, R214, R225 ;  /* 0x000000e1d6d67221 */ /* 0x000fe20000010000 */
[----:B------:R-:W-:-:S07]  /*2a70*/  FFMA.FTZ R213, R13, R225, R213 ;  /* 0x000000e10dd57223 */ /* 0x000fce00000100d5 */
.L_x_10472:
[----:B------:R-:W-:Y:S05]  /*2a80*/  BSYNC B1 ;  /* 0x0000000000017941 */ /* 0x000fea0003800000 */
.L_x_10471:
        /* <DEDUP_REMOVED lines=19> */
[----:B0-----:R-:W-:Y:S01]  /*2bc0*/  IMAD.WIDE.U32 R196, R212, 0x10, R196 ;  /* 0x00000010d4c47825 */ /* 0x001fe200078e00c4 */
[----:B-----5:R-:W-:-:S05]  /*2bd0*/  FSEL R12, R215, RZ, !P4 ;  /* 0x000000ffd70c7208 */ /* 0x020fca0006000000 */
[----:B------:R-:W3:Y:S01]  /*2be0*/  LDG.E.128 R196, desc[UR4][R196.64] ;  /* 0x00000004c4c47981 */ /* 0x000ee2000c1e1d00 */
[C---:B----4-:R-:W-:Y:S01]  /*2bf0*/  FADD.FTZ R200, -R12.reuse, R11 ;  /* 0x0000000b0cc87221 */ /* 0x050fe20000010100 */
[C---:B--2---:R-:W-:Y:S02]  /*2c00*/  FADD.FTZ R11, -R12.reuse, R192 ;  /* 0x000000c00c0b7221 */ /* 0x044fe40000010100 */
[----:B------:R-:W2:Y:S01]  /*2c10*/  LDL R192, [R1+0x150] ;  /* 0x0001500001c07983 */ /* 0x000ea20000100800 */
[C---:B-1----:R-:W-:Y:S01]  /*2c20*/  FADD.FTZ R8, -R12.reuse, R8 ;  /* 0x000000080c087221 */ /* 0x042fe20000010100 */
[C---:B------:R-:W-:Y:S01]  /*2c30*/  FADD.FTZ R9, -R12.reuse, R9 ;  /* 0x000000090c097221 */ /* 0x040fe20000010100 */
[----:B------:R-:W-:Y:S02]  /*2c40*/  FADD.FTZ R10, -R12, R10 ;  /* 0x0000000a0c0a7221 */ /* 0x000fe40000010100 */
[C---:B------:R-:W-:Y:S01]  /*2c50*/  FMUL.FTZ R203, R6.reuse, R8 ;  /* 0x0000000806cb7220 */ /* 0x040fe20000410000 */
[C---:B------:R-:W-:Y:S01]  /*2c60*/  FMUL.FTZ R202, R6.reuse, R9 ;  /* 0x0000000906ca7220 */ /* 0x040fe20000410000 */
[----:B------:R-:W-:-:S03]  /*2c70*/  FMUL.FTZ R201, R6, R10 ;  /* 0x0000000a06c97220 */ /* 0x000fc60000410000 */
[----:B------:R1:W-:Y:S04]  /*2c80*/  STL [R1+0x58], R203 ;  /* 0x000058cb01007387 */ /* 0x0003e80000100800 */
[----:B------:R1:W-:Y:S04]  /*2c90*/  STL [R1+0x44], R202 ;  /* 0x000044ca01007387 */ /* 0x0003e80000100800 */
[----:B------:R1:W-:Y:S01]  /*2ca0*/  STL [R1+0x34], R201 ;  /* 0x000034c901007387 */ /* 0x0003e20000100800 */
[----:B---3--:R-:W-:-:S03]  /*2cb0*/  HADD2.F32 R236, -RZ, R196.H0_H0 ;  /* 0x200000c4ffec7230 */ /* 0x008fc60000004100 */
[----:B------:R-:W3:Y:S02]  /*2cc0*/  LDL R9, [R1+0x13c] ;  /* 0x00013c0001097983 */ /* 0x000ee40000100800 */
[----:B------:R-:W-:Y:S02]  /*2cd0*/  FADD.FTZ R76, R76, R236 ;  /* 0x000000ec4c4c7221 */ /* 0x000fe40000010000 */
[----:B------:R-:W4:Y:S01]  /*2ce0*/  LDL R8, [R1+0x138] ;  /* 0x0001380001087983 */ /* 0x000f220000100800 */
[-C--:B------:R-:W-:Y:S01]  /*2cf0*/  FFMA.FTZ R40, R203, R236.reuse, R40 ;  /* 0x000000eccb287223 */ /* 0x080fe20000010028 */
[----:B------:R-:W-:Y:S02]  /*2d00*/  HADD2.F32 R196, -RZ, R196.H1_H1 ;  /* 0x300000c4ffc47230 */ /* 0x000fe40000004100 */
[----:B--2---:R-:W-:Y:S02]  /*2d10*/  FMUL.FTZ R236, R192, R236 ;  /* 0x000000ecc0ec7220 */ /* 0x004fe40000410000 */
[----:B------:R-:W2:Y:S01]  /*2d20*/  LDL R192, [R1+0x134] ;  /* 0x0001340001c07983 */ /* 0x000ea20000100800 */
[----:B------:R-:W-:-:S02]  /*2d30*/  HADD2.F32 R230, -RZ, R197.H0_H0 ;  /* 0x200000c5ffe67230 */ /* 0x000fc40000004100 */
        /* <DEDUP_REMOVED lines=25> */
[----:B---3--:R-:W-:Y:S01]  /*2ed0*/  FMUL.FTZ R221, R9, R198 ;  /* 0x000000c609dd7220 */ /* 0x008fe20000410000 */
[C---:B------:R-:W-:Y:S01]  /*2ee0*/  FMUL.FTZ R9, R6.reuse, R194 ;  /* 0x000000c206097220 */ /* 0x040fe20000410000 */
        /* <DEDUP_REMOVED lines=24> */
[----:B-1----:R-:W-:-:S07]  /*3070*/  FFMA.FTZ R213, R8, R219, R213 ;  /* 0x000000db08d57223 */ /* 0x002fce00000100d5 */
.L_x_10474:
[----:B------:R-:W-:Y:S05]  /*3080*/  BSYNC B1 ;  /* 0x0000000000017941 */ /* 0x000fea0003800000 */
.L_x_10473:
        /* <DEDUP_REMOVED lines=8> */
[----:B------:R-:W3:Y:S04]  /*3110*/  LDL R231, [R1+0x124] ;  /* 0x0001240001e77983 */ /* 0x000ee80000100800 */
[----:B------:R-:W3:Y:S02]  /*3120*/  LDL R216, [R1+0x120] ;  /* 0x0001200001d87983 */ /* 0x000ee40000100800 */
[----:B------:R-:W0:Y:S02]  /*3130*/  LDC.U8 R194, c[0x0][0x2a0] ;  /* 0x0000a800ffc27b82 */ /* 0x000e240000000000 */
[----:B-1----:R-:W-:-:S06]  /*3140*/  @P4 IMAD.WIDE.U32 R192, R223, 0x20, R192 ;  /* 0x00000020dfc04825 */ /* 0x002fcc00078e00c0 */
[----:B------:R-:W1:Y:S01]  /*3150*/  LDC.64 R200, c[0x0][0x2b8] ;  /* 0x0000ae00ffc87b82 */ /* 0x000e620000000a00 */
[----:B------:R-:W5:Y:S01]  /*3160*/  @P4 LDG.E.128 R164, desc[UR4][R192.64] ;  /* 0x00000004c0a44981 */ /* 0x000f62000c1e1d00 */
[----:B----4-:R-:W-:-:S03]  /*3170*/  IMAD.WIDE.U32 R196, R223, 0x20, R196 ;  /* 0x00000020dfc47825 */ /* 0x010fc600078e00c4 */
[----:B------:R4:W5:Y:S04]  /*3180*/  @P4 LDG.E.128 R168, desc[UR4][R192.64+0x10] ;  /* 0x00001004c0a84981 */ /* 0x000968000c1e1d00 */
[----:B------:R-:W2:Y:S01]  /*3190*/  LDL R223, [R1+0x130] ;  /* 0x0001300001df7983 */ /* 0x000ea20000100800 */
[----:B0-----:R-:W-:-:S03]  /*31a0*/  ISETP.NE.AND P4, PT, R194, RZ, PT ;  /* 0x000000ffc200720c */ /* 0x001fc60003f85270 */
[----:B------:R-:W4:Y:S01]  /*31b0*/  LDG.E.128 R192, desc[UR4][R196.64] ;  /* 0x00000004c4c07981 */ /* 0x000f22000c1e1d00 */
[----:B-1----:R-:W-:Y:S01]  /*31c0*/  IMAD.WIDE.U32 R200, R212, 0x10, R200 ;  /* 0x00000010d4c87825 */ /* 0x002fe200078e00c8 */
[----:B------:R-:W-:Y:S02]  /*31d0*/  FSEL R215, R215, RZ, !P4 ;  /* 0x000000ffd7d77208 */ /* 0x000fe40006000000 */
[----:B------:R-:W3:Y:S04]  /*31e0*/  LDG.E.128 R196, desc[UR4][R196.64+0x10] ;  /* 0x00001004c4c47981 */ /* 0x000ee8000c1e1d00 */
[----:B------:R-:W2:Y:S01]  /*31f0*/  LDG.E.128 R200, desc[UR4][R200.64] ;  /* 0x00000004c8c87981 */ /* 0x000ea2000c1e1d00 */
[C---:B----4-:R-:W-:Y:S01]  /*3200*/  FADD.FTZ R192, -R215.reuse, R192 ;  /* 0x000000c0d7c07221 */ /* 0x050fe20000010100 */
[C---:B------:R-:W-:Y:S01]  /*3210*/  FADD.FTZ R193, -R215.reuse, R193 ;  /* 0x000000c1d7c17221 */ /* 0x040fe20000010100 */
[----:B------:R-:W-:-:S02]  /*3220*/  FADD.FTZ R194, -R215, R194 ;  /* 0x000000c2d7c27221 */ /* 0x000fc40000010100 */
[C---:B------:R-:W-:Y:S01]  /*3230*/  FMUL.FTZ R211, R6.reuse, R192 ;  /* 0x000000c006d37220 */ /* 0x040fe20000410000 */
[C---:B------:R-:W-:Y:S01]  /*3240*/  FMUL.FTZ R210, R6.reuse, R193 ;  /* 0x000000c106d27220 */ /* 0x040fe20000410000 */
[----:B------:R-:W-:Y:S01]  /*3250*/  FADD.FTZ R195, -R215, R195 ;  /* 0x000000c3d7c37221 */ /* 0x000fe20000010100 */
[C---:B------:R-:W-:Y:S02]  /*3260*/  FMUL.FTZ R208, R6.reuse, R194 ;  /* 0x000000c206d07220 */ /* 0x040fe40000410000 */
[----:B------:R-:W-:Y:S01]  /*3270*/  STL [R1+0x60], R211 ;  /* 0x000060d301007387 */ /* 0x000fe20000100800 */
[----:B------:R-:W-:-:S03]  /*3280*/  FMUL.FTZ R207, R6, R195 ;  /* 0x000000c306cf7220 */ /* 0x000fc60000410000 */
[----:B------:R0:W-:Y:S04]  /*3290*/  STL [R1+0x4c], R210 ;  /* 0x00004cd201007387 */ /* 0x0001e80000100800 */
[----:B------:R1:W-:Y:S04]  /*32a0*/  STL [R1+0x3c], R208 ;  /* 0x00003cd001007387 */ /* 0x0003e80000100800 */
[----:B------:R-:W4:Y:S04]  /*32b0*/  LDL R194, [R1+0x11c] ;  /* 0x00011c0001c27983 */ /* 0x000f280000100800 */
[----:B------:R4:W-:Y:S04]  /*32c0*/  STL [R1+0x28], R207 ;  /* 0x000028cf01007387 */ /* 0x0009e80000100800 */
[----:B------:R-:W4:Y:S04]  /*32d0*/  LDL R193, [R1+0x118] ;  /* 0x0001180001c17983 */ /* 0x000f280000100800 */
[----:B------:R-:W4:Y:S01]  /*32e0*/  LDL R192, [R1+0x114] ;  /* 0x0001140001c07983 */ /* 0x000f220000100800 */
[----:B--2---:R-:W-:-:S02]  /*32f0*/  HADD2.F32 R234, -RZ, R200.H0_H0 ;  /* 0x200000c8ffea7230 */ /* 0x004fc40000004100 */
[----:B------:R-:W-:-:S03]  /*3300*/  HADD2.F32 R200, -RZ, R200.H1_H1 ;  /* 0x300000c8ffc87230 */ /* 0x000fc60000004100 */
[----:B------:R-:W-:Y:S01]  /*3310*/  FADD.FTZ R172, R172, R234 ;  /* 0x000000eaacac7221 */ /* 0x000fe20000010000 */
[-C--:B------:R-:W-:Y:S01]  /*3320*/  FFMA.FTZ R84, R211, R234.reuse, R84 ;  /* 0x000000ead3547223 */ /* 0x080fe20000010054 */
[----:B------:R-:W-:Y:S01]  /*3330*/  FMUL.FTZ R234, R223, R234 ;  /* 0x000000eadfea7220 */ /* 0x000fe20000410000 */
[--C-:B------:R-:W-:Y:S02]  /*3340*/  HADD2.F32 R232, -RZ, R201.reuse.H0_H0 ;  /* 0x200000c9ffe87230 */ /* 0x100fe40000004100 */
[----:B------:R-:W-:Y:S01]  /*3350*/  FMUL.FTZ R233, R233, R200 ;  /* 0x000000c8e9e97220 */ /* 0x000fe20000410000 */
[----:B------:R-:W-:Y:S01]  /*3360*/  FADD.FTZ R214, R214, R234 ;  /* 0x000000ead6d67221 */ /* 0x000fe20000010000 */
[----:B------:R-:W-:Y:S01]  /*3370*/  FFMA.FTZ R213, R211, R234, R213 ;  /* 0x000000ead3d57223 */ /* 0x000fe200000100d5 */
[----:B---3--:R-:W-:Y:S01]  /*3380*/  FADD.FTZ R196, -R215, R196 ;  /* 0x000000c4d7c47221 */ /* 0x008fe20000010100 */
        /* <DEDUP_REMOVED lines=20> */
[----:B------:R-:W-:Y:S01]  /*34d0*/  FFMA.FTZ R85, R210, R200, R85 ;  /* 0x000000c8d2557223 */ /* 0x000fe20000010055 */
[C---:B0-----:R-:W-:Y:S01]  /*34e0*/  FMUL.FTZ R210, R6.reuse, R198 ;  /* 0x000000c606d27220 */ /* 0x041fe20000410000 */
[----:B------:R-:W-:Y:S01]  /*34f0*/  FMUL.FTZ R216, R6, R197 ;  /* 0x000000c506d87220 */ /* 0x000fe20000410000 */
[----:B------:R-:W-:Y:S01]  /*3500*/  FADD.FTZ R214, R214, R217 ;  /* 0x000000d9d6d67221 */ /* 0x000fe20000010000 */
[----:B------:R-:W-:Y:S01]  /*3510*/  FFMA.FTZ R213, R218, R217, R213 ;  /* 0x000000d9dad57223 */ /* 0x000fe200000100d5 */
[----:B------:R-:W-:Y:S02]  /*3520*/  HADD2.F32 R203, -RZ, R203.H1_H1 ;  /* 0x300000cbffcb7230 */ /* 0x000fe40000004100 */
[----:B------:R-:W-:Y:S01]  /*3530*/  FADD.FTZ R178, R178, R209 ;  /* 0x000000d1b2b27221 */ /* 0x000fe20000010000 */
[----:B------:R-:W-:Y:S01]  /*3540*/  FFMA.FTZ R90, R210, R209, R90 ;  /* 0x000000d1d25a7223 */ /* 0x000fe2000001005a */
[----:B------:R-:W-:Y:S01]  /*3550*/  FADD.FTZ R199, -R215, R199 ;  /* 0x000000c7d7c77221 */ /* 0x000fe20000010100 */
[----:B------:R-:W-:-:S03]  /*3560*/  FFMA.FTZ R87, R207, R201, R87 ;  /* 0x000000c9cf577223 */ /* 0x000fc60000010057 */
[----:B-1----:R-:W-:Y:S01]  /*3570*/  FMUL.FTZ R208, R6, R199 ;  /* 0x000000c706d07220 */ /* 0x002fe20000410000 */
[----:B------:R-:W-:Y:S01]  /*3580*/  FADD.FTZ R173, R173, R200 ;  /* 0x000000c8adad7221 */ /* 0x000fe20000010000 */
[----:B------:R-:W-:Y:S01]  /*3590*/  FADD.FTZ R175, R175, R201 ;  /* 0x000000c9afaf7221 */ /* 0x000fe20000010000 */
[----:B------:R-:W-:Y:S01]  /*35a0*/  FADD.FTZ R177, R177, R202 ;  /* 0x000000cab1b17221 */ /* 0x000fe20000010000 */
[-C--:B------:R-:W-:Y:S01]  /*35b0*/  FFMA.FTZ R89, R216, R202.reuse, R89 ;  /* 0x000000cad8597223 */ /* 0x080fe20000010059 */
[----:B------:R-:W-:Y:S01]  /*35c0*/  FADD.FTZ R179, R179, R203 ;  /* 0x000000cbb3b37221 */ /* 0x000fe20000010000 */
[----:B------:R-:W-:Y:S01]  /*35d0*/  FFMA.FTZ R91, R208, R203, R91 ;  /* 0x000000cbd05b7223 */ /* 0x000fe2000001005b */
[----:B----4-:R-:W-:-:S04]  /*35e0*/  FMUL.FTZ R211, R194, R202 ;  /* 0x000000cac2d37220 */ /* 0x010fc80000410000 */
        /* <DEDUP_REMOVED lines=8> */
.L_x_10466:
[----:B------:R-:W-:Y:S05]  /*3670*/  BSYNC B0 ;  /* 0x0000000000007941 */ /* 0x000fea0003800000 */
.L_x_10452:
        /* <DEDUP_REMOVED lines=29> */
.L_x_10595:
[----:B------:R-:W2:Y:S01]  /*3850*/  LDL.LU R200, [R1+0x20] ;  /* 0x0000200001c87983 */ /* 0x000ea20000300800 */
[----:B------:R-:W-:Y:S01]  /*3860*/  @!P4 LOP3.LUT R195, R199, 0x3, RZ, 0xc0, !PT ;  /* 0x00000003c7c3c812 */ /* 0x000fe200078ec0ff */
[----:B------:R-:W-:Y:S01]  /*3870*/  FADD.FTZ R192, R214, R198 ;  /* 0x000000c6d6c07221 */ /* 0x000fe20000010000 */
[----:B------:R-:W-:Y:S01]  /*3880*/  MOV R197, 0x400 ;  /* 0x0000040000c57802 */ /* 0x000fe20000000f00 */
[----:B------:R-:W3:Y:S01]  /*3890*/  S2R R196, SR_CgaCtaId ;  /* 0x0000000000c47919 */ /* 0x000ee20000008800 */
[----:B------:R-:W-:Y:S01]  /*38a0*/  @!P4 IADD3 R195, R194, R195, RZ ;  /* 0x000000c3c2c3c210 */ /* 0x000fe20007ffe0ff */
[----:B-1----:R-:W-:Y:S01]  /*38b0*/  FADD.FTZ R193, R213, R193 ;  /* 0x000000c1d5c17221 */ /* 0x002fe20000010000 */
[----:B------:R-:W-:Y:S05]  /*38c0*/  WARPSYNC.ALL ;  /* 0x0000000000007948 */ /* 0x000fea0003800000 */
[----:B------:R-:W-:Y:S01]  /*38d0*/  LOP3.LUT P5, RZ, R4, 0x2, RZ, 0xc0, !PT ;  /* 0x0000000204ff7812 */ /* 0x000fe200078ac0ff */
[----:B------:R-:W-:Y:S01]  /*38e0*/  BSSY B0, `(.L_x_10476) ;  /* 0x00000fa000007945 */ /* 0x000fe20003800000 */
[----:B---3--:R-:W-:-:S04]  /*38f0*/  LEA R197, R196, R197, 0x18 ;  /* 0x000000c5c4c57211 */ /* 0x008fc800078ec0ff */
[-C--:B------:R-:W-:Y:S02]  /*3900*/  @!P4 LEA R195, R195, R197.reuse, 0x3 ;  /* 0x000000c5c3c3c211 */ /* 0x080fe400078e18ff */
[----:B------:R-:W-:-:S03]  /*3910*/  LEA R197, R194, R197, 0x3 ;  /* 0x000000c5c2c57211 */ /* 0x000fc600078e18ff */
        /* <DEDUP_REMOVED lines=10> */
[----:B------:R-:W-:Y:S02]  /*39c0*/  HFMA2.MMA R198, -RZ, RZ, 0, 0 ;  /* 0x00000000ffc67435 */ /* 0x000fe400000001ff */
        /* <DEDUP_REMOVED lines=16> */
.L_x_10479:
[----:B------:R-:W-:Y:S05]  /*3ad0*/  BSYNC B1 ;  /* 0x0000000000017941 */ /* 0x000fea0003800000 */
.L_x_10478:
[----:B------:R-:W1:Y:S01]  /*3ae0*/  @!P3 LDC.64 R194, c[0x0][0x2c8] ;  /* 0x0000b200ffc2bb82 */ /* 0x000e620000000a00 */
[----:B------:R-:W-:Y:S07]  /*3af0*/  BSSY B1, `(.L_x_10480) ;  /* 0x0000010000017945 */ /* 0x000fee0003800000 */
[----:B------:R-:W2:Y:S01]  /*3b00*/  LDC.U8 R202, c[0x0][0x2a0] ;  /* 0x0000a800ffca7b82 */ /* 0x000ea20000000000 */
[----:B-1----:R-:W-:-:S04]  /*3b10*/  @!P3 ISETP.NE.U32.AND P5, PT, R194, RZ, PT ;  /* 0x000000ffc200b20c */ /* 0x002fc80003fa5070 */
[----:B------:R-:W-:-:S04]  /*3b20*/  @!P3 ISETP.NE.AND.EX P5, PT, R195, RZ, PT, P5 ;  /* 0x000000ffc300b20c */ /* 0x000fc80003fa5350 */
[----:B-----5:R-:W-:Y:S01]  /*3b30*/  @!P3 FSEL R199, R132, RZ, P5 ;  /* 0x000000ff84c7b208 */ /* 0x020fe20002800000 */
[----:B--2---:R-:W-:Y:S08]  /*3b40*/  @!P3 BRA `(.L_x_10481) ;  /* 0x000000000028b947 */ /* 0x004ff00003800000 */
[----:B------:R-:W-:Y:S02]  /*3b50*/  ISETP.NE.AND P5, PT, R202, RZ, PT ;  /* 0x000000ffca00720c */ /* 0x000fe40003fa5270 */
[----:B------:R-:W-:Y:S02]  /*3b60*/  MOV R194, UR12 ;  /* 0x0000000c00c27c02 */ /* 0x000fe40008000f00 */
[----:B------:R-:W-:Y:S02]  /*3b70*/  FSEL R196, R192, RZ, !P5 ;  /* 0x000000ffc0c47208 */ /* 0x000fe40006800000 */
[----:B------:R-:W-:Y:S02]  /*3b80*/  MOV R195, UR13 ;  /* 0x0000000d00c37c02 */ /* 0x000fe40008000f00 */
[----:B------:R-:W-:Y:S01]  /*3b90*/  ISETP.NE.U32.AND P5, PT, R194, RZ, PT ;  /* 0x000000ffc200720c */ /* 0x000fe20003fa5070 */
[----:B------:R-:W-:-:S03]  /*3ba0*/  FFMA.FTZ R196, R0, R193, R196 ;  /* 0x000000c100c47223 */ /* 0x000fc600000100c4 */
[----:B------:R-:W-:Y:S01]  /*3bb0*/  ISETP.NE.AND.EX P5, PT, R195, RZ, PT, P5 ;  /* 0x000000ffc300720c */ /* 0x000fe20003fa5350 */
[----:B------:R-:W-:-:S04]  /*3bc0*/  FADD.FTZ R196, R206, -R196 ;  /* 0x800000c4cec47221 */ /* 0x000fc80000010000 */
[----:B------:R-:W-:-:S08]  /*3bd0*/  FMUL.FTZ R199, R6, R196 ;  /* 0x000000c406c77220 */ /* 0x000fd00000410000 */
[----:B------:R-:W-:-:S07]  /*3be0*/  @P5 FADD.FTZ R199, R132, R199 ;  /* 0x000000c784c75221 */ /* 0x000fce0000010000 */
.L_x_10481:
[----:B------:R-:W-:Y:S05]  /*3bf0*/  BSYNC B1 ;  /* 0x0000000000017941 */ /* 0x000fea0003800000 */
.L_x_10480:
        /* <DEDUP_REMOVED lines=10> */
[----:B------:R-:W-:-:S05]  /*3ca0*/  @P4 HADD2.F32 R199, -RZ, R180.H0_H0 ;  /* 0x200000b4ffc74230 */ /* 0x000fca0000004100 */
[----:B------:R-:W-:Y:S01]  /*3cb0*/  @P4 FFMA.FTZ R92, R200, R199, R92 ;  /* 0x000000c7c85c4223 */ /* 0x000fe2000001005c */
[----:B--2---:R-:W-:-:S05]  /*3cc0*/  @P4 FMUL.FTZ R199, R201, R200 ;  /* 0x000000c8c9c74220 */ /* 0x004fca0000410000 */
[----:B------:R-:W-:-:S04]  /*3cd0*/  @P4 F2FP.F16.F32.PACK_AB R199, RZ, R199 ;  /* 0x000000c7ffc7423e */ /* 0x000fc800000000ff */
        /* <DEDUP_REMOVED lines=13> */
.L_x_10483:
[----:B------:R-:W-:Y:S05]  /*3db0*/  BSYNC B1 ;  /* 0x0000000000017941 */ /* 0x000fea0003800000 */
.L_x_10482:
[----:B------:R-:W2:Y:S01]  /*3dc0*/  LDL R201, [R1+0x10c] ;  /* 0x00010c0001c97983 */ /* 0x000ea20000100800 */
[----:B------:R-:W1:Y:S01]  /*3dd0*/  @P4 LDC R200, c[0x0][0x29c] ;  /* 0x0000a700ffc84b82 */ /* 0x000e620000000800 */
[----:B------:R-:W-:Y:S01]  /*3de0*/  SEL R185, R199, R185, P5 ;  /* 0x000000b9c7b97207 */ /* 0x000fe20002800000 */
[----:B------:R-:W-:Y:S01]  /*3df0*/  BSSY B1, `(.L_x_10484) ;  /* 0x0000015000017945 */ /* 0x000fe20003800000 */
[----:B------:R-:W-:-:S04]  /*3e00*/  @!P3 ISETP.NE.U32.AND P6, PT, R194, RZ, PT ;  /* 0x000000ffc200b20c */ /* 0x000fc80003fc5070 */
[----:B------:R-:W-:Y:S01]  /*3e10*/  @!P3 ISETP.NE.AND.EX P6, PT, R195, RZ, PT, P6 ;  /* 0x000000ffc300b20c */ /* 0x000fe20003fc5360 */
[----:B-1----:R-:W-:Y:S01]  /*3e20*/  @P4 FMUL.FTZ R200, R199, R200 ;  /* 0x000000c8c7c84220 */ /* 0x002fe20000410000 */
[----:B------:R-:W-:-:S05]  /*3e30*/  @P4 HADD2.F32 R199, -RZ, R180.H1_H1 ;  /* 0x300000b4ffc74230 */ /* 0x000fca0000004100 */
        /* <DEDUP_REMOVED lines=16> */
.L_x_10485:
[----:B------:R-:W-:Y:S05]  /*3f40*/  BSYNC B1 ;  /* 0x0000000000017941 */ /* 0x000fea0003800000 */
.L_x_10484:
[----:B------:R-:W2:Y:S01]  /*3f50*/  LDL R201, [R1+0x108] ;  /* 0x0001080001c97983 */ /* 0x000ea20000100800 */
[----:B------:R-:W1:Y:S01]  /*3f60*/  @P4 LDC R200, c[0x0][0x29c] ;  /* 0x0000a700ffc84b82 */ /* 0x000e620000000800 */
[----:B------:R-:W-:Y:S01]  /*3f70*/  SEL R186, R199, R186, P5 ;  /* 0x000000bac7ba7207 */ /* 0x000fe20002800000 */
[----:B------:R-:W-:Y:S01]  /*3f80*/  BSSY B1, `(.L_x_10486) ;  /* 0x0000015000017945 */ /* 0x000fe20003800000 */
[----:B------:R-:W-:-:S04]  /*3f90*/  @!P3 ISETP.NE.U32.AND P6, PT, R194, RZ, PT ;  /* 0x000000ffc200b20c */ /* 0x000fc80003fc5070 */
[----:B------:R-:W-:Y:S01]  /*3fa0*/  @!P3 ISETP.NE.AND.EX P6, PT, R195, RZ, PT, P6 ;  /* 0x000000ffc300b20c */ /* 0x000fe20003fc5360 */
[----:B-1----:R-:W-:Y:S01]  /*3fb0*/  @P4 FMUL.FTZ R200, R199, R200 ;  /* 0x000000c8c7c84220 */ /* 0x002fe20000410000 */
        /* <DEDUP_REMOVED lines=17> */
.L_x_10487:
[----:B------:R-:W-:Y:S05]  /*40d0*/  BSYNC B1 ;  /* 0x0000000000017941 */ /* 0x000fea0003800000 */
.L_x_10486:
        /* <DEDUP_REMOVED lines=24> */
.L_x_10489:
[----:B------:R-:W-:Y:S05]  /*4260*/  BSYNC B1 ;  /* 0x0000000000017941 */ /* 0x000fea0003800000 */
.L_x_10488:
        /* <DEDUP_REMOVED lines=24> */
.L_x_10491:
[----:B------:R-:W-:Y:S05]  /*43f0*/  BSYNC B1 ;  /* 0x0000000000017941 */ /* 0x000fea0003800000 */
.L_x_10490:
        /* <DEDUP_REMOVED lines=9> */
[----:B--2---:R-:W-:Y:S01]  /*4490*/  @P4 FMUL.FTZ R199, R201, R200 ;  /* 0x000000c8c9c74220 */ /* 0x004fe20000410000 */
[----:B------:R-:W-:-:S04]  /*44a0*/  @!P3 FSEL R200, R138, RZ, P6 ;  /* 0x000000ff8ac8b208 */ /* 0x000fc80003000000 */
[----:B------:R-:W-:-:S04]  /*44b0*/  @P4 F2FP.F16.F32.PACK_AB R199, RZ, R199 ;  /* 0x000000c7ffc7423e */ /* 0x000fc800000000ff */
        /* <DEDUP_REMOVED lines=12> */
.L_x_10493:
[----:B------:R-:W-:Y:S05]  /*4580*/  BSYNC B1 ;  /* 0x0000000000017941 */ /* 0x000fea0003800000 */
.L_x_10492:
        /* <DEDUP_REMOVED lines=17> */
.L_x_10495:
[----:B------:R-:W-:Y:S05]  /*46a0*/  BSYNC B1 ;  /* 0x0000000000017941 */ /* 0x000fea0003800000 */
.L_x_10494:
[----:B------:R-:W2:Y:S04]  /*46b0*/  LDL R202, [R1+0xf8] ;  /* 0x0000f80001ca7983 */ /* 0x000ea80000100800 */
[----:B------:R-:W3:Y:S01]  /*46c0*/  LDL R201, [R1+0xf4] ;  /* 0x0000f40001c97983 */ /* 0x000ee20000100800 */
[----:B------:R-:W-:Y:S02]  /*46d0*/  SEL R50, R200, R50, P5 ;  /* 0x00000032c8327207 */ /* 0x000fe40002800000 */
[----:B------:R-:W-:Y:S02]  /*46e0*/  SEL R51, R199, R51, P5 ;  /* 0x00000033c7337207 */ /* 0x000fe40002800000 */
[----:B------:R-:W-:Y:S02]  /*46f0*/  ISETP.NE.U32.AND P5, PT, R196, RZ, PT ;  /* 0x000000ffc400720c */ /* 0x000fe40003fa5070 */
[----:B------:R-:W1:Y:S02]  /*4700*/  @P4 LDC R196, c[0x0][0x29c] ;  /* 0x0000a700ffc44b82 */ /* 0x000e640000000800 */
[----:B------:R-:W-:Y:S01]  /*4710*/  ISETP.NE.AND.EX P5, PT, R197, RZ, PT, P5 ;  /* 0x000000ffc500720c */ /* 0x000fe20003fa5350 */
[----:B------:R-:W-:-:S12]  /*4720*/  @P4 HADD2.F32 R197, -RZ, R183.H1_H1 ;  /* 0x300000b7ffc54230 */ /* 0x000fd80000004100 */
        /* <DEDUP_REMOVED lines=8> */
[----:B------:R-:W-:Y:S02]  /*47b0*/  @P4 HADD2.F32 R195, -RZ, R183.H0_H0 ;  /* 0x200000b7ffc34230 */ /* 0x000fe40000004100 */
[----:B-1----:R-:W-:-:S04]  /*47c0*/  @P4 FMUL.FTZ R194, R200, R194 ;  /* 0x000000c2c8c24220 */ /* 0x002fc80000410000 */
[----:B------:R-:W-:Y:S01]  /*47d0*/  @P4 FFMA.FTZ R98, R194, R195, R98 ;  /* 0x000000c3c2624223 */ /* 0x000fe20000010062 */
[----:B--2---:R-:W-:Y:S01]  /*47e0*/  @P4 FMUL.FTZ R194, R202, R194 ;  /* 0x000000c2cac24220 */ /* 0x004fe20000410000 */
[----:B---3--:R-:W-:-:S04]  /*47f0*/  @P4 FMUL.FTZ R196, R201, R196 ;  /* 0x000000c4c9c44220 */ /* 0x008fc80000410000 */
[----:B------:R-:W-:-:S04]  /*4800*/  @P4 F2FP.F16.F32.PACK_AB R194, RZ, R194 ;  /* 0x000000c2ffc2423e */ /* 0x000fc800000000ff */
[----:B------:R-:W-:Y:S02]  /*4810*/  @P4 PRMT R191, R194, 0x7610, R191 ;  /* 0x00007610c2bf4816 */ /* 0x000fe400000000bf */
[----:B------:R-:W1:Y:S01]  /*4820*/  @P4 LDC.64 R194, c[0x0][0x2f8] ;  /* 0x0000be00ffc24b82 */ /* 0x000e620000000a00 */
[----:B------:R-:W-:-:S04]  /*4830*/  @P4 F2FP.F16.F32.PACK_AB R196, RZ, R196 ;  /* 0x000000c4ffc4423e */ /* 0x000fc800000000ff */
[----:B------:R-:W-:Y:S01]  /*4840*/  @P4 PRMT R191, R191, 0x5410, R196 ;  /* 0x00005410bfbf4816 */ /* 0x000fe200000000c4 */
[C---:B-1----:R-:W-:Y:S01]  /*4850*/  @P4 IMAD.WIDE.U32 R194, R198.reuse, 0x10, R194 ;  /* 0x00000010c6c24825 */ /* 0x042fe200078e00c2 */
[----:B------:R-:W-:-:S04]  /*4860*/  IADD3 R198, R198, 0x80, RZ ;  /* 0x00000080c6c67810 */ /* 0x000fc80007ffe0ff */
[----:B------:R1:W-:Y:S03]  /*4870*/  @P4 STG.E.128 desc[UR4][R194.64], R188 ;  /* 0x000000bcc2004986 */ /* 0x0003e6000c101d04 */
.L_x_10477:
[----:B------:R-:W-:Y:S05]  /*4880*/  BSYNC B0 ;  /* 0x0000000000007941 */ /* 0x000fea0003800000 */
.L_x_10476:
[----:B------:R-:W-:Y:S04]  /*4890*/  BSSY B0, `(.L_x_10496) ;  /* 0x00000d9000007945 */ /* 0x000fe80003800000 */
[----:B------:R-:W-:Y:S05]  /*48a0*/  @!P0 BRA `(.L_x_10497) ;  /* 0x0000000c005c8947 */ /* 0x000fea0003800000 */
[----:B------:R-:W-:Y:S04]  /*48b0*/  BSSY B1, `(.L_x_10498) ;  /* 0x0000005000017945 */ /* 0x000fe80003800000 */
[----:B------:R-:W-:Y:S05]  /*48c0*/  @!P4 BRA `(.L_x_10499) ;  /* 0x00000000000cc947 */ /* 0x000fea0003800000 */
[----:B------:R-:W2:Y:S02]  /*48d0*/  LDC.64 R180, c[0x0][0x220] ;  /* 0x00008800ffb47b82 */ /* 0x000ea40000000a00 */
[----:B--2---:R-:W-:-:S06]  /*48e0*/  IMAD.WIDE.U32 R180, R198, 0x10, R180 ;  /* 0x00000010c6b47825 */ /* 0x004fcc00078e00b4 */
[----:B------:R-:W5:Y:S02]  /*48f0*/  LDG.E.128 R180, desc[UR4][R180.64] ;  /* 0x00000004b4b47981 */ /* 0x000f64000c1e1d00 */
.L_x_10499:
[----:B------:R-:W-:Y:S05]  /*4900*/  BSYNC B1 ;  /* 0x0000000000017941 */ /* 0x000fea0003800000 */
.L_x_10498:
        /* <DEDUP_REMOVED lines=8> */
[----:B------:R-:W-:Y:S02]  /*4990*/  ISETP.NE.AND P5, PT, R201, RZ, PT ;  /* 0x000000ffc900720c */ /* 0x000fe40003fa5270 */
[----:B------:R-:W-:Y:S02]  /*49a0*/  MOV R194, UR12 ;  /* 0x0000000c00c27c02 */ /* 0x000fe40008000f00 */
[----:B------:R-:W-:Y:S02]  /*49b0*/  FSEL R196, R192, RZ, !P5 ;  /* 0x000000ffc0c47208 */ /* 0x000fe40006800000 */
[----:B------:R-:W-:Y:S02]  /*49c0*/  MOV R195, UR13 ;  /* 0x0000000d00c37c02 */ /* 0x000fe40008000f00 */
[----:B------:R-:W-:-:S04]  /*49d0*/  ISETP.NE.U32.AND P5, PT, R194, RZ, PT ;  /* 0x000000ffc200720c */ /* 0x000fc80003fa5070 */
[----:B------:R-:W-:Y:S01]  /*49e0*/  ISETP.NE.AND.EX P5, PT, R195, RZ, PT, P5 ;  /* 0x000000ffc300720c */ /* 0x000fe20003fa5350 */
[----:B--2---:R-:W-:-:S04]  /*49f0*/  FFMA.FTZ R196, R197, R193, R196 ;  /* 0x000000c1c5c47223 */ /* 0x004fc800000100c4 */
[----:B------:R-:W-:-:S04]  /*4a00*/  FADD.FTZ R196, R251, -R196 ;  /* 0x800000c4fbc47221 */ /* 0x000fc80000010000 */
[----:B------:R-:W-:-:S04]  /*4a10*/  FMUL.FTZ R199, R6, R196 ;  /* 0x000000c406c77220 */ /* 0x000fc80000410000 */
[----:B------:R-:W-:-:S07]  /*4a20*/  @P5 FADD.FTZ R199, R140, R199 ;  /* 0x000000c78cc75221 */ /* 0x000fce0000010000 */
.L_x_10501:
[----:B------:R-:W-:Y:S05]  /*4a30*/  BSYNC B1 ;  /* 0x0000000000017941 */ /* 0x000fea0003800000 */
.L_x_10500:
        /* <DEDUP_REMOVED lines=11> */
[-C--:B------:R-:W-:Y:S01]  /*4af0*/  @P4 FFMA.FTZ R100, R199, R200.reuse, R100 ;  /* 0x000000c8c7644223 */ /* 0x080fe20000010064 */
[----:B--2---:R-:W-:-:S05]  /*4b00*/  @P4 FMUL.FTZ R199, R202, R200 ;  /* 0x000000c8cac74220 */ /* 0x004fca0000410000 */
[----:B------:R-:W-:-:S04]  /*4b10*/  @P4 F2FP.F16.F32.PACK_AB R199, RZ, R199 ;  /* 0x000000c7ffc7423e */ /* 0x000fc800000000ff */
        /* <DEDUP_REMOVED lines=12> */
.L_x_10503:
[----:B------:R-:W-:Y:S05]  /*4be0*/  BSYNC B1 ;  /* 0x0000000000017941 */ /* 0x000fea0003800000 */
.L_x_10502:
        /* <DEDUP_REMOVED lines=23> */
.L_x_10505:
[----:B------:R-:W-:Y:S05]  /*4d60*/  BSYNC B1 ;  /* 0x0000000000017941 */ /* 0x000fea0003800000 */
.L_x_10504:
        /* <DEDUP_REMOVED lines=23> */
.L_x_10507:
[----:B------:R-:W-:Y:S05]  /*4ee0*/  BSYNC B1 ;  /* 0x0000000000017941 */ /* 0x000fea0003800000 */
.L_x_10506:
        /* <DEDUP_REMOVED lines=22> */
.L_x_10509:
[----:B------:R-:W-:Y:S05]  /*5050*/  BSYNC B1 ;  /* 0x0000000000017941 */ /* 0x000fea0003800000 */
.L_x_10508:
        /* <DEDUP_REMOVED lines=22> */
.L_x_10511:
[----:B------:R-:W-:Y:S05]  /*51c0*/  BSYNC B1 ;  /* 0x0000000000017941 */ /* 0x000fea0003800000 */
.L_x_10510:
        /* <DEDUP_REMOVED lines=9> */
[----:B--2---:R-:W-:Y:S01]  /*5260*/  @P4 FMUL.FTZ R199, R202, R200 ;  /* 0x000000c8cac74220 */ /* 0x004fe20000410000 */
[----:B------:R-:W-:-:S04]  /*5270*/  @!P3 FSEL R200, R146, RZ, P6 ;  /* 0x000000ff92c8b208 */ /* 0x000fc80003000000 */
[----:B------:R-:W-:-:S04]  /*5280*/  @P4 F2FP.F16.F32.PACK_AB R199, RZ, R199 ;  /* 0x000000c7ffc7423e */ /* 0x000fc800000000ff */
        /* <DEDUP_REMOVED lines=10> */
.L_x_10513:
[----:B------:R-:W-:Y:S05]  /*5330*/  BSYNC B1 ;  /* 0x0000000000017941 */ /* 0x000fea0003800000 */
.L_x_10512:
        /* <DEDUP_REMOVED lines=16> */
.L_x_10515:
[----:B------:R-:W-:Y:S05]  /*5440*/  BSYNC B1 ;  /* 0x0000000000017941 */ /* 0x000fea0003800000 */
.L_x_10514:
        /* <DEDUP_REMOVED lines=18> */
[-C--:B------:R-:W-:Y:S01]  /*5570*/  @P4 FFMA.FTZ R106, R195, R194.reuse, R106 ;  /* 0x000000c2c36a4223 */ /* 0x080fe2000001006a */
        /* <DEDUP_REMOVED lines=10> */
.L_x_10497:
[----:B------:R-:W-:Y:S05]  /*5620*/  BSYNC B0 ;  /* 0x0000000000007941 */ /* 0x000fea0003800000 */
.L_x_10496:
[----:B------:R-:W-:Y:S04]  /*5630*/  BSSY B0, `(.L_x_10516) ;  /* 0x00000d8000007945 */ /* 0x000fe80003800000 */
[----:B------:R-:W-:Y:S05]  /*5640*/  @!P1 BRA `(.L_x_10517) ;  /* 0x0000000c00589947 */ /* 0x000fea0003800000 */
[----:B------:R-:W-:Y:S04]  /*5650*/  BSSY B1, `(.L_x_10518) ;  /* 0x0000005000017945 */ /* 0x000fe80003800000 */
[----:B------:R-:W-:Y:S05]  /*5660*/  @!P4 BRA `(.L_x_10519) ;  /* 0x00000000000cc947 */ /* 0x000fea0003800000 */
[----:B------:R-:W3:Y:S02]  /*5670*/  LDC.64 R180, c[0x0][0x220] ;  /* 0x00008800ffb47b82 */ /* 0x000ee40000000a00 */
[----:B---3--:R-:W-:-:S06]  /*5680*/  IMAD.WIDE.U32 R180, R198, 0x10, R180 ;  /* 0x00000010c6b47825 */ /* 0x008fcc00078e00b4 */
[----:B------:R-:W5:Y:S02]  /*5690*/  LDG.E.128 R180, desc[UR4][R180.64] ;  /* 0x00000004b4b47981 */ /* 0x000f64000c1e1d00 */
.L_x_10519:
[----:B------:R-:W-:Y:S05]  /*56a0*/  BSYNC B1 ;  /* 0x0000000000017941 */ /* 0x000fea0003800000 */
.L_x_10518:
        /* <DEDUP_REMOVED lines=18> */
.L_x_10521:
[----:B------:R-:W-:Y:S05]  /*57d0*/  BSYNC B1 ;  /* 0x0000000000017941 */ /* 0x000fea0003800000 */
.L_x_10520:
        /* <DEDUP_REMOVED lines=26> */
.L_x_10523:
[----:B------:R-:W-:Y:S05]  /*5980*/  BSYNC B1 ;  /* 0x0000000000017941 */ /* 0x000fea0003800000 */
.L_x_10522:
        /* <DEDUP_REMOVED lines=23> */
.L_x_10525:
[----:B------:R-:W-:Y:S05]  /*5b00*/  BSYNC B1 ;  /* 0x0000000000017941 */ /* 0x000fea0003800000 */
.L_x_10524:
        /* <DEDUP_REMOVED lines=22> */
.L_x_10527:
[----:B------:R-:W-:Y:S05]  /*5c70*/  BSYNC B1 ;  /* 0x0000000000017941 */ /* 0x000fea0003800000 */
.L_x_10526:
        /* <DEDUP_REMOVED lines=22> */
.L_x_10529:
[----:B------:R-:W-:Y:S05]  /*5de0*/  BSYNC B1 ;  /* 0x0000000000017941 */ /* 0x000fea0003800000 */
.L_x_10528:
        /* <DEDUP_REMOVED lines=22> */
.L_x_10531:
[----:B------:R-:W-:Y:S05]  /*5f50*/  BSYNC B1 ;  /* 0x0000000000017941 */ /* 0x000fea0003800000 */
.L_x_10530:
        /* <DEDUP_REMOVED lines=22> */
.L_x_10533:
[----:B------:R-:W-:Y:S05]  /*60c0*/  BSYNC B1 ;  /* 0x0000000000017941 */ /* 0x000fea0003800000 */
.L_x_10532:
        /* <DEDUP_REMOVED lines=16> */
.L_x_10535:
[----:B------:R-:W-:Y:S05]  /*61d0*/  BSYNC B1 ;  /* 0x0000000000017941 */ /* 0x000fea0003800000 */
.L_x_10534:
        /* <DEDUP_REMOVED lines=29> */
.L_x_10517:
[----:B------:R-:W-:Y:S05]  /*63b0*/  BSYNC B0 ;  /* 0x0000000000007941 */ /* 0x000fea0003800000 */
.L_x_10516:
[----:B------:R-:W-:Y:S04]  /*63c0*/  BSSY B0, `(.L_x_10536) ;  /* 0x00000d8000007945 */ /* 0x000fe80003800000 */
[----:B------:R-:W-:Y:S05]  /*63d0*/  @!P2 BRA `(.L_x_10537) ;  /* 0x0000000c0058a947 */ /* 0x000fea0003800000 */
[----:B------:R-:W-:Y:S04]  /*63e0*/  BSSY B1, `(.L_x_10538) ;  /* 0x0000005000017945 */ /* 0x000fe80003800000 */
[----:B------:R-:W-:Y:S05]  /*63f0*/  @!P4 BRA `(.L_x_10539) ;  /* 0x00000000000cc947 */ /* 0x000fea0003800000 */
[----:B------:R-:W4:Y:S02]  /*6400*/  LDC.64 R180, c[0x0][0x220] ;  /* 0x00008800ffb47b82 */ /* 0x000f240000000a00 */
[----:B----4-:R-:W-:-:S06]  /*6410*/  IMAD.WIDE.U32 R180, R198, 0x10, R180 ;  /* 0x00000010c6b47825 */ /* 0x010fcc00078e00b4 */
[----:B------:R-:W5:Y:S02]  /*6420*/  LDG.E.128 R180, desc[UR4][R180.64] ;  /* 0x00000004b4b47981 */ /* 0x000f64000c1e1d00 */
.L_x_10539:
[----:B------:R-:W-:Y:S05]  /*6430*/  BSYNC B1 ;  /* 0x0000000000017941 */ /* 0x000fea0003800000 */
.L_x_10538:
        /* <DEDUP_REMOVED lines=18> */
.L_x_10541:
[----:B------:R-:W-:Y:S05]  /*6560*/  BSYNC B1 ;  /* 0x0000000000017941 */ /* 0x000fea0003800000 */
.L_x_10540:
        /* <DEDUP_REMOVED lines=26> */
.L_x_10543:
[----:B------:R-:W-:Y:S05]  /*6710*/  BSYNC B1 ;  /* 0x0000000000017941 */ /* 0x000fea0003800000 */
.L_x_10542:
        /* <DEDUP_REMOVED lines=23> */
.L_x_10545:
[----:B------:R-:W-:Y:S05]  /*6890*/  BSYNC B1 ;  /* 0x0000000000017941 */ /* 0x000fea0003800000 */
.L_x_10544:
        /* <DEDUP_REMOVED lines=22> */
.L_x_10547:
[----:B------:R-:W-:Y:S05]  /*6a00*/  BSYNC B1 ;  /* 0x0000000000017941 */ /* 0x000fea0003800000 */
.L_x_10546:
        /* <DEDUP_REMOVED lines=22> */
.L_x_10549:
[----:B------:R-:W-:Y:S05]  /*6b70*/  BSYNC B1 ;  /* 0x0000000000017941 */ /* 0x000fea0003800000 */
.L_x_10548:
        /* <DEDUP_REMOVED lines=22> */
.L_x_10551:
[----:B------:R-:W-:Y:S05]  /*6ce0*/  BSYNC B1 ;  /* 0x0000000000017941 */ /* 0x000fea0003800000 */
.L_x_10550:
        /* <DEDUP_REMOVED lines=22> */
.L_x_10553:
[----:B------:R-:W-:Y:S05]  /*6e50*/  BSYNC B1 ;  /* 0x0000000000017941 */ /* 0x000fea0003800000 */
.L_x_10552:
        /* <DEDUP_REMOVED lines=16> */
.L_x_10555:
[----:B------:R-:W-:Y:S05]  /*6f60*/  BSYNC B1 ;  /* 0x0000000000017941 */ /* 0x000fea0003800000 */
.L_x_10554:
        /* <DEDUP_REMOVED lines=29> */
.L_x_10537:
[----:B------:R-:W-:Y:S05]  /*7140*/  BSYNC B0 ;  /* 0x0000000000007941 */ /* 0x000fea0003800000 */
.L_x_10536:
        /* <DEDUP_REMOVED lines=8> */
.L_x_10559:
[----:B------:R-:W-:Y:S05]  /*71d0*/  BSYNC B1 ;  /* 0x0000000000017941 */ /* 0x000fea0003800000 */
.L_x_10558:
        /* <DEDUP_REMOVED lines=18> */
.L_x_10561:
[----:B------:R-:W-:Y:S05]  /*7300*/  BSYNC B1 ;  /* 0x0000000000017941 */ /* 0x000fea0003800000 */
.L_x_10560:
        /* <DEDUP_REMOVED lines=26> */
.L_x_10563:
[----:B------:R-:W-:Y:S05]  /*74b0*/  BSYNC B1 ;  /* 0x0000000000017941 */ /* 0x000fea0003800000 */
.L_x_10562:
        /* <DEDUP_REMOVED lines=23> */
.L_x_10565:
[----:B------:R-:W-:Y:S05]  /*7630*/  BSYNC B1 ;  /* 0x0000000000017941 */ /* 0x000fea0003800000 */
.L_x_10564:
        /* <DEDUP_REMOVED lines=23> */
.L_x_10567:
[----:B------:R-:W-:Y:S05]  /*77b0*/  BSYNC B1 ;  /* 0x0000000000017941 */ /* 0x000fea0003800000 */
.L_x_10566:
        /* <DEDUP_REMOVED lines=22> */
.L_x_10569:
[----:B------:R-:W-:Y:S05]  /*7920*/  BSYNC B1 ;  /* 0x0000000000017941 */ /* 0x000fea0003800000 */
.L_x_10568:
        /* <DEDUP_REMOVED lines=22> */
.L_x_10571:
[----:B------:R-:W-:Y:S05]  /*7a90*/  BSYNC B1 ;  /* 0x0000000000017941 */ /* 0x000fea0003800000 */
.L_x_10570:
        /* <DEDUP_REMOVED lines=22> */
.L_x_10573:
[----:B------:R-:W-:Y:S05]  /*7c00*/  BSYNC B1 ;  /* 0x0000000000017941 */ /* 0x000fea0003800000 */
.L_x_10572:
        /* <DEDUP_REMOVED lines=13> */
.L_x_10575:
[----:B------:R-:W-:Y:S05]  /*7ce0*/  BSYNC B1 ;  /* 0x0000000000017941 */ /* 0x000fea0003800000 */
.L_x_10574:
        /* <DEDUP_REMOVED lines=23> */
[----:B-1----:R-:W-:-:S05]  /*7e60*/  @P4 IMAD.WIDE.U32 R6, R198, 0x10, R6 ;  /* 0x00000010c6064825 */ /* 0x002fca00078e0006 */
[----:B------:R1:W-:Y:S02]  /*7e70*/  @P4 STG.E.128 desc[UR4][R6.64], R188 ;  /* 0x000000bc06004986 */ /* 0x0003e4000c101d04 */
[----:B-1----:R-:W-:-:S05]  /*7e80*/  @P4 HADD2.F32 R6, -RZ, R183.H1_H1 ;  /* 0x300000b7ff064230 */ /* 0x002fca0000004100 */
[----:B------:R-:W-:-:S07]  /*7e90*/  @P4 FFMA.FTZ R131, R6, R199, R131 ;  /* 0x000000c706834223 */ /* 0x000fce0000010083 */
.L_x_10557:
[----:B------:R-:W-:Y:S05]  /*7ea0*/  BSYNC B0 ;  /* 0x0000000000007941 */ /* 0x000fea0003800000 */
.L_x_10556:
[----:B------:R-:W-:Y:S02]  /*7eb0*/  LOP3.LUT P3, RZ, R4, 0x4, RZ, 0xc0, !PT ;  /* 0x0000000404ff7812 */ /* 0x000fe4000786c0ff */
[----:B------:R-:W-:Y:S02]  /*7ec0*/  IADD3 R5, R5, UR10, RZ ;  /* 0x0000000a05057c10 */ /* 0x000fe4000fffe0ff */
[----:B-----5:R-:W-:Y:S02]  /*7ed0*/  SEL R6, RZ, 0x1, P3 ;  /* 0x00000001ff067807 */ /* 0x020fe40001800000 */
[----:B------:R-:W-:-:S03]  /*7ee0*/  ISETP.GE.AND P3, PT, R5, UR11, PT ;  /* 0x0000000b05007c0c */ /* 0x000fc6000bf66270 */
[----:B------:R0:W-:Y:S10]  /*7ef0*/  STL.S16 [R1+0x70], R6 ;  /* 0x0000700601007387 */ /* 0x0001f40000100600 */
[----:B0-----:R-:W-:Y:S05]  /*7f00*/  @!P3 BRA `(.L_x_10576) ;  /* 0xffffff9000d0b947 */ /* 0x001fea000383ffff */
.L_x_10451:
        /* <DEDUP_REMOVED lines=21> */
.L_x_10578:
[----:B------:R-:W-:Y:S05]  /*8060*/  BSYNC B0 ;  /* 0x0000000000007941 */ /* 0x000fea0003800000 */
.L_x_10577:
        /* <DEDUP_REMOVED lines=15> */
.L_x_10580:
[----:B------:R-:W-:Y:S05]  /*8160*/  BSYNC B0 ;  /* 0x0000000000007941 */ /* 0x000fea0003800000 */
.L_x_10579:
        /* <DEDUP_REMOVED lines=15> */
.L_x_10582:
[----:B------:R-:W-:Y:S05]  /*8260*/  BSYNC B0 ;  /* 0x0000000000007941 */ /* 0x000fea0003800000 */
.L_x_10581:
        /* <DEDUP_REMOVED lines=15> */
.L_x_10584:
[----:B------:R-:W-:Y:S05]  /*8360*/  BSYNC B0 ;  /* 0x0000000000007941 */ /* 0x000fea0003800000 */
.L_x_10583:
        /* <DEDUP_REMOVED lines=15> */
.L_x_10475:
[----:B------:R-:W-:Y:S01]  /*8460*/  HFMA2.MMA R192, -RZ, RZ, 0, 9.5367431640625e-07 ;  /* 0x00000010ffc07435 */ /* 0x000fe200000001ff */
[----:B------:R-:W-:Y:S02]  /*8470*/  MOV R196, R214 ;  /* 0x000000d600c47202 */ /* 0x000fe40000000f00 */
[----:B------:R-:W-:Y:S02]  /*8480*/  MOV R193, 0x1f ;  /* 0x0000001f00c17802 */ /* 0x000fe40000000f00 */
[----:B------:R-:W-:-:S07]  /*8490*/  MOV R195, 0xffffffff ;  /* 0xffffffff00c37802 */ /* 0x000fce0000000f00 */
[----:B0----5:R-:W-:Y:S05]  /*84a0*/  WARPSYNC.COLLECTIVE R195, `(.L_x_10585) ;  /* 0x00000000c3087348 */ /* 0x021fea0003c00000 */
[----:B------:R1:W2:Y:S02]  /*84b0*/  SHFL.DOWN P5, R197, R196, R192, R193 ;  /* 0x080000c0c4c57389 */ /* 0x0002a400000a00c1 */
[----:B012--5:R-:W-:Y:S01]  /*84c0*/  ENDCOLLECTIVE ;  /* 0x000000000000791b */ /* 0x027fe20003800000 */
.L_x_10585:
[----:B------:R-:W-:Y:S01]  /*84d0*/  MOV R196, R213 ;  /* 0x000000d500c47202 */ /* 0x000fe20000000f00 */
[----:B------:R-:W-:-:S07]  /*84e0*/  FADD.FTZ R214, R197, R214 ;  /* 0x000000d6c5d67221 */ /* 0x000fce0000010000 */
[----:B------:R-:W-:Y:S05]  /*84f0*/  WARPSYNC.COLLECTIVE R195, `(.L_x_10586) ;  /* 0x00000000c3087348 */ /* 0x000fea0003c00000 */
[----:B------:R0:W1:Y:S02]  /*8500*/  SHFL.DOWN P5, R197, R196, R192, R193 ;  /* 0x080000c0c4c57389 */ /* 0x00006400000a00c1 */
[----:B01----:R-:W-:Y:S01]  /*8510*/  ENDCOLLECTIVE ;  /* 0x000000000000791b */ /* 0x003fe20003800000 */
.L_x_10586:
[----:B------:R-:W-:Y:S01]  /*8520*/  HFMA2.MMA R192, -RZ, RZ, 0, 4.76837158203125e-07 ;  /* 0x00000008ffc07435 */ /* 0x000fe200000001ff */
[----:B------:R-:W-:Y:S01]  /*8530*/  MOV R196, R214 ;  /* 0x000000d600c47202 */ /* 0x000fe20000000f00 */
[----:B------:R-:W-:-:S09]  /*8540*/  FADD.FTZ R213, R197, R213 ;  /* 0x000000d5c5d57221 */ /* 0x000fd20000010000 */
[----:B------:R-:W-:Y:S05]  /*8550*/  WARPSYNC.COLLECTIVE R195, `(.L_x_10587) ;  /* 0x00000000c3087348 */ /* 0x000fea0003c00000 */
[----:B------:R0:W1:Y:S02]  /*8560*/  SHFL.DOWN P5, R197, R196, R192, R193 ;  /* 0x080000c0c4c57389 */ /* 0x00006400000a00c1 */
[----:B01----:R-:W-:Y:S01]  /*8570*/  ENDCOLLECTIVE ;  /* 0x000000000000791b */ /* 0x003fe20003800000 */
.L_x_10587:
[----:B------:R-:W-:Y:S01]  /*8580*/  MOV R196, R213 ;  /* 0x000000d500c47202 */ /* 0x000fe20000000f00 */
[----:B------:R-:W-:-:S07]  /*8590*/  FADD.FTZ R214, R214, R197 ;  /* 0x000000c5d6d67221 */ /* 0x000fce0000010000 */
[----:B------:R-:W-:Y:S05]  /*85a0*/  WARPSYNC.COLLECTIVE R195, `(.L_x_10588) ;  /* 0x00000000c3087348 */ /* 0x000fea0003c00000 */
[----:B------:R0:W1:Y:S02]  /*85b0*/  SHFL.DOWN P5, R197, R196, R192, R193 ;  /* 0x080000c0c4c57389 */ /* 0x00006400000a00c1 */
[----:B01----:R-:W-:Y:S01]  /*85c0*/  ENDCOLLECTIVE ;  /* 0x000000000000791b */ /* 0x003fe20003800000 */
.L_x_10588:
[----:B------:R-:W-:Y:S01]  /*85d0*/  HFMA2.MMA R192, -RZ, RZ, 0, 2.384185791015625e-07 ;  /* 0x00000004ffc07435 */ /* 0x000fe200000001ff */
[----:B------:R-:W-:Y:S01]  /*85e0*/  MOV R196, R214 ;  /* 0x000000d600c47202 */ /* 0x000fe20000000f00 */
[----:B------:R-:W-:-:S09]  /*85f0*/  FADD.FTZ R213, R213, R197 ;  /* 0x000000c5d5d57221 */ /* 0x000fd20000010000 */
[----:B------:R-:W-:Y:S05]  /*8600*/  WARPSYNC.COLLECTIVE R195, `(.L_x_10589) ;  /* 0x00000000c3087348 */ /* 0x000fea0003c00000 */
[----:B------:R0:W1:Y:S02]  /*8610*/  SHFL.DOWN P5, R197, R196, R192, R193 ;  /* 0x080000c0c4c57389 */ /* 0x00006400000a00c1 */
[----:B01----:R-:W-:Y:S01]  /*8620*/  ENDCOLLECTIVE ;  /* 0x000000000000791b */ /* 0x003fe20003800000 */
.L_x_10589:
[----:B------:R-:W-:Y:S01]  /*8630*/  MOV R196, R213 ;  /* 0x000000d500c47202 */ /* 0x000fe20000000f00 */
[----:B------:R-:W-:-:S07]  /*8640*/  FADD.FTZ R214, R214, R197 ;  /* 0x000000c5d6d67221 */ /* 0x000fce0000010000 */
[----:B------:R-:W-:Y:S05]  /*8650*/  WARPSYNC.COLLECTIVE R195, `(.L_x_10590) ;  /* 0x00000000c3087348 */ /* 0x000fea0003c00000 */
[----:B------:R0:W1:Y:S02]  /*8660*/  SHFL.DOWN P5, R197, R196, R192, R193 ;  /* 0x080000c0c4c57389 */ /* 0x00006400000a00c1 */
[----:B01----:R-:W-:Y:S01]  /*8670*/  ENDCOLLECTIVE ;  /* 0x000000000000791b */ /* 0x003fe20003800000 */
.L_x_10590:
[----:B------:R-:W-:Y:S01]  /*8680*/  HFMA2.MMA R192, -RZ, RZ, 0, 1.1920928955078125e-07 ;  /* 0x00000002ffc07435 */ /* 0x000fe200000001ff */
[----:B------:R-:W-:Y:S01]  /*8690*/  MOV R196, R214 ;  /* 0x000000d600c47202 */ /* 0x000fe20000000f00 */
[----:B------:R-:W-:-:S09]  /*86a0*/  FADD.FTZ R213, R213, R197 ;  /* 0x000000c5d5d57221 */ /* 0x000fd20000010000 */
[----:B------:R-:W-:Y:S05]  /*86b0*/  WARPSYNC.COLLECTIVE R195, `(.L_x_10591) ;  /* 0x00000000c3087348 */ /* 0x000fea0003c00000 */
[----:B------:R0:W1:Y:S02]  /*86c0*/  SHFL.DOWN P5, R197, R196, R192, R193 ;  /* 0x080000c0c4c57389 */ /* 0x00006400000a00c1 */
[----:B01----:R-:W-:Y:S01]  /*86d0*/  ENDCOLLECTIVE ;  /* 0x000000000000791b */ /* 0x003fe20003800000 */
.L_x_10591:
[----:B------:R-:W-:Y:S01]  /*86e0*/  MOV R196, R213 ;  /* 0x000000d500c47202 */ /* 0x000fe20000000f00 */
[----:B------:R-:W-:-:S07]  /*86f0*/  FADD.FTZ R214, R214, R197 ;  /* 0x000000c5d6d67221 */ /* 0x000fce0000010000 */
[----:B------:R-:W-:Y:S05]  /*8700*/  WARPSYNC.COLLECTIVE R195, `(.L_x_10592) ;  /* 0x00000000c3087348 */ /* 0x000fea0003c00000 */
[----:B------:R0:W1:Y:S02]  /*8710*/  SHFL.DOWN P5, R197, R196, R192, R193 ;  /* 0x080000c0c4c57389 */ /* 0x00006400000a00c1 */
[----:B01----:R-:W-:Y:S01]  /*8720*/  ENDCOLLECTIVE ;  /* 0x000000000000791b */ /* 0x003fe20003800000 */
.L_x_10592:
[----:B------:R-:W-:Y:S01]  /*8730*/  HFMA2.MMA R192, -RZ, RZ, 0, 5.9604644775390625e-08 ;  /* 0x00000001ffc07435 */ /* 0x000fe200000001ff */
[----:B------:R-:W-:Y:S01]  /*8740*/  MOV R196, R214 ;  /* 0x000000d600c47202 */ /* 0x000fe20000000f00 */
[----:B------:R-:W-:-:S09]  /*8750*/  FADD.FTZ R213, R213, R197 ;  /* 0x000000c5d5d57221 */ /* 0x000fd20000010000 */
[----:B------:R-:W-:Y:S05]  /*8760*/  WARPSYNC.COLLECTIVE R195, `(.L_x_10593) ;  /* 0x00000000c3087348 */ /* 0x000fea0003c00000 */
[----:B------:R0:W1:Y:S02]  /*8770*/  SHFL.DOWN P5, R197, R196, R192, R193 ;  /* 0x080000c0c4c57389 */ /* 0x00006400000a00c1 */
[----:B01----:R-:W-:Y:S01]  /*8780*/  ENDCOLLECTIVE ;  /* 0x000000000000791b */ /* 0x003fe20003800000 */
.L_x_10593:
[----:B------:R-:W-:Y:S02]  /*8790*/  MOV R196, R213 ;  /* 0x000000d500c47202 */ /* 0x000fe40000000f00 */
[----:B------:R-:W-:-:S07]  /*87a0*/  MOV R198, R197 ;  /* 0x000000c500c67202 */ /* 0x000fce0000000f00 */
[----:B------:R-:W-:Y:S05]  /*87b0*/  WARPSYNC.COLLECTIVE R195, `(.L_x_10594) ;  /* 0x00000000c3087348 */ /* 0x000fea0003c00000 */
[----:B------:R0:W1:Y:S02]  /*87c0*/  SHFL.DOWN P5, R197, R196, R192, R193 ;  /* 0x080000c0c4c57389 */ /* 0x00006400000a00c1 */
[----:B01----:R-:W-:Y:S01]  /*87d0*/  ENDCOLLECTIVE ;  /* 0x000000000000791b */ /* 0x003fe20003800000 */
.L_x_10594:
[----:B------:R-:W-:Y:S01]  /*87e0*/  MOV R193, R197 ;  /* 0x000000c500c17202 */ /* 0x000fe20000000f00 */
[----:B------:R-:W-:Y:S06]  /*87f0*/  BRA `(.L_x_10595) ;  /* 0xffffffb000147947 */ /* 0x000fec000383ffff */
.L_x_10596:
        /* <DEDUP_REMOVED lines=16> */
.L_x_16596:


//--------------------- .text._ZN10layer_norm13ln_bwd_kernelINS_13Kernel_traitsI6__halfS2_fS2_fjLj5120ELj1ELj1ELj4ELj16ENS_18Kernel_traits_baseILj5120ES2_S2_fS2_fjLj128EEEEELb0ELb1ELb1ELb1EEEvNS_9BwdParamsE --------------------------
	.section	.text._ZN10layer_norm13ln_bwd_kernelINS_13Kernel_traitsI6__halfS2_fS2_fjLj5120ELj1ELj1ELj4ELj16ENS_18Kernel_traits_baseILj5120ES2_S2_fS2_fjLj128EEEEELb0ELb1ELb1ELb1EEEvNS_9BwdParamsE,"ax",@progbits
	.align	128
        .global         _ZN10layer_norm13ln_bwd_kernelINS_13Kernel_traitsI6__halfS2_fS2_fjLj5120ELj1ELj1ELj4ELj16ENS_18Kernel_traits_baseILj5120ES2_S2_fS2_fjLj128EEEEELb0ELb1ELb1ELb1EEEvNS_9BwdParamsE
        .type           _ZN10layer_norm13ln_bwd_kernelINS_13Kernel_traitsI6__halfS2_fS2_fjLj5120ELj1ELj1ELj4ELj16ENS_18Kernel_traits_baseILj5120ES2_S2_fS2_fjLj128EEEEELb0ELb1ELb1ELb1EEEvNS_9BwdParamsE,@function
        .size           _ZN10layer_norm13ln_bwd_kernelINS_13Kernel_traitsI6__halfS2_fS2_fjLj5120ELj1ELj1ELj4ELj16ENS_18Kernel_traits_baseILj5120ES2_S2_fS2_fjLj128EEEEELb0ELb1ELb1ELb1EEEvNS_9BwdParamsE,(.L_x_16597 - _ZN10layer_norm13ln_bwd_kernelINS_13Kernel_traitsI6__halfS2_fS2_fjLj5120ELj1ELj1ELj4ELj16ENS_18Kernel_traits_baseILj5120ES2_S2_fS2_fjLj128EEEEELb0ELb1ELb1ELb1EEEvNS_9BwdParamsE)
        .other          _ZN10layer_norm13ln_bwd_kernelINS_13Kernel_traitsI6__halfS2_fS2_fjLj5120ELj1ELj1ELj4ELj16ENS_18Kernel_traits_baseILj5120ES2_S2_fS2_fjLj128EEEEELb0ELb1ELb1ELb1EEEvNS_9BwdParamsE,@"STO_CUDA_ENTRY STV_DEFAULT"
_ZN10layer_norm13ln_bwd_kernelINS_13Kernel_traitsI6__halfS2_fS2_fjLj5120ELj1ELj1ELj4ELj16ENS_18Kernel_traits_baseILj5120ES2_S2_fS2_fjLj128EEEEELb0ELb1ELb1ELb1EEEvNS_9BwdParamsE:
.text._ZN10layer_norm13ln_bwd_kernelINS_13Kernel_traitsI6__halfS2_fS2_fjLj5120ELj1ELj1ELj4ELj16ENS_18Kernel_traits_baseILj5120ES2_S2_fS2_fjLj128EEEEELb0ELb1ELb1ELb1EEEvNS_9BwdParamsE:
[----:B------:R-:W0:Y:S01]  /*0000*/  LDC R1, c[0x0][0x28] ;  /* 0x00000a00ff017b82 */ /* 0x000e220000000800 */
[----:B------:R-:W1:Y:S01]  /*0010*/  S2R R4, SR_TID.X ;  /* 0x0000000000047919 */ /* 0x000e620000002100 */
[----:B------:R-:W-:-:S06]  /*0020*/  ULDC.64 UR4, c[0x0][0x278] ;  /* 0x00009e0000047ab9 */ /* 0x000fcc0000000a00 */
[----:B------:R-:W2:Y:S01]  /*0030*/  S2UR UR6, SR_CTAID.X ;  /* 0x00000000000679c3 */ /* 0x000ea20000002500 */
[----:B0-----:R-:W-:Y:S01]  /*0040*/  IADD3 R1, R1, -0x240, RZ ;  /* 0xfffffdc001017810 */ /* 0x001fe20007ffe0ff */
[----:B------:R-:W-:Y:S01]  /*0050*/  ULDC UR8, c[0x0][0x290] ;  /* 0x0000a40000087ab9 */ /* 0x000fe20000000800 */
[----:B------:R-:W-:Y:S01]  /*0060*/  ULDC.64 UR14, c[0x0][0x2c8] ;  /* 0x0000b200000e7ab9 */ /* 0x000fe20000000a00 */
[----:B------:R-:W-:Y:S01]  /*0070*/  ULDC.64 UR10, c[0x0][0x308] ;  /* 0x0000c200000a7ab9 */ /* 0x000fe20000000a00 */
[----:B------:R-:W-:Y:S01]  /*0080*/  ULDC.64 UR12, c[0x0][0x210] ;  /* 0x00008400000c7ab9 */ /* 0x000fe20000000a00 */
        /* <DEDUP_REMOVED lines=13> */
[----:B------:R-:W-:Y:S01]  /*0160*/  ISETP.GE.AND P0, PT, R5, UR6, PT ;  /* 0x0000000605007c0c */ /* 0x000fe2000bf06270 */
[----:B------:R0:W-:-:S12]  /*0170*/  STL [R1+0x20], R5 ;  /* 0x0000200501007387 */ /* 0x0001d80000100800 */
        /* <DEDUP_REMOVED lines=62> */
.L_x_10597:
        /* <DEDUP_REMOVED lines=150> */
.L_x_10683:
[----:B------:R-:W3:Y:S01]  /*0ec0*/  LDL R237, [R1+0x20] ;  /* 0x0000200001ed7983 */ /* 0x000ee20000100800 */
[----:B0-2---:R-:W3:Y:S08]  /*0ed0*/  LDC.64 R2, c[0x0][0x288] ;  /* 0x0000a200ff027b82 */ /* 0x005ef00000000a00 */
[----:B------:R-:W0:Y:S08]  /*0ee0*/  LDC.64 R208, c[0x0][0x258] ;  /* 0x00009600ffd07b82 */ /* 0x000e300000000a00 */
[----:B------:R-:W1:Y:S01]  /*0ef0*/  LDC.64 R210, c[0x0][0x280] ;  /* 0x0000a000ffd27b82 */ /* 0x000e620000000a00 */
[----:B------:R-:W2:Y:S07]  /*0f00*/  S2R R214, SR_TID.X ;  /* 0x0000000000d67919 */ /* 0x000eae0000002100 */
[----:B------:R-:W4:Y:S08]  /*0f10*/  LDC R238, c[0x0][0x218] ;  /* 0x00008600ffee7b82 */ /* 0x000f300000000800 */
[----:B------:R-:W4:Y:S01]  /*0f20*/  LDC.64 R212, c[0x0][0x2c8] ;  /* 0x0000b200ffd47b82 */ /* 0x000f220000000a00 */
[----:B---3--:R-:W-:-:S05]  /*0f30*/  IMAD.WIDE R2, R237, 0x4, R2 ;  /* 0x00000004ed027825 */ /* 0x008fca00078e0202 */
[----:B------:R0:W3:Y:S02]  /*0f40*/  LDG.E R0, desc[UR4][R2.64] ;  /* 0x0000000402007981 */ /* 0x0000e4000c1e1900 */
[----:B0-----:R-:W-:-:S04]  /*0f50*/  IMAD.WIDE R2, R237, 0x4, R208 ;  /* 0x00000004ed027825 */ /* 0x001fc800078e02d0 */
[C---:B-1----:R-:W-:Y:S02]  /*0f60*/  IMAD.WIDE R208, R237.reuse, 0x4, R210 ;  /* 0x00000004edd07825 */ /* 0x042fe400078e02d2 */
[----:B-----5:R4:W5:Y:S04]  /*0f70*/  LDG.E R3, desc[UR4][R2.64] ;  /* 0x0000000402037981 */ /* 0x020968000c1e1900 */
[----:B------:R0:W3:Y:S01]  /*0f80*/  LDG.E R209, desc[UR4][R208.64] ;  /* 0x00000004d0d17981 */ /* 0x0000e2000c1e1900 */
[----:B--2---:R-:W-:Y:S01]  /*0f90*/  LOP3.LUT R218, R214, 0x7f, RZ, 0xc0, !PT ;  /* 0x0000007fd6da7812 */ /* 0x004fe200078ec0ff */
[----:B------:R-:W-:Y:S01]  /*0fa0*/  BSSY B0, `(.L_x_10599) ;  /* 0x0000268000007945 */ /* 0x000fe20003800000 */
[----:B----4-:R-:W-:-:S05]  /*0fb0*/  IMAD R2, R237, R238, RZ ;  /* 0x000000eeed027224 */ /* 0x010fca00078e02ff */
[----:B0-----:R-:W-:-:S04]  /*0fc0*/  SHF.R.S32.HI R208, RZ, 0x1f, R2 ;  /* 0x0000001fffd07819 */ /* 0x001fc80000011402 */
[----:B------:R-:W-:-:S04]  /*0fd0*/  LEA.HI R208, R208, R2, RZ, 0x3 ;  /* 0x00000002d0d07211 */ /* 0x000fc800078f18ff */
[----:B------:R-:W-:-:S04]  /*0fe0*/  LEA.HI.SX32 R252, R208, R218, 0x1d ;  /* 0x000000dad0fc7211 */ /* 0x000fc800078feaff */
[C---:B------:R-:W-:Y:S01]  /*0ff0*/  IADD3 R215, R252.reuse, 0x80, RZ ;  /* 0x00000080fcd77810 */ /* 0x040fe20007ffe0ff */
[C---:B------:R-:W-:Y:S01]  /*1000*/  IMAD.WIDE.U32 R248, R252.reuse, 0x20, R212 ;  /* 0x00000020fcf87825 */ /* 0x040fe200078e00d4 */
[----:B------:R-:W-:-:S03]  /*1010*/  IADD3 R214, R252, 0x100, RZ ;  /* 0x00000100fcd67810 */ /* 0x000fc60007ffe0ff */
[----:B------:R0:W-:Y:S01]  /*1020*/  STL [R1+0x24], R215 ;  /* 0x000024d701007387 */ /* 0x0001e20000100800 */
[----:B------:R-:W-:-:S03]  /*1030*/  IMAD.WIDE.U32 R210, R215, 0x20, R212 ;  /* 0x00000020d7d27825 */ /* 0x000fc600078e00d4 */
[----:B------:R0:W-:Y:S01]  /*1040*/  STL [R1+0x34], R214 ;  /* 0x000034d601007387 */ /* 0x0001e20000100800 */
[----:B------:R-:W-:Y:S01]  /*1050*/  IMAD.WIDE.U32 R212, R214, 0x20, R212 ;  /* 0x00000020d6d47825 */ /* 0x000fe200078e00d4 */
[----:B---3--:R-:W-:Y:S02]  /*1060*/  ISETP.GT.AND P3, PT, R0, RZ, PT ;  /* 0x000000ff0000720c */ /* 0x008fe40003f64270 */
[----:B------:R0:W-:Y:S11]  /*1070*/  STL [R1+0x38], R209 ;  /* 0x000038d101007387 */ /* 0x0001f60000100800 */
        /* <DEDUP_REMOVED lines=11> */
[----:B------:R1:W5:Y:S04]  /*1130*/  LDG.E.128 R148, desc[UR4][R248.64+0x10] ;  /* 0x00001004f8947981 */ /* 0x000368000c1e1d00 */
[----:B------:R1:W5:Y:S04]  /*1140*/  LDG.E.128 R152, desc[UR4][R210.64] ;  /* 0x00000004d2987981 */ /* 0x000368000c1e1d00 */
[----:B------:R1:W5:Y:S04]  /*1150*/  LDG.E.128 R156, desc[UR4][R210.64+0x10] ;  /* 0x00001004d29c7981 */ /* 0x000368000c1e1d00 */
[----:B------:R1:W5:Y:S04]  /*1160*/  LDG.E.128 R160, desc[UR4][R212.64] ;  /* 0x00000004d4a07981 */ /* 0x000368000c1e1d00 */
[----:B------:R1:W5:Y:S01]  /*1170*/  LDG.E.128 R164, desc[UR4][R212.64+0x10] ;  /* 0x00001004d4a47981 */ /* 0x000362000c1e1d00 */
[----:B0-----:R-:W-:-:S04]  /*1180*/  IMAD.WIDE.U32 R172, R172, 0x20, R214 ;  /* 0x00000020acac7825 */ /* 0x001fc800078e00d6 */
[----:B------:R-:W-:Y:S01]  /*1190*/  IMAD.WIDE.U32 R180, R180, 0x20, R214 ;  /* 0x00000020b4b47825 */ /* 0x000fe200078e00d6 */
[----:B------:R1:W5:Y:S04]  /*11a0*/  LDG.E.128 R168, desc[UR4][R172.64] ;  /* 0x00000004aca87981 */ /* 0x000368000c1e1d00 */
[----:B------:R1:W5:Y:S04]  /*11b0*/  LDG.E.128 R176, desc[UR4][R180.64] ;  /* 0x00000004b4b07981 */ /* 0x000368000c1e1d00 */
[----:B------:R-:W5:Y:S04]  /*11c0*/  LDG.E.128 R172, desc[UR4][R172.64+0x10] ;  /* 0x00001004acac7981 */ /* 0x000f68000c1e1d00 */
[----:B------:R-:W5:Y:S01]  /*11d0*/  LDG.E.128 R180, desc[UR4][R180.64+0x10] ;  /* 0x00001004b4b47981 */ /* 0x000f62000c1e1d00 */
[----:B------:R-:W-:Y:S01]  /*11e0*/  CS2R R208, SRZ ;  /* 0x0000000000d07805 */ /* 0x000fe2000001ff00 */
[----:B-1----:R-:W-:Y:S06]  /*11f0*/  BRA `(.L_x_10601) ;  /* 0x0000002400087947 */ /* 0x002fec0003800000 */
.L_x_10600:
[----:B------:R-:W-:Y:S01]  /*1200*/  STL [R1+0x238], R133 ;  /* 0x0002388501007387 */ /* 0x000fe20000100800 */
[----:B------:R-:W1:Y:S01]  /*1210*/  LDC.64 R200, c[0x0][0x250] ;  /* 0x00009400ffc87b82 */ /* 0x000e620000000a00 */
[----:B------:R-:W-:Y:S02]  /*1220*/  IADD3 R0, R0, -0x1, RZ ;  /* 0xffffffff00007810 */ /* 0x000fe40007ffe0ff */
[----:B------:R-:W-:Y:S03]  /*1230*/  STL [R1+0x234], R132 ;  /* 0x0002348401007387 */ /* 0x000fe60000100800 */
[----:B------:R-:W-:Y:S01]  /*1240*/  IMAD R0, R0, R238, RZ ;  /* 0x000000ee00007224 */ /* 0x000fe200078e02ff */
[----:B------:R-:W-:Y:S01]  /*1250*/  STL [R1+0x230], R131 ;  /* 0x0002308301007387 */ /* 0x000fe20000100800 */
[----:B------:R-:W2:Y:S03]  /*1260*/  LDC.64 R232, c[0x0][0x238] ;  /* 0x00008e00ffe87b82 */ /* 0x000ea60000000a00 */
[----:B------:R-:W-:Y:S01]  /*1270*/  STL [R1+0x22c], R130 ;  /* 0x00022c8201007387 */ /* 0x000fe20000100800 */
[----:B------:R-:W-:-:S03]  /*1280*/  SHF.R.S32.HI R2, RZ, 0x1f, R0 ;  /* 0x0000001fff027819 */ /* 0x000fc60000011400 */
[----:B------:R-:W-:Y:S01]  /*1290*/  STL [R1+0x228], R129 ;  /* 0x0002288101007387 */ /* 0x000fe20000100800 */
[----:B------:R-:W3:Y:S01]  /*12a0*/  LDC.64 R250, c[0x0][0x2b8] ;  /* 0x0000ae00fffa7b82 */ /* 0x000ee20000000a00 */
[----:B------:R-:W-:Y:S02]  /*12b0*/  LEA.HI R0, R2, R0, RZ, 0x3 ;  /* 0x0000000002007211 */ /* 0x000fe400078f18ff */
[----:B------:R4:W-:Y:S04]  /*12c0*/  STL [R1+0x224], R128 ;  /* 0x0002248001007387 */ /* 0x0009e80000100800 */
[----:B------:R-:W-:Y:S01]  /*12d0*/  STL [R1+0x220], R127 ;  /* 0x0002207f01007387 */ /* 0x000fe20000100800 */
[----:B-1----:R-:W-:-:S03]  /*12e0*/  IMAD.WIDE R200, R237, 0x4, R200 ;  /* 0x00000004edc87825 */ /* 0x002fc600078e02c8 */
        /* <DEDUP_REMOVED lines=35> */
[----:B--2---:R-:W-:-:S03]  /*1520*/  IMAD.WIDE.U32 R204, R252, 0x20, R232 ;  /* 0x00000020fccc7825 */ /* 0x004fc600078e00e8 */
[----:B------:R-:W-:Y:S04]  /*1530*/  STL [R1+0x190], R51 ;  /* 0x0001903301007387 */ /* 0x000fe80000100800 */
[----:B------:R-:W-:Y:S01]  /*1540*/  STL [R1+0x18c], R50 ;  /* 0x00018c3201007387 */ /* 0x000fe20000100800 */
[----:B------:R-:W-:Y:S01]  /*1550*/  LEA.HI.SX32 R0, R0, R218, 0x1d ;  /* 0x000000da00007211 */ /* 0x000fe200078feaff */
[----:B0-----:R-:W-:-:S04]  /*1560*/  IMAD.WIDE.U32 R208, R215, 0x20, R232 ;  /* 0x00000020d7d07825 */ /* 0x001fc800078e00e8 */
[----:B------:R-:W-:Y:S01]  /*1570*/  IMAD.WIDE.U32 R216, R214, 0x20, R232 ;  /* 0x00000020d6d87825 */ /* 0x000fe200078e00e8 */
[----:B------:R-:W-:Y:S01]  /*1580*/  STL [R1+0x188], R49 ;  /* 0x0001883101007387 */ /* 0x000fe20000100800 */
[----:B----4-:R-:W-:Y:S01]  /*1590*/  MOV R128, R210 ;  /* 0x000000d200807202 */ /* 0x010fe20000000f00 */
[----:B-1----:R-:W0:Y:S02]  /*15a0*/  LDC.U8 R52, c[0x0][0x2a0] ;  /* 0x0000a800ff347b82 */ /* 0x002e240000000000 */
[----:B------:R1:W-:Y:S04]  /*15b0*/  STL [R1+0x184], R48 ;  /* 0x0001843001007387 */ /* 0x0003e80000100800 */
[----:B------:R-:W-:Y:S04]  /*15c0*/  STL [R1+0x180], R47 ;  /* 0x0001802f01007387 */ /* 0x000fe80000100800 */
[----:B------:R-:W-:Y:S04]  /*15d0*/  STL [R1+0x17c], R46 ;  /* 0x00017c2e01007387 */ /* 0x000fe80000100800 */
[----:B------:R-:W-:Y:S04]  /*15e0*/  STL [R1+0x178], R45 ;  /* 0x0001782d01007387 */ /* 0x000fe80000100800 */
[----:B------:R2:W-:Y:S04]  /*15f0*/  STL [R1+0x170], R44 ;  /* 0x0001702c01007387 */ /* 0x0005e80000100800 */
[----:B-1----:R-:W4:Y:S04]  /*1600*/  LDG.E.128 R48, desc[UR4][R204.64] ;  /* 0x00000004cc307981 */ /* 0x002f28000c1e1d00 */
[----:B------:R-:W4:Y:S04]  /*1610*/  LDG.E.128 R60, desc[UR4][R204.64+0x10] ;  /* 0x00001004cc3c7981 */ /* 0x000f28000c1e1d00 */
[----:B--2---:R3:W2:Y:S01]  /*1620*/  LDG.E R44, desc[UR4][R200.64] ;  /* 0x00000004c82c7981 */ /* 0x0046a2000c1e1900 */
[----:B------:R-:W-:-:S02]  /*1630*/  IADD3 R47, R252, 0x180, RZ ;  /* 0x00000180fc2f7810 */ /* 0x000fc40007ffe0ff */
[----:B------:R-:W-:Y:S02]  /*1640*/  IADD3 R46, R252, 0x200, RZ ;  /* 0x00000200fc2e7810 */ /* 0x000fe40007ffe0ff */
[----:B------:R-:W-:Y:S01]  /*1650*/  IADD3 R240, R0, 0x100, RZ ;  /* 0x0000010000f07810 */ /* 0x000fe20007ffe0ff */
[----:B------:R-:W2:Y:S01]  /*1660*/  LDG.E.128 R204, desc[UR4][R208.64] ;  /* 0x00000004d0cc7981 */ /* 0x000ea2000c1e1d00 */
[----:B------:R-:W-:-:S04]  /*1670*/  IMAD.WIDE.U32 R224, R47, 0x20, R232 ;  /* 0x000000202fe07825 */ /* 0x000fc800078e00e8 */
[----:B---3--:R-:W-:Y:S01]  /*1680*/  IMAD.WIDE.U32 R200, R0, 0x10, R250 ;  /* 0x0000001000c87825 */ /* 0x008fe200078e00fa */
[----:B------:R-:W-:Y:S01]  /*1690*/  MOV R129, R211 ;  /* 0x000000d300817202 */ /* 0x000fe20000000f00 */
[----:B------:R-:W3:Y:S02]  /*16a0*/  LDG.E.128 R220, desc[UR4][R224.64] ;  /* 0x00000004e0dc7981 */ /* 0x000ee4000c1e1d00 */
[----:B------:R-:W-:Y:S02]  /*16b0*/  IMAD.WIDE.U32 R232, R46, 0x20, R232 ;  /* 0x000000202ee87825 */ /* 0x000fe400078e00e8 */
[----:B------:R-:W3:Y:S02]  /*16c0*/  LDG.E.128 R200, desc[UR4][R200.64] ;  /* 0x00000004c8c87981 */ /* 0x000ee4000c1e1d00 */
[----:B------:R-:W-:Y:S02]  /*16d0*/  IMAD.WIDE.U32 R240, R240, 0x10, R250 ;  /* 0x00000010f0f07825 */ /* 0x000fe400078e00fa */
[----:B------:R-:W3:Y:S04]  /*16e0*/  LDG.E.128 R208, desc[UR4][R208.64+0x10] ;  /* 0x00001004d0d07981 */ /* 0x000ee8000c1e1d00 */
[----:B------:R-:W3:Y:S04]  /*16f0*/  LDG.E.128 R228, desc[UR4][R232.64] ;  /* 0x00000004e8e47981 */ /* 0x000ee8000c1e1d00 */
[----:B------:R-:W2:Y:S01]  /*1700*/  LDG.E.128 R240, desc[UR4][R240.64] ;  /* 0x00000004f0f07981 */ /* 0x000ea2000c1e1d00 */
[----:B------:R-:W-:-:S02]  /*1710*/  MOV R2, UR14 ;  /* 0x0000000e00027c02 */ /* 0x000fc40008000f00 */
[----:B------:R-:W-:Y:S01]  /*1720*/  MOV R130, R248 ;  /* 0x000000f800827202 */ /* 0x000fe20000000f00 */
[----:B------:R-:W3:Y:S04]  /*1730*/  LDG.E.128 R224, desc[UR4][R224.64+0x10] ;  /* 0x00001004e0e07981 */ /* 0x000ee8000c1e1d00 */
[----:B------:R-:W3:Y:S01]  /*1740*/  LDG.E.128 R232, desc[UR4][R232.64+0x10] ;  /* 0x00001004e8e87981 */ /* 0x000ee2000c1e1d00 */
[C---:B------:R-:W-:Y:S02]  /*1750*/  IADD3 R236, R0.reuse, 0x80, RZ ;  /* 0x0000008000ec7810 */ /* 0x040fe40007ffe0ff */
[C---:B------:R-:W-:Y:S02]  /*1760*/  IADD3 R244, R0.reuse, 0x180, RZ ;  /* 0x0000018000f47810 */ /* 0x040fe40007ffe0ff */
[----:B------:R-:W-:-:S02]  /*1770*/  IADD3 R248, R0, 0x200, RZ ;  /* 0x0000020000f87810 */ /* 0x000fc40007ffe0ff */
[----:B------:R-:W-:Y:S02]  /*1780*/  ISETP.NE.U32.AND P0, PT, R2, RZ, PT ;  /* 0x000000ff0200720c */ /* 0x000fe40003f05070 */
[----:B------:R-:W-:Y:S01]  /*1790*/  MOV R0, UR15 ;  /* 0x0000000f00007c02 */ /* 0x000fe20008000f00 */
[----:B------:R-:W-:-:S03]  /*17a0*/  IMAD.WIDE.U32 R236, R236, 0x10, R250 ;  /* 0x00000010ecec7825 */ /* 0x000fc600078e00fa */
[----:B------:R-:W-:Y:S02]  /*17b0*/  ISETP.NE.AND.EX P0, PT, R0, RZ, PT, P0 ;  /* 0x000000ff0000720c */ /* 0x000fe40003f05300 */
[----:B------:R-:W-:Y:S01]  /*17c0*/  MOV R132, R212 ;  /* 0x000000d400847202 */ /* 0x000fe20000000f00 */
[----:B------:R-:W3:Y:S01]  /*17d0*/  LDG.E.128 R236, desc[UR4][R236.64] ;  /* 0x00000004ecec7981 */ /* 0x000ee2000c1e1d00 */
[----:B------:R-:W-:Y:S02]  /*17e0*/  MOV R133, R213 ;  /* 0x000000d500857202 */ /* 0x000fe40000000f00 */
[----:B------:R-:W-:Y:S01]  /*17f0*/  MOV R131, R249 ;  /* 0x000000f900837202 */ /* 0x000fe20000000f00 */
[----:B------:R-:W3:Y:S01]  /*1800*/  LDG.E.128 R212, desc[UR4][R216.64] ;  /* 0x00000004d8d47981 */ /* 0x000ee2000c1e1d00 */
[----:B0-----:R-:W-:-:S05]  /*1810*/  ISETP.NE.AND P1, PT, R52, RZ, PT ;  /* 0x000000ff3400720c */ /* 0x001fca0003f25270 */
[----:B------:R-:W5:Y:S04]  /*1820*/  @P0 LDG.E.128 R144, desc[UR4][R130.64] ;  /* 0x0000000482900981 */ /* 0x000f68000c1e1d00 */
[----:B------:R-:W3:Y:S04]  /*1830*/  LDG.E.128 R216, desc[UR4][R216.64+0x10] ;  /* 0x00001004d8d87981 */ /* 0x000ee8000c1e1d00 */
[----:B------:R0:W5:Y:S04]  /*1840*/  @P0 LDG.E.128 R148, desc[UR4][R130.64+0x10] ;  /* 0x0000100482940981 */ /* 0x000168000c1e1d00 */
[----:B------:R-:W5:Y:S04]  /*1850*/  @P0 LDG.E.128 R152, desc[UR4][R128.64] ;  /* 0x0000000480980981 */ /* 0x000f68000c1e1d00 */
[----:B------:R3:W5:Y:S01]  /*1860*/  @P0 LDG.E.128 R156, desc[UR4][R128.64+0x10] ;  /* 0x00001004809c0981 */ /* 0x000762000c1e1d00 */
[----:B0-----:R-:W0:Y:S03]  /*1870*/  LDC.64 R130, c[0x0][0x2c8] ;  /* 0x0000b200ff827b82 */ /* 0x001e260000000a00 */
[----:B------:R-:W5:Y:S04]  /*1880*/  @P0 LDG.E.128 R160, desc[UR4][R132.64] ;  /* 0x0000000484a00981 */ /* 0x000f68000c1e1d00 */
[----:B------:R1:W5:Y:S01]  /*1890*/  @P0 LDG.E.128 R164, desc[UR4][R132.64+0x10] ;  /* 0x0000100484a40981 */ /* 0x000362000c1e1d00 */
[----:B0-----:R-:W-:-:S04]  /*18a0*/  @P0 IMAD.WIDE.U32 R52, R47, 0x20, R130 ;  /* 0x000000202f340825 */ /* 0x001fc800078e0082 */
[----:B------:R-:W-:Y:S01]  /*18b0*/  @P0 IMAD.WIDE.U32 R46, R46, 0x20, R130 ;  /* 0x000000202e2e0825 */ /* 0x000fe200078e0082 */
[----:B------:R-:W5:Y:S04]  /*18c0*/  @P0 LDG.E.128 R168, desc[UR4][R52.64] ;  /* 0x0000000434a80981 */ /* 0x000f68000c1e1d00 */
[----:B------:R0:W5:Y:S01]  /*18d0*/  @P0 LDG.E.128 R172, desc[UR4][R52.64+0x10] ;  /* 0x0000100434ac0981 */ /* 0x000162000c1e1d00 */
[----:B----4-:R-:W-:Y:S02]  /*18e0*/  MOV R56, R48 ;  /* 0x0000003000387202 */ /* 0x010fe40000000f00 */
[----:B------:R-:W-:Y:S02]  /*18f0*/  MOV R55, R49 ;  /* 0x0000003100377202 */ /* 0x000fe40000000f00 */
[----:B------:R-:W-:-:S02]  /*1900*/  MOV R54, R50 ;  /* 0x0000003200367202 */ /* 0x000fc40000000f00 */
[----:B------:R-:W-:Y:S01]  /*1910*/  MOV R45, R63 ;  /* 0x0000003f002d7202 */ /* 0x000fe20000000f00 */
[----:B--2---:R-:W-:Y:S01]  /*1920*/  HADD2.F32 R71, -RZ, R243.H0_H0 ;  /* 0x200000f3ff477230 */ /* 0x004fe20000004100 */
[----:B------:R-:W-:Y:S01]  /*1930*/  FSEL R44, R44, RZ, !P1 ;  /* 0x000000ff2c2c7208 */ /* 0x000fe20004800000 */
[--C-:B---3--:R-:W-:Y:S01]  /*1940*/  HADD2.F32 R129, -RZ, R202.reuse.H0_H0 ;  /* 0x200000caff817230 */ /* 0x108fe20000004100 */
[----:B------:R-:W-:Y:S01]  /*1950*/  MOV R50, R60 ;  /* 0x0000003c00327202 */ /* 0x000fe20000000f00 */
[----:B------:R-:W-:Y:S01]  /*1960*/  HADD2.F32 R128, -RZ, R202.H1_H1 ;  /* 0x300000caff807230 */ /* 0x000fe20000004100 */
[----:B------:R-:W-:Y:S01]  /*1970*/  MOV R49, R61 ;  /* 0x0000003d00317202 */ /* 0x000fe20000000f00 */
[C---:B------:R-:W-:Y:S01]  /*1980*/  FADD.FTZ R68, -R44.reuse, R56 ;  /* 0x000000382c447221 */ /* 0x040fe20000010100 */
[----:B------:R-:W-:Y:S01]  /*1990*/  MOV R48, R62 ;  /* 0x0000003e00307202 */ /* 0x000fe20000000f00 */
[C---:B------:R-:W-:Y:S01]  /*19a0*/  FADD.FTZ R67, -R44.reuse, R55 ;  /* 0x000000372c437221 */ /* 0x040fe20000010100 */
[C---:B------:R-:W-:Y:S01]  /*19b0*/  FADD.FTZ R65, -R44.reuse, R54 ;  /* 0x000000362c417221 */ /* 0x040fe20000010100 */
[C---:B------:R-:W-:Y:S01]  /*19c0*/  FADD.FTZ R63, -R44.reuse, R51 ;  /* 0x000000332c3f7221 */ /* 0x040fe20000010100 */
[C---:B------:R-:W-:Y:S01]  /*19d0*/  FADD.FTZ R62, -R44.reuse, R50 ;  /* 0x000000322c3e7221 */ /* 0x040fe20000010100 */
[C---:B-----5:R-:W-:Y:S01]  /*19e0*/  FMUL.FTZ R125, R3.reuse, R68 ;  /* 0x00000044037d7220 */ /* 0x060fe20000410000 */
[C---:B------:R-:W-:Y:S01]  /*19f0*/  FADD.FTZ R60, -R44.reuse, R49 ;  /* 0x000000312c3c7221 */ /* 0x040fe20000010100 */
[C---:B------:R-:W-:Y:S01]  /*1a00*/  FMUL.FTZ R124, R3.reuse, R67 ;  /* 0x00000043037c7220 */ /* 0x040fe20000410000 */
[C---:B------:R-:W-:Y:S01]  /*1a10*/  FADD.FTZ R58, -R44.reuse, R48 ;  /* 0x000000302c3a7221 */ /* 0x040fe20000010100 */
[C---:B------:R-:W-:Y:S01]  /*1a20*/  FMUL.FTZ R83, R3.reuse, R65 ;  /* 0x0000004103537220 */ /* 0x040fe20000410000 */
[C---:B------:R-:W-:Y:S01]  /*1a30*/  FADD.FTZ R57, -R44.reuse, R45 ;  /* 0x0000002d2c397221 */ /* 0x040fe20000010100 */
[C---:B------:R-:W-:Y:S01]  /*1a40*/  FMUL.FTZ R82, R3.reuse, R63 ;  /* 0x0000003f03527220 */ /* 0x040fe20000410000 */
[----:B------:R-:W-:Y:S01]  /*1a50*/  FADD.FTZ R55, -R44, R204 ;  /* 0x000000cc2c377221 */ /* 0x000fe20000010100 */
[C---:B------:R-:W-:Y:S01]  /*1a60*/  FMUL.FTZ R81, R3.reuse, R62 ;  /* 0x0000003e03517220 */ /* 0x040fe20000410000 */
[----:B------:R2:W-:Y:S01]  /*1a70*/  STL [R1+0x8c], R125 ;  /* 0x00008c7d01007387 */ /* 0x0005e20000100800 */
[C---:B------:R-:W-:Y:S01]  /*1a80*/  FMUL.FTZ R80, R3.reuse, R60 ;  /* 0x0000003c03507220 */ /* 0x040fe20000410000 */
[C---:B------:R-:W-:Y:S01]  /*1a90*/  FMUL.FTZ R79, R3.reuse, R58 ;  /* 0x0000003a034f7220 */ /* 0x040fe20000410000 */
[C---:B------:R-:W-:Y:S01]  /*1aa0*/  FMUL.FTZ R78, R3.reuse, R57 ;  /* 0x00000039034e7220 */ /* 0x040fe20000410000 */
[----:B------:R3:W-:Y:S01]  /*1ab0*/  STL [R1+0xc8], R124 ;  /* 0x0000c87c01007387 */ /* 0x0007e20000100800 */
[----:B------:R-:W-:-:S03]  /*1ac0*/  FMUL.FTZ R77, R3, R55 ;  /* 0x00000037034d7220 */ /* 0x000fc60000410000 */
[----:B------:R4:W-:Y:S04]  /*1ad0*/  STL [R1+0xc4], R83 ;  /* 0x0000c45301007387 */ /* 0x0009e80000100800 */
[----:B------:R4:W-:Y:S01]  /*1ae0*/  STL [R1+0xc0], R82 ;  /* 0x0000c05201007387 */ /* 0x0009e20000100800 */
[----:B------:R-:W-:-:S03]  /*1af0*/  FADD.FTZ R48, -R44, R208 ;  /* 0x000000d02c307221 */ /* 0x000fc60000010100 */
[----:B------:R-:W-:Y:S01]  /*1b00*/  STL [R1+0xbc], R81 ;  /* 0x0000bc5101007387 */ /* 0x000fe20000100800 */
[----:B------:R-:W-:-:S03]  /*1b10*/  FADD.FTZ R202, -R44, R234 ;  /* 0x000000ea2cca7221 */ /* 0x000fc60000010100 */
[----:B------:R-:W-:Y:S01]  /*1b20*/  STL [R1+0xb8], R80 ;  /* 0x0000b85001007387 */ /* 0x000fe20000100800 */
[----:B------:R-:W-:Y:S01]  /*1b30*/  FADD.FTZ R208, -R44, R235 ;  /* 0x000000eb2cd07221 */ /* 0x000fe20000010100 */
[----:B------:R-:W-:Y:S02]  /*1b40*/  HADD2.F32 R69, -RZ, R243.H1_H1 ;  /* 0x300000f3ff457230 */ /* 0x000fe40000004100 */
[----:B------:R-:W-:Y:S01]  /*1b50*/  STL [R1+0xb4], R79 ;  /* 0x0000b44f01007387 */ /* 0x000fe20000100800 */
[----:B------:R-:W-:-:S03]  /*1b60*/  HADD2.F32 R235, -RZ, R240.H0_H0 ;  /* 0x200000f0ffeb7230 */ /* 0x000fc60000004100 */
[----:B------:R-:W-:Y:S01]  /*1b70*/  STL [R1+0xb0], R78 ;  /* 0x0000b04e01007387 */ /* 0x000fe20000100800 */
[----:B------:R-:W-:-:S03]  /*1b80*/  HADD2.F32 R234, -RZ, R240.H1_H1 ;  /* 0x300000f0ffea7230 */ /* 0x000fc60000004100 */
[----:B------:R-:W-:Y:S01]  /*1b90*/  STL [R1+0xac], R77 ;  /* 0x0000ac4d01007387 */ /* 0x000fe20000100800 */
[--C-:B------:R-:W-:Y:S02]  /*1ba0*/  HADD2.F32 R240, -RZ, R242.reuse.H0_H0 ;  /* 0x200000f2fff07230 */ /* 0x100fe40000004100 */
[----:B------:R-:W-:Y:S01]  /*1bb0*/  HADD2.F32 R74, -RZ, R242.H1_H1 ;  /* 0x300000f2ff4a7230 */ /* 0x000fe20000004100 */
[----:B------:R-:W2:Y:S01]  /*1bc0*/  LDL R243, [R1+0x16c] ;  /* 0x00016c0001f37983 */ /* 0x000ea20000100800 */
[--C-:B-1----:R-:W-:Y:S02]  /*1bd0*/  HADD2.F32 R133, -RZ, R200.reuse.H0_H0 ;  /* 0x200000c8ff857230 */ /* 0x102fe40000004100 */
[----:B------:R-:W-:Y:S01]  /*1be0*/  HADD2.F32 R132, -RZ, R200.H1_H1 ;  /* 0x300000c8ff847230 */ /* 0x000fe20000004100 */
[----:B------:R-:W3:Y:S01]  /*1bf0*/  LDL R242, [R1+0x168] ;  /* 0x0001680001f27983 */ /* 0x000ee20000100800 */
[--C-:B------:R-:W-:Y:S02]  /*1c00*/  HADD2.F32 R131, -RZ, R201.reuse.H0_H0 ;  /* 0x200000c9ff837230 */ /* 0x100fe40000004100 */
[----:B------:R-:W-:Y:S01]  /*1c10*/  FADD.FTZ R200, -R44, R232 ;  /* 0x000000e82cc87221 */ /* 0x000fe20000010100 */
[----:B------:R-:W-:-:S02]  /*1c20*/  HADD2.F32 R130, -RZ, R201.H1_H1 ;  /* 0x300000c9ff827230 */ /* 0x000fc40000004100 */
[----:B------:R-:W-:Y:S01]  /*1c30*/  FADD.FTZ R201, -R44, R233 ;  /* 0x000000e92cc97221 */ /* 0x000fe20000010100 */
[--C-:B------:R-:W-:Y:S01]  /*1c40*/  HADD2.F32 R233, -RZ, R241.reuse.H0_H0 ;  /* 0x200000f1ffe97230 */ /* 0x100fe20000004100 */
[----:B------:R-:W5:Y:S01]  /*1c50*/  @P0 LDG.E.128 R176, desc[UR4][R46.64] ;  /* 0x000000042eb00981 */ /* 0x000f62000c1e1d00 */
[----:B------:R-:W-:-:S03]  /*1c60*/  HADD2.F32 R232, -RZ, R241.H1_H1 ;  /* 0x300000f1ffe87230 */ /* 0x000fc60000004100 */
[----:B------:R-:W4:Y:S01]  /*1c70*/  LDL R241, [R1+0x164] ;  /* 0x0001640001f17983 */ /* 0x000f220000100800 */
[C---:B0-----:R-:W-:Y:S01]  /*1c80*/  FADD.FTZ R53, -R44.reuse, R205 ;  /* 0x000000cd2c357221 */ /* 0x041fe20000010100 */
[C---:B------:R-:W-:Y:S01]  /*1c90*/  FADD.FTZ R52, -R44.reuse, R206 ;  /* 0x000000ce2c347221 */ /* 0x040fe20000010100 */
[C---:B------:R-:W-:Y:S01]  /*1ca0*/  FADD.FTZ R50, -R44.reuse, R207 ;  /* 0x000000cf2c327221 */ /* 0x040fe20000010100 */
[C---:B------:R-:W-:Y:S01]  /*1cb0*/  FADD.FTZ R209, -R44.reuse, R209 ;  /* 0x000000d12cd17221 */ /* 0x040fe20000010100 */
[C---:B------:R-:W-:Y:S01]  /*1cc0*/  FMUL.FTZ R76, R3.reuse, R53 ;  /* 0x00000035034c7220 */ /* 0x040fe20000410000 */
[C---:B------:R-:W-:Y:S01]  /*1cd0*/  FADD.FTZ R210, -R44.reuse, R210 ;  /* 0x000000d22cd27221 */ /* 0x040fe20000010100 */
[----:B------:R-:W-:Y:S01]  /*1ce0*/  FMUL.FTZ R75, R3, R52 ;  /* 0x00000034034b7220 */ /* 0x000fe20000410000 */
[--C-:B------:R-:W-:Y:S02]  /*1cf0*/  HADD2.F32 R127, -RZ, R203.reuse.H0_H0 ;  /* 0x200000cbff7f7230 */ /* 0x100fe40000004100 */
[----:B------:R-:W-:Y:S01]  /*1d00*/  FADD.FTZ R211, -R44, R211 ;  /* 0x000000d32cd37221 */ /* 0x000fe20000010100 */
[----:B------:R-:W-:-:S02]  /*1d10*/  HADD2.F32 R126, -RZ, R203.H1_H1 ;  /* 0x300000cbff7e7230 */ /* 0x000fc40000004100 */
[C---:B------:R-:W-:Y:S01]  /*1d20*/  FMUL.FTZ R73, R3.reuse, R50 ;  /* 0x0000003203497220 */ /* 0x040fe20000410000 */
[--C-:B------:R-:W-:Y:S02]  /*1d30*/  HADD2.F32 R206, -RZ, R236.reuse.H0_H0 ;  /* 0x200000ecffce7230 */ /* 0x100fe40000004100 */
[C---:B------:R-:W-:Y:S01]  /*1d40*/  FADD.FTZ R212, -R44.reuse, R212 ;  /* 0x000000d42cd47221 */ /* 0x040fe20000010100 */
[----:B------:R-:W-:Y:S02]  /*1d50*/  HADD2.F32 R207, -RZ, R236.H1_H1 ;  /* 0x300000ecffcf7230 */ /* 0x000fe40000004100 */
[----:B------:R-:W-:Y:S01]  /*1d60*/  FMUL.FTZ R72, R3, R48 ;  /* 0x0000003003487220 */ /* 0x000fe20000410000 */
[--C-:B------:R-:W-:Y:S02]  /*1d70*/  HADD2.F32 R203, -RZ, R239.reuse.H0_H0 ;  /* 0x200000efffcb7230 */ /* 0x100fe40000004100 */
[----:B------:R-:W-:Y:S01]  /*1d80*/  FADD.FTZ R213, -R44, R213 ;  /* 0x000000d52cd57221 */ /* 0x000fe20000010100 */
[----:B------:R-:W-:-:S02]  /*1d90*/  HADD2.F32 R236, -RZ, R239.H1_H1 ;  /* 0x300000efffec7230 */ /* 0x000fc40000004100 */
[C---:B------:R-:W-:Y:S01]  /*1da0*/  FMUL.FTZ R70, R3.reuse, R209 ;  /* 0x000000d103467220 */ /* 0x040fe20000410000 */
[----:B------:R-:W4:Y:S01]  /*1db0*/  LDL R239, [R1+0x160] ;  /* 0x0001600001ef7983 */ /* 0x000f220000100800 */
[C---:B------:R-:W-:Y:S01]  /*1dc0*/  FADD.FTZ R214, -R44.reuse, R214 ;  /* 0x000000d62cd67221 */ /* 0x040fe20000010100 */
[C---:B------:R-:W-:Y:S01]  /*1dd0*/  FMUL.FTZ R68, R3.reuse, R210 ;  /* 0x000000d203447220 */ /* 0x040fe20000410000 */
[C---:B------:R-:W-:Y:S01]  /*1de0*/  FADD.FTZ R215, -R44.reuse, R215 ;  /* 0x000000d72cd77221 */ /* 0x040fe20000010100 */
[----:B------:R-:W-:Y:S01]  /*1df0*/  STL [R1+0xa8], R76 ;  /* 0x0000a84c01007387 */ /* 0x000fe20000100800 */
[C---:B------:R-:W-:Y:S01]  /*1e00*/  FMUL.FTZ R67, R3.reuse, R211 ;  /* 0x000000d303437220 */ /* 0x040fe20000410000 */
[C---:B------:R-:W-:Y:S01]  /*1e10*/  FADD.FTZ R216, -R44.reuse, R216 ;  /* 0x000000d82cd87221 */ /* 0x040fe20000010100 */
[C---:B------:R-:W-:Y:S01]  /*1e20*/  FMUL.FTZ R65, R3.reuse, R212 ;  /* 0x000000d403417220 */ /* 0x040fe20000410000 */
[----:B------:R-:W-:Y:S01]  /*1e30*/  STL [R1+0xa4], R75 ;  /* 0x0000a44b01007387 */ /* 0x000fe20000100800 */
[----:B------:R-:W-:Y:S01]  /*1e40*/  FADD.FTZ R217, -R44, R217 ;  /* 0x000000d92cd97221 */ /* 0x000fe20000010100 */
[----:B------:R-:W-:-:S02]  /*1e50*/  FMUL.FTZ R63, R3, R213 ;  /* 0x000000d5033f7220 */ /* 0x000fc40000410000 */
[----:B------:R-:W-:Y:S01]  /*1e60*/  STL [R1+0xa0], R73 ;  /* 0x0000a04901007387 */ /* 0x000fe20000100800 */
[C---:B------:R-:W-:Y:S01]  /*1e70*/  FADD.FTZ R218, -R44.reuse, R218 ;  /* 0x000000da2cda7221 */ /* 0x040fe20000010100 */
[C---:B------:R-:W-:Y:S02]  /*1e80*/  FMUL.FTZ R62, R3.reuse, R214 ;  /* 0x000000d6033e7220 */ /* 0x040fe40000410000 */
[----:B------:R-:W-:Y:S01]  /*1e90*/  STL [R1+0x9c], R72 ;  /* 0x00009c4801007387 */ /* 0x000fe20000100800 */
[C---:B------:R-:W-:Y:S01]  /*1ea0*/  FADD.FTZ R219, -R44.reuse, R219 ;  /* 0x000000db2cdb7221 */ /* 0x040fe20000010100 */
[C---:B------:R-:W-:Y:S02]  /*1eb0*/  FMUL.FTZ R60, R3.reuse, R215 ;  /* 0x000000d7033c7220 */ /* 0x040fe40000410000 */
        /* <DEDUP_REMOVED lines=34> */
[----:B------:R-:W-:Y:S01]  /*20e0*/  FADD.FTZ R231, -R44, R231 ;  /* 0x000000e72ce77221 */ /* 0x000fe20000010100 */
[C---:B------:R-:W-:Y:S02]  /*20f0*/  FMUL.FTZ R218, R3.reuse, R227 ;  /* 0x000000e303da7220 */ /* 0x040fe40000410000 */
        /* <DEDUP_REMOVED lines=11> */
[----:B------:R-:W-:Y:S04]  /*21b0*/  STL [R1+0x50], R216 ;  /* 0x000050d801007387 */ /* 0x000fe80000100800 */
[----:B------:R-:W-:Y:S04]  /*21c0*/  STL [R1+0x4c], R218 ;  /* 0x00004cda01007387 */ /* 0x000fe80000100800 */
[----:B------:R-:W-:Y:S01]  /*21d0*/  STL [R1+0x48], R215 ;  /* 0x000048d701007387 */ /* 0x000fe20000100800 */
[----:B------:R-:W-:-:S03]  /*21e0*/  FMUL.FTZ R200, R3, R202 ;  /* 0x000000ca03c87220 */ /* 0x000fc60000410000 */
[----:B------:R-:W-:Y:S01]  /*21f0*/  STL [R1+0x44], R214 ;  /* 0x000044d601007387 */ /* 0x000fe20000100800 */
[----:B------:R-:W-:-:S03]  /*2200*/  FFMA.FTZ R4, R125, R133, R4 ;  /* 0x000000857d047223 */ /* 0x000fc60000010004 */
[----:B------:R-:W-:Y:S01]  /*2210*/  STL [R1+0x40], R213 ;  /* 0x000040d501007387 */ /* 0x000fe20000100800 */
[----:B------:R-:W-:-:S03]  /*2220*/  FADD.FTZ R120, R120, R133 ;  /* 0x0000008578787221 */ /* 0x000fc60000010000 */
[----:B------:R-:W-:Y:S01]  /*2230*/  STL [R1+0x3c], R212 ;  /* 0x00003cd401007387 */ /* 0x000fe20000100800 */
[----:B------:R-:W-:-:S03]  /*2240*/  FFMA.FTZ R5, R124, R132, R5 ;  /* 0x000000847c057223 */ /* 0x000fc60000010005 */
[----:B------:R-:W-:Y:S01]  /*2250*/  STL [R1+0x30], R211 ;  /* 0x000030d301007387 */ /* 0x000fe20000100800 */
[----:B------:R-:W-:-:S03]  /*2260*/  FADD.FTZ R121, R121, R132 ;  /* 0x0000008479797221 */ /* 0x000fc60000010000 */
[----:B------:R-:W-:Y:S01]  /*2270*/  STL [R1+0x2c], R210 ;  /* 0x00002cd201007387 */ /* 0x000fe20000100800 */
[----:B------:R-:W-:Y:S01]  /*2280*/  FFMA.FTZ R6, R83, R131, R6 ;  /* 0x0000008353067223 */ /* 0x000fe20000010006 */
[----:B------:R-:W-:Y:S01]  /*2290*/  FADD.FTZ R122, R122, R131 ;  /* 0x000000837a7a7221 */ /* 0x000fe20000010000 */
[----:B------:R-:W-:Y:S01]  /*22a0*/  IMAD.WIDE.U32 R248, R248, 0x10, R250 ;  /* 0x00000010f8f87825 */ /* 0x000fe200078e00fa */
[----:B------:R0:W5:Y:S03]  /*22b0*/  @P0 LDG.E.128 R180, desc[UR4][R46.64+0x10] ;  /* 0x000010042eb40981 */ /* 0x000166000c1e1d00 */
[----:B--2---:R-:W-:Y:S02]  /*22c0*/  FMUL.FTZ R202, R243, R133 ;  /* 0x00000085f3ca7220 */ /* 0x004fe40000410000 */
[----:B------:R1:W5:Y:S01]  /*22d0*/  LDL.LU R133, [R1+0x238] ;  /* 0x0002380001857983 */ /* 0x0003620000300800 */
[----:B---3--:R-:W-:-:S03]  /*22e0*/  FMUL.FTZ R225, R242, R132 ;  /* 0x00000084f2e17220 */ /* 0x008fc60000410000 */
[----:B------:R-:W2:Y:S04]  /*22f0*/  LDL R222, [R1+0x15c] ;  /* 0x00015c0001de7983 */ /* 0x000ea80000100800 */
[----:B------:R1:W5:Y:S04]  /*2300*/  LDL.LU R132, [R1+0x234] ;  /* 0x0002340001847983 */ /* 0x0003680000300800 */
[----:B------:R-:W3:Y:S01]  /*2310*/  LDL R221, [R1+0x158] ;  /* 0x0001580001dd7983 */ /* 0x000ee20000100800 */
[----:B----4-:R-:W-:-:S03]  /*2320*/  FMUL.FTZ R223, R241, R131 ;  /* 0x00000083f1df7220 */ /* 0x010fc60000410000 */
[----:B------:R1:W5:Y:S04]  /*2330*/  LDL.LU R131, [R1+0x230] ;  /* 0x0002300001837983 */ /* 0x0003680000300800 */
[----:B------:R-:W4:Y:S01]  /*2340*/  LDL R209, [R1+0x154] ;  /* 0x0001540001d17983 */ /* 0x000f220000100800 */
[----:B------:R-:W-:Y:S01]  /*2350*/  FMUL.FTZ R201, R3, R208 ;  /* 0x000000d003c97220 */ /* 0x000fe20000410000 */
[----:B------:R-:W-:-:S04]  /*2360*/  IMAD.WIDE.U32 R244, R244, 0x10, R250 ;  /* 0x00000010f4f47825 */ /* 0x000fc800078e00fa */
[----:B------:R-:W-:Y:S01]  /*2370*/  FFMA.FTZ R7, R82, R130, R7 ;  /* 0x0000008252077223 */ /* 0x000fe20000010007 */
[----:B------:R-:W-:Y:S01]  /*2380*/  STL [R1+0x28], R225 ;  /* 0x000028e101007387 */ /* 0x000fe20000100800 */
[----:B------:R-:W-:-:S03]  /*2390*/  FADD.FTZ R123, R123, R130 ;  /* 0x000000827b7b7221 */ /* 0x000fc60000010000 */
[----:B------:R-:W4:Y:S01]  /*23a0*/  LDG.E.128 R248, desc[UR4][R248.64] ;  /* 0x00000004f8f87981 */ /* 0x000f22000c1e1d00 */
[----:B------:R-:W-:Y:S01]  /*23b0*/  FMUL.FTZ R208, R239, R130 ;  /* 0x00000082efd07220 */ /* 0x000fe20000410000 */
[----:B------:R-:W-:Y:S02]  /*23c0*/  FADD.FTZ R116, R116, R129 ;  /* 0x0000008174747221 */ /* 0x000fe40000010000 */
[----:B------:R1:W5:Y:S04]  /*23d0*/  LDL.LU R130, [R1+0x22c] ;  /* 0x00022c0001827983 */ /* 0x0003680000300800 */
[----:B------:R-:W4:Y:S01]  /*23e0*/  LDL R226, [R1+0x150] ;  /* 0x0001500001e27983 */ /* 0x000f220000100800 */
[----:B------:R-:W-:Y:S01]  /*23f0*/  FFMA.FTZ R8, R81, R129, R8 ;  /* 0x0000008151087223 */ /* 0x000fe20000010008 */
[----:B------:R-:W-:-:S02]  /*2400*/  FADD.FTZ R117, R117, R128 ;  /* 0x0000008075757221 */ /* 0x000fc40000010000 */
[----:B------:R-:W-:Y:S01]  /*2410*/  STL [R1+0x1c], R223 ;  /* 0x00001cdf01007387 */ /* 0x000fe20000100800 */
[----:B------:R-:W-:Y:S01]  /*2420*/  FFMA.FTZ R9, R80, R128, R9 ;  /* 0x0000008050097223 */ /* 0x000fe20000010009 */
[----:B------:R-:W-:Y:S01]  /*2430*/  FADD.FTZ R118, R118, R127 ;  /* 0x0000007f76767221 */ /* 0x000fe20000010000 */
[----:B------:R-:W-:Y:S01]  /*2440*/  FFMA.FTZ R10, R79, R127, R10 ;  /* 0x0000007f4f0a7223 */ /* 0x000fe2000001000a */
[----:B------:R-:W4:Y:S01]  /*2450*/  LDG.E.128 R244, desc[UR4][R244.64] ;  /* 0x00000004f4f47981 */ /* 0x000f22000c1e1d00 */
[----:B--2---:R-:W-:-:S03]  /*2460*/  FMUL.FTZ R222, R222, R129 ;  /* 0x00000081dede7220 */ /* 0x004fc60000410000 */
[----:B------:R1:W5:Y:S04]  /*2470*/  LDL.LU R129, [R1+0x228] ;  /* 0x0002280001817983 */ /* 0x0003680000300800 */
[----:B------:R2:W-:Y:S01]  /*2480*/  STL [R1+0x18], R208 ;  /* 0x000018d001007387 */ /* 0x0005e20000100800 */
[----:B---3--:R-:W-:-:S03]  /*2490*/  FMUL.FTZ R221, R221, R128 ;  /* 0x00000080dddd7220 */ /* 0x008fc60000410000 */
[----:B------:R1:W5:Y:S04]  /*24a0*/  LDL.LU R128, [R1+0x224] ;  /* 0x0002240001807983 */ /* 0x0003680000300800 */
[----:B------:R-:W3:Y:S01]  /*24b0*/  LDL R231, [R1+0x14c] ;  /* 0x00014c0001e77983 */ /* 0x000ee20000100800 */
[----:B----4-:R-:W-:-:S03]  /*24c0*/  FMUL.FTZ R209, R209, R127 ;  /* 0x0000007fd1d17220 */ /* 0x010fc60000410000 */
[----:B------:R-:W4:Y:S04]  /*24d0*/  LDL R224, [R1+0x148] ;  /* 0x0001480001e07983 */ /* 0x000f280000100800 */
[----:B------:R-:W-:Y:S04]  /*24e0*/  STL [R1+0x14], R222 ;  /* 0x000014de01007387 */ /* 0x000fe80000100800 */
[----:B------:R1:W5:Y:S04]  /*24f0*/  LDL.LU R127, [R1+0x220] ;  /* 0x00022000017f7983 */ /* 0x0003680000300800 */
[----:B------:R-:W2:Y:S01]  /*2500*/  LDL R230, [R1+0x144] ;  /* 0x0001440001e67983 */ /* 0x000ea20000100800 */
[----:B------:R-:W-:-:S02]  /*2510*/  HADD2.F32 R45, -RZ, R251.H0_H0 ;  /* 0x200000fbff2d7230 */ /* 0x000fc40000004100 */
[----:B------:R-:W-:Y:S01]  /*2520*/  FADD.FTZ R119, R119, R126 ;  /* 0x0000007e77777221 */ /* 0x000fe20000010000 */
[----:B------:R-:W-:Y:S01]  /*2530*/  HADD2.F32 R44, -RZ, R251.H1_H1 ;  /* 0x300000fbff2c7230 */ /* 0x000fe20000004100 */
[----:B------:R0:W-:Y:S01]  /*2540*/  STL [R1+0xc], R221 ;  /* 0x00000cdd01007387 */ /* 0x0001e20000100800 */
[-C--:B------:R-:W-:Y:S01]  /*2550*/  FFMA.FTZ R11, R78, R126.reuse, R11 ;  /* 0x0000007e4e0b7223 */ /* 0x080fe2000001000b */
[----:B------:R-:W-:Y:S02]  /*2560*/  FMUL.FTZ R251, R226, R126 ;  /* 0x0000007ee2fb7220 */ /* 0x000fe40000410000 */
[----:B------:R1:W5:Y:S04]  /*2570*/  LDL.LU R126, [R1+0x21c] ;  /* 0x00021c00017e7983 */ /* 0x0003680000300800 */
[----:B------:R-:W3:Y:S04]  /*2580*/  LDL R226, [R1+0x134] ;  /* 0x0001340001e27983 */ /* 0x000ee80000100800 */
[----:B------:R-:W4:Y:S01]  /*2590*/  LDL R228, [R1+0x13c] ;  /* 0x00013c0001e47983 */ /* 0x000f220000100800 */
[----:B------:R-:W-:-:S02]  /*25a0*/  HADD2.F32 R205, -RZ, R237.H0_H0 ;  /* 0x200000edffcd7230 */ /* 0x000fc40000004100 */
[--C-:B------:R-:W-:Y:S01]  /*25b0*/  HADD2.F32 R66, -RZ, R244.reuse.H0_H0 ;  /* 0x200000f4ff427230 */ /* 0x100fe20000004100 */
[----:B------:R-:W4:Y:S01]  /*25c0*/  LDL R229, [R1+0x140] ;  /* 0x0001400001e57983 */ /* 0x000f220000100800 */
[----:B------:R-:W-:Y:S02]  /*25d0*/  HADD2.F32 R64, -RZ, R244.H1_H1 ;  /* 0x300000f4ff407230 */ /* 0x000fe40000004100 */
[-C--:B------:R-:W-:Y:S01]  /*25e0*/  FFMA.FTZ R14, R75, R205.reuse, R14 ;  /* 0x000000cd4b0e7223 */ /* 0x080fe2000001000e */
[----:B------:R-:W-:Y:S01]  /*25f0*/  FADD.FTZ R114, R114, R205 ;  /* 0x000000cd72727221 */ /* 0x000fe20000010000 */
[----:B------:R-:W4:Y:S04]  /*2600*/  LDL R227, [R1+0x138] ;  /* 0x0001380001e37983 */ /* 0x000f280000100800 */
[----:B------:R1:W-:Y:S01]  /*2610*/  STL [R1], R209 ;  /* 0x000000d101007387 */ /* 0x0003e20000100800 */
[----:B--2---:R-:W-:-:S03]  /*2620*/  FMUL.FTZ R244, R230, R205 ;  /* 0x000000cde6f47220 */ /* 0x004fc60000410000 */
[----:B------:R-:W2:Y:S01]  /*2630*/  LDL R205, [R1+0x12c] ;  /* 0x00012c0001cd7983 */ /* 0x000ea20000100800 */
[----:B------:R-:W-:Y:S02]  /*2640*/  HADD2.F32 R204, -RZ, R238.H0_H0 ;  /* 0x200000eeffcc7230 */ /* 0x000fe40000004100 */
[----:B------:R-:W-:Y:S01]  /*2650*/  FADD.FTZ R110, R110, R203 ;  /* 0x000000cb6e6e7221 */ /* 0x000fe20000010000 */
[-C--:B------:R-:W-:Y:S02]  /*2660*/  FFMA.FTZ R18, R68, R203.reuse, R18 ;  /* 0x000000cb44127223 */ /* 0x080fe40000010012 */
[----:B------:R-:W-:Y:S01]  /*2670*/  FADD.FTZ R108, R108, R204 ;  /* 0x000000cc6c6c7221 */ /* 0x000fe20000010000 */
[----:B------:R-:W-:Y:S01]  /*2680*/  FFMA.FTZ R16, R72, R204, R16 ;  /* 0x000000cc48107223 */ /* 0x000fe20000010010 */
[----:B---3--:R-:W-:Y:S01]  /*2690*/  FMUL.FTZ R239, R226, R203 ;  /* 0x000000cbe2ef7220 */ /* 0x008fe20000410000 */
[----:B------:R-:W-:Y:S01]  /*26a0*/  FFMA.FTZ R203, R125, R202, RZ ;  /* 0x000000ca7dcb7223 */ /* 0x000fe200000100ff */
[----:B----4-:R-:W-:Y:S01]  /*26b0*/  FMUL.FTZ R242, R228, R204 ;  /* 0x000000cce4f27220 */ /* 0x010fe20000410000 */
[----:B------:R-:W-:-:S02]  /*26c0*/  FADD.FTZ R204, RZ, R202 ;  /* 0x000000caffcc7221 */ /* 0x000fc40000010000 */
[----:B------:R-:W-:Y:S02]  /*26d0*/  FFMA.FTZ R203, R124, R225, R203 ;  /* 0x000000e17ccb7223 */ /* 0x000fe400000100cb */
[----:B------:R-:W-:Y:S02]  /*26e0*/  FADD.FTZ R204, R204, R225 ;  /* 0x000000e1cccc7221 */ /* 0x000fe40000010000 */
[----:B------:R-:W-:Y:S01]  /*26f0*/  FFMA.FTZ R203, R83, R223, R203 ;  /* 0x000000df53cb7223 */ /* 0x000fe200000100cb */
[--C-:B------:R-:W-:Y:S02]  /*2700*/  HADD2.F32 R61, -RZ, R245.reuse.H0_H0 ;  /* 0x200000f5ff3d7230 */ /* 0x100fe40000004100 */
[----:B------:R-:W-:Y:S01]  /*2710*/  FADD.FTZ R204, R204, R223 ;  /* 0x000000dfcccc7221 */ /* 0x000fe20000010000 */
[----:B------:R-:W-:Y:S01]  /*2720*/  FFMA.FTZ R203, R82, R208, R203 ;  /* 0x000000d052cb7223 */ /* 0x000fe200000100cb */
[----:B------:R-:W-:Y:S02]  /*2730*/  HADD2.F32 R59, -RZ, R245.H1_H1 ;  /* 0x300000f5ff3b7230 */ /* 0x000fe40000004100 */
[----:B------:R-:W-:Y:S01]  /*2740*/  FFMA.FTZ R12, R77, R206, R12 ;  /* 0x000000ce4d0c7223 */ /* 0x000fe2000001000c */
[----:B------:R-:W-:-:S02]  /*2750*/  HADD2.F32 R56, -RZ, R246.H0_H0 ;  /* 0x200000f6ff387230 */ /* 0x000fc40000004100 */
[----:B------:R-:W-:Y:S01]  /*2760*/  FADD.FTZ R112, R112, R206 ;  /* 0x000000ce70707221 */ /* 0x000fe20000010000 */
[----:B------:R-:W-:Y:S02]  /*2770*/  HADD2.F32 R54, -RZ, R246.H1_H1 ;  /* 0x300000f6ff367230 */ /* 0x000fe40000004100 */
[----:B------:R-:W-:Y:S01]  /*2780*/  FMUL.FTZ R246, R231, R206 ;  /* 0x000000cee7f67220 */ /* 0x000fe20000410000 */
[----:B------:R-:W-:Y:S01]  /*2790*/  FMUL.FTZ R245, R224, R207 ;  /* 0x000000cfe0f57220 */ /* 0x000fe20000410000 */
[----:B------:R-:W3:Y:S01]  /*27a0*/  LDL R206, [R1+0x128] ;  /* 0x0001280001ce7983 */ /* 0x000ee20000100800 */
[----:B------:R-:W-:Y:S01]  /*27b0*/  FADD.FTZ R204, R204, R208 ;  /* 0x000000d0cccc7221 */ /* 0x000fe20000010000 */
[----:B------:R-:W-:Y:S02]  /*27c0*/  FFMA.FTZ R203, R81, R222, R203 ;  /* 0x000000de51cb7223 */ /* 0x000fe400000100cb */
[----:B------:R-:W4:Y:S01]  /*27d0*/  LDL R224, [R1+0x130] ;  /* 0x0001300001e07983 */ /* 0x000f220000100800 */
[----:B------:R-:W-:-:S03]  /*27e0*/  FADD.FTZ R204, R204, R222 ;  /* 0x000000decccc7221 */ /* 0x000fc60000010000 */
[----:B------:R0:W5:Y:S01]  /*27f0*/  LDL.LU R125, [R1+0x218] ;  /* 0x00021800017d7983 */ /* 0x0001620000300800 */
[----:B------:R-:W-:-:S03]  /*2800*/  FFMA.FTZ R20, R65, R235, R20 ;  /* 0x000000eb41147223 */ /* 0x000fc60000010014 */
[----:B------:R0:W5:Y:S01]  /*2810*/  LDL.LU R124, [R1+0x214] ;  /* 0x00021400017c7983 */ /* 0x0001620000300800 */
[----:B------:R-:W-:Y:S01]  /*2820*/  FADD.FTZ R104, R104, R235 ;  /* 0x000000eb68687221 */ /* 0x000fe20000010000 */
[----:B------:R-:W-:Y:S02]  /*2830*/  FFMA.FTZ R203, R80, R221, R203 ;  /* 0x000000dd50cb7223 */ /* 0x000fe400000100cb */
[----:B------:R0:W5:Y:S04]  /*2840*/  LDL.LU R83, [R1+0x210] ;  /* 0x0002100001537983 */ /* 0x0001680000300800 */
[----:B------:R0:W5:Y:S01]  /*2850*/  LDL.LU R82, [R1+0x20c] ;  /* 0x00020c0001527983 */ /* 0x0001620000300800 */
[----:B------:R-:W-:-:S03]  /*2860*/  FADD.FTZ R204, R204, R221 ;  /* 0x000000ddcccc7221 */ /* 0x000fc60000010000 */
[----:B------:R-:W4:Y:S01]  /*2870*/  LDL R208, [R1+0x124] ;  /* 0x0001240001d07983 */ /* 0x000f220000100800 */
[----:B------:R-:W-:-:S03]  /*2880*/  FFMA.FTZ R203, R79, R209, R203 ;  /* 0x000000d14fcb7223 */ /* 0x000fc600000100cb */
[----:B------:R0:W5:Y:S01]  /*2890*/  LDL.LU R81, [R1+0x208] ;  /* 0x0002080001517983 */ /* 0x0001620000300800 */
[----:B------:R-:W-:Y:S01]  /*28a0*/  FFMA.FTZ R13, R76, R207, R13 ;  /* 0x000000cf4c0d7223 */ /* 0x000fe2000001000d */
[----:B------:R-:W-:Y:S01]  /*28b0*/  FADD.FTZ R113, R113, R207 ;  /* 0x000000cf71717221 */ /* 0x000fe20000010000 */
[----:B--2---:R-:W-:Y:S02]  /*28c0*/  FMUL.FTZ R235, R205, R235 ;  /* 0x000000ebcdeb7220 */ /* 0x004fe40000410000 */
[----:B------:R-:W2:Y:S04]  /*28d0*/  LDL R205, [R1+0x120] ;  /* 0x0001200001cd7983 */ /* 0x000ea80000100800 */
[----:B------:R1:W5:Y:S04]  /*28e0*/  LDL.LU R80, [R1+0x204] ;  /* 0x0002040001507983 */ /* 0x0003680000300800 */
[----:B0-----:R-:W4:Y:S04]  /*28f0*/  LDL R221, [R1+0x11c] ;  /* 0x00011c0001dd7983 */ /* 0x001f280000100800 */
[----:B------:R0:W5:Y:S04]  /*2900*/  LDL.LU R79, [R1+0x200] ;  /* 0x00020000014f7983 */ /* 0x0001680000300800 */
[----:B------:R-:W4:Y:S01]  /*2910*/  LDL R207, [R1+0x118] ;  /* 0x0001180001cf7983 */ /* 0x000f220000100800 */
[----:B------:R-:W-:Y:S01]  /*2920*/  FFMA.FTZ R203, R78, R251, R203 ;  /* 0x000000fb4ecb7223 */ /* 0x000fe200000100cb */
[----:B------:R-:W-:Y:S01]  /*2930*/  FFMA.FTZ R21, R63, R234, R21 ;  /* 0x000000ea3f157223 */ /* 0x000fe20000010015 */
[----:B------:R-:W-:-:S02]  /*2940*/  FADD.FTZ R105, R105, R234 ;  /* 0x000000ea69697221 */ /* 0x000fc40000010000 */
[----:B------:R-:W-:Y:S01]  /*2950*/  FFMA.FTZ R203, R77, R246, R203 ;  /* 0x000000f64dcb7223 */ /* 0x000fe200000100cb */
[----:B------:R-:W-:Y:S01]  /*2960*/  FADD.FTZ R204, R204, R209 ;  /* 0x000000d1cccc7221 */ /* 0x000fe20000010000 */
[----:B------:R-:W-:Y:S01]  /*2970*/  FFMA.FTZ R23, R60, R232, R23 ;  /* 0x000000e83c177223 */ /* 0x000fe20000010017 */
[----:B------:R-:W-:Y:S01]  /*2980*/  FADD.FTZ R107, R107, R232 ;  /* 0x000000e86b6b7221 */ /* 0x000fe20000010000 */
[----:B-1----:R-:W-:Y:S01]  /*2990*/  FFMA.FTZ R209, R76, R245, R203 ;  /* 0x000000f54cd17223 */ /* 0x002fe200000100cb */
[----:B---3--:R-:W-:Y:S02]  /*29a0*/  FMUL.FTZ R234, R206, R234 ;  /* 0x000000eaceea7220 */ /* 0x008fe40000410000 */
[----:B------:R-:W3:Y:S01]  /*29b0*/  LDL R206, [R1+0x114] ;  /* 0x0001140001ce7983 */ /* 0x000ee20000100800 */
[----:B------:R-:W-:-:S03]  /*29c0*/  FFMA.FTZ R209, R75, R244, R209 ;  /* 0x000000f44bd17223 */ /* 0x000fc600000100d1 */
[----:B------:R0:W5:Y:S01]  /*29d0*/  LDL.LU R78, [R1+0x1fc] ;  /* 0x0001fc00014e7983 */ /* 0x0001620000300800 */
[----:B------:R-:W-:Y:S01]  /*29e0*/  FADD.FTZ R101, R101, R74 ;  /* 0x0000004a65657221 */ /* 0x000fe20000010000 */
[----:B------:R-:W-:Y:S01]  /*29f0*/  FFMA.FTZ R25, R57, R74, R25 ;  /* 0x0000004a39197223 */ /* 0x000fe20000010019 */
[----:B--2---:R-:W-:Y:S02]  /*2a00*/  FMUL.FTZ R232, R205, R232 ;  /* 0x000000e8cde87220 */ /* 0x004fe40000410000 */
[----:B------:R-:W2:Y:S04]  /*2a10*/  LDL R205, [R1+0x110] ;  /* 0x0001100001cd7983 */ /* 0x000ea80000100800 */
[----:B------:R0:W5:Y:S04]  /*2a20*/  LDL.LU R77, [R1+0x1f8] ;  /* 0x0001f800014d7983 */ /* 0x0001680000300800 */
[----:B------:R0:W5:Y:S04]  /*2a30*/  LDL.LU R76, [R1+0x1f4] ;  /* 0x0001f400014c7983 */ /* 0x0001680000300800 */
[----:B------:R0:W5:Y:S01]  /*2a40*/  LDL.LU R75, [R1+0x1f0] ;  /* 0x0001f000014b7983 */ /* 0x0001620000300800 */
[----:B----4-:R-:W-:-:S03]  /*2a50*/  FMUL.FTZ R230, R207, R74 ;  /* 0x0000004acfe67220 */ /* 0x010fc60000410000 */
[----:B------:R0:W5:Y:S04]  /*2a60*/  LDL.LU R74, [R1+0x1ec] ;  /* 0x0001ec00014a7983 */ /* 0x0001680000300800 */
[----:B------:R-:W4:Y:S01]  /*2a70*/  LDL R203, [R1+0x10c] ;  /* 0x00010c0001cb7983 */ /* 0x000f220000100800 */
[----:B------:R-:W-:Y:S02]  /*2a80*/  HADD2.F32 R237, -RZ, R237.H1_H1 ;  /* 0x300000edffed7230 */ /* 0x000fe40000004100 */
[----:B------:R-:W-:-:S03]  /*2a90*/  HADD2.F32 R238, -RZ, R238.H1_H1 ;  /* 0x300000eeffee7230 */ /* 0x000fc60000004100 */
[----:B------:R-:W-:Y:S01]  /*2aa0*/  FMUL.FTZ R243, R229, R237 ;  /* 0x000000ede5f37220 */ /* 0x000fe20000410000 */
[----:B------:R-:W-:-:S03]  /*2ab0*/  FADD.FTZ R204, R204, R251 ;  /* 0x000000fbcccc7221 */ /* 0x000fc60000010000 */
[----:B------:R-:W-:Y:S01]  /*2ac0*/  FFMA.FTZ R209, R73, R243, R209 ;  /* 0x000000f349d17223 */ /* 0x000fe200000100d1 */
[----:B------:R-:W-:Y:S01]  /*2ad0*/  FMUL.FTZ R241, R227, R238 ;  /* 0x000000eee3f17220 */ /* 0x000fe20000410000 */
[----:B------:R-:W-:Y:S02]  /*2ae0*/  FADD.FTZ R204, R204, R246 ;  /* 0x000000f6cccc7221 */ /* 0x000fe40000010000 */
[----:B------:R-:W-:Y:S01]  /*2af0*/  FFMA.FTZ R209, R72, R242, R209 ;  /* 0x000000f248d17223 */ /* 0x000fe200000100d1 */
[----:B------:R-:W-:Y:S01]  /*2b00*/  FFMA.FTZ R15, R73, R237, R15 ;  /* 0x000000ed490f7223 */ /* 0x000fe2000001000f */
[----:B------:R-:W-:Y:S01]  /*2b10*/  FFMA.FTZ R22, R62, R233, R22 ;  /* 0x000000e93e167223 */ /* 0x000fe20000010016 */
[----:B------:R-:W-:Y:S01]  /*2b20*/  FADD.FTZ R106, R106, R233 ;  /* 0x000000e96a6a7221 */ /* 0x000fe20000010000 */
[----:B------:R-:W-:Y:S01]  /*2b30*/  FFMA.FTZ R209, R70, R241, R209 ;  /* 0x000000f146d17223 */ /* 0x000fe200000100d1 */
[----:B------:R0:W5:Y:S01]  /*2b40*/  LDL.LU R73, [R1+0x1e8] ;  /* 0x0001e80001497983 */ /* 0x0001620000300800 */
[----:B------:R-:W-:Y:S01]  /*2b50*/  FMUL.FTZ R233, R208, R233 ;  /* 0x000000e9d0e97220 */ /* 0x000fe20000410000 */
[----:B------:R-:W-:Y:S01]  /*2b60*/  FADD.FTZ R102, R102, R71 ;  /* 0x0000004766667221 */ /* 0x000fe20000010000 */
[-C--:B------:R-:W-:Y:S01]  /*2b70*/  FFMA.FTZ R26, R55, R71.reuse, R26 ;  /* 0x00000047371a7223 */ /* 0x080fe2000001001a */
[----:B------:R0:W5:Y:S01]  /*2b80*/  LDL.LU R72, [R1+0x1e4] ;  /* 0x0001e40001487983 */ /* 0x0001620000300800 */
[----:B---3--:R-:W-:Y:S01]  /*2b90*/  FMUL.FTZ R229, R206, R71 ;  /* 0x00000047cee57220 */ /* 0x008fe20000410000 */
[----:B------:R-:W-:Y:S01]  /*2ba0*/  FADD.FTZ R111, R111, R236 ;  /* 0x000000ec6f6f7221 */ /* 0x000fe20000010000 */
[----:B------:R-:W-:Y:S01]  /*2bb0*/  FFMA.FTZ R19, R67, R236, R19 ;  /* 0x000000ec43137223 */ /* 0x000fe20000010013 */
[----:B------:R-:W-:Y:S01]  /*2bc0*/  FADD.FTZ R208, R204, R245 ;  /* 0x000000f5ccd07221 */ /* 0x000fe20000010000 */
[----:B------:R0:W5:Y:S01]  /*2bd0*/  LDL.LU R71, [R1+0x1e0] ;  /* 0x0001e00001477983 */ /* 0x0001620000300800 */
[----:B------:R-:W-:Y:S01]  /*2be0*/  FFMA.FTZ R17, R70, R238, R17 ;  /* 0x000000ee46117223 */ /* 0x000fe20000010011 */
[----:B------:R-:W-:Y:S01]  /*2bf0*/  FMUL.FTZ R236, R224, R236 ;  /* 0x000000ece0ec7220 */ /* 0x000fe20000410000 */
[----:B------:R-:W-:Y:S01]  /*2c00*/  FFMA.FTZ R209, R68, R239, R209 ;  /* 0x000000ef44d17223 */ /* 0x000fe200000100d1 */
[----:B------:R-:W3:Y:S01]  /*2c10*/  LDL R204, [R1+0x108] ;  /* 0x0001080001cc7983 */ /* 0x000ee20000100800 */
[----:B------:R-:W-:Y:S01]  /*2c20*/  FADD.FTZ R103, R103, R69 ;  /* 0x0000004567677221 */ /* 0x000fe20000010000 */
[----:B------:R-:W-:-:S02]  /*2c30*/  FFMA.FTZ R27, R53, R69, R27 ;  /* 0x00000045351b7223 */ /* 0x000fc4000001001b */
[----:B------:R0:W5:Y:S01]  /*2c40*/  LDL.LU R70, [R1+0x1dc] ;  /* 0x0001dc0001467983 */ /* 0x0001620000300800 */
[----:B------:R-:W-:Y:S01]  /*2c50*/  FFMA.FTZ R209, R67, R236, R209 ;  /* 0x000000ec43d17223 */ /* 0x000fe200000100d1 */
[-C--:B------:R-:W-:Y:S01]  /*2c60*/  FFMA.FTZ R28, R52, R66.reuse, R28 ;  /* 0x00000042341c7223 */ /* 0x080fe2000001001c */
[----:B------:R-:W-:Y:S01]  /*2c70*/  FADD.FTZ R96, R96, R66 ;  /* 0x0000004260607221 */ /* 0x000fe20000010000 */
[----:B--2---:R-:W-:Y:S02]  /*2c80*/  FMUL.FTZ R228, R205, R69 ;  /* 0x00000045cde47220 */ /* 0x004fe40000410000 */
[----:B------:R0:W5:Y:S04]  /*2c90*/  LDL.LU R69, [R1+0x1d8] ;  /* 0x0001d80001457983 */ /* 0x0001680000300800 */
[----:B------:R-:W2:Y:S04]  /*2ca0*/  LDL R205, [R1+0x104] ;  /* 0x0001040001cd7983 */ /* 0x000ea80000100800 */
[----:B------:R0:W5:Y:S04]  /*2cb0*/  LDL.LU R68, [R1+0x1d4] ;  /* 0x0001d40001447983 */ /* 0x0001680000300800 */
[----:B------:R0:W5:Y:S01]  /*2cc0*/  LDL.LU R67, [R1+0x1d0] ;  /* 0x0001d00001437983 */ /* 0x0001620000300800 */
[----:B----4-:R-:W-:-:S03]  /*2cd0*/  FMUL.FTZ R227, R203, R66 ;  /* 0x00000042cbe37220 */ /* 0x010fc60000410000 */
[----:B------:R0:W5:Y:S04]  /*2ce0*/  LDL.LU R66, [R1+0x1cc] ;  /* 0x0001cc0001427983 */ /* 0x0001680000300800 */
[----:B------:R-:W4:Y:S01]  /*2cf0*/  LDL R203, [R1+0x100] ;  /* 0x0001000001cb7983 */ /* 0x000f220000100800 */
[----:B------:R-:W-:Y:S01]  /*2d00*/  FFMA.FTZ R209, R65, R235, R209 ;  /* 0x000000eb41d17223 */ /* 0x000fe200000100d1 */
[----:B------:R-:W-:Y:S01]  /*2d10*/  FFMA.FTZ R29, R220, R64, R29 ;  /* 0x00000040dc1d7223 */ /* 0x000fe2000001001d */
[----:B------:R-:W-:Y:S01]  /*2d20*/  FADD.FTZ R97, R97, R64 ;  /* 0x0000004061617221 */ /* 0x000fe20000010000 */
[----:B------:R0:W5:Y:S01]  /*2d30*/  LDL.LU R65, [R1+0x1c8] ;  /* 0x0001c80001417983 */ /* 0x0001620000300800 */
[----:B------:R-:W-:-:S04]  /*2d40*/  FFMA.FTZ R209, R63, R234, R209 ;  /* 0x000000ea3fd17223 */ /* 0x000fc800000100d1 */
[----:B------:R-:W-:Y:S01]  /*2d50*/  FFMA.FTZ R209, R62, R233, R209 ;  /* 0x000000e93ed17223 */ /* 0x000fe200000100d1 */
[----:B------:R-:W-:Y:S01]  /*2d60*/  FMUL.FTZ R231, R221, R240 ;  /* 0x000000f0dde77220 */ /* 0x000fe20000410000 */
[----:B------:R-:W-:Y:S01]  /*2d70*/  FFMA.FTZ R30, R50, R61, R30 ;  /* 0x0000003d321e7223 */ /* 0x000fe2000001001e */
[----:B------:R-:W-:Y:S01]  /*2d80*/  FADD.FTZ R98, R98, R61 ;  /* 0x0000003d62627221 */ /* 0x000fe20000010000 */
[----:B------:R-:W-:Y:S01]  /*2d90*/  FFMA.FTZ R209, R60, R232, R209 ;  /* 0x000000e83cd17223 */ /* 0x000fe200000100d1 */
[----:B------:R-:W-:Y:S01]  /*2da0*/  FFMA.FTZ R31, R219, R59, R31 ;  /* 0x0000003bdb1f7223 */ /* 0x000fe2000001001f */
[----:B------:R-:W-:Y:S01]  /*2db0*/  FADD.FTZ R99, R99, R59 ;  /* 0x0000003b63637221 */ /* 0x000fe20000010000 */
[C---:B------:R-:W-:Y:S01]  /*2dc0*/  FFMA.FTZ R24, R58.reuse, R240, R24 ;  /* 0x000000f03a187223 */ /* 0x040fe20000010018 */
[----:B------:R-:W-:Y:S01]  /*2dd0*/  FFMA.FTZ R209, R58, R231, R209 ;  /* 0x000000e73ad17223 */ /* 0x000fe200000100d1 */
[----:B---3--:R-:W-:Y:S02]  /*2de0*/  FMUL.FTZ R226, R204, R64 ;  /* 0x00000040cce27220 */ /* 0x008fe40000410000 */
[----:B------:R0:W5:Y:S04]  /*2df0*/  LDL.LU R64, [R1+0x1c4] ;  /* 0x0001c40001407983 */ /* 0x0001680000300800 */
[----:B------:R0:W5:Y:S04]  /*2e00*/  LDL.LU R63, [R1+0x1c0] ;  /* 0x0001c000013f7983 */ /* 0x0001680000300800 */
[----:B------:R-:W3:Y:S04]  /*2e10*/  LDL R204, [R1+0xfc] ;  /* 0x0000fc0001cc7983 */ /* 0x000ee80000100800 */
[----:B------:R0:W5:Y:S01]  /*2e20*/  LDL.LU R62, [R1+0x1bc] ;  /* 0x0001bc00013e7983 */ /* 0x0001620000300800 */
[----:B--2---:R-:W-:-:S03]  /*2e30*/  FMUL.FTZ R225, R205, R61 ;  /* 0x0000003dcde17220 */ /* 0x004fc60000410000 */
[----:B------:R0:W5:Y:S04]  /*2e40*/  LDL.LU R61, [R1+0x1b8] ;  /* 0x0001b800013d7983 */ /* 0x0001680000300800 */
[----:B------:R-:W2:Y:S04]  /*2e50*/  LDL R205, [R1+0xf8] ;  /* 0x0000f80001cd7983 */ /* 0x000ea80000100800 */
[----:B------:R0:W5:Y:S01]  /*2e60*/  LDL.LU R60, [R1+0x1b4] ;  /* 0x0001b400013c7983 */ /* 0x0001620000300800 */
[----:B----4-:R-:W-:-:S03]  /*2e70*/  FMUL.FTZ R224, R203, R59 ;  /* 0x0000003bcbe07220 */ /* 0x010fc60000410000 */
[----:B------:R0:W5:Y:S04]  /*2e80*/  LDL.LU R59, [R1+0x1b0] ;  /* 0x0001b000013b7983 */ /* 0x0001680000300800 */
[----:B------:R0:W5:Y:S04]  /*2e90*/  LDL.LU R58, [R1+0x1ac] ;  /* 0x0001ac00013a7983 */ /* 0x0001680000300800 */
[----:B------:R-:W4:Y:S01]  /*2ea0*/  LDL R203, [R1+0xf4] ;  /* 0x0000f40001cb7983 */ /* 0x000f220000100800 */
[----:B------:R-:W-:Y:S01]  /*2eb0*/  FFMA.FTZ R209, R57, R230, R209 ;  /* 0x000000e639d17223 */ /* 0x000fe200000100d1 */
[----:B------:R-:W-:Y:S01]  /*2ec0*/  FADD.FTZ R92, R92, R56 ;  /* 0x000000385c5c7221 */ /* 0x000fe20000010000 */
[----:B------:R-:W-:Y:S01]  /*2ed0*/  FFMA.FTZ R32, R217, R56, R32 ;  /* 0x00000038d9207223 */ /* 0x000fe20000010020 */
[----:B------:R0:W5:Y:S01]  /*2ee0*/  LDL.LU R57, [R1+0x1a8] ;  /* 0x0001a80001397983 */ /* 0x0001620000300800 */
[----:B------:R-:W-:Y:S01]  /*2ef0*/  FFMA.FTZ R209, R55, R229, R209 ;  /* 0x000000e537d17223 */ /* 0x000fe200000100d1 */
[----:B------:R-:W-:-:S02]  /*2f00*/  HADD2.F32 R51, -RZ, R247.H0_H0 ;  /* 0x200000f7ff337230 */ /* 0x000fc40000004100 */
[----:B------:R-:W-:Y:S01]  /*2f10*/  FADD.FTZ R93, R93, R54 ;  /* 0x000000365d5d7221 */ /* 0x000fe20000010000 */
[----:B------:R-:W-:Y:S01]  /*2f20*/  FFMA.FTZ R33, R48, R54, R33 ;  /* 0x0000003630217223 */ /* 0x000fe20000010021 */
[----:B------:R-:W-:Y:S01]  /*2f30*/  FFMA.FTZ R209, R53, R228, R209 ;  /* 0x000000e435d17223 */ /* 0x000fe200000100d1 */
[----:B------:R-:W-:Y:S01]  /*2f40*/  FADD.FTZ R94, R94, R51 ;  /* 0x000000335e5e7221 */ /* 0x000fe20000010000 */
[----:B------:R-:W-:Y:S02]  /*2f50*/  FFMA.FTZ R34, R216, R51, R34 ;  /* 0x00000033d8227223 */ /* 0x000fe40000010022 */
[----:B------:R-:W-:Y:S01]  /*2f60*/  FFMA.FTZ R209, R52, R227, R209 ;  /* 0x000000e334d17223 */ /* 0x000fe200000100d1 */
[----:B---3--:R-:W-:Y:S02]  /*2f70*/  FMUL.FTZ R223, R204, R56 ;  /* 0x00000038ccdf7220 */ /* 0x008fe40000410000 */
[----:B------:R0:W5:Y:S04]  /*2f80*/  LDL.LU R56, [R1+0x1a4] ;  /* 0x0001a40001387983 */ /* 0x0001680000300800 */
[----:B------:R-:W3:Y:S04]  /*2f90*/  LDL R204, [R1+0xf0] ;  /* 0x0000f00001cc7983 */ /* 0x000ee80000100800 */
[----:B------:R0:W5:Y:S01]  /*2fa0*/  LDL.LU R55, [R1+0x1a0] ;  /* 0x0001a00001377983 */ /* 0x0001620000300800 */
[----:B--2---:R-:W-:-:S03]  /*2fb0*/  FMUL.FTZ R222, R205, R54 ;  /* 0x00000036cdde7220 */ /* 0x004fc60000410000 */
[----:B------:R0:W5:Y:S04]  /*2fc0*/  LDL.LU R54, [R1+0x19c] ;  /* 0x00019c0001367983 */ /* 0x0001680000300800 */
[----:B------:R0:W5:Y:S04]  /*2fd0*/  LDL.LU R53, [R1+0x198] ;  /* 0x0001980001357983 */ /* 0x0001680000300800 */
[----:B------:R-:W2:Y:S04]  /*2fe0*/  LDL R205, [R1+0xec] ;  /* 0x0000ec0001cd7983 */ /* 0x000ea80000100800 */
[----:B------:R0:W5:Y:S01]  /*2ff0*/  LDL.LU R52, [R1+0x194] ;  /* 0x0001940001347983 */ /* 0x0001620000300800 */
[----:B----4-:R-:W-:-:S03]  /*3000*/  FMUL.FTZ R221, R203, R51 ;  /* 0x00000033cbdd7220 */ /* 0x010fc60000410000 */
[----:B------:R0:W5:Y:S04]  /*3010*/  LDL.LU R51, [R1+0x190] ;  /* 0x0001900001337983 */ /* 0x0001680000300800 */
[----:B------:R-:W4:Y:S01]  /*3020*/  LDL R203, [R1+0xe8] ;  /* 0x0000e80001cb7983 */ /* 0x000f220000100800 */
[----:B------:R-:W-:Y:S01]  /*3030*/  FFMA.FTZ R209, R220, R226, R209 ;  /* 0x000000e2dcd17223 */ /* 0x000fe200000100d1 */
[----:B------:R-:W-:-:S03]  /*3040*/  HADD2.F32 R247, -RZ, R247.H1_H1 ;  /* 0x300000f7fff77230 */ /* 0x000fc60000004100 */
[----:B------:R-:W-:Y:S01]  /*3050*/  FFMA.FTZ R209, R50, R225, R209 ;  /* 0x000000e132d17223 */ /* 0x000fe200000100d1 */
[--C-:B------:R-:W-:Y:S01]  /*3060*/  HADD2.F32 R49, -RZ, R248.reuse.H0_H0 ;  /* 0x200000f8ff317230 */ /* 0x100fe20000004100 */
[----:B------:R0:W5:Y:S01]  /*3070*/  LDL.LU R50, [R1+0x18c] ;  /* 0x00018c0001327983 */ /* 0x0001620000300800 */
[----:B------:R-:W-:Y:S02]  /*3080*/  HADD2.F32 R248, -RZ, R248.H1_H1 ;  /* 0x300000f8fff87230 */ /* 0x000fe40000004100 */
[----:B------:R-:W-:Y:S01]  /*3090*/  FFMA.FTZ R209, R219, R224, R209 ;  /* 0x000000e0dbd17223 */ /* 0x000fe200000100d1 */
[----:B------:R-:W-:Y:S01]  /*30a0*/  FFMA.FTZ R36, R215, R49, R36 ;  /* 0x00000031d7247223 */ /* 0x000fe20000010024 */
[----:B------:R-:W-:Y:S02]  /*30b0*/  FADD.FTZ R88, R88, R49 ;  /* 0x0000003158587221 */ /* 0x000fe40000010000 */
[----:B------:R-:W-:Y:S01]  /*30c0*/  FFMA.FTZ R209, R217, R223, R209 ;  /* 0x000000dfd9d17223 */ /* 0x000fe200000100d1 */
[----:B---3--:R-:W-:-:S02]  /*30d0*/  FMUL.FTZ R220, R204, R247 ;  /* 0x000000f7ccdc7220 */ /* 0x008fc40000410000 */
[----:B------:R-:W3:Y:S01]  /*30e0*/  LDL R204, [R1+0xe4] ;  /* 0x0000e40001cc7983 */ /* 0x000ee20000100800 */
[----:B--2---:R-:W-:-:S03]  /*30f0*/  FMUL.FTZ R219, R205, R49 ;  /* 0x00000031cddb7220 */ /* 0x004fc60000410000 */
[----:B------:R0:W5:Y:S04]  /*3100*/  LDL.LU R49, [R1+0x188] ;  /* 0x0001880001317983 */ /* 0x0001680000300800 */
[----:B------:R-:W2:Y:S01]  /*3110*/  LDL R206, [R1+0xe0] ;  /* 0x0000e00001ce7983 */ /* 0x000ea20000100800 */
[----:B----4-:R-:W-:-:S03]  /*3120*/  FMUL.FTZ R217, R203, R248 ;  /* 0x000000f8cbd97220 */ /* 0x010fc60000410000 */
[----:B------:R-:W4:Y:S01]  /*3130*/  LDL R203, [R1+0xdc] ;  /* 0x0000dc0001cb7983 */ /* 0x000f220000100800 */
[--C-:B------:R-:W-:Y:S02]  /*3140*/  HADD2.F32 R47, -RZ, R249.reuse.H0_H0 ;  /* 0x200000f9ff2f7230 */ /* 0x100fe40000004100 */
[----:B------:R-:W-:Y:S01]  /*3150*/  FFMA.FTZ R209, R48, R222, R209 ;  /* 0x000000de30d17223 */ /* 0x000fe200000100d1 */
[----:B------:R-:W-:Y:S01]  /*3160*/  HADD2.F32 R46, -RZ, R250.H0_H0 ;  /* 0x200000faff2e7230 */ /* 0x000fe20000004100 */
[----:B------:R0:W5:Y:S01]  /*3170*/  LDL.LU R48, [R1+0x184] ;  /* 0x0001840001307983 */ /* 0x0001620000300800 */
[----:B------:R-:W-:Y:S02]  /*3180*/  HADD2.F32 R249, -RZ, R249.H1_H1 ;  /* 0x300000f9fff97230 */ /* 0x000fe40000004100 */
[----:B------:R-:W-:Y:S01]  /*3190*/  FFMA.FTZ R209, R216, R221, R209 ;  /* 0x000000ddd8d17223 */ /* 0x000fe200000100d1 */
[-C--:B------:R-:W-:Y:S01]  /*31a0*/  FFMA.FTZ R38, R213, R47.reuse, R38 ;  /* 0x0000002fd5267223 */ /* 0x080fe20000010026 */
[----:B------:R-:W-:Y:S01]  /*31b0*/  FADD.FTZ R90, R90, R47 ;  /* 0x0000002f5a5a7221 */ /* 0x000fe20000010000 */
[----:B------:R-:W-:Y:S01]  /*31c0*/  FADD.FTZ R84, R84, R46 ;  /* 0x0000002e54547221 */ /* 0x000fe20000010000 */
[----:B------:R-:W-:Y:S01]  /*31d0*/  FFMA.FTZ R40, R211, R46, R40 ;  /* 0x0000002ed3287223 */ /* 0x000fe20000010028 */
[----:B---3--:R-:W-:-:S02]  /*31e0*/  FMUL.FTZ R216, R204, R47 ;  /* 0x0000002fccd87220 */ /* 0x008fc40000410000 */
[----:B------:R0:W5:Y:S04]  /*31f0*/  LDL.LU R47, [R1+0x180] ;  /* 0x00018000012f7983 */ /* 0x0001680000300800 */
[----:B------:R-:W3:Y:S04]  /*3200*/  LDL R204, [R1+0xd8] ;  /* 0x0000d80001cc7983 */ /* 0x000ee80000100800 */
[----:B------:R-:W3:Y:S01]  /*3210*/  LDL R205, [R1+0xd4] ;  /* 0x0000d40001cd7983 */ /* 0x000ee20000100800 */
[----:B--2---:R-:W-:Y:S01]  /*3220*/  FMUL.FTZ R207, R206, R249 ;  /* 0x000000f9cecf7220 */ /* 0x004fe20000410000 */
[----:B----4-:R-:W-:-:S02]  /*3230*/  FMUL.FTZ R203, R203, R46 ;  /* 0x0000002ecbcb7220 */ /* 0x010fc40000410000 */
[----:B------:R0:W5:Y:S04]  /*3240*/  LDL.LU R46, [R1+0x17c] ;  /* 0x00017c00012e7983 */ /* 0x0001680000300800 */
[----:B------:R-:W2:Y:S01]  /*3250*/  LDL R206, [R1+0xd0] ;  /* 0x0000d00001ce7983 */ /* 0x000ea20000100800 */
[----:B------:R-:W-:Y:S01]  /*3260*/  FADD.FTZ R86, R86, R45 ;  /* 0x0000002d56567221 */ /* 0x000fe20000010000 */
[-C--:B------:R-:W-:Y:S01]  /*3270*/  FFMA.FTZ R42, R200, R45.reuse, R42 ;  /* 0x0000002dc82a7223 */ /* 0x080fe2000001002a */
[----:B------:R-:W-:Y:S01]  /*3280*/  FADD.FTZ R87, R87, R44 ;  /* 0x0000002c57577221 */ /* 0x000fe20000010000 */
[----:B------:R-:W-:Y:S01]  /*3290*/  FFMA.FTZ R43, R201, R44, R43 ;  /* 0x0000002cc92b7223 */ /* 0x000fe2000001002b */
[----:B---3--:R-:W-:Y:S02]  /*32a0*/  FMUL.FTZ R205, R205, R45 ;  /* 0x0000002dcdcd7220 */ /* 0x008fe40000410000 */
        /* <DEDUP_REMOVED lines=12> */
[----:B--2---:R-:W-:Y:S02]  /*3370*/  FMUL.FTZ R206, R206, R44 ;  /* 0x0000002ccece7220 */ /* 0x004fe40000410000 */
        /* <DEDUP_REMOVED lines=19> */
[----:B------:R-:W-:Y:S02]  /*34b0*/  HADD2.F32 R250, -RZ, R250.H1_H1 ;  /* 0x300000fafffa7230 */ /* 0x000fe40000004100 */
[----:B------:R-:W-:Y:S01]  /*34c0*/  FFMA.FTZ R209, R212, R207, R209 ;  /* 0x000000cfd4d17223 */ /* 0x000fe200000100d1 */
[----:B------:R-:W-:Y:S02]  /*34d0*/  FADD.FTZ R208, R208, R207 ;  /* 0x000000cfd0d07221 */ /* 0x000fe40000010000 */
[----:B------:R-:W-:Y:S01]  /*34e0*/  FMUL.FTZ R204, R204, R250 ;  /* 0x000000facccc7220 */ /* 0x000fe20000410000 */
[----:B------:R-:W-:Y:S01]  /*34f0*/  FFMA.FTZ R209, R211, R203, R209 ;  /* 0x000000cbd3d17223 */ /* 0x000fe200000100d1 */
[----:B------:R-:W-:-:S03]  /*3500*/  FADD.FTZ R208, R208, R203 ;  /* 0x000000cbd0d07221 */ /* 0x000fc60000010000 */
[----:B------:R-:W-:Y:S01]  /*3510*/  FFMA.FTZ R209, R210, R204, R209 ;  /* 0x000000ccd2d17223 */ /* 0x000fe200000100d1 */
[----:B------:R-:W-:-:S03]  /*3520*/  FADD.FTZ R208, R208, R204 ;  /* 0x000000ccd0d07221 */ /* 0x000fc60000010000 */
[----:B------:R-:W-:Y:S01]  /*3530*/  FFMA.FTZ R209, R200, R205, R209 ;  /* 0x000000cdc8d17223 */ /* 0x000fe200000100d1 */
[----:B------:R-:W-:Y:S01]  /*3540*/  FADD.FTZ R208, R208, R205 ;  /* 0x000000cdd0d07221 */ /* 0x000fe20000010000 */
[----:B------:R-:W-:Y:S01]  /*3550*/  FADD.FTZ R115, R115, R237 ;  /* 0x000000ed73737221 */ /* 0x000fe20000010000 */
[----:B------:R-:W-:Y:S01]  /*3560*/  FADD.FTZ R109, R109, R238 ;  /* 0x000000ee6d6d7221 */ /* 0x000fe20000010000 */
        /* <DEDUP_REMOVED lines=10> */
[----:B0-----:R-:W-:-:S07]  /*3610*/  FFMA.FTZ R209, R201, R206, R209 ;  /* 0x000000cec9d17223 */ /* 0x001fce00000100d1 */
.L_x_10601:
[----:B------:R-:W-:Y:S05]  /*3620*/  BSYNC B0 ;  /* 0x0000000000007941 */ /* 0x000fea0003800000 */
.L_x_10599:
        /* <DEDUP_REMOVED lines=27> */
.L_x_10694:
        /* <DEDUP_REMOVED lines=9> */
[----:B------:R-:W-:Y:S01]  /*3870*/  @!P0 IADD3 R213, R212, R213, RZ ;  /* 0x000000d5d4d58210 */ /* 0x000fe20007ffe0ff */
[----:B------:R-:W0:Y:S01]  /*3880*/  LDC.U8 R248, c[0x0][0x2a0] ;  /* 0x0000a800fff87b82 */ /* 0x000e220000000000 */
[----:B------:R-:W-:Y:S01]  /*3890*/  @!P3 ISETP.NE.U32.AND P4, PT, R2, RZ, PT ;  /* 0x000000ff0200b20c */ /* 0x000fe20003f85070 */
[----:B------:R-:W-:Y:S03]  /*38a0*/  BSSY B0, `(.L_x_10603) ;  /* 0x000002b000007945 */ /* 0x000fe60003800000 */
[----:B------:R-:W-:-:S02]  /*38b0*/  @!P3 ISETP.NE.AND.EX P4, PT, R0, RZ, PT, P4 ;  /* 0x000000ff0000b20c */ /* 0x000fc40003f85340 */
[----:B---3--:R-:W-:-:S13]  /*38c0*/  ISETP.GE.AND P1, PT, R208, 0x1, PT ;  /* 0x00000001d000780c */ /* 0x008fda0003f26270 */
[----:B------:R-:W-:-:S05]  /*38d0*/  @P1 IADD3 R208, R208, -0x1, RZ ;  /* 0xffffffffd0d01810 */ /* 0x000fca0007ffe0ff */
        /* <DEDUP_REMOVED lines=9> */
[----:B------:R-:W-:Y:S01]  /*3970*/  LEA R212, R212, R215, 0x3 ;  /* 0x000000d7d4d47211 */ /* 0x000fe200078e18ff */
[----:B-1----:R-:W-:Y:S01]  /*3980*/  @P1 IMAD.WIDE.U32 R208, R218, 0x10, R208 ;  /* 0x00000010dad01825 */ /* 0x002fe200078e00d0 */
[----:B------:R-:W-:Y:S06]  /*3990*/  BAR.SYNC.DEFER_BLOCKING 0x0 ;  /* 0x0000000000007b1d */ /* 0x000fec0000010000 */
[----:B------:R1:W5:Y:S01]  /*39a0*/  @P1 LDG.E.128 R184, desc[UR4][R208.64] ;  /* 0x00000004d0b81981 */ /* 0x000362000c1e1d00 */
[----:B------:R-:W-:-:S03]  /*39b0*/  @!P3 ISETP.NE.U32.AND P0, PT, R2, RZ, PT ;  /* 0x000000ff0200b20c */ /* 0x000fc60003f05070 */
[----:B-1----:R-:W1:Y:S04]  /*39c0*/  LDS.128 R208, [R212+0x5000] ;  /* 0x00500000d4d07984 */ /* 0x002e680000000c00 */
[----:B------:R-:W2:Y:S01]  /*39d0*/  LDS.128 R212, [R212+0x5010] ;  /* 0x00501000d4d47984 */ /* 0x000ea20000000c00 */
[----:B-1----:R-:W-:Y:S01]  /*39e0*/  FADD.FTZ R209, RZ, R209 ;  /* 0x000000d1ffd17221 */ /* 0x002fe20000010000 */
[----:B------:R-:W-:-:S03]  /*39f0*/  FADD.FTZ R208, RZ, R208 ;  /* 0x000000d0ffd07221 */ /* 0x000fc60000010000 */
[----:B------:R-:W-:Y:S01]  /*3a00*/  FADD.FTZ R211, R211, R209 ;  /* 0x000000d1d3d37221 */ /* 0x000fe20000010000 */
[----:B------:R-:W-:Y:S01]  /*3a10*/  FADD.FTZ R208, R210, R208 ;  /* 0x000000d0d2d07221 */ /* 0x000fe20000010000 */
[----:B------:R-:W1:Y:S02]  /*3a20*/  @P1 LDC R209, c[0x0][0x29c] ;  /* 0x0000a700ffd11b82 */ /* 0x000e640000000800 */
[----:B--2---:R-:W-:Y:S01]  /*3a30*/  FADD.FTZ R211, R211, R213 ;  /* 0x000000d5d3d37221 */ /* 0x004fe20000010000 */
[----:B------:R-:W-:-:S03]  /*3a40*/  FADD.FTZ R208, R208, R212 ;  /* 0x000000d4d0d07221 */ /* 0x000fc60000010000 */
[----:B------:R-:W-:Y:S01]  /*3a50*/  FADD.FTZ R211, R215, R211 ;  /* 0x000000d3d7d37221 */ /* 0x000fe20000010000 */
[----:B------:R-:W-:Y:S01]  /*3a60*/  FADD.FTZ R208, R214, R208 ;  /* 0x000000d0d6d07221 */ /* 0x000fe20000010000 */
[----:B------:R-:W2:Y:S02]  /*3a70*/  @P1 LDC R210, c[0x0][0x29c] ;  /* 0x0000a700ffd21b82 */ /* 0x000ea40000000800 */
[----:B------:R-:W-:Y:S01]  /*3a80*/  FMUL.FTZ R213, R211, UR8 ;  /* 0x00000008d3d57c20 */ /* 0x000fe20008410000 */
[----:B------:R-:W-:Y:S01]  /*3a90*/  FMUL.FTZ R212, R208, UR8 ;  /* 0x00000008d0d47c20 */ /* 0x000fe20008410000 */
[----:B-----5:R-:W-:Y:S01]  /*3aa0*/  @!P3 FSEL R208, R144, RZ, P4 ;  /* 0x000000ff90d0b208 */ /* 0x020fe20002000000 */
        /* <DEDUP_REMOVED lines=10> */
.L_x_10604:
[----:B------:R-:W-:Y:S05]  /*3b50*/  BSYNC B0 ;  /* 0x0000000000007941 */ /* 0x000fea0003800000 */
.L_x_10603:
[----:B------:R-:W-:Y:S02]  /*3b60*/  @P1 HADD2.F32 R211, -RZ, R184.H0_H0 ;  /* 0x200000b8ffd31230 */ /* 0x000fe40000004100 */
[----:B-1----:R-:W-:Y:S01]  /*3b70*/  @P1 FMUL.FTZ R209, R208, R209 ;  /* 0x000000d1d0d11220 */ /* 0x002fe20000410000 */
[----:B------:R-:W-:Y:S01]  /*3b80*/  @P1 HADD2.F32 R215, -RZ, R140.H0_H0 ;  /* 0x2000008cffd71230 */ /* 0x000fe20000004100 */
[----:B------:R-:W-:Y:S01]  /*3b90*/  @!P3 ISETP.NE.AND.EX P0, PT, R0, RZ, PT, P0 ;  /* 0x000000ff0000b20c */ /* 0x000fe20003f05300 */
[----:B------:R-:W-:Y:S01]  /*3ba0*/  BSSY B0, `(.L_x_10605) ;  /* 0x000000f000007945 */ /* 0x000fe20003800000 */
[C---:B------:R-:W-:Y:S02]  /*3bb0*/  @P1 FFMA.FTZ R80, R209.reuse, R211, R80 ;  /* 0x000000d3d1501223 */ /* 0x040fe40000010050 */
[----:B------:R-:W-:Y:S01]  /*3bc0*/  @P1 FMUL.FTZ R215, R209, R215 ;  /* 0x000000d7d1d71220 */ /* 0x000fe20000410000 */
[----:B------:R-:W-:Y:S01]  /*3bd0*/  @!P3 FSEL R209, R145, RZ, P0 ;  /* 0x000000ff91d1b208 */ /* 0x000fe20000000000 */
[----:B------:R-:W-:Y:S07]  /*3be0*/  @!P3 BRA `(.L_x_10606) ;  /* 0x000000000028b947 */ /* 0x000fee0003800000 */
[----:B------:R-:W3:Y:S04]  /*3bf0*/  LDL R237, [R1+0xc8] ;  /* 0x0000c80001ed7983 */ /* 0x000ee80000100800 */
[----:B------:R-:W4:Y:S01]  /*3c00*/  LDL R214, [R1+0x28] ;  /* 0x0000280001d67983 */ /* 0x000f220000100800 */
[----:B------:R-:W-:Y:S02]  /*3c10*/  ISETP.NE.AND P4, PT, R248, RZ, PT ;  /* 0x000000fff800720c */ /* 0x000fe40003f85270 */
[----:B------:R-:W-:Y:S02]  /*3c20*/  ISETP.NE.U32.AND P0, PT, R2, RZ, PT ;  /* 0x000000ff0200720c */ /* 0x000fe40003f05070 */
[----:B------:R-:W-:Y:S02]  /*3c30*/  FSEL R209, R212, RZ, !P4 ;  /* 0x000000ffd4d17208 */ /* 0x000fe40006000000 */
[----:B------:R-:W-:-:S03]  /*3c40*/  ISETP.NE.AND.EX P0, PT, R0, RZ, PT, P0 ;  /* 0x000000ff0000720c */ /* 0x000fc60003f05300 */
[----:B---3--:R-:W-:-:S04]  /*3c50*/  FFMA.FTZ R209, R237, R213, R209 ;  /* 0x000000d5edd17223 */ /* 0x008fc800000100d1 */
[----:B----4-:R-:W-:-:S04]  /*3c60*/  FADD.FTZ R209, R214, -R209 ;  /* 0x800000d1d6d17221 */ /* 0x010fc80000010000 */
[----:B------:R-:W-:-:S04]  /*3c70*/  FMUL.FTZ R209, R3, R209 ;  /* 0x000000d103d17220 */ /* 0x000fc80000410000 */
[----:B------:R-:W-:-:S07]  /*3c80*/  @P0 FADD.FTZ R209, R145, R209 ;  /* 0x000000d191d10221 */ /* 0x000fce0000010000 */
.L_x_10606:
[----:B------:R-:W-:Y:S05]  /*3c90*/  BSYNC B0 ;  /* 0x0000000000007941 */ /* 0x000fea0003800000 */
.L_x_10605:
[----:B------:R-:W0:Y:S01]  /*3ca0*/  @P1 LDC R238, c[0x0][0x29c] ;  /* 0x0000a700ffee1b82 */ /* 0x000e220000000800 */
[----:B------:R-:W-:Y:S02]  /*3cb0*/  @P1 HADD2.F32 R214, -RZ, R140.H1_H1 ;  /* 0x3000008cffd61230 */ /* 0x000fe40000004100 */
[----:B--2---:R-:W-:Y:S01]  /*3cc0*/  @P1 FMUL.FTZ R210, R209, R210 ;  /* 0x000000d2d1d21220 */ /* 0x004fe20000410000 */
[----:B------:R-:W-:Y:S01]  /*3cd0*/  @!P3 ISETP.NE.U32.AND P4, PT, R2, RZ, PT ;  /* 0x000000ff0200b20c */ /* 0x000fe20003f85070 */
[----:B------:R-:W-:Y:S01]  /*3ce0*/  @P1 HADD2.F32 R211, -RZ, R184.H1_H1 ;  /* 0x300000b8ffd31230 */ /* 0x000fe20000004100 */
[----:B------:R-:W-:Y:S01]  /*3cf0*/  BSSY B0, `(.L_x_10607) ;  /* 0x0000014000007945 */ /* 0x000fe20003800000 */
[----:B------:R-:W-:Y:S01]  /*3d00*/  @P1 FMUL.FTZ R214, R210, R214 ;  /* 0x000000d6d2d61220 */ /* 0x000fe20000410000 */
[----:B------:R-:W-:Y:S01]  /*3d10*/  @!P3 ISETP.NE.AND.EX P4, PT, R0, RZ, PT, P4 ;  /* 0x000000ff0000b20c */ /* 0x000fe20003f85340 */
[----:B------:R-:W1:Y:S01]  /*3d20*/  @P1 LDC R237, c[0x0][0x29c] ;  /* 0x0000a700ffed1b82 */ /* 0x000e620000000800 */
[----:B------:R-:W-:Y:S01]  /*3d30*/  @P1 FFMA.FTZ R81, R210, R211, R81 ;  /* 0x000000d3d2511223 */ /* 0x000fe20000010051 */
[----:B------:R-:W-:-:S02]  /*3d40*/  @!P3 ISETP.NE.U32.AND P0, PT, R2, RZ, PT ;  /* 0x000000ff0200b20c */ /* 0x000fc40003f05070 */
[----:B------:R-:W-:Y:S02]  /*3d50*/  @P1 F2FP.F16.F32.PACK_AB R215, RZ, R215 ;  /* 0x000000d7ffd7123e */ /* 0x000fe400000000ff */
[----:B------:R-:W-:Y:S02]  /*3d60*/  @P1 F2FP.F16.F32.PACK_AB R214, RZ, R214 ;  /* 0x000000d6ffd6123e */ /* 0x000fe400000000ff */
[----:B------:R-:W-:Y:S01]  /*3d70*/  @!P3 FSEL R210, R146, RZ, P4 ;  /* 0x000000ff92d2b208 */ /* 0x000fe20002000000 */
[----:B------:R-:W-:Y:S06]  /*3d80*/  @!P3 BRA `(.L_x_10608) ;  /* 0x000000000028b947 */ /* 0x000fec0003800000 */
        /* <DEDUP_REMOVED lines=10> */
.L_x_10608:
[----:B------:R-:W-:Y:S05]  /*3e30*/  BSYNC B0 ;  /* 0x0000000000007941 */ /* 0x000fea0003800000 */
.L_x_10607:
[----:B------:R-:W-:Y:S02]  /*3e40*/  @P1 HADD2.F32 R211, -RZ, R185.H0_H0 ;  /* 0x200000b9ffd31230 */ /* 0x000fe40000004100 */
[----:B0-----:R-:W-:Y:S01]  /*3e50*/  @P1 FMUL.FTZ R238, R210, R238 ;  /* 0x000000eed2ee1220 */ /* 0x001fe20000410000 */
[----:B------:R-:W-:Y:S01]  /*3e60*/  @!P3 ISETP.NE.AND.EX P0, PT, R0, RZ, PT, P0 ;  /* 0x000000ff0000b20c */ /* 0x000fe20003f05300 */
[----:B------:R-:W-:Y:S02]  /*3e70*/  BSSY B0, `(.L_x_10609) ;  /* 0x000000e000007945 */ /* 0x000fe40003800000 */
[----:B------:R-:W-:Y:S01]  /*3e80*/  @P1 FFMA.FTZ R82, R238, R211, R82 ;  /* 0x000000d3ee521223 */ /* 0x000fe20000010052 */
        /* <DEDUP_REMOVED lines=12> */
.L_x_10610:
[----:B------:R-:W-:Y:S05]  /*3f50*/  BSYNC B0 ;  /* 0x0000000000007941 */ /* 0x000fea0003800000 */
.L_x_10609:
[----:B------:R-:W-:Y:S01]  /*3f60*/  @P1 HADD2.F32 R247, -RZ, R141.H0_H0 ;  /* 0x2000008dfff71230 */ /* 0x000fe20000004100 */
[----:B------:R-:W0:Y:S01]  /*3f70*/  @P1 LDC R250, c[0x0][0x29c] ;  /* 0x0000a700fffa1b82 */ /* 0x000e220000000800 */
[----:B------:R-:W-:Y:S02]  /*3f80*/  @P1 HADD2.F32 R240, -RZ, R185.H1_H1 ;  /* 0x300000b9fff01230 */ /* 0x000fe40000004100 */
[----:B-1----:R-:W-:Y:S01]  /*3f90*/  @P1 FMUL.FTZ R237, R211, R237 ;  /* 0x000000edd3ed1220 */ /* 0x002fe20000410000 */
[----:B------:R-:W-:Y:S01]  /*3fa0*/  @!P3 ISETP.NE.U32.AND P4, PT, R2, RZ, PT ;  /* 0x000000ff0200b20c */ /* 0x000fe20003f85070 */
[----:B------:R-:W-:Y:S01]  /*3fb0*/  @P1 FMUL.FTZ R247, R238, R247 ;  /* 0x000000f7eef71220 */ /* 0x000fe20000410000 */
[----:B------:R-:W-:Y:S01]  /*3fc0*/  @P1 PRMT R196, R215, 0x7610, R196 ;  /* 0x00007610d7c41816 */ /* 0x000fe200000000c4 */
[C---:B------:R-:W-:Y:S01]  /*3fd0*/  @P1 FFMA.FTZ R83, R237.reuse, R240, R83 ;  /* 0x000000f0ed531223 */ /* 0x040fe20000010053 */
[----:B------:R-:W-:Y:S01]  /*3fe0*/  @P1 HADD2.F32 R240, -RZ, R141.H1_H1 ;  /* 0x3000008dfff01230 */ /* 0x000fe20000004100 */
[----:B------:R-:W1:Y:S01]  /*3ff0*/  @P1 LDC R238, c[0x0][0x29c] ;  /* 0x0000a700ffee1b82 */ /* 0x000e620000000800 */
[----:B------:R-:W-:Y:S01]  /*4000*/  @P1 F2FP.F16.F32.PACK_AB R247, RZ, R247 ;  /* 0x000000f7fff7123e */ /* 0x000fe200000000ff */
[----:B------:R-:W-:Y:S01]  /*4010*/  BSSY B0, `(.L_x_10611) ;  /* 0x0000015000007945 */ /* 0x000fe20003800000 */
[----:B------:R-:W-:Y:S01]  /*4020*/  @!P3 ISETP.NE.AND.EX P4, PT, R0, RZ, PT, P4 ;  /* 0x000000ff0000b20c */ /* 0x000fe20003f85340 */
[----:B------:R-:W-:Y:S01]  /*4030*/  @P1 FMUL.FTZ R240, R237, R240 ;  /* 0x000000f0edf01220 */ /* 0x000fe20000410000 */
[----:B------:R-:W-:-:S02]  /*4040*/  @P1 PRMT R197, R247, 0x7610, R197 ;  /* 0x00007610f7c51816 */ /* 0x000fc400000000c5 */
[----:B------:R-:W-:Y:S01]  /*4050*/  @P1 PRMT R196, R196, 0x5410, R214 ;  /* 0x00005410c4c41816 */ /* 0x000fe200000000d6 */
[----:B------:R-:W2:Y:S01]  /*4060*/  LDC.U8 R247, c[0x0][0x2a0] ;  /* 0x0000a800fff77b82 */ /* 0x000ea20000000000 */
[----:B------:R-:W-:Y:S02]  /*4070*/  @P1 F2FP.F16.F32.PACK_AB R240, RZ, R240 ;  /* 0x000000f0fff0123e */ /* 0x000fe400000000ff */
[----:B------:R-:W-:Y:S02]  /*4080*/  @!P3 ISETP.NE.U32.AND P0, PT, R2, RZ, PT ;  /* 0x000000ff0200b20c */ /* 0x000fe40003f05070 */
[----:B------:R-:W-:Y:S02]  /*4090*/  @P1 PRMT R197, R197, 0x5410, R240 ;  /* 0x00005410c5c51816 */ /* 0x000fe400000000f0 */
[----:B------:R-:W-:Y:S01]  /*40a0*/  @!P3 FSEL R249, R148, RZ, P4 ;  /* 0x000000ff94f9b208 */ /* 0x000fe20002000000 */
[----:B------:R-:W-:Y:S08]  /*40b0*/  @!P3 BRA `(.L_x_10612) ;  /* 0x000000000028b947 */ /* 0x000ff00003800000 */
[----:B------:R-:W3:Y:S04]  /*40c0*/  LDL R237, [R1+0xbc] ;  /* 0x0000bc0001ed7983 */ /* 0x000ee80000100800 */
[----:B------:R-:W4:Y:S01]  /*40d0*/  LDL R248, [R1+0x14] ;  /* 0x0000140001f87983 */ /* 0x000f220000100800 */
[----:B--2---:R-:W-:Y:S02]  /*40e0*/  ISETP.NE.AND P5, PT, R247, RZ, PT ;  /* 0x000000fff700720c */ /* 0x004fe40003fa5270 */
[----:B------:R-:W-:Y:S02]  /*40f0*/  ISETP.NE.U32.AND P4, PT, R2, RZ, PT ;  /* 0x000000ff0200720c */ /* 0x000fe40003f85070 */
[----:B------:R-:W-:Y:S02]  /*4100*/  FSEL R214, R212, RZ, !P5 ;  /* 0x000000ffd4d67208 */ /* 0x000fe40006800000 */
[----:B------:R-:W-:-:S03]  /*4110*/  ISETP.NE.AND.EX P4, PT, R0, RZ, PT, P4 ;  /* 0x000000ff0000720c */ /* 0x000fc60003f85340 */
[----:B---3--:R-:W-:-:S04]  /*4120*/  FFMA.FTZ R214, R237, R213, R214 ;  /* 0x000000d5edd67223 */ /* 0x008fc800000100d6 */
[----:B----4-:R-:W-:-:S04]  /*4130*/  FADD.FTZ R214, R248, -R214 ;  /* 0x800000d6f8d67221 */ /* 0x010fc80000010000 */
[----:B------:R-:W-:-:S04]  /*4140*/  FMUL.FTZ R249, R3, R214 ;  /* 0x000000d603f97220 */ /* 0x000fc80000410000 */
[----:B------:R-:W-:-:S07]  /*4150*/  @P4 FADD.FTZ R249, R148, R249 ;  /* 0x000000f994f94221 */ /* 0x000fce0000010000 */
.L_x_10612:
[----:B------:R-:W-:Y:S05]  /*4160*/  BSYNC B0 ;  /* 0x0000000000007941 */ /* 0x000fea0003800000 */
.L_x_10611:
        /* <DEDUP_REMOVED lines=19> */
.L_x_10614:
[----:B------:R-:W-:Y:S05]  /*42a0*/  BSYNC B0 ;  /* 0x0000000000007941 */ /* 0x000fea0003800000 */
.L_x_10613:
[----:B------:R-:W-:Y:S02]  /*42b0*/  @P1 HADD2.F32 R237, -RZ, R186.H1_H1 ;  /* 0x300000baffed1230 */ /* 0x000fe40000004100 */
[----:B0-----:R-:W-:Y:S01]  /*42c0*/  @P1 FMUL.FTZ R214, R248, R250 ;  /* 0x000000faf8d61220 */ /* 0x001fe20000410000 */
[----:B------:R-:W-:Y:S01]  /*42d0*/  @P1 HADD2.F32 R215, -RZ, R142.H1_H1 ;  /* 0x3000008effd71230 */ /* 0x000fe20000004100 */
[----:B------:R-:W0:Y:S01]  /*42e0*/  @P1 LDC R240, c[0x0][0x29c] ;  /* 0x0000a700fff01b82 */ /* 0x000e220000000800 */
[----:B------:R-:W-:Y:S01]  /*42f0*/  @!P3 ISETP.NE.U32.AND P5, PT, R2, RZ, PT ;  /* 0x000000ff0200b20c */ /* 0x000fe20003fa5070 */
[----:B------:R-:W-:Y:S01]  /*4300*/  @P1 FFMA.FTZ R77, R214, R237, R77 ;  /* 0x000000edd64d1223 */ /* 0x000fe2000001004d */
[----:B------:R-:W-:Y:S01]  /*4310*/  @!P3 ISETP.NE.U32.AND P4, PT, R2, RZ, PT ;  /* 0x000000ff0200b20c */ /* 0x000fe20003f85070 */
[----:B------:R-:W-:Y:S01]  /*4320*/  @P1 FMUL.FTZ R214, R214, R215 ;  /* 0x000000d7d6d61220 */ /* 0x000fe20000410000 */
[----:B------:R-:W-:Y:S01]  /*4330*/  @P1 F2FP.F16.F32.PACK_AB R215, RZ, R238 ;  /* 0x000000eeffd7123e */ /* 0x000fe200000000ff */
[----:B------:R-:W-:Y:S01]  /*4340*/  BSSY B0, `(.L_x_10615) ;  /* 0x0000016000007945 */ /* 0x000fe20003800000 */
[----:B------:R-:W-:Y:S01]  /*4350*/  ISETP.NE.U32.AND P0, PT, RZ, UR10, PT ;  /* 0x0000000aff007c0c */ /* 0x000fe2000bf05070 */
[----:B------:R-:W1:Y:S01]  /*4360*/  @P1 LDC R250, c[0x0][0x29c] ;  /* 0x0000a700fffa1b82 */ /* 0x000e620000000800 */
[----:B------:R-:W-:-:S02]  /*4370*/  @!P3 ISETP.NE.AND.EX P5, PT, R0, RZ, PT, P5 ;  /* 0x000000ff0000b20c */ /* 0x000fc40003fa5350 */
[----:B------:R-:W-:Y:S02]  /*4380*/  @!P3 ISETP.NE.AND.EX P4, PT, R0, RZ, PT, P4 ;  /* 0x000000ff0000b20c */ /* 0x000fe40003f85340 */
[----:B------:R-:W-:Y:S02]  /*4390*/  ISETP.NE.AND.EX P0, PT, RZ, UR11, PT, P0 ;  /* 0x0000000bff007c0c */ /* 0x000fe4000bf05300 */
[----:B------:R-:W-:Y:S01]  /*43a0*/  @P1 F2FP.F16.F32.PACK_AB R214, RZ, R214 ;  /* 0x000000d6ffd6123e */ /* 0x000fe200000000ff */
[----:B------:R-:W3:Y:S01]  /*43b0*/  LDC.U8 R238, c[0x0][0x2a0] ;  /* 0x0000a800ffee7b82 */ /* 0x000ee20000000000 */
[----:B--2---:R-:W-:Y:S01]  /*43c0*/  @!P3 FSEL R247, R150, RZ, P5 ;  /* 0x000000ff96f7b208 */ /* 0x004fe20002800000 */
[----:B------:R-:W-:Y:S08]  /*43d0*/  @!P3 BRA `(.L_x_10616) ;  /* 0x000000000030b947 */ /* 0x000ff00003800000 */
[----:B------:R2:W-:Y:S01]  /*43e0*/  STL [R1+0x170], R4 ;  /* 0x0001700401007387 */ /* 0x0005e20000100800 */
[----:B---3--:R-:W-:-:S03]  /*43f0*/  ISETP.NE.AND P6, PT, R238, RZ, PT ;  /* 0x000000ffee00720c */ /* 0x008fc60003fc5270 */
[----:B------:R-:W3:Y:S04]  /*4400*/  LDL R247, [R1] ;  /* 0x0000000001f77983 */ /* 0x000ee80000100800 */
[----:B--2---:R-:W2:Y:S01]  /*4410*/  LDL R4, [R1+0xb4] ;  /* 0x0000b40001047983 */ /* 0x004ea20000100800 */
[----:B------:R-:W-:Y:S02]  /*4420*/  FSEL R237, R212, RZ, !P6 ;  /* 0x000000ffd4ed7208 */ /* 0x000fe40007000000 */
[----:B------:R-:W-:-:S04]  /*4430*/  ISETP.NE.U32.AND P5, PT, R2, RZ, PT ;  /* 0x000000ff0200720c */ /* 0x000fc80003fa5070 */
[----:B------:R-:W-:Y:S01]  /*4440*/  ISETP.NE.AND.EX P5, PT, R0, RZ, PT, P5 ;  /* 0x000000ff0000720c */ /* 0x000fe20003fa5350 */
[----:B--2---:R-:W-:Y:S02]  /*4450*/  FFMA.FTZ R237, R4, R213, R237 ;  /* 0x000000d504ed7223 */ /* 0x004fe400000100ed */
[----:B------:R2:W5:Y:S02]  /*4460*/  LDL.LU R4, [R1+0x170] ;  /* 0x0001700001047983 */ /* 0x0005640000300800 */
[----:B---3--:R-:W-:-:S04]  /*4470*/  FADD.FTZ R237, R247, -R237 ;  /* 0x800000edf7ed7221 */ /* 0x008fc80000010000 */
[----:B------:R-:W-:-:S04]  /*4480*/  FMUL.FTZ R247, R3, R237 ;  /* 0x000000ed03f77220 */ /* 0x000fc80000410000 */
[----:B--2---:R-:W-:-:S07]  /*4490*/  @P5 FADD.FTZ R247, R150, R247 ;  /* 0x000000f796f75221 */ /* 0x004fce0000010000 */
.L_x_10616:
[----:B------:R-:W-:Y:S05]  /*44a0*/  BSYNC B0 ;  /* 0x0000000000007941 */ /* 0x000fea0003800000 */
.L_x_10615:
[----:B------:R-:W-:Y:S01]  /*44b0*/  BSSY B0, `(.L_x_10617) ;  /* 0x000000d000007945 */ /* 0x000fe20003800000 */
[----:B0-----:R-:W-:Y:S01]  /*44c0*/  @P1 FMUL.FTZ R237, R247, R240 ;  /* 0x000000f0f7ed1220 */ /* 0x001fe20000410000 */
[----:B------:R-:W-:Y:S02]  /*44d0*/  @!P3 FSEL R240, R151, RZ, P4 ;  /* 0x000000ff97f0b208 */ /* 0x000fe40002000000 */
[----:B------:R-:W-:Y:S05]  /*44e0*/  @!P3 BRA `(.L_x_10618) ;  /* 0x000000000024b947 */ /* 0x000fea0003800000 */
[----:B------:R-:W2:Y:S01]  /*44f0*/  LDL R240, [R1+0xb0] ;  /* 0x0000b00001f07983 */ /* 0x000ea20000100800 */
[----:B---3--:R-:W-:Y:S02]  /*4500*/  ISETP.NE.AND P5, PT, R238, RZ, PT ;  /* 0x000000ffee00720c */ /* 0x008fe40003fa5270 */
[----:B------:R-:W-:Y:S02]  /*4510*/  ISETP.NE.U32.AND P4, PT, R2, RZ, PT ;  /* 0x000000ff0200720c */ /* 0x000fe40003f85070 */
[----:B------:R-:W-:Y:S02]  /*4520*/  FSEL R238, R212, RZ, !P5 ;  /* 0x000000ffd4ee7208 */ /* 0x000fe40006800000 */
[----:B------:R-:W-:-:S03]  /*4530*/  ISETP.NE.AND.EX P4, PT, R0, RZ, PT, P4 ;  /* 0x000000ff0000720c */ /* 0x000fc60003f85340 */
[----:B--2---:R-:W-:-:S04]  /*4540*/  FFMA.FTZ R238, R240, R213, R238 ;  /* 0x000000d5f0ee7223 */ /* 0x004fc800000100ee */
[----:B------:R-:W-:-:S04]  /*4550*/  FADD.FTZ R240, R251, -R238 ;  /* 0x800000eefbf07221 */ /* 0x000fc80000010000 */
[----:B------:R-:W-:-:S04]  /*4560*/  FMUL.FTZ R240, R3, R240 ;  /* 0x000000f003f07220 */ /* 0x000fc80000410000 */
[----:B------:R-:W-:-:S07]  /*4570*/  @P4 FADD.FTZ R240, R151, R240 ;  /* 0x000000f097f04221 */ /* 0x000fce0000010000 */
.L_x_10618:
[----:B------:R-:W-:Y:S05]  /*4580*/  BSYNC B0 ;  /* 0x0000000000007941 */ /* 0x000fea0003800000 */
.L_x_10617:
[----:B-----5:R0:W-:Y:S01]  /*4590*/  STL [R1+0x178], R4 ;  /* 0x0001780401007387 */ /* 0x0201e20000100800 */
[----:B------:R-:W-:Y:S01]  /*45a0*/  @P1 PRMT R198, R215, 0x7610, R198 ;  /* 0x00007610d7c61816 */ /* 0x000fe200000000c6 */
[----:B-1-3--:R-:W-:Y:S01]  /*45b0*/  @P1 FMUL.FTZ R238, R240, R250 ;  /* 0x000000faf0ee1220 */ /* 0x00afe20000410000 */
[----:B------:R-:W-:Y:S01]  /*45c0*/  ISETP.NE.U32.AND P4, PT, RZ, UR10, PT ;  /* 0x0000000aff007c0c */ /* 0x000fe2000bf85070 */
[----:B------:R1:W-:Y:S01]  /*45d0*/  STL [R1+0x170], R3 ;  /* 0x0001700301007387 */ /* 0x0003e20000100800 */
[----:B------:R-:W-:Y:S01]  /*45e0*/  @P1 PRMT R198, R198, 0x5410, R214 ;  /* 0x00005410c6c61816 */ /* 0x000fe200000000d6 */
[--C-:B------:R-:W-:Y:S02]  /*45f0*/  @P1 HADD2.F32 R250, -RZ, R143.reuse.H1_H1 ;  /* 0x3000008ffffa1230 */ /* 0x100fe40000004100 */
[----:B0-----:R-:W-:Y:S01]  /*4600*/  @P1 HADD2.F32 R4, -RZ, R143.H0_H0 ;  /* 0x2000008fff041230 */ /* 0x001fe20000004100 */
[----:B------:R-:W-:Y:S02]  /*4610*/  ISETP.NE.AND.EX P4, PT, RZ, UR11, PT, P4 ;  /* 0x0000000bff007c0c */ /* 0x000fe4000bf85340 */
[----:B------:R-:W-:-:S02]  /*4620*/  @P1 FMUL.FTZ R250, R238, R250 ;  /* 0x000000faeefa1220 */ /* 0x000fc40000410000 */
[----:B------:R-:W-:-:S05]  /*4630*/  @P1 FMUL.FTZ R4, R237, R4 ;  /* 0x00000004ed041220 */ /* 0x000fca0000410000 */
[----:B------:R-:W-:Y:S02]  /*4640*/  @P1 F2FP.F16.F32.PACK_AB R215, RZ, R4 ;  /* 0x00000004ffd7123e */ /* 0x000fe400000000ff */
[----:B------:R-:W5:Y:S01]  /*4650*/  LDL.LU R4, [R1+0x178] ;  /* 0x0001780001047983 */ /* 0x000f620000300800 */
[----:B------:R-:W-:Y:S02]  /*4660*/  SEL R208, R208, R188, P4 ;  /* 0x000000bcd0d07207 */ /* 0x000fe40002000000 */
[----:B-1----:R-:W-:Y:S02]  /*4670*/  PRMT R3, R215, 0x7610, R3 ;  /* 0x00007610d7037816 */ /* 0x002fe40000000003 */
[----:B------:R-:W0:Y:S01]  /*4680*/  @P0 LDC.64 R214, c[0x0][0x308] ;  /* 0x0000c200ffd60b82 */ /* 0x000e220000000a00 */
[----:B------:R-:W-:Y:S02]  /*4690*/  SEL R209, R209, R189, P4 ;  /* 0x000000bdd1d17207 */ /* 0x000fe40002000000 */
[----:B------:R-:W-:-:S02]  /*46a0*/  @P1 PRMT R199, R3, 0x7610, R199 ;  /* 0x0000761003c71816 */ /* 0x000fc400000000c7 */
[----:B------:R-:W5:Y:S01]  /*46b0*/  LDL.LU R3, [R1+0x170] ;  /* 0x0001700001037983 */ /* 0x000f620000300800 */
[----:B------:R-:W-:Y:S02]  /*46c0*/  SEL R210, R210, R190, P4 ;  /* 0x000000bed2d27207 */ /* 0x000fe40002000000 */
[----:B------:R-:W-:Y:S02]  /*46d0*/  SEL R211, R211, R191, P4 ;  /* 0x000000bfd3d37207 */ /* 0x000fe40002000000 */
[----:B------:R-:W-:Y:S01]  /*46e0*/  @P1 F2FP.F16.F32.PACK_AB R250, RZ, R250 ;  /* 0x000000fafffa123e */ /* 0x000fe200000000ff */
[----:B0-----:R-:W-:-:S05]  /*46f0*/  @P0 IMAD.WIDE.U32 R214, R252, 0x20, R214 ;  /* 0x00000020fcd60825 */ /* 0x001fca00078e00d6 */
[----:B------:R0:W-:Y:S02]  /*4700*/  @P0 STG.E.128 desc[UR4][R214.64], R208 ;  /* 0x000000d0d6000986 */ /* 0x0001e4000c101d04 */
[----:B0-----:R-:W-:Y:S02]  /*4710*/  SEL R208, R249, R192, P4 ;  /* 0x000000c0f9d07207 */ /* 0x001fe40002000000 */
[----:B------:R-:W-:Y:S02]  /*4720*/  SEL R209, R248, R193, P4 ;  /* 0x000000c1f8d17207 */ /* 0x000fe40002000000 */
[----:B------:R-:W-:Y:S02]  /*4730*/  SEL R210, R247, R194, P4 ;  /* 0x000000c2f7d27207 */ /* 0x000fe40002000000 */
[----:B------:R-:W-:-:S05]  /*4740*/  SEL R211, R240, R195, P4 ;  /* 0x000000c3f0d37207 */ /* 0x000fca0002000000 */
[----:B------:R0:W-:Y:S02]  /*4750*/  @P0 STG.E.128 desc[UR4][R214.64+0x10], R208 ;  /* 0x000010d0d6000986 */ /* 0x0001e4000c101d04 */
[----:B0-----:R-:W0:Y:S01]  /*4760*/  @P1 LDC.64 R210, c[0x0][0x2f8] ;  /* 0x0000be00ffd21b82 */ /* 0x001e220000000a00 */
[----:B------:R-:W-:-:S07]  /*4770*/  @P1 PRMT R199, R199, 0x5410, R250 ;  /* 0x00005410c7c71816 */ /* 0x000fce00000000fa */
[----:B------:R-:W1:Y:S08]  /*4780*/  @P1 LDC.64 R208, c[0x0][0x220] ;  /* 0x00008800ffd01b82 */ /* 0x000e700000000a00 */
[----:B------:R-:W2:Y:S01]  /*4790*/  @P1 LDC R214, c[0x0][0x29c] ;  /* 0x0000a700ffd61b82 */ /* 0x000ea20000000800 */
[----:B0-----:R-:W-:-:S07]  /*47a0*/  @P1 IMAD.WIDE.U32 R210, R218, 0x10, R210 ;  /* 0x00000010dad21825 */ /* 0x001fce00078e00d2 */
[----:B------:R-:W0:Y:S01]  /*47b0*/  LDC.U8 R250, c[0x0][0x2a0] ;  /* 0x0000a800fffa7b82 */ /* 0x000e220000000000 */
[----:B------:R3:W-:Y:S02]  /*47c0*/  @P1 STG.E.128 desc[UR4][R210.64], R196 ;  /* 0x000000c4d2001986 */ /* 0x0007e4000c101d04 */
[----:B---3--:R-:W-:-:S05]  /*47d0*/  @P1 HADD2.F32 R210, -RZ, R187.H0_H0 ;  /* 0x200000bbffd21230 */ /* 0x008fca0000004100 */
[----:B------:R-:W-:Y:S01]  /*47e0*/  @P1 FFMA.FTZ R78, R237, R210, R78 ;  /* 0x000000d2ed4e1223 */ /* 0x000fe2000001004e */
[----:B------:R-:W-:Y:S01]  /*47f0*/  IADD3 R237, R218, 0x80, RZ ;  /* 0x00000080daed7810 */ /* 0x000fe20007ffe0ff */
[----:B------:R-:W-:-:S04]  /*4800*/  @P1 HADD2.F32 R210, -RZ, R187.H1_H1 ;  /* 0x300000bbffd21230 */ /* 0x000fc80000004100 */
[----:B-1----:R-:W-:-:S05]  /*4810*/  @P1 IMAD.WIDE.U32 R208, R237, 0x10, R208 ;  /* 0x00000010edd01825 */ /* 0x002fca00078e00d0 */
[----:B------:R1:W5:Y:S02]  /*4820*/  @P1 LDG.E.128 R184, desc[UR4][R208.64] ;  /* 0x00000004d0b81981 */ /* 0x000364000c1e1d00 */
[----:B-1----:R-:W1:Y:S01]  /*4830*/  @P1 LDC R209, c[0x0][0x29c] ;  /* 0x0000a700ffd11b82 */ /* 0x002e620000000800 */
[----:B------:R-:W-:Y:S01]  /*4840*/  @!P3 ISETP.NE.U32.AND P5, PT, R2, RZ, PT ;  /* 0x000000ff0200b20c */ /* 0x000fe20003fa5070 */
[----:B------:R-:W-:Y:S03]  /*4850*/  BSSY B0, `(.L_x_10619) ;  /* 0x000000e000007945 */ /* 0x000fe60003800000 */
[----:B------:R-:W-:Y:S01]  /*4860*/  @!P3 ISETP.NE.AND.EX P5, PT, R0, RZ, PT, P5 ;  /* 0x000000ff0000b20c */ /* 0x000fe20003fa5350 */
[----:B------:R-:W-:-:S03]  /*4870*/  @P1 FFMA.FTZ R79, R238, R210, R79 ;  /* 0x000000d2ee4f1223 */ /* 0x000fc6000001004f */
[----:B------:R-:W-:Y:S01]  /*4880*/  @!P3 FSEL R208, R152, RZ, P5 ;  /* 0x000000ff98d0b208 */ /* 0x000fe20002800000 */
[----:B0-2---:R-:W-:Y:S08]  /*4890*/  @!P3 BRA `(.L_x_10620) ;  /* 0x000000000024b947 */ /* 0x005ff00003800000 */
        /* <DEDUP_REMOVED lines=9> */
.L_x_10620:
[----:B------:R-:W-:Y:S05]  /*4930*/  BSYNC B0 ;  /* 0x0000000000007941 */ /* 0x000fea0003800000 */
.L_x_10619:
[----:B------:R-:W-:Y:S01]  /*4940*/  @!P3 ISETP.NE.U32.AND P5, PT, R2, RZ, PT ;  /* 0x000000ff0200b20c */ /* 0x000fe20003fa5070 */
[----:B-1----:R-:W-:Y:S01]  /*4950*/  @P1 FMUL.FTZ R210, R208, R209 ;  /* 0x000000d1d0d21220 */ /* 0x002fe20000410000 */
[----:B-----5:R-:W-:Y:S01]  /*4960*/  @P1 HADD2.F32 R209, -RZ, R184.H0_H0 ;  /* 0x200000b8ffd11230 */ /* 0x020fe20000004100 */
[----:B------:R-:W-:Y:S01]  /*4970*/  BSSY B0, `(.L_x_10621) ;  /* 0x000000e000007945 */ /* 0x000fe20003800000 */
        /* <DEDUP_REMOVED lines=13> */
.L_x_10622:
[----:B------:R-:W-:Y:S05]  /*4a50*/  BSYNC B0 ;  /* 0x0000000000007941 */ /* 0x000fea0003800000 */
.L_x_10621:
[----:B------:R-:W0:Y:S01]  /*4a60*/  @P1 LDC R211, c[0x0][0x29c] ;  /* 0x0000a700ffd31b82 */ /* 0x000e220000000800 */
[----:B------:R-:W-:Y:S02]  /*4a70*/  @P1 HADD2.F32 R215, -RZ, R136.H0_H0 ;  /* 0x20000088ffd71230 */ /* 0x000fe40000004100 */
[----:B------:R-:W-:Y:S01]  /*4a80*/  @P1 FMUL.FTZ R214, R209, R214 ;  /* 0x000000d6d1d61220 */ /* 0x000fe20000410000 */
[----:B------:R-:W-:Y:S01]  /*4a90*/  @P1 HADD2.F32 R238, -RZ, R184.H1_H1 ;  /* 0x300000b8ffee1230 */ /* 0x000fe20000004100 */
[----:B------:R-:W-:Y:S01]  /*4aa0*/  @!P3 ISETP.NE.U32.AND P5, PT, R2, RZ, PT ;  /* 0x000000ff0200b20c */ /* 0x000fe20003fa5070 */
[----:B------:R-:W-:Y:S01]  /*4ab0*/  BSSY B0, `(.L_x_10623) ;  /* 0x0000014000007945 */ /* 0x000fe20003800000 */
[----:B------:R-:W-:Y:S01]  /*4ac0*/  @P1 FMUL.FTZ R215, R210, R215 ;  /* 0x000000d7d2d71220 */ /* 0x000fe20000410000 */
[----:B------:R-:W-:Y:S01]  /*4ad0*/  @P1 HADD2.F32 R210, -RZ, R136.H1_H1 ;  /* 0x30000088ffd21230 */ /* 0x000fe20000004100 */
[----:B------:R-:W1:Y:S01]  /*4ae0*/  @P1 LDC R247, c[0x0][0x29c] ;  /* 0x0000a700fff71b82 */ /* 0x000e620000000800 */
[----:B------:R-:W-:Y:S01]  /*4af0*/  @!P3 ISETP.NE.AND.EX P5, PT, R0, RZ, PT, P5 ;  /* 0x000000ff0000b20c */ /* 0x000fe20003fa5350 */
[----:B------:R-:W-:-:S02]  /*4b00*/  @P1 FFMA.FTZ R73, R238, R214, R73 ;  /* 0x000000d6ee491223 */ /* 0x000fc40000010049 */
[----:B------:R-:W-:Y:S01]  /*4b10*/  @P1 FMUL.FTZ R210, R214, R210 ;  /* 0x000000d2d6d21220 */ /* 0x000fe20000410000 */
[----:B------:R-:W-:-:S04]  /*4b20*/  @P1 F2FP.F16.F32.PACK_AB R214, RZ, R215 ;  /* 0x000000d7ffd6123e */ /* 0x000fc800000000ff */
[----:B------:R-:W-:Y:S02]  /*4b30*/  @P1 F2FP.F16.F32.PACK_AB R215, RZ, R210 ;  /* 0x000000d2ffd7123e */ /* 0x000fe400000000ff */
        /* <DEDUP_REMOVED lines=11> */
.L_x_10624:
[----:B------:R-:W-:Y:S05]  /*4bf0*/  BSYNC B0 ;  /* 0x0000000000007941 */ /* 0x000fea0003800000 */
.L_x_10623:
[----:B------:R-:W-:Y:S01]  /*4c00*/  @!P3 ISETP.NE.U32.AND P5, PT, R2, RZ, PT ;  /* 0x000000ff0200b20c */ /* 0x000fe20003fa5070 */
[----:B------:R-:W-:Y:S02]  /*4c10*/  @P1 HADD2.F32 R238, -RZ, R185.H0_H0 ;  /* 0x200000b9ffee1230 */ /* 0x000fe40000004100 */
[----:B0-----:R-:W-:Y:S01]  /*4c20*/  @P1 FMUL.FTZ R211, R210, R211 ;  /* 0x000000d3d2d31220 */ /* 0x001fe20000410000 */
[----:B------:R-:W-:Y:S01]  /*4c30*/  @P1 HADD2.F32 R240, -RZ, R137.H0_H0 ;  /* 0x20000089fff01230 */ /* 0x000fe20000004100 */
[----:B------:R-:W-:Y:S01]  /*4c40*/  @!P3 ISETP.NE.AND.EX P5, PT, R0, RZ, PT, P5 ;  /* 0x000000ff0000b20c */ /* 0x000fe20003fa5350 */
[----:B------:R-:W-:Y:S01]  /*4c50*/  BSSY B0, `(.L_x_10625) ;  /* 0x000000e000007945 */ /* 0x000fe20003800000 */
[----:B------:R-:W-:Y:S02]  /*4c60*/  @P1 FFMA.FTZ R74, R238, R211, R74 ;  /* 0x000000d3ee4a1223 */ /* 0x000fe4000001004a */
[----:B------:R-:W-:Y:S01]  /*4c70*/  @P1 FMUL.FTZ R248, R211, R240 ;  /* 0x000000f0d3f81220 */ /* 0x000fe20000410000 */
[----:B------:R-:W-:Y:S01]  /*4c80*/  @!P3 FSEL R211, R155, RZ, P5 ;  /* 0x000000ff9bd3b208 */ /* 0x000fe20002800000 */
[----:B------:R-:W-:Y:S07]  /*4c90*/  @!P3 BRA `(.L_x_10626) ;  /* 0x000000000024b947 */ /* 0x000fee0003800000 */
        /* <DEDUP_REMOVED lines=9> */
.L_x_10626:
[----:B------:R-:W-:Y:S05]  /*4d30*/  BSYNC B0 ;  /* 0x0000000000007941 */ /* 0x000fea0003800000 */
.L_x_10625:
[----:B------:R-:W0:Y:S01]  /*4d40*/  @P1 LDC R249, c[0x0][0x29c] ;  /* 0x0000a700fff91b82 */ /* 0x000e220000000800 */
[----:B-1----:R-:W-:Y:S01]  /*4d50*/  @P1 FMUL.FTZ R238, R211, R247 ;  /* 0x000000f7d3ee1220 */ /* 0x002fe20000410000 */
[----:B------:R-:W-:Y:S01]  /*4d60*/  @P1 HADD2.F32 R240, -RZ, R185.H1_H1 ;  /* 0x300000b9fff01230 */ /* 0x000fe20000004100 */
[----:B------:R-:W-:Y:S01]  /*4d70*/  @!P3 ISETP.NE.U32.AND P5, PT, R2, RZ, PT ;  /* 0x000000ff0200b20c */ /* 0x000fe20003fa5070 */
[----:B------:R-:W-:Y:S01]  /*4d80*/  @P1 HADD2.F32 R247, -RZ, R137.H1_H1 ;  /* 0x30000089fff71230 */ /* 0x000fe20000004100 */
[----:B------:R-:W-:Y:S01]  /*4d90*/  @P1 PRMT R196, R214, 0x7610, R196 ;  /* 0x00007610d6c41816 */ /* 0x000fe200000000c4 */
[----:B------:R-:W-:Y:S01]  /*4da0*/  BSSY B0, `(.L_x_10627) ;  /* 0x0000015000007945 */ /* 0x000fe20003800000 */
[----:B------:R-:W-:Y:S01]  /*4db0*/  @P1 FFMA.FTZ R75, R240, R238, R75 ;  /* 0x000000eef04b1223 */ /* 0x000fe2000001004b */
[----:B------:R-:W1:Y:S01]  /*4dc0*/  @P1 LDC R250, c[0x0][0x29c] ;  /* 0x0000a700fffa1b82 */ /* 0x000e620000000800 */
[----:B------:R-:W-:Y:S01]  /*4dd0*/  @P1 FMUL.FTZ R238, R238, R247 ;  /* 0x000000f7eeee1220 */ /* 0x000fe20000410000 */
[----:B------:R-:W-:-:S02]  /*4de0*/  @!P3 ISETP.NE.AND.EX P5, PT, R0, RZ, PT, P5 ;  /* 0x000000ff0000b20c */ /* 0x000fc40003fa5350 */
[----:B------:R-:W-:Y:S02]  /*4df0*/  @P1 PRMT R196, R196, 0x5410, R215 ;  /* 0x00005410c4c41816 */ /* 0x000fe400000000d7 */
[----:B------:R-:W-:Y:S02]  /*4e00*/  @P1 F2FP.F16.F32.PACK_AB R240, RZ, R248 ;  /* 0x000000f8fff0123e */ /* 0x000fe400000000ff */
[----:B------:R-:W-:Y:S01]  /*4e10*/  @P1 F2FP.F16.F32.PACK_AB R238, RZ, R238 ;  /* 0x000000eeffee123e */ /* 0x000fe200000000ff */
[----:B0-----:R0:W-:Y:S02]  /*4e20*/  @P1 STL [R1+0x4], R249 ;  /* 0x000004f901001387 */ /* 0x0011e40000100800 */
[----:B0-----:R-:W-:Y:S01]  /*4e30*/  @!P3 FSEL R249, R156, RZ, P5 ;  /* 0x000000ff9cf9b208 */ /* 0x001fe20002800000 */
        /* <DEDUP_REMOVED lines=11> */
.L_x_10628:
[----:B------:R-:W-:Y:S05]  /*4ef0*/  BSYNC B0 ;  /* 0x0000000000007941 */ /* 0x000fea0003800000 */
.L_x_10627:
[----:B------:R-:W-:Y:S01]  /*4f00*/  @!P3 ISETP.NE.U32.AND P5, PT, R2, RZ, PT ;  /* 0x000000ff0200b20c */ /* 0x000fe20003fa5070 */
[----:B------:R-:W-:Y:S02]  /*4f10*/  @P1 HADD2.F32 R215, -RZ, R186.H0_H0 ;  /* 0x200000baffd71230 */ /* 0x000fe40000004100 */
[----:B------:R-:W-:Y:S01]  /*4f20*/  @P1 FMUL.FTZ R214, R249, R250 ;  /* 0x000000faf9d61220 */ /* 0x000fe20000410000 */
[----:B------:R-:W-:Y:S01]  /*4f30*/  BSSY B0, `(.L_x_10629) ;  /* 0x000000f000007945 */ /* 0x000fe20003800000 */
[----:B------:R-:W-:Y:S02]  /*4f40*/  @!P3 ISETP.NE.AND.EX P5, PT, R0, RZ, PT, P5 ;  /* 0x000000ff0000b20c */ /* 0x000fe40003fa5350 */
[----:B------:R-:W-:Y:S02]  /*4f50*/  @P1 FFMA.FTZ R68, R215, R214, R68 ;  /* 0x000000d6d7441223 */ /* 0x000fe40000010044 */
        /* <DEDUP_REMOVED lines=12> */
.L_x_10630:
[----:B------:R-:W-:Y:S05]  /*5020*/  BSYNC B0 ;  /* 0x0000000000007941 */ /* 0x000fea0003800000 */
.L_x_10629:
[----:B------:R-:W2:Y:S01]  /*5030*/  LDL R215, [R1+0x4] ;  /* 0x0000040001d77983 */ /* 0x000ea20000100800 */
[----:B------:R-:W-:Y:S01]  /*5040*/  @P1 HADD2.F32 R250, -RZ, R138.H0_H0 ;  /* 0x2000008afffa1230 */ /* 0x000fe20000004100 */
[----:B------:R-:W-:Y:S01]  /*5050*/  @!P3 ISETP.NE.U32.AND P5, PT, R2, RZ, PT ;  /* 0x000000ff0200b20c */ /* 0x000fe20003fa5070 */
[----:B------:R-:W-:Y:S01]  /*5060*/  @P1 HADD2.F32 R247, -RZ, R186.H1_H1 ;  /* 0x300000bafff71230 */ /* 0x000fe20000004100 */
[----:B------:R-:W-:Y:S01]  /*5070*/  @P1 PRMT R197, R240, 0x7610, R197 ;  /* 0x00007610f0c51816 */ /* 0x000fe200000000c5 */
[----:B------:R-:W-:Y:S01]  /*5080*/  BSSY B0, `(.L_x_10631) ;  /* 0x000001a000007945 */ /* 0x000fe20003800000 */
[----:B------:R-:W-:Y:S01]  /*5090*/  @P1 FMUL.FTZ R250, R214, R250 ;  /* 0x000000fad6fa1220 */ /* 0x000fe20000410000 */
[----:B------:R-:W-:Y:S01]  /*50a0*/  @!P3 ISETP.NE.AND.EX P5, PT, R0, RZ, PT, P5 ;  /* 0x000000ff0000b20c */ /* 0x000fe20003fa5350 */
[----:B------:R-:W0:Y:S01]  /*50b0*/  @P1 LDC R214, c[0x0][0x29c] ;  /* 0x0000a700ffd61b82 */ /* 0x000e220000000800 */
[----:B------:R-:W-:Y:S02]  /*50c0*/  @P1 PRMT R197, R197, 0x5410, R238 ;  /* 0x00005410c5c51816 */ /* 0x000fe400000000ee */
[----:B------:R-:W-:Y:S01]  /*50d0*/  @P1 F2FP.F16.F32.PACK_AB R250, RZ, R250 ;  /* 0x000000fafffa123e */ /* 0x000fe200000000ff */
[----:B0-----:R0:W-:Y:S02]  /*50e0*/  @P1 STL [R1+0x4], R214 ;  /* 0x000004d601001387 */ /* 0x0011e40000100800 */
[----:B0-----:R-:W-:-:S02]  /*50f0*/  @P1 HADD2.F32 R214, -RZ, R138.H1_H1 ;  /* 0x3000008affd61230 */ /* 0x001fc40000004100 */
[----:B--2---:R-:W-:-:S04]  /*5100*/  @P1 FMUL.FTZ R215, R248, R215 ;  /* 0x000000d7f8d71220 */ /* 0x004fc80000410000 */
[----:B------:R-:W-:Y:S01]  /*5110*/  @P1 FFMA.FTZ R69, R247, R215, R69 ;  /* 0x000000d7f7451223 */ /* 0x000fe20000010045 */
[----:B------:R-:W-:Y:S01]  /*5120*/  @P1 FMUL.FTZ R215, R215, R214 ;  /* 0x000000d6d7d71220 */ /* 0x000fe20000410000 */
[----:B------:R-:W0:Y:S04]  /*5130*/  @P1 LDC R247, c[0x0][0x29c] ;  /* 0x0000a700fff71b82 */ /* 0x000e280000000800 */
[----:B------:R-:W-:Y:S01]  /*5140*/  @P1 F2FP.F16.F32.PACK_AB R215, RZ, R215 ;  /* 0x000000d7ffd7123e */ /* 0x000fe200000000ff */
[----:B0-----:R0:W-:Y:S02]  /*5150*/  @P1 STL [R1+0x8], R247 ;  /* 0x000008f701001387 */ /* 0x0011e40000100800 */
        /* <DEDUP_REMOVED lines=12> */
.L_x_10632:
[----:B------:R-:W-:Y:S05]  /*5220*/  BSYNC B0 ;  /* 0x0000000000007941 */ /* 0x000fea0003800000 */
.L_x_10631:
[----:B------:R-:W2:Y:S01]  /*5230*/  LDL R214, [R1+0x4] ;  /* 0x0000040001d67983 */ /* 0x000ea20000100800 */
[----:B------:R-:W-:Y:S01]  /*5240*/  @P1 HADD2.F32 R238, -RZ, R187.H0_H0 ;  /* 0x200000bbffee1230 */ /* 0x000fe20000004100 */
[----:B------:R-:W-:Y:S01]  /*5250*/  @!P3 ISETP.NE.U32.AND P5, PT, R2, RZ, PT ;  /* 0x000000ff0200b20c */ /* 0x000fe20003fa5070 */
[----:B------:R-:W-:Y:S01]  /*5260*/  @P1 HADD2.F32 R240, -RZ, R139.H0_H0 ;  /* 0x2000008bfff01230 */ /* 0x000fe20000004100 */
[----:B------:R-:W-:Y:S02]  /*5270*/  BSSY B0, `(.L_x_10633) ;  /* 0x0000012000007945 */ /* 0x000fe40003800000 */
[----:B------:R-:W-:Y:S01]  /*5280*/  @!P3 ISETP.NE.AND.EX P5, PT, R0, RZ, PT, P5 ;  /* 0x000000ff0000b20c */ /* 0x000fe20003fa5350 */
[----:B--2---:R-:W-:-:S04]  /*5290*/  @P1 FMUL.FTZ R214, R247, R214 ;  /* 0x000000d6f7d61220 */ /* 0x004fc80000410000 */
[----:B------:R-:W-:Y:S01]  /*52a0*/  @P1 FFMA.FTZ R70, R238, R214, R70 ;  /* 0x000000d6ee461223 */ /* 0x000fe20000010046 */
[----:B------:R-:W-:Y:S01]  /*52b0*/  @P1 FMUL.FTZ R214, R214, R240 ;  /* 0x000000f0d6d61220 */ /* 0x000fe20000410000 */
[----:B------:R-:W-:-:S04]  /*52c0*/  @!P3 FSEL R240, R159, RZ, P5 ;  /* 0x000000ff9ff0b208 */ /* 0x000fc80002800000 */
[----:B------:R0:W-:Y:S01]  /*52d0*/  @P1 STL [R1+0x4], R214 ;  /* 0x000004d601001387 */ /* 0x0001e20000100800 */
[----:B------:R-:W-:Y:S05]  /*52e0*/  @!P3 BRA `(.L_x_10634) ;  /* 0x000000000028b947 */ /* 0x000fea0003800000 */
        /* <DEDUP_REMOVED lines=10> */
.L_x_10634:
[----:B------:R-:W-:Y:S05]  /*5390*/  BSYNC B0 ;  /* 0x0000000000007941 */ /* 0x000fea0003800000 */
.L_x_10633:
[----:B0-----:R-:W2:Y:S04]  /*53a0*/  LDL.LU R214, [R1+0x8] ;  /* 0x0000080001d67983 */ /* 0x001ea80000300800 */
[----:B------:R0:W-:Y:S04]  /*53b0*/  STL [R1+0x17c], R5 ;  /* 0x00017c0501007387 */ /* 0x0001e80000100800 */
[----:B0-----:R-:W3:Y:S04]  /*53c0*/  LDL.LU R5, [R1+0x4] ;  /* 0x0000040001057983 */ /* 0x001ee80000300800 */
[----:B------:R0:W-:Y:S04]  /*53d0*/  STL [R1+0x178], R4 ;  /* 0x0001780401007387 */ /* 0x0001e80000100800 */
[----:B0-----:R-:W4:Y:S01]  /*53e0*/  LDL.LU R4, [R1+0x24] ;  /* 0x0000240001047983 */ /* 0x001f220000300800 */
[----:B------:R-:W-:-:S03]  /*53f0*/  @P1 PRMT R198, R250, 0x7610, R198 ;  /* 0x00007610fac61816 */ /* 0x000fc600000000c6 */
[----:B------:R0:W-:Y:S01]  /*5400*/  STL [R1+0x170], R3 ;  /* 0x0001700301007387 */ /* 0x0001e20000100800 */
[----:B------:R-:W-:Y:S01]  /*5410*/  @P1 PRMT R198, R198, 0x5410, R215 ;  /* 0x00005410c6c61816 */ /* 0x000fe200000000d7 */
[----:B--2---:R-:W-:Y:S01]  /*5420*/  @P1 FMUL.FTZ R238, R240, R214 ;  /* 0x000000d6f0ee1220 */ /* 0x004fe20000410000 */
[----:B------:R-:W-:-:S05]  /*5430*/  @P1 HADD2.F32 R214, -RZ, R139.H1_H1 ;  /* 0x3000008bffd61230 */ /* 0x000fca0000004100 */
[----:B------:R-:W-:Y:S01]  /*5440*/  @P1 FMUL.FTZ R214, R238, R214 ;  /* 0x000000d6eed61220 */ /* 0x000fe20000410000 */
[----:B---3--:R-:W-:-:S04]  /*5450*/  @P1 F2FP.F16.F32.PACK_AB R215, RZ, R5 ;  /* 0x00000005ffd7123e */ /* 0x008fc800000000ff */
[----:B------:R-:W-:Y:S01]  /*5460*/  @P1 F2FP.F16.F32.PACK_AB R250, RZ, R214 ;  /* 0x000000d6fffa123e */ /* 0x000fe200000000ff */
[----:B------:R-:W5:Y:S01]  /*5470*/  LDL.LU R5, [R1+0x17c] ;  /* 0x00017c0001057983 */ /* 0x000f620000300800 */
[----:B0-----:R-:W-:Y:S02]  /*5480*/  PRMT R3, R215, 0x7610, R3 ;  /* 0x00007610d7037816 */ /* 0x001fe40000000003 */
[----:B------:R-:W4:Y:S02]  /*5490*/  @P0 LDC.64 R214, c[0x0][0x308] ;  /* 0x0000c200ffd60b82 */ /* 0x000f240000000a00 */
[----:B------:R-:W-:Y:S01]  /*54a0*/  @P1 PRMT R199, R3, 0x7610, R199 ;  /* 0x0000761003c71816 */ /* 0x000fe200000000c7 */
[----:B----4-:R-:W-:Y:S02]  /*54b0*/  @P0 IMAD.WIDE.U32 R214, R4, 0x20, R214 ;  /* 0x0000002004d60825 */ /* 0x010fe400078e00d6 */
[----:B------:R-:W5:Y:S01]  /*54c0*/  LDL.LU R4, [R1+0x178] ;  /* 0x0001780001047983 */ /* 0x000f620000300800 */
[----:B------:R-:W-:-:S02]  /*54d0*/  SEL R208, R208, R188, P4 ;  /* 0x000000bcd0d07207 */ /* 0x000fc40002000000 */
[----:B------:R-:W-:Y:S01]  /*54e0*/  SEL R209, R209, R189, P4 ;  /* 0x000000bdd1d17207 */ /* 0x000fe20002000000 */
[----:B------:R-:W5:Y:S01]  /*54f0*/  LDL.LU R3, [R1+0x170] ;  /* 0x0001700001037983 */ /* 0x000f620000300800 */
[----:B------:R-:W-:Y:S02]  /*5500*/  SEL R210, R210, R190, P4 ;  /* 0x000000bed2d27207 */ /* 0x000fe40002000000 */
[----:B------:R-:W-:-:S05]  /*5510*/  SEL R211, R211, R191, P4 ;  /* 0x000000bfd3d37207 */ /* 0x000fca0002000000 */
[----:B------:R0:W-:Y:S02]  /*5520*/  @P0 STG.E.128 desc[UR4][R214.64], R208 ;  /* 0x000000d0d6000986 */ /* 0x0001e4000c101d04 */
[----:B0-----:R-:W-:Y:S02]  /*5530*/  SEL R208, R249, R192, P4 ;  /* 0x000000c0f9d07207 */ /* 0x001fe40002000000 */
[----:B------:R-:W-:Y:S01]  /*5540*/  SEL R209, R248, R193, P4 ;  /* 0x000000c1f8d17207 */ /* 0x000fe20002000000 */
[----:B------:R-:W0:Y:S01]  /*5550*/  LDC.U8 R249, c[0x0][0x2a0] ;  /* 0x0000a800fff97b82 */ /* 0x000e220000000000 */
[----:B------:R-:W-:Y:S02]  /*5560*/  SEL R210, R247, R194, P4 ;  /* 0x000000c2f7d27207 */ /* 0x000fe40002000000 */
[----:B------:R-:W-:-:S05]  /*5570*/  SEL R211, R240, R195, P4 ;  /* 0x000000c3f0d37207 */ /* 0x000fca0002000000 */
[----:B------:R1:W-:Y:S02]  /*5580*/  @P0 STG.E.128 desc[UR4][R214.64+0x10], R208 ;  /* 0x000010d0d6000986 */ /* 0x0003e4000c101d04 */
[----:B-1----:R-:W1:Y:S08]  /*5590*/  @P1 LDC.64 R210, c[0x0][0x2f8] ;  /* 0x0000be00ffd21b82 */ /* 0x002e700000000a00 */
[----:B------:R-:W2:Y:S01]  /*55a0*/  @P1 LDC.64 R208, c[0x0][0x220] ;  /* 0x00008800ffd01b82 */ /* 0x000ea20000000a00 */
[----:B------:R-:W-:Y:S01]  /*55b0*/  @P1 PRMT R199, R199, 0x5410, R250 ;  /* 0x00005410c7c71816 */ /* 0x000fe200000000fa */
[----:B-1----:R-:W-:Y:S01]  /*55c0*/  @P1 IMAD.WIDE.U32 R210, R237, 0x10, R210 ;  /* 0x00000010edd21825 */ /* 0x002fe200078e00d2 */
[----:B------:R-:W-:-:S04]  /*55d0*/  IADD3 R237, R218, 0x100, RZ ;  /* 0x00000100daed7810 */ /* 0x000fc80007ffe0ff */
[----:B------:R1:W-:Y:S01]  /*55e0*/  @P1 STG.E.128 desc[UR4][R210.64], R196 ;  /* 0x000000c4d2001986 */ /* 0x0003e2000c101d04 */
[----:B--2---:R-:W-:Y:S01]  /*55f0*/  @P1 IMAD.WIDE.U32 R208, R237, 0x10, R208 ;  /* 0x00000010edd01825 */ /* 0x004fe200078e00d0 */
[----:B------:R-:W-:-:S03]  /*5600*/  @!P3 ISETP.NE.U32.AND P5, PT, R2, RZ, PT ;  /* 0x000000ff0200b20c */ /* 0x000fc60003fa5070 */
[----:B-1----:R-:W-:Y:S02]  /*5610*/  @P1 HADD2.F32 R210, -RZ, R187.H1_H1 ;  /* 0x300000bbffd21230 */ /* 0x002fe40000004100 */
[----:B------:R1:W5:Y:S02]  /*5620*/  @P1 LDG.E.128 R184, desc[UR4][R208.64] ;  /* 0x00000004d0b81981 */ /* 0x000364000c1e1d00 */
[----:B-1----:R-:W1:Y:S01]  /*5630*/  @P1 LDC R209, c[0x0][0x29c] ;  /* 0x0000a700ffd11b82 */ /* 0x002e620000000800 */
[----:B------:R-:W-:Y:S01]  /*5640*/  @!P3 ISETP.NE.AND.EX P5, PT, R0, RZ, PT, P5 ;  /* 0x000000ff0000b20c */ /* 0x000fe20003fa5350 */
[----:B------:R-:W-:Y:S01]  /*5650*/  BSSY B0, `(.L_x_10635) ;  /* 0x000000d000007945 */ /* 0x000fe20003800000 */
[----:B------:R-:W-:Y:S02]  /*5660*/  @P1 FFMA.FTZ R71, R210, R238, R71 ;  /* 0x000000eed2471223 */ /* 0x000fe40000010047 */
        /* <DEDUP_REMOVED lines=11> */
.L_x_10636:
[----:B------:R-:W-:Y:S05]  /*5720*/  BSYNC B0 ;  /* 0x0000000000007941 */ /* 0x000fea0003800000 */
.L_x_10635:
[----:B------:R-:W0:Y:S01]  /*5730*/  @P1 LDC R210, c[0x0][0x29c] ;  /* 0x0000a700ffd21b82 */ /* 0x000e220000000800 */
[----:B-----5:R-:W-:Y:S02]  /*5740*/  @P1 HADD2.F32 R211, -RZ, R184.H0_H0 ;  /* 0x200000b8ffd31230 */ /* 0x020fe40000004100 */
[----:B-1----:R-:W-:Y:S01]  /*5750*/  @P1 FMUL.FTZ R209, R208, R209 ;  /* 0x000000d1d0d11220 */ /* 0x002fe20000410000 */
[----:B------:R-:W-:Y:S01]  /*5760*/  @P1 HADD2.F32 R215, -RZ, R132.H0_H0 ;  /* 0x20000084ffd71230 */ /* 0x000fe20000004100 */
[----:B------:R-:W-:Y:S01]  /*5770*/  @!P3 ISETP.NE.U32.AND P5, PT, R2, RZ, PT ;  /* 0x000000ff0200b20c */ /* 0x000fe20003fa5070 */
[----:B------:R-:W-:Y:S01]  /*5780*/  BSSY B0, `(.L_x_10637) ;  /* 0x0000013000007945 */ /* 0x000fe20003800000 */
[----:B------:R-:W-:Y:S01]  /*5790*/  @P1 FFMA.FTZ R64, R211, R209, R64 ;  /* 0x000000d1d3401223 */ /* 0x000fe20000010040 */
[----:B------:R-:W1:Y:S01]  /*57a0*/  @P1 LDC R214, c[0x0][0x29c] ;  /* 0x0000a700ffd61b82 */ /* 0x000e620000000800 */
[----:B------:R-:W-:Y:S01]  /*57b0*/  @P1 FMUL.FTZ R209, R209, R215 ;  /* 0x000000d7d1d11220 */ /* 0x000fe20000410000 */
[----:B------:R-:W-:-:S04]  /*57c0*/  @!P3 ISETP.NE.AND.EX P5, PT, R0, RZ, PT, P5 ;  /* 0x000000ff0000b20c */ /* 0x000fc80003fa5350 */
[----:B------:R-:W-:Y:S02]  /*57d0*/  @P1 F2FP.F16.F32.PACK_AB R209, RZ, R209 ;  /* 0x000000d1ffd1123e */ /* 0x000fe400000000ff */
[----:B------:R-:W2:Y:S02]  /*57e0*/  @P1 LDC R238, c[0x0][0x29c] ;  /* 0x0000a700ffee1b82 */ /* 0x000ea40000000800 */
[----:B------:R-:W-:Y:S02]  /*57f0*/  @P1 PRMT R196, R209, 0x7610, R196 ;  /* 0x00007610d1c41816 */ /* 0x000fe400000000c4 */
[----:B------:R-:W-:Y:S01]  /*5800*/  @!P3 FSEL R209, R161, RZ, P5 ;  /* 0x000000ffa1d1b208 */ /* 0x000fe20002800000 */
        /* <DEDUP_REMOVED lines=10> */
.L_x_10638:
[----:B------:R-:W-:Y:S05]  /*58b0*/  BSYNC B0 ;  /* 0x0000000000007941 */ /* 0x000fea0003800000 */
.L_x_10637:
[----:B------:R-:W-:Y:S01]  /*58c0*/  @!P3 ISETP.NE.U32.AND P5, PT, R2, RZ, PT ;  /* 0x000000ff0200b20c */ /* 0x000fe20003fa5070 */
[----:B------:R-:W-:Y:S02]  /*58d0*/  @P1 HADD2.F32 R211, -RZ, R184.H1_H1 ;  /* 0x300000b8ffd31230 */ /* 0x000fe40000004100 */
[----:B0-----:R-:W-:Y:S01]  /*58e0*/  @P1 FMUL.FTZ R210, R209, R210 ;  /* 0x000000d2d1d21220 */ /* 0x001fe20000410000 */
[----:B------:R-:W-:Y:S01]  /*58f0*/  @P1 HADD2.F32 R215, -RZ, R132.H1_H1 ;  /* 0x30000084ffd71230 */ /* 0x000fe20000004100 */
[----:B------:R-:W-:Y:S01]  /*5900*/  @!P3 ISETP.NE.AND.EX P5, PT, R0, RZ, PT, P5 ;  /* 0x000000ff0000b20c */ /* 0x000fe20003fa5350 */
[----:B------:R-:W-:Y:S01]  /*5910*/  BSSY B0, `(.L_x_10639) ;  /* 0x000000e000007945 */ /* 0x000fe20003800000 */
[----:B------:R-:W-:Y:S02]  /*5920*/  @P1 FFMA.FTZ R65, R211, R210, R65 ;  /* 0x000000d2d3411223 */ /* 0x000fe40000010041 */
[----:B------:R-:W-:Y:S01]  /*5930*/  @P1 FMUL.FTZ R215, R210, R215 ;  /* 0x000000d7d2d71220 */ /* 0x000fe20000410000 */
[----:B------:R-:W-:Y:S01]  /*5940*/  @!P3 FSEL R210, R162, RZ, P5 ;  /* 0x000000ffa2d2b208 */ /* 0x000fe20002800000 */
[----:B------:R-:W-:Y:S07]  /*5950*/  @!P3 BRA `(.L_x_10640) ;  /* 0x000000000024b947 */ /* 0x000fee0003800000 */
        /* <DEDUP_REMOVED lines=9> */
.L_x_10640:
[----:B------:R-:W-:Y:S05]  /*59f0*/  BSYNC B0 ;  /* 0x0000000000007941 */ /* 0x000fea0003800000 */
.L_x_10639:
[----:B------:R-:W-:Y:S01]  /*5a00*/  @!P3 ISETP.NE.U32.AND P5, PT, R2, RZ, PT ;  /* 0x000000ff0200b20c */ /* 0x000fe20003fa5070 */
[----:B------:R-:W-:Y:S02]  /*5a10*/  @P1 HADD2.F32 R211, -RZ, R185.H0_H0 ;  /* 0x200000b9ffd31230 */ /* 0x000fe40000004100 */
[----:B-1----:R-:W-:Y:S01]  /*5a20*/  @P1 FMUL.FTZ R214, R210, R214 ;  /* 0x000000d6d2d61220 */ /* 0x002fe20000410000 */
[----:B------:R-:W-:Y:S01]  /*5a30*/  @P1 HADD2.F32 R240, -RZ, R133.H0_H0 ;  /* 0x20000085fff01230 */ /* 0x000fe20000004100 */
        /* <DEDUP_REMOVED lines=15> */
.L_x_10642:
[----:B------:R-:W-:Y:S05]  /*5b30*/  BSYNC B0 ;  /* 0x0000000000007941 */ /* 0x000fea0003800000 */
.L_x_10641:
[----:B------:R-:W0:Y:S01]  /*5b40*/  @P1 LDC R240, c[0x0][0x29c] ;  /* 0x0000a700fff01b82 */ /* 0x000e220000000800 */
[----:B--2---:R-:W-:Y:S01]  /*5b50*/  @P1 FMUL.FTZ R238, R211, R238 ;  /* 0x000000eed3ee1220 */ /* 0x004fe20000410000 */
[----:B------:R-:W-:Y:S01]  /*5b60*/  @P1 F2FP.F16.F32.PACK_AB R214, RZ, R214 ;  /* 0x000000d6ffd6123e */ /* 0x000fe200000000ff */
[----:B------:R-:W-:Y:S01]  /*5b70*/  BSSY B0, `(.L_x_10643) ;  /* 0x000001e000007945 */ /* 0x000fe20003800000 */
[----:B------:R-:W-:Y:S02]  /*5b80*/  @!P3 ISETP.NE.U32.AND P5, PT, R2, RZ, PT ;  /* 0x000000ff0200b20c */ /* 0x000fe40003fa5070 */
[----:B------:R-:W-:Y:S02]  /*5b90*/  @P1 F2FP.F16.F32.PACK_AB R215, RZ, R215 ;  /* 0x000000d7ffd7123e */ /* 0x000fe400000000ff */
[----:B------:R-:W1:Y:S01]  /*5ba0*/  @P1 LDC R247, c[0x0][0x29c] ;  /* 0x0000a700fff71b82 */ /* 0x000e620000000800 */
[----:B------:R-:W-:Y:S02]  /*5bb0*/  @!P3 ISETP.NE.AND.EX P5, PT, R0, RZ, PT, P5 ;  /* 0x000000ff0000b20c */ /* 0x000fe40003fa5350 */
[----:B------:R-:W-:-:S02]  /*5bc0*/  @P1 PRMT R197, R214, 0x7610, R197 ;  /* 0x00007610d6c51816 */ /* 0x000fc400000000c5 */
[----:B------:R-:W-:Y:S02]  /*5bd0*/  @P1 PRMT R196, R196, 0x5410, R215 ;  /* 0x00005410c4c41816 */ /* 0x000fe400000000d7 */
[----:B------:R-:W-:Y:S01]  /*5be0*/  @!P3 FSEL R250, R164, RZ, P5 ;  /* 0x000000ffa4fab208 */ /* 0x000fe20002800000 */
[----:B------:R-:W2:Y:S01]  /*5bf0*/  @P1 LDC R249, c[0x0][0x29c] ;  /* 0x0000a700fff91b82 */ /* 0x000ea20000000800 */
[----:B0-----:R0:W-:Y:S07]  /*5c00*/  @P1 STL [R1+0x4], R240 ;  /* 0x000004f001001387 */ /* 0x0011ee0000100800 */
[----:B------:R-:W3:Y:S01]  /*5c10*/  @P1 LDC R248, c[0x0][0x29c] ;  /* 0x0000a700fff81b82 */ /* 0x000ee20000000800 */
[----:B-1----:R1:W-:Y:S01]  /*5c20*/  @P1 STL [R1+0x8], R247 ;  /* 0x000008f701001387 */ /* 0x0023e20000100800 */
[----:B0-----:R-:W-:-:S05]  /*5c30*/  @P1 HADD2.F32 R240, -RZ, R185.H1_H1 ;  /* 0x300000b9fff01230 */ /* 0x001fca0000004100 */
[----:B------:R-:W-:Y:S01]  /*5c40*/  @P1 FFMA.FTZ R67, R240, R238, R67 ;  /* 0x000000eef0431223 */ /* 0x000fe20000010043 */
[----:B--2---:R0:W-:Y:S01]  /*5c50*/  @P1 STL [R1+0x10], R249 ;  /* 0x000010f901001387 */ /* 0x0041e20000100800 */
[----:B-1----:R-:W-:-:S05]  /*5c60*/  @P1 HADD2.F32 R247, -RZ, R133.H1_H1 ;  /* 0x30000085fff71230 */ /* 0x002fca0000004100 */
[----:B------:R-:W-:Y:S02]  /*5c70*/  @P1 FMUL.FTZ R247, R238, R247 ;  /* 0x000000f7eef71220 */ /* 0x000fe40000410000 */
[----:B------:R-:W1:Y:S03]  /*5c80*/  LDC.U8 R238, c[0x0][0x2a0] ;  /* 0x0000a800ffee7b82 */ /* 0x000e660000000000 */
[----:B------:R-:W-:-:S04]  /*5c90*/  @P1 F2FP.F16.F32.PACK_AB R247, RZ, R247 ;  /* 0x000000f7fff7123e */ /* 0x000fc800000000ff */
[----:B------:R-:W-:Y:S01]  /*5ca0*/  @P1 PRMT R197, R197, 0x5410, R247 ;  /* 0x00005410c5c51816 */ /* 0x000fe200000000f7 */
        /* <DEDUP_REMOVED lines=10> */
.L_x_10644:
[----:B------:R-:W-:Y:S05]  /*5d50*/  BSYNC B0 ;  /* 0x0000000000007941 */ /* 0x000fea0003800000 */
.L_x_10643:
[----:B------:R-:W-:Y:S01]  /*5d60*/  @!P3 ISETP.NE.U32.AND P5, PT, R2, RZ, PT ;  /* 0x000000ff0200b20c */ /* 0x000fe20003fa5070 */
[----:B------:R-:W-:Y:S02]  /*5d70*/  @P1 HADD2.F32 R214, -RZ, R186.H0_H0 ;  /* 0x200000baffd61230 */ /* 0x000fe40000004100 */
[----:B---3--:R-:W-:Y:S01]  /*5d80*/  @P1 FMUL.FTZ R248, R250, R248 ;  /* 0x000000f8faf81220 */ /* 0x008fe20000410000 */
        /* <DEDUP_REMOVED lines=16> */
.L_x_10646:
[----:B------:R-:W-:Y:S05]  /*5e90*/  BSYNC B0 ;  /* 0x0000000000007941 */ /* 0x000fea0003800000 */
.L_x_10645:
[----:B------:R-:W2:Y:S01]  /*5ea0*/  LDL.LU R214, [R1+0x4] ;  /* 0x0000040001d67983 */ /* 0x000ea20000300800 */
[----:B------:R-:W-:Y:S01]  /*5eb0*/  @P1 HADD2.F32 R215, -RZ, R186.H1_H1 ;  /* 0x300000baffd71230 */ /* 0x000fe20000004100 */
[----:B------:R-:W-:Y:S01]  /*5ec0*/  @!P3 ISETP.NE.U32.AND P5, PT, R2, RZ, PT ;  /* 0x000000ff0200b20c */ /* 0x000fe20003fa5070 */
[----:B-1----:R-:W-:Y:S01]  /*5ed0*/  @P1 HADD2.F32 R238, -RZ, R134.H1_H1 ;  /* 0x30000086ffee1230 */ /* 0x002fe20000004100 */
[----:B------:R-:W-:Y:S02]  /*5ee0*/  BSSY B0, `(.L_x_10647) ;  /* 0x0000011000007945 */ /* 0x000fe40003800000 */
[----:B------:R-:W-:-:S04]  /*5ef0*/  @!P3 ISETP.NE.AND.EX P5, PT, R0, RZ, PT, P5 ;  /* 0x000000ff0000b20c */ /* 0x000fc80003fa5350 */
[----:B------:R-:W-:Y:S01]  /*5f00*/  @!P3 FSEL R248, R166, RZ, P5 ;  /* 0x000000ffa6f8b208 */ /* 0x000fe20002800000 */
[----:B--2---:R-:W-:-:S04]  /*5f10*/  @P1 FMUL.FTZ R214, R249, R214 ;  /* 0x000000d6f9d61220 */ /* 0x004fc80000410000 */
[----:B------:R-:W-:Y:S01]  /*5f20*/  @P1 FFMA.FTZ R61, R215, R214, R61 ;  /* 0x000000d6d73d1223 */ /* 0x000fe2000001003d */
[----:B------:R-:W-:Y:S02]  /*5f30*/  @P1 FMUL.FTZ R214, R214, R238 ;  /* 0x000000eed6d61220 */ /* 0x000fe40000410000 */
[----:B------:R-:W0:Y:S01]  /*5f40*/  LDC.U8 R238, c[0x0][0x2a0] ;  /* 0x0000a800ffee7b82 */ /* 0x000e220000000000 */
[----:B------:R-:W-:Y:S05]  /*5f50*/  @!P3 BRA `(.L_x_10648) ;  /* 0x000000000024b947 */ /* 0x000fea0003800000 */
[----:B------:R-:W2:Y:S01]  /*5f60*/  LDL R247, [R1+0x70] ;  /* 0x0000700001f77983 */ /* 0x000ea20000100800 */
[----:B0-----:R-:W-:Y:S02]  /*5f70*/  ISETP.NE.AND P6, PT, R238, RZ, PT ;  /* 0x000000ffee00720c */ /* 0x001fe40003fc5270 */
[----:B------:R-:W-:Y:S02]  /*5f80*/  ISETP.NE.U32.AND P5, PT, R2, RZ, PT ;  /* 0x000000ff0200720c */ /* 0x000fe40003fa5070 */
[----:B------:R-:W-:Y:S02]  /*5f90*/  FSEL R215, R212, RZ, !P6 ;  /* 0x000000ffd4d77208 */ /* 0x000fe40007000000 */
[----:B------:R-:W-:-:S03]  /*5fa0*/  ISETP.NE.AND.EX P5, PT, R0, RZ, PT, P5 ;  /* 0x000000ff0000720c */ /* 0x000fc60003fa5350 */
[----:B--2---:R-:W-:-:S04]  /*5fb0*/  FFMA.FTZ R215, R247, R213, R215 ;  /* 0x000000d5f7d77223 */ /* 0x004fc800000100d7 */
[----:B------:R-:W-:-:S04]  /*5fc0*/  FADD.FTZ R215, R229, -R215 ;  /* 0x800000d7e5d77221 */ /* 0x000fc80000010000 */
[----:B------:R-:W-:-:S04]  /*5fd0*/  FMUL.FTZ R248, R3, R215 ;  /* 0x000000d703f87220 */ /* 0x000fc80000410000 */
[----:B------:R-:W-:-:S07]  /*5fe0*/  @P5 FADD.FTZ R248, R166, R248 ;  /* 0x000000f8a6f85221 */ /* 0x000fce0000010000 */
.L_x_10648:
[----:B------:R-:W-:Y:S05]  /*5ff0*/  BSYNC B0 ;  /* 0x0000000000007941 */ /* 0x000fea0003800000 */
.L_x_10647:
[----:B------:R-:W2:Y:S01]  /*6000*/  LDL.LU R247, [R1+0x8] ;  /* 0x0000080001f77983 */ /* 0x000ea20000300800 */
[----:B------:R-:W-:Y:S01]  /*6010*/  @!P3 ISETP.NE.U32.AND P5, PT, R2, RZ, PT ;  /* 0x000000ff0200b20c */ /* 0x000fe20003fa5070 */
[----:B------:R-:W-:Y:S01]  /*6020*/  BSSY B0, `(.L_x_10649) ;  /* 0x0000010000007945 */ /* 0x000fe20003800000 */
[----:B------:R-:W-:Y:S02]  /*6030*/  @P1 F2FP.F16.F32.PACK_AB R215, RZ, R240 ;  /* 0x000000f0ffd7123e */ /* 0x000fe400000000ff */
[----:B------:R-:W-:Y:S02]  /*6040*/  @!P3 ISETP.NE.AND.EX P5, PT, R0, RZ, PT, P5 ;  /* 0x000000ff0000b20c */ /* 0x000fe40003fa5350 */
[----:B------:R-:W-:Y:S01]  /*6050*/  @P1 F2FP.F16.F32.PACK_AB R214, RZ, R214 ;  /* 0x000000d6ffd6123e */ /* 0x000fe200000000ff */
[----:B--2---:R-:W-:Y:S01]  /*6060*/  @P1 FMUL.FTZ R240, R248, R247 ;  /* 0x000000f7f8f01220 */ /* 0x004fe20000410000 */
[----:B------:R-:W-:Y:S01]  /*6070*/  @!P3 FSEL R247, R167, RZ, P5 ;  /* 0x000000ffa7f7b208 */ /* 0x000fe20002800000 */
[----:B------:R-:W-:Y:S08]  /*6080*/  @!P3 BRA `(.L_x_10650) ;  /* 0x000000000024b947 */ /* 0x000ff00003800000 */
        /* <DEDUP_REMOVED lines=9> */
.L_x_10650:
[----:B------:R-:W-:Y:S05]  /*6120*/  BSYNC B0 ;  /* 0x0000000000007941 */ /* 0x000fea0003800000 */
.L_x_10649:
[----:B0-----:R-:W2:Y:S04]  /*6130*/  LDL.LU R238, [R1+0x10] ;  /* 0x0000100001ee7983 */ /* 0x001ea80000300800 */
[----:B------:R-:W-:Y:S04]  /*6140*/  STL [R1+0x184], R7 ;  /* 0x0001840701007387 */ /* 0x000fe80000100800 */
[----:B------:R-:W-:Y:S04]  /*6150*/  STL [R1+0x180], R6 ;  /* 0x0001800601007387 */ /* 0x000fe80000100800 */
[----:B------:R0:W-:Y:S04]  /*6160*/  STL [R1+0x17c], R5 ;  /* 0x00017c0501007387 */ /* 0x0001e80000100800 */
[----:B0-----:R-:W3:Y:S01]  /*6170*/  LDL.LU R5, [R1+0x34] ;  /* 0x0000340001057983 */ /* 0x001ee20000300800 */
[--C-:B------:R-:W-:Y:S01]  /*6180*/  @P1 HADD2.F32 R7, -RZ, R135.reuse.H0_H0 ;  /* 0x20000087ff071230 */ /* 0x100fe20000004100 */
[----:B------:R-:W-:Y:S01]  /*6190*/  @P1 PRMT R198, R215, 0x7610, R198 ;  /* 0x00007610d7c61816 */ /* 0x000fe200000000c6 */
[----:B------:R-:W-:Y:S01]  /*61a0*/  @P1 HADD2.F32 R6, -RZ, R135.H1_H1 ;  /* 0x30000087ff061230 */ /* 0x000fe20000004100 */
[----:B------:R0:W-:Y:S02]  /*61b0*/  STL [R1+0x178], R4 ;  /* 0x0001780401007387 */ /* 0x0001e40000100800 */
[----:B------:R-:W-:Y:S01]  /*61c0*/  @P1 FMUL.FTZ R7, R240, R7 ;  /* 0x00000007f0071220 */ /* 0x000fe20000410000 */
[----:B------:R-:W-:Y:S01]  /*61d0*/  @P1 PRMT R198, R198, 0x5410, R214 ;  /* 0x00005410c6c61816 */ /* 0x000fe200000000d6 */
[----:B------:R1:W-:Y:S03]  /*61e0*/  STL [R1+0x170], R3 ;  /* 0x0001700301007387 */ /* 0x0003e60000100800 */
[----:B------:R-:W-:-:S02]  /*61f0*/  @P1 F2FP.F16.F32.PACK_AB R215, RZ, R7 ;  /* 0x00000007ffd7123e */ /* 0x000fc400000000ff */
[----:B------:R-:W5:Y:S02]  /*6200*/  LDL.LU R7, [R1+0x184] ;  /* 0x0001840001077983 */ /* 0x000f640000300800 */
[----:B0-----:R-:W-:-:S04]  /*6210*/  PRMT R4, R215, 0x7610, R4 ;  /* 0x00007610d7047816 */ /* 0x001fc80000000004 */
[----:B------:R-:W-:Y:S01]  /*6220*/  @P1 PRMT R199, R4, 0x7610, R199 ;  /* 0x0000761004c71816 */ /* 0x000fe200000000c7 */
[----:B--2---:R-:W-:-:S04]  /*6230*/  @P1 FMUL.FTZ R238, R247, R238 ;  /* 0x000000eef7ee1220 */ /* 0x004fc80000410000 */
[----:B------:R-:W-:-:S05]  /*6240*/  @P1 FMUL.FTZ R6, R238, R6 ;  /* 0x00000006ee061220 */ /* 0x000fca0000410000 */
[----:B------:R-:W-:Y:S02]  /*6250*/  @P1 F2FP.F16.F32.PACK_AB R214, RZ, R6 ;  /* 0x00000006ffd6123e */ /* 0x000fe400000000ff */
[----:B------:R-:W5:Y:S02]  /*6260*/  LDL.LU R6, [R1+0x180] ;  /* 0x0001800001067983 */ /* 0x000f640000300800 */
[----:B-1----:R-:W-:Y:S02]  /*6270*/  PRMT R3, R214, 0x7610, R3 ;  /* 0x00007610d6037816 */ /* 0x002fe40000000003 */
[----:B------:R-:W3:Y:S02]  /*6280*/  @P0 LDC.64 R214, c[0x0][0x308] ;  /* 0x0000c200ffd60b82 */ /* 0x000ee40000000a00 */
[----:B------:R-:W-:Y:S01]  /*6290*/  @P1 PRMT R199, R199, 0x5410, R3 ;  /* 0x00005410c7c71816 */ /* 0x000fe20000000003 */
[----:B---3--:R-:W-:Y:S02]  /*62a0*/  @P0 IMAD.WIDE.U32 R214, R5, 0x20, R214 ;  /* 0x0000002005d60825 */ /* 0x008fe400078e00d6 */
[----:B------:R-:W5:Y:S04]  /*62b0*/  LDL.LU R5, [R1+0x17c] ;  /* 0x00017c0001057983 */ /* 0x000f680000300800 */
[----:B------:R-:W5:Y:S04]  /*62c0*/  LDL.LU R4, [R1+0x178] ;  /* 0x0001780001047983 */ /* 0x000f680000300800 */
[----:B------:R-:W5:Y:S01]  /*62d0*/  LDL.LU R3, [R1+0x170] ;  /* 0x0001700001037983 */ /* 0x000f620000300800 */
[----:B------:R-:W-:-:S02]  /*62e0*/  SEL R208, R208, R188, P4 ;  /* 0x000000bcd0d07207 */ /* 0x000fc40002000000 */
[----:B------:R-:W-:Y:S02]  /*62f0*/  SEL R209, R209, R189, P4 ;  /* 0x000000bdd1d17207 */ /* 0x000fe40002000000 */
        /* <DEDUP_REMOVED lines=11> */
[----:B-1----:R-:W-:Y:S01]  /*63b0*/  @P1 IMAD.WIDE.U32 R210, R237, 0x10, R210 ;  /* 0x00000010edd21825 */ /* 0x002fe200078e00d2 */
[----:B------:R-:W-:-:S04]  /*63c0*/  IADD3 R237, R218, 0x180, RZ ;  /* 0x00000180daed7810 */ /* 0x000fc80007ffe0ff */
[----:B------:R1:W-:Y:S01]  /*63d0*/  @P1 STG.E.128 desc[UR4][R210.64], R196 ;  /* 0x000000c4d2001986 */ /* 0x0003e2000c101d04 */
[----:B--2---:R-:W-:-:S04]  /*63e0*/  @P1 IMAD.WIDE.U32 R208, R237, 0x10, R208 ;  /* 0x00000010edd01825 */ /* 0x004fc800078e00d0 */
[--C-:B-1----:R-:W-:Y:S01]  /*63f0*/  @P1 HADD2.F32 R210, -RZ, R187.reuse.H0_H0 ;  /* 0x200000bbffd21230 */ /* 0x102fe20000004100 */
[----:B------:R-:W1:Y:S04]  /*6400*/  @P1 LDC R211, c[0x0][0x29c] ;  /* 0x0000a700ffd31b82 */ /* 0x000e680000000800 */
[----:B------:R-:W-:Y:S01]  /*6410*/  @P1 FFMA.FTZ R62, R210, R240, R62 ;  /* 0x000000f0d23e1223 */ /* 0x000fe2000001003e */
[----:B------:R-:W-:Y:S02]  /*6420*/  @P1 HADD2.F32 R210, -RZ, R187.H1_H1 ;  /* 0x300000bbffd21230 */ /* 0x000fe40000004100 */
[----:B------:R2:W5:Y:S02]  /*6430*/  @P1 LDG.E.128 R184, desc[UR4][R208.64] ;  /* 0x00000004d0b81981 */ /* 0x000564000c1e1d00 */
[----:B--2---:R-:W2:Y:S01]  /*6440*/  @P1 LDC R209, c[0x0][0x29c] ;  /* 0x0000a700ffd11b82 */ /* 0x004ea20000000800 */
[----:B------:R-:W-:Y:S01]  /*6450*/  @!P3 ISETP.NE.U32.AND P5, PT, R2, RZ, PT ;  /* 0x000000ff0200b20c */ /* 0x000fe20003fa5070 */
[----:B------:R-:W-:Y:S03]  /*6460*/  BSSY B0, `(.L_x_10651) ;  /* 0x000000e000007945 */ /* 0x000fe60003800000 */
[----:B------:R-:W-:Y:S01]  /*6470*/  @!P3 ISETP.NE.AND.EX P5, PT, R0, RZ, PT, P5 ;  /* 0x000000ff0000b20c */ /* 0x000fe20003fa5350 */
[----:B------:R-:W-:-:S03]  /*6480*/  @P1 FFMA.FTZ R63, R210, R238, R63 ;  /* 0x000000eed23f1223 */ /* 0x000fc6000001003f */
[----:B------:R-:W-:Y:S01]  /*6490*/  @!P3 FSEL R208, R168, RZ, P5 ;  /* 0x000000ffa8d0b208 */ /* 0x000fe20002800000 */
[----:B0-----:R-:W-:Y:S08]  /*64a0*/  @!P3 BRA `(.L_x_10652) ;  /* 0x000000000024b947 */ /* 0x001ff00003800000 */
[----:B------:R-:W3:Y:S01]  /*64b0*/  LDL R249, [R1+0x68] ;  /* 0x0000680001f97983 */ /* 0x000ee20000100800 */
[----:B------:R-:W-:Y:S02]  /*64c0*/  ISETP.NE.AND P6, PT, R250, RZ, PT ;  /* 0x000000fffa00720c */ /* 0x000fe40003fc5270 */
[----:B------:R-:W-:Y:S02]  /*64d0*/  ISETP.NE.U32.AND P5, PT, R2, RZ, PT ;  /* 0x000000ff0200720c */ /* 0x000fe40003fa5070 */
[----:B------:R-:W-:Y:S02]  /*64e0*/  FSEL R208, R212, RZ, !P6 ;  /* 0x000000ffd4d07208 */ /* 0x000fe40007000000 */
[----:B------:R-:W-:-:S03]  /*64f0*/  ISETP.NE.AND.EX P5, PT, R0, RZ, PT, P5 ;  /* 0x000000ff0000720c */ /* 0x000fc60003fa5350 */
[----:B---3--:R-:W-:-:S04]  /*6500*/  FFMA.FTZ R208, R249, R213, R208 ;  /* 0x000000d5f9d07223 */ /* 0x008fc800000100d0 */
[----:B------:R-:W-:-:S04]  /*6510*/  FADD.FTZ R208, R227, -R208 ;  /* 0x800000d0e3d07221 */ /* 0x000fc80000010000 */
[----:B-----5:R-:W-:-:S04]  /*6520*/  FMUL.FTZ R208, R3, R208 ;  /* 0x000000d003d07220 */ /* 0x020fc80000410000 */
[----:B------:R-:W-:-:S07]  /*6530*/  @P5 FADD.FTZ R208, R168, R208 ;  /* 0x000000d0a8d05221 */ /* 0x000fce0000010000 */
.L_x_10652:
[----:B------:R-:W-:Y:S05]  /*6540*/  BSYNC B0 ;  /* 0x0000000000007941 */ /* 0x000fea0003800000 */
.L_x_10651:
[----:B------:R-:W-:Y:S01]  /*6550*/  @!P3 ISETP.NE.U32.AND P5, PT, R2, RZ, PT ;  /* 0x000000ff0200b20c */ /* 0x000fe20003fa5070 */
[----:B--2---:R-:W-:Y:S01]  /*6560*/  @P1 FMUL.FTZ R210, R208, R209 ;  /* 0x000000d1d0d21220 */ /* 0x004fe20000410000 */
        /* <DEDUP_REMOVED lines=15> */
.L_x_10654:
[----:B------:R-:W-:Y:S05]  /*6660*/  BSYNC B0 ;  /* 0x0000000000007941 */ /* 0x000fea0003800000 */
.L_x_10653:
[----:B------:R-:W0:Y:S01]  /*6670*/  @P1 LDC R238, c[0x0][0x29c] ;  /* 0x0000a700ffee1b82 */ /* 0x000e220000000800 */
[----:B------:R-:W-:Y:S02]  /*6680*/  @P1 HADD2.F32 R214, -RZ, R128.H0_H0 ;  /* 0x20000080ffd61230 */ /* 0x000fe40000004100 */
[----:B-1----:R-:W-:Y:S01]  /*6690*/  @P1 FMUL.FTZ R211, R209, R211 ;  /* 0x000000d3d1d31220 */ /* 0x002fe20000410000 */
[----:B------:R-:W-:Y:S01]  /*66a0*/  @P1 HADD2.F32 R215, -RZ, R184.H1_H1 ;  /* 0x300000b8ffd71230 */ /* 0x000fe20000004100 */
[----:B------:R-:W-:Y:S01]  /*66b0*/  @!P3 ISETP.NE.U32.AND P5, PT, R2, RZ, PT ;  /* 0x000000ff0200b20c */ /* 0x000fe20003fa5070 */
[----:B------:R-:W-:Y:S01]  /*66c0*/  BSSY B0, `(.L_x_10655) ;  /* 0x0000014000007945 */ /* 0x000fe20003800000 */
[----:B------:R-:W-:Y:S01]  /*66d0*/  @P1 FMUL.FTZ R214, R210, R214 ;  /* 0x000000d6d2d61220 */ /* 0x000fe20000410000 */
[----:B------:R-:W-:Y:S01]  /*66e0*/  @P1 HADD2.F32 R210, -RZ, R128.H1_H1 ;  /* 0x30000080ffd21230 */ /* 0x000fe20000004100 */
[----:B------:R-:W1:Y:S01]  /*66f0*/  @P1 LDC R240, c[0x0][0x29c] ;  /* 0x0000a700fff01b82 */ /* 0x000e620000000800 */
[----:B------:R-:W-:Y:S01]  /*6700*/  @P1 FFMA.FTZ R57, R215, R211, R57 ;  /* 0x000000d3d7391223 */ /* 0x000fe20000010039 */
[----:B------:R-:W-:-:S02]  /*6710*/  @!P3 ISETP.NE.AND.EX P5, PT, R0, RZ, PT, P5 ;  /* 0x000000ff0000b20c */ /* 0x000fc40003fa5350 */
[----:B------:R-:W-:Y:S01]  /*6720*/  @P1 FMUL.FTZ R215, R211, R210 ;  /* 0x000000d2d3d71220 */ /* 0x000fe20000410000 */
[----:B------:R-:W-:Y:S02]  /*6730*/  @P1 F2FP.F16.F32.PACK_AB R214, RZ, R214 ;  /* 0x000000d6ffd6123e */ /* 0x000fe400000000ff */
[----:B------:R-:W-:Y:S02]  /*6740*/  @!P3 FSEL R210, R170, RZ, P5 ;  /* 0x000000ffaad2b208 */ /* 0x000fe40002800000 */
[----:B------:R-:W-:Y:S01]  /*6750*/  @P1 F2FP.F16.F32.PACK_AB R215, RZ, R215 ;  /* 0x000000d7ffd7123e */ /* 0x000fe200000000ff */
        /* <DEDUP_REMOVED lines=10> */
.L_x_10656:
[----:B------:R-:W-:Y:S05]  /*6800*/  BSYNC B0 ;  /* 0x0000000000007941 */ /* 0x000fea0003800000 */
.L_x_10655:
        /* <DEDUP_REMOVED lines=19> */
.L_x_10658:
[----:B------:R-:W-:Y:S05]  /*6940*/  BSYNC B0 ;  /* 0x0000000000007941 */ /* 0x000fea0003800000 */
.L_x_10657:
[----:B------:R-:W0:Y:S01]  /*6950*/  @P1 LDC R248, c[0x0][0x29c] ;  /* 0x0000a700fff81b82 */ /* 0x000e220000000800 */
[----:B-1----:R-:W-:Y:S01]  /*6960*/  @P1 FMUL.FTZ R240, R211, R240 ;  /* 0x000000f0d3f01220 */ /* 0x002fe20000410000 */
[----:B------:R-:W-:Y:S01]  /*6970*/  @P1 PRMT R196, R214, 0x7610, R196 ;  /* 0x00007610d6c41816 */ /* 0x000fe200000000c4 */
[----:B------:R-:W-:Y:S01]  /*6980*/  @P1 HADD2.F32 R247, -RZ, R185.H1_H1 ;  /* 0x300000b9fff71230 */ /* 0x000fe20000004100 */
[----:B------:R-:W-:Y:S01]  /*6990*/  @!P3 ISETP.NE.U32.AND P5, PT, R2, RZ, PT ;  /* 0x000000ff0200b20c */ /* 0x000fe20003fa5070 */
[----:B------:R-:W-:Y:S01]  /*69a0*/  BSSY B0, `(.L_x_10659) ;  /* 0x0000016000007945 */ /* 0x000fe20003800000 */
[----:B------:R-:W-:Y:S02]  /*69b0*/  @P1 PRMT R196, R196, 0x5410, R215 ;  /* 0x00005410c4c41816 */ /* 0x000fe400000000d7 */
[----:B------:R-:W1:Y:S01]  /*69c0*/  @P1 LDC R249, c[0x0][0x29c] ;  /* 0x0000a700fff91b82 */ /* 0x000e620000000800 */
[----:B------:R-:W-:Y:S01]  /*69d0*/  @!P3 ISETP.NE.AND.EX P5, PT, R0, RZ, PT, P5 ;  /* 0x000000ff0000b20c */ /* 0x000fe20003fa5350 */
[----:B------:R-:W-:Y:S01]  /*69e0*/  @P1 FFMA.FTZ R59, R247, R240, R59 ;  /* 0x000000f0f73b1223 */ /* 0x000fe2000001003b */
[----:B------:R-:W-:-:S02]  /*69f0*/  @P1 F2FP.F16.F32.PACK_AB R214, RZ, R238 ;  /* 0x000000eeffd6123e */ /* 0x000fc400000000ff */
[----:B------:R-:W-:Y:S01]  /*6a00*/  @!P3 FSEL R250, R172, RZ, P5 ;  /* 0x000000ffacfab208 */ /* 0x000fe20002800000 */
[----:B0-----:R0:W-:Y:S02]  /*6a10*/  @P1 STL [R1+0x4], R248 ;  /* 0x000004f801001387 */ /* 0x0011e40000100800 */
[----:B0-----:R-:W-:-:S05]  /*6a20*/  @P1 HADD2.F32 R248, -RZ, R129.H1_H1 ;  /* 0x30000081fff81230 */ /* 0x001fca0000004100 */
[----:B------:R-:W-:-:S05]  /*6a30*/  @P1 FMUL.FTZ R248, R240, R248 ;  /* 0x000000f8f0f81220 */ /* 0x000fca0000410000 */
[----:B------:R-:W-:Y:S02]  /*6a40*/  @P1 F2FP.F16.F32.PACK_AB R215, RZ, R248 ;  /* 0x000000f8ffd7123e */ /* 0x000fe400000000ff */
[----:B------:R-:W0:Y:S01]  /*6a50*/  LDC.U8 R248, c[0x0][0x2a0] ;  /* 0x0000a800fff87b82 */ /* 0x000e220000000000 */
[----:B-1----:R-:W-:Y:S05]  /*6a60*/  @!P3 BRA `(.L_x_10660) ;  /* 0x000000000024b947 */ /* 0x002fea0003800000 */
        /* <DEDUP_REMOVED lines=9> */
.L_x_10660:
[----:B------:R-:W-:Y:S05]  /*6b00*/  BSYNC B0 ;  /* 0x0000000000007941 */ /* 0x000fea0003800000 */
.L_x_10659:
        /* <DEDUP_REMOVED lines=17> */
.L_x_10662:
[----:B------:R-:W-:Y:S05]  /*6c20*/  BSYNC B0 ;  /* 0x0000000000007941 */ /* 0x000fea0003800000 */
.L_x_10661:
[----:B------:R-:W2:Y:S01]  /*6c30*/  LDL R238, [R1+0x4] ;  /* 0x0000040001ee7983 */ /* 0x000ea20000100800 */
[----:B0-----:R-:W-:Y:S02]  /*6c40*/  @P1 HADD2.F32 R248, -RZ, R186.H1_H1 ;  /* 0x300000bafff81230 */ /* 0x001fe40000004100 */
[----:B------:R-:W-:Y:S01]  /*6c50*/  @P1 HADD2.F32 R240, -RZ, R130.H0_H0 ;  /* 0x20000082fff01230 */ /* 0x000fe20000004100 */
[----:B------:R0:W-:Y:S04]  /*6c60*/  STL.64 [R1+0x178], R4 ;  /* 0x0001780401007387 */ /* 0x0001e80000100a00 */
[----:B------:R-:W-:Y:S02]  /*6c70*/  @P1 FMUL.FTZ R247, R247, R240 ;  /* 0x000000f0f7f71220 */ /* 0x000fe40000410000 */
[----:B------:R-:W1:Y:S08]  /*6c80*/  @P1 LDC R240, c[0x0][0x29c] ;  /* 0x0000a700fff01b82 */ /* 0x000e700000000800 */
[----:B0-----:R-:W0:Y:S01]  /*6c90*/  @P0 LDC.64 R4, c[0x0][0x308] ;  /* 0x0000c200ff040b82 */ /* 0x001e220000000a00 */
[----:B--2---:R-:W-:-:S04]  /*6ca0*/  @P1 FMUL.FTZ R238, R249, R238 ;  /* 0x000000eef9ee1220 */ /* 0x004fc80000410000 */
[----:B------:R-:W-:-:S03]  /*6cb0*/  @P1 FFMA.FTZ R53, R248, R238, R53 ;  /* 0x000000eef8351223 */ /* 0x000fc60000010035 */
[----:B------:R-:W2:Y:S02]  /*6cc0*/  @P1 LDC R248, c[0x0][0x29c] ;  /* 0x0000a700fff81b82 */ /* 0x000ea40000000800 */
[----:B--2---:R-:W-:Y:S04]  /*6cd0*/  @P1 STL [R1+0x4], R248 ;  /* 0x000004f801001387 */ /* 0x004fe80000100800 */
[----:B-1----:R1:W-:Y:S04]  /*6ce0*/  @P1 STL [R1+0x8], R240 ;  /* 0x000008f001001387 */ /* 0x0023e80000100800 */
[----:B0-----:R0:W5:Y:S01]  /*6cf0*/  LDL.LU.64 R4, [R1+0x178] ;  /* 0x0001780001047983 */ /* 0x0011620000300a00 */
[----:B------:R-:W-:Y:S01]  /*6d00*/  @!P3 ISETP.NE.U32.AND P5, PT, R2, RZ, PT ;  /* 0x000000ff0200b20c */ /* 0x000fe20003fa5070 */
[----:B------:R-:W-:Y:S01]  /*6d10*/  BSSY B0, `(.L_x_10663) ;  /* 0x0000014000007945 */ /* 0x000fe20003800000 */
[----:B------:R-:W-:-:S02]  /*6d20*/  @P1 PRMT R197, R214, 0x7610, R197 ;  /* 0x00007610d6c51816 */ /* 0x000fc400000000c5 */
[----:B------:R-:W-:Y:S01]  /*6d30*/  @!P3 ISETP.NE.AND.EX P5, PT, R0, RZ, PT, P5 ;  /* 0x000000ff0000b20c */ /* 0x000fe20003fa5350 */
[----:B-1----:R-:W-:Y:S01]  /*6d40*/  @P1 HADD2.F32 R240, -RZ, R130.H1_H1 ;  /* 0x30000082fff01230 */ /* 0x002fe20000004100 */
[----:B------:R-:W-:Y:S02]  /*6d50*/  @P1 PRMT R197, R197, 0x5410, R215 ;  /* 0x00005410c5c51816 */ /* 0x000fe400000000d7 */
[----:B------:R-:W-:Y:S02]  /*6d60*/  @P1 F2FP.F16.F32.PACK_AB R247, RZ, R247 ;  /* 0x000000f7fff7123e */ /* 0x000fe400000000ff */
[----:B------:R-:W-:Y:S01]  /*6d70*/  @P1 FMUL.FTZ R240, R238, R240 ;  /* 0x000000f0eef01220 */ /* 0x000fe20000410000 */
[----:B------:R-:W-:Y:S01]  /*6d80*/  @!P3 FSEL R248, R174, RZ, P5 ;  /* 0x000000ffaef8b208 */ /* 0x000fe20002800000 */
[----:B------:R-:W1:Y:S03]  /*6d90*/  LDC.U8 R238, c[0x0][0x2a0] ;  /* 0x0000a800ffee7b82 */ /* 0x000e660000000000 */
[----:B------:R-:W-:Y:S01]  /*6da0*/  @P1 F2FP.F16.F32.PACK_AB R240, RZ, R240 ;  /* 0x000000f0fff0123e */ /* 0x000fe200000000ff */
        /* <DEDUP_REMOVED lines=10> */
.L_x_10664:
[----:B------:R-:W-:Y:S05]  /*6e50*/  BSYNC B0 ;  /* 0x0000000000007941 */ /* 0x000fea0003800000 */
.L_x_10663:
[----:B------:R-:W2:Y:S01]  /*6e60*/  LDL.LU R214, [R1+0x4] ;  /* 0x0000040001d67983 */ /* 0x000ea20000300800 */
[----:B------:R-:W-:Y:S01]  /*6e70*/  @!P3 ISETP.NE.U32.AND P5, PT, R2, RZ, PT ;  /* 0x000000ff0200b20c */ /* 0x000fe20003fa5070 */
[----:B------:R-:W-:Y:S01]  /*6e80*/  BSSY B0, `(.L_x_10665) ;  /* 0x0000010000007945 */ /* 0x000fe20003800000 */
[----:B------:R-:W-:Y:S02]  /*6e90*/  @P1 PRMT R198, R247, 0x7610, R198 ;  /* 0x00007610f7c61816 */ /* 0x000fe400000000c6 */
[----:B------:R-:W-:Y:S02]  /*6ea0*/  @!P3 ISETP.NE.AND.EX P5, PT, R0, RZ, PT, P5 ;  /* 0x000000ff0000b20c */ /* 0x000fe40003fa5350 */
[----:B------:R-:W-:Y:S02]  /*6eb0*/  @P1 PRMT R198, R198, 0x5410, R240 ;  /* 0x00005410c6c61816 */ /* 0x000fe400000000f0 */
[----:B------:R-:W-:Y:S01]  /*6ec0*/  @!P3 FSEL R247, R175, RZ, P5 ;  /* 0x000000ffaff7b208 */ /* 0x000fe20002800000 */
[----:B--2---:R-:W-:Y:S01]  /*6ed0*/  @P1 FMUL.FTZ R240, R248, R214 ;  /* 0x000000d6f8f01220 */ /* 0x004fe20000410000 */
        /* <DEDUP_REMOVED lines=10> */
.L_x_10666:
[----:B------:R-:W-:Y:S05]  /*6f80*/  BSYNC B0 ;  /* 0x0000000000007941 */ /* 0x000fea0003800000 */
.L_x_10665:
[----:B------:R-:W1:Y:S01]  /*6f90*/  LDL.LU R214, [R1+0x8] ;  /* 0x0000080001d67983 */ /* 0x000e620000300800 */
[----:B------:R-:W-:-:S03]  /*6fa0*/  @P1 HADD2.F32 R215, -RZ, R131.H0_H0 ;  /* 0x20000083ffd71230 */ /* 0x000fc60000004100 */
[----:B------:R0:W-:Y:S02]  /*6fb0*/  STL.64 [R1+0x180], R6 ;  /* 0x0001800601007387 */ /* 0x0001e40000100a00 */
[----:B------:R-:W-:Y:S02]  /*6fc0*/  @P1 FMUL.FTZ R215, R240, R215 ;  /* 0x000000d7f0d71220 */ /* 0x000fe40000410000 */
[----:B-----5:R2:W-:Y:S04]  /*6fd0*/  STL [R1+0x178], R4 ;  /* 0x0001780401007387 */ /* 0x0205e80000100800 */
[----:B------:R3:W-:Y:S01]  /*6fe0*/  STL [R1+0x170], R3 ;  /* 0x0001700301007387 */ /* 0x0007e20000100800 */
[----:B0-----:R-:W-:-:S04]  /*6ff0*/  @P1 F2FP.F16.F32.PACK_AB R6, RZ, R215 ;  /* 0x000000d7ff06123e */ /* 0x001fc800000000ff */
[----:B--2---:R-:W-:Y:S02]  /*7000*/  PRMT R4, R6, 0x7610, R4 ;  /* 0x0000761006047816 */ /* 0x004fe40000000004 */
[----:B------:R-:W0:Y:S02]  /*7010*/  @P0 LDC.64 R6, c[0x0][0x308] ;  /* 0x0000c200ff060b82 */ /* 0x000e240000000a00 */
[----:B------:R-:W-:Y:S02]  /*7020*/  @P1 PRMT R199, R4, 0x7610, R199 ;  /* 0x0000761004c71816 */ /* 0x000fe400000000c7 */
[----:B------:R-:W-:Y:S02]  /*7030*/  SEL R208, R208, R188, P4 ;  /* 0x000000bcd0d07207 */ /* 0x000fe40002000000 */
[----:B------:R-:W-:Y:S02]  /*7040*/  SEL R209, R209, R189, P4 ;  /* 0x000000bdd1d17207 */ /* 0x000fe40002000000 */
[----:B------:R-:W-:-:S02]  /*7050*/  SEL R210, R210, R190, P4 ;  /* 0x000000bed2d27207 */ /* 0x000fc40002000000 */
[----:B------:R-:W-:Y:S01]  /*7060*/  SEL R211, R211, R191, P4 ;  /* 0x000000bfd3d37207 */ /* 0x000fe20002000000 */
[----:B-1----:R-:W-:Y:S01]  /*7070*/  @P1 FMUL.FTZ R238, R247, R214 ;  /* 0x000000d6f7ee1220 */ /* 0x002fe20000410000 */
[----:B------:R-:W-:-:S05]  /*7080*/  @P1 HADD2.F32 R214, -RZ, R131.H1_H1 ;  /* 0x30000083ffd61230 */ /* 0x000fca0000004100 */
[----:B------:R-:W-:-:S05]  /*7090*/  @P1 FMUL.FTZ R214, R238, R214 ;  /* 0x000000d6eed61220 */ /* 0x000fca0000410000 */
[----:B------:R-:W-:-:S04]  /*70a0*/  @P1 F2FP.F16.F32.PACK_AB R214, RZ, R214 ;  /* 0x000000d6ffd6123e */ /* 0x000fc800000000ff */
[----:B---3--:R-:W-:Y:S02]  /*70b0*/  PRMT R3, R214, 0x7610, R3 ;  /* 0x00007610d6037816 */ /* 0x008fe40000000003 */
[----:B------:R-:W-:Y:S02]  /*70c0*/  @P0 IADD3 R214, R252, 0x180, RZ ;  /* 0x00000180fcd60810 */ /* 0x000fe40007ffe0ff */
[----:B------:R-:W-:-:S03]  /*70d0*/  @P1 PRMT R199, R199, 0x5410, R3 ;  /* 0x00005410c7c71816 */ /* 0x000fc60000000003 */
[----:B0-----:R-:W-:Y:S02]  /*70e0*/  @P0 IMAD.WIDE.U32 R214, R214, 0x20, R6 ;  /* 0x00000020d6d60825 */ /* 0x001fe400078e0006 */
[----:B------:R-:W5:Y:S04]  /*70f0*/  LDL.LU.64 R6, [R1+0x180] ;  /* 0x0001800001067983 */ /* 0x000f680000300a00 */
        /* <DEDUP_REMOVED lines=9> */
[----:B-1----:R-:W1:Y:S08]  /*7190*/  @P1 LDC.64 R210, c[0x0][0x2f8] ;  /* 0x0000be00ffd21b82 */ /* 0x002e700000000a00 */
[----:B------:R-:W2:Y:S01]  /*71a0*/  @P1 LDC.64 R208, c[0x0][0x220] ;  /* 0x00008800ffd01b82 */ /* 0x000ea20000000a00 */
[----:B------:R-:W-:Y:S01]  /*71b0*/  IADD3 R218, R218, 0x200, RZ ;  /* 0x00000200dada7810 */ /* 0x000fe20007ffe0ff */
[----:B-1----:R-:W-:-:S05]  /*71c0*/  @P1 IMAD.WIDE.U32 R210, R237, 0x10, R210 ;  /* 0x00000010edd21825 */ /* 0x002fca00078e00d2 */
[----:B------:R1:W-:Y:S01]  /*71d0*/  @P1 STG.E.128 desc[UR4][R210.64], R196 ;  /* 0x000000c4d2001986 */ /* 0x0003e2000c101d04 */
[----:B--2---:R-:W-:-:S04]  /*71e0*/  @P1 IMAD.WIDE.U32 R208, R218, 0x10, R208 ;  /* 0x00000010dad01825 */ /* 0x004fc800078e00d0 */
[--C-:B-1----:R-:W-:Y:S01]  /*71f0*/  @P1 HADD2.F32 R210, -RZ, R187.reuse.H0_H0 ;  /* 0x200000bbffd21230 */ /* 0x102fe20000004100 */
[----:B------:R-:W1:Y:S04]  /*7200*/  @P1 LDC R211, c[0x0][0x29c] ;  /* 0x0000a700ffd31b82 */ /* 0x000e680000000800 */
[----:B------:R-:W-:Y:S01]  /*7210*/  @P1 FFMA.FTZ R54, R210, R240, R54 ;  /* 0x000000f0d2361223 */ /* 0x000fe20000010036 */
[----:B------:R-:W-:Y:S02]  /*7220*/  @P1 HADD2.F32 R210, -RZ, R187.H1_H1 ;  /* 0x300000bbffd21230 */ /* 0x000fe40000004100 */
[----:B------:R2:W5:Y:S01]  /*7230*/  @P1 LDG.E.128 R184, desc[UR4][R208.64] ;  /* 0x00000004d0b81981 */ /* 0x000562000c1e1d00 */
[----:B------:R-:W3:Y:S08]  /*7240*/  @P1 LDC R240, c[0x0][0x29c] ;  /* 0x0000a700fff01b82 */ /* 0x000ef00000000800 */
[----:B--2---:R-:W2:Y:S08]  /*7250*/  @P1 LDC R208, c[0x0][0x29c] ;  /* 0x0000a700ffd01b82 */ /* 0x004eb00000000800 */
[----:B------:R-:W4:Y:S01]  /*7260*/  @P1 LDC R209, c[0x0][0x29c] ;  /* 0x0000a700ffd11b82 */ /* 0x000f220000000800 */
        /* <DEDUP_REMOVED lines=15> */
.L_x_10668:
[----:B------:R-:W-:Y:S05]  /*7360*/  BSYNC B0 ;  /* 0x0000000000007941 */ /* 0x000fea0003800000 */
.L_x_10667:
[----:B------:R-:W-:Y:S01]  /*7370*/  @!P3 ISETP.NE.U32.AND P5, PT, R2, RZ, PT ;  /* 0x000000ff0200b20c */ /* 0x000fe20003fa5070 */
[----:B-----5:R-:W-:Y:S02]  /*7380*/  @P1 HADD2.F32 R210, -RZ, R184.H0_H0 ;  /* 0x200000b8ffd21230 */ /* 0x020fe40000004100 */
[----:B--2---:R-:W-:Y:S01]  /*7390*/  @P1 FMUL.FTZ R208, R237, R208 ;  /* 0x000000d0edd01220 */ /* 0x004fe20000410000 */
        /* <DEDUP_REMOVED lines=16> */
.L_x_10670:
[----:B------:R-:W-:Y:S05]  /*74a0*/  BSYNC B0 ;  /* 0x0000000000007941 */ /* 0x000fea0003800000 */
.L_x_10669:
[----:B------:R-:W-:Y:S01]  /*74b0*/  @!P3 ISETP.NE.U32.AND P5, PT, R2, RZ, PT ;  /* 0x000000ff0200b20c */ /* 0x000fe20003fa5070 */
[----:B------:R-:W-:Y:S02]  /*74c0*/  @P1 HADD2.F32 R208, -RZ, R184.H1_H1 ;  /* 0x300000b8ffd01230 */ /* 0x000fe40000004100 */
[----:B-1----:R-:W-:Y:S01]  /*74d0*/  @P1 FMUL.FTZ R211, R214, R211 ;  /* 0x000000d3d6d31220 */ /* 0x002fe20000410000 */
[----:B------:R-:W-:Y:S01]  /*74e0*/  @P1 HADD2.F32 R210, -RZ, R124.H1_H1 ;  /* 0x3000007cffd21230 */ /* 0x000fe20000004100 */
        /* <DEDUP_REMOVED lines=15> */
.L_x_10672:
[----:B------:R-:W-:Y:S05]  /*75e0*/  BSYNC B0 ;  /* 0x0000000000007941 */ /* 0x000fea0003800000 */
.L_x_10671:
[----:B------:R-:W-:Y:S01]  /*75f0*/  @!P3 ISETP.NE.U32.AND P5, PT, R2, RZ, PT ;  /* 0x000000ff0200b20c */ /* 0x000fe20003fa5070 */
[----:B------:R-:W-:Y:S02]  /*7600*/  @P1 HADD2.F32 R208, -RZ, R185.H0_H0 ;  /* 0x200000b9ffd01230 */ /* 0x000fe40000004100 */
[----:B----4-:R-:W-:Y:S01]  /*7610*/  @P1 FMUL.FTZ R209, R210, R209 ;  /* 0x000000d1d2d11220 */ /* 0x010fe20000410000 */
        /* <DEDUP_REMOVED lines=16> */
.L_x_10674:
[----:B------:R-:W-:Y:S05]  /*7720*/  BSYNC B0 ;  /* 0x0000000000007941 */ /* 0x000fea0003800000 */
.L_x_10673:
[----:B---3--:R-:W-:Y:S01]  /*7730*/  @P1 FMUL.FTZ R238, R208, R240 ;  /* 0x000000f0d0ee1220 */ /* 0x008fe20000410000 */
[----:B------:R-:W-:Y:S01]  /*7740*/  @P1 HADD2.F32 R240, -RZ, R185.H1_H1 ;  /* 0x300000b9fff01230 */ /* 0x000fe20000004100 */
[----:B------:R-:W-:Y:S01]  /*7750*/  @!P3 ISETP.NE.U32.AND P5, PT, R2, RZ, PT ;  /* 0x000000ff0200b20c */ /* 0x000fe20003fa5070 */
[----:B------:R-:W-:Y:S01]  /*7760*/  @P1 HADD2.F32 R247, -RZ, R125.H1_H1 ;  /* 0x3000007dfff71230 */ /* 0x000fe20000004100 */
[----:B------:R-:W-:Y:S01]  /*7770*/  BSSY B0, `(.L_x_10675) ;  /* 0x0000018000007945 */ /* 0x000fe20003800000 */
[----:B------:R-:W-:Y:S01]  /*7780*/  SEL R189, R214, R189, P4 ;  /* 0x000000bdd6bd7207 */ /* 0x000fe20002000000 */
[----:B------:R-:W-:Y:S01]  /*7790*/  @P1 FFMA.FTZ R51, R240, R238, R51 ;  /* 0x000000eef0331223 */ /* 0x000fe20000010033 */
[----:B------:R-:W-:Y:S01]  /*77a0*/  @!P3 ISETP.NE.AND.EX P5, PT, R0, RZ, PT, P5 ;  /* 0x000000ff0000b20c */ /* 0x000fe20003fa5350 */
[----:B------:R-:W-:Y:S01]  /*77b0*/  @P1 FMUL.FTZ R247, R238, R247 ;  /* 0x000000f7eef71220 */ /* 0x000fe20000410000 */
[----:B------:R-:W-:Y:S01]  /*77c0*/  @P1 F2FP.F16.F32.PACK_AB R215, RZ, R215 ;  /* 0x000000d7ffd7123e */ /* 0x000fe200000000ff */
[----:B------:R-:W0:Y:S01]  /*77d0*/  @P1 LDC R238, c[0x0][0x29c] ;  /* 0x0000a700ffee1b82 */ /* 0x000e220000000800 */
[----:B------:R-:W-:-:S02]  /*77e0*/  @P1 F2FP.F16.F32.PACK_AB R211, RZ, R211 ;  /* 0x000000d3ffd3123e */ /* 0x000fc400000000ff */
[----:B------:R-:W-:Y:S02]  /*77f0*/  @P1 F2FP.F16.F32.PACK_AB R209, RZ, R209 ;  /* 0x000000d1ffd1123e */ /* 0x000fe400000000ff */
[----:B------:R-:W-:Y:S02]  /*7800*/  @P1 F2FP.F16.F32.PACK_AB R247, RZ, R247 ;  /* 0x000000f7fff7123e */ /* 0x000fe400000000ff */
[----:B------:R-:W-:Y:S02]  /*7810*/  SEL R188, R237, R188, P4 ;  /* 0x000000bcedbc7207 */ /* 0x000fe40002000000 */
[----:B------:R-:W-:Y:S02]  /*7820*/  SEL R190, R210, R190, P4 ;  /* 0x000000bed2be7207 */ /* 0x000fe40002000000 */
[----:B------:R-:W-:Y:S02]  /*7830*/  SEL R191, R208, R191, P4 ;  /* 0x000000bfd0bf7207 */ /* 0x000fe40002000000 */
        /* <DEDUP_REMOVED lines=11> */
.L_x_10676:
[----:B------:R-:W-:Y:S05]  /*78f0*/  BSYNC B0 ;  /* 0x0000000000007941 */ /* 0x000fea0003800000 */
.L_x_10675:
[----:B------:R-:W1:Y:S01]  /*7900*/  @P1 LDC R208, c[0x0][0x29c] ;  /* 0x0000a700ffd01b82 */ /* 0x000e620000000800 */
[----:B------:R-:W-:Y:S02]  /*7910*/  @P1 HADD2.F32 R240, -RZ, R126.H0_H0 ;  /* 0x2000007efff01230 */ /* 0x000fe40000004100 */
[----:B0-----:R-:W-:Y:S01]  /*7920*/  @P1 FMUL.FTZ R238, R214, R238 ;  /* 0x000000eed6ee1220 */ /* 0x001fe20000410000 */
[----:B------:R-:W-:Y:S01]  /*7930*/  @!P3 ISETP.NE.U32.AND P5, PT, R2, RZ, PT ;  /* 0x000000ff0200b20c */ /* 0x000fe20003fa5070 */
[----:B------:R-:W-:Y:S01]  /*7940*/  @P1 HADD2.F32 R237, -RZ, R186.H0_H0 ;  /* 0x200000baffed1230 */ /* 0x000fe20000004100 */
[----:B------:R-:W-:Y:S01]  /*7950*/  BSSY B0, `(.L_x_10677) ;  /* 0x0000013000007945 */ /* 0x000fe20003800000 */
[----:B------:R-:W-:Y:S01]  /*7960*/  @P1 FMUL.FTZ R240, R238, R240 ;  /* 0x000000f0eef01220 */ /* 0x000fe20000410000 */
[----:B------:R-:W-:Y:S01]  /*7970*/  @!P3 ISETP.NE.AND.EX P5, PT, R0, RZ, PT, P5 ;  /* 0x000000ff0000b20c */ /* 0x000fe20003fa5350 */
[----:B------:R-:W0:Y:S01]  /*7980*/  @P1 LDC R210, c[0x0][0x29c] ;  /* 0x0000a700ffd21b82 */ /* 0x000e220000000800 */
[----:B------:R-:W-:Y:S01]  /*7990*/  SEL R192, R214, R192, P4 ;  /* 0x000000c0d6c07207 */ /* 0x000fe20002000000 */
[----:B------:R-:W-:Y:S01]  /*79a0*/  @P1 FFMA.FTZ R44, R237, R238, R44 ;  /* 0x000000eeed2c1223 */ /* 0x000fe2000001002c */
[----:B------:R-:W-:-:S02]  /*79b0*/  @P1 F2FP.F16.F32.PACK_AB R240, RZ, R240 ;  /* 0x000000f0fff0123e */ /* 0x000fc400000000ff */
        /* <DEDUP_REMOVED lines=12> */
.L_x_10678:
[----:B------:R-:W-:Y:S05]  /*7a80*/  BSYNC B0 ;  /* 0x0000000000007941 */ /* 0x000fea0003800000 */
.L_x_10677:
[----:B------:R-:W-:Y:S01]  /*7a90*/  @!P3 ISETP.NE.U32.AND P5, PT, R2, RZ, PT ;  /* 0x000000ff0200b20c */ /* 0x000fe20003fa5070 */
[C---:B-1----:R-:W-:Y:S01]  /*7aa0*/  @P1 FMUL.FTZ R208, R214.reuse, R208 ;  /* 0x000000d0d6d01220 */ /* 0x042fe20000410000 */
[----:B------:R-:W-:Y:S01]  /*7ab0*/  SEL R193, R214, R193, P4 ;  /* 0x000000c1d6c17207 */ /* 0x000fe20002000000 */
[----:B------:R-:W-:Y:S01]  /*7ac0*/  @P1 HADD2.F32 R214, -RZ, R186.H1_H1 ;  /* 0x300000baffd61230 */ /* 0x000fe20000004100 */
[----:B------:R-:W-:Y:S01]  /*7ad0*/  @!P3 ISETP.NE.AND.EX P5, PT, R0, RZ, PT, P5 ;  /* 0x000000ff0000b20c */ /* 0x000fe20003fa5350 */
[----:B------:R-:W-:Y:S01]  /*7ae0*/  @P1 HADD2.F32 R215, -RZ, R126.H1_H1 ;  /* 0x3000007effd71230 */ /* 0x000fe20000004100 */
[----:B------:R-:W-:Y:S02]  /*7af0*/  BSSY B0, `(.L_x_10679) ;  /* 0x000000d000007945 */ /* 0x000fe40003800000 */
[----:B------:R-:W-:Y:S02]  /*7b00*/  @P1 FFMA.FTZ R45, R214, R208, R45 ;  /* 0x000000d0d62d1223 */ /* 0x000fe4000001002d */
[----:B------:R-:W-:Y:S01]  /*7b10*/  @P1 FMUL.FTZ R215, R208, R215 ;  /* 0x000000d7d0d71220 */ /* 0x000fe20000410000 */
        /* <DEDUP_REMOVED lines=10> */
.L_x_10680:
[----:B------:R-:W-:Y:S05]  /*7bc0*/  BSYNC B0 ;  /* 0x0000000000007941 */ /* 0x000fea0003800000 */
.L_x_10679:
[----:B------:R-:W-:Y:S02]  /*7bd0*/  @P1 HADD2.F32 R214, -RZ, R127.H0_H0 ;  /* 0x2000007fffd61230 */ /* 0x000fe40000004100 */
[----:B0-----:R-:W-:Y:S01]  /*7be0*/  @P1 FMUL.FTZ R210, R208, R210 ;  /* 0x000000d2d0d21220 */ /* 0x001fe20000410000 */
[----:B------:R-:W-:Y:S01]  /*7bf0*/  @!P3 ISETP.NE.U32.AND P5, PT, R2, RZ, PT ;  /* 0x000000ff0200b20c */ /* 0x000fe20003fa5070 */
[----:B------:R-:W-:Y:S01]  /*7c00*/  BSSY B0, `(.L_x_10681) ;  /* 0x0000018000007945 */ /* 0x000fe20003800000 */
[----:B------:R-:W-:Y:S01]  /*7c10*/  SEL R194, R208, R194, P4 ;  /* 0x000000c2d0c27207 */ /* 0x000fe20002000000 */
[----:B------:R-:W-:Y:S01]  /*7c20*/  @P1 FMUL.FTZ R214, R210, R214 ;  /* 0x000000d6d2d61220 */ /* 0x000fe20000410000 */
[----:B------:R-:W-:Y:S01]  /*7c30*/  @P1 HADD2.F32 R208, -RZ, R187.H0_H0 ;  /* 0x200000bbffd01230 */ /* 0x000fe20000004100 */
[----:B------:R-:W-:Y:S02]  /*7c40*/  @P1 F2FP.F16.F32.PACK_AB R215, RZ, R215 ;  /* 0x000000d7ffd7123e */ /* 0x000fe400000000ff */
[----:B------:R-:W-:-:S02]  /*7c50*/  @P1 PRMT R197, R209, 0x7610, R197 ;  /* 0x00007610d1c51816 */ /* 0x000fc400000000c5 */
[----:B------:R-:W-:Y:S01]  /*7c60*/  @P1 F2FP.F16.F32.PACK_AB R214, RZ, R214 ;  /* 0x000000d6ffd6123e */ /* 0x000fe200000000ff */
[----:B------:R-:W-:Y:S01]  /*7c70*/  @P1 FFMA.FTZ R46, R208, R210, R46 ;  /* 0x000000d2d02e1223 */ /* 0x000fe2000001002e */
[----:B------:R-:W-:Y:S02]  /*7c80*/  @!P3 ISETP.NE.AND.EX P5, PT, R0, RZ, PT, P5 ;  /* 0x000000ff0000b20c */ /* 0x000fe40003fa5350 */
[----:B------:R-:W-:Y:S02]  /*7c90*/  @P1 PRMT R198, R240, 0x7610, R198 ;  /* 0x00007610f0c61816 */ /* 0x000fe400000000c6 */
[----:B------:R-:W-:Y:S02]  /*7ca0*/  @P1 PRMT R196, R196, 0x5410, R211 ;  /* 0x00005410c4c41816 */ /* 0x000fe400000000d3 */
[----:B------:R-:W-:Y:S02]  /*7cb0*/  @P1 PRMT R197, R197, 0x5410, R247 ;  /* 0x00005410c5c51816 */ /* 0x000fe400000000f7 */
[----:B------:R-:W-:-:S02]  /*7cc0*/  @P1 PRMT R198, R198, 0x5410, R215 ;  /* 0x00005410c6c61816 */ /* 0x000fc400000000d7 */
        /* <DEDUP_REMOVED lines=11> */
.L_x_10682:
[----:B------:R-:W-:Y:S05]  /*7d80*/  BSYNC B0 ;  /* 0x0000000000007941 */ /* 0x000fea0003800000 */
.L_x_10681:
[----:B------:R-:W2:Y:S01]  /*7d90*/  LDL.LU R209, [R1+0x20] ;  /* 0x0000200001d17983 */ /* 0x000ea20000300800 */
[----:B------:R-:W0:Y:S01]  /*7da0*/  @P1 LDC R0, c[0x0][0x29c] ;  /* 0x0000a700ff001b82 */ /* 0x000e220000000800 */
[----:B------:R-:W-:Y:S01]  /*7db0*/  @P1 HADD2.F32 R2, -RZ, R187.H1_H1 ;  /* 0x300000bbff021230 */ /* 0x000fe20000004100 */
[----:B------:R-:W-:Y:S02]  /*7dc0*/  @P0 IADD3 R252, R252, 0x200, RZ ;  /* 0x00000200fcfc0810 */ /* 0x000fe40007ffe0ff */
[C---:B------:R-:W-:Y:S01]  /*7dd0*/  SEL R195, R208.reuse, R195, P4 ;  /* 0x000000c3d0c37207 */ /* 0x040fe20002000000 */
[----:B0-----:R-:W-:-:S04]  /*7de0*/  @P1 FMUL.FTZ R0, R208, R0 ;  /* 0x00000000d0001220 */ /* 0x001fc80000410000 */
[----:B------:R-:W-:Y:S01]  /*7df0*/  @P1 FFMA.FTZ R47, R2, R0, R47 ;  /* 0x00000000022f1223 */ /* 0x000fe2000001002f */
[----:B------:R-:W-:-:S05]  /*7e00*/  @P1 HADD2.F32 R2, -RZ, R127.H1_H1 ;  /* 0x3000007fff021230 */ /* 0x000fca0000004100 */
[----:B------:R-:W-:Y:S02]  /*7e10*/  @P1 FMUL.FTZ R0, R0, R2 ;  /* 0x0000000200001220 */ /* 0x000fe40000410000 */
[----:B------:R-:W0:Y:S03]  /*7e20*/  @P0 LDC.64 R2, c[0x0][0x308] ;  /* 0x0000c200ff020b82 */ /* 0x000e260000000a00 */
[----:B------:R-:W-:-:S04]  /*7e30*/  @P1 F2FP.F16.F32.PACK_AB R0, RZ, R0 ;  /* 0x00000000ff00123e */ /* 0x000fc800000000ff */
        /* <DEDUP_REMOVED lines=13> */
.L_x_10598:
[----:B0-----:R-:W0:Y:S01]  /*7f10*/  S2R R0, SR_TID.X ;  /* 0x0000000000007919 */ /* 0x001e220000002100 */
        /* <DEDUP_REMOVED lines=43> */
.L_x_10602:
[----:B------:R-:W-:Y:S01]  /*81d0*/  HFMA2.MMA R215, -RZ, RZ, 0, 1.847743988037109375e-06 ;  /* 0x0000001fffd77435 */ /* 0x000fe200000001ff */
[----:B------:R-:W-:Y:S02]  /*81e0*/  MOV R214, 0x10 ;  /* 0x0000001000d67802 */ /* 0x000fe40000000f00 */
[----:B------:R-:W-:-:S08]  /*81f0*/  MOV R218, 0xffffffff ;  /* 0xffffffff00da7802 */ /* 0x000fd00000000f00 */
[----:B-----5:R-:W-:Y:S05]  /*8200*/  WARPSYNC.COLLECTIVE R218, `(.L_x_10684) ;  /* 0x00000000da087348 */ /* 0x020fea0003c00000 */
[----:B------:R0:W1:Y:S02]  /*8210*/  SHFL.DOWN P1, R237, R208, R214, R215 ;  /* 0x080000d6d0ed7389 */ /* 0x00006400000200d7 */
[----:B01---5:R-:W-:Y:S01]  /*8220*/  ENDCOLLECTIVE ;  /* 0x000000000000791b */ /* 0x023fe20003800000 */
.L_x_10684:
[----:B------:R-:W-:-:S05]  /*8230*/  MOV R210, R237 ;  /* 0x000000ed00d27202 */ /* 0x000fca0000000f00 */
[----:B------:R-:W-:Y:S01]  /*8240*/  FADD.FTZ R210, R210, R208 ;  /* 0x000000d0d2d27221 */ /* 0x000fe20000010000 */
[----:B------:R-:W-:-:S07]  /*8250*/  MOV R208, R209 ;  /* 0x000000d100d07202 */ /* 0x000fce0000000f00 */
[----:B------:R-:W-:Y:S05]  /*8260*/  WARPSYNC.COLLECTIVE R218, `(.L_x_10685) ;  /* 0x00000000da087348 */ /* 0x000fea0003c00000 */
[----:B------:R0:W1:Y:S02]  /*8270*/  SHFL.DOWN P1, R237, R208, R214, R215 ;  /* 0x080000d6d0ed7389 */ /* 0x00006400000200d7 */
[----:B01----:R-:W-:Y:S01]  /*8280*/  ENDCOLLECTIVE ;  /* 0x000000000000791b */ /* 0x003fe20003800000 */
.L_x_10685:
[----:B------:R-:W-:Y:S01]  /*8290*/  HFMA2.MMA R214, -RZ, RZ, 0, 4.76837158203125e-07 ;  /* 0x00000008ffd67435 */ /* 0x000fe200000001ff */
[----:B------:R-:W-:Y:S01]  /*82a0*/  MOV R208, R210 ;  /* 0x000000d200d07202 */ /* 0x000fe20000000f00 */
[----:B------:R-:W-:-:S09]  /*82b0*/  FADD.FTZ R209, R237, R209 ;  /* 0x000000d1edd17221 */ /* 0x000fd20000010000 */
[----:B------:R-:W-:Y:S05]  /*82c0*/  WARPSYNC.COLLECTIVE R218, `(.L_x_10686) ;  /* 0x00000000da087348 */ /* 0x000fea0003c00000 */
[----:B------:R0:W1:Y:S02]  /*82d0*/  SHFL.DOWN P1, R237, R208, R214, R215 ;  /* 0x080000d6d0ed7389 */ /* 0x00006400000200d7 */
[----:B01----:R-:W-:Y:S01]  /*82e0*/  ENDCOLLECTIVE ;  /* 0x000000000000791b */ /* 0x003fe20003800000 */
.L_x_10686:
[----:B------:R-:W-:Y:S01]  /*82f0*/  MOV R208, R209 ;  /* 0x000000d100d07202 */ /* 0x000fe20000000f00 */
[----:B------:R-:W-:-:S07]  /*8300*/  FADD.FTZ R210, R210, R237 ;  /* 0x000000edd2d27221 */ /* 0x000fce0000010000 */
[----:B------:R-:W-:Y:S05]  /*8310*/  WARPSYNC.COLLECTIVE R218, `(.L_x_10687) ;  /* 0x00000000da087348 */ /* 0x000fea0003c00000 */
[----:B------:R0:W1:Y:S02]  /*8320*/  SHFL.DOWN P1, R237, R208, R214, R215 ;  /* 0x080000d6d0ed7389 */ /* 0x00006400000200d7 */
[----:B01----:R-:W-:Y:S01]  /*8330*/  ENDCOLLECTIVE ;  /* 0x000000000000791b */ /* 0x003fe20003800000 */
.L_x_10687:
[----:B------:R-:W-:Y:S01]  /*8340*/  HFMA2.MMA R214, -RZ, RZ, 0, 2.384185791015625e-07 ;  /* 0x00000004ffd67435 */ /* 0x000fe200000001ff */
[----:B------:R-:W-:Y:S01]  /*8350*/  MOV R208, R210 ;  /* 0x000000d200d07202 */ /* 0x000fe20000000f00 */
[----:B------:R-:W-:-:S09]  /*8360*/  FADD.FTZ R209, R209, R237 ;  /* 0x000000edd1d17221 */ /* 0x000fd20000010000 */
[----:B------:R-:W-:Y:S05]  /*8370*/  WARPSYNC.COLLECTIVE R218, `(.L_x_10688) ;  /* 0x00000000da087348 */ /* 0x000fea0003c00000 */
[----:B------:R0:W1:Y:S02]  /*8380*/  SHFL.DOWN P1, R237, R208, R214, R215 ;  /* 0x080000d6d0ed7389 */ /* 0x00006400000200d7 */
[----:B01----:R-:W-:Y:S01]  /*8390*/  ENDCOLLECTIVE ;  /* 0x000000000000791b */ /* 0x003fe20003800000 */
.L_x_10688:
[----:B------:R-:W-:Y:S01]  /*83a0*/  MOV R208, R209 ;  /* 0x000000d100d07202 */ /* 0x000fe20000000f00 */
[----:B------:R-:W-:-:S07]  /*83b0*/  FADD.FTZ R210, R210, R237 ;  /* 0x000000edd2d27221 */ /* 0x000fce0000010000 */
[----:B------:R-:W-:Y:S05]  /*83c0*/  WARPSYNC.COLLECTIVE R218, `(.L_x_10689) ;  /* 0x00000000da087348 */ /* 0x000fea0003c00000 */
[----:B------:R0:W1:Y:S02]  /*83d0*/  SHFL.DOWN P1, R237, R208, R214, R215 ;  /* 0x080000d6d0ed7389 */ /* 0x00006400000200d7 */
[----:B01----:R-:W-:Y:S01]  /*83e0*/  ENDCOLLECTIVE ;  /* 0x000000000000791b */ /* 0x003fe20003800000 */
.L_x_10689:
[----:B------:R-:W-:Y:S01]  /*83f0*/  HFMA2.MMA R214, -RZ, RZ, 0, 1.1920928955078125e-07 ;  /* 0x00000002ffd67435 */ /* 0x000fe200000001ff */
[----:B------:R-:W-:Y:S01]  /*8400*/  MOV R208, R210 ;  /* 0x000000d200d07202 */ /* 0x000fe20000000f00 */
[----:B------:R-:W-:-:S09]  /*8410*/  FADD.FTZ R209, R209, R237 ;  /* 0x000000edd1d17221 */ /* 0x000fd20000010000 */
[----:B------:R-:W-:Y:S05]  /*8420*/  WARPSYNC.COLLECTIVE R218, `(.L_x_10690) ;  /* 0x00000000da087348 */ /* 0x000fea0003c00000 */
[----:B------:R0:W1:Y:S02]  /*8430*/  SHFL.DOWN P1, R237, R208, R214, R215 ;  /* 0x080000d6d0ed7389 */ /* 0x00006400000200d7 */
[----:B01----:R-:W-:Y:S01]  /*8440*/  ENDCOLLECTIVE ;  /* 0x000000000000791b */ /* 0x003fe20003800000 */
.L_x_10690:
[----:B------:R-:W-:Y:S01]  /*8450*/  MOV R208, R209 ;  /* 0x000000d100d07202 */ /* 0x000fe20000000f00 */
[----:B------:R-:W-:-:S07]  /*8460*/  FADD.FTZ R210, R210, R237 ;  /* 0x000000edd2d27221 */ /* 0x000fce0000010000 */
[----:B------:R-:W-:Y:S05]  /*8470*/  WARPSYNC.COLLECTIVE R218, `(.L_x_10691) ;  /* 0x00000000da087348 */ /* 0x000fea0003c00000 */
[----:B------:R0:W1:Y:S02]  /*8480*/  SHFL.DOWN P1, R237, R208, R214, R215 ;  /* 0x080000d6d0ed7389 */ /* 0x00006400000200d7 */
[----:B01----:R-:W-:Y:S01]  /*8490*/  ENDCOLLECTIVE ;  /* 0x000000000000791b */ /* 0x003fe20003800000 */
.L_x_10691:
[----:B------:R-:W-:Y:S01]  /*84a0*/  HFMA2.MMA R214, -RZ, RZ, 0, 5.9604644775390625e-08 ;  /* 0x00000001ffd67435 */ /* 0x000fe200000001ff */
[----:B------:R-:W-:Y:S02]  /*84b0*/  MOV R208, R210 ;  /* 0x000000d200d07202 */ /* 0x000fe40000000f00 */
[----:B------:R-:W-:-:S08]  /*84c0*/  MOV R211, R237 ;  /* 0x000000ed00d37202 */ /* 0x000fd00000000f00 */
[----:B------:R-:W-:Y:S05]  /*84d0*/  WARPSYNC.COLLECTIVE R218, `(.L_x_10692) ;  /* 0x00000000da087348 */ /* 0x000fea0003c00000 */
[----:B------:R0:W1:Y:S02]  /*84e0*/  SHFL.DOWN P1, R237, R208, R214, R215 ;  /* 0x080000d6d0ed7389 */ /* 0x00006400000200d7 */
[----:B01----:R-:W-:Y:S01]  /*84f0*/  ENDCOLLECTIVE ;  /* 0x000000000000791b */ /* 0x003fe20003800000 */
.L_x_10692:
[----:B------:R-:W-:-:S05]  /*8500*/  FADD.FTZ R211, R209, R211 ;  /* 0x000000d3d1d37221 */ /* 0x000fca0000010000 */
[----:B------:R-:W-:Y:S02]  /*8510*/  MOV R208, R211 ;  /* 0x000000d300d07202 */ /* 0x000fe40000000f00 */
[----:B------:R-:W-:-:S07]  /*8520*/  MOV R213, R237 ;  /* 0x000000ed00d57202 */ /* 0x000fce0000000f00 */
[----:B------:R-:W-:Y:S05]  /*8530*/  WARPSYNC.COLLECTIVE R218, `(.L_x_10693) ;  /* 0x00000000da087348 */ /* 0x000fea0003c00000 */
[----:B------:R0:W1:Y:S02]  /*8540*/  SHFL.DOWN P1, R237, R208, R214, R215 ;  /* 0x080000d6d0ed7389 */ /* 0x00006400000200d7 */
[----:B01----:R-:W-:Y:S01]  /*8550*/  ENDCOLLECTIVE ;  /* 0x000000000000791b */ /* 0x003fe20003800000 */
.L_x_10693:
[----:B------:R-:W-:Y:S01]  /*8560*/  MOV R214, R237 ;  /* 0x000000ed00d67202 */ /* 0x000fe20000000f00 */
[----:B------:R-:W-:Y:S06]  /*8570*/  BRA `(.L_x_10694) ;  /* 0xffffffb000987947 */ /* 0x000fec000383ffff */
.L_x_10695:
        /* <DEDUP_REMOVED lines=16> */
.L_x_16597:


//--------------------- .text._ZN10layer_norm13ln_bwd_kernelINS_13Kernel_traitsI6__halfS2_fS2_fjLj5120ELj1ELj1ELj4ELj16ENS_18Kernel_traits_baseILj5120ES2_S2_fS2_fjLj128EEEEELb1ELb0ELb0ELb0EEEvNS_9BwdParamsE --------------------------
	.section	.text._ZN10layer_norm13ln_bwd_kernelINS_13Kernel_traitsI6__halfS2_fS2_fjLj5120ELj1ELj1ELj4ELj16ENS_18Kernel_traits_baseILj5120ES2_S2_fS2_fjLj128EEEEELb1ELb0ELb0ELb0EEEvNS_9BwdParamsE,"ax",@progbits
	.align	128
        .global         _ZN10layer_norm13ln_bwd_kernelINS_13Kernel_traitsI6__halfS2_fS2_fjLj5120ELj1ELj1ELj4ELj16ENS_18Kernel_traits_baseILj5120ES2_S2_fS2_fjLj128EEEEELb1ELb0ELb0ELb0EEEvNS_9BwdParamsE
        .type           _ZN10layer_norm13ln_bwd_kernelINS_13Kernel_traitsI6__halfS2_fS2_fjLj5120ELj1ELj1ELj4ELj16ENS_18Kernel_traits_baseILj5120ES2_S2_fS2_fjLj128EEEEELb1ELb0ELb0ELb0EEEvNS_9BwdParamsE,@function
        .size           _ZN10layer_norm13ln_bwd_kernelINS_13Kernel_traitsI6__halfS2_fS2_fjLj5120ELj1ELj1ELj4ELj16ENS_18Kernel_traits_baseILj5120ES2_S2_fS2_fjLj128EEEEELb1ELb0ELb0ELb0EEEvNS_9BwdParamsE,(.L_x_16598 - _ZN10layer_norm13ln_bwd_kernelINS_13Kernel_traitsI6__halfS2_fS2_fjLj5120ELj1ELj1ELj4ELj16ENS_18Kernel_traits_baseILj5120ES2_S2_fS2_fjLj128EEEEELb1ELb0ELb0ELb0EEEvNS_9BwdParamsE)
        .other          _ZN10layer_norm13ln_bwd_kernelINS_13Kernel_traitsI6__halfS2_fS2_fjLj5120ELj1ELj1ELj4ELj16ENS_18Kernel_traits_baseILj5120ES2_S2_fS2_fjLj128EEEEELb1ELb0ELb0ELb0EEEvNS_9BwdParamsE,@"STO_CUDA_ENTRY STV_DEFAULT"
_ZN10layer_norm13ln_bwd_kernelINS_13Kernel_traitsI6__halfS2_fS2_fjLj5120ELj1ELj1ELj4ELj16ENS_18Kernel_traits_baseILj5120ES2_S2_fS2_fjLj128EEEEELb1ELb0ELb0ELb0EEEvNS_9BwdParamsE:
.text._ZN10layer_norm13ln_bwd_kernelINS_13Kernel_traitsI6__halfS2_fS2_fjLj5120ELj1ELj1ELj4ELj16ENS_18Kernel_traits_baseILj5120ES2_S2_fS2_fjLj128EEEEELb1ELb0ELb0ELb0EEEvNS_9BwdParamsE:
        /* <DEDUP_REMOVED lines=100> */
[--C-:B------:R-:W-:Y:S01]  /*0640*/  HADD2.F32 R252, -RZ, R4.reuse.H0_H0 ;  /* 0x20000004fffc7230 */ /* 0x100fe20000004100 */
        /* <DEDUP_REMOVED lines=66> */
[----:B------:R2:W-:Y:S04]  /*0a70*/  STL [R1+0x4], R3 ;  /* 0x0000040301007387 */ /* 0x0005e80000100800 */
[----:B------:R2:W-:Y:S02]  /*0a80*/  STL [R1], R0 ;  /* 0x0000000001007387 */ /* 0x0005e40000100800 */
.L_x_10718:
[----:B0---45:R-:W0:Y:S01]  /*0a90*/  @P2 LDC.64 R4, c[0x0][0x270] ;  /* 0x00009c00ff042b82 */ /* 0x031e220000000a00 */
[----:B--2---:R-:W-:Y:S01]  /*0aa0*/  SHF.R.S32.HI R3, RZ, 0x1f, R2 ;  /* 0x0000001fff037819 */ /* 0x004fe20000011402 */
[----:B-1-3--:R-:W1:Y:S01]  /*0ab0*/  S2R R157, SR_TID.X ;  /* 0x00000000009d7919 */ /* 0x00ae620000002100 */
[----:B------:R-:W-:-:S05]  /*0ac0*/  ISETP.NE.AND P4, PT, R242, RZ, PT ;  /* 0x000000fff200720c */ /* 0x000fca0003f85270 */
[----:B------:R-:W2:Y:S01]  /*0ad0*/  LDC.64 R208, c[0x0][0x250] ;  /* 0x00009400ffd07b82 */ /* 0x000ea20000000a00 */
[----:B------:R-:W-:-:S07]  /*0ae0*/  MOV R240, UR20 ;  /* 0x0000001400f07c02 */ /* 0x000fce0008000f00 */
[----:B------:R-:W3:Y:S01]  /*0af0*/  LDC.U8 R165, c[0x0][0x2a0] ;  /* 0x0000a800ffa57b82 */ /* 0x000ee20000000000 */
[----:B0-----:R-:W-:-:S04]  /*0b00*/  @P2 LEA R4, P3, R2, R4, 0x1 ;  /* 0x0000000402042211 */ /* 0x001fc800078608ff */
[----:B------:R-:W-:-:S05]  /*0b10*/  @P2 LEA.HI.X R5, R2, R5, R3, 0x1, P3 ;  /* 0x0000000502052211 */ /* 0x000fca00018f0c03 */
[----:B------:R0:W4:Y:S01]  /*0b20*/  @P2 LDG.E.U16 R3, desc[UR4][R4.64] ;  /* 0x0000000404032981 */ /* 0x000122000c1e1500 */
[----:B-1----:R-:W-:Y:S01]  /*0b30*/  LOP3.LUT R241, R157, 0x7f, RZ, 0xc0, !PT ;  /* 0x0000007f9df17812 */ /* 0x002fe200078ec0ff */
[C---:B--2---:R-:W-:Y:S01]  /*0b40*/  IMAD.WIDE R208, R2.reuse, 0x4, R208 ;  /* 0x0000000402d07825 */ /* 0x044fe200078e02d0 */
[----:B------:R-:W-:Y:S01]  /*0b50*/  BSSY B0, `(.L_x_10697) ;  /* 0x000006a000007945 */ /* 0x000fe20003800000 */
[----:B------:R-:W-:Y:S02]  /*0b60*/  MOV R210, RZ ;  /* 0x000000ff00d27202 */ /* 0x000fe40000000f00 */
[----:B------:R-:W-:Y:S02]  /*0b70*/  MOV R207, RZ ;  /* 0x000000ff00cf7202 */ /* 0x000fe40000000f00 */
[----:B------:R-:W5:Y:S01]  /*0b80*/  LDG.E R208, desc[UR4][R208.64] ;  /* 0x00000004d0d07981 */ /* 0x000f62000c1e1900 */
[----:B0-----:R-:W0:Y:S02]  /*0b90*/  LDC.64 R4, c[0x0][0x258] ;  /* 0x00009600ff047b82 */ /* 0x001e240000000a00 */
[----:B0-----:R-:W-:-:S06]  /*0ba0*/  IMAD.WIDE R4, R2, 0x4, R4 ;  /* 0x0000000402047825 */ /* 0x001fcc00078e0204 */
[----:B------:R0:W5:Y:S02]  /*0bb0*/  LDG.E R4, desc[UR4][R4.64] ;  /* 0x0000000404047981 */ /* 0x000164000c1e1900 */
[----:B0-----:R-:W-:Y:S01]  /*0bc0*/  MOV R5, 0x3f800000 ;  /* 0x3f80000000057802 */ /* 0x001fe20000000f00 */
[----:B----4-:R-:W-:Y:S02]  /*0bd0*/  @P2 HADD2.F32 R5, -RZ, R3.H0_H0 ;  /* 0x20000003ff052230 */ /* 0x010fe40000004100 */
[----:B------:R-:W-:-:S05]  /*0be0*/  IMAD R3, R2, R240, RZ ;  /* 0x000000f002037224 */ /* 0x000fca00078e02ff */
[----:B------:R-:W-:-:S04]  /*0bf0*/  SHF.R.S32.HI R156, RZ, 0x1f, R3 ;  /* 0x0000001fff9c7819 */ /* 0x000fc80000011403 */
[----:B------:R-:W-:-:S04]  /*0c00*/  LEA.HI R3, R156, R3, RZ, 0x3 ;  /* 0x000000039c037211 */ /* 0x000fc800078f18ff */
[----:B------:R-:W-:-:S04]  /*0c10*/  LEA.HI.SX32 R3, R3, R241, 0x1d ;  /* 0x000000f103037211 */ /* 0x000fc800078feaff */
[----:B------:R-:W-:Y:S01]  /*0c20*/  MOV R209, R3 ;  /* 0x0000000300d17202 */ /* 0x000fe20000000f00 */
[----:B---3--:R-:W-:Y:S06]  /*0c30*/  @!P4 BRA `(.L_x_10698) ;  /* 0x00000004006cc947 */ /* 0x008fec0003800000 */
[C---:B------:R-:W-:Y:S01]  /*0c40*/  LEA R160, P3, R3.reuse, UR10, 0x5 ;  /* 0x0000000a03a07c11 */ /* 0x040fe2000f8628ff */
[----:B------:R-:W0:Y:S01]  /*0c50*/  LDC.64 R8, c[0x0][0x2b8] ;  /* 0x0000ae00ff087b82 */ /* 0x000e220000000a00 */
[----:B------:R-:W2:Y:S02]  /*0c60*/  LDL R207, [R1+0x7c] ;  /* 0x00007c0001cf7983 */ /* 0x000ea40000100800 */
[----:B------:R-:W-:Y:S02]  /*0c70*/  LEA.HI.X R161, R3, UR11, RZ, 0x5, P3 ;  /* 0x0000000b03a17c11 */ /* 0x000fe400098f2cff */
[----:B------:R-:W3:Y:S04]  /*0c80*/  LDL R238, [R1+0x78] ;  /* 0x0000780001ee7983 */ /* 0x000ee80000100800 */
[----:B------:R-:W4:Y:S04]  /*0c90*/  LDG.E.128 R156, desc[UR4][R160.64] ;  /* 0x00000004a09c7981 */ /* 0x000f28000c1e1d00 */
[----:B------:R-:W3:Y:S04]  /*0ca0*/  LDL R209, [R1+0x74] ;  /* 0x0000740001d17983 */ /* 0x000ee80000100800 */
[----:B------:R-:W3:Y:S04]  /*0cb0*/  LDL R167, [R1+0x70] ;  /* 0x0000700001a77983 */ /* 0x000ee80000100800 */
[----:B------:R-:W2:Y:S01]  /*0cc0*/  LDG.E.128 R160, desc[UR4][R160.64+0x10] ;  /* 0x00001004a0a07981 */ /* 0x000ea2000c1e1d00 */
[----:B------:R-:W-:-:S03]  /*0cd0*/  ISETP.NE.U32.AND P3, PT, RZ, UR8, PT ;  /* 0x00000008ff007c0c */ /* 0x000fc6000bf65070 */
[----:B------:R-:W3:Y:S01]  /*0ce0*/  LDL R166, [R1+0x6c] ;  /* 0x00006c0001a67983 */ /* 0x000ee20000100800 */
[----:B------:R-:W-:Y:S01]  /*0cf0*/  ISETP.NE.AND.EX P3, PT, RZ, UR9, PT, P3 ;  /* 0x00000009ff007c0c */ /* 0x000fe2000bf65330 */
[C---:B0-----:R-:W-:Y:S02]  /*0d00*/  IMAD.WIDE.U32 R8, R3.reuse, 0x10, R8 ;  /* 0x0000001003087825 */ /* 0x041fe400078e0008 */
[----:B------:R-:W3:Y:S04]  /*0d10*/  LDL R164, [R1+0x68] ;  /* 0x0000680001a47983 */ /* 0x000ee80000100800 */
        /* <DEDUP_REMOVED lines=12> */
[C---:B0-----:R-:W-:Y:S01]  /*0de0*/  FADD.FTZ R7, -R12.reuse, R158 ;  /* 0x0000009e0c077221 */ /* 0x041fe20000010100 */
[C---:B------:R-:W-:Y:S01]  /*0df0*/  FADD.FTZ R159, -R12.reuse, R159 ;  /* 0x0000009f0c9f7221 */ /* 0x040fe20000010100 */
[----:B------:R-:W4:Y:S01]  /*0e00*/  LDL R158, [R1+0x60] ;  /* 0x00006000019e7983 */ /* 0x000f220000100800 */
[C---:B--2---:R-:W-:Y:S01]  /*0e10*/  FADD.FTZ R160, -R12.reuse, R160 ;  /* 0x000000a00ca07221 */ /* 0x044fe20000010100 */
[C---:B------:R-:W-:Y:S01]  /*0e20*/  FADD.FTZ R161, -R12.reuse, R161 ;  /* 0x000000a10ca17221 */ /* 0x040fe20000010100 */
[C---:B------:R-:W-:Y:S01]  /*0e30*/  FADD.FTZ R162, -R12.reuse, R162 ;  /* 0x000000a20ca27221 */ /* 0x040fe20000010100 */
[----:B------:R-:W-:-:S02]  /*0e40*/  FADD.FTZ R12, -R12, R163 ;  /* 0x000000a30c0c7221 */ /* 0x000fc40000010100 */
[----:B------:R-:W2:Y:S01]  /*0e50*/  LDL R163, [R1+0x64] ;  /* 0x0000640001a37983 */ /* 0x000ea20000100800 */
[----:B------:R-:W-:Y:S01]  /*0e60*/  FMUL.FTZ R0, R4, R0 ;  /* 0x0000000004007220 */ /* 0x000fe20000410000 */
[--C-:B---3--:R-:W-:Y:S02]  /*0e70*/  HADD2.F32 R6, -RZ, R8.reuse.H0_H0 ;  /* 0x20000008ff067230 */ /* 0x108fe40000004100 */
[----:B------:R-:W-:-:S03]  /*0e80*/  HADD2.F32 R8, -RZ, R8.H1_H1 ;  /* 0x30000008ff087230 */ /* 0x000fc60000004100 */
[----:B------:R-:W-:Y:S01]  /*0e90*/  FADD.FTZ R96, R96, R6 ;  /* 0x0000000660607221 */ /* 0x000fe20000010000 */
[-C--:B------:R-:W-:Y:S01]  /*0ea0*/  FFMA.FTZ R136, R0, R6.reuse, R136 ;  /* 0x0000000600887223 */ /* 0x080fe20000010088 */
[----:B------:R-:W-:Y:S01]  /*0eb0*/  FMUL.FTZ R6, R207, R6 ;  /* 0x00000006cf067220 */ /* 0x000fe20000410000 */
[--C-:B------:R-:W-:Y:S02]  /*0ec0*/  HADD2.F32 R237, -RZ, R9.reuse.H0_H0 ;  /* 0x20000009ffed7230 */ /* 0x100fe40000004100 */
[C---:B------:R-:W-:Y:S01]  /*0ed0*/  FMUL.FTZ R189, R4.reuse, R157 ;  /* 0x0000009d04bd7220 */ /* 0x040fe20000410000 */
[----:B------:R-:W-:Y:S01]  /*0ee0*/  FMUL.FTZ R7, R4, R7 ;  /* 0x0000000704077220 */ /* 0x000fe20000410000 */
[----:B------:R-:W-:Y:S01]  /*0ef0*/  FMUL.FTZ R238, R238, R8 ;  /* 0x00000008eeee7220 */ /* 0x000fe20000410000 */
[----:B------:R-:W-:Y:S01]  /*0f00*/  FADD.FTZ R157, RZ, R6 ;  /* 0x00000006ff9d7221 */ /* 0x000fe20000010000 */
[----:B------:R-:W-:Y:S01]  /*0f10*/  FFMA.FTZ R156, R0, R6, RZ ;  /* 0x00000006009c7223 */ /* 0x000fe200000100ff */
[----:B------:R-:W-:-:S02]  /*0f20*/  HADD2.F32 R236, -RZ, R9.H1_H1 ;  /* 0x30000009ffec7230 */ /* 0x000fc40000004100 */
[----:B------:R-:W-:Y:S01]  /*0f30*/  FADD.FTZ R97, R97, R8 ;  /* 0x0000000861617221 */ /* 0x000fe20000010000 */
[----:B------:R-:W-:Y:S01]  /*0f40*/  FFMA.FTZ R137, R189, R8, R137 ;  /* 0x00000008bd897223 */ /* 0x000fe20000010089 */
[----:B------:R-:W-:Y:S01]  /*0f50*/  FADD.FTZ R98, R98, R237 ;  /* 0x000000ed62627221 */ /* 0x000fe20000010000 */
[C---:B------:R-:W-:Y:S01]  /*0f60*/  FMUL.FTZ R8, R4.reuse, R159 ;  /* 0x0000009f04087220 */ /* 0x040fe20000410000 */
[-C--:B------:R-:W-:Y:S01]  /*0f70*/  FFMA.FTZ R138, R7, R237.reuse, R138 ;  /* 0x000000ed078a7223 */ /* 0x080fe2000001008a */
[----:B------:R-:W-:Y:S01]  /*0f80*/  FMUL.FTZ R237, R209, R237 ;  /* 0x000000edd1ed7220 */ /* 0x000fe20000410000 */
[----:B------:R-:W-:Y:S01]  /*0f90*/  FADD.FTZ R157, R157, R238 ;  /* 0x000000ee9d9d7221 */ /* 0x000fe20000010000 */
[----:B------:R-:W-:Y:S01]  /*0fa0*/  FFMA.FTZ R156, R189, R238, R156 ;  /* 0x000000eebd9c7223 */ /* 0x000fe2000001009c */
[--C-:B------:R-:W-:Y:S02]  /*0fb0*/  HADD2.F32 R235, -RZ, R10.reuse.H0_H0 ;  /* 0x2000000affeb7230 */ /* 0x100fe40000004100 */
[----:B------:R-:W-:Y:S01]  /*0fc0*/  FADD.FTZ R99, R99, R236 ;  /* 0x000000ec63637221 */ /* 0x000fe20000010000 */
[----:B------:R-:W-:Y:S01]  /*0fd0*/  FMUL.FTZ R9, R4, R160 ;  /* 0x000000a004097220 */ /* 0x000fe20000410000 */
[-C--:B------:R-:W-:Y:S01]  /*0fe0*/  FFMA.FTZ R139, R8, R236.reuse, R139 ;  /* 0x000000ec088b7223 */ /* 0x080fe2000001008b */
        /* <DEDUP_REMOVED lines=12> */
[----:B------:R-:W-:Y:S02]  /*10b0*/  HADD2.F32 R232, -RZ, R11.H1_H1 ;  /* 0x3000000bffe87230 */ /* 0x000fe40000004100 */
        /* <DEDUP_REMOVED lines=11> */
[-C--:B------:R-:W-:Y:S01]  /*1170*/  FFMA.FTZ R135, R12, R232.reuse, R135 ;  /* 0x000000e80c877223 */ /* 0x080fe20000010087 */
[----:B------:R-:W-:Y:S01]  /*1180*/  IADD3 R209, R3, 0x80, RZ ;  /* 0x0000008003d17810 */ /* 0x000fe20007ffe0ff */
[----:B----4-:R-:W-:Y:S01]  /*1190*/  FMUL.FTZ R232, R158, R232 ;  /* 0x000000e89ee87220 */ /* 0x010fe20000410000 */
[----:B--2---:R-:W-:-:S04]  /*11a0*/  FMUL.FTZ R233, R163, R233 ;  /* 0x000000e9a3e97220 */ /* 0x004fc80000410000 */
[----:B------:R-:W-:Y:S01]  /*11b0*/  FADD.FTZ R157, R157, R233 ;  /* 0x000000e99d9d7221 */ /* 0x000fe20000010000 */
[----:B------:R-:W-:-:S03]  /*11c0*/  FFMA.FTZ R156, R11, R233, R156 ;  /* 0x000000e90b9c7223 */ /* 0x000fc6000001009c */
[----:B------:R-:W-:Y:S01]  /*11d0*/  FADD.FTZ R210, R157, R232 ;  /* 0x000000e89dd27221 */ /* 0x000fe20000010000 */
[----:B------:R-:W-:-:S07]  /*11e0*/  FFMA.FTZ R207, R12, R232, R156 ;  /* 0x000000e80ccf7223 */ /* 0x000fce000001009c */
.L_x_10698:
[----:B------:R-:W-:Y:S05]  /*11f0*/  BSYNC B0 ;  /* 0x0000000000007941 */ /* 0x000fea0003800000 */
.L_x_10697:
        /* <DEDUP_REMOVED lines=29> */
[C---:B--2---:R-:W-:Y:S02]  /*13d0*/  FADD.FTZ R17, -R164.reuse, R157 ;  /* 0x0000009da4117221 */ /* 0x044fe40000010100 */
[----:B------:R-:W2:Y:S01]  /*13e0*/  LDL R157, [R1+0x44] ;  /* 0x00004400019d7983 */ /* 0x000ea20000100800 */
[----:B------:R-:W-:-:S03]  /*13f0*/  FADD.FTZ R16, -R164, R156 ;  /* 0x0000009ca4107221 */ /* 0x000fc60000010100 */
[----:B------:R-:W4:Y:S01]  /*1400*/  LDL R156, [R1+0x40] ;  /* 0x00004000019c7983 */ /* 0x000f220000100800 */
[----:B------:R-:W-:Y:S01]  /*1410*/  FMUL.FTZ R193, R4, R193 ;  /* 0x000000c104c17220 */ /* 0x000fe20000410000 */
[--C-:B---3--:R-:W-:Y:S02]  /*1420*/  HADD2.F32 R231, -RZ, R160.reuse.H0_H0 ;  /* 0x200000a0ffe77230 */ /* 0x108fe40000004100 */
[----:B0-----:R-:W-:Y:S01]  /*1430*/  FADD.FTZ R14, -R164, R18 ;  /* 0x00000012a40e7221 */ /* 0x001fe20000010100 */
        /* <DEDUP_REMOVED lines=53> */
[----:B----4-:R-:W-:-:S03]  /*1790*/  FMUL.FTZ R224, R156, R163 ;  /* 0x000000a39ce07220 */ /* 0x010fc60000410000 */
[----:B------:R-:W-:Y:S01]  /*17a0*/  FADD.FTZ R210, R210, R225 ;  /* 0x000000e1d2d27221 */ /* 0x000fe20000010000 */
[----:B------:R-:W-:-:S03]  /*17b0*/  FFMA.FTZ R207, R18, R225, R207 ;  /* 0x000000e112cf7223 */ /* 0x000fc600000100cf */
[----:B------:R-:W-:Y:S01]  /*17c0*/  FADD.FTZ R210, R210, R224 ;  /* 0x000000e0d2d27221 */ /* 0x000fe20000010000 */
[----:B------:R-:W-:-:S07]  /*17d0*/  FFMA.FTZ R207, R19, R224, R207 ;  /* 0x000000e013cf7223 */ /* 0x000fce00000100cf */
.L_x_10700:
[----:B------:R-:W-:Y:S05]  /*17e0*/  BSYNC B0 ;  /* 0x0000000000007941 */ /* 0x000fea0003800000 */
.L_x_10699:
        /* <DEDUP_REMOVED lines=11> */
[----:B------:R-:W3:Y:S04]  /*18a0*/  LDL R166, [R1+0x30] ;  /* 0x0000300001a67983 */ /* 0x000ee80000100800 */
[----:B------:R-:W2:Y:S01]  /*18b0*/  LDG.E.128 R156, desc[UR4][R156.64+0x10] ;  /* 0x000010049c9c7981 */ /* 0x000ea2000c1e1d00 */
[C---:B------:R-:W-:Y:S01]  /*18c0*/  @P3 LEA R24, P4, R209.reuse, UR8, 0x5 ;  /* 0x00000008d1183c11 */ /* 0x040fe2000f8828ff */
[----:B0-----:R-:W-:-:S02]  /*18d0*/  IMAD.WIDE.U32 R160, R209, 0x10, R160 ;  /* 0x00000010d1a07825 */ /* 0x001fc400078e00a0 */
[----:B------:R-:W3:Y:S01]  /*18e0*/  LDL R164, [R1+0x28] ;  /* 0x0000280001a47983 */ /* 0x000ee20000100800 */
        /* <DEDUP_REMOVED lines=13> */
[C---:B------:R-:W-:Y:S01]  /*19c0*/  FADD.FTZ R22, -R26.reuse, R23 ;  /* 0x000000171a167221 */ /* 0x040fe20000010100 */
[----:B--2---:R-:W-:-:S02]  /*19d0*/  FADD.FTZ R24, -R26, R157 ;  /* 0x0000009d1a187221 */ /* 0x004fc40000010100 */
[----:B------:R-:W2:Y:S01]  /*19e0*/  LDL R157, [R1+0x24] ;  /* 0x00002400019d7983 */ /* 0x000ea20000100800 */
[----:B------:R-:W-:-:S03]  /*19f0*/  FADD.FTZ R23, -R26, R156 ;  /* 0x0000009c1a177221 */ /* 0x000fc60000010100 */
[----:B------:R-:W4:Y:S01]  /*1a00*/  LDL R156, [R1+0x20] ;  /* 0x00002000019c7983 */ /* 0x000f220000100800 */
        /* <DEDUP_REMOVED lines=54> */
[----:B----4-:R-:W-:-:S03]  /*1d70*/  FMUL.FTZ R205, R156, R163 ;  /* 0x000000a39ccd7220 */ /* 0x010fc60000410000 */
[----:B------:R-:W-:Y:S01]  /*1d80*/  FADD.FTZ R210, R210, R206 ;  /* 0x000000ced2d27221 */ /* 0x000fe20000010000 */
[----:B------:R-:W-:-:S03]  /*1d90*/  FFMA.FTZ R207, R25, R206, R207 ;  /* 0x000000ce19cf7223 */ /* 0x000fc600000100cf */
[----:B------:R-:W-:Y:S01]  /*1da0*/  FADD.FTZ R210, R210, R205 ;  /* 0x000000cdd2d27221 */ /* 0x000fe20000010000 */
[----:B------:R-:W-:-:S07]  /*1db0*/  FFMA.FTZ R207, R26, R205, R207 ;  /* 0x000000cd1acf7223 */ /* 0x000fce00000100cf */
.L_x_10702:
[----:B------:R-:W-:Y:S05]  /*1dc0*/  BSYNC B0 ;  /* 0x0000000000007941 */ /* 0x000fea0003800000 */
.L_x_10701:
[----:B------:R-:W-:Y:S04]  /*1dd0*/  BSSY B0, `(.L_x_10703) ;  /* 0x000005e000007945 */ /* 0x000fe80003800000 */
[----:B------:R-:W-:Y:S05]  /*1de0*/  @!P1 BRA `(.L_x_10704) ;  /* 0x0000000400709947 */ /* 0x000fea0003800000 */
[----:B------:R-:W0:Y:S01]  /*1df0*/  LDC.64 R164, c[0x0][0x2b8] ;  /* 0x0000ae00ffa47b82 */ /* 0x000e220000000a00 */
[C---:B------:R-:W-:Y:S01]  /*1e00*/  LEA R160, P3, R209.reuse, UR10, 0x5 ;  /* 0x0000000ad1a07c11 */ /* 0x040fe2000f8628ff */
[----:B------:R-:W2:Y:S03]  /*1e10*/  LDL R182, [R1+0x1c] ;  /* 0x00001c0001b67983 */ /* 0x000ea60000100800 */
[----:B------:R-:W-:Y:S01]  /*1e20*/  LEA.HI.X R161, R209, UR11, RZ, 0x5, P3 ;  /* 0x0000000bd1a17c11 */ /* 0x000fe200098f2cff */
[----:B------:R-:W3:Y:S01]  /*1e30*/  LDL R201, [R1+0x18] ;  /* 0x0000180001c97983 */ /* 0x000ee20000100800 */
[----:B------:R-:W-:Y:S01]  /*1e40*/  ISETP.NE.U32.AND P3, PT, RZ, UR8, PT ;  /* 0x00000008ff007c0c */ /* 0x000fe2000bf65070 */
[----:B------:R-:W1:Y:S02]  /*1e50*/  LDC.U8 R183, c[0x0][0x2a0] ;  /* 0x0000a800ffb77b82 */ /* 0x000e640000000000 */
[----:B------:R-:W4:Y:S01]  /*1e60*/  LDG.E.128 R156, desc[UR4][R160.64] ;  /* 0x00000004a09c7981 */ /* 0x000f22000c1e1d00 */
[----:B------:R-:W-:-:S03]  /*1e70*/  ISETP.NE.AND.EX P3, PT, RZ, UR9, PT, P3 ;  /* 0x00000009ff007c0c */ /* 0x000fc6000bf65330 */
[----:B------:R-:W3:Y:S04]  /*1e80*/  LDL R180, [R1+0x14] ;  /* 0x0000140001b47983 */ /* 0x000ee80000100800 */
[----:B------:R-:W3:Y:S04]  /*1e90*/  LDL R181, [R1+0xc] ;  /* 0x00000c0001b57983 */ /* 0x000ee80000100800 */
[----:B------:R-:W3:Y:S01]  /*1ea0*/  LDG.E.128 R160, desc[UR4][R160.64+0x10] ;  /* 0x00001004a0a07981 */ /* 0x000ee2000c1e1d00 */
[C---:B0-----:R-:W-:Y:S01]  /*1eb0*/  IMAD.WIDE.U32 R164, R209.reuse, 0x10, R164 ;  /* 0x00000010d1a47825 */ /* 0x041fe200078e00a4 */
[----:B------:R-:W-:-:S04]  /*1ec0*/  @P3 LEA R168, P4, R209, UR8, 0x5 ;  /* 0x00000008d1a83c11 */ /* 0x000fc8000f8828ff */
[C---:B------:R-:W-:Y:S01]  /*1ed0*/  @P3 LEA.HI.X R169, R209.reuse, UR9, RZ, 0x5, P4 ;  /* 0x00000009d1a93c11 */ /* 0x040fe2000a0f2cff */
[----:B------:R-:W2:Y:S04]  /*1ee0*/  LDG.E.128 R164, desc[UR4][R164.64] ;  /* 0x00000004a4a47981 */ /* 0x000ea8000c1e1d00 */
[----:B------:R-:W5:Y:S04]  /*1ef0*/  @P3 LDG.E.128 R32, desc[UR4][R168.64] ;  /* 0x00000004a8203981 */ /* 0x000f68000c1e1d00 */
[----:B------:R0:W5:Y:S01]  /*1f00*/  @P3 LDG.E.128 R28, desc[UR4][R168.64+0x10] ;  /* 0x00001004a81c3981 */ /* 0x000162000c1e1d00 */
[----:B------:R-:W-:-:S04]  /*1f10*/  LEA R176, P3, R209, UR12, 0x3 ;  /* 0x0000000cd1b07c11 */ /* 0x000fc8000f8618ff */
[----:B------:R-:W-:Y:S02]  /*1f20*/  LEA.HI.X R177, R209, UR13, RZ, 0x3, P3 ;  /* 0x0000000dd1b17c11 */ /* 0x000fe400098f1cff */
[----:B-1----:R-:W-:Y:S02]  /*1f30*/  ISETP.NE.AND P3, PT, R183, RZ, PT ;  /* 0x000000ffb700720c */ /* 0x002fe40003f65270 */
[----:B------:R-:W3:Y:S02]  /*1f40*/  LDL R183, [R1+0x10] ;  /* 0x0000100001b77983 */ /* 0x000ee40000100800 */
[----:B0----5:R-:W-:Y:S02]  /*1f50*/  FSEL R168, R208, RZ, !P3 ;  /* 0x000000ffd0a87208 */ /* 0x021fe40005800000 */
[----:B------:R-:W5:Y:S03]  /*1f60*/  LDG.E.64 R176, desc[UR4][R176.64] ;  /* 0x00000004b0b07981 */ /* 0x000f66000c1e1b00 */
[----:B----4-:R-:W-:-:S04]  /*1f70*/  FADD.FTZ R156, -R168, R156 ;  /* 0x0000009ca89c7221 */ /* 0x010fc80000010100 */
[----:B------:R-:W-:Y:S01]  /*1f80*/  FMUL.FTZ R191, R4, R156 ;  /* 0x0000009c04bf7220 */ /* 0x000fe20000410000 */
[----:B------:R-:W-:Y:S01]  /*1f90*/  FADD.FTZ R27, -R168, R157 ;  /* 0x0000009da81b7221 */ /* 0x000fe20000010100 */
[----:B------:R-:W4:Y:S04]  /*1fa0*/  LDL R156, [R1] ;  /* 0x00000000019c7983 */ /* 0x000f280000100800 */
[----:B------:R-:W4:Y:S01]  /*1fb0*/  LDL R157, [R1+0x4] ;  /* 0x00000400019d7983 */ /* 0x000f220000100800 */
[----:B--2---:R-:W-:-:S05]  /*1fc0*/  HADD2.F32 R218, -RZ, R164.H0_H0 ;  /* 0x200000a4ffda7230 */ /* 0x004fca0000004100 */
[----:B------:R-:W-:Y:S01]  /*1fd0*/  FADD.FTZ R72, R72, R218 ;  /* 0x000000da48487221 */ /* 0x000fe20000010000 */
[-C--:B------:R-:W-:Y:S01]  /*1fe0*/  FFMA.FTZ R112, R191, R218.reuse, R112 ;  /* 0x000000dabf707223 */ /* 0x080fe20000010070 */
[----:B------:R-:W-:Y:S02]  /*1ff0*/  FMUL.FTZ R218, R182, R218 ;  /* 0x000000dab6da7220 */ /* 0x000fe40000410000 */
[----:B------:R-:W2:Y:S01]  /*2000*/  LDL R182, [R1+0x8] ;  /* 0x0000080001b67983 */ /* 0x000ea20000100800 */
[C---:B------:R-:W-:Y:S01]  /*2010*/  FADD.FTZ R158, -R168.reuse, R158 ;  /* 0x0000009ea89e7221 */ /* 0x040fe20000010100 */
[----:B------:R-:W-:Y:S02]  /*2020*/  HADD2.F32 R164, -RZ, R164.H1_H1 ;  /* 0x300000a4ffa47230 */ /* 0x000fe40000004100 */
[C---:B------:R-:W-:Y:S01]  /*2030*/  FADD.FTZ R159, -R168.reuse, R159 ;  /* 0x0000009fa89f7221 */ /* 0x040fe20000010100 */
[C---:B---3--:R-:W-:Y:S01]  /*2040*/  FADD.FTZ R160, -R168.reuse, R160 ;  /* 0x000000a0a8a07221 */ /* 0x048fe20000010100 */
[C---:B------:R-:W-:Y:S01]  /*2050*/  FADD.FTZ R161, -R168.reuse, R161 ;  /* 0x000000a1a8a17221 */ /* 0x040fe20000010100 */
[C---:B------:R-:W-:Y:S01]  /*2060*/  FADD.FTZ R162, -R168.reuse, R162 ;  /* 0x000000a2a8a27221 */ /* 0x040fe20000010100 */
        /* <DEDUP_REMOVED lines=27> */
[----:B------:R-:W-:Y:S01]  /*2220*/  FADD.FTZ R210, R210, R204 ;  /* 0x000000ccd2d27221 */ /* 0x000fe20000010000 */
[----:B------:R-:W-:Y:S01]  /*2230*/  FFMA.FTZ R207, R180, R204, R207 ;  /* 0x000000ccb4cf7223 */ /* 0x000fe200000100cf */
[----:B------:R-:W-:Y:S02]  /*2240*/  HADD2.F32 R167, -RZ, R167.H1_H1 ;  /* 0x300000a7ffa77230 */ /* 0x000fe40000004100 */
        /* <DEDUP_REMOVED lines=10> */
[----:B------:R-:W-:Y:S01]  /*22f0*/  IADD3 R209, R209, 0x80, RZ ;  /* 0x00000080d1d17810 */ /* 0x000fe20007ffe0ff */
        /* <DEDUP_REMOVED lines=10> */
[----:B------:R-:W-:-:S07]  /*23a0*/  FFMA.FTZ R207, R183, R201, R207 ;  /* 0x000000c9b7cf7223 */ /* 0x000fce00000100cf */
.L_x_10704:
[----:B------:R-:W-:Y:S05]  /*23b0*/  BSYNC B0 ;  /* 0x0000000000007941 */ /* 0x000fea0003800000 */
.L_x_10703:
        /* <DEDUP_REMOVED lines=22> */
[----:B--2---:R-:W-:Y:S02]  /*2520*/  HADD2.F32 R219, -RZ, R164.H0_H0 ;  /* 0x200000a4ffdb7230 */ /* 0x004fe40000004100 */
[----:B---3--:R-:W-:-:S04]  /*2530*/  FADD.FTZ R156, -R208, R156 ;  /* 0x0000009cd09c7221 */ /* 0x008fc80000010100 */
[----:B------:R-:W-:Y:S01]  /*2540*/  FMUL.FTZ R190, R4, R156 ;  /* 0x0000009c04be7220 */ /* 0x000fe20000410000 */
[----:B------:R-:W-:Y:S01]  /*2550*/  FADD.FTZ R158, -R208, R158 ;  /* 0x0000009ed09e7221 */ /* 0x000fe20000010100 */
[----:B------:R-:W-:Y:S02]  /*2560*/  HADD2.F32 R164, -RZ, R164.H1_H1 ;  /* 0x300000a4ffa47230 */ /* 0x000fe40000004100 */
[----:B------:R-:W-:Y:S01]  /*2570*/  FADD.FTZ R64, R64, R219 ;  /* 0x000000db40407221 */ /* 0x000fe20000010000 */
[-C--:B------:R-:W-:Y:S01]  /*2580*/  FFMA.FTZ R104, R190, R219.reuse, R104 ;  /* 0x000000dbbe687223 */ /* 0x080fe20000010068 */
[----:B------:R-:W-:Y:S01]  /*2590*/  FADD.FTZ R157, -R208, R157 ;  /* 0x0000009dd09d7221 */ /* 0x000fe20000010100 */
        /* <DEDUP_REMOVED lines=56> */
.L_x_10706:
[----:B------:R-:W-:Y:S05]  /*2920*/  BSYNC B0 ;  /* 0x0000000000007941 */ /* 0x000fea0003800000 */
.L_x_10705:
        /* <DEDUP_REMOVED lines=26> */
.L_x_10737:
        /* <DEDUP_REMOVED lines=55> */
[----:B------:R-:W-:Y:S01]  /*2e40*/  F2FP.F16.F32.PACK_AB R156, R158, R156 ;  /* 0x0000009c9e9c723e */ /* 0x000fe200000000ff */
        /* <DEDUP_REMOVED lines=34> */
[----:B------:R-:W-:Y:S01]  /*3070*/  F2FP.F16.F32.PACK_AB R157, R159, R157 ;  /* 0x0000009d9f9d723e */ /* 0x000fe200000000ff */
        /* <DEDUP_REMOVED lines=10> */
[----:B------:R-:W-:Y:S01]  /*3120*/  F2FP.F16.F32.PACK_AB R158, R159, R158 ;  /* 0x0000009e9f9e723e */ /* 0x000fe200000000ff */
        /* <DEDUP_REMOVED lines=17> */
.L_x_10709:
[----:B------:R-:W-:Y:S05]  /*3240*/  BSYNC B0 ;  /* 0x0000000000007941 */ /* 0x000fea0003800000 */
.L_x_10708:
        /* <DEDUP_REMOVED lines=92> */
.L_x_10711:
[----:B------:R-:W-:Y:S05]  /*3810*/  BSYNC B0 ;  /* 0x0000000000007941 */ /* 0x000fea0003800000 */
.L_x_10710:
        /* <DEDUP_REMOVED lines=91> */
.L_x_10713:
[----:B------:R-:W-:Y:S05]  /*3dd0*/  BSYNC B0 ;  /* 0x0000000000007941 */ /* 0x000fea0003800000 */
.L_x_10712:
        /* <DEDUP_REMOVED lines=91> */
.L_x_10715:
[----:B------:R-:W-:Y:S05]  /*4390*/  BSYNC B0 ;  /* 0x0000000000007941 */ /* 0x000fea0003800000 */
.L_x_10714:
        /* <DEDUP_REMOVED lines=41> */
[----:B------:R-:W-:Y:S01]  /*4630*/  F2FP.F16.F32.PACK_AB R156, R157, R156 ;  /* 0x0000009c9d9c723e */ /* 0x000fe200000000ff */
        /* <DEDUP_REMOVED lines=45> */
[----:B------:R-:W-:Y:S01]  /*4910*/  F2FP.F16.F32.PACK_AB R159, R160, R159 ;  /* 0x0000009fa09f723e */ /* 0x000fe200000000ff */
[----:B0-----:R-:W0:Y:S02]  /*4920*/  LDC.64 R4, c[0x0][0x2f8] ;  /* 0x0000be00ff047b82 */ /* 0x001e240000000a00 */
[----:B0-----:R-:W-:-:S05]  /*4930*/  IMAD.WIDE.U32 R4, R3, 0x10, R4 ;  /* 0x0000001003047825 */ /* 0x001fca00078e0004 */
[----:B------:R4:W-:Y:S02]  /*4940*/  STG.E.128 desc[UR4][R4.64], R156 ;  /* 0x0000009c04007986 */ /* 0x0009e4000c101d04 */
.L_x_10717:
[----:B------:R-:W-:Y:S05]  /*4950*/  BSYNC B0 ;  /* 0x0000000000007941 */ /* 0x000fea0003800000 */
.L_x_10716:
[----:B------:R-:W-:Y:S02]  /*4960*/  IADD3 R2, R2, UR18, RZ ;  /* 0x0000001202027c10 */ /* 0x000fe4000fffe0ff */
[----:B------:R-:W-:Y:S02]  /*4970*/  SEL R239, RZ, 0x1, P3 ;  /* 0x00000001ffef7807 */ /* 0x000fe40001800000 */
[----:B------:R-:W-:-:S13]  /*4980*/  ISETP.GE.AND P3, PT, R2, UR19, PT ;  /* 0x0000001302007c0c */ /* 0x000fda000bf66270 */
[----:B------:R-:W-:Y:S05]  /*4990*/  @!P3 BRA `(.L_x_10718) ;  /* 0xffffffc0003cb947 */ /* 0x000fea000383ffff */
.L_x_10696:
        /* <DEDUP_REMOVED lines=17> */
.L_x_10720:
[----:B------:R-:W-:Y:S05]  /*4ab0*/  BSYNC B0 ;  /* 0x0000000000007941 */ /* 0x000fea0003800000 */
.L_x_10719:
        /* <DEDUP_REMOVED lines=12> */
.L_x_10722:
[----:B------:R-:W-:Y:S05]  /*4b80*/  BSYNC B0 ;  /* 0x0000000000007941 */ /* 0x000fea0003800000 */
.L_x_10721:
        /* <DEDUP_REMOVED lines=11> */
.L_x_10724:
[----:B------:R-:W-:Y:S05]  /*4c40*/  BSYNC B0 ;  /* 0x0000000000007941 */ /* 0x000fea0003800000 */
.L_x_10723:
        /* <DEDUP_REMOVED lines=11> */
.L_x_10726:
[----:B------:R-:W-:Y:S05]  /*4d00*/  BSYNC B0 ;  /* 0x0000000000007941 */ /* 0x000fea0003800000 */
.L_x_10725:
        /* <DEDUP_REMOVED lines=11> */
.L_x_10707:
[----:B------:R-:W-:Y:S01]  /*4dc0*/  HFMA2.MMA R156, -RZ, RZ, 0, 9.5367431640625e-07 ;  /* 0x00000010ff9c7435 */ /* 0x000fe200000001ff */
[----:B------:R-:W-:Y:S02]  /*4dd0*/  MOV R160, R210 ;  /* 0x000000d200a07202 */ /* 0x000fe40000000f00 */
[----:B------:R-:W-:Y:S02]  /*4de0*/  MOV R157, 0x1f ;  /* 0x0000001f009d7802 */ /* 0x000fe40000000f00 */
[----:B------:R-:W-:-:S07]  /*4df0*/  MOV R159, 0xffffffff ;  /* 0xffffffff009f7802 */ /* 0x000fce0000000f00 */
[----:B-----5:R-:W-:Y:S05]  /*4e00*/  WARPSYNC.COLLECTIVE R159, `(.L_x_10727) ;  /* 0x000000009f087348 */ /* 0x020fea0003c00000 */
[----:B------:R0:W1:Y:S02]  /*4e10*/  SHFL.DOWN P5, R163, R160, R156, R157 ;  /* 0x0800009ca0a37389 */ /* 0x00006400000a009d */
[----:B01---5:R-:W-:Y:S01]  /*4e20*/  ENDCOLLECTIVE ;  /* 0x000000000000791b */ /* 0x023fe20003800000 */
.L_x_10727:
[----:B------:R-:W-:Y:S01]  /*4e30*/  MOV R160, R207 ;  /* 0x000000cf00a07202 */ /* 0x000fe20000000f00 */
[----:B------:R-:W-:-:S07]  /*4e40*/  FADD.FTZ R210, R163, R210 ;  /* 0x000000d2a3d27221 */ /* 0x000fce0000010000 */
[----:B------:R-:W-:Y:S05]  /*4e50*/  WARPSYNC.COLLECTIVE R159, `(.L_x_10728) ;  /* 0x000000009f087348 */ /* 0x000fea0003c00000 */
[----:B------:R0:W1:Y:S02]  /*4e60*/  SHFL.DOWN P5, R163, R160, R156, R157 ;  /* 0x0800009ca0a37389 */ /* 0x00006400000a009d */
[----:B01----:R-:W-:Y:S01]  /*4e70*/  ENDCOLLECTIVE ;  /* 0x000000000000791b */ /* 0x003fe20003800000 */
.L_x_10728:
[----:B------:R-:W-:Y:S01]  /*4e80*/  HFMA2.MMA R156, -RZ, RZ, 0, 4.76837158203125e-07 ;  /* 0x00000008ff9c7435 */ /* 0x000fe200000001ff */
[----:B------:R-:W-:Y:S01]  /*4e90*/  MOV R160, R210 ;  /* 0x000000d200a07202 */ /* 0x000fe20000000f00 */
[----:B------:R-:W-:-:S09]  /*4ea0*/  FADD.FTZ R207, R163, R207 ;  /* 0x000000cfa3cf7221 */ /* 0x000fd20000010000 */
[----:B------:R-:W-:Y:S05]  /*4eb0*/  WARPSYNC.COLLECTIVE R159, `(.L_x_10729) ;  /* 0x000000009f087348 */ /* 0x000fea0003c00000 */
[----:B------:R0:W1:Y:S02]  /*4ec0*/  SHFL.DOWN P5, R163, R160, R156, R157 ;  /* 0x0800009ca0a37389 */ /* 0x00006400000a009d */
[----:B01----:R-:W-:Y:S01]  /*4ed0*/  ENDCOLLECTIVE ;  /* 0x000000000000791b */ /* 0x003fe20003800000 */
.L_x_10729:
[----:B------:R-:W-:Y:S01]  /*4ee0*/  MOV R160, R207 ;  /* 0x000000cf00a07202 */ /* 0x000fe20000000f00 */
[----:B------:R-:W-:-:S07]  /*4ef0*/  FADD.FTZ R210, R210, R163 ;  /* 0x000000a3d2d27221 */ /* 0x000fce0000010000 */
[----:B------:R-:W-:Y:S05]  /*4f00*/  WARPSYNC.COLLECTIVE R159, `(.L_x_10730) ;  /* 0x000000009f087348 */ /* 0x000fea0003c00000 */
[----:B------:R0:W1:Y:S02]  /*4f10*/  SHFL.DOWN P5, R163, R160, R156, R157 ;  /* 0x0800009ca0a37389 */ /* 0x00006400000a009d */
[----:B01----:R-:W-:Y:S01]  /*4f20*/  ENDCOLLECTIVE ;  /* 0x000000000000791b */ /* 0x003fe20003800000 */
.L_x_10730:
[----:B------:R-:W-:Y:S01]  /*4f30*/  HFMA2.MMA R156, -RZ, RZ, 0, 2.384185791015625e-07 ;  /* 0x00000004ff9c7435 */ /* 0x000fe200000001ff */
[----:B------:R-:W-:Y:S01]  /*4f40*/  MOV R160, R210 ;  /* 0x000000d200a07202 */ /* 0x000fe20000000f00 */
[----:B------:R-:W-:-:S09]  /*4f50*/  FADD.FTZ R207, R207, R163 ;  /* 0x000000a3cfcf7221 */ /* 0x000fd20000010000 */
[----:B------:R-:W-:Y:S05]  /*4f60*/  WARPSYNC.COLLECTIVE R159, `(.L_x_10731) ;  /* 0x000000009f087348 */ /* 0x000fea0003c00000 */
[----:B------:R0:W1:Y:S02]  /*4f70*/  SHFL.DOWN P5, R163, R160, R156, R157 ;  /* 0x0800009ca0a37389 */ /* 0x00006400000a009d */
[----:B01----:R-:W-:Y:S01]  /*4f80*/  ENDCOLLECTIVE ;  /* 0x000000000000791b */ /* 0x003fe20003800000 */
.L_x_10731:
[----:B------:R-:W-:Y:S02]  /*4f90*/  MOV R160, R207 ;  /* 0x000000cf00a07202 */ /* 0x000fe40000000f00 */
[----:B------:R-:W-:-:S07]  /*4fa0*/  MOV R162, R163 ;  /* 0x000000a300a27202 */ /* 0x000fce0000000f00 */
[----:B------:R-:W-:Y:S05]  /*4fb0*/  WARPSYNC.COLLECTIVE R159, `(.L_x_10732) ;  /* 0x000000009f087348 */ /* 0x000fea0003c00000 */
[----:B------:R0:W1:Y:S02]  /*4fc0*/  SHFL.DOWN P5, R163, R160, R156, R157 ;  /* 0x0800009ca0a37389 */ /* 0x00006400000a009d */
[----:B01----:R-:W-:Y:S01]  /*4fd0*/  ENDCOLLECTIVE ;  /* 0x000000000000791b */ /* 0x003fe20003800000 */
.L_x_10732:
[----:B------:R-:W-:Y:S01]  /*4fe0*/  FADD.FTZ R162, R210, R162 ;  /* 0x000000a2d2a27221 */ /* 0x000fe20000010000 */
[----:B------:R-:W-:-:S04]  /*4ff0*/  HFMA2.MMA R156, -RZ, RZ, 0, 1.1920928955078125e-07 ;  /* 0x00000002ff9c7435 */ /* 0x000fc800000001ff */
[----:B------:R-:W-:Y:S02]  /*5000*/  MOV R160, R162 ;  /* 0x000000a200a07202 */ /* 0x000fe40000000f00 */
[----:B------:R-:W-:-:S07]  /*5010*/  MOV R161, R163 ;  /* 0x000000a300a17202 */ /* 0x000fce0000000f00 */
[----:B------:R-:W-:Y:S05]  /*5020*/  WARPSYNC.COLLECTIVE R159, `(.L_x_10733) ;  /* 0x000000009f087348 */ /* 0x000fea0003c00000 */
[----:B------:R0:W1:Y:S02]  /*5030*/  SHFL.DOWN P5, R163, R160, R156, R157 ;  /* 0x0800009ca0a37389 */ /* 0x00006400000a009d */
[----:B01----:R-:W-:Y:S01]  /*5040*/  ENDCOLLECTIVE ;  /* 0x000000000000791b */ /* 0x003fe20003800000 */
.L_x_10733:
[----:B------:R-:W-:-:S05]  /*5050*/  FADD.FTZ R161, R207, R161 ;  /* 0x000000a1cfa17221 */ /* 0x000fca0000010000 */
[----:B------:R-:W-:Y:S01]  /*5060*/  MOV R160, R161 ;  /* 0x000000a100a07202 */ /* 0x000fe20000000f00 */
[----:B------:R-:W-:-:S07]  /*5070*/  FADD.FTZ R162, R162, R163 ;  /* 0x000000a3a2a27221 */ /* 0x000fce0000010000 */
[----:B------:R-:W-:Y:S05]  /*5080*/  WARPSYNC.COLLECTIVE R159, `(.L_x_10734) ;  /* 0x000000009f087348 */ /* 0x000fea0003c00000 */
[----:B------:R0:W1:Y:S02]  /*5090*/  SHFL.DOWN P5, R163, R160, R156, R157 ;  /* 0x0800009ca0a37389 */ /* 0x00006400000a009d */
[----:B01----:R-:W-:Y:S01]  /*50a0*/  ENDCOLLECTIVE ;  /* 0x000000000000791b */ /* 0x003fe20003800000 */
.L_x_10734:
[----:B------:R-:W-:Y:S01]  /*50b0*/  HFMA2.MMA R156, -RZ, RZ, 0, 5.9604644775390625e-08 ;  /* 0x00000001ff9c7435 */ /* 0x000fe200000001ff */
[----:B------:R-:W-:Y:S01]  /*50c0*/  MOV R160, R162 ;  /* 0x000000a200a07202 */ /* 0x000fe20000000f00 */
[----:B------:R-:W-:-:S09]  /*50d0*/  FADD.FTZ R161, R161, R163 ;  /* 0x000000a3a1a17221 */ /* 0x000fd20000010000 */
[----:B------:R-:W-:Y:S05]  /*50e0*/  WARPSYNC.COLLECTIVE R159, `(.L_x_10735) ;  /* 0x000000009f087348 */ /* 0x000fea0003c00000 */
[----:B------:R0:W1:Y:S02]  /*50f0*/  SHFL.DOWN P5, R163, R160, R156, R157 ;  /* 0x0800009ca0a37389 */ /* 0x00006400000a009d */
[----:B01----:R-:W-:Y:S01]  /*5100*/  ENDCOLLECTIVE ;  /* 0x000000000000791b */ /* 0x003fe20003800000 */
.L_x_10735:
[----:B------:R-:W-:Y:S02]  /*5110*/  MOV R160, R161 ;  /* 0x000000a100a07202 */ /* 0x000fe40000000f00 */
[----:B------:R-:W-:-:S07]  /*5120*/  MOV R164, R163 ;  /* 0x000000a300a47202 */ /* 0x000fce0000000f00 */
[----:B------:R-:W-:Y:S05]  /*5130*/  WARPSYNC.COLLECTIVE R159, `(.L_x_10736) ;  /* 0x000000009f087348 */ /* 0x000fea0003c00000 */
[----:B------:R0:W1:Y:S02]  /*5140*/  SHFL.DOWN P5, R163, R160, R156, R157 ;  /* 0x0800009ca0a37389 */ /* 0x00006400000a009d */
[----:B01----:R-:W-:Y:S01]  /*5150*/  ENDCOLLECTIVE ;  /* 0x000000000000791b */ /* 0x003fe20003800000 */
.L_x_10736:
[----:B------:R-:W-:Y:S01]  /*5160*/  MOV R157, R163 ;  /* 0x000000a3009d7202 */ /* 0x000fe20000000f00 */
[----:B------:R-:W-:Y:S06]  /*5170*/  BRA `(.L_x_10737) ;  /* 0xffffffd800547947 */ /* 0x000fec000383ffff */
.L_x_10738:
        /* <DEDUP_REMOVED lines=16> */
.L_x_16598:


//--------------------- .text._ZN10layer_norm13ln_bwd_kernelINS_13Kernel_traitsI6__halfS2_fS2_fjLj5120ELj1ELj1ELj4ELj16ENS_18Kernel_traits_baseILj5120ES2_S2_fS2_fjLj128EEEEELb1ELb0ELb0ELb1EEEvNS_9BwdParamsE --------------------------
	.section	.text._ZN10layer_norm13ln_bwd_kernelINS_13Kernel_traitsI6__halfS2_fS2_fjLj5120ELj1ELj1ELj4ELj16ENS_18Kernel_traits_baseILj5120ES2_S2_fS2_fjLj128EEEEELb1ELb0ELb0ELb1EEEvNS_9BwdParamsE,"ax",@progbits
	.align	128
        .global         _ZN10layer_norm13ln_bwd_kernelINS_13Kernel_traitsI6__halfS2_fS2_fjLj5120ELj1ELj1ELj4ELj16ENS_18Kernel_traits_baseILj5120ES2_S2_fS2_fjLj128EEEEELb1ELb0ELb0ELb1EEEvNS_9BwdParamsE
        .type           _ZN10layer_norm13ln_bwd_kernelINS_13Kernel_traitsI6__halfS2_fS2_fjLj5120ELj1ELj1ELj4ELj16ENS_18Kernel_traits_baseILj5120ES2_S2_fS2_fjLj128EEEEELb1ELb0ELb0ELb1EEEvNS_9BwdParamsE,@function
        .size           _ZN10layer_norm13ln_bwd_kernelINS_13Kernel_traitsI6__halfS2_fS2_fjLj5120ELj1ELj1ELj4ELj16ENS_18Kernel_traits_baseILj5120ES2_S2_fS2_fjLj128EEEEELb1ELb0ELb0ELb1EEEvNS_9BwdParamsE,(.L_x_16599 - _ZN10layer_norm13ln_bwd_kernelINS_13Kernel_traitsI6__halfS2_fS2_fjLj5120ELj1ELj1ELj4ELj16ENS_18Kernel_traits_baseILj5120ES2_S2_fS2_fjLj128EEEEELb1ELb0ELb0ELb1EEEvNS_9BwdParamsE)
        .other          _ZN10layer_norm13ln_bwd_kernelINS_13Kernel_traitsI6__halfS2_fS2_fjLj5120ELj1ELj1ELj4ELj16ENS_18Kernel_traits_baseILj5120ES2_S2_fS2_fjLj128EEEEELb1ELb0ELb0ELb1EEEvNS_9BwdParamsE,@"STO_CUDA_ENTRY STV_DEFAULT"
_ZN10layer_norm13ln_bwd_kernelINS_13Kernel_traitsI6__halfS2_fS2_fjLj5120ELj1ELj1ELj4ELj16ENS_18Kernel_traits_baseILj5120ES2_S2_fS2_fjLj128EEEEELb1ELb0ELb0ELb1EEEvNS_9BwdParamsE:
.text._ZN10layer_norm13ln_bwd_kernelINS_13Kernel_traitsI6__halfS2_fS2_fjLj5120ELj1ELj1ELj4ELj16ENS_18Kernel_traits_baseILj5120ES2_S2_fS2_fjLj128EEEEELb1ELb0ELb0ELb1EEEvNS_9BwdParamsE:
        /* <DEDUP_REMOVED lines=56> */
.L_x_10739:
        /* <DEDUP_REMOVED lines=10> */
[----:B------:R2:W3:Y:S01]  /*0420*/  LDG.E.128 R20, desc[UR6][R2.64+0x2000] ;  /* 0x0020000602147981 */ /* 0x0004e2000c1e1d00 */
[----:B------:R-:W-:Y:S01]  /*0430*/  ISETP.NE.U32.AND P0, PT, RZ, UR4, PT ;  /* 0x00000004ff007c0c */ /* 0x000fe2000bf05070 */
[----:B------:R-:W-:Y:S01]  /*0440*/  ULDC.U8 UR4, c[0x0][0x2a0] ;  /* 0x0000a80000047ab9 */ /* 0x000fe20000000000 */
[----:B------:R-:W-:Y:S01]  /*0450*/  HFMA2.MMA R185, -RZ, RZ, 0, 5.9604644775390625e-08 ;  /* 0x00000001ffb97435 */ /* 0x000fe200000001ff */
[----:B------:R-:W-:Y:S01]  /*0460*/  UISETP.NE.AND UP0, UPT, UR4, URZ, UPT ;  /* 0x0000003f0400728c */ /* 0x000fe2000bf05270 */
        /* <DEDUP_REMOVED lines=31> */
[----:B------:R-:W-:Y:S01]  /*0660*/  PLOP3.LUT P4, PT, PT, PT, UP0, 0x80, 0x0 ;  /* 0x000000000000781c */ /* 0x000fe20003f8f008 */
[----:B--2---:R-:W-:-:S02]  /*0670*/  HADD2.F32 R3, -RZ, R4.H0_H0 ;  /* 0x20000004ff037230 */ /* 0x004fc40000004100 */
[----:B------:R-:W-:Y:S02]  /*0680*/  HADD2.F32 R2, -RZ, R4.H1_H1 ;  /* 0x30000004ff027230 */ /* 0x000fe40000004100 */
[----:B------:R-:W-:Y:S01]  /*0690*/  HADD2.F32 R0, -RZ, R5.H0_H0 ;  /* 0x20000005ff007230 */ /* 0x000fe20000004100 */
[----:B------:R0:W-:Y:S04]  /*06a0*/  STL [R1+0x5c], R3 ;  /* 0x00005c0301007387 */ /* 0x0001e80000100800 */
[----:B------:R1:W-:Y:S01]  /*06b0*/  STL [R1+0x58], R2 ;  /* 0x0000580201007387 */ /* 0x0003e20000100800 */
[----:B-----5:R-:W-:-:S03]  /*06c0*/  HADD2.F32 R251, -RZ, R16.H0_H0 ;  /* 0x20000010fffb7230 */ /* 0x020fc60000004100 */
[----:B------:R2:W-:Y:S01]  /*06d0*/  STL [R1+0x54], R0 ;  /* 0x0000540001007387 */ /* 0x0005e20000100800 */
[----:B------:R-:W-:Y:S02]  /*06e0*/  HADD2.F32 R250, -RZ, R16.H1_H1 ;  /* 0x30000010fffa7230 */ /* 0x000fe40000004100 */
[----:B0-----:R-:W-:Y:S01]  /*06f0*/  HADD2.F32 R3, -RZ, R5.H1_H1 ;  /* 0x30000005ff037230 */ /* 0x001fe20000004100 */
[----:B------:R-:W-:Y:S01]  /*0700*/  CS2R R4, SRZ ;  /* 0x0000000000047805 */ /* 0x000fe2000001ff00 */
[--C-:B------:R-:W-:Y:S02]  /*0710*/  HADD2.F32 R249, -RZ, R17.reuse.H0_H0 ;  /* 0x20000011fff97230 */ /* 0x100fe40000004100 */
[--C-:B-1----:R-:W-:Y:S01]  /*0720*/  HADD2.F32 R2, -RZ, R6.reuse.H0_H0 ;  /* 0x20000006ff027230 */ /* 0x102fe20000004100 */
[----:B------:R0:W-:Y:S01]  /*0730*/  STL [R1+0x50], R3 ;  /* 0x0000500301007387 */ /* 0x0001e20000100800 */
[----:B------:R-:W-:Y:S01]  /*0740*/  HADD2.F32 R248, -RZ, R17.H1_H1 ;  /* 0x30000011fff87230 */ /* 0x000fe20000004100 */
[----:B------:R-:W-:Y:S01]  /*0750*/  CS2R R16, SRZ ;  /* 0x0000000000107805 */ /* 0x000fe2000001ff00 */
[----:B--2---:R-:W-:Y:S01]  /*0760*/  HADD2.F32 R0, -RZ, R6.H1_H1 ;  /* 0x30000006ff007230 */ /* 0x004fe20000004100 */
[----:B------:R1:W-:Y:S01]  /*0770*/  STL [R1+0x4c], R2 ;  /* 0x00004c0201007387 */ /* 0x0003e20000100800 */
[----:B------:R-:W-:-:S02]  /*0780*/  HADD2.F32 R247, -RZ, R18.H0_H0 ;  /* 0x20000012fff77230 */ /* 0x000fc40000004100 */
[----:B------:R-:W-:Y:S01]  /*0790*/  HADD2.F32 R246, -RZ, R18.H1_H1 ;  /* 0x30000012fff67230 */ /* 0x000fe20000004100 */
[----:B------:R2:W-:Y:S01]  /*07a0*/  STL [R1+0x48], R0 ;  /* 0x0000480001007387 */ /* 0x0005e20000100800 */
[----:B------:R-:W-:Y:S02]  /*07b0*/  HADD2.F32 R245, -RZ, R19.H0_H0 ;  /* 0x20000013fff57230 */ /* 0x000fe40000004100 */
[----:B0-----:R-:W-:Y:S02]  /*07c0*/  HADD2.F32 R3, -RZ, R7.H0_H0 ;  /* 0x20000007ff037230 */ /* 0x001fe40000004100 */
[----:B------:R-:W-:Y:S01]  /*07d0*/  HADD2.F32 R244, -RZ, R19.H1_H1 ;  /* 0x30000013fff47230 */ /* 0x000fe20000004100 */
[----:B------:R-:W-:Y:S01]  /*07e0*/  CS2R R18, SRZ ;  /* 0x0000000000127805 */ /* 0x000fe2000001ff00 */
[----:B-1----:R-:W-:Y:S01]  /*07f0*/  HADD2.F32 R2, -RZ, R7.H1_H1 ;  /* 0x30000007ff027230 */ /* 0x002fe20000004100 */
[----:B------:R0:W-:Y:S01]  /*0800*/  STL [R1+0x44], R3 ;  /* 0x0000440301007387 */ /* 0x0001e20000100800 */
[----:B---3--:R-:W-:Y:S01]  /*0810*/  HADD2.F32 R243, -RZ, R20.H0_H0 ;  /* 0x20000014fff37230 */ /* 0x008fe20000004100 */
[----:B------:R-:W-:Y:S01]  /*0820*/  CS2R R6, SRZ ;  /* 0x0000000000067805 */ /* 0x000fe2000001ff00 */
[----:B--2---:R-:W-:Y:S01]  /*0830*/  HADD2.F32 R0, -RZ, R8.H0_H0 ;  /* 0x20000008ff007230 */ /* 0x004fe20000004100 */
[----:B------:R1:W-:Y:S01]  /*0840*/  STL [R1+0x40], R2 ;  /* 0x0000400201007387 */ /* 0x0003e20000100800 */
[----:B------:R-:W-:-:S02]  /*0850*/  HADD2.F32 R242, -RZ, R20.H1_H1 ;  /* 0x30000014fff27230 */ /* 0x000fc40000004100 */
[--C-:B------:R-:W-:Y:S01]  /*0860*/  HADD2.F32 R241, -RZ, R21.reuse.H0_H0 ;  /* 0x20000015fff17230 */ /* 0x100fe20000004100 */
[----:B------:R2:W-:Y:S01]  /*0870*/  STL [R1+0x3c], R0 ;  /* 0x00003c0001007387 */ /* 0x0005e20000100800 */
[----:B------:R-:W-:Y:S01]  /*0880*/  HADD2.F32 R240, -RZ, R21.H1_H1 ;  /* 0x30000015fff07230 */ /* 0x000fe20000004100 */
[----:B------:R-:W-:Y:S01]  /*0890*/  CS2R R20, SRZ ;  /* 0x0000000000147805 */ /* 0x000fe2000001ff00 */
[----:B0-----:R-:W-:Y:S02]  /*08a0*/  HADD2.F32 R3, -RZ, R8.H1_H1 ;  /* 0x30000008ff037230 */ /* 0x001fe40000004100 */
[--C-:B------:R-:W-:Y:S02]  /*08b0*/  HADD2.F32 R239, -RZ, R22.reuse.H0_H0 ;  /* 0x20000016ffef7230 */ /* 0x100fe40000004100 */
[----:B-1----:R-:W-:Y:S01]  /*08c0*/  HADD2.F32 R2, -RZ, R9.H0_H0 ;  /* 0x20000009ff027230 */ /* 0x002fe20000004100 */
[----:B------:R0:W-:Y:S01]  /*08d0*/  STL [R1+0x38], R3 ;  /* 0x0000380301007387 */ /* 0x0001e20000100800 */
[----:B------:R-:W-:-:S02]  /*08e0*/  HADD2.F32 R238, -RZ, R22.H1_H1 ;  /* 0x30000016ffee7230 */ /* 0x000fc40000004100 */
[----:B--2---:R-:W-:Y:S01]  /*08f0*/  HADD2.F32 R0, -RZ, R9.H1_H1 ;  /* 0x30000009ff007230 */ /* 0x004fe20000004100 */
[----:B------:R1:W-:Y:S01]  /*0900*/  STL [R1+0x34], R2 ;  /* 0x0000340201007387 */ /* 0x0003e20000100800 */
[--C-:B------:R-:W-:Y:S01]  /*0910*/  HADD2.F32 R237, -RZ, R23.reuse.H0_H0 ;  /* 0x20000017ffed7230 */ /* 0x100fe20000004100 */
[----:B------:R-:W-:Y:S01]  /*0920*/  CS2R R8, SRZ ;  /* 0x0000000000087805 */ /* 0x000fe2000001ff00 */
[----:B------:R-:W-:Y:S01]  /*0930*/  HADD2.F32 R236, -RZ, R23.H1_H1 ;  /* 0x30000017ffec7230 */ /* 0x000fe20000004100 */
[----:B------:R2:W-:Y:S01]  /*0940*/  STL [R1+0x30], R0 ;  /* 0x0000300001007387 */ /* 0x0005e20000100800 */
[----:B------:R-:W-:Y:S01]  /*0950*/  CS2R R22, SRZ ;  /* 0x0000000000167805 */ /* 0x000fe2000001ff00 */
        /* <DEDUP_REMOVED lines=22> */
[----:B------:R-:W-:Y:S01]  /*0ac0*/  STL [R1+0x8], R3 ;  /* 0x0000080301007387 */ /* 0x000fe20000100800 */
[----:B--2---:R-:W-:-:S03]  /*0ad0*/  HADD2.F32 R0, -RZ, R15.H1_H1 ;  /* 0x3000000fff007230 */ /* 0x004fc60000004100 */
[----:B------:R0:W-:Y:S01]  /*0ae0*/  STL [R1+0x4], R2 ;  /* 0x0000040201007387 */ /* 0x0001e20000100800 */
[----:B------:R-:W-:-:S03]  /*0af0*/  CS2R R14, SRZ ;  /* 0x00000000000e7805 */ /* 0x000fc6000001ff00 */
[----:B------:R1:W-:Y:S01]  /*0b00*/  STL [R1], R0 ;  /* 0x0000000001007387 */ /* 0x0003e20000100800 */
[----:B0-----:R-:W-:-:S07]  /*0b10*/  CS2R R2, SRZ ;  /* 0x0000000000027805 */ /* 0x001fce000001ff00 */
.L_x_10743:
[----:B0-----:R-:W0:Y:S01]  /*0b20*/  S2R R214, SR_TID.X ;  /* 0x0000000000d67919 */ /* 0x001e220000002100 */
[----:B------:R-:W2:Y:S01]  /*0b30*/  @P0 LDC.64 R88, c[0x0][0x270] ;  /* 0x00009c00ff580b82 */ /* 0x000ea20000000a00 */
[----:B------:R-:W3:Y:S04]  /*0b40*/  LDL R215, [R1+0x5c] ;  /* 0x00005c0001d77983 */ /* 0x000ee80000100800 */
[----:B------:R-:W4:Y:S03]  /*0b50*/  LDL R216, [R1+0x58] ;  /* 0x0000580001d87983 */ /* 0x000f260000100800 */
[----:B------:R-:W0:Y:S01]  /*0b60*/  LDC.64 R90, c[0x0][0x250] ;  /* 0x00009400ff5a7b82 */ /* 0x000e220000000a00 */
[----:B-1----:R-:W-:Y:S01]  /*0b70*/  IMAD R0, R172, UR8, RZ ;  /* 0x00000008ac007c24 */ /* 0x002fe2000f8e02ff */
[----:B------:R-:W-:Y:S01]  /*0b80*/  SHF.R.S32.HI R92, RZ, 0x1f, R172 ;  /* 0x0000001fff5c7819 */ /* 0x000fe200000114ac */
[----:B------:R-:W4:Y:S03]  /*0b90*/  LDL R217, [R1+0x54] ;  /* 0x0000540001d97983 */ /* 0x000f260000100800 */
[----:B------:R-:W-:Y:S01]  /*0ba0*/  SHF.R.S32.HI R93, RZ, 0x1f, R0 ;  /* 0x0000001fff5d7819 */ /* 0x000fe20000011400 */
[----:B------:R-:W4:Y:S01]  /*0bb0*/  LDL R218, [R1+0x18] ;  /* 0x0000180001da7983 */ /* 0x000f220000100800 */
[----:B------:R-:W1:Y:S02]  /*0bc0*/  LDC.64 R144, c[0x0][0x2b8] ;  /* 0x0000ae00ff907b82 */ /* 0x000e640000000a00 */
[----:B------:R-:W-:-:S06]  /*0bd0*/  LEA.HI R93, R93, R0, RZ, 0x3 ;  /* 0x000000005d5d7211 */ /* 0x000fcc00078f18ff */
[----:B------:R-:W1:Y:S01]  /*0be0*/  LDC.64 R132, c[0x0][0x238] ;  /* 0x00008e00ff847b82 */ /* 0x000e620000000a00 */
[----:B--2---:R-:W-:-:S04]  /*0bf0*/  @P0 LEA R88, P1, R172, R88, 0x1 ;  /* 0x00000058ac580211 */ /* 0x004fc800078208ff */
[----:B------:R-:W-:Y:S02]  /*0c00*/  @P0 LEA.HI.X R89, R172, R89, R92, 0x1, P1 ;  /* 0x00000059ac590211 */ /* 0x000fe400008f0c5c */
[----:B0-----:R-:W-:Y:S01]  /*0c10*/  LOP3.LUT R0, R214, 0x7f, RZ, 0xc0, !PT ;  /* 0x0000007fd6007812 */ /* 0x001fe200078ec0ff */
[----:B------:R-:W-:Y:S01]  /*0c20*/  IMAD.WIDE R90, R172, 0x4, R90 ;  /* 0x00000004ac5a7825 */ /* 0x000fe200078e025a */
[----:B------:R-:W0:Y:S01]  /*0c30*/  LDC.64 R178, c[0x0][0x258] ;  /* 0x00009600ffb27b82 */ /* 0x000e220000000a00 */
[----:B------:R-:W2:Y:S01]  /*0c40*/  @P0 LDG.E.U16 R182, desc[UR6][R88.64] ;  /* 0x0000000658b60981 */ /* 0x000ea2000c1e1500 */
[----:B------:R-:W-:-:S03]  /*0c50*/  LEA.HI.SX32 R181, R93, R0, 0x1d ;  /* 0x000000005db57211 */ /* 0x000fc600078feaff */
[----:B------:R-:W3:Y:S02]  /*0c60*/  LDG.E R0, desc[UR6][R90.64] ;  /* 0x000000065a007981 */ /* 0x000ee4000c1e1900 */
[C---:B-1----:R-:W-:Y:S01]  /*0c70*/  IMAD.WIDE.U32 R92, R181.reuse, 0x10, R144 ;  /* 0x00000010b55c7825 */ /* 0x042fe200078e0090 */
[----:B------:R-:W-:Y:S01]  /*0c80*/  MOV R174, 0x3f800000 ;  /* 0x3f80000000ae7802 */ /* 0x000fe20000000f00 */
[----:B------:R-:W1:Y:S04]  /*0c90*/  LDC.64 R208, c[0x0][0x240] ;  /* 0x00009000ffd07b82 */ /* 0x000e680000000a00 */
[----:B------:R-:W4:Y:S01]  /*0ca0*/  LDG.E.128 R92, desc[UR6][R92.64] ;  /* 0x000000065c5c7981 */ /* 0x000f22000c1e1d00 */
[----:B------:R-:W-:-:S05]  /*0cb0*/  IMAD.WIDE.U32 R96, R181, 0x20, R132 ;  /* 0x00000020b5607825 */ /* 0x000fca00078e0084 */
[----:B------:R-:W4:Y:S01]  /*0cc0*/  LDG.E.128 R88, desc[UR6][R96.64] ;  /* 0x0000000660587981 */ /* 0x000f22000c1e1d00 */
[C---:B------:R-:W-:Y:S02]  /*0cd0*/  IADD3 R177, R181.reuse, 0x80, RZ ;  /* 0x00000080b5b17810 */ /* 0x040fe40007ffe0ff */
[C---:B------:R-:W-:Y:S02]  /*0ce0*/  IADD3 R180, R181.reuse, 0x100, RZ ;  /* 0x00000100b5b47810 */ /* 0x040fe40007ffe0ff */
[C---:B------:R-:W-:Y:S02]  /*0cf0*/  IADD3 R175, R181.reuse, 0x180, RZ ;  /* 0x00000180b5af7810 */ /* 0x040fe40007ffe0ff */
[----:B------:R-:W-:Y:S01]  /*0d00*/  IADD3 R176, R181, 0x200, RZ ;  /* 0x00000200b5b07810 */ /* 0x000fe20007ffe0ff */
[--C-:B------:R-:W-:Y:S01]  /*0d10*/  IMAD.WIDE.U32 R108, R177, 0x20, R132.reuse ;  /* 0x00000020b16c7825 */ /* 0x100fe200078e0084 */
[----:B------:R-:W4:Y:S03]  /*0d20*/  LDG.E.128 R96, desc[UR6][R96.64+0x10] ;  /* 0x0000100660607981 */ /* 0x000f26000c1e1d00 */
[--C-:B------:R-:W-:Y:S01]  /*0d30*/  IMAD.WIDE.U32 R116, R180, 0x20, R132.reuse ;  /* 0x00000020b4747825 */ /* 0x100fe200078e0084 */
[----:B------:R-:W4:Y:S03]  /*0d40*/  LDG.E.128 R100, desc[UR6][R108.64] ;  /* 0x000000066c647981 */ /* 0x000f26000c1e1d00 */
[--C-:B------:R-:W-:Y:S01]  /*0d50*/  IMAD.WIDE.U32 R124, R175, 0x20, R132.reuse ;  /* 0x00000020af7c7825 */ /* 0x100fe200078e0084 */
[----:B------:R-:W4:Y:S03]  /*0d60*/  LDG.E.128 R112, desc[UR6][R116.64] ;  /* 0x0000000674707981 */ /* 0x000f26000c1e1d00 */
[----:B------:R-:W-:Y:S01]  /*0d70*/  IMAD.WIDE.U32 R132, R176, 0x20, R132 ;  /* 0x00000020b0847825 */ /* 0x000fe200078e0084 */
[----:B------:R-:W4:Y:S03]  /*0d80*/  LDG.E.128 R120, desc[UR6][R124.64] ;  /* 0x000000067c787981 */ /* 0x000f26000c1e1d00 */
[----:B0-----:R-:W-:Y:S01]  /*0d90*/  IMAD.WIDE R178, R172, 0x4, R178 ;  /* 0x00000004acb27825 */ /* 0x001fe200078e02b2 */
[----:B------:R-:W4:Y:S04]  /*0da0*/  LDG.E.128 R128, desc[UR6][R132.64] ;  /* 0x0000000684807981 */ /* 0x000f28000c1e1d00 */
[----:B------:R-:W4:Y:S04]  /*0db0*/  LDG.E.128 R108, desc[UR6][R108.64+0x10] ;  /* 0x000010066c6c7981 */ /* 0x000f28000c1e1d00 */
[----:B------:R-:W4:Y:S04]  /*0dc0*/  LDG.E.128 R116, desc[UR6][R116.64+0x10] ;  /* 0x0000100674747981 */ /* 0x000f28000c1e1d00 */
[----:B------:R-:W4:Y:S04]  /*0dd0*/  LDG.E.128 R124, desc[UR6][R124.64+0x10] ;  /* 0x000010067c7c7981 */ /* 0x000f28000c1e1d00 */
[----:B------:R-:W4:Y:S04]  /*0de0*/  LDG.E.128 R132, desc[UR6][R132.64+0x10] ;  /* 0x0000100684847981 */ /* 0x000f28000c1e1d00 */
[----:B------:R0:W4:Y:S02]  /*0df0*/  LDG.E R184, desc[UR6][R178.64] ;  /* 0x00000006b2b87981 */ /* 0x000124000c1e1900 */
[----:B0-----:R-:W0:Y:S02]  /*0e00*/  LDC.64 R178, c[0x0][0x2c8] ;  /* 0x0000b200ffb27b82 */ /* 0x001e240000000a00 */
[----:B0-----:R-:W-:-:S04]  /*0e10*/  ISETP.NE.U32.AND P1, PT, R178, RZ, PT ;  /* 0x000000ffb200720c */ /* 0x001fc80003f25070 */
[----:B------:R-:W-:Y:S02]  /*0e20*/  ISETP.NE.AND.EX P1, PT, R179, RZ, PT, P1 ;  /* 0x000000ffb300720c */ /* 0x000fe40003f25310 */
[----:B---3--:R-:W-:Y:S01]  /*0e30*/  FSEL R0, R0, RZ, !P4 ;  /* 0x000000ff00007208 */ /* 0x008fe20006000000 */
[----:B--2---:R-:W-:-:S10]  /*0e40*/  @P0 HADD2.F32 R174, -RZ, R182.H0_H0 ;  /* 0x200000b6ffae0230 */ /* 0x004fd40000004100 */
[----:B------:R-:W0:Y:S01]  /*0e50*/  @P1 LDC.64 R182, c[0x0][0x2c8] ;  /* 0x0000b200ffb61b82 */ /* 0x000e220000000a00 */
[--C-:B----4-:R-:W-:Y:S02]  /*0e60*/  HADD2.F32 R189, -RZ, R92.reuse.H0_H0 ;  /* 0x2000005cffbd7230 */ /* 0x110fe40000004100 */
[----:B------:R-:W-:Y:S02]  /*0e70*/  HADD2.F32 R192, -RZ, R92.H1_H1 ;  /* 0x3000005cffc07230 */ /* 0x000fe40000004100 */
[--C-:B------:R-:W-:Y:S02]  /*0e80*/  HADD2.F32 R191, -RZ, R93.reuse.H0_H0 ;  /* 0x2000005dffbf7230 */ /* 0x100fe40000004100 */
[----:B------:R-:W-:Y:S02]  /*0e90*/  HADD2.F32 R194, -RZ, R93.H1_H1 ;  /* 0x3000005dffc27230 */ /* 0x000fe40000004100 */
[C---:B------:R-:W-:Y:S01]  /*0ea0*/  FADD.FTZ R186, -R0.reuse, R88 ;  /* 0x0000005800ba7221 */ /* 0x040fe20000010100 */
[C---:B------:R-:W-:Y:S01]  /*0eb0*/  FADD.FTZ R187, -R0.reuse, R89 ;  /* 0x0000005900bb7221 */ /* 0x040fe20000010100 */
[C---:B------:R-:W-:Y:S01]  /*0ec0*/  FADD.FTZ R188, -R0.reuse, R90 ;  /* 0x0000005a00bc7221 */ /* 0x040fe20000010100 */
[----:B------:R-:W-:Y:S01]  /*0ed0*/  FADD.FTZ R190, -R0, R91 ;  /* 0x0000005b00be7221 */ /* 0x000fe20000010100 */
[--C-:B------:R-:W-:Y:S01]  /*0ee0*/  HADD2.F32 R193, -RZ, R94.reuse.H0_H0 ;  /* 0x2000005effc17230 */ /* 0x100fe20000004100 */
[----:B------:R-:W2:Y:S01]  /*0ef0*/  @P1 LDC.64 R88, c[0x0][0x2c8] ;  /* 0x0000b200ff581b82 */ /* 0x000ea20000000a00 */
[----:B------:R-:W-:-:S02]  /*0f00*/  HADD2.F32 R196, -RZ, R94.H1_H1 ;  /* 0x3000005effc47230 */ /* 0x000fc40000004100 */
[--C-:B------:R-:W-:Y:S02]  /*0f10*/  HADD2.F32 R195, -RZ, R95.reuse.H0_H0 ;  /* 0x2000005fffc37230 */ /* 0x100fe40000004100 */
[----:B------:R-:W-:-:S03]  /*0f20*/  HADD2.F32 R197, -RZ, R95.H1_H1 ;  /* 0x3000005fffc57230 */ /* 0x000fc60000004100 */
[----:B------:R-:W3:Y:S08]  /*0f30*/  @P1 LDC.64 R90, c[0x0][0x2c8] ;  /* 0x0000b200ff5a1b82 */ /* 0x000ef00000000a00 */
[----:B------:R-:W4:Y:S08]  /*0f40*/  @P1 LDC.64 R92, c[0x0][0x2c8] ;  /* 0x0000b200ff5c1b82 */ /* 0x000f300000000a00 */
[----:B------:R-:W1:Y:S01]  /*0f50*/  @P1 LDC.64 R94, c[0x0][0x2c8] ;  /* 0x0000b200ff5e1b82 */ /* 0x000e620000000a00 */
[----:B0-----:R-:W-:-:S04]  /*0f60*/  @P1 IMAD.WIDE.U32 R182, R181, 0x20, R182 ;  /* 0x00000020b5b61825 */ /* 0x001fc800078e00b6 */
[----:B--2---:R-:W-:Y:S01]  /*0f70*/  @P1 IMAD.WIDE.U32 R88, R177, 0x20, R88 ;  /* 0x00000020b1581825 */ /* 0x004fe200078e0058 */
[----:B------:R-:W5:Y:S03]  /*0f80*/  @P1 LDG.E.128 R76, desc[UR6][R182.64] ;  /* 0x00000006b64c1981 */ /* 0x000f66000c1e1d00 */
[----:B---3--:R-:W-:Y:S01]  /*0f90*/  @P1 IMAD.WIDE.U32 R90, R180, 0x20, R90 ;  /* 0x00000020b45a1825 */ /* 0x008fe200078e005a */
[----:B------:R-:W5:Y:S04]  /*0fa0*/  @P1 LDG.E.128 R72, desc[UR6][R182.64+0x10] ;  /* 0x00001006b6481981 */ /* 0x000f68000c1e1d00 */
[----:B------:R-:W5:Y:S01]  /*0fb0*/  @P1 LDG.E.128 R68, desc[UR6][R88.64] ;  /* 0x0000000658441981 */ /* 0x000f62000c1e1d00 */
[----:B----4-:R-:W-:-:S03]  /*0fc0*/  @P1 IMAD.WIDE.U32 R92, R175, 0x20, R92 ;  /* 0x00000020af5c1825 */ /* 0x010fc600078e005c */
[----:B------:R0:W5:Y:S04]  /*0fd0*/  @P1 LDG.E.128 R64, desc[UR6][R88.64+0x10] ;  /* 0x0000100658401981 */ /* 0x000168000c1e1d00 */
[----:B------:R-:W5:Y:S01]  /*0fe0*/  @P1 LDG.E.128 R60, desc[UR6][R90.64] ;  /* 0x000000065a3c1981 */ /* 0x000f62000c1e1d00 */
[----:B-1----:R-:W-:-:S03]  /*0ff0*/  @P1 IMAD.WIDE.U32 R94, R176, 0x20, R94 ;  /* 0x00000020b05e1825 */ /* 0x002fc600078e005e */
[----:B------:R1:W5:Y:S04]  /*1000*/  @P1 LDG.E.128 R56, desc[UR6][R90.64+0x10] ;  /* 0x000010065a381981 */ /* 0x000368000c1e1d00 */
[----:B------:R-:W5:Y:S04]  /*1010*/  @P1 LDG.E.128 R52, desc[UR6][R92.64] ;  /* 0x000000065c341981 */ /* 0x000f68000c1e1d00 */
[----:B------:R-:W5:Y:S04]  /*1020*/  @P1 LDG.E.128 R48, desc[UR6][R92.64+0x10] ;  /* 0x000010065c301981 */ /* 0x000f68000c1e1d00 */
[----:B------:R-:W5:Y:S04]  /*1030*/  @P1 LDG.E.128 R44, desc[UR6][R94.64] ;  /* 0x000000065e2c1981 */ /* 0x000f68000c1e1d00 */
[----:B------:R2:W5:Y:S01]  /*1040*/  @P1 LDG.E.128 R40, desc[UR6][R94.64+0x10] ;  /* 0x000010065e281981 */ /* 0x000562000c1e1d00 */
[----:B------:R-:W-:Y:S01]  /*1050*/  LOP3.LUT P1, RZ, R214, 0x1f, RZ, 0xc0, !PT ;  /* 0x0000001fd6ff7812 */ /* 0x000fe2000782c0ff */
[----:B------:R-:W-:-:S02]  /*1060*/  FADD.FTZ R198, -R0, R96 ;  /* 0x0000006000c67221 */ /* 0x000fc40000010100 */
        /* <DEDUP_REMOVED lines=36> */
[----:B------:R-:W-:-:S02]  /*12b0*/  FMUL.FTZ R0, R184, R186 ;  /* 0x000000bab8007220 */ /* 0x000fc40000410000 */
[----:B------:R-:W4:Y:S01]  /*12c0*/  LDL R186, [R1+0x44] ;  /* 0x0000440001ba7983 */ /* 0x000f220000100800 */
[----:B------:R-:W-:Y:S01]  /*12d0*/  FADD.FTZ R171, R189, R171 ;  /* 0x000000abbdab7221 */ /* 0x000fe20000010000 */
[-C--:B------:R-:W-:Y:S01]  /*12e0*/  FFMA.FTZ R173, R0, R189.reuse, R173 ;  /* 0x000000bd00ad7223 */ /* 0x080fe200000100ad */
[----:B------:R-:W-:Y:S02]  /*12f0*/  FMUL.FTZ R189, R215, R189 ;  /* 0x000000bdd7bd7220 */ /* 0x000fe40000410000 */
[----:B------:R-:W2:Y:S01]  /*1300*/  LDL R215, [R1+0x4c] ;  /* 0x00004c0001d77983 */ /* 0x000ea20000100800 */
[----:B------:R-:W-:-:S04]  /*1310*/  IMAD.WIDE.U32 R104, R177, 0x10, R144 ;  /* 0x00000010b1687825 */ /* 0x000fc800078e0090 */
[----:B------:R-:W-:Y:S01]  /*1320*/  FMUL.FTZ R190, R184, R190 ;  /* 0x000000beb8be7220 */ /* 0x000fe20000410000 */
[----:B------:R-:W-:Y:S01]  /*1330*/  FADD.FTZ R166, R194, R166 ;  /* 0x000000a6c2a67221 */ /* 0x000fe20000010000 */
[----:B------:R-:W-:Y:S02]  /*1340*/  FMUL.FTZ R200, R184, R200 ;  /* 0x000000c8b8c87220 */ /* 0x000fe40000410000 */
[----:B------:R-:W-:Y:S01]  /*1350*/  FFMA.FTZ R165, R190, R194, R165 ;  /* 0x000000c2bea57223 */ /* 0x000fe200000100a5 */
[----:B------:R-:W2:Y:S01]  /*1360*/  LDG.E.128 R104, desc[UR6][R104.64] ;  /* 0x0000000668687981 */ /* 0x000ea2000c1e1d00 */
[----:B------:R-:W-:Y:S01]  /*1370*/  FADD.FTZ R149, R195, R149 ;  /* 0x00000095c3957221 */ /* 0x000fe20000010000 */
[----:B------:R-:W-:Y:S01]  /*1380*/  FFMA.FTZ R5, R200, R195, R5 ;  /* 0x000000c3c8057223 */ /* 0x000fe20000010005 */
[C---:B------:R-:W-:Y:S01]  /*1390*/  FMUL.FTZ R187, R184.reuse, R187 ;  /* 0x000000bbb8bb7220 */ /* 0x040fe20000410000 */
[----:B------:R-:W-:Y:S01]  /*13a0*/  FMUL.FTZ R198, R184, R198 ;  /* 0x000000c6b8c67220 */ /* 0x000fe20000410000 */
[----:B------:R-:W-:Y:S01]  /*13b0*/  FADD.FTZ R169, R192, R169 ;  /* 0x000000a9c0a97221 */ /* 0x000fe20000010000 */
[----:B------:R-:W-:Y:S01]  /*13c0*/  FADD.FTZ R39, R193, R39 ;  /* 0x00000027c1277221 */ /* 0x000fe20000010000 */
[-C--:B------:R-:W-:Y:S01]  /*13d0*/  FFMA.FTZ R170, R187, R192.reuse, R170 ;  /* 0x000000c0bbaa7223 */ /* 0x080fe200000100aa */
[----:B------:R-:W-:Y:S01]  /*13e0*/  FMUL.FTZ R192, R216, R192 ;  /* 0x000000c0d8c07220 */ /* 0x000fe20000410000 */
[----:B------:R-:W-:Y:S01]  /*13f0*/  FFMA.FTZ R3, R198, R193, R3 ;  /* 0x000000c1c6037223 */ /* 0x000fe20000010003 */
[----:B------:R-:W2:Y:S01]  /*1400*/  LDL R216, [R1+0x48] ;  /* 0x0000480001d87983 */ /* 0x000ea20000100800 */
[----:B---3--:R-:W-:-:S03]  /*1410*/  FMUL.FTZ R194, R214, R194 ;  /* 0x000000c2d6c27220 */ /* 0x008fc60000410000 */
[----:B------:R-:W3:Y:S01]  /*1420*/  LDL R214, [R1+0x40] ;  /* 0x0000400001d67983 */ /* 0x000ee20000100800 */
[----:B----4-:R-:W-:-:S03]  /*1430*/  FMUL.FTZ R195, R186, R195 ;  /* 0x000000c3bac37220 */ /* 0x010fc60000410000 */
[----:B------:R-:W4:Y:S01]  /*1440*/  LDL R186, [R1+0x34] ;  /* 0x0000340001ba7983 */ /* 0x000f220000100800 */
[----:B--2---:R-:W-:-:S03]  /*1450*/  FMUL.FTZ R193, R215, R193 ;  /* 0x000000c1d7c17220 */ /* 0x004fc60000410000 */
[----:B------:R-:W2:Y:S01]  /*1460*/  LDL R215, [R1+0x3c] ;  /* 0x00003c0001d77983 */ /* 0x000ea20000100800 */
[C---:B------:R-:W-:Y:S01]  /*1470*/  FMUL.FTZ R201, R184.reuse, R201 ;  /* 0x000000c9b8c97220 */ /* 0x040fe20000410000 */
[C---:B------:R-:W-:Y:S01]  /*1480*/  FMUL.FTZ R188, R184.reuse, R188 ;  /* 0x000000bcb8bc7220 */ /* 0x040fe20000410000 */
[----:B------:R-:W-:Y:S01]  /*1490*/  FADD.FTZ R148, R197, R148 ;  /* 0x00000094c5947221 */ /* 0x000fe20000010000 */
[--C-:B------:R-:W-:Y:S02]  /*14a0*/  HADD2.F32 R204, -RZ, R104.reuse.H0_H0 ;  /* 0x20000068ffcc7230 */ /* 0x100fe40000004100 */
[----:B------:R-:W-:Y:S02]  /*14b0*/  HADD2.F32 R205, -RZ, R104.H1_H1 ;  /* 0x30000068ffcd7230 */ /* 0x000fe40000004100 */
[----:B------:R-:W-:Y:S01]  /*14c0*/  FFMA.FTZ R4, R201, R197, R4 ;  /* 0x000000c5c9047223 */ /* 0x000fe20000010004 */
[----:B------:R-:W-:Y:S02]  /*14d0*/  HADD2.F32 R104, -RZ, R105.H0_H0 ;  /* 0x20000069ff687230 */ /* 0x000fe40000004100 */
[----:B------:R-:W-:Y:S01]  /*14e0*/  FMUL.FTZ R102, R184, R102 ;  /* 0x00000066b8667220 */ /* 0x000fe20000410000 */
[----:B------:R-:W-:Y:S01]  /*14f0*/  FADD.FTZ R168, R191, R168 ;  /* 0x000000a8bfa87221 */ /* 0x000fe20000010000 */
[-C--:B------:R-:W-:Y:S01]  /*1500*/  FFMA.FTZ R167, R188, R191.reuse, R167 ;  /* 0x000000bfbca77223 */ /* 0x080fe200000100a7 */
[----:B------:R-:W-:Y:S01]  /*1510*/  FMUL.FTZ R191, R217, R191 ;  /* 0x000000bfd9bf7220 */ /* 0x000fe20000410000 */
[----:B------:R-:W-:Y:S01]  /*1520*/  FADD.FTZ R153, R104, R153 ;  /* 0x0000009968997221 */ /* 0x000fe20000010000 */
[----:B------:R-:W-:Y:S01]  /*1530*/  FFMA.FTZ R9, R102, R104, R9 ;  /* 0x0000006866097223 */ /* 0x000fe20000010009 */
[----:B------:R-:W2:Y:S01]  /*1540*/  LDL R217, [R1+0x38] ;  /* 0x0000380001d97983 */ /* 0x000ea20000100800 */
        /* <DEDUP_REMOVED lines=14> */
[----:B------:R-:W-:-:S04]  /*1630*/  IMAD.WIDE.U32 R136, R180, 0x10, R144 ;  /* 0x00000010b4887825 */ /* 0x000fc800078e0090 */
[C---:B------:R-:W-:Y:S02]  /*1640*/  FMUL.FTZ R103, R184.reuse, R103 ;  /* 0x00000067b8677220 */ /* 0x040fe40000410000 */
[----:B------:R-:W0:Y:S01]  /*1650*/  LDG.E.128 R136, desc[UR6][R136.64] ;  /* 0x0000000688887981 */ /* 0x000e22000c1e1d00 */
[----:B------:R-:W-:Y:S02]  /*1660*/  HADD2.F32 R206, -RZ, R105.H1_H1 ;  /* 0x30000069ffce7230 */ /* 0x000fe40000004100 */
[----:B------:R-:W-:Y:S01]  /*1670*/  FMUL.FTZ R203, R184, R203 ;  /* 0x000000cbb8cb7220 */ /* 0x000fe20000410000 */
[--C-:B------:R-:W-:Y:S02]  /*1680*/  HADD2.F32 R105, -RZ, R106.reuse.H0_H0 ;  /* 0x2000006aff697230 */ /* 0x100fe40000004100 */
[----:B------:R-:W-:Y:S02]  /*1690*/  HADD2.F32 R207, -RZ, R106.H1_H1 ;  /* 0x3000006affcf7230 */ /* 0x000fe40000004100 */
[----:B------:R-:W-:Y:S01]  /*16a0*/  FADD.FTZ R152, R206, R152 ;  /* 0x00000098ce987221 */ /* 0x000fe20000010000 */
[----:B------:R-:W-:-:S02]  /*16b0*/  HADD2.F32 R106, -RZ, R107.H0_H0 ;  /* 0x2000006bff6a7230 */ /* 0x000fc40000004100 */
[----:B------:R-:W-:Y:S01]  /*16c0*/  FFMA.FTZ R8, R103, R206, R8 ;  /* 0x000000ce67087223 */ /* 0x000fe20000010008 */
        /* <DEDUP_REMOVED lines=22> */
[--C-:B0-----:R-:W-:Y:S02]  /*1830*/  HADD2.F32 R88, -RZ, R136.reuse.H0_H0 ;  /* 0x20000088ff587230 */ /* 0x101fe40000004100 */
[----:B------:R-:W-:Y:S02]  /*1840*/  HADD2.F32 R136, -RZ, R136.H1_H1 ;  /* 0x30000088ff887230 */ /* 0x000fe40000004100 */
[----:B------:R-:W-:Y:S01]  /*1850*/  FMUL.FTZ R111, R184, R111 ;  /* 0x0000006fb86f7220 */ /* 0x000fe20000410000 */
[----:B------:R-:W-:Y:S02]  /*1860*/  HADD2.F32 R107, -RZ, R107.H1_H1 ;  /* 0x3000006bff6b7230 */ /* 0x000fe40000004100 */
[--C-:B------:R-:W-:Y:S02]  /*1870*/  HADD2.F32 R89, -RZ, R137.reuse.H0_H0 ;  /* 0x20000089ff597230 */ /* 0x100fe40000004100 */
[----:B------:R-:W-:Y:S01]  /*1880*/  FADD.FTZ R220, R136, R220 ;  /* 0x000000dc88dc7221 */ /* 0x000fe20000010000 */
[-C--:B------:R-:W-:Y:S01]  /*1890*/  FFMA.FTZ R14, R113, R136.reuse, R14 ;  /* 0x00000088710e7223 */ /* 0x080fe2000001000e */
[----:B------:R-:W-:Y:S01]  /*18a0*/  FMUL.FTZ R136, R218, R136 ;  /* 0x00000088da887220 */ /* 0x000fe20000410000 */
[----:B------:R-:W-:Y:S01]  /*18b0*/  IMAD.WIDE.U32 R140, R175, 0x10, R144 ;  /* 0x00000010af8c7825 */ /* 0x000fe200078e0090 */
[----:B------:R-:W2:Y:S03]  /*18c0*/  LDL R218, [R1+0x8] ;  /* 0x0000080001da7983 */ /* 0x000ea60000100800 */
[----:B------:R-:W-:Y:S01]  /*18d0*/  FMUL.FTZ R115, R184, R115 ;  /* 0x00000073b8737220 */ /* 0x000fe20000410000 */
[----:B------:R-:W-:-:S02]  /*18e0*/  HADD2.F32 R137, -RZ, R137.H1_H1 ;  /* 0x30000089ff897230 */ /* 0x000fc40000004100 */
[----:B------:R-:W-:Y:S01]  /*18f0*/  FADD.FTZ R156, R107, R156 ;  /* 0x0000009c6b9c7221 */ /* 0x000fe20000010000 */
[----:B-1----:R-:W-:Y:S02]  /*1900*/  HADD2.F32 R90, -RZ, R138.H0_H0 ;  /* 0x2000008aff5a7230 */ /* 0x002fe40000004100 */
[----:B------:R-:W-:Y:S01]  /*1910*/  FFMA.FTZ R12, R111, R107, R12 ;  /* 0x0000006b6f0c7223 */ /* 0x000fe2000001000c */
[----:B------:R-:W2:Y:S01]  /*1920*/  LDG.E.128 R140, desc[UR6][R140.64] ;  /* 0x000000068c8c7981 */ /* 0x000ea2000c1e1d00 */
[----:B------:R-:W-:Y:S01]  /*1930*/  FADD.FTZ R222, R137, R222 ;  /* 0x000000de89de7221 */ /* 0x000fe20000010000 */
[-C--:B------:R-:W-:Y:S01]  /*1940*/  FFMA.FTZ R16, R115, R137.reuse, R16 ;  /* 0x0000008973107223 */ /* 0x080fe20000010010 */
[----:B------:R-:W-:Y:S01]  /*1950*/  FMUL.FTZ R137, R217, R137 ;  /* 0x00000089d9897220 */ /* 0x000fe20000410000 */
[----:B------:R-:W-:-:S06]  /*1960*/  IMAD.WIDE.U32 R144, R176, 0x10, R144 ;  /* 0x00000010b0907825 */ /* 0x000fcc00078e0090 */
[----:B------:R-:W2:Y:S01]  /*1970*/  LDG.E.128 R144, desc[UR6][R144.64] ;  /* 0x0000000690907981 */ /* 0x000ea2000c1e1d00 */
        /* <DEDUP_REMOVED lines=10> */
[----:B---3--:R-:W-:-:S03]  /*1a20*/  FMUL.FTZ R214, R214, R107 ;  /* 0x0000006bd6d67220 */ /* 0x008fc60000410000 */
[----:B------:R-:W3:Y:S01]  /*1a30*/  LDL R107, [R1+0x4] ;  /* 0x00000400016b7983 */ /* 0x000ee20000100800 */
[----:B----4-:R-:W-:-:S03]  /*1a40*/  FMUL.FTZ R217, R106, R90 ;  /* 0x0000005a6ad97220 */ /* 0x010fc60000410000 */
[----:B------:R-:W4:Y:S01]  /*1a50*/  LDL R106, [R1] ;  /* 0x00000000016a7983 */ /* 0x000f220000100800 */
[C---:B------:R-:W-:Y:S01]  /*1a60*/  FMUL.FTZ R114, R184.reuse, R114 ;  /* 0x00000072b8727220 */ /* 0x040fe20000410000 */
[----:B------:R-:W-:Y:S01]  /*1a70*/  FMUL.FTZ R112, R184, R112 ;  /* 0x00000070b8707220 */ /* 0x000fe20000410000 */
[----:B------:R-:W-:Y:S01]  /*1a80*/  FADD.FTZ R223, R89, R223 ;  /* 0x000000df59df7221 */ /* 0x000fe20000010000 */
[-C--:B------:R-:W-:Y:S01]  /*1a90*/  FMUL.FTZ R216, R216, R89.reuse ;  /* 0x00000059d8d87220 */ /* 0x080fe20000410000 */
[----:B------:R-:W-:Y:S01]  /*1aa0*/  FFMA.FTZ R17, R114, R89, R17 ;  /* 0x0000005972117223 */ /* 0x000fe20000010011 */
[----:B------:R-:W-:Y:S01]  /*1ab0*/  FADD.FTZ R221, R88, R221 ;  /* 0x000000dd58dd7221 */ /* 0x000fe20000010000 */
[-C--:B------:R-:W-:Y:S01]  /*1ac0*/  FFMA.FTZ R15, R112, R88.reuse, R15 ;  /* 0x00000058700f7223 */ /* 0x080fe2000001000f */
[----:B--2---:R-:W-:Y:S01]  /*1ad0*/  FMUL.FTZ R215, R215, R88 ;  /* 0x00000058d7d77220 */ /* 0x004fe20000410000 */
        /* <DEDUP_REMOVED lines=39> */
[C---:B------:R-:W-:Y:S01]  /*1d50*/  FMUL.FTZ R117, R184.reuse, R117 ;  /* 0x00000075b8757220 */ /* 0x040fe20000410000 */
        /* <DEDUP_REMOVED lines=10> */
[C---:B------:R-:W-:Y:S01]  /*1e00*/  FMUL.FTZ R119, R184.reuse, R119 ;  /* 0x00000077b8777220 */ /* 0x040fe20000410000 */
[----:B------:R-:W-:Y:S01]  /*1e10*/  FADD.FTZ R89, R89, R138 ;  /* 0x0000008a59597221 */ /* 0x000fe20000010000 */
[----:B------:R-:W-:Y:S01]  /*1e20*/  FMUL.FTZ R118, R184, R118 ;  /* 0x00000076b8767220 */ /* 0x000fe20000410000 */
[----:B------:R-:W-:Y:S01]  /*1e30*/  FFMA.FTZ R88, R117, R138, R88 ;  /* 0x0000008a75587223 */ /* 0x000fe20000010058 */
[----:B------:R-:W-:-:S02]  /*1e40*/  HADD2.F32 R182, -RZ, R140.H0_H0 ;  /* 0x2000008cffb67230 */ /* 0x000fc40000004100 */
[----:B------:R-:W-:Y:S01]  /*1e50*/  FADD.FTZ R226, R139, R226 ;  /* 0x000000e28be27221 */ /* 0x000fe20000010000 */
[----:B------:R-:W-:Y:S01]  /*1e60*/  FFMA.FTZ R20, R119, R139, R20 ;  /* 0x0000008b77147223 */ /* 0x000fe20000010014 */
[C---:B------:R-:W-:Y:S01]  /*1e70*/  FMUL.FTZ R120, R184.reuse, R120 ;  /* 0x00000078b8787220 */ /* 0x040fe20000410000 */
[----:B------:R-:W-:Y:S02]  /*1e80*/  HADD2.F32 R140, -RZ, R140.H1_H1 ;  /* 0x3000008cff8c7230 */ /* 0x000fe40000004100 */
[----:B------:R-:W-:Y:S01]  /*1e90*/  FMUL.FTZ R121, R184, R121 ;  /* 0x00000079b8797220 */ /* 0x000fe20000410000 */
[----:B------:R-:W-:Y:S01]  /*1ea0*/  FADD.FTZ R229, R182, R229 ;  /* 0x000000e5b6e57221 */ /* 0x000fe20000010000 */
[-C--:B------:R-:W-:Y:S01]  /*1eb0*/  FFMA.FTZ R23, R120, R182.reuse, R23 ;  /* 0x000000b678177223 */ /* 0x080fe20000010017 */
[----:B------:R-:W-:Y:S01]  /*1ec0*/  FMUL.FTZ R182, R251, R182 ;  /* 0x000000b6fbb67220 */ /* 0x000fe20000410000 */
[--C-:B------:R-:W-:Y:S02]  /*1ed0*/  HADD2.F32 R183, -RZ, R141.reuse.H0_H0 ;  /* 0x2000008dffb77230 */ /* 0x100fe40000004100 */
[----:B------:R-:W-:Y:S01]  /*1ee0*/  FMUL.FTZ R122, R184, R122 ;  /* 0x0000007ab87a7220 */ /* 0x000fe20000410000 */
[----:B------:R-:W-:Y:S01]  /*1ef0*/  FADD.FTZ R228, R140, R228 ;  /* 0x000000e48ce47221 */ /* 0x000fe20000010000 */
[-C--:B------:R-:W-:Y:S01]  /*1f00*/  FFMA.FTZ R22, R121, R140.reuse, R22 ;  /* 0x0000008c79167223 */ /* 0x080fe20000010016 */
[----:B------:R-:W-:Y:S01]  /*1f10*/  FMUL.FTZ R140, R250, R140 ;  /* 0x0000008cfa8c7220 */ /* 0x000fe20000410000 */
[----:B------:R-:W-:-:S02]  /*1f20*/  HADD2.F32 R141, -RZ, R141.H1_H1 ;  /* 0x3000008dff8d7230 */ /* 0x000fc40000004100 */
[----:B------:R-:W-:Y:S01]  /*1f30*/  FMUL.FTZ R123, R184, R123 ;  /* 0x0000007bb87b7220 */ /* 0x000fe20000410000 */
[----:B------:R-:W-:Y:S01]  /*1f40*/  FADD.FTZ R231, R183, R231 ;  /* 0x000000e7b7e77221 */ /* 0x000fe20000010000 */
[-C--:B------:R-:W-:Y:S01]  /*1f50*/  FFMA.FTZ R25, R122, R183.reuse, R25 ;  /* 0x000000b77a197223 */ /* 0x080fe20000010019 */
        /* <DEDUP_REMOVED lines=8> */
[-C--:B------:R-:W-:Y:S01]  /*1fe0*/  FFMA.FTZ R27, R124, R208.reuse, R27 ;  /* 0x000000d07c1b7223 */ /* 0x080fe2000001001b */
[----:B------:R-:W-:Y:S01]  /*1ff0*/  FMUL.FTZ R125, R184, R125 ;  /* 0x0000007db87d7220 */ /* 0x000fe20000410000 */
[----:B------:R-:W-:Y:S01]  /*2000*/  FMUL.FTZ R208, R247, R208 ;  /* 0x000000d0f7d07220 */ /* 0x000fe20000410000 */
[--C-:B------:R-:W-:Y:S02]  /*2010*/  HADD2.F32 R209, -RZ, R143.reuse.H0_H0 ;  /* 0x2000008fffd17230 */ /* 0x100fe40000004100 */
[----:B------:R-:W-:Y:S01]  /*2020*/  FADD.FTZ R232, R142, R232 ;  /* 0x000000e88ee87221 */ /* 0x000fe20000010000 */
[----:B------:R-:W-:Y:S01]  /*2030*/  FFMA.FTZ R26, R125, R142, R26 ;  /* 0x0000008e7d1a7223 */ /* 0x000fe2000001001a */
[----:B------:R-:W-:Y:S01]  /*2040*/  FMUL.FTZ R126, R184, R126 ;  /* 0x0000007eb87e7220 */ /* 0x000fe20000410000 */
[----:B------:R-:W-:Y:S01]  /*2050*/  FMUL.FTZ R142, R246, R142 ;  /* 0x0000008ef68e7220 */ /* 0x000fe20000410000 */
[----:B------:R-:W-:-:S02]  /*2060*/  HADD2.F32 R143, -RZ, R143.H1_H1 ;  /* 0x3000008fff8f7230 */ /* 0x000fc40000004100 */
[----:B------:R-:W-:Y:S01]  /*2070*/  FADD.FTZ R235, R209, R235 ;  /* 0x000000ebd1eb7221 */ /* 0x000fe20000010000 */
[----:B------:R-:W-:Y:S01]  /*2080*/  FFMA.FTZ R29, R126, R209, R29 ;  /* 0x000000d17e1d7223 */ /* 0x000fe2000001001d */
[C---:B------:R-:W-:Y:S01]  /*2090*/  FMUL.FTZ R127, R184.reuse, R127 ;  /* 0x0000007fb87f7220 */ /* 0x040fe20000410000 */
[----:B------:R-:W-:Y:S01]  /*20a0*/  FMUL.FTZ R209, R245, R209 ;  /* 0x000000d1f5d17220 */ /* 0x000fe20000410000 */
[--C-:B------:R-:W-:Y:S02]  /*20b0*/  HADD2.F32 R210, -RZ, R144.reuse.H0_H0 ;  /* 0x20000090ffd27230 */ /* 0x100fe40000004100 */
[----:B------:R-:W-:Y:S01]  /*20c0*/  FADD.FTZ R234, R143, R234 ;  /* 0x000000ea8fea7221 */ /* 0x000fe20000010000 */
[-C--:B------:R-:W-:Y:S01]  /*20d0*/  FFMA.FTZ R28, R127, R143.reuse, R28 ;  /* 0x0000008f7f1c7223 */ /* 0x080fe2000001001c */
[----:B------:R-:W-:Y:S01]  /*20e0*/  FMUL.FTZ R128, R184, R128 ;  /* 0x00000080b8807220 */ /* 0x000fe20000410000 */
[----:B------:R-:W-:Y:S01]  /*20f0*/  FMUL.FTZ R143, R244, R143 ;  /* 0x0000008ff48f7220 */ /* 0x000fe20000410000 */
[----:B------:R-:W-:-:S02]  /*2100*/  HADD2.F32 R144, -RZ, R144.H1_H1 ;  /* 0x30000090ff907230 */ /* 0x000fc40000004100 */
        /* <DEDUP_REMOVED lines=32> */
[----:B------:R-:W-:Y:S01]  /*2310*/  FMUL.FTZ R135, R184, R135 ;  /* 0x00000087b8877220 */ /* 0x000fe20000410000 */
[----:B------:R-:W-:Y:S01]  /*2320*/  FMUL.FTZ R213, R237, R213 ;  /* 0x000000d5edd57220 */ /* 0x000fe20000410000 */
[----:B------:R-:W-:Y:S01]  /*2330*/  FADD.FTZ R163, R147, R163 ;  /* 0x000000a393a37221 */ /* 0x000fe20000010000 */
[----:B------:R-:W-:Y:S01]  /*2340*/  FADD.FTZ R225, R90, R225 ;  /* 0x000000e15ae17221 */ /* 0x000fe20000010000 */
[-C--:B------:R-:W-:Y:S01]  /*2350*/  FFMA.FTZ R36, R135, R147.reuse, R36 ;  /* 0x0000009387247223 */ /* 0x080fe20000010024 */
[----:B------:R-:W-:Y:S01]  /*2360*/  FFMA.FTZ R19, R116, R90, R19 ;  /* 0x0000005a74137223 */ /* 0x000fe20000010013 */
[----:B------:R-:W-:Y:S01]  /*2370*/  FMUL.FTZ R147, R236, R147 ;  /* 0x00000093ec937220 */ /* 0x000fe20000410000 */
[----:B------:R-:W-:Y:S01]  /*2380*/  UMOV UR4, 0xffffffff ;  /* 0xffffffff00047882 */ /* 0x000fe20000000000 */
[----:B------:R-:W-:Y:S01]  /*2390*/  FADD.FTZ R227, R91, R227 ;  /* 0x000000e35be37221 */ /* 0x000fe20000010000 */
[-C--:B------:R-:W-:Y:S01]  /*23a0*/  FFMA.FTZ R21, R118, R91.reuse, R21 ;  /* 0x0000005b76157223 */ /* 0x080fe20000010015 */
[----:B---3--:R-:W-:-:S04]  /*23b0*/  FMUL.FTZ R218, R107, R91 ;  /* 0x0000005b6bda7220 */ /* 0x008fc80000410000 */
[----:B------:R-:W-:Y:S01]  /*23c0*/  FADD.FTZ R89, R89, R218 ;  /* 0x000000da59597221 */ /* 0x000fe20000010000 */
[----:B------:R-:W-:Y:S01]  /*23d0*/  FFMA.FTZ R88, R118, R218, R88 ;  /* 0x000000da76587223 */ /* 0x000fe20000010058 */
[----:B----4-:R-:W-:-:S04]  /*23e0*/  FMUL.FTZ R139, R106, R139 ;  /* 0x0000008b6a8b7220 */ /* 0x010fc80000410000 */
        /* <DEDUP_REMOVED lines=53> */
.L_x_10754:
        /* <DEDUP_REMOVED lines=14> */
.L_x_10742:
        /* <DEDUP_REMOVED lines=48> */
[--C-:B------:R-:W-:Y:S01]  /*2b20*/  FFMA.FTZ R102, R102, R178, R179.reuse ;  /* 0x000000b266667223 */ /* 0x100fe200000100b3 */
[----:B------:R-:W-:Y:S01]  /*2b30*/  FMUL.FTZ R189, R187, R174 ;  /* 0x000000aebbbd7220 */ /* 0x000fe20000410000 */
[----:B------:R-:W-:Y:S01]  /*2b40*/  FFMA.FTZ R109, R109, R178, R179 ;  /* 0x000000b26d6d7223 */ /* 0x000fe200000100b3 */
[C---:B------:R-:W-:Y:S01]  /*2b50*/  SEL R90, R188.reuse, R82, P3 ;  /* 0x00000052bc5a7207 */ /* 0x040fe20001800000 */
[----:B------:R-:W-:Y:S01]  /*2b60*/  FMUL.FTZ R188, R188, R174 ;  /* 0x000000aebcbc7220 */ /* 0x000fe20000410000 */
[----:B0-----:R-:W-:Y:S01]  /*2b70*/  @P2 IMAD.WIDE.U32 R106, R181, 0x20, R88 ;  /* 0x00000020b56a2825 */ /* 0x001fe200078e0058 */
[----:B------:R-:W-:-:S03]  /*2b80*/  SEL R88, R185, R80, P3 ;  /* 0x00000050b9587207 */ /* 0x000fc60001800000 */
[-C--:B------:R-:W-:Y:S01]  /*2b90*/  FMUL.FTZ R185, R185, R174.reuse ;  /* 0x000000aeb9b97220 */ /* 0x080fe20000410000 */
[----:B------:R-:W-:Y:S01]  /*2ba0*/  SEL R89, R187, R81, P3 ;  /* 0x00000051bb597207 */ /* 0x000fe20001800000 */
[----:B------:R-:W-:Y:S01]  /*2bb0*/  FMUL.FTZ R189, R189, UR12 ;  /* 0x0000000cbdbd7c20 */ /* 0x000fe20008410000 */
[----:B------:R-:W-:Y:S01]  /*2bc0*/  SEL R91, R0, R83, P3 ;  /* 0x00000053005b7207 */ /* 0x000fe20001800000 */
[----:B------:R-:W-:Y:S01]  /*2bd0*/  FMUL.FTZ R185, R185, UR12 ;  /* 0x0000000cb9b97c20 */ /* 0x000fe20008410000 */
[----:B------:R-:W-:Y:S01]  /*2be0*/  FMUL.FTZ R188, R188, UR12 ;  /* 0x0000000cbcbc7c20 */ /* 0x000fe20008410000 */
[----:B------:R-:W-:Y:S01]  /*2bf0*/  FMUL.FTZ R187, R0, R174 ;  /* 0x000000ae00bb7220 */ /* 0x000fe20000410000 */
[----:B------:R-:W-:Y:S01]  /*2c00*/  FADD.FTZ R102, R104, -R102 ;  /* 0x8000006668667221 */ /* 0x000fe20000010000 */
[----:B------:R0:W-:Y:S01]  /*2c10*/  @P2 STG.E.128 desc[UR6][R106.64], R88 ;  /* 0x000000586a002986 */ /* 0x0001e2000c101d06 */
[-CC-:B------:R-:W-:Y:S01]  /*2c20*/  FFMA.FTZ R104, R108, R178.reuse, R179.reuse ;  /* 0x000000b26c687223 */ /* 0x180fe200000100b3 */
[----:B------:R-:W-:Y:S01]  /*2c30*/  FMUL.FTZ R187, R187, UR12 ;  /* 0x0000000cbbbb7c20 */ /* 0x000fe20008410000 */
[----:B------:R-:W-:Y:S01]  /*2c40*/  FFMA.FTZ R194, R203, R178, R179 ;  /* 0x000000b2cbc27223 */ /* 0x000fe200000100b3 */
[----:B------:R-:W-:Y:S01]  /*2c50*/  FMUL.FTZ R102, R184, R102 ;  /* 0x00000066b8667220 */ /* 0x000fe20000410000 */
[----:B------:R-:W-:Y:S01]  /*2c60*/  FADD.FTZ R104, R105, -R104 ;  /* 0x8000006869687221 */ /* 0x000fe20000010000 */
[----:B------:R-:W-:Y:S01]  /*2c70*/  FADD.FTZ R105, R207, -R109 ;  /* 0x8000006dcf697221 */ /* 0x000fe20000010000 */
[----:B------:R-:W-:Y:S01]  /*2c80*/  FADD.FTZ R194, R205, -R194 ;  /* 0x800000c2cdc27221 */ /* 0x000fe20000010000 */
[-CC-:B------:R-:W-:Y:S01]  /*2c90*/  FFMA.FTZ R103, R103, R178.reuse, R179.reuse ;  /* 0x000000b267677223 */ /* 0x180fe200000100b3 */
[----:B------:R-:W-:Y:S01]  /*2ca0*/  @P1 FADD.FTZ R102, R70, R102 ;  /* 0x0000006646661221 */ /* 0x000fe20000010000 */
[----:B------:R-:W-:Y:S01]  /*2cb0*/  FFMA.FTZ R110, R110, R178, R179 ;  /* 0x000000b26e6e7223 */ /* 0x000fe200000100b3 */
[----:B------:R-:W-:Y:S01]  /*2cc0*/  FMUL.FTZ R194, R184, R194 ;  /* 0x000000c2b8c27220 */ /* 0x000fe20000410000 */
[----:B------:R-:W-:Y:S01]  /*2cd0*/  FADD.FTZ R103, R206, -R103 ;  /* 0x80000067ce677221 */ /* 0x000fe20000010000 */
[----:B------:R-:W-:Y:S01]  /*2ce0*/  FMUL.FTZ R104, R184, R104 ;  /* 0x00000068b8687220 */ /* 0x000fe20000410000 */
[----:B------:R-:W-:Y:S01]  /*2cf0*/  FADD.FTZ R186, R186, -R110 ;  /* 0x8000006ebaba7221 */ /* 0x000fe20000010000 */
[----:B------:R-:W-:Y:S01]  /*2d00*/  @P1 FADD.FTZ R194, R69, R194 ;  /* 0x000000c245c21221 */ /* 0x000fe20000010000 */
[----:B------:R-:W-:Y:S01]  /*2d10*/  FMUL.FTZ R103, R184, R103 ;  /* 0x00000067b8677220 */ /* 0x000fe20000410000 */
[----:B------:R-:W-:Y:S01]  /*2d20*/  @P1 FADD.FTZ R104, R64, R104 ;  /* 0x0000006840681221 */ /* 0x000fe20000010000 */
[----:B0-----:R-:W-:Y:S01]  /*2d30*/  MOV R91, R94 ;  /* 0x0000005e005b7202 */ /* 0x001fe20000000f00 */
[-CC-:B------:R-:W-:Y:S01]  /*2d40*/  FFMA.FTZ R88, R198, R178.reuse, R179.reuse ;  /* 0x000000b2c6587223 */ /* 0x180fe200000100b3 */
[-CC-:B------:R-:W-:Y:S01]  /*2d50*/  FFMA.FTZ R89, R199, R178.reuse, R179.reuse ;  /* 0x000000b2c7597223 */ /* 0x180fe200000100b3 */
[----:B------:R-:W-:Y:S01]  /*2d60*/  FFMA.FTZ R90, R200, R178, R179 ;  /* 0x000000b2c85a7223 */ /* 0x000fe200000100b3 */
[----:B------:R-:W-:Y:S01]  /*2d70*/  LOP3.LUT P6, RZ, R91, 0xff, RZ, 0xc0, !PT ;  /* 0x000000ff5bff7812 */ /* 0x000fe200078cc0ff */
[----:B------:R-:W-:Y:S01]  /*2d80*/  FADD.FTZ R88, R193, -R88 ;  /* 0x80000058c1587221 */ /* 0x000fe20000010000 */
[----:B------:R-:W-:Y:S01]  /*2d90*/  FADD.FTZ R89, R196, -R89 ;  /* 0x80000059c4597221 */ /* 0x000fe20000010000 */
[----:B------:R-:W-:Y:S01]  /*2da0*/  FADD.FTZ R90, R195, -R90 ;  /* 0x8000005ac35a7221 */ /* 0x000fe20000010000 */
[----:B------:R-:W-:Y:S01]  /*2db0*/  FSEL R190, R185, RZ, P6 ;  /* 0x000000ffb9be7208 */ /* 0x000fe20003000000 */
[----:B------:R-:W-:Y:S01]  /*2dc0*/  FMUL.FTZ R88, R184, R88 ;  /* 0x00000058b8587220 */ /* 0x000fe20000410000 */
[----:B------:R-:W-:Y:S01]  /*2dd0*/  LOP3.LUT P6, RZ, R94, 0xff00, RZ, 0xc0, !PT ;  /* 0x0000ff005eff7812 */ /* 0x000fe200078cc0ff */
[C---:B------:R-:W-:Y:S01]  /*2de0*/  FMUL.FTZ R89, R184.reuse, R89 ;  /* 0x00000059b8597220 */ /* 0x040fe20000410000 */
[----:B------:R-:W-:Y:S01]  /*2df0*/  FMUL.FTZ R90, R184, R90 ;  /* 0x0000005ab85a7220 */ /* 0x000fe20000410000 */
[----:B------:R-:W-:Y:S01]  /*2e00*/  @P1 FADD.FTZ R88, R72, R88 ;  /* 0x0000005848581221 */ /* 0x000fe20000010000 */
[----:B------:R-:W-:Y:S01]  /*2e10*/  FSEL R189, R189, RZ, P6 ;  /* 0x000000ffbdbd7208 */ /* 0x000fe20003000000 */
[----:B------:R-:W-:Y:S01]  /*2e20*/  @P1 FADD.FTZ R89, R73, R89 ;  /* 0x0000005949591221 */ /* 0x000fe20000010000 */
[----:B------:R-:W-:Y:S01]  /*2e30*/  LOP3.LUT P6, RZ, R94, 0xff0000, RZ, 0xc0, !PT ;  /* 0x00ff00005eff7812 */ /* 0x000fe200078cc0ff */
[----:B------:R-:W-:Y:S01]  /*2e40*/  FFMA.FTZ R91, R201, R178, R179 ;  /* 0x000000b2c95b7223 */ /* 0x000fe200000100b3 */
[----:B------:R-:W-:Y:S01]  /*2e50*/  @P1 FADD.FTZ R90, R74, R90 ;  /* 0x0000005a4a5a1221 */ /* 0x000fe20000010000 */
[-C--:B------:R-:W-:Y:S01]  /*2e60*/  FMUL.FTZ R185, R89, R174.reuse ;  /* 0x000000ae59b97220 */ /* 0x080fe20000410000 */
[----:B------:R-:W-:Y:S01]  /*2e70*/  FSEL R188, R188, RZ, P6 ;  /* 0x000000ffbcbc7208 */ /* 0x000fe20003000000 */
[----:B------:R-:W-:Y:S01]  /*2e80*/  FADD.FTZ R91, R197, -R91 ;  /* 0x8000005bc55b7221 */ /* 0x000fe20000010000 */
[----:B------:R-:W-:Y:S01]  /*2e90*/  LOP3.LUT P6, RZ, R94, 0xff000000, RZ, 0xc0, !PT ;  /* 0xff0000005eff7812 */ /* 0x000fe200078cc0ff */
[-C--:B------:R-:W-:Y:S01]  /*2ea0*/  FMUL.FTZ R94, R88, R174.reuse ;  /* 0x000000ae585e7220 */ /* 0x080fe20000410000 */
[----:B------:R-:W-:Y:S01]  /*2eb0*/  FMUL.FTZ R185, R185, UR12 ;  /* 0x0000000cb9b97c20 */ /* 0x000fe20008410000 */
[----:B------:R-:W-:Y:S01]  /*2ec0*/  FMUL.FTZ R0, R90, R174 ;  /* 0x000000ae5a007220 */ /* 0x000fe20000410000 */
[----:B------:R-:W-:Y:S01]  /*2ed0*/  FSEL R187, R187, RZ, P6 ;  /* 0x000000ffbbbb7208 */ /* 0x000fe20003000000 */
[----:B------:R-:W-:Y:S01]  /*2ee0*/  FMUL.FTZ R94, R94, UR12 ;  /* 0x0000000c5e5e7c20 */ /* 0x000fe20008410000 */
[----:B------:R-:W-:Y:S01]  /*2ef0*/  LOP3.LUT P6, RZ, R95, 0xff, RZ, 0xc0, !PT ;  /* 0x000000ff5fff7812 */ /* 0x000fe200078cc0ff */
[----:B------:R-:W-:Y:S01]  /*2f00*/  FMUL.FTZ R91, R184, R91 ;  /* 0x0000005bb85b7220 */ /* 0x000fe20000410000 */
[----:B------:R-:W-:Y:S01]  /*2f10*/  FMUL.FTZ R0, R0, UR12 ;  /* 0x0000000c00007c20 */ /* 0x000fe20008410000 */
[----:B------:R-:W-:Y:S01]  /*2f20*/  FFMA.FTZ R197, R202, R178, R179 ;  /* 0x000000b2cac57223 */ /* 0x000fe200000100b3 */
[----:B------:R-:W-:Y:S01]  /*2f30*/  FSEL R94, R94, RZ, P6 ;  /* 0x000000ff5e5e7208 */ /* 0x000fe20003000000 */
[----:B------:R-:W-:Y:S01]  /*2f40*/  @P1 FADD.FTZ R91, R75, R91 ;  /* 0x0000005b4b5b1221 */ /* 0x000fe20000010000 */
[----:B------:R-:W-:Y:S01]  /*2f50*/  LOP3.LUT P6, RZ, R95, 0xff00, RZ, 0xc0, !PT ;  /* 0x0000ff005fff7812 */ /* 0x000fe200078cc0ff */
[----:B------:R-:W-:Y:S01]  /*2f60*/  FADD.FTZ R197, R204, -R197 ;  /* 0x800000c5ccc57221 */ /* 0x000fe20000010000 */
[-C--:B------:R-:W-:Y:S01]  /*2f70*/  FMUL.FTZ R192, R194, R174.reuse ;  /* 0x000000aec2c07220 */ /* 0x080fe20000410000 */
[----:B------:R-:W-:Y:S01]  /*2f80*/  @P1 FADD.FTZ R103, R71, R103 ;  /* 0x0000006747671221 */ /* 0x000fe20000010000 */
[----:B------:R-:W-:Y:S01]  /*2f90*/  FSEL R185, R185, RZ, P6 ;  /* 0x000000ffb9b97208 */ /* 0x000fe20003000000 */
[----:B------:R-:W-:Y:S01]  /*2fa0*/  FMUL.FTZ R197, R184, R197 ;  /* 0x000000c5b8c57220 */ /* 0x000fe20000410000 */
[C---:B------:R-:W-:Y:S01]  /*2fb0*/  LOP3.LUT P6, RZ, R95.reuse, 0xff0000, RZ, 0xc0, !PT ;  /* 0x00ff00005fff7812 */ /* 0x040fe200078cc0ff */
[----:B------:R-:W-:Y:S01]  /*2fc0*/  FMUL.FTZ R192, R192, UR12 ;  /* 0x0000000cc0c07c20 */ /* 0x000fe20008410000 */
[----:B------:R-:W-:Y:S01]  /*2fd0*/  FMUL.FTZ R105, R184, R105 ;  /* 0x00000069b8697220 */ /* 0x000fe20000410000 */
[----:B------:R-:W-:Y:S01]  /*2fe0*/  @P1 FADD.FTZ R197, R68, R197 ;  /* 0x000000c544c51221 */ /* 0x000fe20000010000 */
[----:B------:R-:W-:Y:S01]  /*2ff0*/  FSEL R0, R0, RZ, P6 ;  /* 0x000000ff00007208 */ /* 0x000fe20003000000 */
[-C--:B------:R-:W-:Y:S01]  /*3000*/  FMUL.FTZ R109, R104, R174.reuse ;  /* 0x000000ae686d7220 */ /* 0x080fe20000410000 */
[----:B------:R-:W-:Y:S01]  /*3010*/  LOP3.LUT P6, RZ, R95, 0xff000000, RZ, 0xc0, !PT ;  /* 0xff0000005fff7812 */ /* 0x000fe200078cc0ff */
[----:B------:R-:W-:Y:S01]  /*3020*/  FMUL.FTZ R95, R91, R174 ;  /* 0x000000ae5b5f7220 */ /* 0x000fe20000410000 */
[----:B------:R-:W-:Y:S01]  /*3030*/  @P1 FADD.FTZ R105, R65, R105 ;  /* 0x0000006941691221 */ /* 0x000fe20000010000 */
[----:B------:R-:W-:Y:S01]  /*3040*/  FMUL.FTZ R193, R184, R186 ;  /* 0x000000bab8c17220 */ /* 0x000fe20000410000 */
[----:B------:R-:W-:Y:S01]  /*3050*/  FMUL.FTZ R109, R109, UR12 ;  /* 0x0000000c6d6d7c20 */ /* 0x000fe20008410000 */
[----:B------:R-:W-:Y:S01]  /*3060*/  FMUL.FTZ R207, R95, UR12 ;  /* 0x0000000c5fcf7c20 */ /* 0x000fe20008410000 */
[----:B------:R-:W-:Y:S01]  /*3070*/  MOV R95, R96 ;  /* 0x00000060005f7202 */ /* 0x000fe20000000f00 */
[----:B------:R-:W-:Y:S01]  /*3080*/  FMUL.FTZ R108, R105, R174 ;  /* 0x000000ae696c7220 */ /* 0x000fe20000410000 */
[----:B------:R-:W-:Y:S01]  /*3090*/  @P1 FADD.FTZ R193, R66, R193 ;  /* 0x000000c142c11221 */ /* 0x000fe20000010000 */
[----:B------:R-:W-:Y:S01]  /*30a0*/  FFMA.FTZ R111, R111, R178, R179 ;  /* 0x000000b26f6f7223 */ /* 0x000fe200000100b3 */
[----:B------:R-:W-:Y:S01]  /*30b0*/  FSEL R207, R207, RZ, P6 ;  /* 0x000000ffcfcf7208 */ /* 0x000fe20003000000 */
[----:B------:R-:W-:Y:S01]  /*30c0*/  FMUL.FTZ R108, R108, UR12 ;  /* 0x0000000c6c6c7c20 */ /* 0x000fe20008410000 */
[----:B------:R-:W-:Y:S01]  /*30d0*/  LOP3.LUT P6, RZ, R95, 0xff, RZ, 0xc0, !PT ;  /* 0x000000ff5fff7812 */ /* 0x000fe200078cc0ff */
[----:B------:R-:W-:Y:S01]  /*30e0*/  FMUL.FTZ R95, R197, R174 ;  /* 0x000000aec55f7220 */ /* 0x000fe20000410000 */
[----:B------:R-:W-:Y:S01]  /*30f0*/  FADD.FTZ R214, R214, -R111 ;  /* 0x8000006fd6d67221 */ /* 0x000fe20000010000 */
[-CC-:B------:R-:W-:Y:S01]  /*3100*/  FFMA.FTZ R112, R112, R178.reuse, R179.reuse ;  /* 0x000000b270707223 */ /* 0x180fe200000100b3 */
[--C-:B------:R-:W-:Y:S01]  /*3110*/  FFMA.FTZ R114, R114, R178, R179.reuse ;  /* 0x000000b272727223 */ /* 0x100fe200000100b3 */
[----:B------:R-:W-:Y:S01]  /*3120*/  FMUL.FTZ R95, R95, UR12 ;  /* 0x0000000c5f5f7c20 */ /* 0x000fe20008410000 */
[----:B------:R-:W-:Y:S01]  /*3130*/  FMUL.FTZ R214, R184, R214 ;  /* 0x000000d6b8d67220 */ /* 0x000fe20000410000 */
[----:B------:R-:W-:Y:S01]  /*3140*/  FADD.FTZ R215, R215, -R112 ;  /* 0x80000070d7d77221 */ /* 0x000fe20000010000 */
[-CC-:B------:R-:W-:Y:S01]  /*3150*/  FFMA.FTZ R112, R117, R178.reuse, R179.reuse ;  /* 0x000000b275707223 */ /* 0x180fe200000100b3 */
[----:B------:R-:W-:Y:S01]  /*3160*/  FFMA.FTZ R111, R118, R178, R179 ;  /* 0x000000b2766f7223 */ /* 0x000fe200000100b3 */
[----:B------:R-:W-:Y:S01]  /*3170*/  FSEL R191, R95, RZ, P6 ;  /* 0x000000ff5fbf7208 */ /* 0x000fe20003000000 */
[----:B------:R-:W-:Y:S01]  /*3180*/  FMUL.FTZ R95, R102, R174 ;  /* 0x000000ae665f7220 */ /* 0x000fe20000410000 */
[----:B------:R-:W-:Y:S01]  /*3190*/  LOP3.LUT P6, RZ, R96, 0xff00, RZ, 0xc0, !PT ;  /* 0x0000ff0060ff7812 */ /* 0x000fe200078cc0ff */
[----:B------:R-:W-:Y:S01]  /*31a0*/  @P1 FADD.FTZ R214, R67, R214 ;  /* 0x000000d643d61221 */ /* 0x000fe20000010000 */
[----:B------:R-:W-:Y:S01]  /*31b0*/  FADD.FTZ R112, R138, -R112 ;  /* 0x800000708a707221 */ /* 0x000fe20000010000 */
[----:B------:R-:W-:Y:S01]  /*31c0*/  FMUL.FTZ R95, R95, UR12 ;  /* 0x0000000c5f5f7c20 */ /* 0x000fe20008410000 */
[----:B------:R-:W-:Y:S01]  /*31d0*/  FSEL R192, R192, RZ, P6 ;  /* 0x000000ffc0c07208 */ /* 0x000fe20003000000 */
[----:B------:R-:W-:Y:S01]  /*31e0*/  FADD.FTZ R111, R218, -R111 ;  /* 0x8000006fda6f7221 */ /* 0x000fe20000010000 */
[----:B------:R-:W-:Y:S01]  /*31f0*/  LOP3.LUT P6, RZ, R96, 0xff0000, RZ, 0xc0, !PT ;  /* 0x00ff000060ff7812 */ /* 0x000fe200078cc0ff */
[C---:B------:R-:W-:Y:S01]  /*3200*/  FMUL.FTZ R112, R184.reuse, R112 ;  /* 0x00000070b8707220 */ /* 0x040fe20000410000 */
[--C-:B------:R-:W-:Y:S01]  /*3210*/  FFMA.FTZ R119, R119, R178, R179.reuse ;  /* 0x000000b277777223 */ /* 0x100fe200000100b3 */
[----:B------:R-:W-:Y:S01]  /*3220*/  FMUL.FTZ R111, R184, R111 ;  /* 0x0000006fb86f7220 */ /* 0x000fe20000410000 */
[----:B------:R-:W-:Y:S01]  /*3230*/  FSEL R110, R95, RZ, P6 ;  /* 0x000000ff5f6e7208 */ /* 0x000fe20003000000 */
[----:B------:R-:W-:Y:S01]  /*3240*/  FMUL.FTZ R95, R103, R174 ;  /* 0x000000ae675f7220 */ /* 0x000fe20000410000 */
[----:B------:R-:W-:Y:S01]  /*3250*/  LOP3.LUT P6, RZ, R96, 0xff000000, RZ, 0xc0, !PT ;  /* 0xff00000060ff7812 */ /* 0x000fe200078cc0ff */
[-CC-:B------:R-:W-:Y:S01]  /*3260*/  FFMA.FTZ R96, R113, R178.reuse, R179.reuse ;  /* 0x000000b271607223 */ /* 0x180fe200000100b3 */
[----:B------:R-:W-:Y:S01]  /*3270*/  FFMA.FTZ R113, R116, R178, R179 ;  /* 0x000000b274717223 */ /* 0x000fe200000100b3 */
[----:B------:R-:W-:Y:S01]  /*3280*/  FMUL.FTZ R95, R95, UR12 ;  /* 0x0000000c5f5f7c20 */ /* 0x000fe20008410000 */
[----:B------:R-:W-:Y:S01]  /*3290*/  @P1 FADD.FTZ R112, R57, R112 ;  /* 0x0000007039701221 */ /* 0x000fe20000010000 */
[----:B------:R-:W-:Y:S01]  /*32a0*/  FADD.FTZ R96, R136, -R96 ;  /* 0x8000006088607221 */ /* 0x000fe20000010000 */
[----:B------:R-:W-:Y:S01]  /*32b0*/  FMUL.FTZ R136, R184, R215 ;  /* 0x000000d7b8887220 */ /* 0x000fe20000410000 */
[----:B------:R-:W-:Y:S01]  /*32c0*/  FADD.FTZ R113, R217, -R113 ;  /* 0x80000071d9717221 */ /* 0x000fe20000010000 */
[----:B------:R-:W-:Y:S01]  /*32d0*/  FSEL R186, R95, RZ, P6 ;  /* 0x000000ff5fba7208 */ /* 0x000fe20003000000 */
[----:B------:R-:W-:Y:S01]  /*32e0*/  FMUL.FTZ R95, R193, R174 ;  /* 0x000000aec15f7220 */ /* 0x000fe20000410000 */
[----:B------:R-:W-:Y:S01]  /*32f0*/  LOP3.LUT P6, RZ, R97, 0xff, RZ, 0xc0, !PT ;  /* 0x000000ff61ff7812 */ /* 0x000fe200078cc0ff */
[----:B------:R-:W-:Y:S01]  /*3300*/  @P1 FADD.FTZ R136, R60, R136 ;  /* 0x000000883c881221 */ /* 0x000fe20000010000 */
[----:B------:R-:W-:Y:S01]  /*3310*/  FMUL.FTZ R116, R184, R96 ;  /* 0x00000060b8747220 */ /* 0x000fe20000410000 */
[----:B------:R-:W-:Y:S01]  /*3320*/  FMUL.FTZ R95, R95, UR12 ;  /* 0x0000000c5f5f7c20 */ /* 0x000fe20008410000 */
[----:B------:R-:W-:Y:S01]  /*3330*/  FSEL R109, R109, RZ, P6 ;  /* 0x000000ff6d6d7208 */ /* 0x000fe20003000000 */
[-C--:B------:R-:W-:Y:S01]  /*3340*/  FMUL.FTZ R96, R136, R174.reuse ;  /* 0x000000ae88607220 */ /* 0x080fe20000410000 */
        /* <DEDUP_REMOVED lines=8> */
[----:B------:R-:W-:Y:S01]  /*33d0*/  FADD.FTZ R139, R139, -R119 ;  /* 0x800000778b8b7221 */ /* 0x000fe20000010000 */
[----:B------:R-:W-:Y:S01]  /*33e0*/  FMUL.FTZ R204, R204, UR12 ;  /* 0x0000000ccccc7c20 */ /* 0x000fe20008410000 */
[----:B------:R-:W-:Y:S01]  /*33f0*/  FSEL R95, R95, RZ, P6 ;  /* 0x000000ff5f5f7208 */ /* 0x000fe20003000000 */
[----:B------:R-:W-:Y:S01]  /*3400*/  FMUL.FTZ R201, R113, R174 ;  /* 0x000000ae71c97220 */ /* 0x000fe20000410000 */
[----:B------:R-:W-:Y:S01]  /*3410*/  LOP3.LUT P6, RZ, R97, 0xff000000, RZ, 0xc0, !PT ;  /* 0xff00000061ff7812 */ /* 0x000fe200078cc0ff */
[----:B------:R-:W-:Y:S01]  /*3420*/  FFMA.FTZ R97, R115, R178, R179 ;  /* 0x000000b273617223 */ /* 0x000fe200000100b3 */
[----:B------:R-:W-:Y:S01]  /*3430*/  FADD.FTZ R115, R216, -R114 ;  /* 0x80000072d8737221 */ /* 0x000fe20000010000 */
[----:B------:R-:W-:Y:S01]  /*3440*/  FMUL.FTZ R201, R201, UR12 ;  /* 0x0000000cc9c97c20 */ /* 0x000fe20008410000 */
[-C--:B------:R-:W-:Y:S01]  /*3450*/  FMUL.FTZ R200, R112, R174.reuse ;  /* 0x000000ae70c87220 */ /* 0x080fe20000410000 */
[----:B------:R-:W-:Y:S01]  /*3460*/  FADD.FTZ R114, R137, -R97 ;  /* 0x8000006189727221 */ /* 0x000fe20000010000 */
[----:B------:R-:W-:Y:S01]  /*3470*/  FMUL.FTZ R97, R214, R174 ;  /* 0x000000aed6617220 */ /* 0x000fe20000410000 */
[----:B------:R-:W-:Y:S01]  /*3480*/  FMUL.FTZ R115, R184, R115 ;  /* 0x00000073b8737220 */ /* 0x000fe20000410000 */
[----:B------:R-:W-:Y:S01]  /*3490*/  @P1 FADD.FTZ R111, R58, R111 ;  /* 0x0000006f3a6f1221 */ /* 0x000fe20000010000 */
[----:B------:R-:W-:Y:S01]  /*34a0*/  FMUL.FTZ R114, R184, R114 ;  /* 0x00000072b8727220 */ /* 0x000fe20000410000 */
[----:B------:R-:W-:Y:S01]  /*34b0*/  FMUL.FTZ R206, R97, UR12 ;  /* 0x0000000c61ce7c20 */ /* 0x000fe20008410000 */
[----:B------:R-:W-:Y:S01]  /*34c0*/  MOV R97, R98 ;  /* 0x0000006200617202 */ /* 0x000fe20000000f00 */
[----:B------:R-:W-:Y:S01]  /*34d0*/  @P1 FADD.FTZ R115, R62, R115 ;  /* 0x000000733e731221 */ /* 0x000fe20000010000 */
[----:B------:R-:W-:Y:S01]  /*34e0*/  @P1 FADD.FTZ R114, R63, R114 ;  /* 0x000000723f721221 */ /* 0x000fe20000010000 */
[----:B------:R-:W-:Y:S01]  /*34f0*/  FMUL.FTZ R195, R184, R139 ;  /* 0x0000008bb8c37220 */ /* 0x000fe20000410000 */
[----:B------:R-:W-:Y:S01]  /*3500*/  FSEL R206, R206, RZ, P6 ;  /* 0x000000ffcece7208 */ /* 0x000fe20003000000 */
[----:B------:R-:W-:Y:S01]  /*3510*/  FMUL.FTZ R200, R200, UR12 ;  /* 0x0000000cc8c87c20 */ /* 0x000fe20008410000 */
[----:B------:R-:W-:Y:S01]  /*3520*/  LOP3.LUT P6, RZ, R97, 0xff, RZ, 0xc0, !PT ;  /* 0x000000ff61ff7812 */ /* 0x000fe200078cc0ff */
[-C--:B------:R-:W-:Y:S01]  /*3530*/  FMUL.FTZ R202, R114, R174.reuse ;  /* 0x000000ae72ca7220 */ /* 0x080fe20000410000 */
[----:B------:R-:W-:Y:S01]  /*3540*/  FMUL.FTZ R199, R111, R174 ;  /* 0x000000ae6fc77220 */ /* 0x000fe20000410000 */
[----:B------:R-:W-:Y:S01]  /*3550*/  FFMA.FTZ R120, R120, R178, R179 ;  /* 0x000000b278787223 */ /* 0x000fe200000100b3 */
[----:B------:R-:W-:Y:S01]  /*3560*/  FSEL R205, R96, RZ, P6 ;  /* 0x000000ff60cd7208 */ /* 0x000fe20003000000 */
[----:B------:R-:W-:Y:S01]  /*3570*/  FMUL.FTZ R96, R115, R174 ;  /* 0x000000ae73607220 */ /* 0x000fe20000410000 */
[----:B------:R-:W-:Y:S01]  /*3580*/  LOP3.LUT P6, RZ, R98, 0xff00, RZ, 0xc0, !PT ;  /* 0x0000ff0062ff7812 */ /* 0x000fe200078cc0ff */
[----:B------:R-:W-:Y:S01]  /*3590*/  FMUL.FTZ R202, R202, UR12 ;  /* 0x0000000ccaca7c20 */ /* 0x000fe20008410000 */
[----:B------:R-:W-:Y:S01]  /*35a0*/  @P1 FADD.FTZ R195, R59, R195 ;  /* 0x000000c33bc31221 */ /* 0x000fe20000010000 */
[----:B------:R-:W-:Y:S01]  /*35b0*/  FMUL.FTZ R96, R96, UR12 ;  /* 0x0000000c60607c20 */ /* 0x000fe20008410000 */
[----:B------:R-:W-:Y:S01]  /*35c0*/  FSEL R204, R204, RZ, P6 ;  /* 0x000000ffcccc7208 */ /* 0x000fe20003000000 */
[----:B------:R-:W-:Y:S01]  /*35d0*/  FMUL.FTZ R199, R199, UR12 ;  /* 0x0000000cc7c77c20 */ /* 0x000fe20008410000 */
[----:B------:R-:W-:Y:S01]  /*35e0*/  LOP3.LUT P6, RZ, R98, 0xff0000, RZ, 0xc0, !PT ;  /* 0x00ff000062ff7812 */ /* 0x000fe200078cc0ff */
[----:B------:R-:W-:Y:S01]  /*35f0*/  FADD.FTZ R182, R182, -R120 ;  /* 0x80000078b6b67221 */ /* 0x000fe20000010000 */
[-CC-:B------:R-:W-:Y:S01]  /*3600*/  FFMA.FTZ R97, R124, R178.reuse, R179.reuse ;  /* 0x000000b27c617223 */ /* 0x180fe200000100b3 */
[----:B------:R-:W-:Y:S01]  /*3610*/  FFMA.FTZ R121, R121, R178, R179 ;  /* 0x000000b279797223 */ /* 0x000fe200000100b3 */
[----:B------:R-:W-:Y:S01]  /*3620*/  FSEL R203, R96, RZ, P6 ;  /* 0x000000ff60cb7208 */ /* 0x000fe20003000000 */
[----:B------:R-:W-:Y:S01]  /*3630*/  FMUL.FTZ R198, R184, R182 ;  /* 0x000000b6b8c67220 */ /* 0x000fe20000410000 */
[----:B------:R-:W-:Y:S01]  /*3640*/  LOP3.LUT P6, RZ, R98, 0xff000000, RZ, 0xc0, !PT ;  /* 0xff00000062ff7812 */ /* 0x000fe200078cc0ff */
[----:B------:R-:W-:Y:S01]  /*3650*/  FMUL.FTZ R98, R195, R174 ;  /* 0x000000aec3627220 */ /* 0x000fe20000410000 */
[----:B------:R-:W-:Y:S01]  /*3660*/  FADD.FTZ R97, R208, -R97 ;  /* 0x80000061d0617221 */ /* 0x000fe20000010000 */
[----:B------:R-:W-:Y:S01]  /*3670*/  FADD.FTZ R140, R140, -R121 ;  /* 0x800000798c8c7221 */ /* 0x000fe20000010000 */
[----:B------:R-:W-:Y:S01]  /*3680*/  FSEL R202, R202, RZ, P6 ;  /* 0x000000ffcaca7208 */ /* 0x000fe20003000000 */
[----:B------:R-:W-:Y:S01]  /*3690*/  FMUL.FTZ R208, R98, UR12 ;  /* 0x0000000c62d07c20 */ /* 0x000fe20008410000 */
[----:B------:R-:W-:Y:S01]  /*36a0*/  LOP3.LUT P6, RZ, R99, 0xff, RZ, 0xc0, !PT ;  /* 0x000000ff63ff7812 */ /* 0x000fe200078cc0ff */
[--C-:B------:R-:W-:Y:S01]  /*36b0*/  FFMA.FTZ R122, R122, R178, R179.reuse ;  /* 0x000000b27a7a7223 */ /* 0x100fe200000100b3 */
        /* <DEDUP_REMOVED lines=11> */
[----:B------:R-:W-:Y:S01]  /*3770*/  FADD.FTZ R141, R141, -R123 ;  /* 0x8000007b8d8d7221 */ /* 0x000fe20000010000 */
[----:B------:R-:W-:Y:S01]  /*3780*/  FMUL.FTZ R139, R196, R174 ;  /* 0x000000aec48b7220 */ /* 0x000fe20000410000 */
[----:B------:R-:W-:Y:S01]  /*3790*/  @P1 FADD.FTZ R183, R54, R183 ;  /* 0x000000b736b71221 */ /* 0x000fe20000010000 */
[----:B------:R-:W-:Y:S01]  /*37a0*/  FSEL R199, R199, RZ, P6 ;  /* 0x000000ffc7c77208 */ /* 0x000fe20003000000 */
[--C-:B------:R-:W-:Y:S01]  /*37b0*/  FFMA.FTZ R96, R125, R178, R179.reuse ;  /* 0x000000b27d607223 */ /* 0x100fe200000100b3 */
[----:B------:R-:W-:Y:S01]  /*37c0*/  LOP3.LUT P6, RZ, R99, 0xff000000, RZ, 0xc0, !PT ;  /* 0xff00000063ff7812 */ /* 0x000fe200078cc0ff */
[----:B------:R-:W-:Y:S01]  /*37d0*/  FMUL.FTZ R182, R184, R141 ;  /* 0x0000008db8b67220 */ /* 0x000fe20000410000 */
[----:B------:R-:W-:Y:S01]  /*37e0*/  FMUL.FTZ R139, R139, UR12 ;  /* 0x0000000c8b8b7c20 */ /* 0x000fe20008410000 */
[----:B------:R-:W-:Y:S01]  /*37f0*/  FADD.FTZ R96, R142, -R96 ;  /* 0x800000608e607221 */ /* 0x000fe20000010000 */
[----:B------:R-:W-:Y:S01]  /*3800*/  FSEL R208, R208, RZ, P6 ;  /* 0x000000ffd0d07208 */ /* 0x000fe20003000000 */
[----:B------:R-:W-:Y:S01]  /*3810*/  @P1 FADD.FTZ R182, R55, R182 ;  /* 0x000000b637b61221 */ /* 0x000fe20000010000 */
[----:B------:R-:W-:Y:S01]  /*3820*/  LOP3.LUT P6, RZ, R98, 0xff, RZ, 0xc0, !PT ;  /* 0x000000ff62ff7812 */ /* 0x000fe200078cc0ff */
[----:B------:R-:W-:Y:S01]  /*3830*/  FMUL.FTZ R98, R198, R174 ;  /* 0x000000aec6627220 */ /* 0x000fe20000410000 */
[----:B------:R-:W-:Y:S01]  /*3840*/  FMUL.FTZ R142, R184, R97 ;  /* 0x00000061b88e7220 */ /* 0x000fe20000410000 */
[--C-:B------:R-:W-:Y:S01]  /*3850*/  FFMA.FTZ R126, R126, R178, R179.reuse ;  /* 0x000000b27e7e7223 */ /* 0x100fe200000100b3 */
[----:B------:R-:W-:Y:S01]  /*3860*/  FMUL.FTZ R137, R182, R174 ;  /* 0x000000aeb6897220 */ /* 0x000fe20000410000 */
[----:B------:R-:W-:Y:S01]  /*3870*/  FMUL.FTZ R98, R98, UR12 ;  /* 0x0000000c62627c20 */ /* 0x000fe20008410000 */
[----:B------:R-:W-:Y:S01]  /*3880*/  @P1 FADD.FTZ R142, R48, R142 ;  /* 0x0000008e308e1221 */ /* 0x000fe20000010000 */
[----:B------:R-:W-:Y:S01]  /*3890*/  FMUL.FTZ R141, R184, R96 ;  /* 0x00000060b88d7220 */ /* 0x000fe20000410000 */
[----:B------:R-:W-:Y:S01]  /*38a0*/  FADD.FTZ R209, R209, -R126 ;  /* 0x8000007ed1d17221 */ /* 0x000fe20000010000 */
[----:B------:R-:W-:Y:S01]  /*38b0*/  FMUL.FTZ R137, R137, UR12 ;  /* 0x0000000c89897c20 */ /* 0x000fe20008410000 */
[----:B------:R-:W-:Y:S01]  /*38c0*/  FSEL R138, R98, RZ, P6 ;  /* 0x000000ff628a7208 */ /* 0x000fe20003000000 */
[----:B------:R-:W-:Y:S01]  /*38d0*/  FMUL.FTZ R98, R183, R174 ;  /* 0x000000aeb7627220 */ /* 0x000fe20000410000 */
[----:B------:R-:W-:Y:S01]  /*38e0*/  LOP3.LUT P6, RZ, R100, 0xff00, RZ, 0xc0, !PT ;  /* 0x0000ff0064ff7812 */ /* 0x000fe200078cc0ff */
[----:B------:R-:W-:Y:S01]  /*38f0*/  FFMA.FTZ R127, R127, R178, R179 ;  /* 0x000000b27f7f7223 */ /* 0x000fe200000100b3 */
[----:B------:R-:W-:Y:S01]  /*3900*/  FMUL.FTZ R122, R142, R174 ;  /* 0x000000ae8e7a7220 */ /* 0x000fe20000410000 */
[----:B------:R-:W-:Y:S01]  /*3910*/  FMUL.FTZ R98, R98, UR12 ;  /* 0x0000000c62627c20 */ /* 0x000fe20008410000 */
[----:B------:R-:W-:Y:S01]  /*3920*/  FSEL R139, R139, RZ, P6 ;  /* 0x000000ff8b8b7208 */ /* 0x000fe20003000000 */
[----:B------:R-:W-:Y:S01]  /*3930*/  @P1 FADD.FTZ R141, R49, R141 ;  /* 0x0000008d318d1221 */ /* 0x000fe20000010000 */
[----:B------:R-:W-:Y:S01]  /*3940*/  LOP3.LUT P6, RZ, R100, 0xff0000, RZ, 0xc0, !PT ;  /* 0x00ff000064ff7812 */ /* 0x000fe200078cc0ff */
[----:B------:R-:W-:Y:S01]  /*3950*/  FMUL.FTZ R140, R184, R209 ;  /* 0x000000d1b88c7220 */ /* 0x000fe20000410000 */
[----:B------:R-:W-:Y:S01]  /*3960*/  FFMA.FTZ R128, R128, R178, R179 ;  /* 0x000000b280807223 */ /* 0x000fe200000100b3 */
[----:B------:R-:W-:Y:S01]  /*3970*/  FADD.FTZ R127, R143, -R127 ;  /* 0x8000007f8f7f7221 */ /* 0x000fe20000010000 */
[----:B------:R-:W-:Y:S01]  /*3980*/  FSEL R126, R98, RZ, P6 ;  /* 0x000000ff627e7208 */ /* 0x000fe20003000000 */
[----:B------:R-:W-:Y:S01]  /*3990*/  FMUL.FTZ R122, R122, UR12 ;  /* 0x0000000c7a7a7c20 */ /* 0x000fe20008410000 */
[----:B------:R-:W-:Y:S01]  /*39a0*/  LOP3.LUT P6, RZ, R100, 0xff000000, RZ, 0xc0, !PT ;  /* 0xff00000064ff7812 */ /* 0x000fe200078cc0ff */
[-C--:B------:R-:W-:Y:S01]  /*39b0*/  FMUL.FTZ R123, R141, R174.reuse ;  /* 0x000000ae8d7b7220 */ /* 0x080fe20000410000 */
[----:B------:R-:W-:Y:S01]  /*39c0*/  @P1 FADD.FTZ R140, R50, R140 ;  /* 0x0000008c328c1221 */ /* 0x000fe20000010000 */
[----:B------:R-:W-:Y:S01]  /*39d0*/  FADD.FTZ R210, R210, -R128 ;  /* 0x80000080d2d27221 */ /* 0x000fe20000010000 */
[----:B------:R-:W-:Y:S01]  /*39e0*/  FSEL R137, R137, RZ, P6 ;  /* 0x000000ff89897208 */ /* 0x000fe20003000000 */
[----:B------:R-:W-:Y:S01]  /*39f0*/  FMUL.FTZ R128, R184, R127 ;  /* 0x0000007fb8807220 */ /* 0x000fe20000410000 */
[----:B------:R-:W-:Y:S01]  /*3a00*/  LOP3.LUT P6, RZ, R101, 0xff, RZ, 0xc0, !PT ;  /* 0x000000ff65ff7812 */ /* 0x000fe200078cc0ff */
[----:B------:R-:W-:Y:S01]  /*3a10*/  FMUL.FTZ R123, R123, UR12 ;  /* 0x0000000c7b7b7c20 */ /* 0x000fe20008410000 */
[----:B------:R-:W-:Y:S01]  /*3a20*/  FMUL.FTZ R117, R140, R174 ;  /* 0x000000ae8c757220 */ /* 0x000fe20000410000 */
[----:B------:R-:W-:Y:S01]  /*3a30*/  @P1 FADD.FTZ R128, R51, R128 ;  /* 0x0000008033801221 */ /* 0x000fe20000010000 */
[----:B------:R-:W-:Y:S01]  /*3a40*/  FSEL R122, R122, RZ, P6 ;  /* 0x000000ff7a7a7208 */ /* 0x000fe20003000000 */
[-CC-:B------:R-:W-:Y:S01]  /*3a50*/  FFMA.FTZ R131, R131, R178.reuse, R179.reuse ;  /* 0x000000b283837223 */ /* 0x180fe200000100b3 */
[----:B------:R-:W-:Y:S01]  /*3a60*/  LOP3.LUT P6, RZ, R101, 0xff00, RZ, 0xc0, !PT ;  /* 0x0000ff0065ff7812 */ /* 0x000fe200078cc0ff */
[----:B------:R-:W-:Y:S01]  /*3a70*/  FMUL.FTZ R117, R117, UR12 ;  /* 0x0000000c75757c20 */ /* 0x000fe20008410000 */
[----:B------:R-:W-:Y:S01]  /*3a80*/  FFMA.FTZ R129, R129, R178, R179 ;  /* 0x000000b281817223 */ /* 0x000fe200000100b3 */
[----:B------:R-:W-:Y:S01]  /*3a90*/  FMUL.FTZ R96, R128, R174 ;  /* 0x000000ae80607220 */ /* 0x000fe20000410000 */
[----:B------:R-:W-:Y:S01]  /*3aa0*/  FSEL R123, R123, RZ, P6 ;  /* 0x000000ff7b7b7208 */ /* 0x000fe20003000000 */
[----:B------:R-:W-:Y:S01]  /*3ab0*/  FADD.FTZ R145, R145, -R131 ;  /* 0x8000008391917221 */ /* 0x000fe20000010000 */
[----:B------:R-:W-:Y:S01]  /*3ac0*/  LOP3.LUT P6, RZ, R101, 0xff0000, RZ, 0xc0, !PT ;  /* 0x00ff000065ff7812 */ /* 0x000fe200078cc0ff */
[----:B------:R-:W-:Y:S01]  /*3ad0*/  FFMA.FTZ R135, R135, R178, R179 ;  /* 0x000000b287877223 */ /* 0x000fe200000100b3 */
[----:B------:R-:W-:Y:S01]  /*3ae0*/  FMUL.FTZ R131, R184, R210 ;  /* 0x000000d2b8837220 */ /* 0x000fe20000410000 */
[----:B------:R-:W-:Y:S01]  /*3af0*/  FADD.FTZ R129, R144, -R129 ;  /* 0x8000008190817221 */ /* 0x000fe20000010000 */
[----:B------:R-:W-:Y:S01]  /*3b00*/  FSEL R117, R117, RZ, P6 ;  /* 0x000000ff75757208 */ /* 0x000fe20003000000 */
[----:B------:R-:W-:Y:S01]  /*3b10*/  FMUL.FTZ R127, R96, UR12 ;  /* 0x0000000c607f7c20 */ /* 0x000fe20008410000 */
[----:B------:R-:W-:Y:S01]  /*3b20*/  LOP3.LUT P6, RZ, R101, 0xff000000, RZ, 0xc0, !PT ;  /* 0xff00000065ff7812 */ /* 0x000fe200078cc0ff */
[--C-:B------:R-:W-:Y:S01]  /*3b30*/  FFMA.FTZ R130, R130, R178, R179.reuse ;  /* 0x000000b282827223 */ /* 0x100fe200000100b3 */
[----:B------:R-:W-:Y:S01]  /*3b40*/  MOV R96, R92 ;  /* 0x0000005c00607202 */ /* 0x000fe20000000f00 */
[-C--:B------:R-:W-:Y:S01]  /*3b50*/  FFMA.FTZ R132, R132, R178.reuse, R179 ;  /* 0x000000b284847223 */ /* 0x080fe200000100b3 */
[----:B------:R-:W-:Y:S01]  /*3b60*/  FADD.FTZ R147, R147, -R135 ;  /* 0x8000008793937221 */ /* 0x000fe20000010000 */
[----:B------:R-:W-:Y:S01]  /*3b70*/  @P1 FADD.FTZ R131, R44, R131 ;  /* 0x000000832c831221 */ /* 0x000fe20000010000 */
[----:B------:R-:W-:Y:S01]  /*3b80*/  FFMA.FTZ R134, R134, R178, R179 ;  /* 0x000000b286867223 */ /* 0x000fe200000100b3 */
[----:B------:R-:W-:Y:S01]  /*3b90*/  FMUL.FTZ R135, R184, R129 ;  /* 0x00000081b8877220 */ /* 0x000fe20000410000 */
[----:B------:R-:W-:Y:S01]  /*3ba0*/  FADD.FTZ R130, R211, -R130 ;  /* 0x80000082d3827221 */ /* 0x000fe20000010000 */
[----:B------:R-:W-:Y:S01]  /*3bb0*/  FSEL R127, R127, RZ, P6 ;  /* 0x000000ff7f7f7208 */ /* 0x000fe20003000000 */
[----:B------:R-:W-:Y:S01]  /*3bc0*/  FADD.FTZ R212, R212, -R132 ;  /* 0x80000084d4d47221 */ /* 0x000fe20000010000 */
[----:B------:R-:W-:Y:S01]  /*3bd0*/  LOP3.LUT P6, RZ, R96, 0xff, RZ, 0xc0, !PT ;  /* 0x000000ff60ff7812 */ /* 0x000fe200078cc0ff */
        /* <DEDUP_REMOVED lines=9> */
[----:B------:R-:W-:Y:S01]  /*3c70*/  FMUL.FTZ R96, R96, UR12 ;  /* 0x0000000c60607c20 */ /* 0x000fe20008410000 */
[-C--:B------:R-:W-:Y:S01]  /*3c80*/  FMUL.FTZ R97, R135, R174.reuse ;  /* 0x000000ae87617220 */ /* 0x080fe20000410000 */
[----:B------:R-:W-:Y:S01]  /*3c90*/  FADD.FTZ R146, R146, -R133 ;  /* 0x8000008592927221 */ /* 0x000fe20000010000 */
[----:B------:R-:W-:Y:S01]  /*3ca0*/  @P1 FADD.FTZ R134, R46, R134 ;  /* 0x000000862e861221 */ /* 0x000fe20000010000 */
[----:B------:R0:W-:Y:S01]  /*3cb0*/  @P2 STG.E.128 desc[UR6][R106.64+0x10], R88 ;  /* 0x000010586a002986 */ /* 0x0001e2000c101d06 */
[----:B------:R-:W-:Y:S01]  /*3cc0*/  FMUL.FTZ R133, R184, R145 ;  /* 0x00000091b8857220 */ /* 0x000fe20000410000 */
[----:B------:R-:W1:Y:S01]  /*3cd0*/  LDC.64 R178, c[0x0][0x2f8] ;  /* 0x0000be00ffb27b82 */ /* 0x000e620000000a00 */
[----:B------:R-:W-:Y:S01]  /*3ce0*/  FSEL R145, R96, RZ, P6 ;  /* 0x000000ff60917208 */ /* 0x000fe20003000000 */
[----:B------:R-:W-:Y:S01]  /*3cf0*/  FMUL.FTZ R97, R97, UR12 ;  /* 0x0000000c61617c20 */ /* 0x000fe20008410000 */
[----:B------:R-:W-:Y:S01]  /*3d00*/  LOP3.LUT P6, RZ, R92, 0xff00, RZ, 0xc0, !PT ;  /* 0x0000ff005cff7812 */ /* 0x000fe200078cc0ff */
[----:B------:R-:W-:Y:S01]  /*3d10*/  FMUL.FTZ R96, R134, R174 ;  /* 0x000000ae86607220 */ /* 0x000fe20000410000 */
[----:B------:R-:W-:Y:S01]  /*3d20*/  @P1 FADD.FTZ R133, R47, R133 ;  /* 0x000000852f851221 */ /* 0x000fe20000010000 */
[C---:B------:R-:W-:Y:S01]  /*3d30*/  FMUL.FTZ R130, R184.reuse, R212 ;  /* 0x000000d4b8827220 */ /* 0x040fe20000410000 */
[----:B------:R-:W-:Y:S01]  /*3d40*/  FMUL.FTZ R129, R184, R146 ;  /* 0x00000092b8817220 */ /* 0x000fe20000410000 */
[----:B------:R-:W-:Y:S01]  /*3d50*/  FMUL.FTZ R96, R96, UR12 ;  /* 0x0000000c60607c20 */ /* 0x000fe20008410000 */
[----:B------:R-:W-:Y:S01]  /*3d60*/  FSEL R146, R97, RZ, P6 ;  /* 0x000000ff61927208 */ /* 0x000fe20003000000 */
[----:B------:R-:W-:Y:S01]  /*3d70*/  FMUL.FTZ R143, R133, R174 ;  /* 0x000000ae858f7220 */ /* 0x000fe20000410000 */
[----:B------:R-:W-:Y:S01]  /*3d80*/  LOP3.LUT P6, RZ, R92, 0xff0000, RZ, 0xc0, !PT ;  /* 0x00ff00005cff7812 */ /* 0x000fe200078cc0ff */
[----:B------:R-:W-:Y:S01]  /*3d90*/  @P1 FADD.FTZ R130, R40, R130 ;  /* 0x0000008228821221 */ /* 0x000fe20000010000 */
[C---:B------:R-:W-:Y:S01]  /*3da0*/  FMUL.FTZ R132, R184.reuse, R132 ;  /* 0x00000084b8847220 */ /* 0x040fe20000410000 */
[----:B------:R-:W-:Y:S01]  /*3db0*/  FMUL.FTZ R184, R184, R147 ;  /* 0x00000093b8b87220 */ /* 0x000fe20000410000 */
[----:B------:R-:W-:Y:S01]  /*3dc0*/  FMUL.FTZ R143, R143, UR12 ;  /* 0x0000000c8f8f7c20 */ /* 0x000fe20008410000 */
[----:B0-----:R-:W0:Y:S01]  /*3dd0*/  @P2 LDC.64 R88, c[0x0][0x308] ;  /* 0x0000c200ff582b82 */ /* 0x001e220000000a00 */
[----:B------:R-:W-:Y:S01]  /*3de0*/  FSEL R144, R96, RZ, P6 ;  /* 0x000000ff60907208 */ /* 0x000fe20003000000 */
[----:B------:R-:W-:Y:S01]  /*3df0*/  FMUL.FTZ R147, R130, R174 ;  /* 0x000000ae82937220 */ /* 0x000fe20000410000 */
[----:B------:R-:W-:Y:S01]  /*3e00*/  LOP3.LUT P6, RZ, R92, 0xff000000, RZ, 0xc0, !PT ;  /* 0xff0000005cff7812 */ /* 0x000fe200078cc0ff */
[----:B------:R-:W-:Y:S01]  /*3e10*/  @P1 FADD.FTZ R129, R41, R129 ;  /* 0x0000008129811221 */ /* 0x000fe20000010000 */
[----:B------:R-:W-:Y:S01]  /*3e20*/  F2FP.F16.F32.PACK_AB R96, R189, R190 ;  /* 0x000000bebd60723e */ /* 0x000fe200000000ff */
[----:B------:R-:W-:Y:S01]  /*3e30*/  FMUL.FTZ R147, R147, UR12 ;  /* 0x0000000c93937c20 */ /* 0x000fe20008410000 */
[----:B------:R-:W-:Y:S01]  /*3e40*/  FSEL R143, R143, RZ, P6 ;  /* 0x000000ff8f8f7208 */ /* 0x000fe20003000000 */
[----:B------:R-:W-:Y:S01]  /*3e50*/  FMUL.FTZ R90, R129, R174 ;  /* 0x000000ae815a7220 */ /* 0x000fe20000410000 */
[----:B------:R-:W-:Y:S01]  /*3e60*/  LOP3.LUT P6, RZ, R93, 0xff, RZ, 0xc0, !PT ;  /* 0x000000ff5dff7812 */ /* 0x000fe200078cc0ff */
[----:B------:R-:W2:Y:S01]  /*3e70*/  @P2 LDC.64 R118, c[0x0][0x308] ;  /* 0x0000c200ff762b82 */ /* 0x000ea20000000a00 */
[----:B------:R-:W-:Y:S01]  /*3e80*/  F2FP.F16.F32.PACK_AB R97, R187, R188 ;  /* 0x000000bcbb61723e */ /* 0x000fe200000000ff */
[----:B------:R-:W-:Y:S01]  /*3e90*/  FMUL.FTZ R90, R90, UR12 ;  /* 0x0000000c5a5a7c20 */ /* 0x000fe20008410000 */
[----:B------:R-:W-:Y:S01]  /*3ea0*/  FSEL R147, R147, RZ, P6 ;  /* 0x000000ff93937208 */ /* 0x000fe20003000000 */
[----:B------:R-:W-:Y:S01]  /*3eb0*/  @P1 FADD.FTZ R132, R42, R132 ;  /* 0x000000842a841221 */ /* 0x000fe20000010000 */
[----:B------:R-:W-:Y:S01]  /*3ec0*/  LOP3.LUT P6, RZ, R93, 0xff00, RZ, 0xc0, !PT ;  /* 0x0000ff005dff7812 */ /* 0x000fe200078cc0ff */
[----:B------:R-:W-:Y:S01]  /*3ed0*/  @P1 FADD.FTZ R184, R43, R184 ;  /* 0x000000b82bb81221 */ /* 0x000fe20000010000 */
[----:B------:R-:W-:Y:S01]  /*3ee0*/  F2FP.F16.F32.PACK_AB R98, R185, R94 ;  /* 0x0000005eb962723e */ /* 0x000fe200000000ff */
[----:B------:R-:W3:Y:S01]  /*3ef0*/  @P2 LDC.64 R120, c[0x0][0x308] ;  /* 0x0000c200ff782b82 */ /* 0x000ee20000000a00 */
[----:B------:R-:W-:-:S02]  /*3f00*/  F2FP.F16.F32.PACK_AB R99, R207, R0 ;  /* 0x00000000cf63723e */ /* 0x000fc400000000ff */
[----:B------:R-:W-:Y:S02]  /*3f10*/  SEL R100, R197, R80, P3 ;  /* 0x00000050c5647207 */ /* 0x000fe40001800000 */
[----:B------:R-:W-:Y:S01]  /*3f20*/  SEL R101, R194, R81, P3 ;  /* 0x00000051c2657207 */ /* 0x000fe20001800000 */
[----:B0-----:R-:W-:Y:S01]  /*3f30*/  @P2 IMAD.WIDE.U32 R124, R177, 0x20, R88 ;  /* 0x00000020b17c2825 */ /* 0x001fe200078e0058 */
[----:B------:R-:W-:Y:S02]  /*3f40*/  SEL R102, R102, R82, P3 ;  /* 0x0000005266667207 */ /* 0x000fe40001800000 */
[----:B------:R-:W-:Y:S01]  /*3f50*/  SEL R103, R103, R83, P3 ;  /* 0x0000005367677207 */ /* 0x000fe20001800000 */
[----:B-1----:R-:W-:Y:S01]  /*3f60*/  IMAD.WIDE.U32 R88, R181, 0x10, R178 ;  /* 0x00000010b5587825 */ /* 0x002fe200078e00b2 */
[----:B------:R-:W-:Y:S02]  /*3f70*/  SEL R104, R104, R84, P3 ;  /* 0x0000005468687207 */ /* 0x000fe40001800000 */
[----:B------:R-:W-:-:S02]  /*3f80*/  SEL R105, R105, R85, P3 ;  /* 0x0000005569697207 */ /* 0x000fc40001800000 */
[----:B------:R-:W-:Y:S01]  /*3f90*/  SEL R106, R193, R86, P3 ;  /* 0x00000056c16a7207 */ /* 0x000fe20001800000 */
[----:B------:R0:W-:Y:S01]  /*3fa0*/  STG.E.128 desc[UR6][R88.64], R96 ;  /* 0x0000006058007986 */ /* 0x0001e2000c101d06 */
[----:B------:R-:W-:Y:S01]  /*3fb0*/  SEL R107, R214, R87, P3 ;  /* 0x00000057d66b7207 */ /* 0x000fe20001800000 */
[----:B--2---:R-:W-:Y:S01]  /*3fc0*/  @P2 IMAD.WIDE.U32 R118, R180, 0x20, R118 ;  /* 0x00000020b4762825 */ /* 0x004fe200078e0076 */
[----:B------:R-:W-:Y:S01]  /*3fd0*/  FSEL R0, R90, RZ, P6 ;  /* 0x000000ff5a007208 */ /* 0x000fe20003000000 */
[----:B------:R1:W-:Y:S01]  /*3fe0*/  @P2 STG.E.128 desc[UR6][R124.64], R100 ;  /* 0x000000647c002986 */ /* 0x0003e2000c101d06 */
[----:B------:R-:W-:Y:S01]  /*3ff0*/  F2FP.F16.F32.PACK_AB R90, R108, R109 ;  /* 0x0000006d6c5a723e */ /* 0x000fe200000000ff */
[----:B------:R-:W-:Y:S01]  /*4000*/  IMAD.WIDE.U32 R180, R180, 0x10, R178 ;  /* 0x00000010b4b47825 */ /* 0x000fe200078e00b2 */
[----:B------:R-:W2:Y:S01]  /*4010*/  @P2 LDC.64 R108, c[0x0][0x308] ;  /* 0x0000c200ff6c2b82 */ /* 0x000ea20000000a00 */
[----:B------:R4:W-:Y:S01]  /*4020*/  @P2 STG.E.128 desc[UR6][R124.64+0x10], R104 ;  /* 0x000010687c002986 */ /* 0x0009e2000c101d06 */
[----:B------:R-:W-:Y:S01]  /*4030*/  F2FP.F16.F32.PACK_AB R91, R206, R95 ;  /* 0x0000005fce5b723e */ /* 0x000fe200000000ff */
[----:B---3--:R-:W-:Y:S01]  /*4040*/  @P2 IMAD.WIDE.U32 R120, R175, 0x20, R120 ;  /* 0x00000020af782825 */ /* 0x008fe200078e0078 */
[----:B------:R-:W-:-:S02]  /*4050*/  LOP3.LUT P6, RZ, R93, 0xff0000, RZ, 0xc0, !PT ;  /* 0x00ff00005dff7812 */ /* 0x000fc400078cc0ff */
[----:B------:R-:W-:Y:S02]  /*4060*/  LOP3.LUT P1, RZ, R93, 0xff000000, RZ, 0xc0, !PT ;  /* 0xff0000005dff7812 */ /* 0x000fe4000782c0ff */
[----:B------:R-:W-:Y:S02]  /*4070*/  F2FP.F16.F32.PACK_AB R92, R204, R205 ;  /* 0x000000cdcc5c723e */ /* 0x000fe400000000ff */
[----:B------:R-:W-:Y:S02]  /*4080*/  F2FP.F16.F32.PACK_AB R93, R202, R203 ;  /* 0x000000cbca5d723e */ /* 0x000fe400000000ff */
[----:B0-----:R-:W-:Y:S02]  /*4090*/  F2FP.F16.F32.PACK_AB R88, R192, R191 ;  /* 0x000000bfc058723e */ /* 0x001fe400000000ff */
[----:B------:R-:W-:Y:S02]  /*40a0*/  F2FP.F16.F32.PACK_AB R89, R186, R110 ;  /* 0x0000006eba59723e */ /* 0x000fe400000000ff */
[----:B-1----:R-:W-:-:S02]  /*40b0*/  SEL R102, R111, R86, P3 ;  /* 0x000000566f667207 */ /* 0x002fc40001800000 */
[----:B------:R-:W-:Y:S01]  /*40c0*/  SEL R96, R136, R80, P3 ;  /* 0x0000005088607207 */ /* 0x000fe20001800000 */
[----:B----4-:R-:W-:Y:S01]  /*40d0*/  IMAD.WIDE.U32 R124, R177, 0x10, R178 ;  /* 0x00000010b17c7825 */ /* 0x010fe200078e00b2 */
[----:B------:R-:W-:Y:S02]  /*40e0*/  SEL R97, R116, R81, P3 ;  /* 0x0000005174617207 */ /* 0x000fe40001800000 */
[----:B------:R-:W-:Y:S02]  /*40f0*/  SEL R98, R115, R82, P3 ;  /* 0x0000005273627207 */ /* 0x000fe40001800000 */
[----:B------:R0:W-:Y:S01]  /*4100*/  STG.E.128 desc[UR6][R124.64], R88 ;  /* 0x000000587c007986 */ /* 0x0001e2000c101d06 */
[----:B------:R-:W-:Y:S01]  /*4110*/  SEL R99, R114, R83, P3 ;  /* 0x0000005372637207 */ /* 0x000fe20001800000 */
[----:B--2---:R-:W-:Y:S01]  /*4120*/  @P2 IMAD.WIDE.U32 R108, R176, 0x20, R108 ;  /* 0x00000020b06c2825 */ /* 0x004fe200078e006c */
[----:B------:R-:W-:Y:S02]  /*4130*/  SEL R100, R113, R84, P3 ;  /* 0x0000005471647207 */ /* 0x000fe40001800000 */
[----:B------:R-:W-:Y:S01]  /*4140*/  SEL R101, R112, R85, P3 ;  /* 0x0000005570657207 */ /* 0x000fe20001800000 */
[----:B------:R-:W-:Y:S01]  /*4150*/  @P2 STG.E.128 desc[UR6][R118.64], R96 ;  /* 0x0000006076002986 */ /* 0x000fe2000c101d06 */
[----:B------:R-:W-:-:S02]  /*4160*/  SEL R103, R195, R87, P3 ;  /* 0x00000057c3677207 */ /* 0x000fc40001800000 */
[----:B------:R-:W-:Y:S02]  /*4170*/  F2FP.F16.F32.PACK_AB R94, R200, R201 ;  /* 0x000000c9c85e723e */ /* 0x000fe400000000ff */
[----:B------:R-:W-:Y:S01]  /*4180*/  F2FP.F16.F32.PACK_AB R95, R208, R199 ;  /* 0x000000c7d05f723e */ /* 0x000fe200000000ff */
[----:B------:R1:W-:Y:S01]  /*4190*/  @P2 STG.E.128 desc[UR6][R118.64+0x10], R100 ;  /* 0x0000106476002986 */ /* 0x0003e2000c101d06 */
[----:B------:R-:W-:Y:S02]  /*41a0*/  SEL R104, R198, R80, P3 ;  /* 0x00000050c6687207 */ /* 0x000fe40001800000 */
[----:B------:R-:W-:Y:S01]  /*41b0*/  SEL R105, R196, R81, P3 ;  /* 0x00000051c4697207 */ /* 0x000fe20001800000 */
[----:B------:R2:W-:Y:S01]  /*41c0*/  STG.E.128 desc[UR6][R180.64], R92 ;  /* 0x0000005cb4007986 */ /* 0x0005e2000c101d06 */
[----:B------:R-:W-:Y:S02]  /*41d0*/  SEL R106, R183, R82, P3 ;  /* 0x00000052b76a7207 */ /* 0x000fe40001800000 */
[----:B0-----:R-:W-:-:S02]  /*41e0*/  SEL R90, R140, R86, P3 ;  /* 0x000000568c5a7207 */ /* 0x001fc40001800000 */
[C---:B------:R-:W-:Y:S01]  /*41f0*/  SEL R86, R132.reuse, R86, P3 ;  /* 0x0000005684567207 */ /* 0x040fe20001800000 */
[-C--:B------:R-:W-:Y:S01]  /*4200*/  FMUL.FTZ R132, R132, R174.reuse ;  /* 0x000000ae84847220 */ /* 0x080fe20000410000 */
[----:B------:R-:W-:Y:S01]  /*4210*/  FMUL.FTZ R174, R184, R174 ;  /* 0x000000aeb8ae7220 */ /* 0x000fe20000410000 */
[----:B------:R-:W-:Y:S02]  /*4220*/  SEL R107, R182, R83, P3 ;  /* 0x00000053b66b7207 */ /* 0x000fe40001800000 */
[----:B------:R-:W-:Y:S01]  /*4230*/  FMUL.FTZ R132, R132, UR12 ;  /* 0x0000000c84847c20 */ /* 0x000fe20008410000 */
[----:B------:R-:W-:Y:S01]  /*4240*/  FMUL.FTZ R174, R174, UR12 ;  /* 0x0000000caeae7c20 */ /* 0x000fe20008410000 */
[----:B------:R-:W-:Y:S01]  /*4250*/  SEL R88, R142, R84, P3 ;  /* 0x000000548e587207 */ /* 0x000fe20001800000 */
[----:B------:R0:W-:Y:S01]  /*4260*/  @P2 STG.E.128 desc[UR6][R120.64], R104 ;  /* 0x0000006878002986 */ /* 0x0001e2000c101d06 */
[----:B------:R-:W-:Y:S01]  /*4270*/  SEL R89, R141, R85, P3 ;  /* 0x000000558d597207 */ /* 0x000fe20001800000 */
[----:B-1----:R-:W-:Y:S01]  /*4280*/  IMAD.WIDE.U32 R100, R175, 0x10, R178 ;  /* 0x00000010af647825 */ /* 0x002fe200078e00b2 */
[----:B------:R-:W-:-:S02]  /*4290*/  FSEL R99, R132, RZ, P6 ;  /* 0x000000ff84637208 */ /* 0x000fc40003000000 */
[----:B------:R-:W-:Y:S01]  /*42a0*/  FSEL R174, R174, RZ, P1 ;  /* 0x000000ffaeae7208 */ /* 0x000fe20000800000 */
[----:B------:R-:W-:Y:S01]  /*42b0*/  IMAD.WIDE.U32 R102, R176, 0x10, R178 ;  /* 0x00000010b0667825 */ /* 0x000fe200078e00b2 */
[----:B------:R-:W-:Y:S02]  /*42c0*/  SEL R91, R128, R87, P3 ;  /* 0x00000057805b7207 */ /* 0x000fe40001800000 */
[----:B--2---:R-:W-:Y:S02]  /*42d0*/  F2FP.F16.F32.PACK_AB R92, R139, R138 ;  /* 0x0000008a8b5c723e */ /* 0x004fe400000000ff */
[----:B------:R-:W-:Y:S01]  /*42e0*/  F2FP.F16.F32.PACK_AB R93, R137, R126 ;  /* 0x0000007e895d723e */ /* 0x000fe200000000ff */
[----:B------:R0:W-:Y:S01]  /*42f0*/  @P2 STG.E.128 desc[UR6][R120.64+0x10], R88 ;  /* 0x0000105878002986 */ /* 0x0001e2000c101d06 */
[----:B------:R-:W-:Y:S02]  /*4300*/  F2FP.F16.F32.PACK_AB R94, R123, R122 ;  /* 0x0000007a7b5e723e */ /* 0x000fe400000000ff */
[----:B------:R-:W-:-:S02]  /*4310*/  F2FP.F16.F32.PACK_AB R95, R127, R117 ;  /* 0x000000757f5f723e */ /* 0x000fc400000000ff */
[----:B------:R-:W-:Y:S02]  /*4320*/  SEL R80, R131, R80, P3 ;  /* 0x0000005083507207 */ /* 0x000fe40001800000 */
[----:B------:R-:W-:Y:S01]  /*4330*/  SEL R81, R135, R81, P3 ;  /* 0x0000005187517207 */ /* 0x000fe20001800000 */
[----:B------:R0:W-:Y:S01]  /*4340*/  STG.E.128 desc[UR6][R100.64], R92 ;  /* 0x0000005c64007986 */ /* 0x0001e2000c101d06 */
[----:B------:R-:W-:Y:S02]  /*4350*/  SEL R82, R134, R82, P3 ;  /* 0x0000005286527207 */ /* 0x000fe40001800000 */
[----:B------:R-:W-:Y:S02]  /*4360*/  SEL R83, R133, R83, P3 ;  /* 0x0000005385537207 */ /* 0x000fe40001800000 */
[----:B------:R-:W-:Y:S02]  /*4370*/  SEL R84, R130, R84, P3 ;  /* 0x0000005482547207 */ /* 0x000fe40001800000 */
[----:B------:R-:W-:Y:S01]  /*4380*/  SEL R85, R129, R85, P3 ;  /* 0x0000005581557207 */ /* 0x000fe20001800000 */
[----:B------:R0:W-:Y:S01]  /*4390*/  @P2 STG.E.128 desc[UR6][R108.64], R80 ;  /* 0x000000506c002986 */ /* 0x0001e2000c101d06 */
[----:B------:R-:W-:-:S02]  /*43a0*/  SEL R87, R184, R87, P3 ;  /* 0x00000057b8577207 */ /* 0x000fc40001800000 */
[----:B------:R-:W-:Y:S02]  /*43b0*/  F2FP.F16.F32.PACK_AB R96, R146, R145 ;  /* 0x000000919260723e */ /* 0x000fe400000000ff */
[----:B------:R-:W-:Y:S01]  /*43c0*/  F2FP.F16.F32.PACK_AB R97, R143, R144 ;  /* 0x000000908f61723e */ /* 0x000fe200000000ff */
[----:B------:R0:W-:Y:S01]  /*43d0*/  @P2 STG.E.128 desc[UR6][R108.64+0x10], R84 ;  /* 0x000010546c002986 */ /* 0x0001e2000c101d06 */
[----:B------:R-:W-:Y:S02]  /*43e0*/  F2FP.F16.F32.PACK_AB R98, R0, R147 ;  /* 0x000000930062723e */ /* 0x000fe400000000ff */
        /* <DEDUP_REMOVED lines=80> */
[----:B------:R-:W-:-:S07]  /*48f0*/  MOV R35, R36 ;  /* 0x0000002400237202 */ /* 0x000fce0000000f00 */
.L_x_10740:
        /* <DEDUP_REMOVED lines=32> */
.L_x_10741:
[----:B------:R-:W-:Y:S01]  /*4b00*/  HFMA2.MMA R107, -RZ, RZ, 0, 9.5367431640625e-07 ;  /* 0x00000010ff6b7435 */ /* 0x000fe200000001ff */
[----:B------:R-:W-:Y:S02]  /*4b10*/  MOV R90, 0xffffffff ;  /* 0xffffffff005a7802 */ /* 0x000fe40000000f00 */
[----:B------:R-:W-:Y:S02]  /*4b20*/  MOV R252, R88 ;  /* 0x0000005800fc7202 */ /* 0x000fe40000000f00 */
[----:B------:R-:W-:-:S07]  /*4b30*/  MOV R106, 0x1f ;  /* 0x0000001f006a7802 */ /* 0x000fce0000000f00 */
[----:B-----5:R-:W-:Y:S05]  /*4b40*/  WARPSYNC.COLLECTIVE R90, `(.L_x_10744) ;  /* 0x000000005a087348 */ /* 0x020fea0003c00000 */
[----:B------:R0:W1:Y:S02]  /*4b50*/  SHFL.DOWN P2, R90, R252, R107, R106 ;  /* 0x0800006bfc5a7389 */ /* 0x000064000004006a */
[----:B01---5:R-:W-:Y:S01]  /*4b60*/  ENDCOLLECTIVE ;  /* 0x000000000000791b */ /* 0x023fe20003800000 */
.L_x_10744:
[----:B------:R-:W-:Y:S01]  /*4b70*/  MOV R252, R89 ;  /* 0x0000005900fc7202 */ /* 0x000fe20000000f00 */
[----:B------:R-:W-:Y:S01]  /*4b80*/  FADD.FTZ R88, R88, R90 ;  /* 0x0000005a58587221 */ /* 0x000fe20000010000 */
[----:B------:R-:W-:-:S07]  /*4b90*/  MOV R90, 0xffffffff ;  /* 0xffffffff005a7802 */ /* 0x000fce0000000f00 */
[----:B------:R-:W-:Y:S05]  /*4ba0*/  WARPSYNC.COLLECTIVE R90, `(.L_x_10745) ;  /* 0x000000005a087348 */ /* 0x000fea0003c00000 */
[----:B------:R0:W1:Y:S02]  /*4bb0*/  SHFL.DOWN P2, R90, R252, R107, R106 ;  /* 0x0800006bfc5a7389 */ /* 0x000064000004006a */
[----:B01----:R-:W-:Y:S01]  /*4bc0*/  ENDCOLLECTIVE ;  /* 0x000000000000791b */ /* 0x003fe20003800000 */
.L_x_10745:
[----:B------:R-:W-:Y:S01]  /*4bd0*/  HFMA2.MMA R107, -RZ, RZ, 0, 4.76837158203125e-07 ;  /* 0x00000008ff6b7435 */ /* 0x000fe200000001ff */
[----:B------:R-:W-:Y:S01]  /*4be0*/  MOV R252, R88 ;  /* 0x0000005800fc7202 */ /* 0x000fe20000000f00 */
[----:B------:R-:W-:Y:S01]  /*4bf0*/  FADD.FTZ R89, R89, R90 ;  /* 0x0000005a59597221 */ /* 0x000fe20000010000 */
[----:B------:R-:W-:-:S08]  /*4c00*/  MOV R90, 0xffffffff ;  /* 0xffffffff005a7802 */ /* 0x000fd00000000f00 */
[----:B------:R-:W-:Y:S05]  /*4c10*/  WARPSYNC.COLLECTIVE R90, `(.L_x_10746) ;  /* 0x000000005a087348 */ /* 0x000fea0003c00000 */
[----:B------:R0:W1:Y:S02]  /*4c20*/  SHFL.DOWN P2, R90, R252, R107, R106 ;  /* 0x0800006bfc5a7389 */ /* 0x000064000004006a */
[----:B01----:R-:W-:Y:S01]  /*4c30*/  ENDCOLLECTIVE ;  /* 0x000000000000791b */ /* 0x003fe20003800000 */
.L_x_10746:
[----:B------:R-:W-:Y:S01]  /*4c40*/  MOV R252, R89 ;  /* 0x0000005900fc7202 */ /* 0x000fe20000000f00 */
[----:B------:R-:W-:Y:S01]  /*4c50*/  FADD.FTZ R88, R88, R90 ;  /* 0x0000005a58587221 */ /* 0x000fe20000010000 */
[----:B------:R-:W-:-:S07]  /*4c60*/  MOV R90, 0xffffffff ;  /* 0xffffffff005a7802 */ /* 0x000fce0000000f00 */
[----:B------:R-:W-:Y:S05]  /*4c70*/  WARPSYNC.COLLECTIVE R90, `(.L_x_10747) ;  /* 0x000000005a087348 */ /* 0x000fea0003c00000 */
[----:B------:R0:W1:Y:S02]  /*4c80*/  SHFL.DOWN P2, R90, R252, R107, R106 ;  /* 0x0800006bfc5a7389 */ /* 0x000064000004006a */
[----:B01----:R-:W-:Y:S01]  /*4c90*/  ENDCOLLECTIVE ;  /* 0x000000000000791b */ /* 0x003fe20003800000 */
.L_x_10747:
[----:B------:R-:W-:Y:S01]  /*4ca0*/  HFMA2.MMA R107, -RZ, RZ, 0, 2.384185791015625e-07 ;  /* 0x00000004ff6b7435 */ /* 0x000fe200000001ff */
[----:B------:R-:W-:Y:S01]  /*4cb0*/  MOV R252, R88 ;  /* 0x0000005800fc7202 */ /* 0x000fe20000000f00 */
[----:B------:R-:W-:Y:S01]  /*4cc0*/  FADD.FTZ R89, R89, R90 ;  /* 0x0000005a59597221 */ /* 0x000fe20000010000 */
[----:B------:R-:W-:-:S08]  /*4cd0*/  MOV R90, 0xffffffff ;  /* 0xffffffff005a7802 */ /* 0x000fd00000000f00 */
[----:B------:R-:W-:Y:S05]  /*4ce0*/  WARPSYNC.COLLECTIVE R90, `(.L_x_10748) ;  /* 0x000000005a087348 */ /* 0x000fea0003c00000 */
[----:B------:R0:W1:Y:S02]  /*4cf0*/  SHFL.DOWN P2, R90, R252, R107, R106 ;  /* 0x0800006bfc5a7389 */ /* 0x000064000004006a */
[----:B01----:R-:W-:Y:S01]  /*4d00*/  ENDCOLLECTIVE ;  /* 0x000000000000791b */ /* 0x003fe20003800000 */
.L_x_10748:
[----:B------:R-:W-:Y:S01]  /*4d10*/  MOV R252, R89 ;  /* 0x0000005900fc7202 */ /* 0x000fe20000000f00 */
[----:B------:R-:W-:Y:S01]  /*4d20*/  FADD.FTZ R88, R88, R90 ;  /* 0x0000005a58587221 */ /* 0x000fe20000010000 */
[----:B------:R-:W-:-:S07]  /*4d30*/  MOV R90, 0xffffffff ;  /* 0xffffffff005a7802 */ /* 0x000fce0000000f00 */
[----:B------:R-:W-:Y:S05]  /*4d40*/  WARPSYNC.COLLECTIVE R90, `(.L_x_10749) ;  /* 0x000000005a087348 */ /* 0x000fea0003c00000 */
[----:B------:R0:W1:Y:S02]  /*4d50*/  SHFL.DOWN P2, R90, R252, R107, R106 ;  /* 0x0800006bfc5a7389 */ /* 0x000064000004006a */
[----:B01----:R-:W-:Y:S01]  /*4d60*/  ENDCOLLECTIVE ;  /* 0x000000000000791b */ /* 0x003fe20003800000 */
.L_x_10749:
[----:B------:R-:W-:Y:S01]  /*4d70*/  HFMA2.MMA R107, -RZ, RZ, 0, 1.1920928955078125e-07 ;  /* 0x00000002ff6b7435 */ /* 0x000fe200000001ff */
[----:B------:R-:W-:Y:S01]  /*4d80*/  MOV R252, R88 ;  /* 0x0000005800fc7202 */ /* 0x000fe20000000f00 */
[----:B------:R-:W-:Y:S01]  /*4d90*/  FADD.FTZ R89, R89, R90 ;  /* 0x0000005a59597221 */ /* 0x000fe20000010000 */
[----:B------:R-:W-:-:S08]  /*4da0*/  MOV R90, 0xffffffff ;  /* 0xffffffff005a7802 */ /* 0x000fd00000000f00 */
[----:B------:R-:W-:Y:S05]  /*4db0*/  WARPSYNC.COLLECTIVE R90, `(.L_x_10750) ;  /* 0x000000005a087348 */ /* 0x000fea0003c00000 */
[----:B------:R0:W1:Y:S02]  /*4dc0*/  SHFL.DOWN P2, R90, R252, R107, R106 ;  /* 0x0800006bfc5a7389 */ /* 0x000064000004006a */
[----:B01----:R-:W-:Y:S01]  /*4dd0*/  ENDCOLLECTIVE ;  /* 0x000000000000791b */ /* 0x003fe20003800000 */
.L_x_10750:
[----:B------:R-:W-:Y:S01]  /*4de0*/  MOV R252, R89 ;  /* 0x0000005900fc7202 */ /* 0x000fe20000000f00 */
[----:B------:R-:W-:Y:S01]  /*4df0*/  FADD.FTZ R88, R88, R90 ;  /* 0x0000005a58587221 */ /* 0x000fe20000010000 */
[----:B------:R-:W-:-:S07]  /*4e00*/  MOV R90, 0xffffffff ;  /* 0xffffffff005a7802 */ /* 0x000fce0000000f00 */
[----:B------:R-:W-:Y:S05]  /*4e10*/  WARPSYNC.COLLECTIVE R90, `(.L_x_10751) ;  /* 0x000000005a087348 */ /* 0x000fea0003c00000 */
[----:B------:R0:W1:Y:S02]  /*4e20*/  SHFL.DOWN P2, R90, R252, R107, R106 ;  /* 0x0800006bfc5a7389 */ /* 0x000064000004006a */
[----:B01----:R-:W-:Y:S01]  /*4e30*/  ENDCOLLECTIVE ;  /* 0x000000000000791b */ /* 0x003fe20003800000 */
.L_x_10751:
[----:B------:R-:W-:Y:S01]  /*4e40*/  HFMA2.MMA R107, -RZ, RZ, 0, 5.9604644775390625e-08 ;  /* 0x00000001ff6b7435 */ /* 0x000fe200000001ff */
[----:B------:R-:W-:Y:S01]  /*4e50*/  MOV R252, R88 ;  /* 0x0000005800fc7202 */ /* 0x000fe20000000f00 */
[----:B------:R-:W-:Y:S01]  /*4e60*/  FADD.FTZ R89, R89, R90 ;  /* 0x0000005a59597221 */ /* 0x000fe20000010000 */
[----:B------:R-:W-:-:S08]  /*4e70*/  MOV R90, 0xffffffff ;  /* 0xffffffff005a7802 */ /* 0x000fd00000000f00 */
[----:B------:R-:W-:Y:S05]  /*4e80*/  WARPSYNC.COLLECTIVE R90, `(.L_x_10752) ;  /* 0x000000005a087348 */ /* 0x000fea0003c00000 */
[----:B------:R0:W1:Y:S02]  /*4e90*/  SHFL.DOWN P2, R90, R252, R107, R106 ;  /* 0x0800006bfc5a7389 */ /* 0x000064000004006a */
[----:B01----:R-:W-:Y:S01]  /*4ea0*/  ENDCOLLECTIVE ;  /* 0x000000000000791b */ /* 0x003fe20003800000 */
.L_x_10752:
[----:B------:R-:W-:Y:S02]  /*4eb0*/  MOV R252, R89 ;  /* 0x0000005900fc7202 */ /* 0x000fe40000000f00 */
[----:B------:R-:W-:Y:S02]  /*4ec0*/  MOV R91, R90 ;  /* 0x0000005a005b7202 */ /* 0x000fe40000000f00 */
[----:B------:R-:W-:-:S07]  /*4ed0*/  MOV R90, 0xffffffff ;  /* 0xffffffff005a7802 */ /* 0x000fce0000000f00 */
[----:B------:R-:W-:Y:S05]  /*4ee0*/  WARPSYNC.COLLECTIVE R90, `(.L_x_10753) ;  /* 0x000000005a087348 */ /* 0x000fea0003c00000 */
[----:B------:R0:W1:Y:S02]  /*4ef0*/  SHFL.DOWN P2, R90, R252, R107, R106 ;  /* 0x0800006bfc5a7389 */ /* 0x000064000004006a */
[----:B01----:R-:W-:Y:S01]  /*4f00*/  ENDCOLLECTIVE ;  /* 0x000000000000791b */ /* 0x003fe20003800000 */
.L_x_10753:
[----:B------:R-:W-:Y:S05]  /*4f10*/  BRA `(.L_x_10754) ;  /* 0xffffffd800087947 */ /* 0x000fea000383ffff */
.L_x_10755:
        /* <DEDUP_REMOVED lines=14> */
.L_x_16599:


//--------------------- .text._ZN10layer_norm22ln_bwd_finalize_kernelINS_22Kernel_traits_finalizeILj5120E6__halfS2_fS2_fjLb0ELj1024ELj4ENS_18Kernel_traits_baseILj5120ES2_S2_fS2_fjLj1024EEEEELb0ELb0EEEvNS_9BwdParamsE --------------------------
	.section	.text._ZN10layer_norm22ln_bwd_finalize_kernelINS_22Kernel_traits_finalizeILj5120E6__halfS2_fS2_fjLb0ELj1024ELj4ENS_18Kernel_traits_baseILj5120ES2_S2_fS2_fjLj1024EEEEELb0ELb0EEEvNS_9BwdParamsE,"ax",@progbits
	.align	128
        .global         _ZN10layer_norm22ln_bwd_finalize_kernelINS_22Kernel_traits_finalizeILj5120E6__halfS2_fS2_fjLb0ELj1024ELj4ENS_18Kernel_traits_baseILj5120ES2_S2_fS2_fjLj1024EEEEELb0ELb0EEEvNS_9BwdParamsE
        .type           _ZN10layer_norm22ln_bwd_finalize_kernelINS_22Kernel_traits_finalizeILj5120E6__halfS2_fS2_fjLb0ELj1024ELj4ENS_18Kernel_traits_baseILj5120ES2_S2_fS2_fjLj1024EEEEELb0ELb0EEEvNS_9BwdParamsE,@function
        .size           _ZN10layer_norm22ln_bwd_finalize_kernelINS_22Kernel_traits_finalizeILj5120E6__halfS2_fS2_fjLb0ELj1024ELj4ENS_18Kernel_traits_baseILj5120ES2_S2_fS2_fjLj1024EEEEELb0ELb0EEEvNS_9BwdParamsE,(.L_x_16600 - _ZN10layer_norm22ln_bwd_finalize_kernelINS_22Kernel_traits_finalizeILj5120E6__halfS2_fS2_fjLb0ELj1024ELj4ENS_18Kernel_traits_baseILj5120ES2_S2_fS2_fjLj1024EEEEELb0ELb0EEEvNS_9BwdParamsE)
        .other          _ZN10layer_norm22ln_bwd_finalize_kernelINS_22Kernel_traits_finalizeILj5120E6__halfS2_fS2_fjLb0ELj1024ELj4ENS_18Kernel_traits_baseILj5120ES2_S2_fS2_fjLj1024EEEEELb0ELb0EEEvNS_9BwdParamsE,@"STO_CUDA_ENTRY STV_DEFAULT"
_ZN10layer_norm22ln_bwd_finalize_kernelINS_22Kernel_traits_finalizeILj5120E6__halfS2_fS2_fjLb0ELj1024ELj4ENS_18Kernel_traits_baseILj5120ES2_S2_fS2_fjLj1024EEEEELb0ELb0EEEvNS_9BwdParamsE:
.text._ZN10layer_norm22ln_bwd_finalize_kernelINS_22Kernel_traits_finalizeILj5120E6__halfS2_fS2_fjLb0ELj1024ELj4ENS_18Kernel_traits_baseILj5120ES2_S2_fS2_fjLj1024EEEEELb0ELb0EEEvNS_9BwdParamsE:
        /* <DEDUP_REMOVED lines=25> */
.L_x_10768:
        /* <DEDUP_REMOVED lines=30> */
.L_x_10760:
        /* <DEDUP_REMOVED lines=36> */
.L_x_10759:
[----:B------:R-:W-:Y:S05]  /*05b0*/  BSYNC B1 ;  /* 0x0000000000017941 */ /* 0x000fea0003800000 */
.L_x_10758:
        /* <DEDUP_REMOVED lines=24> */
.L_x_10762:
[----:B------:R-:W-:Y:S05]  /*0740*/  BSYNC B1 ;  /* 0x0000000000017941 */ /* 0x000fea0003800000 */
.L_x_10761:
        /* <DEDUP_REMOVED lines=12> */
.L_x_10763:
[----:B------:R-:W-:Y:S05]  /*0810*/  BSYNC B1 ;  /* 0x0000000000017941 */ /* 0x000fea0003800000 */
.L_x_10757:
[----:B------:R-:W-:Y:S05]  /*0820*/  BSYNC B0 ;  /* 0x0000000000007941 */ /* 0x000fea0003800000 */
.L_x_10756:
        /* <DEDUP_REMOVED lines=29> */
.L_x_10779:
[----:B---3--:R-:W-:Y:S01]  /*0a00*/  FADD.FTZ R9, R18, R9 ;  /* 0x0000000912097221 */ /* 0x008fe20000010000 */
[----:B--2---:R-:W-:-:S04]  /*0a10*/  FADD.FTZ R11, R10, R11 ;  /* 0x0000000b0a0b7221 */ /* 0x004fc80000010000 */
[----:B------:R2:W-:Y:S04]  /*0a20*/  @!P1 STS [R6+0x2000], R9 ;  /* 0x0020000906009388 */ /* 0x0005e80000000800 */
[----:B------:R2:W-:Y:S02]  /*0a30*/  @!P1 STS [R6+0x2080], R11 ;  /* 0x0020800b06009388 */ /* 0x0005e40000000800 */
.L_x_10764:
        /* <DEDUP_REMOVED lines=18> */
.L_x_10767:
[----:B------:R-:W-:Y:S05]  /*0b60*/  BSYNC B0 ;  /* 0x0000000000007941 */ /* 0x000fea0003800000 */
.L_x_10766:
[C---:B------:R-:W-:Y:S01]  /*0b70*/  ISETP.GT.U32.AND P1, PT, R3.reuse, -0x1401, PT ;  /* 0xffffebff0300780c */ /* 0x040fe20003f24070 */
[----:B------:R-:W-:Y:S01]  /*0b80*/  VIADD R4, R4, 0xa00 ;  /* 0x00000a0004047836 */ /* 0x000fe20000000000 */
[----:B------:R-:W-:-:S11]  /*0b90*/  IADD3 R3, R3, 0x1400, RZ ;  /* 0x0000140003037810 */ /* 0x000fd60007ffe0ff */
[----:B------:R-:W-:Y:S05]  /*0ba0*/  @P1 BRA `(.L_x_10768) ;  /* 0xfffffff400781947 */ /* 0x000fea000383ffff */
[----:B------:R-:W-:Y:S05]  /*0bb0*/  EXIT ;  /* 0x000000000000794d */ /* 0x000fea0003800000 */
.L_x_10765:
[----:B------:R-:W-:Y:S01]  /*0bc0*/  HFMA2.MMA R21, -RZ, RZ, 0, 5.9604644775390625e-08 ;  /* 0x00000001ff157435 */ /* 0x000fe200000001ff */
[----:B0--3--:R-:W-:Y:S01]  /*0bd0*/  MOV R22, R10 ;  /* 0x0000000a00167202 */ /* 0x009fe20000000f00 */
[----:B------:R-:W-:Y:S01]  /*0be0*/  IMAD.MOV.U32 R19, RZ, RZ, -0x1 ;  /* 0xffffffffff137424 */ /* 0x000fe200078e00ff */
[----:B------:R-:W-:-:S08]  /*0bf0*/  MOV R24, 0x1f ;  /* 0x0000001f00187802 */ /* 0x000fd00000000f00 */
[----:B-12---:R-:W-:Y:S05]  /*0c00*/  WARPSYNC.COLLECTIVE R19, `(.L_x_10769) ;  /* 0x0000000013087348 */ /* 0x006fea0003c00000 */
[----:B------:R0:W3:Y:S02]  /*0c10*/  SHFL.BFLY P2, R20, R22, R21, R24 ;  /* 0x0c00001516147389 */ /* 0x0000e40000040018 */
[----:B0123--:R-:W-:Y:S01]  /*0c20*/  ENDCOLLECTIVE ;  /* 0x000000000000791b */ /* 0x00ffe20003800000 */
.L_x_10769:
[----:B------:R-:W-:Y:S01]  /*0c30*/  HFMA2.MMA R21, -RZ, RZ, 0, 1.1920928955078125e-07 ;  /* 0x00000002ff157435 */ /* 0x000fe200000001ff */
[----:B------:R-:W-:-:S05]  /*0c40*/  MOV R11, R20 ;  /* 0x00000014000b7202 */ /* 0x000fca0000000f00 */
[----:B------:R-:W-:-:S05]  /*0c50*/  FADD.FTZ R11, R10, R11 ;  /* 0x0000000b0a0b7221 */ /* 0x000fca0000010000 */
[----:B------:R-:W-:-:S07]  /*0c60*/  MOV R22, R11 ;  /* 0x0000000b00167202 */ /* 0x000fce0000000f00 */
[----:B------:R-:W-:Y:S05]  /*0c70*/  WARPSYNC.COLLECTIVE R19, `(.L_x_10770) ;  /* 0x0000000013087348 */ /* 0x000fea0003c00000 */
[----:B------:R0:W1:Y:S02]  /*0c80*/  SHFL.BFLY P2, R20, R22, R21, R24 ;  /* 0x0c00001516147389 */ /* 0x0000640000040018 */
[----:B01----:R-:W-:Y:S01]  /*0c90*/  ENDCOLLECTIVE ;  /* 0x000000000000791b */ /* 0x003fe20003800000 */
.L_x_10770:
[----:B------:R-:W-:Y:S01]  /*0ca0*/  HFMA2.MMA R21, -RZ, RZ, 0, 2.384185791015625e-07 ;  /* 0x00000004ff157435 */ /* 0x000fe200000001ff */
[----:B------:R-:W-:-:S04]  /*0cb0*/  IMAD.MOV.U32 R14, RZ, RZ, R20 ;  /* 0x000000ffff0e7224 */ /* 0x000fc800078e0014 */
[----:B------:R-:W-:-:S05]  /*0cc0*/  FADD.FTZ R14, R11, R14 ;  /* 0x0000000e0b0e7221 */ /* 0x000fca0000010000 */
[----:B------:R-:W-:-:S07]  /*0cd0*/  MOV R22, R14 ;  /* 0x0000000e00167202 */ /* 0x000fce0000000f00 */
[----:B------:R-:W-:Y:S05]  /*0ce0*/  WARPSYNC.COLLECTIVE R19, `(.L_x_10771) ;  /* 0x0000000013087348 */ /* 0x000fea0003c00000 */
[----:B------:R0:W1:Y:S02]  /*0cf0*/  SHFL.BFLY P2, R20, R22, R21, R24 ;  /* 0x0c00001516147389 */ /* 0x0000640000040018 */
[----:B01----:R-:W-:Y:S01]  /*0d00*/  ENDCOLLECTIVE ;  /* 0x000000000000791b */ /* 0x003fe20003800000 */
.L_x_10771:
[----:B------:R-:W-:Y:S01]  /*0d10*/  HFMA2.MMA R21, -RZ, RZ, 0, 4.76837158203125e-07 ;  /* 0x00000008ff157435 */ /* 0x000fe200000001ff */
[----:B------:R-:W-:-:S05]  /*0d20*/  MOV R13, R20 ;  /* 0x00000014000d7202 */ /* 0x000fca0000000f00 */
[----:B------:R-:W-:-:S04]  /*0d30*/  FADD.FTZ R13, R14, R13 ;  /* 0x0000000d0e0d7221 */ /* 0x000fc80000010000 */
[----:B------:R-:W-:-:S07]  /*0d40*/  IMAD.MOV.U32 R22, RZ, RZ, R13 ;  /* 0x000000ffff167224 */ /* 0x000fce00078e000d */
[----:B------:R-:W-:Y:S05]  /*0d50*/  WARPSYNC.COLLECTIVE R19, `(.L_x_10772) ;  /* 0x0000000013087348 */ /* 0x000fea0003c00000 */
[----:B------:R0:W1:Y:S02]  /*0d60*/  SHFL.BFLY P2, R20, R22, R21, R24 ;  /* 0x0c00001516147389 */ /* 0x0000640000040018 */
[----:B01----:R-:W-:Y:S01]  /*0d70*/  ENDCOLLECTIVE ;  /* 0x000000000000791b */ /* 0x003fe20003800000 */
.L_x_10772:
[----:B------:R-:W-:Y:S01]  /*0d80*/  IMAD.MOV.U32 R21, RZ, RZ, 0x10 ;  /* 0x00000010ff157424 */ /* 0x000fe200078e00ff */
[----:B------:R-:W-:-:S05]  /*0d90*/  MOV R10, R20 ;  /* 0x00000014000a7202 */ /* 0x000fca0000000f00 */
[----:B------:R-:W-:-:S05]  /*0da0*/  FADD.FTZ R10, R13, R10 ;  /* 0x0000000a0d0a7221 */ /* 0x000fca0000010000 */
[----:B------:R-:W-:-:S07]  /*0db0*/  MOV R22, R10 ;  /* 0x0000000a00167202 */ /* 0x000fce0000000f00 */
[----:B------:R-:W-:Y:S05]  /*0dc0*/  WARPSYNC.COLLECTIVE R19, `(.L_x_10773) ;  /* 0x0000000013087348 */ /* 0x000fea0003c00000 */
[----:B------:R0:W1:Y:S02]  /*0dd0*/  SHFL.BFLY P2, R20, R22, R21, R24 ;  /* 0x0c00001516147389 */ /* 0x0000640000040018 */
[----:B01----:R-:W-:Y:S01]  /*0de0*/  ENDCOLLECTIVE ;  /* 0x000000000000791b */ /* 0x003fe20003800000 */
.L_x_10773:
[----:B------:R-:W-:Y:S01]  /*0df0*/  HFMA2.MMA R21, -RZ, RZ, 0, 5.9604644775390625e-08 ;  /* 0x00000001ff157435 */ /* 0x000fe200000001ff */
[----:B------:R-:W-:Y:S02]  /*0e00*/  MOV R22, R9 ;  /* 0x0000000900167202 */ /* 0x000fe40000000f00 */
[----:B------:R-:W-:-:S08]  /*0e10*/  MOV R11, R20 ;  /* 0x00000014000b7202 */ /* 0x000fd00000000f00 */
[----:B------:R-:W-:Y:S05]  /*0e20*/  WARPSYNC.COLLECTIVE R19, `(.L_x_10774) ;  /* 0x0000000013087348 */ /* 0x000fea0003c00000 */
[----:B------:R0:W1:Y:S02]  /*0e30*/  SHFL.BFLY P2, R20, R22, R21, R24 ;  /* 0x0c00001516147389 */ /* 0x0000640000040018 */
[----:B01----:R-:W-:Y:S01]  /*0e40*/  ENDCOLLECTIVE ;  /* 0x000000000000791b */ /* 0x003fe20003800000 */
.L_x_10774:
[----:B------:R-:W-:Y:S01]  /*0e50*/  HFMA2.MMA R21, -RZ, RZ, 0, 1.1920928955078125e-07 ;  /* 0x00000002ff157435 */ /* 0x000fe200000001ff */
[----:B------:R-:W-:-:S04]  /*0e60*/  IMAD.MOV.U32 R14, RZ, RZ, R20 ;  /* 0x000000ffff0e7224 */ /* 0x000fc800078e0014 */
[----:B------:R-:W-:-:S05]  /*0e70*/  FADD.FTZ R15, R9, R14 ;  /* 0x0000000e090f7221 */ /* 0x000fca0000010000 */
[----:B------:R-:W-:-:S07]  /*0e80*/  MOV R22, R15 ;  /* 0x0000000f00167202 */ /* 0x000fce0000000f00 */
[----:B------:R-:W-:Y:S05]  /*0e90*/  WARPSYNC.COLLECTIVE R19, `(.L_x_10775) ;  /* 0x0000000013087348 */ /* 0x000fea0003c00000 */
[----:B------:R0:W1:Y:S02]  /*0ea0*/  SHFL.BFLY P2, R20, R22, R21, R24 ;  /* 0x0c00001516147389 */ /* 0x0000640000040018 */
[----:B01----:R-:W-:Y:S01]  /*0eb0*/  ENDCOLLECTIVE ;  /* 0x000000000000791b */ /* 0x003fe20003800000 */
.L_x_10775:
[----:B------:R-:W-:Y:S01]  /*0ec0*/  HFMA2.MMA R21, -RZ, RZ, 0, 2.384185791015625e-07 ;  /* 0x00000004ff157435 */ /* 0x000fe200000001ff */
[----:B------:R-:W-:-:S05]  /*0ed0*/  MOV R16, R20 ;  /* 0x0000001400107202 */ /* 0x000fca0000000f00 */
[----:B------:R-:W-:-:S04]  /*0ee0*/  FADD.FTZ R16, R15, R16 ;  /* 0x000000100f107221 */ /* 0x000fc80000010000 */
[----:B------:R-:W-:-:S07]  /*0ef0*/  IMAD.MOV.U32 R22, RZ, RZ, R16 ;  /* 0x000000ffff167224 */ /* 0x000fce00078e0010 */
[----:B------:R-:W-:Y:S05]  /*0f00*/  WARPSYNC.COLLECTIVE R19, `(.L_x_10776) ;  /* 0x0000000013087348 */ /* 0x000fea0003c00000 */
[----:B------:R0:W1:Y:S02]  /*0f10*/  SHFL.BFLY P2, R20, R22, R21, R24 ;  /* 0x0c00001516147389 */ /* 0x0000640000040018 */
[----:B01----:R-:W-:Y:S01]  /*0f20*/  ENDCOLLECTIVE ;  /* 0x000000000000791b */ /* 0x003fe20003800000 */
.L_x_10776:
[----:B------:R-:W-:Y:S01]  /*0f30*/  IMAD.MOV.U32 R21, RZ, RZ, 0x8 ;  /* 0x00000008ff157424 */ /* 0x000fe200078e00ff */
[----:B------:R-:W-:-:S05]  /*0f40*/  MOV R17, R20 ;  /* 0x0000001400117202 */ /* 0x000fca0000000f00 */
[----:B------:R-:W-:-:S05]  /*0f50*/  FADD.FTZ R17, R16, R17 ;  /* 0x0000001110117221 */ /* 0x000fca0000010000 */
[----:B------:R-:W-:-:S07]  /*0f60*/  MOV R22, R17 ;  /* 0x0000001100167202 */ /* 0x000fce0000000f00 */
[----:B------:R-:W-:Y:S05]  /*0f70*/  WARPSYNC.COLLECTIVE R19, `(.L_x_10777) ;  /* 0x0000000013087348 */ /* 0x000fea0003c00000 */
[----:B------:R0:W1:Y:S02]  /*0f80*/  SHFL.BFLY P2, R20, R22, R21, R24 ;  /* 0x0c00001516147389 */ /* 0x0000640000040018 */
[----:B01----:R-:W-:Y:S01]  /*0f90*/  ENDCOLLECTIVE ;  /* 0x000000000000791b */ /* 0x003fe20003800000 */
.L_x_10777:
[----:B------:R-:W-:Y:S01]  /*0fa0*/  HFMA2.MMA R21, -RZ, RZ, 0, 9.5367431640625e-07 ;  /* 0x00000010ff157435 */ /* 0x000fe200000001ff */
[----:B------:R-:W-:-:S05]  /*0fb0*/  MOV R18, R20 ;  /* 0x0000001400127202 */ /* 0x000fca0000000f00 */
[----:B------:R-:W-:-:S05]  /*0fc0*/  FADD.FTZ R18, R17, R18 ;  /* 0x0000001211127221 */ /* 0x000fca0000010000 */
[----:B------:R-:W-:-:S07]  /*0fd0*/  MOV R22, R18 ;  /* 0x0000001200167202 */ /* 0x000fce0000000f00 */
[----:B------:R-:W-:Y:S05]  /*0fe0*/  WARPSYNC.COLLECTIVE R19, `(.L_x_10778) ;  /* 0x0000000013087348 */ /* 0x000fea0003c00000 */
[----:B------:R0:W1:Y:S02]  /*0ff0*/  SHFL.BFLY P2, R20, R22, R21, R24 ;  /* 0x0c00001516147389 */ /* 0x0000640000040018 */
[----:B01----:R-:W-:Y:S01]  /*1000*/  ENDCOLLECTIVE ;  /* 0x000000000000791b */ /* 0x003fe20003800000 */
.L_x_10778:
[----:B------:R-:W-:Y:S01]  /*1010*/  MOV R9, R20 ;  /* 0x0000001400097202 */ /* 0x000fe20000000f00 */
[----:B------:R-:W-:Y:S06]  /*1020*/  BRA `(.L_x_10779) ;  /* 0xfffffff800747947 */ /* 0x000fec000383ffff */
.L_x_10780:
        /* <DEDUP_REMOVED lines=13> */
.L_x_16600:


//--------------------- .text._ZN10layer_norm13ln_bwd_kernelINS_13Kernel_traitsI6__halfS2_fS2_fjLj5120ELj1ELj1ELj4ELj16ENS_18Kernel_traits_baseILj5120ES2_S2_fS2_fjLj128EEEEELb1ELb0ELb1ELb0EEEvNS_9BwdParamsE --------------------------
	.section	.text._ZN10layer_norm13ln_bwd_kernelINS_13Kernel_traitsI6__halfS2_fS2_fjLj5120ELj1ELj1ELj4ELj16ENS_18Kernel_traits_baseILj5120ES2_S2_fS2_fjLj128EEEEELb1ELb0ELb1ELb0EEEvNS_9BwdParamsE,"ax",@progbits
	.align	128
        .global         _ZN10layer_norm13ln_bwd_kernelINS_13Kernel_traitsI6__halfS2_fS2_fjLj5120ELj1ELj1ELj4ELj16ENS_18Kernel_traits_baseILj5120ES2_S2_fS2_fjLj128EEEEELb1ELb0ELb1ELb0EEEvNS_9BwdParamsE
        .type           _ZN10layer_norm13ln_bwd_kernelINS_13Kernel_traitsI6__halfS2_fS2_fjLj5120ELj1ELj1ELj4ELj16ENS_18Kernel_traits_baseILj5120ES2_S2_fS2_fjLj128EEEEELb1ELb0ELb1ELb0EEEvNS_9BwdParamsE,@function
        .size           _ZN10layer_norm13ln_bwd_kernelINS_13Kernel_traitsI6__halfS2_fS2_fjLj5120ELj1ELj1ELj4ELj16ENS_18Kernel_traits_baseILj5120ES2_S2_fS2_fjLj128EEEEELb1ELb0ELb1ELb0EEEvNS_9BwdParamsE,(.L_x_16601 - _ZN10layer_norm13ln_bwd_kernelINS_13Kernel_traitsI6__halfS2_fS2_fjLj5120ELj1ELj1ELj4ELj16ENS_18Kernel_traits_baseILj5120ES2_S2_fS2_fjLj128EEEEELb1ELb0ELb1ELb0EEEvNS_9BwdParamsE)
        .other          _ZN10layer_norm13ln_bwd_kernelINS_13Kernel_traitsI6__halfS2_fS2_fjLj5120ELj1ELj1ELj4ELj16ENS_18Kernel_traits_baseILj5120ES2_S2_fS2_fjLj128EEEEELb1ELb0ELb1ELb0EEEvNS_9BwdParamsE,@"STO_CUDA_ENTRY STV_DEFAULT"
_ZN10layer_norm13ln_bwd_kernelINS_13Kernel_traitsI6__halfS2_fS2_fjLj5120ELj1ELj1ELj4ELj16ENS_18Kernel_traits_baseILj5120ES2_S2_fS2_fjLj128EEEEELb1ELb0ELb1ELb0EEEvNS_9BwdParamsE:
.text._ZN10layer_norm13ln_bwd_kernelINS_13Kernel_traitsI6__halfS2_fS2_fjLj5120ELj1ELj1ELj4ELj16ENS_18Kernel_traits_baseILj5120ES2_S2_fS2_fjLj128EEEEELb1ELb0ELb1ELb0EEEvNS_9BwdParamsE:
        /* <DEDUP_REMOVED lines=87> */
[--C-:B-----5:R-:W-:Y:S01]  /*0570*/  HADD2.F32 R0, -RZ, R44.reuse.H0_H0 ;  /* 0x2000002cff007230 */ /* 0x120fe20000004100 */
[----:B------:R-:W-:Y:S01]  /*0580*/  HFMA2.MMA R249, -RZ, RZ, 0, 5.9604644775390625e-08 ;  /* 0x00000001fff97435 */ /* 0x000fe200000001ff */
[----:B------:R-:W-:Y:S01]  /*0590*/  HADD2.F32 R3, -RZ, R44.H1_H1 ;  /* 0x3000002cff037230 */ /* 0x000fe20000004100 */
[----:B------:R-:W-:Y:S01]  /*05a0*/  MOV R29, RZ ;  /* 0x000000ff001d7202 */ /* 0x000fe20000000f00 */
[----:B------:R-:W-:Y:S01]  /*05b0*/  HADD2.F32 R2, -RZ, R45.H0_H0 ;  /* 0x2000002dff027230 */ /* 0x000fe20000004100 */
[----:B------:R0:W-:Y:S01]  /*05c0*/  STL [R1+0x90], R0 ;  /* 0x0000900001007387 */ /* 0x0001e20000100800 */
[----:B------:R-:W-:Y:S02]  /*05d0*/  HADD2.F32 R252, -RZ, R10.H1_H1 ;  /* 0x3000000afffc7230 */ /* 0x000fe40000004100 */
[--C-:B------:R-:W-:Y:S01]  /*05e0*/  HADD2.F32 R251, -RZ, R11.reuse.H0_H0 ;  /* 0x2000000bfffb7230 */ /* 0x100fe20000004100 */
[----:B------:R1:W-:Y:S01]  /*05f0*/  STL [R1+0x8c], R3 ;  /* 0x00008c0301007387 */ /* 0x0003e20000100800 */
[----:B------:R-:W-:-:S03]  /*0600*/  HADD2.F32 R250, -RZ, R11.H1_H1 ;  /* 0x3000000bfffa7230 */ /* 0x000fc60000004100 */
        /* <DEDUP_REMOVED lines=67> */
[----:B0-----:R-:W-:-:S05]  /*0a40*/  HADD2.F32 R0, -RZ, R10.H0_H0 ;  /* 0x2000000aff007230 */ /* 0x001fca0000004100 */
[----:B------:R1:W-:Y:S02]  /*0a50*/  STL [R1], R0 ;  /* 0x0000000001007387 */ /* 0x0003e40000100800 */
.L_x_10892:
[----:B01----:R-:W0:Y:S08]  /*0a60*/  LDC.64 R2, c[0x0][0x288] ;  /* 0x0000a200ff027b82 */ /* 0x003e300000000a00 */
[----:B------:R-:W1:Y:S08]  /*0a70*/  LDC.64 R6, c[0x0][0x258] ;  /* 0x00009600ff067b82 */ /* 0x000e700000000a00 */
[----:B--23--:R-:W2:Y:S01]  /*0a80*/  LDC.64 R162, c[0x0][0x280] ;  /* 0x0000a000ffa27b82 */ /* 0x00cea20000000a00 */
        /* <DEDUP_REMOVED lines=41> */
.L_x_10785:
[----:B------:R-:W-:Y:S05]  /*0d20*/  BSYNC B1 ;  /* 0x0000000000017941 */ /* 0x000fea0003800000 */
.L_x_10784:
        /* <DEDUP_REMOVED lines=10> */
[----:B------:R-:W-:Y:S02]  /*0dd0*/  IADD3 R8, R8, 0x80, RZ ;  /* 0x0000008008087810 */ /* 0x000fe40007ffe0ff */
[----:B------:R-:W-:-:S07]  /*0de0*/  IADD3 R162, R162, 0x80, RZ ;  /* 0x00000080a2a27810 */ /* 0x000fce0007ffe0ff */
.L_x_10787:
[----:B------:R-:W-:Y:S05]  /*0df0*/  BSYNC B1 ;  /* 0x0000000000017941 */ /* 0x000fea0003800000 */
.L_x_10786:
        /* <DEDUP_REMOVED lines=10> */
[----:B------:R-:W-:Y:S02]  /*0ea0*/  IADD3 R8, R8, 0x80, RZ ;  /* 0x0000008008087810 */ /* 0x000fe40007ffe0ff */
[----:B------:R-:W-:-:S07]  /*0eb0*/  IADD3 R162, R162, 0x80, RZ ;  /* 0x00000080a2a27810 */ /* 0x000fce0007ffe0ff */
.L_x_10789:
[----:B------:R-:W-:Y:S05]  /*0ec0*/  BSYNC B1 ;  /* 0x0000000000017941 */ /* 0x000fea0003800000 */
.L_x_10788:
        /* <DEDUP_REMOVED lines=10> */
[----:B------:R-:W-:Y:S02]  /*0f70*/  IADD3 R8, R8, 0x80, RZ ;  /* 0x0000008008087810 */ /* 0x000fe40007ffe0ff */
[----:B------:R-:W-:-:S07]  /*0f80*/  IADD3 R162, R162, 0x80, RZ ;  /* 0x00000080a2a27810 */ /* 0x000fce0007ffe0ff */
.L_x_10791:
[----:B------:R-:W-:Y:S05]  /*0f90*/  BSYNC B1 ;  /* 0x0000000000017941 */ /* 0x000fea0003800000 */
.L_x_10790:
[----:B------:R-:W-:Y:S01]  /*0fa0*/  ISETP.NE.AND P5, PT, R248, RZ, PT ;  /* 0x000000fff800720c */ /* 0x000fe20003fa5270 */
[----:B------:R-:W-:Y:S01]  /*0fb0*/  HFMA2.MMA R208, -RZ, RZ, 0, 0 ;  /* 0x00000000ffd07435 */ /* 0x000fe200000001ff */
[----:B------:R-:W-:-:S11]  /*0fc0*/  MOV R207, RZ ;  /* 0x000000ff00cf7202 */ /* 0x000fd60000000f00 */
        /* <DEDUP_REMOVED lines=11> */
.L_x_10783:
[----:B------:R-:W-:Y:S01]  /*1080*/  IADD3 R206, R8, -0x1, RZ ;  /* 0xffffffff08ce7810 */ /* 0x000fe20007ffe0ff */
[----:B------:R-:W-:Y:S01]  /*1090*/  BSSY B1, `(.L_x_10793) ;  /* 0x000006d000017945 */ /* 0x000fe20003800000 */
[----:B-----5:R-:W-:Y:S01]  /*10a0*/  ISETP.GE.AND P0, PT, R2, 0x1, PT ;  /* 0x000000010200780c */ /* 0x020fe20003f06270 */
[----:B------:R-:W-:Y:S01]  /*10b0*/  HFMA2.MMA R207, -RZ, RZ, 0, 0 ;  /* 0x00000000ffcf7435 */ /* 0x000fe200000001ff */
[----:B------:R-:W-:Y:S01]  /*10c0*/  ISETP.NE.AND P5, PT, R247, RZ, PT ;  /* 0x000000fff700720c */ /* 0x000fe20003fa5270 */
[----:B------:R-:W-:Y:S01]  /*10d0*/  IMAD R206, R206, R6, RZ ;  /* 0x00000006cece7224 */ /* 0x000fe200078e02ff */
        /* <DEDUP_REMOVED lines=9> */
[----:B------:R-:W-:-:S06]  /*1170*/  HFMA2.MMA R8, -RZ, RZ, 0, 0 ;  /* 0x00000000ff087435 */ /* 0x000fcc00000001ff */
        /* <DEDUP_REMOVED lines=86> */
[----:B------:R-:W-:Y:S02]  /*16e0*/  IADD3 R8, R8, 0x80, RZ ;  /* 0x0000008008087810 */ /* 0x000fe40007ffe0ff */
[----:B------:R-:W-:Y:S01]  /*16f0*/  IADD3 R213, R7, 0x80, RZ ;  /* 0x0000008007d57810 */ /* 0x000fe20007ffe0ff */
[----:B--2---:R-:W-:Y:S01]  /*1700*/  FMUL.FTZ R241, R163, R241 ;  /* 0x000000f1a3f17220 */ /* 0x004fe20000410000 */
[----:B------:R-:W-:-:S03]  /*1710*/  FMUL.FTZ R240, R162, R171 ;  /* 0x000000aba2f07220 */ /* 0x000fc60000410000 */
[----:B------:R-:W-:Y:S01]  /*1720*/  FADD.FTZ R161, R161, R241 ;  /* 0x000000f1a1a17221 */ /* 0x000fe20000010000 */
[----:B------:R-:W-:-:S03]  /*1730*/  FFMA.FTZ R160, R198, R241, R160 ;  /* 0x000000f1c6a07223 */ /* 0x000fc600000100a0 */
[----:B------:R-:W-:Y:S01]  /*1740*/  FADD.FTZ R208, R161, R240 ;  /* 0x000000f0a1d07221 */ /* 0x000fe20000010000 */
[----:B------:R-:W-:-:S07]  /*1750*/  FFMA.FTZ R207, R197, R240, R160 ;  /* 0x000000f0c5cf7223 */ /* 0x000fce00000100a0 */
.L_x_10794:
[----:B------:R-:W-:Y:S05]  /*1760*/  BSYNC B1 ;  /* 0x0000000000017941 */ /* 0x000fea0003800000 */
.L_x_10793:
        /* <DEDUP_REMOVED lines=15> */
[----:B------:R-:W0:Y:S01]  /*1860*/  LDC.64 R160, c[0x0][0x2c8] ;  /* 0x0000b200ffa07b82 */ /* 0x000e220000000a00 */
[----:B------:R-:W-:Y:S01]  /*1870*/  ISETP.NE.AND.EX P5, PT, RZ, UR7, PT, P5 ;  /* 0x00000007ff007c0c */ /* 0x000fe2000bfa5350 */
[----:B-1----:R-:W-:-:S12]  /*1880*/  IMAD.WIDE.U32 R164, R213, 0x20, R164 ;  /* 0x00000020d5a47825 */ /* 0x002fd800078e00a4 */
[----:B0-----:R-:W-:-:S05]  /*1890*/  @P5 IMAD.WIDE.U32 R160, R213, 0x20, R160 ;  /* 0x00000020d5a05825 */ /* 0x001fca00078e00a0 */
[----:B------:R-:W5:Y:S04]  /*18a0*/  @P5 LDG.E.128 R112, desc[UR4][R160.64] ;  /* 0x00000004a0705981 */ /* 0x000f68000c1e1d00 */
[----:B------:R0:W5:Y:S04]  /*18b0*/  @P5 LDG.E.128 R116, desc[UR4][R160.64+0x10] ;  /* 0x00001004a0745981 */ /* 0x000168000c1e1d00 */
[----:B------:R-:W0:Y:S01]  /*18c0*/  LDG.E.128 R160, desc[UR4][R164.64] ;  /* 0x00000004a4a07981 */ /* 0x000e22000c1e1d00 */
[----:B------:R-:W-:-:S06]  /*18d0*/  IMAD.WIDE.U32 R168, R206, 0x10, R168 ;  /* 0x00000010cea87825 */ /* 0x000fcc00078e00a8 */
[----:B------:R-:W2:Y:S04]  /*18e0*/  LDG.E.128 R168, desc[UR4][R168.64] ;  /* 0x00000004a8a87981 */ /* 0x000ea8000c1e1d00 */
[----:B------:R-:W4:Y:S01]  /*18f0*/  LDG.E.128 R164, desc[UR4][R164.64+0x10] ;  /* 0x00001004a4a47981 */ /* 0x000f22000c1e1d00 */
[----:B------:R-:W-:-:S06]  /*1900*/  IMAD.WIDE.U32 R178, R8, 0x8, R178 ;  /* 0x0000000808b27825 */ /* 0x000fcc00078e00b2 */
[----:B------:R-:W5:Y:S01]  /*1910*/  LDG.E.64 R178, desc[UR4][R178.64] ;  /* 0x00000004b2b27981 */ /* 0x000f62000c1e1b00 */
[C---:B0-----:R-:W-:Y:S01]  /*1920*/  FADD.FTZ R161, -R189.reuse, R161 ;  /* 0x000000a1bda17221 */ /* 0x041fe20000010100 */
        /* <DEDUP_REMOVED lines=31> */
[C---:B------:R-:W-:Y:S01]  /*1b20*/  FADD.FTZ R166, -R189.reuse, R166 ;  /* 0x000000a6bda67221 */ /* 0x040fe20000010100 */
        /* <DEDUP_REMOVED lines=36> */
.L_x_10796:
[----:B------:R-:W-:Y:S05]  /*1d70*/  BSYNC B1 ;  /* 0x0000000000017941 */ /* 0x000fea0003800000 */
.L_x_10795:
        /* <DEDUP_REMOVED lines=96> */
.L_x_10798:
[----:B------:R-:W-:Y:S05]  /*2380*/  BSYNC B1 ;  /* 0x0000000000017941 */ /* 0x000fea0003800000 */
.L_x_10797:
        /* <DEDUP_REMOVED lines=15> */
[----:B------:R-:W-:-:S04]  /*2480*/  ISETP.NE.U32.AND P5, PT, RZ, UR6, PT ;  /* 0x00000006ff007c0c */ /* 0x000fc8000bfa5070 */
[----:B------:R-:W-:-:S13]  /*2490*/  ISETP.NE.AND.EX P5, PT, RZ, UR7, PT, P5 ;  /* 0x00000007ff007c0c */ /* 0x000fda000bfa5350 */
[C---:B0-----:R-:W-:Y:S02]  /*24a0*/  @P5 IMAD.WIDE.U32 R20, R213.reuse, 0x20, R160 ;  /* 0x00000020d5145825 */ /* 0x041fe400078e00a0 */
[----:B------:R-:W0:Y:S03]  /*24b0*/  LDC.64 R160, c[0x0][0x238] ;  /* 0x00008e00ffa07b82 */ /* 0x000e260000000a00 */
[----:B------:R-:W5:Y:S04]  /*24c0*/  @P5 LDG.E.128 R128, desc[UR4][R20.64] ;  /* 0x0000000414805981 */ /* 0x000f68000c1e1d00 */
[----:B------:R4:W5:Y:S01]  /*24d0*/  @P5 LDG.E.128 R132, desc[UR4][R20.64+0x10] ;  /* 0x0000100414845981 */ /* 0x000962000c1e1d00 */
[----:B0-----:R-:W-:-:S05]  /*24e0*/  IMAD.WIDE.U32 R160, R213, 0x20, R160 ;  /* 0x00000020d5a07825 */ /* 0x001fca00078e00a0 */
[----:B------:R-:W2:Y:S04]  /*24f0*/  LDG.E.128 R20, desc[UR4][R160.64] ;  /* 0x00000004a0147981 */ /* 0x000ea8000c1e1d00 */
[----:B------:R-:W3:Y:S01]  /*2500*/  LDG.E.128 R160, desc[UR4][R160.64+0x10] ;  /* 0x00001004a0a07981 */ /* 0x000ee2000c1e1d00 */
[----:B-1----:R-:W-:-:S06]  /*2510*/  IMAD.WIDE.U32 R164, R206, 0x10, R164 ;  /* 0x00000010cea47825 */ /* 0x002fcc00078e00a4 */
[----:B------:R-:W4:Y:S01]  /*2520*/  LDG.E.128 R164, desc[UR4][R164.64] ;  /* 0x00000004a4a47981 */ /* 0x000f22000c1e1d00 */
[----:B------:R-:W-:-:S06]  /*2530*/  IMAD.WIDE.U32 R174, R8, 0x8, R174 ;  /* 0x0000000808ae7825 */ /* 0x000fcc00078e00ae */
[----:B------:R-:W5:Y:S01]  /*2540*/  LDG.E.64 R174, desc[UR4][R174.64] ;  /* 0x00000004aeae7981 */ /* 0x000f62000c1e1b00 */
[C---:B--2---:R-:W-:Y:S01]  /*2550*/  FADD.FTZ R24, -R19.reuse, R22 ;  /* 0x0000001613187221 */ /* 0x044fe20000010100 */
[C---:B---3--:R-:W-:Y:S02]  /*2560*/  FADD.FTZ R22, -R19.reuse, R160 ;  /* 0x000000a013167221 */ /* 0x048fe40000010100 */
[----:B------:R-:W2:Y:S01]  /*2570*/  LDL R160, [R1+0x14] ;  /* 0x0000140001a07983 */ /* 0x000ea20000100800 */
[----:B------:R-:W-:Y:S01]  /*2580*/  FADD.FTZ R26, -R19, R20 ;  /* 0x00000014131a7221 */ /* 0x000fe20000010100 */
[----:B----4-:R-:W-:-:S03]  /*2590*/  HADD2.F32 R223, -RZ, R164.H0_H0 ;  /* 0x200000a4ffdf7230 */ /* 0x010fc60000004100 */
[----:B------:R-:W-:Y:S01]  /*25a0*/  FMUL.FTZ R26, R3, R26 ;  /* 0x0000001a031a7220 */ /* 0x000fe20000410000 */
        /* <DEDUP_REMOVED lines=45> */
[----:B------:R-:W-:Y:S02]  /*2880*/  FMUL.FTZ R19, R3, R19 ;  /* 0x0000001303137220 */ /* 0x000fe40000410000 */
[----:B------:R-:W-:Y:S01]  /*2890*/  FADD.FTZ R208, R208, R210 ;  /* 0x000000d2d0d07221 */ /* 0x000fe20000010000 */
        /* <DEDUP_REMOVED lines=15> */
.L_x_10800:
[----:B------:R-:W-:Y:S05]  /*2990*/  BSYNC B1 ;  /* 0x0000000000017941 */ /* 0x000fea0003800000 */
.L_x_10799:
        /* <DEDUP_REMOVED lines=25> */
[----:B------:R0:W5:Y:S01]  /*2b30*/  LDG.E.64 R182, desc[UR4][R8.64] ;  /* 0x0000000408b67981 */ /* 0x000162000c1e1b00 */
[--C-:B--2---:R-:W-:Y:S02]  /*2b40*/  HADD2.F32 R222, -RZ, R164.reuse.H0_H0 ;  /* 0x200000a4ffde7230 */ /* 0x104fe40000004100 */
[----:B------:R-:W-:-:S03]  /*2b50*/  HADD2.F32 R164, -RZ, R164.H1_H1 ;  /* 0x300000a4ffa47230 */ /* 0x000fc60000004100 */
[----:B------:R-:W-:Y:S01]  /*2b60*/  FADD.FTZ R96, R96, R222 ;  /* 0x000000de60607221 */ /* 0x000fe20000010000 */
[----:B------:R-:W-:Y:S02]  /*2b70*/  HADD2.F32 R220, -RZ, R165.H0_H0 ;  /* 0x200000a5ffdc7230 */ /* 0x000fe40000004100 */
[----:B---3--:R-:W-:-:S04]  /*2b80*/  FADD.FTZ R18, -R209, R12 ;  /* 0x0000000cd1127221 */ /* 0x008fc80000010100 */
[----:B------:R-:W-:Y:S01]  /*2b90*/  FMUL.FTZ R18, R3, R18 ;  /* 0x0000001203127220 */ /* 0x000fe20000410000 */
[C---:B------:R-:W-:Y:S01]  /*2ba0*/  FADD.FTZ R16, -R209.reuse, R14 ;  /* 0x0000000ed1107221 */ /* 0x040fe20000010100 */
[----:B------:R-:W-:Y:S02]  /*2bb0*/  FADD.FTZ R17, -R209, R13 ;  /* 0x0000000dd1117221 */ /* 0x000fe40000010100 */
[-C--:B------:R-:W-:Y:S01]  /*2bc0*/  FFMA.FTZ R56, R18, R222.reuse, R56 ;  /* 0x000000de12387223 */ /* 0x080fe20000010038 */
[----:B------:R-:W-:Y:S01]  /*2bd0*/  FMUL.FTZ R222, R216, R222 ;  /* 0x000000ded8de7220 */ /* 0x000fe20000410000 */
        /* <DEDUP_REMOVED lines=34> */
[----:B0-----:R-:W-:-:S02]  /*2e00*/  HADD2.F32 R9, -RZ, R167.H1_H1 ;  /* 0x300000a7ff097230 */ /* 0x001fc40000004100 */
        /* <DEDUP_REMOVED lines=19> */
.L_x_10792:
[----:B------:R-:W-:Y:S05]  /*2f40*/  BSYNC B0 ;  /* 0x0000000000007941 */ /* 0x000fea0003800000 */
.L_x_10782:
        /* <DEDUP_REMOVED lines=27> */
.L_x_10911:
        /* <DEDUP_REMOVED lines=29> */
[----:B------:R-:W-:-:S02]  /*32d0*/  HFMA2.MMA R2, -RZ, RZ, 0, 0 ;  /* 0x00000000ff027435 */ /* 0x000fc400000001ff */
[----:B------:R-:W-:-:S04]  /*32e0*/  FMUL.FTZ R8, R8, UR8 ;  /* 0x0000000808087c20 */ /* 0x000fc80008410000 */
[----:B------:R-:W-:Y:S02]  /*32f0*/  @P0 LEA.HI.SX32 R2, R160, R5, 0x1d ;  /* 0x00000005a0020211 */ /* 0x000fe400078feaff */
        /* <DEDUP_REMOVED lines=18> */
.L_x_10805:
[----:B------:R-:W-:Y:S05]  /*3420*/  BSYNC B1 ;  /* 0x0000000000017941 */ /* 0x000fea0003800000 */
.L_x_10804:
        /* <DEDUP_REMOVED lines=22> */
.L_x_10807:
[----:B------:R-:W-:Y:S05]  /*3590*/  BSYNC B1 ;  /* 0x0000000000017941 */ /* 0x000fea0003800000 */
.L_x_10806:
        /* <DEDUP_REMOVED lines=19> */
.L_x_10809:
[----:B------:R-:W-:Y:S05]  /*36d0*/  BSYNC B1 ;  /* 0x0000000000017941 */ /* 0x000fea0003800000 */
.L_x_10808:
        /* <DEDUP_REMOVED lines=19> */
.L_x_10811:
[----:B------:R-:W-:Y:S05]  /*3810*/  BSYNC B1 ;  /* 0x0000000000017941 */ /* 0x000fea0003800000 */
.L_x_10810:
        /* <DEDUP_REMOVED lines=19> */
.L_x_10813:
[----:B------:R-:W-:Y:S05]  /*3950*/  BSYNC B1 ;  /* 0x0000000000017941 */ /* 0x000fea0003800000 */
.L_x_10812:
        /* <DEDUP_REMOVED lines=19> */
.L_x_10815:
[----:B------:R-:W-:Y:S05]  /*3a90*/  BSYNC B1 ;  /* 0x0000000000017941 */ /* 0x000fea0003800000 */
.L_x_10814:
        /* <DEDUP_REMOVED lines=19> */
.L_x_10817:
[----:B------:R-:W-:Y:S05]  /*3bd0*/  BSYNC B1 ;  /* 0x0000000000017941 */ /* 0x000fea0003800000 */
.L_x_10816:
        /* <DEDUP_REMOVED lines=17> */
.L_x_10819:
[----:B------:R-:W-:Y:S05]  /*3cf0*/  BSYNC B1 ;  /* 0x0000000000017941 */ /* 0x000fea0003800000 */
.L_x_10818:
[----:B------:R-:W-:Y:S02]  /*3d00*/  SEL R47, R166, R47, P5 ;  /* 0x0000002fa62f7207 */ /* 0x000fe40002800000 */
[----:B------:R-:W-:Y:S02]  /*3d10*/  ISETP.NE.U32.AND P5, PT, R164, RZ, PT ;  /* 0x000000ffa400720c */ /* 0x000fe40003fa5070 */
[----:B------:R-:W-:Y:S02]  /*3d20*/  @P0 F2FP.F16.F32.PACK_AB R160, RZ, R160 ;  /* 0x000000a0ffa0023e */ /* 0x000fe400000000ff */
        /* <DEDUP_REMOVED lines=13> */
[----:B------:R-:W-:-:S04]  /*3e00*/  @P0 F2FP.F16.F32.PACK_AB R160, RZ, R164 ;  /* 0x000000a4ffa0023e */ /* 0x000fc800000000ff */
[----:B------:R-:W-:Y:S01]  /*3e10*/  @P0 PRMT R155, R155, 0x5410, R160 ;  /* 0x000054109b9b0816 */ /* 0x000fe200000000a0 */
[C---:B0-----:R-:W-:Y:S01]  /*3e20*/  @P0 IMAD.WIDE.U32 R162, R2.reuse, 0x10, R162 ;  /* 0x0000001002a20825 */ /* 0x041fe200078e00a2 */
[----:B------:R-:W-:-:S04]  /*3e30*/  IADD3 R2, R2, 0x80, RZ ;  /* 0x0000008002027810 */ /* 0x000fc80007ffe0ff */
[----:B------:R0:W-:Y:S03]  /*3e40*/  @P0 STG.E.128 desc[UR4][R162.64], R152 ;  /* 0x00000098a2000986 */ /* 0x0001e6000c101d04 */
.L_x_10803:
[----:B------:R-:W-:Y:S05]  /*3e50*/  BSYNC B0 ;  /* 0x0000000000007941 */ /* 0x000fea0003800000 */
.L_x_10802:
        /* <DEDUP_REMOVED lines=16> */
.L_x_10823:
[----:B------:R-:W-:Y:S05]  /*3f60*/  BSYNC B1 ;  /* 0x0000000000017941 */ /* 0x000fea0003800000 */
.L_x_10822:
        /* <DEDUP_REMOVED lines=22> */
.L_x_10825:
[----:B------:R-:W-:Y:S05]  /*40d0*/  BSYNC B1 ;  /* 0x0000000000017941 */ /* 0x000fea0003800000 */
.L_x_10824:
        /* <DEDUP_REMOVED lines=19> */
.L_x_10827:
[----:B------:R-:W-:Y:S05]  /*4210*/  BSYNC B1 ;  /* 0x0000000000017941 */ /* 0x000fea0003800000 */
.L_x_10826:
        /* <DEDUP_REMOVED lines=19> */
.L_x_10829:
[----:B------:R-:W-:Y:S05]  /*4350*/  BSYNC B1 ;  /* 0x0000000000017941 */ /* 0x000fea0003800000 */
.L_x_10828:
        /* <DEDUP_REMOVED lines=19> */
.L_x_10831:
[----:B------:R-:W-:Y:S05]  /*4490*/  BSYNC B1 ;  /* 0x0000000000017941 */ /* 0x000fea0003800000 */
.L_x_10830:
        /* <DEDUP_REMOVED lines=19> */
.L_x_10833:
[----:B------:R-:W-:Y:S05]  /*45d0*/  BSYNC B1 ;  /* 0x0000000000017941 */ /* 0x000fea0003800000 */
.L_x_10832:
        /* <DEDUP_REMOVED lines=19> */
.L_x_10835:
[----:B------:R-:W-:Y:S05]  /*4710*/  BSYNC B1 ;  /* 0x0000000000017941 */ /* 0x000fea0003800000 */
.L_x_10834:
        /* <DEDUP_REMOVED lines=17> */
.L_x_10837:
[----:B------:R-:W-:Y:S05]  /*4830*/  BSYNC B1 ;  /* 0x0000000000017941 */ /* 0x000fea0003800000 */
.L_x_10836:
        /* <DEDUP_REMOVED lines=21> */
.L_x_10821:
[----:B------:R-:W-:Y:S05]  /*4990*/  BSYNC B0 ;  /* 0x0000000000007941 */ /* 0x000fea0003800000 */
.L_x_10820:
        /* <DEDUP_REMOVED lines=16> */
.L_x_10841:
[----:B------:R-:W-:Y:S05]  /*4aa0*/  BSYNC B1 ;  /* 0x0000000000017941 */ /* 0x000fea0003800000 */
.L_x_10840:
        /* <DEDUP_REMOVED lines=22> */
.L_x_10843:
[----:B------:R-:W-:Y:S05]  /*4c10*/  BSYNC B1 ;  /* 0x0000000000017941 */ /* 0x000fea0003800000 */
.L_x_10842:
        /* <DEDUP_REMOVED lines=19> */
.L_x_10845:
[----:B------:R-:W-:Y:S05]  /*4d50*/  BSYNC B1 ;  /* 0x0000000000017941 */ /* 0x000fea0003800000 */
.L_x_10844:
        /* <DEDUP_REMOVED lines=19> */
.L_x_10847:
[----:B------:R-:W-:Y:S05]  /*4e90*/  BSYNC B1 ;  /* 0x0000000000017941 */ /* 0x000fea0003800000 */
.L_x_10846:
        /* <DEDUP_REMOVED lines=19> */
.L_x_10849:
[----:B------:R-:W-:Y:S05]  /*4fd0*/  BSYNC B1 ;  /* 0x0000000000017941 */ /* 0x000fea0003800000 */
.L_x_10848:
        /* <DEDUP_REMOVED lines=19> */
.L_x_10851:
[----:B------:R-:W-:Y:S05]  /*5110*/  BSYNC B1 ;  /* 0x0000000000017941 */ /* 0x000fea0003800000 */
.L_x_10850:
        /* <DEDUP_REMOVED lines=19> */
.L_x_10853:
[----:B------:R-:W-:Y:S05]  /*5250*/  BSYNC B1 ;  /* 0x0000000000017941 */ /* 0x000fea0003800000 */
.L_x_10852:
        /* <DEDUP_REMOVED lines=17> */
.L_x_10855:
[----:B------:R-:W-:Y:S05]  /*5370*/  BSYNC B1 ;  /* 0x0000000000017941 */ /* 0x000fea0003800000 */
.L_x_10854:
        /* <DEDUP_REMOVED lines=21> */
.L_x_10839:
[----:B------:R-:W-:Y:S05]  /*54d0*/  BSYNC B0 ;  /* 0x0000000000007941 */ /* 0x000fea0003800000 */
.L_x_10838:
        /* <DEDUP_REMOVED lines=16> */
.L_x_10859:
[----:B------:R-:W-:Y:S05]  /*55e0*/  BSYNC B1 ;  /* 0x0000000000017941 */ /* 0x000fea0003800000 */
.L_x_10858:
        /* <DEDUP_REMOVED lines=22> */
.L_x_10861:
[----:B------:R-:W-:Y:S05]  /*5750*/  BSYNC B1 ;  /* 0x0000000000017941 */ /* 0x000fea0003800000 */
.L_x_10860:
        /* <DEDUP_REMOVED lines=19> */
.L_x_10863:
[----:B------:R-:W-:Y:S05]  /*5890*/  BSYNC B1 ;  /* 0x0000000000017941 */ /* 0x000fea0003800000 */
.L_x_10862:
        /* <DEDUP_REMOVED lines=19> */
.L_x_10865:
[----:B------:R-:W-:Y:S05]  /*59d0*/  BSYNC B1 ;  /* 0x0000000000017941 */ /* 0x000fea0003800000 */
.L_x_10864:
        /* <DEDUP_REMOVED lines=19> */
.L_x_10867:
[----:B------:R-:W-:Y:S05]  /*5b10*/  BSYNC B1 ;  /* 0x0000000000017941 */ /* 0x000fea0003800000 */
.L_x_10866:
        /* <DEDUP_REMOVED lines=19> */
.L_x_10869:
[----:B------:R-:W-:Y:S05]  /*5c50*/  BSYNC B1 ;  /* 0x0000000000017941 */ /* 0x000fea0003800000 */
.L_x_10868:
        /* <DEDUP_REMOVED lines=19> */
.L_x_10871:
[----:B------:R-:W-:Y:S05]  /*5d90*/  BSYNC B1 ;  /* 0x0000000000017941 */ /* 0x000fea0003800000 */
.L_x_10870:
        /* <DEDUP_REMOVED lines=17> */
.L_x_10873:
[----:B------:R-:W-:Y:S05]  /*5eb0*/  BSYNC B1 ;  /* 0x0000000000017941 */ /* 0x000fea0003800000 */
.L_x_10872:
        /* <DEDUP_REMOVED lines=21> */
.L_x_10857:
[----:B------:R-:W-:Y:S05]  /*6010*/  BSYNC B0 ;  /* 0x0000000000007941 */ /* 0x000fea0003800000 */
.L_x_10856:
        /* <DEDUP_REMOVED lines=17> */
.L_x_10877:
[----:B------:R-:W-:Y:S05]  /*6130*/  BSYNC B1 ;  /* 0x0000000000017941 */ /* 0x000fea0003800000 */
.L_x_10876:
        /* <DEDUP_REMOVED lines=22> */
.L_x_10879:
[----:B------:R-:W-:Y:S05]  /*62a0*/  BSYNC B1 ;  /* 0x0000000000017941 */ /* 0x000fea0003800000 */
.L_x_10878:
        /* <DEDUP_REMOVED lines=19> */
.L_x_10881:
[----:B------:R-:W-:Y:S05]  /*63e0*/  BSYNC B1 ;  /* 0x0000000000017941 */ /* 0x000fea0003800000 */
.L_x_10880:
        /* <DEDUP_REMOVED lines=19> */
.L_x_10883:
[----:B------:R-:W-:Y:S05]  /*6520*/  BSYNC B1 ;  /* 0x0000000000017941 */ /* 0x000fea0003800000 */
.L_x_10882:
        /* <DEDUP_REMOVED lines=19> */
.L_x_10885:
[----:B------:R-:W-:Y:S05]  /*6660*/  BSYNC B1 ;  /* 0x0000000000017941 */ /* 0x000fea0003800000 */
.L_x_10884:
        /* <DEDUP_REMOVED lines=19> */
.L_x_10887:
[----:B------:R-:W-:Y:S05]  /*67a0*/  BSYNC B1 ;  /* 0x0000000000017941 */ /* 0x000fea0003800000 */
.L_x_10886:
        /* <DEDUP_REMOVED lines=19> */
.L_x_10889:
[----:B------:R-:W-:Y:S05]  /*68e0*/  BSYNC B1 ;  /* 0x0000000000017941 */ /* 0x000fea0003800000 */
.L_x_10888:
        /* <DEDUP_REMOVED lines=17> */
.L_x_10891:
[----:B------:R-:W-:Y:S05]  /*6a00*/  BSYNC B1 ;  /* 0x0000000000017941 */ /* 0x000fea0003800000 */
.L_x_10890:
[----:B------:R-:W-:Y:S02]  /*6a10*/  ISETP.NE.U32.AND P1, PT, R164, RZ, PT ;  /* 0x000000ffa400720c */ /* 0x000fe40003f25070 */
[----:B------:R-:W-:Y:S02]  /*6a20*/  SEL R47, R167, R47, P5 ;  /* 0x0000002fa72f7207 */ /* 0x000fe40002800000 */
[----:B------:R-:W-:Y:S02]  /*6a30*/  ISETP.NE.AND.EX P1, PT, R165, RZ, PT, P1 ;  /* 0x000000ffa500720c */ /* 0x000fe40003f25310 */
[----:B------:R-:W-:-:S04]  /*6a40*/  @P0 F2FP.F16.F32.PACK_AB R166, RZ, R166 ;  /* 0x000000a6ffa6023e */ /* 0x000fc800000000ff */
        /* <DEDUP_REMOVED lines=15> */
.L_x_10875:
[----:B------:R-:W-:Y:S05]  /*6b40*/  BSYNC B0 ;  /* 0x0000000000007941 */ /* 0x000fea0003800000 */
.L_x_10874:
[----:B------:R-:W-:Y:S02]  /*6b50*/  IADD3 R4, R4, UR10, RZ ;  /* 0x0000000a04047c10 */ /* 0x000fe4000fffe0ff */
[----:B------:R-:W-:Y:S02]  /*6b60*/  ISETP.NE.AND P1, PT, R168, RZ, PT ;  /* 0x000000ffa800720c */ /* 0x000fe40003f25270 */
[----:B------:R-:W-:Y:S02]  /*6b70*/  ISETP.GE.AND P0, PT, R4, UR11, PT ;  /* 0x0000000b04007c0c */ /* 0x000fe4000bf06270 */
[----:B------:R-:W-:-:S11]  /*6b80*/  SEL R249, RZ, 0x1, P1 ;  /* 0x00000001fff97807 */ /* 0x000fd60000800000 */
[----:B------:R-:W-:Y:S05]  /*6b90*/  @!P0 BRA `(.L_x_10892) ;  /* 0xffffff9c00b08947 */ /* 0x000fea000383ffff */
.L_x_10781:
        /* <DEDUP_REMOVED lines=17> */
.L_x_10894:
[----:B------:R-:W-:Y:S05]  /*6cb0*/  BSYNC B0 ;  /* 0x0000000000007941 */ /* 0x000fea0003800000 */
.L_x_10893:
        /* <DEDUP_REMOVED lines=11> */
.L_x_10896:
[----:B------:R-:W-:Y:S05]  /*6d70*/  BSYNC B0 ;  /* 0x0000000000007941 */ /* 0x000fea0003800000 */
.L_x_10895:
        /* <DEDUP_REMOVED lines=11> */
.L_x_10898:
[----:B------:R-:W-:Y:S05]  /*6e30*/  BSYNC B0 ;  /* 0x0000000000007941 */ /* 0x000fea0003800000 */
.L_x_10897:
        /* <DEDUP_REMOVED lines=11> */
.L_x_10900:
[----:B------:R-:W-:Y:S05]  /*6ef0*/  BSYNC B0 ;  /* 0x0000000000007941 */ /* 0x000fea0003800000 */
.L_x_10899:
        /* <DEDUP_REMOVED lines=11> */
.L_x_10801:
[----:B------:R-:W-:Y:S01]  /*6fb0*/  HFMA2.MMA R160, -RZ, RZ, 0, 9.5367431640625e-07 ;  /* 0x00000010ffa07435 */ /* 0x000fe200000001ff */
[----:B------:R-:W-:Y:S02]  /*6fc0*/  MOV R163, R208 ;  /* 0x000000d000a37202 */ /* 0x000fe40000000f00 */
[----:B------:R-:W-:Y:S02]  /*6fd0*/  MOV R161, 0x1f ;  /* 0x0000001f00a17802 */ /* 0x000fe40000000f00 */
[----:B------:R-:W-:-:S07]  /*6fe0*/  MOV R162, 0xffffffff ;  /* 0xffffffff00a27802 */ /* 0x000fce0000000f00 */
[----:B-----5:R-:W-:Y:S05]  /*6ff0*/  WARPSYNC.COLLECTIVE R162, `(.L_x_10901) ;  /* 0x00000000a2087348 */ /* 0x020fea0003c00000 */
[----:B------:R0:W1:Y:S02]  /*7000*/  SHFL.DOWN P6, R166, R163, R160, R161 ;  /* 0x080000a0a3a67389 */ /* 0x00006400000c00a1 */
[----:B01---5:R-:W-:Y:S01]  /*7010*/  ENDCOLLECTIVE ;  /* 0x000000000000791b */ /* 0x023fe20003800000 */
.L_x_10901:
[----:B------:R-:W-:Y:S01]  /*7020*/  MOV R163, R207 ;  /* 0x000000cf00a37202 */ /* 0x000fe20000000f00 */
[----:B------:R-:W-:-:S07]  /*7030*/  FADD.FTZ R208, R166, R208 ;  /* 0x000000d0a6d07221 */ /* 0x000fce0000010000 */
[----:B------:R-:W-:Y:S05]  /*7040*/  WARPSYNC.COLLECTIVE R162, `(.L_x_10902) ;  /* 0x00000000a2087348 */ /* 0x000fea0003c00000 */
[----:B------:R0:W1:Y:S02]  /*7050*/  SHFL.DOWN P6, R166, R163, R160, R161 ;  /* 0x080000a0a3a67389 */ /* 0x00006400000c00a1 */
[----:B01----:R-:W-:Y:S01]  /*7060*/  ENDCOLLECTIVE ;  /* 0x000000000000791b */ /* 0x003fe20003800000 */
.L_x_10902:
[----:B------:R-:W-:Y:S01]  /*7070*/  HFMA2.MMA R160, -RZ, RZ, 0, 4.76837158203125e-07 ;  /* 0x00000008ffa07435 */ /* 0x000fe200000001ff */
[----:B------:R-:W-:Y:S01]  /*7080*/  MOV R163, R208 ;  /* 0x000000d000a37202 */ /* 0x000fe20000000f00 */
[----:B------:R-:W-:-:S09]  /*7090*/  FADD.FTZ R207, R166, R207 ;  /* 0x000000cfa6cf7221 */ /* 0x000fd20000010000 */
[----:B------:R-:W-:Y:S05]  /*70a0*/  WARPSYNC.COLLECTIVE R162, `(.L_x_10903) ;  /* 0x00000000a2087348 */ /* 0x000fea0003c00000 */
[----:B------:R0:W1:Y:S02]  /*70b0*/  SHFL.DOWN P6, R166, R163, R160, R161 ;  /* 0x080000a0a3a67389 */ /* 0x00006400000c00a1 */
[----:B01----:R-:W-:Y:S01]  /*70c0*/  ENDCOLLECTIVE ;  /* 0x000000000000791b */ /* 0x003fe20003800000 */
.L_x_10903:
[----:B------:R-:W-:Y:S01]  /*70d0*/  MOV R163, R207 ;  /* 0x000000cf00a37202 */ /* 0x000fe20000000f00 */
[----:B------:R-:W-:-:S07]  /*70e0*/  FADD.FTZ R208, R208, R166 ;  /* 0x000000a6d0d07221 */ /* 0x000fce0000010000 */
[----:B------:R-:W-:Y:S05]  /*70f0*/  WARPSYNC.COLLECTIVE R162, `(.L_x_10904) ;  /* 0x00000000a2087348 */ /* 0x000fea0003c00000 */
[----:B------:R0:W1:Y:S02]  /*7100*/  SHFL.DOWN P6, R166, R163, R160, R161 ;  /* 0x080000a0a3a67389 */ /* 0x00006400000c00a1 */
[----:B01----:R-:W-:Y:S01]  /*7110*/  ENDCOLLECTIVE ;  /* 0x000000000000791b */ /* 0x003fe20003800000 */
.L_x_10904:
[----:B------:R-:W-:Y:S01]  /*7120*/  HFMA2.MMA R160, -RZ, RZ, 0, 2.384185791015625e-07 ;  /* 0x00000004ffa07435 */ /* 0x000fe200000001ff */
[----:B------:R-:W-:Y:S01]  /*7130*/  MOV R163, R208 ;  /* 0x000000d000a37202 */ /* 0x000fe20000000f00 */
[----:B------:R-:W-:-:S09]  /*7140*/  FADD.FTZ R207, R207, R166 ;  /* 0x000000a6cfcf7221 */ /* 0x000fd20000010000 */
[----:B------:R-:W-:Y:S05]  /*7150*/  WARPSYNC.COLLECTIVE R162, `(.L_x_10905) ;  /* 0x00000000a2087348 */ /* 0x000fea0003c00000 */
[----:B------:R0:W1:Y:S02]  /*7160*/  SHFL.DOWN P6, R166, R163, R160, R161 ;  /* 0x080000a0a3a67389 */ /* 0x00006400000c00a1 */
[----:B01----:R-:W-:Y:S01]  /*7170*/  ENDCOLLECTIVE ;  /* 0x000000000000791b */ /* 0x003fe20003800000 */
.L_x_10905:
[----:B------:R-:W-:Y:S02]  /*7180*/  MOV R163, R207 ;  /* 0x000000cf00a37202 */ /* 0x000fe40000000f00 */
[----:B------:R-:W-:-:S07]  /*7190*/  MOV R165, R166 ;  /* 0x000000a600a57202 */ /* 0x000fce0000000f00 */
[----:B------:R-:W-:Y:S05]  /*71a0*/  WARPSYNC.COLLECTIVE R162, `(.L_x_10906) ;  /* 0x00000000a2087348 */ /* 0x000fea0003c00000 */
[----:B------:R0:W1:Y:S02]  /*71b0*/  SHFL.DOWN P6, R166, R163, R160, R161 ;  /* 0x080000a0a3a67389 */ /* 0x00006400000c00a1 */
[----:B01----:R-:W-:Y:S01]  /*71c0*/  ENDCOLLECTIVE ;  /* 0x000000000000791b */ /* 0x003fe20003800000 */
.L_x_10906:
[----:B------:R-:W-:Y:S01]  /*71d0*/  FADD.FTZ R165, R208, R165 ;  /* 0x000000a5d0a57221 */ /* 0x000fe20000010000 */
[----:B------:R-:W-:-:S04]  /*71e0*/  HFMA2.MMA R160, -RZ, RZ, 0, 1.1920928955078125e-07 ;  /* 0x00000002ffa07435 */ /* 0x000fc800000001ff */
[----:B------:R-:W-:Y:S02]  /*71f0*/  MOV R163, R165 ;  /* 0x000000a500a37202 */ /* 0x000fe40000000f00 */
[----:B------:R-:W-:-:S07]  /*7200*/  MOV R164, R166 ;  /* 0x000000a600a47202 */ /* 0x000fce0000000f00 */
[----:B------:R-:W-:Y:S05]  /*7210*/  WARPSYNC.COLLECTIVE R162, `(.L_x_10907) ;  /* 0x00000000a2087348 */ /* 0x000fea0003c00000 */
[----:B------:R0:W1:Y:S02]  /*7220*/  SHFL.DOWN P6, R166, R163, R160, R161 ;  /* 0x080000a0a3a67389 */ /* 0x00006400000c00a1 */
[----:B01----:R-:W-:Y:S01]  /*7230*/  ENDCOLLECTIVE ;  /* 0x000000000000791b */ /* 0x003fe20003800000 */
.L_x_10907:
[----:B------:R-:W-:-:S05]  /*7240*/  FADD.FTZ R164, R207, R164 ;  /* 0x000000a4cfa47221 */ /* 0x000fca0000010000 */
[----:B------:R-:W-:Y:S01]  /*7250*/  MOV R163, R164 ;  /* 0x000000a400a37202 */ /* 0x000fe20000000f00 */
[----:B------:R-:W-:-:S07]  /*7260*/  FADD.FTZ R165, R165, R166 ;  /* 0x000000a6a5a57221 */ /* 0x000fce0000010000 */
[----:B------:R-:W-:Y:S05]  /*7270*/  WARPSYNC.COLLECTIVE R162, `(.L_x_10908) ;  /* 0x00000000a2087348 */ /* 0x000fea0003c00000 */
[----:B------:R0:W1:Y:S02]  /*7280*/  SHFL.DOWN P6, R166, R163, R160, R161 ;  /* 0x080000a0a3a67389 */ /* 0x00006400000c00a1 */
[----:B01----:R-:W-:Y:S01]  /*7290*/  ENDCOLLECTIVE ;  /* 0x000000000000791b */ /* 0x003fe20003800000 */
.L_x_10908:
[----:B------:R-:W-:Y:S01]  /*72a0*/  HFMA2.MMA R160, -RZ, RZ, 0, 5.9604644775390625e-08 ;  /* 0x00000001ffa07435 */ /* 0x000fe200000001ff */
[----:B------:R-:W-:Y:S01]  /*72b0*/  MOV R163, R165 ;  /* 0x000000a500a37202 */ /* 0x000fe20000000f00 */
[----:B------:R-:W-:-:S09]  /*72c0*/  FADD.FTZ R164, R164, R166 ;  /* 0x000000a6a4a47221 */ /* 0x000fd20000010000 */
[----:B------:R-:W-:Y:S05]  /*72d0*/  WARPSYNC.COLLECTIVE R162, `(.L_x_10909) ;  /* 0x00000000a2087348 */ /* 0x000fea0003c00000 */
[----:B------:R0:W1:Y:S02]  /*72e0*/  SHFL.DOWN P6, R166, R163, R160, R161 ;  /* 0x080000a0a3a67389 */ /* 0x00006400000c00a1 */
[----:B01----:R-:W-:Y:S01]  /*72f0*/  ENDCOLLECTIVE ;  /* 0x000000000000791b */ /* 0x003fe20003800000 */
.L_x_10909:
[----:B------:R-:W-:Y:S02]  /*7300*/  MOV R163, R164 ;  /* 0x000000a400a37202 */ /* 0x000fe40000000f00 */
[----:B------:R-:W-:-:S07]  /*7310*/  MOV R167, R166 ;  /* 0x000000a600a77202 */ /* 0x000fce0000000f00 */
[----:B------:R-:W-:Y:S05]  /*7320*/  WARPSYNC.COLLECTIVE R162, `(.L_x_10910) ;  /* 0x00000000a2087348 */ /* 0x000fea0003c00000 */
[----:B------:R0:W1:Y:S02]  /*7330*/  SHFL.DOWN P6, R166, R163, R160, R161 ;  /* 0x080000a0a3a67389 */ /* 0x00006400000c00a1 */
[----:B01----:R-:W-:Y:S01]  /*7340*/  ENDCOLLECTIVE ;  /* 0x000000000000791b */ /* 0x003fe20003800000 */
.L_x_10910:
[----:B------:R-:W-:Y:S01]  /*7350*/  MOV R161, R166 ;  /* 0x000000a600a17202 */ /* 0x000fe20000000f00 */
[----:B------:R-:W-:Y:S06]  /*7360*/  BRA `(.L_x_10911) ;  /* 0xffffffbc00647947 */ /* 0x000fec000383ffff */
.L_x_10912:
        /* <DEDUP_REMOVED lines=9> */
.L_x_16601:


//--------------------- .text._ZN10layer_norm22ln_bwd_finalize_kernelINS_22Kernel_traits_finalizeILj5120E6__halfS2_fS2_fjLb0ELj1024ELj4ENS_18Kernel_traits_baseILj5120ES2_S2_fS2_fjLj1024EEEEELb0ELb1EEEvNS_9BwdParamsE --------------------------
	.section	.text._ZN10layer_norm22ln_bwd_finalize_kernelINS_22Kernel_traits_finalizeILj5120E6__halfS2_fS2_fjLb0ELj1024ELj4ENS_18Kernel_traits_baseILj5120ES2_S2_fS2_fjLj1024EEEEELb0ELb1EEEvNS_9BwdParamsE,"ax",@progbits
	.align	128
        .global         _ZN10layer_norm22ln_bwd_finalize_kernelINS_22Kernel_traits_finalizeILj5120E6__halfS2_fS2_fjLb0ELj1024ELj4ENS_18Kernel_traits_baseILj5120ES2_S2_fS2_fjLj1024EEEEELb0ELb1EEEvNS_9BwdParamsE
        .type           _ZN10layer_norm22ln_bwd_finalize_kernelINS_22Kernel_traits_finalizeILj5120E6__halfS2_fS2_fjLb0ELj1024ELj4ENS_18Kernel_traits_baseILj5120ES2_S2_fS2_fjLj1024EEEEELb0ELb1EEEvNS_9BwdParamsE,@function
        .size           _ZN10layer_norm22ln_bwd_finalize_kernelINS_22Kernel_traits_finalizeILj5120E6__halfS2_fS2_fjLb0ELj1024ELj4ENS_18Kernel_traits_baseILj5120ES2_S2_fS2_fjLj1024EEEEELb0ELb1EEEvNS_9BwdParamsE,(.L_x_16602 - _ZN10layer_norm22ln_bwd_finalize_kernelINS_22Kernel_traits_finalizeILj5120E6__halfS2_fS2_fjLb0ELj1024ELj4ENS_18Kernel_traits_baseILj5120ES2_S2_fS2_fjLj1024EEEEELb0ELb1EEEvNS_9BwdParamsE)
        .other          _ZN10layer_norm22ln_bwd_finalize_kernelINS_22Kernel_traits_finalizeILj5120E6__halfS2_fS2_fjLb0ELj1024ELj4ENS_18Kernel_traits_baseILj5120ES2_S2_fS2_fjLj1024EEEEELb0ELb1EEEvNS_9BwdParamsE,@"STO_CUDA_ENTRY STV_DEFAULT"
_ZN10layer_norm22ln_bwd_finalize_kernelINS_22Kernel_traits_finalizeILj5120E6__halfS2_fS2_fjLb0ELj1024ELj4ENS_18Kernel_traits_baseILj5120ES2_S2_fS2_fjLj1024EEEEELb0ELb1EEEvNS_9BwdParamsE:
.text._ZN10layer_norm22ln_bwd_finalize_kernelINS_22Kernel_traits_finalizeILj5120E6__halfS2_fS2_fjLb0ELj1024ELj4ENS_18Kernel_traits_baseILj5120ES2_S2_fS2_fjLj1024EEEEELb0ELb1EEEvNS_9BwdParamsE:
        /* <DEDUP_REMOVED lines=26> */
.L_x_10924:
        /* <DEDUP_REMOVED lines=31> */
.L_x_10917:
        /* <DEDUP_REMOVED lines=34> */
.L_x_10916:
[----:B------:R-:W-:Y:S05]  /*05b0*/  BSYNC B1 ;  /* 0x0000000000017941 */ /* 0x000fea0003800000 */
.L_x_10915:
        /* <DEDUP_REMOVED lines=25> */
.L_x_10919:
[----:B------:R-:W-:Y:S05]  /*0750*/  BSYNC B1 ;  /* 0x0000000000017941 */ /* 0x000fea0003800000 */
.L_x_10918:
        /* <DEDUP_REMOVED lines=12> */
.L_x_10914:
[----:B------:R-:W-:Y:S05]  /*0820*/  BSYNC B0 ;  /* 0x0000000000007941 */ /* 0x000fea0003800000 */
.L_x_10913:
        /* <DEDUP_REMOVED lines=29> */
.L_x_10935:
[----:B------:R-:W-:Y:S01]  /*0a00*/  @!P1 SHF.R.U32.HI R12, RZ, 0x3, R0 ;  /* 0x00000003ff0c9819 */ /* 0x000fe20000011600 */
[----:B----4-:R-:W-:Y:S01]  /*0a10*/  FADD.FTZ R14, R9, R14 ;  /* 0x0000000e090e7221 */ /* 0x010fe20000010000 */
[----:B---3--:R-:W-:Y:S02]  /*0a20*/  FADD.FTZ R11, R10, R11 ;  /* 0x0000000b0a0b7221 */ /* 0x008fe40000010000 */
[----:B------:R-:W-:-:S05]  /*0a30*/  @!P1 LOP3.LUT R12, R12, 0x1ffffffc, RZ, 0xc0, !PT ;  /* 0x1ffffffc0c0c9812 */ /* 0x000fca00078ec0ff */
[----:B------:R3:W-:Y:S04]  /*0a40*/  @!P1 STS [R12+UR4+0x2000], R14 ;  /* 0x0020000e0c009988 */ /* 0x0007e80008000804 */
[----:B------:R3:W-:Y:S02]  /*0a50*/  @!P1 STS [R12+UR4+0x2080], R11 ;  /* 0x0020800b0c009988 */ /* 0x0007e40008000804 */
.L_x_10920:
        /* <DEDUP_REMOVED lines=14> */
.L_x_10923:
[----:B------:R-:W-:Y:S05]  /*0b40*/  BSYNC B0 ;  /* 0x0000000000007941 */ /* 0x000fea0003800000 */
.L_x_10922:
[C---:B------:R-:W-:Y:S02]  /*0b50*/  ISETP.GT.U32.AND P1, PT, R3.reuse, -0x1401, PT ;  /* 0xffffebff0300780c */ /* 0x040fe40003f24070 */
[----:B------:R-:W-:Y:S02]  /*0b60*/  IADD3 R3, R3, 0x1400, RZ ;  /* 0x0000140003037810 */ /* 0x000fe40007ffe0ff */
[----:B------:R-:W-:-:S09]  /*0b70*/  IADD3 R4, R4, 0xa00, RZ ;  /* 0x00000a0004047810 */ /* 0x000fd20007ffe0ff */
[----:B------:R-:W-:Y:S05]  /*0b80*/  @P1 BRA `(.L_x_10924) ;  /* 0xfffffff400841947 */ /* 0x000fea000383ffff */
[----:B------:R-:W-:Y:S05]  /*0b90*/  EXIT ;  /* 0x000000000000794d */ /* 0x000fea0003800000 */
.L_x_10921:
[----:B------:R-:W-:Y:S01]  /*0ba0*/  HFMA2.MMA R22, -RZ, RZ, 0, 1.847743988037109375e-06 ;  /* 0x0000001fff167435 */ /* 0x000fe200000001ff */
[----:B0--3--:R-:W-:Y:S01]  /*0bb0*/  MOV R20, R10 ;  /* 0x0000000a00147202 */ /* 0x009fe20000000f00 */
[----:B------:R-:W-:Y:S01]  /*0bc0*/  IMAD.MOV.U32 R19, RZ, RZ, 0x1 ;  /* 0x00000001ff137424 */ /* 0x000fe200078e00ff */
[----:B------:R-:W-:-:S08]  /*0bd0*/  MOV R17, 0xffffffff ;  /* 0xffffffff00117802 */ /* 0x000fd00000000f00 */
[----:B-12---:R-:W-:Y:S05]  /*0be0*/  WARPSYNC.COLLECTIVE R17, `(.L_x_10925) ;  /* 0x0000000011087348 */ /* 0x006fea0003c00000 */
[----:B------:R0:W3:Y:S02]  /*0bf0*/  SHFL.BFLY P2, R18, R20, R19, R22 ;  /* 0x0c00001314127389 */ /* 0x0000e40000040016 */
[----:B0123--:R-:W-:Y:S01]  /*0c00*/  ENDCOLLECTIVE ;  /* 0x000000000000791b */ /* 0x00ffe20003800000 */
.L_x_10925:
[----:B------:R-:W-:Y:S01]  /*0c10*/  HFMA2.MMA R19, -RZ, RZ, 0, 1.1920928955078125e-07 ;  /* 0x00000002ff137435 */ /* 0x000fe200000001ff */
[----:B------:R-:W-:-:S05]  /*0c20*/  MOV R11, R18 ;  /* 0x00000012000b7202 */ /* 0x000fca0000000f00 */
[----:B------:R-:W-:-:S04]  /*0c30*/  FADD.FTZ R11, R10, R11 ;  /* 0x0000000b0a0b7221 */ /* 0x000fc80000010000 */
[----:B------:R-:W-:-:S07]  /*0c40*/  IMAD.MOV.U32 R20, RZ, RZ, R11 ;  /* 0x000000ffff147224 */ /* 0x000fce00078e000b */
[----:B------:R-:W-:Y:S05]  /*0c50*/  WARPSYNC.COLLECTIVE R17, `(.L_x_10926) ;  /* 0x0000000011087348 */ /* 0x000fea0003c00000 */
[----:B------:R0:W1:Y:S02]  /*0c60*/  SHFL.BFLY P2, R18, R20, R19, R22 ;  /* 0x0c00001314127389 */ /* 0x0000640000040016 */
[----:B01----:R-:W-:Y:S01]  /*0c70*/  ENDCOLLECTIVE ;  /* 0x000000000000791b */ /* 0x003fe20003800000 */
.L_x_10926:
[----:B------:R-:W-:Y:S01]  /*0c80*/  IMAD.MOV.U32 R19, RZ, RZ, 0x4 ;  /* 0x00000004ff137424 */ /* 0x000fe200078e00ff */
[----:B------:R-:W-:-:S05]  /*0c90*/  MOV R12, R18 ;  /* 0x00000012000c7202 */ /* 0x000fca0000000f00 */
[----:B------:R-:W-:-:S05]  /*0ca0*/  FADD.FTZ R12, R11, R12 ;  /* 0x0000000c0b0c7221 */ /* 0x000fca0000010000 */
[----:B------:R-:W-:-:S07]  /*0cb0*/  MOV R20, R12 ;  /* 0x0000000c00147202 */ /* 0x000fce0000000f00 */
[----:B------:R-:W-:Y:S05]  /*0cc0*/  WARPSYNC.COLLECTIVE R17, `(.L_x_10927) ;  /* 0x0000000011087348 */ /* 0x000fea0003c00000 */
[----:B------:R0:W1:Y:S02]  /*0cd0*/  SHFL.BFLY P2, R18, R20, R19, R22 ;  /* 0x0c00001314127389 */ /* 0x0000640000040016 */
[----:B01----:R-:W-:Y:S01]  /*0ce0*/  ENDCOLLECTIVE ;  /* 0x000000000000791b */ /* 0x003fe20003800000 */
.L_x_10927:
[----:B------:R-:W-:Y:S01]  /*0cf0*/  HFMA2.MMA R19, -RZ, RZ, 0, 4.76837158203125e-07 ;  /* 0x00000008ff137435 */ /* 0x000fe200000001ff */
[----:B------:R-:W-:-:S05]  /*0d00*/  MOV R13, R18 ;  /* 0x00000012000d7202 */ /* 0x000fca0000000f00 */
[----:B------:R-:W-:-:S05]  /*0d10*/  FADD.FTZ R13, R12, R13 ;  /* 0x0000000d0c0d7221 */ /* 0x000fca0000010000 */
[----:B------:R-:W-:-:S07]  /*0d20*/  MOV R20, R13 ;  /* 0x0000000d00147202 */ /* 0x000fce0000000f00 */
[----:B------:R-:W-:Y:S05]  /*0d30*/  WARPSYNC.COLLECTIVE R17, `(.L_x_10928) ;  /* 0x0000000011087348 */ /* 0x000fea0003c00000 */
[----:B------:R0:W1:Y:S02]  /*0d40*/  SHFL.BFLY P2, R18, R20, R19, R22 ;  /* 0x0c00001314127389 */ /* 0x0000640000040016 */
[----:B01----:R-:W-:Y:S01]  /*0d50*/  ENDCOLLECTIVE ;  /* 0x000000000000791b */ /* 0x003fe20003800000 */
.L_x_10928:
[----:B------:R-:W-:Y:S01]  /*0d60*/  HFMA2.MMA R19, -RZ, RZ, 0, 9.5367431640625e-07 ;  /* 0x00000010ff137435 */ /* 0x000fe200000001ff */
[----:B------:R-:W-:-:S04]  /*0d70*/  IMAD.MOV.U32 R10, RZ, RZ, R18 ;  /* 0x000000ffff0a7224 */ /* 0x000fc800078e0012 */
[----:B------:R-:W-:-:S05]  /*0d80*/  FADD.FTZ R10, R13, R10 ;  /* 0x0000000a0d0a7221 */ /* 0x000fca0000010000 */
[----:B------:R-:W-:-:S07]  /*0d90*/  MOV R20, R10 ;  /* 0x0000000a00147202 */ /* 0x000fce0000000f00 */
[----:B------:R-:W-:Y:S05]  /*0da0*/  WARPSYNC.COLLECTIVE R17, `(.L_x_10929) ;  /* 0x0000000011087348 */ /* 0x000fea0003c00000 */
[----:B------:R0:W1:Y:S02]  /*0db0*/  SHFL.BFLY P2, R18, R20, R19, R22 ;  /* 0x0c00001314127389 */ /* 0x0000640000040016 */
[----:B01----:R-:W-:Y:S01]  /*0dc0*/  ENDCOLLECTIVE ;  /* 0x000000000000791b */ /* 0x003fe20003800000 */
.L_x_10929:
[----:B------:R-:W-:Y:S01]  /*0dd0*/  HFMA2.MMA R19, -RZ, RZ, 0, 5.9604644775390625e-08 ;  /* 0x00000001ff137435 */ /* 0x000fe200000001ff */
[----:B------:R-:W-:Y:S01]  /*0de0*/  IMAD.MOV.U32 R20, RZ, RZ, R9 ;  /* 0x000000ffff147224 */ /* 0x000fe200078e0009 */
[----:B------:R-:W-:-:S09]  /*0df0*/  MOV R11, R18 ;  /* 0x00000012000b7202 */ /* 0x000fd20000000f00 */
[----:B------:R-:W-:Y:S05]  /*0e00*/  WARPSYNC.COLLECTIVE R17, `(.L_x_10930) ;  /* 0x0000000011087348 */ /* 0x000fea0003c00000 */
[----:B------:R0:W1:Y:S02]  /*0e10*/  SHFL.BFLY P2, R18, R20, R19, R22 ;  /* 0x0c00001314127389 */ /* 0x0000640000040016 */
[----:B01----:R-:W-:Y:S01]  /*0e20*/  ENDCOLLECTIVE ;  /* 0x000000000000791b */ /* 0x003fe20003800000 */
.L_x_10930:
[----:B------:R-:W-:Y:S01]  /*0e30*/  HFMA2.MMA R19, -RZ, RZ, 0, 1.1920928955078125e-07 ;  /* 0x00000002ff137435 */ /* 0x000fe200000001ff */
[----:B------:R-:W-:-:S05]  /*0e40*/  MOV R12, R18 ;  /* 0x00000012000c7202 */ /* 0x000fca0000000f00 */
[----:B------:R-:W-:-:S05]  /*0e50*/  FADD.FTZ R14, R9, R12 ;  /* 0x0000000c090e7221 */ /* 0x000fca0000010000 */
[----:B------:R-:W-:-:S07]  /*0e60*/  MOV R20, R14 ;  /* 0x0000000e00147202 */ /* 0x000fce0000000f00 */
[----:B------:R-:W-:Y:S05]  /*0e70*/  WARPSYNC.COLLECTIVE R17, `(.L_x_10931) ;  /* 0x0000000011087348 */ /* 0x000fea0003c00000 */
[----:B------:R0:W1:Y:S02]  /*0e80*/  SHFL.BFLY P2, R18, R20, R19, R22 ;  /* 0x0c00001314127389 */ /* 0x0000640000040016 */
[----:B01----:R-:W-:Y:S01]  /*0e90*/  ENDCOLLECTIVE ;  /* 0x000000000000791b */ /* 0x003fe20003800000 */
.L_x_10931:
[----:B------:R-:W-:Y:S01]  /*0ea0*/  HFMA2.MMA R19, -RZ, RZ, 0, 2.384185791015625e-07 ;  /* 0x00000004ff137435 */ /* 0x000fe200000001ff */
[----:B------:R-:W-:-:S04]  /*0eb0*/  IMAD.MOV.U32 R13, RZ, RZ, R18 ;  /* 0x000000ffff0d7224 */ /* 0x000fc800078e0012 */
[----:B------:R-:W-:-:S05]  /*0ec0*/  FADD.FTZ R15, R14, R13 ;  /* 0x0000000d0e0f7221 */ /* 0x000fca0000010000 */
[----:B------:R-:W-:-:S07]  /*0ed0*/  MOV R20, R15 ;  /* 0x0000000f00147202 */ /* 0x000fce0000000f00 */
[----:B------:R-:W-:Y:S05]  /*0ee0*/  WARPSYNC.COLLECTIVE R17, `(.L_x_10932) ;  /* 0x0000000011087348 */ /* 0x000fea0003c00000 */
[----:B------:R0:W1:Y:S02]  /*0ef0*/  SHFL.BFLY P2, R18, R20, R19, R22 ;  /* 0x0c00001314127389 */ /* 0x0000640000040016 */
[----:B01----:R-:W-:Y:S01]  /*0f00*/  ENDCOLLECTIVE ;  /* 0x000000000000791b */ /* 0x003fe20003800000 */
.L_x_10932:
[----:B------:R-:W-:Y:S01]  /*0f10*/  IMAD.MOV.U32 R19, RZ, RZ, 0x8 ;  /* 0x00000008ff137424 */ /* 0x000fe200078e00ff */
[----:B------:R-:W-:-:S05]  /*0f20*/  MOV R16, R18 ;  /* 0x0000001200107202 */ /* 0x000fca0000000f00 */
[----:B------:R-:W-:-:S05]  /*0f30*/  FADD.FTZ R16, R15, R16 ;  /* 0x000000100f107221 */ /* 0x000fca0000010000 */
[----:B------:R-:W-:-:S07]  /*0f40*/  MOV R20, R16 ;  /* 0x0000001000147202 */ /* 0x000fce0000000f00 */
[----:B------:R-:W-:Y:S05]  /*0f50*/  WARPSYNC.COLLECTIVE R17, `(.L_x_10933) ;  /* 0x0000000011087348 */ /* 0x000fea0003c00000 */
[----:B------:R0:W1:Y:S02]  /*0f60*/  SHFL.BFLY P2, R18, R20, R19, R22 ;  /* 0x0c00001314127389 */ /* 0x0000640000040016 */
[----:B01----:R-:W-:Y:S01]  /*0f70*/  ENDCOLLECTIVE ;  /* 0x000000000000791b */ /* 0x003fe20003800000 */
.L_x_10933:
[----:B------:R-:W-:Y:S01]  /*0f80*/  HFMA2.MMA R19, -RZ, RZ, 0, 9.5367431640625e-07 ;  /* 0x00000010ff137435 */ /* 0x000fe200000001ff */
[----:B------:R-:W-:-:S05]  /*0f90*/  MOV R9, R18 ;  /* 0x0000001200097202 */ /* 0x000fca0000000f00 */
[----:B------:R-:W-:-:S05]  /*0fa0*/  FADD.FTZ R9, R16, R9 ;  /* 0x0000000910097221 */ /* 0x000fca0000010000 */
[----:B------:R-:W-:-:S07]  /*0fb0*/  MOV R20, R9 ;  /* 0x0000000900147202 */ /* 0x000fce0000000f00 */
[----:B------:R-:W-:Y:S05]  /*0fc0*/  WARPSYNC.COLLECTIVE R17, `(.L_x_10934) ;  /* 0x0000000011087348 */ /* 0x000fea0003c00000 */
[----:B------:R0:W1:Y:S02]  /*0fd0*/  SHFL.BFLY P2, R18, R20, R19, R22 ;  /* 0x0c00001314127389 */ /* 0x0000640000040016 */
[----:B01----:R-:W-:Y:S01]  /*0fe0*/  ENDCOLLECTIVE ;  /* 0x000000000000791b */ /* 0x003fe20003800000 */
.L_x_10934:
[----:B------:R-:W-:Y:S01]  /*0ff0*/  MOV R14, R18 ;  /* 0x00000012000e7202 */ /* 0x000fe20000000f00 */
[----:B------:R-:W-:Y:S06]  /*1000*/  BRA `(.L_x_10935) ;  /* 0xfffffff8007c7947 */ /* 0x000fec000383ffff */
.L_x_10936:
        /* <DEDUP_REMOVED lines=15> */
.L_x_16602:


//--------------------- .text._ZN10layer_norm13ln_bwd_kernelINS_13Kernel_traitsI6__halfS2_fS2_fjLj5120ELj1ELj1ELj4ELj16ENS_18Kernel_traits_baseILj5120ES2_S2_fS2_fjLj128EEEEELb1ELb0ELb1ELb1EEEvNS_9BwdParamsE --------------------------
	.section	.text._ZN10layer_norm13ln_bwd_kernelINS_13Kernel_traitsI6__halfS2_fS2_fjLj5120ELj1ELj1ELj4ELj16ENS_18Kernel_traits_baseILj5120ES2_S2_fS2_fjLj128EEEEELb1ELb0ELb1ELb1EEEvNS_9BwdParamsE,"ax",@progbits
	.align	128
        .global         _ZN10layer_norm13ln_bwd_kernelINS_13Kernel_traitsI6__halfS2_fS2_fjLj5120ELj1ELj1ELj4ELj16ENS_18Kernel_traits_baseILj5120ES2_S2_fS2_fjLj128EEEEELb1ELb0ELb1ELb1EEEvNS_9BwdParamsE
        .type           _ZN10layer_norm13ln_bwd_kernelINS_13Kernel_traitsI6__halfS2_fS2_fjLj5120ELj1ELj1ELj4ELj16ENS_18Kernel_traits_baseILj5120ES2_S2_fS2_fjLj128EEEEELb1ELb0ELb1ELb1EEEvNS_9BwdParamsE,@function
        .size           _ZN10layer_norm13ln_bwd_kernelINS_13Kernel_traitsI6__halfS2_fS2_fjLj5120ELj1ELj1ELj4ELj16ENS_18Kernel_traits_baseILj5120ES2_S2_fS2_fjLj128EEEEELb1ELb0ELb1ELb1EEEvNS_9BwdParamsE,(.L_x_16603 - _ZN10layer_norm13ln_bwd_kernelINS_13Kernel_traitsI6__halfS2_fS2_fjLj5120ELj1ELj1ELj4ELj16ENS_18Kernel_traits_baseILj5120ES2_S2_fS2_fjLj128EEEEELb1ELb0ELb1ELb1EEEvNS_9BwdParamsE)
        .other          _ZN10layer_norm13ln_bwd_kernelINS_13Kernel_traitsI6__halfS2_fS2_fjLj5120ELj1ELj1ELj4ELj16ENS_18Kernel_traits_baseILj5120ES2_S2_fS2_fjLj128EEEEELb1ELb0ELb1ELb1EEEvNS_9BwdParamsE,@"STO_CUDA_ENTRY STV_DEFAULT"
_ZN10layer_norm13ln_bwd_kernelINS_13Kernel_traitsI6__halfS2_fS2_fjLj5120ELj1ELj1ELj4ELj16ENS_18Kernel_traits_baseILj5120ES2_S2_fS2_fjLj128EEEEELb1ELb0ELb1ELb1EEEvNS_9BwdParamsE:
.text._ZN10layer_norm13ln_bwd_kernelINS_13Kernel_traitsI6__halfS2_fS2_fjLj5120ELj1ELj1ELj4ELj16ENS_18Kernel_traits_baseILj5120ES2_S2_fS2_fjLj128EEEEELb1ELb0ELb1ELb1EEEvNS_9BwdParamsE:
        /* <DEDUP_REMOVED lines=54> */
.L_x_10937:
        /* <DEDUP_REMOVED lines=129> */
[----:B-1----:R-:W-:-:S04]  /*0b70*/  HFMA2.MMA R2, -RZ, RZ, 0, 5.9604644775390625e-08 ;  /* 0x00000001ff027435 */ /* 0x002fc800000001ff */
[----:B------:R2:W-:Y:S07]  /*0b80*/  STL [R1], R0 ;  /* 0x0000000001007387 */ /* 0x0005ee0000100800 */
.L_x_11023:
[----:B0-----:R-:W0:Y:S08]  /*0b90*/  LDC.64 R160, c[0x0][0x288] ;  /* 0x0000a200ffa07b82 */ /* 0x001e300000000a00 */
[----:B------:R-:W1:Y:S08]  /*0ba0*/  LDC.64 R164, c[0x0][0x280] ;  /* 0x0000a000ffa47b82 */ /* 0x000e700000000a00 */
[----:B------:R-:W3:Y:S01]  /*0bb0*/  LDC R245, c[0x0][0x218] ;  /* 0x00008600fff57b82 */ /* 0x000ee20000000800 */
[----:B0-----:R-:W-:-:S07]  /*0bc0*/  IMAD.WIDE R160, R198, 0x4, R160 ;  /* 0x00000004c6a07825 */ /* 0x001fce00078e02a0 */
[----:B------:R-:W0:Y:S01]  /*0bd0*/  LDC.64 R162, c[0x0][0x258] ;  /* 0x00009600ffa27b82 */ /* 0x000e220000000a00 */
[----:B------:R1:W4:Y:S01]  /*0be0*/  LDG.E R180, desc[UR4][R160.64] ;  /* 0x00000004a0b47981 */ /* 0x000322000c1e1900 */
[----:B------:R-:W2:Y:S06]  /*0bf0*/  S2R R166, SR_TID.X ;  /* 0x0000000000a67919 */ /* 0x000eac0000002100 */
[----:B------:R-:W2:Y:S01]  /*0c00*/  LDC.64 R178, c[0x0][0x250] ;  /* 0x00009400ffb27b82 */ /* 0x000ea20000000a00 */
[----:B-1----:R-:W-:-:S07]  /*0c10*/  IMAD.WIDE R160, R198, 0x4, R164 ;  /* 0x00000004c6a07825 */ /* 0x002fce00078e02a4 */
[----:B------:R-:W1:Y:S01]  /*0c20*/  LDC.64 R242, c[0x0][0x2c8] ;  /* 0x0000b200fff27b82 */ /* 0x000e620000000a00 */
[C---:B---3--:R-:W-:Y:S01]  /*0c30*/  IMAD R196, R198.reuse, R245, RZ ;  /* 0x000000f5c6c47224 */ /* 0x048fe200078e02ff */
[----:B------:R3:W5:Y:S01]  /*0c40*/  LDG.E R202, desc[UR4][R160.64] ;  /* 0x00000004a0ca7981 */ /* 0x000762000c1e1900 */
[----:B------:R-:W-:Y:S01]  /*0c50*/  BSSY B0, `(.L_x_10939) ;  /* 0x00001fd000007945 */ /* 0x000fe20003800000 */
[----:B0-----:R-:W-:Y:S02]  /*0c60*/  IMAD.WIDE R162, R198, 0x4, R162 ;  /* 0x00000004c6a27825 */ /* 0x001fe400078e02a2 */
[----:B---3--:R-:W-:-:S03]  /*0c70*/  SHF.R.S32.HI R160, RZ, 0x1f, R196 ;  /* 0x0000001fffa07819 */ /* 0x008fc600000114c4 */
[----:B------:R0:W5:Y:S01]  /*0c80*/  LDG.E R197, desc[UR4][R162.64] ;  /* 0x00000004a2c57981 */ /* 0x000162000c1e1900 */
[----:B------:R-:W-:Y:S02]  /*0c90*/  LEA.HI R196, R160, R196, RZ, 0x3 ;  /* 0x000000c4a0c47211 */ /* 0x000fe400078f18ff */
[----:B--2---:R-:W-:-:S04]  /*0ca0*/  LOP3.LUT R203, R166, 0x7f, RZ, 0xc0, !PT ;  /* 0x0000007fa6cb7812 */ /* 0x004fc800078ec0ff */
        /* <DEDUP_REMOVED lines=18> */
[----:B------:R-:W5:Y:S04]  /*0dd0*/  @P0 LDG.E.128 R48, desc[UR4][R162.64] ;  /* 0x00000004a2300981 */ /* 0x000f68000c1e1d00 */
[----:B------:R0:W5:Y:S04]  /*0de0*/  @P0 LDG.E.128 R44, desc[UR4][R162.64+0x10] ;  /* 0x00001004a22c0981 */ /* 0x000168000c1e1d00 */
[----:B------:R-:W5:Y:S04]  /*0df0*/  @P0 LDG.E.128 R56, desc[UR4][R164.64] ;  /* 0x00000004a4380981 */ /* 0x000f68000c1e1d00 */
[----:B------:R1:W5:Y:S01]  /*0e00*/  @P0 LDG.E.128 R52, desc[UR4][R164.64+0x10] ;  /* 0x00001004a4340981 */ /* 0x000362000c1e1d00 */
[----:B0-----:R-:W-:-:S02]  /*0e10*/  @P4 IADD3 R162, R202, -0x1, RZ ;  /* 0xffffffffcaa24810 */ /* 0x001fc40007ffe0ff */
[----:B------:R-:W-:Y:S01]  /*0e20*/  MOV R200, RZ ;  /* 0x000000ff00c87202 */ /* 0x000fe20000000f00 */
        /* <DEDUP_REMOVED lines=9> */
[C---:B------:R-:W-:Y:S02]  /*0ec0*/  IADD3 R194, R200.reuse, 0x80, RZ ;  /* 0x00000080c8c27810 */ /* 0x040fe40007ffe0ff */
[C---:B------:R-:W-:Y:S02]  /*0ed0*/  IADD3 R190, R200.reuse, 0x100, RZ ;  /* 0x00000100c8be7810 */ /* 0x040fe40007ffe0ff */
[C---:B------:R-:W-:Y:S02]  /*0ee0*/  IADD3 R180, R200.reuse, 0x180, RZ ;  /* 0x00000180c8b47810 */ /* 0x040fe40007ffe0ff */
        /* <DEDUP_REMOVED lines=11> */
[----:B-1----:R-:W-:Y:S01]  /*0fa0*/  @P0 IADD3 R160, R196, 0x200, RZ ;  /* 0x00000200c4a00810 */ /* 0x002fe20007ffe0ff */
[----:B------:R-:W-:-:S04]  /*0fb0*/  HFMA2.MMA R165, -RZ, RZ, 0, 0 ;  /* 0x00000000ffa57435 */ /* 0x000fc800000001ff */
[----:B------:R-:W-:-:S05]  /*0fc0*/  @P0 IMAD.WIDE.U32 R160, R160, 0x20, R242 ;  /* 0x00000020a0a00825 */ /* 0x000fca00078e00f2 */
[----:B------:R-:W5:Y:S04]  /*0fd0*/  @P0 LDG.E.128 R32, desc[UR4][R160.64] ;  /* 0x00000004a0200981 */ /* 0x000f68000c1e1d00 */
[----:B------:R0:W5:Y:S02]  /*0fe0*/  @P0 LDG.E.128 R28, desc[UR4][R160.64+0x10] ;  /* 0x00001004a01c0981 */ /* 0x000164000c1e1d00 */
[----:B0-----:R-:W-:Y:S01]  /*0ff0*/  MOV R161, RZ ;  /* 0x000000ff00a17202 */ /* 0x001fe20000000f00 */
[----:B------:R-:W-:Y:S06]  /*1000*/  BRA `(.L_x_10941) ;  /* 0x0000001c00047947 */ /* 0x000fec0003800000 */
.L_x_10940:
[----:B------:R-:W0:Y:S01]  /*1010*/  LDC.64 R8, c[0x0][0x2b8] ;  /* 0x0000ae00ff087b82 */ /* 0x000e220000000a00 */
[----:B------:R-:W-:Y:S01]  /*1020*/  IADD3 R180, R180, -0x1, RZ ;  /* 0xffffffffb4b47810 */ /* 0x000fe20007ffe0ff */
[----:B------:R-:W2:Y:S04]  /*1030*/  LDG.E R205, desc[UR4][R178.64] ;  /* 0x00000004b2cd7981 */ /* 0x000ea8000c1e1900 */
[----:B------:R-:W-:Y:S02]  /*1040*/  IMAD R180, R180, R245, RZ ;  /* 0x000000f5b4b47224 */ /* 0x000fe400078e02ff */
[----:B------:R-:W1:Y:S03]  /*1050*/  LDC.64 R184, c[0x0][0x238] ;  /* 0x00008e00ffb87b82 */ /* 0x000e660000000a00 */
[----:B------:R-:W-:-:S04]  /*1060*/  SHF.R.S32.HI R3, RZ, 0x1f, R180 ;  /* 0x0000001fff037819 */ /* 0x000fc800000114b4 */
[----:B------:R-:W-:Y:S01]  /*1070*/  LEA.HI R0, R3, R180, RZ, 0x3 ;  /* 0x000000b403007211 */ /* 0x000fe200078f18ff */
[----:B------:R-:W3:Y:S03]  /*1080*/  LDC.U8 R244, c[0x0][0x2a0] ;  /* 0x0000a800fff47b82 */ /* 0x000ee60000000000 */
[----:B------:R-:W-:-:S05]  /*1090*/  LEA.HI.SX32 R0, R0, R203, 0x1d ;  /* 0x000000cb00007211 */ /* 0x000fca00078feaff */
[----:B0-----:R-:W-:-:S06]  /*10a0*/  IMAD.WIDE.U32 R180, R0, 0x10, R8 ;  /* 0x0000001000b47825 */ /* 0x001fcc00078e0008 */
[----:B------:R-:W4:Y:S01]  /*10b0*/  LDG.E.128 R180, desc[UR4][R180.64] ;  /* 0x00000004b4b47981 */ /* 0x000f22000c1e1d00 */
[----:B-1----:R-:W-:-:S05]  /*10c0*/  IMAD.WIDE.U32 R188, R196, 0x20, R184 ;  /* 0x00000020c4bc7825 */ /* 0x002fca00078e00b8 */
[----:B------:R-:W4:Y:S01]  /*10d0*/  LDG.E.128 R212, desc[UR4][R188.64] ;  /* 0x00000004bcd47981 */ /* 0x000f22000c1e1d00 */
[----:B------:R-:W-:-:S03]  /*10e0*/  IADD3 R177, R0, 0x80, RZ ;  /* 0x0000008000b17810 */ /* 0x000fc60007ffe0ff */
[----:B------:R-:W4:Y:S02]  /*10f0*/  LDG.E.128 R188, desc[UR4][R188.64+0x10] ;  /* 0x00001004bcbc7981 */ /* 0x000f24000c1e1d00 */
[----:B------:R-:W-:-:S04]  /*1100*/  IMAD.WIDE.U32 R176, R177, 0x10, R8 ;  /* 0x00000010b1b07825 */ /* 0x000fc800078e0008 */
[--C-:B------:R-:W-:Y:S02]  /*1110*/  IMAD.WIDE.U32 R168, R199, 0x20, R184.reuse ;  /* 0x00000020c7a87825 */ /* 0x100fe400078e00b8 */
[----:B------:R-:W4:Y:S02]  /*1120*/  LDG.E.128 R176, desc[UR4][R176.64] ;  /* 0x00000004b0b07981 */ /* 0x000f24000c1e1d00 */
[----:B------:R-:W-:Y:S02]  /*1130*/  IMAD.WIDE.U32 R20, R204, 0x20, R184 ;  /* 0x00000020cc147825 */ /* 0x000fe400078e00b8 */
[----:B------:R-:W4:Y:S01]  /*1140*/  LDG.E.128 R24, desc[UR4][R168.64] ;  /* 0x00000004a8187981 */ /* 0x000f22000c1e1d00 */
[----:B------:R-:W-:-:S03]  /*1150*/  IADD3 R194, R196, 0x200, RZ ;  /* 0x00000200c4c27810 */ /* 0x000fc60007ffe0ff */
[----:B------:R-:W4:Y:S01]  /*1160*/  LDG.E.128 R16, desc[UR4][R20.64] ;  /* 0x0000000414107981 */ /* 0x000f22000c1e1d00 */
[----:B------:R-:W-:-:S04]  /*1170*/  IMAD.WIDE.U32 R12, R206, 0x20, R184 ;  /* 0x00000020ce0c7825 */ /* 0x000fc800078e00b8 */
[----:B------:R-:W-:Y:S01]  /*1180*/  IMAD.WIDE.U32 R184, R194, 0x20, R184 ;  /* 0x00000020c2b87825 */ /* 0x000fe200078e00b8 */
[----:B------:R-:W4:Y:S04]  /*1190*/  LDG.E.128 R168, desc[UR4][R168.64+0x10] ;  /* 0x00001004a8a87981 */ /* 0x000f28000c1e1d00 */
[----:B------:R-:W4:Y:S04]  /*11a0*/  LDG.E.128 R208, desc[UR4][R12.64] ;  /* 0x000000040cd07981 */ /* 0x000f28000c1e1d00 */
[----:B------:R-:W4:Y:S04]  /*11b0*/  LDG.E.128 R172, desc[UR4][R184.64] ;  /* 0x00000004b8ac7981 */ /* 0x000f28000c1e1d00 */
[----:B------:R-:W4:Y:S04]  /*11c0*/  LDG.E.128 R20, desc[UR4][R20.64+0x10] ;  /* 0x0000100414147981 */ /* 0x000f28000c1e1d00 */
[----:B------:R-:W4:Y:S04]  /*11d0*/  LDG.E.128 R12, desc[UR4][R12.64+0x10] ;  /* 0x000010040c0c7981 */ /* 0x000f28000c1e1d00 */
[----:B------:R-:W4:Y:S01]  /*11e0*/  LDG.E.128 R184, desc[UR4][R184.64+0x10] ;  /* 0x00001004b8b87981 */ /* 0x000f22000c1e1d00 */
[----:B-----5:R-:W-:-:S02]  /*11f0*/  ISETP.GE.AND P4, PT, R202, 0x1, PT ;  /* 0x00000001ca00780c */ /* 0x020fc40003f86270 */
[C---:B------:R-:W-:Y:S02]  /*1200*/  IADD3 R217, R0.reuse, 0x100, RZ ;  /* 0x0000010000d97810 */ /* 0x040fe40007ffe0ff */
[C---:B------:R-:W-:Y:S02]  /*1210*/  IADD3 R4, R0.reuse, 0x180, RZ ;  /* 0x0000018000047810 */ /* 0x040fe40007ffe0ff */
[----:B------:R-:W-:Y:S01]  /*1220*/  IADD3 R0, R0, 0x200, RZ ;  /* 0x0000020000007810 */ /* 0x000fe20007ffe0ff */
[----:B------:R-:W-:-:S04]  /*1230*/  IMAD.WIDE.U32 R216, R217, 0x10, R8 ;  /* 0x00000010d9d87825 */ /* 0x000fc800078e0008 */
[--C-:B------:R-:W-:Y:S01]  /*1240*/  IMAD.WIDE.U32 R4, R4, 0x10, R8.reuse ;  /* 0x0000001004047825 */ /* 0x100fe200078e0008 */
[----:B---3--:R-:W-:Y:S02]  /*1250*/  ISETP.NE.AND P1, PT, R244, RZ, PT ;  /* 0x000000fff400720c */ /* 0x008fe40003f25270 */
[----:B------:R-:W-:Y:S01]  /*1260*/  MOV R193, UR14 ;  /* 0x0000000e00c17c02 */ /* 0x000fe20008000f00 */
[----:B------:R-:W-:Y:S01]  /*1270*/  IMAD.WIDE.U32 R8, R0, 0x10, R8 ;  /* 0x0000001000087825 */ /* 0x000fe200078e0008 */
[----:B------:R-:W-:Y:S02]  /*1280*/  @P4 IADD3 R0, R202, -0x1, RZ ;  /* 0xffffffffca004810 */ /* 0x000fe40007ffe0ff */
[----:B------:R-:W-:Y:S01]  /*1290*/  MOV R192, UR15 ;  /* 0x0000000f00c07c02 */ /* 0x000fe20008000f00 */
[----:B------:R-:W-:Y:S01]  /*12a0*/  HFMA2.MMA R200, -RZ, RZ, 0, 0 ;  /* 0x00000000ffc87435 */ /* 0x000fe200000001ff */
[----:B------:R-:W3:Y:S01]  /*12b0*/  LDG.E.128 R216, desc[UR4][R216.64] ;  /* 0x00000004d8d87981 */ /* 0x000ee2000c1e1d00 */
[----:B------:R-:W-:Y:S01]  /*12c0*/  @P4 IMAD R0, R0, R245, RZ ;  /* 0x000000f500004224 */ /* 0x000fe200078e02ff */
[----:B------:R-:W-:-:S02]  /*12d0*/  ISETP.NE.U32.AND P0, PT, R193, RZ, PT ;  /* 0x000000ffc100720c */ /* 0x000fc40003f05070 */
[----:B------:R-:W3:Y:S02]  /*12e0*/  LDG.E.128 R8, desc[UR4][R8.64] ;  /* 0x0000000408087981 */ /* 0x000ee4000c1e1d00 */
[----:B------:R-:W-:Y:S02]  /*12f0*/  @P4 SHF.R.S32.HI R3, RZ, 0x1f, R0 ;  /* 0x0000001fff034819 */ /* 0x000fe40000011400 */
[----:B------:R-:W-:Y:S01]  /*1300*/  ISETP.NE.AND.EX P0, PT, R192, RZ, PT, P0 ;  /* 0x000000ffc000720c */ /* 0x000fe20003f05300 */
[----:B------:R-:W3:Y:S01]  /*1310*/  LDG.E.128 R4, desc[UR4][R4.64] ;  /* 0x0000000404047981 */ /* 0x000ee2000c1e1d00 */
[----:B------:R-:W-:-:S04]  /*1320*/  @P4 LEA.HI R0, R3, R0, RZ, 0x3 ;  /* 0x0000000003004211 */ /* 0x000fc800078f18ff */
[----:B------:R-:W-:-:S07]  /*1330*/  @P4 LEA.HI.SX32 R200, R0, R203, 0x1d ;  /* 0x000000cb00c84211 */ /* 0x000fce00078feaff */
[----:B------:R-:W-:Y:S01]  /*1340*/  @P0 IMAD.WIDE.U32 R194, R194, 0x20, R242 ;  /* 0x00000020c2c20825 */ /* 0x000fe200078e00f2 */
[----:B------:R-:W5:Y:S04]  /*1350*/  @P0 LDG.E.128 R48, desc[UR4][R162.64] ;  /* 0x00000004a2300981 */ /* 0x000f68000c1e1d00 */
[----:B------:R-:W5:Y:S04]  /*1360*/  @P0 LDG.E.128 R32, desc[UR4][R194.64] ;  /* 0x00000004c2200981 */ /* 0x000f68000c1e1d00 */
[----:B------:R0:W5:Y:S04]  /*1370*/  @P0 LDG.E.128 R28, desc[UR4][R194.64+0x10] ;  /* 0x00001004c21c0981 */ /* 0x000168000c1e1d00 */
[----:B------:R1:W5:Y:S04]  /*1380*/  @P0 LDG.E.128 R44, desc[UR4][R162.64+0x10] ;  /* 0x00001004a22c0981 */ /* 0x000368000c1e1d00 */
[----:B------:R-:W5:Y:S01]  /*1390*/  @P0 LDG.E.128 R56, desc[UR4][R164.64] ;  /* 0x00000004a4380981 */ /* 0x000f62000c1e1d00 */
[----:B0-----:R-:W-:-:S03]  /*13a0*/  IADD3 R194, R200, 0x80, RZ ;  /* 0x00000080c8c27810 */ /* 0x001fc60007ffe0ff */
[----:B------:R-:W5:Y:S04]  /*13b0*/  @P0 LDG.E.128 R52, desc[UR4][R164.64+0x10] ;  /* 0x00001004a4340981 */ /* 0x000f68000c1e1d00 */
[----:B------:R-:W5:Y:S04]  /*13c0*/  @P0 LDG.E.128 R40, desc[UR4][R160.64] ;  /* 0x00000004a0280981 */ /* 0x000f68000c1e1d00 */
[----:B------:R0:W5:Y:S04]  /*13d0*/  @P0 LDG.E.128 R36, desc[UR4][R160.64+0x10] ;  /* 0x00001004a0240981 */ /* 0x000168000c1e1d00 */
[----:B------:R-:W5:Y:S04]  /*13e0*/  @P0 LDG.E.128 R64, desc[UR4][R166.64] ;  /* 0x00000004a6400981 */ /* 0x000f68000c1e1d00 */
[----:B------:R0:W5:Y:S01]  /*13f0*/  @P0 LDG.E.128 R60, desc[UR4][R166.64+0x10] ;  /* 0x00001004a63c0981 */ /* 0x000162000c1e1d00 */
[----:B--2---:R-:W-:Y:S01]  /*1400*/  FSEL R205, R205, RZ, !P1 ;  /* 0x000000ffcdcd7208 */ /* 0x004fe20004800000 */
[----:B----4-:R-:W-:-:S02]  /*1410*/  HADD2.F32 R238, -RZ, R182.H0_H0 ;  /* 0x200000b6ffee7230 */ /* 0x010fc40000004100 */
[----:B------:R-:W-:Y:S02]  /*1420*/  HADD2.F32 R237, -RZ, R182.H1_H1 ;  /* 0x300000b6ffed7230 */ /* 0x000fe40000004100 */
[C---:B------:R-:W-:Y:S01]  /*1430*/  FADD.FTZ R3, -R205.reuse, R188 ;  /* 0x000000bccd037221 */ /* 0x040fe20000010100 */
[C---:B------:R-:W-:Y:S02]  /*1440*/  FADD.FTZ R182, -R205.reuse, R189 ;  /* 0x000000bdcdb67221 */ /* 0x040fe40000010100 */
[----:B------:R-:W2:Y:S01]  /*1450*/  LDC.64 R188, c[0x0][0x240] ;  /* 0x00009000ffbc7b82 */ /* 0x000ea20000000a00 */
[--C-:B------:R-:W-:Y:S02]  /*1460*/  HADD2.F32 R236, -RZ, R183.reuse.H0_H0 ;  /* 0x200000b7ffec7230 */ /* 0x100fe40000004100 */
[----:B------:R-:W-:Y:S02]  /*1470*/  HADD2.F32 R207, -RZ, R183.H1_H1 ;  /* 0x300000b7ffcf7230 */ /* 0x000fe40000004100 */
[----:B------:R-:W-:Y:S01]  /*1480*/  FADD.FTZ R183, -R205, R190 ;  /* 0x000000becdb77221 */ /* 0x000fe20000010100 */
[----:B------:R-:W-:Y:S01]  /*1490*/  HADD2.F32 R220, -RZ, R179.H1_H1 ;  /* 0x300000b3ffdc7230 */ /* 0x000fe20000004100 */
[----:B------:R-:W-:Y:S01]  /*14a0*/  IADD3 R190, R200, 0x100, RZ ;  /* 0x00000100c8be7810 */ /* 0x000fe20007ffe0ff */
[----:B------:R-:W-:-:S02]  /*14b0*/  HADD2.F32 R235, -RZ, R180.H0_H0 ;  /* 0x200000b4ffeb7230 */ /* 0x000fc40000004100 */
[----:B------:R-:W-:Y:S01]  /*14c0*/  HADD2.F32 R241, -RZ, R180.H1_H1 ;  /* 0x300000b4fff17230 */ /* 0x000fe20000004100 */
[C---:B------:R-:W-:Y:S01]  /*14d0*/  IADD3 R180, R200.reuse, 0x180, RZ ;  /* 0x00000180c8b47810 */ /* 0x040fe20007ffe0ff */
[--C-:B------:R-:W-:Y:S02]  /*14e0*/  HADD2.F32 R223, -RZ, R178.reuse.H0_H0 ;  /* 0x200000b2ffdf7230 */ /* 0x100fe40000004100 */
[----:B------:R-:W-:Y:S01]  /*14f0*/  HADD2.F32 R222, -RZ, R178.H1_H1 ;  /* 0x300000b2ffde7230 */ /* 0x000fe20000004100 */
[----:B------:R-:W-:Y:S01]  /*1500*/  IADD3 R178, R200, 0x200, RZ ;  /* 0x00000200c8b27810 */ /* 0x000fe20007ffe0ff */
[C---:B------:R-:W-:Y:S01]  /*1510*/  FADD.FTZ R213, -R205.reuse, R213 ;  /* 0x000000d5cdd57221 */ /* 0x040fe20000010100 */
[C---:B-1----:R-:W-:Y:S01]  /*1520*/  FADD.FTZ R163, -R205.reuse, R27 ;  /* 0x0000001bcda37221 */ /* 0x042fe20000010100 */
[----:B------:R-:W-:Y:S01]  /*1530*/  MOV R27, R220 ;  /* 0x000000dc001b7202 */ /* 0x000fe20000000f00 */
[--C-:B------:R-:W-:Y:S02]  /*1540*/  HADD2.F32 R240, -RZ, R181.reuse.H0_H0 ;  /* 0x200000b5fff07230 */ /* 0x100fe40000004100 */
[----:B------:R-:W-:Y:S01]  /*1550*/  FADD.FTZ R203, -R205, R191 ;  /* 0x000000bfcdcb7221 */ /* 0x000fe20000010100 */
[----:B------:R-:W-:-:S02]  /*1560*/  HADD2.F32 R239, -RZ, R181.H1_H1 ;  /* 0x300000b5ffef7230 */ /* 0x000fc40000004100 */
[----:B------:R-:W-:Y:S01]  /*1570*/  FADD.FTZ R19, -R205, R19 ;  /* 0x00000013cd137221 */ /* 0x000fe20000010100 */
[----:B------:R-:W-:Y:S02]  /*1580*/  HADD2.F32 R221, -RZ, R179.H0_H0 ;  /* 0x200000b3ffdd7230 */ /* 0x000fe40000004100 */
[----:B--2---:R-:W-:-:S04]  /*1590*/  IMAD.WIDE.U32 R200, R200, 0x8, R188 ;  /* 0x00000008c8c87825 */ /* 0x004fc800078e00bc */
[----:B------:R-:W-:-:S04]  /*15a0*/  IMAD.WIDE.U32 R194, R194, 0x8, R188 ;  /* 0x00000008c2c27825 */ /* 0x000fc800078e00bc */
[----:B------:R-:W-:-:S04]  /*15b0*/  IMAD.WIDE.U32 R190, R190, 0x8, R188 ;  /* 0x00000008bebe7825 */ /* 0x000fc800078e00bc */
[----:B------:R-:W-:-:S04]  /*15c0*/  IMAD.WIDE.U32 R180, R180, 0x8, R188 ;  /* 0x00000008b4b47825 */ /* 0x000fc800078e00bc */
[C---:B------:R-:W-:Y:S01]  /*15d0*/  FADD.FTZ R215, -R205.reuse, R215 ;  /* 0x000000d7cdd77221 */ /* 0x040fe20000010100 */
[----:B0-----:R-:W-:Y:S01]  /*15e0*/  FADD.FTZ R161, -R205, R25 ;  /* 0x00000019cda17221 */ /* 0x001fe20000010100 */
[----:B------:R-:W-:-:S04]  /*15f0*/  IMAD.WIDE.U32 R178, R178, 0x8, R188 ;  /* 0x00000008b2b27825 */ /* 0x000fc800078e00bc */
[C---:B------:R-:W-:Y:S01]  /*1600*/  FMUL.FTZ R189, R197.reuse, R213 ;  /* 0x000000d5c5bd7220 */ /* 0x040fe20000410000 */
[----:B------:R-:W-:Y:S01]  /*1610*/  MOV R213, R27 ;  /* 0x0000001b00d57202 */ /* 0x000fe20000000f00 */
[C---:B------:R-:W-:Y:S01]  /*1620*/  FMUL.FTZ R27, R197.reuse, R19 ;  /* 0x00000013c51b7220 */ /* 0x040fe20000410000 */
[----:B------:R-:W-:Y:S01]  /*1630*/  FMUL.FTZ R19, R197, R163 ;  /* 0x000000a3c5137220 */ /* 0x000fe20000410000 */
[C---:B------:R-:W-:Y:S01]  /*1640*/  FADD.FTZ R164, -R205.reuse, R168 ;  /* 0x000000a8cda47221 */ /* 0x040fe20000010100 */
[----:B------:R-:W2:Y:S01]  /*1650*/  LDL R163, [R1+0x98] ;  /* 0x0000980001a37983 */ /* 0x000ea20000100800 */
[C---:B------:R-:W-:Y:S01]  /*1660*/  FADD.FTZ R0, -R205.reuse, R212 ;  /* 0x000000d4cd007221 */ /* 0x040fe20000010100 */
[----:B------:R-:W-:Y:S01]  /*1670*/  MOV R25, R222 ;  /* 0x000000de00197202 */ /* 0x000fe20000000f00 */
        /* <DEDUP_REMOVED lines=31> */
[----:B------:R-:W-:Y:S01]  /*1870*/  MOV R215, R25 ;  /* 0x0000001900d77202 */ /* 0x000fe20000000f00 */
[C---:B------:R-:W-:Y:S01]  /*1880*/  FMUL.FTZ R25, R197.reuse, R21 ;  /* 0x00000015c5197220 */ /* 0x040fe20000410000 */
[----:B------:R-:W-:Y:S01]  /*1890*/  MOV R26, R221 ;  /* 0x000000dd001a7202 */ /* 0x000fe20000000f00 */
[C---:B------:R-:W-:Y:S01]  /*18a0*/  FMUL.FTZ R21, R197.reuse, R161 ;  /* 0x000000a1c5157220 */ /* 0x040fe20000410000 */
[C---:B------:R-:W-:Y:S01]  /*18b0*/  FMUL.FTZ R188, R197.reuse, R214 ;  /* 0x000000d6c5bc7220 */ /* 0x040fe20000410000 */
[----:B------:R-:W4:Y:S01]  /*18c0*/  LDL R161, [R1+0x90] ;  /* 0x0000900001a17983 */ /* 0x000f220000100800 */
[----:B------:R-:W-:Y:S01]  /*18d0*/  MOV R214, R26 ;  /* 0x0000001a00d67202 */ /* 0x000fe20000000f00 */
[C---:B------:R-:W-:Y:S01]  /*18e0*/  FMUL.FTZ R26, R197.reuse, R20 ;  /* 0x00000014c51a7220 */ /* 0x040fe20000410000 */
[----:B------:R-:W-:Y:S01]  /*18f0*/  FMUL.FTZ R20, R197, R162 ;  /* 0x000000a2c5147220 */ /* 0x000fe20000410000 */
[----:B------:R-:W-:Y:S01]  /*1900*/  FADD.FTZ R125, R125, R241 ;  /* 0x000000f17d7d7221 */ /* 0x000fe20000010000 */
[----:B------:R-:W4:Y:S01]  /*1910*/  LDL R162, [R1+0x94] ;  /* 0x0000940001a27983 */ /* 0x000f220000100800 */
[----:B------:R-:W-:Y:S01]  /*1920*/  FFMA.FTZ R69, R189, R241, R69 ;  /* 0x000000f1bd457223 */ /* 0x000fe20000010045 */
[----:B------:R-:W-:Y:S01]  /*1930*/  FFMA.FTZ R71, R187, R239, R71 ;  /* 0x000000efbb477223 */ /* 0x000fe20000010047 */
[----:B------:R-:W-:Y:S01]  /*1940*/  FADD.FTZ R127, R127, R239 ;  /* 0x000000ef7f7f7221 */ /* 0x000fe20000010000 */
[----:B------:R-:W-:Y:S01]  /*1950*/  FFMA.FTZ R70, R188, R240, R70 ;  /* 0x000000f0bc467223 */ /* 0x000fe20000010046 */
[----:B------:R-:W-:Y:S01]  /*1960*/  FADD.FTZ R126, R126, R240 ;  /* 0x000000f07e7e7221 */ /* 0x000fe20000010000 */
[----:B------:R-:W-:-:S02]  /*1970*/  HADD2.F32 R234, -RZ, R176.H0_H0 ;  /* 0x200000b0ffea7230 */ /* 0x000fc40000004100 */
[----:B------:R-:W-:Y:S02]  /*1980*/  HADD2.F32 R233, -RZ, R176.H1_H1 ;  /* 0x300000b0ffe97230 */ /* 0x000fe40000004100 */
[----:B------:R-:W-:Y:S02]  /*1990*/  HADD2.F32 R232, -RZ, R177.H0_H0 ;  /* 0x200000b1ffe87230 */ /* 0x000fe40000004100 */
[--C-:B---3--:R-:W-:Y:S02]  /*19a0*/  HADD2.F32 R248, -RZ, R9.reuse.H0_H0 ;  /* 0x20000009fff87230 */ /* 0x108fe40000004100 */
[----:B------:R-:W-:Y:S02]  /*19b0*/  HADD2.F32 R247, -RZ, R9.H1_H1 ;  /* 0x30000009fff77230 */ /* 0x000fe40000004100 */
[--C-:B------:R-:W-:Y:S02]  /*19c0*/  HADD2.F32 R246, -RZ, R8.reuse.H0_H0 ;  /* 0x20000008fff67230 */ /* 0x100fe40000004100 */
[----:B------:R-:W-:-:S02]  /*19d0*/  HADD2.F32 R245, -RZ, R8.H1_H1 ;  /* 0x30000008fff57230 */ /* 0x000fc40000004100 */
[----:B------:R-:W-:Y:S02]  /*19e0*/  HADD2.F32 R224, -RZ, R217.H0_H0 ;  /* 0x200000d9ffe07230 */ /* 0x000fe40000004100 */
[----:B------:R-:W-:Y:S02]  /*19f0*/  HADD2.F32 R242, -RZ, R6.H0_H0 ;  /* 0x20000006fff27230 */ /* 0x000fe40000004100 */
[--C-:B------:R-:W-:Y:S02]  /*1a00*/  HADD2.F32 R225, -RZ, R216.reuse.H1_H1 ;  /* 0x300000d8ffe17230 */ /* 0x100fe40000004100 */
[----:B------:R-:W-:Y:S02]  /*1a10*/  HADD2.F32 R226, -RZ, R216.H0_H0 ;  /* 0x200000d8ffe27230 */ /* 0x000fe40000004100 */
[----:B------:R-:W-:Y:S01]  /*1a20*/  FADD.FTZ R124, R124, R235 ;  /* 0x000000eb7c7c7221 */ /* 0x000fe20000010000 */
[----:B------:R-:W-:Y:S02]  /*1a30*/  HADD2.F32 R220, -RZ, R219.H0_H0 ;  /* 0x200000dbffdc7230 */ /* 0x000fe40000004100 */
[----:B------:R-:W-:Y:S01]  /*1a40*/  FADD.FTZ R120, R120, R238 ;  /* 0x000000ee78787221 */ /* 0x000fe20000010000 */
[----:B------:R-:W-:-:S02]  /*1a50*/  HADD2.F32 R252, -RZ, R11.H0_H0 ;  /* 0x2000000bfffc7230 */ /* 0x000fc40000004100 */
[----:B------:R-:W-:Y:S02]  /*1a60*/  HADD2.F32 R251, -RZ, R11.H1_H1 ;  /* 0x3000000bfffb7230 */ /* 0x000fe40000004100 */
[--C-:B------:R-:W-:Y:S02]  /*1a70*/  HADD2.F32 R250, -RZ, R10.reuse.H0_H0 ;  /* 0x2000000afffa7230 */ /* 0x100fe40000004100 */
[----:B------:R-:W-:Y:S02]  /*1a80*/  HADD2.F32 R249, -RZ, R10.H1_H1 ;  /* 0x3000000afff97230 */ /* 0x000fe40000004100 */
[----:B------:R-:W-:Y:S01]  /*1a90*/  FADD.FTZ R121, R121, R237 ;  /* 0x000000ed79797221 */ /* 0x000fe20000010000 */
[----:B------:R-:W-:Y:S01]  /*1aa0*/  FADD.FTZ R122, R122, R236 ;  /* 0x000000ec7a7a7221 */ /* 0x000fe20000010000 */
[----:B------:R-:W-:Y:S01]  /*1ab0*/  HADD2.F32 R244, -RZ, R7.H0_H0 ;  /* 0x20000007fff47230 */ /* 0x000fe20000004100 */
[----:B------:R-:W5:Y:S04]  /*1ac0*/  LDG.E.64 R200, desc[UR4][R200.64] ;  /* 0x00000004c8c87981 */ /* 0x000f68000c1e1b00 */
[----:B------:R-:W5:Y:S04]  /*1ad0*/  LDG.E.64 R194, desc[UR4][R194.64] ;  /* 0x00000004c2c27981 */ /* 0x000f68000c1e1b00 */
[----:B------:R-:W5:Y:S04]  /*1ae0*/  LDG.E.64 R190, desc[UR4][R190.64] ;  /* 0x00000004bebe7981 */ /* 0x000f68000c1e1b00 */
[----:B------:R-:W5:Y:S04]  /*1af0*/  LDG.E.64 R180, desc[UR4][R180.64] ;  /* 0x00000004b4b47981 */ /* 0x000f68000c1e1b00 */
[----:B------:R-:W5:Y:S01]  /*1b00*/  LDG.E.64 R178, desc[UR4][R178.64] ;  /* 0x00000004b2b27981 */ /* 0x000f62000c1e1b00 */
[----:B--2---:R-:W-:-:S03]  /*1b10*/  FMUL.FTZ R241, R163, R241 ;  /* 0x000000f1a3f17220 */ /* 0x004fc60000410000 */
[----:B------:R-:W2:Y:S01]  /*1b20*/  LDL R163, [R1+0x74] ;  /* 0x0000740001a37983 */ /* 0x000ea20000100800 */
[----:B----4-:R-:W-:-:S03]  /*1b30*/  FMUL.FTZ R239, R161, R239 ;  /* 0x000000efa1ef7220 */ /* 0x010fc60000410000 */
[----:B------:R-:W3:Y:S01]  /*1b40*/  LDL R161, [R1+0x6c] ;  /* 0x00006c0001a17983 */ /* 0x000ee20000100800 */
[----:B------:R-:W-:-:S03]  /*1b50*/  FMUL.FTZ R240, R162, R240 ;  /* 0x000000f0a2f07220 */ /* 0x000fc60000410000 */
[----:B------:R-:W4:Y:S01]  /*1b60*/  LDL R162, [R1+0x70] ;  /* 0x0000700001a27983 */ /* 0x000f220000100800 */
[C---:B------:R-:W-:Y:S01]  /*1b70*/  FMUL.FTZ R169, R197.reuse, R17 ;  /* 0x00000011c5a97220 */ /* 0x040fe20000410000 */
[C---:B------:R-:W-:Y:S02]  /*1b80*/  FMUL.FTZ R17, R197.reuse, R165 ;  /* 0x000000a5c5117220 */ /* 0x040fe40000410000 */
[----:B------:R-:W4:Y:S01]  /*1b90*/  LDL R165, [R1+0x7c] ;  /* 0x00007c0001a57983 */ /* 0x000f220000100800 */
[----:B------:R-:W-:Y:S02]  /*1ba0*/  HADD2.F32 R176, -RZ, R177.H1_H1 ;  /* 0x300000b1ffb07230 */ /* 0x000fe40000004100 */
[C---:B------:R-:W-:Y:S01]  /*1bb0*/  FMUL.FTZ R185, R197.reuse, R182 ;  /* 0x000000b6c5b97220 */ /* 0x040fe20000410000 */
[C---:B------:R-:W-:Y:S01]  /*1bc0*/  FMUL.FTZ R182, R197.reuse, R208 ;  /* 0x000000d0c5b67220 */ /* 0x040fe20000410000 */
[C---:B------:R-:W-:Y:S01]  /*1bd0*/  FMUL.FTZ R177, R197.reuse, R209 ;  /* 0x000000d1c5b17220 */ /* 0x040fe20000410000 */
[----:B------:R-:W-:Y:S01]  /*1be0*/  MOV R209, R168 ;  /* 0x000000a800d17202 */ /* 0x000fe20000000f00 */
[C---:B------:R-:W-:Y:S01]  /*1bf0*/  FMUL.FTZ R168, R197.reuse, R18 ;  /* 0x00000012c5a87220 */ /* 0x040fe20000410000 */
[----:B------:R-:W-:Y:S01]  /*1c00*/  MOV R208, R176 ;  /* 0x000000b000d07202 */ /* 0x000fe20000000f00 */
[C---:B------:R-:W-:Y:S01]  /*1c10*/  FMUL.FTZ R176, R197.reuse, R210 ;  /* 0x000000d2c5b07220 */ /* 0x040fe20000410000 */
[C---:B------:R-:W-:Y:S01]  /*1c20*/  FMUL.FTZ R18, R197.reuse, R164 ;  /* 0x000000a4c5127220 */ /* 0x040fe20000410000 */
[----:B------:R-:W-:Y:S01]  /*1c30*/  FADD.FTZ R118, R118, R232 ;  /* 0x000000e876767221 */ /* 0x000fe20000010000 */
[----:B------:R-:W4:Y:S01]  /*1c40*/  LDL R164, [R1+0x78] ;  /* 0x0000780001a47983 */ /* 0x000f220000100800 */
[----:B------:R-:W-:Y:S01]  /*1c50*/  FFMA.FTZ R78, R176, R232, R78 ;  /* 0x000000e8b04e7223 */ /* 0x000fe2000001004e */
[----:B------:R-:W-:Y:S01]  /*1c60*/  MOV R24, R223 ;  /* 0x000000df00187202 */ /* 0x000fe20000000f00 */
[C---:B------:R-:W-:Y:S01]  /*1c70*/  FMUL.FTZ R184, R197.reuse, R183 ;  /* 0x000000b7c5b87220 */ /* 0x040fe20000410000 */
[C---:B------:R-:W-:Y:S01]  /*1c80*/  FMUL.FTZ R183, R197.reuse, R203 ;  /* 0x000000cbc5b77220 */ /* 0x040fe20000410000 */
[C---:B------:R-:W-:Y:S01]  /*1c90*/  FMUL.FTZ R186, R197.reuse, R3 ;  /* 0x00000003c5ba7220 */ /* 0x040fe20000410000 */
[----:B------:R-:W-:Y:S01]  /*1ca0*/  MOV R203, R24 ;  /* 0x0000001800cb7202 */ /* 0x000fe20000000f00 */
[C---:B------:R-:W-:Y:S01]  /*1cb0*/  FMUL.FTZ R9, R197.reuse, R230 ;  /* 0x000000e6c5097220 */ /* 0x040fe20000410000 */
[----:B------:R-:W4:Y:S01]  /*1cc0*/  LDL R3, [R1+0x9c] ;  /* 0x00009c0001037983 */ /* 0x000f220000100800 */
[----:B------:R-:W-:Y:S01]  /*1cd0*/  FMUL.FTZ R8, R197, R231 ;  /* 0x000000e7c5087220 */ /* 0x000fe20000410000 */
[----:B------:R-:W-:Y:S01]  /*1ce0*/  FFMA.FTZ R76, R182, R234, R76 ;  /* 0x000000eab64c7223 */ /* 0x000fe2000001004c */
[----:B------:R-:W-:Y:S01]  /*1cf0*/  FADD.FTZ R116, R116, R234 ;  /* 0x000000ea74747221 */ /* 0x000fe20000010000 */
[----:B------:R-:W-:Y:S01]  /*1d00*/  FFMA.FTZ R77, R177, R233, R77 ;  /* 0x000000e9b14d7223 */ /* 0x000fe2000001004d */
[----:B------:R-:W-:Y:S01]  /*1d10*/  FADD.FTZ R117, R117, R233 ;  /* 0x000000e975757221 */ /* 0x000fe20000010000 */
[----:B------:R-:W-:Y:S01]  /*1d20*/  FMUL.FTZ R174, R197, R12 ;  /* 0x0000000cc5ae7220 */ /* 0x000fe20000410000 */
[----:B------:R-:W-:-:S02]  /*1d30*/  HADD2.F32 R222, -RZ, R218.H0_H0 ;  /* 0x200000daffde7230 */ /* 0x000fc40000004100 */
[----:B------:R-:W-:Y:S02]  /*1d40*/  HADD2.F32 R221, -RZ, R218.H1_H1 ;  /* 0x300000daffdd7230 */ /* 0x000fe40000004100 */
[----:B------:R-:W-:Y:S01]  /*1d50*/  FFMA.FTZ R86, R168, R224, R86 ;  /* 0x000000e0a8567223 */ /* 0x000fe20000010056 */
[----:B------:R-:W-:Y:S01]  /*1d60*/  FADD.FTZ R110, R110, R224 ;  /* 0x000000e06e6e7221 */ /* 0x000fe20000010000 */
[----:B------:R-:W-:Y:S01]  /*1d70*/  FFMA.FTZ R85, R169, R225, R85 ;  /* 0x000000e1a9557223 */ /* 0x000fe20000010055 */
[----:B------:R-:W-:Y:S01]  /*1d80*/  FADD.FTZ R109, R109, R225 ;  /* 0x000000e16d6d7221 */ /* 0x000fe20000010000 */
[C---:B------:R-:W-:Y:S01]  /*1d90*/  FMUL.FTZ R170, R197.reuse, R16 ;  /* 0x00000010c5aa7220 */ /* 0x040fe20000410000 */
[----:B------:R-:W-:Y:S01]  /*1da0*/  FADD.FTZ R108, R108, R226 ;  /* 0x000000e26c6c7221 */ /* 0x000fe20000010000 */
[----:B------:R-:W-:Y:S02]  /*1db0*/  HADD2.F32 R219, -RZ, R219.H1_H1 ;  /* 0x300000dbffdb7230 */ /* 0x000fe40000004100 */
[C---:B------:R-:W-:Y:S01]  /*1dc0*/  FMUL.FTZ R0, R197.reuse, R0 ;  /* 0x00000000c5007220 */ /* 0x040fe20000410000 */
[C---:B------:R-:W-:Y:S01]  /*1dd0*/  FMUL.FTZ R23, R197.reuse, R23 ;  /* 0x00000017c5177220 */ /* 0x040fe20000410000 */
[----:B------:R-:W-:Y:S01]  /*1de0*/  FADD.FTZ R106, R106, R220 ;  /* 0x000000dc6a6a7221 */ /* 0x000fe20000010000 */
[----:B------:R-:W-:Y:S01]  /*1df0*/  FMUL.FTZ R175, R197, R211 ;  /* 0x000000d3c5af7220 */ /* 0x000fe20000410000 */
[----:B------:R-:W4:Y:S01]  /*1e00*/  LDL R210, [R1+0x84] ;  /* 0x0000840001d27983 */ /* 0x000f220000100800 */
[----:B--2---:R-:W-:Y:S01]  /*1e10*/  FMUL.FTZ R232, R163, R232 ;  /* 0x000000e8a3e87220 */ /* 0x004fe20000410000 */
[----:B---3--:R-:W-:-:S02]  /*1e20*/  FMUL.FTZ R230, R161, R203 ;  /* 0x000000cba1e67220 */ /* 0x008fc40000410000 */
[----:B------:R-:W2:Y:S04]  /*1e30*/  LDL R163, [R1+0x60] ;  /* 0x0000600001a37983 */ /* 0x000ea80000100800 */
[----:B------:R-:W3:Y:S01]  /*1e40*/  LDL R161, [R1+0x54] ;  /* 0x0000540001a17983 */ /* 0x000ee20000100800 */
[----:B----4-:R-:W-:-:S03]  /*1e50*/  FMUL.FTZ R231, R162, R208 ;  /* 0x000000d0a2e77220 */ /* 0x010fc60000410000 */
[----:B------:R-:W4:Y:S01]  /*1e60*/  LDL R162, [R1+0x58] ;  /* 0x0000580001a27983 */ /* 0x000f220000100800 */
[----:B------:R-:W-:-:S03]  /*1e70*/  FMUL.FTZ R234, R165, R234 ;  /* 0x000000eaa5ea7220 */ /* 0x000fc60000410000 */
[----:B------:R-:W4:Y:S01]  /*1e80*/  LDL R165, [R1+0x5c] ;  /* 0x00005c0001a57983 */ /* 0x000f220000100800 */
[C---:B------:R-:W-:Y:S01]  /*1e90*/  FMUL.FTZ R12, R197.reuse, R227 ;  /* 0x000000e3c50c7220 */ /* 0x040fe20000410000 */
[----:B------:R-:W-:Y:S01]  /*1ea0*/  FMUL.FTZ R233, R164, R233 ;  /* 0x000000e9a4e97220 */ /* 0x000fe20000410000 */
[----:B------:R-:W-:Y:S01]  /*1eb0*/  HADD2.F32 R223, -RZ, R217.H1_H1 ;  /* 0x300000d9ffdf7230 */ /* 0x000fe20000004100 */
[----:B------:R-:W4:Y:S01]  /*1ec0*/  LDL R164, [R1+0x50] ;  /* 0x0000500001a47983 */ /* 0x000f220000100800 */
[--C-:B------:R-:W-:Y:S02]  /*1ed0*/  HADD2.F32 R218, -RZ, R4.reuse.H0_H0 ;  /* 0x20000004ffda7230 */ /* 0x100fe40000004100 */
[----:B------:R-:W-:Y:S02]  /*1ee0*/  HADD2.F32 R217, -RZ, R4.H1_H1 ;  /* 0x30000004ffd97230 */ /* 0x000fe40000004100 */
[----:B------:R-:W-:Y:S01]  /*1ef0*/  FMUL.FTZ R24, R197, R22 ;  /* 0x00000016c5187220 */ /* 0x000fe20000410000 */
[----:B------:R-:W-:-:S02]  /*1f00*/  HADD2.F32 R4, -RZ, R6.H1_H1 ;  /* 0x30000006ff047230 */ /* 0x000fc40000004100 */
[----:B------:R-:W-:Y:S01]  /*1f10*/  FMUL.FTZ R6, R3, R235 ;  /* 0x000000eb03067220 */ /* 0x000fe20000410000 */
[----:B------:R-:W-:Y:S01]  /*1f20*/  FFMA.FTZ R84, R170, R226, R84 ;  /* 0x000000e2aa547223 */ /* 0x000fe20000010054 */
[----:B------:R-:W4:Y:S01]  /*1f30*/  LDL R3, [R1+0x80] ;  /* 0x0000800001037983 */ /* 0x000f220000100800 */
[----:B------:R-:W-:-:S03]  /*1f40*/  FMUL.FTZ R22, R197, R160 ;  /* 0x000000a0c5167220 */ /* 0x000fc60000410000 */
[----:B------:R-:W4:Y:S01]  /*1f50*/  LDL R160, [R1+0x8c] ;  /* 0x00008c0001a07983 */ /* 0x000f220000100800 */
[----:B------:R-:W-:Y:S01]  /*1f60*/  FADD.FTZ R104, R104, R222 ;  /* 0x000000de68687221 */ /* 0x000fe20000010000 */
[----:B------:R-:W-:Y:S01]  /*1f70*/  FFMA.FTZ R144, R26, R222, R144 ;  /* 0x000000de1a907223 */ /* 0x000fe20000010090 */
[----:B------:R-:W-:Y:S01]  /*1f80*/  FFMA.FTZ R68, R0, R235, R68 ;  /* 0x000000eb00447223 */ /* 0x000fe20000010044 */
[----:B------:R-:W-:Y:S01]  /*1f90*/  FADD.FTZ R107, R107, R219 ;  /* 0x000000db6b6b7221 */ /* 0x000fe20000010000 */
[----:B------:R-:W-:Y:S01]  /*1fa0*/  FFMA.FTZ R147, R23, R219, R147 ;  /* 0x000000db17937223 */ /* 0x000fe20000010093 */
[----:B------:R-:W-:Y:S01]  /*1fb0*/  FFMA.FTZ R72, R186, R238, R72 ;  /* 0x000000eeba487223 */ /* 0x000fe20000010048 */
[----:B------:R-:W4:Y:S01]  /*1fc0*/  LDL R211, [R1+0x88] ;  /* 0x0000880001d37983 */ /* 0x000f220000100800 */
[----:B--2---:R-:W-:-:S03]  /*1fd0*/  FMUL.FTZ R227, R163, R213 ;  /* 0x000000d5a3e37220 */ /* 0x004fc60000410000 */
[----:B------:R-:W2:Y:S01]  /*1fe0*/  LDL R163, [R1+0x4c] ;  /* 0x00004c0001a37983 */ /* 0x000ea20000100800 */
[----:B---3--:R-:W-:-:S03]  /*1ff0*/  FMUL.FTZ R224, R161, R224 ;  /* 0x000000e0a1e07220 */ /* 0x008fc60000410000 */
[----:B------:R-:W3:Y:S01]  /*2000*/  LDL R161, [R1+0x40] ;  /* 0x0000400001a17983 */ /* 0x000ee20000100800 */
[----:B----4-:R-:W-:-:S03]  /*2010*/  FMUL.FTZ R225, R162, R225 ;  /* 0x000000e1a2e17220 */ /* 0x010fc60000410000 */
[----:B------:R-:W4:Y:S01]  /*2020*/  LDL R162, [R1+0x44] ;  /* 0x0000440001a27983 */ /* 0x000f220000100800 */
[----:B------:R-:W-:-:S03]  /*2030*/  FMUL.FTZ R226, R165, R226 ;  /* 0x000000e2a5e27220 */ /* 0x000fc60000410000 */
[----:B------:R-:W4:Y:S01]  /*2040*/  LDL R165, [R1+0x48] ;  /* 0x0000480001a57983 */ /* 0x000f220000100800 */
[-C--:B------:R-:W-:Y:S01]  /*2050*/  FFMA.FTZ R87, R27, R223.reuse, R87 ;  /* 0x000000df1b577223 */ /* 0x080fe20000010057 */
[----:B------:R-:W-:Y:S01]  /*2060*/  FADD.FTZ R111, R111, R223 ;  /* 0x000000df6f6f7221 */ /* 0x000fe20000010000 */
[----:B------:R-:W-:Y:S02]  /*2070*/  FMUL.FTZ R223, R164, R223 ;  /* 0x000000dfa4df7220 */ /* 0x000fe40000410000 */
[----:B------:R-:W4:Y:S01]  /*2080*/  LDL R164, [R1+0x3c] ;  /* 0x00003c0001a47983 */ /* 0x000f220000100800 */
[----:B------:R-:W-:Y:S01]  /*2090*/  FFMA.FTZ R146, R24, R220, R146 ;  /* 0x000000dc18927223 */ /* 0x000fe20000010092 */
[----:B------:R-:W-:Y:S02]  /*20a0*/  FMUL.FTZ R235, R3, R209 ;  /* 0x000000d103eb7220 */ /* 0x000fe40000410000 */
[----:B------:R-:W4:Y:S01]  /*20b0*/  LDL R3, [R1+0x64] ;  /* 0x0000640001037983 */ /* 0x000f220000100800 */
[----:B------:R-:W-:-:S03]  /*20c0*/  FMUL.FTZ R238, R160, R238 ;  /* 0x000000eea0ee7220 */ /* 0x000fc60000410000 */
[----:B------:R-:W4:Y:S01]  /*20d0*/  LDL R160, [R1+0x68] ;  /* 0x0000680001a07983 */ /* 0x000f220000100800 */
[----:B--2---:R-:W-:-:S03]  /*20e0*/  FMUL.FTZ R222, R163, R222 ;  /* 0x000000dea3de7220 */ /* 0x004fc60000410000 */
[----:B------:R-:W2:Y:S01]  /*20f0*/  LDL R163, [R1+0x38] ;  /* 0x0000380001a37983 */ /* 0x000ea20000100800 */
[----:B---3--:R-:W-:-:S03]  /*2100*/  FMUL.FTZ R219, R161, R219 ;  /* 0x000000dba1db7220 */ /* 0x008fc60000410000 */
[----:B------:R-:W3:Y:S01]  /*2110*/  LDL R161, [R1+0x2c] ;  /* 0x00002c0001a17983 */ /* 0x000ee20000100800 */
[----:B----4-:R-:W-:-:S03]  /*2120*/  FMUL.FTZ R220, R162, R220 ;  /* 0x000000dca2dc7220 */ /* 0x010fc60000410000 */
[----:B------:R-:W4:Y:S01]  /*2130*/  LDL R162, [R1+0x30] ;  /* 0x0000300001a27983 */ /* 0x000f220000100800 */
[----:B------:R-:W-:Y:S01]  /*2140*/  FADD.FTZ R105, R105, R221 ;  /* 0x000000dd69697221 */ /* 0x000fe20000010000 */
[-C--:B------:R-:W-:Y:S01]  /*2150*/  FFMA.FTZ R145, R25, R221.reuse, R145 ;  /* 0x000000dd19917223 */ /* 0x080fe20000010091 */
[----:B------:R-:W-:Y:S02]  /*2160*/  FMUL.FTZ R221, R165, R221 ;  /* 0x000000dda5dd7220 */ /* 0x000fe40000410000 */
[----:B------:R-:W4:Y:S01]  /*2170*/  LDL R165, [R1+0x34] ;  /* 0x0000340001a57983 */ /* 0x000f220000100800 */
[-C--:B------:R-:W-:Y:S01]  /*2180*/  FFMA.FTZ R140, R22, R218.reuse, R140 ;  /* 0x000000da168c7223 */ /* 0x080fe2000001008c */
[----:B------:R-:W-:Y:S01]  /*2190*/  FADD.FTZ R100, R100, R218 ;  /* 0x000000da64647221 */ /* 0x000fe20000010000 */
[----:B------:R-:W-:Y:S01]  /*21a0*/  FFMA.FTZ R141, R21, R217, R141 ;  /* 0x000000d9158d7223 */ /* 0x000fe2000001008d */
[----:B------:R-:W-:Y:S02]  /*21b0*/  FMUL.FTZ R218, R164, R218 ;  /* 0x000000daa4da7220 */ /* 0x000fe40000410000 */
[----:B------:R-:W4:Y:S01]  /*21c0*/  LDL R164, [R1+0x28] ;  /* 0x0000280001a47983 */ /* 0x000f220000100800 */
[----:B------:R-:W-:Y:S01]  /*21d0*/  FADD.FTZ R101, R101, R217 ;  /* 0x000000d965657221 */ /* 0x000fe20000010000 */
[C---:B------:R-:W-:Y:S01]  /*21e0*/  FMUL.FTZ R172, R197.reuse, R14 ;  /* 0x0000000ec5ac7220 */ /* 0x040fe20000410000 */
[----:B------:R-:W-:Y:S01]  /*21f0*/  FMUL.FTZ R11, R197, R228 ;  /* 0x000000e4c50b7220 */ /* 0x000fe20000410000 */
[----:B------:R-:W-:-:S02]  /*2200*/  HADD2.F32 R216, -RZ, R5.H0_H0 ;  /* 0x20000005ffd87230 */ /* 0x000fc40000004100 */
[----:B------:R-:W-:Y:S01]  /*2210*/  FADD.FTZ R114, R114, R214 ;  /* 0x000000d672727221 */ /* 0x000fe20000010000 */
[-C--:B------:R-:W-:Y:S01]  /*2220*/  FFMA.FTZ R82, R172, R214.reuse, R82 ;  /* 0x000000d6ac527223 */ /* 0x080fe20000010052 */
[----:B------:R-:W-:Y:S01]  /*2230*/  FMUL.FTZ R228, R3, R214 ;  /* 0x000000d603e47220 */ /* 0x000fe20000410000 */
[----:B------:R-:W-:Y:S02]  /*2240*/  HADD2.F32 R5, -RZ, R5.H1_H1 ;  /* 0x30000005ff057230 */ /* 0x000fe40000004100 */
[C---:B------:R-:W-:Y:S01]  /*2250*/  FMUL.FTZ R173, R197.reuse, R13 ;  /* 0x0000000dc5ad7220 */ /* 0x040fe20000410000 */
[----:B------:R-:W-:Y:S01]  /*2260*/  FMUL.FTZ R10, R197, R229 ;  /* 0x000000e5c50a7220 */ /* 0x000fe20000410000 */
[----:B------:R-:W-:Y:S01]  /*2270*/  FADD.FTZ R113, R113, R215 ;  /* 0x000000d771717221 */ /* 0x000fe20000010000 */
[-C--:B------:R-:W-:Y:S01]  /*2280*/  FMUL.FTZ R229, R160, R215.reuse ;  /* 0x000000d7a0e57220 */ /* 0x080fe20000410000 */
[----:B------:R-:W-:Y:S01]  /*2290*/  FFMA.FTZ R81, R173, R215, R81 ;  /* 0x000000d7ad517223 */ /* 0x000fe20000010051 */
[----:B------:R-:W-:-:S04]  /*22a0*/  FADD.FTZ R160, RZ, R6 ;  /* 0x00000006ffa07221 */ /* 0x000fc80000010000 */
[----:B------:R-:W-:-:S04]  /*22b0*/  FADD.FTZ R160, R160, R241 ;  /* 0x000000f1a0a07221 */ /* 0x000fc80000010000 */
[----:B------:R-:W-:Y:S01]  /*22c0*/  FADD.FTZ R160, R160, R240 ;  /* 0x000000f0a0a07221 */ /* 0x000fe20000010000 */
[----:B------:R-:W-:-:S03]  /*22d0*/  FFMA.FTZ R73, R185, R237, R73 ;  /* 0x000000edb9497223 */ /* 0x000fc60000010049 */
[----:B------:R-:W-:Y:S01]  /*22e0*/  FADD.FTZ R160, R160, R239 ;  /* 0x000000efa0a07221 */ /* 0x000fe20000010000 */
[----:B------:R-:W-:-:S03]  /*22f0*/  FMUL.FTZ R237, R211, R237 ;  /* 0x000000edd3ed7220 */ /* 0x000fc60000410000 */
[----:B------:R-:W-:Y:S01]  /*2300*/  FADD.FTZ R160, R160, R238 ;  /* 0x000000eea0a07221 */ /* 0x000fe20000010000 */
[-C--:B------:R-:W-:Y:S01]  /*2310*/  FFMA.FTZ R74, R184, R236.reuse, R74 ;  /* 0x000000ecb84a7223 */ /* 0x080fe2000001004a */
[----:B------:R-:W-:Y:S02]  /*2320*/  FMUL.FTZ R236, R210, R236 ;  /* 0x000000ecd2ec7220 */ /* 0x000fe40000410000 */
[----:B------:R-:W-:-:S04]  /*2330*/  FADD.FTZ R160, R160, R237 ;  /* 0x000000eda0a07221 */ /* 0x000fc80000010000 */
[----:B------:R-:W-:Y:S01]  /*2340*/  FADD.FTZ R160, R160, R236 ;  /* 0x000000eca0a07221 */ /* 0x000fe20000010000 */
[----:B--2---:R-:W-:Y:S02]  /*2350*/  FMUL.FTZ R217, R163, R217 ;  /* 0x000000d9a3d97220 */ /* 0x004fe40000410000 */
[----:B------:R-:W2:Y:S01]  /*2360*/  LDL R163, [R1+0x24] ;  /* 0x0000240001a37983 */ /* 0x000ea20000100800 */
[----:B---3--:R-:W-:-:S03]  /*2370*/  FMUL.FTZ R214, R161, R242 ;  /* 0x000000f2a1d67220 */ /* 0x008fc60000410000 */
[----:B------:R-:W3:Y:S01]  /*2380*/  LDL R161, [R1+0x18] ;  /* 0x0000180001a17983 */ /* 0x000ee20000100800 */
[----:B----4-:R-:W-:-:S03]  /*2390*/  FMUL.FTZ R215, R162, R5 ;  /* 0x00000005a2d77220 */ /* 0x010fc60000410000 */
[----:B------:R-:W4:Y:S01]  /*23a0*/  LDL R162, [R1+0x1c] ;  /* 0x00001c0001a27983 */ /* 0x000f220000100800 */
        /* <DEDUP_REMOVED lines=10> */
[-C--:B------:R-:W-:Y:S01]  /*2450*/  FFMA.FTZ R142, R20, R216.reuse, R142 ;  /* 0x000000d8148e7223 */ /* 0x080fe2000001008e */
[----:B------:R-:W-:Y:S01]  /*2460*/  FADD.FTZ R102, R102, R216 ;  /* 0x000000d866667221 */ /* 0x000fe20000010000 */
[----:B------:R-:W-:Y:S01]  /*2470*/  FMUL.FTZ R216, R165, R216 ;  /* 0x000000d8a5d87220 */ /* 0x000fe20000410000 */
[----:B------:R-:W-:Y:S01]  /*2480*/  FADD.FTZ R160, R160, R225 ;  /* 0x000000e1a0a07221 */ /* 0x000fe20000010000 */
[----:B------:R-:W4:Y:S03]  /*2490*/  LDL R165, [R1+0x20] ;  /* 0x0000200001a57983 */ /* 0x000f260000100800 */
[----:B------:R-:W-:Y:S01]  /*24a0*/  FADD.FTZ R160, R160, R224 ;  /* 0x000000e0a0a07221 */ /* 0x000fe20000010000 */
[----:B------:R-:W-:-:S03]  /*24b0*/  FMUL.FTZ R171, R197, R15 ;  /* 0x0000000fc5ab7220 */ /* 0x000fc60000410000 */
[----:B------:R-:W-:Y:S01]  /*24c0*/  FADD.FTZ R160, R160, R223 ;  /* 0x000000dfa0a07221 */ /* 0x000fe20000010000 */
[----:B------:R-:W-:Y:S01]  /*24d0*/  FFMA.FTZ R143, R19, R5, R143 ;  /* 0x00000005138f7223 */ /* 0x000fe2000001008f */
[----:B------:R-:W-:Y:S01]  /*24e0*/  FADD.FTZ R103, R103, R5 ;  /* 0x0000000567677221 */ /* 0x000fe20000010000 */
[----:B------:R-:W-:Y:S01]  /*24f0*/  FADD.FTZ R115, R115, R213 ;  /* 0x000000d573737221 */ /* 0x000fe20000010000 */
[----:B------:R-:W-:Y:S01]  /*2500*/  FFMA.FTZ R83, R171, R213, R83 ;  /* 0x000000d5ab537223 */ /* 0x000fe20000010053 */
[----:B------:R-:W-:Y:S01]  /*2510*/  FADD.FTZ R5, R160, R222 ;  /* 0x000000dea0057221 */ /* 0x000fe20000010000 */
[----:B------:R-:W-:Y:S01]  /*2520*/  FMUL.FTZ R213, R164, R4 ;  /* 0x00000004a4d57220 */ /* 0x000fe20000410000 */
[----:B------:R-:W-:Y:S01]  /*2530*/  FMUL.FTZ R13, R197, R212 ;  /* 0x000000d4c50d7220 */ /* 0x000fe20000410000 */
[----:B------:R-:W4:Y:S01]  /*2540*/  LDL R164, [R1+0x14] ;  /* 0x0000140001a47983 */ /* 0x000f220000100800 */
[----:B------:R-:W-:Y:S01]  /*2550*/  FADD.FTZ R5, R5, R221 ;  /* 0x000000dd05057221 */ /* 0x000fe20000010000 */
[----:B------:R-:W-:-:S02]  /*2560*/  FADD.FTZ R97, R97, R4 ;  /* 0x0000000461617221 */ /* 0x000fc40000010000 */
[----:B------:R-:W4:Y:S01]  /*2570*/  LDL R160, [R1+0xc] ;  /* 0x00000c0001a07983 */ /* 0x000f220000100800 */
[----:B------:R-:W-:Y:S01]  /*2580*/  FADD.FTZ R5, R5, R220 ;  /* 0x000000dc05057221 */ /* 0x000fe20000010000 */
[----:B------:R-:W-:Y:S01]  /*2590*/  FFMA.FTZ R137, R17, R4, R137 ;  /* 0x0000000411897223 */ /* 0x000fe20000010089 */
[----:B------:R-:W-:Y:S02]  /*25a0*/  FADD.FTZ R123, R123, R209 ;  /* 0x000000d17b7b7221 */ /* 0x000fe40000010000 */
[----:B------:R-:W-:Y:S01]  /*25b0*/  FADD.FTZ R4, R5, R219 ;  /* 0x000000db05047221 */ /* 0x000fe20000010000 */
[----:B------:R-:W-:Y:S01]  /*25c0*/  FFMA.FTZ R75, R183, R209, R75 ;  /* 0x000000d1b74b7223 */ /* 0x000fe2000001004b */
[----:B------:R-:W4:Y:S01]  /*25d0*/  LDL R5, [R1+0x8] ;  /* 0x0000080001057983 */ /* 0x000f220000100800 */
[----:B------:R-:W-:-:S04]  /*25e0*/  FFMA.FTZ R3, R0, R6, RZ ;  /* 0x0000000600037223 */ /* 0x000fc800000100ff */
[----:B------:R-:W-:-:S04]  /*25f0*/  FFMA.FTZ R3, R189, R241, R3 ;  /* 0x000000f1bd037223 */ /* 0x000fc80000010003 */
[----:B------:R-:W-:-:S04]  /*2600*/  FFMA.FTZ R3, R188, R240, R3 ;  /* 0x000000f0bc037223 */ /* 0x000fc80000010003 */
[----:B------:R-:W-:-:S04]  /*2610*/  FFMA.FTZ R3, R187, R239, R3 ;  /* 0x000000efbb037223 */ /* 0x000fc80000010003 */
[----:B------:R-:W-:-:S04]  /*2620*/  FFMA.FTZ R3, R186, R238, R3 ;  /* 0x000000eeba037223 */ /* 0x000fc80000010003 */
[----:B------:R-:W-:-:S04]  /*2630*/  FFMA.FTZ R3, R185, R237, R3 ;  /* 0x000000edb9037223 */ /* 0x000fc80000010003 */
[----:B------:R-:W-:-:S04]  /*2640*/  FFMA.FTZ R3, R184, R236, R3 ;  /* 0x000000ecb8037223 */ /* 0x000fc80000010003 */
[----:B------:R-:W-:Y:S01]  /*2650*/  FFMA.FTZ R3, R183, R235, R3 ;  /* 0x000000ebb7037223 */ /* 0x000fe20000010003 */
[----:B--2---:R-:W-:Y:S02]  /*2660*/  FMUL.FTZ R212, R163, R244 ;  /* 0x000000f4a3d47220 */ /* 0x004fe40000410000 */
[----:B------:R-:W2:Y:S01]  /*2670*/  LDL R163, [R1+0x10] ;  /* 0x0000100001a37983 */ /* 0x000ea20000100800 */
[----:B---3--:R-:W-:-:S03]  /*2680*/  FMUL.FTZ R209, R161, R245 ;  /* 0x000000f5a1d17220 */ /* 0x008fc60000410000 */
[----:B------:R-:W3:Y:S01]  /*2690*/  LDL R161, [R1+0x4] ;  /* 0x0000040001a17983 */ /* 0x000ee20000100800 */
[----:B----4-:R-:W-:-:S03]  /*26a0*/  FMUL.FTZ R210, R162, R246 ;  /* 0x000000f6a2d27220 */ /* 0x010fc60000410000 */
[----:B------:R-:W4:Y:S01]  /*26b0*/  LDL R162, [R1] ;  /* 0x0000000001a27983 */ /* 0x000f220000100800 */
        /* <DEDUP_REMOVED lines=43> */
[----:B------:R-:W-:-:S03]  /*2970*/  FFMA.FTZ R3, R13, R209, R3 ;  /* 0x000000d10d037223 */ /* 0x000fc60000010003 */
[----:B------:R-:W-:Y:S01]  /*2980*/  FADD.FTZ R4, R4, R208 ;  /* 0x000000d004047221 */ /* 0x000fe20000010000 */
[----:B------:R-:W-:Y:S01]  /*2990*/  FFMA.FTZ R3, R12, R208, R3 ;  /* 0x000000d00c037223 */ /* 0x000fe20000010003 */
        /* <DEDUP_REMOVED lines=32> */
[----:B---3--:R-:W-:Y:S02]  /*2ba0*/  FMUL.FTZ R4, R161, R252 ;  /* 0x000000fca1047220 */ /* 0x008fe40000410000 */
[----:B------:R-:W-:Y:S01]  /*2bb0*/  FADD.FTZ R160, R160, R5 ;  /* 0x00000005a0a07221 */ /* 0x000fe20000010000 */
[----:B------:R-:W-:Y:S01]  /*2bc0*/  FFMA.FTZ R161, R9, R5, R3 ;  /* 0x0000000509a17223 */ /* 0x000fe20000010003 */
[----:B----4-:R-:W-:Y:S02]  /*2bd0*/  FMUL.FTZ R3, R162, R251 ;  /* 0x000000fba2037220 */ /* 0x010fe40000410000 */
[----:B------:R-:W-:Y:S01]  /*2be0*/  FADD.FTZ R160, R160, R4 ;  /* 0x00000004a0a07221 */ /* 0x000fe20000010000 */
[----:B------:R-:W-:-:S03]  /*2bf0*/  FFMA.FTZ R161, R8, R4, R161 ;  /* 0x0000000408a17223 */ /* 0x000fc600000100a1 */
[----:B------:R-:W-:Y:S01]  /*2c00*/  FADD.FTZ R165, R160, R3 ;  /* 0x00000003a0a57221 */ /* 0x000fe20000010000 */
[----:B------:R-:W-:-:S07]  /*2c10*/  FFMA.FTZ R161, R7, R3, R161 ;  /* 0x0000000307a17223 */ /* 0x000fce00000100a1 */
.L_x_10941:
[----:B------:R-:W-:Y:S05]  /*2c20*/  BSYNC B0 ;  /* 0x0000000000007941 */ /* 0x000fea0003800000 */
.L_x_10939:
[----:B------:R-:W0:Y:S01]  /*2c30*/  S2R R243, SR_TID.X ;  /* 0x0000000000f37919 */ /* 0x000e220000002100 */
[----:B------:R-:W-:Y:S01]  /*2c40*/  LOP3.LUT P5, RZ, R2, 0xff, RZ, 0xc0, !PT ;  /* 0x000000ff02ff7812 */ /* 0x000fe200078ac0ff */
[----:B------:R-:W-:Y:S01]  /*2c50*/  UMOV UR6, 0xffffffff ;  /* 0xffffffff00067882 */ /* 0x000fe20000000000 */
[----:B-----5:R-:W-:Y:S02]  /*2c60*/  MOV R162, R200 ;  /* 0x000000c800a27202 */ /* 0x020fe40000000f00 */
[----:B------:R-:W-:Y:S02]  /*2c70*/  MOV R160, R194 ;  /* 0x000000c200a07202 */ /* 0x000fe40000000f00 */
[----:B------:R-:W-:Y:S02]  /*2c80*/  MOV R2, R190 ;  /* 0x000000be00027202 */ /* 0x000fe40000000f00 */
[----:B------:R-:W-:Y:S02]  /*2c90*/  PRMT R242, R162, 0x7610, R242 ;  /* 0x00007610a2f27816 */ /* 0x000fe400000000f2 */
[----:B------:R-:W-:-:S02]  /*2ca0*/  PRMT R246, R160, 0x7610, R246 ;  /* 0x00007610a0f67816 */ /* 0x000fc400000000f6 */
[----:B------:R-:W-:Y:S02]  /*2cb0*/  PRMT R247, R2, 0x7610, R247 ;  /* 0x0000761002f77816 */ /* 0x000fe400000000f7 */
[----:B------:R-:W-:Y:S02]  /*2cc0*/  MOV R162, R180 ;  /* 0x000000b400a27202 */ /* 0x000fe40000000f00 */
[----:B------:R-:W-:Y:S02]  /*2cd0*/  MOV R160, R178 ;  /* 0x000000b200a07202 */ /* 0x000fe40000000f00 */
[----:B------:R-:W-:Y:S02]  /*2ce0*/  PRMT R248, R162, 0x7610, R248 ;  /* 0x00007610a2f87816 */ /* 0x000fe400000000f8 */
[----:B------:R-:W-:Y:S02]  /*2cf0*/  PRMT R249, R160, 0x7610, R249 ;  /* 0x00007610a0f97816 */ /* 0x000fe400000000f9 */
[----:B0-----:R-:W-:-:S02]  /*2d00*/  SHF.R.U32.HI R203, RZ, 0x5, R243 ;  /* 0x00000005ffcb7819 */ /* 0x001fc400000116f3 */
        /* <DEDUP_REMOVED lines=22> */
.L_x_11034:
        /* <DEDUP_REMOVED lines=10> */
[-C--:B------:R-:W-:Y:S02]  /*2f10*/  @!P0 LEA R162, R162, R164.reuse, 0x3 ;  /* 0x000000a4a2a28211 */ /* 0x080fe400078e18ff */
[----:B------:R-:W-:Y:S02]  /*2f20*/  LEA R164, R2, R164, 0x3 ;  /* 0x000000a402a47211 */ /* 0x000fe400078e18ff */
[----:B------:R-:W-:Y:S01]  /*2f30*/  @P4 IADD3 R2, R202, -0x1, RZ ;  /* 0xffffffffca024810 */ /* 0x000fe20007ffe0ff */
[----:B------:R-:W-:Y:S01]  /*2f40*/  @!P0 STS.64 [R162+0x5000], R160 ;  /* 0x005000a0a2008388 */ /* 0x000fe20000000a00 */
[----:B------:R-:W-:Y:S03]  /*2f50*/  BAR.SYNC.DEFER_BLOCKING 0x0 ;  /* 0x0000000000007b1d */ /* 0x000fe60000010000 */
[----:B0-----:R-:W-:Y:S01]  /*2f60*/  @P4 IMAD R2, R2, R166, RZ ;  /* 0x000000a602024224 */ /* 0x001fe200078e02ff */
[----:B------:R-:W-:-:S02]  /*2f70*/  LOP3.LUT R166, R243, 0x7f, RZ, 0xc0, !PT ;  /* 0x0000007ff3a67812 */ /* 0x000fc400078ec0ff */
[----:B------:R-:W-:Y:S02]  /*2f80*/  @!P2 ISETP.NE.U32.AND P0, PT, R193, RZ, PT ;  /* 0x000000ffc100a20c */ /* 0x000fe40003f05070 */
[----:B------:R-:W-:Y:S01]  /*2f90*/  @P4 SHF.R.S32.HI R165, RZ, 0x1f, R2 ;  /* 0x0000001fffa54819 */ /* 0x000fe20000011402 */
[----:B------:R-:W0:Y:S01]  /*2fa0*/  LDC.U8 R243, c[0x0][0x2a0] ;  /* 0x0000a800fff37b82 */ /* 0x000e220000000000 */
[----:B------:R-:W-:Y:S02]  /*2fb0*/  @!P2 ISETP.NE.AND.EX P0, PT, R192, RZ, PT, P0 ;  /* 0x000000ffc000a20c */ /* 0x000fe40003f05300 */
        /* <DEDUP_REMOVED lines=26> */
.L_x_10944:
[----:B------:R-:W-:Y:S05]  /*3160*/  BSYNC B0 ;  /* 0x0000000000007941 */ /* 0x000fea0003800000 */
.L_x_10943:
        /* <DEDUP_REMOVED lines=9> */
[----:B------:R-:W-:Y:S02]  /*3200*/  @P4 F2FP.F16.F32.PACK_AB R164, RZ, R164 ;  /* 0x000000a4ffa4423e */ /* 0x000fe400000000ff */
        /* <DEDUP_REMOVED lines=10> */
.L_x_10946:
[----:B------:R-:W-:Y:S05]  /*32b0*/  BSYNC B0 ;  /* 0x0000000000007941 */ /* 0x000fea0003800000 */
.L_x_10945:
        /* <DEDUP_REMOVED lines=12> */
.L_x_10948:
[----:B------:R-:W-:Y:S05]  /*3380*/  BSYNC B0 ;  /* 0x0000000000007941 */ /* 0x000fea0003800000 */
.L_x_10947:
        /* <DEDUP_REMOVED lines=8> */
[----:B------:R-:W-:-:S02]  /*3410*/  @P4 F2FP.F16.F32.PACK_AB R162, RZ, R160 ;  /* 0x000000a0ffa2423e */ /* 0x000fc400000000ff */
[----:B------:R-:W0:Y:S01]  /*3420*/  @P4 LDC.64 R160, c[0x0][0x298] ;  /* 0x0000a600ffa04b82 */ /* 0x000e220000000a00 */
[----:B------:R-:W-:Y:S02]  /*3430*/  @P4 F2FP.F16.F32.PACK_AB R163, RZ, R163 ;  /* 0x000000a3ffa3423e */ /* 0x000fe400000000ff */
        /* <DEDUP_REMOVED lines=11> */
.L_x_10950:
[----:B------:R-:W-:Y:S05]  /*34f0*/  BSYNC B0 ;  /* 0x0000000000007941 */ /* 0x000fea0003800000 */
.L_x_10949:
[----:B0-----:R-:W-:Y:S01]  /*3500*/  @P4 FMUL.FTZ R161, R163, R161 ;  /* 0x000000a1a3a14220 */ /* 0x001fe20000410000 */
[----:B------:R-:W-:Y:S01]  /*3510*/  @P4 LOP3.LUT P0, RZ, R200, 0xff000000, RZ, 0xc0, !PT ;  /* 0xff000000c8ff4812 */ /* 0x000fe2000780c0ff */
[----:B------:R-:W-:Y:S02]  /*3520*/  BSSY B0, `(.L_x_10951) ;  /* 0x000000f000007945 */ /* 0x000fe40003800000 */
        /* <DEDUP_REMOVED lines=14> */
.L_x_10952:
[----:B------:R-:W-:Y:S05]  /*3610*/  BSYNC B0 ;  /* 0x0000000000007941 */ /* 0x000fea0003800000 */
.L_x_10951:
[----:B------:R-:W0:Y:S01]  /*3620*/  @P4 LDC.64 R160, c[0x0][0x298] ;  /* 0x0000a600ffa04b82 */ /* 0x000e220000000a00 */
[----:B------:R-:W-:Y:S01]  /*3630*/  @P4 LOP3.LUT P0, RZ, R201, 0xff, RZ, 0xc0, !PT ;  /* 0x000000ffc9ff4812 */ /* 0x000fe2000780c0ff */
[----:B------:R-:W-:Y:S01]  /*3640*/  BSSY B0, `(.L_x_10953) ;  /* 0x0000010000007945 */ /* 0x000fe20003800000 */
        /* <DEDUP_REMOVED lines=15> */
.L_x_10954:
[----:B------:R-:W-:Y:S05]  /*3740*/  BSYNC B0 ;  /* 0x0000000000007941 */ /* 0x000fea0003800000 */
.L_x_10953:
        /* <DEDUP_REMOVED lines=18> */
.L_x_10956:
[----:B------:R-:W-:Y:S05]  /*3870*/  BSYNC B0 ;  /* 0x0000000000007941 */ /* 0x000fea0003800000 */
.L_x_10955:
        /* <DEDUP_REMOVED lines=22> */
.L_x_10958:
[----:B------:R-:W-:Y:S05]  /*39e0*/  BSYNC B0 ;  /* 0x0000000000007941 */ /* 0x000fea0003800000 */
.L_x_10957:
        /* <DEDUP_REMOVED lines=20> */
[----:B------:R-:W-:Y:S02]  /*3b30*/  @P4 F2FP.F16.F32.PACK_AB R162, RZ, R162 ;  /* 0x000000a2ffa2423e */ /* 0x000fe400000000ff */
        /* <DEDUP_REMOVED lines=13> */
.L_x_10960:
[----:B------:R-:W-:Y:S05]  /*3c10*/  BSYNC B0 ;  /* 0x0000000000007941 */ /* 0x000fea0003800000 */
.L_x_10959:
        /* <DEDUP_REMOVED lines=16> */
.L_x_10962:
[----:B------:R-:W-:Y:S05]  /*3d20*/  BSYNC B0 ;  /* 0x0000000000007941 */ /* 0x000fea0003800000 */
.L_x_10961:
        /* <DEDUP_REMOVED lines=16> */
.L_x_10964:
[----:B------:R-:W-:Y:S05]  /*3e30*/  BSYNC B0 ;  /* 0x0000000000007941 */ /* 0x000fea0003800000 */
.L_x_10963:
        /* <DEDUP_REMOVED lines=16> */
.L_x_10966:
[----:B------:R-:W-:Y:S05]  /*3f40*/  BSYNC B0 ;  /* 0x0000000000007941 */ /* 0x000fea0003800000 */
.L_x_10965:
[----:B0-----:R-:W-:Y:S01]  /*3f50*/  @P4 FMUL.FTZ R161, R167, R161 ;  /* 0x000000a1a7a14220 */ /* 0x001fe20000410000 */
[----:B------:R-:W-:Y:S01]  /*3f60*/  @P4 LOP3.LUT P6, RZ, R194, 0xff000000, RZ, 0xc0, !PT ;  /* 0xff000000c2ff4812 */ /* 0x000fe200078cc0ff */
[----:B------:R-:W-:Y:S01]  /*3f70*/  BSSY B0, `(.L_x_10967) ;  /* 0x0000012000007945 */ /* 0x000fe20003800000 */
[----:B------:R-:W-:Y:S01]  /*3f80*/  @P4 F2FP.F16.F32.PACK_AB R164, RZ, R164 ;  /* 0x000000a4ffa4423e */ /* 0x000fe200000000ff */
[----:B------:R-:W-:Y:S01]  /*3f90*/  @P4 FMUL.FTZ R201, R161, R160 ;  /* 0x000000a0a1c94220 */ /* 0x000fe20000410000 */
[----:B------:R-:W-:Y:S01]  /*3fa0*/  @P4 F2FP.F16.F32.PACK_AB R200, RZ, R200 ;  /* 0x000000c8ffc8423e */ /* 0x000fe200000000ff */
        /* <DEDUP_REMOVED lines=14> */
.L_x_10968:
[----:B------:R-:W-:Y:S05]  /*4090*/  BSYNC B0 ;  /* 0x0000000000007941 */ /* 0x000fea0003800000 */
.L_x_10967:
        /* <DEDUP_REMOVED lines=20> */
.L_x_10970:
[----:B------:R-:W-:Y:S05]  /*41e0*/  BSYNC B0 ;  /* 0x0000000000007941 */ /* 0x000fea0003800000 */
.L_x_10969:
[----:B0-----:R-:W-:Y:S01]  /*41f0*/  @P4 FMUL.FTZ R161, R242, R161 ;  /* 0x000000a1f2a14220 */ /* 0x001fe20000410000 */
[----:B------:R-:W-:Y:S01]  /*4200*/  @P4 LOP3.LUT P6, RZ, R195, 0xff00, RZ, 0xc0, !PT ;  /* 0x0000ff00c3ff4812 */ /* 0x000fe200078cc0ff */
[----:B------:R-:W-:Y:S01]  /*4210*/  BSSY B0, `(.L_x_10971) ;  /* 0x0000012000007945 */ /* 0x000fe20003800000 */
[----:B------:R-:W-:Y:S01]  /*4220*/  @P4 F2FP.F16.F32.PACK_AB R164, RZ, R164 ;  /* 0x000000a4ffa4423e */ /* 0x000fe200000000ff */
[----:B------:R-:W-:-:S03]  /*4230*/  @P4 FMUL.FTZ R160, R161, R160 ;  /* 0x000000a0a1a04220 */ /* 0x000fc60000410000 */
[----:B------:R-:W-:Y:S02]  /*4240*/  @P4 PRMT R150, R164, 0x7610, R150 ;  /* 0x00007610a4964816 */ /* 0x000fe40000000096 */
[----:B------:R-:W-:Y:S02]  /*4250*/  @P4 FSEL R165, R160, RZ, P6 ;  /* 0x000000ffa0a54208 */ /* 0x000fe40003000000 */
[----:B------:R-:W0:Y:S01]  /*4260*/  @P4 LDC.64 R160, c[0x0][0x298] ;  /* 0x0000a600ffa04b82 */ /* 0x000e220000000a00 */
[----:B------:R-:W-:Y:S02]  /*4270*/  @!P2 ISETP.NE.U32.AND P6, PT, R193, RZ, PT ;  /* 0x000000ffc100a20c */ /* 0x000fe40003fc5070 */
[----:B------:R-:W-:Y:S02]  /*4280*/  @P4 F2FP.F16.F32.PACK_AB R165, RZ, R165 ;  /* 0x000000a5ffa5423e */ /* 0x000fe400000000ff */
        /* <DEDUP_REMOVED lines=10> */
.L_x_10972:
[----:B------:R-:W-:Y:S05]  /*4330*/  BSYNC B0 ;  /* 0x0000000000007941 */ /* 0x000fea0003800000 */
.L_x_10971:
        /* <DEDUP_REMOVED lines=15> */
.L_x_10974:
[----:B------:R-:W-:Y:S05]  /*4430*/  BSYNC B0 ;  /* 0x0000000000007941 */ /* 0x000fea0003800000 */
.L_x_10973:
        /* <DEDUP_REMOVED lines=8> */
[----:B------:R-:W-:-:S04]  /*44c0*/  @P4 F2FP.F16.F32.PACK_AB R201, RZ, R201 ;  /* 0x000000c9ffc9423e */ /* 0x000fc800000000ff */
        /* <DEDUP_REMOVED lines=11> */
[----:B------:R-:W-:-:S04]  /*4580*/  @P4 IADD3 R163, R2, 0x80, RZ ;  /* 0x0000008002a34810 */ /* 0x000fc80007ffe0ff */
[----:B------:R-:W-:Y:S02]  /*4590*/  @P4 FSEL R162, R162, RZ, P6 ;  /* 0x000000ffa2a24208 */ /* 0x000fe40003000000 */
[----:B------:R-:W-:Y:S02]  /*45a0*/  @!P2 ISETP.NE.U32.AND P6, PT, R193, RZ, PT ;  /* 0x000000ffc100a20c */ /* 0x000fe40003fc5070 */
[----:B------:R-:W-:Y:S02]  /*45b0*/  @P4 F2FP.F16.F32.PACK_AB R162, RZ, R162 ;  /* 0x000000a2ffa2423e */ /* 0x000fe400000000ff */
        /* <DEDUP_REMOVED lines=13> */
.L_x_10976:
[----:B------:R-:W-:Y:S05]  /*4690*/  BSYNC B0 ;  /* 0x0000000000007941 */ /* 0x000fea0003800000 */
.L_x_10975:
        /* <DEDUP_REMOVED lines=16> */
.L_x_10978:
[----:B------:R-:W-:Y:S05]  /*47a0*/  BSYNC B0 ;  /* 0x0000000000007941 */ /* 0x000fea0003800000 */
.L_x_10977:
        /* <DEDUP_REMOVED lines=16> */
.L_x_10980:
[----:B------:R-:W-:Y:S05]  /*48b0*/  BSYNC B0 ;  /* 0x0000000000007941 */ /* 0x000fea0003800000 */
.L_x_10979:
        /* <DEDUP_REMOVED lines=16> */
.L_x_10982:
[----:B------:R-:W-:Y:S05]  /*49c0*/  BSYNC B0 ;  /* 0x0000000000007941 */ /* 0x000fea0003800000 */
.L_x_10981:
        /* <DEDUP_REMOVED lines=16> */
.L_x_10984:
[----:B------:R-:W-:Y:S05]  /*4ad0*/  BSYNC B0 ;  /* 0x0000000000007941 */ /* 0x000fea0003800000 */
.L_x_10983:
        /* <DEDUP_REMOVED lines=16> */
.L_x_10986:
[----:B------:R-:W-:Y:S05]  /*4be0*/  BSYNC B0 ;  /* 0x0000000000007941 */ /* 0x000fea0003800000 */
.L_x_10985:
[----:B0-----:R-:W-:Y:S01]  /*4bf0*/  @P4 FMUL.FTZ R161, R242, R161 ;  /* 0x000000a1f2a14220 */ /* 0x001fe20000410000 */
[----:B------:R-:W-:Y:S01]  /*4c00*/  @P4 LOP3.LUT P6, RZ, R191, 0xff00, RZ, 0xc0, !PT ;  /* 0x0000ff00bfff4812 */ /* 0x000fe200078cc0ff */
[----:B------:R-:W-:Y:S01]  /*4c10*/  BSSY B0, `(.L_x_10987) ;  /* 0x0000012000007945 */ /* 0x000fe20003800000 */
[----:B------:R-:W-:Y:S01]  /*4c20*/  @P4 F2FP.F16.F32.PACK_AB R194, RZ, R194 ;  /* 0x000000c2ffc2423e */ /* 0x000fe200000000ff */
[----:B------:R-:W-:Y:S01]  /*4c30*/  @P4 FMUL.FTZ R246, R161, R160 ;  /* 0x000000a0a1f64220 */ /* 0x000fe20000410000 */
[----:B------:R-:W-:Y:S01]  /*4c40*/  @P4 F2FP.F16.F32.PACK_AB R195, RZ, R195 ;  /* 0x000000c3ffc3423e */ /* 0x000fe200000000ff */
[----:B------:R-:W0:Y:S01]  /*4c50*/  @P4 LDC.64 R160, c[0x0][0x298] ;  /* 0x0000a600ffa04b82 */ /* 0x000e220000000a00 */
[----:B------:R-:W-:Y:S02]  /*4c60*/  @P4 F2FP.F16.F32.PACK_AB R200, RZ, R200 ;  /* 0x000000c8ffc8423e */ /* 0x000fe400000000ff */
[----:B------:R-:W-:Y:S02]  /*4c70*/  @P4 FSEL R246, R246, RZ, P6 ;  /* 0x000000fff6f64208 */ /* 0x000fe40003000000 */
[----:B------:R-:W-:-:S02]  /*4c80*/  @!P2 ISETP.NE.U32.AND P6, PT, R193, RZ, PT ;  /* 0x000000ffc100a20c */ /* 0x000fc40003fc5070 */
[----:B------:R-:W-:Y:S02]  /*4c90*/  @P4 F2FP.F16.F32.PACK_AB R201, RZ, R201 ;  /* 0x000000c9ffc9423e */ /* 0x000fe400000000ff */
        /* <DEDUP_REMOVED lines=9> */
.L_x_10988:
[----:B------:R-:W-:Y:S05]  /*4d30*/  BSYNC B0 ;  /* 0x0000000000007941 */ /* 0x000fea0003800000 */
.L_x_10987:
        /* <DEDUP_REMOVED lines=15> */
.L_x_10990:
[----:B------:R-:W-:Y:S05]  /*4e30*/  BSYNC B0 ;  /* 0x0000000000007941 */ /* 0x000fea0003800000 */
.L_x_10989:
        /* <DEDUP_REMOVED lines=8> */
[----:B------:R-:W-:Y:S02]  /*4ec0*/  @P4 F2FP.F16.F32.PACK_AB R247, RZ, R247 ;  /* 0x000000f7fff7423e */ /* 0x000fe400000000ff */
[----:B------:R-:W-:Y:S02]  /*4ed0*/  @P4 F2FP.F16.F32.PACK_AB R245, RZ, R245 ;  /* 0x000000f5fff5423e */ /* 0x000fe400000000ff */
[----:B------:R-:W-:Y:S02]  /*4ee0*/  @P4 PRMT R148, R194, 0x7610, R148 ;  /* 0x00007610c2944816 */ /* 0x000fe40000000094 */
[----:B------:R-:W-:Y:S02]  /*4ef0*/  @P4 PRMT R149, R200, 0x7610, R149 ;  /* 0x00007610c8954816 */ /* 0x000fe40000000095 */
[----:B------:R-:W-:Y:S02]  /*4f00*/  @P4 F2FP.F16.F32.PACK_AB R246, RZ, R246 ;  /* 0x000000f6fff6423e */ /* 0x000fe400000000ff */
        /* <DEDUP_REMOVED lines=17> */
[----:B------:R-:W-:Y:S02]  /*5020*/  @P4 F2FP.F16.F32.PACK_AB R162, RZ, R162 ;  /* 0x000000a2ffa2423e */ /* 0x000fe400000000ff */
        /* <DEDUP_REMOVED lines=14> */
.L_x_10992:
[----:B------:R-:W-:Y:S05]  /*5110*/  BSYNC B0 ;  /* 0x0000000000007941 */ /* 0x000fea0003800000 */
.L_x_10991:
        /* <DEDUP_REMOVED lines=16> */
.L_x_10994:
[----:B------:R-:W-:Y:S05]  /*5220*/  BSYNC B0 ;  /* 0x0000000000007941 */ /* 0x000fea0003800000 */
.L_x_10993:
        /* <DEDUP_REMOVED lines=17> */
.L_x_10996:
[----:B------:R-:W-:Y:S05]  /*5340*/  BSYNC B0 ;  /* 0x0000000000007941 */ /* 0x000fea0003800000 */
.L_x_10995:
        /* <DEDUP_REMOVED lines=20> */
.L_x_10998:
[----:B------:R-:W-:Y:S05]  /*5490*/  BSYNC B0 ;  /* 0x0000000000007941 */ /* 0x000fea0003800000 */
.L_x_10997:
        /* <DEDUP_REMOVED lines=18> */
.L_x_11000:
[----:B------:R-:W-:Y:S05]  /*55c0*/  BSYNC B0 ;  /* 0x0000000000007941 */ /* 0x000fea0003800000 */
.L_x_10999:
        /* <DEDUP_REMOVED lines=16> */
.L_x_11002:
[----:B------:R-:W-:Y:S05]  /*56d0*/  BSYNC B0 ;  /* 0x0000000000007941 */ /* 0x000fea0003800000 */
.L_x_11001:
        /* <DEDUP_REMOVED lines=16> */
.L_x_11004:
[----:B------:R-:W-:Y:S05]  /*57e0*/  BSYNC B0 ;  /* 0x0000000000007941 */ /* 0x000fea0003800000 */
.L_x_11003:
        /* <DEDUP_REMOVED lines=19> */
.L_x_11006:
[----:B------:R-:W-:Y:S05]  /*5920*/  BSYNC B0 ;  /* 0x0000000000007941 */ /* 0x000fea0003800000 */
.L_x_11005:
[C---:B------:R-:W-:Y:S01]  /*5930*/  SEL R163, R204.reuse, R159, P1 ;  /* 0x0000009fcca37207 */ /* 0x040fe20000800000 */
[----:B-1----:R-:W-:Y:S01]  /*5940*/  @P4 FMUL.FTZ R167, R204, R167 ;  /* 0x000000a7cca74220 */ /* 0x002fe20000410000 */
[----:B------:R-:W-:Y:S01]  /*5950*/  @P4 LOP3.LUT P6, RZ, R181, 0xff000000, RZ, 0xc0, !PT ;  /* 0xff000000b5ff4812 */ /* 0x000fe200078cc0ff */
[----:B------:R-:W-:Y:S01]  /*5960*/  BSSY B0, `(.L_x_11007) ;  /* 0x0000023000007945 */ /* 0x000fe20003800000 */
[----:B------:R-:W-:Y:S01]  /*5970*/  @P4 F2FP.F16.F32.PACK_AB R190, RZ, R190 ;  /* 0x000000beffbe423e */ /* 0x000fe200000000ff */
[----:B------:R0:W-:Y:S01]  /*5980*/  @P0 STG.E.128 desc[UR4][R164.64+0x10], R160 ;  /* 0x000010a0a4000986 */ /* 0x0001e2000c101d04 */
[----:B------:R-:W-:Y:S01]  /*5990*/  @P4 FMUL.FTZ R166, R167, R166 ;  /* 0x000000a6a7a64220 */ /* 0x000fe20000410000 */
[----:B------:R-:W-:Y:S02]  /*59a0*/  @P4 F2FP.F16.F32.PACK_AB R194, RZ, R194 ;  /* 0x000000c2ffc2423e */ /* 0x000fe400000000ff */
[----:B------:R-:W-:Y:S02]  /*59b0*/  @P4 F2FP.F16.F32.PACK_AB R199, RZ, R199 ;  /* 0x000000c7ffc7423e */ /* 0x000fe400000000ff */
[----:B------:R-:W-:-:S02]  /*59c0*/  @P4 F2FP.F16.F32.PACK_AB R201, RZ, R201 ;  /* 0x000000c9ffc9423e */ /* 0x000fc400000000ff */
[----:B------:R-:W-:Y:S02]  /*59d0*/  @P4 F2FP.F16.F32.PACK_AB R191, RZ, R191 ;  /* 0x000000bfffbf423e */ /* 0x000fe400000000ff */
[----:B------:R-:W-:Y:S02]  /*59e0*/  @P4 F2FP.F16.F32.PACK_AB R195, RZ, R195 ;  /* 0x000000c3ffc3423e */ /* 0x000fe400000000ff */
[----:B------:R-:W-:Y:S02]  /*59f0*/  @P4 PRMT R148, R190, 0x7610, R148 ;  /* 0x00007610be944816 */ /* 0x000fe40000000094 */
[----:B------:R-:W-:Y:S02]  /*5a00*/  @P4 PRMT R149, R194, 0x7610, R149 ;  /* 0x00007610c2954816 */ /* 0x000fe40000000095 */
[----:B------:R-:W-:Y:S01]  /*5a10*/  @P4 F2FP.F16.F32.PACK_AB R200, RZ, R200 ;  /* 0x000000c8ffc8423e */ /* 0x000fe200000000ff */
[----:B0-----:R-:W0:Y:S01]  /*5a20*/  @P4 LDC.64 R160, c[0x0][0x2f8] ;  /* 0x0000be00ffa04b82 */ /* 0x001e220000000a00 */
[----:B------:R-:W-:-:S02]  /*5a30*/  @P4 FSEL R162, R166, RZ, P6 ;  /* 0x000000ffa6a24208 */ /* 0x000fc40003000000 */
[----:B------:R-:W-:Y:S02]  /*5a40*/  @P4 IADD3 R163, R2, 0x180, RZ ;  /* 0x0000018002a34810 */ /* 0x000fe40007ffe0ff */
[----:B------:R-:W-:Y:S02]  /*5a50*/  @P4 F2FP.F16.F32.PACK_AB R162, RZ, R162 ;  /* 0x000000a2ffa2423e */ /* 0x000fe400000000ff */
        /* <DEDUP_REMOVED lines=19> */
.L_x_11008:
[----:B------:R-:W-:Y:S05]  /*5b90*/  BSYNC B0 ;  /* 0x0000000000007941 */ /* 0x000fea0003800000 */
.L_x_11007:
        /* <DEDUP_REMOVED lines=16> */
.L_x_11010:
[----:B------:R-:W-:Y:S05]  /*5ca0*/  BSYNC B0 ;  /* 0x0000000000007941 */ /* 0x000fea0003800000 */
.L_x_11009:
        /* <DEDUP_REMOVED lines=16> */
.L_x_11012:
[----:B------:R-:W-:Y:S05]  /*5db0*/  BSYNC B0 ;  /* 0x0000000000007941 */ /* 0x000fea0003800000 */
.L_x_11011:
        /* <DEDUP_REMOVED lines=16> */
.L_x_11014:
[----:B------:R-:W-:Y:S05]  /*5ec0*/  BSYNC B0 ;  /* 0x0000000000007941 */ /* 0x000fea0003800000 */
.L_x_11013:
        /* <DEDUP_REMOVED lines=16> */
.L_x_11016:
[----:B------:R-:W-:Y:S05]  /*5fd0*/  BSYNC B0 ;  /* 0x0000000000007941 */ /* 0x000fea0003800000 */
.L_x_11015:
        /* <DEDUP_REMOVED lines=16> */
.L_x_11018:
[----:B------:R-:W-:Y:S05]  /*60e0*/  BSYNC B0 ;  /* 0x0000000000007941 */ /* 0x000fea0003800000 */
.L_x_11017:
        /* <DEDUP_REMOVED lines=16> */
.L_x_11020:
[----:B------:R-:W-:Y:S05]  /*61f0*/  BSYNC B0 ;  /* 0x0000000000007941 */ /* 0x000fea0003800000 */
.L_x_11019:
[----:B0-----:R-:W-:Y:S01]  /*6200*/  @P4 FMUL.FTZ R161, R199, R161 ;  /* 0x000000a1c7a14220 */ /* 0x001fe20000410000 */
[----:B------:R-:W-:Y:S01]  /*6210*/  @P4 LOP3.LUT P6, RZ, R179, 0xff0000, RZ, 0xc0, !PT ;  /* 0x00ff0000b3ff4812 */ /* 0x000fe200078cc0ff */
[----:B------:R-:W-:Y:S01]  /*6220*/  BSSY B0, `(.L_x_11021) ;  /* 0x0000022000007945 */ /* 0x000fe20003800000 */
[----:B------:R-:W-:Y:S01]  /*6230*/  @P4 F2FP.F16.F32.PACK_AB R164, RZ, R164 ;  /* 0x000000a4ffa4423e */ /* 0x000fe200000000ff */
[----:B------:R-:W-:Y:S01]  /*6240*/  @P4 FMUL.FTZ R160, R161, R160 ;  /* 0x000000a0a1a04220 */ /* 0x000fe20000410000 */
[----:B------:R-:W-:Y:S02]  /*6250*/  @P4 F2FP.F16.F32.PACK_AB R180, RZ, R180 ;  /* 0x000000b4ffb4423e */ /* 0x000fe400000000ff */
[----:B------:R-:W-:Y:S02]  /*6260*/  @P4 F2FP.F16.F32.PACK_AB R194, RZ, R194 ;  /* 0x000000c2ffc2423e */ /* 0x000fe400000000ff */
[----:B------:R-:W-:Y:S02]  /*6270*/  @P4 FSEL R160, R160, RZ, P6 ;  /* 0x000000ffa0a04208 */ /* 0x000fe40003000000 */
[----:B------:R-:W-:-:S02]  /*6280*/  @!P2 ISETP.NE.U32.AND P6, PT, R193, RZ, PT ;  /* 0x000000ffc100a20c */ /* 0x000fc40003fc5070 */
[----:B------:R-:W-:Y:S02]  /*6290*/  @P4 F2FP.F16.F32.PACK_AB R166, RZ, R166 ;  /* 0x000000a6ffa6423e */ /* 0x000fe400000000ff */
[----:B------:R-:W-:Y:S02]  /*62a0*/  @P4 F2FP.F16.F32.PACK_AB R190, RZ, R190 ;  /* 0x000000beffbe423e */ /* 0x000fe400000000ff */
[----:B------:R-:W-:Y:S02]  /*62b0*/  @P4 PRMT R148, R164, 0x7610, R148 ;  /* 0x00007610a4944816 */ /* 0x000fe40000000094 */
[----:B------:R-:W-:Y:S02]  /*62c0*/  @P4 F2FP.F16.F32.PACK_AB R195, RZ, R195 ;  /* 0x000000c3ffc3423e */ /* 0x000fe400000000ff */
[----:B------:R-:W-:Y:S02]  /*62d0*/  @!P2 ISETP.NE.AND.EX P6, PT, R192, RZ, PT, P6 ;  /* 0x000000ffc000a20c */ /* 0x000fe40003fc5360 */
[----:B------:R-:W-:-:S02]  /*62e0*/  @P4 F2FP.F16.F32.PACK_AB R160, RZ, R160 ;  /* 0x000000a0ffa0423e */ /* 0x000fc400000000ff */
        /* <DEDUP_REMOVED lines=21> */
.L_x_11022:
[----:B------:R-:W-:Y:S05]  /*6440*/  BSYNC B0 ;  /* 0x0000000000007941 */ /* 0x000fea0003800000 */
.L_x_11021:
[----:B------:R-:W0:Y:S01]  /*6450*/  @P4 LDC.64 R160, c[0x0][0x298] ;  /* 0x0000a600ffa04b82 */ /* 0x000e220000000a00 */
[----:B------:R-:W-:Y:S02]  /*6460*/  @P4 LOP3.LUT P2, RZ, R179, 0xff000000, RZ, 0xc0, !PT ;  /* 0xff000000b3ff4812 */ /* 0x000fe4000784c0ff */
[----:B------:R-:W-:Y:S02]  /*6470*/  @P0 IADD3 R196, R196, 0x200, RZ ;  /* 0x00000200c4c40810 */ /* 0x000fe40007ffe0ff */
[----:B------:R-:W-:Y:S02]  /*6480*/  SEL R159, R162, R159, P1 ;  /* 0x0000009fa29f7207 */ /* 0x000fe40000800000 */
        /* <DEDUP_REMOVED lines=15> */
.L_x_10938:
        /* <DEDUP_REMOVED lines=32> */
.L_x_10942:
[----:B------:R-:W-:Y:S01]  /*6780*/  HFMA2.MMA R163, -RZ, RZ, 0, 9.5367431640625e-07 ;  /* 0x00000010ffa37435 */ /* 0x000fe200000001ff */
[----:B------:R-:W-:Y:S02]  /*6790*/  MOV R164, R165 ;  /* 0x000000a500a47202 */ /* 0x000fe40000000f00 */
[----:B------:R-:W-:Y:S02]  /*67a0*/  MOV R162, 0x1f ;  /* 0x0000001f00a27802 */ /* 0x000fe40000000f00 */
[----:B------:R-:W-:-:S07]  /*67b0*/  MOV R160, 0xffffffff ;  /* 0xffffffff00a07802 */ /* 0x000fce0000000f00 */
[----:B------:R-:W-:Y:S05]  /*67c0*/  WARPSYNC.COLLECTIVE R160, `(.L_x_11024) ;  /* 0x00000000a0087348 */ /* 0x000fea0003c00000 */
[----:B------:R0:W1:Y:S02]  /*67d0*/  SHFL.DOWN P1, R166, R164, R163, R162 ;  /* 0x080000a3a4a67389 */ /* 0x00006400000200a2 */
[----:B01----:R-:W-:Y:S01]  /*67e0*/  ENDCOLLECTIVE ;  /* 0x000000000000791b */ /* 0x003fe20003800000 */
.L_x_11024:
[----:B------:R-:W-:Y:S01]  /*67f0*/  MOV R164, R161 ;  /* 0x000000a100a47202 */ /* 0x000fe20000000f00 */
[----:B------:R-:W-:-:S07]  /*6800*/  FADD.FTZ R165, R166, R165 ;  /* 0x000000a5a6a57221 */ /* 0x000fce0000010000 */
[----:B------:R-:W-:Y:S05]  /*6810*/  WARPSYNC.COLLECTIVE R160, `(.L_x_11025) ;  /* 0x00000000a0087348 */ /* 0x000fea0003c00000 */
[----:B------:R0:W1:Y:S02]  /*6820*/  SHFL.DOWN P1, R166, R164, R163, R162 ;  /* 0x080000a3a4a67389 */ /* 0x00006400000200a2 */
[----:B01----:R-:W-:Y:S01]  /*6830*/  ENDCOLLECTIVE ;  /* 0x000000000000791b */ /* 0x003fe20003800000 */
.L_x_11025:
[----:B------:R-:W-:Y:S01]  /*6840*/  HFMA2.MMA R163, -RZ, RZ, 0, 4.76837158203125e-07 ;  /* 0x00000008ffa37435 */ /* 0x000fe200000001ff */
[----:B------:R-:W-:Y:S01]  /*6850*/  MOV R164, R165 ;  /* 0x000000a500a47202 */ /* 0x000fe20000000f00 */
[----:B------:R-:W-:-:S09]  /*6860*/  FADD.FTZ R161, R166, R161 ;  /* 0x000000a1a6a17221 */ /* 0x000fd20000010000 */
[----:B------:R-:W-:Y:S05]  /*6870*/  WARPSYNC.COLLECTIVE R160, `(.L_x_11026) ;  /* 0x00000000a0087348 */ /* 0x000fea0003c00000 */
[----:B------:R0:W1:Y:S02]  /*6880*/  SHFL.DOWN P1, R166, R164, R163, R162 ;  /* 0x080000a3a4a67389 */ /* 0x00006400000200a2 */
[----:B01----:R-:W-:Y:S01]  /*6890*/  ENDCOLLECTIVE ;  /* 0x000000000000791b */ /* 0x003fe20003800000 */
.L_x_11026:
[----:B------:R-:W-:Y:S01]  /*68a0*/  MOV R164, R161 ;  /* 0x000000a100a47202 */ /* 0x000fe20000000f00 */
[----:B------:R-:W-:-:S07]  /*68b0*/  FADD.FTZ R165, R165, R166 ;  /* 0x000000a6a5a57221 */ /* 0x000fce0000010000 */
[----:B------:R-:W-:Y:S05]  /*68c0*/  WARPSYNC.COLLECTIVE R160, `(.L_x_11027) ;  /* 0x00000000a0087348 */ /* 0x000fea0003c00000 */
[----:B------:R0:W1:Y:S02]  /*68d0*/  SHFL.DOWN P1, R166, R164, R163, R162 ;  /* 0x080000a3a4a67389 */ /* 0x00006400000200a2 */
[----:B01----:R-:W-:Y:S01]  /*68e0*/  ENDCOLLECTIVE ;  /* 0x000000000000791b */ /* 0x003fe20003800000 */
.L_x_11027:
[----:B------:R-:W-:Y:S01]  /*68f0*/  HFMA2.MMA R163, -RZ, RZ, 0, 2.384185791015625e-07 ;  /* 0x00000004ffa37435 */ /* 0x000fe200000001ff */
[----:B------:R-:W-:Y:S01]  /*6900*/  MOV R164, R165 ;  /* 0x000000a500a47202 */ /* 0x000fe20000000f00 */
[----:B------:R-:W-:-:S09]  /*6910*/  FADD.FTZ R161, R161, R166 ;  /* 0x000000a6a1a17221 */ /* 0x000fd20000010000 */
[----:B------:R-:W-:Y:S05]  /*6920*/  WARPSYNC.COLLECTIVE R160, `(.L_x_11028) ;  /* 0x00000000a0087348 */ /* 0x000fea0003c00000 */
[----:B------:R0:W1:Y:S02]  /*6930*/  SHFL.DOWN P1, R166, R164, R163, R162 ;  /* 0x080000a3a4a67389 */ /* 0x00006400000200a2 */
[----:B01----:R-:W-:Y:S01]  /*6940*/  ENDCOLLECTIVE ;  /* 0x000000000000791b */ /* 0x003fe20003800000 */
.L_x_11028:
[----:B------:R-:W-:Y:S01]  /*6950*/  MOV R164, R161 ;  /* 0x000000a100a47202 */ /* 0x000fe20000000f00 */
[----:B------:R-:W-:-:S07]  /*6960*/  FADD.FTZ R165, R165, R166 ;  /* 0x000000a6a5a57221 */ /* 0x000fce0000010000 */
[----:B------:R-:W-:Y:S05]  /*6970*/  WARPSYNC.COLLECTIVE R160, `(.L_x_11029) ;  /* 0x00000000a0087348 */ /* 0x000fea0003c00000 */
[----:B------:R0:W1:Y:S02]  /*6980*/  SHFL.DOWN P1, R166, R164, R163, R162 ;  /* 0x080000a3a4a67389 */ /* 0x00006400000200a2 */
[----:B01----:R-:W-:Y:S01]  /*6990*/  ENDCOLLECTIVE ;  /* 0x000000000000791b */ /* 0x003fe20003800000 */
.L_x_11029:
[----:B------:R-:W-:Y:S01]  /*69a0*/  HFMA2.MMA R163, -RZ, RZ, 0, 1.1920928955078125e-07 ;  /* 0x00000002ffa37435 */ /* 0x000fe200000001ff */
[----:B------:R-:W-:Y:S01]  /*69b0*/  MOV R164, R165 ;  /* 0x000000a500a47202 */ /* 0x000fe20000000f00 */
[----:B------:R-:W-:-:S09]  /*69c0*/  FADD.FTZ R161, R161, R166 ;  /* 0x000000a6a1a17221 */ /* 0x000fd20000010000 */
[----:B------:R-:W-:Y:S05]  /*69d0*/  WARPSYNC.COLLECTIVE R160, `(.L_x_11030) ;  /* 0x00000000a0087348 */ /* 0x000fea0003c00000 */
[----:B------:R0:W1:Y:S02]  /*69e0*/  SHFL.DOWN P1, R166, R164, R163, R162 ;  /* 0x080000a3a4a67389 */ /* 0x00006400000200a2 */
[----:B01----:R-:W-:Y:S01]  /*69f0*/  ENDCOLLECTIVE ;  /* 0x000000000000791b */ /* 0x003fe20003800000 */
.L_x_11030:
[----:B------:R-:W-:Y:S01]  /*6a00*/  MOV R164, R161 ;  /* 0x000000a100a47202 */ /* 0x000fe20000000f00 */
[----:B------:R-:W-:-:S07]  /*6a10*/  FADD.FTZ R165, R165, R166 ;  /* 0x000000a6a5a57221 */ /* 0x000fce0000010000 */
[----:B------:R-:W-:Y:S05]  /*6a20*/  WARPSYNC.COLLECTIVE R160, `(.L_x_11031) ;  /* 0x00000000a0087348 */ /* 0x000fea0003c00000 */
[----:B------:R0:W1:Y:S02]  /*6a30*/  SHFL.DOWN P1, R166, R164, R163, R162 ;  /* 0x080000a3a4a67389 */ /* 0x00006400000200a2 */
[----:B01----:R-:W-:Y:S01]  /*6a40*/  ENDCOLLECTIVE ;  /* 0x000000000000791b */ /* 0x003fe20003800000 */
.L_x_11031:
[----:B------:R-:W-:Y:S01]  /*6a50*/  HFMA2.MMA R163, -RZ, RZ, 0, 5.9604644775390625e-08 ;  /* 0x00000001ffa37435 */ /* 0x000fe200000001ff */
[----:B------:R-:W-:Y:S01]  /*6a60*/  MOV R164, R165 ;  /* 0x000000a500a47202 */ /* 0x000fe20000000f00 */
[----:B------:R-:W-:-:S09]  /*6a70*/  FADD.FTZ R161, R161, R166 ;  /* 0x000000a6a1a17221 */ /* 0x000fd20000010000 */
[----:B------:R-:W-:Y:S05]  /*6a80*/  WARPSYNC.COLLECTIVE R160, `(.L_x_11032) ;  /* 0x00000000a0087348 */ /* 0x000fea0003c00000 */
[----:B------:R0:W1:Y:S02]  /*6a90*/  SHFL.DOWN P1, R166, R164, R163, R162 ;  /* 0x080000a3a4a67389 */ /* 0x00006400000200a2 */
[----:B01----:R-:W-:Y:S01]  /*6aa0*/  ENDCOLLECTIVE ;  /* 0x000000000000791b */ /* 0x003fe20003800000 */
.L_x_11032:
[----:B------:R-:W-:Y:S02]  /*6ab0*/  MOV R164, R161 ;  /* 0x000000a100a47202 */ /* 0x000fe40000000f00 */
[----:B------:R-:W-:-:S07]  /*6ac0*/  MOV R167, R166 ;  /* 0x000000a600a77202 */ /* 0x000fce0000000f00 */
[----:B------:R-:W-:Y:S05]  /*6ad0*/  WARPSYNC.COLLECTIVE R160, `(.L_x_11033) ;  /* 0x00000000a0087348 */ /* 0x000fea0003c00000 */
[----:B------:R0:W1:Y:S02]  /*6ae0*/  SHFL.DOWN P1, R166, R164, R163, R162 ;  /* 0x080000a3a4a67389 */ /* 0x00006400000200a2 */
[----:B01----:R-:W-:Y:S01]  /*6af0*/  ENDCOLLECTIVE ;  /* 0x000000000000791b */ /* 0x003fe20003800000 */
.L_x_11033:
[----:B------:R-:W-:Y:S01]  /*6b00*/  MOV R162, R166 ;  /* 0x000000a600a27202 */ /* 0x000fe20000000f00 */
[----:B------:R-:W-:Y:S06]  /*6b10*/  BRA `(.L_x_11034) ;  /* 0xffffffc000d47947 */ /* 0x000fec000383ffff */
.L_x_11035:
        /* <DEDUP_REMOVED lines=14> */
.L_x_16603:


//--------------------- .text._ZN10layer_norm13ln_bwd_kernelINS_13Kernel_traitsI6__halfS2_fS2_fjLj5120ELj1ELj1ELj4ELj16ENS_18Kernel_traits_baseILj5120ES2_S2_fS2_fjLj128EEEEELb1ELb1ELb0ELb0EEEvNS_9BwdParamsE --------------------------
	.section	.text._ZN10layer_norm13ln_bwd_kernelINS_13Kernel_traitsI6__halfS2_fS2_fjLj5120ELj1ELj1ELj4ELj16ENS_18Kernel_traits_baseILj5120ES2_S2_fS2_fjLj128EEEEELb1ELb1ELb0ELb0EEEvNS_9BwdParamsE,"ax",@progbits
	.align	128
        .global         _ZN10layer_norm13ln_bwd_kernelINS_13Kernel_traitsI6__halfS2_fS2_fjLj5120ELj1ELj1ELj4ELj16ENS_18Kernel_traits_baseILj5120ES2_S2_fS2_fjLj128EEEEELb1ELb1ELb0ELb0EEEvNS_9BwdParamsE
        .type           _ZN10layer_norm13ln_bwd_kernelINS_13Kernel_traitsI6__halfS2_fS2_fjLj5120ELj1ELj1ELj4ELj16ENS_18Kernel_traits_baseILj5120ES2_S2_fS2_fjLj128EEEEELb1ELb1ELb0ELb0EEEvNS_9BwdParamsE,@function
        .size           _ZN10layer_norm13ln_bwd_kernelINS_13Kernel_traitsI6__halfS2_fS2_fjLj5120ELj1ELj1ELj4ELj16ENS_18Kernel_traits_baseILj5120ES2_S2_fS2_fjLj128EEEEELb1ELb1ELb0ELb0EEEvNS_9BwdParamsE,(.L_x_16604 - _ZN10layer_norm13ln_bwd_kernelINS_13Kernel_traitsI6__halfS2_fS2_fjLj5120ELj1ELj1ELj4ELj16ENS_18Kernel_traits_baseILj5120ES2_S2_fS2_fjLj128EEEEELb1ELb1ELb0ELb0EEEvNS_9BwdParamsE)
        .other          _ZN10layer_norm13ln_bwd_kernelINS_13Kernel_traitsI6__halfS2_fS2_fjLj5120ELj1ELj1ELj4ELj16ENS_18Kernel_traits_baseILj5120ES2_S2_fS2_fjLj128EEEEELb1ELb1ELb0ELb0EEEvNS_9BwdParamsE,@"STO_CUDA_ENTRY STV_DEFAULT"
_ZN10layer_norm13ln_bwd_kernelINS_13Kernel_traitsI6__halfS2_fS2_fjLj5120ELj1ELj1ELj4ELj16ENS_18Kernel_traits_baseILj5120ES2_S2_fS2_fjLj128EEEEELb1ELb1ELb0ELb0EEEvNS_9BwdParamsE:
.text._ZN10layer_norm13ln_bwd_kernelINS_13Kernel_traitsI6__halfS2_fS2_fjLj5120ELj1ELj1ELj4ELj16ENS_18Kernel_traits_baseILj5120ES2_S2_fS2_fjLj128EEEEELb1ELb1ELb0ELb0EEEvNS_9BwdParamsE:
        /* <DEDUP_REMOVED lines=44> */
[----:B------:R-:W-:-:S04]  /*02c0*/  @P4 LOP3.LUT R67, R67, 0x80, RZ, 0xfc, !PT ;  /* 0x0000008043434812 */ /* 0x000fc800078efcff */
[----:B------:R-:W5:Y:S01]  /*02d0*/  @P4 LDG.E.128 R20, desc[UR4][R44.64] ;  /* 0x000000042c144981 */ /* 0x000f62000c1e1d00 */
[C---:B-1----:R-:W-:Y:S01]  /*02e0*/  @P3 IMAD.WIDE.U32 R50, R67.reuse, 0x10, R46 ;  /* 0x0000001043323825 */ /* 0x042fe200078e002e */
[----:B------:R-:W1:Y:S04]  /*02f0*/  @P0 LDC.64 R56, c[0x0][0x278] ;  /* 0x00009e00ff380b82 */ /* 0x000e680000000a00 */
[----:B------:R-:W5:Y:S01]  /*0300*/  @P3 LDG.E.128 R36, desc[UR4][R50.64] ;  /* 0x0000000432243981 */ /* 0x000f62000c1e1d00 */
[C---:B---3--:R-:W-:Y:S01]  /*0310*/  @P3 IMAD.WIDE.U32 R52, R67.reuse, 0x10, R48 ;  /* 0x0000001043343825 */ /* 0x048fe200078e0030 */
[----:B------:R-:W-:Y:S02]  /*0320*/  @P3 IADD3 R67, R67, 0x80, RZ ;  /* 0x0000008043433810 */ /* 0x000fe40007ffe0ff */
[----:B------:R-:W3:Y:S02]  /*0330*/  @P1 LDC.64 R58, c[0x0][0x260] ;  /* 0x00009800ff3a1b82 */ /* 0x000ee40000000a00 */
[----:B------:R-:W5:Y:S01]  /*0340*/  @P3 LDG.E.128 R16, desc[UR4][R52.64] ;  /* 0x0000000434103981 */ /* 0x000f62000c1e1d00 */
[----:B--2---:R-:W-:-:S05]  /*0350*/  @P0 IMAD.WIDE.U32 R54, R67, 0x10, R54 ;  /* 0x0000001043360825 */ /* 0x004fca00078e0036 */
[----:B------:R-:W2:Y:S01]  /*0360*/  @P1 LDC.64 R60, c[0x0][0x278] ;  /* 0x00009e00ff3c1b82 */ /* 0x000ea20000000a00 */
[----:B------:R-:W5:Y:S01]  /*0370*/  @P0 LDG.E.128 R32, desc[UR4][R54.64] ;  /* 0x0000000436200981 */ /* 0x000f62000c1e1d00 */
[----:B-1----:R-:W-:-:S06]  /*0380*/  @P0 IMAD.WIDE.U32 R56, R67, 0x10, R56 ;  /* 0x0000001043380825 */ /* 0x002fcc00078e0038 */
[----:B------:R-:W1:Y:S01]  /*0390*/  @P2 LDC.64 R62, c[0x0][0x260] ;  /* 0x00009800ff3e2b82 */ /* 0x000e620000000a00 */
[----:B------:R-:W-:-:S07]  /*03a0*/  @P0 IADD3 R67, R67, 0x80, RZ ;  /* 0x0000008043430810 */ /* 0x000fce0007ffe0ff */
[----:B------:R-:W4:Y:S01]  /*03b0*/  @P2 LDC.64 R64, c[0x0][0x278] ;  /* 0x00009e00ff402b82 */ /* 0x000f220000000a00 */
[C---:B---3--:R-:W-:Y:S01]  /*03c0*/  @P1 IMAD.WIDE.U32 R58, R67.reuse, 0x10, R58 ;  /* 0x00000010433a1825 */ /* 0x048fe200078e003a */
[----:B0-----:R-:W-:Y:S01]  /*03d0*/  LEA.HI R2, R66, UR6, RZ, 0x19 ;  /* 0x0000000642027c11 */ /* 0x001fe2000f8fc8ff */
[----:B------:R-:W5:Y:S01]  /*03e0*/  @P0 LDG.E.128 R12, desc[UR4][R56.64] ;  /* 0x00000004380c0981 */ /* 0x000f62000c1e1d00 */
[----:B------:R-:W-:Y:S02]  /*03f0*/  CS2R R172, SRZ ;  /* 0x0000000000ac7805 */ /* 0x000fe4000001ff00 */
[----:B------:R-:W-:Y:S02]  /*0400*/  CS2R R174, SRZ ;  /* 0x0000000000ae7805 */ /* 0x000fe4000001ff00 */
[----:B------:R-:W-:Y:S01]  /*0410*/  CS2R R168, SRZ ;  /* 0x0000000000a87805 */ /* 0x000fe2000001ff00 */
[----:B------:R-:W5:Y:S01]  /*0420*/  @P1 LDG.E.128 R28, desc[UR4][R58.64] ;  /* 0x000000043a1c1981 */ /* 0x000f62000c1e1d00 */
[C---:B--2---:R-:W-:Y:S01]  /*0430*/  @P1 IMAD.WIDE.U32 R60, R67.reuse, 0x10, R60 ;  /* 0x00000010433c1825 */ /* 0x044fe200078e003c */
[----:B------:R-:W-:-:S02]  /*0440*/  @P1 IADD3 R67, R67, 0x80, RZ ;  /* 0x0000008043431810 */ /* 0x000fc40007ffe0ff */
[----:B------:R-:W-:Y:S02]  /*0450*/  CS2R R170, SRZ ;  /* 0x0000000000aa7805 */ /* 0x000fe4000001ff00 */
[----:B------:R-:W-:Y:S02]  /*0460*/  CS2R R164, SRZ ;  /* 0x0000000000a47805 */ /* 0x000fe4000001ff00 */
[----:B------:R-:W-:Y:S01]  /*0470*/  CS2R R166, SRZ ;  /* 0x0000000000a67805 */ /* 0x000fe2000001ff00 */
[----:B------:R0:W5:Y:S01]  /*0480*/  @P1 LDG.E.128 R8, desc[UR4][R60.64] ;  /* 0x000000043c081981 */ /* 0x000162000c1e1d00 */
[----:B-1----:R-:W-:-:S05]  /*0490*/  @P2 IMAD.WIDE.U32 R46, R67, 0x10, R62 ;  /* 0x00000010432e2825 */ /* 0x002fca00078e003e */
        /* <DEDUP_REMOVED lines=57> */
[----:B------:R-:W-:Y:S01]  /*0830*/  CS2R R58, SRZ ;  /* 0x00000000003a7805 */ /* 0x000fe2000001ff00 */
[----:B-1----:R-:W-:Y:S06]  /*0840*/  @P2 BRA `(.L_x_11036) ;  /* 0x0000005c00f42947 */ /* 0x002fec0003800000 */
[--C-:B-----5:R-:W-:Y:S01]  /*0850*/  HADD2.F32 R44, -RZ, R40.reuse.H0_H0 ;  /* 0x20000028ff2c7230 */ /* 0x120fe20000004100 */
[----:B------:R-:W-:Y:S01]  /*0860*/  ULDC.64 UR6, c[0x0][0x270] ;  /* 0x00009c0000067ab9 */ /* 0x000fe20000000a00 */
[----:B------:R-:W-:Y:S01]  /*0870*/  HADD2.F32 R3, -RZ, R40.H1_H1 ;  /* 0x30000028ff037230 */ /* 0x000fe20000004100 */
[----:B------:R-:W-:Y:S01]  /*0880*/  ISETP.NE.U32.AND P2, PT, RZ, UR6, PT ;  /* 0x00000006ff007c0c */ /* 0x000fe2000bf45070 */
[--C-:B------:R-:W-:Y:S01]  /*0890*/  HADD2.F32 R0, -RZ, R41.reuse.H0_H0 ;  /* 0x20000029ff007230 */ /* 0x100fe20000004100 */
[----:B------:R-:W-:Y:S01]  /*08a0*/  STL [R1+0x1bc], R44 ;  /* 0x0001bc2c01007387 */ /* 0x000fe20000100800 */
[----:B------:R-:W-:Y:S01]  /*08b0*/  HADD2.F32 R40, -RZ, R41.H1_H1 ;  /* 0x30000029ff287230 */ /* 0x000fe20000004100 */
[----:B------:R-:W-:Y:S02]  /*08c0*/  ISETP.NE.AND.EX P2, PT, RZ, UR7, PT, P2 ;  /* 0x00000007ff007c0c */ /* 0x000fe4000bf45320 */
[----:B------:R0:W-:Y:S01]  /*08d0*/  STL [R1+0x1b8], R3 ;  /* 0x0001b80301007387 */ /* 0x0001e20000100800 */
[----:B------:R-:W-:-:S03]  /*08e0*/  MOV R173, RZ ;  /* 0x000000ff00ad7202 */ /* 0x000fc60000000f00 */
        /* <DEDUP_REMOVED lines=140> */
[--C-:B0-----:R-:W-:Y:S02]  /*11b0*/  HADD2.F32 R3, -RZ, R5.reuse.H0_H0 ;  /* 0x20000005ff037230 */ /* 0x101fe40000004100 */
[----:B-1----:R-:W-:Y:S02]  /*11c0*/  HADD2.F32 R0, -RZ, R4.H1_H1 ;  /* 0x30000004ff007230 */ /* 0x002fe40000004100 */
[----:B------:R-:W-:-:S03]  /*11d0*/  HADD2.F32 R4, -RZ, R5.H1_H1 ;  /* 0x30000005ff047230 */ /* 0x000fc60000004100 */
[----:B------:R0:W-:Y:S04]  /*11e0*/  STL [R1+0x98], R0 ;  /* 0x0000980001007387 */ /* 0x0001e80000100800 */
        /* <DEDUP_REMOVED lines=12> */
.L_x_11058:
[----:B--2---:R-:W2:Y:S01]  /*12b0*/  LDL R3, [R1+0x74] ;  /* 0x0000740001037983 */ /* 0x004ea20000100800 */
        /* <DEDUP_REMOVED lines=19> */
[----:B------:R-:W-:Y:S01]  /*13f0*/  CS2R R214, SRZ ;  /* 0x0000000000d67805 */ /* 0x000fe2000001ff00 */
[----:B--2---:R-:W-:Y:S02]  /*1400*/  @P2 HADD2.F32 R4, -RZ, R12.H0_H0 ;  /* 0x2000000cff042230 */ /* 0x004fe40000004100 */
        /* <DEDUP_REMOVED lines=9> */
[----:B------:R-:W-:Y:S01]  /*14a0*/  LEA.HI.X R201, R12, UR11, RZ, 0x5, P3 ;  /* 0x0000000b0cc97c11 */ /* 0x000fe200098f2cff */
[----:B------:R1:W-:Y:S01]  /*14b0*/  STL [R1+0x1c0], R2 ;  /* 0x0001c00201007387 */ /* 0x0003e20000100800 */
[----:B------:R-:W-:Y:S01]  /*14c0*/  ISETP.NE.U32.AND P3, PT, RZ, UR8, PT ;  /* 0x00000008ff007c0c */ /* 0x000fe2000bf65070 */
[----:B------:R-:W3:Y:S02]  /*14d0*/  LDC.U8 R222, c[0x0][0x2a0] ;  /* 0x0000a800ffde7b82 */ /* 0x000ee40000000000 */
[----:B------:R-:W4:Y:S01]  /*14e0*/  LDG.E.128 R196, desc[UR4][R200.64] ;  /* 0x00000004c8c47981 */ /* 0x000f22000c1e1d00 */
[----:B------:R-:W-:-:S03]  /*14f0*/  ISETP.NE.AND.EX P3, PT, RZ, UR9, PT, P3 ;  /* 0x00000009ff007c0c */ /* 0x000fc6000bf65330 */
[----:B------:R-:W2:Y:S04]  /*1500*/  LDL R215, [R1+0x1b0] ;  /* 0x0001b00001d77983 */ /* 0x000ea80000100800 */
[----:B-1----:R-:W2:Y:S04]  /*1510*/  LDL R2, [R1+0x1b8] ;  /* 0x0001b80001027983 */ /* 0x002ea80000100800 */
[----:B------:R-:W2:Y:S01]  /*1520*/  LDG.E.128 R200, desc[UR4][R200.64+0x10] ;  /* 0x00001004c8c87981 */ /* 0x000ea2000c1e1d00 */
[C---:B0-----:R-:W-:Y:S01]  /*1530*/  IMAD.WIDE.U32 R192, R12.reuse, 0x10, R192 ;  /* 0x000000100cc07825 */ /* 0x041fe200078e00c0 */
[----:B------:R-:W-:-:S04]  /*1540*/  @P3 LEA R16, P4, R12, UR8, 0x5 ;  /* 0x000000080c103c11 */ /* 0x000fc8000f8828ff */
[C---:B------:R-:W-:Y:S01]  /*1550*/  @P3 LEA.HI.X R17, R12.reuse, UR9, RZ, 0x5, P4 ;  /* 0x000000090c113c11 */ /* 0x040fe2000a0f2cff */
[----:B------:R-:W2:Y:S04]  /*1560*/  LDG.E.128 R192, desc[UR4][R192.64] ;  /* 0x00000004c0c07981 */ /* 0x000ea8000c1e1d00 */
[----:B------:R-:W5:Y:S04]  /*1570*/  @P3 LDG.E.128 R52, desc[UR4][R16.64] ;  /* 0x0000000410343981 */ /* 0x000f68000c1e1d00 */
[----:B------:R0:W5:Y:S02]  /*1580*/  @P3 LDG.E.128 R48, desc[UR4][R16.64+0x10] ;  /* 0x0000100410303981 */ /* 0x000164000c1e1d00 */
[----:B0-----:R-:W-:-:S04]  /*1590*/  LEA R16, P3, R12, UR12, 0x3 ;  /* 0x0000000c0c107c11 */ /* 0x001fc8000f8618ff */
[----:B------:R-:W-:Y:S02]  /*15a0*/  LEA.HI.X R17, R12, UR13, RZ, 0x3, P3 ;  /* 0x0000000d0c117c11 */ /* 0x000fe400098f1cff */
[----:B---3--:R-:W-:Y:S02]  /*15b0*/  ISETP.NE.AND P3, PT, R222, RZ, PT ;  /* 0x000000ffde00720c */ /* 0x008fe40003f65270 */
[----:B------:R-:W3:Y:S02]  /*15c0*/  LDL R222, [R1+0x1b4] ;  /* 0x0001b40001de7983 */ /* 0x000ee40000100800 */
[----:B-----5:R-:W-:Y:S02]  /*15d0*/  FSEL R13, R216, RZ, !P3 ;  /* 0x000000ffd80d7208 */ /* 0x020fe40005800000 */
[----:B------:R-:W5:Y:S03]  /*15e0*/  LDG.E.64 R16, desc[UR4][R16.64] ;  /* 0x0000000410107981 */ /* 0x000f66000c1e1b00 */
[C---:B----4-:R-:W-:Y:S01]  /*15f0*/  FADD.FTZ R0, -R13.reuse, R196 ;  /* 0x000000c40d007221 */ /* 0x050fe20000010100 */
        /* <DEDUP_REMOVED lines=8> */
[----:B------:R-:W-:-:S02]  /*1680*/  HADD2.F32 R13, -RZ, R192.H0_H0 ;  /* 0x200000c0ff0d7230 */ /* 0x000fc40000004100 */
[----:B------:R-:W-:-:S03]  /*1690*/  HADD2.F32 R214, -RZ, R192.H1_H1 ;  /* 0x300000c0ffd67230 */ /* 0x000fc60000004100 */
[----:B------:R-:W-:Y:S01]  /*16a0*/  FADD.FTZ R132, R132, R13 ;  /* 0x0000000d84847221 */ /* 0x000fe20000010000 */
[-C--:B------:R-:W-:Y:S01]  /*16b0*/  FFMA.FTZ R172, R0, R13.reuse, R172 ;  /* 0x0000000d00ac7223 */ /* 0x080fe200000100ac */
[----:B------:R-:W-:Y:S01]  /*16c0*/  FMUL.FTZ R13, R221, R13 ;  /* 0x0000000ddd0d7220 */ /* 0x000fe20000410000 */
[----:B------:R-:W-:Y:S01]  /*16d0*/  FMUL.FTZ R2, R2, R214 ;  /* 0x000000d602027220 */ /* 0x000fe20000410000 */
[----:B------:R-:W2:Y:S01]  /*16e0*/  LDL R221, [R1+0x1ac] ;  /* 0x0001ac0001dd7983 */ /* 0x000ea20000100800 */
[----:B------:R-:W-:-:S03]  /*16f0*/  FMUL.FTZ R223, R3, R199 ;  /* 0x000000c703df7220 */ /* 0x000fc60000410000 */
[----:B------:R0:W-:Y:S04]  /*1700*/  STL [R1+0x54], R2 ;  /* 0x0000540201007387 */ /* 0x0001e80000100800 */
[----:B------:R-:W4:Y:S01]  /*1710*/  LDL R199, [R1+0x1a8] ;  /* 0x0001a80001c77983 */ /* 0x000f220000100800 */
[--C-:B------:R-:W-:Y:S02]  /*1720*/  HADD2.F32 R196, -RZ, R193.reuse.H0_H0 ;  /* 0x200000c1ffc47230 */ /* 0x100fe40000004100 */
[----:B------:R-:W-:Y:S02]  /*1730*/  HADD2.F32 R193, -RZ, R193.H1_H1 ;  /* 0x300000c1ffc17230 */ /* 0x000fe40000004100 */
[----:B------:R-:W-:Y:S01]  /*1740*/  FMUL.FTZ R229, R3, R197 ;  /* 0x000000c503e57220 */ /* 0x000fe20000410000 */
[----:B------:R-:W-:-:S02]  /*1750*/  HADD2.F32 R213, -RZ, R194.H0_H0 ;  /* 0x200000c2ffd57230 */ /* 0x000fc40000004100 */
[----:B------:R-:W-:Y:S01]  /*1760*/  FMUL.FTZ R228, R3, R198 ;  /* 0x000000c603e47220 */ /* 0x000fe20000410000 */
[----:B------:R-:W-:Y:S01]  /*1770*/  FADD.FTZ R133, R133, R214 ;  /* 0x000000d685857221 */ /* 0x000fe20000010000 */
[-C--:B------:R-:W-:Y:S01]  /*1780*/  FMUL.FTZ R215, R215, R193.reuse ;  /* 0x000000c1d7d77220 */ /* 0x080fe20000410000 */
[----:B---3--:R-:W-:Y:S01]  /*1790*/  FMUL.FTZ R197, R222, R196 ;  /* 0x000000c4dec57220 */ /* 0x008fe20000410000 */
[----:B------:R-:W-:Y:S01]  /*17a0*/  FFMA.FTZ R173, R229, R214, R173 ;  /* 0x000000d6e5ad7223 */ /* 0x000fe200000100ad */
[----:B------:R-:W-:Y:S01]  /*17b0*/  FADD.FTZ R134, R134, R196 ;  /* 0x000000c486867221 */ /* 0x000fe20000010000 */
[----:B------:R-:W-:Y:S01]  /*17c0*/  FFMA.FTZ R174, R228, R196, R174 ;  /* 0x000000c4e4ae7223 */ /* 0x000fe200000100ae */
[----:B------:R-:W-:Y:S01]  /*17d0*/  FADD.FTZ R135, R135, R193 ;  /* 0x000000c187877221 */ /* 0x000fe20000010000 */
[----:B------:R-:W-:Y:S01]  /*17e0*/  FFMA.FTZ R175, R223, R193, R175 ;  /* 0x000000c1dfaf7223 */ /* 0x000fe200000100af */
[----:B------:R-:W-:Y:S02]  /*17f0*/  HADD2.F32 R194, -RZ, R194.H1_H1 ;  /* 0x300000c2ffc27230 */ /* 0x000fe40000004100 */
[----:B------:R-:W-:Y:S01]  /*1800*/  FADD.FTZ R196, RZ, R13 ;  /* 0x0000000dffc47221 */ /* 0x000fe20000010000 */
[----:B------:R-:W-:Y:S01]  /*1810*/  FFMA.FTZ R193, R0, R13, RZ ;  /* 0x0000000d00c17223 */ /* 0x000fe200000100ff */
[----:B------:R1:W-:Y:S01]  /*1820*/  STL [R1+0x40], R197 ;  /* 0x000040c501007387 */ /* 0x0003e20000100800 */
[----:B------:R-:W-:Y:S01]  /*1830*/  FMUL.FTZ R222, R3, R200 ;  /* 0x000000c803de7220 */ /* 0x000fe20000410000 */
[----:B------:R-:W-:-:S02]  /*1840*/  FADD.FTZ R196, R196, R2 ;  /* 0x00000002c4c47221 */ /* 0x000fc40000010000 */
[----:B------:R3:W-:Y:S01]  /*1850*/  STL [R1+0x2c], R215 ;  /* 0x00002cd701007387 */ /* 0x0007e20000100800 */
[----:B------:R-:W-:-:S03]  /*1860*/  FFMA.FTZ R193, R229, R2, R193 ;  /* 0x00000002e5c17223 */ /* 0x000fc600000100c1 */
[----:B------:R-:W3:Y:S01]  /*1870*/  LDL R198, [R1+0x1a4] ;  /* 0x0001a40001c67983 */ /* 0x000ee20000100800 */
[----:B--2---:R-:W-:-:S05]  /*1880*/  FMUL.FTZ R214, R221, R213 ;  /* 0x000000d5ddd67220 */ /* 0x004fca0000410000 */
[----:B------:R2:W-:Y:S01]  /*1890*/  STL [R1+0x1c], R214 ;  /* 0x00001cd601007387 */ /* 0x0005e20000100800 */
[----:B----4-:R-:W-:-:S03]  /*18a0*/  FMUL.FTZ R200, R199, R194 ;  /* 0x000000c2c7c87220 */ /* 0x010fc60000410000 */
[----:B0-----:R0:W5:Y:S04]  /*18b0*/  LDL.LU R2, [R1+0x1c0] ;  /* 0x0001c00001027983 */ /* 0x0011680000300800 */
[----:B------:R-:W4:Y:S01]  /*18c0*/  LDL R199, [R1+0x1a0] ;  /* 0x0001a00001c77983 */ /* 0x000f220000100800 */
[----:B------:R-:W-:Y:S01]  /*18d0*/  FMUL.FTZ R221, R3, R201 ;  /* 0x000000c903dd7220 */ /* 0x000fe20000410000 */
[----:B------:R-:W-:Y:S01]  /*18e0*/  FADD.FTZ R129, R129, R194 ;  /* 0x000000c281817221 */ /* 0x000fe20000010000 */
[--C-:B------:R-:W-:Y:S02]  /*18f0*/  HADD2.F32 R192, -RZ, R195.reuse.H0_H0 ;  /* 0x200000c3ffc07230 */ /* 0x100fe40000004100 */
[----:B------:R-:W-:Y:S01]  /*1900*/  FFMA.FTZ R193, R228, R197, R193 ;  /* 0x000000c5e4c17223 */ /* 0x000fe200000100c1 */
[----:B------:R-:W-:Y:S01]  /*1910*/  FFMA.FTZ R169, R221, R194, R169 ;  /* 0x000000c2dda97223 */ /* 0x000fe200000100a9 */
[----:B------:R-:W-:Y:S01]  /*1920*/  FADD.FTZ R194, R196, R197 ;  /* 0x000000c5c4c27221 */ /* 0x000fe20000010000 */
[----:B-1----:R-:W-:Y:S01]  /*1930*/  FMUL.FTZ R197, R3, R202 ;  /* 0x000000ca03c57220 */ /* 0x002fe20000410000 */
[----:B------:R-:W-:-:S02]  /*1940*/  HADD2.F32 R195, -RZ, R195.H1_H1 ;  /* 0x300000c3ffc37230 */ /* 0x000fc40000004100 */
[----:B------:R-:W-:Y:S01]  /*1950*/  FADD.FTZ R130, R130, R192 ;  /* 0x000000c082827221 */ /* 0x000fe20000010000 */
[-C--:B------:R-:W-:Y:S01]  /*1960*/  FFMA.FTZ R170, R197, R192.reuse, R170 ;  /* 0x000000c0c5aa7223 */ /* 0x080fe200000100aa */
[----:B------:R0:W-:Y:S04]  /*1970*/  STL [R1+0x14], R200 ;  /* 0x000014c801007387 */ /* 0x0001e80000100800 */
[----:B------:R0:W-:Y:S01]  /*1980*/  STL [R1+0x10], R197 ;  /* 0x000010c501007387 */ /* 0x0001e20000100800 */
[----:B---3--:R-:W-:Y:S01]  /*1990*/  FMUL.FTZ R198, R198, R192 ;  /* 0x000000c0c6c67220 */ /* 0x008fe20000410000 */
[----:B------:R-:W-:-:S04]  /*19a0*/  FMUL.FTZ R192, R3, R203 ;  /* 0x000000cb03c07220 */ /* 0x000fc80000410000 */
        /* <DEDUP_REMOVED lines=14> */
[----:B------:R-:W-:Y:S01]  /*1a90*/  IADD3 R213, R12, 0x80, RZ ;  /* 0x000000800cd57810 */ /* 0x000fe20007ffe0ff */
[----:B----4-:R-:W-:-:S05]  /*1aa0*/  FMUL.FTZ R196, R199, R195 ;  /* 0x000000c3c7c47220 */ /* 0x010fca0000410000 */
[----:B------:R0:W-:Y:S01]  /*1ab0*/  STL [R1+0x4], R196 ;  /* 0x000004c401007387 */ /* 0x0001e20000100800 */
[----:B------:R-:W-:Y:S01]  /*1ac0*/  FADD.FTZ R215, R194, R196 ;  /* 0x000000c4c2d77221 */ /* 0x000fe20000010000 */
[----:B--2---:R-:W-:-:S07]  /*1ad0*/  FFMA.FTZ R214, R192, R196, R193 ;  /* 0x000000c4c0d67223 */ /* 0x004fce00000100c1 */
.L_x_11038:
[----:B------:R-:W-:Y:S05]  /*1ae0*/  BSYNC B0 ;  /* 0x0000000000007941 */ /* 0x000fea0003800000 */
.L_x_11037:
[----:B0-----:R-:W2:Y:S01]  /*1af0*/  LDL R192, [R1+0x7c] ;  /* 0x00007c0001c07983 */ /* 0x001ea20000100800 */
[----:B------:R-:W-:Y:S01]  /*1b00*/  BSSY B0, `(.L_x_11039) ;  /* 0x0000066000007945 */ /* 0x000fe20003800000 */
[----:B--2---:R-:W-:-:S13]  /*1b10*/  ISETP.NE.AND P3, PT, R192, RZ, PT ;  /* 0x000000ffc000720c */ /* 0x004fda0003f65270 */
        /* <DEDUP_REMOVED lines=10> */
[----:B------:R2:W-:Y:S04]  /*1bc0*/  STL [R1+0x1c0], R0 ;  /* 0x0001c00001007387 */ /* 0x0005e80000100800 */
[----:B------:R-:W3:Y:S04]  /*1bd0*/  LDL R249, [R1+0x194] ;  /* 0x0001940001f97983 */ /* 0x000ee80000100800 */
[----:B------:R-:W2:Y:S02]  /*1be0*/  LDG.E.128 R196, desc[UR4][R196.64+0x10] ;  /* 0x00001004c4c47981 */ /* 0x000ea4000c1e1d00 */
[C---:B------:R-:W-:Y:S01]  /*1bf0*/  @P3 LEA R18, P4, R213.reuse, UR8, 0x5 ;  /* 0x00000008d5123c11 */ /* 0x040fe2000f8828ff */
[----:B0-----:R-:W-:-:S03]  /*1c00*/  IMAD.WIDE.U32 R200, R213, 0x10, R200 ;  /* 0x00000010d5c87825 */ /* 0x001fc600078e00c8 */
[----:B------:R-:W-:-:S03]  /*1c10*/  @P3 LEA.HI.X R19, R213, UR9, RZ, 0x5, P4 ;  /* 0x00000009d5133c11 */ /* 0x000fc6000a0f2cff */
[----:B------:R-:W3:Y:S04]  /*1c20*/  LDG.E.128 R200, desc[UR4][R200.64] ;  /* 0x00000004c8c87981 */ /* 0x000ee8000c1e1d00 */
[----:B------:R-:W5:Y:S04]  /*1c30*/  @P3 LDG.E.128 R44, desc[UR4][R18.64] ;  /* 0x00000004122c3981 */ /* 0x000f68000c1e1d00 */
[----:B------:R0:W5:Y:S02]  /*1c40*/  @P3 LDG.E.128 R40, desc[UR4][R18.64+0x10] ;  /* 0x0000100412283981 */ /* 0x000164000c1e1d00 */
[----:B0-----:R-:W-:-:S04]  /*1c50*/  LEA R18, P3, R213, UR12, 0x3 ;  /* 0x0000000cd5127c11 */ /* 0x001fc8000f8618ff */
[----:B------:R-:W-:Y:S02]  /*1c60*/  LEA.HI.X R19, R213, UR13, RZ, 0x3, P3 ;  /* 0x0000000dd5137c11 */ /* 0x000fe400098f1cff */
[----:B-1----:R-:W-:-:S04]  /*1c70*/  ISETP.NE.AND P3, PT, R248, RZ, PT ;  /* 0x000000fff800720c */ /* 0x002fc80003f65270 */
[----:B-----5:R-:W-:Y:S01]  /*1c80*/  FSEL R212, R216, RZ, !P3 ;  /* 0x000000ffd8d47208 */ /* 0x020fe20005800000 */
[----:B------:R-:W5:Y:S04]  /*1c90*/  LDG.E.64 R18, desc[UR4][R18.64] ;  /* 0x0000000412127981 */ /* 0x000f68000c1e1b00 */
[----:B----4-:R-:W-:-:S04]  /*1ca0*/  FADD.FTZ R193, -R212, R193 ;  /* 0x000000c1d4c17221 */ /* 0x010fc80000010100 */
[----:B------:R-:W-:Y:S02]  /*1cb0*/  FMUL.FTZ R220, R3, R193 ;  /* 0x000000c103dc7220 */ /* 0x000fe40000410000 */
[----:B------:R-:W4:Y:S01]  /*1cc0*/  LDL R193, [R1+0x190] ;  /* 0x0001900001c17983 */ /* 0x000f220000100800 */
[----:B------:R-:W-:-:S04]  /*1cd0*/  FADD.FTZ R192, -R212, R192 ;  /* 0x000000c0d4c07221 */ /* 0x000fc80000010100 */
[----:B------:R-:W-:Y:S02]  /*1ce0*/  FMUL.FTZ R226, R3, R192 ;  /* 0x000000c003e27220 */ /* 0x000fe40000410000 */
[----:B------:R-:W4:Y:S01]  /*1cf0*/  LDL R192, [R1+0x18c] ;  /* 0x00018c0001c07983 */ /* 0x000f220000100800 */
[C---:B------:R-:W-:Y:S01]  /*1d00*/  FADD.FTZ R194, -R212.reuse, R194 ;  /* 0x000000c2d4c27221 */ /* 0x040fe20000010100 */
[C---:B------:R-:W-:Y:S01]  /*1d10*/  FADD.FTZ R195, -R212.reuse, R195 ;  /* 0x000000c3d4c37221 */ /* 0x040fe20000010100 */
[C---:B--2---:R-:W-:Y:S01]  /*1d20*/  FADD.FTZ R196, -R212.reuse, R196 ;  /* 0x000000c4d4c47221 */ /* 0x044fe20000010100 */
[C---:B------:R-:W-:Y:S01]  /*1d30*/  FADD.FTZ R197, -R212.reuse, R197 ;  /* 0x000000c5d4c57221 */ /* 0x040fe20000010100 */
[C---:B------:R-:W-:Y:S01]  /*1d40*/  FADD.FTZ R198, -R212.reuse, R198 ;  /* 0x000000c6d4c67221 */ /* 0x040fe20000010100 */
[----:B------:R-:W-:Y:S01]  /*1d50*/  FADD.FTZ R199, -R212, R199 ;  /* 0x000000c7d4c77221 */ /* 0x000fe20000010100 */
[--C-:B---3--:R-:W-:Y:S02]  /*1d60*/  HADD2.F32 R217, -RZ, R200.reuse.H0_H0 ;  /* 0x200000c8ffd97230 */ /* 0x108fe40000004100 */
[----:B------:R-:W-:-:S02]  /*1d70*/  HADD2.F32 R212, -RZ, R200.H1_H1 ;  /* 0x300000c8ffd47230 */ /* 0x000fc40000004100 */
[--C-:B------:R-:W-:Y:S02]  /*1d80*/  HADD2.F32 R248, -RZ, R201.reuse.H0_H0 ;  /* 0x200000c9fff87230 */ /* 0x100fe40000004100 */
[----:B------:R-:W-:Y:S01]  /*1d90*/  FMUL.FTZ R0, R252, R217 ;  /* 0x000000d9fc007220 */ /* 0x000fe20000410000 */
[----:B------:R-:W-:Y:S02]  /*1da0*/  HADD2.F32 R201, -RZ, R201.H1_H1 ;  /* 0x300000c9ffc97230 */ /* 0x000fe40000004100 */
[----:B------:R-:W-:Y:S01]  /*1db0*/  FMUL.FTZ R252, R251, R212 ;  /* 0x000000d4fbfc7220 */ /* 0x000fe20000410000 */
[----:B------:R-:W-:Y:S01]  /*1dc0*/  FMUL.FTZ R218, R3, R195 ;  /* 0x000000c303da7220 */ /* 0x000fe20000410000 */
[----:B------:R-:W-:Y:S01]  /*1dd0*/  FMUL.FTZ R249, R249, R248 ;  /* 0x000000f8f9f97220 */ /* 0x000fe20000410000 */
[----:B------:R0:W-:Y:S04]  /*1de0*/  STL [R1+0x64], R0 ;  /* 0x0000640001007387 */ /* 0x0001e80000100800 */
[----:B------:R1:W-:Y:S04]  /*1df0*/  STL [R1+0x50], R252 ;  /* 0x000050fc01007387 */ /* 0x0003e80000100800 */
[----:B------:R-:W1:Y:S01]  /*1e00*/  LDL R251, [R1+0x188] ;  /* 0x0001880001fb7983 */ /* 0x000e620000100800 */
[----:B------:R-:W-:-:S02]  /*1e10*/  HADD2.F32 R200, -RZ, R202.H0_H0 ;  /* 0x200000caffc87230 */ /* 0x000fc40000004100 */
[----:B------:R-:W-:Y:S01]  /*1e20*/  FMUL.FTZ R219, R3, R194 ;  /* 0x000000c203db7220 */ /* 0x000fe20000410000 */
[----:B------:R2:W-:Y:S01]  /*1e30*/  STL [R1+0x3c], R249 ;  /* 0x00003cf901007387 */ /* 0x0005e20000100800 */
[----:B----4-:R-:W-:-:S05]  /*1e40*/  FMUL.FTZ R195, R193, R201 ;  /* 0x000000c9c1c37220 */ /* 0x010fca0000410000 */
[----:B------:R3:W-:Y:S04]  /*1e50*/  STL [R1+0x28], R195 ;  /* 0x000028c301007387 */ /* 0x0007e80000100800 */
[----:B------:R-:W4:Y:S01]  /*1e60*/  LDL R194, [R1+0x184] ;  /* 0x0001840001c27983 */ /* 0x000f220000100800 */
[----:B------:R-:W-:-:S03]  /*1e70*/  FMUL.FTZ R193, R192, R200 ;  /* 0x000000c8c0c17220 */ /* 0x000fc60000410000 */
[----:B------:R-:W3:Y:S01]  /*1e80*/  LDL R192, [R1+0x180] ;  /* 0x0001800001c07983 */ /* 0x000ee20000100800 */
[----:B------:R-:W-:Y:S01]  /*1e90*/  FADD.FTZ R215, R215, R0 ;  /* 0x00000000d7d77221 */ /* 0x000fe20000010000 */
[----:B------:R-:W-:Y:S02]  /*1ea0*/  FFMA.FTZ R214, R226, R0, R214 ;  /* 0x00000000e2d67223 */ /* 0x000fe400000100d6 */
[----:B0-----:R0:W5:Y:S01]  /*1eb0*/  LDL.LU R0, [R1+0x1c0] ;  /* 0x0001c00001007983 */ /* 0x0011620000300800 */
[----:B------:R-:W-:Y:S01]  /*1ec0*/  FADD.FTZ R215, R215, R252 ;  /* 0x000000fcd7d77221 */ /* 0x000fe20000010000 */
[----:B------:R-:W-:Y:S01]  /*1ed0*/  FFMA.FTZ R214, R220, R252, R214 ;  /* 0x000000fcdcd67223 */ /* 0x000fe200000100d6 */
[----:B------:R-:W-:Y:S01]  /*1ee0*/  HADD2.F32 R202, -RZ, R202.H1_H1 ;  /* 0x300000caffca7230 */ /* 0x000fe20000004100 */
[----:B------:R0:W-:Y:S01]  /*1ef0*/  STL [R1], R193 ;  /* 0x000000c101007387 */ /* 0x0001e20000100800 */
        /* <DEDUP_REMOVED lines=9> */
[----:B------:R-:W-:Y:S01]  /*1f90*/  FFMA.FTZ R165, R220, R212, R165 ;  /* 0x000000d4dca57223 */ /* 0x000fe200000100a5 */
[----:B-1----:R-:W-:Y:S01]  /*1fa0*/  FMUL.FTZ R252, R251, R202 ;  /* 0x000000cafbfc7220 */ /* 0x002fe20000410000 */
[C---:B------:R-:W-:Y:S01]  /*1fb0*/  FMUL.FTZ R251, R3.reuse, R198 ;  /* 0x000000c603fb7220 */ /* 0x040fe20000410000 */
        /* <DEDUP_REMOVED lines=20> */
[----:B----4-:R-:W-:Y:S01]  /*2100*/  FMUL.FTZ R250, R194, R250 ;  /* 0x000000fac2fa7220 */ /* 0x010fe20000410000 */
[----:B---3--:R-:W-:-:S03]  /*2110*/  FMUL.FTZ R248, R192, R203 ;  /* 0x000000cbc0f87220 */ /* 0x008fc60000410000 */
[----:B------:R-:W-:Y:S01]  /*2120*/  FADD.FTZ R215, R215, R250 ;  /* 0x000000fad7d77221 */ /* 0x000fe20000010000 */
[----:B------:R-:W-:-:S03]  /*2130*/  FFMA.FTZ R214, R251, R250, R214 ;  /* 0x000000fafbd67223 */ /* 0x000fc600000100d6 */
[----:B------:R-:W-:Y:S01]  /*2140*/  FADD.FTZ R215, R215, R248 ;  /* 0x000000f8d7d77221 */ /* 0x000fe20000010000 */
[----:B0-----:R-:W-:-:S07]  /*2150*/  FFMA.FTZ R214, R249, R248, R214 ;  /* 0x000000f8f9d67223 */ /* 0x001fce00000100d6 */
.L_x_11040:
[----:B------:R-:W-:Y:S05]  /*2160*/  BSYNC B0 ;  /* 0x0000000000007941 */ /* 0x000fea0003800000 */
.L_x_11039:
        /* <DEDUP_REMOVED lines=11> */
[----:B------:R-:W2:Y:S10]  /*2220*/  LDG.E.128 R196, desc[UR4][R196.64+0x10] ;  /* 0x00001004c4c47981 */ /* 0x000eb4000c1e1d00 */
        /* <DEDUP_REMOVED lines=8> */
[----:B-1----:R-:W-:Y:S02]  /*22b0*/  ISETP.NE.AND P3, PT, R242, RZ, PT ;  /* 0x000000fff200720c */ /* 0x002fe40003f65270 */
[----:B------:R-:W3:Y:S02]  /*22c0*/  LDL R242, [R1+0x174] ;  /* 0x0001740001f27983 */ /* 0x000ee40000100800 */
[----:B-----5:R-:W-:Y:S02]  /*22d0*/  FSEL R14, R216, RZ, !P3 ;  /* 0x000000ffd80e7208 */ /* 0x020fe40005800000 */
[----:B------:R-:W5:Y:S03]  /*22e0*/  LDG.E.64 R20, desc[UR4][R20.64] ;  /* 0x0000000414147981 */ /* 0x000f66000c1e1b00 */
[----:B----4-:R-:W-:-:S04]  /*22f0*/  FADD.FTZ R192, -R14, R192 ;  /* 0x000000c00ec07221 */ /* 0x010fc80000010100 */
[----:B------:R-:W-:Y:S02]  /*2300*/  FMUL.FTZ R225, R3, R192 ;  /* 0x000000c003e17220 */ /* 0x000fe40000410000 */
[----:B------:R-:W4:Y:S01]  /*2310*/  LDL R192, [R1+0x170] ;  /* 0x0001700001c07983 */ /* 0x000f220000100800 */
[C---:B------:R-:W-:Y:S01]  /*2320*/  FADD.FTZ R193, -R14.reuse, R193 ;  /* 0x000000c10ec17221 */ /* 0x040fe20000010100 */
[C---:B------:R-:W-:Y:S01]  /*2330*/  FADD.FTZ R194, -R14.reuse, R194 ;  /* 0x000000c20ec27221 */ /* 0x040fe20000010100 */
[C---:B------:R-:W-:Y:S01]  /*2340*/  FADD.FTZ R195, -R14.reuse, R195 ;  /* 0x000000c30ec37221 */ /* 0x040fe20000010100 */
[C---:B--2---:R-:W-:Y:S01]  /*2350*/  FADD.FTZ R196, -R14.reuse, R196 ;  /* 0x000000c40ec47221 */ /* 0x044fe20000010100 */
[C---:B------:R-:W-:Y:S01]  /*2360*/  FADD.FTZ R197, -R14.reuse, R197 ;  /* 0x000000c50ec57221 */ /* 0x040fe20000010100 */
[C---:B------:R-:W-:Y:S01]  /*2370*/  FADD.FTZ R198, -R14.reuse, R198 ;  /* 0x000000c60ec67221 */ /* 0x040fe20000010100 */
[----:B------:R-:W-:Y:S01]  /*2380*/  FADD.FTZ R199, -R14, R199 ;  /* 0x000000c70ec77221 */ /* 0x000fe20000010100 */
[----:B---3--:R-:W-:-:S02]  /*2390*/  HADD2.F32 R14, -RZ, R200.H0_H0 ;  /* 0x200000c8ff0e7230 */ /* 0x008fc40000004100 */
[----:B------:R-:W-:-:S03]  /*23a0*/  HADD2.F32 R200, -RZ, R200.H1_H1 ;  /* 0x300000c8ffc87230 */ /* 0x000fc60000004100 */
[----:B------:R-:W-:Y:S01]  /*23b0*/  FMUL.FTZ R245, R245, R14 ;  /* 0x0000000ef5f57220 */ /* 0x000fe20000410000 */
[----:B------:R-:W-:Y:S02]  /*23c0*/  HADD2.F32 R208, -RZ, R201.H0_H0 ;  /* 0x200000c9ffd07230 */ /* 0x000fe40000004100 */
[----:B------:R-:W-:Y:S01]  /*23d0*/  FMUL.FTZ R243, R243, R200 ;  /* 0x000000c8f3f37220 */ /* 0x000fe20000410000 */
[----:B------:R-:W-:Y:S01]  /*23e0*/  FADD.FTZ R116, R116, R14 ;  /* 0x0000000e74747221 */ /* 0x000fe20000010000 */
[----:B------:R-:W-:Y:S01]  /*23f0*/  FFMA.FTZ R156, R225, R14, R156 ;  /* 0x0000000ee19c7223 */ /* 0x000fe2000001009c */
[----:B------:R0:W-:Y:S01]  /*2400*/  STL [R1+0x60], R245 ;  /* 0x000060f501007387 */ /* 0x0001e20000100800 */
[----:B------:R-:W-:-:S03]  /*2410*/  FMUL.FTZ R209, R3, R195 ;  /* 0x000000c303d17220 */ /* 0x000fc60000410000 */
[----:B------:R-:W2:Y:S01]  /*2420*/  LDL R14, [R1+0x16c] ;  /* 0x00016c00010e7983 */ /* 0x000ea20000100800 */
[----:B------:R-:W-:-:S03]  /*2430*/  HADD2.F32 R201, -RZ, R201.H1_H1 ;  /* 0x300000c9ffc97230 */ /* 0x000fc60000004100 */
[----:B------:R1:W-:Y:S01]  /*2440*/  STL [R1+0x4c], R243 ;  /* 0x00004cf301007387 */ /* 0x0003e20000100800 */
[----:B------:R-:W-:-:S03]  /*2450*/  FMUL.FTZ R211, R3, R193 ;  /* 0x000000c103d37220 */ /* 0x000fc60000410000 */
[----:B------:R-:W3:Y:S01]  /*2460*/  LDL R195, [R1+0x168] ;  /* 0x0001680001c37983 */ /* 0x000ee20000100800 */
[----:B------:R-:W-:Y:S01]  /*2470*/  FMUL.FTZ R242, R242, R208 ;  /* 0x000000d0f2f27220 */ /* 0x000fe20000410000 */
[----:B------:R-:W-:-:S04]  /*2480*/  FMUL.FTZ R210, R3, R194 ;  /* 0x000000c203d27220 */ /* 0x000fc80000410000 */
[----:B------:R1:W-:Y:S04]  /*2490*/  STL [R1+0x38], R242 ;  /* 0x000038f201007387 */ /* 0x0003e80000100800 */
[----:B------:R-:W3:Y:S01]  /*24a0*/  LDL R193, [R1+0x164] ;  /* 0x0001640001c17983 */ /* 0x000ee20000100800 */
[----:B----4-:R-:W-:-:S03]  /*24b0*/  FMUL.FTZ R194, R192, R201 ;  /* 0x000000c9c0c27220 */ /* 0x010fc60000410000 */
[----:B------:R-:W4:Y:S01]  /*24c0*/  LDL R192, [R1+0x160] ;  /* 0x0001600001c07983 */ /* 0x000f220000100800 */
[----:B------:R-:W-:Y:S01]  /*24d0*/  FADD.FTZ R215, R215, R245 ;  /* 0x000000f5d7d77221 */ /* 0x000fe20000010000 */
[----:B------:R-:W-:Y:S01]  /*24e0*/  FFMA.FTZ R214, R225, R245, R214 ;  /* 0x000000f5e1d67223 */ /* 0x000fe200000100d6 */
[--C-:B------:R-:W-:Y:S02]  /*24f0*/  HADD2.F32 R247, -RZ, R202.reuse.H0_H0 ;  /* 0x200000cafff77230 */ /* 0x100fe40000004100 */
[----:B------:R-:W-:Y:S01]  /*2500*/  FADD.FTZ R215, R215, R243 ;  /* 0x000000f3d7d77221 */ /* 0x000fe20000010000 */
[----:B------:R-:W-:Y:S01]  /*2510*/  FFMA.FTZ R214, R211, R243, R214 ;  /* 0x000000f3d3d67223 */ /* 0x000fe200000100d6 */
[----:B------:R-:W-:Y:S01]  /*2520*/  FADD.FTZ R118, R118, R208 ;  /* 0x000000d076767221 */ /* 0x000fe20000010000 */
[C---:B------:R-:W-:Y:S01]  /*2530*/  FFMA.FTZ R158, R210.reuse, R208, R158 ;  /* 0x000000d0d29e7223 */ /* 0x040fe2000001009e */
[----:B------:R-:W-:Y:S01]  /*2540*/  FMUL.FTZ R208, R3, R196 ;  /* 0x000000c403d07220 */ /* 0x000fe20000410000 */
[----:B------:R0:W-:Y:S01]  /*2550*/  STL [R1+0x24], R194 ;  /* 0x000024c201007387 */ /* 0x0001e20000100800 */
[----:B------:R-:W-:Y:S01]  /*2560*/  FADD.FTZ R215, R215, R242 ;  /* 0x000000f2d7d77221 */ /* 0x000fe20000010000 */
[----:B------:R-:W-:Y:S01]  /*2570*/  FFMA.FTZ R214, R210, R242, R214 ;  /* 0x000000f2d2d67223 */ /* 0x000fe200000100d6 */
[----:B------:R-:W-:-:S02]  /*2580*/  HADD2.F32 R202, -RZ, R202.H1_H1 ;  /* 0x300000caffca7230 */ /* 0x000fc40000004100 */
[----:B------:R-:W-:Y:S01]  /*2590*/  FADD.FTZ R112, R112, R247 ;  /* 0x000000f770707221 */ /* 0x000fe20000010000 */
[-C--:B------:R-:W-:Y:S01]  /*25a0*/  FFMA.FTZ R152, R208, R247.reuse, R152 ;  /* 0x000000f7d0987223 */ /* 0x080fe20000010098 */
[----:B------:R-:W-:Y:S01]  /*25b0*/  FADD.FTZ R215, R215, R194 ;  /* 0x000000c2d7d77221 */ /* 0x000fe20000010000 */
[----:B------:R-:W-:Y:S01]  /*25c0*/  FFMA.FTZ R214, R209, R194, R214 ;  /* 0x000000c2d1d67223 */ /* 0x000fe200000100d6 */
[--C-:B------:R-:W-:Y:S02]  /*25d0*/  HADD2.F32 R244, -RZ, R203.reuse.H0_H0 ;  /* 0x200000cbfff47230 */ /* 0x100fe40000004100 */
[C---:B0-----:R-:W-:Y:S01]  /*25e0*/  FMUL.FTZ R245, R3.reuse, R198 ;  /* 0x000000c603f57220 */ /* 0x041fe20000410000 */
[----:B------:R-:W-:Y:S02]  /*25f0*/  HADD2.F32 R203, -RZ, R203.H1_H1 ;  /* 0x300000cbffcb7230 */ /* 0x000fe40000004100 */
[----:B--2---:R-:W-:Y:S01]  /*2600*/  FMUL.FTZ R247, R14, R247 ;  /* 0x000000f70ef77220 */ /* 0x004fe20000410000 */
[----:B------:R-:W-:-:S03]  /*2610*/  FMUL.FTZ R14, R3, R197 ;  /* 0x000000c5030e7220 */ /* 0x000fc60000410000 */
[----:B------:R-:W-:Y:S01]  /*2620*/  FADD.FTZ R215, R215, R247 ;  /* 0x000000f7d7d77221 */ /* 0x000fe20000010000 */
[----:B------:R-:W-:Y:S01]  /*2630*/  FFMA.FTZ R214, R208, R247, R214 ;  /* 0x000000f7d0d67223 */ /* 0x000fe200000100d6 */
[----:B---3--:R-:W-:Y:S01]  /*2640*/  FMUL.FTZ R246, R195, R202 ;  /* 0x000000cac3f67220 */ /* 0x008fe20000410000 */
[----:B------:R-:W-:Y:S01]  /*2650*/  FADD.FTZ R114, R114, R244 ;  /* 0x000000f472727221 */ /* 0x000fe20000010000 */
[----:B------:R-:W-:Y:S02]  /*2660*/  FFMA.FTZ R154, R245, R244, R154 ;  /* 0x000000f4f59a7223 */ /* 0x000fe4000001009a */
[----:B------:R-:W-:Y:S01]  /*2670*/  FADD.FTZ R215, R215, R246 ;  /* 0x000000f6d7d77221 */ /* 0x000fe20000010000 */
[----:B------:R-:W-:Y:S01]  /*2680*/  FFMA.FTZ R214, R14, R246, R214 ;  /* 0x000000f60ed67223 */ /* 0x000fe200000100d6 */
[----:B-1----:R-:W-:Y:S01]  /*2690*/  FMUL.FTZ R243, R3, R199 ;  /* 0x000000c703f37220 */ /* 0x002fe20000410000 */
        /* <DEDUP_REMOVED lines=12> */
[----:B----4-:R-:W-:-:S04]  /*2760*/  FMUL.FTZ R242, R192, R203 ;  /* 0x000000cbc0f27220 */ /* 0x010fc80000410000 */
[----:B------:R-:W-:Y:S01]  /*2770*/  FADD.FTZ R215, R215, R242 ;  /* 0x000000f2d7d77221 */ /* 0x000fe20000010000 */
[----:B------:R-:W-:-:S07]  /*2780*/  FFMA.FTZ R214, R243, R242, R214 ;  /* 0x000000f2f3d67223 */ /* 0x000fce00000100d6 */
.L_x_11042:
[----:B------:R-:W-:Y:S05]  /*2790*/  BSYNC B0 ;  /* 0x0000000000007941 */ /* 0x000fea0003800000 */
.L_x_11041:
[----:B------:R-:W-:Y:S04]  /*27a0*/  BSSY B0, `(.L_x_11043) ;  /* 0x0000062000007945 */ /* 0x000fe80003800000 */
[----:B------:R-:W-:Y:S05]  /*27b0*/  @!P1 BRA `(.L_x_11044) ;  /* 0x0000000400809947 */ /* 0x000fea0003800000 */
[C---:B------:R-:W-:Y:S01]  /*27c0*/  LEA R196, P3, R213.reuse, UR10, 0x5 ;  /* 0x0000000ad5c47c11 */ /* 0x040fe2000f8628ff */
[----:B------:R-:W0:Y:S01]  /*27d0*/  LDC.64 R200, c[0x0][0x2b8] ;  /* 0x0000ae00ffc87b82 */ /* 0x000e220000000a00 */
[----:B------:R-:W2:Y:S02]  /*27e0*/  LDL R237, [R1+0x15c] ;  /* 0x00015c0001ed7983 */ /* 0x000ea40000100800 */
[C---:B------:R-:W-:Y:S02]  /*27f0*/  LEA.HI.X R197, R213.reuse, UR11, RZ, 0x5, P3 ;  /* 0x0000000bd5c57c11 */ /* 0x040fe400098f2cff */
[----:B------:R-:W-:Y:S01]  /*2800*/  ISETP.NE.U32.AND P3, PT, RZ, UR8, PT ;  /* 0x00000008ff007c0c */ /* 0x000fe2000bf65070 */
[----:B------:R-:W3:Y:S02]  /*2810*/  LDL R240, [R1+0x154] ;  /* 0x0001540001f07983 */ /* 0x000ee40000100800 */
[----:B------:R-:W1:Y:S01]  /*2820*/  LDC.U8 R236, c[0x0][0x2a0] ;  /* 0x0000a800ffec7b82 */ /* 0x000e620000000000 */
[----:B------:R-:W-:Y:S01]  /*2830*/  ISETP.NE.AND.EX P3, PT, RZ, UR9, PT, P3 ;  /* 0x00000009ff007c0c */ /* 0x000fe2000bf65330 */
[----:B------:R-:W4:Y:S04]  /*2840*/  LDG.E.128 R192, desc[UR4][R196.64] ;  /* 0x00000004c4c07981 */ /* 0x000f28000c1e1d00 */
[----:B------:R-:W2:Y:S08]  /*2850*/  LDG.E.128 R196, desc[UR4][R196.64+0x10] ;  /* 0x00001004c4c47981 */ /* 0x000eb0000c1e1d00 */
        /* <DEDUP_REMOVED lines=25> */
[----:B------:R-:W-:Y:S01]  /*29f0*/  FMUL.FTZ R207, R3, R193 ;  /* 0x000000c103cf7220 */ /* 0x000fe20000410000 */
[----:B------:R-:W-:-:S03]  /*2a00*/  HADD2.F32 R195, -RZ, R201.H0_H0 ;  /* 0x200000c9ffc37230 */ /* 0x000fc60000004100 */
[----:B------:R0:W-:Y:S01]  /*2a10*/  STL [R1+0x5c], R237 ;  /* 0x00005ced01007387 */ /* 0x0001e20000100800 */
[----:B------:R-:W-:-:S03]  /*2a20*/  FADD.FTZ R109, R109, R200 ;  /* 0x000000c86d6d7221 */ /* 0x000fc60000010000 */
[----:B------:R-:W2:Y:S01]  /*2a30*/  LDL R239, [R1+0x14c] ;  /* 0x00014c0001ef7983 */ /* 0x000ea20000100800 */
[-C--:B------:R-:W-:Y:S01]  /*2a40*/  FFMA.FTZ R149, R207, R200.reuse, R149 ;  /* 0x000000c8cf957223 */ /* 0x080fe20000010095 */
[----:B------:R-:W-:Y:S02]  /*2a50*/  HADD2.F32 R201, -RZ, R201.H1_H1 ;  /* 0x300000c9ffc97230 */ /* 0x000fe40000004100 */
[----:B------:R-:W-:Y:S01]  /*2a60*/  FMUL.FTZ R197, R240, R195 ;  /* 0x000000c3f0c57220 */ /* 0x000fe20000410000 */
[----:B------:R-:W-:-:S05]  /*2a70*/  FMUL.FTZ R236, R236, R200 ;  /* 0x000000c8ecec7220 */ /* 0x000fca0000410000 */
[----:B------:R1:W-:Y:S04]  /*2a80*/  STL [R1+0x48], R236 ;  /* 0x000048ec01007387 */ /* 0x0003e80000100800 */
[----:B------:R-:W3:Y:S01]  /*2a90*/  LDL R200, [R1+0x148] ;  /* 0x0001480001c87983 */ /* 0x000ee20000100800 */
[----:B------:R-:W-:-:S03]  /*2aa0*/  FMUL.FTZ R206, R3, R194 ;  /* 0x000000c203ce7220 */ /* 0x000fc60000410000 */
[----:B------:R-:W3:Y:S04]  /*2ab0*/  LDL R193, [R1+0x144] ;  /* 0x0001440001c17983 */ /* 0x000ee80000100800 */
[----:B------:R0:W-:Y:S01]  /*2ac0*/  STL [R1+0x34], R197 ;  /* 0x000034c501007387 */ /* 0x0001e20000100800 */
[----:B----4-:R-:W-:-:S03]  /*2ad0*/  FMUL.FTZ R194, R192, R201 ;  /* 0x000000c9c0c27220 */ /* 0x010fc60000410000 */
[----:B------:R-:W1:Y:S01]  /*2ae0*/  LDL R192, [R1+0x140] ;  /* 0x0001400001c07983 */ /* 0x000e620000100800 */
[----:B------:R-:W-:Y:S01]  /*2af0*/  FADD.FTZ R215, R215, R237 ;  /* 0x000000edd7d77221 */ /* 0x000fe20000010000 */
[----:B------:R-:W-:Y:S01]  /*2b00*/  FFMA.FTZ R214, R224, R237, R214 ;  /* 0x000000ede0d67223 */ /* 0x000fe200000100d6 */
[--C-:B------:R-:W-:Y:S02]  /*2b10*/  HADD2.F32 R241, -RZ, R202.reuse.H0_H0 ;  /* 0x200000cafff17230 */ /* 0x100fe40000004100 */
[----:B------:R-:W-:Y:S01]  /*2b20*/  FADD.FTZ R215, R215, R236 ;  /* 0x000000ecd7d77221 */ /* 0x000fe20000010000 */
[----:B------:R-:W-:Y:S01]  /*2b30*/  FFMA.FTZ R214, R207, R236, R214 ;  /* 0x000000eccfd67223 */ /* 0x000fe200000100d6 */
[----:B------:R-:W-:Y:S01]  /*2b40*/  FADD.FTZ R108, R108, R5 ;  /* 0x000000056c6c7221 */ /* 0x000fe20000010000 */
[----:B------:R-:W-:Y:S01]  /*2b50*/  FFMA.FTZ R148, R224, R5, R148 ;  /* 0x00000005e0947223 */ /* 0x000fe20000010094 */
[C---:B------:R-:W-:Y:S01]  /*2b60*/  FMUL.FTZ R5, R3.reuse, R196 ;  /* 0x000000c403057220 */ /* 0x040fe20000410000 */
        /* <DEDUP_REMOVED lines=9> */
[----:B------:R-:W-:Y:S02]  /*2c00*/  HADD2.F32 R238, -RZ, R203.H0_H0 ;  /* 0x200000cbffee7230 */ /* 0x000fe40000004100 */
[----:B------:R-:W-:Y:S01]  /*2c10*/  FMUL.FTZ R6, R3, R6 ;  /* 0x0000000603067220 */ /* 0x000fe20000410000 */
[----:B--2---:R-:W-:Y:S01]  /*2c20*/  FMUL.FTZ R241, R239, R241 ;  /* 0x000000f1eff17220 */ /* 0x004fe20000410000 */
[----:B------:R-:W-:-:S03]  /*2c30*/  FMUL.FTZ R239, R3, R198 ;  /* 0x000000c603ef7220 */ /* 0x000fc60000410000 */
[----:B------:R-:W-:Y:S01]  /*2c40*/  FADD.FTZ R215, R215, R241 ;  /* 0x000000f1d7d77221 */ /* 0x000fe20000010000 */
[----:B------:R-:W-:Y:S01]  /*2c50*/  FFMA.FTZ R214, R5, R241, R214 ;  /* 0x000000f105d67223 */ /* 0x000fe200000100d6 */
[----:B------:R-:W-:Y:S02]  /*2c60*/  HADD2.F32 R203, -RZ, R203.H1_H1 ;  /* 0x300000cbffcb7230 */ /* 0x000fe40000004100 */
[----:B------:R-:W-:Y:S01]  /*2c70*/  FADD.FTZ R106, R106, R238 ;  /* 0x000000ee6a6a7221 */ /* 0x000fe20000010000 */
[----:B------:R-:W-:Y:S01]  /*2c80*/  FFMA.FTZ R146, R239, R238, R146 ;  /* 0x000000eeef927223 */ /* 0x000fe20000010092 */
[----:B0-----:R-:W-:Y:S01]  /*2c90*/  FMUL.FTZ R237, R3, R199 ;  /* 0x000000c703ed7220 */ /* 0x001fe20000410000 */
[----:B---3--:R-:W-:Y:S01]  /*2ca0*/  FMUL.FTZ R240, R200, R202 ;  /* 0x000000cac8f07220 */ /* 0x008fe20000410000 */
[----:B------:R-:W-:-:S03]  /*2cb0*/  FMUL.FTZ R238, R193, R238 ;  /* 0x000000eec1ee7220 */ /* 0x000fc60000410000 */
        /* <DEDUP_REMOVED lines=13> */
[----:B-1----:R-:W-:-:S04]  /*2d90*/  FMUL.FTZ R236, R192, R203 ;  /* 0x000000cbc0ec7220 */ /* 0x002fc80000410000 */
[----:B------:R-:W-:Y:S01]  /*2da0*/  FADD.FTZ R215, R215, R236 ;  /* 0x000000ecd7d77221 */ /* 0x000fe20000010000 */
[----:B----4-:R-:W-:-:S07]  /*2db0*/  FFMA.FTZ R214, R237, R236, R214 ;  /* 0x000000ecedd67223 */ /* 0x010fce00000100d6 */
.L_x_11044:
[----:B------:R-:W-:Y:S05]  /*2dc0*/  BSYNC B0 ;  /* 0x0000000000007941 */ /* 0x000fea0003800000 */
.L_x_11043:
[----:B------:R-:W2:Y:S01]  /*2dd0*/  LDL R192, [R1+0x78] ;  /* 0x0000780001c07983 */ /* 0x000ea20000100800 */
[----:B------:R-:W-:Y:S01]  /*2de0*/  BSSY B0, `(.L_x_11045) ;  /* 0x0000062000007945 */ /* 0x000fe20003800000 */
[----:B--2---:R-:W-:-:S13]  /*2df0*/  ISETP.NE.AND P3, PT, R192, RZ, PT ;  /* 0x000000ffc000720c */ /* 0x004fda0003f65270 */
        /* <DEDUP_REMOVED lines=26> */
[C---:B---3--:R-:W-:Y:S01]  /*2fa0*/  FADD.FTZ R7, -R216.reuse, R9 ;  /* 0x00000009d8077221 */ /* 0x048fe20000010100 */
[C---:B------:R-:W-:Y:S01]  /*2fb0*/  FADD.FTZ R9, -R216.reuse, R11 ;  /* 0x0000000bd8097221 */ /* 0x040fe20000010100 */
[C---:B------:R-:W-:Y:S01]  /*2fc0*/  FADD.FTZ R227, -R216.reuse, R8 ;  /* 0x00000008d8e37221 */ /* 0x040fe20000010100 */
[----:B----4-:R-:W-:Y:S01]  /*2fd0*/  FADD.FTZ R11, -R216, R193 ;  /* 0x000000c1d80b7221 */ /* 0x010fe20000010100 */
[--C-:B--2---:R-:W-:Y:S02]  /*2fe0*/  HADD2.F32 R193, -RZ, R196.reuse.H0_H0 ;  /* 0x200000c4ffc17230 */ /* 0x104fe40000004100 */
[----:B------:R-:W-:-:S03]  /*2ff0*/  HADD2.F32 R196, -RZ, R196.H1_H1 ;  /* 0x300000c4ffc47230 */ /* 0x000fc60000004100 */
[----:B------:R-:W-:Y:S01]  /*3000*/  FMUL.FTZ R230, R230, R193 ;  /* 0x000000c1e6e67220 */ /* 0x000fe20000410000 */
[----:B------:R-:W-:Y:S01]  /*3010*/  FMUL.FTZ R227, R3, R227 ;  /* 0x000000e303e37220 */ /* 0x000fe20000410000 */
[----:B------:R-:W-:-:S03]  /*3020*/  FMUL.FTZ R203, R203, R196 ;  /* 0x000000c4cbcb7220 */ /* 0x000fc60000410000 */
[----:B------:R1:W-:Y:S01]  /*3030*/  STL [R1+0x58], R230 ;  /* 0x000058e601007387 */ /* 0x0003e20000100800 */
[----:B------:R-:W-:-:S03]  /*3040*/  FADD.FTZ R100, R100, R193 ;  /* 0x000000c164647221 */ /* 0x000fc60000010000 */
[----:B------:R-:W2:Y:S01]  /*3050*/  LDL R200, [R1+0x124] ;  /* 0x0001240001c87983 */ /* 0x000ea20000100800 */
[----:B------:R-:W-:-:S03]  /*3060*/  FFMA.FTZ R140, R227, R193, R140 ;  /* 0x000000c1e38c7223 */ /* 0x000fc6000001008c */
[----:B------:R3:W-:Y:S04]  /*3070*/  STL [R1+0x44], R203 ;  /* 0x000044cb01007387 */ /* 0x0007e80000100800 */
[----:B------:R-:W1:Y:S01]  /*3080*/  LDL R193, [R1+0x120] ;  /* 0x0001200001c17983 */ /* 0x000e620000100800 */
[C---:B------:R-:W-:Y:S01]  /*3090*/  FADD.FTZ R8, -R216.reuse, R10 ;  /* 0x0000000ad8087221 */ /* 0x040fe20000010100 */
[----:B------:R-:W-:Y:S01]  /*30a0*/  FADD.FTZ R10, -R216, R192 ;  /* 0x000000c0d80a7221 */ /* 0x000fe20000010100 */
[--C-:B------:R-:W-:Y:S02]  /*30b0*/  HADD2.F32 R192, -RZ, R197.reuse.H0_H0 ;  /* 0x200000c5ffc07230 */ /* 0x100fe40000004100 */
[----:B------:R-:W-:Y:S01]  /*30c0*/  FMUL.FTZ R7, R3, R7 ;  /* 0x0000000703077220 */ /* 0x000fe20000410000 */
[----:B------:R-:W-:-:S02]  /*30d0*/  HADD2.F32 R197, -RZ, R197.H1_H1 ;  /* 0x300000c5ffc57230 */ /* 0x000fc40000004100 */
[----:B------:R-:W-:Y:S01]  /*30e0*/  FADD.FTZ R215, R215, R230 ;  /* 0x000000e6d7d77221 */ /* 0x000fe20000010000 */
[----:B------:R-:W-:Y:S01]  /*30f0*/  FFMA.FTZ R214, R227, R230, R214 ;  /* 0x000000e6e3d67223 */ /* 0x000fe200000100d6 */
[----:B------:R-:W-:Y:S01]  /*3100*/  FADD.FTZ R101, R101, R196 ;  /* 0x000000c465657221 */ /* 0x000fe20000010000 */
[----:B------:R-:W-:Y:S01]  /*3110*/  FFMA.FTZ R141, R7, R196, R141 ;  /* 0x000000c4078d7223 */ /* 0x000fe2000001008d */
[----:B0-----:R-:W-:Y:S01]  /*3120*/  FMUL.FTZ R201, R234, R192 ;  /* 0x000000c0eac97220 */ /* 0x001fe20000410000 */
[----:B------:R-:W-:Y:S01]  /*3130*/  FMUL.FTZ R196, R233, R197 ;  /* 0x000000c5e9c47220 */ /* 0x000fe20000410000 */
[----:B------:R-:W-:Y:S01]  /*3140*/  FMUL.FTZ R8, R3, R8 ;  /* 0x0000000803087220 */ /* 0x000fe20000410000 */
[----:B------:R-:W-:Y:S01]  /*3150*/  FADD.FTZ R215, R215, R203 ;  /* 0x000000cbd7d77221 */ /* 0x000fe20000010000 */
[----:B------:R-:W-:Y:S01]  /*3160*/  FFMA.FTZ R214, R7, R203, R214 ;  /* 0x000000cb07d67223 */ /* 0x000fe200000100d6 */
[--C-:B------:R-:W-:Y:S02]  /*3170*/  HADD2.F32 R235, -RZ, R198.reuse.H0_H0 ;  /* 0x200000c6ffeb7230 */ /* 0x100fe40000004100 */
[C---:B------:R-:W-:Y:S01]  /*3180*/  FMUL.FTZ R10, R3.reuse, R10 ;  /* 0x0000000a030a7220 */ /* 0x040fe20000410000 */
[----:B------:R3:W-:Y:S01]  /*3190*/  STL [R1+0x30], R201 ;  /* 0x000030c901007387 */ /* 0x0007e20000100800 */
[----:B------:R-:W-:Y:S01]  /*31a0*/  FMUL.FTZ R9, R3, R9 ;  /* 0x0000000903097220 */ /* 0x000fe20000410000 */
[----:B------:R-:W-:Y:S01]  /*31b0*/  FADD.FTZ R215, R215, R201 ;  /* 0x000000c9d7d77221 */ /* 0x000fe20000010000 */
[----:B------:R-:W-:Y:S01]  /*31c0*/  FFMA.FTZ R214, R8, R201, R214 ;  /* 0x000000c908d67223 */ /* 0x000fe200000100d6 */
[----:B------:R3:W-:Y:S01]  /*31d0*/  STL [R1+0x18], R196 ;  /* 0x000018c401007387 */ /* 0x0007e20000100800 */
        /* <DEDUP_REMOVED lines=31> */
[----:B-1----:R-:W-:-:S04]  /*33d0*/  FMUL.FTZ R230, R193, R199 ;  /* 0x000000c7c1e67220 */ /* 0x002fc80000410000 */
[----:B------:R-:W-:Y:S01]  /*33e0*/  FADD.FTZ R215, R215, R230 ;  /* 0x000000e6d7d77221 */ /* 0x000fe20000010000 */
[----:B---3--:R-:W-:-:S07]  /*33f0*/  FFMA.FTZ R214, R231, R230, R214 ;  /* 0x000000e6e7d67223 */ /* 0x008fce00000100d6 */
.L_x_11046:
[----:B------:R-:W-:Y:S05]  /*3400*/  BSYNC B0 ;  /* 0x0000000000007941 */ /* 0x000fea0003800000 */
.L_x_11045:
        /* <DEDUP_REMOVED lines=27> */
.L_x_11077:
        /* <DEDUP_REMOVED lines=33> */
[----:B-----5:R-:W4:Y:S01]  /*37d0*/  LDL R216, [R1+0x40] ;  /* 0x0000400001d87983 */ /* 0x020f220000100800 */
[----:B------:R-:W-:-:S03]  /*37e0*/  ISETP.NE.AND P4, PT, R215, RZ, PT ;  /* 0x000000ffd700720c */ /* 0x000fc60003f85270 */
[----:B------:R1:W-:Y:S01]  /*37f0*/  STL [R1+0x1c4], R5 ;  /* 0x0001c40501007387 */ /* 0x0003e20000100800 */
[----:B------:R-:W-:-:S03]  /*3800*/  FSEL R200, R197, RZ, !P4 ;  /* 0x000000ffc5c87208 */ /* 0x000fc60006000000 */
[----:B------:R1:W-:Y:S01]  /*3810*/  STL [R1+0x1c0], R2 ;  /* 0x0001c00201007387 */ /* 0x0003e20000100800 */
[----:B0-----:R-:W-:-:S03]  /*3820*/  IMAD.WIDE.U32 R192, R12, 0x10, R192 ;  /* 0x000000100cc07825 */ /* 0x001fc600078e00c0 */
[----:B-1----:R-:W4:Y:S04]  /*3830*/  LDL R5, [R1+0x114] ;  /* 0x0001140001057983 */ /* 0x002f280000100800 */
[----:B------:R-:W2:Y:S01]  /*3840*/  LDG.E.128 R192, desc[UR4][R192.64] ;  /* 0x00000004c0c07981 */ /* 0x000ea2000c1e1d00 */
[----:B------:R-:W-:Y:S01]  /*3850*/  FFMA.FTZ R198, R0, R196, R200 ;  /* 0x000000c400c67223 */ /* 0x000fe200000100c8 */
[----:B------:R-:W-:Y:S01]  /*3860*/  ISETP.NE.U32.AND P5, PT, RZ, UR8, PT ;  /* 0x00000008ff007c0c */ /* 0x000fe2000bfa5070 */
[----:B------:R-:W-:Y:S01]  /*3870*/  HFMA2.MMA R199, -RZ, RZ, 0, 0 ;  /* 0x00000000ffc77435 */ /* 0x000fe200000001ff */
[----:B------:R-:W-:Y:S01]  /*3880*/  LOP3.LUT P6, RZ, R16, 0xff00, RZ, 0xc0, !PT ;  /* 0x0000ff0010ff7812 */ /* 0x000fe200078cc0ff */
[----:B------:R-:W-:Y:S01]  /*3890*/  FADD.FTZ R198, R13, -R198 ;  /* 0x800000c60dc67221 */ /* 0x000fe20000010000 */
[----:B------:R-:W-:Y:S01]  /*38a0*/  ISETP.NE.AND.EX P5, PT, RZ, UR9, PT, P5 ;  /* 0x00000009ff007c0c */ /* 0x000fe2000bfa5350 */
[----:B------:R-:W4:Y:S02]  /*38b0*/  LDL R2, [R1+0x110] ;  /* 0x0001100001027983 */ /* 0x000f240000100800 */
[----:B------:R-:W-:Y:S01]  /*38c0*/  FMUL.FTZ R202, R3, R198 ;  /* 0x000000c603ca7220 */ /* 0x000fe20000410000 */
[----:B------:R-:W-:-:S04]  /*38d0*/  MOV R198, R16 ;  /* 0x0000001000c67202 */ /* 0x000fc80000000f00 */
[----:B------:R-:W-:-:S05]  /*38e0*/  LOP3.LUT P4, RZ, R198, 0xff, RZ, 0xc0, !PT ;  /* 0x000000ffc6ff7812 */ /* 0x000fca000788c0ff */
[----:B------:R-:W-:-:S04]  /*38f0*/  @P5 FADD.FTZ R202, R52, R202 ;  /* 0x000000ca34ca5221 */ /* 0x000fc80000010000 */
[----:B------:R-:W-:-:S04]  /*3900*/  FMUL.FTZ R201, R202, R4 ;  /* 0x00000004cac97220 */ /* 0x000fc80000410000 */
[----:B------:R-:W-:Y:S01]  /*3910*/  FMUL.FTZ R201, R201, UR15 ;  /* 0x0000000fc9c97c20 */ /* 0x000fe20008410000 */
[----:B--2---:R-:W-:-:S05]  /*3920*/  @P4 HADD2.F32 R198, -RZ, R192.H0_H0 ;  /* 0x200000c0ffc64230 */ /* 0x004fca0000004100 */
        /* <DEDUP_REMOVED lines=9> */
[----:B------:R-:W-:Y:S01]  /*39c0*/  @P5 FADD.FTZ R201, R53, R201 ;  /* 0x000000c935c95221 */ /* 0x000fe20000010000 */
[----:B------:R-:W-:Y:S01]  /*39d0*/  SEL R184, R202, R184, P4 ;  /* 0x000000b8cab87207 */ /* 0x000fe20002000000 */
[----:B------:R-:W-:Y:S02]  /*39e0*/  HFMA2.MMA R202, -RZ, RZ, 0, 0 ;  /* 0x00000000ffca7435 */ /* 0x000fe400000001ff */
[----:B------:R-:W-:Y:S01]  /*39f0*/  FMUL.FTZ R203, R201, R4 ;  /* 0x00000004c9cb7220 */ /* 0x000fe20000410000 */
[----:B------:R-:W-:-:S03]  /*3a00*/  @P6 HADD2.F32 R192, -RZ, R192.H1_H1 ;  /* 0x300000c0ffc06230 */ /* 0x000fc60000004100 */
[----:B------:R-:W-:Y:S01]  /*3a10*/  FMUL.FTZ R203, R203, UR15 ;  /* 0x0000000fcbcb7c20 */ /* 0x000fe20008410000 */
[----:B------:R-:W-:-:S03]  /*3a20*/  SEL R185, R201, R185, P4 ;  /* 0x000000b9c9b97207 */ /* 0x000fc60002000000 */
[----:B------:R-:W-:Y:S01]  /*3a30*/  @P6 FMUL.FTZ R202, R203, R192 ;  /* 0x000000c0cbca6220 */ /* 0x000fe20000410000 */
[----:B------:R-:W-:Y:S01]  /*3a40*/  MOV R192, RZ ;  /* 0x000000ff00c07202 */ /* 0x000fe20000000f00 */
[----:B----4-:R-:W-:Y:S01]  /*3a50*/  @P6 FMUL.FTZ R192, R213, R203 ;  /* 0x000000cbd5c06220 */ /* 0x010fe20000410000 */
[----:B------:R-:W-:Y:S01]  /*3a60*/  FFMA.FTZ R201, R228, R196, R200 ;  /* 0x000000c4e4c97223 */ /* 0x000fe200000100c8 */
[----:B------:R-:W3:Y:S01]  /*3a70*/  LDL R213, [R1+0x1c] ;  /* 0x00001c0001d57983 */ /* 0x000ee20000100800 */
[----:B------:R-:W-:Y:S02]  /*3a80*/  LOP3.LUT P6, RZ, R16, 0xff0000, RZ, 0xc0, !PT ;  /* 0x00ff000010ff7812 */ /* 0x000fe400078cc0ff */
[----:B------:R-:W-:Y:S01]  /*3a90*/  FADD.FTZ R201, R216, -R201 ;  /* 0x800000c9d8c97221 */ /* 0x000fe20000010000 */
[----:B------:R-:W-:Y:S01]  /*3aa0*/  FADD.FTZ R93, R93, R202 ;  /* 0x000000ca5d5d7221 */ /* 0x000fe20000010000 */
[----:B------:R-:W-:Y:S01]  /*3ab0*/  FADD.FTZ R92, R92, R199 ;  /* 0x000000c75c5c7221 */ /* 0x000fe20000010000 */
[----:B------:R-:W4:Y:S01]  /*3ac0*/  LDL R216, [R1+0x8] ;  /* 0x0000080001d87983 */ /* 0x000f220000100800 */
[----:B------:R-:W-:-:S04]  /*3ad0*/  FMUL.FTZ R201, R3, R201 ;  /* 0x000000c903c97220 */ /* 0x000fc80000410000 */
[----:B------:R-:W-:Y:S01]  /*3ae0*/  @P5 FADD.FTZ R201, R54, R201 ;  /* 0x000000c936c95221 */ /* 0x000fe20000010000 */
[----:B------:R-:W-:-:S03]  /*3af0*/  HFMA2.MMA R202, -RZ, RZ, 0, 0 ;  /* 0x00000000ffca7435 */ /* 0x000fc600000001ff */
[----:B------:R-:W-:Y:S01]  /*3b00*/  FMUL.FTZ R203, R201, R4 ;  /* 0x00000004c9cb7220 */ /* 0x000fe20000410000 */
[----:B------:R-:W-:-:S03]  /*3b10*/  @P6 HADD2.F32 R199, -RZ, R193.H0_H0 ;  /* 0x200000c1ffc76230 */ /* 0x000fc60000004100 */
[----:B------:R-:W-:-:S04]  /*3b20*/  FMUL.FTZ R203, R203, UR15 ;  /* 0x0000000fcbcb7c20 */ /* 0x000fc80008410000 */
[----:B------:R-:W-:Y:S01]  /*3b30*/  @P6 FMUL.FTZ R202, R203, R199 ;  /* 0x000000c7cbca6220 */ /* 0x000fe20000410000 */
[----:B------:R-:W-:Y:S01]  /*3b40*/  MOV R199, RZ ;  /* 0x000000ff00c77202 */ /* 0x000fe20000000f00 */
[----:B------:R-:W-:Y:S02]  /*3b50*/  @P6 FMUL.FTZ R199, R5, R203 ;  /* 0x000000cb05c76220 */ /* 0x000fe40000410000 */
[----:B------:R-:W4:Y:S01]  /*3b60*/  LDL R5, [R1+0x10c] ;  /* 0x00010c0001057983 */ /* 0x000f220000100800 */
[----:B------:R-:W-:Y:S01]  /*3b70*/  SEL R186, R201, R186, P4 ;  /* 0x000000bac9ba7207 */ /* 0x000fe20002000000 */
[----:B------:R-:W-:Y:S01]  /*3b80*/  FFMA.FTZ R201, R223, R196, R200 ;  /* 0x000000c4dfc97223 */ /* 0x000fe200000100c8 */
[----:B------:R-:W-:Y:S01]  /*3b90*/  LOP3.LUT P6, RZ, R16, 0xff000000, RZ, 0xc0, !PT ;  /* 0xff00000010ff7812 */ /* 0x000fe200078cc0ff */
[----:B------:R-:W-:Y:S01]  /*3ba0*/  FADD.FTZ R94, R94, R202 ;  /* 0x000000ca5e5e7221 */ /* 0x000fe20000010000 */
[----:B------:R-:W-:-:S11]  /*3bb0*/  HFMA2.MMA R203, -RZ, RZ, 0, 0 ;  /* 0x00000000ffcb7435 */ /* 0x000fd600000001ff */
[----:B------:R-:W-:Y:S02]  /*3bc0*/  @P6 HADD2.F32 R193, -RZ, R193.H1_H1 ;  /* 0x300000c1ffc16230 */ /* 0x000fe40000004100 */
[----:B--2---:R-:W-:Y:S02]  /*3bd0*/  FADD.FTZ R201, R214, -R201 ;  /* 0x800000c9d6c97221 */ /* 0x004fe40000010000 */
[----:B------:R-:W2:Y:S02]  /*3be0*/  LDL R214, [R1+0xc] ;  /* 0x00000c0001d67983 */ /* 0x000ea40000100800 */
[----:B------:R-:W-:-:S04]  /*3bf0*/  FMUL.FTZ R201, R3, R201 ;  /* 0x000000c903c97220 */ /* 0x000fc80000410000 */
[----:B------:R-:W-:-:S04]  /*3c00*/  @P5 FADD.FTZ R201, R55, R201 ;  /* 0x000000c937c95221 */ /* 0x000fc80000010000 */
[C---:B------:R-:W-:Y:S01]  /*3c10*/  FMUL.FTZ R202, R201.reuse, R4 ;  /* 0x00000004c9ca7220 */ /* 0x040fe20000410000 */
[----:B------:R-:W-:Y:S01]  /*3c20*/  SEL R187, R201, R187, P4 ;  /* 0x000000bbc9bb7207 */ /* 0x000fe20002000000 */
[----:B------:R-:W-:Y:S02]  /*3c30*/  FFMA.FTZ R201, R222, R196, R200 ;  /* 0x000000c4dec97223 */ /* 0x000fe400000100c8 */
[----:B------:R-:W-:-:S04]  /*3c40*/  FMUL.FTZ R202, R202, UR15 ;  /* 0x0000000fcaca7c20 */ /* 0x000fc80008410000 */
[----:B------:R-:W-:Y:S01]  /*3c50*/  @P6 FMUL.FTZ R203, R202, R193 ;  /* 0x000000c1cacb6220 */ /* 0x000fe20000410000 */
[----:B------:R-:W-:Y:S01]  /*3c60*/  MOV R193, RZ ;  /* 0x000000ff00c17202 */ /* 0x000fe20000000f00 */
[----:B---3--:R-:W-:Y:S01]  /*3c70*/  FADD.FTZ R201, R213, -R201 ;  /* 0x800000c9d5c97221 */ /* 0x008fe20000010000 */
[----:B------:R-:W-:Y:S01]  /*3c80*/  @P6 FMUL.FTZ R193, R2, R202 ;  /* 0x000000ca02c16220 */ /* 0x000fe20000410000 */
[----:B------:R-:W-:Y:S01]  /*3c90*/  FADD.FTZ R95, R95, R203 ;  /* 0x000000cb5f5f7221 */ /* 0x000fe20000010000 */
[----:B------:R-:W3:Y:S01]  /*3ca0*/  LDL R213, [R1+0x4] ;  /* 0x0000040001d57983 */ /* 0x000ee20000100800 */
[----:B------:R-:W-:Y:S01]  /*3cb0*/  FMUL.FTZ R201, R3, R201 ;  /* 0x000000c903c97220 */ /* 0x000fe20000410000 */
[----:B------:R-:W-:Y:S02]  /*3cc0*/  LOP3.LUT P6, RZ, R17, 0xff, RZ, 0xc0, !PT ;  /* 0x000000ff11ff7812 */ /* 0x000fe400078cc0ff */
[----:B------:R-:W2:Y:S01]  /*3cd0*/  LDL R2, [R1+0x108] ;  /* 0x0001080001027983 */ /* 0x000ea20000100800 */
[----:B------:R-:W-:-:S05]  /*3ce0*/  @P5 FADD.FTZ R201, R48, R201 ;  /* 0x000000c930c95221 */ /* 0x000fca0000010000 */
[C---:B------:R-:W-:Y:S01]  /*3cf0*/  SEL R188, R201.reuse, R188, P4 ;  /* 0x000000bcc9bc7207 */ /* 0x040fe20002000000 */
[----:B------:R-:W-:-:S04]  /*3d00*/  FMUL.FTZ R201, R201, R4 ;  /* 0x00000004c9c97220 */ /* 0x000fc80000410000 */
[----:B------:R-:W-:Y:S01]  /*3d10*/  FMUL.FTZ R203, R201, UR15 ;  /* 0x0000000fc9cb7c20 */ /* 0x000fe20008410000 */
[----:B------:R-:W-:Y:S01]  /*3d20*/  HFMA2.MMA R201, -RZ, RZ, 0, 0 ;  /* 0x00000000ffc97435 */ /* 0x000fe200000001ff */
[----:B------:R-:W-:-:S05]  /*3d30*/  @P6 HADD2.F32 R202, -RZ, R194.H0_H0 ;  /* 0x200000c2ffca6230 */ /* 0x000fca0000004100 */
        /* <DEDUP_REMOVED lines=8> */
[----:B------:R-:W-:Y:S02]  /*3dc0*/  @P6 HADD2.F32 R194, -RZ, R194.H1_H1 ;  /* 0x300000c2ffc26230 */ /* 0x000fe40000004100 */
        /* <DEDUP_REMOVED lines=9> */
[----:B--2---:R-:W-:Y:S02]  /*3e60*/  @P6 FMUL.FTZ R194, R2, R203 ;  /* 0x000000cb02c26220 */ /* 0x004fe40000410000 */
[----:B------:R0:W5:Y:S04]  /*3e70*/  LDL.LU R2, [R1+0x1c0] ;  /* 0x0001c00001027983 */ /* 0x0001680000300800 */
[----:B------:R-:W2:Y:S01]  /*3e80*/  LDL R203, [R1+0x10] ;  /* 0x0000100001cb7983 */ /* 0x000ea20000100800 */
[----:B------:R-:W-:Y:S01]  /*3e90*/  FADD.FTZ R89, R89, R201 ;  /* 0x000000c959597221 */ /* 0x000fe20000010000 */
[-CC-:B--2---:R-:W-:Y:S01]  /*3ea0*/  FFMA.FTZ R201, R203, R196.reuse, R200.reuse ;  /* 0x000000c4cbc97223 */ /* 0x184fe200000100c8 */
[----:B------:R-:W-:-:S02]  /*3eb0*/  FFMA.FTZ R200, R216, R196, R200 ;  /* 0x000000c4d8c87223 */ /* 0x000fc400000100c8 */
        /* <DEDUP_REMOVED lines=10> */
[----:B------:R-:W-:Y:S01]  /*3f60*/  FMUL.FTZ R201, R201, R4 ;  /* 0x00000004c9c97220 */ /* 0x000fe20000410000 */
[----:B------:R-:W-:Y:S02]  /*3f70*/  SEL R191, R200, R191, P4 ;  /* 0x000000bfc8bf7207 */ /* 0x000fe40002000000 */
[----:B------:R-:W-:Y:S01]  /*3f80*/  LOP3.LUT P4, RZ, R17, 0xff000000, RZ, 0xc0, !PT ;  /* 0xff00000011ff7812 */ /* 0x000fe2000788c0ff */
[----:B------:R-:W-:Y:S01]  /*3f90*/  FMUL.FTZ R213, R201, UR15 ;  /* 0x0000000fc9d57c20 */ /* 0x000fe20008410000 */
[----:B------:R-:W-:-:S05]  /*3fa0*/  HFMA2.MMA R201, -RZ, RZ, 0, 0 ;  /* 0x00000000ffc97435 */ /* 0x000fca00000001ff */
[----:B------:R-:W-:Y:S02]  /*3fb0*/  @P5 HADD2.F32 R203, -RZ, R195.H0_H0 ;  /* 0x200000c3ffcb5230 */ /* 0x000fe40000004100 */
[----:B------:R-:W-:-:S03]  /*3fc0*/  FMUL.FTZ R200, R200, R4 ;  /* 0x00000004c8c87220 */ /* 0x000fc60000410000 */
[----:B------:R-:W-:-:S04]  /*3fd0*/  @P5 FMUL.FTZ R201, R213, R203 ;  /* 0x000000cbd5c95220 */ /* 0x000fc80000410000 */
[----:B------:R-:W-:Y:S01]  /*3fe0*/  FADD.FTZ R90, R90, R201 ;  /* 0x000000c95a5a7221 */ /* 0x000fe20000010000 */
[----:B------:R-:W-:Y:S01]  /*3ff0*/  @P4 HADD2.F32 R201, -RZ, R195.H1_H1 ;  /* 0x300000c3ffc94230 */ /* 0x000fe20000004100 */
[----:B------:R-:W-:Y:S01]  /*4000*/  HFMA2.MMA R195, -RZ, RZ, 0, 0 ;  /* 0x00000000ffc37435 */ /* 0x000fe200000001ff */
[----:B------:R-:W-:Y:S01]  /*4010*/  FMUL.FTZ R200, R200, UR15 ;  /* 0x0000000fc8c87c20 */ /* 0x000fe20008410000 */
[----:B------:R-:W-:-:S04]  /*4020*/  MOV R203, RZ ;  /* 0x000000ff00cb7202 */ /* 0x000fc80000000f00 */
[----:B------:R-:W-:Y:S01]  /*4030*/  @P4 FMUL.FTZ R195, R200, R201 ;  /* 0x000000c9c8c34220 */ /* 0x000fe20000410000 */
[----:B------:R-:W-:Y:S02]  /*4040*/  F2FP.F16.F32.PACK_AB R193, R193, R199 ;  /* 0x000000c7c1c1723e */ /* 0x000fe400000000ff */
[----:B------:R-:W-:Y:S01]  /*4050*/  F2FP.F16.F32.PACK_AB R192, R192, R198 ;  /* 0x000000c6c0c0723e */ /* 0x000fe200000000ff */
[----:B------:R-:W-:Y:S01]  /*4060*/  FADD.FTZ R91, R91, R195 ;  /* 0x000000c35b5b7221 */ /* 0x000fe20000010000 */
[----:B------:R-:W-:Y:S01]  /*4070*/  F2FP.F16.F32.PACK_AB R194, R194, R202 ;  /* 0x000000cac2c2723e */ /* 0x000fe200000000ff */
[----:B--2---:R-:W-:Y:S01]  /*4080*/  @P5 FMUL.FTZ R203, R216, R213 ;  /* 0x000000d5d8cb5220 */ /* 0x004fe20000410000 */
        /* <DEDUP_REMOVED lines=9> */
[----:B------:R-:W-:Y:S01]  /*4120*/  F2FP.F16.F32.PACK_AB R195, R213, R203 ;  /* 0x000000cbd5c3723e */ /* 0x000fe200000000ff */
[----:B-1----:R-:W-:-:S05]  /*4130*/  IMAD.WIDE.U32 R198, R12, 0x10, R200 ;  /* 0x000000100cc67825 */ /* 0x002fca00078e00c8 */
[----:B------:R0:W-:Y:S01]  /*4140*/  STG.E.128 desc[UR4][R198.64], R192 ;  /* 0x000000c0c6007986 */ /* 0x0001e2000c101d04 */
[----:B------:R-:W-:-:S07]  /*4150*/  IADD3 R12, R12, 0x80, RZ ;  /* 0x000000800c0c7810 */ /* 0x000fce0007ffe0ff */
.L_x_11049:
[----:B------:R-:W-:Y:S05]  /*4160*/  BSYNC B0 ;  /* 0x0000000000007941 */ /* 0x000fea0003800000 */
.L_x_11048:
[----:B0-----:R-:W2:Y:S01]  /*4170*/  LDL R192, [R1+0x7c] ;  /* 0x00007c0001c07983 */ /* 0x001ea20000100800 */
[----:B------:R-:W-:Y:S01]  /*4180*/  BSSY B0, `(.L_x_11050) ;  /* 0x000009a000007945 */ /* 0x000fe20003800000 */
[----:B--2---:R-:W-:-:S13]  /*4190*/  ISETP.NE.AND P4, PT, R192, RZ, PT ;  /* 0x000000ffc000720c */ /* 0x004fda0003f85270 */
[----:B------:R-:W-:Y:S05]  /*41a0*/  @!P4 BRA `(.L_x_11051) ;  /* 0x00000008005cc947 */ /* 0x000fea0003800000 */
[----:B------:R-:W0:Y:S01]  /*41b0*/  LDC.64 R192, c[0x0][0x220] ;  /* 0x00008800ffc07b82 */ /* 0x000e220000000a00 */
[----:B------:R-:W2:Y:S04]  /*41c0*/  LDL R200, [R1+0x64] ;  /* 0x0000640001c87983 */ /* 0x000ea80000100800 */
[----:B------:R-:W3:Y:S04]  /*41d0*/  LDL R213, [R1+0xfc] ;  /* 0x0000fc0001d57983 */ /* 0x000ee80000100800 */
[----:B------:R-:W4:Y:S01]  /*41e0*/  LDL R203, [R1+0x50] ;  /* 0x0000500001cb7983 */ /* 0x000f220000100800 */
[----:B------:R-:W-:-:S03]  /*41f0*/  ISETP.NE.AND P4, PT, R215, RZ, PT ;  /* 0x000000ffd700720c */ /* 0x000fc60003f85270 */
[----:B-----5:R1:W-:Y:S01]  /*4200*/  STL [R1+0x1c0], R0 ;  /* 0x0001c00001007387 */ /* 0x0203e20000100800 */
[----:B------:R-:W-:-:S03]  /*4210*/  FSEL R198, R197, RZ, !P4 ;  /* 0x000000ffc5c67208 */ /* 0x000fc60006000000 */
[----:B------:R-:W4:Y:S01]  /*4220*/  LDL R214, [R1+0x3c] ;  /* 0x00003c0001d67983 */ /* 0x000f220000100800 */
[----:B------:R-:W-:Y:S02]  /*4230*/  ISETP.NE.U32.AND P5, PT, RZ, UR8, PT ;  /* 0x00000008ff007c0c */ /* 0x000fe4000bfa5070 */
[----:B------:R-:W-:Y:S01]  /*4240*/  MOV R202, R18 ;  /* 0x0000001200ca7202 */ /* 0x000fe20000000f00 */
[----:B------:R-:W4:Y:S01]  /*4250*/  LDL R216, [R1+0x28] ;  /* 0x0000280001d87983 */ /* 0x000f220000100800 */
[----:B0-----:R-:W-:-:S03]  /*4260*/  IMAD.WIDE.U32 R192, R12, 0x10, R192 ;  /* 0x000000100cc07825 */ /* 0x001fc600078e00c0 */
[----:B-1----:R-:W4:Y:S04]  /*4270*/  LDL R0, [R1+0xf8] ;  /* 0x0000f80001007983 */ /* 0x002f280000100800 */
        /* <DEDUP_REMOVED lines=11> */
[----:B---3--:R-:W-:-:S05]  /*4330*/  @P4 HADD2.F32 R202, -RZ, R192.H0_H0 ;  /* 0x200000c0ffca4230 */ /* 0x008fca0000004100 */
[----:B------:R-:W-:Y:S01]  /*4340*/  @P4 FMUL.FTZ R199, R200, R202 ;  /* 0x000000cac8c74220 */ /* 0x000fe20000410000 */
[----:B------:R-:W-:Y:S01]  /*4350*/  MOV R202, RZ ;  /* 0x000000ff00ca7202 */ /* 0x000fe20000000f00 */
[----:B------:R-:W-:Y:S01]  /*4360*/  @P4 FMUL.FTZ R202, R213, R200 ;  /* 0x000000c8d5ca4220 */ /* 0x000fe20000410000 */
[----:B------:R-:W-:Y:S01]  /*4370*/  FFMA.FTZ R200, R220, R196, R198 ;  /* 0x000000c4dcc87223 */ /* 0x000fe200000100c6 */
[----:B------:R-:W-:Y:S01]  /*4380*/  @P6 HADD2.F32 R192, -RZ, R192.H1_H1 ;  /* 0x300000c0ffc06230 */ /* 0x000fe20000004100 */
[----:B------:R-:W2:Y:S02]  /*4390*/  LDL R213, [R1] ;  /* 0x0000000001d57983 */ /* 0x000ea40000100800 */
[----:B----4-:R-:W-:Y:S01]  /*43a0*/  FADD.FTZ R200, R203, -R200 ;  /* 0x800000c8cbc87221 */ /* 0x010fe20000010000 */
[----:B------:R-:W-:-:S03]  /*43b0*/  ISETP.NE.U32.AND P4, PT, RZ, UR16, PT ;  /* 0x00000010ff007c0c */ /* 0x000fc6000bf85070 */
[----:B------:R-:W-:Y:S01]  /*43c0*/  FMUL.FTZ R200, R3, R200 ;  /* 0x000000c803c87220 */ /* 0x000fe20000410000 */
[----:B------:R-:W-:-:S03]  /*43d0*/  ISETP.NE.AND.EX P4, PT, RZ, UR17, PT, P4 ;  /* 0x00000011ff007c0c */ /* 0x000fc6000bf85340 */
[----:B------:R-:W-:Y:S01]  /*43e0*/  @P5 FADD.FTZ R200, R45, R200 ;  /* 0x000000c82dc85221 */ /* 0x000fe20000010000 */
[----:B------:R-:W-:Y:S01]  /*43f0*/  SEL R184, R201, R184, P4 ;  /* 0x000000b8c9b87207 */ /* 0x000fe20002000000 */
[----:B------:R-:W-:Y:S02]  /*4400*/  HFMA2.MMA R201, -RZ, RZ, 0, 0 ;  /* 0x00000000ffc97435 */ /* 0x000fe400000001ff */
[----:B------:R-:W-:-:S04]  /*4410*/  FMUL.FTZ R203, R200, R4 ;  /* 0x00000004c8cb7220 */ /* 0x000fc80000410000 */
        /* <DEDUP_REMOVED lines=15> */
[C---:B------:R-:W-:Y:S01]  /*4510*/  FMUL.FTZ R201, R200.reuse, R4 ;  /* 0x00000004c8c97220 */ /* 0x040fe20000410000 */
[----:B------:R-:W-:-:S03]  /*4520*/  SEL R186, R200, R186, P4 ;  /* 0x000000bac8ba7207 */ /* 0x000fc60002000000 */
[----:B------:R-:W-:Y:S02]  /*4530*/  @P6 HADD2.F32 R203, -RZ, R193.H0_H0 ;  /* 0x200000c1ffcb6230 */ /* 0x000fe40000004100 */
[----:B------:R-:W-:Y:S01]  /*4540*/  FMUL.FTZ R201, R201, UR15 ;  /* 0x0000000fc9c97c20 */ /* 0x000fe20008410000 */
[----:B------:R-:W-:-:S03]  /*4550*/  FFMA.FTZ R200, R218, R196, R198 ;  /* 0x000000c4dac87223 */ /* 0x000fc600000100c6 */
[----:B------:R-:W-:Y:S01]  /*4560*/  @P6 FMUL.FTZ R199, R201, R203 ;  /* 0x000000cbc9c76220 */ /* 0x000fe20000410000 */
[----:B------:R-:W-:Y:S01]  /*4570*/  MOV R203, RZ ;  /* 0x000000ff00cb7202 */ /* 0x000fe20000000f00 */
[----:B------:R-:W-:-:S04]  /*4580*/  FADD.FTZ R200, R216, -R200 ;  /* 0x800000c8d8c87221 */ /* 0x000fc80000010000 */
[----:B------:R-:W-:Y:S01]  /*4590*/  FMUL.FTZ R200, R3, R200 ;  /* 0x000000c803c87220 */ /* 0x000fe20000410000 */
[----:B------:R-:W-:-:S03]  /*45a0*/  FADD.FTZ R86, R86, R199 ;  /* 0x000000c756567221 */ /* 0x000fc60000010000 */
[----:B------:R-:W-:-:S04]  /*45b0*/  @P5 FADD.FTZ R200, R47, R200 ;  /* 0x000000c82fc85221 */ /* 0x000fc80000010000 */
[----:B------:R-:W-:-:S04]  /*45c0*/  FMUL.FTZ R199, R200, R4 ;  /* 0x00000004c8c77220 */ /* 0x000fc80000410000 */
[----:B------:R-:W-:Y:S01]  /*45d0*/  FMUL.FTZ R199, R199, UR15 ;  /* 0x0000000fc7c77c20 */ /* 0x000fe20008410000 */
[----:B---3--:R-:W-:Y:S01]  /*45e0*/  @P6 FMUL.FTZ R203, R0, R201 ;  /* 0x000000c900cb6220 */ /* 0x008fe20000410000 */
[----:B------:R-:W-:Y:S01]  /*45f0*/  LOP3.LUT P6, RZ, R18, 0xff000000, RZ, 0xc0, !PT ;  /* 0xff00000012ff7812 */ /* 0x000fe200078cc0ff */
[----:B------:R0:W5:Y:S04]  /*4600*/  LDL.LU R0, [R1+0x1c0] ;  /* 0x0001c00001007983 */ /* 0x0001680000300800 */
[----:B------:R-:W3:Y:S01]  /*4610*/  LDL R216, [R1+0xec] ;  /* 0x0000ec0001d87983 */ /* 0x000ee20000100800 */
[----:B------:R-:W-:-:S07]  /*4620*/  HFMA2.MMA R201, -RZ, RZ, 0, 0 ;  /* 0x00000000ffc97435 */ /* 0x000fce00000001ff */
[----:B------:R-:W-:-:S05]  /*4630*/  @P6 HADD2.F32 R193, -RZ, R193.H1_H1 ;  /* 0x300000c1ffc16230 */ /* 0x000fca0000004100 */
[----:B------:R-:W-:Y:S01]  /*4640*/  @P6 FMUL.FTZ R201, R199, R193 ;  /* 0x000000c1c7c96220 */ /* 0x000fe20000410000 */
[----:B------:R-:W-:Y:S01]  /*4650*/  MOV R193, RZ ;  /* 0x000000ff00c17202 */ /* 0x000fe20000000f00 */
[----:B----4-:R-:W-:Y:S02]  /*4660*/  @P6 FMUL.FTZ R193, R214, R199 ;  /* 0x000000c7d6c16220 */ /* 0x010fe40000410000 */
[----:B------:R-:W4:Y:S01]  /*4670*/  LDL R214, [R1+0xe8] ;  /* 0x0000e80001d67983 */ /* 0x000f220000100800 */
[----:B------:R-:W-:-:S04]  /*4680*/  FFMA.FTZ R199, R217, R196, R198 ;  /* 0x000000c4d9c77223 */ /* 0x000fc800000100c6 */
[----:B--2---:R-:W-:Y:S01]  /*4690*/  FADD.FTZ R199, R213, -R199 ;  /* 0x800000c7d5c77221 */ /* 0x004fe20000010000 */
[----:B------:R-:W-:-:S03]  /*46a0*/  LOP3.LUT P6, RZ, R19, 0xff, RZ, 0xc0, !PT ;  /* 0x000000ff13ff7812 */ /* 0x000fc600078cc0ff */
[----:B------:R-:W-:-:S04]  /*46b0*/  FMUL.FTZ R199, R3, R199 ;  /* 0x000000c703c77220 */ /* 0x000fc80000410000 */
[----:B------:R-:W-:Y:S01]  /*46c0*/  @P5 FADD.FTZ R199, R40, R199 ;  /* 0x000000c728c75221 */ /* 0x000fe20000010000 */
[----:B------:R-:W-:-:S04]  /*46d0*/  FADD.FTZ R87, R87, R201 ;  /* 0x000000c957577221 */ /* 0x000fc80000010000 */
[C---:B------:R-:W-:Y:S01]  /*46e0*/  SEL R188, R199.reuse, R188, P4 ;  /* 0x000000bcc7bc7207 */ /* 0x040fe20002000000 */
[----:B------:R-:W-:Y:S01]  /*46f0*/  FMUL.FTZ R199, R199, R4 ;  /* 0x00000004c7c77220 */ /* 0x000fe20000410000 */
[----:B------:R-:W-:Y:S01]  /*4700*/  SEL R187, R200, R187, P4 ;  /* 0x000000bbc8bb7207 */ /* 0x000fe20002000000 */
[----:B------:R-:W-:Y:S02]  /*4710*/  @P6 HADD2.F32 R200, -RZ, R194.H0_H0 ;  /* 0x200000c2ffc86230 */ /* 0x000fe40000004100 */
[----:B------:R-:W-:Y:S01]  /*4720*/  FMUL.FTZ R201, R199, UR15 ;  /* 0x0000000fc7c97c20 */ /* 0x000fe20008410000 */
[----:B------:R-:W-:-:S06]  /*4730*/  HFMA2.MMA R199, -RZ, RZ, 0, 0 ;  /* 0x00000000ffc77435 */ /* 0x000fcc00000001ff */
[----:B------:R-:W-:-:S04]  /*4740*/  @P6 FMUL.FTZ R199, R201, R200 ;  /* 0x000000c8c9c76220 */ /* 0x000fc80000410000 */
[----:B------:R-:W-:Y:S01]  /*4750*/  FADD.FTZ R80, R80, R199 ;  /* 0x000000c750507221 */ /* 0x000fe20000010000 */
[----:B------:R-:W-:-:S04]  /*4760*/  FFMA.FTZ R199, R212, R196, R198 ;  /* 0x000000c4d4c77223 */ /* 0x000fc800000100c6 */
[----:B------:R-:W-:Y:S01]  /*4770*/  FADD.FTZ R199, R252, -R199 ;  /* 0x800000c7fcc77221 */ /* 0x000fe20000010000 */
[----:B------:R-:W-:-:S03]  /*4780*/  MOV R213, RZ ;  /* 0x000000ff00d57202 */ /* 0x000fc60000000f00 */
[----:B------:R-:W-:-:S04]  /*4790*/  FMUL.FTZ R199, R3, R199 ;  /* 0x000000c703c77220 */ /* 0x000fc80000410000 */
[----:B------:R-:W-:-:S05]  /*47a0*/  @P5 FADD.FTZ R199, R41, R199 ;  /* 0x000000c729c75221 */ /* 0x000fca0000010000 */
[C---:B------:R-:W-:Y:S01]  /*47b0*/  SEL R189, R199.reuse, R189, P4 ;  /* 0x000000bdc7bd7207 */ /* 0x040fe20002000000 */
[----:B------:R-:W-:-:S04]  /*47c0*/  FMUL.FTZ R199, R199, R4 ;  /* 0x00000004c7c77220 */ /* 0x000fc80000410000 */
[----:B------:R-:W-:Y:S01]  /*47d0*/  FMUL.FTZ R200, R199, UR15 ;  /* 0x0000000fc7c87c20 */ /* 0x000fe20008410000 */
[----:B------:R-:W-:Y:S01]  /*47e0*/  HFMA2.MMA R199, -RZ, RZ, 0, 0 ;  /* 0x00000000ffc77435 */ /* 0x000fe200000001ff */
[----:B---3--:R-:W-:Y:S01]  /*47f0*/  @P6 FMUL.FTZ R213, R216, R201 ;  /* 0x000000c9d8d56220 */ /* 0x008fe20000410000 */
[----:B------:R-:W-:Y:S01]  /*4800*/  LOP3.LUT P6, RZ, R19, 0xff00, RZ, 0xc0, !PT ;  /* 0x0000ff0013ff7812 */ /* 0x000fe200078cc0ff */
[----:B------:R-:W2:-:S12]  /*4810*/  LDL R216, [R1+0xe0] ;  /* 0x0000e00001d87983 */ /* 0x000e980000100800 */
[----:B------:R-:W-:-:S05]  /*4820*/  @P6 HADD2.F32 R194, -RZ, R194.H1_H1 ;  /* 0x300000c2ffc26230 */ /* 0x000fca0000004100 */
[----:B------:R-:W-:Y:S01]  /*4830*/  @P6 FMUL.FTZ R199, R200, R194 ;  /* 0x000000c2c8c76220 */ /* 0x000fe20000410000 */
[----:B------:R-:W-:Y:S01]  /*4840*/  MOV R194, RZ ;  /* 0x000000ff00c27202 */ /* 0x000fe20000000f00 */
[----:B----4-:R-:W-:Y:S02]  /*4850*/  @P6 FMUL.FTZ R194, R214, R200 ;  /* 0x000000c8d6c26220 */ /* 0x010fe40000410000 */
[----:B------:R-:W3:Y:S01]  /*4860*/  LDL R214, [R1+0xe4] ;  /* 0x0000e40001d67983 */ /* 0x000ee20000100800 */
[----:B------:R-:W-:Y:S01]  /*4870*/  FADD.FTZ R81, R81, R199 ;  /* 0x000000c751517221 */ /* 0x000fe20000010000 */
[-CC-:B------:R-:W-:Y:S01]  /*4880*/  FFMA.FTZ R199, R251, R196.reuse, R198.reuse ;  /* 0x000000c4fbc77223 */ /* 0x180fe200000100c6 */
[----:B------:R-:W-:-:S03]  /*4890*/  FFMA.FTZ R198, R249, R196, R198 ;  /* 0x000000c4f9c67223 */ /* 0x000fc600000100c6 */
[----:B------:R-:W-:Y:S01]  /*48a0*/  FADD.FTZ R199, R250, -R199 ;  /* 0x800000c7fac77221 */ /* 0x000fe20000010000 */
[----:B------:R-:W-:-:S03]  /*48b0*/  FADD.FTZ R198, R248, -R198 ;  /* 0x800000c6f8c67221 */ /* 0x000fc60000010000 */
[C---:B------:R-:W-:Y:S01]  /*48c0*/  FMUL.FTZ R199, R3.reuse, R199 ;  /* 0x000000c703c77220 */ /* 0x040fe20000410000 */
[----:B------:R-:W-:-:S03]  /*48d0*/  FMUL.FTZ R200, R3, R198 ;  /* 0x000000c603c87220 */ /* 0x000fc60000410000 */
[----:B------:R-:W-:Y:S01]  /*48e0*/  @P5 FADD.FTZ R199, R42, R199 ;  /* 0x000000c72ac75221 */ /* 0x000fe20000010000 */
[----:B------:R-:W-:Y:S01]  /*48f0*/  @P5 FADD.FTZ R200, R43, R200 ;  /* 0x000000c82bc85221 */ /* 0x000fe20000010000 */
[----:B------:R-:W-:-:S03]  /*4900*/  LOP3.LUT P5, RZ, R19, 0xff0000, RZ, 0xc0, !PT ;  /* 0x00ff000013ff7812 */ /* 0x000fc600078ac0ff */
[C---:B------:R-:W-:Y:S01]  /*4910*/  SEL R190, R199.reuse, R190, P4 ;  /* 0x000000bec7be7207 */ /* 0x040fe20002000000 */
[----:B------:R-:W-:Y:S01]  /*4920*/  FMUL.FTZ R199, R199, R4 ;  /* 0x00000004c7c77220 */ /* 0x000fe20000410000 */
[----:B------:R-:W-:Y:S01]  /*4930*/  HFMA2.MMA R198, -RZ, RZ, 0, 0 ;  /* 0x00000000ffc67435 */ /* 0x000fe200000001ff */
[----:B------:R-:W-:Y:S02]  /*4940*/  SEL R191, R200, R191, P4 ;  /* 0x000000bfc8bf7207 */ /* 0x000fe40002000000 */
[----:B------:R-:W-:Y:S01]  /*4950*/  FMUL.FTZ R201, R199, UR15 ;  /* 0x0000000fc7c97c20 */ /* 0x000fe20008410000 */
[----:B------:R-:W-:-:S04]  /*4960*/  LOP3.LUT P4, RZ, R19, 0xff000000, RZ, 0xc0, !PT ;  /* 0xff00000013ff7812 */ /* 0x000fc8000788c0ff */
[----:B------:R-:W-:-:S05]  /*4970*/  @P5 HADD2.F32 R199, -RZ, R195.H0_H0 ;  /* 0x200000c3ffc75230 */ /* 0x000fca0000004100 */
[----:B------:R-:W-:Y:S01]  /*4980*/  @P5 FMUL.FTZ R198, R201, R199 ;  /* 0x000000c7c9c65220 */ /* 0x000fe20000410000 */
[----:B------:R-:W-:-:S03]  /*4990*/  FMUL.FTZ R200, R200, R4 ;  /* 0x00000004c8c87220 */ /* 0x000fc60000410000 */
[----:B------:R-:W-:Y:S01]  /*49a0*/  FADD.FTZ R82, R82, R198 ;  /* 0x000000c652527221 */ /* 0x000fe20000010000 */
[----:B------:R-:W-:Y:S01]  /*49b0*/  MOV R198, RZ ;  /* 0x000000ff00c67202 */ /* 0x000fe20000000f00 */
[----:B------:R-:W-:Y:S02]  /*49c0*/  @P4 HADD2.F32 R195, -RZ, R195.H1_H1 ;  /* 0x300000c3ffc34230 */ /* 0x000fe40000004100 */
[----:B------:R-:W-:Y:S01]  /*49d0*/  FMUL.FTZ R200, R200, UR15 ;  /* 0x0000000fc8c87c20 */ /* 0x000fe20008410000 */
[----:B------:R-:W-:Y:S02]  /*49e0*/  F2FP.F16.F32.PACK_AB R194, R194, R213 ;  /* 0x000000d5c2c2723e */ /* 0x000fe400000000ff */
[----:B------:R-:W-:Y:S02]  /*49f0*/  F2FP.F16.F32.PACK_AB R193, R193, R203 ;  /* 0x000000cbc1c1723e */ /* 0x000fe400000000ff */
[----:B------:R-:W-:Y:S01]  /*4a00*/  F2FP.F16.F32.PACK_AB R192, R192, R202 ;  /* 0x000000cac0c0723e */ /* 0x000fe200000000ff */
[----:B---3--:R-:W-:Y:S01]  /*4a10*/  @P5 FMUL.FTZ R198, R214, R201 ;  /* 0x000000c9d6c65220 */ /* 0x008fe20000410000 */
[----:B------:R-:W-:-:S06]  /*4a20*/  HFMA2.MMA R214, -RZ, RZ, 0, 0 ;  /* 0x00000000ffd67435 */ /* 0x000fcc00000001ff */
[----:B------:R-:W-:Y:S01]  /*4a30*/  @P4 FMUL.FTZ R214, R200, R195 ;  /* 0x000000c3c8d64220 */ /* 0x000fe20000410000 */
[----:B------:R-:W-:Y:S01]  /*4a40*/  MOV R195, RZ ;  /* 0x000000ff00c37202 */ /* 0x000fe20000000f00 */
[----:B--2---:R-:W-:Y:S01]  /*4a50*/  @P4 FMUL.FTZ R195, R216, R200 ;  /* 0x000000c8d8c34220 */ /* 0x004fe20000410000 */
[----:B------:R-:W-:-:S04]  /*4a60*/  ISETP.NE.U32.AND P4, PT, RZ, UR16, PT ;  /* 0x00000010ff007c0c */ /* 0x000fc8000bf85070 */
[----:B------:R-:W-:Y:S02]  /*4a70*/  ISETP.NE.AND.EX P4, PT, RZ, UR17, PT, P4 ;  /* 0x00000011ff007c0c */ /* 0x000fe4000bf85340 */
[----:B------:R-:W-:-:S11]  /*4a80*/  F2FP.F16.F32.PACK_AB R195, R195, R198 ;  /* 0x000000c6c3c3723e */ /* 0x000fd600000000ff */
        /* <DEDUP_REMOVED lines=9> */
.L_x_11051:
[----:B------:R-:W-:Y:S05]  /*4b20*/  BSYNC B0 ;  /* 0x0000000000007941 */ /* 0x000fea0003800000 */
.L_x_11050:
[----:B------:R-:W-:Y:S04]  /*4b30*/  BSSY B0, `(.L_x_11052) ;  /* 0x0000098000007945 */ /* 0x000fe80003800000 */
[----:B------:R-:W-:Y:S05]  /*4b40*/  @!P0 BRA `(.L_x_11053) ;  /* 0x0000000800588947 */ /* 0x000fea0003800000 */
[----:B0-----:R-:W0:Y:S01]  /*4b50*/  LDC.64 R192, c[0x0][0x220] ;  /* 0x00008800ffc07b82 */ /* 0x001e220000000a00 */
        /* <DEDUP_REMOVED lines=26> */
[----:B------:R-:W-:Y:S02]  /*4d00*/  @P4 FMUL.FTZ R202, R214, R200 ;  /* 0x000000c8d6ca4220 */ /* 0x000fe40000410000 */
[----:B------:R-:W2:Y:S01]  /*4d10*/  LDL R214, [R1+0x24] ;  /* 0x0000240001d67983 */ /* 0x000ea20000100800 */
[----:B------:R-:W-:-:S04]  /*4d20*/  FFMA.FTZ R200, R211, R196, R198 ;  /* 0x000000c4d3c87223 */ /* 0x000fc800000100c6 */
[----:B----4-:R-:W-:Y:S01]  /*4d30*/  FADD.FTZ R200, R203, -R200 ;  /* 0x800000c8cbc87221 */ /* 0x010fe20000010000 */
[----:B------:R-:W-:-:S03]  /*4d40*/  ISETP.NE.U32.AND P4, PT, RZ, UR16, PT ;  /* 0x00000010ff007c0c */ /* 0x000fc6000bf85070 */
[----:B------:R-:W-:Y:S01]  /*4d50*/  FMUL.FTZ R200, R3, R200 ;  /* 0x000000c803c87220 */ /* 0x000fe20000410000 */
[----:B------:R-:W-:-:S03]  /*4d60*/  ISETP.NE.AND.EX P4, PT, RZ, UR17, PT, P4 ;  /* 0x00000011ff007c0c */ /* 0x000fc6000bf85340 */
[----:B------:R-:W-:Y:S01]  /*4d70*/  @P5 FADD.FTZ R200, R37, R200 ;  /* 0x000000c825c85221 */ /* 0x000fe20000010000 */
[----:B------:R-:W-:Y:S01]  /*4d80*/  SEL R184, R201, R184, P4 ;  /* 0x000000b8c9b87207 */ /* 0x000fe20002000000 */
[----:B------:R-:W-:Y:S02]  /*4d90*/  HFMA2.MMA R201, -RZ, RZ, 0, 0 ;  /* 0x00000000ffc97435 */ /* 0x000fe400000001ff */
[C---:B------:R-:W-:Y:S01]  /*4da0*/  FMUL.FTZ R203, R200.reuse, R4 ;  /* 0x00000004c8cb7220 */ /* 0x040fe20000410000 */
[----:B------:R-:W-:Y:S01]  /*4db0*/  @P6 HADD2.F32 R192, -RZ, R192.H1_H1 ;  /* 0x300000c0ffc06230 */ /* 0x000fe20000004100 */
[----:B------:R-:W-:Y:S02]  /*4dc0*/  SEL R185, R200, R185, P4 ;  /* 0x000000b9c8b97207 */ /* 0x000fe40002000000 */
[----:B------:R-:W-:Y:S01]  /*4dd0*/  FMUL.FTZ R203, R203, UR15 ;  /* 0x0000000fcbcb7c20 */ /* 0x000fe20008410000 */
[----:B------:R-:W-:-:S03]  /*4de0*/  FFMA.FTZ R200, R210, R196, R198 ;  /* 0x000000c4d2c87223 */ /* 0x000fc600000100c6 */
[----:B------:R-:W-:Y:S01]  /*4df0*/  @P6 FMUL.FTZ R201, R203, R192 ;  /* 0x000000c0cbc96220 */ /* 0x000fe20000410000 */
[----:B------:R-:W-:Y:S01]  /*4e00*/  MOV R192, RZ ;  /* 0x000000ff00c07202 */ /* 0x000fe20000000f00 */
[----:B------:R-:W-:Y:S01]  /*4e10*/  @P6 FMUL.FTZ R192, R0, R203 ;  /* 0x000000cb00c06220 */ /* 0x000fe20000410000 */
[----:B------:R-:W-:Y:S01]  /*4e20*/  FADD.FTZ R200, R213, -R200 ;  /* 0x800000c8d5c87221 */ /* 0x000fe20000010000 */
[----:B------:R1:W5:Y:S04]  /*4e30*/  LDL.LU R0, [R1+0x1c0] ;  /* 0x0001c00001007983 */ /* 0x0003680000300800 */
        /* <DEDUP_REMOVED lines=8> */
[----:B------:R-:W-:Y:S02]  /*4ec0*/  @P6 HADD2.F32 R203, -RZ, R193.H0_H0 ;  /* 0x200000c1ffcb6230 */ /* 0x000fe40000004100 */
        /* <DEDUP_REMOVED lines=19> */
[----:B---3--:R-:W-:Y:S01]  /*5000*/  @P6 FMUL.FTZ R193, R213, R199 ;  /* 0x000000c7d5c16220 */ /* 0x008fe20000410000 */
[----:B------:R-:W-:-:S04]  /*5010*/  FFMA.FTZ R199, R208, R196, R198 ;  /* 0x000000c4d0c77223 */ /* 0x000fc800000100c6 */
[----:B------:R-:W-:Y:S01]  /*5020*/  FADD.FTZ R199, R247, -R199 ;  /* 0x800000c7f7c77221 */ /* 0x000fe20000010000 */
        /* <DEDUP_REMOVED lines=14> */
[----:B------:R-:W-:Y:S01]  /*5110*/  MOV R213, RZ ;  /* 0x000000ff00d57202 */ /* 0x000fe20000000f00 */
[----:B----4-:R-:W-:Y:S02]  /*5120*/  @P6 FMUL.FTZ R213, R216, R201 ;  /* 0x000000c9d8d56220 */ /* 0x010fe40000410000 */
[----:B------:R-:W-:Y:S01]  /*5130*/  FMUL.FTZ R199, R3, R199 ;  /* 0x000000c703c77220 */ /* 0x000fe20000410000 */
[----:B------:R-:W-:Y:S01]  /*5140*/  LOP3.LUT P6, RZ, R21, 0xff00, RZ, 0xc0, !PT ;  /* 0x0000ff0015ff7812 */ /* 0x000fe200078cc0ff */
[----:B------:R-:W3:Y:S02]  /*5150*/  LDL R216, [R1+0xc0] ;  /* 0x0000c00001d87983 */ /* 0x000ee40000100800 */
[----:B------:R-:W-:-:S05]  /*5160*/  @P5 FADD.FTZ R199, R33, R199 ;  /* 0x000000c721c75221 */ /* 0x000fca0000010000 */
[C---:B------:R-:W-:Y:S01]  /*5170*/  SEL R189, R199.reuse, R189, P4 ;  /* 0x000000bdc7bd7207 */ /* 0x040fe20002000000 */
[----:B------:R-:W-:-:S04]  /*5180*/  FMUL.FTZ R199, R199, R4 ;  /* 0x00000004c7c77220 */ /* 0x000fc80000410000 */
[----:B------:R-:W-:Y:S01]  /*5190*/  FMUL.FTZ R200, R199, UR15 ;  /* 0x0000000fc7c87c20 */ /* 0x000fe20008410000 */
[----:B------:R-:W-:Y:S01]  /*51a0*/  HFMA2.MMA R199, -RZ, RZ, 0, 0 ;  /* 0x00000000ffc77435 */ /* 0x000fe200000001ff */
[----:B------:R-:W-:-:S05]  /*51b0*/  @P6 HADD2.F32 R194, -RZ, R194.H1_H1 ;  /* 0x300000c2ffc26230 */ /* 0x000fca0000004100 */
[----:B------:R-:W-:Y:S01]  /*51c0*/  @P6 FMUL.FTZ R199, R200, R194 ;  /* 0x000000c2c8c76220 */ /* 0x000fe20000410000 */
[----:B------:R-:W-:Y:S01]  /*51d0*/  MOV R194, RZ ;  /* 0x000000ff00c27202 */ /* 0x000fe20000000f00 */
[----:B--2---:R-:W-:Y:S02]  /*51e0*/  @P6 FMUL.FTZ R194, R214, R200 ;  /* 0x000000c8d6c26220 */ /* 0x004fe40000410000 */
[----:B------:R-:W2:Y:S01]  /*51f0*/  LDL R214, [R1+0xc4] ;  /* 0x0000c40001d67983 */ /* 0x000ea20000100800 */
        /* <DEDUP_REMOVED lines=26> */
[----:B--2---:R-:W-:Y:S01]  /*53a0*/  @P5 FMUL.FTZ R198, R214, R201 ;  /* 0x000000c9d6c65220 */ /* 0x004fe20000410000 */
[----:B------:R-:W-:-:S06]  /*53b0*/  HFMA2.MMA R214, -RZ, RZ, 0, 0 ;  /* 0x00000000ffd67435 */ /* 0x000fcc00000001ff */
[----:B------:R-:W-:Y:S01]  /*53c0*/  @P4 FMUL.FTZ R214, R200, R195 ;  /* 0x000000c3c8d64220 */ /* 0x000fe20000410000 */
[----:B------:R-:W-:Y:S01]  /*53d0*/  MOV R195, RZ ;  /* 0x000000ff00c37202 */ /* 0x000fe20000000f00 */
[----:B---3--:R-:W-:Y:S01]  /*53e0*/  @P4 FMUL.FTZ R195, R216, R200 ;  /* 0x000000c8d8c34220 */ /* 0x008fe20000410000 */
        /* <DEDUP_REMOVED lines=12> */
.L_x_11053:
[----:B------:R-:W-:Y:S05]  /*54b0*/  BSYNC B0 ;  /* 0x0000000000007941 */ /* 0x000fea0003800000 */
.L_x_11052:
[----:B------:R-:W-:Y:S04]  /*54c0*/  BSSY B0, `(.L_x_11054) ;  /* 0x0000098000007945 */ /* 0x000fe80003800000 */
[----:B------:R-:W-:Y:S05]  /*54d0*/  @!P1 BRA `(.L_x_11055) ;  /* 0x0000000800589947 */ /* 0x000fea0003800000 */
[----:B01----:R-:W0:Y:S01]  /*54e0*/  LDC.64 R192, c[0x0][0x220] ;  /* 0x00008800ffc07b82 */ /* 0x003e220000000a00 */
        /* <DEDUP_REMOVED lines=59> */
[----:B------:R-:W3:Y:S01]  /*58a0*/  LDL R216, [R1+0xac] ;  /* 0x0000ac0001d87983 */ /* 0x000ee20000100800 */
        /* <DEDUP_REMOVED lines=14> */
[----:B----4-:R-:W-:Y:S01]  /*5990*/  @P6 FMUL.FTZ R193, R213, R199 ;  /* 0x000000c7d5c16220 */ /* 0x010fe20000410000 */
        /* <DEDUP_REMOVED lines=17> */
[----:B---3--:R-:W-:Y:S02]  /*5ab0*/  @P6 FMUL.FTZ R213, R216, R201 ;  /* 0x000000c9d8d56220 */ /* 0x008fe40000410000 */
        /* <DEDUP_REMOVED lines=56> */
.L_x_11055:
[----:B------:R-:W-:Y:S05]  /*5e40*/  BSYNC B0 ;  /* 0x0000000000007941 */ /* 0x000fea0003800000 */
.L_x_11054:
[----:B012---:R-:W2:Y:S01]  /*5e50*/  LDL R192, [R1+0x78] ;  /* 0x0000780001c07983 */ /* 0x007ea20000100800 */
[----:B------:R-:W-:Y:S01]  /*5e60*/  BSSY B0, `(.L_x_11056) ;  /* 0x0000096000007945 */ /* 0x000fe20003800000 */
[----:B--2---:R-:W-:-:S13]  /*5e70*/  ISETP.NE.AND P4, PT, R192, RZ, PT ;  /* 0x000000ffc000720c */ /* 0x004fda0003f85270 */
[----:B------:R-:W-:Y:S05]  /*5e80*/  @!P4 BRA `(.L_x_11057) ;  /* 0x00000008004cc947 */ /* 0x000fea0003800000 */
[----:B------:R-:W0:Y:S01]  /*5e90*/  LDC.64 R192, c[0x0][0x220] ;  /* 0x00008800ffc07b82 */ /* 0x000e220000000a00 */
[----:B------:R-:W2:Y:S04]  /*5ea0*/  LDL R199, [R1+0x58] ;  /* 0x0000580001c77983 */ /* 0x000ea80000100800 */
[----:B------:R-:W3:Y:S04]  /*5eb0*/  LDL R214, [R1+0x9c] ;  /* 0x00009c0001d67983 */ /* 0x000ee80000100800 */
[----:B------:R-:W4:Y:S01]  /*5ec0*/  LDL R213, [R1+0x44] ;  /* 0x0000440001d57983 */ /* 0x000f220000100800 */
[----:B------:R-:W-:-:S02]  /*5ed0*/  ISETP.NE.AND P4, PT, R215, RZ, PT ;  /* 0x000000ffd700720c */ /* 0x000fc40003f85270 */
[----:B------:R-:W-:Y:S01]  /*5ee0*/  ISETP.NE.U32.AND P5, PT, RZ, UR8, PT ;  /* 0x00000008ff007c0c */ /* 0x000fe2000bfa5070 */
[----:B------:R-:W4:Y:S01]  /*5ef0*/  LDL R202, [R1+0x30] ;  /* 0x0000300001ca7983 */ /* 0x000f220000100800 */
[----:B------:R-:W-:-:S03]  /*5f00*/  FSEL R197, R197, RZ, !P4 ;  /* 0x000000ffc5c57208 */ /* 0x000fc60006000000 */
[----:B------:R-:W4:Y:S01]  /*5f10*/  LDL R203, [R1+0x98] ;  /* 0x0000980001cb7983 */ /* 0x000f220000100800 */
[----:B0-----:R-:W-:-:S06]  /*5f20*/  IMAD.WIDE.U32 R192, R12, 0x10, R192 ;  /* 0x000000100cc07825 */ /* 0x001fcc00078e00c0 */
[----:B------:R-:W3:Y:S01]  /*5f30*/  LDG.E.128 R192, desc[UR4][R192.64] ;  /* 0x00000004c0c07981 */ /* 0x000ee2000c1e1d00 */
[----:B------:R-:W-:Y:S01]  /*5f40*/  FFMA.FTZ R198, R227, R196, R197 ;  /* 0x000000c4e3c67223 */ /* 0x000fe200000100c5 */
[----:B------:R-:W-:-:S03]  /*5f50*/  ISETP.NE.AND.EX P5, PT, RZ, UR9, PT, P5 ;  /* 0x00000009ff007c0c */ /* 0x000fc6000bfa5350 */
[----:B--2---:R-:W-:Y:S01]  /*5f60*/  FADD.FTZ R198, R199, -R198 ;  /* 0x800000c6c7c67221 */ /* 0x004fe20000010000 */
[----:B-----5:R-:W-:-:S04]  /*5f70*/  MOV R199, R204 ;  /* 0x000000cc00c77202 */ /* 0x020fc80000000f00 */
[----:B------:R-:W-:Y:S01]  /*5f80*/  LOP3.LUT P4, RZ, R199, 0xff, RZ, 0xc0, !PT ;  /* 0x000000ffc7ff7812 */ /* 0x000fe2000788c0ff */
        /* <DEDUP_REMOVED lines=11> */
[----:B----4-:R-:W-:Y:S02]  /*6040*/  FADD.FTZ R198, R213, -R198 ;  /* 0x800000c6d5c67221 */ /* 0x010fe40000010000 */
[----:B------:R-:W3:Y:S01]  /*6050*/  LDL R213, [R1+0x18] ;  /* 0x0000180001d57983 */ /* 0x000ee20000100800 */
[----:B------:R-:W-:Y:S01]  /*6060*/  LOP3.LUT P6, RZ, R204, 0xff00, RZ, 0xc0, !PT ;  /* 0x0000ff00ccff7812 */ /* 0x000fe200078cc0ff */
[----:B------:R-:W-:Y:S01]  /*6070*/  FMUL.FTZ R198, R3, R198 ;  /* 0x000000c603c67220 */ /* 0x000fe20000410000 */
[----:B------:R-:W-:-:S03]  /*6080*/  ISETP.NE.U32.AND P4, PT, RZ, UR16, PT ;  /* 0x00000010ff007c0c */ /* 0x000fc6000bf85070 */
[----:B------:R-:W-:Y:S01]  /*6090*/  @P5 FADD.FTZ R198, R177, R198 ;  /* 0x000000c6b1c65221 */ /* 0x000fe20000010000 */
[----:B------:R-:W-:Y:S01]  /*60a0*/  ISETP.NE.AND.EX P4, PT, RZ, UR17, PT, P4 ;  /* 0x00000011ff007c0c */ /* 0x000fe2000bf85340 */
[----:B------:R-:W-:Y:S02]  /*60b0*/  FADD.FTZ R60, R60, R199 ;  /* 0x000000c73c3c7221 */ /* 0x000fe40000010000 */
[C---:B------:R-:W-:Y:S01]  /*60c0*/  FMUL.FTZ R199, R198.reuse, R4 ;  /* 0x00000004c6c77220 */ /* 0x040fe20000410000 */
[----:B------:R-:W-:Y:S01]  /*60d0*/  SEL R185, R198, R185, P4 ;  /* 0x000000b9c6b97207 */ /* 0x000fe20002000000 */
[----:B------:R-:W-:Y:S01]  /*60e0*/  FFMA.FTZ R198, R8, R196, R197 ;  /* 0x000000c408c67223 */ /* 0x000fe200000100c5 */
[----:B------:R-:W-:Y:S01]  /*60f0*/  SEL R184, R201, R184, P4 ;  /* 0x000000b8c9b87207 */ /* 0x000fe20002000000 */
[----:B------:R-:W-:Y:S01]  /*6100*/  HFMA2.MMA R201, -RZ, RZ, 0, 0 ;  /* 0x00000000ffc97435 */ /* 0x000fe200000001ff */
[----:B------:R-:W-:Y:S02]  /*6110*/  @P6 HADD2.F32 R192, -RZ, R192.H1_H1 ;  /* 0x300000c0ffc06230 */ /* 0x000fe40000004100 */
[----:B------:R-:W-:Y:S01]  /*6120*/  FMUL.FTZ R199, R199, UR15 ;  /* 0x0000000fc7c77c20 */ /* 0x000fe20008410000 */
[----:B------:R-:W-:-:S03]  /*6130*/  FADD.FTZ R198, R202, -R198 ;  /* 0x800000c6cac67221 */ /* 0x000fc60000010000 */
[----:B------:R-:W-:Y:S01]  /*6140*/  @P6 FMUL.FTZ R201, R199, R192 ;  /* 0x000000c0c7c96220 */ /* 0x000fe20000410000 */
[----:B------:R-:W-:Y:S01]  /*6150*/  FMUL.FTZ R198, R3, R198 ;  /* 0x000000c603c67220 */ /* 0x000fe20000410000 */
[----:B------:R-:W-:Y:S01]  /*6160*/  MOV R192, RZ ;  /* 0x000000ff00c07202 */ /* 0x000fe20000000f00 */
[----:B------:R-:W-:Y:S01]  /*6170*/  @P6 FMUL.FTZ R192, R203, R199 ;  /* 0x000000c7cbc06220 */ /* 0x000fe20000410000 */
[----:B------:R-:W-:Y:S01]  /*6180*/  LOP3.LUT P6, RZ, R204, 0xff0000, RZ, 0xc0, !PT ;  /* 0x00ff0000ccff7812 */ /* 0x000fe200078cc0ff */
[----:B------:R-:W4:Y:S01]  /*6190*/  LDL R203, [R1+0x90] ;  /* 0x0000900001cb7983 */ /* 0x000f220000100800 */
[----:B------:R-:W-:-:S04]  /*61a0*/  @P5 FADD.FTZ R198, R178, R198 ;  /* 0x000000c6b2c65221 */ /* 0x000fc80000010000 */
[----:B------:R-:W-:Y:S01]  /*61b0*/  FMUL.FTZ R202, R198, R4 ;  /* 0x00000004c6ca7220 */ /* 0x000fe20000410000 */
[----:B------:R-:W-:-:S03]  /*61c0*/  FADD.FTZ R61, R61, R201 ;  /* 0x000000c93d3d7221 */ /* 0x000fc60000010000 */
[----:B------:R-:W-:Y:S01]  /*61d0*/  FMUL.FTZ R202, R202, UR15 ;  /* 0x0000000fcaca7c20 */ /* 0x000fe20008410000 */
[----:B------:R-:W-:Y:S02]  /*61e0*/  MOV R201, RZ ;  /* 0x000000ff00c97202 */ /* 0x000fe40000000f00 */
[----:B------:R-:W-:Y:S01]  /*61f0*/  SEL R186, R198, R186, P4 ;  /* 0x000000bac6ba7207 */ /* 0x000fe20002000000 */
[----:B------:R-:W-:Y:S01]  /*6200*/  HFMA2.MMA R198, -RZ, RZ, 0, 0 ;  /* 0x00000000ffc67435 */ /* 0x000fe200000001ff */
[----:B------:R-:W-:-:S05]  /*6210*/  @P6 HADD2.F32 R199, -RZ, R193.H0_H0 ;  /* 0x200000c1ffc76230 */ /* 0x000fca0000004100 */
[----:B------:R-:W-:-:S04]  /*6220*/  @P6 FMUL.FTZ R198, R202, R199 ;  /* 0x000000c7cac66220 */ /* 0x000fc80000410000 */
[----:B------:R-:W-:Y:S01]  /*6230*/  FADD.FTZ R62, R62, R198 ;  /* 0x000000c63e3e7221 */ /* 0x000fe20000010000 */
[----:B------:R-:W-:Y:S01]  /*6240*/  FFMA.FTZ R198, R9, R196, R197 ;  /* 0x000000c409c67223 */ /* 0x000fe200000100c5 */
[----:B--2---:R-:W-:Y:S02]  /*6250*/  @P6 FMUL.FTZ R201, R214, R202 ;  /* 0x000000cad6c96220 */ /* 0x004fe40000410000 */
[----:B------:R-:W2:Y:S01]  /*6260*/  LDL R214, [R1+0x8c] ;  /* 0x00008c0001d67983 */ /* 0x000ea20000100800 */
[----:B---3--:R-:W-:Y:S01]  /*6270*/  FADD.FTZ R198, R213, -R198 ;  /* 0x800000c6d5c67221 */ /* 0x008fe20000010000 */
[----:B------:R-:W-:Y:S02]  /*6280*/  LOP3.LUT P6, RZ, R204, 0xff000000, RZ, 0xc0, !PT ;  /* 0xff000000ccff7812 */ /* 0x000fe400078cc0ff */
[----:B------:R-:W3:Y:S01]  /*6290*/  LDL R213, [R1+0x88] ;  /* 0x0000880001d57983 */ /* 0x000ee20000100800 */
[----:B------:R-:W-:-:S04]  /*62a0*/  FMUL.FTZ R198, R3, R198 ;  /* 0x000000c603c67220 */ /* 0x000fc80000410000 */
[----:B------:R-:W-:-:S05]  /*62b0*/  @P5 FADD.FTZ R198, R179, R198 ;  /* 0x000000c6b3c65221 */ /* 0x000fca0000010000 */
[C---:B------:R-:W-:Y:S01]  /*62c0*/  SEL R187, R198.reuse, R187, P4 ;  /* 0x000000bbc6bb7207 */ /* 0x040fe20002000000 */
[----:B------:R-:W-:Y:S01]  /*62d0*/  FMUL.FTZ R198, R198, R4 ;  /* 0x00000004c6c67220 */ /* 0x000fe20000410000 */
[----:B------:R-:W-:-:S03]  /*62e0*/  @P6 HADD2.F32 R193, -RZ, R193.H1_H1 ;  /* 0x300000c1ffc16230 */ /* 0x000fc60000004100 */
        /* <DEDUP_REMOVED lines=9> */
[----:B------:R-:W-:-:S03]  /*6380*/  LOP3.LUT P6, RZ, R205, 0xff, RZ, 0xc0, !PT ;  /* 0x000000ffcdff7812 */ /* 0x000fc600078cc0ff */
[----:B------:R-:W-:-:S04]  /*6390*/  @P5 FADD.FTZ R198, R180, R198 ;  /* 0x000000c6b4c65221 */ /* 0x000fc80000010000 */
[----:B------:R-:W-:Y:S01]  /*63a0*/  FMUL.FTZ R203, R198, R4 ;  /* 0x00000004c6cb7220 */ /* 0x000fe20000410000 */
[----:B------:R-:W-:-:S03]  /*63b0*/  MOV R202, RZ ;  /* 0x000000ff00ca7202 */ /* 0x000fc60000000f00 */
[----:B------:R-:W-:Y:S01]  /*63c0*/  FMUL.FTZ R203, R203, UR15 ;  /* 0x0000000fcbcb7c20 */ /* 0x000fe20008410000 */
[----:B------:R-:W-:Y:S01]  /*63d0*/  SEL R188, R198, R188, P4 ;  /* 0x000000bcc6bc7207 */ /* 0x000fe20002000000 */
[----:B------:R-:W-:Y:S01]  /*63e0*/  HFMA2.MMA R198, -RZ, RZ, 0, 0 ;  /* 0x00000000ffc67435 */ /* 0x000fe200000001ff */
[----:B------:R-:W-:-:S05]  /*63f0*/  @P6 HADD2.F32 R199, -RZ, R194.H0_H0 ;  /* 0x200000c2ffc76230 */ /* 0x000fca0000004100 */
[----:B------:R-:W-:Y:S02]  /*6400*/  @P6 FMUL.FTZ R198, R203, R199 ;  /* 0x000000c7cbc66220 */ /* 0x000fe40000410000 */
[----:B------:R-:W4:Y:S01]  /*6410*/  LDL R199, [R1+0x80] ;  /* 0x0000800001c77983 */ /* 0x000f220000100800 */
[----:B--2---:R-:W-:-:S03]  /*6420*/  @P6 FMUL.FTZ R202, R214, R203 ;  /* 0x000000cbd6ca6220 */ /* 0x004fc60000410000 */
[----:B------:R-:W2:Y:S01]  /*6430*/  LDL R214, [R1+0x84] ;  /* 0x0000840001d67983 */ /* 0x000ea20000100800 */
[----:B------:R-:W-:Y:S01]  /*6440*/  FADD.FTZ R56, R56, R198 ;  /* 0x000000c638387221 */ /* 0x000fe20000010000 */
[----:B------:R-:W-:-:S04]  /*6450*/  FFMA.FTZ R198, R11, R196, R197 ;  /* 0x000000c40bc67223 */ /* 0x000fc800000100c5 */
[----:B------:R-:W-:Y:S01]  /*6460*/  FADD.FTZ R198, R234, -R198 ;  /* 0x800000c6eac67221 */ /* 0x000fe20000010000 */
[----:B------:R-:W-:-:S03]  /*6470*/  LOP3.LUT P6, RZ, R205, 0xff00, RZ, 0xc0, !PT ;  /* 0x0000ff00cdff7812 */ /* 0x000fc600078cc0ff */
[----:B------:R-:W-:-:S04]  /*6480*/  FMUL.FTZ R198, R3, R198 ;  /* 0x000000c603c67220 */ /* 0x000fc80000410000 */
[----:B------:R-:W-:Y:S01]  /*6490*/  @P5 FADD.FTZ R198, R181, R198 ;  /* 0x000000c6b5c65221 */ /* 0x000fe20000010000 */
[----:B------:R-:W-:-:S04]  /*64a0*/  HFMA2.MMA R203, -RZ, RZ, 0, 0 ;  /* 0x00000000ffcb7435 */ /* 0x000fc800000001ff */
[C---:B------:R-:W-:Y:S01]  /*64b0*/  SEL R189, R198.reuse, R189, P4 ;  /* 0x000000bdc6bd7207 */ /* 0x040fe20002000000 */
[----:B------:R-:W-:Y:S01]  /*64c0*/  FMUL.FTZ R198, R198, R4 ;  /* 0x00000004c6c67220 */ /* 0x000fe20000410000 */
[----:B------:R-:W-:-:S03]  /*64d0*/  @P6 HADD2.F32 R194, -RZ, R194.H1_H1 ;  /* 0x300000c2ffc26230 */ /* 0x000fc60000004100 */
[----:B------:R-:W-:-:S04]  /*64e0*/  FMUL.FTZ R198, R198, UR15 ;  /* 0x0000000fc6c67c20 */ /* 0x000fc80008410000 */
[----:B------:R-:W-:Y:S01]  /*64f0*/  @P6 FMUL.FTZ R203, R198, R194 ;  /* 0x000000c2c6cb6220 */ /* 0x000fe20000410000 */
[----:B------:R-:W-:Y:S01]  /*6500*/  MOV R194, RZ ;  /* 0x000000ff00c27202 */ /* 0x000fe20000000f00 */
[----:B---3--:R-:W-:Y:S01]  /*6510*/  @P6 FMUL.FTZ R194, R213, R198 ;  /* 0x000000c6d5c26220 */ /* 0x008fe20000410000 */
        /* <DEDUP_REMOVED lines=16> */
[----:B------:R-:W-:-:S05]  /*6620*/  @P4 HADD2.F32 R196, -RZ, R195.H0_H0 ;  /* 0x200000c3ffc44230 */ /* 0x000fca0000004100 */
[----:B------:R-:W-:Y:S01]  /*6630*/  @P4 FMUL.FTZ R3, R198, R196 ;  /* 0x000000c4c6034220 */ /* 0x000fe20000410000 */
[----:B------:R-:W-:Y:S01]  /*6640*/  FMUL.FTZ R196, R4, UR15 ;  /* 0x0000000f04c47c20 */ /* 0x000fe20008410000 */
[----:B------:R-:W-:Y:S01]  /*6650*/  HFMA2.MMA R4, -RZ, RZ, 0, 0 ;  /* 0x00000000ff047435 */ /* 0x000fe200000001ff */
[----:B------:R-:W-:Y:S02]  /*6660*/  F2FP.F16.F32.PACK_AB R194, R194, R202 ;  /* 0x000000cac2c2723e */ /* 0x000fe400000000ff */
[----:B------:R-:W-:Y:S02]  /*6670*/  F2FP.F16.F32.PACK_AB R193, R193, R201 ;  /* 0x000000c9c1c1723e */ /* 0x000fe400000000ff */
[----:B------:R-:W-:Y:S01]  /*6680*/  F2FP.F16.F32.PACK_AB R192, R192, R200 ;  /* 0x000000c8c0c0723e */ /* 0x000fe200000000ff */
[----:B------:R-:W-:Y:S01]  /*6690*/  FADD.FTZ R57, R57, R203 ;  /* 0x000000cb39397221 */ /* 0x000fe20000010000 */
[----:B------:R-:W-:Y:S01]  /*66a0*/  FADD.FTZ R58, R58, R3 ;  /* 0x000000033a3a7221 */ /* 0x000fe20000010000 */
[----:B--2---:R-:W-:Y:S01]  /*66b0*/  @P4 FMUL.FTZ R213, R214, R198 ;  /* 0x000000c6d6d54220 */ /* 0x004fe20000410000 */
[----:B------:R-:W-:-:S13]  /*66c0*/  LOP3.LUT P4, RZ, R205, 0xff000000, RZ, 0xc0, !PT ;  /* 0xff000000cdff7812 */ /* 0x000fda000788c0ff */
[----:B------:R-:W-:-:S05]  /*66d0*/  @P4 HADD2.F32 R195, -RZ, R195.H1_H1 ;  /* 0x300000c3ffc34230 */ /* 0x000fca0000004100 */
[----:B------:R-:W-:Y:S01]  /*66e0*/  @P4 FMUL.FTZ R4, R196, R195 ;  /* 0x000000c3c4044220 */ /* 0x000fe20000410000 */
[----:B------:R-:W-:Y:S01]  /*66f0*/  MOV R195, RZ ;  /* 0x000000ff00c37202 */ /* 0x000fe20000000f00 */
[----:B----4-:R-:W-:Y:S01]  /*6700*/  @P4 FMUL.FTZ R195, R199, R196 ;  /* 0x000000c4c7c34220 */ /* 0x010fe20000410000 */
[----:B------:R-:W-:-:S04]  /*6710*/  ISETP.NE.U32.AND P4, PT, RZ, UR16, PT ;  /* 0x00000010ff007c0c */ /* 0x000fc8000bf85070 */
[----:B------:R-:W-:-:S13]  /*6720*/  ISETP.NE.AND.EX P4, PT, RZ, UR17, PT, P4 ;  /* 0x00000011ff007c0c */ /* 0x000fda000bf85340 */
[----:B------:R-:W-:-:S04]  /*6730*/  @P4 LEA R198, P5, R12, UR16, 0x5 ;  /* 0x000000100cc64c11 */ /* 0x000fc8000f8a28ff */
[----:B------:R-:W-:-:S05]  /*6740*/  @P4 LEA.HI.X R199, R12, UR17, RZ, 0x5, P5 ;  /* 0x000000110cc74c11 */ /* 0x000fca000a8f2cff */
[----:B------:R0:W-:Y:S04]  /*6750*/  @P4 STG.E.128 desc[UR4][R198.64], R184 ;  /* 0x000000b8c6004986 */ /* 0x0001e8000c101d04 */
[----:B------:R0:W-:Y:S01]  /*6760*/  @P4 STG.E.128 desc[UR4][R198.64+0x10], R188 ;  /* 0x000010bcc6004986 */ /* 0x0001e2000c101d04 */
[C---:B------:R-:W-:Y:S02]  /*6770*/  LEA R196, P4, R12.reuse, UR18, 0x4 ;  /* 0x000000120cc47c11 */ /* 0x040fe4000f8820ff */
[----:B------:R-:W-:Y:S02]  /*6780*/  F2FP.F16.F32.PACK_AB R195, R195, R213 ;  /* 0x000000d5c3c3723e */ /* 0x000fe400000000ff */
[----:B------:R-:W-:-:S05]  /*6790*/  LEA.HI.X R197, R12, UR19, RZ, 0x4, P4 ;  /* 0x000000130cc57c11 */ /* 0x000fca000a0f24ff */
[----:B------:R0:W-:Y:S01]  /*67a0*/  STG.E.128 desc[UR4][R196.64], R192 ;  /* 0x000000c0c4007986 */ /* 0x0001e2000c101d04 */
[----:B------:R-:W-:-:S07]  /*67b0*/  FADD.FTZ R59, R59, R4 ;  /* 0x000000043b3b7221 */ /* 0x000fce0000010000 */
.L_x_11057:
[----:B------:R-:W-:Y:S05]  /*67c0*/  BSYNC B0 ;  /* 0x0000000000007941 */ /* 0x000fea0003800000 */
.L_x_11056:
[----:B-----5:R-:W-:Y:S02]  /*67d0*/  SEL R3, RZ, 0x1, P3 ;  /* 0x00000001ff037807 */ /* 0x020fe40001800000 */
[----:B------:R-:W-:-:S03]  /*67e0*/  IADD3 R2, R2, UR20, RZ ;  /* 0x0000001402027c10 */ /* 0x000fc6000fffe0ff */
[----:B------:R1:W-:Y:S01]  /*67f0*/  STL.S16 [R1+0x68], R3 ;  /* 0x0000680301007387 */ /* 0x0003e20000100600 */
[----:B------:R-:W-:-:S13]  /*6800*/  ISETP.GE.AND P3, PT, R2, UR21, PT ;  /* 0x0000001502007c0c */ /* 0x000fda000bf66270 */
[----:B-1----:R-:W-:Y:S05]  /*6810*/  @!P3 BRA `(.L_x_11058) ;  /* 0xffffffa800a4b947 */ /* 0x002fea000383ffff */
.L_x_11036:
        /* <DEDUP_REMOVED lines=24> */
.L_x_11060:
[----:B------:R-:W-:Y:S05]  /*69a0*/  BSYNC B0 ;  /* 0x0000000000007941 */ /* 0x000fea0003800000 */
.L_x_11059:
[----:B------:R-:W2:Y:S01]  /*69b0*/  LDL.LU R0, [R1+0x7c] ;  /* 0x00007c0001007983 */ /* 0x000ea20000300800 */
[----:B------:R-:W-:Y:S01]  /*69c0*/  BSSY B0, `(.L_x_11061) ;  /* 0x0000010000007945 */ /* 0x000fe20003800000 */
[----:B--2---:R-:W-:-:S13]  /*69d0*/  ISETP.NE.AND P2, PT, R0, RZ, PT ;  /* 0x000000ff0000720c */ /* 0x004fda0003f45270 */
        /* <DEDUP_REMOVED lines=14> */
.L_x_11062:
[----:B------:R-:W-:Y:S05]  /*6ac0*/  BSYNC B0 ;  /* 0x0000000000007941 */ /* 0x000fea0003800000 */
.L_x_11061:
        /* <DEDUP_REMOVED lines=15> */
.L_x_11064:
[----:B------:R-:W-:Y:S05]  /*6bc0*/  BSYNC B0 ;  /* 0x0000000000007941 */ /* 0x000fea0003800000 */
.L_x_11063:
        /* <DEDUP_REMOVED lines=15> */
.L_x_11066:
[----:B------:R-:W-:Y:S05]  /*6cc0*/  BSYNC B0 ;  /* 0x0000000000007941 */ /* 0x000fea0003800000 */
.L_x_11065:
        /* <DEDUP_REMOVED lines=16> */
.L_x_11047:
[----:B------:R-:W-:Y:S01]  /*6dd0*/  HFMA2.MMA R192, -RZ, RZ, 0, 9.5367431640625e-07 ;  /* 0x00000010ffc07435 */ /* 0x000fe200000001ff */
[----:B------:R-:W-:Y:S02]  /*6de0*/  MOV R196, R215 ;  /* 0x000000d700c47202 */ /* 0x000fe40000000f00 */
[----:B------:R-:W-:Y:S02]  /*6df0*/  MOV R193, 0x1f ;  /* 0x0000001f00c17802 */ /* 0x000fe40000000f00 */
[----:B------:R-:W-:-:S07]  /*6e00*/  MOV R195, 0xffffffff ;  /* 0xffffffff00c37802 */ /* 0x000fce0000000f00 */
[----:B-----5:R-:W-:Y:S05]  /*6e10*/  WARPSYNC.COLLECTIVE R195, `(.L_x_11067) ;  /* 0x00000000c3087348 */ /* 0x020fea0003c00000 */
[----:B------:R0:W1:Y:S02]  /*6e20*/  SHFL.DOWN P5, R199, R196, R192, R193 ;  /* 0x080000c0c4c77389 */ /* 0x00006400000a00c1 */
[----:B01---5:R-:W-:Y:S01]  /*6e30*/  ENDCOLLECTIVE ;  /* 0x000000000000791b */ /* 0x023fe20003800000 */
.L_x_11067:
[----:B------:R-:W-:Y:S01]  /*6e40*/  MOV R196, R214 ;  /* 0x000000d600c47202 */ /* 0x000fe20000000f00 */
[----:B------:R-:W-:-:S07]  /*6e50*/  FADD.FTZ R215, R199, R215 ;  /* 0x000000d7c7d77221 */ /* 0x000fce0000010000 */
[----:B------:R-:W-:Y:S05]  /*6e60*/  WARPSYNC.COLLECTIVE R195, `(.L_x_11068) ;  /* 0x00000000c3087348 */ /* 0x000fea0003c00000 */
[----:B------:R0:W1:Y:S02]  /*6e70*/  SHFL.DOWN P5, R199, R196, R192, R193 ;  /* 0x080000c0c4c77389 */ /* 0x00006400000a00c1 */
[----:B01----:R-:W-:Y:S01]  /*6e80*/  ENDCOLLECTIVE ;  /* 0x000000000000791b */ /* 0x003fe20003800000 */
.L_x_11068:
[----:B------:R-:W-:Y:S01]  /*6e90*/  HFMA2.MMA R192, -RZ, RZ, 0, 4.76837158203125e-07 ;  /* 0x00000008ffc07435 */ /* 0x000fe200000001ff */
[----:B------:R-:W-:Y:S01]  /*6ea0*/  MOV R196, R215 ;  /* 0x000000d700c47202 */ /* 0x000fe20000000f00 */
[----:B------:R-:W-:-:S09]  /*6eb0*/  FADD.FTZ R214, R199, R214 ;  /* 0x000000d6c7d67221 */ /* 0x000fd20000010000 */
[----:B------:R-:W-:Y:S05]  /*6ec0*/  WARPSYNC.COLLECTIVE R195, `(.L_x_11069) ;  /* 0x00000000c3087348 */ /* 0x000fea0003c00000 */
[----:B------:R0:W1:Y:S02]  /*6ed0*/  SHFL.DOWN P5, R199, R196, R192, R193 ;  /* 0x080000c0c4c77389 */ /* 0x00006400000a00c1 */
[----:B01----:R-:W-:Y:S01]  /*6ee0*/  ENDCOLLECTIVE ;  /* 0x000000000000791b */ /* 0x003fe20003800000 */
.L_x_11069:
[----:B------:R-:W-:Y:S01]  /*6ef0*/  MOV R196, R214 ;  /* 0x000000d600c47202 */ /* 0x000fe20000000f00 */
[----:B------:R-:W-:-:S07]  /*6f00*/  FADD.FTZ R215, R215, R199 ;  /* 0x000000c7d7d77221 */ /* 0x000fce0000010000 */
[----:B------:R-:W-:Y:S05]  /*6f10*/  WARPSYNC.COLLECTIVE R195, `(.L_x_11070) ;  /* 0x00000000c3087348 */ /* 0x000fea0003c00000 */
[----:B------:R0:W1:Y:S02]  /*6f20*/  SHFL.DOWN P5, R199, R196, R192, R193 ;  /* 0x080000c0c4c77389 */ /* 0x00006400000a00c1 */
[----:B01----:R-:W-:Y:S01]  /*6f30*/  ENDCOLLECTIVE ;  /* 0x000000000000791b */ /* 0x003fe20003800000 */
.L_x_11070:
[----:B------:R-:W-:Y:S01]  /*6f40*/  HFMA2.MMA R192, -RZ, RZ, 0, 2.384185791015625e-07 ;  /* 0x00000004ffc07435 */ /* 0x000fe200000001ff */
[----:B------:R-:W-:Y:S01]  /*6f50*/  MOV R196, R215 ;  /* 0x000000d700c47202 */ /* 0x000fe20000000f00 */
[----:B------:R-:W-:-:S09]  /*6f60*/  FADD.FTZ R214, R214, R199 ;  /* 0x000000c7d6d67221 */ /* 0x000fd20000010000 */
[----:B------:R-:W-:Y:S05]  /*6f70*/  WARPSYNC.COLLECTIVE R195, `(.L_x_11071) ;  /* 0x00000000c3087348 */ /* 0x000fea0003c00000 */
[----:B------:R0:W1:Y:S02]  /*6f80*/  SHFL.DOWN P5, R199, R196, R192, R193 ;  /* 0x080000c0c4c77389 */ /* 0x00006400000a00c1 */
[----:B01----:R-:W-:Y:S01]  /*6f90*/  ENDCOLLECTIVE ;  /* 0x000000000000791b */ /* 0x003fe20003800000 */
.L_x_11071:
[----:B------:R-:W-:Y:S02]  /*6fa0*/  MOV R196, R214 ;  /* 0x000000d600c47202 */ /* 0x000fe40000000f00 */
[----:B------:R-:W-:-:S07]  /*6fb0*/  MOV R198, R199 ;  /* 0x000000c700c67202 */ /* 0x000fce0000000f00 */
[----:B------:R-:W-:Y:S05]  /*6fc0*/  WARPSYNC.COLLECTIVE R195, `(.L_x_11072) ;  /* 0x00000000c3087348 */ /* 0x000fea0003c00000 */
[----:B------:R0:W1:Y:S02]  /*6fd0*/  SHFL.DOWN P5, R199, R196, R192, R193 ;  /* 0x080000c0c4c77389 */ /* 0x00006400000a00c1 */
[----:B01----:R-:W-:Y:S01]  /*6fe0*/  ENDCOLLECTIVE ;  /* 0x000000000000791b */ /* 0x003fe20003800000 */
.L_x_11072:
[----:B------:R-:W-:Y:S01]  /*6ff0*/  FADD.FTZ R198, R215, R198 ;  /* 0x000000c6d7c67221 */ /* 0x000fe20000010000 */
[----:B------:R-:W-:-:S04]  /*7000*/  HFMA2.MMA R192, -RZ, RZ, 0, 1.1920928955078125e-07 ;  /* 0x00000002ffc07435 */ /* 0x000fc800000001ff */
[----:B------:R-:W-:Y:S02]  /*7010*/  MOV R196, R198 ;  /* 0x000000c600c47202 */ /* 0x000fe40000000f00 */
[----:B------:R-:W-:-:S07]  /*7020*/  MOV R197, R199 ;  /* 0x000000c700c57202 */ /* 0x000fce0000000f00 */
[----:B------:R-:W-:Y:S05]  /*7030*/  WARPSYNC.COLLECTIVE R195, `(.L_x_11073) ;  /* 0x00000000c3087348 */ /* 0x000fea0003c00000 */
[----:B------:R0:W1:Y:S02]  /*7040*/  SHFL.DOWN P5, R199, R196, R192, R193 ;  /* 0x080000c0c4c77389 */ /* 0x00006400000a00c1 */
[----:B01----:R-:W-:Y:S01]  /*7050*/  ENDCOLLECTIVE ;  /* 0x000000000000791b */ /* 0x003fe20003800000 */
.L_x_11073:
[----:B------:R-:W-:-:S05]  /*7060*/  FADD.FTZ R197, R214, R197 ;  /* 0x000000c5d6c57221 */ /* 0x000fca0000010000 */
[----:B------:R-:W-:Y:S01]  /*7070*/  MOV R196, R197 ;  /* 0x000000c500c47202 */ /* 0x000fe20000000f00 */
[----:B------:R-:W-:-:S07]  /*7080*/  FADD.FTZ R198, R198, R199 ;  /* 0x000000c7c6c67221 */ /* 0x000fce0000010000 */
[----:B------:R-:W-:Y:S05]  /*7090*/  WARPSYNC.COLLECTIVE R195, `(.L_x_11074) ;  /* 0x00000000c3087348 */ /* 0x000fea0003c00000 */
[----:B------:R0:W1:Y:S02]  /*70a0*/  SHFL.DOWN P5, R199, R196, R192, R193 ;  /* 0x080000c0c4c77389 */ /* 0x00006400000a00c1 */
[----:B01----:R-:W-:Y:S01]  /*70b0*/  ENDCOLLECTIVE ;  /* 0x000000000000791b */ /* 0x003fe20003800000 */
.L_x_11074:
[----:B------:R-:W-:Y:S01]  /*70c0*/  HFMA2.MMA R192, -RZ, RZ, 0, 5.9604644775390625e-08 ;  /* 0x00000001ffc07435 */ /* 0x000fe200000001ff */
[----:B------:R-:W-:Y:S01]  /*70d0*/  MOV R196, R198 ;  /* 0x000000c600c47202 */ /* 0x000fe20000000f00 */
[----:B------:R-:W-:-:S09]  /*70e0*/  FADD.FTZ R197, R197, R199 ;  /* 0x000000c7c5c57221 */ /* 0x000fd20000010000 */
[----:B------:R-:W-:Y:S05]  /*70f0*/  WARPSYNC.COLLECTIVE R195, `(.L_x_11075) ;  /* 0x00000000c3087348 */ /* 0x000fea0003c00000 */
[----:B------:R0:W1:Y:S02]  /*7100*/  SHFL.DOWN P5, R199, R196, R192, R193 ;  /* 0x080000c0c4c77389 */ /* 0x00006400000a00c1 */
[----:B01----:R-:W-:Y:S01]  /*7110*/  ENDCOLLECTIVE ;  /* 0x000000000000791b */ /* 0x003fe20003800000 */
.L_x_11075:
[----:B------:R-:W-:Y:S02]  /*7120*/  MOV R196, R197 ;  /* 0x000000c500c47202 */ /* 0x000fe40000000f00 */
[----:B------:R-:W-:-:S07]  /*7130*/  MOV R200, R199 ;  /* 0x000000c700c87202 */ /* 0x000fce0000000f00 */
[----:B------:R-:W-:Y:S05]  /*7140*/  WARPSYNC.COLLECTIVE R195, `(.L_x_11076) ;  /* 0x00000000c3087348 */ /* 0x000fea0003c00000 */
[----:B------:R0:W1:Y:S02]  /*7150*/  SHFL.DOWN P5, R199, R196, R192, R193 ;  /* 0x080000c0c4c77389 */ /* 0x00006400000a00c1 */
[----:B01----:R-:W-:Y:S01]  /*7160*/  ENDCOLLECTIVE ;  /* 0x000000000000791b */ /* 0x003fe20003800000 */
.L_x_11076:
[----:B------:R-:W-:Y:S01]  /*7170*/  MOV R193, R199 ;  /* 0x000000c700c17202 */ /* 0x000fe20000000f00 */
[----:B------:R-:W-:Y:S06]  /*7180*/  BRA `(.L_x_11077) ;  /* 0xffffffc4000c7947 */ /* 0x000fec000383ffff */
.L_x_11078:
        /* <DEDUP_REMOVED lines=15> */
.L_x_16604:


//--------------------- .text._ZN10layer_norm13ln_bwd_kernelINS_13Kernel_traitsI6__halfS2_fS2_fjLj5120ELj1ELj1ELj4ELj16ENS_18Kernel_traits_baseILj5120ES2_S2_fS2_fjLj128EEEEELb1ELb1ELb0ELb1EEEvNS_9BwdParamsE --------------------------
	.section	.text._ZN10layer_norm13ln_bwd_kernelINS_13Kernel_traitsI6__halfS2_fS2_fjLj5120ELj1ELj1ELj4ELj16ENS_18Kernel_traits_baseILj5120ES2_S2_fS2_fjLj128EEEEELb1ELb1ELb0ELb1EEEvNS_9BwdParamsE,"ax",@progbits
	.align	128
        .global         _ZN10layer_norm13ln_bwd_kernelINS_13Kernel_traitsI6__halfS2_fS2_fjLj5120ELj1ELj1ELj4ELj16ENS_18Kernel_traits_baseILj5120ES2_S2_fS2_fjLj128EEEEELb1ELb1ELb0ELb1EEEvNS_9BwdParamsE
        .type           _ZN10layer_norm13ln_bwd_kernelINS_13Kernel_traitsI6__halfS2_fS2_fjLj5120ELj1ELj1ELj4ELj16ENS_18Kernel_traits_baseILj5120ES2_S2_fS2_fjLj128EEEEELb1ELb1ELb0ELb1EEEvNS_9BwdParamsE,@function
        .size           _ZN10layer_norm13ln_bwd_kernelINS_13Kernel_traitsI6__halfS2_fS2_fjLj5120ELj1ELj1ELj4ELj16ENS_18Kernel_traits_baseILj5120ES2_S2_fS2_fjLj128EEEEELb1ELb1ELb0ELb1EEEvNS_9BwdParamsE,(.L_x_16605 - _ZN10layer_norm13ln_bwd_kernelINS_13Kernel_traitsI6__halfS2_fS2_fjLj5120ELj1ELj1ELj4ELj16ENS_18Kernel_traits_baseILj5120ES2_S2_fS2_fjLj128EEEEELb1ELb1ELb0ELb1EEEvNS_9BwdParamsE)
        .other          _ZN10layer_norm13ln_bwd_kernelINS_13Kernel_traitsI6__halfS2_fS2_fjLj5120ELj1ELj1ELj4ELj16ENS_18Kernel_traits_baseILj5120ES2_S2_fS2_fjLj128EEEEELb1ELb1ELb0ELb1EEEvNS_9BwdParamsE,@"STO_CUDA_ENTRY STV_DEFAULT"
_ZN10layer_norm13ln_bwd_kernelINS_13Kernel_traitsI6__halfS2_fS2_fjLj5120ELj1ELj1ELj4ELj16ENS_18Kernel_traits_baseILj5120ES2_S2_fS2_fjLj128EEEEELb1ELb1ELb0ELb1EEEvNS_9BwdParamsE:
.text._ZN10layer_norm13ln_bwd_kernelINS_13Kernel_traitsI6__halfS2_fS2_fjLj5120ELj1ELj1ELj4ELj16ENS_18Kernel_traits_baseILj5120ES2_S2_fS2_fjLj128EEEEELb1ELb1ELb0ELb1EEEvNS_9BwdParamsE:
        /* <DEDUP_REMOVED lines=88> */
.L_x_11079:
        /* <DEDUP_REMOVED lines=29> */
[----:B------:R-:W-:Y:S02]  /*0750*/  MOV R221, RZ ;  /* 0x000000ff00dd7202 */ /* 0x000fe40000000f00 */
        /* <DEDUP_REMOVED lines=91> */
[----:B------:R-:W-:Y:S02]  /*0d10*/  CS2R R26, SRZ ;  /* 0x00000000001a7805 */ /* 0x000fe4000001ff00 */
[----:B--2---:R-:W-:Y:S01]  /*0d20*/  CS2R R4, SRZ ;  /* 0x0000000000047805 */ /* 0x004fe2000001ff00 */
[----:B------:R1:W-:Y:S04]  /*0d30*/  STL [R1+0xe0], R3 ;  /* 0x0000e00301007387 */ /* 0x0003e80000100800 */
[----:B------:R2:W-:Y:S01]  /*0d40*/  STL [R1+0xdc], RZ ;  /* 0x0000dcff01007387 */ /* 0x0005e20000100800 */
[----:B0-----:R-:W-:-:S03]  /*0d50*/  HFMA2.MMA R0, -RZ, RZ, 0, 5.9604644775390625e-08 ;  /* 0x00000001ff007435 */ /* 0x001fc600000001ff */
[----:B------:R2:W-:Y:S01]  /*0d60*/  STL [R1+0xd8], RZ ;  /* 0x0000d8ff01007387 */ /* 0x0005e20000100800 */
[----:B-1----:R-:W-:-:S03]  /*0d70*/  MOV R3, RZ ;  /* 0x000000ff00037202 */ /* 0x002fc60000000f00 */
        /* <DEDUP_REMOVED lines=54> */
.L_x_11082:
[----:B------:R-:W0:Y:S01]  /*10e0*/  S2R R106, SR_TID.X ;  /* 0x00000000006a7919 */ /* 0x000e220000002100 */
[----:B------:R-:W1:Y:S01]  /*10f0*/  @P0 LDC.64 R100, c[0x0][0x270] ;  /* 0x00009c00ff640b82 */ /* 0x000e620000000a00 */
[----:B------:R-:W-:Y:S01]  /*1100*/  IMAD R104, R2, UR9, RZ ;  /* 0x0000000902687c24 */ /* 0x000fe2000f8e02ff */
[----:B------:R-:W3:Y:S04]  /*1110*/  LDL R198, [R1+0x17c] ;  /* 0x00017c0001c67983 */ /* 0x000ee80000100800 */
[----:B------:R-:W-:Y:S01]  /*1120*/  SHF.R.S32.HI R105, RZ, 0x1f, R104 ;  /* 0x0000001fff697819 */ /* 0x000fe20000011468 */
[----:B------:R-:W4:Y:S01]  /*1130*/  LDL R197, [R1+0x178] ;  /* 0x0001780001c57983 */ /* 0x000f220000100800 */
[----:B------:R-:W2:Y:S02]  /*1140*/  LDC.64 R102, c[0x0][0x250] ;  /* 0x00009400ff667b82 */ /* 0x000ea40000000a00 */
[----:B------:R-:W-:Y:S01]  /*1150*/  LEA.HI R105, R105, R104, RZ, 0x3 ;  /* 0x0000006869697211 */ /* 0x000fe200078f18ff */
[----:B------:R-:W4:Y:S01]  /*1160*/  LDL R196, [R1+0x174] ;  /* 0x0001740001c47983 */ /* 0x000f220000100800 */
[----:B------:R-:W-:-:S03]  /*1170*/  SHF.R.S32.HI R104, RZ, 0x1f, R2 ;  /* 0x0000001fff687819 */ /* 0x000fc60000011402 */
[----:B------:R-:W4:Y:S01]  /*1180*/  LDL R195, [R1+0x170] ;  /* 0x0001700001c37983 */ /* 0x000f220000100800 */
[----:B------:R-:W2:Y:S03]  /*1190*/  LDC.64 R144, c[0x0][0x238] ;  /* 0x00008e00ff907b82 */ /* 0x000ea60000000a00 */
[----:B------:R-:W4:Y:S05]  /*11a0*/  LDL R194, [R1+0x16c] ;  /* 0x00016c0001c27983 */ /* 0x000f2a0000100800 */
[----:B------:R-:W2:Y:S01]  /*11b0*/  LDC.64 R156, c[0x0][0x2b8] ;  /* 0x0000ae00ff9c7b82 */ /* 0x000ea20000000a00 */
[----:B-1----:R-:W-:-:S02]  /*11c0*/  @P0 LEA R100, P1, R2, R100, 0x1 ;  /* 0x0000006402640211 */ /* 0x002fc400078208ff */
[----:B0-----:R-:W-:Y:S01]  /*11d0*/  LOP3.LUT R106, R106, 0x7f, RZ, 0xc0, !PT ;  /* 0x0000007f6a6a7812 */ /* 0x001fe200078ec0ff */
[----:B--2---:R-:W-:-:S04]  /*11e0*/  IMAD.WIDE R102, R2, 0x4, R102 ;  /* 0x0000000402667825 */ /* 0x004fc800078e0266 */
[----:B------:R-:W0:Y:S01]  /*11f0*/  LDC.64 R168, c[0x0][0x258] ;  /* 0x00009600ffa87b82 */ /* 0x000e220000000a00 */
[----:B------:R-:W-:Y:S02]  /*1200*/  LEA.HI.SX32 R166, R105, R106, 0x1d ;  /* 0x0000006a69a67211 */ /* 0x000fe400078feaff */
[----:B------:R-:W-:Y:S01]  /*1210*/  @P0 LEA.HI.X R101, R2, R101, R104, 0x1, P1 ;  /* 0x0000006502650211 */ /* 0x000fe200008f0c68 */
[----:B------:R-:W2:Y:S02]  /*1220*/  LDG.E R178, desc[UR4][R102.64] ;  /* 0x0000000466b27981 */ /* 0x000ea4000c1e1900 */
[----:B------:R-:W-:Y:S01]  /*1230*/  IMAD.WIDE.U32 R108, R166, 0x20, R144 ;  /* 0x00000020a66c7825 */ /* 0x000fe200078e0090 */
[----:B------:R-:W-:Y:S01]  /*1240*/  ISETP.NE.AND P2, PT, RZ, UR8, PT ;  /* 0x00000008ff007c0c */ /* 0x000fe2000bf45270 */
[----:B------:R-:W3:Y:S01]  /*1250*/  @P0 LDG.E.U16 R167, desc[UR4][R100.64] ;  /* 0x0000000464a70981 */ /* 0x000ee2000c1e1500 */
[----:B------:R-:W-:Y:S01]  /*1260*/  LOP3.LUT P4, RZ, R0, 0xff, RZ, 0xc0, !PT ;  /* 0x000000ff00ff7812 */ /* 0x000fe2000788c0ff */
[----:B------:R-:W1:Y:S01]  /*1270*/  LDC.64 R180, c[0x0][0x240] ;  /* 0x00009000ffb47b82 */ /* 0x000e620000000a00 */
[C---:B------:R-:W-:Y:S01]  /*1280*/  IMAD.WIDE.U32 R104, R166.reuse, 0x10, R156 ;  /* 0x00000010a6687825 */ /* 0x040fe200078e009c */
[----:B------:R-:W4:Y:S05]  /*1290*/  LDG.E.128 R100, desc[UR4][R108.64] ;  /* 0x000000046c647981 */ /* 0x000f2a000c1e1d00 */
[----:B------:R-:W3:Y:S04]  /*12a0*/  LDG.E.128 R104, desc[UR4][R104.64] ;  /* 0x0000000468687981 */ /* 0x000ee8000c1e1d00 */
[----:B------:R-:W3:Y:S01]  /*12b0*/  LDG.E.128 R108, desc[UR4][R108.64+0x10] ;  /* 0x000010046c6c7981 */ /* 0x000ee2000c1e1d00 */
[----:B------:R-:W-:-:S02]  /*12c0*/  IADD3 R165, R166, 0x80, RZ ;  /* 0x00000080a6a57810 */ /* 0x000fc40007ffe0ff */
[----:B------:R-:W-:-:S03]  /*12d0*/  IADD3 R164, R166, 0x100, RZ ;  /* 0x00000100a6a47810 */ /* 0x000fc60007ffe0ff */
[C---:B------:R-:W-:Y:S01]  /*12e0*/  IMAD.WIDE.U32 R116, R165.reuse, 0x10, R156 ;  /* 0x00000010a5747825 */ /* 0x040fe200078e009c */
[C---:B------:R-:W-:Y:S02]  /*12f0*/  IADD3 R163, R166.reuse, 0x180, RZ ;  /* 0x00000180a6a37810 */ /* 0x040fe40007ffe0ff */
[----:B------:R-:W-:Y:S01]  /*1300*/  IADD3 R161, R166, 0x200, RZ ;  /* 0x00000200a6a17810 */ /* 0x000fe20007ffe0ff */
        /* <DEDUP_REMOVED lines=8> */
[--C-:B------:R-:W-:Y:S02]  /*1390*/  IMAD.WIDE.U32 R148, R164, 0x10, R156.reuse ;  /* 0x00000010a4947825 */ /* 0x100fe400078e009c */
[----:B------:R-:W3:Y:S02]  /*13a0*/  LDG.E.128 R120, desc[UR4][R120.64+0x10] ;  /* 0x0000100478787981 */ /* 0x000ee4000c1e1d00 */
[----:B------:R-:W-:-:S02]  /*13b0*/  IMAD.WIDE.U32 R152, R163, 0x10, R156 ;  /* 0x00000010a3987825 */ /* 0x000fc400078e009c */
[----:B------:R-:W3:Y:S02]  /*13c0*/  LDG.E.128 R128, desc[UR4][R128.64+0x10] ;  /* 0x0000100480807981 */ /* 0x000ee4000c1e1d00 */
[----:B------:R-:W-:Y:S02]  /*13d0*/  IMAD.WIDE.U32 R156, R161, 0x10, R156 ;  /* 0x00000010a19c7825 */ /* 0x000fe400078e009c */
[----:B------:R-:W3:Y:S04]  /*13e0*/  LDG.E.128 R140, desc[UR4][R144.64] ;  /* 0x00000004908c7981 */ /* 0x000ee8000c1e1d00 */
[----:B------:R-:W3:Y:S01]  /*13f0*/  LDG.E.128 R136, desc[UR4][R136.64+0x10] ;  /* 0x0000100488887981 */ /* 0x000ee2000c1e1d00 */
[----:B0-----:R-:W-:-:S03]  /*1400*/  IMAD.WIDE R168, R2, 0x4, R168 ;  /* 0x0000000402a87825 */ /* 0x001fc600078e02a8 */
[----:B------:R-:W3:Y:S04]  /*1410*/  LDG.E.128 R148, desc[UR4][R148.64] ;  /* 0x0000000494947981 */ /* 0x000ee8000c1e1d00 */
[----:B------:R-:W3:Y:S04]  /*1420*/  LDG.E.128 R144, desc[UR4][R144.64+0x10] ;  /* 0x0000100490907981 */ /* 0x000ee8000c1e1d00 */
[----:B------:R-:W3:Y:S04]  /*1430*/  LDG.E.128 R156, desc[UR4][R156.64] ;  /* 0x000000049c9c7981 */ /* 0x000ee8000c1e1d00 */
[----:B------:R-:W3:Y:S04]  /*1440*/  LDG.E.128 R152, desc[UR4][R152.64] ;  /* 0x0000000498987981 */ /* 0x000ee8000c1e1d00 */
[----:B------:R0:W3:Y:S02]  /*1450*/  LDG.E R160, desc[UR4][R168.64] ;  /* 0x00000004a8a07981 */ /* 0x0000e4000c1e1900 */
[----:B0-----:R-:W0:Y:S02]  /*1460*/  LDC.64 R168, c[0x0][0x2c8] ;  /* 0x0000b200ffa87b82 */ /* 0x001e240000000a00 */
[----:B0-----:R-:W-:-:S04]  /*1470*/  ISETP.NE.U32.AND P1, PT, R168, RZ, PT ;  /* 0x000000ffa800720c */ /* 0x001fc80003f25070 */
[----:B------:R-:W-:-:S13]  /*1480*/  ISETP.NE.AND.EX P1, PT, R169, RZ, PT, P1 ;  /* 0x000000ffa900720c */ /* 0x000fda0003f25310 */
[----:B------:R-:W0:Y:S08]  /*1490*/  @P1 LDC.64 R170, c[0x0][0x2c8] ;  /* 0x0000b200ffaa1b82 */ /* 0x000e300000000a00 */
[----:B------:R-:W1:Y:S01]  /*14a0*/  @P1 LDC.64 R172, c[0x0][0x2c8] ;  /* 0x0000b200ffac1b82 */ /* 0x000e620000000a00 */
[----:B------:R-:W-:Y:S01]  /*14b0*/  MOV R162, 0x3f800000 ;  /* 0x3f80000000a27802 */ /* 0x000fe20000000f00 */
[----:B0-----:R-:W-:-:S05]  /*14c0*/  @P1 IMAD.WIDE.U32 R170, R166, 0x20, R170 ;  /* 0x00000020a6aa1825 */ /* 0x001fca00078e00aa */
[----:B-----5:R-:W5:Y:S01]  /*14d0*/  @P1 LDG.E.128 R68, desc[UR4][R170.64] ;  /* 0x00000004aa441981 */ /* 0x020f62000c1e1d00 */
[----:B-1----:R-:W-:-:S03]  /*14e0*/  @P1 IMAD.WIDE.U32 R172, R161, 0x20, R172 ;  /* 0x00000020a1ac1825 */ /* 0x002fc600078e00ac */
[----:B------:R0:W5:Y:S04]  /*14f0*/  @P1 LDG.E.128 R64, desc[UR4][R170.64+0x10] ;  /* 0x00001004aa401981 */ /* 0x000168000c1e1d00 */
[----:B------:R-:W5:Y:S04]  /*1500*/  @P1 LDG.E.128 R36, desc[UR4][R172.64] ;  /* 0x00000004ac241981 */ /* 0x000f68000c1e1d00 */
[----:B------:R-:W5:Y:S01]  /*1510*/  @P1 LDG.E.128 R32, desc[UR4][R172.64+0x10] ;  /* 0x00001004ac201981 */ /* 0x000f62000c1e1d00 */
[----:B--2---:R-:W-:-:S05]  /*1520*/  FSEL R178, R178, RZ, !P2 ;  /* 0x000000ffb2b27208 */ /* 0x004fca0005000000 */
[C---:B----4-:R-:W-:Y:S01]  /*1530*/  FADD.FTZ R0, -R178.reuse, R100 ;  /* 0x00000064b2007221 */ /* 0x050fe20000010100 */
[----:B------:R-:W-:Y:S02]  /*1540*/  FADD.FTZ R175, -R178, R101 ;  /* 0x00000065b2af7221 */ /* 0x000fe40000010100 */
[----:B------:R-:W1:Y:S01]  /*1550*/  @P1 LDC.64 R100, c[0x0][0x2c8] ;  /* 0x0000b200ff641b82 */ /* 0x000e620000000a00 */
[--C-:B---3--:R-:W-:Y:S02]  /*1560*/  HADD2.F32 R207, -RZ, R104.reuse.H0_H0 ;  /* 0x20000068ffcf7230 */ /* 0x108fe40000004100 */
[----:B------:R-:W-:Y:S02]  /*1570*/  HADD2.F32 R205, -RZ, R104.H1_H1 ;  /* 0x30000068ffcd7230 */ /* 0x000fe40000004100 */
[--C-:B------:R-:W-:Y:S02]  /*1580*/  HADD2.F32 R206, -RZ, R105.reuse.H0_H0 ;  /* 0x20000069ffce7230 */ /* 0x100fe40000004100 */
[----:B------:R-:W-:-:S02]  /*1590*/  HADD2.F32 R203, -RZ, R105.H1_H1 ;  /* 0x30000069ffcb7230 */ /* 0x000fc40000004100 */
[C---:B------:R-:W-:Y:S01]  /*15a0*/  FADD.FTZ R179, -R178.reuse, R108 ;  /* 0x0000006cb2b37221 */ /* 0x040fe20000010100 */
[C---:B------:R-:W-:Y:S01]  /*15b0*/  FADD.FTZ R174, -R178.reuse, R109 ;  /* 0x0000006db2ae7221 */ /* 0x040fe20000010100 */
[----:B------:R-:W2:Y:S08]  /*15c0*/  @P1 LDC.64 R104, c[0x0][0x2c8] ;  /* 0x0000b200ff681b82 */ /* 0x000eb00000000a00 */
[----:B------:R-:W3:Y:S01]  /*15d0*/  @P1 LDC.64 R108, c[0x0][0x2c8] ;  /* 0x0000b200ff6c1b82 */ /* 0x000ee20000000a00 */
[C---:B------:R-:W-:Y:S01]  /*15e0*/  FADD.FTZ R176, -R178.reuse, R102 ;  /* 0x00000066b2b07221 */ /* 0x040fe20000010100 */
[----:B------:R-:W-:Y:S01]  /*15f0*/  FADD.FTZ R177, -R178, R103 ;  /* 0x00000067b2b17221 */ /* 0x000fe20000010100 */
[----:B------:R-:W-:-:S02]  /*1600*/  HADD2.F32 R193, -RZ, R116.H0_H0 ;  /* 0x20000074ffc17230 */ /* 0x000fc40000004100 */
[----:B------:R-:W-:Y:S02]  /*1610*/  HADD2.F32 R192, -RZ, R116.H1_H1 ;  /* 0x30000074ffc07230 */ /* 0x000fe40000004100 */
[--C-:B------:R-:W-:Y:S02]  /*1620*/  HADD2.F32 R103, -RZ, R117.reuse.H0_H0 ;  /* 0x20000075ff677230 */ /* 0x100fe40000004100 */
[----:B------:R-:W-:Y:S02]  /*1630*/  HADD2.F32 R102, -RZ, R117.H1_H1 ;  /* 0x30000075ff667230 */ /* 0x000fe40000004100 */
[----:B-1----:R-:W-:-:S04]  /*1640*/  @P1 IMAD.WIDE.U32 R116, R165, 0x20, R100 ;  /* 0x00000020a5741825 */ /* 0x002fc800078e0064 */
[C---:B------:R-:W-:Y:S01]  /*1650*/  FADD.FTZ R101, -R178.reuse, R124 ;  /* 0x0000007cb2657221 */ /* 0x040fe20000010100 */
[----:B0-----:R-:W-:Y:S01]  /*1660*/  FADD.FTZ R170, -R178, R126 ;  /* 0x0000007eb2aa7221 */ /* 0x001fe20000010100 */
[----:B--2---:R-:W-:-:S04]  /*1670*/  @P1 IMAD.WIDE.U32 R104, R164, 0x20, R104 ;  /* 0x00000020a4681825 */ /* 0x004fc800078e0068 */
[C---:B------:R-:W-:Y:S01]  /*1680*/  FADD.FTZ R184, -R178.reuse, R120 ;  /* 0x00000078b2b87221 */ /* 0x040fe20000010100 */
[C---:B------:R-:W-:Y:S01]  /*1690*/  FADD.FTZ R185, -R178.reuse, R121 ;  /* 0x00000079b2b97221 */ /* 0x040fe20000010100 */
[C---:B------:R-:W-:Y:S01]  /*16a0*/  FADD.FTZ R187, -R178.reuse, R122 ;  /* 0x0000007ab2bb7221 */ /* 0x040fe20000010100 */
[----:B------:R-:W-:Y:S02]  /*16b0*/  @P0 HADD2.F32 R162, -RZ, R167.H0_H0 ;  /* 0x200000a7ffa20230 */ /* 0x000fe40000004100 */
[----:B------:R-:W-:Y:S01]  /*16c0*/  FADD.FTZ R189, -R178, R123 ;  /* 0x0000007bb2bd7221 */ /* 0x000fe20000010100 */
[----:B---3--:R-:W-:-:S04]  /*16d0*/  @P1 IMAD.WIDE.U32 R108, R163, 0x20, R108 ;  /* 0x00000020a36c1825 */ /* 0x008fc800078e006c */
[C---:B------:R-:W-:Y:S01]  /*16e0*/  FADD.FTZ R167, -R178.reuse, R125 ;  /* 0x0000007db2a77221 */ /* 0x040fe20000010100 */
[----:B------:R-:W-:Y:S01]  /*16f0*/  FADD.FTZ R171, -R178, R127 ;  /* 0x0000007fb2ab7221 */ /* 0x000fe20000010100 */
[----:B------:R-:W5:Y:S01]  /*1700*/  @P1 LDG.E.128 R60, desc[UR4][R116.64] ;  /* 0x00000004743c1981 */ /* 0x000f62000c1e1d00 */
[----:B------:R-:W-:-:S04]  /*1710*/  IMAD.WIDE.U32 R126, R165, 0x8, R180 ;  /* 0x00000008a57e7825 */ /* 0x000fc800078e00b4 */
[----:B------:R-:W-:Y:S01]  /*1720*/  FADD.FTZ R183, -R178, R128 ;  /* 0x00000080b2b77221 */ /* 0x000fe20000010100 */
[----:B------:R0:W5:Y:S01]  /*1730*/  @P1 LDG.E.128 R56, desc[UR4][R116.64+0x10] ;  /* 0x0000100474381981 */ /* 0x000162000c1e1d00 */
[----:B------:R-:W-:-:S04]  /*1740*/  IMAD.WIDE.U32 R124, R164, 0x8, R180 ;  /* 0x00000008a47c7825 */ /* 0x000fc800078e00b4 */
[C---:B------:R-:W-:Y:S01]  /*1750*/  FADD.FTZ R182, -R178.reuse, R131 ;  /* 0x00000083b2b67221 */ /* 0x040fe20000010100 */
[----:B------:R-:W-:Y:S01]  /*1760*/  FADD.FTZ R110, -R178, R110 ;  /* 0x0000006eb26e7221 */ /* 0x000fe20000010100 */
[----:B------:R-:W5:Y:S01]  /*1770*/  @P1 LDG.E.128 R52, desc[UR4][R104.64] ;  /* 0x0000000468341981 */ /* 0x000f62000c1e1d00 */
[----:B------:R-:W-:-:S04]  /*1780*/  IMAD.WIDE.U32 R120, R163, 0x8, R180 ;  /* 0x00000008a3787825 */ /* 0x000fc800078e00b4 */
[C---:B------:R-:W-:Y:S01]  /*1790*/  FADD.FTZ R111, -R178.reuse, R111 ;  /* 0x0000006fb26f7221 */ /* 0x040fe20000010100 */
[----:B------:R-:W-:Y:S01]  /*17a0*/  FADD.FTZ R112, -R178, R112 ;  /* 0x00000070b2707221 */ /* 0x000fe20000010100 */
[----:B------:R1:W5:Y:S01]  /*17b0*/  @P1 LDG.E.128 R48, desc[UR4][R104.64+0x10] ;  /* 0x0000100468301981 */ /* 0x000362000c1e1d00 */
[----:B------:R-:W-:-:S04]  /*17c0*/  IMAD.WIDE.U32 R122, R161, 0x8, R180 ;  /* 0x00000008a17a7825 */ /* 0x000fc800078e00b4 */
[C---:B------:R-:W-:Y:S01]  /*17d0*/  FADD.FTZ R113, -R178.reuse, R113 ;  /* 0x00000071b2717221 */ /* 0x040fe20000010100 */
[----:B------:R-:W-:Y:S01]  /*17e0*/  FADD.FTZ R114, -R178, R114 ;  /* 0x00000072b2727221 */ /* 0x000fe20000010100 */
[----:B------:R-:W5:Y:S01]  /*17f0*/  @P1 LDG.E.128 R44, desc[UR4][R108.64] ;  /* 0x000000046c2c1981 */ /* 0x000f62000c1e1d00 */
[----:B0-----:R-:W-:-:S04]  /*1800*/  IMAD.WIDE.U32 R116, R166, 0x8, R180 ;  /* 0x00000008a6747825 */ /* 0x001fc800078e00b4 */
[C---:B------:R-:W-:Y:S01]  /*1810*/  FADD.FTZ R181, -R178.reuse, R129 ;  /* 0x00000081b2b57221 */ /* 0x040fe20000010100 */
[C---:B------:R-:W-:Y:S01]  /*1820*/  FADD.FTZ R180, -R178.reuse, R130 ;  /* 0x00000082b2b47221 */ /* 0x040fe20000010100 */
[----:B------:R0:W5:Y:S01]  /*1830*/  @P1 LDG.E.128 R40, desc[UR4][R108.64+0x10] ;  /* 0x000010046c281981 */ /* 0x000162000c1e1d00 */
        /* <DEDUP_REMOVED lines=13> */
[C---:B0-----:R-:W-:Y:S01]  /*1910*/  FADD.FTZ R108, -R178.reuse, R142 ;  /* 0x0000008eb26c7221 */ /* 0x041fe20000010100 */
        /* <DEDUP_REMOVED lines=9> */
[----:B------:R-:W-:Y:S01]  /*19b0*/  HADD2.F32 R212, -RZ, R157.H0_H0 ;  /* 0x2000009dffd47230 */ /* 0x000fe20000004100 */
[----:B------:R-:W2:Y:S01]  /*19c0*/  LDL R156, [R1+0x164] ;  /* 0x00016400019c7983 */ /* 0x000ea20000100800 */
[--C-:B------:R-:W-:Y:S02]  /*19d0*/  HADD2.F32 R178, -RZ, R149.reuse.H0_H0 ;  /* 0x20000095ffb27230 */ /* 0x100fe40000004100 */
[----:B------:R-:W-:-:S02]  /*19e0*/  HADD2.F32 R145, -RZ, R149.H1_H1 ;  /* 0x30000095ff917230 */ /* 0x000fc40000004100 */
[----:B------:R-:W-:Y:S02]  /*19f0*/  HADD2.F32 R213, -RZ, R157.H1_H1 ;  /* 0x3000009dffd57230 */ /* 0x000fe40000004100 */
[----:B------:R-:W-:Y:S01]  /*1a00*/  HADD2.F32 R220, -RZ, R155.H0_H0 ;  /* 0x2000009bffdc7230 */ /* 0x000fe20000004100 */
[----:B------:R-:W3:Y:S01]  /*1a10*/  LDL R157, [R1+0x168] ;  /* 0x00016800019d7983 */ /* 0x000ee20000100800 */
[--C-:B------:R-:W-:Y:S02]  /*1a20*/  HADD2.F32 R143, -RZ, R151.reuse.H0_H0 ;  /* 0x20000097ff8f7230 */ /* 0x100fe40000004100 */
[----:B------:R-:W-:Y:S02]  /*1a30*/  HADD2.F32 R142, -RZ, R151.H1_H1 ;  /* 0x30000097ff8e7230 */ /* 0x000fe40000004100 */
[----:B------:R-:W-:Y:S02]  /*1a40*/  HADD2.F32 R219, -RZ, R155.H1_H1 ;  /* 0x3000009bffdb7230 */ /* 0x000fe40000004100 */
[----:B------:R-:W-:Y:S01]  /*1a50*/  FMUL.FTZ R0, R160, R0 ;  /* 0x00000000a0007220 */ /* 0x000fe20000410000 */
[--C-:B------:R-:W-:Y:S01]  /*1a60*/  HADD2.F32 R148, -RZ, R153.reuse.H0_H0 ;  /* 0x20000099ff947230 */ /* 0x100fe20000004100 */
[----:B------:R-:W4:Y:S01]  /*1a70*/  LDL R155, [R1+0x160] ;  /* 0x00016000019b7983 */ /* 0x000f220000100800 */
[----:B------:R-:W-:-:S02]  /*1a80*/  HADD2.F32 R149, -RZ, R153.H1_H1 ;  /* 0x30000099ff957230 */ /* 0x000fc40000004100 */
[--C-:B------:R-:W-:Y:S02]  /*1a90*/  HADD2.F32 R151, -RZ, R154.reuse.H0_H0 ;  /* 0x2000009aff977230 */ /* 0x100fe40000004100 */
[----:B------:R-:W-:Y:S01]  /*1aa0*/  FADD.FTZ R238, R207, R238 ;  /* 0x000000eecfee7221 */ /* 0x000fe20000010000 */
[----:B------:R-:W-:Y:S02]  /*1ab0*/  HADD2.F32 R153, -RZ, R154.H1_H1 ;  /* 0x3000009aff997230 */ /* 0x000fe40000004100 */
[--C-:B------:R-:W-:Y:S01]  /*1ac0*/  HADD2.F32 R190, -RZ, R119.reuse.H0_H0 ;  /* 0x20000077ffbe7230 */ /* 0x100fe20000004100 */
[----:B------:R-:W4:Y:S01]  /*1ad0*/  LDL R154, [R1+0x15c] ;  /* 0x00015c00019a7983 */ /* 0x000f220000100800 */
[--C-:B------:R-:W-:Y:S02]  /*1ae0*/  HADD2.F32 R146, -RZ, R152.reuse.H0_H0 ;  /* 0x20000098ff927230 */ /* 0x100fe40000004100 */
[----:B------:R-:W-:Y:S02]  /*1af0*/  HADD2.F32 R147, -RZ, R152.H1_H1 ;  /* 0x30000098ff937230 */ /* 0x000fe40000004100 */
[----:B------:R-:W-:Y:S01]  /*1b00*/  HADD2.F32 R191, -RZ, R119.H1_H1 ;  /* 0x30000077ffbf7230 */ /* 0x000fe20000004100 */
[----:B------:R-:W4:Y:S01]  /*1b10*/  LDL R152, [R1+0x158] ;  /* 0x0001580001987983 */ /* 0x000f220000100800 */
[-C--:B------:R-:W-:Y:S01]  /*1b20*/  FFMA.FTZ R30, R0, R207.reuse, R30 ;  /* 0x000000cf001e7223 */ /* 0x080fe2000001001e */
[----:B------:R-:W-:Y:S01]  /*1b30*/  FMUL.FTZ R207, R198, R207 ;  /* 0x000000cfc6cf7220 */ /* 0x000fe20000410000 */
[C---:B------:R-:W-:Y:S01]  /*1b40*/  FMUL.FTZ R198, R160.reuse, R110 ;  /* 0x0000006ea0c67220 */ /* 0x040fe20000410000 */
[----:B------:R-:W4:Y:S04]  /*1b50*/  LDL R119, [R1+0x154] ;  /* 0x0001540001777983 */ /* 0x000f280000100800 */
[----:B------:R-:W4:Y:S01]  /*1b60*/  LDL R110, [R1+0x14c] ;  /* 0x00014c00016e7983 */ /* 0x000f220000100800 */
[----:B------:R-:W0:Y:S01]  /*1b70*/  S2R R199, SR_TID.X ;  /* 0x0000000000c77919 */ /* 0x000e220000002100 */
[C---:B------:R-:W-:Y:S01]  /*1b80*/  FMUL.FTZ R138, R160.reuse, R175 ;  /* 0x000000afa08a7220 */ /* 0x040fe20000410000 */
[----:B------:R-:W-:Y:S01]  /*1b90*/  FMUL.FTZ R139, R160, R176 ;  /* 0x000000b0a08b7220 */ /* 0x000fe20000410000 */
[----:B------:R-:W-:-:S02]  /*1ba0*/  HADD2.F32 R204, -RZ, R106.H0_H0 ;  /* 0x2000006affcc7230 */ /* 0x000fc40000004100 */
[----:B------:R-:W-:Y:S01]  /*1bb0*/  FADD.FTZ R237, R205, R237 ;  /* 0x000000edcded7221 */ /* 0x000fe20000010000 */
[----:B------:R-:W-:Y:S02]  /*1bc0*/  HADD2.F32 R106, -RZ, R106.H1_H1 ;  /* 0x3000006aff6a7230 */ /* 0x000fe40000004100 */
[-C--:B------:R-:W-:Y:S01]  /*1bd0*/  FFMA.FTZ R31, R138, R205.reuse, R31 ;  /* 0x000000cd8a1f7223 */ /* 0x080fe2000001001f */
[----:B------:R-:W-:Y:S01]  /*1be0*/  FMUL.FTZ R205, R197, R205 ;  /* 0x000000cdc5cd7220 */ /* 0x000fe20000410000 */
[----:B------:R-:W-:Y:S01]  /*1bf0*/  FADD.FTZ R240, R206, R240 ;  /* 0x000000f0cef07221 */ /* 0x000fe20000010000 */
[-C--:B------:R-:W-:Y:S01]  /*1c00*/  FFMA.FTZ R28, R139, R206.reuse, R28 ;  /* 0x000000ce8b1c7223 */ /* 0x080fe2000001001c */
[----:B------:R-:W-:Y:S01]  /*1c10*/  FMUL.FTZ R206, R196, R206 ;  /* 0x000000cec4ce7220 */ /* 0x000fe20000410000 */
[C---:B------:R-:W-:Y:S01]  /*1c20*/  FMUL.FTZ R197, R160.reuse, R112 ;  /* 0x00000070a0c57220 */ /* 0x040fe20000410000 */
[----:B------:R-:W-:Y:S01]  /*1c30*/  FMUL.FTZ R196, R160, R113 ;  /* 0x00000071a0c47220 */ /* 0x000fe20000410000 */
[----:B------:R-:W-:Y:S01]  /*1c40*/  FADD.FTZ R244, R201, R244 ;  /* 0x000000f4c9f47221 */ /* 0x000fe20000010000 */
[----:B------:R-:W-:Y:S01]  /*1c50*/  FFMA.FTZ R24, R198, R201, R24 ;  /* 0x000000c9c6187223 */ /* 0x000fe20000010018 */
[----:B------:R-:W-:-:S02]  /*1c60*/  HADD2.F32 R186, -RZ, R118.H0_H0 ;  /* 0x20000076ffba7230 */ /* 0x000fc40000004100 */
[----:B------:R-:W-:Y:S01]  /*1c70*/  FADD.FTZ R243, R202, R243 ;  /* 0x000000f3caf37221 */ /* 0x000fe20000010000 */
[----:B------:R-:W-:Y:S02]  /*1c80*/  HADD2.F32 R188, -RZ, R118.H1_H1 ;  /* 0x30000076ffbc7230 */ /* 0x000fe40000004100 */
[C---:B------:R-:W-:Y:S01]  /*1c90*/  FMUL.FTZ R140, R160.reuse, R177 ;  /* 0x000000b1a08c7220 */ /* 0x040fe20000410000 */
[--C-:B------:R-:W-:Y:S01]  /*1ca0*/  HADD2.F32 R211, -RZ, R158.reuse.H0_H0 ;  /* 0x2000009effd37230 */ /* 0x100fe20000004100 */
[----:B------:R-:W4:Y:S01]  /*1cb0*/  LDL R118, [R1+0x150] ;  /* 0x0001500001767983 */ /* 0x000f220000100800 */
[----:B------:R-:W-:Y:S02]  /*1cc0*/  HADD2.F32 R210, -RZ, R158.H1_H1 ;  /* 0x3000009effd27230 */ /* 0x000fe40000004100 */
[----:B------:R-:W-:Y:S01]  /*1cd0*/  FMUL.FTZ R158, R160, R174 ;  /* 0x000000aea09e7220 */ /* 0x000fe20000410000 */
[----:B------:R-:W-:Y:S01]  /*1ce0*/  FADD.FTZ R246, R193, R246 ;  /* 0x000000f6c1f67221 */ /* 0x000fe20000010000 */
[----:B------:R-:W-:Y:S01]  /*1cf0*/  FFMA.FTZ R22, R197, R193, R22 ;  /* 0x000000c1c5167223 */ /* 0x000fe20000010016 */
[----:B------:R-:W4:Y:S01]  /*1d00*/  LDL R112, [R1+0x140] ;  /* 0x0001400001707983 */ /* 0x000f220000100800 */
[----:B------:R-:W-:Y:S01]  /*1d10*/  FADD.FTZ R245, R192, R245 ;  /* 0x000000f5c0f57221 */ /* 0x000fe20000010000 */
[----:B------:R-:W-:Y:S01]  /*1d20*/  FADD.FTZ R239, R203, R239 ;  /* 0x000000efcbef7221 */ /* 0x000fe20000010000 */
[C---:B------:R-:W-:Y:S01]  /*1d30*/  FMUL.FTZ R184, R160.reuse, R184 ;  /* 0x000000b8a0b87220 */ /* 0x040fe20000410000 */
[----:B------:R-:W-:Y:S01]  /*1d40*/  FADD.FTZ R248, R103, R248 ;  /* 0x000000f867f87221 */ /* 0x000fe20000010000 */
[C---:B------:R-:W-:Y:S01]  /*1d50*/  FMUL.FTZ R189, R160.reuse, R189 ;  /* 0x000000bda0bd7220 */ /* 0x040fe20000410000 */
[C---:B------:R-:W-:Y:S01]  /*1d60*/  FMUL.FTZ R167, R160.reuse, R167 ;  /* 0x000000a7a0a77220 */ /* 0x040fe20000410000 */
[----:B0-----:R-:W-:Y:S01]  /*1d70*/  LOP3.LUT P1, RZ, R199, 0x1f, RZ, 0xc0, !PT ;  /* 0x0000001fc7ff7812 */ /* 0x001fe2000782c0ff */
[----:B------:R-:W-:Y:S01]  /*1d80*/  FMUL.FTZ R199, R160, R111 ;  /* 0x0000006fa0c77220 */ /* 0x000fe20000410000 */
[----:B------:R-:W-:Y:S01]  /*1d90*/  FFMA.FTZ R23, R196, R192, R23 ;  /* 0x000000c0c4177223 */ /* 0x000fe20000010017 */
[----:B------:R-:W-:Y:S01]  /*1da0*/  FADD.FTZ R247, R102, R247 ;  /* 0x000000f766f77221 */ /* 0x000fe20000010000 */
[----:B------:R-:W-:Y:S01]  /*1db0*/  FMUL.FTZ R170, R160, R170 ;  /* 0x000000aaa0aa7220 */ /* 0x000fe20000410000 */
[----:B------:R-:W-:Y:S01]  /*1dc0*/  FFMA.FTZ R25, R199, R202, R25 ;  /* 0x000000cac7197223 */ /* 0x000fe20000010019 */
[-C--:B------:R-:W-:Y:S01]  /*1dd0*/  FFMA.FTZ R29, R140, R203.reuse, R29 ;  /* 0x000000cb8c1d7223 */ /* 0x080fe2000001001d */
        /* <DEDUP_REMOVED lines=8> */
[----:B------:R-:W-:-:S02]  /*1e60*/  HADD2.F32 R209, -RZ, R159.H0_H0 ;  /* 0x2000009fffd17230 */ /* 0x000fc40000004100 */
[----:B------:R-:W-:Y:S02]  /*1e70*/  HADD2.F32 R208, -RZ, R159.H1_H1 ;  /* 0x3000009fffd07230 */ /* 0x000fe40000004100 */
[C---:B------:R-:W-:Y:S01]  /*1e80*/  FMUL.FTZ R185, R160.reuse, R185 ;  /* 0x000000b9a0b97220 */ /* 0x040fe20000410000 */
[C---:B------:R-:W-:Y:S01]  /*1e90*/  FMUL.FTZ R187, R160.reuse, R187 ;  /* 0x000000bba0bb7220 */ /* 0x040fe20000410000 */
        /* <DEDUP_REMOVED lines=8> */
[----:B---3--:R-:W-:-:S03]  /*1f20*/  FMUL.FTZ R200, R157, R106 ;  /* 0x0000006a9dc87220 */ /* 0x008fc60000410000 */
[----:B------:R-:W3:Y:S01]  /*1f30*/  LDL R157, [R1+0x148] ;  /* 0x00014800019d7983 */ /* 0x000ee20000100800 */
[----:B----4-:R-:W-:-:S03]  /*1f40*/  FMUL.FTZ R202, R155, R202 ;  /* 0x000000ca9bca7220 */ /* 0x010fc60000410000 */
[----:B------:R-:W4:Y:S01]  /*1f50*/  LDL.LU R155, [R1+0x4] ;  /* 0x00000400019b7983 */ /* 0x000f220000300800 */
[----:B------:R-:W-:-:S03]  /*1f60*/  FMUL.FTZ R193, R154, R193 ;  /* 0x000000c19ac17220 */ /* 0x000fc60000410000 */
[----:B------:R-:W2:Y:S01]  /*1f70*/  LDL R154, [R1+0x13c] ;  /* 0x00013c00019a7983 */ /* 0x000ea20000100800 */
[----:B------:R-:W-:-:S03]  /*1f80*/  FMUL.FTZ R192, R152, R192 ;  /* 0x000000c098c07220 */ /* 0x000fc60000410000 */
[----:B------:R-:W3:Y:S04]  /*1f90*/  LDL.LU R152, [R1] ;  /* 0x0000000001987983 */ /* 0x000ee80000300800 */
[----:B------:R-:W2:Y:S04]  /*1fa0*/  LDL R111, [R1+0x138] ;  /* 0x00013800016f7983 */ /* 0x000ea80000100800 */
[----:B------:R-:W2:Y:S01]  /*1fb0*/  LDL.LU R106, [R1+0xc] ;  /* 0x00000c00016a7983 */ /* 0x000ea20000300800 */
[----:B------:R-:W-:Y:S01]  /*1fc0*/  FMUL.FTZ R119, R119, R103 ;  /* 0x0000006777777220 */ /* 0x000fe20000410000 */
[----:B------:R-:W-:-:S02]  /*1fd0*/  FMUL.FTZ R186, R110, R186 ;  /* 0x000000ba6eba7220 */ /* 0x000fc40000410000 */
[----:B------:R-:W2:Y:S04]  /*1fe0*/  LDL R103, [R1+0x134] ;  /* 0x0001340001677983 */ /* 0x000ea80000100800 */
[----:B------:R-:W2:Y:S01]  /*1ff0*/  LDL.LU R110, [R1+0x8] ;  /* 0x00000800016e7983 */ /* 0x000ea20000300800 */
[----:B------:R-:W-:Y:S01]  /*2000*/  FMUL.FTZ R141, R160, R179 ;  /* 0x000000b3a08d7220 */ /* 0x000fe20000410000 */
[----:B------:R-:W-:-:S03]  /*2010*/  FADD.FTZ R242, R204, R242 ;  /* 0x000000f2ccf27221 */ /* 0x000fc60000010000 */
[-C--:B------:R-:W-:Y:S01]  /*2020*/  FFMA.FTZ R26, R141, R204.reuse, R26 ;  /* 0x000000cc8d1a7223 */ /* 0x080fe2000001001a */
[----:B------:R-:W-:Y:S01]  /*2030*/  FMUL.FTZ R204, R194, R204 ;  /* 0x000000ccc2cc7220 */ /* 0x000fe20000410000 */
[----:B------:R-:W-:Y:S01]  /*2040*/  FMUL.FTZ R194, R160, R115 ;  /* 0x00000073a0c27220 */ /* 0x000fe20000410000 */
[----:B------:R-:W-:Y:S01]  /*2050*/  FADD.FTZ R251, R191, R251 ;  /* 0x000000fbbffb7221 */ /* 0x000fe20000010000 */
[----:B------:R-:W2:Y:S01]  /*2060*/  LDL R115, [R1+0x130] ;  /* 0x0001300001737983 */ /* 0x000ea20000100800 */
[----:B------:R-:W-:Y:S01]  /*2070*/  FFMA.FTZ R217, R189, R191, R217 ;  /* 0x000000bfbdd97223 */ /* 0x000fe200000100d9 */
[-C--:B------:R-:W-:Y:S02]  /*2080*/  FFMA.FTZ R21, R194, R102.reuse, R21 ;  /* 0x00000066c2157223 */ /* 0x080fe40000010015 */
[----:B------:R-:W2:Y:S01]  /*2090*/  LDL.LU R114, [R1+0x14] ;  /* 0x0000140001727983 */ /* 0x000ea20000300800 */
[----:B------:R-:W-:Y:S01]  /*20a0*/  FMUL.FTZ R118, R118, R102 ;  /* 0x0000006676767220 */ /* 0x000fe20000410000 */
[----:B------:R-:W-:-:S02]  /*20b0*/  FFMA.FTZ R221, R167, R173, R221 ;  /* 0x000000ada7dd7223 */ /* 0x000fc400000100dd */
[----:B------:R-:W2:Y:S01]  /*20c0*/  LDL R113, [R1+0x12c] ;  /* 0x00012c0001717983 */ /* 0x000ea20000100800 */
[----:B------:R-:W-:-:S03]  /*20d0*/  FMUL.FTZ R191, R112, R191 ;  /* 0x000000bf70bf7220 */ /* 0x000fc60000410000 */
[----:B------:R-:W2:Y:S04]  /*20e0*/  LDL.LU R112, [R1+0x10] ;  /* 0x0000100001707983 */ /* 0x000ea80000300800 */
[----:B------:R-:W2:Y:S01]  /*20f0*/  LDL R102, [R1+0x128] ;  /* 0x0001280001667983 */ /* 0x000ea20000100800 */
[----:B----4-:R-:W-:-:S05]  /*2100*/  FADD.FTZ R155, R172, R155 ;  /* 0x0000009bac9b7221 */ /* 0x010fca0000010000 */
[----:B------:R-:W-:Y:S01]  /*2110*/  STL [R1+0x4], R155 ;  /* 0x0000049b01007387 */ /* 0x000fe20000100800 */
[----:B---3--:R-:W-:Y:S01]  /*2120*/  FADD.FTZ R152, R173, R152 ;  /* 0x00000098ad987221 */ /* 0x008fe20000010000 */
[----:B--2---:R-:W-:Y:S02]  /*2130*/  FMUL.FTZ R173, R111, R173 ;  /* 0x000000ad6fad7220 */ /* 0x004fe40000410000 */
[----:B------:R-:W2:Y:S01]  /*2140*/  LDL.LU R111, [R1+0x1c] ;  /* 0x00001c00016f7983 */ /* 0x000ea20000300800 */
[----:B------:R-:W-:-:S03]  /*2150*/  FADD.FTZ R106, R178, R106 ;  /* 0x0000006ab26a7221 */ /* 0x000fc60000010000 */
[----:B------:R-:W-:Y:S01]  /*2160*/  STL [R1], R152 ;  /* 0x0000009801007387 */ /* 0x000fe20000100800 */
[----:B------:R-:W-:-:S03]  /*2170*/  FMUL.FTZ R174, R103, R178 ;  /* 0x000000b267ae7220 */ /* 0x000fc60000410000 */
[----:B------:R0:W-:Y:S01]  /*2180*/  STL [R1+0xc], R106 ;  /* 0x00000c6a01007387 */ /* 0x0001e20000100800 */
[----:B------:R-:W-:-:S03]  /*2190*/  FADD.FTZ R110, R145, R110 ;  /* 0x0000006e916e7221 */ /* 0x000fc60000010000 */
[----:B0-----:R-:W3:Y:S04]  /*21a0*/  LDL R106, [R1+0x124] ;  /* 0x00012400016a7983 */ /* 0x001ee80000100800 */
[----:B------:R-:W4:Y:S04]  /*21b0*/  LDL.LU R103, [R1+0x18] ;  /* 0x0000180001677983 */ /* 0x000f280000300800 */
[----:B------:R0:W-:Y:S04]  /*21c0*/  STL [R1+0x8], R110 ;  /* 0x0000086e01007387 */ /* 0x0001e80000100800 */
[----:B0-----:R-:W4:Y:S01]  /*21d0*/  LDL R110, [R1+0x120] ;  /* 0x00012000016e7983 */ /* 0x001f220000100800 */
[----:B------:R-:W-:-:S02]  /*21e0*/  HADD2.F32 R144, -RZ, R150.H0_H0 ;  /* 0x20000096ff907230 */ /* 0x000fc40000004100 */
[----:B------:R-:W-:-:S03]  /*21f0*/  HADD2.F32 R150, -RZ, R150.H1_H1 ;  /* 0x30000096ff967230 */ /* 0x000fc60000004100 */
[----:B------:R-:W-:Y:S02]  /*2200*/  FADD.FTZ R114, R144, R114 ;  /* 0x0000007290727221 */ /* 0x000fe40000010000 */
[----:B------:R-:W-:Y:S01]  /*2210*/  FADD.FTZ R112, R150, R112 ;  /* 0x0000007096707221 */ /* 0x000fe20000010000 */
[----:B------:R-:W-:Y:S02]  /*2220*/  FMUL.FTZ R177, R113, R144 ;  /* 0x0000009071b17220 */ /* 0x000fe40000410000 */
[----:B------:R-:W-:Y:S01]  /*2230*/  STL [R1+0x14], R114 ;  /* 0x0000147201007387 */ /* 0x000fe20000100800 */
[----:B------:R-:W-:-:S03]  /*2240*/  FFMA.FTZ R224, R170, R178, R224 ;  /* 0x000000b2aae07223 */ /* 0x000fc600000100e0 */
[----:B------:R0:W-:Y:S01]  /*2250*/  STL [R1+0x10], R112 ;  /* 0x0000107001007387 */ /* 0x0001e20000100800 */
[----:B------:R-:W-:-:S03]  /*2260*/  FMUL.FTZ R178, R160, R181 ;  /* 0x000000b5a0b27220 */ /* 0x000fc60000410000 */
[----:B------:R-:W4:Y:S04]  /*2270*/  LDL.LU R113, [R1+0x24] ;  /* 0x0000240001717983 */ /* 0x000f280000300800 */
[----:B0-----:R-:W4:Y:S01]  /*2280*/  LDL R112, [R1+0x11c] ;  /* 0x00011c0001707983 */ /* 0x001f220000100800 */
[----:B------:R-:W-:Y:S01]  /*2290*/  FMUL.FTZ R175, R160, R183 ;  /* 0x000000b7a0af7220 */ /* 0x000fe20000410000 */
[----:B--2---:R-:W-:-:S05]  /*22a0*/  FADD.FTZ R111, R143, R111 ;  /* 0x0000006f8f6f7221 */ /* 0x004fca0000010000 */
[----:B------:R0:W-:Y:S04]  /*22b0*/  STL [R1+0x1c], R111 ;  /* 0x00001c6f01007387 */ /* 0x0001e80000100800 */
[----:B0-----:R-:W2:Y:S01]  /*22c0*/  LDL.LU R111, [R1+0x20] ;  /* 0x00002000016f7983 */ /* 0x001ea20000300800 */
[----:B---3--:R-:W-:-:S03]  /*22d0*/  FMUL.FTZ R181, R106, R143 ;  /* 0x0000008f6ab57220 */ /* 0x008fc60000410000 */
[----:B------:R-:W3:Y:S01]  /*22e0*/  LDL R106, [R1+0x118] ;  /* 0x00011800016a7983 */ /* 0x000ee20000100800 */
[----:B----4-:R-:W-:-:S05]  /*22f0*/  FADD.FTZ R103, R142, R103 ;  /* 0x000000678e677221 */ /* 0x010fca0000010000 */
[----:B------:R0:W-:Y:S01]  /*2300*/  STL [R1+0x18], R103 ;  /* 0x0000186701007387 */ /* 0x0001e20000100800 */
[----:B------:R-:W-:-:S03]  /*2310*/  FMUL.FTZ R183, R110, R142 ;  /* 0x0000008e6eb77220 */ /* 0x000fc60000410000 */
[----:B0-----:R-:W4:Y:S04]  /*2320*/  LDL.LU R103, [R1+0x2c] ;  /* 0x00002c0001677983 */ /* 0x001f280000300800 */
[----:B------:R-:W3:Y:S04]  /*2330*/  LDL R152, [R1+0x114] ;  /* 0x0001140001987983 */ /* 0x000ee80000100800 */
[----:B------:R-:W3:Y:S01]  /*2340*/  LDL.LU R110, [R1+0x28] ;  /* 0x00002800016e7983 */ /* 0x000ee20000300800 */
[-C--:B------:R-:W-:Y:S01]  /*2350*/  FFMA.FTZ R225, R178, R150.reuse, R225 ;  /* 0x00000096b2e17223 */ /* 0x080fe200000100e1 */
[----:B------:R-:W-:Y:S01]  /*2360*/  FMUL.FTZ R179, R102, R150 ;  /* 0x0000009666b37220 */ /* 0x000fe20000410000 */
[----:B------:R-:W-:Y:S01]  /*2370*/  FFMA.FTZ R227, R182, R142, R227 ;  /* 0x0000008eb6e37223 */ /* 0x000fe200000100e3 */
[----:B------:R-:W-:Y:S01]  /*2380*/  FMUL.FTZ R176, R115, R145 ;  /* 0x0000009173b07220 */ /* 0x000fe20000410000 */
[----:B------:R-:W3:Y:S01]  /*2390*/  LDL R150, [R1+0x110] ;  /* 0x0001100001967983 */ /* 0x000ee20000100800 */
[----:B------:R-:W-:Y:S01]  /*23a0*/  FMUL.FTZ R142, R160, R132 ;  /* 0x00000084a08e7220 */ /* 0x000fe20000410000 */
[----:B------:R-:W-:Y:S01]  /*23b0*/  FADD.FTZ R113, R146, R113 ;  /* 0x0000007192717221 */ /* 0x000fe20000010000 */
[----:B------:R-:W-:Y:S01]  /*23c0*/  FFMA.FTZ R102, R0, R207, RZ ;  /* 0x000000cf00667223 */ /* 0x000fe200000100ff */
[----:B------:R-:W3:Y:S01]  /*23d0*/  LDL.LU R115, [R1+0x34] ;  /* 0x0000340001737983 */ /* 0x000ee20000300800 */
[----:B------:R-:W-:-:S03]  /*23e0*/  FFMA.FTZ R230, R142, R146, R230 ;  /* 0x000000928ee67223 */ /* 0x000fc600000100e6 */
[----:B------:R0:W-:Y:S01]  /*23f0*/  STL [R1+0x24], R113 ;  /* 0x0000247101007387 */ /* 0x0001e20000100800 */
[----:B------:R-:W-:Y:S01]  /*2400*/  FFMA.FTZ R102, R138, R205, R102 ;  /* 0x000000cd8a667223 */ /* 0x000fe20000010066 */
[----:B------:R-:W-:Y:S02]  /*2410*/  FMUL.FTZ R146, R112, R146 ;  /* 0x0000009270927220 */ /* 0x000fe40000410000 */
[----:B------:R-:W3:Y:S01]  /*2420*/  LDL R114, [R1+0x10c] ;  /* 0x00010c0001727983 */ /* 0x000ee20000100800 */
[----:B------:R-:W-:-:S03]  /*2430*/  FFMA.FTZ R102, R139, R206, R102 ;  /* 0x000000ce8b667223 */ /* 0x000fc60000010066 */
[----:B0-----:R-:W3:Y:S01]  /*2440*/  LDL.LU R113, [R1+0x30] ;  /* 0x0000300001717983 */ /* 0x001ee20000300800 */
[----:B------:R-:W-:-:S04]  /*2450*/  FFMA.FTZ R102, R140, R203, R102 ;  /* 0x000000cb8c667223 */ /* 0x000fc80000010066 */
[----:B------:R-:W-:-:S04]  /*2460*/  FFMA.FTZ R102, R141, R204, R102 ;  /* 0x000000cc8d667223 */ /* 0x000fc80000010066 */
[----:B------:R-:W-:-:S04]  /*2470*/  FFMA.FTZ R102, R158, R200, R102 ;  /* 0x000000c89e667223 */ /* 0x000fc80000010066 */
[----:B------:R-:W-:Y:S01]  /*2480*/  FFMA.FTZ R102, R198, R201, R102 ;  /* 0x000000c9c6667223 */ /* 0x000fe20000010066 */
[----:B------:R-:W-:-:S03]  /*2490*/  FMUL.FTZ R180, R160, R180 ;  /* 0x000000b4a0b47220 */ /* 0x000fc60000410000 */
[----:B------:R-:W-:Y:S01]  /*24a0*/  FFMA.FTZ R102, R199, R202, R102 ;  /* 0x000000cac7667223 */ /* 0x000fe20000010066 */
[----:B------:R-:W-:-:S03]  /*24b0*/  FFMA.FTZ R228, R180, R143, R228 ;  /* 0x0000008fb4e47223 */ /* 0x000fc600000100e4 */
[----:B------:R-:W-:Y:S01]  /*24c0*/  FFMA.FTZ R102, R197, R193, R102 ;  /* 0x000000c1c5667223 */ /* 0x000fe20000010066 */
[----:B------:R-:W-:-:S03]  /*24d0*/  FMUL.FTZ R143, R160, R133 ;  /* 0x00000085a08f7220 */ /* 0x000fc60000410000 */
[----:B------:R-:W-:Y:S01]  /*24e0*/  FFMA.FTZ R102, R196, R192, R102 ;  /* 0x000000c0c4667223 */ /* 0x000fe20000010066 */
[----:B------:R-:W-:Y:S01]  /*24f0*/  FFMA.FTZ R229, R143, R147, R229 ;  /* 0x000000938fe57223 */ /* 0x000fe200000100e5 */
[----:B--2---:R-:W-:-:S05]  /*2500*/  FADD.FTZ R111, R147, R111 ;  /* 0x0000006f936f7221 */ /* 0x004fca0000010000 */
[----:B------:R0:W-:Y:S04]  /*2510*/  STL [R1+0x20], R111 ;  /* 0x0000206f01007387 */ /* 0x0001e80000100800 */
[----:B------:R-:W2:Y:S04]  /*2520*/  LDL R112, [R1+0x108] ;  /* 0x0001080001707983 */ /* 0x000ea80000100800 */
[----:B0-----:R-:W2:Y:S01]  /*2530*/  LDL.LU R111, [R1+0x3c] ;  /* 0x00003c00016f7983 */ /* 0x001ea20000300800 */
[----:B----4-:R-:W-:Y:S01]  /*2540*/  FADD.FTZ R103, R148, R103 ;  /* 0x0000006794677221 */ /* 0x010fe20000010000 */
[----:B---3--:R-:W-:-:S04]  /*2550*/  FADD.FTZ R110, R149, R110 ;  /* 0x0000006e956e7221 */ /* 0x008fc80000010000 */
[----:B------:R-:W-:Y:S04]  /*2560*/  STL [R1+0x2c], R103 ;  /* 0x00002c6701007387 */ /* 0x000fe80000100800 */
[----:B------:R0:W-:Y:S04]  /*2570*/  STL [R1+0x28], R110 ;  /* 0x0000286e01007387 */ /* 0x0001e80000100800 */
[----:B0-----:R-:W3:Y:S01]  /*2580*/  LDL R110, [R1+0x104] ;  /* 0x00010400016e7983 */ /* 0x001ee20000100800 */
[----:B------:R-:W-:Y:S01]  /*2590*/  FMUL.FTZ R147, R106, R147 ;  /* 0x000000936a937220 */ /* 0x000fe20000410000 */
[----:B------:R-:W-:-:S02]  /*25a0*/  FFMA.FTZ R106, R195, R119, R102 ;  /* 0x00000077c36a7223 */ /* 0x000fc40000010066 */
[----:B------:R-:W4:Y:S01]  /*25b0*/  LDL.LU R102, [R1+0x38] ;  /* 0x0000380001667983 */ /* 0x000f220000300800 */
[----:B------:R-:W-:Y:S01]  /*25c0*/  FMUL.FTZ R159, R160, R101 ;  /* 0x00000065a09f7220 */ /* 0x000fe20000410000 */
[----:B------:R-:W-:-:S04]  /*25d0*/  FADD.FTZ R101, RZ, R207 ;  /* 0x000000cfff657221 */ /* 0x000fc80000010000 */
        /* <DEDUP_REMOVED lines=8> */
[----:B------:R-:W-:Y:S01]  /*2660*/  FFMA.FTZ R226, R175, R144, R226 ;  /* 0x00000090afe27223 */ /* 0x000fe200000100e2 */
[----:B------:R-:W-:Y:S02]  /*2670*/  FMUL.FTZ R144, R160, R134 ;  /* 0x00000086a0907220 */ /* 0x000fe40000410000 */
[----:B------:R-:W-:Y:S01]  /*2680*/  FADD.FTZ R101, R101, R192 ;  /* 0x000000c065657221 */ /* 0x000fe20000010000 */
[----:B------:R-:W-:Y:S01]  /*2690*/  FADD.FTZ R115, R151, R115 ;  /* 0x0000007397737221 */ /* 0x000fe20000010000 */
[-C--:B------:R-:W-:Y:S02]  /*26a0*/  FFMA.FTZ R232, R144, R148.reuse, R232 ;  /* 0x0000009490e87223 */ /* 0x080fe400000100e8 */
[----:B------:R-:W-:Y:S01]  /*26b0*/  FADD.FTZ R101, R101, R119 ;  /* 0x0000007765657221 */ /* 0x000fe20000010000 */
[----:B------:R-:W-:Y:S01]  /*26c0*/  FMUL.FTZ R148, R152, R148 ;  /* 0x0000009498947220 */ /* 0x000fe20000410000 */
[----:B------:R-:W-:Y:S01]  /*26d0*/  FMUL.FTZ R152, R160, R137 ;  /* 0x00000089a0987220 */ /* 0x000fe20000410000 */
[----:B------:R-:W-:Y:S01]  /*26e0*/  FADD.FTZ R113, R153, R113 ;  /* 0x0000007199717221 */ /* 0x000fe20000010000 */
[----:B------:R-:W-:-:S02]  /*26f0*/  FADD.FTZ R103, R101, R118 ;  /* 0x0000007665677221 */ /* 0x000fc40000010000 */
[----:B------:R-:W4:Y:S01]  /*2700*/  LDL R101, [R1+0x100] ;  /* 0x0001000001657983 */ /* 0x000f220000100800 */
[----:B------:R-:W-:-:S03]  /*2710*/  FFMA.FTZ R233, R152, R153, R233 ;  /* 0x0000009998e97223 */ /* 0x000fc600000100e9 */
[----:B------:R-:W-:Y:S04]  /*2720*/  STL [R1+0x34], R115 ;  /* 0x0000347301007387 */ /* 0x000fe80000100800 */
[----:B------:R-:W-:Y:S01]  /*2730*/  STL [R1+0x30], R113 ;  /* 0x0000307101007387 */ /* 0x000fe20000100800 */
[----:B--2---:R-:W-:-:S03]  /*2740*/  FMUL.FTZ R153, R112, R153 ;  /* 0x0000009970997220 */ /* 0x004fc60000410000 */
[----:B------:R-:W2:Y:S01]  /*2750*/  LDL R112, [R1+0xfc] ;  /* 0x0000fc0001707983 */ /* 0x000ea20000100800 */
[----:B------:R-:W-:-:S05]  /*2760*/  FADD.FTZ R111, R220, R111 ;  /* 0x0000006fdc6f7221 */ /* 0x000fca0000010000 */
[----:B------:R0:W-:Y:S01]  /*2770*/  STL [R1+0x3c], R111 ;  /* 0x00003c6f01007387 */ /* 0x0001e20000100800 */
[----:B---3--:R-:W-:-:S03]  /*2780*/  FMUL.FTZ R155, R110, R220 ;  /* 0x000000dc6e9b7220 */ /* 0x008fc60000410000 */
[----:B------:R-:W3:Y:S01]  /*2790*/  LDL R110, [R1+0xf8] ;  /* 0x0000f800016e7983 */ /* 0x000ee20000100800 */
[----:B----4-:R-:W-:-:S05]  /*27a0*/  FADD.FTZ R102, R219, R102 ;  /* 0x00000066db667221 */ /* 0x010fca0000010000 */
[----:B------:R1:W-:Y:S04]  /*27b0*/  STL [R1+0x38], R102 ;  /* 0x0000386601007387 */ /* 0x0003e80000100800 */
[----:B0-----:R-:W4:Y:S01]  /*27c0*/  LDL R111, [R1+0xf0] ;  /* 0x0000f000016f7983 */ /* 0x001f220000100800 */
[----:B------:R-:W-:Y:S01]  /*27d0*/  FFMA.FTZ R106, R194, R118, R106 ;  /* 0x00000076c26a7223 */ /* 0x000fe2000001006a */
[----:B------:R-:W-:Y:S01]  /*27e0*/  FADD.FTZ R249, R188, R249 ;  /* 0x000000f9bcf97221 */ /* 0x000fe20000010000 */
[-C--:B------:R-:W-:Y:S01]  /*27f0*/  FFMA.FTZ R19, R185, R188.reuse, R19 ;  /* 0x000000bcb9137223 */ /* 0x080fe20000010013 */
[----:B------:R-:W-:Y:S01]  /*2800*/  FMUL.FTZ R188, R157, R188 ;  /* 0x000000bc9dbc7220 */ /* 0x000fe20000410000 */
[----:B------:R-:W-:Y:S01]  /*2810*/  FFMA.FTZ R106, R184, R186, R106 ;  /* 0x000000bab86a7223 */ /* 0x000fe2000001006a */
[----:B------:R-:W-:Y:S01]  /*2820*/  FADD.FTZ R252, R190, R252 ;  /* 0x000000fcbefc7221 */ /* 0x000fe20000010000 */
[-C--:B------:R-:W-:Y:S01]  /*2830*/  FFMA.FTZ R218, R187, R190.reuse, R218 ;  /* 0x000000bebbda7223 */ /* 0x080fe200000100da */
[----:B------:R-:W-:Y:S01]  /*2840*/  FADD.FTZ R103, R103, R186 ;  /* 0x000000ba67677221 */ /* 0x000fe20000010000 */
[----:B------:R-:W-:Y:S01]  /*2850*/  FMUL.FTZ R190, R156, R190 ;  /* 0x000000be9cbe7220 */ /* 0x000fe20000410000 */
[----:B------:R-:W-:Y:S01]  /*2860*/  FFMA.FTZ R106, R185, R188, R106 ;  /* 0x000000bcb96a7223 */ /* 0x000fe2000001006a */
[----:B------:R-:W-:Y:S01]  /*2870*/  FFMA.FTZ R223, R171, R145, R223 ;  /* 0x00000091abdf7223 */ /* 0x000fe200000100df */
[----:B------:R-:W-:Y:S01]  /*2880*/  FADD.FTZ R103, R103, R188 ;  /* 0x000000bc67677221 */ /* 0x000fe20000010000 */
[----:B------:R-:W-:Y:S01]  /*2890*/  FFMA.FTZ R222, R159, R172, R222 ;  /* 0x000000ac9fde7223 */ /* 0x000fe200000100de */
[----:B------:R-:W-:Y:S01]  /*28a0*/  FFMA.FTZ R106, R187, R190, R106 ;  /* 0x000000bebb6a7223 */ /* 0x000fe2000001006a */
[----:B------:R-:W-:Y:S01]  /*28b0*/  FMUL.FTZ R145, R160, R135 ;  /* 0x00000087a0917220 */ /* 0x000fe20000410000 */
[----:B------:R-:W-:Y:S01]  /*28c0*/  FADD.FTZ R103, R103, R190 ;  /* 0x000000be67677221 */ /* 0x000fe20000010000 */
[----:B------:R-:W-:Y:S01]  /*28d0*/  FMUL.FTZ R172, R154, R172 ;  /* 0x000000ac9aac7220 */ /* 0x000fe20000410000 */
[----:B------:R-:W-:Y:S01]  /*28e0*/  FFMA.FTZ R106, R189, R191, R106 ;  /* 0x000000bfbd6a7223 */ /* 0x000fe2000001006a */
[----:B------:R-:W4:Y:S01]  /*28f0*/  LDL R113, [R1+0xec] ;  /* 0x0000ec0001717983 */ /* 0x000f220000100800 */
[----:B------:R-:W-:-:S02]  /*2900*/  FADD.FTZ R103, R103, R191 ;  /* 0x000000bf67677221 */ /* 0x000fc40000010000 */
[----:B------:R-:W-:Y:S02]  /*2910*/  FFMA.FTZ R106, R159, R172, R106 ;  /* 0x000000ac9f6a7223 */ /* 0x000fe4000001006a */
[----:B------:R-:W-:Y:S02]  /*2920*/  FADD.FTZ R103, R103, R172 ;  /* 0x000000ac67677221 */ /* 0x000fe40000010000 */
[----:B------:R-:W-:Y:S01]  /*2930*/  FFMA.FTZ R106, R167, R173, R106 ;  /* 0x000000ada76a7223 */ /* 0x000fe2000001006a */
[-C--:B------:R-:W-:Y:S01]  /*2940*/  FFMA.FTZ R231, R145, R149.reuse, R231 ;  /* 0x0000009591e77223 */ /* 0x080fe200000100e7 */
[----:B------:R-:W-:Y:S01]  /*2950*/  FMUL.FTZ R149, R150, R149 ;  /* 0x0000009596957220 */ /* 0x000fe20000410000 */
[----:B------:R-:W-:Y:S01]  /*2960*/  FADD.FTZ R103, R103, R173 ;  /* 0x000000ad67677221 */ /* 0x000fe20000010000 */
[----:B------:R-:W-:Y:S01]  /*2970*/  FMUL.FTZ R150, R160, R136 ;  /* 0x00000088a0967220 */ /* 0x000fe20000410000 */
[----:B------:R-:W-:Y:S02]  /*2980*/  FFMA.FTZ R106, R170, R174, R106 ;  /* 0x000000aeaa6a7223 */ /* 0x000fe4000001006a */
[----:B------:R-:W-:Y:S01]  /*2990*/  FADD.FTZ R103, R103, R174 ;  /* 0x000000ae67677221 */ /* 0x000fe20000010000 */
[-C--:B------:R-:W-:Y:S01]  /*29a0*/  FFMA.FTZ R234, R150, R151.reuse, R234 ;  /* 0x0000009796ea7223 */ /* 0x080fe200000100ea */
[----:B------:R-:W-:Y:S01]  /*29b0*/  FFMA.FTZ R106, R171, R176, R106 ;  /* 0x000000b0ab6a7223 */ /* 0x000fe2000001006a */
[----:B------:R-:W-:Y:S01]  /*29c0*/  FMUL.FTZ R151, R114, R151 ;  /* 0x0000009772977220 */ /* 0x000fe20000410000 */
[----:B------:R-:W-:Y:S01]  /*29d0*/  FADD.FTZ R103, R103, R176 ;  /* 0x000000b067677221 */ /* 0x000fe20000010000 */
[----:B------:R-:W4:Y:S01]  /*29e0*/  LDL R114, [R1+0xf4] ;  /* 0x0000f40001727983 */ /* 0x000f220000100800 */
[----:B------:R-:W-:-:S02]  /*29f0*/  FFMA.FTZ R106, R175, R177, R106 ;  /* 0x000000b1af6a7223 */ /* 0x000fc4000001006a */
[----:B------:R-:W-:Y:S02]  /*2a00*/  FADD.FTZ R103, R103, R177 ;  /* 0x000000b167677221 */ /* 0x000fe40000010000 */
[----:B------:R-:W-:Y:S01]  /*2a10*/  FFMA.FTZ R106, R178, R179, R106 ;  /* 0x000000b3b26a7223 */ /* 0x000fe2000001006a */
[----:B-1----:R-:W-:Y:S01]  /*2a20*/  FMUL.FTZ R102, R160, R109 ;  /* 0x0000006da0667220 */ /* 0x002fe20000410000 */
[----:B------:R-:W-:Y:S02]  /*2a30*/  FADD.FTZ R103, R103, R179 ;  /* 0x000000b367677221 */ /* 0x000fe40000010000 */
[----:B------:R-:W-:Y:S02]  /*2a40*/  FFMA.FTZ R109, R180, R181, R106 ;  /* 0x000000b5b46d7223 */ /* 0x000fe4000001006a */
[----:B------:R-:W-:Y:S01]  /*2a50*/  FADD.FTZ R103, R103, R181 ;  /* 0x000000b567677221 */ /* 0x000fe20000010000 */
[----:B------:R-:W-:Y:S01]  /*2a60*/  FMUL.FTZ R157, R101, R219 ;  /* 0x000000db659d7220 */ /* 0x000fe20000410000 */
[----:B------:R-:W-:-:S02]  /*2a70*/  FMUL.FTZ R101, R160, R108 ;  /* 0x0000006ca0657220 */ /* 0x000fc40000410000 */
[----:B------:R-:W-:Y:S01]  /*2a80*/  FADD.FTZ R108, R103, R183 ;  /* 0x000000b7676c7221 */ /* 0x000fe20000010000 */
[----:B--2---:R-:W-:Y:S02]  /*2a90*/  FMUL.FTZ R106, R112, R214 ;  /* 0x000000d6706a7220 */ /* 0x004fe40000410000 */
[----:B------:R-:W2:Y:S01]  /*2aa0*/  LDL R112, [R1+0xe8] ;  /* 0x0000e80001707983 */ /* 0x000ea20000100800 */
[----:B---3--:R-:W-:-:S03]  /*2ab0*/  FMUL.FTZ R135, R110, R215 ;  /* 0x000000d76e877220 */ /* 0x008fc60000410000 */
[----:B------:R-:W3:Y:S01]  /*2ac0*/  LDL R110, [R1+0xe4] ;  /* 0x0000e400016e7983 */ /* 0x000ee20000100800 */
[----:B----4-:R-:W-:-:S03]  /*2ad0*/  FMUL.FTZ R103, R111, R213 ;  /* 0x000000d56f677220 */ /* 0x010fc60000410000 */
[----:B------:R-:W4:Y:S01]  /*2ae0*/  LDL R111, [R1+0xe0] ;  /* 0x0000e000016f7983 */ /* 0x000f220000100800 */
        /* <DEDUP_REMOVED lines=14> */
[----:B------:R-:W-:Y:S01]  /*2bd0*/  FMUL.FTZ R156, R160, R130 ;  /* 0x00000082a09c7220 */ /* 0x000fe20000410000 */
[----:B------:R-:W-:Y:S02]  /*2be0*/  FADD.FTZ R108, R108, R155 ;  /* 0x0000009b6c6c7221 */ /* 0x000fe40000010000 */
[----:B------:R-:W-:Y:S01]  /*2bf0*/  FFMA.FTZ R109, R154, R155, R109 ;  /* 0x0000009b9a6d7223 */ /* 0x000fe2000001006d */
[----:B------:R-:W-:Y:S01]  /*2c00*/  FMUL.FTZ R128, R160, R128 ;  /* 0x00000080a0807220 */ /* 0x000fe20000410000 */
[----:B------:R-:W-:Y:S02]  /*2c10*/  FADD.FTZ R108, R108, R157 ;  /* 0x0000009d6c6c7221 */ /* 0x000fe40000010000 */
[----:B------:R-:W-:Y:S01]  /*2c20*/  FFMA.FTZ R109, R156, R157, R109 ;  /* 0x0000009d9c6d7223 */ /* 0x000fe2000001006d */
[----:B------:R-:W-:Y:S01]  /*2c30*/  FMUL.FTZ R104, R160, R104 ;  /* 0x00000068a0687220 */ /* 0x000fe20000410000 */
[----:B------:R-:W-:-:S02]  /*2c40*/  FADD.FTZ R108, R108, R106 ;  /* 0x0000006a6c6c7221 */ /* 0x000fc40000010000 */
[----:B------:R-:W-:Y:S01]  /*2c50*/  FFMA.FTZ R109, R128, R106, R109 ;  /* 0x0000006a806d7223 */ /* 0x000fe2000001006d */
[----:B------:R-:W-:Y:S01]  /*2c60*/  FMUL.FTZ R134, R114, R212 ;  /* 0x000000d472867220 */ /* 0x000fe20000410000 */
[----:B------:R-:W-:Y:S02]  /*2c70*/  FADD.FTZ R108, R108, R135 ;  /* 0x000000876c6c7221 */ /* 0x000fe40000010000 */
[----:B------:R-:W-:Y:S02]  /*2c80*/  FFMA.FTZ R109, R104, R135, R109 ;  /* 0x00000087686d7223 */ /* 0x000fe4000001006d */
[----:B------:R-:W-:Y:S02]  /*2c90*/  FADD.FTZ R108, R108, R134 ;  /* 0x000000866c6c7221 */ /* 0x000fe40000010000 */
        /* <DEDUP_REMOVED lines=8> */
[C---:B------:R-:W-:Y:S01]  /*2d20*/  FMUL.FTZ R100, R160.reuse, R100 ;  /* 0x00000064a0647220 */ /* 0x040fe20000410000 */
[----:B------:R-:W-:Y:S01]  /*2d30*/  UMOV UR6, 0xffffffff ;  /* 0xffffffff00067882 */ /* 0x000fe20000000000 */
[----:B------:R-:W-:Y:S01]  /*2d40*/  FMUL.FTZ R105, R160, R105 ;  /* 0x00000069a0697220 */ /* 0x000fe20000410000 */
        /* <DEDUP_REMOVED lines=18> */
[----:B--2---:R-:W-:Y:S01]  /*2e70*/  FMUL.FTZ R132, R112, R210 ;  /* 0x000000d270847220 */ /* 0x004fe20000410000 */
[----:B---3--:R-:W-:-:S02]  /*2e80*/  FMUL.FTZ R131, R110, R209 ;  /* 0x000000d16e837220 */ /* 0x008fc40000410000 */
[----:B------:R-:W0:Y:S01]  /*2e90*/  S2R R110, SR_TID.X ;  /* 0x00000000006e7919 */ /* 0x000e220000002100 */
[----:B------:R-:W-:Y:S01]  /*2ea0*/  FADD.FTZ R108, R108, R132 ;  /* 0x000000846c6c7221 */ /* 0x000fe20000010000 */
[----:B------:R-:W-:-:S04]  /*2eb0*/  FFMA.FTZ R109, R129, R132, R109 ;  /* 0x00000084816d7223 */ /* 0x000fc8000001006d */
[----:B------:R-:W-:Y:S01]  /*2ec0*/  FFMA.FTZ R109, R100, R131, R109 ;  /* 0x00000083646d7223 */ /* 0x000fe2000001006d */
[----:B----4-:R-:W-:Y:S01]  /*2ed0*/  FMUL.FTZ R130, R111, R208 ;  /* 0x000000d06f827220 */ /* 0x010fe20000410000 */
[----:B------:R-:W-:-:S03]  /*2ee0*/  FADD.FTZ R111, R108, R131 ;  /* 0x000000836c6f7221 */ /* 0x000fc60000010000 */
[----:B------:R-:W-:Y:S01]  /*2ef0*/  FFMA.FTZ R109, R105, R130, R109 ;  /* 0x00000082696d7223 */ /* 0x000fe2000001006d */
[----:B------:R-:W-:Y:S01]  /*2f00*/  FADD.FTZ R111, R111, R130 ;  /* 0x000000826f6f7221 */ /* 0x000fe20000010000 */
[----:B0-----:R-:W-:-:S04]  /*2f10*/  SHF.R.U32.HI R137, RZ, 0x5, R110 ;  /* 0x00000005ff897819 */ /* 0x001fc8000001166e */
        /* <DEDUP_REMOVED lines=21> */
.L_x_11093:
        /* <DEDUP_REMOVED lines=12> */
[----:B--2---:R-:W-:-:S03]  /*3130*/  LEA R112, R114, R112, 0x18 ;  /* 0x0000007072707211 */ /* 0x004fc600078ec0ff */
[----:B------:R-:W2:Y:S01]  /*3140*/  LDL.LU R214, [R1+0xc8] ;  /* 0x0000c80001d67983 */ /* 0x000ea20000300800 */
[----:B------:R-:W-:-:S03]  /*3150*/  @!P1 LEA R113, R113, R112, 0x3 ;  /* 0x0000007071719211 */ /* 0x000fc600078e18ff */
[----:B------:R-:W2:Y:S04]  /*3160*/  LDL.LU R213, [R1+0xd4] ;  /* 0x0000d40001d57983 */ /* 0x000ea80000300800 */
[----:B------:R-:W-:Y:S01]  /*3170*/  @!P1 STS.64 [R113+0x5000], R108 ;  /* 0x0050006c71009388 */ /* 0x000fe20000000a00 */
[----:B------:R-:W-:Y:S01]  /*3180*/  LEA R110, R110, R112, 0x3 ;  /* 0x000000706e6e7211 */ /* 0x000fe200078e18ff */
[----:B------:R-:W-:Y:S01]  /*3190*/  BAR.SYNC.DEFER_BLOCKING 0x0 ;  /* 0x0000000000007b1d */ /* 0x000fe20000010000 */
[----:B------:R-:W-:Y:S02]  /*31a0*/  ISETP.NE.AND.EX P3, PT, RZ, UR13, PT, P3 ;  /* 0x0000000dff007c0c */ /* 0x000fe4000bf65330 */
[----:B------:R-:W-:-:S03]  /*31b0*/  LOP3.LUT P6, RZ, R117, 0xff0000, RZ, 0xc0, !PT ;  /* 0x00ff000075ff7812 */ /* 0x000fc600078cc0ff */
[----:B------:R-:W2:Y:S01]  /*31c0*/  LDL.LU R212, [R1+0xd0] ;  /* 0x0000d00001d47983 */ /* 0x000ea20000300800 */
[----:B------:R-:W-:-:S03]  /*31d0*/  ISETP.NE.U32.AND P1, PT, R168, RZ, PT ;  /* 0x000000ffa800720c */ /* 0x000fc60003f25070 */
[----:B------:R-:W2:Y:S04]  /*31e0*/  LDL.LU R211, [R1+0xdc] ;  /* 0x0000dc0001d37983 */ /* 0x000ea80000300800 */
[----:B------:R-:W1:Y:S04]  /*31f0*/  LDS.128 R112, [R110+0x5000] ;  /* 0x005000006e707984 */ /* 0x000e680000000c00 */
[----:B------:R-:W0:Y:S01]  /*3200*/  LDS.128 R108, [R110+0x5010] ;  /* 0x005010006e6c7984 */ /* 0x000e220000000c00 */
[----:B------:R-:W-:-:S03]  /*3210*/  ISETP.NE.AND.EX P1, PT, R169, RZ, PT, P1 ;  /* 0x000000ffa900720c */ /* 0x000fc60003f25310 */
[----:B------:R-:W2:Y:S01]  /*3220*/  LDL.LU R210, [R1+0xd8] ;  /* 0x0000d80001d27983 */ /* 0x000ea20000300800 */
[----:B-1----:R-:W-:Y:S01]  /*3230*/  FADD.FTZ R112, RZ, R112 ;  /* 0x00000070ff707221 */ /* 0x002fe20000010000 */
[----:B------:R-:W-:-:S03]  /*3240*/  FADD.FTZ R113, RZ, R113 ;  /* 0x00000071ff717221 */ /* 0x000fc60000010000 */
[----:B------:R-:W-:Y:S01]  /*3250*/  FADD.FTZ R112, R114, R112 ;  /* 0x0000007072707221 */ /* 0x000fe20000010000 */
[----:B------:R-:W-:-:S03]  /*3260*/  FADD.FTZ R113, R115, R113 ;  /* 0x0000007173717221 */ /* 0x000fc60000010000 */
[----:B0-----:R-:W-:Y:S01]  /*3270*/  FADD.FTZ R108, R112, R108 ;  /* 0x0000006c706c7221 */ /* 0x001fe20000010000 */
[----:B------:R-:W-:Y:S01]  /*3280*/  FADD.FTZ R109, R113, R109 ;  /* 0x0000006d716d7221 */ /* 0x000fe20000010000 */
[----:B------:R-:W-:-:S04]  /*3290*/  IMAD.WIDE.U32 R112, R166, 0x10, R208 ;  /* 0x00000010a6707825 */ /* 0x000fc800078e00d0 */
[----:B------:R-:W-:Y:S02]  /*32a0*/  FADD.FTZ R110, R110, R108 ;  /* 0x0000006c6e6e7221 */ /* 0x000fe40000010000 */
[----:B------:R-:W3:Y:S02]  /*32b0*/  LDG.E.128 R112, desc[UR4][R112.64] ;  /* 0x0000000470707981 */ /* 0x000ee4000c1e1d00 */
[----:B------:R-:W-:Y:S01]  /*32c0*/  FMUL.FTZ R110, R110, UR10 ;  /* 0x0000000a6e6e7c20 */ /* 0x000fe20008410000 */
[----:B------:R-:W-:-:S04]  /*32d0*/  FADD.FTZ R109, R111, R109 ;  /* 0x0000006d6f6d7221 */ /* 0x000fc80000010000 */
[----:B------:R-:W-:Y:S01]  /*32e0*/  FSEL R136, R110, RZ, !P2 ;  /* 0x000000ff6e887208 */ /* 0x000fe20005000000 */
[----:B------:R-:W-:Y:S01]  /*32f0*/  FMUL.FTZ R137, R109, UR10 ;  /* 0x0000000a6d897c20 */ /* 0x000fe20008410000 */
[----:B------:R-:W-:-:S03]  /*3300*/  MOV R108, R116 ;  /* 0x00000074006c7202 */ /* 0x000fc60000000f00 */
[----:B------:R-:W-:Y:S01]  /*3310*/  FFMA.FTZ R0, R0, R137, R136 ;  /* 0x0000008900007223 */ /* 0x000fe20000010088 */
[----:B------:R-:W-:-:S03]  /*3320*/  LOP3.LUT P2, RZ, R108, 0xff, RZ, 0xc0, !PT ;  /* 0x000000ff6cff7812 */ /* 0x000fc6000784c0ff */
[----:B------:R-:W-:Y:S01]  /*3330*/  FADD.FTZ R0, R207, -R0 ;  /* 0x80000000cf007221 */ /* 0x000fe20000010000 */
[-CC-:B------:R-:W-:Y:S01]  /*3340*/  FFMA.FTZ R138, R138, R137.reuse, R136.reuse ;  /* 0x000000898a8a7223 */ /* 0x180fe20000010088 */
[----:B------:R-:W-:Y:S01]  /*3350*/  MOV R169, RZ ;  /* 0x000000ff00a97202 */ /* 0x000fe20000000f00 */
[-CC-:B------:R-:W-:Y:S01]  /*3360*/  FFMA.FTZ R140, R140, R137.reuse, R136.reuse ;  /* 0x000000898c8c7223 */ /* 0x180fe20000010088 */
[----:B------:R-:W-:Y:S01]  /*3370*/  FMUL.FTZ R108, R160, R0 ;  /* 0x00000000a06c7220 */ /* 0x000fe20000410000 */
[-CC-:B------:R-:W-:Y:S01]  /*3380*/  FFMA.FTZ R168, R141, R137.reuse, R136.reuse ;  /* 0x000000898da87223 */ /* 0x180fe20000010088 */
[-CC-:B------:R-:W-:Y:S01]  /*3390*/  FFMA.FTZ R158, R158, R137.reuse, R136.reuse ;  /* 0x000000899e9e7223 */ /* 0x180fe20000010088 */
[-C--:B------:R-:W-:Y:S01]  /*33a0*/  FFMA.FTZ R198, R198, R137.reuse, R136 ;  /* 0x00000089c6c67223 */ /* 0x080fe20000010088 */
[----:B------:R-:W-:Y:S01]  /*33b0*/  @P1 FADD.FTZ R108, R68, R108 ;  /* 0x0000006c446c1221 */ /* 0x000fe20000010000 */
[----:B------:R-:W-:Y:S01]  /*33c0*/  HFMA2.MMA R0, -RZ, RZ, 0, 0 ;  /* 0x00000000ff007435 */ /* 0x000fe200000001ff */
[-CC-:B------:R-:W-:Y:S01]  /*33d0*/  FFMA.FTZ R199, R199, R137.reuse, R136.reuse ;  /* 0x00000089c7c77223 */ /* 0x180fe20000010088 */
[-CC-:B------:R-:W-:Y:S01]  /*33e0*/  FFMA.FTZ R197, R197, R137.reuse, R136.reuse ;  /* 0x00000089c5c57223 */ /* 0x180fe20000010088 */
[----:B------:R-:W-:Y:S01]  /*33f0*/  FMUL.FTZ R109, R108, R162 ;  /* 0x000000a26c6d7220 */ /* 0x000fe20000410000 */
[-CC-:B------:R-:W-:Y:S01]  /*3400*/  FFMA.FTZ R196, R196, R137.reuse, R136.reuse ;  /* 0x00000089c4c47223 */ /* 0x180fe20000010088 */
[-CC-:B------:R-:W-:Y:S01]  /*3410*/  FFMA.FTZ R195, R195, R137.reuse, R136.reuse ;  /* 0x00000089c3c37223 */ /* 0x180fe20000010088 */
[-C--:B------:R-:W-:Y:S01]  /*3420*/  FFMA.FTZ R194, R194, R137.reuse, R136 ;  /* 0x00000089c2c27223 */ /* 0x080fe20000010088 */
[----:B------:R-:W-:Y:S01]  /*3430*/  FMUL.FTZ R109, R109, UR11 ;  /* 0x0000000b6d6d7c20 */ /* 0x000fe20008410000 */
[----:B------:R-:W-:Y:S01]  /*3440*/  FADD.FTZ R138, R205, -R138 ;  /* 0x8000008acd8a7221 */ /* 0x000fe20000010000 */
[----:B------:R-:W-:Y:S01]  /*3450*/  MOV R205, RZ ;  /* 0x000000ff00cd7202 */ /* 0x000fe20000000f00 */
[----:B------:R-:W-:Y:S01]  /*3460*/  FADD.FTZ R140, R203, -R140 ;  /* 0x8000008ccb8c7221 */ /* 0x000fe20000010000 */
[----:B------:R-:W-:Y:S01]  /*3470*/  HFMA2.MMA R203, -RZ, RZ, 0, 0 ;  /* 0x00000000ffcb7435 */ /* 0x000fe200000001ff */
        /* <DEDUP_REMOVED lines=9> */
[----:B------:R-:W-:Y:S01]  /*3510*/  SEL R108, R108, R96, P3 ;  /* 0x000000606c6c7207 */ /* 0x000fe20001800000 */
[----:B------:R-:W-:Y:S01]  /*3520*/  FADD.FTZ R158, R200, -R158 ;  /* 0x8000009ec89e7221 */ /* 0x000fe20000010000 */
[----:B------:R-:W-:Y:S01]  /*3530*/  FADD.FTZ R201, R201, -R198 ;  /* 0x800000c6c9c97221 */ /* 0x000fe20000010000 */
[----:B------:R-:W-:Y:S01]  /*3540*/  FADD.FTZ R202, R202, -R199 ;  /* 0x800000c7caca7221 */ /* 0x000fe20000010000 */
[-CC-:B------:R-:W-:Y:S01]  /*3550*/  FFMA.FTZ R142, R142, R137.reuse, R136.reuse ;  /* 0x000000898e8e7223 */ /* 0x180fe20000010088 */
[--C-:B------:R-:W-:Y:S01]  /*3560*/  FFMA.FTZ R152, R152, R137, R136.reuse ;  /* 0x0000008998987223 */ /* 0x100fe20000010088 */
[----:B------:R-:W-:Y:S01]  /*3570*/  FMUL.FTZ R199, R160, R201 ;  /* 0x000000c9a0c77220 */ /* 0x000fe20000410000 */
[----:B------:R-:W-:Y:S01]  /*3580*/  MOV R198, RZ ;  /* 0x000000ff00c67202 */ /* 0x000fe20000000f00 */
[----:B------:R-:W0:Y:S01]  /*3590*/  LDC.64 R200, c[0x0][0x2f8] ;  /* 0x0000be00ffc87b82 */ /* 0x000e220000000a00 */
[----:B------:R-:W-:Y:S01]  /*35a0*/  FFMA.FTZ R154, R154, R137, R136 ;  /* 0x000000899a9a7223 */ /* 0x000fe20000010088 */
[----:B------:R-:W-:Y:S01]  /*35b0*/  @P1 FADD.FTZ R199, R66, R199 ;  /* 0x000000c742c71221 */ /* 0x000fe20000010000 */
[----:B---3--:R-:W-:-:S02]  /*35c0*/  @P2 HADD2.F32 R110, -RZ, R112.H0_H0 ;  /* 0x20000070ff6e2230 */ /* 0x008fc40000004100 */
[-C--:B------:R-:W-:Y:S01]  /*35d0*/  FFMA.FTZ R156, R156, R137.reuse, R136 ;  /* 0x000000899c9c7223 */ /* 0x080fe20000010088 */
[----:B------:R-:W3:Y:S02]  /*35e0*/  LDL.LU R207, [R1+0xc4] ;  /* 0x0000c40001cf7983 */ /* 0x000ee40000300800 */
[----:B------:R-:W-:Y:S01]  /*35f0*/  @P2 FMUL.FTZ R0, R109, R110 ;  /* 0x0000006e6d002220 */ /* 0x000fe20000410000 */
[----:B------:R-:W-:Y:S02]  /*3600*/  @P2 HADD2.F32 R110, -RZ, R72.H0_H0 ;  /* 0x20000048ff6e2230 */ /* 0x000fe40000004100 */
[----:B------:R-:W-:Y:S01]  /*3610*/  FADD.FTZ R197, R193, -R197 ;  /* 0x800000c5c1c57221 */ /* 0x000fe20000010000 */
[----:B------:R-:W-:Y:S01]  /*3620*/  FADD.FTZ R196, R192, -R196 ;  /* 0x800000c4c0c47221 */ /* 0x000fe20000010000 */
[----:B------:R-:W-:Y:S01]  /*3630*/  FADD.FTZ R119, R119, -R195 ;  /* 0x800000c377777221 */ /* 0x000fe20000010000 */
[----:B------:R-:W-:Y:S01]  /*3640*/  FADD.FTZ R118, R118, -R194 ;  /* 0x800000c276767221 */ /* 0x000fe20000010000 */
[----:B------:R-:W-:Y:S01]  /*3650*/  @P2 FMUL.FTZ R169, R109, R110 ;  /* 0x0000006e6da92220 */ /* 0x000fe20000410000 */
[----:B------:R-:W-:Y:S01]  /*3660*/  LOP3.LUT P2, RZ, R116, 0xff00, RZ, 0xc0, !PT ;  /* 0x0000ff0074ff7812 */ /* 0x000fe2000784c0ff */
[----:B------:R-:W-:Y:S01]  /*3670*/  FMUL.FTZ R109, R160, R138 ;  /* 0x0000008aa06d7220 */ /* 0x000fe20000410000 */
[----:B------:R-:W-:Y:S01]  /*3680*/  FFMA.FTZ R110, R139, R137, R136 ;  /* 0x000000898b6e7223 */ /* 0x000fe20000010088 */
[----:B------:R-:W-:Y:S01]  /*3690*/  CS2R R138, SRZ ;  /* 0x00000000008a7805 */ /* 0x000fe2000001ff00 */
[----:B------:R-:W-:Y:S01]  /*36a0*/  FADD.FTZ R184, R186, -R184 ;  /* 0x800000b8bab87221 */ /* 0x000fe20000010000 */
[----:B------:R-:W-:Y:S01]  /*36b0*/  @P1 FADD.FTZ R109, R69, R109 ;  /* 0x0000006d456d1221 */ /* 0x000fe20000010000 */
[----:B------:R-:W-:Y:S01]  /*36c0*/  FADD.FTZ R110, R206, -R110 ;  /* 0x8000006ece6e7221 */ /* 0x000fe20000010000 */
[----:B------:R-:W-:Y:S01]  /*36d0*/  HFMA2.MMA R206, -RZ, RZ, 0, 0 ;  /* 0x00000000ffce7435 */ /* 0x000fe200000001ff */
[----:B------:R-:W-:Y:S01]  /*36e0*/  FADD.FTZ R185, R188, -R185 ;  /* 0x800000b9bcb97221 */ /* 0x000fe20000010000 */
[----:B------:R-:W-:Y:S01]  /*36f0*/  FMUL.FTZ R111, R109, R162 ;  /* 0x000000a26d6f7220 */ /* 0x000fe20000410000 */
[----:B------:R-:W-:Y:S01]  /*3700*/  FMUL.FTZ R110, R160, R110 ;  /* 0x0000006ea06e7220 */ /* 0x000fe20000410000 */
[----:B------:R-:W-:Y:S01]  /*3710*/  FADD.FTZ R176, R176, -R171 ;  /* 0x800000abb0b07221 */ /* 0x000fe20000010000 */
[----:B------:R-:W-:Y:S01]  /*3720*/  FADD.FTZ R178, R179, -R178 ;  /* 0x800000b2b3b27221 */ /* 0x000fe20000010000 */
[----:B------:R-:W-:-:S02]  /*3730*/  @P2 HADD2.F32 R112, -RZ, R112.H1_H1 ;  /* 0x30000070ff702230 */ /* 0x000fc40000004100 */
[----:B------:R-:W-:Y:S01]  /*3740*/  FMUL.FTZ R111, R111, UR11 ;  /* 0x0000000b6f6f7c20 */ /* 0x000fe20008410000 */
[----:B------:R-:W-:Y:S01]  /*3750*/  @P1 FADD.FTZ R110, R70, R110 ;  /* 0x0000006e466e1221 */ /* 0x000fe20000010000 */
[----:B------:R-:W-:Y:S01]  /*3760*/  FADD.FTZ R142, R146, -R142 ;  /* 0x8000008e928e7221 */ /* 0x000fe20000010000 */
[----:B------:R-:W-:Y:S01]  /*3770*/  FADD.FTZ R152, R153, -R152 ;  /* 0x8000009899987221 */ /* 0x000fe20000010000 */
[----:B------:R-:W-:Y:S01]  /*3780*/  @P2 FMUL.FTZ R138, R111, R112 ;  /* 0x000000706f8a2220 */ /* 0x000fe20000410000 */
[----:B------:R-:W-:Y:S02]  /*3790*/  @P2 HADD2.F32 R112, -RZ, R72.H1_H1 ;  /* 0x30000048ff702230 */ /* 0x000fe40000004100 */
[----:B------:R-:W-:Y:S01]  /*37a0*/  FADD.FTZ R155, R155, -R154 ;  /* 0x8000009a9b9b7221 */ /* 0x000fe20000010000 */
[----:B------:R-:W4:Y:S02]  /*37b0*/  LDL.LU R204, [R1+0xb8] ;  /* 0x0000b80001cc7983 */ /* 0x000f240000300800 */
[----:B------:R-:W-:Y:S01]  /*37c0*/  @P2 FMUL.FTZ R206, R111, R112 ;  /* 0x000000706fce2220 */ /* 0x000fe20000410000 */
[----:B------:R-:W-:Y:S01]  /*37d0*/  LOP3.LUT P2, RZ, R116, 0xff0000, RZ, 0xc0, !PT ;  /* 0x00ff000074ff7812 */ /* 0x000fe2000784c0ff */
[----:B------:R-:W-:-:S04]  /*37e0*/  FMUL.FTZ R111, R110, R162 ;  /* 0x000000a26e6f7220 */ /* 0x000fc80000410000 */
[----:B------:R-:W-:-:S08]  /*37f0*/  FMUL.FTZ R111, R111, UR11 ;  /* 0x0000000b6f6f7c20 */ /* 0x000fd00008410000 */
[----:B------:R-:W-:-:S05]  /*3800*/  @P2 HADD2.F32 R112, -RZ, R113.H0_H0 ;  /* 0x20000071ff702230 */ /* 0x000fca0000004100 */
[----:B------:R-:W-:Y:S01]  /*3810*/  @P2 FMUL.FTZ R139, R111, R112 ;  /* 0x000000706f8b2220 */ /* 0x000fe20000410000 */
[----:B------:R-:W-:-:S05]  /*3820*/  @P2 HADD2.F32 R112, -RZ, R73.H0_H0 ;  /* 0x20000049ff702230 */ /* 0x000fca0000004100 */
[----:B------:R-:W-:Y:S01]  /*3830*/  @P2 FMUL.FTZ R205, R111, R112 ;  /* 0x000000706fcd2220 */ /* 0x000fe20000410000 */
[----:B------:R-:W-:Y:S01]  /*3840*/  LOP3.LUT P2, RZ, R116, 0xff000000, RZ, 0xc0, !PT ;  /* 0xff00000074ff7812 */ /* 0x000fe2000784c0ff */
[----:B------:R-:W-:-:S04]  /*3850*/  FMUL.FTZ R111, R160, R140 ;  /* 0x0000008ca06f7220 */ /* 0x000fc80000410000 */
[----:B------:R-:W-:-:S04]  /*3860*/  @P1 FADD.FTZ R111, R71, R111 ;  /* 0x0000006f476f1221 */ /* 0x000fc80000010000 */
[----:B------:R-:W-:Y:S01]  /*3870*/  FMUL.FTZ R112, R111, R162 ;  /* 0x000000a26f707220 */ /* 0x000fe20000410000 */
[----:B------:R-:W-:-:S03]  /*3880*/  CS2R R140, SRZ ;  /* 0x00000000008c7805 */ /* 0x000fc6000001ff00 */
[----:B------:R-:W-:Y:S02]  /*3890*/  @P2 HADD2.F32 R113, -RZ, R113.H1_H1 ;  /* 0x30000071ff712230 */ /* 0x000fe40000004100 */
[----:B------:R-:W-:-:S04]  /*38a0*/  FMUL.FTZ R112, R112, UR11 ;  /* 0x0000000b70707c20 */ /* 0x000fc80008410000 */
[----:B------:R-:W-:Y:S01]  /*38b0*/  @P2 FMUL.FTZ R140, R112, R113 ;  /* 0x00000071708c2220 */ /* 0x000fe20000410000 */
[----:B------:R-:W-:-:S05]  /*38c0*/  @P2 HADD2.F32 R113, -RZ, R73.H1_H1 ;  /* 0x30000049ff712230 */ /* 0x000fca0000004100 */
[----:B------:R-:W-:Y:S01]  /*38d0*/  @P2 FMUL.FTZ R203, R112, R113 ;  /* 0x0000007170cb2220 */ /* 0x000fe20000410000 */
[----:B------:R-:W-:Y:S01]  /*38e0*/  LOP3.LUT P2, RZ, R117, 0xff, RZ, 0xc0, !PT ;  /* 0x000000ff75ff7812 */ /* 0x000fe2000784c0ff */
[----:B------:R-:W-:-:S04]  /*38f0*/  FMUL.FTZ R112, R168, R162 ;  /* 0x000000a2a8707220 */ /* 0x000fc80000410000 */
[----:B------:R-:W-:-:S08]  /*3900*/  FMUL.FTZ R112, R112, UR11 ;  /* 0x0000000b70707c20 */ /* 0x000fd00008410000 */
[----:B------:R-:W-:-:S05]  /*3910*/  @P2 HADD2.F32 R113, -RZ, R114.H0_H0 ;  /* 0x20000072ff712230 */ /* 0x000fca0000004100 */
[----:B------:R-:W-:Y:S01]  /*3920*/  @P2 FMUL.FTZ R141, R112, R113 ;  /* 0x00000071708d2220 */ /* 0x000fe20000410000 */
[----:B------:R-:W-:Y:S01]  /*3930*/  @P2 HADD2.F32 R113, -RZ, R74.H0_H0 ;  /* 0x2000004aff712230 */ /* 0x000fe20000004100 */
[----:B------:R-:W-:-:S04]  /*3940*/  MOV R116, RZ ;  /* 0x000000ff00747202 */ /* 0x000fc80000000f00 */
[----:B------:R-:W-:Y:S01]  /*3950*/  @P2 FMUL.FTZ R116, R112, R113 ;  /* 0x0000007170742220 */ /* 0x000fe20000410000 */
[----:B------:R-:W-:-:S04]  /*3960*/  ISETP.NE.U32.AND P2, PT, RZ, UR12, PT ;  /* 0x0000000cff007c0c */ /* 0x000fc8000bf45070 */
[----:B------:R-:W-:-:S13]  /*3970*/  ISETP.NE.AND.EX P2, PT, RZ, UR13, PT, P2 ;  /* 0x0000000dff007c0c */ /* 0x000fda000bf45320 */
[----:B------:R-:W1:Y:S01]  /*3980*/  @P2 LDC.64 R112, c[0x0][0x308] ;  /* 0x0000c200ff702b82 */ /* 0x000e620000000a00 */
[----:B------:R-:W-:Y:S02]  /*3990*/  SEL R109, R109, R97, P3 ;  /* 0x000000616d6d7207 */ /* 0x000fe40001800000 */
[----:B------:R-:W-:Y:S02]  /*39a0*/  SEL R110, R110, R98, P3 ;  /* 0x000000626e6e7207 */ /* 0x000fe40001800000 */
[----:B------:R-:W-:Y:S01]  /*39b0*/  SEL R111, R111, R99, P3 ;  /* 0x000000636f6f7207 */ /* 0x000fe20001800000 */
[----:B------:R-:W-:Y:S02]  /*39c0*/  @P5 HADD2.F32 R114, -RZ, R114.H1_H1 ;  /* 0x30000072ff725230 */ /* 0x000fe40000004100 */
[----:B-1----:R-:W-:-:S05]  /*39d0*/  @P2 IMAD.WIDE.U32 R112, R166, 0x20, R112 ;  /* 0x00000020a6702825 */ /* 0x002fca00078e0070 */
[----:B------:R1:W-:Y:S02]  /*39e0*/  @P2 STG.E.128 desc[UR4][R112.64], R108 ;  /* 0x0000006c70002986 */ /* 0x0003e4000c101d04 */
[----:B-1----:R-:W-:-:S04]  /*39f0*/  FMUL.FTZ R109, R160, R158 ;  /* 0x0000009ea06d7220 */ /* 0x002fc80000410000 */
[----:B------:R-:W-:Y:S01]  /*3a00*/  @P1 FADD.FTZ R109, R65, R109 ;  /* 0x0000006d416d1221 */ /* 0x000fe20000010000 */
[----:B------:R-:W-:-:S03]  /*3a10*/  HFMA2.MMA R158, -RZ, RZ, 0, 0 ;  /* 0x00000000ff9e7435 */ /* 0x000fc600000001ff */
[----:B------:R-:W-:-:S04]  /*3a20*/  FMUL.FTZ R108, R109, R162 ;  /* 0x000000a26d6c7220 */ /* 0x000fc80000410000 */
[----:B------:R-:W-:-:S04]  /*3a30*/  FMUL.FTZ R108, R108, UR11 ;  /* 0x0000000b6c6c7c20 */ /* 0x000fc80008410000 */
[----:B------:R-:W-:Y:S01]  /*3a40*/  @P5 FMUL.FTZ R158, R108, R114 ;  /* 0x000000726c9e5220 */ /* 0x000fe20000410000 */
[C---:B------:R-:W-:Y:S01]  /*3a50*/  FMUL.FTZ R114, R160.reuse, R202 ;  /* 0x000000caa0727220 */ /* 0x040fe20000410000 */
[----:B------:R-:W-:Y:S01]  /*3a60*/  @P5 HADD2.F32 R110, -RZ, R74.H1_H1 ;  /* 0x3000004aff6e5230 */ /* 0x000fe20000004100 */
[----:B------:R-:W-:Y:S01]  /*3a70*/  SEL R109, R109, R93, P3 ;  /* 0x0000005d6d6d7207 */ /* 0x000fe20001800000 */
[C---:B------:R-:W-:Y:S01]  /*3a80*/  FMUL.FTZ R194, R160.reuse, R196 ;  /* 0x000000c4a0c27220 */ /* 0x040fe20000410000 */
[----:B------:R-:W-:Y:S01]  /*3a90*/  @P1 FADD.FTZ R114, R67, R114 ;  /* 0x0000007243721221 */ /* 0x000fe20000010000 */
[----:B------:R-:W-:Y:S01]  /*3aa0*/  FMUL.FTZ R193, R160, R119 ;  /* 0x00000077a0c17220 */ /* 0x000fe20000410000 */
[----:B------:R-:W-:Y:S01]  /*3ab0*/  @P5 FMUL.FTZ R198, R108, R110 ;  /* 0x0000006e6cc65220 */ /* 0x000fe20000410000 */
[----:B------:R-:W-:Y:S01]  /*3ac0*/  SEL R108, R168, R92, P3 ;  /* 0x0000005ca86c7207 */ /* 0x000fe20001800000 */
[C---:B------:R-:W-:Y:S01]  /*3ad0*/  FMUL.FTZ R192, R160.reuse, R118 ;  /* 0x00000076a0c07220 */ /* 0x040fe20000410000 */
[----:B------:R-:W-:Y:S01]  /*3ae0*/  SEL R110, R199, R94, P3 ;  /* 0x0000005ec76e7207 */ /* 0x000fe20001800000 */
[----:B------:R-:W-:Y:S01]  /*3af0*/  FMUL.FTZ R186, R160, R184 ;  /* 0x000000b8a0ba7220 */ /* 0x000fe20000410000 */
[----:B------:R-:W-:Y:S01]  /*3b00*/  SEL R111, R114, R95, P3 ;  /* 0x0000005f726f7207 */ /* 0x000fe20001800000 */
[----:B------:R-:W-:Y:S01]  /*3b10*/  HFMA2.MMA R168, -RZ, RZ, 0, 0 ;  /* 0x00000000ffa87435 */ /* 0x000fe200000001ff */
[----:B------:R-:W-:Y:S01]  /*3b20*/  LOP3.LUT P5, RZ, R117, 0xff000000, RZ, 0xc0, !PT ;  /* 0xff00000075ff7812 */ /* 0x000fe200078ac0ff */
[----:B------:R-:W-:Y:S01]  /*3b30*/  FMUL.FTZ R188, R160, R185 ;  /* 0x000000b9a0bc7220 */ /* 0x000fe20000410000 */
[----:B------:R-:W-:Y:S01]  /*3b40*/  MOV R171, RZ ;  /* 0x000000ff00ab7202 */ /* 0x000fe20000000f00 */
[----:B------:R1:W-:Y:S01]  /*3b50*/  @P2 STG.E.128 desc[UR4][R112.64+0x10], R108 ;  /* 0x0000106c70002986 */ /* 0x0003e2000c101d04 */
[-C--:B------:R-:W-:Y:S01]  /*3b60*/  FMUL.FTZ R114, R114, R162.reuse ;  /* 0x000000a272727220 */ /* 0x080fe20000410000 */
[----:B------:R-:W-:Y:S01]  /*3b70*/  HFMA2.MMA R146, -RZ, RZ, 0, 0 ;  /* 0x00000000ff927435 */ /* 0x000fe200000001ff */
[----:B------:R-:W-:Y:S01]  /*3b80*/  FADD.FTZ R154, R157, -R156 ;  /* 0x8000009c9d9a7221 */ /* 0x000fe20000010000 */
[----:B------:R-:W-:Y:S01]  /*3b90*/  FMUL.FTZ R155, R160, R155 ;  /* 0x0000009ba09b7220 */ /* 0x000fe20000410000 */
[----:B------:R-:W2:Y:S01]  /*3ba0*/  LDL.LU R202, [R1+0xbc] ;  /* 0x0000bc0001ca7983 */ /* 0x000ea20000300800 */
[----:B-1----:R-:W-:Y:S01]  /*3bb0*/  FMUL.FTZ R108, R199, R162 ;  /* 0x000000a2c76c7220 */ /* 0x002fe20000410000 */
[----:B------:R-:W-:Y:S01]  /*3bc0*/  @P6 HADD2.F32 R109, -RZ, R115.H0_H0 ;  /* 0x20000073ff6d6230 */ /* 0x000fe20000004100 */
[----:B------:R-:W-:Y:S01]  /*3bd0*/  MOV R111, RZ ;  /* 0x000000ff006f7202 */ /* 0x000fe20000000f00 */
[----:B------:R-:W-:Y:S01]  /*3be0*/  HFMA2.MMA R112, -RZ, RZ, 0, 0 ;  /* 0x00000000ff707435 */ /* 0x000fe200000001ff */
[----:B------:R-:W-:Y:S01]  /*3bf0*/  FMUL.FTZ R108, R108, UR11 ;  /* 0x0000000b6c6c7c20 */ /* 0x000fe20008410000 */
[----:B------:R-:W-:Y:S01]  /*3c00*/  FMUL.FTZ R114, R114, UR11 ;  /* 0x0000000b72727c20 */ /* 0x000fe20008410000 */
[----:B------:R-:W-:Y:S01]  /*3c10*/  F2FP.F16.F32.PACK_AB R110, R198, R116 ;  /* 0x00000074c66e723e */ /* 0x000fe200000000ff */
[----:B------:R-:W-:Y:S01]  /*3c20*/  @P1 FADD.FTZ R194, R61, R194 ;  /* 0x000000c23dc21221 */ /* 0x000fe20000010000 */
[----:B------:R-:W-:Y:S01]  /*3c30*/  @P6 FMUL.FTZ R168, R108, R109 ;  /* 0x0000006d6ca86220 */ /* 0x000fe20000410000 */
[----:B------:R-:W-:-:S02]  /*3c40*/  @P6 HADD2.F32 R109, -RZ, R75.H0_H0 ;  /* 0x2000004bff6d6230 */ /* 0x000fc40000004100 */
[----:B------:R-:W-:Y:S01]  /*3c50*/  @P1 FADD.FTZ R193, R62, R193 ;  /* 0x000000c13ec11221 */ /* 0x000fe20000010000 */
[----:B------:R-:W-:Y:S01]  /*3c60*/  @P1 FADD.FTZ R192, R63, R192 ;  /* 0x000000c03fc01221 */ /* 0x000fe20000010000 */
[----:B------:R-:W-:Y:S01]  /*3c70*/  @P1 FADD.FTZ R186, R56, R186 ;  /* 0x000000ba38ba1221 */ /* 0x000fe20000010000 */
[----:B------:R-:W-:Y:S01]  /*3c80*/  @P1 FADD.FTZ R188, R57, R188 ;  /* 0x000000bc39bc1221 */ /* 0x000fe20000010000 */
[----:B------:R-:W-:Y:S01]  /*3c90*/  @P6 FMUL.FTZ R111, R108, R109 ;  /* 0x0000006d6c6f6220 */ /* 0x000fe20000410000 */
[----:B------:R-:W-:Y:S01]  /*3ca0*/  @P5 HADD2.F32 R108, -RZ, R75.H1_H1 ;  /* 0x3000004bff6c5230 */ /* 0x000fe20000004100 */
[----:B------:R-:W-:Y:S01]  /*3cb0*/  CS2R R184, SRZ ;  /* 0x0000000000b87805 */ /* 0x000fe2000001ff00 */
[----:B------:R-:W-:Y:S01]  /*3cc0*/  FMUL.FTZ R154, R160, R154 ;  /* 0x0000009aa09a7220 */ /* 0x000fe20000410000 */
[----:B------:R-:W-:Y:S01]  /*3cd0*/  @P1 FADD.FTZ R155, R42, R155 ;  /* 0x0000009b2a9b1221 */ /* 0x000fe20000010000 */
[----:B------:R-:W3:Y:S01]  /*3ce0*/  LDL.LU R199, [R1+0xb0] ;  /* 0x0000b00001c77983 */ /* 0x000ee20000300800 */
[----:B------:R-:W-:Y:S01]  /*3cf0*/  @P5 FMUL.FTZ R112, R114, R108 ;  /* 0x0000006c72705220 */ /* 0x000fe20000410000 */
[----:B------:R-:W-:-:S02]  /*3d00*/  F2FP.F16.F32.PACK_AB R108, R206, R169 ;  /* 0x000000a9ce6c723e */ /* 0x000fc400000000ff */
[----:B------:R-:W-:Y:S02]  /*3d10*/  F2FP.F16.F32.PACK_AB R109, R203, R205 ;  /* 0x000000cdcb6d723e */ /* 0x000fe400000000ff */
[----:B------:R-:W-:Y:S01]  /*3d20*/  F2FP.F16.F32.PACK_AB R111, R112, R111 ;  /* 0x0000006f706f723e */ /* 0x000fe200000000ff */
[----:B0-----:R-:W-:Y:S01]  /*3d30*/  IMAD.WIDE.U32 R112, R166, 0x10, R200 ;  /* 0x00000010a6707825 */ /* 0x001fe200078e00c8 */
[----:B------:R-:W-:Y:S02]  /*3d40*/  SEL R117, R194, R97, P3 ;  /* 0x00000061c2757207 */ /* 0x000fe40001800000 */
[----:B------:R-:W-:Y:S02]  /*3d50*/  SEL R118, R193, R98, P3 ;  /* 0x00000062c1767207 */ /* 0x000fe40001800000 */
[----:B------:R-:W-:Y:S01]  /*3d60*/  SEL R119, R192, R99, P3 ;  /* 0x00000063c0777207 */ /* 0x000fe20001800000 */
[----:B------:R0:W-:Y:S01]  /*3d70*/  STG.E.128 desc[UR4][R112.64], R108 ;  /* 0x0000006c70007986 */ /* 0x0001e2000c101d04 */
[----:B------:R-:W-:Y:S01]  /*3d80*/  HFMA2.MMA R169, -RZ, RZ, 0, 0 ;  /* 0x00000000ffa97435 */ /* 0x000fe200000001ff */
[----:B------:R-:W-:-:S02]  /*3d90*/  @P5 HADD2.F32 R115, -RZ, R115.H1_H1 ;  /* 0x30000073ff735230 */ /* 0x000fc40000004100 */
[----:B------:R-:W-:Y:S01]  /*3da0*/  @P1 FADD.FTZ R154, R43, R154 ;  /* 0x0000009a2b9a1221 */ /* 0x000fe20000010000 */
[----:B------:R-:W2:Y:S01]  /*3db0*/  LDL.LU R206, [R1+0xb4] ;  /* 0x0000b40001ce7983 */ /* 0x000ea20000300800 */
[C---:B0-----:R-:W-:Y:S01]  /*3dc0*/  IMAD.WIDE.U32 R108, R165.reuse, 0x10, R208 ;  /* 0x00000010a56c7825 */ /* 0x041fe200078e00d0 */
[----:B------:R-:W0:Y:S03]  /*3dd0*/  @P2 LDC.64 R112, c[0x0][0x308] ;  /* 0x0000c200ff702b82 */ /* 0x000e260000000a00 */
[----:B------:R-:W-:Y:S01]  /*3de0*/  FMUL.FTZ R166, R160, R197 ;  /* 0x000000c5a0a67220 */ /* 0x000fe20000410000 */
[----:B------:R-:W-:Y:S01]  /*3df0*/  @P5 FMUL.FTZ R169, R114, R115 ;  /* 0x0000007372a95220 */ /* 0x000fe20000410000 */
[----:B------:R-:W3:Y:S04]  /*3e00*/  LDL.LU R205, [R1+0xac] ;  /* 0x0000ac0001cd7983 */ /* 0x000ee80000300800 */
[----:B------:R-:W4:Y:S01]  /*3e10*/  LDG.E.128 R108, desc[UR4][R108.64] ;  /* 0x000000046c6c7981 */ /* 0x000f22000c1e1d00 */
[----:B------:R-:W-:Y:S01]  /*3e20*/  @P1 FADD.FTZ R166, R60, R166 ;  /* 0x000000a63ca61221 */ /* 0x000fe20000010000 */
[----:B0-----:R-:W-:-:S04]  /*3e30*/  @P2 IMAD.WIDE.U32 R112, R165, 0x20, R112 ;  /* 0x00000020a5702825 */ /* 0x001fc800078e0070 */
[----:B------:R-:W-:Y:S01]  /*3e40*/  SEL R116, R166, R96, P3 ;  /* 0x00000060a6747207 */ /* 0x000fe20001800000 */
[----:B------:R-:W2:Y:S04]  /*3e50*/  LDL.LU R203, [R1+0xa8] ;  /* 0x0000a80001cb7983 */ /* 0x000ea80000300800 */
[----:B------:R0:W-:Y:S01]  /*3e60*/  @P2 STG.E.128 desc[UR4][R112.64], R116 ;  /* 0x0000007470002986 */ /* 0x0001e2000c101d04 */
[----:B------:R-:W-:-:S03]  /*3e70*/  LOP3.LUT P5, RZ, R126, 0xff00, RZ, 0xc0, !PT ;  /* 0x0000ff007eff7812 */ /* 0x000fc600078ac0ff */
[----:B------:R-:W3:Y:S04]  /*3e80*/  LDL.LU R198, [R1+0xa0] ;  /* 0x0000a00001c67983 */ /* 0x000ee80000300800 */
[----:B------:R-:W2:Y:S04]  /*3e90*/  LDL.LU R200, [R1+0x98] ;  /* 0x0000980001c87983 */ /* 0x000ea80000300800 */
[----:B------:R-:W3:Y:S04]  /*3ea0*/  LDL.LU R201, [R1+0xa4] ;  /* 0x0000a40001c97983 */ /* 0x000ee80000300800 */
[----:B------:R-:W2:Y:S01]  /*3eb0*/  LDL.LU R195, [R1+0x9c] ;  /* 0x00009c0001c37983 */ /* 0x000ea20000300800 */
[----:B0-----:R-:W-:Y:S01]  /*3ec0*/  FFMA.FTZ R116, R189, R137, R136 ;  /* 0x00000089bd747223 */ /* 0x001fe20000010088 */
[----:B------:R-:W-:Y:S01]  /*3ed0*/  FADD.FTZ R189, R190, -R187 ;  /* 0x800000bbbebd7221 */ /* 0x000fe20000010000 */
[----:B------:R-:W-:Y:S01]  /*3ee0*/  SEL R117, R188, R93, P3 ;  /* 0x0000005dbc757207 */ /* 0x000fe20001800000 */
[----:B------:R-:W3:Y:S01]  /*3ef0*/  LDL.LU R197, [R1+0x90] ;  /* 0x0000900001c57983 */ /* 0x000ee20000300800 */
[----:B------:R-:W-:Y:S01]  /*3f00*/  FADD.FTZ R116, R191, -R116 ;  /* 0x80000074bf747221 */ /* 0x000fe20000010000 */
[C---:B------:R-:W-:Y:S01]  /*3f10*/  FMUL.FTZ R189, R160.reuse, R189 ;  /* 0x000000bda0bd7220 */ /* 0x040fe20000410000 */
[----:B------:R-:W-:Y:S01]  /*3f20*/  MOV R187, RZ ;  /* 0x000000ff00bb7202 */ /* 0x000fe20000000f00 */
[----:B------:R-:W2:Y:S01]  /*3f30*/  LDL.LU R196, [R1+0x94] ;  /* 0x0000940001c47983 */ /* 0x000ea20000300800 */
[----:B------:R-:W-:Y:S01]  /*3f40*/  FMUL.FTZ R190, R160, R116 ;  /* 0x00000074a0be7220 */ /* 0x000fe20000410000 */
[----:B------:R-:W-:-:S02]  /*3f50*/  @P1 FADD.FTZ R189, R58, R189 ;  /* 0x000000bd3abd1221 */ /* 0x000fc40000010000 */
[----:B------:R-:W3:Y:S01]  /*3f60*/  LDL.LU R191, [R1+0x88] ;  /* 0x0000880001bf7983 */ /* 0x000ee20000300800 */
[----:B------:R-:W-:Y:S01]  /*3f70*/  @P1 FADD.FTZ R190, R59, R190 ;  /* 0x000000be3bbe1221 */ /* 0x000fe20000010000 */
[----:B------:R-:W-:Y:S02]  /*3f80*/  SEL R116, R186, R92, P3 ;  /* 0x0000005cba747207 */ /* 0x000fe40001800000 */
[----:B------:R-:W-:Y:S02]  /*3f90*/  SEL R118, R189, R94, P3 ;  /* 0x0000005ebd767207 */ /* 0x000fe40001800000 */
[----:B------:R-:W-:-:S05]  /*3fa0*/  SEL R119, R190, R95, P3 ;  /* 0x0000005fbe777207 */ /* 0x000fca0001800000 */
[----:B------:R0:W-:Y:S02]  /*3fb0*/  @P2 STG.E.128 desc[UR4][R112.64+0x10], R116 ;  /* 0x0000107470002986 */ /* 0x0001e4000c101d04 */
[----:B0-----:R-:W-:-:S04]  /*3fc0*/  MOV R112, R126 ;  /* 0x0000007e00707202 */ /* 0x001fc80000000f00 */
[----:B------:R-:W-:Y:S01]  /*3fd0*/  LOP3.LUT P6, RZ, R112, 0xff, RZ, 0xc0, !PT ;  /* 0x000000ff70ff7812 */ /* 0x000fe200078cc0ff */
[----:B------:R-:W-:Y:S01]  /*3fe0*/  FMUL.FTZ R113, R166, R162 ;  /* 0x000000a2a6717220 */ /* 0x000fe20000410000 */
[----:B------:R-:W-:-:S03]  /*3ff0*/  HFMA2.MMA R112, -RZ, RZ, 0, 0 ;  /* 0x00000000ff707435 */ /* 0x000fc600000001ff */
[----:B------:R-:W-:Y:S01]  /*4000*/  FMUL.FTZ R113, R113, UR11 ;  /* 0x0000000b71717c20 */ /* 0x000fe20008410000 */
[----:B------:R-:W-:-:S07]  /*4010*/  MOV R166, RZ ;  /* 0x000000ff00a67202 */ /* 0x000fce0000000f00 */
[----:B------:R-:W-:-:S05]  /*4020*/  @P6 HADD2.F32 R115, -RZ, R76.H0_H0 ;  /* 0x2000004cff736230 */ /* 0x000fca0000004100 */
[----:B------:R-:W-:Y:S01]  /*4030*/  @P6 FMUL.FTZ R112, R113, R115 ;  /* 0x0000007371706220 */ /* 0x000fe20000410000 */
[----:B------:R-:W-:Y:S01]  /*4040*/  FMUL.FTZ R118, R190, R162 ;  /* 0x000000a2be767220 */ /* 0x000fe20000410000 */
[----:B------:R-:W-:-:S03]  /*4050*/  MOV R119, RZ ;  /* 0x000000ff00777202 */ /* 0x000fc60000000f00 */
[----:B------:R-:W-:Y:S01]  /*4060*/  FMUL.FTZ R118, R118, UR11 ;  /* 0x0000000b76767c20 */ /* 0x000fe20008410000 */
[----:B----4-:R-:W-:-:S05]  /*4070*/  @P6 HADD2.F32 R114, -RZ, R108.H0_H0 ;  /* 0x2000006cff726230 */ /* 0x010fca0000004100 */
[----:B------:R-:W-:Y:S01]  /*4080*/  @P6 FMUL.FTZ R166, R113, R114 ;  /* 0x0000007271a66220 */ /* 0x000fe20000410000 */
[----:B------:R-:W-:Y:S01]  /*4090*/  FMUL.FTZ R113, R194, R162 ;  /* 0x000000a2c2717220 */ /* 0x000fe20000410000 */
[----:B------:R-:W-:Y:S01]  /*40a0*/  @P5 HADD2.F32 R108, -RZ, R108.H1_H1 ;  /* 0x3000006cff6c5230 */ /* 0x000fe20000004100 */
[----:B------:R-:W-:Y:S01]  /*40b0*/  LOP3.LUT P6, RZ, R126, 0xff0000, RZ, 0xc0, !PT ;  /* 0x00ff00007eff7812 */ /* 0x000fe200078cc0ff */
[----:B------:R-:W4:Y:S01]  /*40c0*/  LDL.LU R194, [R1+0x8c] ;  /* 0x00008c0001c27983 */ /* 0x000f220000300800 */
[----:B------:R-:W-:-:S04]  /*40d0*/  FMUL.FTZ R113, R113, UR11 ;  /* 0x0000000b71717c20 */ /* 0x000fc80008410000 */
[----:B------:R-:W-:Y:S01]  /*40e0*/  @P5 FMUL.FTZ R185, R113, R108 ;  /* 0x0000006c71b95220 */ /* 0x000fe20000410000 */
[----:B------:R-:W-:Y:S01]  /*40f0*/  @P5 HADD2.F32 R108, -RZ, R76.H1_H1 ;  /* 0x3000004cff6c5230 */ /* 0x000fe20000004100 */
[----:B------:R-:W-:-:S04]  /*4100*/  MOV R114, RZ ;  /* 0x000000ff00727202 */ /* 0x000fc80000000f00 */
[----:B------:R-:W-:Y:S01]  /*4110*/  @P5 FMUL.FTZ R114, R113, R108 ;  /* 0x0000006c71725220 */ /* 0x000fe20000410000 */
[----:B------:R-:W-:Y:S01]  /*4120*/  LOP3.LUT P5, RZ, R126, 0xff000000, RZ, 0xc0, !PT ;  /* 0xff0000007eff7812 */ /* 0x000fe200078ac0ff */
[----:B------:R-:W-:Y:S01]  /*4130*/  FMUL.FTZ R108, R193, R162 ;  /* 0x000000a2c16c7220 */ /* 0x000fe20000410000 */
[----:B------:R-:W-:Y:S01]  /*4140*/  HFMA2.MMA R113, -RZ, RZ, 0, 0 ;  /* 0x00000000ff717435 */ /* 0x000fe200000001ff */
[----:B------:R-:W-:Y:S02]  /*4150*/  @P6 HADD2.F32 R115, -RZ, R109.H0_H0 ;  /* 0x2000006dff736230 */ /* 0x000fe40000004100 */
[----:B------:R-:W-:Y:S02]  /*4160*/  @P6 HADD2.F32 R116, -RZ, R77.H0_H0 ;  /* 0x2000004dff746230 */ /* 0x000fe40000004100 */
[----:B------:R-:W-:Y:S01]  /*4170*/  FMUL.FTZ R108, R108, UR11 ;  /* 0x0000000b6c6c7c20 */ /* 0x000fe20008410000 */
[----:B------:R-:W-:Y:S01]  /*4180*/  HFMA2.MMA R126, -RZ, RZ, 0, 0 ;  /* 0x00000000ff7e7435 */ /* 0x000fe200000001ff */
[----:B------:R-:W-:Y:S01]  /*4190*/  F2FP.F16.F32.PACK_AB R112, R114, R112 ;  /* 0x000000707270723e */ /* 0x000fe200000000ff */
[----:B------:R-:W2:Y:S01]  /*41a0*/  LDL.LU R193, [R1+0x80] ;  /* 0x0000800001c17983 */ /* 0x000ea20000300800 */
[C---:B------:R-:W-:Y:S01]  /*41b0*/  @P6 FMUL.FTZ R184, R108.reuse, R115 ;  /* 0x000000736cb86220 */ /* 0x040fe20000410000 */
[----:B------:R-:W-:Y:S01]  /*41c0*/  @P6 FMUL.FTZ R113, R108, R116 ;  /* 0x000000746c716220 */ /* 0x000fe20000410000 */
[-C--:B------:R-:W-:Y:S01]  /*41d0*/  FMUL.FTZ R108, R192, R162.reuse ;  /* 0x000000a2c06c7220 */ /* 0x080fe20000410000 */
[----:B------:R-:W-:Y:S01]  /*41e0*/  @P5 HADD2.F32 R109, -RZ, R109.H1_H1 ;  /* 0x3000006dff6d5230 */ /* 0x000fe20000004100 */
[C---:B------:R-:W-:Y:S01]  /*41f0*/  LOP3.LUT P6, RZ, R127.reuse, 0xff, RZ, 0xc0, !PT ;  /* 0x000000ff7fff7812 */ /* 0x040fe200078cc0ff */
[----:B------:R-:W-:Y:S01]  /*4200*/  HFMA2.MMA R115, -RZ, RZ, 0, 0 ;  /* 0x00000000ff737435 */ /* 0x000fe200000001ff */
[----:B------:R-:W-:Y:S01]  /*4210*/  FMUL.FTZ R108, R108, UR11 ;  /* 0x0000000b6c6c7c20 */ /* 0x000fe20008410000 */
[----:B------:R-:W-:Y:S01]  /*4220*/  HFMA2.MMA R116, -RZ, RZ, 0, 0 ;  /* 0x00000000ff747435 */ /* 0x000fe200000001ff */
[----:B------:R-:W3:Y:S02]  /*4230*/  LDL.LU R192, [R1+0x84] ;  /* 0x0000840001c07983 */ /* 0x000ee40000300800 */
[C---:B------:R-:W-:Y:S01]  /*4240*/  @P5 FMUL.FTZ R187, R108.reuse, R109 ;  /* 0x0000006d6cbb5220 */ /* 0x040fe20000410000 */
[----:B------:R-:W-:Y:S01]  /*4250*/  @P5 HADD2.F32 R109, -RZ, R77.H1_H1 ;  /* 0x3000004dff6d5230 */ /* 0x000fe20000004100 */
[----:B------:R-:W4:Y:S04]  /*4260*/  LDL.LU R190, [R1+0x78] ;  /* 0x0000780001be7983 */ /* 0x000f280000300800 */
[----:B------:R-:W-:Y:S01]  /*4270*/  @P5 FMUL.FTZ R115, R108, R109 ;  /* 0x0000006d6c735220 */ /* 0x000fe20000410000 */
[----:B------:R-:W-:Y:S01]  /*4280*/  LOP3.LUT P5, RZ, R127, 0xff00, RZ, 0xc0, !PT ;  /* 0x0000ff007fff7812 */ /* 0x000fe200078ac0ff */
[----:B------:R-:W-:Y:S01]  /*4290*/  FMUL.FTZ R108, R186, R162 ;  /* 0x000000a2ba6c7220 */ /* 0x000fe20000410000 */
[----:B------:R-:W-:-:S02]  /*42a0*/  @P6 HADD2.F32 R109, -RZ, R110.H0_H0 ;  /* 0x2000006eff6d6230 */ /* 0x000fc40000004100 */
[----:B------:R-:W-:Y:S02]  /*42b0*/  @P6 HADD2.F32 R117, -RZ, R78.H0_H0 ;  /* 0x2000004eff756230 */ /* 0x000fe40000004100 */
[----:B------:R-:W-:Y:S01]  /*42c0*/  FMUL.FTZ R108, R108, UR11 ;  /* 0x0000000b6c6c7c20 */ /* 0x000fe20008410000 */
[----:B------:R-:W-:-:S03]  /*42d0*/  MOV R186, RZ ;  /* 0x000000ff00ba7202 */ /* 0x000fc60000000f00 */
[C---:B------:R-:W-:Y:S01]  /*42e0*/  @P6 FMUL.FTZ R186, R108.reuse, R109 ;  /* 0x0000006d6cba6220 */ /* 0x040fe20000410000 */
[----:B------:R-:W-:Y:S01]  /*42f0*/  @P6 FMUL.FTZ R116, R108, R117 ;  /* 0x000000756c746220 */ /* 0x000fe20000410000 */
[----:B------:R-:W-:Y:S01]  /*4300*/  FMUL.FTZ R108, R188, R162 ;  /* 0x000000a2bc6c7220 */ /* 0x000fe20000410000 */
[----:B------:R-:W-:Y:S01]  /*4310*/  HFMA2.MMA R188, -RZ, RZ, 0, 0 ;  /* 0x00000000ffbc7435 */ /* 0x000fe200000001ff */
[----:B------:R-:W-:Y:S02]  /*4320*/  @P5 HADD2.F32 R110, -RZ, R110.H1_H1 ;  /* 0x3000006eff6e5230 */ /* 0x000fe40000004100 */
[----:B------:R-:W-:Y:S02]  /*4330*/  @P5 HADD2.F32 R109, -RZ, R78.H1_H1 ;  /* 0x3000004eff6d5230 */ /* 0x000fe40000004100 */
[----:B------:R-:W-:Y:S01]  /*4340*/  FMUL.FTZ R108, R108, UR11 ;  /* 0x0000000b6c6c7c20 */ /* 0x000fe20008410000 */
[----:B------:R-:W-:-:S03]  /*4350*/  MOV R117, RZ ;  /* 0x000000ff00757202 */ /* 0x000fc60000000f00 */
[C---:B------:R-:W-:Y:S01]  /*4360*/  @P5 FMUL.FTZ R117, R108.reuse, R109 ;  /* 0x0000006d6c755220 */ /* 0x040fe20000410000 */
[----:B------:R-:W-:Y:S01]  /*4370*/  @P5 FMUL.FTZ R188, R108, R110 ;  /* 0x0000006e6cbc5220 */ /* 0x000fe20000410000 */
[----:B------:R-:W-:Y:S02]  /*4380*/  LEA R108, P5, R165, UR14, 0x4 ;  /* 0x0000000ea56c7c11 */ /* 0x000fe4000f8a20ff */
[----:B------:R-:W-:Y:S02]  /*4390*/  LOP3.LUT P6, RZ, R127, 0xff0000, RZ, 0xc0, !PT ;  /* 0x00ff00007fff7812 */ /* 0x000fe400078cc0ff */
[----:B------:R-:W-:Y:S02]  /*43a0*/  LEA.HI.X R109, R165, UR15, RZ, 0x4, P5 ;  /* 0x0000000fa56d7c11 */ /* 0x000fe4000a8f24ff */
[----:B------:R-:W-:Y:S01]  /*43b0*/  LOP3.LUT P5, RZ, R127, 0xff000000, RZ, 0xc0, !PT ;  /* 0xff0000007fff7812 */ /* 0x000fe200078ac0ff */
[----:B------:R-:W-:-:S04]  /*43c0*/  FMUL.FTZ R110, R189, R162 ;  /* 0x000000a2bd6e7220 */ /* 0x000fc80000410000 */
[----:B------:R-:W-:-:S04]  /*43d0*/  FMUL.FTZ R110, R110, UR11 ;  /* 0x0000000b6e6e7c20 */ /* 0x000fc80008410000 */
[----:B------:R-:W-:-:S04]  /*43e0*/  @P6 HADD2.F32 R127, -RZ, R79.H0_H0 ;  /* 0x2000004fff7f6230 */ /* 0x000fc80000004100 */
[----:B------:R-:W-:Y:S02]  /*43f0*/  @P5 HADD2.F32 R165, -RZ, R79.H1_H1 ;  /* 0x3000004fffa55230 */ /* 0x000fe40000004100 */
[----:B------:R-:W-:-:S03]  /*4400*/  @P6 FMUL.FTZ R119, R110, R127 ;  /* 0x0000007f6e776220 */ /* 0x000fc60000410000 */
[----:B------:R-:W-:Y:S01]  /*4410*/  @P5 FMUL.FTZ R126, R118, R165 ;  /* 0x000000a5767e5220 */ /* 0x000fe20000410000 */
[----:B------:R-:W-:Y:S02]  /*4420*/  F2FP.F16.F32.PACK_AB R113, R115, R113 ;  /* 0x000000717371723e */ /* 0x000fe400000000ff */
[----:B------:R-:W-:Y:S01]  /*4430*/  F2FP.F16.F32.PACK_AB R114, R117, R116 ;  /* 0x000000747572723e */ /* 0x000fe200000000ff */
[----:B------:R-:W-:Y:S01]  /*4440*/  IMAD.WIDE.U32 R116, R164, 0x10, R208 ;  /* 0x00000010a4747825 */ /* 0x000fe200078e00d0 */
[----:B------:R-:W-:-:S05]  /*4450*/  F2FP.F16.F32.PACK_AB R115, R126, R119 ;  /* 0x000000777e73723e */ /* 0x000fca00000000ff */
[----:B------:R0:W-:Y:S04]  /*4460*/  STG.E.128 desc[UR4][R108.64], R112 ;  /* 0x000000706c007986 */ /* 0x0001e8000c101d04 */
[----:B0-----:R0:W2:Y:S01]  /*4470*/  LDG.E.128 R112, desc[UR4][R116.64] ;  /* 0x0000000474707981 */ /* 0x0010a2000c1e1d00 */
[--C-:B------:R-:W-:Y:S01]  /*4480*/  @P6 HADD2.F32 R109, -RZ, R111.reuse.H0_H0 ;  /* 0x2000006fff6d6230 */ /* 0x100fe20000004100 */
[----:B------:R-:W-:Y:S02]  /*4490*/  MOV R189, RZ ;  /* 0x000000ff00bd7202 */ /* 0x000fe40000000f00 */
[----:B------:R-:W-:Y:S02]  /*44a0*/  MOV R108, R124 ;  /* 0x0000007c006c7202 */ /* 0x000fe40000000f00 */
[----:B------:R-:W-:Y:S01]  /*44b0*/  @P6 FMUL.FTZ R189, R110, R109 ;  /* 0x0000006d6ebd6220 */ /* 0x000fe20000410000 */
[----:B------:R-:W-:Y:S01]  /*44c0*/  FADD.FTZ R110, R172, -R159 ;  /* 0x8000009fac6e7221 */ /* 0x000fe20000010000 */
[----:B------:R-:W-:Y:S01]  /*44d0*/  LOP3.LUT P6, RZ, R108, 0xff, RZ, 0xc0, !PT ;  /* 0x000000ff6cff7812 */ /* 0x000fe200078cc0ff */
[----:B------:R-:W-:Y:S01]  /*44e0*/  @P5 HADD2.F32 R108, -RZ, R111.H1_H1 ;  /* 0x3000006fff6c5230 */ /* 0x000fe20000004100 */
[----:B------:R-:W-:Y:S01]  /*44f0*/  HFMA2.MMA R159, -RZ, RZ, 0, 0 ;  /* 0x00000000ff9f7435 */ /* 0x000fe200000001ff */
[----:B------:R-:W-:Y:S01]  /*4500*/  FMUL.FTZ R110, R160, R110 ;  /* 0x0000006ea06e7220 */ /* 0x000fe20000410000 */
[----:B------:R-:W-:-:S03]  /*4510*/  FFMA.FTZ R111, R167, R137, R136 ;  /* 0x00000089a76f7223 */ /* 0x000fc60000010088 */
[----:B------:R-:W-:Y:S01]  /*4520*/  @P1 FADD.FTZ R110, R52, R110 ;  /* 0x0000006e346e1221 */ /* 0x000fe20000010000 */
[----:B------:R-:W-:Y:S01]  /*4530*/  FADD.FTZ R111, R173, -R111 ;  /* 0x8000006fad6f7221 */ /* 0x000fe20000010000 */
[----:B------:R-:W-:Y:S01]  /*4540*/  @P5 FMUL.FTZ R159, R118, R108 ;  /* 0x0000006c769f5220 */ /* 0x000fe20000410000 */
[----:B------:R-:W-:Y:S01]  /*4550*/  LOP3.LUT P5, RZ, R124, 0xff00, RZ, 0xc0, !PT ;  /* 0x0000ff007cff7812 */ /* 0x000fe200078ac0ff */
[----:B0-----:R-:W-:Y:S01]  /*4560*/  FMUL.FTZ R117, R110, R162 ;  /* 0x000000a26e757220 */ /* 0x001fe20000410000 */
[----:B------:R-:W-:Y:S01]  /*4570*/  HFMA2.MMA R116, -RZ, RZ, 0, 0 ;  /* 0x00000000ff747435 */ /* 0x000fe200000001ff */
[----:B------:R-:W-:Y:S01]  /*4580*/  FMUL.FTZ R111, R160, R111 ;  /* 0x0000006fa06f7220 */ /* 0x000fe20000410000 */
[----:B------:R-:W-:Y:S02]  /*4590*/  @P6 HADD2.F32 R108, -RZ, R80.H0_H0 ;  /* 0x20000050ff6c6230 */ /* 0x000fe40000004100 */
[----:B------:R-:W-:Y:S01]  /*45a0*/  FFMA.FTZ R127, R170, R137, R136 ;  /* 0x00000089aa7f7223 */ /* 0x000fe20000010088 */
[----:B------:R-:W-:Y:S01]  /*45b0*/  FMUL.FTZ R117, R117, UR11 ;  /* 0x0000000b75757c20 */ /* 0x000fe20008410000 */
[----:B------:R-:W-:Y:S01]  /*45c0*/  @P1 FADD.FTZ R111, R53, R111 ;  /* 0x0000006f356f1221 */ /* 0x000fe20000010000 */
[----:B------:R-:W-:Y:S01]  /*45d0*/  MOV R167, RZ ;  /* 0x000000ff00a77202 */ /* 0x000fe20000000f00 */
[----:B------:R-:W-:Y:S01]  /*45e0*/  FADD.FTZ R127, R174, -R127 ;  /* 0x8000007fae7f7221 */ /* 0x000fe20000010000 */
[----:B------:R-:W-:-:S03]  /*45f0*/  @P6 FMUL.FTZ R116, R117, R108 ;  /* 0x0000006c75746220 */ /* 0x000fc60000410000 */
[----:B------:R-:W-:Y:S01]  /*4600*/  FMUL.FTZ R127, R160, R127 ;  /* 0x0000007fa07f7220 */ /* 0x000fe20000410000 */
[----:B------:R-:W-:Y:S01]  /*4610*/  @P5 HADD2.F32 R108, -RZ, R80.H1_H1 ;  /* 0x30000050ff6c5230 */ /* 0x000fe20000004100 */
[----:B------:R-:W-:Y:S02]  /*4620*/  MOV R170, RZ ;  /* 0x000000ff00aa7202 */ /* 0x000fe40000000f00 */
[----:B------:R-:W-:Y:S01]  /*4630*/  @P1 FADD.FTZ R127, R54, R127 ;  /* 0x0000007f367f1221 */ /* 0x000fe20000010000 */
[----:B------:R-:W-:Y:S01]  /*4640*/  HFMA2.MMA R118, -RZ, RZ, 0, 0 ;  /* 0x00000000ff767435 */ /* 0x000fe200000001ff */
[----:B------:R-:W-:Y:S01]  /*4650*/  CS2R R172, SRZ ;  /* 0x0000000000ac7805 */ /* 0x000fe2000001ff00 */
[----:B------:R-:W-:Y:S01]  /*4660*/  HFMA2.MMA R174, -RZ, RZ, 0, 0 ;  /* 0x00000000ffae7435 */ /* 0x000fe200000001ff */
[----:B--2---:R-:W-:-:S05]  /*4670*/  @P6 HADD2.F32 R109, -RZ, R112.H0_H0 ;  /* 0x20000070ff6d6230 */ /* 0x004fca0000004100 */
[----:B------:R-:W-:Y:S01]  /*4680*/  @P6 FMUL.FTZ R167, R117, R109 ;  /* 0x0000006d75a76220 */ /* 0x000fe20000410000 */
[----:B------:R-:W-:Y:S01]  /*4690*/  LOP3.LUT P6, RZ, R124, 0xff0000, RZ, 0xc0, !PT ;  /* 0x00ff00007cff7812 */ /* 0x000fe200078cc0ff */
[----:B------:R-:W-:Y:S01]  /*46a0*/  FMUL.FTZ R109, R111, R162 ;  /* 0x000000a26f6d7220 */ /* 0x000fe20000410000 */
[----:B------:R-:W-:Y:S01]  /*46b0*/  HFMA2.MMA R117, -RZ, RZ, 0, 0 ;  /* 0x00000000ff757435 */ /* 0x000fe200000001ff */
[----:B------:R-:W-:Y:S02]  /*46c0*/  @P5 HADD2.F32 R112, -RZ, R112.H1_H1 ;  /* 0x30000070ff705230 */ /* 0x000fe40000004100 */
[----:B------:R-:W-:-:S04]  /*46d0*/  FMUL.FTZ R109, R109, UR11 ;  /* 0x0000000b6d6d7c20 */ /* 0x000fc80008410000 */
[C---:B------:R-:W-:Y:S01]  /*46e0*/  @P5 FMUL.FTZ R170, R109.reuse, R112 ;  /* 0x000000706daa5220 */ /* 0x040fe20000410000 */
[----:B------:R-:W-:Y:S01]  /*46f0*/  @P5 FMUL.FTZ R117, R109, R108 ;  /* 0x0000006c6d755220 */ /* 0x000fe20000410000 */
[----:B------:R-:W-:Y:S01]  /*4700*/  LOP3.LUT P5, RZ, R124, 0xff000000, RZ, 0xc0, !PT ;  /* 0xff0000007cff7812 */ /* 0x000fe200078ac0ff */
[----:B------:R-:W-:Y:S01]  /*4710*/  FMUL.FTZ R108, R127, R162 ;  /* 0x000000a27f6c7220 */ /* 0x000fe20000410000 */
[----:B------:R-:W-:Y:S01]  /*4720*/  FFMA.FTZ R109, R175, R137, R136 ;  /* 0x00000089af6d7223 */ /* 0x000fe20000010088 */
[----:B------:R-:W-:Y:S01]  /*4730*/  FMUL.FTZ R175, R160, R176 ;  /* 0x000000b0a0af7220 */ /* 0x000fe20000410000 */
[----:B------:R-:W-:Y:S02]  /*4740*/  @P6 HADD2.F32 R112, -RZ, R113.H0_H0 ;  /* 0x20000071ff706230 */ /* 0x000fe40000004100 */
[----:B------:R-:W-:Y:S01]  /*4750*/  FMUL.FTZ R108, R108, UR11 ;  /* 0x0000000b6c6c7c20 */ /* 0x000fe20008410000 */
[----:B------:R-:W-:Y:S02]  /*4760*/  @P6 HADD2.F32 R119, -RZ, R81.H0_H0 ;  /* 0x20000051ff776230 */ /* 0x000fe40000004100 */
[----:B------:R-:W-:Y:S01]  /*4770*/  @P1 FADD.FTZ R175, R55, R175 ;  /* 0x000000af37af1221 */ /* 0x000fe20000010000 */
[----:B------:R-:W-:Y:S01]  /*4780*/  FADD.FTZ R109, R177, -R109 ;  /* 0x8000006db16d7221 */ /* 0x000fe20000010000 */
[C---:B------:R-:W-:Y:S01]  /*4790*/  @P6 FMUL.FTZ R171, R108.reuse, R112 ;  /* 0x000000706cab6220 */ /* 0x040fe20000410000 */
[----:B------:R-:W-:Y:S01]  /*47a0*/  @P6 FMUL.FTZ R118, R108, R119 ;  /* 0x000000776c766220 */ /* 0x000fe20000410000 */
[----:B------:R-:W-:Y:S01]  /*47b0*/  LOP3.LUT P6, RZ, R125, 0xff, RZ, 0xc0, !PT ;  /* 0x000000ff7dff7812 */ /* 0x000fe200078cc0ff */
[----:B------:R-:W-:Y:S01]  /*47c0*/  FMUL.FTZ R108, R175, R162 ;  /* 0x000000a2af6c7220 */ /* 0x000fe20000410000 */
[----:B------:R-:W-:Y:S01]  /*47d0*/  FMUL.FTZ R126, R160, R109 ;  /* 0x0000006da07e7220 */ /* 0x000fe20000410000 */
[----:B------:R-:W-:-:S02]  /*47e0*/  @P5 HADD2.F32 R113, -RZ, R113.H1_H1 ;  /* 0x30000071ff715230 */ /* 0x000fc40000004100 */
[----:B------:R-:W-:Y:S02]  /*47f0*/  @P5 HADD2.F32 R109, -RZ, R81.H1_H1 ;  /* 0x30000051ff6d5230 */ /* 0x000fe40000004100 */
[----:B------:R-:W-:Y:S01]  /*4800*/  FMUL.FTZ R108, R108, UR11 ;  /* 0x0000000b6c6c7c20 */ /* 0x000fe20008410000 */
[----:B------:R-:W-:Y:S01]  /*4810*/  @P1 FADD.FTZ R126, R48, R126 ;  /* 0x0000007e307e1221 */ /* 0x000fe20000010000 */
[----:B------:R-:W-:Y:S02]  /*4820*/  MOV R124, RZ ;  /* 0x000000ff007c7202 */ /* 0x000fe40000000f00 */
[C---:B------:R-:W-:Y:S01]  /*4830*/  @P5 FMUL.FTZ R172, R108.reuse, R113 ;  /* 0x000000716cac5220 */ /* 0x040fe20000410000 */
[----:B------:R-:W-:Y:S01]  /*4840*/  @P5 FMUL.FTZ R124, R108, R109 ;  /* 0x0000006d6c7c5220 */ /* 0x000fe20000410000 */
[----:B------:R-:W-:Y:S01]  /*4850*/  LOP3.LUT P5, RZ, R125, 0xff00, RZ, 0xc0, !PT ;  /* 0x0000ff007dff7812 */ /* 0x000fe200078ac0ff */
[----:B------:R-:W-:Y:S01]  /*4860*/  FMUL.FTZ R108, R126, R162 ;  /* 0x000000a27e6c7220 */ /* 0x000fe20000410000 */
[----:B------:R-:W-:Y:S01]  /*4870*/  FMUL.FTZ R176, R160, R178 ;  /* 0x000000b2a0b07220 */ /* 0x000fe20000410000 */
[----:B------:R-:W-:Y:S01]  /*4880*/  HFMA2.MMA R119, -RZ, RZ, 0, 0 ;  /* 0x00000000ff777435 */ /* 0x000fe200000001ff */
[----:B------:R-:W-:-:S02]  /*4890*/  @P6 HADD2.F32 R109, -RZ, R114.H0_H0 ;  /* 0x20000072ff6d6230 */ /* 0x000fc40000004100 */
[----:B------:R-:W-:Y:S01]  /*48a0*/  FMUL.FTZ R108, R108, UR11 ;  /* 0x0000000b6c6c7c20 */ /* 0x000fe20008410000 */
[----:B------:R-:W-:Y:S02]  /*48b0*/  @P6 HADD2.F32 R112, -RZ, R82.H0_H0 ;  /* 0x20000052ff706230 */ /* 0x000fe40000004100 */
[----:B------:R-:W-:Y:S01]  /*48c0*/  @P1 FADD.FTZ R176, R49, R176 ;  /* 0x000000b031b01221 */ /* 0x000fe20000010000 */
[C---:B------:R-:W-:Y:S02]  /*48d0*/  @P6 FMUL.FTZ R173, R108.reuse, R109 ;  /* 0x0000006d6cad6220 */ /* 0x040fe40000410000 */
[----:B------:R-:W-:Y:S01]  /*48e0*/  @P6 FMUL.FTZ R119, R108, R112 ;  /* 0x000000706c776220 */ /* 0x000fe20000410000 */
[----:B------:R-:W-:Y:S01]  /*48f0*/  FMUL.FTZ R108, R176, R162 ;  /* 0x000000a2b06c7220 */ /* 0x000fe20000410000 */
[----:B------:R-:W-:Y:S02]  /*4900*/  @P5 HADD2.F32 R109, -RZ, R114.H1_H1 ;  /* 0x30000072ff6d5230 */ /* 0x000fe40000004100 */
[----:B------:R-:W-:-:S02]  /*4910*/  @P5 HADD2.F32 R112, -RZ, R82.H1_H1 ;  /* 0x30000052ff705230 */ /* 0x000fc40000004100 */
[----:B------:R-:W-:Y:S01]  /*4920*/  FMUL.FTZ R108, R108, UR11 ;  /* 0x0000000b6c6c7c20 */ /* 0x000fe20008410000 */
[----:B------:R-:W-:-:S03]  /*4930*/  MOV R114, RZ ;  /* 0x000000ff00727202 */ /* 0x000fc60000000f00 */
[C---:B------:R-:W-:Y:S01]  /*4940*/  @P5 FMUL.FTZ R114, R108.reuse, R112 ;  /* 0x000000706c725220 */ /* 0x040fe20000410000 */
[----:B------:R-:W-:Y:S02]  /*4950*/  @P5 FMUL.FTZ R174, R108, R109 ;  /* 0x0000006d6cae5220 */ /* 0x000fe40000410000 */
[----:B------:R-:W0:Y:S01]  /*4960*/  @P2 LDC.64 R108, c[0x0][0x308] ;  /* 0x0000c200ff6c2b82 */ /* 0x000e220000000a00 */
[----:B------:R-:W-:Y:S01]  /*4970*/  LEA R112, P5, R164, UR14, 0x4 ;  /* 0x0000000ea4707c11 */ /* 0x000fe2000f8a20ff */
[-CC-:B------:R-:W-:Y:S01]  /*4980*/  FFMA.FTZ R177, R182, R137.reuse, R136.reuse ;  /* 0x00000089b6b17223 */ /* 0x180fe20000010088 */
[C---:B------:R-:W-:Y:S02]  /*4990*/  LOP3.LUT P6, RZ, R125.reuse, 0xff0000, RZ, 0xc0, !PT ;  /* 0x00ff00007dff7812 */ /* 0x040fe400078cc0ff */
[----:B------:R-:W-:Y:S02]  /*49a0*/  LEA.HI.X R113, R164, UR15, RZ, 0x4, P5 ;  /* 0x0000000fa4717c11 */ /* 0x000fe4000a8f24ff */
[----:B------:R-:W-:Y:S01]  /*49b0*/  LOP3.LUT P5, RZ, R125, 0xff000000, RZ, 0xc0, !PT ;  /* 0xff0000007dff7812 */ /* 0x000fe200078ac0ff */
[----:B------:R-:W-:Y:S01]  /*49c0*/  FFMA.FTZ R125, R180, R137, R136 ;  /* 0x00000089b47d7223 */ /* 0x000fe20000010088 */
[----:B------:R-:W-:Y:S01]  /*49d0*/  FADD.FTZ R177, R183, -R177 ;  /* 0x800000b1b7b17221 */ /* 0x000fe20000010000 */
[----:B------:R-:W-:-:S02]  /*49e0*/  CS2R R178, SRZ ;  /* 0x0000000000b27805 */ /* 0x000fc4000001ff00 */
[----:B------:R-:W-:Y:S01]  /*49f0*/  F2FP.F16.F32.PACK_AB R116, R117, R116 ;  /* 0x000000747574723e */ /* 0x000fe200000000ff */
[----:B------:R-:W-:Y:S01]  /*4a00*/  FADD.FTZ R125, R181, -R125 ;  /* 0x8000007db57d7221 */ /* 0x000fe20000010000 */
[C---:B------:R-:W-:Y:S01]  /*4a10*/  FMUL.FTZ R177, R160.reuse, R177 ;  /* 0x000000b1a0b17220 */ /* 0x040fe20000410000 */
[----:B------:R-:W2:Y:S02]  /*4a20*/  LDL.LU R180, [R1+0x7c] ;  /* 0x00007c0001b47983 */ /* 0x000ea40000300800 */
[----:B------:R-:W-:Y:S01]  /*4a30*/  FMUL.FTZ R125, R160, R125 ;  /* 0x0000007da07d7220 */ /* 0x000fe20000410000 */
[----:B------:R-:W-:Y:S01]  /*4a40*/  @P1 FADD.FTZ R177, R51, R177 ;  /* 0x000000b133b11221 */ /* 0x000fe20000010000 */
[----:B0-----:R-:W-:Y:S01]  /*4a50*/  @P2 IMAD.WIDE.U32 R164, R164, 0x20, R108 ;  /* 0x00000020a4a42825 */ /* 0x001fe200078e006c */
[----:B------:R-:W-:-:S03]  /*4a60*/  SEL R108, R110, R96, P3 ;  /* 0x000000606e6c7207 */ /* 0x000fc60001800000 */
[----:B------:R-:W-:Y:S01]  /*4a70*/  @P1 FADD.FTZ R125, R50, R125 ;  /* 0x0000007d327d1221 */ /* 0x000fe20000010000 */
[----:B------:R-:W-:Y:S01]  /*4a80*/  SEL R109, R111, R97, P3 ;  /* 0x000000616f6d7207 */ /* 0x000fe20001800000 */
[----:B------:R-:W3:Y:S01]  /*4a90*/  LDL.LU R181, [R1+0x70] ;  /* 0x0000700001b57983 */ /* 0x000ee20000300800 */
[----:B------:R-:W-:Y:S02]  /*4aa0*/  SEL R110, R127, R98, P3 ;  /* 0x000000627f6e7207 */ /* 0x000fe40001800000 */
[----:B------:R-:W-:Y:S01]  /*4ab0*/  SEL R111, R175, R99, P3 ;  /* 0x00000063af6f7207 */ /* 0x000fe20001800000 */
[-C--:B------:R-:W-:Y:S01]  /*4ac0*/  FMUL.FTZ R175, R125, R162.reuse ;  /* 0x000000a27daf7220 */ /* 0x080fe20000410000 */
[----:B------:R-:W-:Y:S01]  /*4ad0*/  FMUL.FTZ R127, R177, R162 ;  /* 0x000000a2b17f7220 */ /* 0x000fe20000410000 */
[----:B------:R-:W-:Y:S01]  /*4ae0*/  F2FP.F16.F32.PACK_AB R117, R124, R118 ;  /* 0x000000767c75723e */ /* 0x000fe200000000ff */
[----:B------:R-:W4:Y:S01]  /*4af0*/  LDL.LU R182, [R1+0x74] ;  /* 0x0000740001b67983 */ /* 0x000f220000300800 */
[----:B------:R-:W-:Y:S01]  /*4b00*/  FMUL.FTZ R175, R175, UR11 ;  /* 0x0000000bafaf7c20 */ /* 0x000fe20008410000 */
[----:B------:R-:W-:-:S02]  /*4b10*/  FMUL.FTZ R127, R127, UR11 ;  /* 0x0000000b7f7f7c20 */ /* 0x000fc40008410000 */
[----:B------:R0:W-:Y:S01]  /*4b20*/  @P2 STG.E.128 desc[UR4][R164.64], R108 ;  /* 0x0000006ca4002986 */ /* 0x0001e2000c101d04 */
[----:B------:R-:W-:-:S03]  /*4b30*/  F2FP.F16.F32.PACK_AB R118, R114, R119 ;  /* 0x000000777276723e */ /* 0x000fc600000000ff */
[----:B------:R-:W2:Y:S01]  /*4b40*/  LDL.LU R183, [R1+0x68] ;  /* 0x0000680001b77983 */ /* 0x000ea20000300800 */
[--C-:B0-----:R-:W-:Y:S02]  /*4b50*/  @P6 HADD2.F32 R108, -RZ, R83.reuse.H0_H0 ;  /* 0x20000053ff6c6230 */ /* 0x101fe40000004100 */
[----:B------:R-:W-:-:S03]  /*4b60*/  @P5 HADD2.F32 R109, -RZ, R83.H1_H1 ;  /* 0x30000053ff6d5230 */ /* 0x000fc60000004100 */
[----:B------:R-:W-:Y:S02]  /*4b70*/  @P6 FMUL.FTZ R178, R175, R108 ;  /* 0x0000006cafb26220 */ /* 0x000fe40000410000 */
[----:B------:R-:W-:Y:S01]  /*4b80*/  @P5 FMUL.FTZ R179, R127, R109 ;  /* 0x0000006d7fb35220 */ /* 0x000fe20000410000 */
[----:B------:R-:W-:Y:S02]  /*4b90*/  SEL R108, R126, R92, P3 ;  /* 0x0000005c7e6c7207 */ /* 0x000fe40001800000 */
[----:B------:R-:W-:Y:S02]  /*4ba0*/  SEL R109, R176, R93, P3 ;  /* 0x0000005db06d7207 */ /* 0x000fe40001800000 */
[----:B------:R-:W-:Y:S02]  /*4bb0*/  SEL R110, R125, R94, P3 ;  /* 0x0000005e7d6e7207 */ /* 0x000fe40001800000 */
[----:B------:R-:W-:Y:S01]  /*4bc0*/  SEL R111, R177, R95, P3 ;  /* 0x0000005fb16f7207 */ /* 0x000fe20001800000 */
[----:B------:R-:W-:Y:S01]  /*4bd0*/  IMAD.WIDE.U32 R124, R163, 0x10, R208 ;  /* 0x00000010a37c7825 */ /* 0x000fe200078e00d0 */
[----:B------:R-:W-:-:S03]  /*4be0*/  F2FP.F16.F32.PACK_AB R119, R179, R178 ;  /* 0x000000b2b377723e */ /* 0x000fc600000000ff */
[----:B------:R-:W-:Y:S01]  /*4bf0*/  FMUL.FTZ R114, R160, R142 ;  /* 0x0000008ea0727220 */ /* 0x000fe20000410000 */
[----:B------:R-:W-:Y:S01]  /*4c00*/  MOV R126, RZ ;  /* 0x000000ff007e7202 */ /* 0x000fe20000000f00 */
[----:B------:R0:W-:Y:S04]  /*4c10*/  @P2 STG.E.128 desc[UR4][R164.64+0x10], R108 ;  /* 0x0000106ca4002986 */ /* 0x0001e8000c101d04 */
[----:B------:R1:W-:Y:S04]  /*4c20*/  STG.E.128 desc[UR4][R112.64], R116 ;  /* 0x0000007470007986 */ /* 0x0003e8000c101d04 */
[----:B------:R-:W3:Y:S01]  /*4c30*/  LDL.LU R176, [R1+0x6c] ;  /* 0x00006c0001b07983 */ /* 0x000ee20000300800 */
[----:B------:R-:W-:-:S03]  /*4c40*/  @P1 FADD.FTZ R114, R44, R114 ;  /* 0x000000722c721221 */ /* 0x000fc60000010000 */
[----:B------:R-:W4:Y:S04]  /*4c50*/  LDL.LU R177, [R1+0x60] ;  /* 0x0000600001b17983 */ /* 0x000f280000300800 */
[----:B------:R-:W2:Y:S04]  /*4c60*/  LDL.LU R178, [R1+0x58] ;  /* 0x0000580001b27983 */ /* 0x000ea80000300800 */
[----:B0-----:R0:W3:Y:S01]  /*4c70*/  LDG.E.128 R108, desc[UR4][R124.64] ;  /* 0x000000047c6c7981 */ /* 0x0010e2000c1e1d00 */
[----:B-1----:R-:W-:Y:S01]  /*4c80*/  @P6 HADD2.F32 R113, -RZ, R115.H0_H0 ;  /* 0x20000073ff716230 */ /* 0x002fe20000004100 */
[----:B------:R-:W-:-:S02]  /*4c90*/  MOV R112, R120 ;  /* 0x0000007800707202 */ /* 0x000fc40000000f00 */
[----:B------:R-:W-:Y:S01]  /*4ca0*/  MOV R164, RZ ;  /* 0x000000ff00a47202 */ /* 0x000fe20000000f00 */
[----:B------:R-:W-:Y:S01]  /*4cb0*/  FMUL.FTZ R117, R114, R162 ;  /* 0x000000a272757220 */ /* 0x000fe20000410000 */
[----:B------:R-:W-:Y:S01]  /*4cc0*/  @P6 FMUL.FTZ R164, R175, R113 ;  /* 0x00000071afa46220 */ /* 0x000fe20000410000 */
[----:B------:R-:W-:Y:S01]  /*4cd0*/  LOP3.LUT P6, RZ, R112, 0xff, RZ, 0xc0, !PT ;  /* 0x000000ff70ff7812 */ /* 0x000fe200078cc0ff */
[----:B------:R-:W-:Y:S02]  /*4ce0*/  @P5 HADD2.F32 R112, -RZ, R115.H1_H1 ;  /* 0x30000073ff705230 */ /* 0x000fe40000004100 */
[-CC-:B------:R-:W-:Y:S01]  /*4cf0*/  FFMA.FTZ R115, R143, R137.reuse, R136.reuse ;  /* 0x000000898f737223 */ /* 0x180fe20000010088 */
[-CC-:B------:R-:W-:Y:S01]  /*4d00*/  FFMA.FTZ R116, R144, R137.reuse, R136.reuse ;  /* 0x0000008990747223 */ /* 0x180fe20000010088 */
[----:B------:R-:W-:Y:S01]  /*4d10*/  MOV R118, RZ ;  /* 0x000000ff00767202 */ /* 0x000fe20000000f00 */
[----:B------:R-:W-:Y:S01]  /*4d20*/  FFMA.FTZ R119, R150, R137, R136 ;  /* 0x0000008996777223 */ /* 0x000fe20000010088 */
[----:B------:R-:W-:Y:S01]  /*4d30*/  FADD.FTZ R115, R147, -R115 ;  /* 0x8000007393737221 */ /* 0x000fe20000010000 */
[----:B------:R-:W-:Y:S01]  /*4d40*/  @P5 FMUL.FTZ R146, R127, R112 ;  /* 0x000000707f925220 */ /* 0x000fe20000410000 */
[----:B------:R-:W-:Y:S01]  /*4d50*/  LOP3.LUT P5, RZ, R120, 0xff00, RZ, 0xc0, !PT ;  /* 0x0000ff0078ff7812 */ /* 0x000fe200078ac0ff */
[----:B------:R-:W4:Y:S01]  /*4d60*/  LDL.LU R179, [R1+0x64] ;  /* 0x0000640001b37983 */ /* 0x000f220000300800 */
[----:B------:R-:W-:Y:S01]  /*4d70*/  FMUL.FTZ R115, R160, R115 ;  /* 0x00000073a0737220 */ /* 0x000fe20000410000 */
[----:B------:R-:W-:Y:S01]  /*4d80*/  FMUL.FTZ R117, R117, UR11 ;  /* 0x0000000b75757c20 */ /* 0x000fe20008410000 */
[----:B------:R-:W-:-:S02]  /*4d90*/  @P6 HADD2.F32 R112, -RZ, R84.H0_H0 ;  /* 0x20000054ff706230 */ /* 0x000fc40000004100 */
[----:B------:R-:W-:Y:S01]  /*4da0*/  @P1 FADD.FTZ R115, R45, R115 ;  /* 0x000000732d731221 */ /* 0x000fe20000010000 */
[----:B0-----:R-:W-:Y:S02]  /*4db0*/  CS2R R124, SRZ ;  /* 0x00000000007c7805 */ /* 0x001fe4000001ff00 */
[----:B------:R-:W-:Y:S01]  /*4dc0*/  MOV R147, RZ ;  /* 0x000000ff00937202 */ /* 0x000fe20000000f00 */
[----:B------:R-:W-:Y:S01]  /*4dd0*/  FADD.FTZ R116, R148, -R116 ;  /* 0x8000007494747221 */ /* 0x000fe20000010000 */
[----:B------:R-:W-:Y:S01]  /*4de0*/  @P6 FMUL.FTZ R124, R117, R112 ;  /* 0x00000070757c6220 */ /* 0x000fe20000410000 */
[----:B------:R-:W-:Y:S01]  /*4df0*/  HFMA2.MMA R144, -RZ, RZ, 0, 0 ;  /* 0x00000000ff907435 */ /* 0x000fe200000001ff */
[----:B------:R-:W-:Y:S01]  /*4e00*/  FADD.FTZ R119, R151, -R119 ;  /* 0x8000007797777221 */ /* 0x000fe20000010000 */
[C---:B------:R-:W-:Y:S01]  /*4e10*/  FMUL.FTZ R116, R160.reuse, R116 ;  /* 0x00000074a0747220 */ /* 0x040fe20000410000 */
[----:B------:R-:W-:Y:S01]  /*4e20*/  @P5 HADD2.F32 R112, -RZ, R84.H1_H1 ;  /* 0x30000054ff705230 */ /* 0x000fe20000004100 */
[----:B------:R-:W-:Y:S01]  /*4e30*/  CS2R R142, SRZ ;  /* 0x00000000008e7805 */ /* 0x000fe2000001ff00 */
[----:B------:R-:W-:Y:S01]  /*4e40*/  FMUL.FTZ R127, R160, R152 ;  /* 0x00000098a07f7220 */ /* 0x000fe20000410000 */
[----:B------:R-:W-:Y:S01]  /*4e50*/  @P1 FADD.FTZ R116, R46, R116 ;  /* 0x000000742e741221 */ /* 0x000fe20000010000 */
[----:B------:R-:W-:Y:S01]  /*4e60*/  FMUL.FTZ R119, R160, R119 ;  /* 0x00000077a0777220 */ /* 0x000fe20000410000 */
[----:B------:R-:W-:Y:S01]  /*4e70*/  HFMA2.MMA R150, -RZ, RZ, 0, 0 ;  /* 0x00000000ff967435 */ /* 0x000fe200000001ff */
[----:B------:R-:W2:Y:S02]  /*4e80*/  LDL.LU R165, [R1+0x5c] ;  /* 0x00005c0001a57983 */ /* 0x000ea40000300800 */
[----:B------:R-:W-:Y:S01]  /*4e90*/  @P1 FADD.FTZ R119, R40, R119 ;  /* 0x0000007728771221 */ /* 0x000fe20000010000 */
[----:B------:R-:W-:Y:S01]  /*4ea0*/  @P1 FADD.FTZ R127, R41, R127 ;  /* 0x0000007f297f1221 */ /* 0x000fe20000010000 */
[----:B------:R-:W-:Y:S01]  /*4eb0*/  FMUL.FTZ R151, R154, R162 ;  /* 0x000000a29a977220 */ /* 0x000fe20000410000 */
[----:B------:R-:W-:Y:S01]  /*4ec0*/  CS2R R152, SRZ ;  /* 0x0000000000987805 */ /* 0x000fe2000001ff00 */
[----:B------:R-:W4:Y:S02]  /*4ed0*/  LDL.LU R175, [R1+0x50] ;  /* 0x0000500001af7983 */ /* 0x000f240000300800 */
[----:B------:R-:W-:-:S02]  /*4ee0*/  FMUL.FTZ R151, R151, UR11 ;  /* 0x0000000b97977c20 */ /* 0x000fc40008410000 */
[----:B------:R-:W2:Y:S04]  /*4ef0*/  LDL.LU R157, [R1+0x48] ;  /* 0x00004800019d7983 */ /* 0x000ea80000300800 */
[----:B------:R-:W4:Y:S01]  /*4f00*/  LDL.LU R156, [R1+0x54] ;  /* 0x00005400019c7983 */ /* 0x000f220000300800 */
[----:B---3--:R-:W-:-:S05]  /*4f10*/  @P6 HADD2.F32 R113, -RZ, R108.H0_H0 ;  /* 0x2000006cff716230 */ /* 0x008fca0000004100 */
[----:B------:R-:W-:Y:S01]  /*4f20*/  @P6 FMUL.FTZ R147, R117, R113 ;  /* 0x0000007175936220 */ /* 0x000fe20000410000 */
[----:B------:R-:W-:Y:S01]  /*4f30*/  LOP3.LUT P6, RZ, R120, 0xff0000, RZ, 0xc0, !PT ;  /* 0x00ff000078ff7812 */ /* 0x000fe200078cc0ff */
[----:B------:R-:W-:Y:S01]  /*4f40*/  FMUL.FTZ R113, R115, R162 ;  /* 0x000000a273717220 */ /* 0x000fe20000410000 */
[----:B------:R-:W-:Y:S01]  /*4f50*/  FFMA.FTZ R117, R145, R137, R136 ;  /* 0x0000008991757223 */ /* 0x000fe20000010088 */
[----:B------:R-:W-:Y:S02]  /*4f60*/  @P5 HADD2.F32 R108, -RZ, R108.H1_H1 ;  /* 0x3000006cff6c5230 */ /* 0x000fe40000004100 */
[----:B------:R-:W-:Y:S01]  /*4f70*/  FMUL.FTZ R113, R113, UR11 ;  /* 0x0000000b71717c20 */ /* 0x000fe20008410000 */
[----:B------:R-:W-:-:S03]  /*4f80*/  FADD.FTZ R117, R149, -R117 ;  /* 0x8000007595757221 */ /* 0x000fc60000010000 */
[C---:B------:R-:W-:Y:S01]  /*4f90*/  @P5 FMUL.FTZ R144, R113.reuse, R108 ;  /* 0x0000006c71905220 */ /* 0x040fe20000410000 */
[----:B------:R-:W-:Y:S01]  /*4fa0*/  @P5 FMUL.FTZ R118, R113, R112 ;  /* 0x0000007071765220 */ /* 0x000fe20000410000 */
[----:B------:R-:W-:Y:S01]  /*4fb0*/  LOP3.LUT P5, RZ, R120, 0xff000000, RZ, 0xc0, !PT ;  /* 0xff00000078ff7812 */ /* 0x000fe200078ac0ff */
[----:B------:R-:W-:Y:S01]  /*4fc0*/  FMUL.FTZ R113, R116, R162 ;  /* 0x000000a274717220 */ /* 0x000fe20000410000 */
[----:B------:R-:W-:Y:S01]  /*4fd0*/  FMUL.FTZ R117, R160, R117 ;  /* 0x00000075a0757220 */ /* 0x000fe20000410000 */
[----:B------:R-:W-:Y:S01]  /*4fe0*/  HFMA2.MMA R145, -RZ, RZ, 0, 0 ;  /* 0x00000000ff917435 */ /* 0x000fe200000001ff */
[----:B------:R-:W-:Y:S02]  /*4ff0*/  @P6 HADD2.F32 R108, -RZ, R85.H0_H0 ;  /* 0x20000055ff6c6230 */ /* 0x000fe40000004100 */
[----:B------:R-:W-:Y:S01]  /*5000*/  FMUL.FTZ R113, R113, UR11 ;  /* 0x0000000b71717c20 */ /* 0x000fe20008410000 */
[----:B------:R-:W-:Y:S02]  /*5010*/  @P6 HADD2.F32 R112, -RZ, R109.H0_H0 ;  /* 0x2000006dff706230 */ /* 0x000fe40000004100 */
[----:B------:R-:W-:Y:S01]  /*5020*/  @P1 FADD.FTZ R117, R47, R117 ;  /* 0x000000752f751221 */ /* 0x000fe20000010000 */
[----:B------:R-:W-:-:S02]  /*5030*/  @P6 FMUL.FTZ R125, R113, R108 ;  /* 0x0000006c717d6220 */ /* 0x000fc40000410000 */
[----:B------:R-:W-:Y:S01]  /*5040*/  @P6 FMUL.FTZ R145, R113, R112 ;  /* 0x0000007071916220 */ /* 0x000fe20000410000 */
[----:B------:R-:W-:Y:S01]  /*5050*/  LOP3.LUT P6, RZ, R121, 0xff, RZ, 0xc0, !PT ;  /* 0x000000ff79ff7812 */ /* 0x000fe200078cc0ff */
[----:B------:R-:W-:Y:S01]  /*5060*/  FMUL.FTZ R112, R117, R162 ;  /* 0x000000a275707220 */ /* 0x000fe20000410000 */
[----:B------:R-:W-:Y:S02]  /*5070*/  @P5 HADD2.F32 R108, -RZ, R85.H1_H1 ;  /* 0x30000055ff6c5230 */ /* 0x000fe40000004100 */
[----:B------:R-:W-:Y:S02]  /*5080*/  @P5 HADD2.F32 R109, -RZ, R109.H1_H1 ;  /* 0x3000006dff6d5230 */ /* 0x000fe40000004100 */
[----:B------:R-:W-:Y:S01]  /*5090*/  FMUL.FTZ R112, R112, UR11 ;  /* 0x0000000b70707c20 */ /* 0x000fe20008410000 */
[----:B------:R-:W-:-:S03]  /*50a0*/  CS2R R148, SRZ ;  /* 0x0000000000947805 */ /* 0x000fc6000001ff00 */
[C---:B------:R-:W-:Y:S01]  /*50b0*/  @P5 FMUL.FTZ R148, R112.reuse, R109 ;  /* 0x0000006d70945220 */ /* 0x040fe20000410000 */
[----:B------:R-:W-:Y:S01]  /*50c0*/  @P5 FMUL.FTZ R143, R112, R108 ;  /* 0x0000006c708f5220 */ /* 0x000fe20000410000 */
[----:B------:R-:W-:Y:S01]  /*50d0*/  LOP3.LUT P5, RZ, R121, 0xff00, RZ, 0xc0, !PT ;  /* 0x0000ff0079ff7812 */ /* 0x000fe200078ac0ff */
[----:B------:R-:W-:Y:S01]  /*50e0*/  FMUL.FTZ R108, R119, R162 ;  /* 0x000000a2776c7220 */ /* 0x000fe20000410000 */
[----:B------:R-:W-:-:S03]  /*50f0*/  @P6 HADD2.F32 R109, -RZ, R110.H0_H0 ;  /* 0x2000006eff6d6230 */ /* 0x000fc60000004100 */
[----:B------:R-:W-:-:S04]  /*5100*/  FMUL.FTZ R108, R108, UR11 ;  /* 0x0000000b6c6c7c20 */ /* 0x000fc80008410000 */
[C---:B------:R-:W-:Y:S01]  /*5110*/  @P6 FMUL.FTZ R149, R108.reuse, R109 ;  /* 0x0000006d6c956220 */ /* 0x040fe20000410000 */
[----:B------:R-:W-:Y:S01]  /*5120*/  FMUL.FTZ R109, R127, R162 ;  /* 0x000000a27f6d7220 */ /* 0x000fe20000410000 */
[----:B------:R-:W-:Y:S02]  /*5130*/  @P6 HADD2.F32 R112, -RZ, R86.H0_H0 ;  /* 0x20000056ff706230 */ /* 0x000fe40000004100 */
[----:B------:R-:W-:Y:S02]  /*5140*/  @P5 HADD2.F32 R113, -RZ, R110.H1_H1 ;  /* 0x3000006eff715230 */ /* 0x000fe40000004100 */
[----:B------:R-:W-:Y:S01]  /*5150*/  FMUL.FTZ R109, R109, UR11 ;  /* 0x0000000b6d6d7c20 */ /* 0x000fe20008410000 */
[----:B------:R-:W-:Y:S02]  /*5160*/  @P5 HADD2.F32 R110, -RZ, R86.H1_H1 ;  /* 0x30000056ff6e5230 */ /* 0x000fe40000004100 */
[----:B------:R-:W-:Y:S01]  /*5170*/  @P6 FMUL.FTZ R126, R108, R112 ;  /* 0x000000706c7e6220 */ /* 0x000fe20000410000 */
[----:B------:R-:W-:Y:S01]  /*5180*/  LEA R108, P6, R163, UR14, 0x4 ;  /* 0x0000000ea36c7c11 */ /* 0x000fe2000f8c20ff */
[----:B------:R-:W-:-:S02]  /*5190*/  @P5 FMUL.FTZ R150, R109, R113 ;  /* 0x000000716d965220 */ /* 0x000fc40000410000 */
[----:B------:R-:W0:Y:S01]  /*51a0*/  @P2 LDC.64 R112, c[0x0][0x308] ;  /* 0x0000c200ff702b82 */ /* 0x000e220000000a00 */
[----:B------:R-:W-:Y:S01]  /*51b0*/  @P5 FMUL.FTZ R142, R109, R110 ;  /* 0x0000006e6d8e5220 */ /* 0x000fe20000410000 */
[----:B------:R-:W-:Y:S02]  /*51c0*/  LEA.HI.X R109, R163, UR15, RZ, 0x4, P6 ;  /* 0x0000000fa36d7c11 */ /* 0x000fe4000b0f24ff */
[C---:B------:R-:W-:Y:S02]  /*51d0*/  LOP3.LUT P5, RZ, R121.reuse, 0xff0000, RZ, 0xc0, !PT ;  /* 0x00ff000079ff7812 */ /* 0x040fe400078ac0ff */
[----:B------:R-:W-:Y:S01]  /*51e0*/  LOP3.LUT P6, RZ, R121, 0xff000000, RZ, 0xc0, !PT ;  /* 0xff00000079ff7812 */ /* 0x000fe200078cc0ff */
[----:B------:R-:W-:-:S04]  /*51f0*/  FMUL.FTZ R110, R155, R162 ;  /* 0x000000a29b6e7220 */ /* 0x000fc80000410000 */
[----:B------:R-:W-:-:S06]  /*5200*/  FMUL.FTZ R110, R110, UR11 ;  /* 0x0000000b6e6e7c20 */ /* 0x000fcc0008410000 */
[--C-:B------:R-:W-:Y:S02]  /*5210*/  @P5 HADD2.F32 R120, -RZ, R87.reuse.H0_H0 ;  /* 0x20000057ff785230 */ /* 0x100fe40000004100 */
[----:B------:R-:W-:-:S03]  /*5220*/  @P6 HADD2.F32 R121, -RZ, R87.H1_H1 ;  /* 0x30000057ff796230 */ /* 0x000fc60000004100 */
[----:B------:R-:W-:Y:S02]  /*5230*/  @P5 FMUL.FTZ R152, R110, R120 ;  /* 0x000000786e985220 */ /* 0x000fe40000410000 */
[----:B------:R-:W-:Y:S01]  /*5240*/  @P6 FMUL.FTZ R153, R151, R121 ;  /* 0x0000007997996220 */ /* 0x000fe20000410000 */
[----:B0-----:R-:W-:Y:S01]  /*5250*/  @P2 IMAD.WIDE.U32 R120, R163, 0x20, R112 ;  /* 0x00000020a3782825 */ /* 0x001fe200078e0070 */
[----:B------:R-:W-:Y:S01]  /*5260*/  SEL R112, R114, R96, P3 ;  /* 0x0000006072707207 */ /* 0x000fe20001800000 */
[----:B------:R-:W3:Y:S01]  /*5270*/  LDL.LU R163, [R1+0x4c] ;  /* 0x00004c0001a37983 */ /* 0x000ee20000300800 */
[----:B------:R-:W-:Y:S02]  /*5280*/  SEL R113, R115, R97, P3 ;  /* 0x0000006173717207 */ /* 0x000fe40001800000 */
[----:B------:R-:W-:Y:S02]  /*5290*/  SEL R114, R116, R98, P3 ;  /* 0x0000006274727207 */ /* 0x000fe40001800000 */
[----:B------:R-:W-:-:S02]  /*52a0*/  F2FP.F16.F32.PACK_AB R124, R118, R124 ;  /* 0x0000007c767c723e */ /* 0x000fc400000000ff */
[----:B------:R-:W-:Y:S02]  /*52b0*/  SEL R115, R117, R99, P3 ;  /* 0x0000006375737207 */ /* 0x000fe40001800000 */
[----:B------:R-:W-:Y:S02]  /*52c0*/  SEL R116, R119, R92, P3 ;  /* 0x0000005c77747207 */ /* 0x000fe40001800000 */
[----:B------:R-:W-:Y:S02]  /*52d0*/  SEL R117, R127, R93, P3 ;  /* 0x0000005d7f757207 */ /* 0x000fe40001800000 */
[----:B------:R-:W-:Y:S02]  /*52e0*/  SEL R118, R155, R94, P3 ;  /* 0x0000005e9b767207 */ /* 0x000fe40001800000 */
[----:B------:R-:W-:Y:S02]  /*52f0*/  SEL R119, R154, R95, P3 ;  /* 0x0000005f9a777207 */ /* 0x000fe40001800000 */
[----:B------:R-:W-:-:S02]  /*5300*/  F2FP.F16.F32.PACK_AB R125, R143, R125 ;  /* 0x0000007d8f7d723e */ /* 0x000fc400000000ff */
[----:B------:R-:W-:Y:S01]  /*5310*/  F2FP.F16.F32.PACK_AB R126, R142, R126 ;  /* 0x0000007e8e7e723e */ /* 0x000fe200000000ff */
[----:B------:R-:W-:Y:S01]  /*5320*/  IMAD.WIDE.U32 R142, R161, 0x10, R208 ;  /* 0x00000010a18e7825 */ /* 0x000fe200078e00d0 */
[----:B------:R-:W-:Y:S01]  /*5330*/  F2FP.F16.F32.PACK_AB R127, R153, R152 ;  /* 0x00000098997f723e */ /* 0x000fe200000000ff */
[----:B------:R0:W-:Y:S04]  /*5340*/  @P2 STG.E.128 desc[UR4][R120.64], R112 ;  /* 0x0000007078002986 */ /* 0x0001e8000c101d04 */
[----:B------:R1:W-:Y:S04]  /*5350*/  @P2 STG.E.128 desc[UR4][R120.64+0x10], R116 ;  /* 0x0000107478002986 */ /* 0x0003e8000c101d04 */
[----:B------:R2:W-:Y:S04]  /*5360*/  STG.E.128 desc[UR4][R108.64], R124 ;  /* 0x0000007c6c007986 */ /* 0x0005e8000c101d04 */
[----:B------:R-:W3:Y:S04]  /*5370*/  LDL.LU R155, [R1+0x40] ;  /* 0x00004000019b7983 */ /* 0x000ee80000300800 */
[----:B------:R-:W3:Y:S04]  /*5380*/  LDL.LU R154, [R1+0x44] ;  /* 0x00004400019a7983 */ /* 0x000ee80000300800 */
[----:B0-----:R-:W3:Y:S01]  /*5390*/  LDG.E.128 R112, desc[UR4][R142.64] ;  /* 0x000000048e707981 */ /* 0x001ee2000c1e1d00 */
[----:B------:R-:W-:Y:S01]  /*53a0*/  FFMA.FTZ R128, R128, R137, R136 ;  /* 0x0000008980807223 */ /* 0x000fe20000010088 */
[----:B-1----:R-:W-:Y:S01]  /*53b0*/  @P5 HADD2.F32 R116, -RZ, R111.H0_H0 ;  /* 0x2000006fff745230 */ /* 0x002fe20000004100 */
[----:B--2---:R-:W-:-:S02]  /*53c0*/  MOV R109, R122 ;  /* 0x0000007a006d7202 */ /* 0x004fc40000000f00 */
[----:B------:R-:W-:Y:S01]  /*53d0*/  FADD.FTZ R128, R106, -R128 ;  /* 0x800000806a807221 */ /* 0x000fe20000010000 */
[----:B------:R-:W-:Y:S01]  /*53e0*/  MOV R108, RZ ;  /* 0x000000ff006c7202 */ /* 0x000fe20000000f00 */
[----:B------:R-:W-:Y:S01]  /*53f0*/  @P5 FMUL.FTZ R108, R110, R116 ;  /* 0x000000746e6c5220 */ /* 0x000fe20000410000 */
[----:B------:R-:W-:Y:S01]  /*5400*/  LOP3.LUT P5, RZ, R109, 0xff, RZ, 0xc0, !PT ;  /* 0x000000ff6dff7812 */ /* 0x000fe200078ac0ff */
[----:B------:R-:W-:Y:S01]  /*5410*/  FMUL.FTZ R128, R160, R128 ;  /* 0x00000080a0807220 */ /* 0x000fe20000410000 */
[----:B------:R-:W-:-:S03]  /*5420*/  FFMA.FTZ R101, R101, R137, R136 ;  /* 0x0000008965657223 */ /* 0x000fc60000010088 */
[----:B------:R-:W-:Y:S01]  /*5430*/  @P1 FADD.FTZ R128, R36, R128 ;  /* 0x0000008024801221 */ /* 0x000fe20000010000 */
[----:B------:R-:W-:Y:S01]  /*5440*/  FADD.FTZ R134, R134, -R101 ;  /* 0x8000006586867221 */ /* 0x000fe20000010000 */
[----:B------:R-:W-:Y:S02]  /*5450*/  HFMA2.MMA R109, -RZ, RZ, 0, 0 ;  /* 0x00000000ff6d7435 */ /* 0x000fe400000001ff */
[----:B------:R-:W-:Y:S01]  /*5460*/  FMUL.FTZ R117, R128, R162 ;  /* 0x000000a280757220 */ /* 0x000fe20000410000 */
[----:B------:R-:W-:-:S03]  /*5470*/  FFMA.FTZ R100, R100, R137, R136 ;  /* 0x0000008964647223 */ /* 0x000fc60000010088 */
[----:B------:R-:W-:Y:S02]  /*5480*/  @P5 HADD2.F32 R101, -RZ, R88.H0_H0 ;  /* 0x20000058ff655230 */ /* 0x000fe40000004100 */
[----:B------:R-:W-:Y:S01]  /*5490*/  FMUL.FTZ R117, R117, UR11 ;  /* 0x0000000b75757c20 */ /* 0x000fe20008410000 */
[----:B------:R-:W-:Y:S01]  /*54a0*/  HFMA2.MMA R110, -RZ, RZ, 0, 0 ;  /* 0x00000000ff6e7435 */ /* 0x000fe200000001ff */
[----:B------:R-:W-:Y:S01]  /*54b0*/  FFMA.FTZ R104, R104, R137, R136 ;  /* 0x0000008968687223 */ /* 0x000fe20000010088 */
[----:B------:R-:W-:Y:S02]  /*54c0*/  @P6 HADD2.F32 R111, -RZ, R111.H1_H1 ;  /* 0x3000006fff6f6230 */ /* 0x000fe40000004100 */
[----:B------:R-:W-:Y:S01]  /*54d0*/  @P5 FMUL.FTZ R109, R117, R101 ;  /* 0x00000065756d5220 */ /* 0x000fe20000410000 */
[----:B------:R-:W-:Y:S02]  /*54e0*/  FADD.FTZ R131, R131, -R100 ;  /* 0x8000006483837221 */ /* 0x000fe40000010000 */
[----:B------:R-:W0:Y:S01]  /*54f0*/  @P2 LDC.64 R100, c[0x0][0x308] ;  /* 0x0000c200ff642b82 */ /* 0x000e220000000a00 */
[----:B------:R-:W-:Y:S01]  /*5500*/  FADD.FTZ R104, R135, -R104 ;  /* 0x8000006887687221 */ /* 0x000fe20000010000 */
[----:B------:R-:W-:Y:S01]  /*5510*/  MOV R106, RZ ;  /* 0x000000ff006a7202 */ /* 0x000fe20000000f00 */
[----:B------:R-:W-:Y:S01]  /*5520*/  @P6 FMUL.FTZ R110, R151, R111 ;  /* 0x0000006f976e6220 */ /* 0x000fe20000410000 */
[----:B------:R-:W-:Y:S01]  /*5530*/  LOP3.LUT P6, RZ, R122, 0xff00, RZ, 0xc0, !PT ;  /* 0x0000ff007aff7812 */ /* 0x000fe200078cc0ff */
[-CC-:B------:R-:W-:Y:S01]  /*5540*/  FFMA.FTZ R102, R102, R137.reuse, R136.reuse ;  /* 0x0000008966667223 */ /* 0x180fe20000010088 */
[-CC-:B------:R-:W-:Y:S01]  /*5550*/  FFMA.FTZ R107, R107, R137.reuse, R136.reuse ;  /* 0x000000896b6b7223 */ /* 0x180fe20000010088 */
[-CC-:B------:R-:W-:Y:S01]  /*5560*/  FFMA.FTZ R129, R129, R137.reuse, R136.reuse ;  /* 0x0000008981817223 */ /* 0x180fe20000010088 */
[C---:B------:R-:W-:Y:S01]  /*5570*/  FMUL.FTZ R104, R160.reuse, R104 ;  /* 0x00000068a0687220 */ /* 0x040fe20000410000 */
[----:B------:R-:W-:Y:S01]  /*5580*/  FMUL.FTZ R134, R160, R134 ;  /* 0x00000086a0867220 */ /* 0x000fe20000410000 */
[----:B------:R-:W-:Y:S01]  /*5590*/  FFMA.FTZ R105, R105, R137, R136 ;  /* 0x0000008969697223 */ /* 0x000fe20000010088 */
[----:B------:R-:W-:Y:S01]  /*55a0*/  FADD.FTZ R102, R103, -R102 ;  /* 0x8000006667667221 */ /* 0x000fe20000010000 */
[----:B------:R-:W-:Y:S01]  /*55b0*/  FADD.FTZ R133, R133, -R107 ;  /* 0x8000006b85857221 */ /* 0x000fe20000010000 */
[----:B------:R-:W-:Y:S01]  /*55c0*/  FADD.FTZ R129, R132, -R129 ;  /* 0x8000008184817221 */ /* 0x000fe20000010000 */
[----:B------:R-:W-:Y:S01]  /*55d0*/  @P1 FADD.FTZ R104, R37, R104 ;  /* 0x0000006825681221 */ /* 0x000fe20000010000 */
[----:B------:R-:W-:Y:S01]  /*55e0*/  @P1 FADD.FTZ R134, R38, R134 ;  /* 0x0000008626861221 */ /* 0x000fe20000010000 */
[----:B------:R-:W-:Y:S01]  /*55f0*/  FADD.FTZ R105, R130, -R105 ;  /* 0x8000006982697221 */ /* 0x000fe20000010000 */
[----:B------:R-:W-:Y:S01]  /*5600*/  FMUL.FTZ R102, R160, R102 ;  /* 0x00000066a0667220 */ /* 0x000fe20000410000 */
[----:B------:R-:W-:Y:S01]  /*5610*/  FMUL.FTZ R118, R104, R162 ;  /* 0x000000a268767220 */ /* 0x000fe20000410000 */
[C---:B------:R-:W-:Y:S01]  /*5620*/  FMUL.FTZ R133, R160.reuse, R133 ;  /* 0x00000085a0857220 */ /* 0x040fe20000410000 */
[C---:B------:R-:W-:Y:S01]  /*5630*/  FMUL.FTZ R129, R160.reuse, R129 ;  /* 0x00000081a0817220 */ /* 0x040fe20000410000 */
[C---:B------:R-:W-:Y:S01]  /*5640*/  FMUL.FTZ R131, R160.reuse, R131 ;  /* 0x00000083a0837220 */ /* 0x040fe20000410000 */
[----:B------:R-:W-:Y:S01]  /*5650*/  FMUL.FTZ R160, R160, R105 ;  /* 0x00000069a0a07220 */ /* 0x000fe20000410000 */
[----:B------:R-:W-:Y:S01]  /*5660*/  HFMA2.MMA R111, -RZ, RZ, 0, 0 ;  /* 0x00000000ff6f7435 */ /* 0x000fe200000001ff */
[----:B------:R-:W-:Y:S01]  /*5670*/  FMUL.FTZ R118, R118, UR11 ;  /* 0x0000000b76767c20 */ /* 0x000fe20008410000 */
[----:B------:R-:W-:Y:S01]  /*5680*/  @P1 FADD.FTZ R102, R39, R102 ;  /* 0x0000006627661221 */ /* 0x000fe20000010000 */
[----:B------:R-:W-:Y:S01]  /*5690*/  @P1 FADD.FTZ R133, R32, R133 ;  /* 0x0000008520851221 */ /* 0x000fe20000010000 */
[----:B------:R-:W-:Y:S01]  /*56a0*/  @P1 FADD.FTZ R129, R33, R129 ;  /* 0x0000008121811221 */ /* 0x000fe20000010000 */
[----:B------:R-:W-:Y:S01]  /*56b0*/  @P1 FADD.FTZ R131, R34, R131 ;  /* 0x0000008322831221 */ /* 0x000fe20000010000 */
[----:B------:R-:W-:Y:S01]  /*56c0*/  @P1 FADD.FTZ R160, R35, R160 ;  /* 0x000000a023a01221 */ /* 0x000fe20000010000 */
[----:B------:R-:W-:Y:S01]  /*56d0*/  MOV R107, RZ ;  /* 0x000000ff006b7202 */ /* 0x000fe20000000f00 */
[----:B------:R-:W-:Y:S01]  /*56e0*/  HFMA2.MMA R119, -RZ, RZ, 0, 0 ;  /* 0x00000000ff777435 */ /* 0x000fe200000001ff */
[----:B------:R-:W-:Y:S01]  /*56f0*/  LOP3.LUT P1, RZ, R122, 0xff000000, RZ, 0xc0, !PT ;  /* 0xff0000007aff7812 */ /* 0x000fe2000782c0ff */
[----:B0-----:R-:W-:Y:S01]  /*5700*/  @P2 IMAD.WIDE.U32 R100, R161, 0x20, R100 ;  /* 0x00000020a1642825 */ /* 0x001fe200078e0064 */
[----:B------:R-:W-:-:S02]  /*5710*/  SEL R96, R128, R96, P3 ;  /* 0x0000006080607207 */ /* 0x000fc40001800000 */
[----:B------:R-:W-:Y:S02]  /*5720*/  SEL R97, R104, R97, P3 ;  /* 0x0000006168617207 */ /* 0x000fe40001800000 */
[----:B------:R-:W-:Y:S02]  /*5730*/  SEL R98, R134, R98, P3 ;  /* 0x0000006286627207 */ /* 0x000fe40001800000 */
[----:B------:R-:W-:Y:S02]  /*5740*/  SEL R99, R102, R99, P3 ;  /* 0x0000006366637207 */ /* 0x000fe40001800000 */
[----:B------:R-:W-:Y:S02]  /*5750*/  SEL R92, R133, R92, P3 ;  /* 0x0000005c855c7207 */ /* 0x000fe40001800000 */
[----:B------:R-:W-:Y:S02]  /*5760*/  SEL R93, R129, R93, P3 ;  /* 0x0000005d815d7207 */ /* 0x000fe40001800000 */
[----:B------:R-:W-:-:S02]  /*5770*/  SEL R94, R131, R94, P3 ;  /* 0x0000005e835e7207 */ /* 0x000fc40001800000 */
[----:B------:R-:W-:Y:S01]  /*5780*/  SEL R95, R160, R95, P3 ;  /* 0x0000005fa05f7207 */ /* 0x000fe20001800000 */
[----:B------:R-:W-:Y:S01]  /*5790*/  @P2 STG.E.128 desc[UR4][R100.64], R96 ;  /* 0x0000006064002986 */ /* 0x000fe2000c101d04 */
[----:B------:R-:W-:Y:S01]  /*57a0*/  LOP3.LUT P3, RZ, R123, 0xff00, RZ, 0xc0, !PT ;  /* 0x0000ff007bff7812 */ /* 0x000fe2000786c0ff */
[----:B------:R-:W-:Y:S01]  /*57b0*/  FADD.FTZ R157, R140, R157 ;  /* 0x0000009d8c9d7221 */ /* 0x000fe20000010000 */
[----:B----4-:R-:W-:Y:S01]  /*57c0*/  FADD.FTZ R156, R141, R156 ;  /* 0x0000009c8d9c7221 */ /* 0x010fe20000010000 */
        /* <DEDUP_REMOVED lines=11> */
[-C--:B------:R-:W-:Y:S01]  /*5880*/  FMUL.FTZ R120, R131, R162.reuse ;  /* 0x000000a283787220 */ /* 0x080fe20000410000 */
[----:B------:R-:W-:Y:S01]  /*5890*/  FMUL.FTZ R121, R160, R162 ;  /* 0x000000a2a0797220 */ /* 0x000fe20000410000 */
[----:B------:R-:W-:Y:S01]  /*58a0*/  FADD.FTZ R180, R189, R180 ;  /* 0x000000b4bdb47221 */ /* 0x000fe20000010000 */
[----:B0-----:R-:W-:Y:S01]  /*58b0*/  @P1 HADD2.F32 R100, -RZ, R89.H1_H1 ;  /* 0x30000059ff641230 */ /* 0x001fe20000004100 */
[----:B------:R-:W-:Y:S01]  /*58c0*/  MOV R101, RZ ;  /* 0x000000ff00657202 */ /* 0x000fe20000000f00 */
[----:B------:R-:W-:Y:S01]  /*58d0*/  FADD.FTZ R190, R159, R190 ;  /* 0x000000be9fbe7221 */ /* 0x000fe20000010000 */
[----:B------:R-:W-:-:S02]  /*58e0*/  @P3 HADD2.F32 R124, -RZ, R90.H1_H1 ;  /* 0x3000005aff7c3230 */ /* 0x000fc40000004100 */
[----:B------:R-:W-:Y:S01]  /*58f0*/  FADD.FTZ R192, R167, R192 ;  /* 0x000000c0a7c07221 */ /* 0x000fe20000010000 */
[----:B------:R-:W-:Y:S02]  /*5900*/  @P2 HADD2.F32 R125, -RZ, R91.H0_H0 ;  /* 0x2000005bff7d2230 */ /* 0x000fe40000004100 */
[----:B------:R-:W-:Y:S01]  /*5910*/  FADD.FTZ R193, R170, R193 ;  /* 0x000000c1aac17221 */ /* 0x000fe20000010000 */
[----:B------:R-:W-:Y:S01]  /*5920*/  FMUL.FTZ R120, R120, UR11 ;  /* 0x0000000b78787c20 */ /* 0x000fe20008410000 */
        /* <DEDUP_REMOVED lines=10> */
[----:B------:R-:W-:Y:S01]  /*59d0*/  HFMA2.MMA R110, -RZ, RZ, 0, 0 ;  /* 0x00000000ff6e7435 */ /* 0x000fe200000001ff */
[----:B------:R-:W-:Y:S01]  /*59e0*/  FADD.FTZ R205, R145, R205 ;  /* 0x000000cd91cd7221 */ /* 0x000fe20000010000 */
[----:B------:R-:W-:Y:S01]  /*59f0*/  FADD.FTZ R203, R148, R203 ;  /* 0x000000cb94cb7221 */ /* 0x000fe20000010000 */
[----:B------:R-:W-:Y:S01]  /*5a00*/  FADD.FTZ R206, R149, R206 ;  /* 0x000000ce95ce7221 */ /* 0x000fe20000010000 */
[----:B------:R-:W-:Y:S01]  /*5a10*/  FADD.FTZ R202, R108, R202 ;  /* 0x000000ca6cca7221 */ /* 0x000fe20000010000 */
[----:B------:R-:W-:Y:S01]  /*5a20*/  FADD.FTZ R199, R150, R199 ;  /* 0x000000c796c77221 */ /* 0x000fe20000010000 */
[----:B------:R-:W-:Y:S01]  /*5a30*/  IADD3 R2, R2, UR16, RZ ;  /* 0x0000001002027c10 */ /* 0x000fe2000fffe0ff */
[----:B---3--:R-:W-:Y:S01]  /*5a40*/  FADD.FTZ R163, R139, R163 ;  /* 0x000000a38ba37221 */ /* 0x008fe20000010000 */
[----:B------:R-:W-:-:S05]  /*5a50*/  @P5 HADD2.F32 R116, -RZ, R112.H0_H0 ;  /* 0x20000070ff745230 */ /* 0x000fca0000004100 */
[----:B------:R-:W-:Y:S01]  /*5a60*/  @P5 FMUL.FTZ R106, R117, R116 ;  /* 0x00000074756a5220 */ /* 0x000fe20000410000 */
[----:B------:R-:W-:Y:S01]  /*5a70*/  LOP3.LUT P5, RZ, R122, 0xff0000, RZ, 0xc0, !PT ;  /* 0x00ff00007aff7812 */ /* 0x000fe200078ac0ff */
[----:B------:R-:W-:Y:S01]  /*5a80*/  FMUL.FTZ R117, R134, R162 ;  /* 0x000000a286757220 */ /* 0x000fe20000410000 */
[----:B------:R-:W-:Y:S02]  /*5a90*/  @P6 HADD2.F32 R116, -RZ, R88.H1_H1 ;  /* 0x30000058ff746230 */ /* 0x000fe40000004100 */
[----:B------:R-:W-:Y:S02]  /*5aa0*/  @P6 HADD2.F32 R112, -RZ, R112.H1_H1 ;  /* 0x30000070ff706230 */ /* 0x000fe40000004100 */
[----:B------:R-:W-:Y:S01]  /*5ab0*/  FMUL.FTZ R117, R117, UR11 ;  /* 0x0000000b75757c20 */ /* 0x000fe20008410000 */
[----:B------:R-:W-:-:S06]  /*5ac0*/  @P6 FMUL.FTZ R107, R118, R116 ;  /* 0x00000074766b6220 */ /* 0x000fcc0000410000 */
[----:B------:R-:W-:Y:S01]  /*5ad0*/  @P5 HADD2.F32 R103, -RZ, R89.H0_H0 ;  /* 0x20000059ff675230 */ /* 0x000fe20000004100 */
[----:B------:R-:W-:Y:S01]  /*5ae0*/  MOV R116, RZ ;  /* 0x000000ff00747202 */ /* 0x000fe20000000f00 */
[----:B------:R-:W-:-:S03]  /*5af0*/  @P6 FMUL.FTZ R116, R118, R112 ;  /* 0x0000007076746220 */ /* 0x000fc60000410000 */
[----:B------:R-:W-:Y:S01]  /*5b00*/  @P5 FMUL.FTZ R111, R117, R103 ;  /* 0x00000067756f5220 */ /* 0x000fe20000410000 */
[----:B------:R-:W-:Y:S01]  /*5b10*/  @P5 HADD2.F32 R103, -RZ, R113.H0_H0 ;  /* 0x20000071ff675230 */ /* 0x000fe20000004100 */
[----:B------:R-:W-:Y:S01]  /*5b20*/  LEA R104, P6, R161, UR14, 0x4 ;  /* 0x0000000ea1687c11 */ /* 0x000fe2000f8c20ff */
[----:B------:R-:W-:Y:S01]  /*5b30*/  FADD.FTZ R154, R0, R154 ;  /* 0x0000009a009a7221 */ /* 0x000fe20000010000 */
[----:B------:R-:W-:Y:S02]  /*5b40*/  FADD.FTZ R155, R138, R155 ;  /* 0x0000009b8a9b7221 */ /* 0x000fe40000010000 */
[----:B------:R-:W-:Y:S01]  /*5b50*/  @P5 FMUL.FTZ R119, R117, R103 ;  /* 0x0000006775775220 */ /* 0x000fe20000410000 */
[----:B------:R-:W-:Y:S02]  /*5b60*/  LOP3.LUT P5, RZ, R123, 0xff, RZ, 0xc0, !PT ;  /* 0x000000ff7bff7812 */ /* 0x000fe400078ac0ff */
[----:B------:R-:W-:Y:S01]  /*5b70*/  LEA.HI.X R105, R161, UR15, RZ, 0x4, P6 ;  /* 0x0000000fa1697c11 */ /* 0x000fe2000b0f24ff */
[----:B------:R0:W-:Y:S01]  /*5b80*/  STL [R1+0x44], R154 ;  /* 0x0000449a01007387 */ /* 0x0001e20000100800 */
[----:B------:R-:W-:Y:S01]  /*5b90*/  LOP3.LUT P6, RZ, R123, 0xff000000, RZ, 0xc0, !PT ;  /* 0xff0000007bff7812 */ /* 0x000fe200078cc0ff */
[----:B------:R-:W-:-:S02]  /*5ba0*/  FMUL.FTZ R112, R102, R162 ;  /* 0x000000a266707220 */ /* 0x000fc40000410000 */
[----:B------:R0:W-:Y:S04]  /*5bb0*/  STL [R1+0x40], R155 ;  /* 0x0000409b01007387 */ /* 0x0001e80000100800 */
[----:B------:R0:W-:Y:S01]  /*5bc0*/  STL [R1+0x4c], R163 ;  /* 0x00004ca301007387 */ /* 0x0001e20000100800 */
[----:B------:R-:W-:-:S03]  /*5bd0*/  FMUL.FTZ R112, R112, UR11 ;  /* 0x0000000b70707c20 */ /* 0x000fc60008410000 */
[----:B------:R0:W-:Y:S04]  /*5be0*/  STL [R1+0x48], R157 ;  /* 0x0000489d01007387 */ /* 0x0001e80000100800 */
[----:B------:R0:W-:Y:S01]  /*5bf0*/  STL [R1+0x54], R156 ;  /* 0x0000549c01007387 */ /* 0x0001e20000100800 */
[----:B------:R-:W-:-:S03]  /*5c00*/  FMUL.FTZ R117, R133, R162 ;  /* 0x000000a285757220 */ /* 0x000fc60000410000 */
[----:B------:R0:W-:Y:S01]  /*5c10*/  STL [R1+0x50], R175 ;  /* 0x000050af01007387 */ /* 0x0001e20000100800 */
[----:B------:R-:W-:-:S03]  /*5c20*/  FMUL.FTZ R118, R129, R162 ;  /* 0x000000a281767220 */ /* 0x000fc60000410000 */
[----:B------:R0:W-:Y:S01]  /*5c30*/  STL [R1+0x5c], R165 ;  /* 0x00005ca501007387 */ /* 0x0001e20000100800 */
[----:B------:R-:W-:-:S03]  /*5c40*/  @P1 FMUL.FTZ R101, R112, R100 ;  /* 0x0000006470651220 */ /* 0x000fc60000410000 */
[----:B------:R0:W-:Y:S01]  /*5c50*/  STL [R1+0x58], R178 ;  /* 0x000058b201007387 */ /* 0x0001e20000100800 */
[----:B------:R-:W-:-:S03]  /*5c60*/  HFMA2.MMA R100, -RZ, RZ, 0, 0 ;  /* 0x00000000ff647435 */ /* 0x000fc600000001ff */
[----:B------:R0:W-:Y:S01]  /*5c70*/  STL [R1+0x64], R179 ;  /* 0x000064b301007387 */ /* 0x0001e20000100800 */
[----:B------:R-:W-:-:S03]  /*5c80*/  @P5 HADD2.F32 R123, -RZ, R90.H0_H0 ;  /* 0x2000005aff7b5230 */ /* 0x000fc60000004100 */
[----:B------:R0:W-:Y:S01]  /*5c90*/  STL [R1+0x60], R177 ;  /* 0x000060b101007387 */ /* 0x0001e20000100800 */
[----:B------:R-:W-:Y:S02]  /*5ca0*/  @P6 HADD2.F32 R126, -RZ, R91.H1_H1 ;  /* 0x3000005bff7e6230 */ /* 0x000fe40000004100 */
[----:B------:R-:W-:Y:S01]  /*5cb0*/  FMUL.FTZ R117, R117, UR11 ;  /* 0x0000000b75757c20 */ /* 0x000fe20008410000 */
[----:B------:R0:W-:Y:S01]  /*5cc0*/  STL [R1+0x6c], R176 ;  /* 0x00006cb001007387 */ /* 0x0001e20000100800 */
[----:B------:R-:W-:-:S03]  /*5cd0*/  FMUL.FTZ R118, R118, UR11 ;  /* 0x0000000b76767c20 */ /* 0x000fc60008410000 */
[----:B------:R0:W-:Y:S01]  /*5ce0*/  STL [R1+0x68], R183 ;  /* 0x000068b701007387 */ /* 0x0001e20000100800 */
[----:B------:R-:W-:-:S03]  /*5cf0*/  CS2R R102, SRZ ;  /* 0x0000000000667805 */ /* 0x000fc6000001ff00 */
[----:B------:R0:W-:Y:S01]  /*5d00*/  STL [R1+0x74], R182 ;  /* 0x000074b601007387 */ /* 0x0001e20000100800 */
[----:B------:R-:W-:-:S03]  /*5d10*/  MOV R122, RZ ;  /* 0x000000ff007a7202 */ /* 0x000fc60000000f00 */
[----:B------:R0:W-:Y:S01]  /*5d20*/  STL [R1+0x70], R181 ;  /* 0x000070b501007387 */ /* 0x0001e20000100800 */
[----:B------:R-:W-:Y:S01]  /*5d30*/  @P5 FMUL.FTZ R100, R117, R123 ;  /* 0x0000007b75645220 */ /* 0x000fe20000410000 */
[----:B------:R-:W-:Y:S02]  /*5d40*/  @P3 FMUL.FTZ R102, R118, R124 ;  /* 0x0000007c76663220 */ /* 0x000fe40000410000 */
[----:B------:R0:W-:Y:S01]  /*5d50*/  STL [R1+0x7c], R180 ;  /* 0x00007cb401007387 */ /* 0x0001e20000100800 */
[----:B------:R-:W-:Y:S01]  /*5d60*/  @P2 FMUL.FTZ R103, R120, R125 ;  /* 0x0000007d78672220 */ /* 0x000fe20000410000 */
[----:B------:R-:W-:Y:S02]  /*5d70*/  @P6 FMUL.FTZ R122, R121, R126 ;  /* 0x0000007e797a6220 */ /* 0x000fe40000410000 */
[----:B------:R0:W-:Y:S04]  /*5d80*/  STL [R1+0x78], R190 ;  /* 0x000078be01007387 */ /* 0x0001e80000100800 */
[----:B------:R0:W-:Y:S04]  /*5d90*/  STL [R1+0x84], R192 ;  /* 0x000084c001007387 */ /* 0x0001e80000100800 */
[----:B------:R0:W-:Y:S01]  /*5da0*/  STL [R1+0x80], R193 ;  /* 0x000080c101007387 */ /* 0x0001e20000100800 */
[----:B------:R-:W-:-:S03]  /*5db0*/  F2FP.F16.F32.PACK_AB R102, R102, R100 ;  /* 0x000000646666723e */ /* 0x000fc600000000ff */
[----:B------:R0:W-:Y:S01]  /*5dc0*/  STL [R1+0x8c], R194 ;  /* 0x00008cc201007387 */ /* 0x0001e20000100800 */
[----:B------:R-:W-:-:S03]  /*5dd0*/  @P1 HADD2.F32 R113, -RZ, R113.H1_H1 ;  /* 0x30000071ff711230 */ /* 0x000fc60000004100 */
[----:B------:R0:W-:Y:S01]  /*5de0*/  STL [R1+0x88], R191 ;  /* 0x000088bf01007387 */ /* 0x0001e20000100800 */
[----:B------:R-:W-:Y:S01]  /*5df0*/  F2FP.F16.F32.PACK_AB R103, R122, R103 ;  /* 0x000000677a67723e */ /* 0x000fe200000000ff */
[--C-:B------:R-:W-:Y:S02]  /*5e00*/  @P5 HADD2.F32 R0, -RZ, R114.reuse.H0_H0 ;  /* 0x20000072ff005230 */ /* 0x100fe40000004100 */
[----:B------:R0:W-:Y:S01]  /*5e10*/  STL [R1+0x94], R196 ;  /* 0x000094c401007387 */ /* 0x0001e20000100800 */
[----:B------:R-:W-:Y:S01]  /*5e20*/  F2FP.F16.F32.PACK_AB R100, R107, R109 ;  /* 0x0000006d6b64723e */ /* 0x000fe200000000ff */
[----:B------:R-:W-:Y:S02]  /*5e30*/  @P3 HADD2.F32 R109, -RZ, R114.H1_H1 ;  /* 0x30000072ff6d3230 */ /* 0x000fe40000004100 */
[----:B------:R0:W-:Y:S01]  /*5e40*/  STL [R1+0x90], R197 ;  /* 0x000090c501007387 */ /* 0x0001e20000100800 */
[----:B------:R-:W-:Y:S01]  /*5e50*/  HFMA2.MMA R122, -RZ, RZ, 0, 0 ;  /* 0x00000000ff7a7435 */ /* 0x000fe200000001ff */
[----:B------:R-:W-:-:S02]  /*5e60*/  @P6 HADD2.F32 R108, -RZ, R115.H1_H1 ;  /* 0x30000073ff6c6230 */ /* 0x000fc40000004100 */
[----:B------:R0:W-:Y:S01]  /*5e70*/  STL [R1+0x9c], R195 ;  /* 0x00009cc301007387 */ /* 0x0001e20000100800 */
[----:B------:R-:W-:Y:S01]  /*5e80*/  F2FP.F16.F32.PACK_AB R101, R101, R111 ;  /* 0x0000006f6565723e */ /* 0x000fe200000000ff */
[----:B------:R-:W-:Y:S02]  /*5e90*/  @P2 HADD2.F32 R107, -RZ, R115.H0_H0 ;  /* 0x20000073ff6b2230 */ /* 0x000fe40000004100 */
[----:B------:R0:W-:Y:S01]  /*5ea0*/  STL [R1+0x98], R200 ;  /* 0x000098c801007387 */ /* 0x0001e20000100800 */
[----:B------:R-:W-:Y:S02]  /*5eb0*/  MOV R111, RZ ;  /* 0x000000ff006f7202 */ /* 0x000fe40000000f00 */
[----:B------:R-:W-:Y:S01]  /*5ec0*/  CS2R R114, SRZ ;  /* 0x0000000000727805 */ /* 0x000fe2000001ff00 */
[----:B------:R0:W-:Y:S01]  /*5ed0*/  STL [R1+0xa4], R201 ;  /* 0x0000a4c901007387 */ /* 0x0001e20000100800 */
[----:B------:R-:W-:Y:S01]  /*5ee0*/  @P1 FMUL.FTZ R110, R112, R113 ;  /* 0x00000071706e1220 */ /* 0x000fe20000410000 */
[----:B------:R-:W-:-:S02]  /*5ef0*/  @P5 FMUL.FTZ R111, R117, R0 ;  /* 0x00000000756f5220 */ /* 0x000fc40000410000 */
[----:B------:R0:W-:Y:S01]  /*5f00*/  STL [R1+0xa0], R198 ;  /* 0x0000a0c601007387 */ /* 0x0001e20000100800 */
[----:B------:R-:W-:Y:S01]  /*5f10*/  FADD.FTZ R207, R106, R207 ;  /* 0x000000cf6acf7221 */ /* 0x000fe20000010000 */
[----:B------:R-:W-:Y:S02]  /*5f20*/  @P3 FMUL.FTZ R114, R118, R109 ;  /* 0x0000006d76723220 */ /* 0x000fe40000410000 */
[----:B------:R0:W-:Y:S01]  /*5f30*/  STL [R1+0xac], R205 ;  /* 0x0000accd01007387 */ /* 0x0001e20000100800 */
[----:B------:R-:W-:Y:S01]  /*5f40*/  FADD.FTZ R219, R116, R219 ;  /* 0x000000db74db7221 */ /* 0x000fe20000010000 */
[----:B------:R-:W-:Y:S02]  /*5f50*/  @P6 FMUL.FTZ R122, R121, R108 ;  /* 0x0000006c797a6220 */ /* 0x000fe40000410000 */
[----:B------:R0:W-:Y:S01]  /*5f60*/  STL [R1+0xa8], R203 ;  /* 0x0000a8cb01007387 */ /* 0x0001e20000100800 */
[----:B------:R-:W-:Y:S01]  /*5f70*/  FADD.FTZ R215, R119, R215 ;  /* 0x000000d777d77221 */ /* 0x000fe20000010000 */
[----:B------:R-:W-:-:S02]  /*5f80*/  @P2 FMUL.FTZ R115, R120, R107 ;  /* 0x0000006b78732220 */ /* 0x000fc40000410000 */
[----:B------:R0:W-:Y:S01]  /*5f90*/  STL [R1+0xb4], R206 ;  /* 0x0000b4ce01007387 */ /* 0x0001e20000100800 */
[----:B------:R-:W-:Y:S01]  /*5fa0*/  FADD.FTZ R214, R110, R214 ;  /* 0x000000d66ed67221 */ /* 0x000fe20000010000 */
[----:B------:R-:W-:Y:S02]  /*5fb0*/  FADD.FTZ R213, R111, R213 ;  /* 0x000000d56fd57221 */ /* 0x000fe40000010000 */
[----:B------:R0:W-:Y:S01]  /*5fc0*/  STL [R1+0xb0], R199 ;  /* 0x0000b0c701007387 */ /* 0x0001e20000100800 */
[----:B------:R-:W-:-:S03]  /*5fd0*/  FADD.FTZ R212, R114, R212 ;  /* 0x000000d472d47221 */ /* 0x000fc60000010000 */
        /* <DEDUP_REMOVED lines=122> */
.L_x_11080:
        /* <DEDUP_REMOVED lines=44> */
.L_x_11081:
[----:B------:R-:W-:Y:S01]  /*6a40*/  HFMA2.MMA R114, -RZ, RZ, 0, 9.5367431640625e-07 ;  /* 0x00000010ff727435 */ /* 0x000fe200000001ff */
[----:B------:R-:W-:Y:S02]  /*6a50*/  MOV R115, R111 ;  /* 0x0000006f00737202 */ /* 0x000fe40000000f00 */
[----:B------:R-:W-:Y:S02]  /*6a60*/  MOV R113, 0x1f ;  /* 0x0000001f00717802 */ /* 0x000fe40000000f00 */
[----:B------:R-:W-:-:S07]  /*6a70*/  MOV R112, 0xffffffff ;  /* 0xffffffff00707802 */ /* 0x000fce0000000f00 */
[----:B-----5:R-:W-:Y:S05]  /*6a80*/  WARPSYNC.COLLECTIVE R112, `(.L_x_11083) ;  /* 0x0000000070087348 */ /* 0x020fea0003c00000 */
[----:B------:R0:W1:Y:S02]  /*6a90*/  SHFL.DOWN P3, R136, R115, R114, R113 ;  /* 0x0800007273887389 */ /* 0x0000640000060071 */
[----:B01---5:R-:W-:Y:S01]  /*6aa0*/  ENDCOLLECTIVE ;  /* 0x000000000000791b */ /* 0x023fe20003800000 */
.L_x_11083:
[----:B------:R-:W-:Y:S01]  /*6ab0*/  MOV R115, R109 ;  /* 0x0000006d00737202 */ /* 0x000fe20000000f00 */
[----:B------:R-:W-:-:S07]  /*6ac0*/  FADD.FTZ R111, R111, R136 ;  /* 0x000000886f6f7221 */ /* 0x000fce0000010000 */
[----:B------:R-:W-:Y:S05]  /*6ad0*/  WARPSYNC.COLLECTIVE R112, `(.L_x_11084) ;  /* 0x0000000070087348 */ /* 0x000fea0003c00000 */
[----:B------:R0:W1:Y:S02]  /*6ae0*/  SHFL.DOWN P3, R136, R115, R114, R113 ;  /* 0x0800007273887389 */ /* 0x0000640000060071 */
[----:B01----:R-:W-:Y:S01]  /*6af0*/  ENDCOLLECTIVE ;  /* 0x000000000000791b */ /* 0x003fe20003800000 */
.L_x_11084:
[----:B------:R-:W-:Y:S01]  /*6b00*/  HFMA2.MMA R114, -RZ, RZ, 0, 4.76837158203125e-07 ;  /* 0x00000008ff727435 */ /* 0x000fe200000001ff */
[----:B------:R-:W-:Y:S01]  /*6b10*/  MOV R115, R111 ;  /* 0x0000006f00737202 */ /* 0x000fe20000000f00 */
[----:B------:R-:W-:-:S09]  /*6b20*/  FADD.FTZ R109, R109, R136 ;  /* 0x000000886d6d7221 */ /* 0x000fd20000010000 */
[----:B------:R-:W-:Y:S05]  /*6b30*/  WARPSYNC.COLLECTIVE R112, `(.L_x_11085) ;  /* 0x0000000070087348 */ /* 0x000fea0003c00000 */
[----:B------:R0:W1:Y:S02]  /*6b40*/  SHFL.DOWN P3, R136, R115, R114, R113 ;  /* 0x0800007273887389 */ /* 0x0000640000060071 */
[----:B01----:R-:W-:Y:S01]  /*6b50*/  ENDCOLLECTIVE ;  /* 0x000000000000791b */ /* 0x003fe20003800000 */
.L_x_11085:
[----:B------:R-:W-:Y:S01]  /*6b60*/  MOV R115, R109 ;  /* 0x0000006d00737202 */ /* 0x000fe20000000f00 */
[----:B------:R-:W-:-:S07]  /*6b70*/  FADD.FTZ R111, R111, R136 ;  /* 0x000000886f6f7221 */ /* 0x000fce0000010000 */
[----:B------:R-:W-:Y:S05]  /*6b80*/  WARPSYNC.COLLECTIVE R112, `(.L_x_11086) ;  /* 0x0000000070087348 */ /* 0x000fea0003c00000 */
[----:B------:R0:W1:Y:S02]  /*6b90*/  SHFL.DOWN P3, R136, R115, R114, R113 ;  /* 0x0800007273887389 */ /* 0x0000640000060071 */
[----:B01----:R-:W-:Y:S01]  /*6ba0*/  ENDCOLLECTIVE ;  /* 0x000000000000791b */ /* 0x003fe20003800000 */
.L_x_11086:
[----:B------:R-:W-:Y:S01]  /*6bb0*/  HFMA2.MMA R114, -RZ, RZ, 0, 2.384185791015625e-07 ;  /* 0x00000004ff727435 */ /* 0x000fe200000001ff */
[----:B------:R-:W-:Y:S01]  /*6bc0*/  MOV R115, R111 ;  /* 0x0000006f00737202 */ /* 0x000fe20000000f00 */
[----:B------:R-:W-:-:S09]  /*6bd0*/  FADD.FTZ R109, R109, R136 ;  /* 0x000000886d6d7221 */ /* 0x000fd20000010000 */
[----:B------:R-:W-:Y:S05]  /*6be0*/  WARPSYNC.COLLECTIVE R112, `(.L_x_11087) ;  /* 0x0000000070087348 */ /* 0x000fea0003c00000 */
[----:B------:R0:W1:Y:S02]  /*6bf0*/  SHFL.DOWN P3, R136, R115, R114, R113 ;  /* 0x0800007273887389 */ /* 0x0000640000060071 */
[----:B01----:R-:W-:Y:S01]  /*6c00*/  ENDCOLLECTIVE ;  /* 0x000000000000791b */ /* 0x003fe20003800000 */
.L_x_11087:
[----:B------:R-:W-:Y:S01]  /*6c10*/  MOV R115, R109 ;  /* 0x0000006d00737202 */ /* 0x000fe20000000f00 */
[----:B------:R-:W-:-:S07]  /*6c20*/  FADD.FTZ R111, R111, R136 ;  /* 0x000000886f6f7221 */ /* 0x000fce0000010000 */
[----:B------:R-:W-:Y:S05]  /*6c30*/  WARPSYNC.COLLECTIVE R112, `(.L_x_11088) ;  /* 0x0000000070087348 */ /* 0x000fea0003c00000 */
[----:B------:R0:W1:Y:S02]  /*6c40*/  SHFL.DOWN P3, R136, R115, R114, R113 ;  /* 0x0800007273887389 */ /* 0x0000640000060071 */
[----:B01----:R-:W-:Y:S01]  /*6c50*/  ENDCOLLECTIVE ;  /* 0x000000000000791b */ /* 0x003fe20003800000 */
.L_x_11088:
[----:B------:R-:W-:Y:S01]  /*6c60*/  HFMA2.MMA R114, -RZ, RZ, 0, 1.1920928955078125e-07 ;  /* 0x00000002ff727435 */ /* 0x000fe200000001ff */
[----:B------:R-:W-:Y:S01]  /*6c70*/  MOV R115, R111 ;  /* 0x0000006f00737202 */ /* 0x000fe20000000f00 */
[----:B------:R-:W-:-:S09]  /*6c80*/  FADD.FTZ R109, R109, R136 ;  /* 0x000000886d6d7221 */ /* 0x000fd20000010000 */
[----:B------:R-:W-:Y:S05]  /*6c90*/  WARPSYNC.COLLECTIVE R112, `(.L_x_11089) ;  /* 0x0000000070087348 */ /* 0x000fea0003c00000 */
[----:B------:R0:W1:Y:S02]  /*6ca0*/  SHFL.DOWN P3, R136, R115, R114, R113 ;  /* 0x0800007273887389 */ /* 0x0000640000060071 */
[----:B01----:R-:W-:Y:S01]  /*6cb0*/  ENDCOLLECTIVE ;  /* 0x000000000000791b */ /* 0x003fe20003800000 */
.L_x_11089:
[----:B------:R-:W-:Y:S01]  /*6cc0*/  MOV R115, R109 ;  /* 0x0000006d00737202 */ /* 0x000fe20000000f00 */
[----:B------:R-:W-:-:S07]  /*6cd0*/  FADD.FTZ R111, R111, R136 ;  /* 0x000000886f6f7221 */ /* 0x000fce0000010000 */
[----:B------:R-:W-:Y:S05]  /*6ce0*/  WARPSYNC.COLLECTIVE R112, `(.L_x_11090) ;  /* 0x0000000070087348 */ /* 0x000fea0003c00000 */
[----:B------:R0:W1:Y:S02]  /*6cf0*/  SHFL.DOWN P3, R136, R115, R114, R113 ;  /* 0x0800007273887389 */ /* 0x0000640000060071 */
[----:B01----:R-:W-:Y:S01]  /*6d00*/  ENDCOLLECTIVE ;  /* 0x000000000000791b */ /* 0x003fe20003800000 */
.L_x_11090:
[----:B------:R-:W-:Y:S01]  /*6d10*/  HFMA2.MMA R114, -RZ, RZ, 0, 5.9604644775390625e-08 ;  /* 0x00000001ff727435 */ /* 0x000fe200000001ff */
[----:B------:R-:W-:Y:S01]  /*6d20*/  MOV R115, R111 ;  /* 0x0000006f00737202 */ /* 0x000fe20000000f00 */
[----:B------:R-:W-:-:S09]  /*6d30*/  FADD.FTZ R109, R109, R136 ;  /* 0x000000886d6d7221 */ /* 0x000fd20000010000 */
[----:B------:R-:W-:Y:S05]  /*6d40*/  WARPSYNC.COLLECTIVE R112, `(.L_x_11091) ;  /* 0x0000000070087348 */ /* 0x000fea0003c00000 */
[----:B------:R0:W1:Y:S02]  /*6d50*/  SHFL.DOWN P3, R136, R115, R114, R113 ;  /* 0x0800007273887389 */ /* 0x0000640000060071 */
[----:B01----:R-:W-:Y:S01]  /*6d60*/  ENDCOLLECTIVE ;  /* 0x000000000000791b */ /* 0x003fe20003800000 */
.L_x_11091:
[----:B------:R-:W-:Y:S02]  /*6d70*/  MOV R115, R109 ;  /* 0x0000006d00737202 */ /* 0x000fe40000000f00 */
[----:B------:R-:W-:-:S07]  /*6d80*/  MOV R108, R136 ;  /* 0x00000088006c7202 */ /* 0x000fce0000000f00 */
[----:B------:R-:W-:Y:S05]  /*6d90*/  WARPSYNC.COLLECTIVE R112, `(.L_x_11092) ;  /* 0x0000000070087348 */ /* 0x000fea0003c00000 */
[----:B------:R0:W1:Y:S02]  /*6da0*/  SHFL.DOWN P3, R136, R115, R114, R113 ;  /* 0x0800007273887389 */ /* 0x0000640000060071 */
[----:B01----:R-:W-:Y:S01]  /*6db0*/  ENDCOLLECTIVE ;  /* 0x000000000000791b */ /* 0x003fe20003800000 */
.L_x_11092:
[----:B------:R-:W-:Y:S01]  /*6dc0*/  MOV R112, R136 ;  /* 0x0000008800707202 */ /* 0x000fe20000000f00 */
[----:B------:R-:W-:Y:S06]  /*6dd0*/  BRA `(.L_x_11093) ;  /* 0xffffffc000a47947 */ /* 0x000fec000383ffff */
.L_x_11094:
        /* <DEDUP_REMOVED lines=10> */
.L_x_16605:


//--------------------- .text._ZN10layer_norm22ln_bwd_finalize_kernelINS_22Kernel_traits_finalizeILj5120E6__halfS2_fS2_fjLb1ELj1024ELj4ENS_18Kernel_traits_baseILj5120ES2_S2_fS2_fjLj1024EEEEELb1ELb0EEEvNS_9BwdParamsE --------------------------
	.section	.text._ZN10layer_norm22ln_bwd_finalize_kernelINS_22Kernel_traits_finalizeILj5120E6__halfS2_fS2_fjLb1ELj1024ELj4ENS_18Kernel_traits_baseILj5120ES2_S2_fS2_fjLj1024EEEEELb1ELb0EEEvNS_9BwdParamsE,"ax",@progbits
	.align	128
        .global         _ZN10layer_norm22ln_bwd_finalize_kernelINS_22Kernel_traits_finalizeILj5120E6__halfS2_fS2_fjLb1ELj1024ELj4ENS_18Kernel_traits_baseILj5120ES2_S2_fS2_fjLj1024EEEEELb1ELb0EEEvNS_9BwdParamsE
        .type           _ZN10layer_norm22ln_bwd_finalize_kernelINS_22Kernel_traits_finalizeILj5120E6__halfS2_fS2_fjLb1ELj1024ELj4ENS_18Kernel_traits_baseILj5120ES2_S2_fS2_fjLj1024EEEEELb1ELb0EEEvNS_9BwdParamsE,@function
        .size           _ZN10layer_norm22ln_bwd_finalize_kernelINS_22Kernel_traits_finalizeILj5120E6__halfS2_fS2_fjLb1ELj1024ELj4ENS_18Kernel_traits_baseILj5120ES2_S2_fS2_fjLj1024EEEEELb1ELb0EEEvNS_9BwdParamsE,(.L_x_16606 - _ZN10layer_norm22ln_bwd_finalize_kernelINS_22Kernel_traits_finalizeILj5120E6__halfS2_fS2_fjLb1ELj1024ELj4ENS_18Kernel_traits_baseILj5120ES2_S2_fS2_fjLj1024EEEEELb1ELb0EEEvNS_9BwdParamsE)
        .other          _ZN10layer_norm22ln_bwd_finalize_kernelINS_22Kernel_traits_finalizeILj5120E6__halfS2_fS2_fjLb1ELj1024ELj4ENS_18Kernel_traits_baseILj5120ES2_S2_fS2_fjLj1024EEEEELb1ELb0EEEvNS_9BwdParamsE,@"STO_CUDA_ENTRY STV_DEFAULT"
_ZN10layer_norm22ln_bwd_finalize_kernelINS_22Kernel_traits_finalizeILj5120E6__halfS2_fS2_fjLb1ELj1024ELj4ENS_18Kernel_traits_baseILj5120ES2_S2_fS2_fjLj1024EEEEELb1ELb0EEEvNS_9BwdParamsE:
.text._ZN10layer_norm22ln_bwd_finalize_kernelINS_22Kernel_traits_finalizeILj5120E6__halfS2_fS2_fjLb1ELj1024ELj4ENS_18Kernel_traits_baseILj5120ES2_S2_fS2_fjLj1024EEEEELb1ELb0EEEvNS_9BwdParamsE:
        /* <DEDUP_REMOVED lines=24> */
.L_x_11107:
        /* <DEDUP_REMOVED lines=36> */
.L_x_11099:
        /* <DEDUP_REMOVED lines=49> */
.L_x_11098:
[----:B------:R-:W-:Y:S05]  /*06d0*/  BSYNC B1 ;  /* 0x0000000000017941 */ /* 0x000fea0003800000 */
.L_x_11097:
        /* <DEDUP_REMOVED lines=31> */
.L_x_11101:
[----:B------:R-:W-:Y:S05]  /*08d0*/  BSYNC B1 ;  /* 0x0000000000017941 */ /* 0x000fea0003800000 */
.L_x_11100:
        /* <DEDUP_REMOVED lines=16> */
.L_x_11102:
[----:B------:R-:W-:Y:S05]  /*09e0*/  BSYNC B1 ;  /* 0x0000000000017941 */ /* 0x000fea0003800000 */
.L_x_11096:
[----:B------:R-:W-:Y:S05]  /*09f0*/  BSYNC B0 ;  /* 0x0000000000007941 */ /* 0x000fea0003800000 */
.L_x_11095:
        /* <DEDUP_REMOVED lines=40> */
.L_x_11123:
        /* <DEDUP_REMOVED lines=8> */
.L_x_11103:
        /* <DEDUP_REMOVED lines=23> */
.L_x_11106:
[----:B------:R-:W-:Y:S05]  /*0e70*/  BSYNC B0 ;  /* 0x0000000000007941 */ /* 0x000fea0003800000 */
.L_x_11105:
[C---:B------:R-:W-:Y:S01]  /*0e80*/  ISETP.GT.U32.AND P1, PT, R4.reuse, -0x1401, PT ;  /* 0xffffebff0400780c */ /* 0x040fe20003f24070 */
[----:B------:R-:W-:Y:S01]  /*0e90*/  VIADD R4, R4, 0x1400 ;  /* 0x0000140004047836 */ /* 0x000fe20000000000 */
[----:B------:R-:W-:-:S11]  /*0ea0*/  IADD3 R5, R5, 0xa00, RZ ;  /* 0x00000a0005057810 */ /* 0x000fd60007ffe0ff */
[----:B------:R-:W-:Y:S05]  /*0eb0*/  @P1 BRA `(.L_x_11107) ;  /* 0xfffffff000b01947 */ /* 0x000fea000383ffff */
[----:B------:R-:W-:Y:S05]  /*0ec0*/  EXIT ;  /* 0x000000000000794d */ /* 0x000fea0003800000 */
.L_x_11104:
[----:B0-----:R-:W-:Y:S01]  /*0ed0*/  HFMA2.MMA R24, -RZ, RZ, 0, 5.9604644775390625e-08 ;  /* 0x00000001ff187435 */ /* 0x001fe200000001ff */
[----:B----4-:R-:W-:Y:S02]  /*0ee0*/  MOV R23, R10 ;  /* 0x0000000a00177202 */ /* 0x010fe40000000f00 */
[----:B------:R-:W-:Y:S02]  /*0ef0*/  MOV R25, 0x1f ;  /* 0x0000001f00197802 */ /* 0x000fe40000000f00 */
[----:B------:R-:W-:-:S07]  /*0f00*/  MOV R20, 0xffffffff ;  /* 0xffffffff00147802 */ /* 0x000fce0000000f00 */
[----:B-123--:R-:W-:Y:S05]  /*0f10*/  WARPSYNC.COLLECTIVE R20, `(.L_x_11108) ;  /* 0x0000000014087348 */ /* 0x00efea0003c00000 */
[----:B------:R0:W4:Y:S02]  /*0f20*/  SHFL.BFLY P2, R22, R23, R24, R25 ;  /* 0x0c00001817167389 */ /* 0x0001240000040019 */
[----:B01234-:R-:W-:Y:S01]  /*0f30*/  ENDCOLLECTIVE ;  /* 0x000000000000791b */ /* 0x01ffe20003800000 */
.L_x_11108:
[----:B------:R-:W-:Y:S01]  /*0f40*/  HFMA2.MMA R24, -RZ, RZ, 0, 1.1920928955078125e-07 ;  /* 0x00000002ff187435 */ /* 0x000fe200000001ff */
[----:B------:R-:W-:-:S05]  /*0f50*/  MOV R11, R22 ;  /* 0x00000016000b7202 */ /* 0x000fca0000000f00 */
[----:B------:R-:W-:-:S04]  /*0f60*/  FADD.FTZ R11, R10, R11 ;  /* 0x0000000b0a0b7221 */ /* 0x000fc80000010000 */
[----:B------:R-:W-:-:S07]  /*0f70*/  IMAD.MOV.U32 R23, RZ, RZ, R11 ;  /* 0x000000ffff177224 */ /* 0x000fce00078e000b */
[----:B------:R-:W-:Y:S05]  /*0f80*/  WARPSYNC.COLLECTIVE R20, `(.L_x_11109) ;  /* 0x0000000014087348 */ /* 0x000fea0003c00000 */
[----:B------:R0:W1:Y:S02]  /*0f90*/  SHFL.BFLY P2, R22, R23, R24, R25 ;  /* 0x0c00001817167389 */ /* 0x0000640000040019 */
[----:B01----:R-:W-:Y:S01]  /*0fa0*/  ENDCOLLECTIVE ;  /* 0x000000000000791b */ /* 0x003fe20003800000 */
.L_x_11109:
[----:B------:R-:W-:Y:S01]  /*0fb0*/  HFMA2.MMA R24, -RZ, RZ, 0, 2.384185791015625e-07 ;  /* 0x00000004ff187435 */ /* 0x000fe200000001ff */
[----:B------:R-:W-:-:S05]  /*0fc0*/  MOV R14, R22 ;  /* 0x00000016000e7202 */ /* 0x000fca0000000f00 */
[----:B------:R-:W-:-:S05]  /*0fd0*/  FADD.FTZ R14, R11, R14 ;  /* 0x0000000e0b0e7221 */ /* 0x000fca0000010000 */
[----:B------:R-:W-:-:S07]  /*0fe0*/  MOV R23, R14 ;  /* 0x0000000e00177202 */ /* 0x000fce0000000f00 */
[----:B------:R-:W-:Y:S05]  /*0ff0*/  WARPSYNC.COLLECTIVE R20, `(.L_x_11110) ;  /* 0x0000000014087348 */ /* 0x000fea0003c00000 */
[----:B------:R0:W1:Y:S02]  /*1000*/  SHFL.BFLY P2, R22, R23, R24, R25 ;  /* 0x0c00001817167389 */ /* 0x0000640000040019 */
[----:B01----:R-:W-:Y:S01]  /*1010*/  ENDCOLLECTIVE ;  /* 0x000000000000791b */ /* 0x003fe20003800000 */
.L_x_11110:
[----:B------:R-:W-:Y:S01]  /*1020*/  IMAD.MOV.U32 R24, RZ, RZ, 0x8 ;  /* 0x00000008ff187424 */ /* 0x000fe200078e00ff */
[----:B------:R-:W-:-:S05]  /*1030*/  MOV R13, R22 ;  /* 0x00000016000d7202 */ /* 0x000fca0000000f00 */
[----:B------:R-:W-:-:S05]  /*1040*/  FADD.FTZ R13, R14, R13 ;  /* 0x0000000d0e0d7221 */ /* 0x000fca0000010000 */
[----:B------:R-:W-:-:S07]  /*1050*/  MOV R23, R13 ;  /* 0x0000000d00177202 */ /* 0x000fce0000000f00 */
[----:B------:R-:W-:Y:S05]  /*1060*/  WARPSYNC.COLLECTIVE R20, `(.L_x_11111) ;  /* 0x0000000014087348 */ /* 0x000fea0003c00000 */
[----:B------:R0:W1:Y:S02]  /*1070*/  SHFL.BFLY P2, R22, R23, R24, R25 ;  /* 0x0c00001817167389 */ /* 0x0000640000040019 */
[----:B01----:R-:W-:Y:S01]  /*1080*/  ENDCOLLECTIVE ;  /* 0x000000000000791b */ /* 0x003fe20003800000 */
.L_x_11111:
[----:B------:R-:W-:Y:S01]  /*1090*/  HFMA2.MMA R24, -RZ, RZ, 0, 9.5367431640625e-07 ;  /* 0x00000010ff187435 */ /* 0x000fe200000001ff */
[----:B------:R-:W-:-:S05]  /*10a0*/  MOV R10, R22 ;  /* 0x00000016000a7202 */ /* 0x000fca0000000f00 */
[----:B------:R-:W-:-:S05]  /*10b0*/  FADD.FTZ R11, R13, R10 ;  /* 0x0000000a0d0b7221 */ /* 0x000fca0000010000 */
[----:B------:R-:W-:-:S07]  /*10c0*/  MOV R23, R11 ;  /* 0x0000000b00177202 */ /* 0x000fce0000000f00 */
[----:B------:R-:W-:Y:S05]  /*10d0*/  WARPSYNC.COLLECTIVE R20, `(.L_x_11112) ;  /* 0x0000000014087348 */ /* 0x000fea0003c00000 */
[----:B------:R0:W1:Y:S02]  /*10e0*/  SHFL.BFLY P2, R22, R23, R24, R25 ;  /* 0x0c00001817167389 */ /* 0x0000640000040019 */
[----:B01----:R-:W-:Y:S01]  /*10f0*/  ENDCOLLECTIVE ;  /* 0x000000000000791b */ /* 0x003fe20003800000 */
.L_x_11112:
[----:B------:R-:W-:Y:S01]  /*1100*/  HFMA2.MMA R24, -RZ, RZ, 0, 5.9604644775390625e-08 ;  /* 0x00000001ff187435 */ /* 0x000fe200000001ff */
[----:B------:R-:W-:Y:S02]  /*1110*/  MOV R23, R12 ;  /* 0x0000000c00177202 */ /* 0x000fe40000000f00 */
[----:B------:R-:W-:-:S08]  /*1120*/  MOV R10, R22 ;  /* 0x00000016000a7202 */ /* 0x000fd00000000f00 */
[----:B------:R-:W-:Y:S05]  /*1130*/  WARPSYNC.COLLECTIVE R20, `(.L_x_11113) ;  /* 0x0000000014087348 */ /* 0x000fea0003c00000 */
[----:B------:R0:W1:Y:S02]  /*1140*/  SHFL.BFLY P2, R22, R23, R24, R25 ;  /* 0x0c00001817167389 */ /* 0x0000640000040019 */
[----:B01----:R-:W-:Y:S01]  /*1150*/  ENDCOLLECTIVE ;  /* 0x000000000000791b */ /* 0x003fe20003800000 */
.L_x_11113:
[----:B------:R-:W-:Y:S01]  /*1160*/  HFMA2.MMA R24, -RZ, RZ, 0, 1.1920928955078125e-07 ;  /* 0x00000002ff187435 */ /* 0x000fe200000001ff */
[----:B------:R-:W-:-:S04]  /*1170*/  IMAD.MOV.U32 R13, RZ, RZ, R22 ;  /* 0x000000ffff0d7224 */ /* 0x000fc800078e0016 */
[----:B------:R-:W-:-:S05]  /*1180*/  FADD.FTZ R15, R12, R13 ;  /* 0x0000000d0c0f7221 */ /* 0x000fca0000010000 */
[----:B------:R-:W-:-:S07]  /*1190*/  MOV R23, R15 ;  /* 0x0000000f00177202 */ /* 0x000fce0000000f00 */
[----:B------:R-:W-:Y:S05]  /*11a0*/  WARPSYNC.COLLECTIVE R20, `(.L_x_11114) ;  /* 0x0000000014087348 */ /* 0x000fea0003c00000 */
[----:B------:R0:W1:Y:S02]  /*11b0*/  SHFL.BFLY P2, R22, R23, R24, R25 ;  /* 0x0c00001817167389 */ /* 0x0000640000040019 */
[----:B01----:R-:W-:Y:S01]  /*11c0*/  ENDCOLLECTIVE ;  /* 0x000000000000791b */ /* 0x003fe20003800000 */
.L_x_11114:
[----:B------:R-:W-:Y:S01]  /*11d0*/  HFMA2.MMA R24, -RZ, RZ, 0, 2.384185791015625e-07 ;  /* 0x00000004ff187435 */ /* 0x000fe200000001ff */
[----:B------:R-:W-:-:S05]  /*11e0*/  MOV R16, R22 ;  /* 0x0000001600107202 */ /* 0x000fca0000000f00 */
[----:B------:R-:W-:-:S05]  /*11f0*/  FADD.FTZ R16, R15, R16 ;  /* 0x000000100f107221 */ /* 0x000fca0000010000 */
[----:B------:R-:W-:-:S07]  /*1200*/  MOV R23, R16 ;  /* 0x0000001000177202 */ /* 0x000fce0000000f00 */
[----:B------:R-:W-:Y:S05]  /*1210*/  WARPSYNC.COLLECTIVE R20, `(.L_x_11115) ;  /* 0x0000000014087348 */ /* 0x000fea0003c00000 */
[----:B------:R0:W1:Y:S02]  /*1220*/  SHFL.BFLY P2, R22, R23, R24, R25 ;  /* 0x0c00001817167389 */ /* 0x0000640000040019 */
[----:B01----:R-:W-:Y:S01]  /*1230*/  ENDCOLLECTIVE ;  /* 0x000000000000791b */ /* 0x003fe20003800000 */
.L_x_11115:
[----:B------:R-:W-:Y:S01]  /*1240*/  HFMA2.MMA R24, -RZ, RZ, 0, 4.76837158203125e-07 ;  /* 0x00000008ff187435 */ /* 0x000fe200000001ff */
[----:B------:R-:W-:-:S05]  /*1250*/  MOV R17, R22 ;  /* 0x0000001600117202 */ /* 0x000fca0000000f00 */
[----:B------:R-:W-:-:S04]  /*1260*/  FADD.FTZ R17, R16, R17 ;  /* 0x0000001110117221 */ /* 0x000fc80000010000 */
[----:B------:R-:W-:-:S07]  /*1270*/  IMAD.MOV.U32 R23, RZ, RZ, R17 ;  /* 0x000000ffff177224 */ /* 0x000fce00078e0011 */
[----:B------:R-:W-:Y:S05]  /*1280*/  WARPSYNC.COLLECTIVE R20, `(.L_x_11116) ;  /* 0x0000000014087348 */ /* 0x000fea0003c00000 */
[----:B------:R0:W1:Y:S02]  /*1290*/  SHFL.BFLY P2, R22, R23, R24, R25 ;  /* 0x0c00001817167389 */ /* 0x0000640000040019 */
[----:B01----:R-:W-:Y:S01]  /*12a0*/  ENDCOLLECTIVE ;  /* 0x000000000000791b */ /* 0x003fe20003800000 */
.L_x_11116:
[----:B------:R-:W-:Y:S01]  /*12b0*/  HFMA2.MMA R24, -RZ, RZ, 0, 9.5367431640625e-07 ;  /* 0x00000010ff187435 */ /* 0x000fe200000001ff */
[----:B------:R-:W-:-:S05]  /*12c0*/  MOV R12, R22 ;  /* 0x00000016000c7202 */ /* 0x000fca0000000f00 */
[----:B------:R-:W-:-:S05]  /*12d0*/  FADD.FTZ R12, R17, R12 ;  /* 0x0000000c110c7221 */ /* 0x000fca0000010000 */
[----:B------:R-:W-:-:S07]  /*12e0*/  MOV R23, R12 ;  /* 0x0000000c00177202 */ /* 0x000fce0000000f00 */
[----:B------:R-:W-:Y:S05]  /*12f0*/  WARPSYNC.COLLECTIVE R20, `(.L_x_11117) ;  /* 0x0000000014087348 */ /* 0x000fea0003c00000 */
[----:B------:R0:W1:Y:S02]  /*1300*/  SHFL.BFLY P2, R22, R23, R24, R25 ;  /* 0x0c00001817167389 */ /* 0x0000640000040019 */
[----:B01----:R-:W-:Y:S01]  /*1310*/  ENDCOLLECTIVE ;  /* 0x000000000000791b */ /* 0x003fe20003800000 */
.L_x_11117:
[----:B------:R-:W-:Y:S01]  /*1320*/  MOV R23, R8 ;  /* 0x0000000800177202 */ /* 0x000fe20000000f00 */
[----:B------:R-:W-:Y:S01]  /*1330*/  IMAD.MOV.U32 R24, RZ, RZ, 0x1 ;  /* 0x00000001ff187424 */ /* 0x000fe200078e00ff */
[----:B------:R-:W-:-:S07]  /*1340*/  MOV R15, R22 ;  /* 0x00000016000f7202 */ /* 0x000fce0000000f00 */
[----:B------:R-:W-:Y:S05]  /*1350*/  WARPSYNC.COLLECTIVE R20, `(.L_x_11118) ;  /* 0x0000000014087348 */ /* 0x000fea0003c00000 */
[----:B------:R0:W1:Y:S02]  /*1360*/  SHFL.BFLY P2, R22, R23, R24, R25 ;  /* 0x0c00001817167389 */ /* 0x0000640000040019 */
[----:B01----:R-:W-:Y:S01]  /*1370*/  ENDCOLLECTIVE ;  /* 0x000000000000791b */ /* 0x003fe20003800000 */
.L_x_11118:
[----:B------:R-:W-:Y:S01]  /*1380*/  HFMA2.MMA R24, -RZ, RZ, 0, 1.1920928955078125e-07 ;  /* 0x00000002ff187435 */ /* 0x000fe200000001ff */
[----:B------:R-:W-:-:S05]  /*1390*/  MOV R17, R22 ;  /* 0x0000001600117202 */ /* 0x000fca0000000f00 */
[----:B------:R-:W-:-:S05]  /*13a0*/  FADD.FTZ R18, R8, R17 ;  /* 0x0000001108127221 */ /* 0x000fca0000010000 */
[----:B------:R-:W-:-:S07]  /*13b0*/  MOV R23, R18 ;  /* 0x0000001200177202 */ /* 0x000fce0000000f00 */
[----:B------:R-:W-:Y:S05]  /*13c0*/  WARPSYNC.COLLECTIVE R20, `(.L_x_11119) ;  /* 0x0000000014087348 */ /* 0x000fea0003c00000 */
[----:B------:R0:W1:Y:S02]  /*13d0*/  SHFL.BFLY P2, R22, R23, R24, R25 ;  /* 0x0c00001817167389 */ /* 0x0000640000040019 */
[----:B01----:R-:W-:Y:S01]  /*13e0*/  ENDCOLLECTIVE ;  /* 0x000000000000791b */ /* 0x003fe20003800000 */
.L_x_11119:
[----:B------:R-:W-:Y:S01]  /*13f0*/  HFMA2.MMA R24, -RZ, RZ, 0, 2.384185791015625e-07 ;  /* 0x00000004ff187435 */ /* 0x000fe200000001ff */
[----:B------:R-:W-:-:S05]  /*1400*/  MOV R13, R22 ;  /* 0x00000016000d7202 */ /* 0x000fca0000000f00 */
[----:B------:R-:W-:-:S05]  /*1410*/  FADD.FTZ R19, R18, R13 ;  /* 0x0000000d12137221 */ /* 0x000fca0000010000 */
[----:B------:R-:W-:-:S07]  /*1420*/  MOV R23, R19 ;  /* 0x0000001300177202 */ /* 0x000fce0000000f00 */
[----:B------:R-:W-:Y:S05]  /*1430*/  WARPSYNC.COLLECTIVE R20, `(.L_x_11120) ;  /* 0x0000000014087348 */ /* 0x000fea0003c00000 */
[----:B------:R0:W1:Y:S02]  /*1440*/  SHFL.BFLY P2, R22, R23, R24, R25 ;  /* 0x0c00001817167389 */ /* 0x0000640000040019 */
[----:B01----:R-:W-:Y:S01]  /*1450*/  ENDCOLLECTIVE ;  /* 0x000000000000791b */ /* 0x003fe20003800000 */
.L_x_11120:
[----:B------:R-:W-:Y:S01]  /*1460*/  HFMA2.MMA R24, -RZ, RZ, 0, 4.76837158203125e-07 ;  /* 0x00000008ff187435 */ /* 0x000fe200000001ff */
[----:B------:R-:W-:-:S04]  /*1470*/  IMAD.MOV.U32 R8, RZ, RZ, R22 ;  /* 0x000000ffff087224 */ /* 0x000fc800078e0016 */
[----:B------:R-:W-:-:S05]  /*1480*/  FADD.FTZ R8, R19, R8 ;  /* 0x0000000813087221 */ /* 0x000fca0000010000 */
[----:B------:R-:W-:-:S07]  /*1490*/  MOV R23, R8 ;  /* 0x0000000800177202 */ /* 0x000fce0000000f00 */
[----:B------:R-:W-:Y:S05]  /*14a0*/  WARPSYNC.COLLECTIVE R20, `(.L_x_11121) ;  /* 0x0000000014087348 */ /* 0x000fea0003c00000 */
[----:B------:R0:W1:Y:S02]  /*14b0*/  SHFL.BFLY P2, R22, R23, R24, R25 ;  /* 0x0c00001817167389 */ /* 0x0000640000040019 */
[----:B01----:R-:W-:Y:S01]  /*14c0*/  ENDCOLLECTIVE ;  /* 0x000000000000791b */ /* 0x003fe20003800000 */
.L_x_11121:
[----:B------:R-:W-:Y:S01]  /*14d0*/  HFMA2.MMA R24, -RZ, RZ, 0, 9.5367431640625e-07 ;  /* 0x00000010ff187435 */ /* 0x000fe200000001ff */
[----:B------:R-:W-:-:S05]  /*14e0*/  MOV R21, R22 ;  /* 0x0000001600157202 */ /* 0x000fca0000000f00 */
[----:B------:R-:W-:-:S05]  /*14f0*/  FADD.FTZ R21, R8, R21 ;  /* 0x0000001508157221 */ /* 0x000fca0000010000 */
[----:B------:R-:W-:-:S07]  /*1500*/  MOV R23, R21 ;  /* 0x0000001500177202 */ /* 0x000fce0000000f00 */
[----:B------:R-:W-:Y:S05]  /*1510*/  WARPSYNC.COLLECTIVE R20, `(.L_x_11122) ;  /* 0x0000000014087348 */ /* 0x000fea0003c00000 */
[----:B------:R0:W1:Y:S02]  /*1520*/  SHFL.BFLY P2, R22, R23, R24, R25 ;  /* 0x0c00001817167389 */ /* 0x0000640000040019 */
[----:B01----:R-:W-:Y:S01]  /*1530*/  ENDCOLLECTIVE ;  /* 0x000000000000791b */ /* 0x003fe20003800000 */
.L_x_11122:
[----:B------:R-:W-:Y:S01]  /*1540*/  MOV R14, R22 ;  /* 0x00000016000e7202 */ /* 0x000fe20000000f00 */
[----:B------:R-:W-:Y:S06]  /*1550*/  BRA `(.L_x_11123) ;  /* 0xfffffff400c87947 */ /* 0x000fec000383ffff */
.L_x_11124:
        /* <DEDUP_REMOVED lines=10> */
.L_x_16606:


//--------------------- .text._ZN10layer_norm13ln_bwd_kernelINS_13Kernel_traitsI6__halfS2_fS2_fjLj5120ELj1ELj1ELj4ELj16ENS_18Kernel_traits_baseILj5120ES2_S2_fS2_fjLj128EEEEELb1ELb1ELb1ELb0EEEvNS_9BwdParamsE --------------------------
	.section	.text._ZN10layer_norm13ln_bwd_kernelINS_13Kernel_traitsI6__halfS2_fS2_fjLj5120ELj1ELj1ELj4ELj16ENS_18Kernel_traits_baseILj5120ES2_S2_fS2_fjLj128EEEEELb1ELb1ELb1ELb0EEEvNS_9BwdParamsE,"ax",@progbits
	.align	128
        .global         _ZN10layer_norm13ln_bwd_kernelINS_13Kernel_traitsI6__halfS2_fS2_fjLj5120ELj1ELj1ELj4ELj16ENS_18Kernel_traits_baseILj5120ES2_S2_fS2_fjLj128EEEEELb1ELb1ELb1ELb0EEEvNS_9BwdParamsE
        .type           _ZN10layer_norm13ln_bwd_kernelINS_13Kernel_traitsI6__halfS2_fS2_fjLj5120ELj1ELj1ELj4ELj16ENS_18Kernel_traits_baseILj5120ES2_S2_fS2_fjLj128EEEEELb1ELb1ELb1ELb0EEEvNS_9BwdParamsE,@function
        .size           _ZN10layer_norm13ln_bwd_kernelINS_13Kernel_traitsI6__halfS2_fS2_fjLj5120ELj1ELj1ELj4ELj16ENS_18Kernel_traits_baseILj5120ES2_S2_fS2_fjLj128EEEEELb1ELb1ELb1ELb0EEEvNS_9BwdParamsE,(.L_x_16607 - _ZN10layer_norm13ln_bwd_kernelINS_13Kernel_traitsI6__halfS2_fS2_fjLj5120ELj1ELj1ELj4ELj16ENS_18Kernel_traits_baseILj5120ES2_S2_fS2_fjLj128EEEEELb1ELb1ELb1ELb0EEEvNS_9BwdParamsE)
        .other          _ZN10layer_norm13ln_bwd_kernelINS_13Kernel_traitsI6__halfS2_fS2_fjLj5120ELj1ELj1ELj4ELj16ENS_18Kernel_traits_baseILj5120ES2_S2_fS2_fjLj128EEEEELb1ELb1ELb1ELb0EEEvNS_9BwdParamsE,@"STO_CUDA_ENTRY STV_DEFAULT"
_ZN10layer_norm13ln_bwd_kernelINS_13Kernel_traitsI6__halfS2_fS2_fjLj5120ELj1ELj1ELj4ELj16ENS_18Kernel_traits_baseILj5120ES2_S2_fS2_fjLj128EEEEELb1ELb1ELb1ELb0EEEvNS_9BwdParamsE:
.text._ZN10layer_norm13ln_bwd_kernelINS_13Kernel_traitsI6__halfS2_fS2_fjLj5120ELj1ELj1ELj4ELj16ENS_18Kernel_traits_baseILj5120ES2_S2_fS2_fjLj128EEEEELb1ELb1ELb1ELb0EEEvNS_9BwdParamsE:
        /* <DEDUP_REMOVED lines=288> */
.L_x_11326:
        /* <DEDUP_REMOVED lines=44> */
.L_x_11129:
[----:B------:R-:W-:Y:S05]  /*14c0*/  BSYNC B1 ;  /* 0x0000000000017941 */ /* 0x000fea0003800000 */
.L_x_11128:
        /* <DEDUP_REMOVED lines=10> */
[----:B------:R-:W-:Y:S02]  /*1570*/  IADD3 R8, R8, 0x80, RZ ;  /* 0x0000008008087810 */ /* 0x000fe40007ffe0ff */
[----:B------:R-:W-:-:S07]  /*1580*/  IADD3 R202, R202, 0x80, RZ ;  /* 0x00000080caca7810 */ /* 0x000fce0007ffe0ff */
.L_x_11131:
[----:B------:R-:W-:Y:S05]  /*1590*/  BSYNC B1 ;  /* 0x0000000000017941 */ /* 0x000fea0003800000 */
.L_x_11130:
        /* <DEDUP_REMOVED lines=12> */
.L_x_11133:
[----:B------:R-:W-:Y:S05]  /*1660*/  BSYNC B1 ;  /* 0x0000000000017941 */ /* 0x000fea0003800000 */
.L_x_11132:
        /* <DEDUP_REMOVED lines=12> */
.L_x_11135:
[----:B------:R-:W-:Y:S05]  /*1730*/  BSYNC B1 ;  /* 0x0000000000017941 */ /* 0x000fea0003800000 */
.L_x_11134:
[----:B------:R-:W-:Y:S01]  /*1740*/  LOP3.LUT P5, RZ, R7, 0x4, RZ, 0xc0, !PT ;  /* 0x0000000407ff7812 */ /* 0x000fe200078ac0ff */
[----:B------:R-:W-:Y:S01]  /*1750*/  HFMA2.MMA R214, -RZ, RZ, 0, 0 ;  /* 0x00000000ffd67435 */ /* 0x000fe200000001ff */
[----:B------:R-:W-:-:S11]  /*1760*/  MOV R213, RZ ;  /* 0x000000ff00d57202 */ /* 0x000fd60000000f00 */
        /* <DEDUP_REMOVED lines=11> */
.L_x_11127:
[----:B-----5:R-:W-:Y:S01]  /*1820*/  ISETP.GE.AND P4, PT, R6, 0x1, PT ;  /* 0x000000010600780c */ /* 0x020fe20003f86270 */
[----:B------:R-:W-:Y:S01]  /*1830*/  BSSY B1, `(.L_x_11137) ;  /* 0x0000085000017945 */ /* 0x000fe20003800000 */
[----:B------:R-:W-:Y:S01]  /*1840*/  IADD3 R212, R202, -0x1, RZ ;  /* 0xffffffffcad47810 */ /* 0x000fe20007ffe0ff */
[----:B------:R-:W-:Y:S01]  /*1850*/  HFMA2.MMA R213, -RZ, RZ, 0, 0 ;  /* 0x00000000ffd57435 */ /* 0x000fe200000001ff */
[----:B------:R-:W-:Y:S02]  /*1860*/  LOP3.LUT P5, RZ, R7, 0x2, RZ, 0xc0, !PT ;  /* 0x0000000207ff7812 */ /* 0x000fe400078ac0ff */
[----:B------:R-:W-:Y:S01]  /*1870*/  MOV R214, RZ ;  /* 0x000000ff00d67202 */ /* 0x000fe20000000f00 */
[----:B------:R-:W-:Y:S01]  /*1880*/  IMAD R212, R212, R2, RZ ;  /* 0x00000002d4d47224 */ /* 0x000fe200078e02ff */
[----:B------:R-:W-:-:S04]  /*1890*/  MOV R225, R9 ;  /* 0x0000000900e17202 */ /* 0x000fc80000000f00 */
[----:B------:R-:W-:Y:S02]  /*18a0*/  SHF.R.S32.HI R202, RZ, 0x1f, R212 ;  /* 0x0000001fffca7819 */ /* 0x000fe400000114d4 */
[----:B------:R-:W-:Y:S02]  /*18b0*/  @P4 IADD3 R8, R6, -0x1, RZ ;  /* 0xffffffff06084810 */ /* 0x000fe40007ffe0ff */
[----:B------:R-:W-:-:S03]  /*18c0*/  LEA.HI R212, R202, R212, RZ, 0x3 ;  /* 0x000000d4cad47211 */ /* 0x000fc600078f18ff */
[----:B------:R-:W-:Y:S01]  /*18d0*/  @P4 IMAD R8, R8, R2, RZ ;  /* 0x0000000208084224 */ /* 0x000fe200078e02ff */
[----:B------:R-:W-:-:S04]  /*18e0*/  LEA.HI.SX32 R212, R212, R3, 0x1d ;  /* 0x00000003d4d47211 */ /* 0x000fc800078feaff */
[----:B------:R-:W-:-:S04]  /*18f0*/  @P4 SHF.R.S32.HI R202, RZ, 0x1f, R8 ;  /* 0x0000001fffca4819 */ /* 0x000fc80000011408 */
[----:B------:R-:W-:Y:S01]  /*1900*/  @P4 LEA.HI R202, R202, R8, RZ, 0x3 ;  /* 0x00000008caca4211 */ /* 0x000fe200078f18ff */
[----:B------:R-:W-:-:S06]  /*1910*/  HFMA2.MMA R8, -RZ, RZ, 0, 0 ;  /* 0x00000000ff087435 */ /* 0x000fcc00000001ff */
[----:B------:R-:W-:Y:S01]  /*1920*/  @P4 LEA.HI.SX32 R8, R202, R3, 0x1d ;  /* 0x00000003ca084211 */ /* 0x000fe200078feaff */
[----:B------:R-:W-:Y:S06]  /*1930*/  @!P5 BRA `(.L_x_11138) ;  /* 0x0000000400d0d947 */ /* 0x000fec0003800000 */
[----:B------:R-:W0:Y:S01]  /*1940*/  LDC.64 R204, c[0x0][0x238] ;  /* 0x00008e00ffcc7b82 */ /* 0x000e220000000a00 */
[----:B------:R-:W-:Y:S01]  /*1950*/  ISETP.NE.U32.AND P5, PT, RZ, UR6, PT ;  /* 0x00000006ff007c0c */ /* 0x000fe2000bfa5070 */
[----:B------:R1:W-:Y:S03]  /*1960*/  STL [R1+0x1f0], R7 ;  /* 0x0001f00701007387 */ /* 0x0003e60000100800 */
[----:B------:R-:W-:Y:S01]  /*1970*/  ISETP.NE.AND.EX P5, PT, RZ, UR7, PT, P5 ;  /* 0x00000007ff007c0c */ /* 0x000fe2000bfa5350 */
[----:B------:R-:W-:Y:S02]  /*1980*/  STL [R1+0x1ec], R6 ;  /* 0x0001ec0601007387 */ /* 0x000fe40000100800 */
[----:B------:R-:W2:Y:S02]  /*1990*/  LDC.U8 R203, c[0x0][0x2a0] ;  /* 0x0000a800ffcb7b82 */ /* 0x000ea40000000000 */
[----:B------:R-:W-:Y:S04]  /*19a0*/  STL [R1+0x1e8], R4 ;  /* 0x0001e80401007387 */ /* 0x000fe80000100800 */
[----:B------:R3:W-:Y:S02]  /*19b0*/  STL [R1+0x1e4], R3 ;  /* 0x0001e40301007387 */ /* 0x0007e40000100800 */
[----:B------:R-:W4:Y:S02]  /*19c0*/  LDC.64 R208, c[0x0][0x2b8] ;  /* 0x0000ae00ffd07b82 */ /* 0x000f240000000a00 */
[----:B------:R-:W5:Y:S04]  /*19d0*/  @P5 LDG.E.128 R140, desc[UR4][R200.64] ;  /* 0x00000004c88c5981 */ /* 0x000f68000c1e1d00 */
[----:B------:R4:W5:Y:S01]  /*19e0*/  @P5 LDG.E.128 R144, desc[UR4][R200.64+0x10] ;  /* 0x00001004c8905981 */ /* 0x000962000c1e1d00 */
[----:B0-----:R-:W-:Y:S01]  /*19f0*/  IMAD.WIDE.U32 R204, R9, 0x20, R204 ;  /* 0x0000002009cc7825 */ /* 0x001fe200078e00cc */
[----:B------:R-:W0:Y:S02]  /*1a00*/  LDC.64 R14, c[0x0][0x240] ;  /* 0x00009000ff0e7b82 */ /* 0x000e240000000a00 */
[----:B------:R0:W-:Y:S04]  /*1a10*/  STL [R1+0x1e0], R2 ;  /* 0x0001e00201007387 */ /* 0x0001e80000100800 */
[----:B-1----:R-:W4:Y:S01]  /*1a20*/  LDL R7, [R1+0x1d8] ;  /* 0x0001d80001077983 */ /* 0x002f220000100800 */
[----:B--2---:R-:W-:-:S03]  /*1a30*/  ISETP.NE.AND P5, PT, R203, RZ, PT ;  /* 0x000000ffcb00720c */ /* 0x004fc60003fa5270 */
[----:B------:R-:W2:Y:S04]  /*1a40*/  LDG.E.128 R200, desc[UR4][R204.64] ;  /* 0x00000004ccc87981 */ /* 0x000ea8000c1e1d00 */
[----:B---3--:R-:W3:Y:S04]  /*1a50*/  LDL R3, [R1+0x1d0] ;  /* 0x0001d00001037983 */ /* 0x008ee80000100800 */
[----:B------:R-:W3:Y:S01]  /*1a60*/  LDG.E.128 R204, desc[UR4][R204.64+0x10] ;  /* 0x00001004cccc7981 */ /* 0x000ee2000c1e1d00 */
[----:B----4-:R-:W-:Y:S01]  /*1a70*/  IMAD.WIDE.U32 R208, R212, 0x10, R208 ;  /* 0x00000010d4d07825 */ /* 0x010fe200078e00d0 */
[----:B------:R-:W-:-:S05]  /*1a80*/  FSEL R0, R215, RZ, !P5 ;  /* 0x000000ffd7007208 */ /* 0x000fca0006800000 */
[----:B------:R-:W4:Y:S01]  /*1a90*/  LDG.E.128 R208, desc[UR4][R208.64] ;  /* 0x00000004d0d07981 */ /* 0x000f22000c1e1d00 */
        /* <DEDUP_REMOVED lines=8> */
[----:B------:R-:W-:Y:S02]  /*1b20*/  FMUL.FTZ R0, R5, R200 ;  /* 0x000000c805007220 */ /* 0x000fe40000410000 */
[----:B------:R-:W2:Y:S01]  /*1b30*/  LDL R200, [R1+0x1dc] ;  /* 0x0001dc0001c87983 */ /* 0x000ea20000100800 */
[----:B----4-:R-:W-:-:S02]  /*1b40*/  HADD2.F32 R10, -RZ, R208.H0_H0 ;  /* 0x200000d0ff0a7230 */ /* 0x010fc40000004100 */
[C---:B------:R-:W-:Y:S01]  /*1b50*/  FMUL.FTZ R6, R5.reuse, R201 ;  /* 0x000000c905067220 */ /* 0x040fe20000410000 */
[----:B------:R-:W-:Y:S01]  /*1b60*/  FMUL.FTZ R4, R5, R202 ;  /* 0x000000ca05047220 */ /* 0x000fe20000410000 */
[----:B------:R-:W3:Y:S01]  /*1b70*/  LDL R201, [R1+0x1d4] ;  /* 0x0001d40001c97983 */ /* 0x000ee20000100800 */
[----:B------:R-:W-:Y:S01]  /*1b80*/  FADD.FTZ R60, R60, R10 ;  /* 0x0000000a3c3c7221 */ /* 0x000fe20000010000 */
[-C--:B------:R-:W-:Y:S02]  /*1b90*/  FFMA.FTZ R24, R0, R10.reuse, R24 ;  /* 0x0000000a00187223 */ /* 0x080fe40000010018 */
[----:B------:R-:W-:Y:S04]  /*1ba0*/  STL [R1+0x98], R6 ;  /* 0x0000980601007387 */ /* 0x000fe80000100800 */
[----:B------:R-:W-:Y:S01]  /*1bb0*/  STL [R1+0x94], R4 ;  /* 0x0000940401007387 */ /* 0x000fe20000100800 */
[----:B--2---:R-:W-:-:S03]  /*1bc0*/  FMUL.FTZ R10, R200, R10 ;  /* 0x0000000ac80a7220 */ /* 0x004fc60000410000 */
[----:B------:R-:W2:Y:S01]  /*1bd0*/  LDL R200, [R1+0x1cc] ;  /* 0x0001cc0001c87983 */ /* 0x000ea20000100800 */
[----:B------:R-:W-:Y:S02]  /*1be0*/  HADD2.F32 R214, -RZ, R208.H1_H1 ;  /* 0x300000d0ffd67230 */ /* 0x000fe40000004100 */
[--C-:B------:R-:W-:Y:S02]  /*1bf0*/  HADD2.F32 R213, -RZ, R209.reuse.H0_H0 ;  /* 0x200000d1ffd57230 */ /* 0x100fe40000004100 */
[----:B0-----:R-:W-:Y:S01]  /*1c00*/  FMUL.FTZ R2, R5, R203 ;  /* 0x000000cb05027220 */ /* 0x001fe20000410000 */
[----:B------:R-:W-:Y:S02]  /*1c10*/  HADD2.F32 R209, -RZ, R209.H1_H1 ;  /* 0x300000d1ffd17230 */ /* 0x000fe40000004100 */
[----:B------:R-:W-:Y:S01]  /*1c20*/  FMUL.FTZ R7, R7, R214 ;  /* 0x000000d607077220 */ /* 0x000fe20000410000 */
[----:B------:R-:W-:Y:S02]  /*1c30*/  HADD2.F32 R208, -RZ, R210.H0_H0 ;  /* 0x200000d2ffd07230 */ /* 0x000fe40000004100 */
[-C--:B---3--:R-:W-:Y:S01]  /*1c40*/  FMUL.FTZ R203, R201, R213.reuse ;  /* 0x000000d5c9cb7220 */ /* 0x088fe20000410000 */
[----:B------:R-:W-:Y:S01]  /*1c50*/  FMUL.FTZ R202, R5, R204 ;  /* 0x000000cc05ca7220 */ /* 0x000fe20000410000 */
[----:B------:R-:W-:Y:S01]  /*1c60*/  STL [R1+0x80], R2 ;  /* 0x0000800201007387 */ /* 0x000fe20000100800 */
[----:B------:R-:W-:Y:S01]  /*1c70*/  FADD.FTZ R62, R62, R213 ;  /* 0x000000d53e3e7221 */ /* 0x000fe20000010000 */
[----:B------:R-:W-:Y:S01]  /*1c80*/  FFMA.FTZ R26, R4, R213, R26 ;  /* 0x000000d5041a7223 */ /* 0x000fe2000001001a */
[-C--:B------:R-:W-:Y:S01]  /*1c90*/  FMUL.FTZ R3, R3, R209.reuse ;  /* 0x000000d103037220 */ /* 0x080fe20000410000 */
[----:B------:R0:W-:Y:S01]  /*1ca0*/  STL [R1+0x5c], R7 ;  /* 0x00005c0701007387 */ /* 0x0001e20000100800 */
[----:B------:R-:W-:Y:S01]  /*1cb0*/  FADD.FTZ R63, R63, R209 ;  /* 0x000000d13f3f7221 */ /* 0x000fe20000010000 */
[----:B------:R-:W-:Y:S01]  /*1cc0*/  FFMA.FTZ R27, R2, R209, R27 ;  /* 0x000000d1021b7223 */ /* 0x000fe2000001001b */
[----:B------:R-:W-:Y:S01]  /*1cd0*/  FMUL.FTZ R209, R5, R205 ;  /* 0x000000cd05d17220 */ /* 0x000fe20000410000 */
[----:B------:R-:W3:Y:S01]  /*1ce0*/  LDL R204, [R1+0x1c8] ;  /* 0x0001c80001cc7983 */ /* 0x000ee20000100800 */
[----:B------:R-:W-:Y:S01]  /*1cf0*/  FADD.FTZ R201, RZ, R10 ;  /* 0x0000000affc97221 */ /* 0x000fe20000010000 */
[----:B------:R-:W-:-:S02]  /*1d00*/  FADD.FTZ R61, R61, R214 ;  /* 0x000000d63d3d7221 */ /* 0x000fc40000010000 */
[----:B------:R1:W-:Y:S01]  /*1d10*/  STL [R1+0x48], R203 ;  /* 0x000048cb01007387 */ /* 0x0003e20000100800 */
[----:B------:R-:W-:-:S03]  /*1d20*/  FFMA.FTZ R25, R6, R214, R25 ;  /* 0x000000d606197223 */ /* 0x000fc60000010019 */
[----:B------:R4:W-:Y:S01]  /*1d30*/  STL [R1+0x34], R202 ;  /* 0x000034ca01007387 */ /* 0x0009e20000100800 */
[----:B------:R-:W-:-:S03]  /*1d40*/  FADD.FTZ R201, R201, R7 ;  /* 0x00000007c9c97221 */ /* 0x000fc60000010000 */
[----:B------:R4:W-:Y:S04]  /*1d50*/  STL [R1+0x28], R3 ;  /* 0x0000280301007387 */ /* 0x0009e80000100800 */
[----:B------:R-:W4:Y:S01]  /*1d60*/  LDL R214, [R1+0x1c4] ;  /* 0x0001c40001d67983 */ /* 0x000f220000100800 */
[----:B------:R-:W-:Y:S01]  /*1d70*/  FADD.FTZ R201, R201, R203 ;  /* 0x000000cbc9c97221 */ /* 0x000fe20000010000 */
[----:B------:R-:W-:-:S06]  /*1d80*/  IMAD.WIDE.U32 R14, R8, 0x8, R14 ;  /* 0x00000008080e7825 */ /* 0x000fcc00078e000e */
[----:B------:R-:W5:Y:S01]  /*1d90*/  LDG.E.64 R14, desc[UR4][R14.64] ;  /* 0x000000040e0e7981 */ /* 0x000f62000c1e1b00 */
        /* <DEDUP_REMOVED lines=9> */
[----:B-1----:R-:W2:Y:S01]  /*1e30*/  LDL R203, [R1+0x1c0] ;  /* 0x0001c00001cb7983 */ /* 0x002ea20000100800 */
[----:B------:R-:W-:-:S02]  /*1e40*/  HADD2.F32 R210, -RZ, R210.H1_H1 ;  /* 0x300000d2ffd27230 */ /* 0x000fc40000004100 */
[----:B------:R-:W-:Y:S01]  /*1e50*/  FADD.FTZ R64, R64, R208 ;  /* 0x000000d040407221 */ /* 0x000fe20000010000 */
[--C-:B------:R-:W-:Y:S02]  /*1e60*/  HADD2.F32 R225, -RZ, R211.reuse.H0_H0 ;  /* 0x200000d3ffe17230 */ /* 0x100fe40000004100 */
[----:B------:R-:W-:Y:S01]  /*1e70*/  FFMA.FTZ R28, R202, R208, R28 ;  /* 0x000000d0ca1c7223 */ /* 0x000fe2000001001c */
[----:B------:R-:W-:Y:S01]  /*1e80*/  FFMA.FTZ R200, R2, R3, R200 ;  /* 0x0000000302c87223 */ /* 0x000fe200000100c8 */
[----:B---3--:R-:W-:Y:S01]  /*1e90*/  FMUL.FTZ R208, R204, R210 ;  /* 0x000000d2ccd07220 */ /* 0x008fe20000410000 */
[----:B------:R-:W-:Y:S02]  /*1ea0*/  HADD2.F32 R211, -RZ, R211.H1_H1 ;  /* 0x300000d3ffd37230 */ /* 0x000fe40000004100 */
[----:B------:R-:W-:Y:S01]  /*1eb0*/  FMUL.FTZ R204, R5, R206 ;  /* 0x000000ce05cc7220 */ /* 0x000fe20000410000 */
[----:B----4-:R-:W-:Y:S01]  /*1ec0*/  FMUL.FTZ R205, R214, R225 ;  /* 0x000000e1d6cd7220 */ /* 0x010fe20000410000 */
[----:B------:R-:W-:Y:S01]  /*1ed0*/  FFMA.FTZ R200, R202, R213, R200 ;  /* 0x000000d5cac87223 */ /* 0x000fe200000100c8 */
[----:B------:R0:W-:Y:S01]  /*1ee0*/  STL [R1+0x1c], R208 ;  /* 0x00001cd001007387 */ /* 0x0001e20000100800 */
[----:B------:R-:W-:Y:S01]  /*1ef0*/  FADD.FTZ R201, R201, R3 ;  /* 0x00000003c9c97221 */ /* 0x000fe20000010000 */
[----:B------:R-:W-:-:S02]  /*1f00*/  FMUL.FTZ R202, R5, R207 ;  /* 0x000000cf05ca7220 */ /* 0x000fc40000410000 */
[----:B------:R0:W5:Y:S04]  /*1f10*/  LDL.LU R3, [R1+0x1e4] ;  /* 0x0001e40001037983 */ /* 0x0001680000300800 */
[----:B------:R0:W5:Y:S04]  /*1f20*/  LDL.LU R2, [R1+0x1e0] ;  /* 0x0001e00001027983 */ /* 0x0001680000300800 */
[----:B------:R0:W-:Y:S04]  /*1f30*/  STL [R1+0x18], R204 ;  /* 0x000018cc01007387 */ /* 0x0001e80000100800 */
[----:B------:R0:W-:Y:S04]  /*1f40*/  STL [R1+0x14], R205 ;  /* 0x000014cd01007387 */ /* 0x0001e80000100800 */
[----:B------:R0:W-:Y:S01]  /*1f50*/  STL [R1+0x10], R202 ;  /* 0x000010ca01007387 */ /* 0x0001e20000100800 */
        /* <DEDUP_REMOVED lines=12> */
[----:B------:R-:W-:Y:S02]  /*2020*/  IADD3 R8, R8, 0x80, RZ ;  /* 0x0000008008087810 */ /* 0x000fe40007ffe0ff */
[----:B------:R-:W-:Y:S01]  /*2030*/  IADD3 R225, R9, 0x80, RZ ;  /* 0x0000008009e17810 */ /* 0x000fe20007ffe0ff */
[----:B--2---:R-:W-:-:S05]  /*2040*/  FMUL.FTZ R203, R203, R211 ;  /* 0x000000d3cbcb7220 */ /* 0x004fca0000410000 */
[----:B------:R0:W-:Y:S01]  /*2050*/  STL [R1+0xc], R203 ;  /* 0x00000ccb01007387 */ /* 0x0001e20000100800 */
[----:B------:R-:W-:Y:S01]  /*2060*/  FADD.FTZ R214, R201, R203 ;  /* 0x000000cbc9d67221 */ /* 0x000fe20000010000 */
[----:B------:R-:W-:-:S07]  /*2070*/  FFMA.FTZ R213, R202, R203, R200 ;  /* 0x000000cbcad57223 */ /* 0x000fce00000100c8 */
.L_x_11138:
[----:B------:R-:W-:Y:S05]  /*2080*/  BSYNC B1 ;  /* 0x0000000000017941 */ /* 0x000fea0003800000 */
.L_x_11137:
[----:B------:R-:W-:Y:S04]  /*2090*/  BSSY B1, `(.L_x_11139) ;  /* 0x000006a000017945 */ /* 0x000fe80003800000 */
[----:B------:R-:W-:Y:S05]  /*20a0*/  @!P0 BRA `(.L_x_11140) ;  /* 0x0000000400a08947 */ /* 0x000fea0003800000 */
[----:B0-----:R-:W0:Y:S01]  /*20b0*/  LDC.64 R202, c[0x0][0x2c8] ;  /* 0x0000b200ffca7b82 */ /* 0x001e220000000a00 */
[----:B------:R-:W-:Y:S01]  /*20c0*/  ISETP.NE.U32.AND P5, PT, RZ, UR6, PT ;  /* 0x00000006ff007c0c */ /* 0x000fe2000bfa5070 */
[----:B------:R1:W-:Y:S03]  /*20d0*/  STL [R1+0x1e0], R0 ;  /* 0x0001e00001007387 */ /* 0x0003e60000100800 */
[----:B------:R-:W-:Y:S01]  /*20e0*/  ISETP.NE.AND.EX P5, PT, RZ, UR7, PT, P5 ;  /* 0x00000007ff007c0c */ /* 0x000fe2000bfa5350 */
[----:B------:R-:W2:Y:S02]  /*20f0*/  LDL R252, [R1+0x1b4] ;  /* 0x0001b40001fc7983 */ /* 0x000ea40000100800 */
[----:B------:R-:W3:Y:S02]  /*2100*/  LDC.64 R204, c[0x0][0x238] ;  /* 0x00008e00ffcc7b82 */ /* 0x000ee40000000a00 */
[----:B-1----:R-:W4:Y:S06]  /*2110*/  LDL R0, [R1+0x1bc] ;  /* 0x0001bc0001007983 */ /* 0x002f2c0000100800 */
[----:B------:R-:W1:Y:S02]  /*2120*/  LDC.U8 R200, c[0x0][0x2a0] ;  /* 0x0000a800ffc87b82 */ /* 0x000e640000000000 */
[----:B0-----:R-:W-:-:S06]  /*2130*/  @P5 IMAD.WIDE.U32 R16, R225, 0x20, R202 ;  /* 0x00000020e1105825 */ /* 0x001fcc00078e00ca */
[----:B------:R-:W0:Y:S01]  /*2140*/  LDC.64 R208, c[0x0][0x2b8] ;  /* 0x0000ae00ffd07b82 */ /* 0x000e220000000a00 */
[----:B------:R-:W5:Y:S01]  /*2150*/  @P5 LDG.E.128 R148, desc[UR4][R16.64] ;  /* 0x0000000410945981 */ /* 0x000f62000c1e1d00 */
[----:B---3--:R-:W-:-:S03]  /*2160*/  IMAD.WIDE.U32 R204, R225, 0x20, R204 ;  /* 0x00000020e1cc7825 */ /* 0x008fc600078e00cc */
[----:B------:R3:W5:Y:S01]  /*2170*/  @P5 LDG.E.128 R152, desc[UR4][R16.64+0x10] ;  /* 0x0000100410985981 */ /* 0x000762000c1e1d00 */
[----:B-1----:R-:W-:-:S03]  /*2180*/  ISETP.NE.AND P5, PT, R200, RZ, PT ;  /* 0x000000ffc800720c */ /* 0x002fc60003fa5270 */
[----:B------:R-:W2:Y:S01]  /*2190*/  LDG.E.128 R200, desc[UR4][R204.64] ;  /* 0x00000004ccc87981 */ /* 0x000ea2000c1e1d00 */
[----:B---3--:R-:W1:Y:S01]  /*21a0*/  LDC.64 R16, c[0x0][0x240] ;  /* 0x00009000ff107b82 */ /* 0x008e620000000a00 */
[----:B------:R-:W-:Y:S01]  /*21b0*/  FSEL R245, R215, RZ, !P5 ;  /* 0x000000ffd7f57208 */ /* 0x000fe20006800000 */
[----:B0-----:R-:W-:Y:S01]  /*21c0*/  IMAD.WIDE.U32 R208, R212, 0x10, R208 ;  /* 0x00000010d4d07825 */ /* 0x001fe200078e00d0 */
[----:B------:R-:W3:Y:S05]  /*21d0*/  LDG.E.128 R204, desc[UR4][R204.64+0x10] ;  /* 0x00001004cccc7981 */ /* 0x000eea000c1e1d00 */
[----:B------:R-:W4:Y:S01]  /*21e0*/  LDG.E.128 R208, desc[UR4][R208.64] ;  /* 0x00000004d0d07981 */ /* 0x000f22000c1e1d00 */
[----:B--2---:R-:W-:-:S04]  /*21f0*/  FADD.FTZ R246, -R245, R201 ;  /* 0x000000c9f5f67221 */ /* 0x004fc80000010100 */
[----:B------:R-:W-:Y:S02]  /*2200*/  FMUL.FTZ R249, R5, R246 ;  /* 0x000000f605f97220 */ /* 0x000fe40000410000 */
[----:B------:R-:W2:Y:S01]  /*2210*/  LDL R246, [R1+0x1b8] ;  /* 0x0001b80001f67983 */ /* 0x000ea20000100800 */
[C---:B------:R-:W-:Y:S01]  /*2220*/  FADD.FTZ R248, -R245.reuse, R200 ;  /* 0x000000c8f5f87221 */ /* 0x040fe20000010100 */
[C---:B------:R-:W-:Y:S01]  /*2230*/  FADD.FTZ R202, -R245.reuse, R202 ;  /* 0x000000caf5ca7221 */ /* 0x040fe20000010100 */
[----:B------:R-:W-:Y:S02]  /*2240*/  FADD.FTZ R203, -R245, R203 ;  /* 0x000000cbf5cb7221 */ /* 0x000fe40000010100 */
[C---:B------:R-:W-:Y:S01]  /*2250*/  FMUL.FTZ R250, R5.reuse, R248 ;  /* 0x000000f805fa7220 */ /* 0x040fe20000410000 */
[----:B------:R-:W-:Y:S01]  /*2260*/  FMUL.FTZ R248, R5, R202 ;  /* 0x000000ca05f87220 */ /* 0x000fe20000410000 */
[--C-:B----4-:R-:W-:Y:S02]  /*2270*/  HADD2.F32 R200, -RZ, R208.reuse.H0_H0 ;  /* 0x200000d0ffc87230 */ /* 0x110fe40000004100 */
[C---:B---3--:R-:W-:Y:S01]  /*2280*/  FADD.FTZ R204, -R245.reuse, R204 ;  /* 0x000000ccf5cc7221 */ /* 0x048fe20000010100 */
[C---:B------:R-:W-:Y:S01]  /*2290*/  FADD.FTZ R205, -R245.reuse, R205 ;  /* 0x000000cdf5cd7221 */ /* 0x040fe20000010100 */
[C---:B------:R-:W-:Y:S01]  /*22a0*/  FADD.FTZ R206, -R245.reuse, R206 ;  /* 0x000000cef5ce7221 */ /* 0x040fe20000010100 */
[----:B------:R-:W-:Y:S01]  /*22b0*/  FADD.FTZ R207, -R245, R207 ;  /* 0x000000cff5cf7221 */ /* 0x000fe20000010100 */
[----:B------:R-:W-:Y:S01]  /*22c0*/  FMUL.FTZ R245, R5, R203 ;  /* 0x000000cb05f57220 */ /* 0x000fe20000410000 */
[----:B------:R-:W-:Y:S01]  /*22d0*/  HADD2.F32 R208, -RZ, R208.H1_H1 ;  /* 0x300000d0ffd07230 */ /* 0x000fe20000004100 */
[----:B------:R-:W-:Y:S01]  /*22e0*/  STL [R1+0x90], R250 ;  /* 0x000090fa01007387 */ /* 0x000fe20000100800 */
[----:B------:R-:W-:-:S03]  /*22f0*/  FMUL.FTZ R0, R0, R200 ;  /* 0x000000c800007220 */ /* 0x000fc60000410000 */
[----:B------:R-:W-:Y:S01]  /*2300*/  STL [R1+0x7c], R249 ;  /* 0x00007cf901007387 */ /* 0x000fe20000100800 */
[----:B------:R-:W-:-:S03]  /*2310*/  FADD.FTZ R69, R69, R208 ;  /* 0x000000d045457221 */ /* 0x000fc60000010000 */
[----:B------:R-:W-:Y:S01]  /*2320*/  STL [R1+0x6c], R248 ;  /* 0x00006cf801007387 */ /* 0x000fe20000100800 */
[----:B------:R-:W-:-:S03]  /*2330*/  FFMA.FTZ R33, R249, R208, R33 ;  /* 0x000000d0f9217223 */ /* 0x000fc60000010021 */
[----:B------:R-:W3:Y:S04]  /*2340*/  LDL R203, [R1+0x1ac] ;  /* 0x0001ac0001cb7983 */ /* 0x000ee80000100800 */
[----:B------:R-:W-:Y:S04]  /*2350*/  STL [R1+0x58], R245 ;  /* 0x000058f501007387 */ /* 0x000fe80000100800 */
[----:B------:R0:W-:Y:S01]  /*2360*/  STL [R1+0x44], R0 ;  /* 0x0000440001007387 */ /* 0x0001e20000100800 */
[----:B--2---:R-:W-:-:S03]  /*2370*/  FMUL.FTZ R202, R246, R208 ;  /* 0x000000d0f6ca7220 */ /* 0x004fc60000410000 */
[----:B------:R-:W2:Y:S01]  /*2380*/  LDL R208, [R1+0x1b0] ;  /* 0x0001b00001d07983 */ /* 0x000ea20000100800 */
[--C-:B------:R-:W-:Y:S02]  /*2390*/  HADD2.F32 R201, -RZ, R209.reuse.H0_H0 ;  /* 0x200000d1ffc97230 */ /* 0x100fe40000004100 */
[----:B------:R-:W-:Y:S02]  /*23a0*/  HADD2.F32 R209, -RZ, R209.H1_H1 ;  /* 0x300000d1ffd17230 */ /* 0x000fe40000004100 */
[----:B------:R-:W-:Y:S01]  /*23b0*/  FADD.FTZ R68, R68, R200 ;  /* 0x000000c844447221 */ /* 0x000fe20000010000 */
[----:B------:R-:W-:Y:S01]  /*23c0*/  FFMA.FTZ R32, R250, R200, R32 ;  /* 0x000000c8fa207223 */ /* 0x000fe20000010020 */
[----:B------:R-:W-:Y:S02]  /*23d0*/  HADD2.F32 R251, -RZ, R210.H0_H0 ;  /* 0x200000d2fffb7230 */ /* 0x000fe40000004100 */
[----:B------:R-:W-:Y:S01]  /*23e0*/  FMUL.FTZ R200, R252, R201 ;  /* 0x000000c9fcc87220 */ /* 0x000fe20000410000 */
[----:B------:R-:W-:Y:S01]  /*23f0*/  FMUL.FTZ R252, R5, R204 ;  /* 0x000000cc05fc7220 */ /* 0x000fe20000410000 */
[----:B------:R4:W-:Y:S01]  /*2400*/  STL [R1+0x30], R202 ;  /* 0x000030ca01007387 */ /* 0x0009e20000100800 */
[----:B------:R-:W-:Y:S01]  /*2410*/  FADD.FTZ R214, R214, R0 ;  /* 0x00000000d6d67221 */ /* 0x000fe20000010000 */
[----:B------:R-:W-:-:S02]  /*2420*/  FADD.FTZ R72, R72, R251 ;  /* 0x000000fb48487221 */ /* 0x000fc40000010000 */
[----:B------:R-:W4:Y:S01]  /*2430*/  LDL R246, [R1+0x1a8] ;  /* 0x0001a80001f67983 */ /* 0x000f220000100800 */
[-C--:B------:R-:W-:Y:S01]  /*2440*/  FFMA.FTZ R36, R252, R251.reuse, R36 ;  /* 0x000000fbfc247223 */ /* 0x080fe20000010024 */
[----:B------:R-:W-:Y:S02]  /*2450*/  FFMA.FTZ R213, R250, R0, R213 ;  /* 0x00000000fad57223 */ /* 0x000fe400000100d5 */
[----:B------:R4:W-:Y:S01]  /*2460*/  STL [R1+0x4], R200 ;  /* 0x000004c801007387 */ /* 0x0009e20000100800 */
[----:B------:R-:W-:Y:S01]  /*2470*/  FADD.FTZ R214, R214, R202 ;  /* 0x000000cad6d67221 */ /* 0x000fe20000010000 */
[----:B------:R-:W-:Y:S01]  /*2480*/  FFMA.FTZ R213, R249, R202, R213 ;  /* 0x000000caf9d57223 */ /* 0x000fe200000100d5 */
[----:B---3--:R-:W-:Y:S01]  /*2490*/  FMUL.FTZ R251, R203, R251 ;  /* 0x000000fbcbfb7220 */ /* 0x008fe20000410000 */
[----:B-1----:R-:W-:-:S06]  /*24a0*/  IMAD.WIDE.U32 R16, R8, 0x8, R16 ;  /* 0x0000000808107825 */ /* 0x002fcc00078e0010 */
[----:B------:R-:W5:Y:S01]  /*24b0*/  LDG.E.64 R16, desc[UR4][R16.64] ;  /* 0x0000000410107981 */ /* 0x000f62000c1e1b00 */
[----:B--2---:R-:W-:-:S05]  /*24c0*/  FMUL.FTZ R208, R208, R209 ;  /* 0x000000d1d0d07220 */ /* 0x004fca0000410000 */
[----:B------:R1:W-:Y:S04]  /*24d0*/  STL [R1], R208 ;  /* 0x000000d001007387 */ /* 0x0003e80000100800 */
[----:B------:R-:W2:Y:S04]  /*24e0*/  LDL R203, [R1+0x1a4] ;  /* 0x0001a40001cb7983 */ /* 0x000ea80000100800 */
[----:B0-----:R1:W5:Y:S04]  /*24f0*/  LDL.LU R0, [R1+0x1e0] ;  /* 0x0001e00001007983 */ /* 0x0013680000300800 */
[----:B----4-:R-:W3:Y:S01]  /*2500*/  LDL R202, [R1+0x1a0] ;  /* 0x0001a00001ca7983 */ /* 0x010ee20000100800 */
[----:B------:R-:W-:Y:S01]  /*2510*/  FADD.FTZ R70, R70, R201 ;  /* 0x000000c946467221 */ /* 0x000fe20000010000 */
[----:B------:R-:W-:Y:S01]  /*2520*/  FFMA.FTZ R34, R248, R201, R34 ;  /* 0x000000c9f8227223 */ /* 0x000fe20000010022 */
[----:B------:R-:W-:Y:S01]  /*2530*/  FADD.FTZ R201, R214, R200 ;  /* 0x000000c8d6c97221 */ /* 0x000fe20000010000 */
[----:B------:R-:W-:Y:S01]  /*2540*/  FFMA.FTZ R200, R248, R200, R213 ;  /* 0x000000c8f8c87223 */ /* 0x000fe200000100d5 */
[----:B------:R-:W-:-:S02]  /*2550*/  HADD2.F32 R210, -RZ, R210.H1_H1 ;  /* 0x300000d2ffd27230 */ /* 0x000fc40000004100 */
[----:B------:R-:W-:Y:S01]  /*2560*/  FADD.FTZ R201, R201, R208 ;  /* 0x000000d0c9c97221 */ /* 0x000fe20000010000 */
[----:B------:R-:W-:Y:S01]  /*2570*/  FFMA.FTZ R200, R245, R208, R200 ;  /* 0x000000d0f5c87223 */ /* 0x000fe200000100c8 */
[--C-:B------:R-:W-:Y:S02]  /*2580*/  HADD2.F32 R247, -RZ, R211.reuse.H0_H0 ;  /* 0x200000d3fff77230 */ /* 0x100fe40000004100 */
[C---:B------:R-:W-:Y:S01]  /*2590*/  FMUL.FTZ R248, R5.reuse, R206 ;  /* 0x000000ce05f87220 */ /* 0x040fe20000410000 */
[----:B------:R-:W-:Y:S01]  /*25a0*/  FMUL.FTZ R250, R5, R205 ;  /* 0x000000cd05fa7220 */ /* 0x000fe20000410000 */
[-C--:B------:R-:W-:Y:S01]  /*25b0*/  FMUL.FTZ R249, R246, R210.reuse ;  /* 0x000000d2f6f97220 */ /* 0x080fe20000410000 */
[----:B------:R-:W-:Y:S01]  /*25c0*/  FADD.FTZ R201, R201, R251 ;  /* 0x000000fbc9c97221 */ /* 0x000fe20000010000 */
[----:B------:R-:W-:Y:S01]  /*25d0*/  FFMA.FTZ R200, R252, R251, R200 ;  /* 0x000000fbfcc87223 */ /* 0x000fe200000100c8 */
[----:B------:R-:W-:Y:S02]  /*25e0*/  HADD2.F32 R211, -RZ, R211.H1_H1 ;  /* 0x300000d3ffd37230 */ /* 0x000fe40000004100 */
[----:B------:R-:W-:Y:S01]  /*25f0*/  FADD.FTZ R74, R74, R247 ;  /* 0x000000f74a4a7221 */ /* 0x000fe20000010000 */
[----:B------:R-:W-:Y:S01]  /*2600*/  FFMA.FTZ R38, R248, R247, R38 ;  /* 0x000000f7f8267223 */ /* 0x000fe20000010026 */
[----:B------:R-:W-:Y:S01]  /*2610*/  FADD.FTZ R201, R201, R249 ;  /* 0x000000f9c9c97221 */ /* 0x000fe20000010000 */
[----:B------:R-:W-:Y:S01]  /*2620*/  FFMA.FTZ R200, R250, R249, R200 ;  /* 0x000000f9fac87223 */ /* 0x000fe200000100c8 */
[----:B------:R-:W-:Y:S01]  /*2630*/  FFMA.FTZ R35, R245, R209, R35 ;  /* 0x000000d1f5237223 */ /* 0x000fe20000010023 */
[----:B------:R-:W-:Y:S01]  /*2640*/  FMUL.FTZ R246, R5, R207 ;  /* 0x000000cf05f67220 */ /* 0x000fe20000410000 */
[----:B------:R-:W-:Y:S01]  /*2650*/  IADD3 R212, R212, 0x80, RZ ;  /* 0x00000080d4d47810 */ /* 0x000fe20007ffe0ff */
[----:B------:R-:W-:Y:S01]  /*2660*/  FADD.FTZ R71, R71, R209 ;  /* 0x000000d147477221 */ /* 0x000fe20000010000 */
        /* <DEDUP_REMOVED lines=11> */
[----:B-1----:R-:W-:-:S07]  /*2720*/  FFMA.FTZ R213, R246, R245, R200 ;  /* 0x000000f5f6d57223 */ /* 0x002fce00000100c8 */
.L_x_11140:
[----:B------:R-:W-:Y:S05]  /*2730*/  BSYNC B1 ;  /* 0x0000000000017941 */ /* 0x000fea0003800000 */
.L_x_11139:
[----:B------:R-:W-:Y:S04]  /*2740*/  BSSY B1, `(.L_x_11141) ;  /* 0x0000066000017945 */ /* 0x000fe80003800000 */
[----:B------:R-:W-:Y:S05]  /*2750*/  @!P1 BRA `(.L_x_11142) ;  /* 0x0000000400909947 */ /* 0x000fea0003800000 */
[----:B0-----:R-:W0:Y:S01]  /*2760*/  LDC.64 R202, c[0x0][0x2c8] ;  /* 0x0000b200ffca7b82 */ /* 0x001e220000000a00 */
[----:B------:R-:W-:Y:S01]  /*2770*/  ISETP.NE.U32.AND P5, PT, RZ, UR6, PT ;  /* 0x00000006ff007c0c */ /* 0x000fe2000bfa5070 */
[----:B------:R-:W2:Y:S03]  /*2780*/  LDL R220, [R1+0x194] ;  /* 0x0001940001dc7983 */ /* 0x000ea60000100800 */
[----:B------:R-:W-:Y:S01]  /*2790*/  ISETP.NE.AND.EX P5, PT, RZ, UR7, PT, P5 ;  /* 0x00000007ff007c0c */ /* 0x000fe2000bfa5350 */
[----:B------:R-:W3:Y:S02]  /*27a0*/  LDL R243, [R1+0x190] ;  /* 0x0001900001f37983 */ /* 0x000ee40000100800 */
[----:B------:R-:W1:Y:S08]  /*27b0*/  LDC.64 R204, c[0x0][0x238] ;  /* 0x00008e00ffcc7b82 */ /* 0x000e700000000a00 */
[----:B------:R-:W4:Y:S02]  /*27c0*/  LDC.U8 R200, c[0x0][0x2a0] ;  /* 0x0000a800ffc87b82 */ /* 0x000f240000000000 */
[----:B0-----:R-:W-:-:S06]  /*27d0*/  @P5 IMAD.WIDE.U32 R18, R225, 0x20, R202 ;  /* 0x00000020e1125825 */ /* 0x001fcc00078e00ca */
[----:B------:R-:W0:Y:S01]  /*27e0*/  LDC.64 R208, c[0x0][0x2b8] ;  /* 0x0000ae00ffd07b82 */ /* 0x000e220000000a00 */
[----:B------:R-:W5:Y:S01]  /*27f0*/  @P5 LDG.E.128 R156, desc[UR4][R18.64] ;  /* 0x00000004129c5981 */ /* 0x000f62000c1e1d00 */
[----:B-1----:R-:W-:-:S03]  /*2800*/  IMAD.WIDE.U32 R204, R225, 0x20, R204 ;  /* 0x00000020e1cc7825 */ /* 0x002fc600078e00cc */
[----:B------:R1:W5:Y:S01]  /*2810*/  @P5 LDG.E.128 R160, desc[UR4][R18.64+0x10] ;  /* 0x0000100412a05981 */ /* 0x000362000c1e1d00 */
[----:B----4-:R-:W-:-:S03]  /*2820*/  ISETP.NE.AND P5, PT, R200, RZ, PT ;  /* 0x000000ffc800720c */ /* 0x010fc60003fa5270 */
[----:B------:R-:W4:Y:S01]  /*2830*/  LDG.E.128 R200, desc[UR4][R204.64] ;  /* 0x00000004ccc87981 */ /* 0x000f22000c1e1d00 */
[----:B-1----:R-:W1:Y:S03]  /*2840*/  LDC.64 R18, c[0x0][0x240] ;  /* 0x00009000ff127b82 */ /* 0x002e660000000a00 */
[----:B------:R-:W2:Y:S01]  /*2850*/  LDG.E.128 R204, desc[UR4][R204.64+0x10] ;  /* 0x00001004cccc7981 */ /* 0x000ea2000c1e1d00 */
[----:B------:R-:W-:Y:S01]  /*2860*/  FSEL R217, R215, RZ, !P5 ;  /* 0x000000ffd7d97208 */ /* 0x000fe20006800000 */
[----:B0-----:R-:W-:-:S06]  /*2870*/  IMAD.WIDE.U32 R208, R212, 0x10, R208 ;  /* 0x00000010d4d07825 */ /* 0x001fcc00078e00d0 */
[----:B------:R-:W3:Y:S01]  /*2880*/  LDG.E.128 R208, desc[UR4][R208.64] ;  /* 0x00000004d0d07981 */ /* 0x000ee2000c1e1d00 */
[C---:B----4-:R-:W-:Y:S01]  /*2890*/  FADD.FTZ R218, -R217.reuse, R200 ;  /* 0x000000c8d9da7221 */ /* 0x050fe20000010100 */
[----:B------:R-:W-:-:S03]  /*28a0*/  FADD.FTZ R201, -R217, R201 ;  /* 0x000000c9d9c97221 */ /* 0x000fc60000010100 */
[C---:B------:R-:W-:Y:S01]  /*28b0*/  FMUL.FTZ R219, R5.reuse, R218 ;  /* 0x000000da05db7220 */ /* 0x040fe20000410000 */
[----:B------:R-:W-:Y:S01]  /*28c0*/  FMUL.FTZ R241, R5, R201 ;  /* 0x000000c905f17220 */ /* 0x000fe20000410000 */
[----:B------:R-:W4:Y:S04]  /*28d0*/  LDL R218, [R1+0x19c] ;  /* 0x00019c0001da7983 */ /* 0x000f280000100800 */
[----:B------:R-:W4:Y:S01]  /*28e0*/  LDL R201, [R1+0x198] ;  /* 0x0001980001c97983 */ /* 0x000f220000100800 */
[C---:B------:R-:W-:Y:S01]  /*28f0*/  FADD.FTZ R202, -R217.reuse, R202 ;  /* 0x000000cad9ca7221 */ /* 0x040fe20000010100 */
[C---:B------:R-:W-:Y:S01]  /*2900*/  FADD.FTZ R203, -R217.reuse, R203 ;  /* 0x000000cbd9cb7221 */ /* 0x040fe20000010100 */
[C---:B--2---:R-:W-:Y:S01]  /*2910*/  FADD.FTZ R204, -R217.reuse, R204 ;  /* 0x000000ccd9cc7221 */ /* 0x044fe20000010100 */
[C---:B------:R-:W-:Y:S01]  /*2920*/  FADD.FTZ R205, -R217.reuse, R205 ;  /* 0x000000cdd9cd7221 */ /* 0x040fe20000010100 */
[C---:B------:R-:W-:Y:S01]  /*2930*/  FADD.FTZ R206, -R217.reuse, R206 ;  /* 0x000000ced9ce7221 */ /* 0x040fe20000010100 */
[----:B------:R-:W-:Y:S01]  /*2940*/  FADD.FTZ R217, -R217, R207 ;  /* 0x000000cfd9d97221 */ /* 0x000fe20000010100 */
[----:B------:R-:W-:Y:S01]  /*2950*/  FMUL.FTZ R207, R5, R202 ;  /* 0x000000ca05cf7220 */ /* 0x000fe20000410000 */
[----:B------:R-:W-:Y:S04]  /*2960*/  STL [R1+0x88], R219 ;  /* 0x000088db01007387 */ /* 0x000fe80000100800 */
[----:B------:R-:W-:Y:S04]  /*2970*/  STL [R1+0x74], R241 ;  /* 0x000074f101007387 */ /* 0x000fe80000100800 */
[----:B------:R-:W-:Y:S04]  /*2980*/  STL [R1+0x64], R207 ;  /* 0x000064cf01007387 */ /* 0x000fe80000100800 */
[----:B------:R-:W2:Y:S01]  /*2990*/  LDL R202, [R1+0x18c] ;  /* 0x00018c0001ca7983 */ /* 0x000ea20000100800 */
[----:B---3--:R-:W-:-:S02]  /*29a0*/  HADD2.F32 R200, -RZ, R208.H0_H0 ;  /* 0x200000d0ffc87230 */ /* 0x008fc40000004100 */
[----:B------:R-:W-:Y:S02]  /*29b0*/  HADD2.F32 R208, -RZ, R208.H1_H1 ;  /* 0x300000d0ffd07230 */ /* 0x000fe40000004100 */
[----:B------:R-:W-:Y:S01]  /*29c0*/  FMUL.FTZ R228, R5, R203 ;  /* 0x000000cb05e47220 */ /* 0x000fe20000410000 */
[----:B------:R-:W-:Y:S01]  /*29d0*/  FADD.FTZ R180, R180, R200 ;  /* 0x000000c8b4b47221 */ /* 0x000fe20000010000 */
[----:B------:R-:W-:-:S03]  /*29e0*/  FFMA.FTZ R76, R219, R200, R76 ;  /* 0x000000c8db4c7223 */ /* 0x000fc6000001004c */
[----:B------:R-:W-:Y:S01]  /*29f0*/  STL [R1+0x50], R228 ;  /* 0x000050e401007387 */ /* 0x000fe20000100800 */
[----:B------:R-:W-:Y:S02]  /*2a00*/  HADD2.F32 R244, -RZ, R209.H0_H0 ;  /* 0x200000d1fff47230 */ /* 0x000fe40000004100 */
[----:B------:R-:W-:-:S03]  /*2a10*/  HADD2.F32 R242, -RZ, R210.H0_H0 ;  /* 0x200000d2fff27230 */ /* 0x000fc60000004100 */
[----:B------:R-:W-:Y:S01]  /*2a20*/  FADD.FTZ R182, R182, R244 ;  /* 0x000000f4b6b67221 */ /* 0x000fe20000010000 */
[-C--:B------:R-:W-:Y:S01]  /*2a30*/  FFMA.FTZ R78, R207, R244.reuse, R78 ;  /* 0x000000f4cf4e7223 */ /* 0x080fe2000001004e */
[----:B------:R-:W-:Y:S01]  /*2a40*/  FMUL.FTZ R244, R220, R244 ;  /* 0x000000f4dcf47220 */ /* 0x000fe20000410000 */
[----:B------:R-:W-:Y:S01]  /*2a50*/  FMUL.FTZ R220, R5, R204 ;  /* 0x000000cc05dc7220 */ /* 0x000fe20000410000 */
[----:B------:R-:W-:-:S03]  /*2a60*/  FADD.FTZ R184, R184, R242 ;  /* 0x000000f2b8b87221 */ /* 0x000fc60000010000 */
[----:B------:R-:W-:Y:S01]  /*2a70*/  FFMA.FTZ R80, R220, R242, R80 ;  /* 0x000000f2dc507223 */ /* 0x000fe20000010050 */
[----:B-1----:R-:W-:-:S06]  /*2a80*/  IMAD.WIDE.U32 R18, R8, 0x8, R18 ;  /* 0x0000000808127825 */ /* 0x002fcc00078e0012 */
[----:B------:R-:W5:Y:S01]  /*2a90*/  LDG.E.64 R18, desc[UR4][R18.64] ;  /* 0x0000000412127981 */ /* 0x000f62000c1e1b00 */
[----:B----4-:R-:W-:Y:S01]  /*2aa0*/  FMUL.FTZ R218, R218, R200 ;  /* 0x000000c8dada7220 */ /* 0x010fe20000410000 */
[----:B------:R-:W-:-:S04]  /*2ab0*/  FMUL.FTZ R201, R201, R208 ;  /* 0x000000d0c9c97220 */ /* 0x000fc80000410000 */
[----:B------:R-:W-:Y:S04]  /*2ac0*/  STL [R1+0x40], R218 ;  /* 0x000040da01007387 */ /* 0x000fe80000100800 */
[----:B------:R0:W-:Y:S04]  /*2ad0*/  STL [R1+0x2c], R201 ;  /* 0x00002cc901007387 */ /* 0x0001e80000100800 */
[----:B------:R-:W3:Y:S04]  /*2ae0*/  LDL R200, [R1+0x188] ;  /* 0x0001880001c87983 */ /* 0x000ee80000100800 */
[----:B------:R-:W4:Y:S01]  /*2af0*/  LDL R203, [R1+0x184] ;  /* 0x0001840001cb7983 */ /* 0x000f220000100800 */
[----:B--2---:R-:W-:-:S03]  /*2b00*/  FMUL.FTZ R242, R202, R242 ;  /* 0x000000f2caf27220 */ /* 0x004fc60000410000 */
[----:B------:R-:W2:Y:S01]  /*2b10*/  LDL R202, [R1+0x180] ;  /* 0x0001800001ca7983 */ /* 0x000ea20000100800 */
[----:B------:R-:W-:Y:S01]  /*2b20*/  FADD.FTZ R214, R214, R218 ;  /* 0x000000dad6d67221 */ /* 0x000fe20000010000 */
[----:B------:R-:W-:Y:S01]  /*2b30*/  FFMA.FTZ R213, R219, R218, R213 ;  /* 0x000000dadbd57223 */ /* 0x000fe200000100d5 */
[----:B------:R-:W-:Y:S02]  /*2b40*/  HADD2.F32 R210, -RZ, R210.H1_H1 ;  /* 0x300000d2ffd27230 */ /* 0x000fe40000004100 */
[----:B------:R-:W-:Y:S02]  /*2b50*/  HADD2.F32 R209, -RZ, R209.H1_H1 ;  /* 0x300000d1ffd17230 */ /* 0x000fe40000004100 */
[----:B------:R-:W-:Y:S01]  /*2b60*/  FADD.FTZ R214, R214, R201 ;  /* 0x000000c9d6d67221 */ /* 0x000fe20000010000 */
[C---:B------:R-:W-:Y:S01]  /*2b70*/  FFMA.FTZ R213, R241.reuse, R201, R213 ;  /* 0x000000c9f1d57223 */ /* 0x040fe200000100d5 */
[----:B------:R-:W-:Y:S01]  /*2b80*/  FFMA.FTZ R77, R241, R208, R77 ;  /* 0x000000d0f14d7223 */ /* 0x000fe2000001004d */
[----:B------:R-:W-:Y:S01]  /*2b90*/  FMUL.FTZ R243, R243, R209 ;  /* 0x000000d1f3f37220 */ /* 0x000fe20000410000 */
[----:B0-----:R-:W-:Y:S01]  /*2ba0*/  FADD.FTZ R201, R214, R244 ;  /* 0x000000f4d6c97221 */ /* 0x001fe20000010000 */
[----:B------:R-:W-:-:S03]  /*2bb0*/  HADD2.F32 R229, -RZ, R211.H0_H0 ;  /* 0x200000d3ffe57230 */ /* 0x000fc60000004100 */
[----:B------:R-:W-:Y:S01]  /*2bc0*/  FADD.FTZ R201, R201, R243 ;  /* 0x000000f3c9c97221 */ /* 0x000fe20000010000 */
[C---:B------:R-:W-:Y:S01]  /*2bd0*/  FMUL.FTZ R218, R5.reuse, R206 ;  /* 0x000000ce05da7220 */ /* 0x040fe20000410000 */
[----:B------:R-:W-:Y:S02]  /*2be0*/  FMUL.FTZ R219, R5, R205 ;  /* 0x000000cd05db7220 */ /* 0x000fe40000410000 */
[----:B------:R-:W-:Y:S01]  /*2bf0*/  FADD.FTZ R201, R201, R242 ;  /* 0x000000f2c9c97221 */ /* 0x000fe20000010000 */
[----:B------:R-:W-:Y:S02]  /*2c00*/  HADD2.F32 R211, -RZ, R211.H1_H1 ;  /* 0x300000d3ffd37230 */ /* 0x000fe40000004100 */
[----:B------:R-:W-:Y:S01]  /*2c10*/  FADD.FTZ R186, R186, R229 ;  /* 0x000000e5baba7221 */ /* 0x000fe20000010000 */
[----:B------:R-:W-:Y:S01]  /*2c20*/  FFMA.FTZ R82, R218, R229, R82 ;  /* 0x000000e5da527223 */ /* 0x000fe20000010052 */
[----:B------:R-:W-:Y:S01]  /*2c30*/  FFMA.FTZ R79, R228, R209, R79 ;  /* 0x000000d1e44f7223 */ /* 0x000fe2000001004f */
[----:B------:R-:W-:Y:S01]  /*2c40*/  FMUL.FTZ R217, R5, R217 ;  /* 0x000000d905d97220 */ /* 0x000fe20000410000 */
[----:B------:R-:W-:Y:S01]  /*2c50*/  IADD3 R212, R212, 0x80, RZ ;  /* 0x00000080d4d47810 */ /* 0x000fe20007ffe0ff */
[----:B------:R-:W-:Y:S01]  /*2c60*/  FADD.FTZ R181, R181, R208 ;  /* 0x000000d0b5b57221 */ /* 0x000fe20000010000 */
        /* <DEDUP_REMOVED lines=8> */
[----:B------:R-:W-:-:S04]  /*2cf0*/  FFMA.FTZ R200, R207, R244, R213 ;  /* 0x000000f4cfc87223 */ /* 0x000fc800000100d5 */
[----:B------:R-:W-:-:S04]  /*2d00*/  FFMA.FTZ R200, R228, R243, R200 ;  /* 0x000000f3e4c87223 */ /* 0x000fc800000100c8 */
[----:B------:R-:W-:Y:S01]  /*2d10*/  FFMA.FTZ R200, R220, R242, R200 ;  /* 0x000000f2dcc87223 */ /* 0x000fe200000100c8 */
[----:B----4-:R-:W-:Y:S01]  /*2d20*/  FMUL.FTZ R229, R203, R229 ;  /* 0x000000e5cbe57220 */ /* 0x010fe20000410000 */
[----:B------:R-:W-:Y:S02]  /*2d30*/  FADD.FTZ R201, R201, R241 ;  /* 0x000000f1c9c97221 */ /* 0x000fe40000010000 */
[----:B------:R-:W-:Y:S01]  /*2d40*/  FFMA.FTZ R200, R219, R241, R200 ;  /* 0x000000f1dbc87223 */ /* 0x000fe200000100c8 */
[----:B--2---:R-:W-:Y:S01]  /*2d50*/  FMUL.FTZ R228, R202, R211 ;  /* 0x000000d3cae47220 */ /* 0x004fe20000410000 */
[----:B------:R-:W-:Y:S02]  /*2d60*/  FADD.FTZ R201, R201, R229 ;  /* 0x000000e5c9c97221 */ /* 0x000fe40000010000 */
[----:B------:R-:W-:Y:S02]  /*2d70*/  FFMA.FTZ R200, R218, R229, R200 ;  /* 0x000000e5dac87223 */ /* 0x000fe400000100c8 */
[----:B------:R-:W-:-:S02]  /*2d80*/  FADD.FTZ R214, R201, R228 ;  /* 0x000000e4c9d67221 */ /* 0x000fc40000010000 */
[----:B------:R-:W-:-:S07]  /*2d90*/  FFMA.FTZ R213, R217, R228, R200 ;  /* 0x000000e4d9d57223 */ /* 0x000fce00000100c8 */
.L_x_11142:
[----:B------:R-:W-:Y:S05]  /*2da0*/  BSYNC B1 ;  /* 0x0000000000017941 */ /* 0x000fea0003800000 */
.L_x_11141:
        /* <DEDUP_REMOVED lines=23> */
[----:B------:R-:W-:Y:S02]  /*2f20*/  FMUL.FTZ R230, R5, R201 ;  /* 0x000000c905e67220 */ /* 0x000fe40000410000 */
[----:B------:R-:W4:Y:S01]  /*2f30*/  LDL R201, [R1+0x17c] ;  /* 0x00017c0001c97983 */ /* 0x000f220000100800 */
[----:B--2---:R-:W-:Y:S01]  /*2f40*/  FADD.FTZ R22, -R11, R207 ;  /* 0x000000cf0b167221 */ /* 0x004fe20000010100 */
[----:B------:R-:W-:Y:S02]  /*2f50*/  FMUL.FTZ R207, R5, R200 ;  /* 0x000000c805cf7220 */ /* 0x000fe40000410000 */
[----:B------:R-:W2:Y:S01]  /*2f60*/  LDL R200, [R1+0x178] ;  /* 0x0001780001c87983 */ /* 0x000ea20000100800 */
[C---:B------:R-:W-:Y:S01]  /*2f70*/  FADD.FTZ R202, -R11.reuse, R202 ;  /* 0x000000ca0bca7221 */ /* 0x040fe20000010100 */
[----:B------:R-:W-:-:S03]  /*2f80*/  FADD.FTZ R23, -R11, R205 ;  /* 0x000000cd0b177221 */ /* 0x000fc60000010100 */
[----:B------:R-:W-:Y:S01]  /*2f90*/  FMUL.FTZ R205, R5, R202 ;  /* 0x000000ca05cd7220 */ /* 0x000fe20000410000 */
[----:B------:R-:W-:Y:S04]  /*2fa0*/  STL [R1+0x84], R207 ;  /* 0x000084cf01007387 */ /* 0x000fe80000100800 */
[----:B------:R-:W-:Y:S04]  /*2fb0*/  STL [R1+0x70], R230 ;  /* 0x000070e601007387 */ /* 0x000fe80000100800 */
[----:B------:R-:W-:Y:S04]  /*2fc0*/  STL [R1+0x60], R205 ;  /* 0x000060cd01007387 */ /* 0x000fe80000100800 */
[----:B------:R-:W2:Y:S01]  /*2fd0*/  LDL R202, [R1+0x16c] ;  /* 0x00016c0001ca7983 */ /* 0x000ea20000100800 */
[C---:B------:R-:W-:Y:S01]  /*2fe0*/  FADD.FTZ R203, -R11.reuse, R203 ;  /* 0x000000cb0bcb7221 */ /* 0x040fe20000010100 */
[C---:B------:R-:W-:Y:S01]  /*2ff0*/  FADD.FTZ R204, -R11.reuse, R204 ;  /* 0x000000cc0bcc7221 */ /* 0x040fe20000010100 */
[----:B------:R-:W-:Y:S01]  /*3000*/  FADD.FTZ R206, -R11, R206 ;  /* 0x000000ce0bce7221 */ /* 0x000fe20000010100 */
[----:B---3--:R-:W-:-:S02]  /*3010*/  HADD2.F32 R11, -RZ, R208.H0_H0 ;  /* 0x200000d0ff0b7230 */ /* 0x008fc40000004100 */
[----:B------:R-:W-:Y:S02]  /*3020*/  HADD2.F32 R208, -RZ, R208.H1_H1 ;  /* 0x300000d0ffd07230 */ /* 0x000fe40000004100 */
[----:B------:R-:W-:Y:S01]  /*3030*/  FMUL.FTZ R226, R5, R203 ;  /* 0x000000cb05e27220 */ /* 0x000fe20000410000 */
[----:B------:R-:W-:Y:S02]  /*3040*/  HADD2.F32 R239, -RZ, R209.H0_H0 ;  /* 0x200000d1ffef7230 */ /* 0x000fe40000004100 */
[----:B------:R-:W-:Y:S01]  /*3050*/  FADD.FTZ R84, R84, R11 ;  /* 0x0000000b54547221 */ /* 0x000fe20000010000 */
[----:B------:R-:W-:Y:S01]  /*3060*/  FFMA.FTZ R44, R207, R11, R44 ;  /* 0x0000000bcf2c7223 */ /* 0x000fe2000001002c */
[----:B------:R-:W-:Y:S01]  /*3070*/  STL [R1+0x4c], R226 ;  /* 0x00004ce201007387 */ /* 0x000fe20000100800 */
[----:B------:R-:W-:Y:S01]  /*3080*/  FADD.FTZ R86, R86, R239 ;  /* 0x000000ef56567221 */ /* 0x000fe20000010000 */
[----:B------:R-:W-:Y:S01]  /*3090*/  FFMA.FTZ R46, R205, R239, R46 ;  /* 0x000000efcd2e7223 */ /* 0x000fe2000001002e */
[----:B------:R-:W-:-:S02]  /*30a0*/  HADD2.F32 R231, -RZ, R210.H0_H0 ;  /* 0x200000d2ffe77230 */ /* 0x000fc40000004100 */
[----:B------:R-:W-:Y:S01]  /*30b0*/  FMUL.FTZ R239, R216, R239 ;  /* 0x000000efd8ef7220 */ /* 0x000fe20000410000 */
[----:B------:R-:W-:Y:S02]  /*30c0*/  FMUL.FTZ R216, R5, R204 ;  /* 0x000000cc05d87220 */ /* 0x000fe40000410000 */
[----:B------:R-:W-:Y:S02]  /*30d0*/  FADD.FTZ R88, R88, R231 ;  /* 0x000000e758587221 */ /* 0x000fe40000010000 */
[----:B------:R-:W-:Y:S01]  /*30e0*/  FFMA.FTZ R48, R216, R231, R48 ;  /* 0x000000e7d8307223 */ /* 0x000fe20000010030 */
[----:B-1----:R-:W-:-:S06]  /*30f0*/  IMAD.WIDE.U32 R20, R8, 0x8, R20 ;  /* 0x0000000808147825 */ /* 0x002fcc00078e0014 */
[----:B------:R-:W5:Y:S01]  /*3100*/  LDG.E.64 R20, desc[UR4][R20.64] ;  /* 0x0000000414147981 */ /* 0x000f62000c1e1b00 */
[----:B----4-:R-:W-:Y:S01]  /*3110*/  FMUL.FTZ R201, R201, R11 ;  /* 0x0000000bc9c97220 */ /* 0x010fe20000410000 */
[----:B--2---:R-:W-:-:S04]  /*3120*/  FMUL.FTZ R200, R200, R208 ;  /* 0x000000d0c8c87220 */ /* 0x004fc80000410000 */
[----:B------:R0:W-:Y:S04]  /*3130*/  STL [R1+0x3c], R201 ;  /* 0x00003cc901007387 */ /* 0x0001e80000100800 */
[----:B------:R1:W-:Y:S04]  /*3140*/  STL [R1+0x8], R200 ;  /* 0x000008c801007387 */ /* 0x0003e80000100800 */
[----:B------:R-:W2:Y:S04]  /*3150*/  LDL R11, [R1+0x168] ;  /* 0x00016800010b7983 */ /* 0x000ea80000100800 */
[----:B------:R-:W3:Y:S01]  /*3160*/  LDL R203, [R1+0x164] ;  /* 0x0001640001cb7983 */ /* 0x000ee20000100800 */
[----:B------:R-:W-:-:S03]  /*3170*/  FMUL.FTZ R231, R202, R231 ;  /* 0x000000e7cae77220 */ /* 0x000fc60000410000 */
[----:B------:R-:W4:Y:S01]  /*3180*/  LDL R202, [R1+0x160] ;  /* 0x0001600001ca7983 */ /* 0x000f220000100800 */
[----:B------:R-:W-:Y:S01]  /*3190*/  FADD.FTZ R214, R214, R201 ;  /* 0x000000c9d6d67221 */ /* 0x000fe20000010000 */
[----:B------:R-:W-:Y:S01]  /*31a0*/  FFMA.FTZ R213, R207, R201, R213 ;  /* 0x000000c9cfd57223 */ /* 0x000fe200000100d5 */
[----:B------:R-:W-:Y:S02]  /*31b0*/  HADD2.F32 R209, -RZ, R209.H1_H1 ;  /* 0x300000d1ffd17230 */ /* 0x000fe40000004100 */
[----:B------:R-:W-:Y:S01]  /*31c0*/  FADD.FTZ R214, R214, R200 ;  /* 0x000000c8d6d67221 */ /* 0x000fe20000010000 */
[----:B------:R-:W-:Y:S01]  /*31d0*/  FFMA.FTZ R213, R230, R200, R213 ;  /* 0x000000c8e6d57223 */ /* 0x000fe200000100d5 */
[----:B------:R-:W-:Y:S02]  /*31e0*/  HADD2.F32 R210, -RZ, R210.H1_H1 ;  /* 0x300000d2ffd27230 */ /* 0x000fe40000004100 */
[----:B------:R-:W-:Y:S01]  /*31f0*/  FMUL.FTZ R234, R234, R209 ;  /* 0x000000d1eaea7220 */ /* 0x000fe20000410000 */
[----:B0-----:R-:W-:Y:S01]  /*3200*/  FADD.FTZ R201, R214, R239 ;  /* 0x000000efd6c97221 */ /* 0x001fe20000010000 */
[----:B-1----:R-:W-:Y:S01]  /*3210*/  FFMA.FTZ R200, R205, R239, R213 ;  /* 0x000000efcdc87223 */ /* 0x002fe200000100d5 */
[----:B------:R-:W-:-:S02]  /*3220*/  FFMA.FTZ R45, R230, R208, R45 ;  /* 0x000000d0e62d7223 */ /* 0x000fc4000001002d */
        /* <DEDUP_REMOVED lines=22> */
[-C--:B------:R-:W-:Y:S01]  /*3390*/  FFMA.FTZ R50, R11, R227.reuse, R50 ;  /* 0x000000e30b327223 */ /* 0x080fe20000010032 */
[----:B---3--:R-:W-:Y:S01]  /*33a0*/  FMUL.FTZ R227, R203, R227 ;  /* 0x000000e3cbe37220 */ /* 0x008fe20000410000 */
[----:B------:R-:W-:-:S03]  /*33b0*/  FFMA.FTZ R200, R23, R230, R200 ;  /* 0x000000e617c87223 */ /* 0x000fc600000100c8 */
[----:B------:R-:W-:Y:S01]  /*33c0*/  FADD.FTZ R201, R201, R227 ;  /* 0x000000e3c9c97221 */ /* 0x000fe20000010000 */
[----:B----4-:R-:W-:Y:S01]  /*33d0*/  FMUL.FTZ R226, R202, R211 ;  /* 0x000000d3cae27220 */ /* 0x010fe20000410000 */
[----:B------:R-:W-:-:S03]  /*33e0*/  FFMA.FTZ R200, R11, R227, R200 ;  /* 0x000000e30bc87223 */ /* 0x000fc600000100c8 */
[----:B------:R-:W-:Y:S01]  /*33f0*/  FADD.FTZ R214, R201, R226 ;  /* 0x000000e2c9d67221 */ /* 0x000fe20000010000 */
[----:B------:R-:W-:-:S07]  /*3400*/  FFMA.FTZ R213, R22, R226, R200 ;  /* 0x000000e216d57223 */ /* 0x000fce00000100c8 */
.L_x_11144:
[----:B------:R-:W-:Y:S05]  /*3410*/  BSYNC B1 ;  /* 0x0000000000017941 */ /* 0x000fea0003800000 */
.L_x_11143:
[----:B-----5:R-:W-:-:S13]  /*3420*/  LOP3.LUT P5, RZ, R7, 0x4, RZ, 0xc0, !PT ;  /* 0x0000000407ff7812 */ /* 0x020fda00078ac0ff */
[----:B------:R-:W-:Y:S05]  /*3430*/  @!P5 BRA `(.L_x_11136) ;  /* 0x000000040080d947 */ /* 0x000fea0003800000 */
[----:B0-----:R-:W0:Y:S01]  /*3440*/  LDC.64 R202, c[0x0][0x2c8] ;  /* 0x0000b200ffca7b82 */ /* 0x001e220000000a00 */
[----:B------:R-:W-:Y:S01]  /*3450*/  ISETP.NE.U32.AND P5, PT, RZ, UR6, PT ;  /* 0x00000006ff007c0c */ /* 0x000fe2000bfa5070 */
[----:B------:R-:W2:Y:S03]  /*3460*/  LDL R233, [R1+0x15c] ;  /* 0x00015c0001e97983 */ /* 0x000ea60000100800 */
[----:B------:R-:W-:Y:S01]  /*3470*/  ISETP.NE.AND.EX P5, PT, RZ, UR7, PT, P5 ;  /* 0x00000007ff007c0c */ /* 0x000fe2000bfa5350 */
[----:B------:R-:W3:Y:S02]  /*3480*/  LDL R240, [R1+0x158] ;  /* 0x0001580001f07983 */ /* 0x000ee40000100800 */
[----:B------:R-:W1:Y:S02]  /*3490*/  LDC.64 R204, c[0x0][0x238] ;  /* 0x00008e00ffcc7b82 */ /* 0x000e640000000a00 */
[----:B------:R-:W4:Y:S04]  /*34a0*/  LDL R236, [R1+0x154] ;  /* 0x0001540001ec7983 */ /* 0x000f280000100800 */
[----:B------:R-:W4:Y:S02]  /*34b0*/  LDL R237, [R1+0x150] ;  /* 0x0001500001ed7983 */ /* 0x000f240000100800 */
[----:B------:R-:W1:Y:S08]  /*34c0*/  LDC.U8 R200, c[0x0][0x2a0] ;  /* 0x0000a800ffc87b82 */ /* 0x000e700000000000 */
[----:B------:R-:W1:Y:S01]  /*34d0*/  LDC.64 R208, c[0x0][0x2b8] ;  /* 0x0000ae00ffd07b82 */ /* 0x000e620000000a00 */
[----:B0-----:R-:W-:-:S05]  /*34e0*/  @P5 IMAD.WIDE.U32 R12, R225, 0x20, R202 ;  /* 0x00000020e10c5825 */ /* 0x001fca00078e00ca */
[----:B------:R-:W5:Y:S01]  /*34f0*/  @P5 LDG.E.128 R172, desc[UR4][R12.64] ;  /* 0x000000040cac5981 */ /* 0x000f62000c1e1d00 */
[----:B-1----:R-:W-:-:S03]  /*3500*/  IMAD.WIDE.U32 R204, R225, 0x20, R204 ;  /* 0x00000020e1cc7825 */ /* 0x002fc600078e00cc */
[----:B------:R0:W5:Y:S04]  /*3510*/  @P5 LDG.E.128 R176, desc[UR4][R12.64+0x10] ;  /* 0x000010040cb05981 */ /* 0x000168000c1e1d00 */
[----:B------:R-:W4:Y:S01]  /*3520*/  LDL R225, [R1+0x14c] ;  /* 0x00014c0001e17983 */ /* 0x000f220000100800 */
[----:B------:R-:W-:-:S03]  /*3530*/  ISETP.NE.AND P5, PT, R200, RZ, PT ;  /* 0x000000ffc800720c */ /* 0x000fc60003fa5270 */
[----:B------:R-:W2:Y:S01]  /*3540*/  LDG.E.128 R200, desc[UR4][R204.64] ;  /* 0x00000004ccc87981 */ /* 0x000ea2000c1e1d00 */
[----:B0-----:R-:W0:Y:S01]  /*3550*/  LDC.64 R12, c[0x0][0x240] ;  /* 0x00009000ff0c7b82 */ /* 0x001e220000000a00 */
[----:B------:R-:W-:Y:S01]  /*3560*/  IMAD.WIDE.U32 R208, R212, 0x10, R208 ;  /* 0x00000010d4d07825 */ /* 0x000fe200078e00d0 */
[----:B------:R-:W-:Y:S01]  /*3570*/  FSEL R215, R215, RZ, !P5 ;  /* 0x000000ffd7d77208 */ /* 0x000fe20006800000 */
[----:B------:R-:W4:Y:S04]  /*3580*/  LDG.E.128 R204, desc[UR4][R204.64+0x10] ;  /* 0x00001004cccc7981 */ /* 0x000f28000c1e1d00 */
[----:B------:R-:W3:Y:S01]  /*3590*/  LDG.E.128 R208, desc[UR4][R208.64] ;  /* 0x00000004d0d07981 */ /* 0x000ee2000c1e1d00 */
        /* <DEDUP_REMOVED lines=10> */
[----:B------:R-:W-:Y:S01]  /*3640*/  STL [R1+0x8c], R232 ;  /* 0x00008ce801007387 */ /* 0x000fe20000100800 */
[----:B---3--:R-:W-:-:S03]  /*3650*/  HADD2.F32 R8, -RZ, R208.H0_H0 ;  /* 0x200000d0ff087230 */ /* 0x008fc60000004100 */
[----:B------:R0:W-:Y:S02]  /*3660*/  STL [R1+0x78], R224 ;  /* 0x000078e001007387 */ /* 0x0001e40000100800 */
[----:B------:R-:W-:Y:S02]  /*3670*/  FMUL.FTZ R233, R233, R8 ;  /* 0x00000008e9e97220 */ /* 0x000fe40000410000 */
[----:B------:R-:W-:Y:S04]  /*3680*/  STL [R1+0x68], R222 ;  /* 0x000068de01007387 */ /* 0x000fe80000100800 */
[----:B------:R-:W2:Y:S04]  /*3690*/  LDL R201, [R1+0x148] ;  /* 0x0001480001c97983 */ /* 0x000ea80000100800 */
[----:B------:R-:W-:Y:S04]  /*36a0*/  STL [R1+0x54], R221 ;  /* 0x000054dd01007387 */ /* 0x000fe80000100800 */
[----:B------:R1:W-:Y:S01]  /*36b0*/  STL [R1+0x38], R233 ;  /* 0x000038e901007387 */ /* 0x0003e20000100800 */
[----:B------:R-:W-:-:S03]  /*36c0*/  FADD.FTZ R92, R92, R8 ;  /* 0x000000085c5c7221 */ /* 0x000fc60000010000 */
[----:B------:R-:W3:Y:S01]  /*36d0*/  LDL R200, [R1+0x144] ;  /* 0x0001440001c87983 */ /* 0x000ee20000100800 */
[----:B------:R-:W-:-:S03]  /*36e0*/  FFMA.FTZ R52, R232, R8, R52 ;  /* 0x00000008e8347223 */ /* 0x000fc60000010034 */
[----:B------:R-:W3:Y:S01]  /*36f0*/  LDL R8, [R1+0x140] ;  /* 0x0001400001087983 */ /* 0x000ee20000100800 */
[----:B------:R-:W-:Y:S02]  /*3700*/  HADD2.F32 R208, -RZ, R208.H1_H1 ;  /* 0x300000d0ffd07230 */ /* 0x000fe40000004100 */
[--C-:B------:R-:W-:Y:S02]  /*3710*/  HADD2.F32 R238, -RZ, R209.reuse.H0_H0 ;  /* 0x200000d1ffee7230 */ /* 0x100fe40000004100 */
[----:B------:R-:W-:Y:S01]  /*3720*/  FADD.FTZ R214, R214, R233 ;  /* 0x000000e9d6d67221 */ /* 0x000fe20000010000 */
[----:B------:R-:W-:Y:S01]  /*3730*/  FFMA.FTZ R213, R232, R233, R213 ;  /* 0x000000e9e8d57223 */ /* 0x000fe200000100d5 */
[----:B------:R-:W-:Y:S01]  /*3740*/  FMUL.FTZ R240, R240, R208 ;  /* 0x000000d0f0f07220 */ /* 0x000fe20000410000 */
[----:B----4-:R-:W-:Y:S01]  /*3750*/  FADD.FTZ R204, -R215, R204 ;  /* 0x000000ccd7cc7221 */ /* 0x010fe20000010100 */
        /* <DEDUP_REMOVED lines=22> */
[----:B-1----:R-:W-:Y:S01]  /*38c0*/  FMUL.FTZ R233, R5, R205 ;  /* 0x000000cd05e97220 */ /* 0x002fe20000410000 */
[----:B------:R-:W-:Y:S01]  /*38d0*/  FADD.FTZ R214, R214, R235 ;  /* 0x000000ebd6d67221 */ /* 0x000fe20000010000 */
[----:B------:R-:W-:Y:S01]  /*38e0*/  FFMA.FTZ R213, R236, R235, R213 ;  /* 0x000000ebecd57223 */ /* 0x000fe200000100d5 */
[----:B------:R-:W-:Y:S02]  /*38f0*/  HADD2.F32 R211, -RZ, R211.H1_H1 ;  /* 0x300000d3ffd37230 */ /* 0x000fe40000004100 */
[----:B------:R-:W-:Y:S01]  /*3900*/  FADD.FTZ R98, R98, R223 ;  /* 0x000000df62627221 */ /* 0x000fe20000010000 */
[----:B------:R-:W-:Y:S01]  /*3910*/  FFMA.FTZ R58, R224, R223, R58 ;  /* 0x000000dfe03a7223 */ /* 0x000fe2000001003a */
[----:B------:R-:W-:Y:S01]  /*3920*/  FADD.FTZ R207, -R215, R207 ;  /* 0x000000cfd7cf7221 */ /* 0x000fe20000010100 */
[----:B------:R-:W-:-:S03]  /*3930*/  FFMA.FTZ R55, R221, R209, R55 ;  /* 0x000000d1dd377223 */ /* 0x000fc60000010037 */
[----:B------:R-:W-:Y:S01]  /*3940*/  FMUL.FTZ R222, R5, R207 ;  /* 0x000000cf05de7220 */ /* 0x000fe20000410000 */
[----:B------:R-:W-:Y:S01]  /*3950*/  FADD.FTZ R93, R93, R208 ;  /* 0x000000d05d5d7221 */ /* 0x000fe20000010000 */
[----:B------:R-:W-:Y:S01]  /*3960*/  FADD.FTZ R95, R95, R209 ;  /* 0x000000d15f5f7221 */ /* 0x000fe20000010000 */
        /* <DEDUP_REMOVED lines=13> */
.L_x_11136:
[----:B------:R-:W-:Y:S05]  /*3a40*/  BSYNC B0 ;  /* 0x0000000000007941 */ /* 0x000fea0003800000 */
.L_x_11126:
[----:B------:R-:W2:Y:S01]  /*3a50*/  LDL.LU R8, [R1+0x9c] ;  /* 0x00009c0001087983 */ /* 0x000ea20000300800 */
[----:B------:R-:W-:Y:S01]  /*3a60*/  UMOV UR9, 0xffffffff ;  /* 0xffffffff00097882 */ /* 0x000fe20000000000 */
[----:B------:R-:W-:Y:S01]  /*3a70*/  LOP3.LUT R7, R7, 0xfffffff7, RZ, 0xc0, !PT ;  /* 0xfffffff707077812 */ /* 0x000fe200078ec0ff */
[----:B------:R-:W1:Y:S02]  /*3a80*/  S2R R200, SR_TID.X ;  /* 0x0000000000c87919 */ /* 0x000e640000002100 */
[----:B-1----:R-:W-:Y:S02]  /*3a90*/  SHF.R.U32.HI R206, RZ, 0x5, R200 ;  /* 0x00000005ffce7819 */ /* 0x002fe400000116c8 */
[----:B--2---:R-:W-:Y:S02]  /*3aa0*/  LOP3.LUT P5, RZ, R8, 0xff, RZ, 0xc0, !PT ;  /* 0x000000ff08ff7812 */ /* 0x004fe400078ac0ff */
[----:B------:R-:W-:-:S11]  /*3ab0*/  LOP3.LUT R8, R206, 0x7fffffc, RZ, 0xc0, !PT ;  /* 0x07fffffcce087812 */ /* 0x000fd600078ec0ff */
[----:B------:R-:W-:Y:S02]  /*3ac0*/  @P5 LOP3.LUT R7, R7, 0x8, RZ, 0xfc, !PT ;  /* 0x0000000807075812 */ /* 0x000fe400078efcff */
[----:B------:R-:W-:Y:S02]  /*3ad0*/  @!P5 IADD3 R8, R8, 0x4, RZ ;  /* 0x000000040808d810 */ /* 0x000fe40007ffe0ff */
[----:B------:R-:W-:Y:S01]  /*3ae0*/  LOP3.LUT P5, RZ, R200, 0x1f, RZ, 0xc0, !PT ;  /* 0x0000001fc8ff7812 */ /* 0x000fe200078ac0ff */
[----:B------:R-:W-:-:S12]  /*3af0*/  BRA.DIV UR9, `(.L_x_11145) ;  /* 0x0000006209607947 */ /* 0x000fd8000b800000 */
[----:B0-----:R-:W0:Y:S02]  /*3b00*/  SHFL.DOWN PT, R204, R214, 0x10, 0x1f ;  /* 0x0a001f00d6cc7f89 */ /* 0x001e2400000e0000 */
        /* <DEDUP_REMOVED lines=17> */
.L_x_11345:
        /* <DEDUP_REMOVED lines=38> */
.L_x_11149:
[----:B------:R-:W-:Y:S05]  /*3e80*/  BSYNC B1 ;  /* 0x0000000000017941 */ /* 0x000fea0003800000 */
.L_x_11148:
        /* <DEDUP_REMOVED lines=17> */
.L_x_11151:
[----:B------:R-:W-:Y:S05]  /*3fa0*/  BSYNC B1 ;  /* 0x0000000000017941 */ /* 0x000fea0003800000 */
.L_x_11150:
        /* <DEDUP_REMOVED lines=8> */
[----:B------:R-:W-:-:S04]  /*4030*/  FMUL.FTZ R205, R205, UR11 ;  /* 0x0000000bcdcd7c20 */ /* 0x000fc80008410000 */
[----:B------:R-:W-:Y:S01]  /*4040*/  FMUL.FTZ R207, R205, UR10 ;  /* 0x0000000acdcf7c20 */ /* 0x000fe20008410000 */
[----:B------:R-:W-:-:S07]  /*4050*/  MOV R205, RZ ;  /* 0x000000ff00cd7202 */ /* 0x000fce0000000f00 */
[----:B------:R-:W-:-:S05]  /*4060*/  @P6 HADD2.F32 R206, -RZ, R196.H0_H0 ;  /* 0x200000c4ffce6230 */ /* 0x000fca0000004100 */
[----:B------:R-:W-:-:S04]  /*4070*/  @P6 FMUL.FTZ R205, R207, R206 ;  /* 0x000000cecfcd6220 */ /* 0x000fc80000410000 */
[----:B------:R-:W-:Y:S01]  /*4080*/  FADD.FTZ R100, R100, R205 ;  /* 0x000000cd64647221 */ /* 0x000fe20000010000 */
[----:B------:R-:W-:-:S06]  /*4090*/  HFMA2.MMA R205, -RZ, RZ, 0, 0 ;  /* 0x00000000ffcd7435 */ /* 0x000fcc00000001ff */
[----:B--2---:R-:W-:-:S05]  /*40a0*/  @P6 FMUL.FTZ R205, R208, R207 ;  /* 0x000000cfd0cd6220 */ /* 0x004fca0000410000 */
[----:B------:R-:W-:-:S04]  /*40b0*/  F2FP.F16.F32.PACK_AB R205, RZ, R205 ;  /* 0x000000cdffcd723e */ /* 0x000fc800000000ff */
[----:B------:R-:W-:-:S07]  /*40c0*/  PRMT R188, R205, 0x7610, R188 ;  /* 0x00007610cdbc7816 */ /* 0x000fce00000000bc */
.L_x_11153:
[----:B------:R-:W-:Y:S05]  /*40d0*/  BSYNC B1 ;  /* 0x0000000000017941 */ /* 0x000fea0003800000 */
.L_x_11152:
        /* <DEDUP_REMOVED lines=16> */
.L_x_11155:
[----:B------:R-:W-:Y:S05]  /*41e0*/  BSYNC B1 ;  /* 0x0000000000017941 */ /* 0x000fea0003800000 */
.L_x_11154:
        /* <DEDUP_REMOVED lines=8> */
[----:B------:R-:W-:-:S05]  /*4270*/  @P6 HADD2.F32 R206, -RZ, R196.H1_H1 ;  /* 0x300000c4ffce6230 */ /* 0x000fca0000004100 */
[----:B------:R-:W-:-:S04]  /*4280*/  @P6 FMUL.FTZ R205, R207, R206 ;  /* 0x000000cecfcd6220 */ /* 0x000fc80000410000 */
[----:B------:R-:W-:Y:S01]  /*4290*/  FADD.FTZ R101, R101, R205 ;  /* 0x000000cd65657221 */ /* 0x000fe20000010000 */
[----:B------:R-:W-:-:S06]  /*42a0*/  HFMA2.MMA R205, -RZ, RZ, 0, 0 ;  /* 0x00000000ffcd7435 */ /* 0x000fcc00000001ff */
[----:B--2---:R-:W-:-:S05]  /*42b0*/  @P6 FMUL.FTZ R205, R208, R207 ;  /* 0x000000cfd0cd6220 */ /* 0x004fca0000410000 */
[----:B------:R-:W-:-:S04]  /*42c0*/  F2FP.F16.F32.PACK_AB R205, RZ, R205 ;  /* 0x000000cdffcd723e */ /* 0x000fc800000000ff */
[----:B------:R-:W-:-:S07]  /*42d0*/  PRMT R188, R188, 0x5410, R205 ;  /* 0x00005410bcbc7816 */ /* 0x000fce00000000cd */
.L_x_11157:
[----:B------:R-:W-:Y:S05]  /*42e0*/  BSYNC B1 ;  /* 0x0000000000017941 */ /* 0x000fea0003800000 */
.L_x_11156:
        /* <DEDUP_REMOVED lines=16> */
.L_x_11159:
[----:B------:R-:W-:Y:S05]  /*43f0*/  BSYNC B1 ;  /* 0x0000000000017941 */ /* 0x000fea0003800000 */
.L_x_11158:
        /* <DEDUP_REMOVED lines=15> */
.L_x_11161:
[----:B------:R-:W-:Y:S05]  /*44f0*/  BSYNC B1 ;  /* 0x0000000000017941 */ /* 0x000fea0003800000 */
.L_x_11160:
        /* <DEDUP_REMOVED lines=16> */
.L_x_11163:
[----:B------:R-:W-:Y:S05]  /*4600*/  BSYNC B1 ;  /* 0x0000000000017941 */ /* 0x000fea0003800000 */
.L_x_11162:
        /* <DEDUP_REMOVED lines=15> */
.L_x_11165:
[----:B------:R-:W-:Y:S05]  /*4700*/  BSYNC B1 ;  /* 0x0000000000017941 */ /* 0x000fea0003800000 */
.L_x_11164:
        /* <DEDUP_REMOVED lines=16> */
.L_x_11167:
[----:B------:R-:W-:Y:S05]  /*4810*/  BSYNC B1 ;  /* 0x0000000000017941 */ /* 0x000fea0003800000 */
.L_x_11166:
        /* <DEDUP_REMOVED lines=15> */
.L_x_11169:
[----:B------:R-:W-:Y:S05]  /*4910*/  BSYNC B1 ;  /* 0x0000000000017941 */ /* 0x000fea0003800000 */
.L_x_11168:
        /* <DEDUP_REMOVED lines=16> */
.L_x_11171:
[----:B------:R-:W-:Y:S05]  /*4a20*/  BSYNC B1 ;  /* 0x0000000000017941 */ /* 0x000fea0003800000 */
.L_x_11170:
        /* <DEDUP_REMOVED lines=15> */
.L_x_11173:
[----:B------:R-:W-:Y:S05]  /*4b20*/  BSYNC B1 ;  /* 0x0000000000017941 */ /* 0x000fea0003800000 */
.L_x_11172:
        /* <DEDUP_REMOVED lines=16> */
.L_x_11175:
[----:B------:R-:W-:Y:S05]  /*4c30*/  BSYNC B1 ;  /* 0x0000000000017941 */ /* 0x000fea0003800000 */
.L_x_11174:
        /* <DEDUP_REMOVED lines=15> */
.L_x_11177:
[----:B------:R-:W-:Y:S05]  /*4d30*/  BSYNC B1 ;  /* 0x0000000000017941 */ /* 0x000fea0003800000 */
.L_x_11176:
        /* <DEDUP_REMOVED lines=19> */
.L_x_11179:
[----:B------:R-:W-:Y:S05]  /*4e70*/  BSYNC B1 ;  /* 0x0000000000017941 */ /* 0x000fea0003800000 */
.L_x_11178:
        /* <DEDUP_REMOVED lines=23> */
.L_x_11181:
[----:B------:R-:W-:Y:S05]  /*4ff0*/  BSYNC B1 ;  /* 0x0000000000017941 */ /* 0x000fea0003800000 */
.L_x_11180:
[----:B------:R0:W-:Y:S01]  /*5000*/  @P4 STG.E.128 desc[UR4][R200.64], R188 ;  /* 0x000000bcc8004986 */ /* 0x0001e2000c101d04 */
[----:B------:R-:W-:Y:S02]  /*5010*/  IADD3 R9, R9, 0x80, RZ ;  /* 0x0000008009097810 */ /* 0x000fe40007ffe0ff */
[----:B------:R-:W-:-:S07]  /*5020*/  IADD3 R6, R6, 0x80, RZ ;  /* 0x0000008006067810 */ /* 0x000fce0007ffe0ff */
.L_x_11147:
[----:B------:R-:W-:Y:S05]  /*5030*/  BSYNC B0 ;  /* 0x0000000000007941 */ /* 0x000fea0003800000 */
.L_x_11146:
[----:B------:R-:W-:Y:S04]  /*5040*/  BSSY B0, `(.L_x_11182) ;  /* 0x000011c000007945 */ /* 0x000fe80003800000 */
[----:B------:R-:W-:Y:S05]  /*5050*/  @!P0 BRA `(.L_x_11183) ;  /* 0x0000001000688947 */ /* 0x000fea0003800000 */
[----:B------:R-:W-:Y:S04]  /*5060*/  BSSY B1, `(.L_x_11184) ;  /* 0x0000005000017945 */ /* 0x000fe80003800000 */
[----:B------:R-:W-:Y:S05]  /*5070*/  @!P4 BRA `(.L_x_11185) ;  /* 0x00000000000cc947 */ /* 0x000fea0003800000 */
[----:B------:R-:W2:Y:S02]  /*5080*/  LDC.64 R196, c[0x0][0x220] ;  /* 0x00008800ffc47b82 */ /* 0x000ea40000000a00 */
[----:B--2---:R-:W-:-:S06]  /*5090*/  IMAD.WIDE.U32 R196, R6, 0x10, R196 ;  /* 0x0000001006c47825 */ /* 0x004fcc00078e00c4 */
[----:B------:R-:W5:Y:S02]  /*50a0*/  LDG.E.128 R196, desc[UR4][R196.64] ;  /* 0x00000004c4c47981 */ /* 0x000f64000c1e1d00 */
.L_x_11185:
[----:B------:R-:W-:Y:S05]  /*50b0*/  BSYNC B1 ;  /* 0x0000000000017941 */ /* 0x000fea0003800000 */
.L_x_11184:
        /* <DEDUP_REMOVED lines=19> */
.L_x_11187:
[----:B------:R-:W-:Y:S05]  /*51f0*/  BSYNC B1 ;  /* 0x0000000000017941 */ /* 0x000fea0003800000 */
.L_x_11186:
        /* <DEDUP_REMOVED lines=11> */
[----:B------:R-:W-:-:S05]  /*52b0*/  @P6 HADD2.F32 R206, -RZ, R196.H0_H0 ;  /* 0x200000c4ffce6230 */ /* 0x000fca0000004100 */
[----:B------:R-:W-:-:S04]  /*52c0*/  @P6 FMUL.FTZ R205, R206, R207 ;  /* 0x000000cfcecd6220 */ /* 0x000fc80000410000 */
[----:B------:R-:W-:Y:S01]  /*52d0*/  FADD.FTZ R108, R108, R205 ;  /* 0x000000cd6c6c7221 */ /* 0x000fe20000010000 */
[----:B------:R-:W-:-:S06]  /*52e0*/  HFMA2.MMA R205, -RZ, RZ, 0, 0 ;  /* 0x00000000ffcd7435 */ /* 0x000fcc00000001ff */
[----:B--2---:R-:W-:-:S05]  /*52f0*/  @P6 FMUL.FTZ R205, R208, R207 ;  /* 0x000000cfd0cd6220 */ /* 0x004fca0000410000 */
[----:B------:R-:W-:-:S04]  /*5300*/  F2FP.F16.F32.PACK_AB R205, RZ, R205 ;  /* 0x000000cdffcd723e */ /* 0x000fc800000000ff */
[----:B------:R-:W-:-:S07]  /*5310*/  PRMT R188, R205, 0x7610, R188 ;  /* 0x00007610cdbc7816 */ /* 0x000fce00000000bc */
.L_x_11189:
[----:B------:R-:W-:Y:S05]  /*5320*/  BSYNC B1 ;  /* 0x0000000000017941 */ /* 0x000fea0003800000 */
.L_x_11188:
        /* <DEDUP_REMOVED lines=16> */
.L_x_11191:
[----:B------:R-:W-:Y:S05]  /*5430*/  BSYNC B1 ;  /* 0x0000000000017941 */ /* 0x000fea0003800000 */
.L_x_11190:
        /* <DEDUP_REMOVED lines=15> */
.L_x_11193:
[----:B------:R-:W-:Y:S05]  /*5530*/  BSYNC B1 ;  /* 0x0000000000017941 */ /* 0x000fea0003800000 */
.L_x_11192:
        /* <DEDUP_REMOVED lines=16> */
.L_x_11195:
[----:B------:R-:W-:Y:S05]  /*5640*/  BSYNC B1 ;  /* 0x0000000000017941 */ /* 0x000fea0003800000 */
.L_x_11194:
        /* <DEDUP_REMOVED lines=15> */
.L_x_11197:
[----:B------:R-:W-:Y:S05]  /*5740*/  BSYNC B1 ;  /* 0x0000000000017941 */ /* 0x000fea0003800000 */
.L_x_11196:
        /* <DEDUP_REMOVED lines=16> */
.L_x_11199:
[----:B------:R-:W-:Y:S05]  /*5850*/  BSYNC B1 ;  /* 0x0000000000017941 */ /* 0x000fea0003800000 */
.L_x_11198:
        /* <DEDUP_REMOVED lines=15> */
.L_x_11201:
[----:B------:R-:W-:Y:S05]  /*5950*/  BSYNC B1 ;  /* 0x0000000000017941 */ /* 0x000fea0003800000 */
.L_x_11200:
        /* <DEDUP_REMOVED lines=14> */
.L_x_11203:
[----:B------:R-:W-:Y:S05]  /*5a40*/  BSYNC B1 ;  /* 0x0000000000017941 */ /* 0x000fea0003800000 */
.L_x_11202:
        /* <DEDUP_REMOVED lines=15> */
.L_x_11205:
[----:B------:R-:W-:Y:S05]  /*5b40*/  BSYNC B1 ;  /* 0x0000000000017941 */ /* 0x000fea0003800000 */
.L_x_11204:
        /* <DEDUP_REMOVED lines=14> */
.L_x_11207:
[----:B------:R-:W-:Y:S05]  /*5c30*/  BSYNC B1 ;  /* 0x0000000000017941 */ /* 0x000fea0003800000 */
.L_x_11206:
        /* <DEDUP_REMOVED lines=15> */
.L_x_11209:
[----:B------:R-:W-:Y:S05]  /*5d30*/  BSYNC B1 ;  /* 0x0000000000017941 */ /* 0x000fea0003800000 */
.L_x_11208:
        /* <DEDUP_REMOVED lines=14> */
.L_x_11211:
[----:B------:R-:W-:Y:S05]  /*5e20*/  BSYNC B1 ;  /* 0x0000000000017941 */ /* 0x000fea0003800000 */
.L_x_11210:
        /* <DEDUP_REMOVED lines=15> */
.L_x_11213:
[----:B------:R-:W-:Y:S05]  /*5f20*/  BSYNC B1 ;  /* 0x0000000000017941 */ /* 0x000fea0003800000 */
.L_x_11212:
        /* <DEDUP_REMOVED lines=17> */
.L_x_11215:
[----:B------:R-:W-:Y:S05]  /*6040*/  BSYNC B1 ;  /* 0x0000000000017941 */ /* 0x000fea0003800000 */
.L_x_11214:
        /* <DEDUP_REMOVED lines=23> */
.L_x_11217:
[----:B------:R-:W-:Y:S05]  /*61c0*/  BSYNC B1 ;  /* 0x0000000000017941 */ /* 0x000fea0003800000 */
.L_x_11216:
[----:B------:R2:W-:Y:S01]  /*61d0*/  @P4 STG.E.128 desc[UR4][R200.64], R188 ;  /* 0x000000bcc8004986 */ /* 0x0005e2000c101d04 */
[----:B------:R-:W-:Y:S02]  /*61e0*/  IADD3 R6, R6, 0x80, RZ ;  /* 0x0000008006067810 */ /* 0x000fe40007ffe0ff */
[----:B------:R-:W-:-:S07]  /*61f0*/  IADD3 R9, R9, 0x80, RZ ;  /* 0x0000008009097810 */ /* 0x000fce0007ffe0ff */
.L_x_11183:
[----:B------:R-:W-:Y:S05]  /*6200*/  BSYNC B0 ;  /* 0x0000000000007941 */ /* 0x000fea0003800000 */
.L_x_11182:
[----:B------:R-:W-:Y:S04]  /*6210*/  BSSY B0, `(.L_x_11218) ;  /* 0x000011a000007945 */ /* 0x000fe80003800000 */
[----:B------:R-:W-:Y:S05]  /*6220*/  @!P1 BRA `(.L_x_11219) ;  /* 0x0000001000609947 */ /* 0x000fea0003800000 */
[----:B------:R-:W-:Y:S04]  /*6230*/  BSSY B1, `(.L_x_11220) ;  /* 0x0000005000017945 */ /* 0x000fe80003800000 */
[----:B------:R-:W-:Y:S05]  /*6240*/  @!P4 BRA `(.L_x_11221) ;  /* 0x00000000000cc947 */ /* 0x000fea0003800000 */
[----:B------:R-:W3:Y:S02]  /*6250*/  LDC.64 R196, c[0x0][0x220] ;  /* 0x00008800ffc47b82 */ /* 0x000ee40000000a00 */
[----:B---3--:R-:W-:-:S06]  /*6260*/  IMAD.WIDE.U32 R196, R6, 0x10, R196 ;  /* 0x0000001006c47825 */ /* 0x008fcc00078e00c4 */
[----:B------:R-:W5:Y:S02]  /*6270*/  LDG.E.128 R196, desc[UR4][R196.64] ;  /* 0x00000004c4c47981 */ /* 0x000f64000c1e1d00 */
.L_x_11221:
[----:B------:R-:W-:Y:S05]  /*6280*/  BSYNC B1 ;  /* 0x0000000000017941 */ /* 0x000fea0003800000 */
.L_x_11220:
[----:B0-2---:R-:W0:Y:S01]  /*6290*/  @!P3 LDC.64 R200, c[0x0][0x2c8] ;  /* 0x0000b200ffc8bb82 */ /* 0x005e220000000a00 */
        /* <DEDUP_REMOVED lines=18> */
.L_x_11223:
[----:B------:R-:W-:Y:S05]  /*63c0*/  BSYNC B1 ;  /* 0x0000000000017941 */ /* 0x000fea0003800000 */
.L_x_11222:
        /* <DEDUP_REMOVED lines=18> */
.L_x_11225:
[----:B------:R-:W-:Y:S05]  /*64f0*/  BSYNC B1 ;  /* 0x0000000000017941 */ /* 0x000fea0003800000 */
.L_x_11224:
        /* <DEDUP_REMOVED lines=16> */
.L_x_11227:
[----:B------:R-:W-:Y:S05]  /*6600*/  BSYNC B1 ;  /* 0x0000000000017941 */ /* 0x000fea0003800000 */
.L_x_11226:
        /* <DEDUP_REMOVED lines=15> */
.L_x_11229:
[----:B------:R-:W-:Y:S05]  /*6700*/  BSYNC B1 ;  /* 0x0000000000017941 */ /* 0x000fea0003800000 */
.L_x_11228:
        /* <DEDUP_REMOVED lines=15> */
.L_x_11231:
[----:B------:R-:W-:Y:S05]  /*6800*/  BSYNC B1 ;  /* 0x0000000000017941 */ /* 0x000fea0003800000 */
.L_x_11230:
        /* <DEDUP_REMOVED lines=15> */
.L_x_11233:
[----:B------:R-:W-:Y:S05]  /*6900*/  BSYNC B1 ;  /* 0x0000000000017941 */ /* 0x000fea0003800000 */
.L_x_11232:
        /* <DEDUP_REMOVED lines=15> */
.L_x_11235:
[----:B------:R-:W-:Y:S05]  /*6a00*/  BSYNC B1 ;  /* 0x0000000000017941 */ /* 0x000fea0003800000 */
.L_x_11234:
        /* <DEDUP_REMOVED lines=15> */
.L_x_11237:
[----:B------:R-:W-:Y:S05]  /*6b00*/  BSYNC B1 ;  /* 0x0000000000017941 */ /* 0x000fea0003800000 */
.L_x_11236:
        /* <DEDUP_REMOVED lines=14> */
.L_x_11239:
[----:B------:R-:W-:Y:S05]  /*6bf0*/  BSYNC B1 ;  /* 0x0000000000017941 */ /* 0x000fea0003800000 */
.L_x_11238:
        /* <DEDUP_REMOVED lines=15> */
.L_x_11241:
[----:B------:R-:W-:Y:S05]  /*6cf0*/  BSYNC B1 ;  /* 0x0000000000017941 */ /* 0x000fea0003800000 */
.L_x_11240:
        /* <DEDUP_REMOVED lines=14> */
.L_x_11243:
[----:B------:R-:W-:Y:S05]  /*6de0*/  BSYNC B1 ;  /* 0x0000000000017941 */ /* 0x000fea0003800000 */
.L_x_11242:
        /* <DEDUP_REMOVED lines=15> */
.L_x_11245:
[----:B------:R-:W-:Y:S05]  /*6ee0*/  BSYNC B1 ;  /* 0x0000000000017941 */ /* 0x000fea0003800000 */
.L_x_11244:
        /* <DEDUP_REMOVED lines=14> */
.L_x_11247:
[----:B------:R-:W-:Y:S05]  /*6fd0*/  BSYNC B1 ;  /* 0x0000000000017941 */ /* 0x000fea0003800000 */
.L_x_11246:
        /* <DEDUP_REMOVED lines=15> */
.L_x_11249:
[----:B------:R-:W-:Y:S05]  /*70d0*/  BSYNC B1 ;  /* 0x0000000000017941 */ /* 0x000fea0003800000 */
.L_x_11248:
        /* <DEDUP_REMOVED lines=17> */
.L_x_11251:
[----:B------:R-:W-:Y:S05]  /*71f0*/  BSYNC B1 ;  /* 0x0000000000017941 */ /* 0x000fea0003800000 */
.L_x_11250:
        /* <DEDUP_REMOVED lines=23> */
.L_x_11253:
[----:B------:R-:W-:Y:S05]  /*7370*/  BSYNC B1 ;  /* 0x0000000000017941 */ /* 0x000fea0003800000 */
.L_x_11252:
[----:B------:R3:W-:Y:S01]  /*7380*/  @P4 STG.E.128 desc[UR4][R200.64], R188 ;  /* 0x000000bcc8004986 */ /* 0x0007e2000c101d04 */
[----:B------:R-:W-:Y:S02]  /*7390*/  IADD3 R6, R6, 0x80, RZ ;  /* 0x0000008006067810 */ /* 0x000fe40007ffe0ff */
[----:B------:R-:W-:-:S07]  /*73a0*/  IADD3 R9, R9, 0x80, RZ ;  /* 0x0000008009097810 */ /* 0x000fce0007ffe0ff */
.L_x_11219:
[----:B------:R-:W-:Y:S05]  /*73b0*/  BSYNC B0 ;  /* 0x0000000000007941 */ /* 0x000fea0003800000 */
.L_x_11218:
[----:B------:R-:W-:Y:S04]  /*73c0*/  BSSY B0, `(.L_x_11254) ;  /* 0x000011a000007945 */ /* 0x000fe80003800000 */
[----:B------:R-:W-:Y:S05]  /*73d0*/  @!P2 BRA `(.L_x_11255) ;  /* 0x000000100060a947 */ /* 0x000fea0003800000 */
[----:B------:R-:W-:Y:S04]  /*73e0*/  BSSY B1, `(.L_x_11256) ;  /* 0x0000005000017945 */ /* 0x000fe80003800000 */
[----:B------:R-:W-:Y:S05]  /*73f0*/  @!P4 BRA `(.L_x_11257) ;  /* 0x00000000000cc947 */ /* 0x000fea0003800000 */
[----:B------:R-:W4:Y:S02]  /*7400*/  LDC.64 R196, c[0x0][0x220] ;  /* 0x00008800ffc47b82 */ /* 0x000f240000000a00 */
[----:B----4-:R-:W-:-:S06]  /*7410*/  IMAD.WIDE.U32 R196, R6, 0x10, R196 ;  /* 0x0000001006c47825 */ /* 0x010fcc00078e00c4 */
[----:B------:R-:W5:Y:S02]  /*7420*/  LDG.E.128 R196, desc[UR4][R196.64] ;  /* 0x00000004c4c47981 */ /* 0x000f64000c1e1d00 */
.L_x_11257:
[----:B------:R-:W-:Y:S05]  /*7430*/  BSYNC B1 ;  /* 0x0000000000017941 */ /* 0x000fea0003800000 */
.L_x_11256:
[----:B0-23--:R-:W0:Y:S01]  /*7440*/  @!P3 LDC.64 R200, c[0x0][0x2c8] ;  /* 0x0000b200ffc8bb82 */ /* 0x00de220000000a00 */
        /* <DEDUP_REMOVED lines=18> */
.L_x_11259:
[----:B------:R-:W-:Y:S05]  /*7570*/  BSYNC B1 ;  /* 0x0000000000017941 */ /* 0x000fea0003800000 */
.L_x_11258:
        /* <DEDUP_REMOVED lines=18> */
.L_x_11261:
[----:B------:R-:W-:Y:S05]  /*76a0*/  BSYNC B1 ;  /* 0x0000000000017941 */ /* 0x000fea0003800000 */
.L_x_11260:
        /* <DEDUP_REMOVED lines=16> */
.L_x_11263:
[----:B------:R-:W-:Y:S05]  /*77b0*/  BSYNC B1 ;  /* 0x0000000000017941 */ /* 0x000fea0003800000 */
.L_x_11262:
        /* <DEDUP_REMOVED lines=15> */
.L_x_11265:
[----:B------:R-:W-:Y:S05]  /*78b0*/  BSYNC B1 ;  /* 0x0000000000017941 */ /* 0x000fea0003800000 */
.L_x_11264:
        /* <DEDUP_REMOVED lines=15> */
.L_x_11267:
[----:B------:R-:W-:Y:S05]  /*79b0*/  BSYNC B1 ;  /* 0x0000000000017941 */ /* 0x000fea0003800000 */
.L_x_11266:
        /* <DEDUP_REMOVED lines=15> */
.L_x_11269:
[----:B------:R-:W-:Y:S05]  /*7ab0*/  BSYNC B1 ;  /* 0x0000000000017941 */ /* 0x000fea0003800000 */
.L_x_11268:
        /* <DEDUP_REMOVED lines=15> */
.L_x_11271:
[----:B------:R-:W-:Y:S05]  /*7bb0*/  BSYNC B1 ;  /* 0x0000000000017941 */ /* 0x000fea0003800000 */
.L_x_11270:
        /* <DEDUP_REMOVED lines=15> */
.L_x_11273:
[----:B------:R-:W-:Y:S05]  /*7cb0*/  BSYNC B1 ;  /* 0x0000000000017941 */ /* 0x000fea0003800000 */
.L_x_11272:
        /* <DEDUP_REMOVED lines=14> */
.L_x_11275:
[----:B------:R-:W-:Y:S05]  /*7da0*/  BSYNC B1 ;  /* 0x0000000000017941 */ /* 0x000fea0003800000 */
.L_x_11274:
        /* <DEDUP_REMOVED lines=15> */
.L_x_11277:
[----:B------:R-:W-:Y:S05]  /*7ea0*/  BSYNC B1 ;  /* 0x0000000000017941 */ /* 0x000fea0003800000 */
.L_x_11276:
        /* <DEDUP_REMOVED lines=14> */
.L_x_11279:
[----:B------:R-:W-:Y:S05]  /*7f90*/  BSYNC B1 ;  /* 0x0000000000017941 */ /* 0x000fea0003800000 */
.L_x_11278:
        /* <DEDUP_REMOVED lines=15> */
.L_x_11281:
[----:B------:R-:W-:Y:S05]  /*8090*/  BSYNC B1 ;  /* 0x0000000000017941 */ /* 0x000fea0003800000 */
.L_x_11280:
        /* <DEDUP_REMOVED lines=14> */
.L_x_11283:
[----:B------:R-:W-:Y:S05]  /*8180*/  BSYNC B1 ;  /* 0x0000000000017941 */ /* 0x000fea0003800000 */
.L_x_11282:
        /* <DEDUP_REMOVED lines=15> */
.L_x_11285:
[----:B------:R-:W-:Y:S05]  /*8280*/  BSYNC B1 ;  /* 0x0000000000017941 */ /* 0x000fea0003800000 */
.L_x_11284:
        /* <DEDUP_REMOVED lines=17> */
.L_x_11287:
[----:B------:R-:W-:Y:S05]  /*83a0*/  BSYNC B1 ;  /* 0x0000000000017941 */ /* 0x000fea0003800000 */
.L_x_11286:
        /* <DEDUP_REMOVED lines=23> */
.L_x_11289:
[----:B------:R-:W-:Y:S05]  /*8520*/  BSYNC B1 ;  /* 0x0000000000017941 */ /* 0x000fea0003800000 */
.L_x_11288:
[----:B------:R4:W-:Y:S01]  /*8530*/  @P4 STG.E.128 desc[UR4][R200.64], R188 ;  /* 0x000000bcc8004986 */ /* 0x0009e2000c101d04 */
[----:B------:R-:W-:Y:S02]  /*8540*/  IADD3 R6, R6, 0x80, RZ ;  /* 0x0000008006067810 */ /* 0x000fe40007ffe0ff */
[----:B------:R-:W-:-:S07]  /*8550*/  IADD3 R9, R9, 0x80, RZ ;  /* 0x0000008009097810 */ /* 0x000fce0007ffe0ff */
.L_x_11255:
[----:B------:R-:W-:Y:S05]  /*8560*/  BSYNC B0 ;  /* 0x0000000000007941 */ /* 0x000fea0003800000 */
.L_x_11254:
        /* <DEDUP_REMOVED lines=8> */
.L_x_11293:
[----:B------:R-:W-:Y:S05]  /*85f0*/  BSYNC B1 ;  /* 0x0000000000017941 */ /* 0x000fea0003800000 */
.L_x_11292:
[----:B0-234-:R-:W0:Y:S01]  /*8600*/  @!P3 LDC.64 R200, c[0x0][0x2c8] ;  /* 0x0000b200ffc8bb82 */ /* 0x01de220000000a00 */
        /* <DEDUP_REMOVED lines=18> */
.L_x_11295:
[----:B------:R-:W-:Y:S05]  /*8730*/  BSYNC B1 ;  /* 0x0000000000017941 */ /* 0x000fea0003800000 */
.L_x_11294:
        /* <DEDUP_REMOVED lines=18> */
.L_x_11297:
[----:B------:R-:W-:Y:S05]  /*8860*/  BSYNC B1 ;  /* 0x0000000000017941 */ /* 0x000fea0003800000 */
.L_x_11296:
        /* <DEDUP_REMOVED lines=15> */
.L_x_11299:
[----:B------:R-:W-:Y:S05]  /*8960*/  BSYNC B1 ;  /* 0x0000000000017941 */ /* 0x000fea0003800000 */
.L_x_11298:
        /* <DEDUP_REMOVED lines=15> */
.L_x_11301:
[----:B------:R-:W-:Y:S05]  /*8a60*/  BSYNC B1 ;  /* 0x0000000000017941 */ /* 0x000fea0003800000 */
.L_x_11300:
        /* <DEDUP_REMOVED lines=15> */
.L_x_11303:
[----:B------:R-:W-:Y:S05]  /*8b60*/  BSYNC B1 ;  /* 0x0000000000017941 */ /* 0x000fea0003800000 */
.L_x_11302:
        /* <DEDUP_REMOVED lines=15> */
.L_x_11305:
[----:B------:R-:W-:Y:S05]  /*8c60*/  BSYNC B1 ;  /* 0x0000000000017941 */ /* 0x000fea0003800000 */
.L_x_11304:
        /* <DEDUP_REMOVED lines=15> */
.L_x_11307:
[----:B------:R-:W-:Y:S05]  /*8d60*/  BSYNC B1 ;  /* 0x0000000000017941 */ /* 0x000fea0003800000 */
.L_x_11306:
        /* <DEDUP_REMOVED lines=15> */
.L_x_11309:
[----:B------:R-:W-:Y:S05]  /*8e60*/  BSYNC B1 ;  /* 0x0000000000017941 */ /* 0x000fea0003800000 */
.L_x_11308:
        /* <DEDUP_REMOVED lines=14> */
.L_x_11311:
[----:B------:R-:W-:Y:S05]  /*8f50*/  BSYNC B1 ;  /* 0x0000000000017941 */ /* 0x000fea0003800000 */
.L_x_11310:
        /* <DEDUP_REMOVED lines=15> */
.L_x_11313:
[----:B------:R-:W-:Y:S05]  /*9050*/  BSYNC B1 ;  /* 0x0000000000017941 */ /* 0x000fea0003800000 */
.L_x_11312:
        /* <DEDUP_REMOVED lines=14> */
.L_x_11315:
[----:B------:R-:W-:Y:S05]  /*9140*/  BSYNC B1 ;  /* 0x0000000000017941 */ /* 0x000fea0003800000 */
.L_x_11314:
        /* <DEDUP_REMOVED lines=15> */
.L_x_11317:
[----:B------:R-:W-:Y:S05]  /*9240*/  BSYNC B1 ;  /* 0x0000000000017941 */ /* 0x000fea0003800000 */
.L_x_11316:
        /* <DEDUP_REMOVED lines=14> */
.L_x_11319:
[----:B------:R-:W-:Y:S05]  /*9330*/  BSYNC B1 ;  /* 0x0000000000017941 */ /* 0x000fea0003800000 */
.L_x_11318:
        /* <DEDUP_REMOVED lines=15> */
.L_x_11321:
[----:B------:R-:W-:Y:S05]  /*9430*/  BSYNC B1 ;  /* 0x0000000000017941 */ /* 0x000fea0003800000 */
.L_x_11320:
        /* <DEDUP_REMOVED lines=14> */
.L_x_11323:
[----:B------:R-:W-:Y:S05]  /*9520*/  BSYNC B1 ;  /* 0x0000000000017941 */ /* 0x000fea0003800000 */
.L_x_11322:
        /* <DEDUP_REMOVED lines=23> */
.L_x_11325:
[----:B------:R-:W-:Y:S05]  /*96a0*/  BSYNC B1 ;  /* 0x0000000000017941 */ /* 0x000fea0003800000 */
.L_x_11324:
[----:B------:R0:W-:Y:S02]  /*96b0*/  @P4 STG.E.128 desc[UR4][R8.64], R188 ;  /* 0x000000bc08004986 */ /* 0x0001e4000c101d04 */
.L_x_11291:
[----:B------:R-:W-:Y:S05]  /*96c0*/  BSYNC B0 ;  /* 0x0000000000007941 */ /* 0x000fea0003800000 */
.L_x_11290:
[----:B------:R-:W-:Y:S02]  /*96d0*/  LOP3.LUT P4, RZ, R7, 0x8, RZ, 0xc0, !PT ;  /* 0x0000000807ff7812 */ /* 0x000fe4000788c0ff */
[----:B------:R-:W-:Y:S02]  /*96e0*/  IADD3 R4, R4, UR12, RZ ;  /* 0x0000000c04047c10 */ /* 0x000fe4000fffe0ff */
[----:B------:R-:W-:Y:S02]  /*96f0*/  SEL R5, RZ, 0x1, P4 ;  /* 0x00000001ff057807 */ /* 0x000fe40002000000 */
[----:B------:R-:W-:-:S03]  /*9700*/  ISETP.GE.AND P3, PT, R4, UR13, PT ;  /* 0x0000000d04007c0c */ /* 0x000fc6000bf66270 */
[----:B------:R0:W-:Y:S10]  /*9710*/  STL.S16 [R1+0x9c], R5 ;  /* 0x00009c0501007387 */ /* 0x0001f40000100600 */
[----:B0-----:R-:W-:Y:S05]  /*9720*/  @!P3 BRA `(.L_x_11326) ;  /* 0xffffff7800b4b947 */ /* 0x001fea000383ffff */
.L_x_11125:
        /* <DEDUP_REMOVED lines=21> */
.L_x_11328:
[----:B------:R-:W-:Y:S05]  /*9880*/  BSYNC B0 ;  /* 0x0000000000007941 */ /* 0x000fea0003800000 */
.L_x_11327:
        /* <DEDUP_REMOVED lines=15> */
.L_x_11330:
[----:B------:R-:W-:Y:S05]  /*9980*/  BSYNC B0 ;  /* 0x0000000000007941 */ /* 0x000fea0003800000 */
.L_x_11329:
        /* <DEDUP_REMOVED lines=15> */
.L_x_11332:
[----:B------:R-:W-:Y:S05]  /*9a80*/  BSYNC B0 ;  /* 0x0000000000007941 */ /* 0x000fea0003800000 */
.L_x_11331:
        /* <DEDUP_REMOVED lines=15> */
.L_x_11334:
[----:B------:R-:W-:Y:S05]  /*9b80*/  BSYNC B0 ;  /* 0x0000000000007941 */ /* 0x000fea0003800000 */
.L_x_11333:
        /* <DEDUP_REMOVED lines=15> */
.L_x_11145:
[----:B------:R-:W-:Y:S01]  /*9c80*/  HFMA2.MMA R200, -RZ, RZ, 0, 9.5367431640625e-07 ;  /* 0x00000010ffc87435 */ /* 0x000fe200000001ff */
[----:B0-----:R-:W-:Y:S02]  /*9c90*/  MOV R203, R214 ;  /* 0x000000d600cb7202 */ /* 0x001fe40000000f00 */
[----:B------:R-:W-:Y:S02]  /*9ca0*/  MOV R201, 0x1f ;  /* 0x0000001f00c97802 */ /* 0x000fe40000000f00 */
[----:B------:R-:W-:-:S07]  /*9cb0*/  MOV R202, 0xffffffff ;  /* 0xffffffff00ca7802 */ /* 0x000fce0000000f00 */
[----:B-----5:R-:W-:Y:S05]  /*9cc0*/  WARPSYNC.COLLECTIVE R202, `(.L_x_11335) ;  /* 0x00000000ca087348 */ /* 0x020fea0003c00000 */
[----:B------:R0:W1:Y:S02]  /*9cd0*/  SHFL.DOWN P6, R204, R203, R200, R201 ;  /* 0x080000c8cbcc7389 */ /* 0x00006400000c00c9 */
[----:B01---5:R-:W-:Y:S01]  /*9ce0*/  ENDCOLLECTIVE ;  /* 0x000000000000791b */ /* 0x023fe20003800000 */
.L_x_11335:
[----:B------:R-:W-:Y:S01]  /*9cf0*/  MOV R203, R213 ;  /* 0x000000d500cb7202 */ /* 0x000fe20000000f00 */
[----:B------:R-:W-:-:S07]  /*9d00*/  FADD.FTZ R214, R204, R214 ;  /* 0x000000d6ccd67221 */ /* 0x000fce0000010000 */
[----:B------:R-:W-:Y:S05]  /*9d10*/  WARPSYNC.COLLECTIVE R202, `(.L_x_11336) ;  /* 0x00000000ca087348 */ /* 0x000fea0003c00000 */
[----:B------:R0:W1:Y:S02]  /*9d20*/  SHFL.DOWN P6, R204, R203, R200, R201 ;  /* 0x080000c8cbcc7389 */ /* 0x00006400000c00c9 */
[----:B01----:R-:W-:Y:S01]  /*9d30*/  ENDCOLLECTIVE ;  /* 0x000000000000791b */ /* 0x003fe20003800000 */
.L_x_11336:
[----:B------:R-:W-:Y:S01]  /*9d40*/  HFMA2.MMA R200, -RZ, RZ, 0, 4.76837158203125e-07 ;  /* 0x00000008ffc87435 */ /* 0x000fe200000001ff */
[----:B------:R-:W-:Y:S01]  /*9d50*/  MOV R203, R214 ;  /* 0x000000d600cb7202 */ /* 0x000fe20000000f00 */
[----:B------:R-:W-:-:S09]  /*9d60*/  FADD.FTZ R213, R204, R213 ;  /* 0x000000d5ccd57221 */ /* 0x000fd20000010000 */
[----:B------:R-:W-:Y:S05]  /*9d70*/  WARPSYNC.COLLECTIVE R202, `(.L_x_11337) ;  /* 0x00000000ca087348 */ /* 0x000fea0003c00000 */
[----:B------:R0:W1:Y:S02]  /*9d80*/  SHFL.DOWN P6, R204, R203, R200, R201 ;  /* 0x080000c8cbcc7389 */ /* 0x00006400000c00c9 */
[----:B01----:R-:W-:Y:S01]  /*9d90*/  ENDCOLLECTIVE ;  /* 0x000000000000791b */ /* 0x003fe20003800000 */
.L_x_11337:
[----:B------:R-:W-:Y:S01]  /*9da0*/  MOV R203, R213 ;  /* 0x000000d500cb7202 */ /* 0x000fe20000000f00 */
[----:B------:R-:W-:-:S07]  /*9db0*/  FADD.FTZ R214, R214, R204 ;  /* 0x000000ccd6d67221 */ /* 0x000fce0000010000 */
[----:B------:R-:W-:Y:S05]  /*9dc0*/  WARPSYNC.COLLECTIVE R202, `(.L_x_11338) ;  /* 0x00000000ca087348 */ /* 0x000fea0003c00000 */
[----:B------:R0:W1:Y:S02]  /*9dd0*/  SHFL.DOWN P6, R204, R203, R200, R201 ;  /* 0x080000c8cbcc7389 */ /* 0x00006400000c00c9 */
[----:B01----:R-:W-:Y:S01]  /*9de0*/  ENDCOLLECTIVE ;  /* 0x000000000000791b */ /* 0x003fe20003800000 */
.L_x_11338:
[----:B------:R-:W-:Y:S01]  /*9df0*/  HFMA2.MMA R200, -RZ, RZ, 0, 2.384185791015625e-07 ;  /* 0x00000004ffc87435 */ /* 0x000fe200000001ff */
[----:B------:R-:W-:Y:S01]  /*9e00*/  MOV R203, R214 ;  /* 0x000000d600cb7202 */ /* 0x000fe20000000f00 */
[----:B------:R-:W-:-:S09]  /*9e10*/  FADD.FTZ R213, R213, R204 ;  /* 0x000000ccd5d57221 */ /* 0x000fd20000010000 */
[----:B------:R-:W-:Y:S05]  /*9e20*/  WARPSYNC.COLLECTIVE R202, `(.L_x_11339) ;  /* 0x00000000ca087348 */ /* 0x000fea0003c00000 */
[----:B------:R0:W1:Y:S02]  /*9e30*/  SHFL.DOWN P6, R204, R203, R200, R201 ;  /* 0x080000c8cbcc7389 */ /* 0x00006400000c00c9 */
[----:B01----:R-:W-:Y:S01]  /*9e40*/  ENDCOLLECTIVE ;  /* 0x000000000000791b */ /* 0x003fe20003800000 */
.L_x_11339:
[----:B------:R-:W-:Y:S01]  /*9e50*/  MOV R203, R213 ;  /* 0x000000d500cb7202 */ /* 0x000fe20000000f00 */
[----:B------:R-:W-:-:S07]  /*9e60*/  FADD.FTZ R214, R214, R204 ;  /* 0x000000ccd6d67221 */ /* 0x000fce0000010000 */
[----:B------:R-:W-:Y:S05]  /*9e70*/  WARPSYNC.COLLECTIVE R202, `(.L_x_11340) ;  /* 0x00000000ca087348 */ /* 0x000fea0003c00000 */
[----:B------:R0:W1:Y:S02]  /*9e80*/  SHFL.DOWN P6, R204, R203, R200, R201 ;  /* 0x080000c8cbcc7389 */ /* 0x00006400000c00c9 */
[----:B01----:R-:W-:Y:S01]  /*9e90*/  ENDCOLLECTIVE ;  /* 0x000000000000791b */ /* 0x003fe20003800000 */
.L_x_11340:
[----:B------:R-:W-:Y:S01]  /*9ea0*/  HFMA2.MMA R200, -RZ, RZ, 0, 1.1920928955078125e-07 ;  /* 0x00000002ffc87435 */ /* 0x000fe200000001ff */
[----:B------:R-:W-:Y:S01]  /*9eb0*/  MOV R203, R214 ;  /* 0x000000d600cb7202 */ /* 0x000fe20000000f00 */
[----:B------:R-:W-:-:S09]  /*9ec0*/  FADD.FTZ R213, R213, R204 ;  /* 0x000000ccd5d57221 */ /* 0x000fd20000010000 */
[----:B------:R-:W-:Y:S05]  /*9ed0*/  WARPSYNC.COLLECTIVE R202, `(.L_x_11341) ;  /* 0x00000000ca087348 */ /* 0x000fea0003c00000 */
[----:B------:R0:W1:Y:S02]  /*9ee0*/  SHFL.DOWN P6, R204, R203, R200, R201 ;  /* 0x080000c8cbcc7389 */ /* 0x00006400000c00c9 */
[----:B01----:R-:W-:Y:S01]  /*9ef0*/  ENDCOLLECTIVE ;  /* 0x000000000000791b */ /* 0x003fe20003800000 */
.L_x_11341:
[----:B------:R-:W-:Y:S01]  /*9f00*/  MOV R203, R213 ;  /* 0x000000d500cb7202 */ /* 0x000fe20000000f00 */
[----:B------:R-:W-:-:S07]  /*9f10*/  FADD.FTZ R214, R214, R204 ;  /* 0x000000ccd6d67221 */ /* 0x000fce0000010000 */
[----:B------:R-:W-:Y:S05]  /*9f20*/  WARPSYNC.COLLECTIVE R202, `(.L_x_11342) ;  /* 0x00000000ca087348 */ /* 0x000fea0003c00000 */
[----:B------:R0:W1:Y:S02]  /*9f30*/  SHFL.DOWN P6, R204, R203, R200, R201 ;  /* 0x080000c8cbcc7389 */ /* 0x00006400000c00c9 */
[----:B01----:R-:W-:Y:S01]  /*9f40*/  ENDCOLLECTIVE ;  /* 0x000000000000791b */ /* 0x003fe20003800000 */
.L_x_11342:
[----:B------:R-:W-:Y:S01]  /*9f50*/  HFMA2.MMA R200, -RZ, RZ, 0, 5.9604644775390625e-08 ;  /* 0x00000001ffc87435 */ /* 0x000fe200000001ff */
[----:B------:R-:W-:Y:S01]  /*9f60*/  MOV R203, R214 ;  /* 0x000000d600cb7202 */ /* 0x000fe20000000f00 */
[----:B------:R-:W-:-:S09]  /*9f70*/  FADD.FTZ R213, R213, R204 ;  /* 0x000000ccd5d57221 */ /* 0x000fd20000010000 */
[----:B------:R-:W-:Y:S05]  /*9f80*/  WARPSYNC.COLLECTIVE R202, `(.L_x_11343) ;  /* 0x00000000ca087348 */ /* 0x000fea0003c00000 */
[----:B------:R0:W1:Y:S02]  /*9f90*/  SHFL.DOWN P6, R204, R203, R200, R201 ;  /* 0x080000c8cbcc7389 */ /* 0x00006400000c00c9 */
[----:B01----:R-:W-:Y:S01]  /*9fa0*/  ENDCOLLECTIVE ;  /* 0x000000000000791b */ /* 0x003fe20003800000 */
.L_x_11343:
[----:B------:R-:W-:Y:S02]  /*9fb0*/  MOV R203, R213 ;  /* 0x000000d500cb7202 */ /* 0x000fe40000000f00 */
[----:B------:R-:W-:-:S07]  /*9fc0*/  MOV R205, R204 ;  /* 0x000000cc00cd7202 */ /* 0x000fce0000000f00 */
[----:B------:R-:W-:Y:S05]  /*9fd0*/  WARPSYNC.COLLECTIVE R202, `(.L_x_11344) ;  /* 0x00000000ca087348 */ /* 0x000fea0003c00000 */
[----:B------:R0:W1:Y:S02]  /*9fe0*/  SHFL.DOWN P6, R204, R203, R200, R201 ;  /* 0x080000c8cbcc7389 */ /* 0x00006400000c00c9 */
[----:B01----:R-:W-:Y:S01]  /*9ff0*/  ENDCOLLECTIVE ;  /* 0x000000000000791b */ /* 0x003fe20003800000 */
.L_x_11344:
[----:B------:R-:W-:Y:S01]  /*a000*/  MOV R201, R204 ;  /* 0x000000cc00c97202 */ /* 0x000fe20000000f00 */
[----:B------:R-:W-:Y:S06]  /*a010*/  BRA `(.L_x_11345) ;  /* 0xffffff9c00007947 */ /* 0x000fec000383ffff */
.L_x_11346:
        /* <DEDUP_REMOVED lines=14> */
.L_x_16607:


//--------------------- .text._ZN10layer_norm22ln_bwd_finalize_kernelINS_22Kernel_traits_finalizeILj5120E6__halfS2_fS2_fjLb1ELj1024ELj4ENS_18Kernel_traits_baseILj5120ES2_S2_fS2_fjLj1024EEEEELb1ELb1EEEvNS_9BwdParamsE --------------------------
	.section	.text._ZN10layer_norm22ln_bwd_finalize_kernelINS_22Kernel_traits_finalizeILj5120E6__halfS2_fS2_fjLb1ELj1024ELj4ENS_18Kernel_traits_baseILj5120ES2_S2_fS2_fjLj1024EEEEELb1ELb1EEEvNS_9BwdParamsE,"ax",@progbits
	.align	128
        .global         _ZN10layer_norm22ln_bwd_finalize_kernelINS_22Kernel_traits_finalizeILj5120E6__halfS2_fS2_fjLb1ELj1024ELj4ENS_18Kernel_traits_baseILj5120ES2_S2_fS2_fjLj1024EEEEELb1ELb1EEEvNS_9BwdParamsE
        .type           _ZN10layer_norm22ln_bwd_finalize_kernelINS_22Kernel_traits_finalizeILj5120E6__halfS2_fS2_fjLb1ELj1024ELj4ENS_18Kernel_traits_baseILj5120ES2_S2_fS2_fjLj1024EEEEELb1ELb1EEEvNS_9BwdParamsE,@function
        .size           _ZN10layer_norm22ln_bwd_finalize_kernelINS_22Kernel_traits_finalizeILj5120E6__halfS2_fS2_fjLb1ELj1024ELj4ENS_18Kernel_traits_baseILj5120ES2_S2_fS2_fjLj1024EEEEELb1ELb1EEEvNS_9BwdParamsE,(.L_x_16608 - _ZN10layer_norm22ln_bwd_finalize_kernelINS_22Kernel_traits_finalizeILj5120E6__halfS2_fS2_fjLb1ELj1024ELj4ENS_18Kernel_traits_baseILj5120ES2_S2_fS2_fjLj1024EEEEELb1ELb1EEEvNS_9BwdParamsE)
        .other          _ZN10layer_norm22ln_bwd_finalize_kernelINS_22Kernel_traits_finalizeILj5120E6__halfS2_fS2_fjLb1ELj1024ELj4ENS_18Kernel_traits_baseILj5120ES2_S2_fS2_fjLj1024EEEEELb1ELb1EEEvNS_9BwdParamsE,@"STO_CUDA_ENTRY STV_DEFAULT"
_ZN10layer_norm22ln_bwd_finalize_kernelINS_22Kernel_traits_finalizeILj5120E6__halfS2_fS2_fjLb1ELj1024ELj4ENS_18Kernel_traits_baseILj5120ES2_S2_fS2_fjLj1024EEEEELb1ELb1EEEvNS_9BwdParamsE:
.text._ZN10layer_norm22ln_bwd_finalize_kernelINS_22Kernel_traits_finalizeILj5120E6__halfS2_fS2_fjLb1ELj1024ELj4ENS_18Kernel_traits_baseILj5120ES2_S2_fS2_fjLj1024EEEEELb1ELb1EEEvNS_9BwdParamsE:
        /* <DEDUP_REMOVED lines=25> */
.L_x_11358:
        /* <DEDUP_REMOVED lines=33> */
.L_x_11351:
        /* <DEDUP_REMOVED lines=49> */
.L_x_11350:
[----:B------:R-:W-:Y:S05]  /*06b0*/  BSYNC B1 ;  /* 0x0000000000017941 */ /* 0x000fea0003800000 */
.L_x_11349:
        /* <DEDUP_REMOVED lines=32> */
.L_x_11353:
[----:B------:R-:W-:Y:S05]  /*08c0*/  BSYNC B1 ;  /* 0x0000000000017941 */ /* 0x000fea0003800000 */
.L_x_11352:
        /* <DEDUP_REMOVED lines=16> */
.L_x_11348:
[----:B------:R-:W-:Y:S05]  /*09d0*/  BSYNC B0 ;  /* 0x0000000000007941 */ /* 0x000fea0003800000 */
.L_x_11347:
        /* <DEDUP_REMOVED lines=40> */
.L_x_11374:
        /* <DEDUP_REMOVED lines=8> */
.L_x_11354:
        /* <DEDUP_REMOVED lines=21> */
.L_x_11357:
[----:B------:R-:W-:Y:S05]  /*0e30*/  BSYNC B0 ;  /* 0x0000000000007941 */ /* 0x000fea0003800000 */
.L_x_11356:
[C---:B------:R-:W-:Y:S02]  /*0e40*/  ISETP.GT.U32.AND P1, PT, R4.reuse, -0x1401, PT ;  /* 0xffffebff0400780c */ /* 0x040fe40003f24070 */
[----:B------:R-:W-:Y:S02]  /*0e50*/  IADD3 R4, R4, 0x1400, RZ ;  /* 0x0000140004047810 */ /* 0x000fe40007ffe0ff */
[----:B------:R-:W-:-:S09]  /*0e60*/  IADD3 R5, R5, 0xa00, RZ ;  /* 0x00000a0005057810 */ /* 0x000fd20007ffe0ff */
[----:B------:R-:W-:Y:S05]  /*0e70*/  @P1 BRA `(.L_x_11358) ;  /* 0xfffffff000c41947 */ /* 0x000fea000383ffff */
[----:B------:R-:W-:Y:S05]  /*0e80*/  EXIT ;  /* 0x000000000000794d */ /* 0x000fea0003800000 */
.L_x_11355:
[----:B------:R-:W-:Y:S01]  /*0e90*/  HFMA2.MMA R22, -RZ, RZ, 0, 5.9604644775390625e-08 ;  /* 0x00000001ff167435 */ /* 0x000fe200000001ff */
[----:B---3--:R-:W-:Y:S01]  /*0ea0*/  MOV R23, R8 ;  /* 0x0000000800177202 */ /* 0x008fe20000000f00 */
[----:B------:R-:W-:Y:S01]  /*0eb0*/  IMAD.MOV.U32 R20, RZ, RZ, -0x1 ;  /* 0xffffffffff147424 */ /* 0x000fe200078e00ff */
[----:B------:R-:W-:-:S08]  /*0ec0*/  MOV R25, 0x1f ;  /* 0x0000001f00197802 */ /* 0x000fd00000000f00 */
[----:B012---:R-:W-:Y:S05]  /*0ed0*/  WARPSYNC.COLLECTIVE R20, `(.L_x_11359) ;  /* 0x0000000014087348 */ /* 0x007fea0003c00000 */
[----:B------:R3:W4:Y:S02]  /*0ee0*/  SHFL.BFLY P2, R21, R23, R22, R25 ;  /* 0x0c00001617157389 */ /* 0x0007240000040019 */
[----:B01234-:R-:W-:Y:S01]  /*0ef0*/  ENDCOLLECTIVE ;  /* 0x000000000000791b */ /* 0x01ffe20003800000 */
.L_x_11359:
[----:B------:R-:W-:Y:S01]  /*0f00*/  HFMA2.MMA R22, -RZ, RZ, 0, 1.1920928955078125e-07 ;  /* 0x00000002ff167435 */ /* 0x000fe200000001ff */
[----:B------:R-:W-:-:S05]  /*0f10*/  MOV R9, R21 ;  /* 0x0000001500097202 */ /* 0x000fca0000000f00 */
[----:B------:R-:W-:-:S05]  /*0f20*/  FADD.FTZ R9, R8, R9 ;  /* 0x0000000908097221 */ /* 0x000fca0000010000 */
[----:B------:R-:W-:-:S07]  /*0f30*/  MOV R23, R9 ;  /* 0x0000000900177202 */ /* 0x000fce0000000f00 */
[----:B------:R-:W-:Y:S05]  /*0f40*/  WARPSYNC.COLLECTIVE R20, `(.L_x_11360) ;  /* 0x0000000014087348 */ /* 0x000fea0003c00000 */
[----:B------:R0:W1:Y:S02]  /*0f50*/  SHFL.BFLY P2, R21, R23, R22, R25 ;  /* 0x0c00001617157389 */ /* 0x0000640000040019 */
[----:B01----:R-:W-:Y:S01]  /*0f60*/  ENDCOLLECTIVE ;  /* 0x000000000000791b */ /* 0x003fe20003800000 */
.L_x_11360:
[----:B------:R-:W-:Y:S01]  /*0f70*/  HFMA2.MMA R22, -RZ, RZ, 0, 2.384185791015625e-07 ;  /* 0x00000004ff167435 */ /* 0x000fe200000001ff */
[----:B------:R-:W-:-:S05]  /*0f80*/  MOV R12, R21 ;  /* 0x00000015000c7202 */ /* 0x000fca0000000f00 */
[----:B------:R-:W-:-:S05]  /*0f90*/  FADD.FTZ R12, R9, R12 ;  /* 0x0000000c090c7221 */ /* 0x000fca0000010000 */
[----:B------:R-:W-:-:S07]  /*0fa0*/  MOV R23, R12 ;  /* 0x0000000c00177202 */ /* 0x000fce0000000f00 */
[----:B------:R-:W-:Y:S05]  /*0fb0*/  WARPSYNC.COLLECTIVE R20, `(.L_x_11361) ;  /* 0x0000000014087348 */ /* 0x000fea0003c00000 */
[----:B------:R0:W1:Y:S02]  /*0fc0*/  SHFL.BFLY P2, R21, R23, R22, R25 ;  /* 0x0c00001617157389 */ /* 0x0000640000040019 */
[----:B01----:R-:W-:Y:S01]  /*0fd0*/  ENDCOLLECTIVE ;  /* 0x000000000000791b */ /* 0x003fe20003800000 */
.L_x_11361:
[----:B------:R-:W-:Y:S01]  /*0fe0*/  HFMA2.MMA R22, -RZ, RZ, 0, 4.76837158203125e-07 ;  /* 0x00000008ff167435 */ /* 0x000fe200000001ff */
[----:B------:R-:W-:-:S05]  /*0ff0*/  MOV R13, R21 ;  /* 0x00000015000d7202 */ /* 0x000fca0000000f00 */
[----:B------:R-:W-:-:S04]  /*1000*/  FADD.FTZ R13, R12, R13 ;  /* 0x0000000d0c0d7221 */ /* 0x000fc80000010000 */
[----:B------:R-:W-:-:S07]  /*1010*/  IMAD.MOV.U32 R23, RZ, RZ, R13 ;  /* 0x000000ffff177224 */ /* 0x000fce00078e000d */
[----:B------:R-:W-:Y:S05]  /*1020*/  WARPSYNC.COLLECTIVE R20, `(.L_x_11362) ;  /* 0x0000000014087348 */ /* 0x000fea0003c00000 */
[----:B------:R0:W1:Y:S02]  /*1030*/  SHFL.BFLY P2, R21, R23, R22, R25 ;  /* 0x0c00001617157389 */ /* 0x0000640000040019 */
[----:B01----:R-:W-:Y:S01]  /*1040*/  ENDCOLLECTIVE ;  /* 0x000000000000791b */ /* 0x003fe20003800000 */
.L_x_11362:
[----:B------:R-:W-:Y:S01]  /*1050*/  HFMA2.MMA R22, -RZ, RZ, 0, 9.5367431640625e-07 ;  /* 0x00000010ff167435 */ /* 0x000fe200000001ff */
[----:B------:R-:W-:-:S05]  /*1060*/  MOV R8, R21 ;  /* 0x0000001500087202 */ /* 0x000fca0000000f00 */
[----:B------:R-:W-:-:S05]  /*1070*/  FADD.FTZ R9, R13, R8 ;  /* 0x000000080d097221 */ /* 0x000fca0000010000 */
[----:B------:R-:W-:-:S07]  /*1080*/  MOV R23, R9 ;  /* 0x0000000900177202 */ /* 0x000fce0000000f00 */
[----:B------:R-:W-:Y:S05]  /*1090*/  WARPSYNC.COLLECTIVE R20, `(.L_x_11363) ;  /* 0x0000000014087348 */ /* 0x000fea0003c00000 */
[----:B------:R0:W1:Y:S02]  /*10a0*/  SHFL.BFLY P2, R21, R23, R22, R25 ;  /* 0x0c00001617157389 */ /* 0x0000640000040019 */
[----:B01----:R-:W-:Y:S01]  /*10b0*/  ENDCOLLECTIVE ;  /* 0x000000000000791b */ /* 0x003fe20003800000 */
.L_x_11363:
[----:B------:R-:W-:Y:S01]  /*10c0*/  HFMA2.MMA R22, -RZ, RZ, 0, 5.9604644775390625e-08 ;  /* 0x00000001ff167435 */ /* 0x000fe200000001ff */
[----:B------:R-:W-:Y:S02]  /*10d0*/  MOV R23, R11 ;  /* 0x0000000b00177202 */ /* 0x000fe40000000f00 */
[----:B------:R-:W-:-:S08]  /*10e0*/  MOV R8, R21 ;  /* 0x0000001500087202 */ /* 0x000fd00000000f00 */
[----:B------:R-:W-:Y:S05]  /*10f0*/  WARPSYNC.COLLECTIVE R20, `(.L_x_11364) ;  /* 0x0000000014087348 */ /* 0x000fea0003c00000 */
[----:B------:R0:W1:Y:S02]  /*1100*/  SHFL.BFLY P2, R21, R23, R22, R25 ;  /* 0x0c00001617157389 */ /* 0x0000640000040019 */
[----:B01----:R-:W-:Y:S01]  /*1110*/  ENDCOLLECTIVE ;  /* 0x000000000000791b */ /* 0x003fe20003800000 */
.L_x_11364:
[----:B------:R-:W-:Y:S01]  /*1120*/  HFMA2.MMA R22, -RZ, RZ, 0, 1.1920928955078125e-07 ;  /* 0x00000002ff167435 */ /* 0x000fe200000001ff */
[----:B------:R-:W-:-:S05]  /*1130*/  MOV R12, R21 ;  /* 0x00000015000c7202 */ /* 0x000fca0000000f00 */
[----:B------:R-:W-:-:S04]  /*1140*/  FADD.FTZ R14, R11, R12 ;  /* 0x0000000c0b0e7221 */ /* 0x000fc80000010000 */
[----:B------:R-:W-:-:S07]  /*1150*/  IMAD.MOV.U32 R23, RZ, RZ, R14 ;  /* 0x000000ffff177224 */ /* 0x000fce00078e000e */
[----:B------:R-:W-:Y:S05]  /*1160*/  WARPSYNC.COLLECTIVE R20, `(.L_x_11365) ;  /* 0x0000000014087348 */ /* 0x000fea0003c00000 */
[----:B------:R0:W1:Y:S02]  /*1170*/  SHFL.BFLY P2, R21, R23, R22, R25 ;  /* 0x0c00001617157389 */ /* 0x0000640000040019 */
[----:B01----:R-:W-:Y:S01]  /*1180*/  ENDCOLLECTIVE ;  /* 0x000000000000791b */ /* 0x003fe20003800000 */
.L_x_11365:
[----:B------:R-:W-:Y:S01]  /*1190*/  HFMA2.MMA R22, -RZ, RZ, 0, 2.384185791015625e-07 ;  /* 0x00000004ff167435 */ /* 0x000fe200000001ff */
[----:B------:R-:W-:-:S05]  /*11a0*/  MOV R13, R21 ;  /* 0x00000015000d7202 */ /* 0x000fca0000000f00 */
[----:B------:R-:W-:-:S05]  /*11b0*/  FADD.FTZ R15, R14, R13 ;  /* 0x0000000d0e0f7221 */ /* 0x000fca0000010000 */
[----:B------:R-:W-:-:S07]  /*11c0*/  MOV R23, R15 ;  /* 0x0000000f00177202 */ /* 0x000fce0000000f00 */
[----:B------:R-:W-:Y:S05]  /*11d0*/  WARPSYNC.COLLECTIVE R20, `(.L_x_11366) ;  /* 0x0000000014087348 */ /* 0x000fea0003c00000 */
[----:B------:R0:W1:Y:S02]  /*11e0*/  SHFL.BFLY P2, R21, R23, R22, R25 ;  /* 0x0c00001617157389 */ /* 0x0000640000040019 */
[----:B01----:R-:W-:Y:S01]  /*11f0*/  ENDCOLLECTIVE ;  /* 0x000000000000791b */ /* 0x003fe20003800000 */
.L_x_11366:
[----:B------:R-:W-:Y:S01]  /*1200*/  HFMA2.MMA R22, -RZ, RZ, 0, 4.76837158203125e-07 ;  /* 0x00000008ff167435 */ /* 0x000fe200000001ff */
[----:B------:R-:W-:-:S05]  /*1210*/  MOV R16, R21 ;  /* 0x0000001500107202 */ /* 0x000fca0000000f00 */
[----:B------:R-:W-:-:S05]  /*1220*/  FADD.FTZ R16, R15, R16 ;  /* 0x000000100f107221 */ /* 0x000fca0000010000 */
[----:B------:R-:W-:-:S07]  /*1230*/  MOV R23, R16 ;  /* 0x0000001000177202 */ /* 0x000fce0000000f00 */
[----:B------:R-:W-:Y:S05]  /*1240*/  WARPSYNC.COLLECTIVE R20, `(.L_x_11367) ;  /* 0x0000000014087348 */ /* 0x000fea0003c00000 */
[----:B------:R0:W1:Y:S02]  /*1250*/  SHFL.BFLY P2, R21, R23, R22, R25 ;  /* 0x0c00001617157389 */ /* 0x0000640000040019 */
[----:B01----:R-:W-:Y:S01]  /*1260*/  ENDCOLLECTIVE ;  /* 0x000000000000791b */ /* 0x003fe20003800000 */
.L_x_11367:
[----:B------:R-:W-:Y:S01]  /*1270*/  HFMA2.MMA R22, -RZ, RZ, 0, 9.5367431640625e-07 ;  /* 0x00000010ff167435 */ /* 0x000fe200000001ff */
[----:B------:R-:W-:-:S05]  /*1280*/  MOV R11, R21 ;  /* 0x00000015000b7202 */ /* 0x000fca0000000f00 */
[----:B------:R-:W-:-:S04]  /*1290*/  FADD.FTZ R11, R16, R11 ;  /* 0x0000000b100b7221 */ /* 0x000fc80000010000 */
[----:B------:R-:W-:-:S07]  /*12a0*/  IMAD.MOV.U32 R23, RZ, RZ, R11 ;  /* 0x000000ffff177224 */ /* 0x000fce00078e000b */
[----:B------:R-:W-:Y:S05]  /*12b0*/  WARPSYNC.COLLECTIVE R20, `(.L_x_11368) ;  /* 0x0000000014087348 */ /* 0x000fea0003c00000 */
[----:B------:R0:W1:Y:S02]  /*12c0*/  SHFL.BFLY P2, R21, R23, R22, R25 ;  /* 0x0c00001617157389 */ /* 0x0000640000040019 */
[----:B01----:R-:W-:Y:S01]  /*12d0*/  ENDCOLLECTIVE ;  /* 0x000000000000791b */ /* 0x003fe20003800000 */
.L_x_11368:
[----:B------:R-:W-:Y:S01]  /*12e0*/  HFMA2.MMA R22, -RZ, RZ, 0, 5.9604644775390625e-08 ;  /* 0x00000001ff167435 */ /* 0x000fe200000001ff */
[----:B------:R-:W-:Y:S02]  /*12f0*/  MOV R23, R10 ;  /* 0x0000000a00177202 */ /* 0x000fe40000000f00 */
[----:B------:R-:W-:-:S08]  /*1300*/  MOV R12, R21 ;  /* 0x00000015000c7202 */ /* 0x000fd00000000f00 */
[----:B------:R-:W-:Y:S05]  /*1310*/  WARPSYNC.COLLECTIVE R20, `(.L_x_11369) ;  /* 0x0000000014087348 */ /* 0x000fea0003c00000 */
[----:B------:R0:W1:Y:S02]  /*1320*/  SHFL.BFLY P2, R21, R23, R22, R25 ;  /* 0x0c00001617157389 */ /* 0x0000640000040019 */
[----:B01----:R-:W-:Y:S01]  /*1330*/  ENDCOLLECTIVE ;  /* 0x000000000000791b */ /* 0x003fe20003800000 */
.L_x_11369:
[----:B------:R-:W-:Y:S01]  /*1340*/  HFMA2.MMA R22, -RZ, RZ, 0, 1.1920928955078125e-07 ;  /* 0x00000002ff167435 */ /* 0x000fe200000001ff */
[----:B------:R-:W-:-:S05]  /*1350*/  MOV R13, R21 ;  /* 0x00000015000d7202 */ /* 0x000fca0000000f00 */
[----:B------:R-:W-:-:S05]  /*1360*/  FADD.FTZ R17, R10, R13 ;  /* 0x0000000d0a117221 */ /* 0x000fca0000010000 */
[----:B------:R-:W-:-:S07]  /*1370*/  MOV R23, R17 ;  /* 0x0000001100177202 */ /* 0x000fce0000000f00 */
[----:B------:R-:W-:Y:S05]  /*1380*/  WARPSYNC.COLLECTIVE R20, `(.L_x_11370) ;  /* 0x0000000014087348 */ /* 0x000fea0003c00000 */
[----:B------:R0:W1:Y:S02]  /*1390*/  SHFL.BFLY P2, R21, R23, R22, R25 ;  /* 0x0c00001617157389 */ /* 0x0000640000040019 */
[----:B01----:R-:W-:Y:S01]  /*13a0*/  ENDCOLLECTIVE ;  /* 0x000000000000791b */ /* 0x003fe20003800000 */
.L_x_11370:
[----:B------:R-:W-:Y:S01]  /*13b0*/  HFMA2.MMA R22, -RZ, RZ, 0, 2.384185791015625e-07 ;  /* 0x00000004ff167435 */ /* 0x000fe200000001ff */
[----:B------:R-:W-:-:S05]  /*13c0*/  MOV R16, R21 ;  /* 0x0000001500107202 */ /* 0x000fca0000000f00 */
[----:B------:R-:W-:-:S04]  /*13d0*/  FADD.FTZ R18, R17, R16 ;  /* 0x0000001011127221 */ /* 0x000fc80000010000 */
[----:B------:R-:W-:-:S07]  /*13e0*/  IMAD.MOV.U32 R23, RZ, RZ, R18 ;  /* 0x000000ffff177224 */ /* 0x000fce00078e0012 */
[----:B------:R-:W-:Y:S05]  /*13f0*/  WARPSYNC.COLLECTIVE R20, `(.L_x_11371) ;  /* 0x0000000014087348 */ /* 0x000fea0003c00000 */
[----:B------:R0:W1:Y:S02]  /*1400*/  SHFL.BFLY P2, R21, R23, R22, R25 ;  /* 0x0c00001617157389 */ /* 0x0000640000040019 */
[----:B01----:R-:W-:Y:S01]  /*1410*/  ENDCOLLECTIVE ;  /* 0x000000000000791b */ /* 0x003fe20003800000 */
.L_x_11371:
[----:B------:R-:W-:Y:S01]  /*1420*/  HFMA2.MMA R22, -RZ, RZ, 0, 4.76837158203125e-07 ;  /* 0x00000008ff167435 */ /* 0x000fe200000001ff */
[----:B------:R-:W-:-:S05]  /*1430*/  MOV R19, R21 ;  /* 0x0000001500137202 */ /* 0x000fca0000000f00 */
[----:B------:R-:W-:-:S05]  /*1440*/  FADD.FTZ R19, R18, R19 ;  /* 0x0000001312137221 */ /* 0x000fca0000010000 */
[----:B------:R-:W-:-:S07]  /*1450*/  MOV R23, R19 ;  /* 0x0000001300177202 */ /* 0x000fce0000000f00 */
[----:B------:R-:W-:Y:S05]  /*1460*/  WARPSYNC.COLLECTIVE R20, `(.L_x_11372) ;  /* 0x0000000014087348 */ /* 0x000fea0003c00000 */
[----:B------:R0:W1:Y:S02]  /*1470*/  SHFL.BFLY P2, R21, R23, R22, R25 ;  /* 0x0c00001617157389 */ /* 0x0000640000040019 */
[----:B01----:R-:W-:Y:S01]  /*1480*/  ENDCOLLECTIVE ;  /* 0x000000000000791b */ /* 0x003fe20003800000 */
.L_x_11372:
[----:B------:R-:W-:Y:S01]  /*1490*/  HFMA2.MMA R22, -RZ, RZ, 0, 9.5367431640625e-07 ;  /* 0x00000010ff167435 */ /* 0x000fe200000001ff */
[----:B------:R-:W-:-:S05]  /*14a0*/  MOV R10, R21 ;  /* 0x00000015000a7202 */ /* 0x000fca0000000f00 */
[----:B------:R-:W-:-:S05]  /*14b0*/  FADD.FTZ R10, R19, R10 ;  /* 0x0000000a130a7221 */ /* 0x000fca0000010000 */
[----:B------:R-:W-:-:S07]  /*14c0*/  MOV R23, R10 ;  /* 0x0000000a00177202 */ /* 0x000fce0000000f00 */
[----:B------:R-:W-:Y:S05]  /*14d0*/  WARPSYNC.COLLECTIVE R20, `(.L_x_11373) ;  /* 0x0000000014087348 */ /* 0x000fea0003c00000 */
[----:B------:R0:W1:Y:S02]  /*14e0*/  SHFL.BFLY P2, R21, R23, R22, R25 ;  /* 0x0c00001617157389 */ /* 0x0000640000040019 */
[----:B01----:R-:W-:Y:S01]  /*14f0*/  ENDCOLLECTIVE ;  /* 0x000000000000791b */ /* 0x003fe20003800000 */
.L_x_11373:
[----:B------:R-:W-:Y:S01]  /*1500*/  MOV R15, R21 ;  /* 0x00000015000f7202 */ /* 0x000fe20000000f00 */
[----:B------:R-:W-:Y:S06]  /*1510*/  BRA `(.L_x_11374) ;  /* 0xfffffff400d07947 */ /* 0x000fec000383ffff */
.L_x_11375:
        /* <DEDUP_REMOVED lines=14> */
.L_x_16608:


//--------------------- .text._ZN10layer_norm13ln_bwd_kernelINS_13Kernel_traitsI6__halfS2_fS2_fjLj5120ELj1ELj1ELj4ELj16ENS_18Kernel_traits_baseILj5120ES2_S2_fS2_fjLj128EEEEELb1ELb1ELb1ELb1EEEvNS_9BwdParamsE --------------------------
	.section	.text._ZN10layer_norm13ln_bwd_kernelINS_13Kernel_traitsI6__halfS2_fS2_fjLj5120ELj1ELj1ELj4ELj16ENS_18Kernel_traits_baseILj5120ES2_S2_fS2_fjLj128EEEEELb1ELb1ELb1ELb1EEEvNS_9BwdParamsE,"ax",@progbits
	.align	128
        .global         _ZN10layer_norm13ln_bwd_kernelINS_13Kernel_traitsI6__halfS2_fS2_fjLj5120ELj1ELj1ELj4ELj16ENS_18Kernel_traits_baseILj5120ES2_S2_fS2_fjLj128EEEEELb1ELb1ELb1ELb1EEEvNS_9BwdParamsE
        .type           _ZN10layer_norm13ln_bwd_kernelINS_13Kernel_traitsI6__halfS2_fS2_fjLj5120ELj1ELj1ELj4ELj16ENS_18Kernel_traits_baseILj5120ES2_S2_fS2_fjLj128EEEEELb1ELb1ELb1ELb1EEEvNS_9BwdParamsE,@function
        .size           _ZN10layer_norm13ln_bwd_kernelINS_13Kernel_traitsI6__halfS2_fS2_fjLj5120ELj1ELj1ELj4ELj16ENS_18Kernel_traits_baseILj5120ES2_S2_fS2_fjLj128EEEEELb1ELb1ELb1ELb1EEEvNS_9BwdParamsE,(.L_x_16609 - _ZN10layer_norm13ln_bwd_kernelINS_13Kernel_traitsI6__halfS2_fS2_fjLj5120ELj1ELj1ELj4ELj16ENS_18Kernel_traits_baseILj5120ES2_S2_fS2_fjLj128EEEEELb1ELb1ELb1ELb1EEEvNS_9BwdParamsE)
        .other          _ZN10layer_norm13ln_bwd_kernelINS_13Kernel_traitsI6__halfS2_fS2_fjLj5120ELj1ELj1ELj4ELj16ENS_18Kernel_traits_baseILj5120ES2_S2_fS2_fjLj128EEEEELb1ELb1ELb1ELb1EEEvNS_9BwdParamsE,@"STO_CUDA_ENTRY STV_DEFAULT"
_ZN10layer_norm13ln_bwd_kernelINS_13Kernel_traitsI6__halfS2_fS2_fjLj5120ELj1ELj1ELj4ELj16ENS_18Kernel_traits_baseILj5120ES2_S2_fS2_fjLj128EEEEELb1ELb1ELb1ELb1EEEvNS_9BwdParamsE:
.text._ZN10layer_norm13ln_bwd_kernelINS_13Kernel_traitsI6__halfS2_fS2_fjLj5120ELj1ELj1ELj4ELj16ENS_18Kernel_traits_baseILj5120ES2_S2_fS2_fjLj128EEEEELb1ELb1ELb1ELb1EEEvNS_9BwdParamsE:
        /* <DEDUP_REMOVED lines=87> */
.L_x_11376:
        /* <DEDUP_REMOVED lines=150> */
.L_x_11550:
[----:B------:R-:W3:Y:S01]  /*0ed0*/  LDL.LU R208, [R1+0x24] ;  /* 0x0000240001d07983 */ /* 0x000ee20000300800 */
[----:B-12---:R-:W3:Y:S08]  /*0ee0*/  LDC.64 R2, c[0x0][0x288] ;  /* 0x0000a200ff027b82 */ /* 0x006ef00000000a00 */
        /* <DEDUP_REMOVED lines=8> */
[----:B-1----:R-:W-:Y:S02]  /*0f70*/  IMAD.WIDE R200, R208, 0x4, R202 ;  /* 0x00000004d0c87825 */ /* 0x002fe400078e02ca */
[----:B------:R-:W0:Y:S01]  /*0f80*/  LDC.64 R202, c[0x0][0x250] ;  /* 0x00009400ffca7b82 */ /* 0x000e220000000a00 */
[----:B-----5:R4:W5:Y:S04]  /*0f90*/  LDG.E R3, desc[UR4][R2.64] ;  /* 0x0000000402037981 */ /* 0x020968000c1e1900 */
[----:B------:R1:W3:Y:S01]  /*0fa0*/  LDG.E R215, desc[UR4][R200.64] ;  /* 0x00000004c8d77981 */ /* 0x0002e2000c1e1900 */
[----:B--2---:R-:W-:Y:S01]  /*0fb0*/  LOP3.LUT R204, R204, 0x7f, RZ, 0xc0, !PT ;  /* 0x0000007fcccc7812 */ /* 0x004fe200078ec0ff */
[----:B------:R-:W-:Y:S01]  /*0fc0*/  BSSY B0, `(.L_x_11378) ;  /* 0x00002ab000007945 */ /* 0x000fe20003800000 */
[----:B----4-:R-:W-:-:S05]  /*0fd0*/  IMAD R2, R208, R205, RZ ;  /* 0x000000cdd0027224 */ /* 0x010fca00078e02ff */
[----:B-1----:R-:W-:-:S04]  /*0fe0*/  SHF.R.S32.HI R200, RZ, 0x1f, R2 ;  /* 0x0000001fffc87819 */ /* 0x002fc80000011402 */
[----:B------:R-:W-:-:S04]  /*0ff0*/  LEA.HI R2, R200, R2, RZ, 0x3 ;  /* 0x00000002c8027211 */ /* 0x000fc800078f18ff */
[----:B------:R-:W-:Y:S01]  /*1000*/  LEA.HI.SX32 R245, R2, R204, 0x1d ;  /* 0x000000cc02f57211 */ /* 0x000fe200078feaff */
[C---:B0-----:R-:W-:Y:S01]  /*1010*/  IMAD.WIDE R200, R208.reuse, 0x4, R202 ;  /* 0x00000004d0c87825 */ /* 0x041fe200078e02ca */
[----:B------:R-:W-:Y:S02]  /*1020*/  IADD3 R208, R208, UR8, RZ ;  /* 0x00000008d0d07c10 */ /* 0x000fe4000fffe0ff */
[C---:B------:R-:W-:Y:S01]  /*1030*/  IADD3 R216, R245.reuse, 0x80, RZ ;  /* 0x00000080f5d87810 */ /* 0x040fe20007ffe0ff */
[C-C-:B------:R-:W-:Y:S01]  /*1040*/  IMAD.WIDE.U32 R246, R245.reuse, 0x20, R206.reuse ;  /* 0x00000020f5f67825 */ /* 0x140fe200078e00ce */
[C---:B------:R-:W-:Y:S01]  /*1050*/  IADD3 R214, R245.reuse, 0x100, RZ ;  /* 0x00000100f5d67810 */ /* 0x040fe20007ffe0ff */
[----:B------:R0:W-:Y:S01]  /*1060*/  STL [R1+0x24], R208 ;  /* 0x000024d001007387 */ /* 0x0001e20000100800 */
[----:B------:R-:W-:Y:S01]  /*1070*/  IADD3 R248, R245, 0x180, RZ ;  /* 0x00000180f5f87810 */ /* 0x000fe20007ffe0ff */
[--C-:B------:R-:W-:Y:S01]  /*1080*/  IMAD.WIDE.U32 R212, R216, 0x20, R206.reuse ;  /* 0x00000020d8d47825 */ /* 0x100fe200078e00ce */
[----:B------:R-:W-:Y:S01]  /*1090*/  ISETP.GE.AND P4, PT, R208, UR9, PT ;  /* 0x00000009d0007c0c */ /* 0x000fe2000bf86270 */
[----:B------:R1:W-:Y:S02]  /*10a0*/  STL [R1+0x20], R245 ;  /* 0x000020f501007387 */ /* 0x0003e40000100800 */
[----:B------:R-:W-:-:S02]  /*10b0*/  IMAD.WIDE.U32 R202, R248, 0x20, R206 ;  /* 0x00000020f8ca7825 */ /* 0x000fc400078e00ce */
[----:B------:R1:W-:Y:S02]  /*10c0*/  STL [R1+0x58], R216 ;  /* 0x000058d801007387 */ /* 0x0003e40000100800 */
[----:B0-----:R-:W-:Y:S02]  /*10d0*/  IMAD.WIDE.U32 R208, R214, 0x20, R206 ;  /* 0x00000020d6d07825 */ /* 0x001fe400078e00ce */
[----:B------:R1:W-:Y:S04]  /*10e0*/  STL [R1+0x78], R214 ;  /* 0x000078d601007387 */ /* 0x0003e80000100800 */
[----:B------:R1:W-:Y:S04]  /*10f0*/  STL [R1+0x7c], R248 ;  /* 0x00007cf801007387 */ /* 0x0003e80000100800 */
[----:B------:R1:W-:Y:S04]  /*1100*/  STL.64 [R1+0x28], R212 ;  /* 0x000028d401007387 */ /* 0x0003e80000100a00 */
[----:B------:R1:W-:Y:S01]  /*1110*/  STL.64 [R1+0x40], R208 ;  /* 0x000040d001007387 */ /* 0x0003e20000100a00 */
[----:B---3--:R-:W-:-:S03]  /*1120*/  ISETP.GT.AND P5, PT, R0, RZ, PT ;  /* 0x000000ff0000720c */ /* 0x008fc60003fa4270 */
[----:B------:R1:W-:Y:S04]  /*1130*/  STL [R1+0x4c], R215 ;  /* 0x00004cd701007387 */ /* 0x0003e80000100800 */
[----:B------:R1:W-:Y:S06]  /*1140*/  STL.64 [R1+0x38], R202 ;  /* 0x000038ca01007387 */ /* 0x0003ec0000100a00 */
[----:B------:R-:W-:Y:S05]  /*1150*/  @P5 BRA `(.L_x_11379) ;  /* 0x0000000000a45947 */ /* 0x000fea0003800000 */
[----:B------:R-:W-:Y:S02]  /*1160*/  MOV R2, UR16 ;  /* 0x0000001000027c02 */ /* 0x000fe40008000f00 */
[----:B------:R-:W-:Y:S02]  /*1170*/  MOV R0, UR17 ;  /* 0x0000001100007c02 */ /* 0x000fe40008000f00 */
[----:B------:R-:W-:Y:S02]  /*1180*/  ISETP.NE.U32.AND P0, PT, R2, RZ, PT ;  /* 0x000000ff0200720c */ /* 0x000fe40003f05070 */
[----:B------:R-:W-:Y:S02]  /*1190*/  ISETP.GE.AND P3, PT, R215, 0x1, PT ;  /* 0x00000001d700780c */ /* 0x000fe40003f66270 */
[----:B------:R-:W-:-:S13]  /*11a0*/  ISETP.NE.AND.EX P0, PT, R0, RZ, PT, P0 ;  /* 0x000000ff0000720c */ /* 0x000fda0003f05300 */
[----:B------:R-:W5:Y:S04]  /*11b0*/  @P0 LDG.E.128 R168, desc[UR4][R202.64] ;  /* 0x00000004caa80981 */ /* 0x000f68000c1e1d00 */
[----:B------:R1:W5:Y:S04]  /*11c0*/  @P0 LDG.E.128 R172, desc[UR4][R202.64+0x10] ;  /* 0x00001004caac0981 */ /* 0x000368000c1e1d00 */
[----:B------:R-:W5:Y:S04]  /*11d0*/  @P0 LDG.E.128 R152, desc[UR4][R212.64] ;  /* 0x00000004d4980981 */ /* 0x000f68000c1e1d00 */
[----:B------:R0:W5:Y:S01]  /*11e0*/  @P0 LDG.E.128 R156, desc[UR4][R212.64+0x10] ;  /* 0x00001004d49c0981 */ /* 0x000162000c1e1d00 */
[----:B-1----:R-:W-:-:S02]  /*11f0*/  @P3 IADD3 R202, R215, -0x1, RZ ;  /* 0xffffffffd7ca3810 */ /* 0x002fc40007ffe0ff */
[----:B------:R-:W-:Y:S01]  /*1200*/  @P0 IADD3 R200, R245, 0x200, RZ ;  /* 0x00000200f5c80810 */ /* 0x000fe20007ffe0ff */
[----:B------:R-:W5:Y:S02]  /*1210*/  @P0 LDG.E.128 R160, desc[UR4][R208.64] ;  /* 0x00000004d0a00981 */ /* 0x000f64000c1e1d00 */
[----:B------:R-:W-:Y:S02]  /*1220*/  @P3 IMAD R202, R202, R205, RZ ;  /* 0x000000cdcaca3224 */ /* 0x000fe400078e02ff */
[----:B------:R1:W5:Y:S01]  /*1230*/  @P0 LDG.E.128 R164, desc[UR4][R208.64+0x10] ;  /* 0x00001004d0a40981 */ /* 0x000362000c1e1d00 */
[----:B0-----:R-:W0:Y:S02]  /*1240*/  LDC.64 R212, c[0x0][0x240] ;  /* 0x00009000ffd47b82 */ /* 0x001e240000000a00 */
[----:B------:R-:W-:Y:S01]  /*1250*/  @P3 SHF.R.S32.HI R203, RZ, 0x1f, R202 ;  /* 0x0000001fffcb3819 */ /* 0x000fe200000114ca */
[----:B------:R-:W5:Y:S03]  /*1260*/  @P0 LDG.E.128 R144, desc[UR4][R246.64] ;  /* 0x00000004f6900981 */ /* 0x000f66000c1e1d00 */
[----:B------:R-:W-:Y:S01]  /*1270*/  @P3 LEA.HI R203, R203, R202, RZ, 0x3 ;  /* 0x000000cacbcb3211 */ /* 0x000fe200078f18ff */
[----:B------:R-:W5:Y:S01]  /*1280*/  @P0 LDG.E.128 R148, desc[UR4][R246.64+0x10] ;  /* 0x00001004f6940981 */ /* 0x000f62000c1e1d00 */
[----:B------:R-:W-:-:S02]  /*1290*/  MOV R202, RZ ;  /* 0x000000ff00ca7202 */ /* 0x000fc40000000f00 */
[----:B------:R-:W-:Y:S01]  /*12a0*/  @P3 LEA.HI.SX32 R202, R203, R204, 0x1d ;  /* 0x000000cccbca3211 */ /* 0x000fe200078feaff */
[----:B------:R-:W-:-:S03]  /*12b0*/  @P0 IMAD.WIDE.U32 R200, R200, 0x20, R206 ;  /* 0x00000020c8c80825 */ /* 0x000fc600078e00ce */
[C---:B------:R-:W-:Y:S02]  /*12c0*/  IADD3 R203, R202.reuse, 0x80, RZ ;  /* 0x00000080cacb7810 */ /* 0x040fe40007ffe0ff */
[C---:B------:R-:W-:Y:S01]  /*12d0*/  IADD3 R204, R202.reuse, 0x100, RZ ;  /* 0x00000100cacc7810 */ /* 0x040fe20007ffe0ff */
[----:B------:R-:W5:Y:S01]  /*12e0*/  @P0 LDG.E.128 R176, desc[UR4][R200.64] ;  /* 0x00000004c8b00981 */ /* 0x000f62000c1e1d00 */
[C---:B------:R-:W-:Y:S02]  /*12f0*/  IADD3 R206, R202.reuse, 0x180, RZ ;  /* 0x00000180cace7810 */ /* 0x040fe40007ffe0ff */
[----:B-1----:R-:W-:Y:S01]  /*1300*/  IADD3 R208, R202, 0x200, RZ ;  /* 0x00000200cad07810 */ /* 0x002fe20007ffe0ff */
[----:B------:R1:W5:Y:S01]  /*1310*/  @P0 LDG.E.128 R180, desc[UR4][R200.64+0x10] ;  /* 0x00001004c8b40981 */ /* 0x000362000c1e1d00 */
[----:B0-----:R-:W-:-:S04]  /*1320*/  IMAD.WIDE.U32 R204, R204, 0x8, R212 ;  /* 0x00000008cccc7825 */ /* 0x001fc800078e00d4 */
[--C-:B------:R-:W-:Y:S02]  /*1330*/  IMAD.WIDE.U32 R206, R206, 0x8, R212.reuse ;  /* 0x00000008cece7825 */ /* 0x100fe400078e00d4 */
[----:B------:R-:W5:Y:S02]  /*1340*/  LDG.E.64 R204, desc[UR4][R204.64] ;  /* 0x00000004cccc7981 */ /* 0x000f64000c1e1b00 */
[--C-:B-1----:R-:W-:Y:S02]  /*1350*/  IMAD.WIDE.U32 R200, R202, 0x8, R212.reuse ;  /* 0x00000008cac87825 */ /* 0x102fe400078e00d4 */
        /* <DEDUP_REMOVED lines=8> */
[----:B------:R-:W-:Y:S09]  /*13e0*/  BRA `(.L_x_11380) ;  /* 0x0000002400a07947 */ /* 0x000ff20003800000 */
.L_x_11379:
[----:B------:R-:W2:Y:S01]  /*13f0*/  LDL.LU.64 R220, [R1+0x28] ;  /* 0x0000280001dc7983 */ /* 0x000ea20000300a00 */
[----:B------:R-:W0:Y:S03]  /*1400*/  LDC.64 R232, c[0x0][0x238] ;  /* 0x00008e00ffe87b82 */ /* 0x000e260000000a00 */
[----:B------:R-:W3:Y:S04]  /*1410*/  LDL.LU.64 R222, [R1+0x40] ;  /* 0x0000400001de7983 */ /* 0x000ee80000300a00 */
[----:B------:R-:W4:Y:S01]  /*1420*/  LDL.LU.64 R226, [R1+0x38] ;  /* 0x0000380001e27983 */ /* 0x000f220000300a00 */
[----:B------:R-:W-:Y:S01]  /*1430*/  IADD3 R0, R0, -0x1, RZ ;  /* 0xffffffff00007810 */ /* 0x000fe20007ffe0ff */
[----:B------:R-:W2:Y:S02]  /*1440*/  LDC.64 R250, c[0x0][0x2b8] ;  /* 0x0000ae00fffa7b82 */ /* 0x000ea40000000a00 */
        /* <DEDUP_REMOVED lines=13> */
[----:B0-----:R-:W-:Y:S01]  /*1520*/  IMAD.WIDE.U32 R204, R245, 0x20, R232 ;  /* 0x00000020f5cc7825 */ /* 0x001fe200078e00e8 */
[----:B-1----:R-:W0:Y:S02]  /*1530*/  LDC R125, c[0x0][0x218] ;  /* 0x00008600ff7d7b82 */ /* 0x002e240000000800 */
[----:B------:R-:W-:Y:S04]  /*1540*/  STL [R1+0x23c], R82 ;  /* 0x00023c5201007387 */ /* 0x000fe80000100800 */
[----:B------:R-:W-:Y:S04]  /*1550*/  STL [R1+0x238], R81 ;  /* 0x0002385101007387 */ /* 0x000fe80000100800 */
[----:B------:R-:W-:Y:S04]  /*1560*/  STL [R1+0x234], R80 ;  /* 0x0002345001007387 */ /* 0x000fe80000100800 */
[----:B------:R-:W-:Y:S04]  /*1570*/  STL [R1+0x230], R79 ;  /* 0x0002304f01007387 */ /* 0x000fe80000100800 */
[----:B------:R-:W-:Y:S04]  /*1580*/  STL [R1+0x22c], R78 ;  /* 0x00022c4e01007387 */ /* 0x000fe80000100800 */
[----:B------:R-:W-:Y:S01]  /*1590*/  STL [R1+0x228], R77 ;  /* 0x0002284d01007387 */ /* 0x000fe20000100800 */
[----:B0-----:R-:W-:-:S03]  /*15a0*/  IMAD R0, R0, R125, RZ ;  /* 0x0000007d00007224 */ /* 0x001fc600078e02ff */
        /* <DEDUP_REMOVED lines=19> */
[----:B------:R-:W1:Y:S01]  /*16e0*/  S2R R212, SR_TID.X ;  /* 0x0000000000d47919 */ /* 0x000e620000002100 */
[----:B------:R-:W-:Y:S01]  /*16f0*/  SHF.R.S32.HI R2, RZ, 0x1f, R0 ;  /* 0x0000001fff027819 */ /* 0x000fe20000011400 */
[--C-:B------:R-:W-:Y:S01]  /*1700*/  IMAD.WIDE.U32 R208, R216, 0x20, R232.reuse ;  /* 0x00000020d8d07825 */ /* 0x100fe200078e00e8 */
[----:B------:R2:W4:Y:S03]  /*1710*/  LDG.E R131, desc[UR4][R200.64] ;  /* 0x00000004c8837981 */ /* 0x000526000c1e1900 */
[----:B------:R-:W-:Y:S01]  /*1720*/  IMAD.WIDE.U32 R224, R248, 0x20, R232 ;  /* 0x00000020f8e07825 */ /* 0x000fe200078e00e8 */
[----:B------:R-:W-:Y:S01]  /*1730*/  MOV R252, R215 ;  /* 0x000000d700fc7202 */ /* 0x000fe20000000f00 */
[----:B------:R-:W-:Y:S01]  /*1740*/  STL [R1+0x1d8], R57 ;  /* 0x0001d83901007387 */ /* 0x000fe20000100800 */
[----:B------:R-:W-:Y:S01]  /*1750*/  MOV R126, R246 ;  /* 0x000000f6007e7202 */ /* 0x000fe20000000f00 */
[----:B0-----:R-:W0:Y:S02]  /*1760*/  LDC.64 R60, c[0x0][0x240] ;  /* 0x00009000ff3c7b82 */ /* 0x001e240000000a00 */
        /* <DEDUP_REMOVED lines=13> */
[----:B-1----:R-:W2:Y:S01]  /*1840*/  LDG.E.128 R44, desc[UR4][R204.64] ;  /* 0x00000004cc2c7981 */ /* 0x002ea2000c1e1d00 */
[----:B------:R-:W-:-:S02]  /*1850*/  LOP3.LUT R130, R212, 0x7f, RZ, 0xc0, !PT ;  /* 0x0000007fd4827812 */ /* 0x000fc400078ec0ff */
[----:B------:R-:W-:Y:S02]  /*1860*/  LEA.HI R0, R2, R0, RZ, 0x3 ;  /* 0x0000000002007211 */ /* 0x000fe400078f18ff */
[----:B--2---:R-:W-:Y:S02]  /*1870*/  MOV R59, R44 ;  /* 0x0000002c003b7202 */ /* 0x004fe40000000f00 */
[----:B------:R-:W-:Y:S02]  /*1880*/  MOV R58, R45 ;  /* 0x0000002d003a7202 */ /* 0x000fe40000000f00 */
[----:B------:R-:W-:Y:S02]  /*1890*/  MOV R57, R46 ;  /* 0x0000002e00397202 */ /* 0x000fe40000000f00 */
[----:B------:R-:W-:Y:S02]  /*18a0*/  MOV R56, R47 ;  /* 0x0000002f00387202 */ /* 0x000fe40000000f00 */
[----:B------:R-:W2:Y:S01]  /*18b0*/  LDG.E.128 R44, desc[UR4][R204.64+0x10] ;  /* 0x00001004cc2c7981 */ /* 0x000ea2000c1e1d00 */
[----:B------:R-:W-:Y:S01]  /*18c0*/  LEA.HI.SX32 R0, R0, R130, 0x1d ;  /* 0x0000008200007211 */ /* 0x000fe200078feaff */
[----:B------:R-:W-:-:S03]  /*18d0*/  IMAD.WIDE.U32 R216, R214, 0x20, R232 ;  /* 0x00000020d6d87825 */ /* 0x000fc600078e00e8 */
[C---:B------:R-:W-:Y:S02]  /*18e0*/  IADD3 R244, R0.reuse, 0x180, RZ ;  /* 0x0000018000f47810 */ /* 0x040fe40007ffe0ff */
[C---:B------:R-:W-:Y:S01]  /*18f0*/  IADD3 R240, R0.reuse, 0x100, RZ ;  /* 0x0000010000f07810 */ /* 0x040fe20007ffe0ff */
[--C-:B------:R-:W-:Y:S01]  /*1900*/  IMAD.WIDE.U32 R200, R0, 0x10, R250.reuse ;  /* 0x0000001000c87825 */ /* 0x100fe200078e00fa */
[----:B------:R-:W4:Y:S03]  /*1910*/  LDG.E.128 R212, desc[UR4][R216.64] ;  /* 0x00000004d8d47981 */ /* 0x000f26000c1e1d00 */
[----:B------:R-:W-:Y:S01]  /*1920*/  IMAD.WIDE.U32 R240, R240, 0x10, R250 ;  /* 0x00000010f0f07825 */ /* 0x000fe200078e00fa */
[----:B------:R-:W4:Y:S01]  /*1930*/  LDG.E.128 R204, desc[UR4][R208.64] ;  /* 0x00000004d0cc7981 */ /* 0x000f22000c1e1d00 */
[----:B---3--:R-:W-:Y:S02]  /*1940*/  MOV R132, R222 ;  /* 0x000000de00847202 */ /* 0x008fe40000000f00 */
[----:B------:R-:W-:Y:S01]  /*1950*/  MOV R133, R223 ;  /* 0x000000df00857202 */ /* 0x000fe20000000f00 */
[----:B------:R-:W3:Y:S01]  /*1960*/  LDG.E.128 R200, desc[UR4][R200.64] ;  /* 0x00000004c8c87981 */ /* 0x000ee2000c1e1d00 */
[----:B------:R-:W-:-:S02]  /*1970*/  MOV R128, R220 ;  /* 0x000000dc00807202 */ /* 0x000fc40000000f00 */
[----:B------:R-:W-:Y:S01]  /*1980*/  MOV R129, R221 ;  /* 0x000000dd00817202 */ /* 0x000fe20000000f00 */
[----:B------:R-:W3:Y:S01]  /*1990*/  LDG.E.128 R216, desc[UR4][R216.64+0x10] ;  /* 0x00001004d8d87981 */ /* 0x000ee2000c1e1d00 */
[----:B------:R-:W-:-:S03]  /*19a0*/  MOV R127, R247 ;  /* 0x000000f7007f7202 */ /* 0x000fc60000000f00 */
[----:B------:R-:W3:Y:S04]  /*19b0*/  LDG.E.128 R208, desc[UR4][R208.64+0x10] ;  /* 0x00001004d0d07981 */ /* 0x000ee8000c1e1d00 */
[----:B------:R-:W3:Y:S04]  /*19c0*/  LDG.E.128 R220, desc[UR4][R224.64] ;  /* 0x00000004e0dc7981 */ /* 0x000ee8000c1e1d00 */
[----:B------:R-:W3:Y:S01]  /*19d0*/  LDG.E.128 R240, desc[UR4][R240.64] ;  /* 0x00000004f0f07981 */ /* 0x000ee2000c1e1d00 */
[C---:B------:R-:W-:Y:S02]  /*19e0*/  IADD3 R248, R0.reuse, 0x200, RZ ;  /* 0x0000020000f87810 */ /* 0x040fe40007ffe0ff */
[----:B------:R-:W-:-:S03]  /*19f0*/  IADD3 R236, R0, 0x80, RZ ;  /* 0x0000008000ec7810 */ /* 0x000fc60007ffe0ff */
[----:B------:R-:W-:-:S04]  /*1a00*/  IMAD.WIDE.U32 R248, R248, 0x10, R250 ;  /* 0x00000010f8f87825 */ /* 0x000fc800078e00fa */
[--C-:B------:R-:W-:Y:S01]  /*1a10*/  IMAD.WIDE.U32 R236, R236, 0x10, R250.reuse ;  /* 0x00000010ecec7825 */ /* 0x100fe200078e00fa */
[----:B------:R-:W-:Y:S02]  /*1a20*/  ISETP.GE.AND P3, PT, R252, 0x1, PT ;  /* 0x00000001fc00780c */ /* 0x000fe40003f66270 */
[----:B--2---:R-:W-:Y:S01]  /*1a30*/  MOV R54, R45 ;  /* 0x0000002d00367202 */ /* 0x004fe20000000f00 */
[----:B------:R-:W-:Y:S01]  /*1a40*/  HFMA2.MMA R48, -RZ, RZ, 0, 0 ;  /* 0x00000000ff307435 */ /* 0x000fe200000001ff */
[----:B------:R-:W-:Y:S01]  /*1a50*/  IADD3 R45, R245, 0x200, RZ ;  /* 0x00000200f52d7810 */ /* 0x000fe20007ffe0ff */
[----:B------:R-:W-:Y:S01]  /*1a60*/  IMAD.WIDE.U32 R244, R244, 0x10, R250 ;  /* 0x00000010f4f47825 */ /* 0x000fe200078e00fa */
[----:B------:R-:W-:Y:S01]  /*1a70*/  MOV R55, R44 ;  /* 0x0000002c00377202 */ /* 0x000fe20000000f00 */
[----:B------:R-:W2:Y:S02]  /*1a80*/  LDG.E.128 R248, desc[UR4][R248.64] ;  /* 0x00000004f8f87981 */ /* 0x000ea4000c1e1d00 */
[----:B------:R-:W-:-:S02]  /*1a90*/  IMAD.WIDE.U32 R232, R45, 0x20, R232 ;  /* 0x000000202de87825 */ /* 0x000fc400078e00e8 */
[----:B------:R-:W2:Y:S04]  /*1aa0*/  LDG.E.128 R244, desc[UR4][R244.64] ;  /* 0x00000004f4f47981 */ /* 0x000ea8000c1e1d00 */
[----:B------:R-:W2:Y:S01]  /*1ab0*/  LDG.E.128 R228, desc[UR4][R232.64] ;  /* 0x00000004e8e47981 */ /* 0x000ea2000c1e1d00 */
[----:B------:R-:W-:Y:S02]  /*1ac0*/  MOV R2, UR16 ;  /* 0x0000001000027c02 */ /* 0x000fe40008000f00 */
[----:B------:R-:W-:Y:S01]  /*1ad0*/  MOV R0, UR17 ;  /* 0x0000001100007c02 */ /* 0x000fe20008000f00 */
[----:B------:R-:W2:Y:S04]  /*1ae0*/  LDG.E.128 R236, desc[UR4][R236.64] ;  /* 0x00000004ecec7981 */ /* 0x000ea8000c1e1d00 */
[----:B------:R-:W2:Y:S01]  /*1af0*/  LDG.E.128 R232, desc[UR4][R232.64+0x10] ;  /* 0x00001004e8e87981 */ /* 0x000ea2000c1e1d00 */
[----:B------:R-:W-:-:S05]  /*1b00*/  @P3 IADD3 R252, R252, -0x1, RZ ;  /* 0xfffffffffcfc3810 */ /* 0x000fca0007ffe0ff */
[----:B------:R-:W-:Y:S02]  /*1b10*/  @P3 IMAD R252, R252, R125, RZ ;  /* 0x0000007dfcfc3224 */ /* 0x000fe400078e02ff */
[----:B------:R-:W1:Y:S03]  /*1b20*/  LDC.64 R124, c[0x0][0x2c8] ;  /* 0x0000b200ff7c7b82 */ /* 0x000e660000000a00 */
[----:B------:R-:W-:-:S04]  /*1b30*/  @P3 SHF.R.S32.HI R44, RZ, 0x1f, R252 ;  /* 0x0000001fff2c3819 */ /* 0x000fc800000114fc */
[----:B------:R-:W-:Y:S02]  /*1b40*/  @P3 LEA.HI R252, R44, R252, RZ, 0x3 ;  /* 0x000000fc2cfc3211 */ /* 0x000fe400078f18ff */
[----:B------:R-:W0:Y:S01]  /*1b50*/  LDC.U8 R44, c[0x0][0x2a0] ;  /* 0x0000a800ff2c7b82 */ /* 0x000e220000000000 */
[----:B------:R-:W-:-:S04]  /*1b60*/  ISETP.NE.U32.AND P0, PT, R2, RZ, PT ;  /* 0x000000ff0200720c */ /* 0x000fc80003f05070 */
[----:B------:R-:W-:Y:S02]  /*1b70*/  ISETP.NE.AND.EX P0, PT, R0, RZ, PT, P0 ;  /* 0x000000ff0000720c */ /* 0x000fe40003f05300 */
[----:B------:R-:W-:Y:S02]  /*1b80*/  @P3 LEA.HI.SX32 R48, R252, R130, 0x1d ;  /* 0x00000082fc303211 */ /* 0x000fe400078feaff */
[----:B------:R-:W-:Y:S02]  /*1b90*/  MOV R53, R46 ;  /* 0x0000002e00357202 */ /* 0x000fe40000000f00 */
[----:B------:R-:W-:Y:S02]  /*1ba0*/  MOV R52, R47 ;  /* 0x0000002f00347202 */ /* 0x000fe40000000f00 */
[C---:B------:R-:W-:Y:S02]  /*1bb0*/  IADD3 R47, R48.reuse, 0x80, RZ ;  /* 0x00000080302f7810 */ /* 0x040fe40007ffe0ff */
[----:B------:R-:W-:-:S03]  /*1bc0*/  IADD3 R46, R48, 0x100, RZ ;  /* 0x00000100302e7810 */ /* 0x000fc60007ffe0ff */
[----:B-1----:R-:W-:Y:S01]  /*1bd0*/  @P0 IMAD.WIDE.U32 R50, R45, 0x20, R124 ;  /* 0x000000202d320825 */ /* 0x002fe200078e007c */
[----:B------:R-:W-:Y:S01]  /*1be0*/  IADD3 R45, R48, 0x180, RZ ;  /* 0x00000180302d7810 */ /* 0x000fe20007ffe0ff */
[----:B------:R-:W5:Y:S01]  /*1bf0*/  @P0 LDG.E.128 R144, desc[UR4][R126.64] ;  /* 0x000000047e900981 */ /* 0x000f62000c1e1d00 */
[----:B0-----:R-:W-:Y:S01]  /*1c00*/  ISETP.NE.AND P1, PT, R44, RZ, PT ;  /* 0x000000ff2c00720c */ /* 0x001fe20003f25270 */
[C-C-:B------:R-:W-:Y:S02]  /*1c10*/  IMAD.WIDE.U32 R82, R48.reuse, 0x8, R60.reuse ;  /* 0x0000000830527825 */ /* 0x140fe400078e003c */
[----:B------:R0:W5:Y:S01]  /*1c20*/  @P0 LDG.E.128 R148, desc[UR4][R126.64+0x10] ;  /* 0x000010047e940981 */ /* 0x000162000c1e1d00 */
[----:B----4-:R-:W-:Y:S01]  /*1c30*/  FSEL R252, R131, RZ, !P1 ;  /* 0x000000ff83fc7208 */ /* 0x010fe20004800000 */
[--C-:B------:R-:W-:Y:S01]  /*1c40*/  IMAD.WIDE.U32 R80, R47, 0x8, R60.reuse ;  /* 0x000000082f507825 */ /* 0x100fe200078e003c */
[----:B------:R-:W-:Y:S01]  /*1c50*/  IADD3 R44, R48, 0x200, RZ ;  /* 0x00000200302c7810 */ /* 0x000fe20007ffe0ff */
[----:B------:R-:W5:Y:S02]  /*1c60*/  @P0 LDG.E.128 R152, desc[UR4][R128.64] ;  /* 0x0000000480980981 */ /* 0x000f64000c1e1d00 */
[----:B------:R-:W-:-:S04]  /*1c70*/  IMAD.WIDE.U32 R48, R46, 0x8, R60 ;  /* 0x000000082e307825 */ /* 0x000fc800078e003c */
[C---:B------:R-:W-:Y:S01]  /*1c80*/  FADD.FTZ R78, -R252.reuse, R59 ;  /* 0x0000003bfc4e7221 */ /* 0x040fe20000010100 */
[----:B------:R-:W-:Y:S01]  /*1c90*/  FADD.FTZ R77, -R252, R58 ;  /* 0x0000003afc4d7221 */ /* 0x000fe20000010100 */
[----:B------:R1:W5:Y:S01]  /*1ca0*/  @P0 LDG.E.128 R156, desc[UR4][R128.64+0x10] ;  /* 0x00001004809c0981 */ /* 0x000362000c1e1d00 */
[----:B------:R-:W-:-:S04]  /*1cb0*/  IMAD.WIDE.U32 R46, R45, 0x8, R60 ;  /* 0x000000082d2e7825 */ /* 0x000fc800078e003c */
[C---:B------:R-:W-:Y:S01]  /*1cc0*/  FADD.FTZ R76, -R252.reuse, R57 ;  /* 0x00000039fc4c7221 */ /* 0x040fe20000010100 */
[C---:B------:R-:W-:Y:S01]  /*1cd0*/  FADD.FTZ R75, -R252.reuse, R56 ;  /* 0x00000038fc4b7221 */ /* 0x040fe20000010100 */
[----:B------:R-:W-:Y:S01]  /*1ce0*/  FADD.FTZ R74, -R252, R55 ;  /* 0x00000037fc4a7221 */ /* 0x000fe20000010100 */
[----:B------:R-:W-:-:S04]  /*1cf0*/  IMAD.WIDE.U32 R44, R44, 0x8, R60 ;  /* 0x000000082c2c7825 */ /* 0x000fc800078e003c */
[C---:B------:R-:W-:Y:S01]  /*1d00*/  FADD.FTZ R66, -R252.reuse, R206 ;  /* 0x000000cefc427221 */ /* 0x040fe20000010100 */
[C---:B------:R-:W-:Y:S01]  /*1d10*/  FADD.FTZ R65, -R252.reuse, R207 ;  /* 0x000000cffc417221 */ /* 0x040fe20000010100 */
[C---:B---3--:R-:W-:Y:S01]  /*1d20*/  FADD.FTZ R60, -R252.reuse, R211 ;  /* 0x000000d3fc3c7221 */ /* 0x048fe20000010100 */
[C---:B0----5:R-:W-:Y:S01]  /*1d30*/  FMUL.FTZ R127, R3.reuse, R78 ;  /* 0x0000004e037f7220 */ /* 0x061fe20000410000 */
[C---:B------:R-:W-:Y:S01]  /*1d40*/  FADD.FTZ R73, -R252.reuse, R54 ;  /* 0x00000036fc497221 */ /* 0x040fe20000010100 */
[C---:B------:R-:W-:Y:S01]  /*1d50*/  FADD.FTZ R61, -R252.reuse, R210 ;  /* 0x000000d2fc3d7221 */ /* 0x040fe20000010100 */
[----:B------:R0:W5:Y:S01]  /*1d60*/  LDG.E.64 R206, desc[UR4][R46.64] ;  /* 0x000000042ece7981 */ /* 0x000162000c1e1b00 */
[C---:B------:R-:W-:Y:S01]  /*1d70*/  FMUL.FTZ R125, R3.reuse, R77 ;  /* 0x0000004d037d7220 */ /* 0x040fe20000410000 */
[C---:B------:R-:W-:Y:S01]  /*1d80*/  FADD.FTZ R72, -R252.reuse, R53 ;  /* 0x00000035fc487221 */ /* 0x040fe20000010100 */
[----:B------:R-:W-:Y:S01]  /*1d90*/  FADD.FTZ R210, -R252, R220 ;  /* 0x000000dcfcd27221 */ /* 0x000fe20000010100 */
[----:B------:R-:W-:Y:S01]  /*1da0*/  FMUL.FTZ R124, R3, R76 ;  /* 0x0000004c037c7220 */ /* 0x000fe20000410000 */
[----:B------:R-:W-:-:S02]  /*1db0*/  HADD2.F32 R131, -RZ, R202.H0_H0 ;  /* 0x200000caff837230 */ /* 0x000fc40000004100 */
[C---:B------:R-:W-:Y:S01]  /*1dc0*/  FADD.FTZ R71, -R252.reuse, R52 ;  /* 0x00000034fc477221 */ /* 0x040fe20000010100 */
[----:B------:R-:W-:Y:S01]  /*1dd0*/  HADD2.F32 R130, -RZ, R202.H1_H1 ;  /* 0x300000caff827230 */ /* 0x000fe20000004100 */
[----:B------:R-:W5:Y:S01]  /*1de0*/  @P0 LDG.E.128 R176, desc[UR4][R50.64] ;  /* 0x0000000432b00981 */ /* 0x000f62000c1e1d00 */
[--C-:B-1----:R-:W-:Y:S02]  /*1df0*/  HADD2.F32 R129, -RZ, R203.reuse.H0_H0 ;  /* 0x200000cbff817230 */ /* 0x102fe40000004100 */
[C---:B0-----:R-:W-:Y:S01]  /*1e00*/  FADD.FTZ R46, -R252.reuse, R219 ;  /* 0x000000dbfc2e7221 */ /* 0x041fe20000010100 */
[----:B------:R-:W-:Y:S01]  /*1e10*/  HADD2.F32 R128, -RZ, R203.H1_H1 ;  /* 0x300000cbff807230 */ /* 0x000fe20000004100 */
[----:B------:R0:W5:Y:S01]  /*1e20*/  @P0 LDG.E.128 R180, desc[UR4][R50.64+0x10] ;  /* 0x0000100432b40981 */ /* 0x000162000c1e1d00 */
[--C-:B------:R-:W-:Y:S02]  /*1e30*/  HADD2.F32 R220, -RZ, R243.reuse.H0_H0 ;  /* 0x200000f3ffdc7230 */ /* 0x100fe40000004100 */
[C---:B------:R-:W-:Y:S01]  /*1e40*/  FADD.FTZ R69, -R252.reuse, R204 ;  /* 0x000000ccfc457221 */ /* 0x040fe20000010100 */
[----:B------:R-:W-:Y:S01]  /*1e50*/  HADD2.F32 R219, -RZ, R243.H1_H1 ;  /* 0x300000f3ffdb7230 */ /* 0x000fe20000004100 */
[----:B------:R1:W5:Y:S01]  /*1e60*/  LDG.E.64 R202, desc[UR4][R80.64] ;  /* 0x0000000450ca7981 */ /* 0x000362000c1e1b00 */
[C---:B------:R-:W-:Y:S01]  /*1e70*/  FADD.FTZ R47, -R252.reuse, R218 ;  /* 0x000000dafc2f7221 */ /* 0x040fe20000010100 */
[----:B------:R-:W-:Y:S01]  /*1e80*/  FMUL.FTZ R243, R3, R74 ;  /* 0x0000004a03f37220 */ /* 0x000fe20000410000 */
[----:B------:R-:W-:Y:S01]  /*1e90*/  MOV R134, R226 ;  /* 0x000000e200867202 */ /* 0x000fe20000000f00 */
[C---:B------:R-:W-:Y:S01]  /*1ea0*/  FADD.FTZ R68, -R252.reuse, R205 ;  /* 0x000000cdfc447221 */ /* 0x040fe20000010100 */
[----:B------:R-:W-:Y:S01]  /*1eb0*/  MOV R135, R227 ;  /* 0x000000e300877202 */ /* 0x000fe20000000f00 */
[----:B0-----:R-:W-:Y:S01]  /*1ec0*/  FADD.FTZ R50, -R252, R217 ;  /* 0x000000d9fc327221 */ /* 0x001fe20000010100 */
[--C-:B------:R-:W-:Y:S01]  /*1ed0*/  HADD2.F32 R218, -RZ, R242.reuse.H0_H0 ;  /* 0x200000f2ffda7230 */ /* 0x100fe20000004100 */
[----:B------:R0:W-:Y:S01]  /*1ee0*/  STL [R1+0xb8], R127 ;  /* 0x0000b87f01007387 */ /* 0x0001e20000100800 */
[----:B------:R-:W-:-:S02]  /*1ef0*/  HADD2.F32 R217, -RZ, R242.H1_H1 ;  /* 0x300000f2ffd97230 */ /* 0x000fc40000004100 */
[C---:B-1----:R-:W-:Y:S01]  /*1f00*/  FMUL.FTZ R81, R3.reuse, R73 ;  /* 0x0000004903517220 */ /* 0x042fe20000410000 */
[C---:B------:R-:W-:Y:S01]  /*1f10*/  FMUL.FTZ R242, R3.reuse, R72 ;  /* 0x0000004803f27220 */ /* 0x040fe20000410000 */
[----:B------:R-:W3:Y:S01]  /*1f20*/  LDG.E.128 R224, desc[UR4][R224.64+0x10] ;  /* 0x00001004e0e07981 */ /* 0x000ee2000c1e1d00 */
[C---:B------:R-:W-:Y:S01]  /*1f30*/  FMUL.FTZ R80, R3.reuse, R71 ;  /* 0x0000004703507220 */ /* 0x040fe20000410000 */
[C---:B------:R-:W-:Y:S02]  /*1f40*/  FADD.FTZ R64, -R252.reuse, R208 ;  /* 0x000000d0fc407221 */ /* 0x040fe40000010100 */
[----:B------:R-:W-:Y:S01]  /*1f50*/  STL [R1+0xfc], R125 ;  /* 0x0000fc7d01007387 */ /* 0x000fe20000100800 */
[C---:B------:R-:W-:Y:S01]  /*1f60*/  FMUL.FTZ R79, R3.reuse, R69 ;  /* 0x00000045034f7220 */ /* 0x040fe20000410000 */
[C---:B------:R-:W-:Y:S02]  /*1f70*/  FADD.FTZ R62, -R252.reuse, R209 ;  /* 0x000000d1fc3e7221 */ /* 0x040fe40000010100 */
[----:B------:R-:W-:Y:S01]  /*1f80*/  STL [R1+0xf8], R124 ;  /* 0x0000f87c01007387 */ /* 0x000fe20000100800 */
[C---:B------:R-:W-:Y:S01]  /*1f90*/  FMUL.FTZ R78, R3.reuse, R68 ;  /* 0x00000044034e7220 */ /* 0x040fe20000410000 */
[C---:B------:R-:W-:Y:S01]  /*1fa0*/  FMUL.FTZ R77, R3.reuse, R66 ;  /* 0x00000042034d7220 */ /* 0x040fe20000410000 */
[C---:B------:R-:W-:Y:S01]  /*1fb0*/  FMUL.FTZ R76, R3.reuse, R65 ;  /* 0x00000041034c7220 */ /* 0x040fe20000410000 */
        /* <DEDUP_REMOVED lines=8> */
[C---:B------:R-:W-:Y:S01]  /*2040*/  FMUL.FTZ R69, R3.reuse, R57 ;  /* 0x0000003903457220 */ /* 0x040fe20000410000 */
[C---:B------:R-:W-:Y:S01]  /*2050*/  FMUL.FTZ R68, R3.reuse, R56 ;  /* 0x0000003803447220 */ /* 0x040fe20000410000 */
[----:B------:R-:W-:Y:S01]  /*2060*/  FMUL.FTZ R66, R3, R54 ;  /* 0x0000003603427220 */ /* 0x000fe20000410000 */
[----:B------:R-:W5:Y:S04]  /*2070*/  @P0 LDG.E.128 R160, desc[UR4][R132.64] ;  /* 0x0000000484a00981 */ /* 0x000f68000c1e1d00 */
[----:B------:R1:W5:Y:S04]  /*2080*/  @P0 LDG.E.128 R164, desc[UR4][R132.64+0x10] ;  /* 0x0000100484a40981 */ /* 0x000368000c1e1d00 */
[----:B------:R-:W5:Y:S04]  /*2090*/  @P0 LDG.E.128 R168, desc[UR4][R134.64] ;  /* 0x0000000486a80981 */ /* 0x000f68000c1e1d00 */
[----:B------:R4:W5:Y:S01]  /*20a0*/  @P0 LDG.E.128 R172, desc[UR4][R134.64+0x10] ;  /* 0x0000100486ac0981 */ /* 0x000962000c1e1d00 */
[----:B-1----:R-:W-:-:S02]  /*20b0*/  HADD2.F32 R133, -RZ, R201.H0_H0 ;  /* 0x200000c9ff857230 */ /* 0x002fc40000004100 */
[----:B------:R-:W-:Y:S02]  /*20c0*/  HADD2.F32 R132, -RZ, R201.H1_H1 ;  /* 0x300000c9ff847230 */ /* 0x000fe40000004100 */
[--C-:B--2---:R-:W-:Y:S02]  /*20d0*/  HADD2.F32 R70, -RZ, R244.reuse.H1_H1 ;  /* 0x300000f4ff467230 */ /* 0x104fe40000004100 */
[----:B------:R-:W-:Y:S01]  /*20e0*/  FADD.FTZ R211, -R252, R235 ;  /* 0x000000ebfcd37221 */ /* 0x000fe20000010100 */
[----:B------:R-:W-:Y:S02]  /*20f0*/  HADD2.F32 R235, -RZ, R244.H0_H0 ;  /* 0x200000f4ffeb7230 */ /* 0x000fe40000004100 */
[C---:B------:R-:W-:Y:S01]  /*2100*/  FMUL.FTZ R244, R3.reuse, R75 ;  /* 0x0000004b03f47220 */ /* 0x040fe20000410000 */
[----:B------:R-:W-:Y:S01]  /*2110*/  FMUL.FTZ R75, R3, R64 ;  /* 0x00000040034b7220 */ /* 0x000fe20000410000 */
[--C-:B------:R-:W-:Y:S02]  /*2120*/  HADD2.F32 R52, -RZ, R249.reuse.H0_H0 ;  /* 0x200000f9ff347230 */ /* 0x100fe40000004100 */
[----:B------:R-:W-:Y:S01]  /*2130*/  HADD2.F32 R51, -RZ, R249.H1_H1 ;  /* 0x300000f9ff337230 */ /* 0x000fe20000004100 */
        /* <DEDUP_REMOVED lines=12> */
[----:B----4-:R-:W-:-:S03]  /*2200*/  HADD2.F32 R135, -RZ, R200.H0_H0 ;  /* 0x200000c8ff877230 */ /* 0x010fc60000004100 */
[----:B------:R-:W-:Y:S01]  /*2210*/  STL [R1+0xc4], R72 ;  /* 0x0000c44801007387 */ /* 0x000fe20000100800 */
[----:B------:R-:W-:-:S03]  /*2220*/  HADD2.F32 R134, -RZ, R200.H1_H1 ;  /* 0x300000c8ff867230 */ /* 0x000fc60000004100 */
[----:B------:R-:W-:Y:S04]  /*2230*/  STL [R1+0xc0], R71 ;  /* 0x0000c04701007387 */ /* 0x000fe80000100800 */
[----:B------:R-:W-:Y:S04]  /*2240*/  STL [R1+0xbc], R69 ;  /* 0x0000bc4501007387 */ /* 0x000fe80000100800 */
[----:B------:R-:W-:Y:S04]  /*2250*/  STL [R1+0xb4], R68 ;  /* 0x0000b44401007387 */ /* 0x000fe80000100800 */
[----:B------:R1:W5:Y:S04]  /*2260*/  LDG.E.64 R200, desc[UR4][R82.64] ;  /* 0x0000000452c87981 */ /* 0x000368000c1e1b00 */
[----:B------:R-:W-:Y:S04]  /*2270*/  STL [R1+0xb0], R66 ;  /* 0x0000b04201007387 */ /* 0x000fe80000100800 */
[----:B------:R-:W2:Y:S04]  /*2280*/  LDL R126, [R1+0x19c] ;  /* 0x00019c00017e7983 */ /* 0x000ea80000100800 */
[----:B------:R-:W4:Y:S04]  /*2290*/  LDL R82, [R1+0x1a0] ;  /* 0x0001a00001527983 */ /* 0x000f280000100800 */
[----:B------:R-:W2:Y:S04]  /*22a0*/  LDL R249, [R1+0x198] ;  /* 0x0001980001f97983 */ /* 0x000ea80000100800 */
[----:B------:R-:W1:Y:S01]  /*22b0*/  LDL R83, [R1+0x194] ;  /* 0x0001940001537983 */ /* 0x000e620000100800 */
[C---:B------:R-:W-:Y:S01]  /*22c0*/  FADD.FTZ R53, -R252.reuse, R216 ;  /* 0x000000d8fc357221 */ /* 0x040fe20000010100 */
[C---:B------:R-:W-:Y:S01]  /*22d0*/  FADD.FTZ R221, -R252.reuse, R221 ;  /* 0x000000ddfcdd7221 */ /* 0x040fe20000010100 */
[C---:B------:R-:W-:Y:S01]  /*22e0*/  FMUL.FTZ R64, R3.reuse, R50 ;  /* 0x0000003203407220 */ /* 0x040fe20000410000 */
[C---:B------:R-:W-:Y:S01]  /*22f0*/  FADD.FTZ R222, -R252.reuse, R222 ;  /* 0x000000defcde7221 */ /* 0x040fe20000010100 */
[C---:B------:R-:W-:Y:S01]  /*2300*/  FMUL.FTZ R65, R3.reuse, R53 ;  /* 0x0000003503417220 */ /* 0x040fe20000410000 */
[C---:B------:R-:W-:Y:S01]  /*2310*/  FMUL.FTZ R62, R3.reuse, R47 ;  /* 0x0000002f033e7220 */ /* 0x040fe20000410000 */
[C---:B------:R-:W-:Y:S01]  /*2320*/  FADD.FTZ R223, -R252.reuse, R223 ;  /* 0x000000dffcdf7221 */ /* 0x040fe20000010100 */
[C---:B------:R-:W-:Y:S01]  /*2330*/  FMUL.FTZ R61, R3.reuse, R46 ;  /* 0x0000002e033d7220 */ /* 0x040fe20000410000 */
[C---:B---3--:R-:W-:Y:S01]  /*2340*/  FADD.FTZ R224, -R252.reuse, R224 ;  /* 0x000000e0fce07221 */ /* 0x048fe20000010100 */
[C---:B------:R-:W-:Y:S01]  /*2350*/  FMUL.FTZ R60, R3.reuse, R210 ;  /* 0x000000d2033c7220 */ /* 0x040fe20000410000 */
[C---:B------:R-:W-:Y:S01]  /*2360*/  FADD.FTZ R225, -R252.reuse, R225 ;  /* 0x000000e1fce17221 */ /* 0x040fe20000010100 */
[----:B------:R-:W-:Y:S01]  /*2370*/  STL [R1+0xac], R65 ;  /* 0x0000ac4101007387 */ /* 0x000fe20000100800 */
[C---:B------:R-:W-:Y:S01]  /*2380*/  FMUL.FTZ R58, R3.reuse, R221 ;  /* 0x000000dd033a7220 */ /* 0x040fe20000410000 */
[C---:B------:R-:W-:Y:S01]  /*2390*/  FADD.FTZ R226, -R252.reuse, R226 ;  /* 0x000000e2fce27221 */ /* 0x040fe20000010100 */
[C---:B------:R-:W-:Y:S01]  /*23a0*/  FMUL.FTZ R57, R3.reuse, R222 ;  /* 0x000000de03397220 */ /* 0x040fe20000410000 */
[----:B------:R-:W-:Y:S01]  /*23b0*/  STL [R1+0xa8], R64 ;  /* 0x0000a84001007387 */ /* 0x000fe20000100800 */
        /* <DEDUP_REMOVED lines=20> */
[----:B------:R-:W-:Y:S01]  /*2500*/  FADD.FTZ R234, -R252, R234 ;  /* 0x000000eafcea7221 */ /* 0x000fe20000010100 */
[C---:B------:R-:W-:Y:S02]  /*2510*/  FMUL.FTZ R222, R3.reuse, R230 ;  /* 0x000000e603de7220 */ /* 0x040fe40000410000 */
[----:B------:R-:W-:Y:S01]  /*2520*/  STL [R1+0x8c], R54 ;  /* 0x00008c3601007387 */ /* 0x000fe20000100800 */
[C---:B------:R-:W-:Y:S01]  /*2530*/  FMUL.FTZ R47, R3.reuse, R231 ;  /* 0x000000e7032f7220 */ /* 0x040fe20000410000 */
[C---:B------:R-:W-:Y:S02]  /*2540*/  FMUL.FTZ R46, R3.reuse, R232 ;  /* 0x000000e8032e7220 */ /* 0x040fe40000410000 */
[----:B------:R-:W-:Y:S01]  /*2550*/  STL [R1+0x88], R53 ;  /* 0x0000883501007387 */ /* 0x000fe20000100800 */
[----:B------:R-:W-:-:S03]  /*2560*/  FMUL.FTZ R221, R3, R233 ;  /* 0x000000e903dd7220 */ /* 0x000fc60000410000 */
[----:B------:R-:W-:Y:S01]  /*2570*/  STL [R1+0x84], R226 ;  /* 0x000084e201007387 */ /* 0x000fe20000100800 */
[----:B------:R-:W-:-:S03]  /*2580*/  FMUL.FTZ R223, R3, R234 ;  /* 0x000000ea03df7220 */ /* 0x000fc60000410000 */
[----:B------:R-:W-:Y:S04]  /*2590*/  STL [R1+0x80], R225 ;  /* 0x000080e101007387 */ /* 0x000fe80000100800 */
[----:B------:R-:W-:Y:S04]  /*25a0*/  STL [R1+0x74], R50 ;  /* 0x0000743201007387 */ /* 0x000fe80000100800 */
[----:B------:R-:W-:Y:S04]  /*25b0*/  STL [R1+0x70], R224 ;  /* 0x000070e001007387 */ /* 0x000fe80000100800 */
[----:B------:R-:W-:Y:S01]  /*25c0*/  STL [R1+0x6c], R222 ;  /* 0x00006cde01007387 */ /* 0x000fe20000100800 */
[----:B------:R-:W-:-:S03]  /*25d0*/  FFMA.FTZ R4, R127, R135, R4 ;  /* 0x000000877f047223 */ /* 0x000fc60000010004 */
[----:B------:R-:W-:Y:S01]  /*25e0*/  STL [R1+0x68], R47 ;  /* 0x0000682f01007387 */ /* 0x000fe20000100800 */
[----:B------:R-:W-:-:S03]  /*25f0*/  FADD.FTZ R120, R120, R135 ;  /* 0x0000008778787221 */ /* 0x000fc60000010000 */
[----:B------:R-:W-:Y:S04]  /*2600*/  STL [R1+0x64], R46 ;  /* 0x0000642e01007387 */ /* 0x000fe80000100800 */
[----:B------:R-:W-:Y:S04]  /*2610*/  STL [R1+0x60], R221 ;  /* 0x000060dd01007387 */ /* 0x000fe80000100800 */
[----:B------:R-:W-:Y:S01]  /*2620*/  STL [R1+0x5c], R223 ;  /* 0x00005cdf01007387 */ /* 0x000fe20000100800 */
        /* <DEDUP_REMOVED lines=14> */
[----:B------:R3:W5:Y:S04]  /*2710*/  LDG.E.64 R204, desc[UR4][R48.64] ;  /* 0x0000000430cc7981 */ /* 0x000768000c1e1b00 */
[----:B------:R0:W5:Y:S01]  /*2720*/  LDG.E.64 R208, desc[UR4][R44.64] ;  /* 0x000000042cd07981 */ /* 0x000162000c1e1b00 */
[----:B----4-:R-:W-:-:S03]  /*2730*/  FMUL.FTZ R210, R82, R135 ;  /* 0x0000008752d27220 */ /* 0x010fc60000410000 */
[----:B------:R4:W5:Y:S01]  /*2740*/  LDL.LU R135, [R1+0x270] ;  /* 0x0002700001877983 */ /* 0x0009620000300800 */
[----:B--2---:R-:W-:-:S03]  /*2750*/  FMUL.FTZ R126, R126, R134 ;  /* 0x000000867e7e7220 */ /* 0x004fc60000410000 */
[----:B------:R-:W2:Y:S04]  /*2760*/  LDL R82, [R1+0x190] ;  /* 0x0001900001527983 */ /* 0x000ea80000100800 */
[----:B------:R4:W5:Y:S04]  /*2770*/  LDL.LU R134, [R1+0x26c] ;  /* 0x00026c0001867983 */ /* 0x0009680000300800 */
[----:B------:R-:W4:Y:S01]  /*2780*/  LDL R229, [R1+0x18c] ;  /* 0x00018c0001e57983 */ /* 0x000f220000100800 */
[----:B------:R-:W-:Y:S01]  /*2790*/  FMUL.FTZ R233, R249, R133 ;  /* 0x00000085f9e97220 */ /* 0x000fe20000410000 */
[----:B-1----:R-:W-:-:S02]  /*27a0*/  FMUL.FTZ R83, R83, R132 ;  /* 0x0000008453537220 */ /* 0x002fc40000410000 */
[----:B------:R1:W5:Y:S04]  /*27b0*/  LDL.LU R133, [R1+0x268] ;  /* 0x0002680001857983 */ /* 0x0003680000300800 */
[----:B------:R-:W4:Y:S04]  /*27c0*/  LDL R231, [R1+0x188] ;  /* 0x0001880001e77983 */ /* 0x000f280000100800 */
[----:B------:R1:W-:Y:S04]  /*27d0*/  STL [R1+0x54], R126 ;  /* 0x0000547e01007387 */ /* 0x0003e80000100800 */
[----:B------:R0:W5:Y:S04]  /*27e0*/  LDL.LU R132, [R1+0x264] ;  /* 0x0002640001847983 */ /* 0x0001680000300800 */
[----:B------:R-:W4:Y:S04]  /*27f0*/  LDL R228, [R1+0x184] ;  /* 0x0001840001e47983 */ /* 0x000f280000100800 */
[----:B------:R1:W-:Y:S01]  /*2800*/  STL [R1+0x50], R233 ;  /* 0x000050e901007387 */ /* 0x0003e20000100800 */
[----:B---3--:R-:W-:-:S02]  /*2810*/  HADD2.F32 R49, -RZ, R250.H0_H0 ;  /* 0x200000faff317230 */ /* 0x008fc40000004100 */
[----:B------:R-:W-:Y:S02]  /*2820*/  HADD2.F32 R48, -RZ, R250.H1_H1 ;  /* 0x300000faff307230 */ /* 0x000fe40000004100 */
[----:B--2---:R-:W-:Y:S02]  /*2830*/  FMUL.FTZ R82, R82, R131 ;  /* 0x0000008352527220 */ /* 0x004fe40000410000 */
[----:B------:R2:W5:Y:S04]  /*2840*/  LDL.LU R131, [R1+0x260] ;  /* 0x0002600001837983 */ /* 0x0005680000300800 */
[----:B------:R-:W3:Y:S01]  /*2850*/  LDL R227, [R1+0x180] ;  /* 0x0001800001e37983 */ /* 0x000ee20000100800 */
[----:B----4-:R-:W-:-:S03]  /*2860*/  FMUL.FTZ R229, R229, R130 ;  /* 0x00000082e5e57220 */ /* 0x010fc60000410000 */
[----:B------:R4:W-:Y:S04]  /*2870*/  STL [R1+0x48], R83 ;  /* 0x0000485301007387 */ /* 0x0009e80000100800 */
[----:B------:R2:W5:Y:S04]  /*2880*/  LDL.LU R130, [R1+0x25c] ;  /* 0x00025c0001827983 */ /* 0x0005680000300800 */
[----:B------:R-:W2:Y:S01]  /*2890*/  LDL R230, [R1+0x17c] ;  /* 0x00017c0001e67983 */ /* 0x000ea20000100800 */
[----:B------:R-:W-:-:S03]  /*28a0*/  FMUL.FTZ R234, R231, R129 ;  /* 0x00000081e7ea7220 */ /* 0x000fc60000410000 */
[----:B------:R4:W-:Y:S04]  /*28b0*/  STL [R1+0x1c], R82 ;  /* 0x00001c5201007387 */ /* 0x0009e80000100800 */
[----:B------:R0:W5:Y:S01]  /*28c0*/  LDL.LU R129, [R1+0x258] ;  /* 0x0002580001817983 */ /* 0x0001620000300800 */
[----:B------:R-:W-:-:S03]  /*28d0*/  FMUL.FTZ R232, R228, R128 ;  /* 0x00000080e4e87220 */ /* 0x000fc60000410000 */
[----:B------:R-:W4:Y:S04]  /*28e0*/  LDL R249, [R1+0x178] ;  /* 0x0001780001f97983 */ /* 0x000f280000100800 */
[----:B------:R1:W-:Y:S04]  /*28f0*/  STL [R1+0x18], R229 ;  /* 0x000018e501007387 */ /* 0x0003e80000100800 */
[----:B------:R0:W5:Y:S04]  /*2900*/  LDL.LU R128, [R1+0x254] ;  /* 0x0002540001807983 */ /* 0x0001680000300800 */
[----:B------:R-:W4:Y:S04]  /*2910*/  LDL R228, [R1+0x174] ;  /* 0x0001740001e47983 */ /* 0x000f280000100800 */
[----:B------:R-:W-:Y:S04]  /*2920*/  STL [R1+0x14], R234 ;  /* 0x000014ea01007387 */ /* 0x000fe80000100800 */
[----:B------:R-:W4:Y:S04]  /*2930*/  LDL R250, [R1+0x170] ;  /* 0x0001700001fa7983 */ /* 0x000f280000100800 */
[----:B------:R-:W-:Y:S04]  /*2940*/  STL [R1+0x10], R232 ;  /* 0x000010e801007387 */ /* 0x000fe80000100800 */
[----:B------:R-:W4:Y:S01]  /*2950*/  LDL R231, [R1+0x16c] ;  /* 0x00016c0001e77983 */ /* 0x000f220000100800 */
[----:B------:R-:W-:-:S02]  /*2960*/  HADD2.F32 R216, -RZ, R236.H0_H0 ;  /* 0x200000ecffd87230 */ /* 0x000fc40000004100 */
[----:B------:R-:W-:-:S05]  /*2970*/  HADD2.F32 R236, -RZ, R236.H1_H1 ;  /* 0x300000ecffec7230 */ /* 0x000fca0000004100 */
[----:B------:R-:W-:Y:S01]  /*2980*/  FFMA.FTZ R13, R78, R236, R13 ;  /* 0x000000ec4e0d7223 */ /* 0x000fe2000001000d */
[----:B------:R-:W-:Y:S01]  /*2990*/  FADD.FTZ R113, R113, R236 ;  /* 0x000000ec71717221 */ /* 0x000fe20000010000 */
[--C-:B------:R-:W-:Y:S02]  /*29a0*/  HADD2.F32 R215, -RZ, R237.reuse.H0_H0 ;  /* 0x200000edffd77230 */ /* 0x100fe40000004100 */
[----:B------:R-:W-:Y:S02]  /*29b0*/  HADD2.F32 R237, -RZ, R237.H1_H1 ;  /* 0x300000edffed7230 */ /* 0x000fe40000004100 */
[----:B------:R-:W-:Y:S01]  /*29c0*/  FFMA.FTZ R12, R79, R216, R12 ;  /* 0x000000d84f0c7223 */ /* 0x000fe2000001000c */
[----:B------:R-:W-:Y:S01]  /*29d0*/  FADD.FTZ R112, R112, R216 ;  /* 0x000000d870707221 */ /* 0x000fe20000010000 */
[--C-:B------:R-:W-:Y:S02]  /*29e0*/  HADD2.F32 R252, -RZ, R238.reuse.H0_H0 ;  /* 0x200000eefffc7230 */ /* 0x100fe40000004100 */
[----:B------:R-:W-:-:S02]  /*29f0*/  HADD2.F32 R238, -RZ, R238.H1_H1 ;  /* 0x300000eeffee7230 */ /* 0x000fc40000004100 */
[--C-:B0-----:R-:W-:Y:S02]  /*2a00*/  HADD2.F32 R45, -RZ, R251.reuse.H0_H0 ;  /* 0x200000fbff2d7230 */ /* 0x101fe40000004100 */
[----:B------:R-:W-:Y:S02]  /*2a10*/  HADD2.F32 R44, -RZ, R251.H1_H1 ;  /* 0x300000fbff2c7230 */ /* 0x000fe40000004100 */
[----:B---3--:R-:W-:-:S05]  /*2a20*/  FMUL.FTZ R227, R227, R216 ;  /* 0x000000d8e3e37220 */ /* 0x008fca0000410000 */
[----:B------:R0:W-:Y:S01]  /*2a30*/  STL [R1+0xc], R227 ;  /* 0x00000ce301007387 */ /* 0x0001e20000100800 */
[----:B--2---:R-:W-:-:S03]  /*2a40*/  FMUL.FTZ R230, R230, R236 ;  /* 0x000000ece6e67220 */ /* 0x004fc60000410000 */
[----:B------:R-:W2:Y:S04]  /*2a50*/  LDL R236, [R1+0x168] ;  /* 0x0001680001ec7983 */ /* 0x000ea80000100800 */
[----:B------:R-:W-:Y:S01]  /*2a60*/  STL [R1+0x8], R230 ;  /* 0x000008e601007387 */ /* 0x000fe20000100800 */
[----:B----4-:R-:W-:-:S03]  /*2a70*/  FMUL.FTZ R216, R249, R215 ;  /* 0x000000d7f9d87220 */ /* 0x010fc60000410000 */
[----:B------:R-:W3:Y:S04]  /*2a80*/  LDL R249, [R1+0x164] ;  /* 0x0001640001f97983 */ /* 0x000ee80000100800 */
[----:B------:R4:W-:Y:S01]  /*2a90*/  STL [R1+0x4], R216 ;  /* 0x000004d801007387 */ /* 0x0009e20000100800 */
[----:B------:R-:W-:-:S05]  /*2aa0*/  FMUL.FTZ R228, R228, R237 ;  /* 0x000000ede4e47220 */ /* 0x000fca0000410000 */
[----:B------:R4:W-:Y:S01]  /*2ab0*/  STL [R1], R228 ;  /* 0x000000e401007387 */ /* 0x0009e20000100800 */
[----:B------:R-:W-:-:S03]  /*2ac0*/  FMUL.FTZ R251, R231, R238 ;  /* 0x000000eee7fb7220 */ /* 0x000fc60000410000 */
[----:B------:R-:W4:Y:S01]  /*2ad0*/  LDL R231, [R1+0x160] ;  /* 0x0001600001e77983 */ /* 0x000f220000100800 */
[----:B------:R-:W-:Y:S02]  /*2ae0*/  HADD2.F32 R214, -RZ, R239.H0_H0 ;  /* 0x200000efffd67230 */ /* 0x000fe40000004100 */
[----:B------:R-:W-:Y:S01]  /*2af0*/  FADD.FTZ R108, R108, R252 ;  /* 0x000000fc6c6c7221 */ /* 0x000fe20000010000 */
[-C--:B------:R-:W-:Y:S01]  /*2b00*/  FFMA.FTZ R16, R75, R252.reuse, R16 ;  /* 0x000000fc4b107223 */ /* 0x080fe20000010010 */
[----:B------:R-:W-:Y:S01]  /*2b10*/  FMUL.FTZ R252, R250, R252 ;  /* 0x000000fcfafc7220 */ /* 0x000fe20000410000 */
[----:B------:R-:W-:Y:S01]  /*2b20*/  FFMA.FTZ R14, R77, R215, R14 ;  /* 0x000000d74d0e7223 */ /* 0x000fe2000001000e */
[----:B------:R-:W-:Y:S01]  /*2b30*/  FADD.FTZ R110, R110, R214 ;  /* 0x000000d66e6e7221 */ /* 0x000fe20000010000 */
[----:B------:R-:W-:Y:S01]  /*2b40*/  FFMA.FTZ R18, R73, R214, R18 ;  /* 0x000000d649127223 */ /* 0x000fe20000010012 */
[----:B------:R-:W-:Y:S01]  /*2b50*/  FADD.FTZ R114, R114, R215 ;  /* 0x000000d772727221 */ /* 0x000fe20000010000 */
[----:B------:R-:W-:-:S04]  /*2b60*/  FADD.FTZ R215, RZ, R210 ;  /* 0x000000d2ffd77221 */ /* 0x000fc80000010000 */
[----:B------:R-:W-:-:S04]  /*2b70*/  FADD.FTZ R215, R215, R126 ;  /* 0x0000007ed7d77221 */ /* 0x000fc80000010000 */
[----:B------:R-:W-:Y:S01]  /*2b80*/  FADD.FTZ R215, R215, R233 ;  /* 0x000000e9d7d77221 */ /* 0x000fe20000010000 */
[----:B------:R-:W-:-:S03]  /*2b90*/  HADD2.F32 R213, -RZ, R240.H0_H0 ;  /* 0x200000f0ffd57230 */ /* 0x000fc60000004100 */
[----:B------:R-:W-:Y:S02]  /*2ba0*/  FADD.FTZ R215, R215, R83 ;  /* 0x00000053d7d77221 */ /* 0x000fe40000010000 */
[----:B------:R-:W-:Y:S01]  /*2bb0*/  FFMA.FTZ R20, R71, R213, R20 ;  /* 0x000000d547147223 */ /* 0x000fe20000010014 */
[----:B------:R-:W-:Y:S01]  /*2bc0*/  FADD.FTZ R104, R104, R213 ;  /* 0x000000d568687221 */ /* 0x000fe20000010000 */
[----:B--2---:R-:W-:Y:S01]  /*2bd0*/  FMUL.FTZ R250, R236, R214 ;  /* 0x000000d6ecfa7220 */ /* 0x004fe20000410000 */
[----:B------:R-:W-:Y:S02]  /*2be0*/  FFMA.FTZ R214, R127, R210, RZ ;  /* 0x000000d27fd67223 */ /* 0x000fe400000100ff */
[----:B------:R2:W5:Y:S02]  /*2bf0*/  LDL.LU R127, [R1+0x250] ;  /* 0x00025000017f7983 */ /* 0x0005640000300800 */
[----:B------:R-:W-:Y:S02]  /*2c00*/  FFMA.FTZ R214, R125, R126, R214 ;  /* 0x0000007e7dd67223 */ /* 0x000fe400000100d6 */
[----:B------:R-:W2:Y:S02]  /*2c10*/  LDL R236, [R1+0x15c] ;  /* 0x00015c0001ec7983 */ /* 0x000ea40000100800 */
[----:B------:R-:W-:-:S02]  /*2c20*/  FFMA.FTZ R214, R124, R233, R214 ;  /* 0x000000e97cd67223 */ /* 0x000fc400000100d6 */
[----:B-1----:R1:W5:Y:S04]  /*2c30*/  LDL.LU R126, [R1+0x24c] ;  /* 0x00024c00017e7983 */ /* 0x0023680000300800 */
[----:B------:R1:W5:Y:S04]  /*2c40*/  LDL.LU R125, [R1+0x248] ;  /* 0x00024800017d7983 */ /* 0x0003680000300800 */
[----:B------:R1:W5:Y:S04]  /*2c50*/  LDL.LU R124, [R1+0x244] ;  /* 0x00024400017c7983 */ /* 0x0003680000300800 */
[----:B------:R-:W2:Y:S01]  /*2c60*/  LDL R233, [R1+0x158] ;  /* 0x0001580001e97983 */ /* 0x000ea20000100800 */
[----:B------:R-:W-:-:S03]  /*2c70*/  FFMA.FTZ R214, R244, R83, R214 ;  /* 0x00000053f4d67223 */ /* 0x000fc600000100d6 */
[----:B------:R1:W5:Y:S01]  /*2c80*/  LDL.LU R83, [R1+0x240] ;  /* 0x0002400001537983 */ /* 0x0003620000300800 */
[----:B------:R-:W-:Y:S01]  /*2c90*/  FFMA.FTZ R214, R243, R82, R214 ;  /* 0x00000052f3d67223 */ /* 0x000fe200000100d6 */
[----:B----4-:R-:W-:Y:S01]  /*2ca0*/  FMUL.FTZ R244, R231, R213 ;  /* 0x000000d5e7f47220 */ /* 0x010fe20000410000 */
[----:B------:R-:W-:Y:S02]  /*2cb0*/  FADD.FTZ R213, R215, R82 ;  /* 0x00000052d7d57221 */ /* 0x000fe40000010000 */
[----:B------:R-:W-:Y:S01]  /*2cc0*/  FFMA.FTZ R215, R81, R229, R214 ;  /* 0x000000e551d77223 */ /* 0x000fe200000100d6 */
[----:B------:R-:W4:Y:S01]  /*2cd0*/  LDL R231, [R1+0x154] ;  /* 0x0001540001e77983 */ /* 0x000f220000100800 */
[----:B------:R-:W-:-:S03]  /*2ce0*/  FADD.FTZ R213, R213, R229 ;  /* 0x000000e5d5d57221 */ /* 0x000fc60000010000 */
[----:B------:R1:W5:Y:S01]  /*2cf0*/  LDL.LU R82, [R1+0x23c] ;  /* 0x00023c0001527983 */ /* 0x0003620000300800 */
[----:B------:R-:W-:Y:S01]  /*2d00*/  FADD.FTZ R214, R213, R234 ;  /* 0x000000ead5d67221 */ /* 0x000fe20000010000 */
[----:B------:R-:W-:Y:S02]  /*2d10*/  FFMA.FTZ R213, R242, R234, R215 ;  /* 0x000000eaf2d57223 */ /* 0x000fe400000100d7 */
[----:B------:R1:W5:Y:S04]  /*2d20*/  LDL.LU R81, [R1+0x238] ;  /* 0x0002380001517983 */ /* 0x0003680000300800 */
[----:B------:R-:W4:Y:S01]  /*2d30*/  LDL R215, [R1+0x14c] ;  /* 0x00014c0001d77983 */ /* 0x000f220000100800 */
[----:B------:R-:W-:Y:S02]  /*2d40*/  HADD2.F32 R212, -RZ, R241.H0_H0 ;  /* 0x200000f1ffd47230 */ /* 0x000fe40000004100 */
[----:B------:R-:W-:Y:S01]  /*2d50*/  FFMA.FTZ R213, R80, R232, R213 ;  /* 0x000000e850d57223 */ /* 0x000fe200000100d5 */
[----:B------:R-:W4:Y:S02]  /*2d60*/  LDL R229, [R1+0x150] ;  /* 0x0001500001e57983 */ /* 0x000f240000100800 */
[----:B------:R-:W-:Y:S01]  /*2d70*/  FFMA.FTZ R22, R68, R212, R22 ;  /* 0x000000d444167223 */ /* 0x000fe20000010016 */
[----:B------:R-:W-:Y:S01]  /*2d80*/  FADD.FTZ R106, R106, R212 ;  /* 0x000000d46a6a7221 */ /* 0x000fe20000010000 */
[----:B------:R-:W-:Y:S01]  /*2d90*/  HADD2.F32 R239, -RZ, R239.H1_H1 ;  /* 0x300000efffef7230 */ /* 0x000fe20000004100 */
[----:B------:R1:W5:Y:S01]  /*2da0*/  LDL.LU R80, [R1+0x234] ;  /* 0x0002340001507983 */ /* 0x0003620000300800 */
[----:B------:R-:W-:Y:S01]  /*2db0*/  FFMA.FTZ R15, R76, R237, R15 ;  /* 0x000000ed4c0f7223 */ /* 0x000fe2000001000f */
[----:B------:R-:W-:Y:S01]  /*2dc0*/  FADD.FTZ R101, R101, R217 ;  /* 0x000000d965657221 */ /* 0x000fe20000010000 */
[----:B------:R-:W-:Y:S01]  /*2dd0*/  FFMA.FTZ R25, R64, R217, R25 ;  /* 0x000000d940197223 */ /* 0x000fe20000010019 */
[----:B------:R-:W-:Y:S01]  /*2de0*/  FADD.FTZ R111, R111, R239 ;  /* 0x000000ef6f6f7221 */ /* 0x000fe20000010000 */
[-C--:B------:R-:W-:Y:S01]  /*2df0*/  FFMA.FTZ R19, R72, R239.reuse, R19 ;  /* 0x000000ef48137223 */ /* 0x080fe20000010013 */
[----:B---3--:R-:W-:Y:S01]  /*2e00*/  FMUL.FTZ R249, R249, R239 ;  /* 0x000000eff9f97220 */ /* 0x008fe20000410000 */
[----:B------:R-:W-:Y:S01]  /*2e10*/  FFMA.FTZ R17, R74, R238, R17 ;  /* 0x000000ee4a117223 */ /* 0x000fe20000010011 */
[----:B--2---:R-:W-:Y:S01]  /*2e20*/  FMUL.FTZ R242, R233, R212 ;  /* 0x000000d4e9f27220 */ /* 0x004fe20000410000 */
[----:B------:R-:W-:Y:S01]  /*2e30*/  FADD.FTZ R212, R214, R232 ;  /* 0x000000e8d6d47221 */ /* 0x000fe20000010000 */
[----:B------:R-:W-:-:S02]  /*2e40*/  FFMA.FTZ R214, R79, R227, R213 ;  /* 0x000000e34fd67223 */ /* 0x000fc400000100d5 */
[----:B------:R1:W5:Y:S01]  /*2e50*/  LDL.LU R79, [R1+0x230] ;  /* 0x00023000014f7983 */ /* 0x0003620000300800 */
[----:B------:R-:W-:-:S03]  /*2e60*/  FADD.FTZ R212, R212, R227 ;  /* 0x000000e3d4d47221 */ /* 0x000fc60000010000 */
[----:B0-----:R-:W2:Y:S01]  /*2e70*/  LDL R227, [R1+0x148] ;  /* 0x0001480001e37983 */ /* 0x001ea20000100800 */
[----:B------:R-:W-:Y:S01]  /*2e80*/  FADD.FTZ R213, R212, R230 ;  /* 0x000000e6d4d57221 */ /* 0x000fe20000010000 */
[----:B------:R-:W-:Y:S02]  /*2e90*/  FFMA.FTZ R212, R78, R230, R214 ;  /* 0x000000e64ed47223 */ /* 0x000fe400000100d6 */
[----:B------:R1:W5:Y:S02]  /*2ea0*/  LDL.LU R78, [R1+0x22c] ;  /* 0x00022c00014e7983 */ /* 0x0003640000300800 */
[----:B------:R-:W-:Y:S01]  /*2eb0*/  FFMA.FTZ R212, R77, R216, R212 ;  /* 0x000000d84dd47223 */ /* 0x000fe200000100d4 */
[----:B------:R-:W-:Y:S01]  /*2ec0*/  FADD.FTZ R213, R213, R216 ;  /* 0x000000d8d5d57221 */ /* 0x000fe20000010000 */
[----:B------:R1:W5:Y:S02]  /*2ed0*/  LDL.LU R77, [R1+0x228] ;  /* 0x00022800014d7983 */ /* 0x0003640000300800 */
[----:B------:R-:W-:-:S02]  /*2ee0*/  FFMA.FTZ R212, R76, R228, R212 ;  /* 0x000000e44cd47223 */ /* 0x000fc400000100d4 */
[----:B------:R-:W3:Y:S02]  /*2ef0*/  LDL R216, [R1+0x144] ;  /* 0x0001440001d87983 */ /* 0x000ee40000100800 */
[----:B------:R-:W-:Y:S02]  /*2f00*/  FFMA.FTZ R212, R75, R252, R212 ;  /* 0x000000fc4bd47223 */ /* 0x000fe400000100d4 */
[----:B------:R1:W5:Y:S02]  /*2f10*/  LDL.LU R76, [R1+0x224] ;  /* 0x00022400014c7983 */ /* 0x0003640000300800 */
[----:B------:R-:W-:Y:S01]  /*2f20*/  FFMA.FTZ R212, R74, R251, R212 ;  /* 0x000000fb4ad47223 */ /* 0x000fe200000100d4 */
[----:B----4-:R-:W-:Y:S02]  /*2f30*/  FMUL.FTZ R239, R215, R217 ;  /* 0x000000d9d7ef7220 */ /* 0x010fe40000410000 */
[----:B------:R-:W4:Y:S04]  /*2f40*/  LDL R217, [R1+0x140] ;  /* 0x0001400001d97983 */ /* 0x000f280000100800 */
[----:B------:R-:W2:Y:S04]  /*2f50*/  LDL R215, [R1+0x13c] ;  /* 0x00013c0001d77983 */ /* 0x000ea80000100800 */
[----:B------:R1:W5:Y:S04]  /*2f60*/  LDL.LU R75, [R1+0x220] ;  /* 0x00022000014b7983 */ /* 0x0003680000300800 */
[----:B------:R1:W5:Y:S04]  /*2f70*/  LDL.LU R74, [R1+0x21c] ;  /* 0x00021c00014a7983 */ /* 0x0003680000300800 */
[----:B------:R-:W2:Y:S01]  /*2f80*/  LDL R214, [R1+0x138] ;  /* 0x0001380001d67983 */ /* 0x000ea20000100800 */
[----:B------:R-:W-:-:S04]  /*2f90*/  FADD.FTZ R213, R213, R228 ;  /* 0x000000e4d5d57221 */ /* 0x000fc80000010000 */
[----:B------:R-:W-:Y:S01]  /*2fa0*/  FADD.FTZ R213, R213, R252 ;  /* 0x000000fcd5d57221 */ /* 0x000fe20000010000 */
[----:B------:R-:W-:-:S03]  /*2fb0*/  HADD2.F32 R240, -RZ, R240.H1_H1 ;  /* 0x300000f0fff07230 */ /* 0x000fc60000004100 */
[----:B------:R-:W-:Y:S01]  /*2fc0*/  FADD.FTZ R213, R213, R251 ;  /* 0x000000fbd5d57221 */ /* 0x000fe20000010000 */
[----:B------:R-:W-:Y:S01]  /*2fd0*/  FFMA.FTZ R212, R73, R250, R212 ;  /* 0x000000fa49d47223 */ /* 0x000fe200000100d4 */
[-C--:B------:R-:W-:Y:S01]  /*2fe0*/  FFMA.FTZ R21, R69, R240.reuse, R21 ;  /* 0x000000f045157223 */ /* 0x080fe20000010015 */
[----:B------:R-:W-:Y:S01]  /*2ff0*/  FADD.FTZ R105, R105, R240 ;  /* 0x000000f069697221 */ /* 0x000fe20000010000 */
[----:B------:R-:W-:Y:S01]  /*3000*/  FADD.FTZ R213, R213, R250 ;  /* 0x000000fad5d57221 */ /* 0x000fe20000010000 */
[----:B------:R-:W-:Y:S01]  /*3010*/  FMUL.FTZ R243, R236, R240 ;  /* 0x000000f0ecf37220 */ /* 0x000fe20000410000 */
[----:B------:R-:W-:Y:S01]  /*3020*/  FADD.FTZ R100, R100, R218 ;  /* 0x000000da64647221 */ /* 0x000fe20000010000 */
[-C--:B------:R-:W-:Y:S01]  /*3030*/  FFMA.FTZ R24, R65, R218.reuse, R24 ;  /* 0x000000da41187223 */ /* 0x080fe20000010018 */
[----:B------:R-:W-:Y:S01]  /*3040*/  FMUL.FTZ R240, R229, R218 ;  /* 0x000000dae5f07220 */ /* 0x000fe20000410000 */
[----:B------:R-:W-:Y:S01]  /*3050*/  FADD.FTZ R218, R213, R249 ;  /* 0x000000f9d5da7221 */ /* 0x000fe20000010000 */
[----:B------:R-:W-:Y:S01]  /*3060*/  FFMA.FTZ R213, R72, R249, R212 ;  /* 0x000000f948d57223 */ /* 0x000fe200000100d4 */
[----:B------:R-:W-:Y:S01]  /*3070*/  FADD.FTZ R115, R115, R237 ;  /* 0x000000ed73737221 */ /* 0x000fe20000010000 */
[----:B------:R-:W-:Y:S01]  /*3080*/  HADD2.F32 R241, -RZ, R241.H1_H1 ;  /* 0x300000f1fff17230 */ /* 0x000fe20000004100 */
[----:B------:R1:W5:Y:S01]  /*3090*/  LDL.LU R73, [R1+0x218] ;  /* 0x0002180001497983 */ /* 0x0003620000300800 */
[----:B------:R-:W-:Y:S01]  /*30a0*/  FFMA.FTZ R213, R71, R244, R213 ;  /* 0x000000f447d57223 */ /* 0x000fe200000100d5 */
[----:B------:R-:W-:-:S02]  /*30b0*/  HADD2.F32 R67, -RZ, R245.H0_H0 ;  /* 0x200000f5ff437230 */ /* 0x000fc40000004100 */
[----:B------:R-:W-:Y:S01]  /*30c0*/  FFMA.FTZ R28, R60, R235, R28 ;  /* 0x000000eb3c1c7223 */ /* 0x000fe2000001001c */
[----:B------:R-:W-:Y:S01]  /*30d0*/  FADD.FTZ R96, R96, R235 ;  /* 0x000000eb60607221 */ /* 0x000fe20000010000 */
[----:B------:R-:W-:Y:S01]  /*30e0*/  FFMA.FTZ R213, R69, R243, R213 ;  /* 0x000000f345d57223 */ /* 0x000fe200000100d5 */
[----:B------:R-:W-:Y:S01]  /*30f0*/  FFMA.FTZ R29, R58, R70, R29 ;  /* 0x000000463a1d7223 */ /* 0x000fe2000001001d */
[----:B------:R-:W-:Y:S01]  /*3100*/  FADD.FTZ R97, R97, R70 ;  /* 0x0000004661617221 */ /* 0x000fe20000010000 */
[-C--:B------:R-:W-:Y:S01]  /*3110*/  FFMA.FTZ R23, R66, R241.reuse, R23 ;  /* 0x000000f142177223 */ /* 0x080fe20000010017 */
[----:B------:R-:W-:Y:S01]  /*3120*/  FADD.FTZ R107, R107, R241 ;  /* 0x000000f16b6b7221 */ /* 0x000fe20000010000 */
[----:B------:R-:W-:Y:S01]  /*3130*/  FMUL.FTZ R241, R231, R241 ;  /* 0x000000f1e7f17220 */ /* 0x000fe20000410000 */
[----:B------:R-:W-:Y:S01]  /*3140*/  FFMA.FTZ R213, R68, R242, R213 ;  /* 0x000000f244d57223 */ /* 0x000fe200000100d5 */
[----:B------:R-:W-:Y:S01]  /*3150*/  FFMA.FTZ R30, R57, R67, R30 ;  /* 0x00000043391e7223 */ /* 0x000fe2000001001e */
[----:B------:R-:W-:-:S02]  /*3160*/  FADD.FTZ R98, R98, R67 ;  /* 0x0000004362627221 */ /* 0x000fc40000010000 */
[----:B------:R-:W-:Y:S01]  /*3170*/  FFMA.FTZ R213, R66, R241, R213 ;  /* 0x000000f142d57223 */ /* 0x000fe200000100d5 */
[----:B---3--:R-:W-:Y:S02]  /*3180*/  FMUL.FTZ R237, R216, R219 ;  /* 0x000000dbd8ed7220 */ /* 0x008fe40000410000 */
[----:B------:R-:W3:Y:S04]  /*3190*/  LDL R216, [R1+0x134] ;  /* 0x0001340001d87983 */ /* 0x000ee80000100800 */
[----:B------:R1:W5:Y:S04]  /*31a0*/  LDL.LU R72, [R1+0x214] ;  /* 0x0002140001487983 */ /* 0x0003680000300800 */
[----:B------:R1:W5:Y:S01]  /*31b0*/  LDL.LU R71, [R1+0x210] ;  /* 0x0002100001477983 */ /* 0x0003620000300800 */
[----:B----4-:R-:W-:Y:S01]  /*31c0*/  FMUL.FTZ R236, R217, R235 ;  /* 0x000000ebd9ec7220 */ /* 0x010fe20000410000 */
[----:B--2---:R-:W-:-:S02]  /*31d0*/  FMUL.FTZ R235, R215, R70 ;  /* 0x00000046d7eb7220 */ /* 0x004fc40000410000 */
[----:B------:R1:W5:Y:S04]  /*31e0*/  LDL.LU R70, [R1+0x20c] ;  /* 0x00020c0001467983 */ /* 0x0003680000300800 */
[----:B------:R-:W2:Y:S04]  /*31f0*/  LDL R215, [R1+0x130] ;  /* 0x0001300001d77983 */ /* 0x000ea80000100800 */
[----:B------:R1:W5:Y:S01]  /*3200*/  LDL.LU R69, [R1+0x208] ;  /* 0x0002080001457983 */ /* 0x0003620000300800 */
[----:B------:R-:W-:-:S03]  /*3210*/  FMUL.FTZ R234, R214, R67 ;  /* 0x00000043d6ea7220 */ /* 0x000fc60000410000 */
[----:B------:R1:W5:Y:S04]  /*3220*/  LDL.LU R68, [R1+0x204] ;  /* 0x0002040001447983 */ /* 0x0003680000300800 */
[----:B------:R1:W5:Y:S04]  /*3230*/  LDL.LU R67, [R1+0x200] ;  /* 0x0002000001437983 */ /* 0x0003680000300800 */
[----:B------:R-:W4:Y:S04]  /*3240*/  LDL R214, [R1+0x12c] ;  /* 0x00012c0001d67983 */ /* 0x000f280000100800 */
[----:B------:R1:W5:Y:S04]  /*3250*/  LDL.LU R66, [R1+0x1fc] ;  /* 0x0001fc0001427983 */ /* 0x0003680000300800 */
[----:B------:R-:W3:Y:S01]  /*3260*/  LDL R212, [R1+0x128] ;  /* 0x0001280001d47983 */ /* 0x000ee20000100800 */
[----:B------:R-:W-:Y:S01]  /*3270*/  FFMA.FTZ R213, R65, R240, R213 ;  /* 0x000000f041d57223 */ /* 0x000fe200000100d5 */
[----:B------:R-:W-:Y:S01]  /*3280*/  FADD.FTZ R109, R109, R238 ;  /* 0x000000ee6d6d7221 */ /* 0x000fe20000010000 */
[----:B------:R-:W-:Y:S01]  /*3290*/  FMUL.FTZ R238, R227, R220 ;  /* 0x000000dce3ee7220 */ /* 0x000fe20000410000 */
[----:B------:R-:W-:-:S02]  /*32a0*/  HADD2.F32 R63, -RZ, R246.H0_H0 ;  /* 0x200000f6ff3f7230 */ /* 0x000fc40000004100 */
[----:B------:R-:W-:Y:S01]  /*32b0*/  FFMA.FTZ R213, R64, R239, R213 ;  /* 0x000000ef40d57223 */ /* 0x000fe200000100d5 */
[----:B------:R-:W-:Y:S01]  /*32c0*/  HADD2.F32 R246, -RZ, R246.H1_H1 ;  /* 0x300000f6fff67230 */ /* 0x000fe20000004100 */
[----:B------:R1:W5:Y:S02]  /*32d0*/  LDL.LU R65, [R1+0x1f8] ;  /* 0x0001f80001417983 */ /* 0x0003640000300800 */
[----:B------:R-:W-:Y:S01]  /*32e0*/  FFMA.FTZ R213, R62, R238, R213 ;  /* 0x000000ee3ed57223 */ /* 0x000fe200000100d5 */
[----:B------:R-:W-:Y:S01]  /*32f0*/  FADD.FTZ R92, R92, R63 ;  /* 0x0000003f5c5c7221 */ /* 0x000fe20000010000 */
[----:B------:R-:W-:Y:S01]  /*3300*/  FFMA.FTZ R32, R54, R63, R32 ;  /* 0x0000003f36207223 */ /* 0x000fe20000010020 */
[----:B------:R1:W5:Y:S01]  /*3310*/  LDL.LU R64, [R1+0x1f4] ;  /* 0x0001f40001407983 */ /* 0x0003620000300800 */
[----:B------:R-:W-:Y:S02]  /*3320*/  HADD2.F32 R59, -RZ, R247.H0_H0 ;  /* 0x200000f7ff3b7230 */ /* 0x000fe40000004100 */
[----:B------:R-:W-:Y:S01]  /*3330*/  FFMA.FTZ R26, R62, R220, R26 ;  /* 0x000000dc3e1a7223 */ /* 0x000fe2000001001a */
[C---:B------:R-:W-:Y:S01]  /*3340*/  FFMA.FTZ R213, R61.reuse, R237, R213 ;  /* 0x000000ed3dd57223 */ /* 0x040fe200000100d5 */
[----:B------:R-:W-:Y:S01]  /*3350*/  FFMA.FTZ R27, R61, R219, R27 ;  /* 0x000000db3d1b7223 */ /* 0x000fe2000001001b */
[----:B------:R-:W-:-:S02]  /*3360*/  FADD.FTZ R94, R94, R59 ;  /* 0x0000003b5e5e7221 */ /* 0x000fc40000010000 */
[----:B------:R-:W-:Y:S01]  /*3370*/  FFMA.FTZ R213, R60, R236, R213 ;  /* 0x000000ec3cd57223 */ /* 0x000fe200000100d5 */
[----:B------:R-:W-:Y:S01]  /*3380*/  FFMA.FTZ R34, R226, R59, R34 ;  /* 0x0000003be2227223 */ /* 0x000fe20000010022 */
[----:B--2---:R-:W-:Y:S02]  /*3390*/  FMUL.FTZ R232, R215, R63 ;  /* 0x0000003fd7e87220 */ /* 0x004fe40000410000 */
[----:B------:R1:W5:Y:S04]  /*33a0*/  LDL.LU R63, [R1+0x1f0] ;  /* 0x0001f000013f7983 */ /* 0x0003680000300800 */
[----:B------:R-:W2:Y:S04]  /*33b0*/  LDL R215, [R1+0x124] ;  /* 0x0001240001d77983 */ /* 0x000ea80000100800 */
[----:B------:R1:W5:Y:S04]  /*33c0*/  LDL.LU R62, [R1+0x1ec] ;  /* 0x0001ec00013e7983 */ /* 0x0003680000300800 */
[----:B------:R1:W5:Y:S01]  /*33d0*/  LDL.LU R61, [R1+0x1e8] ;  /* 0x0001e800013d7983 */ /* 0x0003620000300800 */
[----:B----4-:R-:W-:-:S03]  /*33e0*/  FMUL.FTZ R231, R214, R246 ;  /* 0x000000f6d6e77220 */ /* 0x010fc60000410000 */
[----:B------:R-:W4:Y:S04]  /*33f0*/  LDL R214, [R1+0x120] ;  /* 0x0001200001d67983 */ /* 0x000f280000100800 */
[----:B------:R1:W5:Y:S01]  /*3400*/  LDL.LU R60, [R1+0x1e4] ;  /* 0x0001e400013c7983 */ /* 0x0003620000300800 */
[----:B---3--:R-:W-:-:S03]  /*3410*/  FMUL.FTZ R230, R212, R59 ;  /* 0x0000003bd4e67220 */ /* 0x008fc60000410000 */
[----:B------:R1:W5:Y:S04]  /*3420*/  LDL.LU R59, [R1+0x1e0] ;  /* 0x0001e000013b7983 */ /* 0x0003680000300800 */
[----:B------:R-:W3:Y:S01]  /*3430*/  LDL R212, [R1+0x11c] ;  /* 0x00011c0001d47983 */ /* 0x000ee20000100800 */
[----:B------:R-:W-:Y:S02]  /*3440*/  HADD2.F32 R245, -RZ, R245.H1_H1 ;  /* 0x300000f5fff57230 */ /* 0x000fe40000004100 */
[----:B------:R-:W-:Y:S01]  /*3450*/  FFMA.FTZ R213, R58, R235, R213 ;  /* 0x000000eb3ad57223 */ /* 0x000fe200000100d5 */
[----:B------:R-:W-:Y:S01]  /*3460*/  HADD2.F32 R247, -RZ, R247.H1_H1 ;  /* 0x300000f7fff77230 */ /* 0x000fe20000004100 */
[----:B------:R1:W5:Y:S01]  /*3470*/  LDL.LU R58, [R1+0x1dc] ;  /* 0x0001dc00013a7983 */ /* 0x0003620000300800 */
[----:B------:R-:W-:Y:S01]  /*3480*/  FMUL.FTZ R233, R216, R245 ;  /* 0x000000f5d8e97220 */ /* 0x000fe20000410000 */
[----:B------:R-:W-:Y:S01]  /*3490*/  FFMA.FTZ R213, R57, R234, R213 ;  /* 0x000000ea39d57223 */ /* 0x000fe200000100d5 */
[--C-:B------:R-:W-:Y:S01]  /*34a0*/  HADD2.F32 R55, -RZ, R248.reuse.H0_H0 ;  /* 0x200000f8ff377230 */ /* 0x100fe20000004100 */
[----:B------:R1:W5:Y:S02]  /*34b0*/  LDL.LU R57, [R1+0x1d8] ;  /* 0x0001d80001397983 */ /* 0x0003640000300800 */
[----:B------:R-:W-:Y:S01]  /*34c0*/  FFMA.FTZ R213, R56, R233, R213 ;  /* 0x000000e938d57223 */ /* 0x000fe200000100d5 */
[----:B------:R-:W-:-:S02]  /*34d0*/  HADD2.F32 R248, -RZ, R248.H1_H1 ;  /* 0x300000f8fff87230 */ /* 0x000fc40000004100 */
[----:B------:R-:W-:Y:S01]  /*34e0*/  FFMA.FTZ R31, R56, R245, R31 ;  /* 0x000000f5381f7223 */ /* 0x000fe2000001001f */
[----:B------:R-:W-:Y:S01]  /*34f0*/  FFMA.FTZ R36, R50, R55, R36 ;  /* 0x0000003732247223 */ /* 0x000fe20000010024 */
[----:B------:R-:W-:Y:S01]  /*3500*/  FFMA.FTZ R213, R54, R232, R213 ;  /* 0x000000e836d57223 */ /* 0x000fe200000100d5 */
[----:B------:R-:W-:Y:S01]  /*3510*/  FADD.FTZ R88, R88, R55 ;  /* 0x0000003758587221 */ /* 0x000fe20000010000 */
[C---:B------:R-:W-:Y:S02]  /*3520*/  FFMA.FTZ R33, R53.reuse, R246, R33 ;  /* 0x000000f635217223 */ /* 0x040fe40000010021 */
[----:B------:R-:W-:Y:S01]  /*3530*/  FFMA.FTZ R213, R53, R231, R213 ;  /* 0x000000e735d57223 */ /* 0x000fe200000100d5 */
[----:B--2---:R-:W-:Y:S02]  /*3540*/  FMUL.FTZ R229, R215, R247 ;  /* 0x000000f7d7e57220 */ /* 0x004fe40000410000 */
[----:B------:R-:W2:Y:S04]  /*3550*/  LDL R215, [R1+0x118] ;  /* 0x0001180001d77983 */ /* 0x000ea80000100800 */
[----:B------:R1:W5:Y:S01]  /*3560*/  LDL.LU R56, [R1+0x1d4] ;  /* 0x0001d40001387983 */ /* 0x0003620000300800 */
[----:B----4-:R-:W-:-:S03]  /*3570*/  FMUL.FTZ R228, R214, R55 ;  /* 0x00000037d6e47220 */ /* 0x010fc60000410000 */
[----:B------:R1:W5:Y:S04]  /*3580*/  LDL.LU R55, [R1+0x1d0] ;  /* 0x0001d00001377983 */ /* 0x0003680000300800 */
[----:B------:R-:W4:Y:S04]  /*3590*/  LDL R214, [R1+0x114] ;  /* 0x0001140001d67983 */ /* 0x000f280000100800 */
[----:B------:R1:W5:Y:S01]  /*35a0*/  LDL.LU R54, [R1+0x1cc] ;  /* 0x0001cc0001367983 */ /* 0x0003620000300800 */
[----:B---3--:R-:W-:-:S03]  /*35b0*/  FMUL.FTZ R227, R212, R248 ;  /* 0x000000f8d4e37220 */ /* 0x008fc60000410000 */
[----:B------:R1:W5:Y:S04]  /*35c0*/  LDL.LU R53, [R1+0x1c8] ;  /* 0x0001c80001357983 */ /* 0x0003680000300800 */
[----:B------:R-:W3:Y:S01]  /*35d0*/  LDL R212, [R1+0x110] ;  /* 0x0001100001d47983 */ /* 0x000ee20000100800 */
[----:B------:R-:W-:-:S04]  /*35e0*/  FFMA.FTZ R213, R226, R230, R213 ;  /* 0x000000e6e2d57223 */ /* 0x000fc800000100d5 */
[C---:B------:R-:W-:Y:S01]  /*35f0*/  FFMA.FTZ R213, R225.reuse, R229, R213 ;  /* 0x000000e5e1d57223 */ /* 0x040fe200000100d5 */
[----:B------:R-:W-:Y:S01]  /*3600*/  FFMA.FTZ R38, R222, R52, R38 ;  /* 0x00000034de267223 */ /* 0x000fe20000010026 */
[----:B------:R-:W-:Y:S01]  /*3610*/  FADD.FTZ R90, R90, R52 ;  /* 0x000000345a5a7221 */ /* 0x000fe20000010000 */
[----:B------:R-:W-:Y:S01]  /*3620*/  FFMA.FTZ R35, R225, R247, R35 ;  /* 0x000000f7e1237223 */ /* 0x000fe20000010023 */
[----:B------:R-:W-:Y:S01]  /*3630*/  FFMA.FTZ R213, R50, R228, R213 ;  /* 0x000000e432d57223 */ /* 0x000fe200000100d5 */
[----:B------:R-:W-:Y:S01]  /*3640*/  FFMA.FTZ R39, R47, R51, R39 ;  /* 0x000000332f277223 */ /* 0x000fe20000010027 */
[----:B------:R-:W-:Y:S01]  /*3650*/  FADD.FTZ R91, R91, R51 ;  /* 0x000000335b5b7221 */ /* 0x000fe20000010000 */
[C---:B------:R-:W-:Y:S01]  /*3660*/  FFMA.FTZ R37, R224.reuse, R248, R37 ;  /* 0x000000f8e0257223 */ /* 0x040fe20000010025 */
[----:B------:R-:W-:Y:S01]  /*3670*/  FFMA.FTZ R213, R224, R227, R213 ;  /* 0x000000e3e0d57223 */ /* 0x000fe200000100d5 */
[----:B------:R-:W-:Y:S01]  /*3680*/  FADD.FTZ R84, R84, R49 ;  /* 0x0000003154547221 */ /* 0x000fe20000010000 */
[----:B------:R-:W-:Y:S01]  /*3690*/  FFMA.FTZ R40, R46, R49, R40 ;  /* 0x000000312e287223 */ /* 0x000fe20000010028 */
[----:B--2---:R-:W-:-:S02]  /*36a0*/  FMUL.FTZ R226, R215, R52 ;  /* 0x00000034d7e27220 */ /* 0x004fc40000410000 */
[----:B------:R1:W5:Y:S04]  /*36b0*/  LDL.LU R52, [R1+0x1c4] ;  /* 0x0001c40001347983 */ /* 0x0003680000300800 */
[----:B------:R-:W2:Y:S01]  /*36c0*/  LDL R215, [R1+0x10c] ;  /* 0x00010c0001d77983 */ /* 0x000ea20000100800 */
[----:B----4-:R-:W-:-:S03]  /*36d0*/  FMUL.FTZ R225, R214, R51 ;  /* 0x00000033d6e17220 */ /* 0x010fc60000410000 */
[----:B------:R1:W5:Y:S04]  /*36e0*/  LDL.LU R51, [R1+0x1c0] ;  /* 0x0001c00001337983 */ /* 0x0003680000300800 */
[----:B------:R1:W5:Y:S04]  /*36f0*/  LDL.LU R50, [R1+0x1bc] ;  /* 0x0001bc0001327983 */ /* 0x0003680000300800 */
[----:B------:R-:W4:Y:S01]  /*3700*/  LDL R214, [R1+0x108] ;  /* 0x0001080001d67983 */ /* 0x000f220000100800 */
[----:B---3--:R-:W-:-:S03]  /*3710*/  FMUL.FTZ R224, R212, R49 ;  /* 0x00000031d4e07220 */ /* 0x008fc60000410000 */
[----:B------:R1:W5:Y:S04]  /*3720*/  LDL.LU R49, [R1+0x1b8] ;  /* 0x0001b80001317983 */ /* 0x0003680000300800 */
[----:B------:R-:W3:Y:S01]  /*3730*/  LDL R212, [R1+0x104] ;  /* 0x0001040001d47983 */ /* 0x000ee20000100800 */
[----:B------:R-:W-:-:S04]  /*3740*/  FFMA.FTZ R213, R222, R226, R213 ;  /* 0x000000e2ded57223 */ /* 0x000fc800000100d5 */
[----:B------:R-:W-:Y:S01]  /*3750*/  FFMA.FTZ R213, R47, R225, R213 ;  /* 0x000000e12fd57223 */ /* 0x000fe200000100d5 */
        /* <DEDUP_REMOVED lines=9> */
[----:B------:R-:W-:-:S04]  /*37f0*/  FADD.FTZ R218, R218, R244 ;  /* 0x000000f4dada7221 */ /* 0x000fc80000010000 */
[----:B------:R-:W-:-:S04]  /*3800*/  FADD.FTZ R218, R218, R243 ;  /* 0x000000f3dada7221 */ /* 0x000fc80000010000 */
[----:B------:R-:W-:-:S04]  /*3810*/  FADD.FTZ R218, R218, R242 ;  /* 0x000000f2dada7221 */ /* 0x000fc80000010000 */
[----:B------:R-:W-:-:S04]  /*3820*/  FADD.FTZ R218, R218, R241 ;  /* 0x000000f1dada7221 */ /* 0x000fc80000010000 */
[----:B------:R-:W-:-:S04]  /*3830*/  FADD.FTZ R218, R218, R240 ;  /* 0x000000f0dada7221 */ /* 0x000fc80000010000 */
[----:B------:R-:W-:Y:S01]  /*3840*/  FADD.FTZ R218, R218, R239 ;  /* 0x000000efdada7221 */ /* 0x000fe20000010000 */
[----:B--2---:R-:W-:Y:S02]  /*3850*/  FMUL.FTZ R222, R215, R48 ;  /* 0x00000030d7de7220 */ /* 0x004fe40000410000 */
[----:B------:R1:W5:Y:S02]  /*3860*/  LDL.LU R48, [R1+0x1b4] ;  /* 0x0001b40001307983 */ /* 0x0003640000300800 */
[----:B------:R-:W-:Y:S02]  /*3870*/  FFMA.FTZ R213, R221, R222, R213 ;  /* 0x000000deddd57223 */ /* 0x000fe400000100d5 */
[----:B------:R1:W5:Y:S04]  /*3880*/  LDL.LU R47, [R1+0x1b0] ;  /* 0x0001b000012f7983 */ /* 0x0003680000300800 */
[----:B------:R1:W5:Y:S01]  /*3890*/  LDL.LU R46, [R1+0x1ac] ;  /* 0x0001ac00012e7983 */ /* 0x0003620000300800 */
[----:B----4-:R-:W-:-:S03]  /*38a0*/  FMUL.FTZ R220, R214, R45 ;  /* 0x0000002dd6dc7220 */ /* 0x010fc60000410000 */
[----:B------:R1:W5:Y:S01]  /*38b0*/  LDL.LU R45, [R1+0x1a8] ;  /* 0x0001a800012d7983 */ /* 0x0003620000300800 */
[----:B---3--:R-:W-:-:S03]  /*38c0*/  FMUL.FTZ R221, R212, R44 ;  /* 0x0000002cd4dd7220 */ /* 0x008fc60000410000 */
        /* <DEDUP_REMOVED lines=19> */
[----:B------:R-:W-:Y:S01]  /*3a00*/  FADD.FTZ R103, R103, R219 ;  /* 0x000000db67677221 */ /* 0x000fe20000010000 */
[----:B------:R-:W-:Y:S01]  /*3a10*/  FADD.FTZ R99, R99, R245 ;  /* 0x000000f563637221 */ /* 0x000fe20000010000 */
[----:B------:R-:W-:Y:S01]  /*3a20*/  FADD.FTZ R93, R93, R246 ;  /* 0x000000f65d5d7221 */ /* 0x000fe20000010000 */
[----:B------:R-:W-:Y:S01]  /*3a30*/  FADD.FTZ R95, R95, R247 ;  /* 0x000000f75f5f7221 */ /* 0x000fe20000010000 */
[----:B------:R-:W-:Y:S01]  /*3a40*/  FADD.FTZ R89, R89, R248 ;  /* 0x000000f859597221 */ /* 0x000fe20000010000 */
[----:B------:R-:W-:Y:S01]  /*3a50*/  FADD.FTZ R218, R218, R221 ;  /* 0x000000dddada7221 */ /* 0x000fe20000010000 */
[----:B-1----:R-:W-:-:S07]  /*3a60*/  FFMA.FTZ R213, R211, R221, R213 ;  /* 0x000000ddd3d57223 */ /* 0x002fce00000100d5 */
.L_x_11380:
[----:B------:R-:W-:Y:S05]  /*3a70*/  BSYNC B0 ;  /* 0x0000000000007941 */ /* 0x000fea0003800000 */
.L_x_11378:
[----:B------:R-:W2:Y:S01]  /*3a80*/  LDL.LU R212, [R1+0x100] ;  /* 0x0001000001d47983 */ /* 0x000ea20000300800 */
[----:B-----5:R-:W-:Y:S01]  /*3a90*/  MOV R214, R202 ;  /* 0x000000ca00d67202 */ /* 0x020fe20000000f00 */
[----:B------:R-:W-:Y:S01]  /*3aa0*/  UMOV UR6, 0xffffffff ;  /* 0xffffffff00067882 */ /* 0x000fe20000000000 */
[----:B------:R-:W-:Y:S01]  /*3ab0*/  MOV R215, R204 ;  /* 0x000000cc00d77202 */ /* 0x000fe20000000f00 */
[----:B------:R-:W0:Y:S02]  /*3ac0*/  S2R R247, SR_TID.X ;  /* 0x0000000000f77919 */ /* 0x000e240000002100 */
[----:B0-----:R-:W-:Y:S02]  /*3ad0*/  SHF.R.U32.HI R246, RZ, 0x5, R247 ;  /* 0x00000005fff67819 */ /* 0x001fe400000116f7 */
[----:B------:R-:W-:Y:S02]  /*3ae0*/  LOP3.LUT P0, RZ, R247, 0x1f, RZ, 0xc0, !PT ;  /* 0x0000001ff7ff7812 */ /* 0x000fe4000780c0ff */
[----:B--2---:R-:W-:-:S02]  /*3af0*/  LOP3.LUT P2, RZ, R212, 0xff, RZ, 0xc0, !PT ;  /* 0x000000ffd4ff7812 */ /* 0x004fc4000784c0ff */
[----:B------:R-:W-:-:S04]  /*3b00*/  MOV R212, R200 ;  /* 0x000000c800d47202 */ /* 0x000fc80000000f00 */
[----:B------:R-:W-:Y:S02]  /*3b10*/  PRMT R245, R212, 0x7610, R245 ;  /* 0x00007610d4f57816 */ /* 0x000fe400000000f5 */
[----:B------:R-:W-:Y:S02]  /*3b20*/  PRMT R212, R214, 0x7610, R212 ;  /* 0x00007610d6d47816 */ /* 0x000fe400000000d4 */
[----:B------:R-:W-:Y:S02]  /*3b30*/  PRMT R214, R215, 0x7610, R214 ;  /* 0x00007610d7d67816 */ /* 0x000fe400000000d6 */
[----:B------:R-:W-:Y:S01]  /*3b40*/  MOV R215, R208 ;  /* 0x000000d000d77202 */ /* 0x000fe20000000f00 */
        /* <DEDUP_REMOVED lines=28> */
.L_x_11561:
[----:B------:R-:W3:Y:S01]  /*3d10*/  LDL.LU R248, [R1+0x4c] ;  /* 0x00004c0001f87983 */ /* 0x000ee20000300800 */
[----:B-12---:R-:W-:Y:S01]  /*3d20*/  FADD.FTZ R213, R213, R215 ;  /* 0x000000d7d5d57221 */ /* 0x006fe20000010000 */
[----:B------:R-:W-:Y:S01]  /*3d30*/  @!P0 LOP3.LUT R215, R246, 0x3, RZ, 0xc0, !PT ;  /* 0x00000003f6d78812 */ /* 0x000fe200078ec0ff */
[----:B0-----:R-:W-:Y:S01]  /*3d40*/  FADD.FTZ R212, R218, R223 ;  /* 0x000000dfdad47221 */ /* 0x001fe20000010000 */
[----:B------:R-:W0:Y:S01]  /*3d50*/  S2R R217, SR_CgaCtaId ;  /* 0x0000000000d97919 */ /* 0x000e220000008800 */
[----:B------:R-:W-:Y:S01]  /*3d60*/  MOV R216, 0x400 ;  /* 0x0000040000d87802 */ /* 0x000fe20000000f00 */
[----:B------:R-:W-:Y:S05]  /*3d70*/  WARPSYNC.ALL ;  /* 0x0000000000007948 */ /* 0x000fea0003800000 */
[----:B------:R-:W-:Y:S01]  /*3d80*/  @!P0 IADD3 R215, R214, R215, RZ ;  /* 0x000000d7d6d78210 */ /* 0x000fe20007ffe0ff */
[----:B------:R-:W1:Y:S01]  /*3d90*/  LDC R219, c[0x0][0x218] ;  /* 0x00008600ffdb7b82 */ /* 0x000e620000000800 */
[----:B------:R-:W-:Y:S01]  /*3da0*/  HFMA2.MMA R223, -RZ, RZ, 0, 0 ;  /* 0x00000000ffdf7435 */ /* 0x000fe200000001ff */
[----:B------:R-:W-:-:S02]  /*3db0*/  LOP3.LUT R247, R247, 0x7f, RZ, 0xc0, !PT ;  /* 0x0000007ff7f77812 */ /* 0x000fc400078ec0ff */
        /* <DEDUP_REMOVED lines=41> */
.L_x_11383:
[----:B------:R-:W-:Y:S05]  /*4050*/  BSYNC B0 ;  /* 0x0000000000007941 */ /* 0x000fea0003800000 */
.L_x_11382:
[----:B------:R-:W-:Y:S01]  /*4060*/  BSSY B0, `(.L_x_11384) ;  /* 0x0000010000007945 */ /* 0x000fe20003800000 */
[----:B------:R-:W-:Y:S02]  /*4070*/  @!P5 ISETP.NE.U32.AND P1, PT, R2, RZ, PT ;  /* 0x000000ff0200d20c */ /* 0x000fe40003f25070 */
[----:B------:R-:W-:Y:S01]  /*4080*/  @!P5 ISETP.NE.AND.EX P0, PT, R0, RZ, PT, P0 ;  /* 0x000000ff0000d20c */ /* 0x000fe20003f05300 */
[----:B------:R-:W-:-:S12]  /*4090*/  @!P3 BRA `(.L_x_11385) ;  /* 0x000000000030b947 */ /* 0x000fd80003800000 */
        /* <DEDUP_REMOVED lines=12> */
.L_x_11385:
[----:B------:R-:W-:Y:S05]  /*4160*/  BSYNC B0 ;  /* 0x0000000000007941 */ /* 0x000fea0003800000 */
.L_x_11384:
        /* <DEDUP_REMOVED lines=14> */
.L_x_11387:
[----:B------:R-:W-:Y:S05]  /*4250*/  BSYNC B0 ;  /* 0x0000000000007941 */ /* 0x000fea0003800000 */
.L_x_11386:
        /* <DEDUP_REMOVED lines=8> */
[----:B-----5:R-:W-:-:S05]  /*42e0*/  @P6 HADD2.F32 R218, -RZ, R184.H1_H1 ;  /* 0x300000b8ffda6230 */ /* 0x020fca0000004100 */
[----:B------:R-:W-:Y:S01]  /*42f0*/  @P6 FMUL.FTZ R215, R214, R218 ;  /* 0x000000dad6d76220 */ /* 0x000fe20000410000 */
[----:B------:R-:W-:-:S03]  /*4300*/  @P6 HADD2.F32 R218, -RZ, R140.H1_H1 ;  /* 0x3000008cffda6230 */ /* 0x000fc60000004100 */
[----:B------:R-:W-:Y:S01]  /*4310*/  FADD.FTZ R81, R81, R215 ;  /* 0x000000d751517221 */ /* 0x000fe20000010000 */
[----:B------:R-:W-:-:S06]  /*4320*/  HFMA2.MMA R215, -RZ, RZ, 0, 0 ;  /* 0x00000000ffd77435 */ /* 0x000fcc00000001ff */
[----:B------:R-:W-:-:S05]  /*4330*/  @P6 FMUL.FTZ R215, R214, R218 ;  /* 0x000000dad6d76220 */ /* 0x000fca0000410000 */
[----:B------:R-:W-:-:S04]  /*4340*/  F2FP.F16.F32.PACK_AB R215, RZ, R215 ;  /* 0x000000d7ffd7723e */ /* 0x000fc800000000ff */
[----:B------:R-:W-:-:S07]  /*4350*/  PRMT R188, R188, 0x5410, R215 ;  /* 0x00005410bcbc7816 */ /* 0x000fce00000000d7 */
.L_x_11389:
[----:B------:R-:W-:Y:S05]  /*4360*/  BSYNC B0 ;  /* 0x0000000000007941 */ /* 0x000fea0003800000 */
.L_x_11388:
        /* <DEDUP_REMOVED lines=14> */
.L_x_11391:
[----:B------:R-:W-:Y:S05]  /*4450*/  BSYNC B0 ;  /* 0x0000000000007941 */ /* 0x000fea0003800000 */
.L_x_11390:
        /* <DEDUP_REMOVED lines=16> */
.L_x_11393:
[----:B------:R-:W-:Y:S05]  /*4560*/  BSYNC B0 ;  /* 0x0000000000007941 */ /* 0x000fea0003800000 */
.L_x_11392:
        /* <DEDUP_REMOVED lines=14> */
.L_x_11395:
[----:B------:R-:W-:Y:S05]  /*4650*/  BSYNC B0 ;  /* 0x0000000000007941 */ /* 0x000fea0003800000 */
.L_x_11394:
        /* <DEDUP_REMOVED lines=16> */
.L_x_11397:
[----:B------:R-:W-:Y:S05]  /*4760*/  BSYNC B0 ;  /* 0x0000000000007941 */ /* 0x000fea0003800000 */
.L_x_11396:
        /* <DEDUP_REMOVED lines=14> */
.L_x_11399:
[----:B------:R-:W-:Y:S05]  /*4850*/  BSYNC B0 ;  /* 0x0000000000007941 */ /* 0x000fea0003800000 */
.L_x_11398:
        /* <DEDUP_REMOVED lines=16> */
.L_x_11401:
[----:B------:R-:W-:Y:S05]  /*4960*/  BSYNC B0 ;  /* 0x0000000000007941 */ /* 0x000fea0003800000 */
.L_x_11400:
        /* <DEDUP_REMOVED lines=14> */
.L_x_11403:
[----:B------:R-:W-:Y:S05]  /*4a50*/  BSYNC B0 ;  /* 0x0000000000007941 */ /* 0x000fea0003800000 */
.L_x_11402:
[----:B------:R-:W-:Y:S01]  /*4a60*/  @!P5 ISETP.NE.U32.AND P0, PT, R2, RZ, PT ;  /* 0x000000ff0200d20c */ /* 0x000fe20003f05070 */
[----:B------:R-:W-:Y:S01]  /*4a70*/  BSSY B0, `(.L_x_11404) ;  /* 0x0000010000007945 */ /* 0x000fe20003800000 */
[C---:B------:R-:W-:Y:S02]  /*4a80*/  @!P5 ISETP.NE.AND.EX P1, PT, R0.reuse, RZ, PT, P1 ;  /* 0x000000ff0000d20c */ /* 0x040fe40003f25310 */
        /* <DEDUP_REMOVED lines=14> */
.L_x_11405:
[----:B------:R-:W-:Y:S05]  /*4b70*/  BSYNC B0 ;  /* 0x0000000000007941 */ /* 0x000fea0003800000 */
.L_x_11404:
        /* <DEDUP_REMOVED lines=14> */
.L_x_11407:
[----:B------:R-:W-:Y:S05]  /*4c60*/  BSYNC B0 ;  /* 0x0000000000007941 */ /* 0x000fea0003800000 */
.L_x_11406:
[----:B------:R-:W-:Y:S04]  /*4c70*/  BSSY B0, `(.L_x_11408) ;  /* 0x000000e000007945 */ /* 0x000fe80003800000 */
[----:B------:R-:W-:Y:S05]  /*4c80*/  @!P3 BRA `(.L_x_11409) ;  /* 0x000000000030b947 */ /* 0x000fea0003800000 */
        /* <DEDUP_REMOVED lines=12> */
.L_x_11409:
[----:B------:R-:W-:Y:S05]  /*4d50*/  BSYNC B0 ;  /* 0x0000000000007941 */ /* 0x000fea0003800000 */
.L_x_11408:
        /* <DEDUP_REMOVED lines=14> */
.L_x_11411:
[----:B------:R-:W-:Y:S05]  /*4e40*/  BSYNC B0 ;  /* 0x0000000000007941 */ /* 0x000fea0003800000 */
.L_x_11410:
[----:B------:R-:W-:Y:S04]  /*4e50*/  BSSY B0, `(.L_x_11412) ;  /* 0x000000e000007945 */ /* 0x000fe80003800000 */
[----:B------:R-:W-:Y:S05]  /*4e60*/  @!P3 BRA `(.L_x_11413) ;  /* 0x000000000030b947 */ /* 0x000fea0003800000 */
        /* <DEDUP_REMOVED lines=12> */
.L_x_11413:
[----:B------:R-:W-:Y:S05]  /*4f30*/  BSYNC B0 ;  /* 0x0000000000007941 */ /* 0x000fea0003800000 */
.L_x_11412:
        /* <DEDUP_REMOVED lines=28> */
.L_x_11415:
[----:B------:R-:W-:Y:S05]  /*5100*/  BSYNC B0 ;  /* 0x0000000000007941 */ /* 0x000fea0003800000 */
.L_x_11414:
        /* <DEDUP_REMOVED lines=14> */
.L_x_11417:
[----:B------:R-:W-:Y:S05]  /*51f0*/  BSYNC B0 ;  /* 0x0000000000007941 */ /* 0x000fea0003800000 */
.L_x_11416:
[----:B------:R-:W-:Y:S04]  /*5200*/  BSSY B0, `(.L_x_11418) ;  /* 0x000000f000007945 */ /* 0x000fe80003800000 */
[----:B------:R-:W-:Y:S05]  /*5210*/  @!P3 BRA `(.L_x_11419) ;  /* 0x000000000034b947 */ /* 0x000fea0003800000 */
        /* <DEDUP_REMOVED lines=13> */
.L_x_11419:
[----:B------:R-:W-:Y:S05]  /*52f0*/  BSYNC B0 ;  /* 0x0000000000007941 */ /* 0x000fea0003800000 */
.L_x_11418:
        /* <DEDUP_REMOVED lines=16> */
.L_x_11421:
[----:B------:R-:W-:Y:S05]  /*5400*/  BSYNC B0 ;  /* 0x0000000000007941 */ /* 0x000fea0003800000 */
.L_x_11420:
        /* <DEDUP_REMOVED lines=14> */
.L_x_11423:
[----:B------:R-:W-:Y:S05]  /*54f0*/  BSYNC B0 ;  /* 0x0000000000007941 */ /* 0x000fea0003800000 */
.L_x_11422:
        /* <DEDUP_REMOVED lines=16> */
.L_x_11425:
[----:B------:R-:W-:Y:S05]  /*5600*/  BSYNC B0 ;  /* 0x0000000000007941 */ /* 0x000fea0003800000 */
.L_x_11424:
        /* <DEDUP_REMOVED lines=14> */
.L_x_11427:
[----:B------:R-:W-:Y:S05]  /*56f0*/  BSYNC B0 ;  /* 0x0000000000007941 */ /* 0x000fea0003800000 */
.L_x_11426:
        /* <DEDUP_REMOVED lines=16> */
.L_x_11429:
[----:B------:R-:W-:Y:S05]  /*5800*/  BSYNC B0 ;  /* 0x0000000000007941 */ /* 0x000fea0003800000 */
.L_x_11428:
        /* <DEDUP_REMOVED lines=14> */
.L_x_11431:
[----:B------:R-:W-:Y:S05]  /*58f0*/  BSYNC B0 ;  /* 0x0000000000007941 */ /* 0x000fea0003800000 */
.L_x_11430:
        /* <DEDUP_REMOVED lines=15> */
.L_x_11433:
[----:B------:R-:W-:Y:S05]  /*59f0*/  BSYNC B0 ;  /* 0x0000000000007941 */ /* 0x000fea0003800000 */
.L_x_11432:
        /* <DEDUP_REMOVED lines=14> */
.L_x_11435:
[----:B------:R-:W-:Y:S05]  /*5ae0*/  BSYNC B0 ;  /* 0x0000000000007941 */ /* 0x000fea0003800000 */
.L_x_11434:
        /* <DEDUP_REMOVED lines=15> */
.L_x_11437:
[----:B------:R-:W-:Y:S05]  /*5be0*/  BSYNC B0 ;  /* 0x0000000000007941 */ /* 0x000fea0003800000 */
.L_x_11436:
        /* <DEDUP_REMOVED lines=14> */
.L_x_11439:
[----:B------:R-:W-:Y:S05]  /*5cd0*/  BSYNC B0 ;  /* 0x0000000000007941 */ /* 0x000fea0003800000 */
.L_x_11438:
        /* <DEDUP_REMOVED lines=15> */
.L_x_11441:
[----:B------:R-:W-:Y:S05]  /*5dd0*/  BSYNC B0 ;  /* 0x0000000000007941 */ /* 0x000fea0003800000 */
.L_x_11440:
        /* <DEDUP_REMOVED lines=14> */
.L_x_11443:
[----:B------:R-:W-:Y:S05]  /*5ec0*/  BSYNC B0 ;  /* 0x0000000000007941 */ /* 0x000fea0003800000 */
.L_x_11442:
        /* <DEDUP_REMOVED lines=15> */
.L_x_11445:
[----:B------:R-:W-:Y:S05]  /*5fc0*/  BSYNC B0 ;  /* 0x0000000000007941 */ /* 0x000fea0003800000 */
.L_x_11444:
        /* <DEDUP_REMOVED lines=14> */
.L_x_11447:
[----:B------:R-:W-:Y:S05]  /*60b0*/  BSYNC B0 ;  /* 0x0000000000007941 */ /* 0x000fea0003800000 */
.L_x_11446:
[----:B------:R-:W2:Y:S01]  /*60c0*/  LDL.LU R202, [R1+0x58] ;  /* 0x0000580001ca7983 */ /* 0x000ea20000300800 */
[----:B------:R-:W2:Y:S01]  /*60d0*/  @P0 LDC.64 R212, c[0x0][0x308] ;  /* 0x0000c200ffd40b82 */ /* 0x000ea20000000a00 */
[----:B------:R-:W-:Y:S01]  /*60e0*/  SEL R200, R200, R192, P1 ;  /* 0x000000c0c8c87207 */ /* 0x000fe20000800000 */
[----:B------:R-:W-:Y:S01]  /*60f0*/  BSSY B0, `(.L_x_11448) ;  /* 0x0000017000007945 */ /* 0x000fe20003800000 */
[----:B------:R-:W-:Y:S02]  /*6100*/  SEL R201, R201, R193, P1 ;  /* 0x000000c1c9c97207 */ /* 0x000fe40000800000 */
[----:B------:R-:W-:Y:S02]  /*6110*/  SEL R203, R245, R195, P1 ;  /* 0x000000c3f5cb7207 */ /* 0x000fe40000800000 */
[----:B------:R-:W-:-:S04]  /*6120*/  @!P5 ISETP.NE.U32.AND P6, PT, R2, RZ, PT ;  /* 0x000000ff0200d20c */ /* 0x000fc80003fc5070 */
[----:B------:R-:W-:Y:S01]  /*6130*/  @!P5 ISETP.NE.AND.EX P6, PT, R0, RZ, PT, P6 ;  /* 0x000000ff0000d20c */ /* 0x000fe20003fc5360 */
[----:B--2---:R-:W-:Y:S01]  /*6140*/  @P0 IMAD.WIDE.U32 R212, R202, 0x20, R212 ;  /* 0x00000020cad40825 */ /* 0x004fe200078e00d4 */
[----:B------:R-:W-:-:S05]  /*6150*/  SEL R202, R246, R194, P1 ;  /* 0x000000c2f6ca7207 */ /* 0x000fca0000800000 */
[----:B------:R0:W-:Y:S02]  /*6160*/  @P0 STG.E.128 desc[UR4][R212.64], R200 ;  /* 0x000000c8d4000986 */ /* 0x0001e4000c101d04 */
[----:B0-----:R-:W-:Y:S02]  /*6170*/  SEL R200, R219, R196, P1 ;  /* 0x000000c4dbc87207 */ /* 0x001fe40000800000 */
[----:B------:R-:W-:Y:S02]  /*6180*/  SEL R201, R218, R197, P1 ;  /* 0x000000c5dac97207 */ /* 0x000fe40000800000 */
[----:B------:R-:W-:Y:S01]  /*6190*/  SEL R202, R215, R198, P1 ;  /* 0x000000c6d7ca7207 */ /* 0x000fe20000800000 */
[----:B------:R-:W0:Y:S01]  /*61a0*/  @P0 LDC.64 R218, c[0x0][0x308] ;  /* 0x0000c200ffda0b82 */ /* 0x000e220000000a00 */
[----:B------:R-:W-:Y:S02]  /*61b0*/  SEL R203, R214, R199, P1 ;  /* 0x000000c7d6cb7207 */ /* 0x000fe40000800000 */
[----:B------:R-:W-:-:S03]  /*61c0*/  IADD3 R214, R223, 0x100, RZ ;  /* 0x00000100dfd67810 */ /* 0x000fc60007ffe0ff */
[----:B------:R1:W-:Y:S02]  /*61d0*/  @P0 STG.E.128 desc[UR4][R212.64+0x10], R200 ;  /* 0x000010c8d4000986 */ /* 0x0003e4000c101d04 */
        /* <DEDUP_REMOVED lines=8> */
.L_x_11449:
[----:B------:R-:W-:Y:S05]  /*6260*/  BSYNC B0 ;  /* 0x0000000000007941 */ /* 0x000fea0003800000 */
.L_x_11448:
        /* <DEDUP_REMOVED lines=13> */
.L_x_11451:
[----:B------:R-:W-:Y:S05]  /*6340*/  BSYNC B0 ;  /* 0x0000000000007941 */ /* 0x000fea0003800000 */
.L_x_11450:
        /* <DEDUP_REMOVED lines=15> */
.L_x_11453:
[----:B------:R-:W-:Y:S05]  /*6440*/  BSYNC B0 ;  /* 0x0000000000007941 */ /* 0x000fea0003800000 */
.L_x_11452:
        /* <DEDUP_REMOVED lines=15> */
.L_x_11455:
[----:B------:R-:W-:Y:S05]  /*6540*/  BSYNC B0 ;  /* 0x0000000000007941 */ /* 0x000fea0003800000 */
.L_x_11454:
        /* <DEDUP_REMOVED lines=14> */
.L_x_11457:
[----:B------:R-:W-:Y:S05]  /*6630*/  BSYNC B0 ;  /* 0x0000000000007941 */ /* 0x000fea0003800000 */
.L_x_11456:
        /* <DEDUP_REMOVED lines=15> */
.L_x_11459:
[----:B------:R-:W-:Y:S05]  /*6730*/  BSYNC B0 ;  /* 0x0000000000007941 */ /* 0x000fea0003800000 */
.L_x_11458:
        /* <DEDUP_REMOVED lines=14> */
.L_x_11461:
[----:B------:R-:W-:Y:S05]  /*6820*/  BSYNC B0 ;  /* 0x0000000000007941 */ /* 0x000fea0003800000 */
.L_x_11460:
        /* <DEDUP_REMOVED lines=20> */
.L_x_11463:
[----:B------:R-:W-:Y:S05]  /*6970*/  BSYNC B0 ;  /* 0x0000000000007941 */ /* 0x000fea0003800000 */
.L_x_11462:
        /* <DEDUP_REMOVED lines=14> */
.L_x_11465:
[----:B------:R-:W-:Y:S05]  /*6a60*/  BSYNC B0 ;  /* 0x0000000000007941 */ /* 0x000fea0003800000 */
.L_x_11464:
        /* <DEDUP_REMOVED lines=17> */
.L_x_11467:
[----:B------:R-:W-:Y:S05]  /*6b80*/  BSYNC B0 ;  /* 0x0000000000007941 */ /* 0x000fea0003800000 */
.L_x_11466:
        /* <DEDUP_REMOVED lines=14> */
.L_x_11469:
[----:B------:R-:W-:Y:S05]  /*6c70*/  BSYNC B0 ;  /* 0x0000000000007941 */ /* 0x000fea0003800000 */
.L_x_11468:
        /* <DEDUP_REMOVED lines=15> */
.L_x_11471:
[----:B------:R-:W-:Y:S05]  /*6d70*/  BSYNC B0 ;  /* 0x0000000000007941 */ /* 0x000fea0003800000 */
.L_x_11470:
        /* <DEDUP_REMOVED lines=14> */
.L_x_11473:
[----:B------:R-:W-:Y:S05]  /*6e60*/  BSYNC B0 ;  /* 0x0000000000007941 */ /* 0x000fea0003800000 */
.L_x_11472:
        /* <DEDUP_REMOVED lines=15> */
.L_x_11475:
[----:B------:R-:W-:Y:S05]  /*6f60*/  BSYNC B0 ;  /* 0x0000000000007941 */ /* 0x000fea0003800000 */
.L_x_11474:
        /* <DEDUP_REMOVED lines=14> */
.L_x_11477:
[----:B------:R-:W-:Y:S05]  /*7050*/  BSYNC B0 ;  /* 0x0000000000007941 */ /* 0x000fea0003800000 */
.L_x_11476:
        /* <DEDUP_REMOVED lines=15> */
.L_x_11479:
[----:B------:R-:W-:Y:S05]  /*7150*/  BSYNC B0 ;  /* 0x0000000000007941 */ /* 0x000fea0003800000 */
.L_x_11478:
        /* <DEDUP_REMOVED lines=14> */
.L_x_11481:
[----:B------:R-:W-:Y:S05]  /*7240*/  BSYNC B0 ;  /* 0x0000000000007941 */ /* 0x000fea0003800000 */
.L_x_11480:
[----:B------:R-:W-:Y:S01]  /*7250*/  SEL R200, R200, R196, P1 ;  /* 0x000000c4c8c87207 */ /* 0x000fe20000800000 */
[----:B------:R-:W0:Y:S01]  /*7260*/  @P0 LDC.64 R204, c[0x0][0x308] ;  /* 0x0000c200ffcc0b82 */ /* 0x000e220000000a00 */
[----:B------:R-:W-:Y:S01]  /*7270*/  SEL R201, R201, R197, P1 ;  /* 0x000000c5c9c97207 */ /* 0x000fe20000800000 */
[----:B------:R-:W-:Y:S01]  /*7280*/  BSSY B0, `(.L_x_11482) ;  /* 0x000000e000007945 */ /* 0x000fe20003800000 */
[----:B------:R-:W-:Y:S02]  /*7290*/  SEL R202, R202, R198, P1 ;  /* 0x000000c6caca7207 */ /* 0x000fe40000800000 */
[----:B------:R-:W-:Y:S02]  /*72a0*/  SEL R203, R203, R199, P1 ;  /* 0x000000c7cbcb7207 */ /* 0x000fe40000800000 */
[----:B------:R-:W-:-:S03]  /*72b0*/  @!P5 ISETP.NE.U32.AND P6, PT, R2, RZ, PT ;  /* 0x000000ff0200d20c */ /* 0x000fc60003fc5070 */
[----:B------:R1:W-:Y:S01]  /*72c0*/  @P0 STG.E.128 desc[UR4][R212.64+0x10], R200 ;  /* 0x000010c8d4000986 */ /* 0x0003e2000c101d04 */
[----:B------:R-:W-:Y:S01]  /*72d0*/  @!P5 ISETP.NE.AND.EX P6, PT, R0, RZ, PT, P6 ;  /* 0x000000ff0000d20c */ /* 0x000fe20003fc5360 */
[----:B-1----:R-:W1:Y:S02]  /*72e0*/  @P3 LDC.64 R200, c[0x0][0x2f8] ;  /* 0x0000be00ffc83b82 */ /* 0x002e640000000a00 */
[----:B-1----:R-:W-:Y:S01]  /*72f0*/  @P3 IMAD.WIDE.U32 R200, R214, 0x10, R200 ;  /* 0x00000010d6c83825 */ /* 0x002fe200078e00c8 */
[----:B------:R-:W-:-:S04]  /*7300*/  IADD3 R214, R223, 0x180, RZ ;  /* 0x00000180dfd67810 */ /* 0x000fc80007ffe0ff */
[----:B------:R1:W-:Y:S01]  /*7310*/  @P3 STG.E.128 desc[UR4][R200.64], R188 ;  /* 0x000000bcc8003986 */ /* 0x0003e2000c101d04 */
[----:B0-----:R-:W-:Y:S05]  /*7320*/  @!P3 BRA `(.L_x_11483) ;  /* 0x00000000000cb947 */ /* 0x001fea0003800000 */
[----:B-----5:R-:W0:Y:S02]  /*7330*/  LDC.64 R184, c[0x0][0x220] ;  /* 0x00008800ffb87b82 */ /* 0x020e240000000a00 */
[----:B0-----:R-:W-:-:S06]  /*7340*/  IMAD.WIDE.U32 R184, R214, 0x10, R184 ;  /* 0x00000010d6b87825 */ /* 0x001fcc00078e00b8 */
[----:B------:R-:W5:Y:S02]  /*7350*/  LDG.E.128 R184, desc[UR4][R184.64] ;  /* 0x00000004b8b87981 */ /* 0x000f64000c1e1d00 */
.L_x_11483:
[----:B------:R-:W-:Y:S05]  /*7360*/  BSYNC B0 ;  /* 0x0000000000007941 */ /* 0x000fea0003800000 */
.L_x_11482:
        /* <DEDUP_REMOVED lines=13> */
.L_x_11485:
[----:B------:R-:W-:Y:S05]  /*7440*/  BSYNC B0 ;  /* 0x0000000000007941 */ /* 0x000fea0003800000 */
.L_x_11484:
        /* <DEDUP_REMOVED lines=15> */
.L_x_11487:
[----:B------:R-:W-:Y:S05]  /*7540*/  BSYNC B0 ;  /* 0x0000000000007941 */ /* 0x000fea0003800000 */
.L_x_11486:
        /* <DEDUP_REMOVED lines=15> */
.L_x_11489:
[----:B------:R-:W-:Y:S05]  /*7640*/  BSYNC B0 ;  /* 0x0000000000007941 */ /* 0x000fea0003800000 */
.L_x_11488:
        /* <DEDUP_REMOVED lines=14> */
.L_x_11491:
[----:B------:R-:W-:Y:S05]  /*7730*/  BSYNC B0 ;  /* 0x0000000000007941 */ /* 0x000fea0003800000 */
.L_x_11490:
        /* <DEDUP_REMOVED lines=15> */
.L_x_11493:
[----:B------:R-:W-:Y:S05]  /*7830*/  BSYNC B0 ;  /* 0x0000000000007941 */ /* 0x000fea0003800000 */
.L_x_11492:
        /* <DEDUP_REMOVED lines=14> */
.L_x_11495:
[----:B------:R-:W-:Y:S05]  /*7920*/  BSYNC B0 ;  /* 0x0000000000007941 */ /* 0x000fea0003800000 */
.L_x_11494:
        /* <DEDUP_REMOVED lines=20> */
.L_x_11497:
[----:B------:R-:W-:Y:S05]  /*7a70*/  BSYNC B0 ;  /* 0x0000000000007941 */ /* 0x000fea0003800000 */
.L_x_11496:
        /* <DEDUP_REMOVED lines=14> */
.L_x_11499:
[----:B------:R-:W-:Y:S05]  /*7b60*/  BSYNC B0 ;  /* 0x0000000000007941 */ /* 0x000fea0003800000 */
.L_x_11498:
        /* <DEDUP_REMOVED lines=18> */
.L_x_11501:
[----:B------:R-:W-:Y:S05]  /*7c90*/  BSYNC B0 ;  /* 0x0000000000007941 */ /* 0x000fea0003800000 */
.L_x_11500:
        /* <DEDUP_REMOVED lines=14> */
.L_x_11503:
[----:B------:R-:W-:Y:S05]  /*7d80*/  BSYNC B0 ;  /* 0x0000000000007941 */ /* 0x000fea0003800000 */
.L_x_11502:
        /* <DEDUP_REMOVED lines=15> */
.L_x_11505:
[----:B------:R-:W-:Y:S05]  /*7e80*/  BSYNC B0 ;  /* 0x0000000000007941 */ /* 0x000fea0003800000 */
.L_x_11504:
        /* <DEDUP_REMOVED lines=14> */
.L_x_11507:
[----:B------:R-:W-:Y:S05]  /*7f70*/  BSYNC B0 ;  /* 0x0000000000007941 */ /* 0x000fea0003800000 */
.L_x_11506:
        /* <DEDUP_REMOVED lines=15> */
.L_x_11509:
[----:B------:R-:W-:Y:S05]  /*8070*/  BSYNC B0 ;  /* 0x0000000000007941 */ /* 0x000fea0003800000 */
.L_x_11508:
        /* <DEDUP_REMOVED lines=14> */
.L_x_11511:
[----:B------:R-:W-:Y:S05]  /*8160*/  BSYNC B0 ;  /* 0x0000000000007941 */ /* 0x000fea0003800000 */
.L_x_11510:
        /* <DEDUP_REMOVED lines=15> */
.L_x_11513:
[----:B------:R-:W-:Y:S05]  /*8260*/  BSYNC B0 ;  /* 0x0000000000007941 */ /* 0x000fea0003800000 */
.L_x_11512:
        /* <DEDUP_REMOVED lines=14> */
.L_x_11515:
[----:B------:R-:W-:Y:S05]  /*8350*/  BSYNC B0 ;  /* 0x0000000000007941 */ /* 0x000fea0003800000 */
.L_x_11514:
        /* <DEDUP_REMOVED lines=15> */
.L_x_11517:
[----:B------:R-:W-:Y:S05]  /*8450*/  BSYNC B0 ;  /* 0x0000000000007941 */ /* 0x000fea0003800000 */
.L_x_11516:
        /* <DEDUP_REMOVED lines=13> */
.L_x_11519:
[----:B------:R-:W-:Y:S05]  /*8530*/  BSYNC B0 ;  /* 0x0000000000007941 */ /* 0x000fea0003800000 */
.L_x_11518:
        /* <DEDUP_REMOVED lines=15> */
.L_x_11521:
[----:B------:R-:W-:Y:S05]  /*8630*/  BSYNC B0 ;  /* 0x0000000000007941 */ /* 0x000fea0003800000 */
.L_x_11520:
        /* <DEDUP_REMOVED lines=15> */
.L_x_11523:
[----:B------:R-:W-:Y:S05]  /*8730*/  BSYNC B0 ;  /* 0x0000000000007941 */ /* 0x000fea0003800000 */
.L_x_11522:
        /* <DEDUP_REMOVED lines=14> */
.L_x_11525:
[----:B------:R-:W-:Y:S05]  /*8820*/  BSYNC B0 ;  /* 0x0000000000007941 */ /* 0x000fea0003800000 */
.L_x_11524:
        /* <DEDUP_REMOVED lines=15> */
.L_x_11527:
[----:B------:R-:W-:Y:S05]  /*8920*/  BSYNC B0 ;  /* 0x0000000000007941 */ /* 0x000fea0003800000 */
.L_x_11526:
        /* <DEDUP_REMOVED lines=14> */
.L_x_11529:
[----:B------:R-:W-:Y:S05]  /*8a10*/  BSYNC B0 ;  /* 0x0000000000007941 */ /* 0x000fea0003800000 */
.L_x_11528:
        /* <DEDUP_REMOVED lines=15> */
.L_x_11531:
[----:B------:R-:W-:Y:S05]  /*8b10*/  BSYNC B0 ;  /* 0x0000000000007941 */ /* 0x000fea0003800000 */
.L_x_11530:
        /* <DEDUP_REMOVED lines=14> */
.L_x_11533:
[----:B------:R-:W-:Y:S05]  /*8c00*/  BSYNC B0 ;  /* 0x0000000000007941 */ /* 0x000fea0003800000 */
.L_x_11532:
        /* <DEDUP_REMOVED lines=15> */
.L_x_11535:
[----:B------:R-:W-:Y:S05]  /*8d00*/  BSYNC B0 ;  /* 0x0000000000007941 */ /* 0x000fea0003800000 */
.L_x_11534:
        /* <DEDUP_REMOVED lines=14> */
.L_x_11537:
[----:B------:R-:W-:Y:S05]  /*8df0*/  BSYNC B0 ;  /* 0x0000000000007941 */ /* 0x000fea0003800000 */
.L_x_11536:
        /* <DEDUP_REMOVED lines=15> */
.L_x_11539:
[----:B------:R-:W-:Y:S05]  /*8ef0*/  BSYNC B0 ;  /* 0x0000000000007941 */ /* 0x000fea0003800000 */
.L_x_11538:
        /* <DEDUP_REMOVED lines=14> */
.L_x_11541:
[----:B------:R-:W-:Y:S05]  /*8fe0*/  BSYNC B0 ;  /* 0x0000000000007941 */ /* 0x000fea0003800000 */
.L_x_11540:
        /* <DEDUP_REMOVED lines=15> */
.L_x_11543:
[----:B------:R-:W-:Y:S05]  /*90e0*/  BSYNC B0 ;  /* 0x0000000000007941 */ /* 0x000fea0003800000 */
.L_x_11542:
        /* <DEDUP_REMOVED lines=14> */
.L_x_11545:
[----:B------:R-:W-:Y:S05]  /*91d0*/  BSYNC B0 ;  /* 0x0000000000007941 */ /* 0x000fea0003800000 */
.L_x_11544:
        /* <DEDUP_REMOVED lines=14> */
.L_x_11547:
[----:B------:R-:W-:Y:S05]  /*92c0*/  BSYNC B0 ;  /* 0x0000000000007941 */ /* 0x000fea0003800000 */
.L_x_11546:
        /* <DEDUP_REMOVED lines=22> */
.L_x_11549:
[----:B------:R-:W-:Y:S05]  /*9430*/  BSYNC B0 ;  /* 0x0000000000007941 */ /* 0x000fea0003800000 */
.L_x_11548:
        /* <DEDUP_REMOVED lines=12> */
.L_x_11377:
[----:B-1----:R-:W0:Y:S01]  /*9500*/  S2R R0, SR_TID.X ;  /* 0x0000000000007919 */ /* 0x002e220000002100 */
        /* <DEDUP_REMOVED lines=43> */
.L_x_11381:
[----:B0-----:R-:W-:Y:S01]  /*97c0*/  HFMA2.MMA R216, -RZ, RZ, 0, 9.5367431640625e-07 ;  /* 0x00000010ffd87435 */ /* 0x001fe200000001ff */
[----:B------:R-:W-:Y:S02]  /*97d0*/  MOV R217, R218 ;  /* 0x000000da00d97202 */ /* 0x000fe40000000f00 */
[----:B------:R-:W-:Y:S02]  /*97e0*/  MOV R215, 0x1f ;  /* 0x0000001f00d77802 */ /* 0x000fe40000000f00 */
[----:B------:R-:W-:-:S07]  /*97f0*/  MOV R212, 0xffffffff ;  /* 0xffffffff00d47802 */ /* 0x000fce0000000f00 */
[----:B------:R-:W-:Y:S05]  /*9800*/  WARPSYNC.COLLECTIVE R212, `(.L_x_11551) ;  /* 0x00000000d4087348 */ /* 0x000fea0003c00000 */
[----:B------:R0:W1:Y:S02]  /*9810*/  SHFL.DOWN P1, R219, R217, R216, R215 ;  /* 0x080000d8d9db7389 */ /* 0x00006400000200d7 */
[----:B01----:R-:W-:Y:S01]  /*9820*/  ENDCOLLECTIVE ;  /* 0x000000000000791b */ /* 0x003fe20003800000 */
.L_x_11551:
[----:B------:R-:W-:Y:S01]  /*9830*/  MOV R217, R213 ;  /* 0x000000d500d97202 */ /* 0x000fe20000000f00 */
[----:B------:R-:W-:-:S07]  /*9840*/  FADD.FTZ R218, R219, R218 ;  /* 0x000000dadbda7221 */ /* 0x000fce0000010000 */
[----:B------:R-:W-:Y:S05]  /*9850*/  WARPSYNC.COLLECTIVE R212, `(.L_x_11552) ;  /* 0x00000000d4087348 */ /* 0x000fea0003c00000 */
[----:B------:R0:W1:Y:S02]  /*9860*/  SHFL.DOWN P1, R219, R217, R216, R215 ;  /* 0x080000d8d9db7389 */ /* 0x00006400000200d7 */
[----:B01----:R-:W-:Y:S01]  /*9870*/  ENDCOLLECTIVE ;  /* 0x000000000000791b */ /* 0x003fe20003800000 */
.L_x_11552:
[----:B------:R-:W-:Y:S01]  /*9880*/  HFMA2.MMA R216, -RZ, RZ, 0, 4.76837158203125e-07 ;  /* 0x00000008ffd87435 */ /* 0x000fe200000001ff */
[----:B------:R-:W-:Y:S01]  /*9890*/  MOV R217, R218 ;  /* 0x000000da00d97202 */ /* 0x000fe20000000f00 */
[----:B------:R-:W-:-:S09]  /*98a0*/  FADD.FTZ R213, R219, R213 ;  /* 0x000000d5dbd57221 */ /* 0x000fd20000010000 */
[----:B------:R-:W-:Y:S05]  /*98b0*/  WARPSYNC.COLLECTIVE R212, `(.L_x_11553) ;  /* 0x00000000d4087348 */ /* 0x000fea0003c00000 */
[----:B------:R0:W1:Y:S02]  /*98c0*/  SHFL.DOWN P1, R219, R217, R216, R215 ;  /* 0x080000d8d9db7389 */ /* 0x00006400000200d7 */
[----:B01----:R-:W-:Y:S01]  /*98d0*/  ENDCOLLECTIVE ;  /* 0x000000000000791b */ /* 0x003fe20003800000 */
.L_x_11553:
[----:B------:R-:W-:Y:S01]  /*98e0*/  MOV R217, R213 ;  /* 0x000000d500d97202 */ /* 0x000fe20000000f00 */
[----:B------:R-:W-:-:S07]  /*98f0*/  FADD.FTZ R218, R218, R219 ;  /* 0x000000dbdada7221 */ /* 0x000fce0000010000 */
[----:B------:R-:W-:Y:S05]  /*9900*/  WARPSYNC.COLLECTIVE R212, `(.L_x_11554) ;  /* 0x00000000d4087348 */ /* 0x000fea0003c00000 */
[----:B------:R0:W1:Y:S02]  /*9910*/  SHFL.DOWN P1, R219, R217, R216, R215 ;  /* 0x080000d8d9db7389 */ /* 0x00006400000200d7 */
[----:B01----:R-:W-:Y:S01]  /*9920*/  ENDCOLLECTIVE ;  /* 0x000000000000791b */ /* 0x003fe20003800000 */
.L_x_11554:
[----:B------:R-:W-:Y:S01]  /*9930*/  HFMA2.MMA R216, -RZ, RZ, 0, 2.384185791015625e-07 ;  /* 0x00000004ffd87435 */ /* 0x000fe200000001ff */
[----:B------:R-:W-:Y:S01]  /*9940*/  MOV R217, R218 ;  /* 0x000000da00d97202 */ /* 0x000fe20000000f00 */
[----:B------:R-:W-:-:S09]  /*9950*/  FADD.FTZ R213, R213, R219 ;  /* 0x000000dbd5d57221 */ /* 0x000fd20000010000 */
[----:B------:R-:W-:Y:S05]  /*9960*/  WARPSYNC.COLLECTIVE R212, `(.L_x_11555) ;  /* 0x00000000d4087348 */ /* 0x000fea0003c00000 */
[----:B------:R0:W1:Y:S02]  /*9970*/  SHFL.DOWN P1, R219, R217, R216, R215 ;  /* 0x080000d8d9db7389 */ /* 0x00006400000200d7 */
[----:B01----:R-:W-:Y:S01]  /*9980*/  ENDCOLLECTIVE ;  /* 0x000000000000791b */ /* 0x003fe20003800000 */
.L_x_11555:
[----:B------:R-:W-:Y:S01]  /*9990*/  MOV R217, R213 ;  /* 0x000000d500d97202 */ /* 0x000fe20000000f00 */
[----:B------:R-:W-:-:S07]  /*99a0*/  FADD.FTZ R218, R218, R219 ;  /* 0x000000dbdada7221 */ /* 0x000fce0000010000 */
[----:B------:R-:W-:Y:S05]  /*99b0*/  WARPSYNC.COLLECTIVE R212, `(.L_x_11556) ;  /* 0x00000000d4087348 */ /* 0x000fea0003c00000 */
[----:B------:R0:W1:Y:S02]  /*99c0*/  SHFL.DOWN P1, R219, R217, R216, R215 ;  /* 0x080000d8d9db7389 */ /* 0x00006400000200d7 */
[----:B01----:R-:W-:Y:S01]  /*99d0*/  ENDCOLLECTIVE ;  /* 0x000000000000791b */ /* 0x003fe20003800000 */
.L_x_11556:
[----:B------:R-:W-:Y:S01]  /*99e0*/  HFMA2.MMA R216, -RZ, RZ, 0, 1.1920928955078125e-07 ;  /* 0x00000002ffd87435 */ /* 0x000fe200000001ff */
[----:B------:R-:W-:Y:S01]  /*99f0*/  MOV R217, R218 ;  /* 0x000000da00d97202 */ /* 0x000fe20000000f00 */
[----:B------:R-:W-:-:S09]  /*9a00*/  FADD.FTZ R213, R213, R219 ;  /* 0x000000dbd5d57221 */ /* 0x000fd20000010000 */
[----:B------:R-:W-:Y:S05]  /*9a10*/  WARPSYNC.COLLECTIVE R212, `(.L_x_11557) ;  /* 0x00000000d4087348 */ /* 0x000fea0003c00000 */
[----:B------:R0:W1:Y:S02]  /*9a20*/  SHFL.DOWN P1, R219, R217, R216, R215 ;  /* 0x080000d8d9db7389 */ /* 0x00006400000200d7 */
[----:B01----:R-:W-:Y:S01]  /*9a30*/  ENDCOLLECTIVE ;  /* 0x000000000000791b */ /* 0x003fe20003800000 */
.L_x_11557:
[----:B------:R-:W-:Y:S01]  /*9a40*/  MOV R217, R213 ;  /* 0x000000d500d97202 */ /* 0x000fe20000000f00 */
[----:B------:R-:W-:-:S07]  /*9a50*/  FADD.FTZ R218, R218, R219 ;  /* 0x000000dbdada7221 */ /* 0x000fce0000010000 */
[----:B------:R-:W-:Y:S05]  /*9a60*/  WARPSYNC.COLLECTIVE R212, `(.L_x_11558) ;  /* 0x00000000d4087348 */ /* 0x000fea0003c00000 */
[----:B------:R0:W1:Y:S02]  /*9a70*/  SHFL.DOWN P1, R219, R217, R216, R215 ;  /* 0x080000d8d9db7389 */ /* 0x00006400000200d7 */
[----:B01----:R-:W-:Y:S01]  /*9a80*/  ENDCOLLECTIVE ;  /* 0x000000000000791b */ /* 0x003fe20003800000 */
.L_x_11558:
[----:B------:R-:W-:Y:S01]  /*9a90*/  HFMA2.MMA R216, -RZ, RZ, 0, 5.9604644775390625e-08 ;  /* 0x00000001ffd87435 */ /* 0x000fe200000001ff */
[----:B------:R-:W-:Y:S01]  /*9aa0*/  MOV R217, R218 ;  /* 0x000000da00d97202 */ /* 0x000fe20000000f00 */
[----:B------:R-:W-:-:S09]  /*9ab0*/  FADD.FTZ R213, R213, R219 ;  /* 0x000000dbd5d57221 */ /* 0x000fd20000010000 */
[----:B------:R-:W-:Y:S05]  /*9ac0*/  WARPSYNC.COLLECTIVE R212, `(.L_x_11559) ;  /* 0x00000000d4087348 */ /* 0x000fea0003c00000 */
[----:B------:R0:W1:Y:S02]  /*9ad0*/  SHFL.DOWN P1, R219, R217, R216, R215 ;  /* 0x080000d8d9db7389 */ /* 0x00006400000200d7 */
[----:B01----:R-:W-:Y:S01]  /*9ae0*/  ENDCOLLECTIVE ;  /* 0x000000000000791b */ /* 0x003fe20003800000 */
.L_x_11559:
[----:B------:R-:W-:Y:S02]  /*9af0*/  MOV R217, R213 ;  /* 0x000000d500d97202 */ /* 0x000fe40000000f00 */
[----:B------:R-:W-:-:S07]  /*9b00*/  MOV R223, R219 ;  /* 0x000000db00df7202 */ /* 0x000fce0000000f00 */
[----:B------:R-:W-:Y:S05]  /*9b10*/  WARPSYNC.COLLECTIVE R212, `(.L_x_11560) ;  /* 0x00000000d4087348 */ /* 0x000fea0003c00000 */
[----:B------:R0:W1:Y:S02]  /*9b20*/  SHFL.DOWN P1, R219, R217, R216, R215 ;  /* 0x080000d8d9db7389 */ /* 0x00006400000200d7 */
[----:B01----:R-:W-:Y:S01]  /*9b30*/  ENDCOLLECTIVE ;  /* 0x000000000000791b */ /* 0x003fe20003800000 */
.L_x_11560:
[----:B------:R-:W-:Y:S01]  /*9b40*/  MOV R215, R219 ;  /* 0x000000db00d77202 */ /* 0x000fe20000000f00 */
[----:B------:R-:W-:Y:S06]  /*9b50*/  BRA `(.L_x_11561) ;  /* 0xffffffa0006c7947 */ /* 0x000fec000383ffff */
.L_x_11562:
        /* <DEDUP_REMOVED lines=10> */
.L_x_16609:


//--------------------- .text._ZN10layer_norm13ln_bwd_kernelINS_13Kernel_traitsIf6__halffS2_fjLj5120ELj1ELj1ELj4ELj16ENS_18Kernel_traits_baseILj5120EfS2_fS2_fjLj128EEEEELb0ELb0ELb0ELb0EEEvNS_9BwdParamsE --------------------------
	.section	.text._ZN10layer_norm13ln_bwd_kernelINS_13Kernel_traitsIf6__halffS2_fjLj5120ELj1ELj1ELj4ELj16ENS_18Kernel_traits_baseILj5120EfS2_fS2_fjLj128EEEEELb0ELb0ELb0ELb0EEEvNS_9BwdParamsE,"ax",@progbits
	.align	128
        .global         _ZN10layer_norm13ln_bwd_kernelINS_13Kernel_traitsIf6__halffS2_fjLj5120ELj1ELj1ELj4ELj16ENS_18Kernel_traits_baseILj5120EfS2_fS2_fjLj128EEEEELb0ELb0ELb0ELb0EEEvNS_9BwdParamsE
        .type           _ZN10layer_norm13ln_bwd_kernelINS_13Kernel_traitsIf6__halffS2_fjLj5120ELj1ELj1ELj4ELj16ENS_18Kernel_traits_baseILj5120EfS2_fS2_fjLj128EEEEELb0ELb0ELb0ELb0EEEvNS_9BwdParamsE,@function
        .size           _ZN10layer_norm13ln_bwd_kernelINS_13Kernel_traitsIf6__halffS2_fjLj5120ELj1ELj1ELj4ELj16ENS_18Kernel_traits_baseILj5120EfS2_fS2_fjLj128EEEEELb0ELb0ELb0ELb0EEEvNS_9BwdParamsE,(.L_x_16610 - _ZN10layer_norm13ln_bwd_kernelINS_13Kernel_traitsIf6__halffS2_fjLj5120ELj1ELj1ELj4ELj16ENS_18Kernel_traits_baseILj5120EfS2_fS2_fjLj128EEEEELb0ELb0ELb0ELb0EEEvNS_9BwdParamsE)
        .other          _ZN10layer_norm13ln_bwd_kernelINS_13Kernel_traitsIf6__halffS2_fjLj5120ELj1ELj1ELj4ELj16ENS_18Kernel_traits_baseILj5120EfS2_fS2_fjLj128EEEEELb0ELb0ELb0ELb0EEEvNS_9BwdParamsE,@"STO_CUDA_ENTRY STV_DEFAULT"
_ZN10layer_norm13ln_bwd_kernelINS_13Kernel_traitsIf6__halffS2_fjLj5120ELj1ELj1ELj4ELj16ENS_18Kernel_traits_baseILj5120EfS2_fS2_fjLj128EEEEELb0ELb0ELb0ELb0EEEvNS_9BwdParamsE:
.text._ZN10layer_norm13ln_bwd_kernelINS_13Kernel_traitsIf6__halffS2_fjLj5120ELj1ELj1ELj4ELj16ENS_18Kernel_traits_baseILj5120EfS2_fS2_fjLj128EEEEELb0ELb0ELb0ELb0EEEvNS_9BwdParamsE:
        /* <DEDUP_REMOVED lines=112> */
.L_x_11585:
        /* <DEDUP_REMOVED lines=20> */
[----:B------:R-:W-:Y:S01]  /*0840*/  MOV R215, RZ ;  /* 0x000000ff00d77202 */ /* 0x000fe20000000f00 */
[----:B--2---:R-:W-:Y:S02]  /*0850*/  @P3 HADD2.F32 R12, -RZ, R3.H0_H0 ;  /* 0x20000003ff0c3230 */ /* 0x004fe40000004100 */
        /* <DEDUP_REMOVED lines=15> */
[----:B------:R-:W3:Y:S04]  /*0950*/  LDL R208, [R1+0x30] ;  /* 0x0000300001d07983 */ /* 0x000ee80000100800 */
[C---:B------:R-:W-:Y:S01]  /*0960*/  @P4 LEA R182, P5, R3.reuse, UR8, 0x5 ;  /* 0x0000000803b64c11 */ /* 0x040fe2000f8a28ff */
[----:B------:R-:W3:Y:S03]  /*0970*/  LDL R221, [R1+0x34] ;  /* 0x0000340001dd7983 */ /* 0x000ee60000100800 */
[----:B------:R-:W-:-:S05]  /*0980*/  @P4 LEA.HI.X R183, R3, UR9, RZ, 0x5, P5 ;  /* 0x0000000903b74c11 */ /* 0x000fca000a8f2cff */
[----:B------:R-:W5:Y:S04]  /*0990*/  @P4 LDG.E.128 R132, desc[UR4][R182.64] ;  /* 0x00000004b6844981 */ /* 0x000f68000c1e1d00 */
[----:B------:R1:W5:Y:S02]  /*09a0*/  @P4 LDG.E.128 R136, desc[UR4][R182.64+0x10] ;  /* 0x00001004b6884981 */ /* 0x000364000c1e1d00 */
[----:B-1----:R-:W1:Y:S01]  /*09b0*/  LDC.64 R182, c[0x0][0x2b8] ;  /* 0x0000ae00ffb67b82 */ /* 0x002e620000000a00 */
[----:B0-----:R-:W-:-:S04]  /*09c0*/  LEA R180, P5, R3, UR10, 0x5 ;  /* 0x0000000a03b47c11 */ /* 0x001fc8000f8a28ff */
[----:B------:R-:W-:-:S05]  /*09d0*/  LEA.HI.X R181, R3, UR11, RZ, 0x5, P5 ;  /* 0x0000000b03b57c11 */ /* 0x000fca000a8f2cff */
[----:B------:R-:W2:Y:S01]  /*09e0*/  LDG.E.128 R184, desc[UR4][R180.64] ;  /* 0x00000004b4b87981 */ /* 0x000ea2000c1e1d00 */
[----:B-1----:R-:W-:-:S05]  /*09f0*/  IMAD.WIDE.U32 R182, R3, 0x10, R182 ;  /* 0x0000001003b67825 */ /* 0x002fca00078e00b6 */
[----:B------:R-:W4:Y:S04]  /*0a00*/  LDG.E.128 R188, desc[UR4][R182.64] ;  /* 0x00000004b6bc7981 */ /* 0x000f28000c1e1d00 */
[----:B------:R-:W3:Y:S01]  /*0a10*/  LDG.E.128 R180, desc[UR4][R180.64+0x10] ;  /* 0x00001004b4b47981 */ /* 0x000ee2000c1e1d00 */
[C---:B--2---:R-:W-:Y:S01]  /*0a20*/  FADD.FTZ R0, -R204.reuse, R184 ;  /* 0x000000b8cc007221 */ /* 0x044fe20000010100 */
[C---:B------:R-:W-:Y:S01]  /*0a30*/  FADD.FTZ R206, -R204.reuse, R186 ;  /* 0x000000baccce7221 */ /* 0x040fe20000010100 */
[----:B------:R-:W-:Y:S02]  /*0a40*/  FADD.FTZ R13, -R204, R185 ;  /* 0x000000b9cc0d7221 */ /* 0x000fe40000010100 */
[C---:B-----5:R-:W-:Y:S02]  /*0a50*/  FMUL.FTZ R0, R11.reuse, R0 ;  /* 0x000000000b007220 */ /* 0x060fe40000410000 */
[----:B------:R-:W-:Y:S01]  /*0a60*/  FMUL.FTZ R212, R11, R13 ;  /* 0x0000000d0bd47220 */ /* 0x000fe20000410000 */
[----:B----4-:R-:W-:-:S02]  /*0a70*/  HADD2.F32 R207, -RZ, R188.H0_H0 ;  /* 0x200000bcffcf7230 */ /* 0x010fc40000004100 */
[----:B------:R-:W-:Y:S02]  /*0a80*/  HADD2.F32 R188, -RZ, R188.H1_H1 ;  /* 0x300000bcffbc7230 */ /* 0x000fe40000004100 */
[----:B------:R-:W-:Y:S02]  /*0a90*/  HADD2.F32 R186, -RZ, R189.H0_H0 ;  /* 0x200000bdffba7230 */ /* 0x000fe40000004100 */
[-C--:B------:R-:W-:Y:S01]  /*0aa0*/  FMUL.FTZ R13, R211, R207.reuse ;  /* 0x000000cfd30d7220 */ /* 0x080fe20000410000 */
[----:B------:R-:W-:Y:S02]  /*0ab0*/  FMUL.FTZ R216, R210, R188 ;  /* 0x000000bcd2d87220 */ /* 0x000fe40000410000 */
[----:B---3--:R-:W-:Y:S01]  /*0ac0*/  FMUL.FTZ R215, R209, R186 ;  /* 0x000000bad1d77220 */ /* 0x008fe20000410000 */
[----:B------:R-:W-:Y:S01]  /*0ad0*/  FADD.FTZ R92, R92, R207 ;  /* 0x000000cf5c5c7221 */ /* 0x000fe20000010000 */
[----:B------:R-:W-:Y:S01]  /*0ae0*/  FFMA.FTZ R52, R0, R207, R52 ;  /* 0x000000cf00347223 */ /* 0x000fe20000010034 */
[----:B------:R-:W-:Y:S01]  /*0af0*/  FMUL.FTZ R211, R11, R206 ;  /* 0x000000ce0bd37220 */ /* 0x000fe20000410000 */
[----:B------:R-:W2:Y:S01]  /*0b00*/  LDL R207, [R1+0x4c] ;  /* 0x00004c0001cf7983 */ /* 0x000ea20000100800 */
[----:B------:R-:W-:Y:S01]  /*0b10*/  FADD.FTZ R93, R93, R188 ;  /* 0x000000bc5d5d7221 */ /* 0x000fe20000010000 */
[----:B------:R-:W-:-:S02]  /*0b20*/  FFMA.FTZ R53, R212, R188, R53 ;  /* 0x000000bcd4357223 */ /* 0x000fc40000010035 */
[----:B------:R-:W-:Y:S01]  /*0b30*/  STL [R1+0x1c], R216 ;  /* 0x00001cd801007387 */ /* 0x000fe20000100800 */
[----:B------:R-:W-:Y:S01]  /*0b40*/  FADD.FTZ R94, R94, R186 ;  /* 0x000000ba5e5e7221 */ /* 0x000fe20000010000 */
[----:B------:R-:W-:Y:S02]  /*0b50*/  FFMA.FTZ R54, R211, R186, R54 ;  /* 0x000000bad3367223 */ /* 0x000fe40000010036 */
[----:B------:R-:W-:Y:S04]  /*0b60*/  STL [R1+0x18], R215 ;  /* 0x000018d701007387 */ /* 0x000fe80000100800 */
[----:B------:R-:W3:Y:S04]  /*0b70*/  LDL R188, [R1+0x38] ;  /* 0x0000380001bc7983 */ /* 0x000ee80000100800 */
[----:B------:R-:W4:Y:S01]  /*0b80*/  LDL R186, [R1+0x3c] ;  /* 0x00003c0001ba7983 */ /* 0x000f220000100800 */
[----:B------:R-:W-:Y:S01]  /*0b90*/  FADD.FTZ R187, -R204, R187 ;  /* 0x000000bbccbb7221 */ /* 0x000fe20000010100 */
[----:B------:R-:W-:-:S02]  /*0ba0*/  HADD2.F32 R184, -RZ, R190.H0_H0 ;  /* 0x200000beffb87230 */ /* 0x000fc40000004100 */
[C---:B------:R-:W-:Y:S01]  /*0bb0*/  FADD.FTZ R180, -R204.reuse, R180 ;  /* 0x000000b4ccb47221 */ /* 0x040fe20000010100 */
[----:B------:R-:W-:Y:S02]  /*0bc0*/  HADD2.F32 R185, -RZ, R189.H1_H1 ;  /* 0x300000bdffb97230 */ /* 0x000fe40000004100 */
[----:B------:R-:W-:Y:S01]  /*0bd0*/  FADD.FTZ R181, -R204, R181 ;  /* 0x000000b5ccb57221 */ /* 0x000fe20000010100 */
[----:B------:R-:W-:Y:S02]  /*0be0*/  HADD2.F32 R190, -RZ, R190.H1_H1 ;  /* 0x300000beffbe7230 */ /* 0x000fe40000004100 */
[C---:B------:R-:W-:Y:S01]  /*0bf0*/  FMUL.FTZ R210, R11.reuse, R187 ;  /* 0x000000bb0bd27220 */ /* 0x040fe20000410000 */
[--C-:B------:R-:W-:Y:S02]  /*0c00*/  HADD2.F32 R189, -RZ, R191.reuse.H0_H0 ;  /* 0x200000bfffbd7230 */ /* 0x100fe40000004100 */
[----:B------:R-:W-:Y:S01]  /*0c10*/  FMUL.FTZ R209, R11, R180 ;  /* 0x000000b40bd17220 */ /* 0x000fe20000410000 */
[----:B------:R-:W-:-:S02]  /*0c20*/  HADD2.F32 R191, -RZ, R191.H1_H1 ;  /* 0x300000bfffbf7230 */ /* 0x000fc40000004100 */
[----:B------:R-:W-:Y:S01]  /*0c30*/  FADD.FTZ R182, -R204, R182 ;  /* 0x000000b6ccb67221 */ /* 0x000fe20000010100 */
[-C--:B------:R-:W-:Y:S01]  /*0c40*/  FMUL.FTZ R187, R208, R184.reuse ;  /* 0x000000b8d0bb7220 */ /* 0x080fe20000410000 */
[----:B------:R-:W-:Y:S01]  /*0c50*/  FMUL.FTZ R208, R11, R181 ;  /* 0x000000b50bd07220 */ /* 0x000fe20000410000 */
[----:B------:R-:W-:Y:S01]  /*0c60*/  FADD.FTZ R95, R95, R185 ;  /* 0x000000b95f5f7221 */ /* 0x000fe20000010000 */
[----:B------:R-:W-:Y:S01]  /*0c70*/  FFMA.FTZ R55, R210, R185, R55 ;  /* 0x000000b9d2377223 */ /* 0x000fe20000010037 */
[----:B------:R-:W-:Y:S01]  /*0c80*/  FADD.FTZ R181, RZ, R13 ;  /* 0x0000000dffb57221 */ /* 0x000fe20000010000 */
[----:B------:R-:W-:Y:S01]  /*0c90*/  FFMA.FTZ R180, R0, R13, RZ ;  /* 0x0000000d00b47223 */ /* 0x000fe200000100ff */
[----:B------:R-:W-:Y:S01]  /*0ca0*/  FADD.FTZ R96, R96, R184 ;  /* 0x000000b860607221 */ /* 0x000fe20000010000 */
[----:B------:R-:W-:Y:S01]  /*0cb0*/  FFMA.FTZ R56, R209, R184, R56 ;  /* 0x000000b8d1387223 */ /* 0x000fe20000010038 */
[----:B------:R-:W-:Y:S01]  /*0cc0*/  FADD.FTZ R181, R181, R216 ;  /* 0x000000d8b5b57221 */ /* 0x000fe20000010000 */
[----:B------:R-:W-:-:S03]  /*0cd0*/  FFMA.FTZ R180, R212, R216, R180 ;  /* 0x000000d8d4b47223 */ /* 0x000fc600000100b4 */
[----:B------:R-:W-:Y:S01]  /*0ce0*/  FADD.FTZ R181, R181, R215 ;  /* 0x000000d7b5b57221 */ /* 0x000fe20000010000 */
[----:B------:R-:W-:Y:S01]  /*0cf0*/  FFMA.FTZ R180, R211, R215, R180 ;  /* 0x000000d7d3b47223 */ /* 0x000fe200000100b4 */
[----:B------:R-:W-:Y:S01]  /*0d00*/  FADD.FTZ R183, -R204, R183 ;  /* 0x000000b7ccb77221 */ /* 0x000fe20000010100 */
[----:B------:R-:W-:Y:S01]  /*0d10*/  FADD.FTZ R97, R97, R190 ;  /* 0x000000be61617221 */ /* 0x000fe20000010000 */
[-C--:B------:R-:W-:Y:S01]  /*0d20*/  FFMA.FTZ R57, R208, R190.reuse, R57 ;  /* 0x000000bed0397223 */ /* 0x080fe20000010039 */
[----:B------:R-:W-:Y:S01]  /*0d30*/  FADD.FTZ R98, R98, R189 ;  /* 0x000000bd62627221 */ /* 0x000fe20000010000 */
[----:B------:R-:W-:Y:S01]  /*0d40*/  FADD.FTZ R99, R99, R191 ;  /* 0x000000bf63637221 */ /* 0x000fe20000010000 */
[----:B--2---:R-:W-:Y:S01]  /*0d50*/  FMUL.FTZ R206, R207, R185 ;  /* 0x000000b9cfce7220 */ /* 0x004fe20000410000 */
[----:B------:R-:W-:Y:S01]  /*0d60*/  FMUL.FTZ R185, R221, R190 ;  /* 0x000000beddb97220 */ /* 0x000fe20000410000 */
[----:B------:R-:W-:-:S03]  /*0d70*/  FMUL.FTZ R207, R11, R182 ;  /* 0x000000b60bcf7220 */ /* 0x000fc60000410000 */
[----:B------:R0:W-:Y:S04]  /*0d80*/  STL [R1+0x14], R206 ;  /* 0x000014ce01007387 */ /* 0x0001e80000100800 */
[----:B------:R1:W-:Y:S01]  /*0d90*/  STL [R1+0x10], R187 ;  /* 0x000010bb01007387 */ /* 0x0003e20000100800 */
[----:B---3--:R-:W-:-:S03]  /*0da0*/  FMUL.FTZ R184, R188, R189 ;  /* 0x000000bdbcb87220 */ /* 0x008fc60000410000 */
[----:B------:R1:W-:Y:S01]  /*0db0*/  STL [R1+0xc], R185 ;  /* 0x00000cb901007387 */ /* 0x0003e20000100800 */
[----:B----4-:R-:W-:-:S03]  /*0dc0*/  FMUL.FTZ R182, R186, R191 ;  /* 0x000000bfbab67220 */ /* 0x010fc60000410000 */
[----:B------:R1:W-:Y:S04]  /*0dd0*/  STL [R1+0x8], R184 ;  /* 0x000008b801007387 */ /* 0x0003e80000100800 */
[----:B------:R1:W-:Y:S01]  /*0de0*/  STL [R1+0x4], R182 ;  /* 0x000004b601007387 */ /* 0x0003e20000100800 */
[----:B------:R-:W-:Y:S01]  /*0df0*/  FADD.FTZ R181, R181, R206 ;  /* 0x000000ceb5b57221 */ /* 0x000fe20000010000 */
[----:B------:R-:W-:-:S03]  /*0e00*/  FFMA.FTZ R180, R210, R206, R180 ;  /* 0x000000ced2b47223 */ /* 0x000fc600000100b4 */
[----:B------:R-:W-:Y:S01]  /*0e10*/  FADD.FTZ R181, R181, R187 ;  /* 0x000000bbb5b57221 */ /* 0x000fe20000010000 */
[----:B------:R-:W-:-:S03]  /*0e20*/  FFMA.FTZ R180, R209, R187, R180 ;  /* 0x000000bbd1b47223 */ /* 0x000fc600000100b4 */
[----:B------:R-:W-:Y:S01]  /*0e30*/  FADD.FTZ R181, R181, R185 ;  /* 0x000000b9b5b57221 */ /* 0x000fe20000010000 */
[----:B------:R-:W-:Y:S01]  /*0e40*/  FFMA.FTZ R180, R208, R185, R180 ;  /* 0x000000b9d0b47223 */ /* 0x000fe200000100b4 */
[----:B0-----:R-:W-:Y:S02]  /*0e50*/  FMUL.FTZ R206, R11, R183 ;  /* 0x000000b70bce7220 */ /* 0x001fe40000410000 */
[----:B------:R-:W-:Y:S01]  /*0e60*/  FADD.FTZ R181, R181, R184 ;  /* 0x000000b8b5b57221 */ /* 0x000fe20000010000 */
[C---:B------:R-:W-:Y:S01]  /*0e70*/  FFMA.FTZ R180, R207.reuse, R184, R180 ;  /* 0x000000b8cfb47223 */ /* 0x040fe200000100b4 */
[----:B------:R-:W-:Y:S01]  /*0e80*/  FFMA.FTZ R58, R207, R189, R58 ;  /* 0x000000bdcf3a7223 */ /* 0x000fe2000001003a */
[C---:B------:R-:W-:Y:S01]  /*0e90*/  FFMA.FTZ R59, R206.reuse, R191, R59 ;  /* 0x000000bfce3b7223 */ /* 0x040fe2000001003b */
[----:B------:R-:W-:Y:S01]  /*0ea0*/  FADD.FTZ R216, R181, R182 ;  /* 0x000000b6b5d87221 */ /* 0x000fe20000010000 */
[----:B------:R-:W-:Y:S01]  /*0eb0*/  FFMA.FTZ R215, R206, R182, R180 ;  /* 0x000000b6ced77223 */ /* 0x000fe200000100b4 */
[----:B-1----:R-:W-:-:S07]  /*0ec0*/  IADD3 R221, R3, 0x80, RZ ;  /* 0x0000008003dd7810 */ /* 0x002fce0007ffe0ff */
.L_x_11565:
[----:B------:R-:W-:Y:S05]  /*0ed0*/  BSYNC B0 ;  /* 0x0000000000007941 */ /* 0x000fea0003800000 */
.L_x_11564:
[----:B------:R-:W-:Y:S04]  /*0ee0*/  BSSY B0, `(.L_x_11566) ;  /* 0x0000052000007945 */ /* 0x000fe80003800000 */
[----:B------:R-:W-:Y:S05]  /*0ef0*/  @!P0 BRA `(.L_x_11567) ;  /* 0x0000000400408947 */ /* 0x000fea0003800000 */
[----:B------:R-:W-:Y:S01]  /*0f00*/  ISETP.NE.U32.AND P4, PT, RZ, UR8, PT ;  /* 0x00000008ff007c0c */ /* 0x000fe2000bf85070 */
[----:B------:R-:W1:Y:S03]  /*0f10*/  LDC.64 R184, c[0x0][0x2b8] ;  /* 0x0000ae00ffb87b82 */ /* 0x000e660000000a00 */
[----:B------:R-:W-:-:S13]  /*0f20*/  ISETP.NE.AND.EX P4, PT, RZ, UR9, PT, P4 ;  /* 0x00000009ff007c0c */ /* 0x000fda000bf85340 */
        /* <DEDUP_REMOVED lines=9> */
[----:B------:R-:W3:Y:S01]  /*0fc0*/  LDG.E.128 R188, desc[UR4][R188.64+0x10] ;  /* 0x00001004bcbc7981 */ /* 0x000ee2000c1e1d00 */
[----:B------:R-:W-:Y:S01]  /*0fd0*/  IADD3 R221, R221, 0x80, RZ ;  /* 0x00000080dddd7810 */ /* 0x000fe20007ffe0ff */
[--C-:B--2---:R-:W-:Y:S02]  /*0fe0*/  HADD2.F32 R200, -RZ, R184.reuse.H0_H0 ;  /* 0x200000b8ffc87230 */ /* 0x104fe40000004100 */
[----:B------:R-:W-:Y:S02]  /*0ff0*/  HADD2.F32 R202, -RZ, R187.H0_H0 ;  /* 0x200000bbffca7230 */ /* 0x000fe40000004100 */
[C---:B0-----:R-:W-:Y:S01]  /*1000*/  FADD.FTZ R180, -R204.reuse, R180 ;  /* 0x000000b4ccb47221 */ /* 0x041fe20000010100 */
[C---:B------:R-:W-:Y:S01]  /*1010*/  FADD.FTZ R182, -R204.reuse, R182 ;  /* 0x000000b6ccb67221 */ /* 0x040fe20000010100 */
[----:B------:R-:W-:Y:S01]  /*1020*/  FADD.FTZ R183, -R204, R183 ;  /* 0x000000b7ccb77221 */ /* 0x000fe20000010100 */
[----:B------:R-:W-:-:S02]  /*1030*/  HADD2.F32 R193, -RZ, R184.H1_H1 ;  /* 0x300000b8ffc17230 */ /* 0x000fc40000004100 */
[----:B------:R-:W-:Y:S01]  /*1040*/  FADD.FTZ R199, -R204, R181 ;  /* 0x000000b5ccc77221 */ /* 0x000fe20000010100 */
[--C-:B------:R-:W-:Y:S02]  /*1050*/  HADD2.F32 R201, -RZ, R185.reuse.H0_H0 ;  /* 0x200000b9ffc97230 */ /* 0x100fe40000004100 */
[C---:B-----5:R-:W-:Y:S01]  /*1060*/  FMUL.FTZ R218, R11.reuse, R180 ;  /* 0x000000b40bda7220 */ /* 0x060fe20000410000 */
[----:B------:R-:W-:Y:S02]  /*1070*/  HADD2.F32 R246, -RZ, R185.H1_H1 ;  /* 0x300000b9fff67230 */ /* 0x000fe40000004100 */
[----:B------:R-:W-:Y:S01]  /*1080*/  FMUL.FTZ R248, R20, R200 ;  /* 0x000000c814f87220 */ /* 0x000fe20000410000 */
[----:B---3--:R-:W-:Y:S01]  /*1090*/  FADD.FTZ R185, -R204, R188 ;  /* 0x000000bcccb97221 */ /* 0x008fe20000010100 */
[----:B------:R-:W-:Y:S01]  /*10a0*/  MOV R188, R202 ;  /* 0x000000ca00bc7202 */ /* 0x000fe20000000f00 */
[C---:B------:R-:W-:Y:S01]  /*10b0*/  FMUL.FTZ R203, R11.reuse, R182 ;  /* 0x000000b60bcb7220 */ /* 0x040fe20000410000 */
[C---:B------:R-:W-:Y:S01]  /*10c0*/  FMUL.FTZ R202, R11.reuse, R183 ;  /* 0x000000b70bca7220 */ /* 0x040fe20000410000 */
[----:B------:R-:W-:Y:S01]  /*10d0*/  FMUL.FTZ R205, R11, R199 ;  /* 0x000000c70bcd7220 */ /* 0x000fe20000410000 */
[----:B------:R-:W-:Y:S01]  /*10e0*/  FMUL.FTZ R252, R21, R193 ;  /* 0x000000c115fc7220 */ /* 0x000fe20000410000 */
[----:B------:R-:W-:Y:S01]  /*10f0*/  FADD.FTZ R182, R216, R248 ;  /* 0x000000f8d8b67221 */ /* 0x000fe20000010000 */
[----:B------:R-:W-:Y:S01]  /*1100*/  FFMA.FTZ R183, R218, R248, R215 ;  /* 0x000000f8dab77223 */ /* 0x000fe200000100d7 */
[----:B------:R-:W-:-:S02]  /*1110*/  FMUL.FTZ R251, R22, R201 ;  /* 0x000000c916fb7220 */ /* 0x000fc40000410000 */
[----:B------:R-:W-:Y:S01]  /*1120*/  FADD.FTZ R182, R182, R252 ;  /* 0x000000fcb6b67221 */ /* 0x000fe20000010000 */
[----:B------:R-:W-:Y:S01]  /*1130*/  FFMA.FTZ R183, R205, R252, R183 ;  /* 0x000000fccdb77223 */ /* 0x000fe200000100b7 */
[--C-:B------:R-:W-:Y:S02]  /*1140*/  HADD2.F32 R247, -RZ, R186.reuse.H0_H0 ;  /* 0x200000bafff77230 */ /* 0x100fe40000004100 */
[----:B------:R-:W-:Y:S01]  /*1150*/  FMUL.FTZ R250, R23, R246 ;  /* 0x000000f617fa7220 */ /* 0x000fe20000410000 */
[----:B------:R-:W-:Y:S01]  /*1160*/  FADD.FTZ R182, R182, R251 ;  /* 0x000000fbb6b67221 */ /* 0x000fe20000010000 */
[C---:B------:R-:W-:Y:S01]  /*1170*/  FFMA.FTZ R183, R203.reuse, R251, R183 ;  /* 0x000000fbcbb77223 */ /* 0x040fe200000100b7 */
[----:B------:R-:W-:Y:S02]  /*1180*/  HADD2.F32 R186, -RZ, R186.H1_H1 ;  /* 0x300000baffba7230 */ /* 0x000fe40000004100 */
[----:B------:R-:W-:Y:S01]  /*1190*/  FADD.FTZ R102, R102, R201 ;  /* 0x000000c966667221 */ /* 0x000fe20000010000 */
[----:B------:R-:W-:Y:S01]  /*11a0*/  FFMA.FTZ R62, R203, R201, R62 ;  /* 0x000000c9cb3e7223 */ /* 0x000fe2000001003e */
[----:B------:R-:W-:Y:S01]  /*11b0*/  FADD.FTZ R184, -R204, R189 ;  /* 0x000000bdccb87221 */ /* 0x000fe20000010100 */
[C---:B------:R-:W-:Y:S01]  /*11c0*/  FMUL.FTZ R201, R11.reuse, R185 ;  /* 0x000000b90bc97220 */ /* 0x040fe20000410000 */
[----:B------:R-:W-:Y:S01]  /*11d0*/  FMUL.FTZ R249, R24, R247 ;  /* 0x000000f718f97220 */ /* 0x000fe20000410000 */
[----:B------:R-:W-:Y:S01]  /*11e0*/  FADD.FTZ R182, R182, R250 ;  /* 0x000000fab6b67221 */ /* 0x000fe20000010000 */
[----:B------:R-:W-:Y:S01]  /*11f0*/  FFMA.FTZ R183, R202, R250, R183 ;  /* 0x000000facab77223 */ /* 0x000fe200000100b7 */
[----:B------:R-:W-:Y:S01]  /*1200*/  FADD.FTZ R100, R100, R200 ;  /* 0x000000c864647221 */ /* 0x000fe20000010000 */
[----:B------:R-:W-:Y:S01]  /*1210*/  FFMA.FTZ R60, R218, R200, R60 ;  /* 0x000000c8da3c7223 */ /* 0x000fe2000001003c */
[----:B------:R0:W-:Y:S01]  /*1220*/  STL [R1], R248 ;  /* 0x000000f801007387 */ /* 0x0001e20000100800 */
[----:B------:R-:W-:Y:S01]  /*1230*/  FADD.FTZ R181, -R204, R190 ;  /* 0x000000beccb57221 */ /* 0x000fe20000010100 */
[----:B------:R-:W-:Y:S01]  /*1240*/  FMUL.FTZ R200, R11, R184 ;  /* 0x000000b80bc87220 */ /* 0x000fe20000410000 */
[----:B------:R-:W-:Y:S01]  /*1250*/  FADD.FTZ R182, R182, R249 ;  /* 0x000000f9b6b67221 */ /* 0x000fe20000010000 */
[----:B------:R-:W-:Y:S01]  /*1260*/  FFMA.FTZ R183, R201, R249, R183 ;  /* 0x000000f9c9b77223 */ /* 0x000fe200000100b7 */
[----:B------:R-:W-:-:S02]  /*1270*/  HADD2.F32 R187, -RZ, R187.H1_H1 ;  /* 0x300000bbffbb7230 */ /* 0x000fc40000004100 */
[----:B------:R-:W-:Y:S01]  /*1280*/  FADD.FTZ R104, R104, R247 ;  /* 0x000000f768687221 */ /* 0x000fe20000010000 */
[----:B------:R-:W-:Y:S01]  /*1290*/  FFMA.FTZ R64, R201, R247, R64 ;  /* 0x000000f7c9407223 */ /* 0x000fe20000010040 */
[----:B0-----:R-:W-:Y:S01]  /*12a0*/  FMUL.FTZ R248, R25, R186 ;  /* 0x000000ba19f87220 */ /* 0x001fe20000410000 */
[----:B------:R-:W-:Y:S01]  /*12b0*/  FADD.FTZ R180, -R204, R191 ;  /* 0x000000bfccb47221 */ /* 0x000fe20000010100 */
        /* <DEDUP_REMOVED lines=20> */
.L_x_11567:
[----:B------:R-:W-:Y:S05]  /*1400*/  BSYNC B0 ;  /* 0x0000000000007941 */ /* 0x000fea0003800000 */
.L_x_11566:
        /* <DEDUP_REMOVED lines=14> */
[----:B------:R3:W4:Y:S01]  /*14f0*/  LDG.E.128 R184, desc[UR4][R14.64+0x10] ;  /* 0x000010040eb87981 */ /* 0x000722000c1e1d00 */
[----:B------:R-:W-:Y:S01]  /*1500*/  IADD3 R221, R221, 0x80, RZ ;  /* 0x00000080dddd7810 */ /* 0x000fe20007ffe0ff */
[----:B--2---:R-:W-:Y:S02]  /*1510*/  HADD2.F32 R188, -RZ, R180.H0_H0 ;  /* 0x200000b4ffbc7230 */ /* 0x004fe40000004100 */
[--C-:B------:R-:W-:Y:S02]  /*1520*/  HADD2.F32 R190, -RZ, R181.reuse.H0_H0 ;  /* 0x200000b5ffbe7230 */ /* 0x100fe40000004100 */
[----:B------:R-:W-:-:S02]  /*1530*/  HADD2.F32 R191, -RZ, R181.H1_H1 ;  /* 0x300000b5ffbf7230 */ /* 0x000fc40000004100 */
[----:B------:R-:W-:Y:S01]  /*1540*/  FMUL.FTZ R245, R28, R188 ;  /* 0x000000bc1cf57220 */ /* 0x000fe20000410000 */
[C---:B---3--:R-:W-:Y:S01]  /*1550*/  FADD.FTZ R14, -R204.reuse, R17 ;  /* 0x00000011cc0e7221 */ /* 0x048fe20000010100 */
[C---:B------:R-:W-:Y:S01]  /*1560*/  FADD.FTZ R189, -R204.reuse, R16 ;  /* 0x00000010ccbd7221 */ /* 0x040fe20000010100 */
[----:B------:R-:W-:Y:S02]  /*1570*/  HADD2.F32 R17, -RZ, R180.H1_H1 ;  /* 0x300000b4ff117230 */ /* 0x000fe40000004100 */
[C---:B-----5:R-:W-:Y:S01]  /*1580*/  FMUL.FTZ R14, R11.reuse, R14 ;  /* 0x0000000e0b0e7220 */ /* 0x060fe20000410000 */
[C---:B----4-:R-:W-:Y:S01]  /*1590*/  FADD.FTZ R181, -R204.reuse, R184 ;  /* 0x000000b8ccb57221 */ /* 0x050fe20000010100 */
[----:B------:R-:W-:Y:S01]  /*15a0*/  FMUL.FTZ R217, R11, R189 ;  /* 0x000000bd0bd97220 */ /* 0x000fe20000410000 */
[----:B------:R-:W-:Y:S01]  /*15b0*/  FADD.FTZ R15, -R204, R18 ;  /* 0x00000012cc0f7221 */ /* 0x000fe20000010100 */
[----:B------:R-:W-:Y:S01]  /*15c0*/  FADD.FTZ R109, R109, R17 ;  /* 0x000000116d6d7221 */ /* 0x000fe20000010000 */
[-C--:B------:R-:W-:Y:S01]  /*15d0*/  FFMA.FTZ R69, R14, R17.reuse, R69 ;  /* 0x000000110e457223 */ /* 0x080fe20000010045 */
[----:B------:R-:W-:Y:S01]  /*15e0*/  FMUL.FTZ R244, R29, R17 ;  /* 0x000000111df47220 */ /* 0x000fe20000410000 */
[----:B------:R-:W-:Y:S01]  /*15f0*/  FADD.FTZ R18, -R204, R185 ;  /* 0x000000b9cc127221 */ /* 0x000fe20000010100 */
[----:B------:R-:W-:Y:S01]  /*1600*/  FMUL.FTZ R17, R11, R181 ;  /* 0x000000b50b117220 */ /* 0x000fe20000410000 */
[----:B------:R-:W-:Y:S01]  /*1610*/  FADD.FTZ R181, R216, R245 ;  /* 0x000000f5d8b57221 */ /* 0x000fe20000010000 */
[----:B------:R-:W-:Y:S01]  /*1620*/  FFMA.FTZ R184, R217, R245, R215 ;  /* 0x000000f5d9b87223 */ /* 0x000fe200000100d7 */
[----:B------:R-:W-:-:S02]  /*1630*/  HADD2.F32 R192, -RZ, R182.H0_H0 ;  /* 0x200000b6ffc07230 */ /* 0x000fc40000004100 */
[C---:B------:R-:W-:Y:S01]  /*1640*/  FMUL.FTZ R18, R11.reuse, R18 ;  /* 0x000000120b127220 */ /* 0x040fe20000410000 */
[----:B------:R-:W-:Y:S02]  /*1650*/  HADD2.F32 R182, -RZ, R182.H1_H1 ;  /* 0x300000b6ffb67230 */ /* 0x000fe40000004100 */
[----:B------:R-:W-:Y:S01]  /*1660*/  FADD.FTZ R16, -R204, R19 ;  /* 0x00000013cc107221 */ /* 0x000fe20000010100 */
        /* <DEDUP_REMOVED lines=42> */
.L_x_11569:
[----:B------:R-:W-:Y:S05]  /*1910*/  BSYNC B0 ;  /* 0x0000000000007941 */ /* 0x000fea0003800000 */
.L_x_11568:
        /* <DEDUP_REMOVED lines=15> */
[----:B------:R-:W-:Y:S01]  /*1a10*/  IADD3 R221, R221, 0x80, RZ ;  /* 0x00000080dddd7810 */ /* 0x000fe20007ffe0ff */
[----:B--2---:R-:W-:-:S02]  /*1a20*/  HADD2.F32 R188, -RZ, R180.H0_H0 ;  /* 0x200000b4ffbc7230 */ /* 0x004fc40000004100 */
[C---:B---3--:R-:W-:Y:S01]  /*1a30*/  FADD.FTZ R10, -R204.reuse, R4 ;  /* 0x00000004cc0a7221 */ /* 0x048fe20000010100 */
[C---:B-1----:R-:W-:Y:S01]  /*1a40*/  FADD.FTZ R4, -R204.reuse, R5 ;  /* 0x00000005cc047221 */ /* 0x042fe20000010100 */
[C---:B------:R-:W-:Y:S01]  /*1a50*/  FADD.FTZ R5, -R204.reuse, R6 ;  /* 0x00000006cc057221 */ /* 0x040fe20000010100 */
[C---:B------:R-:W-:Y:S01]  /*1a60*/  FADD.FTZ R6, -R204.reuse, R7 ;  /* 0x00000007cc067221 */ /* 0x040fe20000010100 */
[----:B------:R-:W-:Y:S02]  /*1a70*/  HADD2.F32 R7, -RZ, R180.H1_H1 ;  /* 0x300000b4ff077230 */ /* 0x000fe40000004100 */
[----:B-----5:R-:W-:Y:S01]  /*1a80*/  FMUL.FTZ R4, R11, R4 ;  /* 0x000000040b047220 */ /* 0x020fe20000410000 */
[--C-:B------:R-:W-:Y:S02]  /*1a90*/  HADD2.F32 R189, -RZ, R181.reuse.H0_H0 ;  /* 0x200000b5ffbd7230 */ /* 0x100fe40000004100 */
[----:B----4-:R-:W-:Y:S01]  /*1aa0*/  FADD.FTZ R180, -R204, R184 ;  /* 0x000000b8ccb47221 */ /* 0x010fe20000010100 */
[----:B------:R-:W-:-:S02]  /*1ab0*/  HADD2.F32 R181, -RZ, R181.H1_H1 ;  /* 0x300000b5ffb57230 */ /* 0x000fc40000004100 */
[C---:B------:R-:W-:Y:S01]  /*1ac0*/  FMUL.FTZ R6, R11.reuse, R6 ;  /* 0x000000060b067220 */ /* 0x040fe20000410000 */
[----:B------:R-:W-:Y:S01]  /*1ad0*/  FMUL.FTZ R214, R11, R10 ;  /* 0x0000000a0bd67220 */ /* 0x000fe20000410000 */
[----:B------:R-:W-:Y:S01]  /*1ae0*/  FMUL.FTZ R237, R36, R188 ;  /* 0x000000bc24ed7220 */ /* 0x000fe20000410000 */
        /* <DEDUP_REMOVED lines=16> */
[----:B------:R-:W-:Y:S02]  /*1bf0*/  HADD2.F32 R182, -RZ, R182.H1_H1 ;  /* 0x300000b6ffb67230 */ /* 0x000fe40000004100 */
[----:B------:R-:W-:Y:S01]  /*1c00*/  FADD.FTZ R8, -R204, R185 ;  /* 0x000000b9cc087221 */ /* 0x000fe20000010100 */
[----:B------:R-:W-:Y:S01]  /*1c10*/  FMUL.FTZ R233, R40, R190 ;  /* 0x000000be28e97220 */ /* 0x000fe20000410000 */
[----:B------:R-:W-:Y:S01]  /*1c20*/  FADD.FTZ R180, R180, R234 ;  /* 0x000000eab4b47221 */ /* 0x000fe20000010000 */
[----:B------:R-:W-:Y:S01]  /*1c30*/  FFMA.FTZ R181, R6, R234, R181 ;  /* 0x000000ea06b57223 */ /* 0x000fe200000100b5 */
[--C-:B------:R-:W-:Y:S02]  /*1c40*/  HADD2.F32 R191, -RZ, R183.reuse.H0_H0 ;  /* 0x200000b7ffbf7230 */ /* 0x100fe40000004100 */
[----:B------:R-:W-:Y:S01]  /*1c50*/  FADD.FTZ R9, -R204, R186 ;  /* 0x000000bacc097221 */ /* 0x000fe20000010100 */
[----:B------:R-:W-:Y:S01]  /*1c60*/  FMUL.FTZ R8, R11, R8 ;  /* 0x000000080b087220 */ /* 0x000fe20000410000 */
[----:B------:R-:W-:Y:S01]  /*1c70*/  FMUL.FTZ R227, R41, R182 ;  /* 0x000000b629e37220 */ /* 0x000fe20000410000 */
[----:B------:R-:W-:Y:S01]  /*1c80*/  FADD.FTZ R180, R180, R233 ;  /* 0x000000e9b4b47221 */ /* 0x000fe20000010000 */
[----:B------:R-:W-:Y:S01]  /*1c90*/  FFMA.FTZ R181, R7, R233, R181 ;  /* 0x000000e907b57223 */ /* 0x000fe200000100b5 */
[----:B------:R-:W-:-:S02]  /*1ca0*/  HADD2.F32 R183, -RZ, R183.H1_H1 ;  /* 0x300000b7ffb77230 */ /* 0x000fc40000004100 */
        /* <DEDUP_REMOVED lines=23> */
.L_x_11571:
[----:B------:R-:W-:Y:S05]  /*1e20*/  BSYNC B0 ;  /* 0x0000000000007941 */ /* 0x000fea0003800000 */
.L_x_11570:
[----:B0-----:R-:W2:Y:S01]  /*1e30*/  LDL R180, [R1+0x50] ;  /* 0x0000500001b47983 */ /* 0x001ea20000100800 */
        /* <DEDUP_REMOVED lines=17> */
[C---:B------:R-:W-:Y:S01]  /*1f50*/  FADD.FTZ R194, -R204.reuse, R181 ;  /* 0x000000b5ccc27221 */ /* 0x040fe20000010100 */
[C---:B------:R-:W-:Y:S01]  /*1f60*/  FADD.FTZ R195, -R204.reuse, R182 ;  /* 0x000000b6ccc37221 */ /* 0x040fe20000010100 */
[----:B------:R-:W-:Y:S01]  /*1f70*/  FADD.FTZ R196, -R204, R183 ;  /* 0x000000b7ccc47221 */ /* 0x000fe20000010100 */
[----:B-----5:R-:W-:Y:S01]  /*1f80*/  FMUL.FTZ R213, R11, R197 ;  /* 0x000000c50bd57220 */ /* 0x020fe20000410000 */
[----:B--2---:R-:W-:-:S02]  /*1f90*/  HADD2.F32 R198, -RZ, R188.H1_H1 ;  /* 0x300000bcffc67230 */ /* 0x004fc40000004100 */
[C---:B----4-:R-:W-:Y:S01]  /*1fa0*/  FADD.FTZ R183, -R204.reuse, R184 ;  /* 0x000000b8ccb77221 */ /* 0x050fe20000010100 */
[C---:B------:R-:W-:Y:S01]  /*1fb0*/  FADD.FTZ R182, -R204.reuse, R185 ;  /* 0x000000b9ccb67221 */ /* 0x040fe20000010100 */
[C---:B-1----:R-:W-:Y:S01]  /*1fc0*/  FADD.FTZ R180, -R204.reuse, R186 ;  /* 0x000000baccb47221 */ /* 0x042fe20000010100 */
[----:B------:R-:W-:Y:S01]  /*1fd0*/  FADD.FTZ R181, -R204, R187 ;  /* 0x000000bbccb57221 */ /* 0x000fe20000010100 */
[----:B------:R-:W-:Y:S02]  /*1fe0*/  HADD2.F32 R204, -RZ, R188.H0_H0 ;  /* 0x200000bcffcc7230 */ /* 0x000fe40000004100 */
[C---:B------:R-:W-:Y:S01]  /*1ff0*/  FMUL.FTZ R197, R11.reuse, R183 ;  /* 0x000000b70bc57220 */ /* 0x040fe20000410000 */
[----:B------:R-:W-:Y:S02]  /*2000*/  HADD2.F32 R186, -RZ, R190.H0_H0 ;  /* 0x200000beffba7230 */ /* 0x000fe40000004100 */
[----:B------:R-:W-:Y:S01]  /*2010*/  FMUL.FTZ R194, R11, R194 ;  /* 0x000000c20bc27220 */ /* 0x000fe20000410000 */
[----:B------:R-:W-:Y:S01]  /*2020*/  FMUL.FTZ R232, R44, R204 ;  /* 0x000000cc2ce87220 */ /* 0x000fe20000410000 */
[----:B------:R-:W-:-:S02]  /*2030*/  HADD2.F32 R188, -RZ, R189.H0_H0 ;  /* 0x200000bdffbc7230 */ /* 0x000fc40000004100 */
        /* <DEDUP_REMOVED lines=48> */
.L_x_11573:
[----:B------:R-:W-:Y:S05]  /*2340*/  BSYNC B0 ;  /* 0x0000000000007941 */ /* 0x000fea0003800000 */
.L_x_11572:
        /* <DEDUP_REMOVED lines=27> */
.L_x_11604:
        /* <DEDUP_REMOVED lines=54> */
[----:B------:R-:W-:Y:S01]  /*2860*/  F2FP.F16.F32.PACK_AB R180, R182, R181 ;  /* 0x000000b5b6b4723e */ /* 0x000fe200000000ff */
        /* <DEDUP_REMOVED lines=13> */
[----:B------:R-:W-:Y:S01]  /*2940*/  F2FP.F16.F32.PACK_AB R181, R181, R182 ;  /* 0x000000b6b5b5723e */ /* 0x000fe200000000ff */
        /* <DEDUP_REMOVED lines=12> */
[----:B------:R-:W-:Y:S01]  /*2a10*/  F2FP.F16.F32.PACK_AB R182, R182, R183 ;  /* 0x000000b7b6b6723e */ /* 0x000fe200000000ff */
        /* <DEDUP_REMOVED lines=20> */
.L_x_11576:
[----:B------:R-:W-:Y:S05]  /*2b60*/  BSYNC B0 ;  /* 0x0000000000007941 */ /* 0x000fea0003800000 */
.L_x_11575:
        /* <DEDUP_REMOVED lines=67> */
.L_x_11578:
[----:B------:R-:W-:Y:S05]  /*2fa0*/  BSYNC B0 ;  /* 0x0000000000007941 */ /* 0x000fea0003800000 */
.L_x_11577:
        /* <DEDUP_REMOVED lines=66> */
.L_x_11580:
[----:B------:R-:W-:Y:S05]  /*33d0*/  BSYNC B0 ;  /* 0x0000000000007941 */ /* 0x000fea0003800000 */
.L_x_11579:
        /* <DEDUP_REMOVED lines=66> */
.L_x_11582:
[----:B------:R-:W-:Y:S05]  /*3800*/  BSYNC B0 ;  /* 0x0000000000007941 */ /* 0x000fea0003800000 */
.L_x_11581:
        /* <DEDUP_REMOVED lines=62> */
[----:B------:R-:W-:Y:S01]  /*3bf0*/  F2FP.F16.F32.PACK_AB R183, R12, R11 ;  /* 0x0000000b0cb7723e */ /* 0x000fe200000000ff */
[----:B------:R0:W-:Y:S02]  /*3c00*/  @P6 STG.E.128 desc[UR4][R184.64+0x10], R84 ;  /* 0x00001054b8006986 */ /* 0x0001e4000c101d04 */
[----:B0-----:R-:W0:Y:S02]  /*3c10*/  LDC.64 R184, c[0x0][0x2f8] ;  /* 0x0000be00ffb87b82 */ /* 0x001e240000000a00 */
[----:B0-----:R-:W-:-:S05]  /*3c20*/  IMAD.WIDE.U32 R184, R3, 0x10, R184 ;  /* 0x0000001003b87825 */ /* 0x001fca00078e00b8 */
[----:B------:R0:W-:Y:S02]  /*3c30*/  STG.E.128 desc[UR4][R184.64], R180 ;  /* 0x000000b4b8007986 */ /* 0x0001e4000c101d04 */
.L_x_11584:
[----:B------:R-:W-:Y:S05]  /*3c40*/  BSYNC B0 ;  /* 0x0000000000007941 */ /* 0x000fea0003800000 */
.L_x_11583:
[----:B------:R-:W-:Y:S02]  /*3c50*/  SEL R3, RZ, 0x1, P4 ;  /* 0x00000001ff037807 */ /* 0x000fe40002000000 */
[----:B------:R-:W-:-:S03]  /*3c60*/  IADD3 R2, R2, UR16, RZ ;  /* 0x0000001002027c10 */ /* 0x000fc6000fffe0ff */
[----:B------:R2:W-:Y:S01]  /*3c70*/  STL.S16 [R1+0x24], R3 ;  /* 0x0000240301007387 */ /* 0x0005e20000100600 */
[----:B------:R-:W-:-:S13]  /*3c80*/  ISETP.GE.AND P4, PT, R2, UR17, PT ;  /* 0x0000001102007c0c */ /* 0x000fda000bf86270 */
[----:B--2---:R-:W-:Y:S05]  /*3c90*/  @!P4 BRA `(.L_x_11585) ;  /* 0xffffffc80098c947 */ /* 0x004fea000383ffff */
.L_x_11563:
        /* <DEDUP_REMOVED lines=20> */
.L_x_11587:
[----:B------:R-:W-:Y:S05]  /*3de0*/  BSYNC B0 ;  /* 0x0000000000007941 */ /* 0x000fea0003800000 */
.L_x_11586:
        /* <DEDUP_REMOVED lines=11> */
.L_x_11589:
[----:B------:R-:W-:Y:S05]  /*3ea0*/  BSYNC B0 ;  /* 0x0000000000007941 */ /* 0x000fea0003800000 */
.L_x_11588:
        /* <DEDUP_REMOVED lines=11> */
.L_x_11591:
[----:B------:R-:W-:Y:S05]  /*3f60*/  BSYNC B0 ;  /* 0x0000000000007941 */ /* 0x000fea0003800000 */
.L_x_11590:
        /* <DEDUP_REMOVED lines=11> */
.L_x_11593:
[----:B------:R-:W-:Y:S05]  /*4020*/  BSYNC B0 ;  /* 0x0000000000007941 */ /* 0x000fea0003800000 */
.L_x_11592:
        /* <DEDUP_REMOVED lines=12> */
.L_x_11574:
[----:B------:R-:W-:Y:S01]  /*40f0*/  HFMA2.MMA R180, -RZ, RZ, 0, 9.5367431640625e-07 ;  /* 0x00000010ffb47435 */ /* 0x000fe200000001ff */
[----:B------:R-:W-:Y:S02]  /*4100*/  MOV R184, R216 ;  /* 0x000000d800b87202 */ /* 0x000fe40000000f00 */
[----:B------:R-:W-:Y:S02]  /*4110*/  MOV R181, 0x1f ;  /* 0x0000001f00b57802 */ /* 0x000fe40000000f00 */
[----:B------:R-:W-:-:S07]  /*4120*/  MOV R183, 0xffffffff ;  /* 0xffffffff00b77802 */ /* 0x000fce0000000f00 */
[----:B-----5:R-:W-:Y:S05]  /*4130*/  WARPSYNC.COLLECTIVE R183, `(.L_x_11594) ;  /* 0x00000000b7087348 */ /* 0x020fea0003c00000 */
[----:B------:R0:W1:Y:S02]  /*4140*/  SHFL.DOWN P6, R187, R184, R180, R181 ;  /* 0x080000b4b8bb7389 */ /* 0x00006400000c00b5 */
[----:B01---5:R-:W-:Y:S01]  /*4150*/  ENDCOLLECTIVE ;  /* 0x000000000000791b */ /* 0x023fe20003800000 */
.L_x_11594:
[----:B------:R-:W-:Y:S02]  /*4160*/  MOV R184, R215 ;  /* 0x000000d700b87202 */ /* 0x000fe40000000f00 */
[----:B------:R-:W-:-:S05]  /*4170*/  MOV R180, R187 ;  /* 0x000000bb00b47202 */ /* 0x000fca0000000f00 */
[----:B------:R-:W-:Y:S01]  /*4180*/  FADD.FTZ R185, R180, R216 ;  /* 0x000000d8b4b97221 */ /* 0x000fe20000010000 */
[----:B------:R-:W-:-:S11]  /*4190*/  HFMA2.MMA R180, -RZ, RZ, 0, 9.5367431640625e-07 ;  /* 0x00000010ffb47435 */ /* 0x000fd600000001ff */
[----:B------:R-:W-:Y:S05]  /*41a0*/  WARPSYNC.COLLECTIVE R183, `(.L_x_11595) ;  /* 0x00000000b7087348 */ /* 0x000fea0003c00000 */
[----:B------:R0:W1:Y:S02]  /*41b0*/  SHFL.DOWN P6, R187, R184, R180, R181 ;  /* 0x080000b4b8bb7389 */ /* 0x00006400000c00b5 */
[----:B01----:R-:W-:Y:S01]  /*41c0*/  ENDCOLLECTIVE ;  /* 0x000000000000791b */ /* 0x003fe20003800000 */
.L_x_11595:
[----:B------:R-:W-:Y:S02]  /*41d0*/  MOV R184, R185 ;  /* 0x000000b900b87202 */ /* 0x000fe40000000f00 */
[----:B------:R-:W-:-:S05]  /*41e0*/  MOV R180, R187 ;  /* 0x000000bb00b47202 */ /* 0x000fca0000000f00 */
[----:B------:R-:W-:Y:S01]  /*41f0*/  FADD.FTZ R186, R180, R215 ;  /* 0x000000d7b4ba7221 */ /* 0x000fe20000010000 */
[----:B------:R-:W-:-:S11]  /*4200*/  HFMA2.MMA R180, -RZ, RZ, 0, 4.76837158203125e-07 ;  /* 0x00000008ffb47435 */ /* 0x000fd600000001ff */
[----:B------:R-:W-:Y:S05]  /*4210*/  WARPSYNC.COLLECTIVE R183, `(.L_x_11596) ;  /* 0x00000000b7087348 */ /* 0x000fea0003c00000 */
[----:B------:R0:W1:Y:S02]  /*4220*/  SHFL.DOWN P6, R187, R184, R180, R181 ;  /* 0x080000b4b8bb7389 */ /* 0x00006400000c00b5 */
[----:B01----:R-:W-:Y:S01]  /*4230*/  ENDCOLLECTIVE ;  /* 0x000000000000791b */ /* 0x003fe20003800000 */
.L_x_11596:
[----:B------:R-:W-:Y:S02]  /*4240*/  MOV R184, R186 ;  /* 0x000000ba00b87202 */ /* 0x000fe40000000f00 */
[----:B------:R-:W-:-:S05]  /*4250*/  MOV R180, R187 ;  /* 0x000000bb00b47202 */ /* 0x000fca0000000f00 */
[----:B------:R-:W-:Y:S01]  /*4260*/  FADD.FTZ R185, R185, R180 ;  /* 0x000000b4b9b97221 */ /* 0x000fe20000010000 */
[----:B------:R-:W-:-:S11]  /*4270*/  HFMA2.MMA R180, -RZ, RZ, 0, 4.76837158203125e-07 ;  /* 0x00000008ffb47435 */ /* 0x000fd600000001ff */
[----:B------:R-:W-:Y:S05]  /*4280*/  WARPSYNC.COLLECTIVE R183, `(.L_x_11597) ;  /* 0x00000000b7087348 */ /* 0x000fea0003c00000 */
[----:B------:R0:W1:Y:S02]  /*4290*/  SHFL.DOWN P6, R187, R184, R180, R181 ;  /* 0x080000b4b8bb7389 */ /* 0x00006400000c00b5 */
[----:B01----:R-:W-:Y:S01]  /*42a0*/  ENDCOLLECTIVE ;  /* 0x000000000000791b */ /* 0x003fe20003800000 */
.L_x_11597:
[----:B------:R-:W-:Y:S02]  /*42b0*/  MOV R184, R185 ;  /* 0x000000b900b87202 */ /* 0x000fe40000000f00 */
[----:B------:R-:W-:-:S05]  /*42c0*/  MOV R180, R187 ;  /* 0x000000bb00b47202 */ /* 0x000fca0000000f00 */
[----:B------:R-:W-:Y:S01]  /*42d0*/  FADD.FTZ R186, R186, R180 ;  /* 0x000000b4baba7221 */ /* 0x000fe20000010000 */
[----:B------:R-:W-:-:S11]  /*42e0*/  HFMA2.MMA R180, -RZ, RZ, 0, 2.384185791015625e-07 ;  /* 0x00000004ffb47435 */ /* 0x000fd600000001ff */
[----:B------:R-:W-:Y:S05]  /*42f0*/  WARPSYNC.COLLECTIVE R183, `(.L_x_11598) ;  /* 0x00000000b7087348 */ /* 0x000fea0003c00000 */
[----:B------:R0:W1:Y:S02]  /*4300*/  SHFL.DOWN P6, R187, R184, R180, R181 ;  /* 0x080000b4b8bb7389 */ /* 0x00006400000c00b5 */
[----:B01----:R-:W-:Y:S01]  /*4310*/  ENDCOLLECTIVE ;  /* 0x000000000000791b */ /* 0x003fe20003800000 */
.L_x_11598:
[----:B------:R-:W-:Y:S02]  /*4320*/  MOV R184, R186 ;  /* 0x000000ba00b87202 */ /* 0x000fe40000000f00 */
[----:B------:R-:W-:-:S05]  /*4330*/  MOV R180, R187 ;  /* 0x000000bb00b47202 */ /* 0x000fca0000000f00 */
[----:B------:R-:W-:Y:S01]  /*4340*/  FADD.FTZ R185, R185, R180 ;  /* 0x000000b4b9b97221 */ /* 0x000fe20000010000 */
[----:B------:R-:W-:-:S11]  /*4350*/  HFMA2.MMA R180, -RZ, RZ, 0, 2.384185791015625e-07 ;  /* 0x00000004ffb47435 */ /* 0x000fd600000001ff */
[----:B------:R-:W-:Y:S05]  /*4360*/  WARPSYNC.COLLECTIVE R183, `(.L_x_11599) ;  /* 0x00000000b7087348 */ /* 0x000fea0003c00000 */
[----:B------:R0:W1:Y:S02]  /*4370*/  SHFL.DOWN P6, R187, R184, R180, R181 ;  /* 0x080000b4b8bb7389 */ /* 0x00006400000c00b5 */
[----:B01----:R-:W-:Y:S01]  /*4380*/  ENDCOLLECTIVE ;  /* 0x000000000000791b */ /* 0x003fe20003800000 */
.L_x_11599:
[----:B------:R-:W-:Y:S02]  /*4390*/  MOV R184, R185 ;  /* 0x000000b900b87202 */ /* 0x000fe40000000f00 */
[----:B------:R-:W-:-:S05]  /*43a0*/  MOV R180, R187 ;  /* 0x000000bb00b47202 */ /* 0x000fca0000000f00 */
[----:B------:R-:W-:Y:S01]  /*43b0*/  FADD.FTZ R186, R186, R180 ;  /* 0x000000b4baba7221 */ /* 0x000fe20000010000 */
[----:B------:R-:W-:-:S11]  /*43c0*/  HFMA2.MMA R180, -RZ, RZ, 0, 1.1920928955078125e-07 ;  /* 0x00000002ffb47435 */ /* 0x000fd600000001ff */
[----:B------:R-:W-:Y:S05]  /*43d0*/  WARPSYNC.COLLECTIVE R183, `(.L_x_11600) ;  /* 0x00000000b7087348 */ /* 0x000fea0003c00000 */
[----:B------:R0:W1:Y:S02]  /*43e0*/  SHFL.DOWN P6, R187, R184, R180, R181 ;  /* 0x080000b4b8bb7389 */ /* 0x00006400000c00b5 */
[----:B01----:R-:W-:Y:S01]  /*43f0*/  ENDCOLLECTIVE ;  /* 0x000000000000791b */ /* 0x003fe20003800000 */
.L_x_11600:
[----:B------:R-:W-:Y:S02]  /*4400*/  MOV R184, R186 ;  /* 0x000000ba00b87202 */ /* 0x000fe40000000f00 */
[----:B------:R-:W-:-:S05]  /*4410*/  MOV R180, R187 ;  /* 0x000000bb00b47202 */ /* 0x000fca0000000f00 */
[----:B------:R-:W-:Y:S01]  /*4420*/  FADD.FTZ R185, R185, R180 ;  /* 0x000000b4b9b97221 */ /* 0x000fe20000010000 */
[----:B------:R-:W-:-:S11]  /*4430*/  HFMA2.MMA R180, -RZ, RZ, 0, 1.1920928955078125e-07 ;  /* 0x00000002ffb47435 */ /* 0x000fd600000001ff */
[----:B------:R-:W-:Y:S05]  /*4440*/  WARPSYNC.COLLECTIVE R183, `(.L_x_11601) ;  /* 0x00000000b7087348 */ /* 0x000fea0003c00000 */
[----:B------:R0:W1:Y:S02]  /*4450*/  SHFL.DOWN P6, R187, R184, R180, R181 ;  /* 0x080000b4b8bb7389 */ /* 0x00006400000c00b5 */
[----:B01----:R-:W-:Y:S01]  /*4460*/  ENDCOLLECTIVE ;  /* 0x000000000000791b */ /* 0x003fe20003800000 */
.L_x_11601:
[----:B------:R-:W-:Y:S02]  /*4470*/  MOV R184, R185 ;  /* 0x000000b900b87202 */ /* 0x000fe40000000f00 */
[----:B------:R-:W-:-:S05]  /*4480*/  MOV R180, R187 ;  /* 0x000000bb00b47202 */ /* 0x000fca0000000f00 */
[----:B------:R-:W-:Y:S01]  /*4490*/  FADD.FTZ R186, R186, R180 ;  /* 0x000000b4baba7221 */ /* 0x000fe20000010000 */
[----:B------:R-:W-:-:S11]  /*44a0*/  HFMA2.MMA R180, -RZ, RZ, 0, 5.9604644775390625e-08 ;  /* 0x00000001ffb47435 */ /* 0x000fd600000001ff */
[----:B------:R-:W-:Y:S05]  /*44b0*/  WARPSYNC.COLLECTIVE R183, `(.L_x_11602) ;  /* 0x00000000b7087348 */ /* 0x000fea0003c00000 */
[----:B------:R0:W1:Y:S02]  /*44c0*/  SHFL.DOWN P6, R187, R184, R180, R181 ;  /* 0x080000b4b8bb7389 */ /* 0x00006400000c00b5 */
[----:B01----:R-:W-:Y:S01]  /*44d0*/  ENDCOLLECTIVE ;  /* 0x000000000000791b */ /* 0x003fe20003800000 */
.L_x_11602:
[----:B------:R-:W-:Y:S02]  /*44e0*/  MOV R184, R186 ;  /* 0x000000ba00b87202 */ /* 0x000fe40000000f00 */
[----:B------:R-:W-:-:S07]  /*44f0*/  MOV R188, R187 ;  /* 0x000000bb00bc7202 */ /* 0x000fce0000000f00 */
[----:B------:R-:W-:Y:S05]  /*4500*/  WARPSYNC.COLLECTIVE R183, `(.L_x_11603) ;  /* 0x00000000b7087348 */ /* 0x000fea0003c00000 */
[----:B------:R0:W1:Y:S02]  /*4510*/  SHFL.DOWN P6, R187, R184, R180, R181 ;  /* 0x080000b4b8bb7389 */ /* 0x00006400000c00b5 */
[----:B01----:R-:W-:Y:S01]  /*4520*/  ENDCOLLECTIVE ;  /* 0x000000000000791b */ /* 0x003fe20003800000 */
.L_x_11603:
[----:B------:R-:W-:Y:S01]  /*4530*/  MOV R181, R187 ;  /* 0x000000bb00b57202 */ /* 0x000fe20000000f00 */
[----:B------:R-:W-:Y:S06]  /*4540*/  BRA `(.L_x_11604) ;  /* 0xffffffdc00ec7947 */ /* 0x000fec000383ffff */
.L_x_11605:
        /* <DEDUP_REMOVED lines=11> */
.L_x_16610:


//--------------------- .text._ZN10layer_norm13ln_bwd_kernelINS_13Kernel_traitsIf6__halffS2_fjLj5120ELj1ELj1ELj4ELj16ENS_18Kernel_traits_baseILj5120EfS2_fS2_fjLj128EEEEELb0ELb0ELb0ELb1EEEvNS_9BwdParamsE --------------------------
	.section	.text._ZN10layer_norm13ln_bwd_kernelINS_13Kernel_traitsIf6__halffS2_fjLj5120ELj1ELj1ELj4ELj16ENS_18Kernel_traits_baseILj5120EfS2_fS2_fjLj128EEEEELb0ELb0ELb0ELb1EEEvNS_9BwdParamsE,"ax",@progbits
	.align	128
        .global         _ZN10layer_norm13ln_bwd_kernelINS_13Kernel_traitsIf6__halffS2_fjLj5120ELj1ELj1ELj4ELj16ENS_18Kernel_traits_baseILj5120EfS2_fS2_fjLj128EEEEELb0ELb0ELb0ELb1EEEvNS_9BwdParamsE
        .type           _ZN10layer_norm13ln_bwd_kernelINS_13Kernel_traitsIf6__halffS2_fjLj5120ELj1ELj1ELj4ELj16ENS_18Kernel_traits_baseILj5120EfS2_fS2_fjLj128EEEEELb0ELb0ELb0ELb1EEEvNS_9BwdParamsE,@function
        .size           _ZN10layer_norm13ln_bwd_kernelINS_13Kernel_traitsIf6__halffS2_fjLj5120ELj1ELj1ELj4ELj16ENS_18Kernel_traits_baseILj5120EfS2_fS2_fjLj128EEEEELb0ELb0ELb0ELb1EEEvNS_9BwdParamsE,(.L_x_16611 - _ZN10layer_norm13ln_bwd_kernelINS_13Kernel_traitsIf6__halffS2_fjLj5120ELj1ELj1ELj4ELj16ENS_18Kernel_traits_baseILj5120EfS2_fS2_fjLj128EEEEELb0ELb0ELb0ELb1EEEvNS_9BwdParamsE)
        .other          _ZN10layer_norm13ln_bwd_kernelINS_13Kernel_traitsIf6__halffS2_fjLj5120ELj1ELj1ELj4ELj16ENS_18Kernel_traits_baseILj5120EfS2_fS2_fjLj128EEEEELb0ELb0ELb0ELb1EEEvNS_9BwdParamsE,@"STO_CUDA_ENTRY STV_DEFAULT"
_ZN10layer_norm13ln_bwd_kernelINS_13Kernel_traitsIf6__halffS2_fjLj5120ELj1ELj1ELj4ELj16ENS_18Kernel_traits_baseILj5120EfS2_fS2_fjLj128EEEEELb0ELb0ELb0ELb1EEEvNS_9BwdParamsE:
.text._ZN10layer_norm13ln_bwd_kernelINS_13Kernel_traitsIf6__halffS2_fjLj5120ELj1ELj1ELj4ELj16ENS_18Kernel_traits_baseILj5120EfS2_fS2_fjLj128EEEEELb0ELb0ELb0ELb1EEEvNS_9BwdParamsE:
        /* <DEDUP_REMOVED lines=55> */
.L_x_11606:
        /* <DEDUP_REMOVED lines=28> */
[----:B------:R-:W-:Y:S01]  /*0530*/  HFMA2.MMA R0, -RZ, RZ, 0, 0 ;  /* 0x00000000ff007435 */ /* 0x000fe200000001ff */
[----:B------:R-:W-:Y:S02]  /*0540*/  ISETP.NE.AND.EX P0, PT, RZ, UR5, PT, P0 ;  /* 0x00000005ff007c0c */ /* 0x000fe4000bf05300 */
        /* <DEDUP_REMOVED lines=14> */
[----:B------:R-:W-:Y:S02]  /*0630*/  MOV R221, RZ ;  /* 0x000000ff00dd7202 */ /* 0x000fe40000000f00 */
        /* <DEDUP_REMOVED lines=12> */
[----:B------:R-:W-:Y:S02]  /*0700*/  MOV R195, RZ ;  /* 0x000000ff00c37202 */ /* 0x000fe40000000f00 */
        /* <DEDUP_REMOVED lines=12> */
[----:B------:R-:W-:Y:S02]  /*07d0*/  CS2R R4, SRZ ;  /* 0x0000000000047805 */ /* 0x000fe4000001ff00 */
[----:B01----:R-:W-:-:S09]  /*07e0*/  CS2R R2, SRZ ;  /* 0x0000000000027805 */ /* 0x003fd2000001ff00 */
.L_x_11610:
[----:B0-----:R-:W0:Y:S01]  /*07f0*/  S2R R232, SR_TID.X ;  /* 0x0000000000e87919 */ /* 0x001e220000002100 */
[----:B------:R-:W1:Y:S01]  /*0800*/  LDC.64 R116, c[0x0][0x250] ;  /* 0x00009400ff747b82 */ /* 0x000e620000000a00 */
[----:B------:R-:W-:Y:S01]  /*0810*/  IMAD R118, R191, UR8, RZ ;  /* 0x00000008bf767c24 */ /* 0x000fe2000f8e02ff */
[----:B------:R-:W-:-:S04]  /*0820*/  SHF.R.S32.HI R120, RZ, 0x1f, R191 ;  /* 0x0000001fff787819 */ /* 0x000fc800000114bf */
[----:B------:R-:W-:Y:S02]  /*0830*/  SHF.R.S32.HI R119, RZ, 0x1f, R118 ;  /* 0x0000001fff777819 */ /* 0x000fe40000011476 */
[----:B------:R-:W2:Y:S02]  /*0840*/  @P0 LDC.64 R200, c[0x0][0x270] ;  /* 0x00009c00ffc80b82 */ /* 0x000ea40000000a00 */
[----:B------:R-:W-:-:S06]  /*0850*/  LEA.HI R119, R119, R118, RZ, 0x3 ;  /* 0x0000007677777211 */ /* 0x000fcc00078f18ff */
[----:B------:R-:W3:Y:S01]  /*0860*/  LDC.64 R160, c[0x0][0x238] ;  /* 0x00008e00ffa07b82 */ /* 0x000ee20000000a00 */
[----:B-1----:R-:W-:-:S07]  /*0870*/  IMAD.WIDE R116, R191, 0x4, R116 ;  /* 0x00000004bf747825 */ /* 0x002fce00078e0274 */
[----:B------:R-:W1:Y:S01]  /*0880*/  LDC.64 R172, c[0x0][0x2b8] ;  /* 0x0000ae00ffac7b82 */ /* 0x000e620000000a00 */
[----:B------:R-:W4:Y:S01]  /*0890*/  LDG.E R223, desc[UR6][R116.64] ;  /* 0x0000000674df7981 */ /* 0x000f22000c1e1900 */
[----:B0-----:R-:W-:Y:S02]  /*08a0*/  LOP3.LUT R218, R232, 0x7f, RZ, 0xc0, !PT ;  /* 0x0000007fe8da7812 */ /* 0x001fe400078ec0ff */
[----:B--2---:R-:W-:-:S04]  /*08b0*/  @P0 LEA R200, P1, R191, R200, 0x1 ;  /* 0x000000c8bfc80211 */ /* 0x004fc800078208ff */
[----:B------:R-:W0:Y:S01]  /*08c0*/  LDC.64 R196, c[0x0][0x258] ;  /* 0x00009600ffc47b82 */ /* 0x000e220000000a00 */
[----:B------:R-:W-:Y:S02]  /*08d0*/  LEA.HI.SX32 R218, R119, R218, 0x1d ;  /* 0x000000da77da7211 */ /* 0x000fe400078feaff */
[----:B------:R-:W-:-:S03]  /*08e0*/  @P0 LEA.HI.X R201, R191, R201, R120, 0x1, P1 ;  /* 0x000000c9bfc90211 */ /* 0x000fc600008f0c78 */
[C---:B---3--:R-:W-:Y:S02]  /*08f0*/  IMAD.WIDE.U32 R124, R218.reuse, 0x20, R160 ;  /* 0x00000020da7c7825 */ /* 0x048fe400078e00a0 */
[----:B------:R-:W2:Y:S04]  /*0900*/  @P0 LDG.E.U16 R200, desc[UR6][R200.64] ;  /* 0x00000006c8c80981 */ /* 0x000ea8000c1e1500 */
[----:B------:R-:W3:Y:S01]  /*0910*/  LDG.E.128 R116, desc[UR6][R124.64] ;  /* 0x000000067c747981 */ /* 0x000ee2000c1e1d00 */
[C---:B------:R-:W-:Y:S02]  /*0920*/  IADD3 R208, R218.reuse, 0x80, RZ ;  /* 0x00000080dad07810 */ /* 0x040fe40007ffe0ff */
[C---:B------:R-:W-:Y:S02]  /*0930*/  IADD3 R209, R218.reuse, 0x100, RZ ;  /* 0x00000100dad17810 */ /* 0x040fe40007ffe0ff */
[----:B------:R-:W-:-:S02]  /*0940*/  IADD3 R193, R218, 0x180, RZ ;  /* 0x00000180dac17810 */ /* 0x000fc40007ffe0ff */
[C---:B------:R-:W-:Y:S01]  /*0950*/  IADD3 R194, R218.reuse, 0x200, RZ ;  /* 0x00000200dac27810 */ /* 0x040fe20007ffe0ff */
[--C-:B-1----:R-:W-:Y:S01]  /*0960*/  IMAD.WIDE.U32 R120, R218, 0x10, R172.reuse ;  /* 0x00000010da787825 */ /* 0x102fe200078e00ac */
[----:B------:R-:W3:Y:S03]  /*0970*/  LDG.E.128 R124, desc[UR6][R124.64+0x10] ;  /* 0x000010067c7c7981 */ /* 0x000ee6000c1e1d00 */
[--C-:B------:R-:W-:Y:S02]  /*0980*/  IMAD.WIDE.U32 R132, R208, 0x10, R172.reuse ;  /* 0x00000010d0847825 */ /* 0x100fe400078e00ac */
[----:B------:R-:W3:Y:S02]  /*0990*/  LDG.E.128 R120, desc[UR6][R120.64] ;  /* 0x0000000678787981 */ /* 0x000ee4000c1e1d00 */
[--C-:B------:R-:W-:Y:S01]  /*09a0*/  IMAD.WIDE.U32 R164, R209, 0x10, R172.reuse ;  /* 0x00000010d1a47825 */ /* 0x100fe200078e00ac */
[----:B------:R-:W-:Y:S01]  /*09b0*/  MOV R192, 0x3f800000 ;  /* 0x3f80000000c07802 */ /* 0x000fe20000000f00 */
        /* <DEDUP_REMOVED lines=9> */
[C---:B------:R-:W-:Y:S02]  /*0a50*/  IMAD.WIDE.U32 R172, R194.reuse, 0x10, R172 ;  /* 0x00000010c2ac7825 */ /* 0x040fe400078e00ac */
[----:B------:R-:W3:Y:S02]  /*0a60*/  LDG.E.128 R148, desc[UR6][R152.64] ;  /* 0x0000000698947981 */ /* 0x000ee4000c1e1d00 */
[----:B------:R-:W-:Y:S02]  /*0a70*/  IMAD.WIDE.U32 R160, R194, 0x20, R160 ;  /* 0x00000020c2a07825 */ /* 0x000fe400078e00a0 */
[----:B------:R-:W3:Y:S02]  /*0a80*/  LDG.E.128 R172, desc[UR6][R172.64] ;  /* 0x00000006acac7981 */ /* 0x000ee4000c1e1d00 */
[----:B0-----:R-:W-:-:S02]  /*0a90*/  IMAD.WIDE R196, R191, 0x4, R196 ;  /* 0x00000004bfc47825 */ /* 0x001fc400078e02c4 */
[----:B------:R-:W3:Y:S04]  /*0aa0*/  LDG.E.128 R156, desc[UR6][R160.64] ;  /* 0x00000006a09c7981 */ /* 0x000ee8000c1e1d00 */
        /* <DEDUP_REMOVED lines=9> */
[----:B------:R-:W1:Y:S08]  /*0b40*/  @P1 LDC.64 R198, c[0x0][0x2c8] ;  /* 0x0000b200ffc61b82 */ /* 0x000e700000000a00 */
[----:B------:R-:W1:Y:S01]  /*0b50*/  @P1 LDC.64 R202, c[0x0][0x2c8] ;  /* 0x0000b200ffca1b82 */ /* 0x000e620000000a00 */
[----:B0-----:R-:W-:-:S05]  /*0b60*/  @P1 IMAD.WIDE.U32 R204, R218, 0x20, R204 ;  /* 0x00000020dacc1825 */ /* 0x001fca00078e00cc */
[----:B-----5:R-:W5:Y:S01]  /*0b70*/  @P1 LDG.E.128 R68, desc[UR6][R204.64] ;  /* 0x00000006cc441981 */ /* 0x020f62000c1e1d00 */
[----:B-1----:R-:W-:-:S03]  /*0b80*/  @P1 IMAD.WIDE.U32 R198, R208, 0x20, R198 ;  /* 0x00000020d0c61825 */ /* 0x002fc600078e00c6 */
[----:B------:R-:W5:Y:S04]  /*0b90*/  @P1 LDG.E.128 R72, desc[UR6][R204.64+0x10] ;  /* 0x00001006cc481981 */ /* 0x000f68000c1e1d00 */
[----:B------:R-:W5:Y:S01]  /*0ba0*/  @P1 LDG.E.128 R76, desc[UR6][R198.64] ;  /* 0x00000006c64c1981 */ /* 0x000f62000c1e1d00 */
[----:B------:R-:W-:-:S03]  /*0bb0*/  @P1 IMAD.WIDE.U32 R202, R193, 0x20, R202 ;  /* 0x00000020c1ca1825 */ /* 0x000fc600078e00ca */
[----:B------:R0:W5:Y:S04]  /*0bc0*/  @P1 LDG.E.128 R80, desc[UR6][R198.64+0x10] ;  /* 0x00001006c6501981 */ /* 0x000168000c1e1d00 */
[----:B------:R-:W5:Y:S04]  /*0bd0*/  @P1 LDG.E.128 R92, desc[UR6][R202.64] ;  /* 0x00000006ca5c1981 */ /* 0x000f68000c1e1d00 */
[----:B------:R-:W5:Y:S01]  /*0be0*/  @P1 LDG.E.128 R96, desc[UR6][R202.64+0x10] ;  /* 0x00001006ca601981 */ /* 0x000f62000c1e1d00 */
[----:B----4-:R-:W-:Y:S01]  /*0bf0*/  FSEL R223, R223, RZ, !P4 ;  /* 0x000000ffdfdf7208 */ /* 0x010fe20006000000 */
[----:B--2---:R-:W-:-:S02]  /*0c00*/  @P0 HADD2.F32 R192, -RZ, R200.H0_H0 ;  /* 0x200000c8ffc00230 */ /* 0x004fc40000004100 */
[----:B------:R-:W1:Y:S02]  /*0c10*/  @P1 LDC.64 R200, c[0x0][0x2c8] ;  /* 0x0000b200ffc81b82 */ /* 0x000e640000000a00 */
[C---:B---3--:R-:W-:Y:S01]  /*0c20*/  FADD.FTZ R224, -R223.reuse, R116 ;  /* 0x00000074dfe07221 */ /* 0x048fe20000010100 */
[----:B------:R-:W-:-:S05]  /*0c30*/  FADD.FTZ R225, -R223, R117 ;  /* 0x00000075dfe17221 */ /* 0x000fca0000010100 */
[----:B------:R-:W2:Y:S01]  /*0c40*/  @P1 LDC.64 R116, c[0x0][0x2c8] ;  /* 0x0000b200ff741b82 */ /* 0x000ea20000000a00 */
[C---:B------:R-:W-:Y:S01]  /*0c50*/  FADD.FTZ R118, -R223.reuse, R118 ;  /* 0x00000076df767221 */ /* 0x040fe20000010100 */
[C---:B------:R-:W-:Y:S01]  /*0c60*/  FADD.FTZ R119, -R223.reuse, R119 ;  /* 0x00000077df777221 */ /* 0x040fe20000010100 */
[C---:B------:R-:W-:Y:S01]  /*0c70*/  FADD.FTZ R124, -R223.reuse, R124 ;  /* 0x0000007cdf7c7221 */ /* 0x040fe20000010100 */
[C---:B------:R-:W-:Y:S01]  /*0c80*/  FADD.FTZ R125, -R223.reuse, R125 ;  /* 0x0000007ddf7d7221 */ /* 0x040fe20000010100 */
[C---:B------:R-:W-:Y:S01]  /*0c90*/  FADD.FTZ R126, -R223.reuse, R126 ;  /* 0x0000007edf7e7221 */ /* 0x040fe20000010100 */
[----:B------:R-:W-:Y:S01]  /*0ca0*/  FADD.FTZ R127, -R223, R127 ;  /* 0x0000007fdf7f7221 */ /* 0x000fe20000010100 */
[--C-:B0-----:R-:W-:Y:S02]  /*0cb0*/  HADD2.F32 R198, -RZ, R120.reuse.H0_H0 ;  /* 0x20000078ffc67230 */ /* 0x101fe40000004100 */
[----:B------:R-:W-:Y:S02]  /*0cc0*/  HADD2.F32 R204, -RZ, R120.H1_H1 ;  /* 0x30000078ffcc7230 */ /* 0x000fe40000004100 */
[----:B-1----:R-:W-:-:S05]  /*0cd0*/  @P1 IMAD.WIDE.U32 R200, R209, 0x20, R200 ;  /* 0x00000020d1c81825 */ /* 0x002fca00078e00c8 */
[----:B------:R-:W5:Y:S01]  /*0ce0*/  @P1 LDG.E.128 R84, desc[UR6][R200.64] ;  /* 0x00000006c8541981 */ /* 0x000f62000c1e1d00 */
[----:B--2---:R-:W-:-:S04]  /*0cf0*/  @P1 IMAD.WIDE.U32 R116, R194, 0x20, R116 ;  /* 0x00000020c2741825 */ /* 0x004fc800078e0074 */
[C---:B------:R-:W-:Y:S01]  /*0d00*/  FADD.FTZ R128, -R223.reuse, R128 ;  /* 0x00000080df807221 */ /* 0x040fe20000010100 */
[C---:B------:R-:W-:Y:S01]  /*0d10*/  FADD.FTZ R129, -R223.reuse, R129 ;  /* 0x00000081df817221 */ /* 0x040fe20000010100 */
[C---:B------:R-:W-:Y:S01]  /*0d20*/  FADD.FTZ R130, -R223.reuse, R130 ;  /* 0x00000082df827221 */ /* 0x040fe20000010100 */
[C---:B------:R-:W-:Y:S01]  /*0d30*/  FADD.FTZ R131, -R223.reuse, R131 ;  /* 0x00000083df837221 */ /* 0x040fe20000010100 */
[----:B------:R-:W5:Y:S01]  /*0d40*/  @P1 LDG.E.128 R88, desc[UR6][R200.64+0x10] ;  /* 0x00001006c8581981 */ /* 0x000f62000c1e1d00 */
[C---:B------:R-:W-:Y:S01]  /*0d50*/  FADD.FTZ R140, -R223.reuse, R140 ;  /* 0x0000008cdf8c7221 */ /* 0x040fe20000010100 */
[C---:B------:R-:W-:Y:S01]  /*0d60*/  FADD.FTZ R141, -R223.reuse, R141 ;  /* 0x0000008ddf8d7221 */ /* 0x040fe20000010100 */
[C---:B------:R-:W-:Y:S01]  /*0d70*/  FADD.FTZ R142, -R223.reuse, R142 ;  /* 0x0000008edf8e7221 */ /* 0x040fe20000010100 */
[----:B------:R-:W5:Y:S01]  /*0d80*/  @P1 LDG.E.128 R100, desc[UR6][R116.64] ;  /* 0x0000000674641981 */ /* 0x000f62000c1e1d00 */
[C---:B------:R-:W-:Y:S01]  /*0d90*/  FADD.FTZ R143, -R223.reuse, R143 ;  /* 0x0000008fdf8f7221 */ /* 0x040fe20000010100 */
[----:B------:R-:W-:Y:S01]  /*0da0*/  FADD.FTZ R148, -R223, R148 ;  /* 0x00000094df947221 */ /* 0x000fe20000010100 */
[--C-:B------:R-:W-:Y:S01]  /*0db0*/  HADD2.F32 R236, -RZ, R175.reuse.H0_H0 ;  /* 0x200000afffec7230 */ /* 0x100fe20000004100 */
[----:B------:R0:W5:Y:S01]  /*0dc0*/  @P1 LDG.E.128 R104, desc[UR6][R116.64+0x10] ;  /* 0x0000100674681981 */ /* 0x000162000c1e1d00 */
        /* <DEDUP_REMOVED lines=25> */
[----:B------:R-:W-:Y:S01]  /*0f60*/  LOP3.LUT P1, RZ, R232, 0x1f, RZ, 0xc0, !PT ;  /* 0x0000001fe8ff7812 */ /* 0x000fe2000782c0ff */
[----:B------:R-:W-:-:S02]  /*0f70*/  FMUL.FTZ R120, R220, R224 ;  /* 0x000000e0dc787220 */ /* 0x000fc40000410000 */
[----:B------:R-:W3:Y:S04]  /*0f80*/  LDL.LU R223, [R1+0xc] ;  /* 0x00000c0001df7983 */ /* 0x000ee80000300800 */
[----:B------:R-:W4:Y:S04]  /*0f90*/  LDL.LU R232, [R1+0x8] ;  /* 0x0000080001e87983 */ /* 0x000f280000300800 */
[----:B------:R-:W4:Y:S01]  /*0fa0*/  LDL.LU R224, [R1] ;  /* 0x0000000001e07983 */ /* 0x000f220000300800 */
[--C-:B0-----:R-:W-:Y:S02]  /*0fb0*/  HADD2.F32 R117, -RZ, R165.reuse.H0_H0 ;  /* 0x200000a5ff757230 */ /* 0x101fe40000004100 */
[----:B------:R-:W-:-:S02]  /*0fc0*/  HADD2.F32 R165, -RZ, R165.H1_H1 ;  /* 0x300000a5ffa57230 */ /* 0x000fc40000004100 */
[----:B------:R-:W-:Y:S02]  /*0fd0*/  HADD2.F32 R152, -RZ, R166.H0_H0 ;  /* 0x200000a6ff987230 */ /* 0x000fe40000004100 */
[C---:B------:R-:W-:Y:S01]  /*0fe0*/  FMUL.FTZ R157, R220.reuse, R118 ;  /* 0x00000076dc9d7220 */ /* 0x040fe20000410000 */
[----:B------:R-:W-:Y:S01]  /*0ff0*/  FMUL.FTZ R159, R220, R119 ;  /* 0x00000077dc9f7220 */ /* 0x000fe20000410000 */
[----:B--2---:R-:W-:Y:S01]  /*1000*/  FADD.FTZ R175, R117, R175 ;  /* 0x000000af75af7221 */ /* 0x004fe20000010000 */
[----:B---3--:R-:W-:-:S04]  /*1010*/  FADD.FTZ R223, R152, R223 ;  /* 0x000000df98df7221 */ /* 0x008fc80000010000 */
[----:B------:R-:W-:Y:S04]  /*1020*/  STL [R1+0x4], R175 ;  /* 0x000004af01007387 */ /* 0x000fe80000100800 */
[----:B------:R-:W2:Y:S01]  /*1030*/  LDL.LU R118, [R1+0x14] ;  /* 0x0000140001767983 */ /* 0x000ea20000300800 */
[----:B----4-:R-:W-:-:S05]  /*1040*/  FADD.FTZ R224, R165, R224 ;  /* 0x000000e0a5e07221 */ /* 0x010fca0000010000 */
[----:B------:R-:W-:Y:S04]  /*1050*/  STL [R1], R224 ;  /* 0x000000e001007387 */ /* 0x000fe80000100800 */
[----:B------:R0:W-:Y:S04]  /*1060*/  STL [R1+0xc], R223 ;  /* 0x00000cdf01007387 */ /* 0x0001e80000100800 */
[----:B0-----:R-:W3:Y:S04]  /*1070*/  LDL.LU R223, [R1+0x10] ;  /* 0x0000100001df7983 */ /* 0x001ee80000300800 */
[----:B------:R-:W4:Y:S01]  /*1080*/  LDL.LU R119, [R1+0x1c] ;  /* 0x00001c0001777983 */ /* 0x000f220000300800 */
[----:B------:R-:W-:-:S02]  /*1090*/  HADD2.F32 R166, -RZ, R166.H1_H1 ;  /* 0x300000a6ffa67230 */ /* 0x000fc40000004100 */
[--C-:B------:R-:W-:Y:S02]  /*10a0*/  HADD2.F32 R153, -RZ, R167.reuse.H0_H0 ;  /* 0x200000a7ff997230 */ /* 0x100fe40000004100 */
[----:B------:R-:W-:Y:S02]  /*10b0*/  HADD2.F32 R167, -RZ, R167.H1_H1 ;  /* 0x300000a7ffa77230 */ /* 0x000fe40000004100 */
[----:B------:R-:W-:Y:S01]  /*10c0*/  FADD.FTZ R232, R166, R232 ;  /* 0x000000e8a6e87221 */ /* 0x000fe20000010000 */
[----:B------:R-:W-:-:S04]  /*10d0*/  HADD2.F32 R154, -RZ, R168.H0_H0 ;  /* 0x200000a8ff9a7230 */ /* 0x000fc80000004100 */
[----:B------:R-:W-:Y:S01]  /*10e0*/  STL [R1+0x8], R232 ;  /* 0x000008e801007387 */ /* 0x000fe20000100800 */
[----:B--2---:R-:W-:-:S05]  /*10f0*/  FADD.FTZ R118, R153, R118 ;  /* 0x0000007699767221 */ /* 0x004fca0000010000 */
[----:B------:R0:W-:Y:S04]  /*1100*/  STL [R1+0x14], R118 ;  /* 0x0000147601007387 */ /* 0x0001e80000100800 */
[----:B0-----:R-:W2:Y:S04]  /*1110*/  LDL.LU R118, [R1+0x18] ;  /* 0x0000180001767983 */ /* 0x001ea80000300800 */
[----:B------:R-:W2:Y:S01]  /*1120*/  LDL.LU R224, [R1+0x24] ;  /* 0x0000240001e07983 */ /* 0x000ea20000300800 */
[----:B---3--:R-:W-:Y:S01]  /*1130*/  FADD.FTZ R223, R167, R223 ;  /* 0x000000dfa7df7221 */ /* 0x008fe20000010000 */
[----:B----4-:R-:W-:-:S04]  /*1140*/  FADD.FTZ R119, R154, R119 ;  /* 0x000000779a777221 */ /* 0x010fc80000010000 */
[----:B------:R0:W-:Y:S04]  /*1150*/  STL [R1+0x10], R223 ;  /* 0x000010df01007387 */ /* 0x0001e80000100800 */
[----:B0-----:R-:W3:Y:S04]  /*1160*/  LDL.LU R223, [R1+0x20] ;  /* 0x0000200001df7983 */ /* 0x001ee80000300800 */
[----:B------:R0:W-:Y:S04]  /*1170*/  STL [R1+0x1c], R119 ;  /* 0x00001c7701007387 */ /* 0x0001e80000100800 */
[----:B0-----:R-:W4:Y:S01]  /*1180*/  LDL.LU R119, [R1+0x2c] ;  /* 0x00002c0001777983 */ /* 0x001f220000300800 */
[----:B------:R-:W-:-:S02]  /*1190*/  HADD2.F32 R116, -RZ, R164.H0_H0 ;  /* 0x200000a4ff747230 */ /* 0x000fc40000004100 */
[----:B------:R-:W-:Y:S01]  /*11a0*/  FMUL.FTZ R225, R220, R225 ;  /* 0x000000e1dce17220 */ /* 0x000fe20000410000 */
[----:B------:R-:W-:Y:S01]  /*11b0*/  FADD.FTZ R214, R198, R214 ;  /* 0x000000d6c6d67221 */ /* 0x000fe20000010000 */
[----:B------:R-:W-:Y:S01]  /*11c0*/  FFMA.FTZ R2, R120, R198, R2 ;  /* 0x000000c678027223 */ /* 0x000fe20000010002 */
[C---:B------:R-:W-:Y:S01]  /*11d0*/  FMUL.FTZ R140, R220.reuse, R140 ;  /* 0x0000008cdc8c7220 */ /* 0x040fe20000410000 */
[----:B------:R-:W-:Y:S01]  /*11e0*/  FMUL.FTZ R142, R220, R142 ;  /* 0x0000008edc8e7220 */ /* 0x000fe20000410000 */
[----:B------:R-:W-:Y:S01]  /*11f0*/  FMUL.FTZ R198, R64, R198 ;  /* 0x000000c640c67220 */ /* 0x000fe20000410000 */
[--C-:B------:R-:W-:Y:S02]  /*1200*/  HADD2.F32 R199, -RZ, R121.reuse.H0_H0 ;  /* 0x20000079ffc77230 */ /* 0x100fe40000004100 */
[----:B------:R-:W-:Y:S01]  /*1210*/  FADD.FTZ R213, R204, R213 ;  /* 0x000000d5ccd57221 */ /* 0x000fe20000010000 */
[----:B------:R-:W-:Y:S01]  /*1220*/  FFMA.FTZ R0, R225, R204, R0 ;  /* 0x000000cce1007223 */ /* 0x000fe20000010000 */
[----:B------:R-:W-:Y:S01]  /*1230*/  FADD.FTZ R249, R116, R249 ;  /* 0x000000f974f97221 */ /* 0x000fe20000010000 */
[-C--:B------:R-:W-:Y:S01]  /*1240*/  FFMA.FTZ R18, R140, R116.reuse, R18 ;  /* 0x000000748c127223 */ /* 0x080fe20000010012 */
[----:B------:R-:W-:Y:S01]  /*1250*/  FMUL.FTZ R163, R48, R116 ;  /* 0x0000007430a37220 */ /* 0x000fe20000410000 */
[-C--:B------:R-:W-:Y:S01]  /*1260*/  FFMA.FTZ R20, R142, R117.reuse, R20 ;  /* 0x000000758e147223 */ /* 0x080fe20000010014 */
[----:B------:R-:W-:Y:S01]  /*1270*/  FMUL.FTZ R175, R50, R117 ;  /* 0x0000007532af7220 */ /* 0x000fe20000410000 */
[----:B------:R-:W-:Y:S01]  /*1280*/  FMUL.FTZ R204, R65, R204 ;  /* 0x000000cc41cc7220 */ /* 0x000fe20000410000 */
[----:B------:R-:W-:Y:S01]  /*1290*/  FADD.FTZ R117, RZ, R198 ;  /* 0x000000c6ff757221 */ /* 0x000fe20000010000 */
[----:B------:R-:W-:Y:S01]  /*12a0*/  FFMA.FTZ R116, R120, R198, RZ ;  /* 0x000000c678747223 */ /* 0x000fe200000100ff */
[----:B------:R-:W-:-:S02]  /*12b0*/  HADD2.F32 R205, -RZ, R121.H1_H1 ;  /* 0x30000079ffcd7230 */ /* 0x000fc40000004100 */
[----:B------:R-:W-:Y:S01]  /*12c0*/  FADD.FTZ R216, R199, R216 ;  /* 0x000000d8c7d87221 */ /* 0x000fe20000010000 */
        /* <DEDUP_REMOVED lines=13> */
[----:B------:R-:W-:Y:S01]  /*13a0*/  FMUL.FTZ R125, R220, R125 ;  /* 0x0000007ddc7d7220 */ /* 0x000fe20000410000 */
        /* <DEDUP_REMOVED lines=18> */
[----:B------:R-:W-:Y:S02]  /*14d0*/  HADD2.F32 R200, -RZ, R132.H0_H0 ;  /* 0x20000084ffc87230 */ /* 0x000fe40000004100 */
[----:B------:R-:W-:Y:S01]  /*14e0*/  FADD.FTZ R221, R123, R221 ;  /* 0x000000dd7bdd7221 */ /* 0x000fe20000010000 */
[----:B------:R-:W-:Y:S02]  /*14f0*/  HADD2.F32 R168, -RZ, R168.H1_H1 ;  /* 0x300000a8ffa87230 */ /* 0x000fe40000004100 */
[----:B------:R-:W-:Y:S01]  /*1500*/  FFMA.FTZ R7, R127, R123, R7 ;  /* 0x0000007b7f077223 */ /* 0x000fe20000010007 */
[----:B------:R-:W-:-:S02]  /*1510*/  HADD2.F32 R155, -RZ, R169.H0_H0 ;  /* 0x200000a9ff9b7230 */ /* 0x000fc40000004100 */
[----:B------:R-:W-:Y:S01]  /*1520*/  FMUL.FTZ R128, R220, R128 ;  /* 0x00000080dc807220 */ /* 0x000fe20000410000 */
[----:B------:R-:W-:Y:S01]  /*1530*/  FMUL.FTZ R123, R63, R123 ;  /* 0x0000007b3f7b7220 */ /* 0x000fe20000410000 */
[----:B------:R-:W-:Y:S01]  /*1540*/  FADD.FTZ R117, R117, R122 ;  /* 0x0000007a75757221 */ /* 0x000fe20000010000 */
[----:B------:R-:W-:Y:S01]  /*1550*/  FFMA.FTZ R116, R126, R122, R116 ;  /* 0x0000007a7e747223 */ /* 0x000fe20000010074 */
[----:B------:R-:W-:Y:S02]  /*1560*/  HADD2.F32 R201, -RZ, R132.H1_H1 ;  /* 0x30000084ffc97230 */ /* 0x000fe40000004100 */
[----:B------:R-:W-:Y:S01]  /*1570*/  FMUL.FTZ R129, R220, R129 ;  /* 0x00000081dc817220 */ /* 0x000fe20000410000 */
[----:B------:R-:W-:Y:S02]  /*1580*/  HADD2.F32 R169, -RZ, R169.H1_H1 ;  /* 0x300000a9ffa97230 */ /* 0x000fe40000004100 */
[----:B------:R-:W-:Y:S01]  /*1590*/  FADD.FTZ R241, R200, R241 ;  /* 0x000000f1c8f17221 */ /* 0x000fe20000010000 */
[----:B------:R-:W-:Y:S01]  /*15a0*/  FFMA.FTZ R10, R128, R200, R10 ;  /* 0x000000c8800a7223 */ /* 0x000fe2000001000a */
[----:B------:R-:W-:-:S02]  /*15b0*/  HADD2.F32 R156, -RZ, R170.H0_H0 ;  /* 0x200000aaff9c7230 */ /* 0x000fc40000004100 */
        /* <DEDUP_REMOVED lines=17> */
[----:B------:R-:W-:Y:S02]  /*16d0*/  HADD2.F32 R133, -RZ, R134.H0_H0 ;  /* 0x20000086ff857230 */ /* 0x000fe40000004100 */
        /* <DEDUP_REMOVED lines=10> */
[----:B--2---:R-:W-:Y:S01]  /*1780*/  FADD.FTZ R118, R168, R118 ;  /* 0x00000076a8767221 */ /* 0x004fe20000010000 */
[----:B------:R-:W-:-:S04]  /*1790*/  FADD.FTZ R224, R155, R224 ;  /* 0x000000e09be07221 */ /* 0x000fc80000010000 */
[----:B------:R0:W-:Y:S04]  /*17a0*/  STL [R1+0x18], R118 ;  /* 0x0000187601007387 */ /* 0x0001e80000100800 */
[----:B------:R-:W-:Y:S04]  /*17b0*/  STL [R1+0x24], R224 ;  /* 0x000024e001007387 */ /* 0x000fe80000100800 */
[----:B------:R-:W2:Y:S01]  /*17c0*/  LDL.LU R232, [R1+0x28] ;  /* 0x0000280001e87983 */ /* 0x000ea20000300800 */
[----:B---3--:R-:W-:-:S05]  /*17d0*/  FADD.FTZ R223, R169, R223 ;  /* 0x000000dfa9df7221 */ /* 0x008fca0000010000 */
[----:B------:R-:W-:Y:S01]  /*17e0*/  STL [R1+0x20], R223 ;  /* 0x000020df01007387 */ /* 0x000fe20000100800 */
[----:B----4-:R-:W-:-:S05]  /*17f0*/  FADD.FTZ R119, R156, R119 ;  /* 0x000000779c777221 */ /* 0x010fca0000010000 */
[----:B------:R1:W-:Y:S01]  /*1800*/  STL [R1+0x2c], R119 ;  /* 0x00002c7701007387 */ /* 0x0003e20000100800 */
[----:B0-----:R-:W-:-:S03]  /*1810*/  FFMA.FTZ R118, R131, R202, R116 ;  /* 0x000000ca83767223 */ /* 0x001fc60000010074 */
[----:B-1----:R-:W3:Y:S01]  /*1820*/  LDL.LU R119, [R1+0x34] ;  /* 0x0000340001777983 */ /* 0x002ee20000300800 */
[----:B------:R-:W-:Y:S01]  /*1830*/  FADD.FTZ R116, R117, R133 ;  /* 0x0000008575747221 */ /* 0x000fe20000010000 */
[----:B------:R-:W-:Y:S02]  /*1840*/  FFMA.FTZ R117, R136, R133, R118 ;  /* 0x0000008588757223 */ /* 0x000fe40000010076 */
[----:B------:R-:W4:Y:S01]  /*1850*/  LDL.LU R118, [R1+0x30] ;  /* 0x0000300001767983 */ /* 0x000f220000300800 */
[----:B------:R-:W-:Y:S02]  /*1860*/  HADD2.F32 R203, -RZ, R134.H1_H1 ;  /* 0x30000086ffcb7230 */ /* 0x000fe40000004100 */
[C---:B------:R-:W-:Y:S01]  /*1870*/  FMUL.FTZ R137, R220.reuse, R137 ;  /* 0x00000089dc897220 */ /* 0x040fe20000410000 */
[--C-:B------:R-:W-:Y:S02]  /*1880*/  HADD2.F32 R134, -RZ, R135.reuse.H0_H0 ;  /* 0x20000087ff867230 */ /* 0x100fe40000004100 */
[----:B------:R-:W-:Y:S01]  /*1890*/  FMUL.FTZ R138, R220, R138 ;  /* 0x0000008adc8a7220 */ /* 0x000fe20000410000 */
[----:B------:R-:W-:Y:S01]  /*18a0*/  FADD.FTZ R244, R203, R244 ;  /* 0x000000f4cbf47221 */ /* 0x000fe20000010000 */
[-C--:B------:R-:W-:Y:S01]  /*18b0*/  FFMA.FTZ R13, R137, R203.reuse, R13 ;  /* 0x000000cb890d7223 */ /* 0x080fe2000001000d */
[----:B------:R-:W-:Y:S01]  /*18c0*/  FMUL.FTZ R203, R53, R203 ;  /* 0x000000cb35cb7220 */ /* 0x000fe20000410000 */
[----:B------:R-:W-:-:S02]  /*18d0*/  HADD2.F32 R135, -RZ, R135.H1_H1 ;  /* 0x30000087ff877230 */ /* 0x000fc40000004100 */
        /* <DEDUP_REMOVED lines=67> */
[----:B------:R-:W-:Y:S01]  /*1d10*/  FMUL.FTZ R169, R220, R227 ;  /* 0x000000e3dca97220 */ /* 0x000fe20000410000 */
[----:B------:R-:W-:-:S02]  /*1d20*/  HADD2.F32 R170, -RZ, R170.H1_H1 ;  /* 0x300000aaffaa7230 */ /* 0x000fc40000004100 */
[-C--:B------:R-:W-:Y:S01]  /*1d30*/  FMUL.FTZ R224, R36, R156.reuse ;  /* 0x0000009c24e07220 */ /* 0x080fe20000410000 */
[----:B------:R-:W-:Y:S01]  /*1d40*/  FADD.FTZ R116, R116, R223 ;  /* 0x000000df74747221 */ /* 0x000fe20000010000 */
[----:B------:R-:W-:Y:S01]  /*1d50*/  FFMA.FTZ R117, R151, R223, R117 ;  /* 0x000000df97757223 */ /* 0x000fe20000010075 */
[----:B------:R-:W-:Y:S01]  /*1d60*/  FFMA.FTZ R210, R169, R156, R210 ;  /* 0x0000009ca9d27223 */ /* 0x000fe200000100d2 */
[----:B------:R-:W-:Y:S01]  /*1d70*/  FMUL.FTZ R156, R220, R228 ;  /* 0x000000e4dc9c7220 */ /* 0x000fe20000410000 */
[--C-:B------:R-:W-:Y:S02]  /*1d80*/  HADD2.F32 R158, -RZ, R171.reuse.H0_H0 ;  /* 0x200000abff9e7230 */ /* 0x100fe40000004100 */
[----:B------:R-:W-:Y:S01]  /*1d90*/  FMUL.FTZ R227, R37, R170 ;  /* 0x000000aa25e37220 */ /* 0x000fe20000410000 */
[----:B------:R-:W-:Y:S01]  /*1da0*/  FADD.FTZ R116, R116, R224 ;  /* 0x000000e074747221 */ /* 0x000fe20000010000 */
[----:B------:R-:W-:Y:S01]  /*1db0*/  FFMA.FTZ R117, R169, R224, R117 ;  /* 0x000000e0a9757223 */ /* 0x000fe20000010075 */
[----:B------:R-:W-:Y:S01]  /*1dc0*/  FFMA.FTZ R207, R156, R170, R207 ;  /* 0x000000aa9ccf7223 */ /* 0x000fe200000100cf */
[----:B------:R-:W-:-:S02]  /*1dd0*/  HADD2.F32 R171, -RZ, R171.H1_H1 ;  /* 0x300000abffab7230 */ /* 0x000fc40000004100 */
[----:B------:R-:W-:Y:S01]  /*1de0*/  FMUL.FTZ R228, R38, R158 ;  /* 0x0000009e26e47220 */ /* 0x000fe20000410000 */
[----:B------:R-:W-:Y:S01]  /*1df0*/  FADD.FTZ R116, R116, R227 ;  /* 0x000000e374747221 */ /* 0x000fe20000010000 */
[----:B------:R-:W-:Y:S01]  /*1e00*/  FFMA.FTZ R117, R156, R227, R117 ;  /* 0x000000e39c757223 */ /* 0x000fe20000010075 */
[--C-:B------:R-:W-:Y:S02]  /*1e10*/  HADD2.F32 R160, -RZ, R172.reuse.H0_H0 ;  /* 0x200000acffa07230 */ /* 0x100fe40000004100 */
[----:B------:R-:W-:Y:S01]  /*1e20*/  FMUL.FTZ R231, R220, R231 ;  /* 0x000000e7dce77220 */ /* 0x000fe20000410000 */
[----:B------:R-:W-:Y:S01]  /*1e30*/  FADD.FTZ R116, R116, R228 ;  /* 0x000000e474747221 */ /* 0x000fe20000010000 */
[----:B------:R-:W-:Y:S02]  /*1e40*/  HADD2.F32 R172, -RZ, R172.H1_H1 ;  /* 0x300000acffac7230 */ /* 0x000fe40000004100 */
[----:B------:R-:W-:Y:S01]  /*1e50*/  FADD.FTZ R184, R160, R184 ;  /* 0x000000b8a0b87221 */ /* 0x000fe20000010000 */
[-C--:B------:R-:W-:Y:S01]  /*1e60*/  FFMA.FTZ R176, R231, R160.reuse, R176 ;  /* 0x000000a0e7b07223 */ /* 0x080fe200000100b0 */
[----:B------:R-:W-:Y:S01]  /*1e70*/  FMUL.FTZ R160, R32, R160 ;  /* 0x000000a020a07220 */ /* 0x000fe20000410000 */
[----:B------:R-:W-:-:S02]  /*1e80*/  HADD2.F32 R161, -RZ, R173.H0_H0 ;  /* 0x200000adffa17230 */ /* 0x000fc40000004100 */
[----:B------:R-:W-:Y:S01]  /*1e90*/  FADD.FTZ R183, R172, R183 ;  /* 0x000000b7acb77221 */ /* 0x000fe20000010000 */
[----:B------:R-:W-:Y:S02]  /*1ea0*/  HADD2.F32 R173, -RZ, R173.H1_H1 ;  /* 0x300000adffad7230 */ /* 0x000fe40000004100 */
[----:B------:R-:W-:Y:S01]  /*1eb0*/  FADD.FTZ R186, R161, R186 ;  /* 0x000000baa1ba7221 */ /* 0x000fe20000010000 */
[--C-:B------:R-:W-:Y:S02]  /*1ec0*/  HADD2.F32 R162, -RZ, R174.reuse.H0_H0 ;  /* 0x200000aeffa27230 */ /* 0x100fe40000004100 */
[----:B------:R-:W-:Y:S01]  /*1ed0*/  FADD.FTZ R185, R173, R185 ;  /* 0x000000b9adb97221 */ /* 0x000fe20000010000 */
[----:B------:R-:W-:Y:S02]  /*1ee0*/  HADD2.F32 R174, -RZ, R174.H1_H1 ;  /* 0x300000aeffae7230 */ /* 0x000fe40000004100 */
[----:B------:R-:W-:-:S03]  /*1ef0*/  FADD.FTZ R188, R162, R188 ;  /* 0x000000bca2bc7221 */ /* 0x000fc60000010000 */
[----:B------:R-:W-:Y:S01]  /*1f00*/  FADD.FTZ R187, R174, R187 ;  /* 0x000000bbaebb7221 */ /* 0x000fe20000010000 */
[----:B------:R-:W-:Y:S01]  /*1f10*/  FADD.FTZ R190, R236, R190 ;  /* 0x000000beecbe7221 */ /* 0x000fe20000010000 */
[----:B------:R-:W-:Y:S01]  /*1f20*/  FADD.FTZ R189, R238, R189 ;  /* 0x000000bdeebd7221 */ /* 0x000fe20000010000 */
[----:B------:R-:W-:Y:S01]  /*1f30*/  UMOV UR4, 0xffffffff ;  /* 0xffffffff00047882 */ /* 0x000fe20000000000 */
[----:B--2---:R-:W-:Y:S01]  /*1f40*/  FADD.FTZ R232, R170, R232 ;  /* 0x000000e8aae87221 */ /* 0x004fe20000010000 */
[----:B------:R-:W-:-:S04]  /*1f50*/  FMUL.FTZ R170, R220, R229 ;  /* 0x000000e5dcaa7220 */ /* 0x000fc80000410000 */
[----:B------:R0:W-:Y:S01]  /*1f60*/  STL [R1+0x28], R232 ;  /* 0x000028e801007387 */ /* 0x0001e20000100800 */
[C---:B------:R-:W-:Y:S01]  /*1f70*/  FFMA.FTZ R212, R170.reuse, R158, R212 ;  /* 0x0000009eaad47223 */ /* 0x040fe200000100d4 */
[----:B------:R-:W-:Y:S01]  /*1f80*/  FFMA.FTZ R117, R170, R228, R117 ;  /* 0x000000e4aa757223 */ /* 0x000fe20000010075 */
[----:B------:R-:W-:Y:S01]  /*1f90*/  FMUL.FTZ R229, R220, R234 ;  /* 0x000000eadce57220 */ /* 0x000fe20000410000 */
[----:B0-----:R-:W-:-:S04]  /*1fa0*/  FMUL.FTZ R232, R39, R171 ;  /* 0x000000ab27e87220 */ /* 0x001fc80000410000 */
[----:B------:R-:W-:Y:S01]  /*1fb0*/  FADD.FTZ R116, R116, R232 ;  /* 0x000000e874747221 */ /* 0x000fe20000010000 */
[----:B------:R-:W-:-:S03]  /*1fc0*/  FFMA.FTZ R178, R229, R161, R178 ;  /* 0x000000a1e5b27223 */ /* 0x000fc600000100b2 */
[----:B------:R-:W-:Y:S01]  /*1fd0*/  FADD.FTZ R116, R116, R160 ;  /* 0x000000a074747221 */ /* 0x000fe20000010000 */
[----:B------:R-:W-:Y:S01]  /*1fe0*/  FMUL.FTZ R161, R34, R161 ;  /* 0x000000a122a17220 */ /* 0x000fe20000410000 */
[----:B---3--:R-:W-:Y:S01]  /*1ff0*/  FADD.FTZ R119, R158, R119 ;  /* 0x000000779e777221 */ /* 0x008fe20000010000 */
[C---:B------:R-:W-:Y:S01]  /*2000*/  FMUL.FTZ R158, R220.reuse, R230 ;  /* 0x000000e6dc9e7220 */ /* 0x040fe20000410000 */
[----:B------:R-:W-:-:S03]  /*2010*/  FMUL.FTZ R230, R220, R235 ;  /* 0x000000ebdce67220 */ /* 0x000fc60000410000 */
[----:B------:R-:W-:Y:S01]  /*2020*/  FFMA.FTZ R117, R158, R232, R117 ;  /* 0x000000e89e757223 */ /* 0x000fe20000010075 */
[-C--:B------:R-:W-:Y:S01]  /*2030*/  FFMA.FTZ R27, R230, R172.reuse, R27 ;  /* 0x000000ace61b7223 */ /* 0x080fe2000001001b */
[----:B------:R-:W-:Y:S02]  /*2040*/  FMUL.FTZ R172, R33, R172 ;  /* 0x000000ac21ac7220 */ /* 0x000fe40000410000 */
[----:B------:R-:W-:Y:S01]  /*2050*/  FFMA.FTZ R117, R231, R160, R117 ;  /* 0x000000a0e7757223 */ /* 0x000fe20000010075 */
[----:B----4-:R-:W-:Y:S01]  /*2060*/  FADD.FTZ R118, R171, R118 ;  /* 0x00000076ab767221 */ /* 0x010fe20000010000 */
[----:B------:R-:W-:Y:S01]  /*2070*/  FFMA.FTZ R211, R158, R171, R211 ;  /* 0x000000ab9ed37223 */ /* 0x000fe200000100d3 */
[----:B------:R-:W-:Y:S01]  /*2080*/  FMUL.FTZ R171, R220, R233 ;  /* 0x000000e9dcab7220 */ /* 0x000fe20000410000 */
[----:B------:R-:W-:Y:S01]  /*2090*/  FADD.FTZ R116, R116, R172 ;  /* 0x000000ac74747221 */ /* 0x000fe20000010000 */
[----:B------:R-:W-:Y:S01]  /*20a0*/  FFMA.FTZ R117, R230, R172, R117 ;  /* 0x000000ace6757223 */ /* 0x000fe20000010075 */
[----:B------:R0:W-:Y:S01]  /*20b0*/  STL [R1+0x34], R119 ;  /* 0x0000347701007387 */ /* 0x0001e20000100800 */
[----:B------:R-:W-:Y:S01]  /*20c0*/  FFMA.FTZ R177, R171, R173, R177 ;  /* 0x000000adabb17223 */ /* 0x000fe200000100b1 */
[----:B------:R-:W-:Y:S01]  /*20d0*/  FMUL.FTZ R233, R220, R237 ;  /* 0x000000eddce97220 */ /* 0x000fe20000410000 */
[----:B------:R-:W-:Y:S01]  /*20e0*/  FMUL.FTZ R173, R35, R173 ;  /* 0x000000ad23ad7220 */ /* 0x000fe20000410000 */
[----:B------:R0:W-:Y:S01]  /*20f0*/  STL [R1+0x30], R118 ;  /* 0x0000307601007387 */ /* 0x0001e20000100800 */
        /* <DEDUP_REMOVED lines=42> */
.L_x_11621:
        /* <DEDUP_REMOVED lines=14> */
.L_x_11609:
        /* <DEDUP_REMOVED lines=56> */
[----:B------:R-:W-:Y:S01]  /*2800*/  FADD.FTZ R124, R121, -R124 ;  /* 0x8000007c797c7221 */ /* 0x000fe20000010000 */
[--C-:B------:R-:W-:Y:S01]  /*2810*/  FFMA.FTZ R125, R125, R117, R116.reuse ;  /* 0x000000757d7d7223 */ /* 0x100fe20000010074 */
        /* <DEDUP_REMOVED lines=55> */
[----:B------:R-:W-:Y:S01]  /*2b90*/  @P1 FADD.FTZ R124, R72, R124 ;  /* 0x0000007c487c1221 */ /* 0x000fe20000010000 */
[----:B------:R-:W-:Y:S01]  /*2ba0*/  @P1 FADD.FTZ R125, R73, R125 ;  /* 0x0000007d497d1221 */ /* 0x000fe20000010000 */
[----:B------:R-:W-:Y:S01]  /*2bb0*/  F2FP.F16.F32.PACK_AB R116, R117, R116 ;  /* 0x000000747574723e */ /* 0x000fe200000000ff */
[----:B------:R-:W-:Y:S01]  /*2bc0*/  FADD.FTZ R137, R203, -R137 ;  /* 0x80000089cb897221 */ /* 0x000fe20000010000 */
[----:B------:R-:W-:Y:S01]  /*2bd0*/  FADD.FTZ R139, R135, -R139 ;  /* 0x8000008b878b7221 */ /* 0x000fe20000010000 */
[----:B------:R-:W-:Y:S01]  /*2be0*/  F2FP.F16.F32.PACK_AB R117, R119, R118 ;  /* 0x000000767775723e */ /* 0x000fe200000000ff */
[----:B------:R-:W-:Y:S01]  /*2bf0*/  FADD.FTZ R132, R132, -R130 ;  /* 0x8000008284847221 */ /* 0x000fe20000010000 */
[----:B------:R-:W-:Y:S01]  /*2c00*/  FADD.FTZ R202, R202, -R131 ;  /* 0x80000083caca7221 */ /* 0x000fe20000010000 */
[----:B------:R-:W-:Y:S01]  /*2c10*/  F2FP.F16.F32.PACK_AB R119, R134, R133 ;  /* 0x000000858677723e */ /* 0x000fe200000000ff */
        /* <DEDUP_REMOVED lines=14> */
[----:B0-----:R-:W-:Y:S01]  /*2d00*/  @P2 IMAD.WIDE.U32 R128, R218, 0x20, R128 ;  /* 0x00000020da802825 */ /* 0x001fe200078e0080 */
[----:B------:R-:W-:-:S03]  /*2d10*/  SEL R120, R120, R108, P3 ;  /* 0x0000006c78787207 */ /* 0x000fc60001800000 */
        /* <DEDUP_REMOVED lines=13> */
[----:B------:R-:W-:Y:S01]  /*2df0*/  SEL R127, R127, R115, P3 ;  /* 0x000000737f7f7207 */ /* 0x000fe20001800000 */
[----:B------:R-:W-:Y:S01]  /*2e00*/  FADD.FTZ R146, R153, -R146 ;  /* 0x8000009299927221 */ /* 0x000fe20000010000 */
[----:B------:R-:W-:Y:S01]  /*2e10*/  @P1 FADD.FTZ R200, R76, R200 ;  /* 0x000000c84cc81221 */ /* 0x000fe20000010000 */
[----:B------:R-:W-:Y:S01]  /*2e20*/  @P1 FADD.FTZ R201, R77, R201 ;  /* 0x000000c94dc91221 */ /* 0x000fe20000010000 */
[----:B------:R-:W-:Y:S01]  /*2e30*/  @P1 FADD.FTZ R163, R78, R163 ;  /* 0x000000a34ea31221 */ /* 0x000fe20000010000 */
[----:B------:R-:W-:Y:S01]  /*2e40*/  @P1 FADD.FTZ R202, R79, R202 ;  /* 0x000000ca4fca1221 */ /* 0x000fe20000010000 */
[----:B------:R-:W-:Y:S01]  /*2e50*/  FADD.FTZ R231, R160, -R231 ;  /* 0x800000e7a0e77221 */ /* 0x000fe20000010000 */
        /* <DEDUP_REMOVED lines=28> */
[CC--:B------:R-:W-:Y:S01]  /*3020*/  FMUL.FTZ R126, R200.reuse, R192.reuse ;  /* 0x000000c0c87e7220 */ /* 0x0c0fe20000410000 */
[----:B------:R-:W-:Y:S01]  /*3030*/  SEL R123, R139, R115, P3 ;  /* 0x000000738b7b7207 */ /* 0x000fe20001800000 */
[----:B------:R-:W-:Y:S01]  /*3040*/  FMUL.FTZ R127, R201, R192 ;  /* 0x000000c0c97f7220 */ /* 0x000fe20000410000 */
[----:B-1----:R-:W-:Y:S01]  /*3050*/  SEL R116, R200, R108, P3 ;  /* 0x0000006cc8747207 */ /* 0x002fe20001800000 */
[-C--:B------:R-:W-:Y:S01]  /*3060*/  FMUL.FTZ R128, R163, R192.reuse ;  /* 0x000000c0a3807220 */ /* 0x080fe20000410000 */
[----:B------:R-:W-:Y:S01]  /*3070*/  SEL R117, R201, R109, P3 ;  /* 0x0000006dc9757207 */ /* 0x000fe20001800000 */
[C---:B------:R-:W-:Y:S01]  /*3080*/  FMUL.FTZ R129, R202.reuse, R192 ;  /* 0x000000c0ca817220 */ /* 0x040fe20000410000 */
[----:B------:R-:W-:Y:S01]  /*3090*/  SEL R118, R163, R110, P3 ;  /* 0x0000006ea3767207 */ /* 0x000fe20001800000 */
[----:B------:R0:W-:Y:S01]  /*30a0*/  @P2 STG.E.128 desc[UR6][R124.64+0x10], R120 ;  /* 0x000010787c002986 */ /* 0x0001e2000c101d06 */
[----:B------:R-:W-:Y:S01]  /*30b0*/  SEL R119, R202, R111, P3 ;  /* 0x0000006fca777207 */ /* 0x000fe20001800000 */
[----:B------:R-:W-:Y:S01]  /*30c0*/  FADD.FTZ R227, R227, -R156 ;  /* 0x8000009ce3e37221 */ /* 0x000fe20000010000 */
[----:B------:R-:W-:Y:S01]  /*30d0*/  FADD.FTZ R170, R228, -R170 ;  /* 0x800000aae4aa7221 */ /* 0x000fe20000010000 */
[----:B------:R-:W-:Y:S01]  /*30e0*/  FADD.FTZ R232, R232, -R158 ;  /* 0x8000009ee8e87221 */ /* 0x000fe20000010000 */
[C---:B------:R-:W-:Y:S01]  /*30f0*/  FMUL.FTZ R155, R220.reuse, R148 ;  /* 0x00000094dc9b7220 */ /* 0x040fe20000410000 */
[----:B------:R1:W-:Y:S01]  /*3100*/  @P2 STG.E.128 desc[UR6][R124.64], R116 ;  /* 0x000000747c002986 */ /* 0x0003e2000c101d06 */
[C---:B------:R-:W-:Y:S01]  /*3110*/  FMUL.FTZ R157, R220.reuse, R150 ;  /* 0x00000096dc9d7220 */ /* 0x040fe20000410000 */
        /* <DEDUP_REMOVED lines=10> */
[-C--:B0-----:R-:W-:Y:S01]  /*31c0*/  FMUL.FTZ R120, R133, R192.reuse ;  /* 0x000000c085787220 */ /* 0x081fe20000410000 */
[-C--:B------:R-:W-:Y:S01]  /*31d0*/  FMUL.FTZ R121, R134, R192.reuse ;  /* 0x000000c086797220 */ /* 0x080fe20000410000 */
[-C--:B------:R-:W-:Y:S01]  /*31e0*/  FMUL.FTZ R122, R135, R192.reuse ;  /* 0x000000c0877a7220 */ /* 0x080fe20000410000 */
[----:B------:R-:W-:Y:S01]  /*31f0*/  FMUL.FTZ R123, R159, R192 ;  /* 0x000000c09f7b7220 */ /* 0x000fe20000410000 */
[----:B------:R-:W-:Y:S01]  /*3200*/  @P1 FADD.FTZ R150, R96, R150 ;  /* 0x0000009660961221 */ /* 0x000fe20000010000 */
[----:B------:R-:W-:Y:S01]  /*3210*/  @P1 FADD.FTZ R148, R97, R148 ;  /* 0x0000009461941221 */ /* 0x000fe20000010000 */
[----:B-1----:R-:W-:Y:S01]  /*3220*/  F2FP.F16.F32.PACK_AB R116, R127, R126 ;  /* 0x0000007e7f74723e */ /* 0x002fe200000000ff */
[----:B------:R-:W-:Y:S01]  /*3230*/  FMUL.FTZ R119, R138, R192 ;  /* 0x000000c08a777220 */ /* 0x000fe20000410000 */
[----:B------:R-:W-:Y:S01]  /*3240*/  F2FP.F16.F32.PACK_AB R117, R129, R128 ;  /* 0x000000808175723e */ /* 0x000fe200000000ff */
[-C--:B------:R-:W-:Y:S01]  /*3250*/  FMUL.FTZ R126, R139, R192.reuse ;  /* 0x000000c08b7e7220 */ /* 0x080fe20000410000 */
[-C--:B------:R-:W-:Y:S01]  /*3260*/  FMUL.FTZ R124, R160, R192.reuse ;  /* 0x000000c0a07c7220 */ /* 0x080fe20000410000 */
[-C--:B------:R-:W-:Y:S01]  /*3270*/  FMUL.FTZ R125, R161, R192.reuse ;  /* 0x000000c0a17d7220 */ /* 0x080fe20000410000 */
[-C--:B------:R-:W-:Y:S01]  /*3280*/  FMUL.FTZ R127, R162, R192.reuse ;  /* 0x000000c0a27f7220 */ /* 0x080fe20000410000 */
[----:B------:R-:W-:Y:S01]  /*3290*/  FMUL.FTZ R128, R132, R192 ;  /* 0x000000c084807220 */ /* 0x000fe20000410000 */
[----:B------:R-:W-:Y:S01]  /*32a0*/  F2FP.F16.F32.PACK_AB R118, R137, R136 ;  /* 0x000000888976723e */ /* 0x000fe200000000ff */
[----:B------:R-:W-:Y:S01]  /*32b0*/  IMAD.WIDE.U32 R138, R208, 0x10, R164 ;  /* 0x00000010d08a7825 */ /* 0x000fe200078e00a4 */
[----:B------:R-:W0:Y:S01]  /*32c0*/  @P2 LDC.64 R136, c[0x0][0x308] ;  /* 0x0000c200ff882b82 */ /* 0x000e220000000a00 */
[----:B------:R-:W-:-:S02]  /*32d0*/  F2FP.F16.F32.PACK_AB R120, R121, R120 ;  /* 0x000000787978723e */ /* 0x000fc400000000ff */
[----:B------:R-:W-:Y:S01]  /*32e0*/  @P1 FADD.FTZ R146, R98, R146 ;  /* 0x0000009262921221 */ /* 0x000fe20000010000 */
[----:B------:R-:W-:Y:S01]  /*32f0*/  F2FP.F16.F32.PACK_AB R121, R123, R122 ;  /* 0x0000007a7b79723e */ /* 0x000fe200000000ff */
[----:B------:R-:W-:Y:S01]  /*3300*/  @P1 FADD.FTZ R145, R99, R145 ;  /* 0x0000009163911221 */ /* 0x000fe20000010000 */
[----:B------:R-:W-:Y:S01]  /*3310*/  F2FP.F16.F32.PACK_AB R119, R126, R119 ;  /* 0x000000777e77723e */ /* 0x000fe200000000ff */
[----:B------:R-:W-:Y:S01]  /*3320*/  FADD.FTZ R151, R223, -R151 ;  /* 0x80000097df977221 */ /* 0x000fe20000010000 */
[----:B------:R-:W-:Y:S01]  /*3330*/  F2FP.F16.F32.PACK_AB R122, R125, R124 ;  /* 0x0000007c7d7a723e */ /* 0x000fe200000000ff */
[----:B------:R-:W-:Y:S01]  /*3340*/  FMUL.FTZ R153, R220, R231 ;  /* 0x000000e7dc997220 */ /* 0x000fe20000410000 */
[----:B------:R-:W-:Y:S01]  /*3350*/  F2FP.F16.F32.PACK_AB R123, R128, R127 ;  /* 0x0000007f807b723e */ /* 0x000fe200000000ff */
[----:B------:R1:W-:Y:S01]  /*3360*/  STG.E.128 desc[UR6][R138.64], R116 ;  /* 0x000000748a007986 */ /* 0x0003e2000c101d06 */
[----:B------:R-:W-:Y:S01]  /*3370*/  SEL R124, R133, R108, P3 ;  /* 0x0000006c857c7207 */ /* 0x000fe20001800000 */
[----:B------:R-:W-:Y:S01]  /*3380*/  FMUL.FTZ R154, R220, R230 ;  /* 0x000000e6dc9a7220 */ /* 0x000fe20000410000 */
        /* <DEDUP_REMOVED lines=21> */
[----:B------:R-:W-:Y:S01]  /*34e0*/  F2FP.F16.F32.PACK_AB R118, R119, R118 ;  /* 0x000000767776723e */ /* 0x000fe200000000ff */
        /* <DEDUP_REMOVED lines=19> */
[----:B------:R-:W-:Y:S01]  /*3620*/  F2FP.F16.F32.PACK_AB R119, R121, R120 ;  /* 0x000000787977723e */ /* 0x000fe200000000ff */
[-C--:B------:R-:W-:Y:S01]  /*3630*/  FMUL.FTZ R121, R154, R192.reuse ;  /* 0x000000c09a797220 */ /* 0x080fe20000410000 */
[-C--:B------:R-:W-:Y:S01]  /*3640*/  FMUL.FTZ R120, R152, R192.reuse ;  /* 0x000000c098787220 */ /* 0x080fe20000410000 */
[----:B------:R-:W-:Y:S01]  /*3650*/  SEL R135, R158, R111, P3 ;  /* 0x0000006f9e877207 */ /* 0x000fe20001800000 */
[----:B------:R-:W-:Y:S01]  /*3660*/  FMUL.FTZ R117, R156, R192 ;  /* 0x000000c09c757220 */ /* 0x000fe20000410000 */
[----:B0-----:R-:W-:Y:S01]  /*3670*/  @P2 IMAD.WIDE.U32 R136, R193, 0x20, R136 ;  /* 0x00000020c1882825 */ /* 0x001fe200078e0088 */
[----:B------:R-:W-:-:S03]  /*3680*/  F2FP.F16.F32.PACK_AB R124, R121, R124 ;  /* 0x0000007c797c723e */ /* 0x000fc600000000ff */
        /* <DEDUP_REMOVED lines=10> */
[----:B------:R-:W-:Y:S01]  /*3730*/  F2FP.F16.F32.PACK_AB R125, R120, R125 ;  /* 0x0000007d787d723e */ /* 0x000fe200000000ff */
[----:B------:R2:W-:Y:S01]  /*3740*/  @P2 STG.E.128 desc[UR6][R136.64], R132 ;  /* 0x0000008488002986 */ /* 0x0005e2000c101d06 */
[----:B------:R-:W-:Y:S01]  /*3750*/  F2FP.F16.F32.PACK_AB R116, R117, R116 ;  /* 0x000000747574723e */ /* 0x000fe200000000ff */
[----:B------:R-:W-:Y:S01]  /*3760*/  IMAD.WIDE.U32 R130, R193, 0x10, R164 ;  /* 0x00000010c1827825 */ /* 0x000fe200078e00a4 */
[----:B------:R-:W-:-:S02]  /*3770*/  SEL R120, R150, R112, P3 ;  /* 0x0000007096787207 */ /* 0x000fc40001800000 */
[----:B------:R-:W-:Y:S01]  /*3780*/  SEL R122, R146, R114, P3 ;  /* 0x00000072927a7207 */ /* 0x000fe20001800000 */
[----:B------:R-:W-:Y:S01]  /*3790*/  IMAD.WIDE.U32 R128, R194, 0x10, R164 ;  /* 0x00000010c2807825 */ /* 0x000fe200078e00a4 */
[----:B------:R-:W-:Y:S02]  /*37a0*/  SEL R123, R145, R115, P3 ;  /* 0x00000073917b7207 */ /* 0x000fe40001800000 */
[----:B------:R-:W-:Y:S02]  /*37b0*/  F2FP.F16.F32.PACK_AB R117, R158, R157 ;  /* 0x0000009d9e75723e */ /* 0x000fe400000000ff */
        /* <DEDUP_REMOVED lines=11> */
[----:B------:R-:W-:Y:S02]  /*3870*/  F2FP.F16.F32.PACK_AB R126, R147, R126 ;  /* 0x0000007e937e723e */ /* 0x000fe400000000ff */
[----:B------:R-:W-:Y:S01]  /*3880*/  F2FP.F16.F32.PACK_AB R127, R192, R127 ;  /* 0x0000007fc07f723e */ /* 0x000fe200000000ff */
        /* <DEDUP_REMOVED lines=71> */
.L_x_11607:
        /* <DEDUP_REMOVED lines=32> */
.L_x_11608:
[----:B------:R-:W-:Y:S01]  /*3f00*/  HFMA2.MMA R251, -RZ, RZ, 0, 9.5367431640625e-07 ;  /* 0x00000010fffb7435 */ /* 0x000fe200000001ff */
[----:B------:R-:W-:Y:S02]  /*3f10*/  MOV R118, 0xffffffff ;  /* 0xffffffff00767802 */ /* 0x000fe40000000f00 */
[----:B------:R-:W-:Y:S02]  /*3f20*/  MOV R252, R116 ;  /* 0x0000007400fc7202 */ /* 0x000fe40000000f00 */
[----:B------:R-:W-:-:S07]  /*3f30*/  MOV R250, 0x1f ;  /* 0x0000001f00fa7802 */ /* 0x000fce0000000f00 */
[----:B-----5:R-:W-:Y:S05]  /*3f40*/  WARPSYNC.COLLECTIVE R118, `(.L_x_11611) ;  /* 0x0000000076087348 */ /* 0x020fea0003c00000 */
[----:B------:R0:W1:Y:S02]  /*3f50*/  SHFL.DOWN P2, R118, R252, R251, R250 ;  /* 0x080000fbfc767389 */ /* 0x00006400000400fa */
[----:B01---5:R-:W-:Y:S01]  /*3f60*/  ENDCOLLECTIVE ;  /* 0x000000000000791b */ /* 0x023fe20003800000 */
.L_x_11611:
[----:B------:R-:W-:Y:S01]  /*3f70*/  MOV R252, R117 ;  /* 0x0000007500fc7202 */ /* 0x000fe20000000f00 */
[----:B------:R-:W-:Y:S01]  /*3f80*/  FADD.FTZ R116, R116, R118 ;  /* 0x0000007674747221 */ /* 0x000fe20000010000 */
[----:B------:R-:W-:-:S07]  /*3f90*/  MOV R118, 0xffffffff ;  /* 0xffffffff00767802 */ /* 0x000fce0000000f00 */
[----:B------:R-:W-:Y:S05]  /*3fa0*/  WARPSYNC.COLLECTIVE R118, `(.L_x_11612) ;  /* 0x0000000076087348 */ /* 0x000fea0003c00000 */
[----:B------:R0:W1:Y:S02]  /*3fb0*/  SHFL.DOWN P2, R118, R252, R251, R250 ;  /* 0x080000fbfc767389 */ /* 0x00006400000400fa */
[----:B01----:R-:W-:Y:S01]  /*3fc0*/  ENDCOLLECTIVE ;  /* 0x000000000000791b */ /* 0x003fe20003800000 */
.L_x_11612:
[----:B------:R-:W-:Y:S01]  /*3fd0*/  HFMA2.MMA R251, -RZ, RZ, 0, 4.76837158203125e-07 ;  /* 0x00000008fffb7435 */ /* 0x000fe200000001ff */
[----:B------:R-:W-:Y:S01]  /*3fe0*/  MOV R252, R116 ;  /* 0x0000007400fc7202 */ /* 0x000fe20000000f00 */
[----:B------:R-:W-:Y:S01]  /*3ff0*/  FADD.FTZ R117, R117, R118 ;  /* 0x0000007675757221 */ /* 0x000fe20000010000 */
[----:B------:R-:W-:-:S08]  /*4000*/  MOV R118, 0xffffffff ;  /* 0xffffffff00767802 */ /* 0x000fd00000000f00 */
[----:B------:R-:W-:Y:S05]  /*4010*/  WARPSYNC.COLLECTIVE R118, `(.L_x_11613) ;  /* 0x0000000076087348 */ /* 0x000fea0003c00000 */
[----:B------:R0:W1:Y:S02]  /*4020*/  SHFL.DOWN P2, R118, R252, R251, R250 ;  /* 0x080000fbfc767389 */ /* 0x00006400000400fa */
[----:B01----:R-:W-:Y:S01]  /*4030*/  ENDCOLLECTIVE ;  /* 0x000000000000791b */ /* 0x003fe20003800000 */
.L_x_11613:
[----:B------:R-:W-:Y:S01]  /*4040*/  MOV R252, R117 ;  /* 0x0000007500fc7202 */ /* 0x000fe20000000f00 */
[----:B------:R-:W-:Y:S01]  /*4050*/  FADD.FTZ R116, R116, R118 ;  /* 0x0000007674747221 */ /* 0x000fe20000010000 */
[----:B------:R-:W-:-:S07]  /*4060*/  MOV R118, 0xffffffff ;  /* 0xffffffff00767802 */ /* 0x000fce0000000f00 */
[----:B------:R-:W-:Y:S05]  /*4070*/  WARPSYNC.COLLECTIVE R118, `(.L_x_11614) ;  /* 0x0000000076087348 */ /* 0x000fea0003c00000 */
[----:B------:R0:W1:Y:S02]  /*4080*/  SHFL.DOWN P2, R118, R252, R251, R250 ;  /* 0x080000fbfc767389 */ /* 0x00006400000400fa */
[----:B01----:R-:W-:Y:S01]  /*4090*/  ENDCOLLECTIVE ;  /* 0x000000000000791b */ /* 0x003fe20003800000 */
.L_x_11614:
[----:B------:R-:W-:Y:S01]  /*40a0*/  HFMA2.MMA R251, -RZ, RZ, 0, 2.384185791015625e-07 ;  /* 0x00000004fffb7435 */ /* 0x000fe200000001ff */
[----:B------:R-:W-:Y:S01]  /*40b0*/  MOV R252, R116 ;  /* 0x0000007400fc7202 */ /* 0x000fe20000000f00 */
[----:B------:R-:W-:Y:S01]  /*40c0*/  FADD.FTZ R117, R117, R118 ;  /* 0x0000007675757221 */ /* 0x000fe20000010000 */
[----:B------:R-:W-:-:S08]  /*40d0*/  MOV R118, 0xffffffff ;  /* 0xffffffff00767802 */ /* 0x000fd00000000f00 */
[----:B------:R-:W-:Y:S05]  /*40e0*/  WARPSYNC.COLLECTIVE R118, `(.L_x_11615) ;  /* 0x0000000076087348 */ /* 0x000fea0003c00000 */
[----:B------:R0:W1:Y:S02]  /*40f0*/  SHFL.DOWN P2, R118, R252, R251, R250 ;  /* 0x080000fbfc767389 */ /* 0x00006400000400fa */
[----:B01----:R-:W-:Y:S01]  /*4100*/  ENDCOLLECTIVE ;  /* 0x000000000000791b */ /* 0x003fe20003800000 */
.L_x_11615:
[----:B------:R-:W-:Y:S01]  /*4110*/  MOV R252, R117 ;  /* 0x0000007500fc7202 */ /* 0x000fe20000000f00 */
[----:B------:R-:W-:Y:S01]  /*4120*/  FADD.FTZ R116, R116, R118 ;  /* 0x0000007674747221 */ /* 0x000fe20000010000 */
[----:B------:R-:W-:-:S07]  /*4130*/  MOV R118, 0xffffffff ;  /* 0xffffffff00767802 */ /* 0x000fce0000000f00 */
[----:B------:R-:W-:Y:S05]  /*4140*/  WARPSYNC.COLLECTIVE R118, `(.L_x_11616) ;  /* 0x0000000076087348 */ /* 0x000fea0003c00000 */
[----:B------:R0:W1:Y:S02]  /*4150*/  SHFL.DOWN P2, R118, R252, R251, R250 ;  /* 0x080000fbfc767389 */ /* 0x00006400000400fa */
[----:B01----:R-:W-:Y:S01]  /*4160*/  ENDCOLLECTIVE ;  /* 0x000000000000791b */ /* 0x003fe20003800000 */
.L_x_11616:
[----:B------:R-:W-:Y:S01]  /*4170*/  HFMA2.MMA R251, -RZ, RZ, 0, 1.1920928955078125e-07 ;  /* 0x00000002fffb7435 */ /* 0x000fe200000001ff */
[----:B------:R-:W-:Y:S01]  /*4180*/  MOV R252, R116 ;  /* 0x0000007400fc7202 */ /* 0x000fe20000000f00 */
[----:B------:R-:W-:Y:S01]  /*4190*/  FADD.FTZ R117, R117, R118 ;  /* 0x0000007675757221 */ /* 0x000fe20000010000 */
[----:B------:R-:W-:-:S08]  /*41a0*/  MOV R118, 0xffffffff ;  /* 0xffffffff00767802 */ /* 0x000fd00000000f00 */
[----:B------:R-:W-:Y:S05]  /*41b0*/  WARPSYNC.COLLECTIVE R118, `(.L_x_11617) ;  /* 0x0000000076087348 */ /* 0x000fea0003c00000 */
[----:B------:R0:W1:Y:S02]  /*41c0*/  SHFL.DOWN P2, R118, R252, R251, R250 ;  /* 0x080000fbfc767389 */ /* 0x00006400000400fa */
[----:B01----:R-:W-:Y:S01]  /*41d0*/  ENDCOLLECTIVE ;  /* 0x000000000000791b */ /* 0x003fe20003800000 */
.L_x_11617:
[----:B------:R-:W-:Y:S01]  /*41e0*/  MOV R252, R117 ;  /* 0x0000007500fc7202 */ /* 0x000fe20000000f00 */
[----:B------:R-:W-:Y:S01]  /*41f0*/  FADD.FTZ R116, R116, R118 ;  /* 0x0000007674747221 */ /* 0x000fe20000010000 */
[----:B------:R-:W-:-:S07]  /*4200*/  MOV R118, 0xffffffff ;  /* 0xffffffff00767802 */ /* 0x000fce0000000f00 */
[----:B------:R-:W-:Y:S05]  /*4210*/  WARPSYNC.COLLECTIVE R118, `(.L_x_11618) ;  /* 0x0000000076087348 */ /* 0x000fea0003c00000 */
[----:B------:R0:W1:Y:S02]  /*4220*/  SHFL.DOWN P2, R118, R252, R251, R250 ;  /* 0x080000fbfc767389 */ /* 0x00006400000400fa */
[----:B01----:R-:W-:Y:S01]  /*4230*/  ENDCOLLECTIVE ;  /* 0x000000000000791b */ /* 0x003fe20003800000 */
.L_x_11618:
[----:B------:R-:W-:Y:S01]  /*4240*/  HFMA2.MMA R251, -RZ, RZ, 0, 5.9604644775390625e-08 ;  /* 0x00000001fffb7435 */ /* 0x000fe200000001ff */
[----:B------:R-:W-:Y:S01]  /*4250*/  MOV R252, R116 ;  /* 0x0000007400fc7202 */ /* 0x000fe20000000f00 */
[----:B------:R-:W-:Y:S01]  /*4260*/  FADD.FTZ R117, R117, R118 ;  /* 0x0000007675757221 */ /* 0x000fe20000010000 */
[----:B------:R-:W-:-:S08]  /*4270*/  MOV R118, 0xffffffff ;  /* 0xffffffff00767802 */ /* 0x000fd00000000f00 */
[----:B------:R-:W-:Y:S05]  /*4280*/  WARPSYNC.COLLECTIVE R118, `(.L_x_11619) ;  /* 0x0000000076087348 */ /* 0x000fea0003c00000 */
[----:B------:R0:W1:Y:S02]  /*4290*/  SHFL.DOWN P2, R118, R252, R251, R250 ;  /* 0x080000fbfc767389 */ /* 0x00006400000400fa */
[----:B01----:R-:W-:Y:S01]  /*42a0*/  ENDCOLLECTIVE ;  /* 0x000000000000791b */ /* 0x003fe20003800000 */
.L_x_11619:
[----:B------:R-:W-:Y:S02]  /*42b0*/  MOV R252, R117 ;  /* 0x0000007500fc7202 */ /* 0x000fe40000000f00 */
[----:B------:R-:W-:Y:S02]  /*42c0*/  MOV R119, R118 ;  /* 0x0000007600777202 */ /* 0x000fe40000000f00 */
[----:B------:R-:W-:-:S07]  /*42d0*/  MOV R118, 0xffffffff ;  /* 0xffffffff00767802 */ /* 0x000fce0000000f00 */
[----:B------:R-:W-:Y:S05]  /*42e0*/  WARPSYNC.COLLECTIVE R118, `(.L_x_11620) ;  /* 0x0000000076087348 */ /* 0x000fea0003c00000 */
[----:B------:R0:W1:Y:S02]  /*42f0*/  SHFL.DOWN P2, R118, R252, R251, R250 ;  /* 0x080000fbfc767389 */ /* 0x00006400000400fa */
[----:B01----:R-:W-:Y:S01]  /*4300*/  ENDCOLLECTIVE ;  /* 0x000000000000791b */ /* 0x003fe20003800000 */
.L_x_11620:
[----:B------:R-:W-:Y:S05]  /*4310*/  BRA `(.L_x_11621) ;  /* 0xffffffe000207947 */ /* 0x000fea000383ffff */
.L_x_11622:
        /* <DEDUP_REMOVED lines=14> */
.L_x_16611:


//--------------------- .text._ZN10layer_norm13ln_bwd_kernelINS_13Kernel_traitsIf6__halffS2_fjLj5120ELj1ELj1ELj4ELj16ENS_18Kernel_traits_baseILj5120EfS2_fS2_fjLj128EEEEELb0ELb0ELb1ELb0EEEvNS_9BwdParamsE --------------------------
	.section	.text._ZN10layer_norm13ln_bwd_kernelINS_13Kernel_traitsIf6__halffS2_fjLj5120ELj1ELj1ELj4ELj16ENS_18Kernel_traits_baseILj5120EfS2_fS2_fjLj128EEEEELb0ELb0ELb1ELb0EEEvNS_9BwdParamsE,"ax",@progbits
	.align	128
        .global         _ZN10layer_norm13ln_bwd_kernelINS_13Kernel_traitsIf6__halffS2_fjLj5120ELj1ELj1ELj4ELj16ENS_18Kernel_traits_baseILj5120EfS2_fS2_fjLj128EEEEELb0ELb0ELb1ELb0EEEvNS_9BwdParamsE
        .type           _ZN10layer_norm13ln_bwd_kernelINS_13Kernel_traitsIf6__halffS2_fjLj5120ELj1ELj1ELj4ELj16ENS_18Kernel_traits_baseILj5120EfS2_fS2_fjLj128EEEEELb0ELb0ELb1ELb0EEEvNS_9BwdParamsE,@function
        .size           _ZN10layer_norm13ln_bwd_kernelINS_13Kernel_traitsIf6__halffS2_fjLj5120ELj1ELj1ELj4ELj16ENS_18Kernel_traits_baseILj5120EfS2_fS2_fjLj128EEEEELb0ELb0ELb1ELb0EEEvNS_9BwdParamsE,(.L_x_16612 - _ZN10layer_norm13ln_bwd_kernelINS_13Kernel_traitsIf6__halffS2_fjLj5120ELj1ELj1ELj4ELj16ENS_18Kernel_traits_baseILj5120EfS2_fS2_fjLj128EEEEELb0ELb0ELb1ELb0EEEvNS_9BwdParamsE)
        .other          _ZN10layer_norm13ln_bwd_kernelINS_13Kernel_traitsIf6__halffS2_fjLj5120ELj1ELj1ELj4ELj16ENS_18Kernel_traits_baseILj5120EfS2_fS2_fjLj128EEEEELb0ELb0ELb1ELb0EEEvNS_9BwdParamsE,@"STO_CUDA_ENTRY STV_DEFAULT"
_ZN10layer_norm13ln_bwd_kernelINS_13Kernel_traitsIf6__halffS2_fjLj5120ELj1ELj1ELj4ELj16ENS_18Kernel_traits_baseILj5120EfS2_fS2_fjLj128EEEEELb0ELb0ELb1ELb0EEEvNS_9BwdParamsE:
.text._ZN10layer_norm13ln_bwd_kernelINS_13Kernel_traitsIf6__halffS2_fjLj5120ELj1ELj1ELj4ELj16ENS_18Kernel_traits_baseILj5120EfS2_fS2_fjLj128EEEEELb0ELb0ELb1ELb0EEEvNS_9BwdParamsE:
        /* <DEDUP_REMOVED lines=39> */
[C---:B------:R-:W-:Y:S01]  /*0270*/  @P1 IMAD.WIDE.U32 R12, R19.reuse, 0x20, R12 ;  /* 0x00000020130c1825 */ /* 0x040fe200078e000c */
[----:B------:R-:W-:-:S04]  /*0280*/  @P1 IADD3 R19, R19, 0x80, RZ ;  /* 0x0000008013131810 */ /* 0x000fc80007ffe0ff */
[----:B------:R1:W5:Y:S01]  /*0290*/  @P1 LDG.E.128 R24, desc[UR4][R12.64] ;  /* 0x000000040c181981 */ /* 0x000362000c1e1d00 */
[----:B0-----:R-:W-:-:S03]  /*02a0*/  @P2 IMAD.WIDE.U32 R14, R19, 0x20, R14 ;  /* 0x00000020130e2825 */ /* 0x001fc600078e000e */
        /* <DEDUP_REMOVED lines=76> */
.L_x_11738:
        /* <DEDUP_REMOVED lines=31> */
.L_x_11628:
[----:B------:R-:W-:-:S07]  /*0960*/  IADD3 R23, R6, 0x80, RZ ;  /* 0x0000008006177810 */ /* 0x000fce0007ffe0ff */
.L_x_11627:
[----:B------:R-:W-:Y:S05]  /*0970*/  BSYNC B1 ;  /* 0x0000000000017941 */ /* 0x000fea0003800000 */
.L_x_11626:
        /* <DEDUP_REMOVED lines=8> */
.L_x_11631:
[----:B------:R-:W-:-:S07]  /*0a00*/  IADD3 R23, R23, 0x80, RZ ;  /* 0x0000008017177810 */ /* 0x000fce0007ffe0ff */
.L_x_11630:
[----:B------:R-:W-:Y:S05]  /*0a10*/  BSYNC B1 ;  /* 0x0000000000017941 */ /* 0x000fea0003800000 */
.L_x_11629:
        /* <DEDUP_REMOVED lines=8> */
.L_x_11634:
[----:B------:R-:W-:-:S07]  /*0aa0*/  IADD3 R23, R23, 0x80, RZ ;  /* 0x0000008017177810 */ /* 0x000fce0007ffe0ff */
.L_x_11633:
[----:B------:R-:W-:Y:S05]  /*0ab0*/  BSYNC B1 ;  /* 0x0000000000017941 */ /* 0x000fea0003800000 */
.L_x_11632:
        /* <DEDUP_REMOVED lines=8> */
.L_x_11637:
[----:B------:R-:W-:-:S07]  /*0b40*/  IADD3 R23, R23, 0x80, RZ ;  /* 0x0000008017177810 */ /* 0x000fce0007ffe0ff */
.L_x_11636:
[----:B------:R-:W-:Y:S05]  /*0b50*/  BSYNC B1 ;  /* 0x0000000000017941 */ /* 0x000fea0003800000 */
.L_x_11635:
[----:B------:R-:W-:Y:S02]  /*0b60*/  LOP3.LUT P4, RZ, R3, 0x8, RZ, 0xc0, !PT ;  /* 0x0000000803ff7812 */ /* 0x000fe4000788c0ff */
[----:B------:R-:W-:-:S11]  /*0b70*/  CS2R R212, SRZ ;  /* 0x0000000000d47805 */ /* 0x000fd6000001ff00 */
[----:B------:R-:W-:Y:S05]  /*0b80*/  @P4 BRA `(.L_x_11638) ;  /* 0x0000001c00004947 */ /* 0x000fea0003800000 */
[----:B------:R-:W-:-:S05]  /*0b90*/  IMAD.WIDE.U32 R160, R23, 0x20, R182 ;  /* 0x0000002017a07825 */ /* 0x000fca00078e00b6 */
[----:B------:R3:W5:Y:S04]  /*0ba0*/  LDG.E.128 R156, desc[UR4][R160.64] ;  /* 0x00000004a09c7981 */ /* 0x000768000c1e1d00 */
[----:B------:R-:W5:Y:S01]  /*0bb0*/  LDG.E.128 R160, desc[UR4][R160.64+0x10] ;  /* 0x00001004a0a07981 */ /* 0x000f62000c1e1d00 */
[----:B---3--:R-:W-:Y:S05]  /*0bc0*/  BRA `(.L_x_11638) ;  /* 0x0000001800f07947 */ /* 0x008fea0003800000 */
.L_x_11625:
        /* <DEDUP_REMOVED lines=8> */
[----:B------:R-:W-:Y:S02]  /*0c50*/  MOV R218, R6 ;  /* 0x0000000600da7202 */ /* 0x000fe40000000f00 */
[----:B--2---:R-:W-:-:S05]  /*0c60*/  IADD3 R182, R184, -0x1, RZ ;  /* 0xffffffffb8b67810 */ /* 0x004fca0007ffe0ff */
        /* <DEDUP_REMOVED lines=9> */
[----:B------:R-:W-:Y:S01]  /*0d00*/  ISETP.NE.AND.EX P4, PT, RZ, UR13, PT, P4 ;  /* 0x0000000dff007c0c */ /* 0x000fe2000bf85340 */
[----:B------:R-:W4:Y:S02]  /*0d10*/  LDL R214, [R1+0x48] ;  /* 0x0000480001d67983 */ /* 0x000f240000100800 */
[----:B------:R-:W0:Y:S10]  /*0d20*/  LDC.64 R184, c[0x0][0x2b8] ;  /* 0x0000ae00ffb87b82 */ /* 0x000e340000000a00 */
[----:B------:R-:W5:Y:S04]  /*0d30*/  @P4 LDG.E.128 R124, desc[UR4][R180.64] ;  /* 0x00000004b47c4981 */ /* 0x000f68000c1e1d00 */
[----:B------:R3:W5:Y:S01]  /*0d40*/  @P4 LDG.E.128 R128, desc[UR4][R180.64+0x10] ;  /* 0x00001004b4804981 */ /* 0x000762000c1e1d00 */
[----:B--2---:R-:W-:-:S04]  /*0d50*/  IMAD.WIDE.U32 R188, R6, 0x20, R188 ;  /* 0x0000002006bc7825 */ /* 0x004fc800078e00bc */
[----:B0-----:R-:W-:Y:S01]  /*0d60*/  IMAD.WIDE.U32 R184, R211, 0x10, R184 ;  /* 0x00000010d3b87825 */ /* 0x001fe200078e00b8 */
[----:B------:R-:W2:Y:S05]  /*0d70*/  LDG.E.128 R180, desc[UR4][R188.64] ;  /* 0x00000004bcb47981 */ /* 0x000eaa000c1e1d00 */
[----:B-1----:R-:W3:Y:S04]  /*0d80*/  LDG.E.128 R184, desc[UR4][R184.64] ;  /* 0x00000004b8b87981 */ /* 0x002ee8000c1e1d00 */
[----:B------:R-:W4:Y:S01]  /*0d90*/  LDG.E.128 R188, desc[UR4][R188.64+0x10] ;  /* 0x00001004bcbc7981 */ /* 0x000f22000c1e1d00 */
[C---:B--2---:R-:W-:Y:S01]  /*0da0*/  FADD.FTZ R208, -R23.reuse, R181 ;  /* 0x000000b517d07221 */ /* 0x044fe20000010100 */
[C---:B------:R-:W-:Y:S01]  /*0db0*/  FADD.FTZ R0, -R23.reuse, R180 ;  /* 0x000000b417007221 */ /* 0x040fe20000010100 */
[C---:B------:R-:W-:Y:S01]  /*0dc0*/  FADD.FTZ R209, -R23.reuse, R182 ;  /* 0x000000b617d17221 */ /* 0x040fe20000010100 */
[----:B------:R-:W-:Y:S01]  /*0dd0*/  FADD.FTZ R212, -R23, R183 ;  /* 0x000000b717d47221 */ /* 0x000fe20000010100 */
[----:B---3--:R-:W-:-:S02]  /*0de0*/  HADD2.F32 R181, -RZ, R187.H0_H0 ;  /* 0x200000bbffb57230 */ /* 0x008fc40000004100 */
[--C-:B------:R-:W-:Y:S02]  /*0df0*/  HADD2.F32 R213, -RZ, R186.reuse.H0_H0 ;  /* 0x200000baffd57230 */ /* 0x100fe40000004100 */
[----:B------:R-:W-:Y:S01]  /*0e00*/  HADD2.F32 R218, -RZ, R186.H1_H1 ;  /* 0x300000baffda7230 */ /* 0x000fe20000004100 */
[----:B------:R0:W-:Y:S01]  /*0e10*/  STL [R1], R181 ;  /* 0x000000b501007387 */ /* 0x0001e20000100800 */
[--C-:B------:R-:W-:Y:S02]  /*0e20*/  HADD2.F32 R182, -RZ, R185.reuse.H0_H0 ;  /* 0x200000b9ffb67230 */ /* 0x100fe40000004100 */
[C---:B----4-:R-:W-:Y:S01]  /*0e30*/  FADD.FTZ R186, -R23.reuse, R188 ;  /* 0x000000bc17ba7221 */ /* 0x050fe20000010100 */
[----:B------:R-:W-:Y:S01]  /*0e40*/  HADD2.F32 R180, -RZ, R185.H1_H1 ;  /* 0x300000b9ffb47230 */ /* 0x000fe20000004100 */
[----:B------:R-:W2:Y:S01]  /*0e50*/  LDL R188, [R1+0x64] ;  /* 0x0000640001bc7983 */ /* 0x000ea20000100800 */
[C---:B------:R-:W-:Y:S01]  /*0e60*/  FADD.FTZ R185, -R23.reuse, R189 ;  /* 0x000000bd17b97221 */ /* 0x040fe20000010100 */
[----:B------:R-:W-:Y:S01]  /*0e70*/  FADD.FTZ R183, -R23, R190 ;  /* 0x000000be17b77221 */ /* 0x000fe20000010100 */
[--C-:B------:R-:W-:Y:S01]  /*0e80*/  HADD2.F32 R192, -RZ, R184.reuse.H0_H0 ;  /* 0x200000b8ffc07230 */ /* 0x100fe20000004100 */
[----:B------:R-:W3:Y:S01]  /*0e90*/  LDL.LU R189, [R1] ;  /* 0x0000000001bd7983 */ /* 0x000ee20000300800 */
[----:B------:R-:W-:-:S02]  /*0ea0*/  HADD2.F32 R184, -RZ, R184.H1_H1 ;  /* 0x300000b8ffb87230 */ /* 0x000fc40000004100 */
[----:B0-----:R-:W-:Y:S01]  /*0eb0*/  FADD.FTZ R181, -R23, R191 ;  /* 0x000000bf17b57221 */ /* 0x001fe20000010100 */
[----:B------:R-:W4:Y:S04]  /*0ec0*/  LDL R190, [R1+0x5c] ;  /* 0x00005c0001be7983 */ /* 0x000f280000100800 */
[----:B------:R-:W2:Y:S01]  /*0ed0*/  LDL R191, [R1+0x58] ;  /* 0x0000580001bf7983 */ /* 0x000ea20000100800 */
[C---:B-----5:R-:W-:Y:S01]  /*0ee0*/  FMUL.FTZ R0, R2.reuse, R0 ;  /* 0x0000000002007220 */ /* 0x060fe20000410000 */
[----:B------:R-:W-:Y:S01]  /*0ef0*/  FMUL.FTZ R217, R2, R209 ;  /* 0x000000d102d97220 */ /* 0x000fe20000410000 */
[----:B------:R-:W-:Y:S02]  /*0f00*/  FADD.FTZ R84, R84, R192 ;  /* 0x000000c054547221 */ /* 0x000fe40000010000 */
[----:B------:R-:W-:Y:S01]  /*0f10*/  FFMA.FTZ R48, R0, R192, R48 ;  /* 0x000000c000307223 */ /* 0x000fe20000010030 */
[----:B------:R-:W-:-:S02]  /*0f20*/  FMUL.FTZ R219, R2, R208 ;  /* 0x000000d002db7220 */ /* 0x000fc40000410000 */
[----:B------:R-:W3:Y:S01]  /*0f30*/  LDL R208, [R1+0x4c] ;  /* 0x00004c0001d07983 */ /* 0x000ee20000100800 */
[----:B------:R-:W-:Y:S01]  /*0f40*/  FADD.FTZ R85, R85, R184 ;  /* 0x000000b855557221 */ /* 0x000fe20000010000 */
[-C--:B------:R-:W-:Y:S01]  /*0f50*/  FFMA.FTZ R49, R219, R184.reuse, R49 ;  /* 0x000000b8db317223 */ /* 0x080fe20000010031 */
[----:B----4-:R-:W-:Y:S01]  /*0f60*/  FMUL.FTZ R209, R190, R184 ;  /* 0x000000b8bed17220 */ /* 0x010fe20000410000 */
[----:B--2---:R-:W-:Y:S01]  /*0f70*/  FMUL.FTZ R192, R191, R192 ;  /* 0x000000c0bfc07220 */ /* 0x004fe20000410000 */
[----:B------:R-:W-:-:S03]  /*0f80*/  FMUL.FTZ R191, R215, R182 ;  /* 0x000000b6d7bf7220 */ /* 0x000fc60000410000 */
[----:B------:R0:W-:Y:S01]  /*0f90*/  STL [R1+0x18], R209 ;  /* 0x000018d101007387 */ /* 0x0001e20000100800 */
[----:B------:R-:W-:-:S03]  /*0fa0*/  FMUL.FTZ R190, R188, R180 ;  /* 0x000000b4bcbe7220 */ /* 0x000fc60000410000 */
[----:B------:R2:W-:Y:S04]  /*0fb0*/  STL [R1+0x14], R191 ;  /* 0x000014bf01007387 */ /* 0x0005e80000100800 */
[----:B------:R-:W4:Y:S04]  /*0fc0*/  LDL R188, [R1+0x50] ;  /* 0x0000500001bc7983 */ /* 0x000f280000100800 */
[----:B------:R-:W2:Y:S01]  /*0fd0*/  LDL R184, [R1+0x54] ;  /* 0x0000540001b87983 */ /* 0x000ea20000100800 */
[----:B------:R-:W-:Y:S01]  /*0fe0*/  FMUL.FTZ R216, R2, R212 ;  /* 0x000000d402d87220 */ /* 0x000fe20000410000 */
[----:B------:R-:W-:Y:S01]  /*0ff0*/  FADD.FTZ R86, R86, R182 ;  /* 0x000000b656567221 */ /* 0x000fe20000010000 */
[----:B------:R-:W-:Y:S01]  /*1000*/  FFMA.FTZ R50, R217, R182, R50 ;  /* 0x000000b6d9327223 */ /* 0x000fe20000010032 */
[----:B------:R-:W-:Y:S01]  /*1010*/  FADD.FTZ R87, R87, R180 ;  /* 0x000000b457577221 */ /* 0x000fe20000010000 */
[----:B------:R-:W-:Y:S01]  /*1020*/  FFMA.FTZ R51, R216, R180, R51 ;  /* 0x000000b4d8337223 */ /* 0x000fe20000010033 */
[----:B------:R-:W-:Y:S01]  /*1030*/  FADD.FTZ R180, RZ, R192 ;  /* 0x000000c0ffb47221 */ /* 0x000fe20000010000 */
[----:B------:R-:W-:Y:S01]  /*1040*/  FFMA.FTZ R182, R0, R192, RZ ;  /* 0x000000c000b67223 */ /* 0x000fe200000100ff */
[----:B------:R-:W-:-:S02]  /*1050*/  HADD2.F32 R187, -RZ, R187.H1_H1 ;  /* 0x300000bbffbb7230 */ /* 0x000fc40000004100 */
[----:B------:R-:W-:Y:S01]  /*1060*/  FMUL.FTZ R215, R2, R186 ;  /* 0x000000ba02d77220 */ /* 0x000fe20000410000 */
[----:B------:R-:W-:Y:S01]  /*1070*/  FMUL.FTZ R186, R214, R213 ;  /* 0x000000d5d6ba7220 */ /* 0x000fe20000410000 */
[----:B------:R-:W-:Y:S01]  /*1080*/  FMUL.FTZ R214, R2, R185 ;  /* 0x000000b902d67220 */ /* 0x000fe20000410000 */
[----:B------:R-:W-:Y:S01]  /*1090*/  FADD.FTZ R180, R180, R209 ;  /* 0x000000d1b4b47221 */ /* 0x000fe20000010000 */
[----:B------:R-:W-:Y:S01]  /*10a0*/  FFMA.FTZ R182, R219, R209, R182 ;  /* 0x000000d1dbb67223 */ /* 0x000fe200000100b6 */
[----:B---3--:R-:W-:Y:S01]  /*10b0*/  FMUL.FTZ R185, R208, R218 ;  /* 0x000000dad0b97220 */ /* 0x008fe20000410000 */
[C---:B0-----:R-:W-:Y:S01]  /*10c0*/  FMUL.FTZ R209, R2.reuse, R183 ;  /* 0x000000b702d17220 */ /* 0x041fe20000410000 */
[----:B------:R-:W-:Y:S01]  /*10d0*/  FMUL.FTZ R208, R2, R181 ;  /* 0x000000b502d07220 */ /* 0x000fe20000410000 */
[----:B------:R3:W-:Y:S01]  /*10e0*/  STL [R1+0x10], R190 ;  /* 0x000010be01007387 */ /* 0x0007e20000100800 */
[----:B------:R-:W-:-:S03]  /*10f0*/  FADD.FTZ R180, R180, R191 ;  /* 0x000000bfb4b47221 */ /* 0x000fc60000010000 */
[----:B------:R3:W-:Y:S01]  /*1100*/  STL [R1+0xc], R186 ;  /* 0x00000cba01007387 */ /* 0x0007e20000100800 */
[----:B------:R-:W-:-:S03]  /*1110*/  FFMA.FTZ R182, R217, R191, R182 ;  /* 0x000000bfd9b67223 */ /* 0x000fc600000100b6 */
[----:B------:R3:W-:Y:S01]  /*1120*/  STL [R1+0x8], R185 ;  /* 0x000008b901007387 */ /* 0x0007e20000100800 */
        /* <DEDUP_REMOVED lines=16> */
[----:B----4-:R-:W-:Y:S01]  /*1230*/  FMUL.FTZ R183, R188, R189 ;  /* 0x000000bdbcb77220 */ /* 0x010fe20000410000 */
[----:B--2---:R-:W-:-:S04]  /*1240*/  FMUL.FTZ R181, R184, R187 ;  /* 0x000000bbb8b57220 */ /* 0x004fc80000410000 */
[----:B------:R3:W-:Y:S04]  /*1250*/  STL [R1+0x4], R183 ;  /* 0x000004b701007387 */ /* 0x0007e80000100800 */
[----:B------:R3:W-:Y:S01]  /*1260*/  STL [R1], R181 ;  /* 0x000000b501007387 */ /* 0x0007e20000100800 */
[----:B------:R-:W-:Y:S01]  /*1270*/  FADD.FTZ R180, R180, R183 ;  /* 0x000000b7b4b47221 */ /* 0x000fe20000010000 */
[----:B------:R-:W-:-:S03]  /*1280*/  FFMA.FTZ R182, R209, R183, R182 ;  /* 0x000000b7d1b67223 */ /* 0x000fc600000100b6 */
[----:B------:R-:W-:Y:S01]  /*1290*/  FADD.FTZ R213, R180, R181 ;  /* 0x000000b5b4d57221 */ /* 0x000fe20000010000 */
[----:B------:R-:W-:-:S07]  /*12a0*/  FFMA.FTZ R212, R208, R181, R182 ;  /* 0x000000b5d0d47223 */ /* 0x000fce00000100b6 */
.L_x_11640:
[----:B------:R-:W-:Y:S05]  /*12b0*/  BSYNC B1 ;  /* 0x0000000000017941 */ /* 0x000fea0003800000 */
.L_x_11639:
        /* <DEDUP_REMOVED lines=13> */
[----:B------:R-:W2:Y:S01]  /*1390*/  LDC.64 R180, c[0x0][0x2b8] ;  /* 0x0000ae00ffb47b82 */ /* 0x000ea20000000a00 */
[----:B------:R-:W4:Y:S04]  /*13a0*/  LDL R246, [R1+0x30] ;  /* 0x0000300001f67983 */ /* 0x000f280000100800 */
[----:B------:R-:W5:Y:S01]  /*13b0*/  @P4 LDG.E.128 R132, desc[UR4][R8.64] ;  /* 0x0000000408844981 */ /* 0x000f62000c1e1d00 */
[----:B0-----:R-:W-:-:S03]  /*13c0*/  IMAD.WIDE.U32 R12, R218, 0x20, R12 ;  /* 0x00000020da0c7825 */ /* 0x001fc600078e000c */
[----:B------:R0:W5:Y:S04]  /*13d0*/  @P4 LDG.E.128 R136, desc[UR4][R8.64+0x10] ;  /* 0x0000100408884981 */ /* 0x000168000c1e1d00 */
[----:B-1----:R-:W3:Y:S04]  /*13e0*/  LDG.E.128 R184, desc[UR4][R12.64+0x10] ;  /* 0x000010040cb87981 */ /* 0x002ee8000c1e1d00 */
[----:B------:R-:W4:Y:S04]  /*13f0*/  LDL R245, [R1+0x34] ;  /* 0x0000340001f57983 */ /* 0x000f280000100800 */
[----:B------:R-:W3:Y:S01]  /*1400*/  LDG.E.128 R8, desc[UR4][R12.64] ;  /* 0x000000040c087981 */ /* 0x000ee2000c1e1d00 */
[----:B--2---:R-:W-:-:S06]  /*1410*/  IMAD.WIDE.U32 R180, R211, 0x10, R180 ;  /* 0x00000010d3b47825 */ /* 0x004fcc00078e00b4 */
[----:B------:R-:W2:Y:S01]  /*1420*/  LDG.E.128 R180, desc[UR4][R180.64] ;  /* 0x00000004b4b47981 */ /* 0x000ea2000c1e1d00 */
[----:B------:R-:W-:Y:S02]  /*1430*/  IADD3 R211, R211, 0x80, RZ ;  /* 0x00000080d3d37810 */ /* 0x000fe40007ffe0ff */
[----:B------:R-:W-:Y:S01]  /*1440*/  IADD3 R218, R218, 0x80, RZ ;  /* 0x00000080dada7810 */ /* 0x000fe20007ffe0ff */
[C---:B---3--:R-:W-:Y:S01]  /*1450*/  FADD.FTZ R7, -R23.reuse, R8 ;  /* 0x0000000817077221 */ /* 0x048fe20000010100 */
[C---:B0-----:R-:W-:Y:S01]  /*1460*/  FADD.FTZ R8, -R23.reuse, R9 ;  /* 0x0000000917087221 */ /* 0x041fe20000010100 */
[C---:B------:R-:W-:Y:S01]  /*1470*/  FADD.FTZ R9, -R23.reuse, R10 ;  /* 0x0000000a17097221 */ /* 0x040fe20000010100 */
[----:B------:R-:W-:Y:S02]  /*1480*/  FADD.FTZ R10, -R23, R11 ;  /* 0x0000000b170a7221 */ /* 0x000fe40000010100 */
[----:B-----5:R-:W-:Y:S01]  /*1490*/  FMUL.FTZ R8, R2, R8 ;  /* 0x0000000802087220 */ /* 0x020fe20000410000 */
[----:B--2---:R-:W-:-:S02]  /*14a0*/  HADD2.F32 R188, -RZ, R180.H0_H0 ;  /* 0x200000b4ffbc7230 */ /* 0x004fc40000004100 */
[----:B------:R-:W-:Y:S02]  /*14b0*/  HADD2.F32 R11, -RZ, R180.H1_H1 ;  /* 0x300000b4ff0b7230 */ /* 0x000fe40000004100 */
[--C-:B------:R-:W-:Y:S02]  /*14c0*/  HADD2.F32 R189, -RZ, R181.reuse.H0_H0 ;  /* 0x200000b5ffbd7230 */ /* 0x100fe40000004100 */
[----:B------:R-:W-:Y:S01]  /*14d0*/  FADD.FTZ R180, -R23, R184 ;  /* 0x000000b817b47221 */ /* 0x000fe20000010100 */
[----:B------:R-:W-:Y:S02]  /*14e0*/  HADD2.F32 R181, -RZ, R181.H1_H1 ;  /* 0x300000b5ffb57230 */ /* 0x000fe40000004100 */
[C---:B------:R-:W-:Y:S01]  /*14f0*/  FMUL.FTZ R10, R2.reuse, R10 ;  /* 0x0000000a020a7220 */ /* 0x040fe20000410000 */
[----:B------:R-:W-:Y:S01]  /*1500*/  FMUL.FTZ R7, R2, R7 ;  /* 0x0000000702077220 */ /* 0x000fe20000410000 */
[----:B------:R-:W-:Y:S01]  /*1510*/  FMUL.FTZ R252, R252, R188 ;  /* 0x000000bcfcfc7220 */ /* 0x000fe20000410000 */
[----:B------:R-:W-:Y:S01]  /*1520*/  FADD.FTZ R93, R93, R11 ;  /* 0x0000000b5d5d7221 */ /* 0x000fe20000010000 */
[-C--:B------:R-:W-:Y:S01]  /*1530*/  FFMA.FTZ R57, R8, R11.reuse, R57 ;  /* 0x0000000b08397223 */ /* 0x080fe20000010039 */
[----:B----4-:R-:W-:Y:S01]  /*1540*/  FMUL.FTZ R251, R251, R11 ;  /* 0x0000000bfbfb7220 */ /* 0x010fe20000410000 */
        /* <DEDUP_REMOVED lines=14> */
[C---:B------:R-:W-:Y:S01]  /*1630*/  FADD.FTZ R12, -R23.reuse, R185 ;  /* 0x000000b9170c7221 */ /* 0x040fe20000010100 */
        /* <DEDUP_REMOVED lines=33> */
.L_x_11642:
[----:B------:R-:W-:Y:S05]  /*1850*/  BSYNC B1 ;  /* 0x0000000000017941 */ /* 0x000fea0003800000 */
.L_x_11641:
        /* <DEDUP_REMOVED lines=11> */
[----:B-1----:R-:W4:Y:S04]  /*1910*/  LDG.E.128 R184, desc[UR4][R20.64+0x10] ;  /* 0x0000100414b87981 */ /* 0x002f28000c1e1d00 */
[----:B------:R-:W3:Y:S01]  /*1920*/  LDG.E.128 R16, desc[UR4][R20.64] ;  /* 0x0000000414107981 */ /* 0x000ee2000c1e1d00 */
[----:B--2---:R-:W-:-:S06]  /*1930*/  IMAD.WIDE.U32 R180, R211, 0x10, R180 ;  /* 0x00000010d3b47825 */ /* 0x004fcc00078e00b4 */
[----:B------:R-:W2:Y:S01]  /*1940*/  LDG.E.128 R180, desc[UR4][R180.64] ;  /* 0x00000004b4b47981 */ /* 0x000ea2000c1e1d00 */
[----:B------:R-:W-:Y:S02]  /*1950*/  IADD3 R211, R211, 0x80, RZ ;  /* 0x00000080d3d37810 */ /* 0x000fe40007ffe0ff */
[----:B------:R-:W-:Y:S01]  /*1960*/  IADD3 R218, R218, 0x80, RZ ;  /* 0x00000080dada7810 */ /* 0x000fe20007ffe0ff */
[C---:B---3--:R-:W-:Y:S01]  /*1970*/  FADD.FTZ R15, -R23.reuse, R16 ;  /* 0x00000010170f7221 */ /* 0x048fe20000010100 */
[C---:B------:R-:W-:Y:S01]  /*1980*/  FADD.FTZ R16, -R23.reuse, R17 ;  /* 0x0000001117107221 */ /* 0x040fe20000010100 */
[C---:B------:R-:W-:Y:S01]  /*1990*/  FADD.FTZ R17, -R23.reuse, R18 ;  /* 0x0000001217117221 */ /* 0x040fe20000010100 */
[----:B------:R-:W-:Y:S02]  /*19a0*/  FADD.FTZ R18, -R23, R19 ;  /* 0x0000001317127221 */ /* 0x000fe40000010100 */
[C---:B-----5:R-:W-:Y:S01]  /*19b0*/  FMUL.FTZ R16, R2.reuse, R16 ;  /* 0x0000001002107220 */ /* 0x060fe20000410000 */
[C---:B------:R-:W-:Y:S01]  /*19c0*/  FMUL.FTZ R15, R2.reuse, R15 ;  /* 0x0000000f020f7220 */ /* 0x040fe20000410000 */
[----:B------:R-:W-:Y:S01]  /*19d0*/  FMUL.FTZ R18, R2, R18 ;  /* 0x0000001202127220 */ /* 0x000fe20000410000 */
[----:B--2---:R-:W-:-:S02]  /*19e0*/  HADD2.F32 R188, -RZ, R180.H0_H0 ;  /* 0x200000b4ffbc7230 */ /* 0x004fc40000004100 */
[----:B------:R-:W-:Y:S02]  /*19f0*/  HADD2.F32 R19, -RZ, R180.H1_H1 ;  /* 0x300000b4ff137230 */ /* 0x000fe40000004100 */
[--C-:B------:R-:W-:Y:S02]  /*1a00*/  HADD2.F32 R189, -RZ, R181.reuse.H0_H0 ;  /* 0x200000b5ffbd7230 */ /* 0x100fe40000004100 */
[----:B----4-:R-:W-:Y:S01]  /*1a10*/  FADD.FTZ R180, -R23, R184 ;  /* 0x000000b817b47221 */ /* 0x010fe20000010100 */
[----:B------:R-:W-:Y:S02]  /*1a20*/  HADD2.F32 R181, -RZ, R181.H1_H1 ;  /* 0x300000b5ffb57230 */ /* 0x000fe40000004100 */
        /* <DEDUP_REMOVED lines=52> */
.L_x_11644:
[----:B------:R-:W-:Y:S05]  /*1d70*/  BSYNC B1 ;  /* 0x0000000000017941 */ /* 0x000fea0003800000 */
.L_x_11643:
        /* <DEDUP_REMOVED lines=15> */
[----:B------:R-:W-:Y:S02]  /*1e70*/  IADD3 R211, R211, 0x80, RZ ;  /* 0x00000080d3d37810 */ /* 0x000fe40007ffe0ff */
[----:B------:R-:W-:Y:S01]  /*1e80*/  IADD3 R218, R218, 0x80, RZ ;  /* 0x00000080dada7810 */ /* 0x000fe20007ffe0ff */
[C---:B---3--:R-:W-:Y:S01]  /*1e90*/  FADD.FTZ R193, -R23.reuse, R180 ;  /* 0x000000b417c17221 */ /* 0x048fe20000010100 */
[C---:B------:R-:W-:Y:S01]  /*1ea0*/  FADD.FTZ R194, -R23.reuse, R181 ;  /* 0x000000b517c27221 */ /* 0x040fe20000010100 */
[C---:B------:R-:W-:Y:S01]  /*1eb0*/  FADD.FTZ R195, -R23.reuse, R182 ;  /* 0x000000b617c37221 */ /* 0x040fe20000010100 */
[----:B------:R-:W-:Y:S01]  /*1ec0*/  FADD.FTZ R196, -R23, R183 ;  /* 0x000000b717c47221 */ /* 0x000fe20000010100 */
[----:B----4-:R-:W-:-:S02]  /*1ed0*/  HADD2.F32 R197, -RZ, R184.H0_H0 ;  /* 0x200000b8ffc57230 */ /* 0x010fc40000004100 */
[C---:B-----5:R-:W-:Y:S01]  /*1ee0*/  FMUL.FTZ R193, R2.reuse, R193 ;  /* 0x000000c102c17220 */ /* 0x060fe20000410000 */
[----:B------:R-:W-:Y:S02]  /*1ef0*/  HADD2.F32 R182, -RZ, R184.H1_H1 ;  /* 0x300000b8ffb67230 */ /* 0x000fe40000004100 */
[----:B------:R-:W-:Y:S01]  /*1f00*/  FMUL.FTZ R194, R2, R194 ;  /* 0x000000c202c27220 */ /* 0x000fe20000410000 */
[--C-:B------:R-:W-:Y:S02]  /*1f10*/  HADD2.F32 R198, -RZ, R185.reuse.H0_H0 ;  /* 0x200000b9ffc67230 */ /* 0x100fe40000004100 */
[----:B------:R-:W-:Y:S01]  /*1f20*/  FMUL.FTZ R236, R32, R197 ;  /* 0x000000c520ec7220 */ /* 0x000fe20000410000 */
[----:B--2---:R-:W-:Y:S01]  /*1f30*/  FADD.FTZ R184, -R23, R188 ;  /* 0x000000bc17b87221 */ /* 0x004fe20000010100 */
        /* <DEDUP_REMOVED lines=23> */
[----:B------:R-:W-:Y:S01]  /*20b0*/  FMUL.FTZ R232, R36, R199 ;  /* 0x000000c724e87220 */ /* 0x000fe20000410000 */
[----:B------:R-:W-:Y:S01]  /*20c0*/  FADD.FTZ R182, R182, R233 ;  /* 0x000000e9b6b67221 */ /* 0x000fe20000010000 */
[----:B------:R-:W-:Y:S01]  /*20d0*/  FFMA.FTZ R183, R196, R233, R183 ;  /* 0x000000e9c4b77223 */ /* 0x000fe200000100b7 */
[----:B------:R-:W-:-:S02]  /*20e0*/  HADD2.F32 R200, -RZ, R187.H0_H0 ;  /* 0x200000bbffc87230 */ /* 0x000fc40000004100 */
[----:B------:R-:W-:Y:S01]  /*20f0*/  FADD.FTZ R181, -R23, R190 ;  /* 0x000000be17b57221 */ /* 0x000fe20000010100 */
[----:B------:R-:W-:Y:S01]  /*2100*/  FMUL.FTZ R231, R37, R186 ;  /* 0x000000ba25e77220 */ /* 0x000fe20000410000 */
[----:B------:R-:W-:Y:S01]  /*2110*/  FADD.FTZ R182, R182, R232 ;  /* 0x000000e8b6b67221 */ /* 0x000fe20000010000 */
[C---:B------:R-:W-:Y:S01]  /*2120*/  FFMA.FTZ R183, R197.reuse, R232, R183 ;  /* 0x000000e8c5b77223 */ /* 0x040fe200000100b7 */
        /* <DEDUP_REMOVED lines=22> */
.L_x_11646:
[----:B------:R-:W-:Y:S05]  /*2290*/  BSYNC B1 ;  /* 0x0000000000017941 */ /* 0x000fea0003800000 */
.L_x_11645:
        /* <DEDUP_REMOVED lines=16> */
[----:B------:R-:W-:Y:S01]  /*23a0*/  FADD.FTZ R203, -R23, R182 ;  /* 0x000000b617cb7221 */ /* 0x000fe20000010100 */
[----:B----4-:R-:W-:-:S02]  /*23b0*/  HADD2.F32 R205, -RZ, R188.H0_H0 ;  /* 0x200000bcffcd7230 */ /* 0x010fc40000004100 */
[----:B-----5:R-:W-:Y:S01]  /*23c0*/  FMUL.FTZ R201, R2, R201 ;  /* 0x000000c902c97220 */ /* 0x020fe20000410000 */
[C---:B------:R-:W-:Y:S01]  /*23d0*/  FADD.FTZ R183, -R23.reuse, R183 ;  /* 0x000000b717b77221 */ /* 0x040fe20000010100 */
[----:B------:R-:W-:Y:S02]  /*23e0*/  HADD2.F32 R188, -RZ, R188.H1_H1 ;  /* 0x300000bcffbc7230 */ /* 0x000fe40000004100 */
[C---:B------:R-:W-:Y:S01]  /*23f0*/  FADD.FTZ R202, -R23.reuse, R181 ;  /* 0x000000b517ca7221 */ /* 0x040fe20000010100 */
[-C--:B------:R-:W-:Y:S01]  /*2400*/  FMUL.FTZ R229, R40, R205.reuse ;  /* 0x000000cd28e57220 */ /* 0x080fe20000410000 */
[C---:B--2---:R-:W-:Y:S01]  /*2410*/  FADD.FTZ R182, -R23.reuse, R184 ;  /* 0x000000b817b67221 */ /* 0x044fe20000010100 */
[C---:B------:R-:W-:Y:S01]  /*2420*/  FADD.FTZ R181, -R23.reuse, R185 ;  /* 0x000000b917b57221 */ /* 0x040fe20000010100 */
[C---:B------:R-:W-:Y:S01]  /*2430*/  FADD.FTZ R180, -R23.reuse, R186 ;  /* 0x000000ba17b47221 */ /* 0x040fe20000010100 */
[----:B------:R-:W-:Y:S01]  /*2440*/  FADD.FTZ R23, -R23, R187 ;  /* 0x000000bb17177221 */ /* 0x000fe20000010100 */
[----:B------:R-:W-:Y:S01]  /*2450*/  FADD.FTZ R164, R164, R205 ;  /* 0x000000cda4a47221 */ /* 0x000fe20000010000 */
[----:B------:R-:W-:Y:S01]  /*2460*/  FFMA.FTZ R116, R201, R205, R116 ;  /* 0x000000cdc9747223 */ /* 0x000fe20000010074 */
[----:B------:R-:W-:-:S02]  /*2470*/  HADD2.F32 R187, -RZ, R189.H0_H0 ;  /* 0x200000bdffbb7230 */ /* 0x000fc40000004100 */
[C---:B------:R-:W-:Y:S01]  /*2480*/  FMUL.FTZ R204, R2.reuse, R183 ;  /* 0x000000b702cc7220 */ /* 0x040fe20000410000 */
[C---:B------:R-:W-:Y:S01]  /*2490*/  FMUL.FTZ R205, R2.reuse, R182 ;  /* 0x000000b602cd7220 */ /* 0x040fe20000410000 */
[C---:B------:R-:W-:Y:S01]  /*24a0*/  FMUL.FTZ R202, R2.reuse, R202 ;  /* 0x000000ca02ca7220 */ /* 0x040fe20000410000 */
        /* <DEDUP_REMOVED lines=22> */
[C---:B------:R-:W-:Y:S01]  /*2610*/  FMUL.FTZ R221, R2.reuse, R23 ;  /* 0x0000001702dd7220 */ /* 0x040fe20000410000 */
        /* <DEDUP_REMOVED lines=23> */
.L_x_11638:
[----:B------:R-:W-:Y:S05]  /*2790*/  BSYNC B0 ;  /* 0x0000000000007941 */ /* 0x000fea0003800000 */
.L_x_11624:
[----:B------:R-:W4:Y:S01]  /*27a0*/  LDL.LU R23, [R1+0x20] ;  /* 0x0000200001177983 */ /* 0x000f220000300800 */
[----:B------:R-:W-:Y:S01]  /*27b0*/  UMOV UR6, 0xffffffff ;  /* 0xffffffff00067882 */ /* 0x000fe20000000000 */
[----:B------:R-:W-:Y:S01]  /*27c0*/  LOP3.LUT R3, R3, 0xfffffffd, RZ, 0xc0, !PT ;  /* 0xfffffffd03037812 */ /* 0x000fe200078ec0ff */
[----:B--2---:R-:W2:Y:S02]  /*27d0*/  S2R R180, SR_TID.X ;  /* 0x0000000000b47919 */ /* 0x004ea40000002100 */
[----:B--2---:R-:W-:Y:S02]  /*27e0*/  SHF.R.U32.HI R188, RZ, 0x5, R180 ;  /* 0x00000005ffbc7819 */ /* 0x004fe400000116b4 */
[----:B----4-:R-:W-:Y:S02]  /*27f0*/  LOP3.LUT P4, RZ, R23, 0xff, RZ, 0xc0, !PT ;  /* 0x000000ff17ff7812 */ /* 0x010fe4000788c0ff */
[----:B------:R-:W-:-:S11]  /*2800*/  LOP3.LUT R23, R188, 0x7fffffc, RZ, 0xc0, !PT ;  /* 0x07fffffcbc177812 */ /* 0x000fd600078ec0ff */
[----:B------:R-:W-:Y:S02]  /*2810*/  @P4 LOP3.LUT R3, R3, 0x2, RZ, 0xfc, !PT ;  /* 0x0000000203034812 */ /* 0x000fe400078efcff */
[----:B------:R-:W-:Y:S02]  /*2820*/  @!P4 IADD3 R23, R23, 0x4, RZ ;  /* 0x000000041717c810 */ /* 0x000fe40007ffe0ff */
[----:B------:R-:W-:Y:S01]  /*2830*/  LOP3.LUT P4, RZ, R180, 0x1f, RZ, 0xc0, !PT ;  /* 0x0000001fb4ff7812 */ /* 0x000fe2000788c0ff */
[----:B------:R-:W-:-:S12]  /*2840*/  BRA.DIV UR6, `(.L_x_11647) ;  /* 0x0000003a063c7947 */ /* 0x000fd8000b800000 */
[----:B------:R-:W2:Y:S02]  /*2850*/  SHFL.DOWN PT, R180, R213, 0x10, 0x1f ;  /* 0x0a001f00d5b47f89 */ /* 0x000ea400000e0000 */
[----:B--2---:R-:W-:Y:S02]  /*2860*/  FADD.FTZ R184, R180, R213 ;  /* 0x000000d5b4b87221 */ /* 0x004fe40000010000 */
[----:B------:R-:W3:Y:S02]  /*2870*/  SHFL.DOWN PT, R180, R212, 0x10, 0x1f ;  /* 0x0a001f00d4b47f89 */ /* 0x000ee400000e0000 */
[----:B---3--:R-:W-:Y:S02]  /*2880*/  FADD.FTZ R185, R180, R212 ;  /* 0x000000d4b4b97221 */ /* 0x008fe40000010000 */
        /* <DEDUP_REMOVED lines=14> */
.L_x_11757:
        /* <DEDUP_REMOVED lines=52> */
.L_x_11651:
[----:B------:R-:W-:Y:S05]  /*2cb0*/  BSYNC B1 ;  /* 0x0000000000017941 */ /* 0x000fea0003800000 */
.L_x_11650:
        /* <DEDUP_REMOVED lines=9> */
[----:B------:R-:W-:-:S04]  /*2d50*/  @P4 F2FP.F16.F32.PACK_AB R186, RZ, R186 ;  /* 0x000000baffba423e */ /* 0x000fc800000000ff */
        /* <DEDUP_REMOVED lines=10> */
.L_x_11653:
[----:B------:R-:W-:Y:S05]  /*2e00*/  BSYNC B1 ;  /* 0x0000000000017941 */ /* 0x000fea0003800000 */
.L_x_11652:
[----:B------:R-:W1:Y:S01]  /*2e10*/  @P4 LDC R187, c[0x0][0x29c] ;  /* 0x0000a700ffbb4b82 */ /* 0x000e620000000800 */
[----:B------:R-:W-:Y:S01]  /*2e20*/  SEL R173, R186, R173, P5 ;  /* 0x000000adbaad7207 */ /* 0x000fe20002800000 */
[----:B------:R-:W-:Y:S01]  /*2e30*/  BSSY B1, `(.L_x_11654) ;  /* 0x000000f000017945 */ /* 0x000fe20003800000 */
[----:B------:R-:W-:-:S04]  /*2e40*/  @!P3 ISETP.NE.U32.AND P6, PT, R180, RZ, PT ;  /* 0x000000ffb400b20c */ /* 0x000fc80003fc5070 */
[----:B------:R-:W-:Y:S01]  /*2e50*/  @!P3 ISETP.NE.AND.EX P6, PT, R181, RZ, PT, P6 ;  /* 0x000000ffb500b20c */ /* 0x000fe20003fc5360 */
[----:B-1----:R-:W-:-:S05]  /*2e60*/  @P4 FMUL.FTZ R186, R186, R187 ;  /* 0x000000bbbaba4220 */ /* 0x002fca0000410000 */
        /* <DEDUP_REMOVED lines=11> */
.L_x_11655:
[----:B------:R-:W-:Y:S05]  /*2f20*/  BSYNC B1 ;  /* 0x0000000000017941 */ /* 0x000fea0003800000 */
.L_x_11654:
        /* <DEDUP_REMOVED lines=17> */
.L_x_11657:
[----:B------:R-:W-:Y:S05]  /*3040*/  BSYNC B1 ;  /* 0x0000000000017941 */ /* 0x000fea0003800000 */
.L_x_11656:
        /* <DEDUP_REMOVED lines=17> */
.L_x_11659:
[----:B------:R-:W-:Y:S05]  /*3160*/  BSYNC B1 ;  /* 0x0000000000017941 */ /* 0x000fea0003800000 */
.L_x_11658:
        /* <DEDUP_REMOVED lines=17> */
.L_x_11661:
[----:B------:R-:W-:Y:S05]  /*3280*/  BSYNC B1 ;  /* 0x0000000000017941 */ /* 0x000fea0003800000 */
.L_x_11660:
        /* <DEDUP_REMOVED lines=17> */
.L_x_11663:
[----:B------:R-:W-:Y:S05]  /*33a0*/  BSYNC B1 ;  /* 0x0000000000017941 */ /* 0x000fea0003800000 */
.L_x_11662:
        /* <DEDUP_REMOVED lines=17> */
.L_x_11665:
[----:B------:R-:W-:Y:S05]  /*34c0*/  BSYNC B1 ;  /* 0x0000000000017941 */ /* 0x000fea0003800000 */
.L_x_11664:
[----:B------:R-:W-:Y:S02]  /*34d0*/  SEL R83, R186, R83, P5 ;  /* 0x00000053ba537207 */ /* 0x000fe40002800000 */
[----:B------:R-:W-:Y:S02]  /*34e0*/  ISETP.NE.U32.AND P5, PT, R182, RZ, PT ;  /* 0x000000ffb600720c */ /* 0x000fe40003fa5070 */
[----:B------:R-:W1:Y:S02]  /*34f0*/  @P4 LDC R182, c[0x0][0x29c] ;  /* 0x0000a700ffb64b82 */ /* 0x000e640000000800 */
[----:B------:R-:W-:-:S13]  /*3500*/  ISETP.NE.AND.EX P5, PT, R183, RZ, PT, P5 ;  /* 0x000000ffb700720c */ /* 0x000fda0003fa5350 */
[----:B------:R-:W2:Y:S01]  /*3510*/  @P5 LDC.64 R180, c[0x0][0x308] ;  /* 0x0000c200ffb45b82 */ /* 0x000ea20000000a00 */
[----:B-1----:R-:W-:-:S05]  /*3520*/  @P4 FMUL.FTZ R182, R186, R182 ;  /* 0x000000b6bab64220 */ /* 0x002fca0000410000 */
[----:B------:R-:W-:-:S04]  /*3530*/  @P4 F2FP.F16.F32.PACK_AB R182, RZ, R182 ;  /* 0x000000b6ffb6423e */ /* 0x000fc800000000ff */
        /* <DEDUP_REMOVED lines=9> */
.L_x_11649:
[----:B------:R-:W-:Y:S05]  /*35d0*/  BSYNC B0 ;  /* 0x0000000000007941 */ /* 0x000fea0003800000 */
.L_x_11648:
        /* <DEDUP_REMOVED lines=16> */
.L_x_11669:
[----:B------:R-:W-:Y:S05]  /*36e0*/  BSYNC B1 ;  /* 0x0000000000017941 */ /* 0x000fea0003800000 */
.L_x_11668:
        /* <DEDUP_REMOVED lines=19> */
.L_x_11671:
[----:B------:R-:W-:Y:S05]  /*3820*/  BSYNC B1 ;  /* 0x0000000000017941 */ /* 0x000fea0003800000 */
.L_x_11670:
        /* <DEDUP_REMOVED lines=16> */
.L_x_11673:
[----:B------:R-:W-:Y:S05]  /*3930*/  BSYNC B1 ;  /* 0x0000000000017941 */ /* 0x000fea0003800000 */
.L_x_11672:
        /* <DEDUP_REMOVED lines=16> */
.L_x_11675:
[----:B------:R-:W-:Y:S05]  /*3a40*/  BSYNC B1 ;  /* 0x0000000000017941 */ /* 0x000fea0003800000 */
.L_x_11674:
        /* <DEDUP_REMOVED lines=16> */
.L_x_11677:
[----:B------:R-:W-:Y:S05]  /*3b50*/  BSYNC B1 ;  /* 0x0000000000017941 */ /* 0x000fea0003800000 */
.L_x_11676:
        /* <DEDUP_REMOVED lines=16> */
.L_x_11679:
[----:B------:R-:W-:Y:S05]  /*3c60*/  BSYNC B1 ;  /* 0x0000000000017941 */ /* 0x000fea0003800000 */
.L_x_11678:
        /* <DEDUP_REMOVED lines=16> */
.L_x_11681:
[----:B------:R-:W-:Y:S05]  /*3d70*/  BSYNC B1 ;  /* 0x0000000000017941 */ /* 0x000fea0003800000 */
.L_x_11680:
        /* <DEDUP_REMOVED lines=16> */
.L_x_11683:
[----:B------:R-:W-:Y:S05]  /*3e80*/  BSYNC B1 ;  /* 0x0000000000017941 */ /* 0x000fea0003800000 */
.L_x_11682:
        /* <DEDUP_REMOVED lines=16> */
.L_x_11667:
[----:B------:R-:W-:Y:S05]  /*3f90*/  BSYNC B0 ;  /* 0x0000000000007941 */ /* 0x000fea0003800000 */
.L_x_11666:
        /* <DEDUP_REMOVED lines=16> */
.L_x_11687:
[----:B------:R-:W-:Y:S05]  /*40a0*/  BSYNC B1 ;  /* 0x0000000000017941 */ /* 0x000fea0003800000 */
.L_x_11686:
        /* <DEDUP_REMOVED lines=19> */
.L_x_11689:
[----:B------:R-:W-:Y:S05]  /*41e0*/  BSYNC B1 ;  /* 0x0000000000017941 */ /* 0x000fea0003800000 */
.L_x_11688:
        /* <DEDUP_REMOVED lines=16> */
.L_x_11691:
[----:B------:R-:W-:Y:S05]  /*42f0*/  BSYNC B1 ;  /* 0x0000000000017941 */ /* 0x000fea0003800000 */
.L_x_11690:
        /* <DEDUP_REMOVED lines=16> */
.L_x_11693:
[----:B------:R-:W-:Y:S05]  /*4400*/  BSYNC B1 ;  /* 0x0000000000017941 */ /* 0x000fea0003800000 */
.L_x_11692:
        /* <DEDUP_REMOVED lines=16> */
.L_x_11695:
[----:B------:R-:W-:Y:S05]  /*4510*/  BSYNC B1 ;  /* 0x0000000000017941 */ /* 0x000fea0003800000 */
.L_x_11694:
        /* <DEDUP_REMOVED lines=16> */
.L_x_11697:
[----:B------:R-:W-:Y:S05]  /*4620*/  BSYNC B1 ;  /* 0x0000000000017941 */ /* 0x000fea0003800000 */
.L_x_11696:
        /* <DEDUP_REMOVED lines=16> */
.L_x_11699:
[----:B------:R-:W-:Y:S05]  /*4730*/  BSYNC B1 ;  /* 0x0000000000017941 */ /* 0x000fea0003800000 */
.L_x_11698:
        /* <DEDUP_REMOVED lines=16> */
.L_x_11701:
[----:B------:R-:W-:Y:S05]  /*4840*/  BSYNC B1 ;  /* 0x0000000000017941 */ /* 0x000fea0003800000 */
.L_x_11700:
        /* <DEDUP_REMOVED lines=16> */
.L_x_11685:
[----:B------:R-:W-:Y:S05]  /*4950*/  BSYNC B0 ;  /* 0x0000000000007941 */ /* 0x000fea0003800000 */
.L_x_11684:
        /* <DEDUP_REMOVED lines=16> */
.L_x_11705:
[----:B------:R-:W-:Y:S05]  /*4a60*/  BSYNC B1 ;  /* 0x0000000000017941 */ /* 0x000fea0003800000 */
.L_x_11704:
        /* <DEDUP_REMOVED lines=19> */
.L_x_11707:
[----:B------:R-:W-:Y:S05]  /*4ba0*/  BSYNC B1 ;  /* 0x0000000000017941 */ /* 0x000fea0003800000 */
.L_x_11706:
        /* <DEDUP_REMOVED lines=16> */
.L_x_11709:
[----:B------:R-:W-:Y:S05]  /*4cb0*/  BSYNC B1 ;  /* 0x0000000000017941 */ /* 0x000fea0003800000 */
.L_x_11708:
        /* <DEDUP_REMOVED lines=16> */
.L_x_11711:
[----:B------:R-:W-:Y:S05]  /*4dc0*/  BSYNC B1 ;  /* 0x0000000000017941 */ /* 0x000fea0003800000 */
.L_x_11710:
        /* <DEDUP_REMOVED lines=16> */
.L_x_11713:
[----:B------:R-:W-:Y:S05]  /*4ed0*/  BSYNC B1 ;  /* 0x0000000000017941 */ /* 0x000fea0003800000 */
.L_x_11712:
        /* <DEDUP_REMOVED lines=16> */
.L_x_11715:
[----:B------:R-:W-:Y:S05]  /*4fe0*/  BSYNC B1 ;  /* 0x0000000000017941 */ /* 0x000fea0003800000 */
.L_x_11714:
        /* <DEDUP_REMOVED lines=16> */
.L_x_11717:
[----:B------:R-:W-:Y:S05]  /*50f0*/  BSYNC B1 ;  /* 0x0000000000017941 */ /* 0x000fea0003800000 */
.L_x_11716:
        /* <DEDUP_REMOVED lines=16> */
.L_x_11719:
[----:B------:R-:W-:Y:S05]  /*5200*/  BSYNC B1 ;  /* 0x0000000000017941 */ /* 0x000fea0003800000 */
.L_x_11718:
        /* <DEDUP_REMOVED lines=16> */
.L_x_11703:
[----:B------:R-:W-:Y:S05]  /*5310*/  BSYNC B0 ;  /* 0x0000000000007941 */ /* 0x000fea0003800000 */
.L_x_11702:
        /* <DEDUP_REMOVED lines=17> */
.L_x_11723:
[----:B------:R-:W-:Y:S05]  /*5430*/  BSYNC B1 ;  /* 0x0000000000017941 */ /* 0x000fea0003800000 */
.L_x_11722:
        /* <DEDUP_REMOVED lines=19> */
.L_x_11725:
[----:B------:R-:W-:Y:S05]  /*5570*/  BSYNC B1 ;  /* 0x0000000000017941 */ /* 0x000fea0003800000 */
.L_x_11724:
        /* <DEDUP_REMOVED lines=16> */
.L_x_11727:
[----:B------:R-:W-:Y:S05]  /*5680*/  BSYNC B1 ;  /* 0x0000000000017941 */ /* 0x000fea0003800000 */
.L_x_11726:
        /* <DEDUP_REMOVED lines=16> */
.L_x_11729:
[----:B------:R-:W-:Y:S05]  /*5790*/  BSYNC B1 ;  /* 0x0000000000017941 */ /* 0x000fea0003800000 */
.L_x_11728:
        /* <DEDUP_REMOVED lines=16> */
.L_x_11731:
[----:B------:R-:W-:Y:S05]  /*58a0*/  BSYNC B1 ;  /* 0x0000000000017941 */ /* 0x000fea0003800000 */
.L_x_11730:
        /* <DEDUP_REMOVED lines=16> */
.L_x_11733:
[----:B------:R-:W-:Y:S05]  /*59b0*/  BSYNC B1 ;  /* 0x0000000000017941 */ /* 0x000fea0003800000 */
.L_x_11732:
        /* <DEDUP_REMOVED lines=16> */
.L_x_11735:
[----:B------:R-:W-:Y:S05]  /*5ac0*/  BSYNC B1 ;  /* 0x0000000000017941 */ /* 0x000fea0003800000 */
.L_x_11734:
        /* <DEDUP_REMOVED lines=16> */
.L_x_11737:
[----:B------:R-:W-:Y:S05]  /*5bd0*/  BSYNC B1 ;  /* 0x0000000000017941 */ /* 0x000fea0003800000 */
.L_x_11736:
[----:B------:R-:W-:Y:S01]  /*5be0*/  ISETP.NE.U32.AND P3, PT, R182, RZ, PT ;  /* 0x000000ffb600720c */ /* 0x000fe20003f65070 */
[----:B------:R-:W1:Y:S01]  /*5bf0*/  @P4 LDC R2, c[0x0][0x29c] ;  /* 0x0000a700ff024b82 */ /* 0x000e620000000800 */
[----:B------:R-:W-:Y:S02]  /*5c00*/  SEL R83, R186, R83, P5 ;  /* 0x00000053ba537207 */ /* 0x000fe40002800000 */
[----:B------:R-:W-:-:S13]  /*5c10*/  ISETP.NE.AND.EX P3, PT, R183, RZ, PT, P3 ;  /* 0x000000ffb700720c */ /* 0x000fda0003f65330 */
[----:B------:R-:W2:Y:S01]  /*5c20*/  @P3 LDC.64 R180, c[0x0][0x308] ;  /* 0x0000c200ffb43b82 */ /* 0x000ea20000000a00 */
[----:B-1----:R-:W-:-:S05]  /*5c30*/  @P4 FMUL.FTZ R2, R186, R2 ;  /* 0x00000002ba024220 */ /* 0x002fca0000410000 */
[----:B------:R-:W-:-:S04]  /*5c40*/  @P4 F2FP.F16.F32.PACK_AB R2, RZ, R2 ;  /* 0x00000002ff02423e */ /* 0x000fc800000000ff */
[----:B------:R-:W-:Y:S01]  /*5c50*/  @P4 PRMT R179, R179, 0x5410, R2 ;  /* 0x00005410b3b34816 */ /* 0x000fe20000000002 */
[----:B--2---:R-:W-:-:S05]  /*5c60*/  @P3 IMAD.WIDE.U32 R180, R6, 0x20, R180 ;  /* 0x0000002006b43825 */ /* 0x004fca00078e00b4 */
[----:B------:R-:W-:Y:S04]  /*5c70*/  @P3 STG.E.128 desc[UR4][R180.64], R172 ;  /* 0x000000acb4003986 */ /* 0x000fe8000c101d04 */
[----:B------:R1:W-:Y:S02]  /*5c80*/  @P3 STG.E.128 desc[UR4][R180.64+0x10], R80 ;  /* 0x00001050b4003986 */ /* 0x0003e4000c101d04 */
[----:B-1----:R-:W1:Y:S02]  /*5c90*/  @P4 LDC.64 R180, c[0x0][0x2f8] ;  /* 0x0000be00ffb44b82 */ /* 0x002e640000000a00 */
[----:B-1----:R-:W-:-:S05]  /*5ca0*/  @P4 IMAD.WIDE.U32 R180, R23, 0x10, R180 ;  /* 0x0000001017b44825 */ /* 0x002fca00078e00b4 */
[----:B------:R1:W-:Y:S02]  /*5cb0*/  @P4 STG.E.128 desc[UR4][R180.64], R176 ;  /* 0x000000b0b4004986 */ /* 0x0003e4000c101d04 */
.L_x_11721:
[----:B------:R-:W-:Y:S05]  /*5cc0*/  BSYNC B0 ;  /* 0x0000000000007941 */ /* 0x000fea0003800000 */
.L_x_11720:
[----:B------:R-:W-:Y:S02]  /*5cd0*/  LOP3.LUT P3, RZ, R3, 0x2, RZ, 0xc0, !PT ;  /* 0x0000000203ff7812 */ /* 0x000fe4000786c0ff */
[----:B------:R-:W-:Y:S02]  /*5ce0*/  IADD3 R4, R4, UR10, RZ ;  /* 0x0000000a04047c10 */ /* 0x000fe4000fffe0ff */
[----:B-----5:R-:W-:Y:S02]  /*5cf0*/  SEL R2, RZ, 0x1, P3 ;  /* 0x00000001ff027807 */ /* 0x020fe40001800000 */
[----:B------:R-:W-:-:S03]  /*5d00*/  ISETP.GE.AND P3, PT, R4, UR11, PT ;  /* 0x0000000b04007c0c */ /* 0x000fc6000bf66270 */
[----:B------:R0:W-:Y:S10]  /*5d10*/  STL.S16 [R1+0x20], R2 ;  /* 0x0000200201007387 */ /* 0x0001f40000100600 */
[----:B0-----:R-:W-:Y:S05]  /*5d20*/  @!P3 BRA `(.L_x_11738) ;  /* 0xffffffa80090b947 */ /* 0x001fea000383ffff */
.L_x_11623:
        /* <DEDUP_REMOVED lines=17> */
.L_x_11740:
[----:B------:R-:W-:Y:S05]  /*5e40*/  BSYNC B0 ;  /* 0x0000000000007941 */ /* 0x000fea0003800000 */
.L_x_11739:
        /* <DEDUP_REMOVED lines=11> */
.L_x_11742:
[----:B------:R-:W-:Y:S05]  /*5f00*/  BSYNC B0 ;  /* 0x0000000000007941 */ /* 0x000fea0003800000 */
.L_x_11741:
        /* <DEDUP_REMOVED lines=11> */
.L_x_11744:
[----:B------:R-:W-:Y:S05]  /*5fc0*/  BSYNC B0 ;  /* 0x0000000000007941 */ /* 0x000fea0003800000 */
.L_x_11743:
        /* <DEDUP_REMOVED lines=11> */
.L_x_11746:
[----:B------:R-:W-:Y:S05]  /*6080*/  BSYNC B0 ;  /* 0x0000000000007941 */ /* 0x000fea0003800000 */
.L_x_11745:
        /* <DEDUP_REMOVED lines=11> */
.L_x_11647:
[----:B------:R-:W-:Y:S01]  /*6140*/  HFMA2.MMA R180, -RZ, RZ, 0, 9.5367431640625e-07 ;  /* 0x00000010ffb47435 */ /* 0x000fe200000001ff */
[----:B---3--:R-:W-:Y:S02]  /*6150*/  MOV R183, R213 ;  /* 0x000000d500b77202 */ /* 0x008fe40000000f00 */
[----:B------:R-:W-:Y:S02]  /*6160*/  MOV R181, 0x1f ;  /* 0x0000001f00b57802 */ /* 0x000fe40000000f00 */
[----:B------:R-:W-:-:S07]  /*6170*/  MOV R182, 0xffffffff ;  /* 0xffffffff00b67802 */ /* 0x000fce0000000f00 */
[----:B01---5:R-:W-:Y:S05]  /*6180*/  WARPSYNC.COLLECTIVE R182, `(.L_x_11747) ;  /* 0x00000000b6087348 */ /* 0x023fea0003c00000 */
[----:B-1----:R1:W2:Y:S02]  /*6190*/  SHFL.DOWN P5, R186, R183, R180, R181 ;  /* 0x080000b4b7ba7389 */ /* 0x0022a400000a00b5 */
[----:B012--5:R-:W-:Y:S01]  /*61a0*/  ENDCOLLECTIVE ;  /* 0x000000000000791b */ /* 0x027fe20003800000 */
.L_x_11747:
[----:B------:R-:W-:Y:S02]  /*61b0*/  MOV R183, R212 ;  /* 0x000000d400b77202 */ /* 0x000fe40000000f00 */
[----:B------:R-:W-:-:S05]  /*61c0*/  MOV R180, R186 ;  /* 0x000000ba00b47202 */ /* 0x000fca0000000f00 */
[----:B------:R-:W-:Y:S01]  /*61d0*/  FADD.FTZ R184, R180, R213 ;  /* 0x000000d5b4b87221 */ /* 0x000fe20000010000 */
[----:B------:R-:W-:-:S11]  /*61e0*/  HFMA2.MMA R180, -RZ, RZ, 0, 9.5367431640625e-07 ;  /* 0x00000010ffb47435 */ /* 0x000fd600000001ff */
[----:B------:R-:W-:Y:S05]  /*61f0*/  WARPSYNC.COLLECTIVE R182, `(.L_x_11748) ;  /* 0x00000000b6087348 */ /* 0x000fea0003c00000 */
[----:B------:R0:W1:Y:S02]  /*6200*/  SHFL.DOWN P5, R186, R183, R180, R181 ;  /* 0x080000b4b7ba7389 */ /* 0x00006400000a00b5 */
[----:B01----:R-:W-:Y:S01]  /*6210*/  ENDCOLLECTIVE ;  /* 0x000000000000791b */ /* 0x003fe20003800000 */
.L_x_11748:
[----:B------:R-:W-:Y:S02]  /*6220*/  MOV R183, R184 ;  /* 0x000000b800b77202 */ /* 0x000fe40000000f00 */
[----:B------:R-:W-:-:S05]  /*6230*/  MOV R180, R186 ;  /* 0x000000ba00b47202 */ /* 0x000fca0000000f00 */
[----:B------:R-:W-:Y:S01]  /*6240*/  FADD.FTZ R185, R180, R212 ;  /* 0x000000d4b4b97221 */ /* 0x000fe20000010000 */
[----:B------:R-:W-:-:S11]  /*6250*/  HFMA2.MMA R180, -RZ, RZ, 0, 4.76837158203125e-07 ;  /* 0x00000008ffb47435 */ /* 0x000fd600000001ff */
[----:B------:R-:W-:Y:S05]  /*6260*/  WARPSYNC.COLLECTIVE R182, `(.L_x_11749) ;  /* 0x00000000b6087348 */ /* 0x000fea0003c00000 */
[----:B------:R0:W1:Y:S02]  /*6270*/  SHFL.DOWN P5, R186, R183, R180, R181 ;  /* 0x080000b4b7ba7389 */ /* 0x00006400000a00b5 */
[----:B01----:R-:W-:Y:S01]  /*6280*/  ENDCOLLECTIVE ;  /* 0x000000000000791b */ /* 0x003fe20003800000 */
.L_x_11749:
[----:B------:R-:W-:Y:S02]  /*6290*/  MOV R183, R185 ;  /* 0x000000b900b77202 */ /* 0x000fe40000000f00 */
[----:B------:R-:W-:-:S05]  /*62a0*/  MOV R180, R186 ;  /* 0x000000ba00b47202 */ /* 0x000fca0000000f00 */
[----:B------:R-:W-:Y:S01]  /*62b0*/  FADD.FTZ R184, R184, R180 ;  /* 0x000000b4b8b87221 */ /* 0x000fe20000010000 */
[----:B------:R-:W-:-:S11]  /*62c0*/  HFMA2.MMA R180, -RZ, RZ, 0, 4.76837158203125e-07 ;  /* 0x00000008ffb47435 */ /* 0x000fd600000001ff */
[----:B------:R-:W-:Y:S05]  /*62d0*/  WARPSYNC.COLLECTIVE R182, `(.L_x_11750) ;  /* 0x00000000b6087348 */ /* 0x000fea0003c00000 */
[----:B------:R0:W1:Y:S02]  /*62e0*/  SHFL.DOWN P5, R186, R183, R180, R181 ;  /* 0x080000b4b7ba7389 */ /* 0x00006400000a00b5 */
[----:B01----:R-:W-:Y:S01]  /*62f0*/  ENDCOLLECTIVE ;  /* 0x000000000000791b */ /* 0x003fe20003800000 */
.L_x_11750:
[----:B------:R-:W-:Y:S02]  /*6300*/  MOV R183, R184 ;  /* 0x000000b800b77202 */ /* 0x000fe40000000f00 */
[----:B------:R-:W-:-:S05]  /*6310*/  MOV R180, R186 ;  /* 0x000000ba00b47202 */ /* 0x000fca0000000f00 */
[----:B------:R-:W-:Y:S01]  /*6320*/  FADD.FTZ R185, R185, R180 ;  /* 0x000000b4b9b97221 */ /* 0x000fe20000010000 */
[----:B------:R-:W-:-:S11]  /*6330*/  HFMA2.MMA R180, -RZ, RZ, 0, 2.384185791015625e-07 ;  /* 0x00000004ffb47435 */ /* 0x000fd600000001ff */
[----:B------:R-:W-:Y:S05]  /*6340*/  WARPSYNC.COLLECTIVE R182, `(.L_x_11751) ;  /* 0x00000000b6087348 */ /* 0x000fea0003c00000 */
[----:B------:R0:W1:Y:S02]  /*6350*/  SHFL.DOWN P5, R186, R183, R180, R181 ;  /* 0x080000b4b7ba7389 */ /* 0x00006400000a00b5 */
[----:B01----:R-:W-:Y:S01]  /*6360*/  ENDCOLLECTIVE ;  /* 0x000000000000791b */ /* 0x003fe20003800000 */
.L_x_11751:
[----:B------:R-:W-:Y:S02]  /*6370*/  MOV R183, R185 ;  /* 0x000000b900b77202 */ /* 0x000fe40000000f00 */
[----:B------:R-:W-:-:S05]  /*6380*/  MOV R180, R186 ;  /* 0x000000ba00b47202 */ /* 0x000fca0000000f00 */
[----:B------:R-:W-:Y:S01]  /*6390*/  FADD.FTZ R184, R184, R180 ;  /* 0x000000b4b8b87221 */ /* 0x000fe20000010000 */
[----:B------:R-:W-:-:S11]  /*63a0*/  HFMA2.MMA R180, -RZ, RZ, 0, 2.384185791015625e-07 ;  /* 0x00000004ffb47435 */ /* 0x000fd600000001ff */
[----:B------:R-:W-:Y:S05]  /*63b0*/  WARPSYNC.COLLECTIVE R182, `(.L_x_11752) ;  /* 0x00000000b6087348 */ /* 0x000fea0003c00000 */
[----:B------:R0:W1:Y:S02]  /*63c0*/  SHFL.DOWN P5, R186, R183, R180, R181 ;  /* 0x080000b4b7ba7389 */ /* 0x00006400000a00b5 */
[----:B01----:R-:W-:Y:S01]  /*63d0*/  ENDCOLLECTIVE ;  /* 0x000000000000791b */ /* 0x003fe20003800000 */
.L_x_11752:
[----:B------:R-:W-:Y:S02]  /*63e0*/  MOV R183, R184 ;  /* 0x000000b800b77202 */ /* 0x000fe40000000f00 */
[----:B------:R-:W-:-:S05]  /*63f0*/  MOV R180, R186 ;  /* 0x000000ba00b47202 */ /* 0x000fca0000000f00 */
[----:B------:R-:W-:Y:S01]  /*6400*/  FADD.FTZ R185, R185, R180 ;  /* 0x000000b4b9b97221 */ /* 0x000fe20000010000 */
[----:B------:R-:W-:-:S11]  /*6410*/  HFMA2.MMA R180, -RZ, RZ, 0, 1.1920928955078125e-07 ;  /* 0x00000002ffb47435 */ /* 0x000fd600000001ff */
[----:B------:R-:W-:Y:S05]  /*6420*/  WARPSYNC.COLLECTIVE R182, `(.L_x_11753) ;  /* 0x00000000b6087348 */ /* 0x000fea0003c00000 */
[----:B------:R0:W1:Y:S02]  /*6430*/  SHFL.DOWN P5, R186, R183, R180, R181 ;  /* 0x080000b4b7ba7389 */ /* 0x00006400000a00b5 */
[----:B01----:R-:W-:Y:S01]  /*6440*/  ENDCOLLECTIVE ;  /* 0x000000000000791b */ /* 0x003fe20003800000 */
.L_x_11753:
[----:B------:R-:W-:Y:S02]  /*6450*/  MOV R183, R185 ;  /* 0x000000b900b77202 */ /* 0x000fe40000000f00 */
[----:B------:R-:W-:-:S05]  /*6460*/  MOV R180, R186 ;  /* 0x000000ba00b47202 */ /* 0x000fca0000000f00 */
[----:B------:R-:W-:Y:S01]  /*6470*/  FADD.FTZ R184, R184, R180 ;  /* 0x000000b4b8b87221 */ /* 0x000fe20000010000 */
[----:B------:R-:W-:-:S11]  /*6480*/  HFMA2.MMA R180, -RZ, RZ, 0, 1.1920928955078125e-07 ;  /* 0x00000002ffb47435 */ /* 0x000fd600000001ff */
[----:B------:R-:W-:Y:S05]  /*6490*/  WARPSYNC.COLLECTIVE R182, `(.L_x_11754) ;  /* 0x00000000b6087348 */ /* 0x000fea0003c00000 */
[----:B------:R0:W1:Y:S02]  /*64a0*/  SHFL.DOWN P5, R186, R183, R180, R181 ;  /* 0x080000b4b7ba7389 */ /* 0x00006400000a00b5 */
[----:B01----:R-:W-:Y:S01]  /*64b0*/  ENDCOLLECTIVE ;  /* 0x000000000000791b */ /* 0x003fe20003800000 */
.L_x_11754:
[----:B------:R-:W-:Y:S02]  /*64c0*/  MOV R183, R184 ;  /* 0x000000b800b77202 */ /* 0x000fe40000000f00 */
[----:B------:R-:W-:-:S05]  /*64d0*/  MOV R180, R186 ;  /* 0x000000ba00b47202 */ /* 0x000fca0000000f00 */
[----:B------:R-:W-:Y:S01]  /*64e0*/  FADD.FTZ R185, R185, R180 ;  /* 0x000000b4b9b97221 */ /* 0x000fe20000010000 */
[----:B------:R-:W-:-:S11]  /*64f0*/  HFMA2.MMA R180, -RZ, RZ, 0, 5.9604644775390625e-08 ;  /* 0x00000001ffb47435 */ /* 0x000fd600000001ff */
[----:B------:R-:W-:Y:S05]  /*6500*/  WARPSYNC.COLLECTIVE R182, `(.L_x_11755) ;  /* 0x00000000b6087348 */ /* 0x000fea0003c00000 */
[----:B------:R0:W1:Y:S02]  /*6510*/  SHFL.DOWN P5, R186, R183, R180, R181 ;  /* 0x080000b4b7ba7389 */ /* 0x00006400000a00b5 */
[----:B01----:R-:W-:Y:S01]  /*6520*/  ENDCOLLECTIVE ;  /* 0x000000000000791b */ /* 0x003fe20003800000 */
.L_x_11755:
[----:B------:R-:W-:Y:S02]  /*6530*/  MOV R183, R185 ;  /* 0x000000b900b77202 */ /* 0x000fe40000000f00 */
[----:B------:R-:W-:-:S07]  /*6540*/  MOV R187, R186 ;  /* 0x000000ba00bb7202 */ /* 0x000fce0000000f00 */
[----:B------:R-:W-:Y:S05]  /*6550*/  WARPSYNC.COLLECTIVE R182, `(.L_x_11756) ;  /* 0x00000000b6087348 */ /* 0x000fea0003c00000 */
[----:B------:R0:W1:Y:S02]  /*6560*/  SHFL.DOWN P5, R186, R183, R180, R181 ;  /* 0x080000b4b7ba7389 */ /* 0x00006400000a00b5 */
[----:B01----:R-:W-:Y:S01]  /*6570*/  ENDCOLLECTIVE ;  /* 0x000000000000791b */ /* 0x003fe20003800000 */
.L_x_11756:
[----:B------:R-:W-:Y:S01]  /*6580*/  MOV R181, R186 ;  /* 0x000000ba00b57202 */ /* 0x000fe20000000f00 */
[----:B------:R-:W-:Y:S06]  /*6590*/  BRA `(.L_x_11757) ;  /* 0xffffffc000f47947 */ /* 0x000fec000383ffff */
.L_x_11758:
        /* <DEDUP_REMOVED lines=14> */
.L_x_16612:


//--------------------- .text._ZN10layer_norm13ln_bwd_kernelINS_13Kernel_traitsIf6__halffS2_fjLj5120ELj1ELj1ELj4ELj16ENS_18Kernel_traits_baseILj5120EfS2_fS2_fjLj128EEEEELb0ELb0ELb1ELb1EEEvNS_9BwdParamsE --------------------------
	.section	.text._ZN10layer_norm13ln_bwd_kernelINS_13Kernel_traitsIf6__halffS2_fjLj5120ELj1ELj1ELj4ELj16ENS_18Kernel_traits_baseILj5120EfS2_fS2_fjLj128EEEEELb0ELb0ELb1ELb1EEEvNS_9BwdParamsE,"ax",@progbits
	.align	128
        .global         _ZN10layer_norm13ln_bwd_kernelINS_13Kernel_traitsIf6__halffS2_fjLj5120ELj1ELj1ELj4ELj16ENS_18Kernel_traits_baseILj5120EfS2_fS2_fjLj128EEEEELb0ELb0ELb1ELb1EEEvNS_9BwdParamsE
        .type           _ZN10layer_norm13ln_bwd_kernelINS_13Kernel_traitsIf6__halffS2_fjLj5120ELj1ELj1ELj4ELj16ENS_18Kernel_traits_baseILj5120EfS2_fS2_fjLj128EEEEELb0ELb0ELb1ELb1EEEvNS_9BwdParamsE,@function
        .size           _ZN10layer_norm13ln_bwd_kernelINS_13Kernel_traitsIf6__halffS2_fjLj5120ELj1ELj1ELj4ELj16ENS_18Kernel_traits_baseILj5120EfS2_fS2_fjLj128EEEEELb0ELb0ELb1ELb1EEEvNS_9BwdParamsE,(.L_x_16613 - _ZN10layer_norm13ln_bwd_kernelINS_13Kernel_traitsIf6__halffS2_fjLj5120ELj1ELj1ELj4ELj16ENS_18Kernel_traits_baseILj5120EfS2_fS2_fjLj128EEEEELb0ELb0ELb1ELb1EEEvNS_9BwdParamsE)
        .other          _ZN10layer_norm13ln_bwd_kernelINS_13Kernel_traitsIf6__halffS2_fjLj5120ELj1ELj1ELj4ELj16ENS_18Kernel_traits_baseILj5120EfS2_fS2_fjLj128EEEEELb0ELb0ELb1ELb1EEEvNS_9BwdParamsE,@"STO_CUDA_ENTRY STV_DEFAULT"
_ZN10layer_norm13ln_bwd_kernelINS_13Kernel_traitsIf6__halffS2_fjLj5120ELj1ELj1ELj4ELj16ENS_18Kernel_traits_baseILj5120EfS2_fS2_fjLj128EEEEELb0ELb0ELb1ELb1EEEvNS_9BwdParamsE:
.text._ZN10layer_norm13ln_bwd_kernelINS_13Kernel_traitsIf6__halffS2_fjLj5120ELj1ELj1ELj4ELj16ENS_18Kernel_traits_baseILj5120EfS2_fS2_fjLj128EEEEELb0ELb0ELb1ELb1EEEvNS_9BwdParamsE:
        /* <DEDUP_REMOVED lines=54> */
.L_x_11759:
        /* <DEDUP_REMOVED lines=66> */
.L_x_11845:
        /* <DEDUP_REMOVED lines=46> */
[----:B------:R-:W-:-:S02]  /*0a60*/  MOV R183, RZ ;  /* 0x000000ff00b77202 */ /* 0x000fc40000000f00 */
[----:B------:R-:W-:Y:S01]  /*0a70*/  MOV R218, RZ ;  /* 0x000000ff00da7202 */ /* 0x000fe20000000f00 */
[----:B------:R-:W-:Y:S06]  /*0a80*/  BRA `(.L_x_11763) ;  /* 0x0000001800d47947 */ /* 0x000fec0003800000 */
.L_x_11762:
[----:B------:R-:W0:Y:S01]  /*0a90*/  LDC R208, c[0x0][0x218] ;  /* 0x00008600ffd07b82 */ /* 0x000e220000000800 */
[----:B------:R-:W-:Y:S01]  /*0aa0*/  IADD3 R183, R183, -0x1, RZ ;  /* 0xffffffffb7b77810 */ /* 0x000fe20007ffe0ff */
[----:B------:R-:W-:Y:S04]  /*0ab0*/  STL [R1+0x78], R174 ;  /* 0x000078ae01007387 */ /* 0x000fe80000100800 */
[----:B------:R-:W-:Y:S02]  /*0ac0*/  STL [R1+0x74], R173 ;  /* 0x000074ad01007387 */ /* 0x000fe40000100800 */
[----:B------:R-:W1:Y:S02]  /*0ad0*/  LDC.64 R2, c[0x0][0x250] ;  /* 0x00009400ff027b82 */ /* 0x000e640000000a00 */
[----:B------:R-:W-:Y:S04]  /*0ae0*/  STL [R1+0x70], R172 ;  /* 0x000070ac01007387 */ /* 0x000fe80000100800 */
[----:B------:R-:W-:Y:S02]  /*0af0*/  STL [R1+0x6c], R171 ;  /* 0x00006cab01007387 */ /* 0x000fe40000100800 */
[----:B------:R-:W2:Y:S02]  /*0b00*/  LDC.64 R206, c[0x0][0x2b8] ;  /* 0x0000ae00ffce7b82 */ /* 0x000ea40000000a00 */
[----:B------:R-:W-:Y:S04]  /*0b10*/  STL [R1+0x68], R170 ;  /* 0x000068aa01007387 */ /* 0x000fe80000100800 */
[----:B------:R-:W-:Y:S02]  /*0b20*/  STL [R1+0x64], R169 ;  /* 0x000064a901007387 */ /* 0x000fe40000100800 */
[----:B------:R-:W3:Y:S01]  /*0b30*/  LDC.64 R216, c[0x0][0x238] ;  /* 0x00008e00ffd87b82 */ /* 0x000ee20000000a00 */
[----:B0-----:R-:W-:Y:S01]  /*0b40*/  IMAD R183, R183, R208, RZ ;  /* 0x000000d0b7b77224 */ /* 0x001fe200078e02ff */
[----:B------:R-:W-:Y:S04]  /*0b50*/  STL [R1+0x60], R168 ;  /* 0x000060a801007387 */ /* 0x000fe80000100800 */
[----:B------:R-:W-:Y:S01]  /*0b60*/  SHF.R.S32.HI R0, RZ, 0x1f, R183 ;  /* 0x0000001fff007819 */ /* 0x000fe200000114b7 */
[----:B------:R-:W-:Y:S01]  /*0b70*/  STL [R1+0x5c], R167 ;  /* 0x00005ca701007387 */ /* 0x000fe20000100800 */
[----:B-1----:R-:W-:-:S02]  /*0b80*/  IMAD.WIDE R2, R204, 0x4, R2 ;  /* 0x00000004cc027825 */ /* 0x002fc400078e0202 */
[----:B------:R-:W-:Y:S01]  /*0b90*/  LEA.HI R183, R0, R183, RZ, 0x3 ;  /* 0x000000b700b77211 */ /* 0x000fe200078f18ff */
[----:B------:R-:W-:Y:S03]  /*0ba0*/  STL [R1+0x58], R166 ;  /* 0x000058a601007387 */ /* 0x000fe60000100800 */
[----:B------:R-:W-:Y:S01]  /*0bb0*/  LEA.HI.SX32 R183, R183, R252, 0x1d ;  /* 0x000000fcb7b77211 */ /* 0x000fe200078feaff */
[----:B------:R0:W4:Y:S03]  /*0bc0*/  LDG.E R0, desc[UR4][R2.64] ;  /* 0x0000000402007981 */ /* 0x000126000c1e1900 */
[C---:B------:R-:W-:Y:S01]  /*0bd0*/  IADD3 R21, R183.reuse, 0x80, RZ ;  /* 0x00000080b7157810 */ /* 0x040fe20007ffe0ff */
[----:B--2---:R-:W-:Y:S01]  /*0be0*/  IMAD.WIDE.U32 R8, R183, 0x10, R206 ;  /* 0x00000010b7087825 */ /* 0x004fe200078e00ce */
[----:B------:R-:W-:Y:S01]  /*0bf0*/  STL [R1+0x54], R165 ;  /* 0x000054a501007387 */ /* 0x000fe20000100800 */
[----:B0-----:R-:W-:-:S02]  /*0c00*/  IADD3 R3, R202, 0x180, RZ ;  /* 0x00000180ca037810 */ /* 0x001fc40007ffe0ff */
[--C-:B---3--:R-:W-:Y:S02]  /*0c10*/  IMAD.WIDE.U32 R196, R202, 0x20, R216.reuse ;  /* 0x00000020cac47825 */ /* 0x108fe400078e00d8 */
[----:B------:R-:W2:Y:S02]  /*0c20*/  LDG.E.128 R8, desc[UR4][R8.64] ;  /* 0x0000000408087981 */ /* 0x000ea4000c1e1d00 */
[----:B------:R-:W-:Y:S02]  /*0c30*/  IMAD.WIDE.U32 R200, R228, 0x20, R216 ;  /* 0x00000020e4c87825 */ /* 0x000fe400078e00d8 */
[----:B------:R-:W3:Y:S02]  /*0c40*/  LDG.E.128 R4, desc[UR4][R196.64] ;  /* 0x00000004c4047981 */ /* 0x000ee4000c1e1d00 */
[----:B------:R-:W-:Y:S02]  /*0c50*/  IMAD.WIDE.U32 R20, R21, 0x10, R206 ;  /* 0x0000001015147825 */ /* 0x000fe400078e00ce */
[----:B------:R-:W3:Y:S02]  /*0c60*/  LDG.E.128 R12, desc[UR4][R196.64+0x10] ;  /* 0x00001004c40c7981 */ /* 0x000ee4000c1e1d00 */
[----:B------:R-:W-:-:S02]  /*0c70*/  IMAD.WIDE.U32 R224, R248, 0x20, R216 ;  /* 0x00000020f8e07825 */ /* 0x000fc400078e00d8 */
[----:B------:R-:W3:Y:S02]  /*0c80*/  LDG.E.128 R16, desc[UR4][R200.64] ;  /* 0x00000004c8107981 */ /* 0x000ee4000c1e1d00 */
[----:B------:R-:W-:Y:S02]  /*0c90*/  IMAD.WIDE.U32 R208, R3, 0x20, R216 ;  /* 0x0000002003d07825 */ /* 0x000fe400078e00d8 */
[----:B------:R-:W3:Y:S04]  /*0ca0*/  LDG.E.128 R188, desc[UR4][R224.64] ;  /* 0x00000004e0bc7981 */ /* 0x000ee8000c1e1d00 */
[----:B------:R-:W3:Y:S04]  /*0cb0*/  LDG.E.128 R196, desc[UR4][R208.64] ;  /* 0x00000004d0c47981 */ /* 0x000ee8000c1e1d00 */
[----:B------:R-:W3:Y:S01]  /*0cc0*/  LDG.E.128 R20, desc[UR4][R20.64] ;  /* 0x0000000414147981 */ /* 0x000ee2000c1e1d00 */
[----:B------:R-:W-:-:S03]  /*0cd0*/  IADD3 R2, R202, 0x200, RZ ;  /* 0x00000200ca027810 */ /* 0x000fc60007ffe0ff */
[----:B------:R-:W3:Y:S02]  /*0ce0*/  LDG.E.128 R192, desc[UR4][R224.64+0x10] ;  /* 0x00001004e0c07981 */ /* 0x000ee4000c1e1d00 */
[----:B------:R-:W-:Y:S02]  /*0cf0*/  IMAD.WIDE.U32 R216, R2, 0x20, R216 ;  /* 0x0000002002d87825 */ /* 0x000fe400078e00d8 */
[----:B------:R0:W3:Y:S04]  /*0d00*/  LDG.E.128 R184, desc[UR4][R200.64+0x10] ;  /* 0x00001004c8b87981 */ /* 0x0000e8000c1e1d00 */
[----:B------:R-:W3:Y:S04]  /*0d10*/  LDG.E.128 R208, desc[UR4][R208.64+0x10] ;  /* 0x00001004d0d07981 */ /* 0x000ee8000c1e1d00 */
[----:B------:R-:W3:Y:S01]  /*0d20*/  LDG.E.128 R212, desc[UR4][R216.64] ;  /* 0x00000004d8d47981 */ /* 0x000ee2000c1e1d00 */
[----:B------:R-:W-:-:S03]  /*0d30*/  IADD3 R221, R183, 0x100, RZ ;  /* 0x00000100b7dd7810 */ /* 0x000fc60007ffe0ff */
[----:B------:R1:W-:Y:S04]  /*0d40*/  STL [R1+0x50], R164 ;  /* 0x000050a401007387 */ /* 0x0003e80000100800 */
[----:B------:R-:W3:Y:S01]  /*0d50*/  LDG.E.128 R216, desc[UR4][R216.64+0x10] ;  /* 0x00001004d8d87981 */ /* 0x000ee2000c1e1d00 */
[C---:B0-----:R-:W-:Y:S02]  /*0d60*/  IADD3 R201, R183.reuse, 0x180, RZ ;  /* 0x00000180b7c97810 */ /* 0x041fe40007ffe0ff */
[----:B------:R-:W-:Y:S01]  /*0d70*/  IADD3 R183, R183, 0x200, RZ ;  /* 0x00000200b7b77810 */ /* 0x000fe20007ffe0ff */
[----:B-1----:R-:W0:Y:S02]  /*0d80*/  LDC.U8 R164, c[0x0][0x2a0] ;  /* 0x0000a800ffa47b82 */ /* 0x002e240000000000 */
[----:B------:R-:W-:-:S05]  /*0d90*/  IMAD.WIDE.U32 R200, R201, 0x10, R206 ;  /* 0x00000010c9c87825 */ /* 0x000fca00078e00ce */
[----:B------:R1:W3:Y:S02]  /*0da0*/  LDG.E.128 R224, desc[UR4][R200.64] ;  /* 0x00000004c8e07981 */ /* 0x0002e4000c1e1d00 */
[----:B-1----:R-:W-:-:S05]  /*0db0*/  IMAD.WIDE.U32 R200, R183, 0x10, R206 ;  /* 0x00000010b7c87825 */ /* 0x002fca00078e00ce */
[----:B------:R1:W3:Y:S02]  /*0dc0*/  LDG.E.128 R232, desc[UR4][R200.64] ;  /* 0x00000004c8e87981 */ /* 0x0002e4000c1e1d00 */
[----:B-1----:R-:W-:Y:S02]  /*0dd0*/  MOV R201, UR14 ;  /* 0x0000000e00c97c02 */ /* 0x002fe40008000f00 */
[----:B------:R-:W-:Y:S02]  /*0de0*/  MOV R200, UR15 ;  /* 0x0000000f00c87c02 */ /* 0x000fe40008000f00 */
[----:B------:R-:W-:-:S04]  /*0df0*/  ISETP.NE.U32.AND P0, PT, R201, RZ, PT ;  /* 0x000000ffc900720c */ /* 0x000fc80003f05070 */
[----:B------:R-:W-:Y:S02]  /*0e00*/  ISETP.NE.AND.EX P0, PT, R200, RZ, PT, P0 ;  /* 0x000000ffc800720c */ /* 0x000fe40003f05300 */
[----:B0-----:R-:W-:-:S11]  /*0e10*/  ISETP.NE.AND P1, PT, R164, RZ, PT ;  /* 0x000000ffa400720c */ /* 0x001fd60003f25270 */
[----:B------:R-:W5:Y:S04]  /*0e20*/  @P0 LDG.E.128 R52, desc[UR4][R178.64] ;  /* 0x00000004b2340981 */ /* 0x000f68000c1e1d00 */
[----:B------:R0:W5:Y:S01]  /*0e30*/  @P0 LDG.E.128 R48, desc[UR4][R178.64+0x10] ;  /* 0x00001004b2300981 */ /* 0x000162000c1e1d00 */
[----:B------:R-:W-:-:S03]  /*0e40*/  IMAD.WIDE.U32 R220, R221, 0x10, R206 ;  /* 0x00000010dddc7825 */ /* 0x000fc600078e00ce */
[----:B------:R-:W5:Y:S01]  /*0e50*/  @P0 LDG.E.128 R44, desc[UR4][R176.64] ;  /* 0x00000004b02c0981 */ /* 0x000f62000c1e1d00 */
[----:B------:R-:W-:-:S03]  /*0e60*/  @P0 IMAD.WIDE.U32 R206, R2, 0x20, R250 ;  /* 0x0000002002ce0825 */ /* 0x000fc600078e00fa */
[----:B------:R1:W5:Y:S01]  /*0e70*/  @P0 LDG.E.128 R40, desc[UR4][R176.64+0x10] ;  /* 0x00001004b0280981 */ /* 0x000362000c1e1d00 */
[----:B------:R-:W-:-:S03]  /*0e80*/  @P0 IMAD.WIDE.U32 R230, R3, 0x20, R250 ;  /* 0x0000002003e60825 */ /* 0x000fc600078e00fa */
[----:B------:R-:W5:Y:S04]  /*0e90*/  @P0 LDG.E.128 R60, desc[UR4][R180.64] ;  /* 0x00000004b43c0981 */ /* 0x000f68000c1e1d00 */
[----:B------:R1:W5:Y:S04]  /*0ea0*/  @P0 LDG.E.128 R56, desc[UR4][R180.64+0x10] ;  /* 0x00001004b4380981 */ /* 0x000368000c1e1d00 */
[----:B------:R-:W5:Y:S04]  /*0eb0*/  @P0 LDG.E.128 R28, desc[UR4][R206.64] ;  /* 0x00000004ce1c0981 */ /* 0x000f68000c1e1d00 */
[----:B------:R1:W5:Y:S04]  /*0ec0*/  @P0 LDG.E.128 R24, desc[UR4][R206.64+0x10] ;  /* 0x00001004ce180981 */ /* 0x000368000c1e1d00 */
[----:B------:R-:W5:Y:S04]  /*0ed0*/  @P0 LDG.E.128 R36, desc[UR4][R230.64] ;  /* 0x00000004e6240981 */ /* 0x000f68000c1e1d00 */
[----:B------:R1:W5:Y:S04]  /*0ee0*/  @P0 LDG.E.128 R32, desc[UR4][R230.64+0x10] ;  /* 0x00001004e6200981 */ /* 0x000368000c1e1d00 */
[----:B------:R-:W3:Y:S01]  /*0ef0*/  LDG.E.128 R220, desc[UR4][R220.64] ;  /* 0x00000004dcdc7981 */ /* 0x000ee2000c1e1d00 */
[----:B----4-:R-:W-:Y:S01]  /*0f00*/  FSEL R0, R0, RZ, !P1 ;  /* 0x000000ff00007208 */ /* 0x010fe20004800000 */
[----:B--2---:R-:W-:-:S04]  /*0f10*/  HADD2.F32 R165, -RZ, R11.H1_H1 ;  /* 0x3000000bffa57230 */ /* 0x004fc80000004100 */
[C---:B---3--:R-:W-:Y:S01]  /*0f20*/  FADD.FTZ R236, -R0.reuse, R6 ;  /* 0x0000000600ec7221 */ /* 0x048fe20000010100 */
[C---:B------:R-:W-:Y:S01]  /*0f30*/  FADD.FTZ R6, -R0.reuse, R16 ;  /* 0x0000001000067221 */ /* 0x040fe20000010100 */
[C---:B------:R-:W-:Y:S01]  /*0f40*/  FADD.FTZ R16, -R0.reuse, R190 ;  /* 0x000000be00107221 */ /* 0x040fe20000010100 */
[----:B0-----:R-:W-:Y:S01]  /*0f50*/  FADD.FTZ R178, -R0, R196 ;  /* 0x000000c400b27221 */ /* 0x001fe20000010100 */
[--C-:B------:R-:W-:Y:S02]  /*0f60*/  HADD2.F32 R245, -RZ, R21.reuse.H0_H0 ;  /* 0x20000015fff57230 */ /* 0x100fe40000004100 */
[----:B------:R-:W-:Y:S01]  /*0f70*/  HADD2.F32 R166, -RZ, R21.H1_H1 ;  /* 0x30000015ffa67230 */ /* 0x000fe20000004100 */
[----:B------:R-:W-:Y:S01]  /*0f80*/  MOV R21, R165 ;  /* 0x000000a500157202 */ /* 0x000fe20000000f00 */
[--C-:B------:R-:W-:Y:S02]  /*0f90*/  HADD2.F32 R165, -RZ, R22.reuse.H0_H0 ;  /* 0x20000016ffa57230 */ /* 0x100fe40000004100 */
[----:B------:R-:W-:-:S02]  /*0fa0*/  HADD2.F32 R247, -RZ, R22.H1_H1 ;  /* 0x30000016fff77230 */ /* 0x000fc40000004100 */
[C---:B-----5:R-:W-:Y:S01]  /*0fb0*/  FMUL.FTZ R22, R203.reuse, R16 ;  /* 0x00000010cb167220 */ /* 0x060fe20000410000 */
[C---:B------:R-:W-:Y:S02]  /*0fc0*/  FMUL.FTZ R16, R203.reuse, R178 ;  /* 0x000000b2cb107220 */ /* 0x040fe40000410000 */
[----:B------:R-:W2:Y:S01]  /*0fd0*/  LDL R178, [R1+0x40] ;  /* 0x0000400001b27983 */ /* 0x000ea20000100800 */
        /* <DEDUP_REMOVED lines=9> */
[C---:B------:R-:W-:Y:S01]  /*1070*/  FADD.FTZ R181, -R0.reuse, R199 ;  /* 0x000000c700b57221 */ /* 0x040fe20000010100 */
[C---:B------:R-:W-:Y:S01]  /*1080*/  FADD.FTZ R14, -R0.reuse, R188 ;  /* 0x000000bc000e7221 */ /* 0x040fe20000010100 */
[----:B------:R-:W-:Y:S01]  /*1090*/  FMUL.FTZ R198, R203, R236 ;  /* 0x000000eccbc67220 */ /* 0x000fe20000410000 */
[----:B------:R-:W-:Y:S01]  /*10a0*/  FADD.FTZ R237, -R0, R5 ;  /* 0x0000000500ed7221 */ /* 0x000fe20000010100 */
[----:B------:R-:W-:-:S02]  /*10b0*/  HADD2.F32 R240, -RZ, R8.H0_H0 ;  /* 0x20000008fff07230 */ /* 0x000fc40000004100 */
[C---:B------:R-:W-:Y:S01]  /*10c0*/  FADD.FTZ R183, -R0.reuse, R208 ;  /* 0x000000d000b77221 */ /* 0x040fe20000010100 */
[----:B------:R-:W-:Y:S02]  /*10d0*/  HADD2.F32 R239, -RZ, R8.H1_H1 ;  /* 0x30000008ffef7230 */ /* 0x000fe40000004100 */
[C---:B------:R-:W-:Y:S01]  /*10e0*/  FADD.FTZ R205, -R0.reuse, R209 ;  /* 0x000000d100cd7221 */ /* 0x040fe20000010100 */
[--C-:B------:R-:W-:Y:S02]  /*10f0*/  HADD2.F32 R242, -RZ, R9.reuse.H0_H0 ;  /* 0x20000009fff27230 */ /* 0x100fe40000004100 */
[C---:B------:R-:W-:Y:S01]  /*1100*/  FADD.FTZ R206, -R0.reuse, R210 ;  /* 0x000000d200ce7221 */ /* 0x040fe20000010100 */
[----:B------:R-:W-:Y:S02]  /*1110*/  HADD2.F32 R241, -RZ, R9.H1_H1 ;  /* 0x30000009fff17230 */ /* 0x000fe40000004100 */
[----:B------:R-:W-:Y:S01]  /*1120*/  FADD.FTZ R207, -R0, R211 ;  /* 0x000000d300cf7221 */ /* 0x000fe20000010100 */
[----:B------:R-:W-:Y:S01]  /*1130*/  HADD2.F32 R164, -RZ, R11.H0_H0 ;  /* 0x2000000bffa47230 */ /* 0x000fe20000004100 */
[----:B------:R-:W-:Y:S01]  /*1140*/  MOV R236, R21 ;  /* 0x0000001500ec7202 */ /* 0x000fe20000000f00 */
        /* <DEDUP_REMOVED lines=29> */
[----:B------:R-:W-:-:S02]  /*1320*/  FMUL.FTZ R14, R203, R180 ;  /* 0x000000b4cb0e7220 */ /* 0x000fc40000410000 */
[----:B------:R-:W4:Y:S04]  /*1330*/  LDL R238, [R1+0x20] ;  /* 0x0000200001ee7983 */ /* 0x000f280000100800 */
[----:B------:R-:W4:Y:S04]  /*1340*/  LDL R181, [R1+0x30] ;  /* 0x0000300001b57983 */ /* 0x000f280000100800 */
[----:B------:R-:W4:Y:S01]  /*1350*/  LDL R180, [R1+0x28] ;  /* 0x0000280001b47983 */ /* 0x000f220000100800 */
[--C-:B------:R-:W-:Y:S02]  /*1360*/  HADD2.F32 R173, -RZ, R227.reuse.H0_H0 ;  /* 0x200000e3ffad7230 */ /* 0x100fe40000004100 */
[----:B------:R-:W-:Y:S01]  /*1370*/  HADD2.F32 R172, -RZ, R227.H1_H1 ;  /* 0x300000e3ffac7230 */ /* 0x000fe20000004100 */
[----:B------:R-:W-:Y:S01]  /*1380*/  MOV R227, R166 ;  /* 0x000000a600e37202 */ /* 0x000fe20000000f00 */
[----:B------:R-:W-:-:S02]  /*1390*/  HADD2.F32 R246, -RZ, R23.H0_H0 ;  /* 0x20000017fff67230 */ /* 0x000fc40000004100 */
[--C-:B------:R-:W-:Y:S02]  /*13a0*/  HADD2.F32 R167, -RZ, R234.reuse.H0_H0 ;  /* 0x200000eaffa77230 */ /* 0x100fe40000004100 */
[----:B------:R-:W-:Y:S01]  /*13b0*/  HADD2.F32 R166, -RZ, R234.H1_H1 ;  /* 0x300000eaffa67230 */ /* 0x000fe20000004100 */
[----:B------:R-:W-:Y:S01]  /*13c0*/  MOV R234, R227 ;  /* 0x000000e300ea7202 */ /* 0x000fe20000000f00 */
[----:B------:R-:W-:Y:S01]  /*13d0*/  FMUL.FTZ R197, R203, R229 ;  /* 0x000000e5cbc57220 */ /* 0x000fe20000410000 */
[----:B------:R-:W-:Y:S01]  /*13e0*/  MOV R227, R246 ;  /* 0x000000f600e37202 */ /* 0x000fe20000000f00 */
[----:B------:R-:W4:Y:S04]  /*13f0*/  LDL R229, [R1+0x38] ;  /* 0x0000380001e57983 */ /* 0x000f280000100800 */
[----:B------:R-:W4:Y:S01]  /*1400*/  LDL R246, [R1+0x48] ;  /* 0x0000480001f67983 */ /* 0x000f220000100800 */
[----:B------:R-:W-:-:S02]  /*1410*/  HADD2.F32 R171, -RZ, R232.H0_H0 ;  /* 0x200000e8ffab7230 */ /* 0x000fc40000004100 */
[----:B------:R-:W-:Y:S01]  /*1420*/  HADD2.F32 R170, -RZ, R232.H1_H1 ;  /* 0x300000e8ffaa7230 */ /* 0x000fe20000004100 */
[----:B------:R-:W-:Y:S01]  /*1430*/  MOV R232, R165 ;  /* 0x000000a500e87202 */ /* 0x000fe20000000f00 */
[--C-:B------:R-:W-:Y:S02]  /*1440*/  HADD2.F32 R169, -RZ, R233.reuse.H0_H0 ;  /* 0x200000e9ffa97230 */ /* 0x100fe40000004100 */
[----:B------:R-:W-:Y:S01]  /*1450*/  HADD2.F32 R168, -RZ, R233.H1_H1 ;  /* 0x300000e9ffa87230 */ /* 0x000fe20000004100 */
[----:B------:R-:W-:Y:S01]  /*1460*/  MOV R233, R164 ;  /* 0x000000a400e97202 */ /* 0x000fe20000000f00 */
[--C-:B------:R-:W-:Y:S02]  /*1470*/  HADD2.F32 R231, -RZ, R20.reuse.H0_H0 ;  /* 0x20000014ffe77230 */ /* 0x100fe40000004100 */
[----:B------:R-:W-:Y:S02]  /*1480*/  HADD2.F32 R230, -RZ, R20.H1_H1 ;  /* 0x30000014ffe67230 */ /* 0x000fe40000004100 */
[----:B------:R-:W-:-:S02]  /*1490*/  HADD2.F32 R165, -RZ, R235.H0_H0 ;  /* 0x200000ebffa57230 */ /* 0x000fc40000004100 */
[----:B------:R-:W-:Y:S01]  /*14a0*/  HADD2.F32 R164, -RZ, R235.H1_H1 ;  /* 0x300000ebffa47230 */ /* 0x000fe20000004100 */
[----:B------:R-:W-:Y:S01]  /*14b0*/  MOV R235, R245 ;  /* 0x000000f500eb7202 */ /* 0x000fe20000000f00 */
[----:B------:R-:W-:Y:S02]  /*14c0*/  HADD2.F32 R20, -RZ, R23.H1_H1 ;  /* 0x30000017ff147230 */ /* 0x000fe40000004100 */
[C---:B------:R-:W-:Y:S01]  /*14d0*/  FMUL.FTZ R199, R203.reuse, R237 ;  /* 0x000000edcbc77220 */ /* 0x040fe20000410000 */
[C---:B------:R-:W-:Y:S01]  /*14e0*/  FMUL.FTZ R23, R203.reuse, R15 ;  /* 0x0000000fcb177220 */ /* 0x040fe20000410000 */
[----:B------:R-:W4:Y:S01]  /*14f0*/  LDL R245, [R1+0x4c] ;  /* 0x00004c0001f57983 */ /* 0x000f220000100800 */
[C---:B------:R-:W-:Y:S01]  /*1500*/  FMUL.FTZ R15, R203.reuse, R179 ;  /* 0x000000b3cb0f7220 */ /* 0x040fe20000410000 */
[C---:B------:R-:W-:Y:S02]  /*1510*/  FMUL.FTZ R187, R203.reuse, R11 ;  /* 0x0000000bcbbb7220 */ /* 0x040fe40000410000 */
[----:B------:R-:W4:Y:S01]  /*1520*/  LDL R237, [R1+0x3c] ;  /* 0x00003c0001ed7983 */ /* 0x000f220000100800 */
[----:B------:R-:W-:-:S03]  /*1530*/  FMUL.FTZ R11, R203, R205 ;  /* 0x000000cdcb0b7220 */ /* 0x000fc60000410000 */
[----:B------:R-:W4:Y:S01]  /*1540*/  LDL R179, [R1+0x2c] ;  /* 0x00002c0001b37983 */ /* 0x000f220000100800 */
[C---:B------:R-:W-:Y:S01]  /*1550*/  FMUL.FTZ R195, R203.reuse, R3 ;  /* 0x00000003cbc37220 */ /* 0x040fe20000410000 */
[----:B------:R-:W-:Y:S01]  /*1560*/  FMUL.FTZ R196, R203, R2 ;  /* 0x00000002cbc47220 */ /* 0x000fe20000410000 */
[----:B------:R-:W-:Y:S01]  /*1570*/  FADD.FTZ R157, R157, R243 ;  /* 0x000000f39d9d7221 */ /* 0x000fe20000010000 */
[----:B------:R-:W-:Y:S01]  /*1580*/  FFMA.FTZ R84, R0, R240, R84 ;  /* 0x000000f000547223 */ /* 0x000fe20000010054 */
[----:B------:R-:W-:Y:S01]  /*1590*/  FFMA.FTZ R89, R195, R243, R89 ;  /* 0x000000f3c3597223 */ /* 0x000fe20000010059 */
[----:B------:R-:W-:Y:S01]  /*15a0*/  FADD.FTZ R160, R160, R240 ;  /* 0x000000f0a0a07221 */ /* 0x000fe20000010000 */
[----:B------:R-:W-:Y:S01]  /*15b0*/  FADD.FTZ R156, R156, R244 ;  /* 0x000000f49c9c7221 */ /* 0x000fe20000010000 */
[----:B------:R-:W-:Y:S01]  /*15c0*/  FFMA.FTZ R88, R196, R244, R88 ;  /* 0x000000f4c4587223 */ /* 0x000fe20000010058 */
[--C-:B------:R-:W-:Y:S02]  /*15d0*/  HADD2.F32 R251, -RZ, R224.reuse.H0_H0 ;  /* 0x200000e0fffb7230 */ /* 0x100fe40000004100 */
[----:B------:R-:W-:-:S02]  /*15e0*/  HADD2.F32 R250, -RZ, R224.H1_H1 ;  /* 0x300000e0fffa7230 */ /* 0x000fc40000004100 */
[--C-:B------:R-:W-:Y:S02]  /*15f0*/  HADD2.F32 R224, -RZ, R225.reuse.H0_H0 ;  /* 0x200000e1ffe07230 */ /* 0x100fe40000004100 */
[----:B------:R-:W-:Y:S02]  /*1600*/  HADD2.F32 R252, -RZ, R225.H1_H1 ;  /* 0x300000e1fffc7230 */ /* 0x000fe40000004100 */
[--C-:B------:R-:W-:Y:S02]  /*1610*/  HADD2.F32 R225, -RZ, R226.reuse.H0_H0 ;  /* 0x200000e2ffe17230 */ /* 0x100fe40000004100 */
[----:B------:R-:W-:Y:S01]  /*1620*/  HADD2.F32 R174, -RZ, R226.H1_H1 ;  /* 0x300000e2ffae7230 */ /* 0x000fe20000004100 */
[----:B------:R-:W-:Y:S01]  /*1630*/  MOV R226, R20 ;  /* 0x0000001400e27202 */ /* 0x000fe20000000f00 */
[C---:B------:R-:W-:Y:S01]  /*1640*/  FMUL.FTZ R20, R203.reuse, R18 ;  /* 0x00000012cb147220 */ /* 0x040fe20000410000 */
[C---:B------:R-:W-:Y:S01]  /*1650*/  FMUL.FTZ R18, R203.reuse, R176 ;  /* 0x000000b0cb127220 */ /* 0x040fe20000410000 */
[----:B------:R-:W-:Y:S01]  /*1660*/  MOV R176, R233 ;  /* 0x000000e900b07202 */ /* 0x000fe20000000f00 */
[C---:B------:R-:W-:Y:S01]  /*1670*/  FMUL.FTZ R188, R203.reuse, R10 ;  /* 0x0000000acbbc7220 */ /* 0x040fe20000410000 */
[----:B------:R-:W-:Y:S01]  /*1680*/  MOV R233, R232 ;  /* 0x000000e800e97202 */ /* 0x000fe20000000f00 */
[----:B------:R-:W-:Y:S01]  /*1690*/  FMUL.FTZ R10, R203, R206 ;  /* 0x000000cecb0a7220 */ /* 0x000fe20000410000 */
[----:B------:R-:W-:Y:S01]  /*16a0*/  MOV R232, R247 ;  /* 0x000000f700e87202 */ /* 0x000fe20000000f00 */
[----:B------:R-:W4:Y:S04]  /*16b0*/  LDL R206, [R1+0x24] ;  /* 0x0000240001ce7983 */ /* 0x000f280000100800 */
[----:B------:R-:W4:Y:S01]  /*16c0*/  LDL R247, [R1+0x44] ;  /* 0x0000440001f77983 */ /* 0x000f220000100800 */
[----:B--2---:R-:W-:-:S03]  /*16d0*/  FMUL.FTZ R205, R178, R240 ;  /* 0x000000f0b2cd7220 */ /* 0x004fc60000410000 */
[----:B------:R-:W2:Y:S01]  /*16e0*/  LDL R178, [R1+0x10] ;  /* 0x0000100001b27983 */ /* 0x000ea20000100800 */
[----:B---3--:R-:W-:-:S03]  /*16f0*/  FMUL.FTZ R243, R177, R243 ;  /* 0x000000f3b1f37220 */ /* 0x008fc60000410000 */
[----:B------:R-:W3:Y:S01]  /*1700*/  LDL R177, [R1+0x14] ;  /* 0x0000140001b17983 */ /* 0x000ee20000100800 */
[----:B----4-:R-:W-:Y:S01]  /*1710*/  FMUL.FTZ R240, R238, R231 ;  /* 0x000000e7eef07220 */ /* 0x010fe20000410000 */
[----:B------:R-:W-:Y:S02]  /*1720*/  FMUL.FTZ R244, R181, R244 ;  /* 0x000000f4b5f47220 */ /* 0x000fe40000410000 */
[----:B------:R-:W4:Y:S01]  /*1730*/  LDL R181, [R1] ;  /* 0x0000000001b57983 */ /* 0x000f220000100800 */
[----:B------:R-:W-:-:S03]  /*1740*/  FMUL.FTZ R238, R180, R235 ;  /* 0x000000ebb4ee7220 */ /* 0x000fc60000410000 */
[----:B------:R-:W4:Y:S01]  /*1750*/  LDL R180, [R1+0x4] ;  /* 0x0000040001b47983 */ /* 0x000f220000100800 */
[----:B------:R-:W-:Y:S01]  /*1760*/  FMUL.FTZ R194, R203, R4 ;  /* 0x00000004cbc27220 */ /* 0x000fe20000410000 */
[----:B------:R-:W-:Y:S01]  /*1770*/  FFMA.FTZ R86, R198, R242, R86 ;  /* 0x000000f2c6567223 */ /* 0x000fe20000010056 */
[----:B------:R-:W-:Y:S01]  /*1780*/  FADD.FTZ R162, R162, R242 ;  /* 0x000000f2a2a27221 */ /* 0x000fe20000010000 */
[----:B------:R-:W-:Y:S01]  /*1790*/  FADD.FTZ R158, R158, R176 ;  /* 0x000000b09e9e7221 */ /* 0x000fe20000010000 */
[----:B------:R-:W-:Y:S01]  /*17a0*/  FFMA.FTZ R90, R194, R176, R90 ;  /* 0x000000b0c25a7223 */ /* 0x000fe2000001005a */
[----:B------:R-:W-:Y:S01]  /*17b0*/  FMUL.FTZ R246, R246, R242 ;  /* 0x000000f2f6f67220 */ /* 0x000fe20000410000 */
[----:B------:R-:W-:Y:S02]  /*17c0*/  FMUL.FTZ R242, R229, R176 ;  /* 0x000000b0e5f27220 */ /* 0x000fe40000410000 */
[----:B------:R-:W4:Y:S01]  /*17d0*/  LDL R176, [R1+0x18] ;  /* 0x0000180001b07983 */ /* 0x000f220000100800 */
[C---:B------:R-:W-:Y:S01]  /*17e0*/  FMUL.FTZ R186, R203.reuse, R12 ;  /* 0x0000000ccbba7220 */ /* 0x040fe20000410000 */
[----:B------:R-:W-:-:S02]  /*17f0*/  FMUL.FTZ R12, R203, R183 ;  /* 0x000000b7cb0c7220 */ /* 0x000fc40000410000 */
[----:B------:R-:W4:Y:S01]  /*1800*/  LDL R183, [R1+0x1c] ;  /* 0x00001c0001b77983 */ /* 0x000f220000100800 */
[----:B------:R-:W-:Y:S01]  /*1810*/  FFMA.FTZ R87, R197, R241, R87 ;  /* 0x000000f1c5577223 */ /* 0x000fe20000010057 */
[----:B------:R-:W-:Y:S01]  /*1820*/  FADD.FTZ R163, R163, R241 ;  /* 0x000000f1a3a37221 */ /* 0x000fe20000010000 */
[----:B------:R-:W-:Y:S01]  /*1830*/  FMUL.FTZ R193, R203, R5 ;  /* 0x00000005cbc17220 */ /* 0x000fe20000410000 */
[----:B------:R-:W-:-:S03]  /*1840*/  FADD.FTZ R159, R159, R236 ;  /* 0x000000ec9f9f7221 */ /* 0x000fc60000010000 */
[-C--:B------:R-:W-:Y:S01]  /*1850*/  FFMA.FTZ R91, R193, R236.reuse, R91 ;  /* 0x000000ecc15b7223 */ /* 0x080fe2000001005b */
[----:B------:R-:W-:Y:S01]  /*1860*/  FMUL.FTZ R245, R245, R241 ;  /* 0x000000f1f5f57220 */ /* 0x000fe20000410000 */
[----:B------:R-:W-:Y:S01]  /*1870*/  FMUL.FTZ R241, R237, R236 ;  /* 0x000000ecedf17220 */ /* 0x000fe20000410000 */
[----:B------:R-:W-:Y:S02]  /*1880*/  FMUL.FTZ R237, R179, R234 ;  /* 0x000000eab3ed7220 */ /* 0x000fe40000410000 */
[----:B------:R-:W4:Y:S01]  /*1890*/  LDL R179, [R1+0x8] ;  /* 0x0000080001b37983 */ /* 0x000f220000100800 */
[C---:B------:R-:W-:Y:S01]  /*18a0*/  FMUL.FTZ R190, R203.reuse, R8 ;  /* 0x00000008cbbe7220 */ /* 0x040fe20000410000 */
[--C-:B------:R-:W-:Y:S02]  /*18b0*/  HADD2.F32 R217, -RZ, R220.reuse.H0_H0 ;  /* 0x200000dcffd97230 */ /* 0x100fe40000004100 */
[----:B------:R-:W-:Y:S01]  /*18c0*/  FMUL.FTZ R192, R203, R6 ;  /* 0x00000006cbc07220 */ /* 0x000fe20000410000 */
[----:B------:R-:W-:-:S02]  /*18d0*/  HADD2.F32 R216, -RZ, R220.H1_H1 ;  /* 0x300000dcffd87230 */ /* 0x000fc40000004100 */
[C---:B------:R-:W-:Y:S01]  /*18e0*/  FMUL.FTZ R189, R203.reuse, R9 ;  /* 0x00000009cbbd7220 */ /* 0x040fe20000410000 */
[----:B------:R-:W-:Y:S01]  /*18f0*/  FFMA.FTZ R94, R190, R235, R94 ;  /* 0x000000ebbe5e7223 */ /* 0x000fe2000001005e */
[----:B------:R-:W-:Y:S01]  /*1900*/  FADD.FTZ R154, R154, R235 ;  /* 0x000000eb9a9a7221 */ /* 0x000fe20000010000 */
[----:B------:R-:W-:Y:S01]  /*1910*/  FMUL.FTZ R9, R203, R207 ;  /* 0x000000cfcb097220 */ /* 0x000fe20000410000 */
[----:B------:R-:W-:Y:S01]  /*1920*/  FADD.FTZ R149, R149, R232 ;  /* 0x000000e895957221 */ /* 0x000fe20000010000 */
[----:B------:R-:W-:Y:S01]  /*1930*/  FFMA.FTZ R97, R187, R232, R97 ;  /* 0x000000e8bb617223 */ /* 0x000fe20000010061 */
[C---:B------:R-:W-:Y:S01]  /*1940*/  FMUL.FTZ R191, R203.reuse, R7 ;  /* 0x00000007cbbf7220 */ /* 0x040fe20000410000 */
[C---:B------:R-:W-:Y:S01]  /*1950*/  FMUL.FTZ R8, R203.reuse, R208 ;  /* 0x000000d0cb087220 */ /* 0x040fe20000410000 */
        /* <DEDUP_REMOVED lines=9> */
[C---:B------:R-:W-:Y:S01]  /*19f0*/  FMUL.FTZ R6, R203.reuse, R210 ;  /* 0x000000d2cb067220 */ /* 0x040fe20000410000 */
[C---:B------:R-:W-:Y:S01]  /*1a00*/  FMUL.FTZ R207, R203.reuse, R215 ;  /* 0x000000d7cbcf7220 */ /* 0x040fe20000410000 */
[----:B------:R-:W-:Y:S01]  /*1a10*/  FADD.FTZ R134, R134, R173 ;  /* 0x000000ad86867221 */ /* 0x000fe20000010000 */
[----:B------:R-:W-:Y:S01]  /*1a20*/  FFMA.FTZ R114, R10, R173, R114 ;  /* 0x000000ad0a727223 */ /* 0x000fe20000010072 */
[C---:B------:R-:W-:Y:S01]  /*1a30*/  FMUL.FTZ R5, R203.reuse, R211 ;  /* 0x000000d3cb057220 */ /* 0x040fe20000410000 */
[----:B------:R-:W-:Y:S01]  /*1a40*/  FMUL.FTZ R2, R203, R214 ;  /* 0x000000d6cb027220 */ /* 0x000fe20000410000 */
[----:B------:R-:W-:Y:S01]  /*1a50*/  FADD.FTZ R135, R135, R172 ;  /* 0x000000ac87877221 */ /* 0x000fe20000010000 */
[-C--:B------:R-:W-:Y:S01]  /*1a60*/  FFMA.FTZ R115, R9, R172.reuse, R115 ;  /* 0x000000ac09737223 */ /* 0x080fe20000010073 */
[----:B------:R-:W-:Y:S01]  /*1a70*/  FMUL.FTZ R215, R75, R172 ;  /* 0x000000ac4bd77220 */ /* 0x000fe20000410000 */
        /* <DEDUP_REMOVED lines=14> */
[----:B------:R-:W-:Y:S01]  /*1b60*/  FADD.FTZ R124, R124, R167 ;  /* 0x000000a77c7c7221 */ /* 0x000fe20000010000 */
[-C--:B------:R-:W-:Y:S01]  /*1b70*/  FFMA.FTZ R120, R4, R167.reuse, R120 ;  /* 0x000000a704787223 */ /* 0x080fe20000010078 */
[----:B------:R-:W-:Y:S01]  /*1b80*/  FMUL.FTZ R210, R64, R167 ;  /* 0x000000a740d27220 */ /* 0x000fe20000410000 */
[-C--:B------:R-:W-:Y:S01]  /*1b90*/  FFMA.FTZ R85, R199, R239.reuse, R85 ;  /* 0x000000efc7557223 */ /* 0x080fe20000010055 */
[----:B------:R-:W-:Y:S01]  /*1ba0*/  FADD.FTZ R161, R161, R239 ;  /* 0x000000efa1a17221 */ /* 0x000fe20000010000 */
        /* <DEDUP_REMOVED lines=11> */
[----:B--2---:R-:W-:-:S02]  /*1c60*/  FMUL.FTZ R236, R178, R233 ;  /* 0x000000e9b2ec7220 */ /* 0x004fc40000410000 */
[----:B------:R-:W2:Y:S01]  /*1c70*/  LDL R178, [R1+0xc] ;  /* 0x00000c0001b27983 */ /* 0x000ea20000100800 */
[----:B---3--:R-:W-:Y:S01]  /*1c80*/  FMUL.FTZ R235, R177, R232 ;  /* 0x000000e8b1eb7220 */ /* 0x008fe20000410000 */
[----:B----4-:R-:W-:Y:S01]  /*1c90*/  FMUL.FTZ R232, R181, R217 ;  /* 0x000000d9b5e87220 */ /* 0x010fe20000410000 */
[----:B------:R-:W-:Y:S02]  /*1ca0*/  FMUL.FTZ R217, R73, R174 ;  /* 0x000000ae49d97220 */ /* 0x000fe40000410000 */
[----:B------:R0:W5:Y:S01]  /*1cb0*/  LDL.LU R174, [R1+0x78] ;  /* 0x0000780001ae7983 */ /* 0x0001620000300800 */
[----:B------:R-:W-:Y:S01]  /*1cc0*/  FMUL.FTZ R231, R180, R216 ;  /* 0x000000d8b4e77220 */ /* 0x000fe20000410000 */
[----:B------:R-:W-:Y:S02]  /*1cd0*/  FMUL.FTZ R216, R74, R173 ;  /* 0x000000ad4ad87220 */ /* 0x000fe40000410000 */
        /* <DEDUP_REMOVED lines=10> */
[----:B------:R-:W-:Y:S01]  /*1d80*/  FFMA.FTZ R95, R189, R234, R95 ;  /* 0x000000eabd5f7223 */ /* 0x000fe2000001005f */
        /* <DEDUP_REMOVED lines=41> */
[----:B------:R-:W-:Y:S01]  /*2020*/  FFMA.FTZ R93, R191, R230, R93 ;  /* 0x000000e6bf5d7223 */ /* 0x000fe2000001005d */
[----:B------:R-:W-:Y:S01]  /*2030*/  FADD.FTZ R153, R153, R230 ;  /* 0x000000e699997221 */ /* 0x000fe20000010000 */
        /* <DEDUP_REMOVED lines=8> */
[----:B------:R-:W-:Y:S01]  /*20c0*/  FFMA.FTZ R98, R186, R227, R98 ;  /* 0x000000e3ba627223 */ /* 0x000fe20000010062 */
[----:B------:R-:W-:Y:S01]  /*20d0*/  FMUL.FTZ R227, R80, R220 ;  /* 0x000000dc50e37220 */ /* 0x000fe20000410000 */
[--C-:B------:R-:W-:Y:S02]  /*20e0*/  HADD2.F32 R221, -RZ, R223.reuse.H0_H0 ;  /* 0x200000dfffdd7230 */ /* 0x100fe40000004100 */
[----:B------:R-:W-:Y:S01]  /*20f0*/  FADD.FTZ R151, R151, R226 ;  /* 0x000000e297977221 */ /* 0x000fe20000010000 */
[----:B------:R-:W-:Y:S01]  /*2100*/  FFMA.FTZ R99, R185, R226, R99 ;  /* 0x000000e2b9637223 */ /* 0x000fe20000010063 */
[----:B------:R-:W-:Y:S01]  /*2110*/  FMUL.FTZ R19, R203, R19 ;  /* 0x00000013cb137220 */ /* 0x000fe20000410000 */
[----:B------:R-:W-:Y:S01]  /*2120*/  FMUL.FTZ R226, R81, R222 ;  /* 0x000000de51e27220 */ /* 0x000fe20000410000 */
[----:B------:R-:W-:Y:S01]  /*2130*/  HADD2.F32 R223, -RZ, R223.H1_H1 ;  /* 0x300000dfffdf7230 */ /* 0x000fe20000004100 */
[----:B------:R-:W-:-:S04]  /*2140*/  MOV R179, R224 ;  /* 0x000000e000b37202 */ /* 0x000fc80000000f00 */
[-C--:B------:R-:W-:Y:S01]  /*2150*/  FMUL.FTZ R224, R83, R223.reuse ;  /* 0x000000df53e07220 */ /* 0x080fe20000410000 */
[----:B------:R-:W-:Y:S01]  /*2160*/  FADD.FTZ R143, R143, R223 ;  /* 0x000000df8f8f7221 */ /* 0x000fe20000010000 */
[----:B------:R-:W-:Y:S01]  /*2170*/  FFMA.FTZ R107, R17, R223, R107 ;  /* 0x000000df116b7223 */ /* 0x000fe2000001006b */
        /* <DEDUP_REMOVED lines=19> */
[----:B--2---:R-:W-:-:S04]  /*22b0*/  FMUL.FTZ R229, R178, R218 ;  /* 0x000000dab2e57220 */ /* 0x004fc80000410000 */
[----:B------:R-:W-:Y:S01]  /*22c0*/  FADD.FTZ R177, R177, R229 ;  /* 0x000000e5b1b17221 */ /* 0x000fe20000010000 */
[----:B------:R-:W-:-:S03]  /*22d0*/  FFMA.FTZ R176, R21, R229, R176 ;  /* 0x000000e515b07223 */ /* 0x000fc600000100b0 */
[----:B------:R-:W-:Y:S01]  /*22e0*/  FADD.FTZ R177, R177, R227 ;  /* 0x000000e3b1b17221 */ /* 0x000fe20000010000 */
[----:B------:R-:W-:Y:S01]  /*22f0*/  FFMA.FTZ R176, R20, R227, R176 ;  /* 0x000000e314b07223 */ /* 0x000fe200000100b0 */
[----:B------:R-:W-:Y:S01]  /*2300*/  MOV R178, R225 ;  /* 0x000000e100b27202 */ /* 0x000fe20000000f00 */
        /* <DEDUP_REMOVED lines=44> */
[----:B0-----:R-:W-:-:S07]  /*25d0*/  FFMA.FTZ R183, R207, R206, R176 ;  /* 0x000000cecfb77223 */ /* 0x001fce00000100b0 */
.L_x_11763:
[----:B------:R-:W-:Y:S05]  /*25e0*/  BSYNC B0 ;  /* 0x0000000000007941 */ /* 0x000fea0003800000 */
.L_x_11761:
        /* <DEDUP_REMOVED lines=26> */
.L_x_11856:
        /* <DEDUP_REMOVED lines=18> */
[----:B--2---:R-:W-:Y:S02]  /*28b0*/  @P5 IADD3 R176, R182, -0x1, RZ ;  /* 0xffffffffb6b05810 */ /* 0x004fe40007ffe0ff */
[----:B------:R-:W-:-:S03]  /*28c0*/  LEA R180, R178, R179, 0x3 ;  /* 0x000000b3b2b47211 */ /* 0x000fc600078e18ff */
        /* <DEDUP_REMOVED lines=31> */
.L_x_11766:
[----:B------:R-:W-:Y:S05]  /*2ac0*/  BSYNC B0 ;  /* 0x0000000000007941 */ /* 0x000fea0003800000 */
.L_x_11765:
[----:B------:R-:W-:Y:S01]  /*2ad0*/  @P5 FMUL.FTZ R177, R176, R177 ;  /* 0x000000b1b0b15220 */ /* 0x000fe20000410000 */
        /* <DEDUP_REMOVED lines=14> */
.L_x_11768:
[----:B------:R-:W-:Y:S05]  /*2bc0*/  BSYNC B0 ;  /* 0x0000000000007941 */ /* 0x000fea0003800000 */
.L_x_11767:
        /* <DEDUP_REMOVED lines=10> */
.L_x_11770:
[----:B------:R-:W-:Y:S05]  /*2c70*/  BSYNC B0 ;  /* 0x0000000000007941 */ /* 0x000fea0003800000 */
.L_x_11769:
[----:B---3--:R-:W-:Y:S01]  /*2c80*/  @P5 FMUL.FTZ R249, R178, R180 ;  /* 0x000000b4b2f95220 */ /* 0x008fe20000410000 */
[----:B------:R-:W0:Y:S01]  /*2c90*/  @P5 LDC R181, c[0x0][0x29c] ;  /* 0x0000a700ffb55b82 */ /* 0x000e220000000800 */
[C---:B------:R-:W-:Y:S01]  /*2ca0*/  @!P3 ISETP.NE.U32.AND P1, PT, R201.reuse, RZ, PT ;  /* 0x000000ffc900b20c */ /* 0x040fe20003f25070 */
[----:B------:R-:W-:Y:S01]  /*2cb0*/  BSSY B0, `(.L_x_11771) ;  /* 0x0000011000007945 */ /* 0x000fe20003800000 */
[----:B------:R-:W-:Y:S02]  /*2cc0*/  @P5 F2FP.F16.F32.PACK_AB R179, RZ, R179 ;  /* 0x000000b3ffb3523e */ /* 0x000fe400000000ff */
[----:B------:R-:W-:Y:S02]  /*2cd0*/  @P5 F2FP.F16.F32.PACK_AB R249, RZ, R249 ;  /* 0x000000f9fff9523e */ /* 0x000fe400000000ff */
        /* <DEDUP_REMOVED lines=14> */
.L_x_11772:
[----:B------:R-:W-:Y:S05]  /*2dc0*/  BSYNC B0 ;  /* 0x0000000000007941 */ /* 0x000fea0003800000 */
.L_x_11771:
        /* <DEDUP_REMOVED lines=10> */
.L_x_11774:
[----:B------:R-:W-:Y:S05]  /*2e70*/  BSYNC B0 ;  /* 0x0000000000007941 */ /* 0x000fea0003800000 */
.L_x_11773:
[----:B-1----:R-:W-:Y:S01]  /*2e80*/  @P5 FMUL.FTZ R180, R251, R180 ;  /* 0x000000b4fbb45220 */ /* 0x002fe20000410000 */
[----:B------:R-:W-:Y:S01]  /*2e90*/  @!P3 ISETP.NE.U32.AND P0, PT, R201, RZ, PT ;  /* 0x000000ffc900b20c */ /* 0x000fe20003f05070 */
[----:B------:R-:W-:Y:S01]  /*2ea0*/  BSSY B0, `(.L_x_11775) ;  /* 0x000000f000007945 */ /* 0x000fe20003800000 */
[----:B------:R-:W-:Y:S02]  /*2eb0*/  @P5 F2FP.F16.F32.PACK_AB R181, RZ, R181 ;  /* 0x000000b5ffb5523e */ /* 0x000fe400000000ff */
[----:B------:R-:W-:Y:S02]  /*2ec0*/  @P5 F2FP.F16.F32.PACK_AB R249, RZ, R180 ;  /* 0x000000b4fff9523e */ /* 0x000fe400000000ff */
        /* <DEDUP_REMOVED lines=12> */
.L_x_11776:
[----:B------:R-:W-:Y:S05]  /*2f90*/  BSYNC B0 ;  /* 0x0000000000007941 */ /* 0x000fea0003800000 */
.L_x_11775:
        /* <DEDUP_REMOVED lines=14> */
.L_x_11778:
[----:B------:R-:W-:Y:S05]  /*3080*/  BSYNC B0 ;  /* 0x0000000000007941 */ /* 0x000fea0003800000 */
.L_x_11777:
        /* <DEDUP_REMOVED lines=30> */
.L_x_11780:
[----:B------:R-:W-:Y:S05]  /*3270*/  BSYNC B0 ;  /* 0x0000000000007941 */ /* 0x000fea0003800000 */
.L_x_11779:
        /* <DEDUP_REMOVED lines=8> */
[----:B------:R-:W-:-:S04]  /*3300*/  @P5 F2FP.F16.F32.PACK_AB R178, RZ, R249 ;  /* 0x000000f9ffb2523e */ /* 0x000fc800000000ff */
        /* <DEDUP_REMOVED lines=14> */
.L_x_11782:
[----:B------:R-:W-:Y:S05]  /*33f0*/  BSYNC B0 ;  /* 0x0000000000007941 */ /* 0x000fea0003800000 */
.L_x_11781:
        /* <DEDUP_REMOVED lines=15> */
.L_x_11784:
[----:B------:R-:W-:Y:S05]  /*34f0*/  BSYNC B0 ;  /* 0x0000000000007941 */ /* 0x000fea0003800000 */
.L_x_11783:
        /* <DEDUP_REMOVED lines=10> */
.L_x_11786:
[----:B------:R-:W-:Y:S05]  /*35a0*/  BSYNC B0 ;  /* 0x0000000000007941 */ /* 0x000fea0003800000 */
.L_x_11785:
[----:B------:R-:W-:Y:S01]  /*35b0*/  @P5 FMUL.FTZ R249, R178, R180 ;  /* 0x000000b4b2f95220 */ /* 0x000fe20000410000 */
        /* <DEDUP_REMOVED lines=19> */
.L_x_11788:
[----:B------:R-:W-:Y:S05]  /*36f0*/  BSYNC B0 ;  /* 0x0000000000007941 */ /* 0x000fea0003800000 */
.L_x_11787:
        /* <DEDUP_REMOVED lines=10> */
.L_x_11790:
[----:B------:R-:W-:Y:S05]  /*37a0*/  BSYNC B0 ;  /* 0x0000000000007941 */ /* 0x000fea0003800000 */
.L_x_11789:
        /* <DEDUP_REMOVED lines=17> */
.L_x_11792:
[----:B------:R-:W-:Y:S05]  /*38c0*/  BSYNC B0 ;  /* 0x0000000000007941 */ /* 0x000fea0003800000 */
.L_x_11791:
        /* <DEDUP_REMOVED lines=14> */
.L_x_11794:
[----:B------:R-:W-:Y:S05]  /*39b0*/  BSYNC B0 ;  /* 0x0000000000007941 */ /* 0x000fea0003800000 */
.L_x_11793:
        /* <DEDUP_REMOVED lines=25> */
.L_x_11796:
[----:B------:R-:W-:Y:S05]  /*3b50*/  BSYNC B0 ;  /* 0x0000000000007941 */ /* 0x000fea0003800000 */
.L_x_11795:
        /* <DEDUP_REMOVED lines=25> */
.L_x_11798:
[----:B------:R-:W-:Y:S05]  /*3cf0*/  BSYNC B0 ;  /* 0x0000000000007941 */ /* 0x000fea0003800000 */
.L_x_11797:
        /* <DEDUP_REMOVED lines=10> */
.L_x_11800:
[----:B------:R-:W-:Y:S05]  /*3da0*/  BSYNC B0 ;  /* 0x0000000000007941 */ /* 0x000fea0003800000 */
.L_x_11799:
[----:B0-----:R-:W-:Y:S01]  /*3db0*/  @P5 FMUL.FTZ R181, R177, R179 ;  /* 0x000000b3b1b55220 */ /* 0x001fe20000410000 */
[----:B------:R-:W0:Y:S01]  /*3dc0*/  @P5 LDC R180, c[0x0][0x29c] ;  /* 0x0000a700ffb45b82 */ /* 0x000e220000000800 */
[----:B------:R-:W-:Y:S01]  /*3dd0*/  @P5 F2FP.F16.F32.PACK_AB R178, RZ, R178 ;  /* 0x000000b2ffb2523e */ /* 0x000fe200000000ff */
[----:B------:R-:W-:Y:S01]  /*3de0*/  BSSY B0, `(.L_x_11801) ;  /* 0x0000011000007945 */ /* 0x000fe20003800000 */
[C---:B------:R-:W-:Y:S02]  /*3df0*/  @!P3 ISETP.NE.U32.AND P6, PT, R201.reuse, RZ, PT ;  /* 0x000000ffc900b20c */ /* 0x040fe40003fc5070 */
        /* <DEDUP_REMOVED lines=15> */
.L_x_11802:
[----:B------:R-:W-:Y:S05]  /*3ef0*/  BSYNC B0 ;  /* 0x0000000000007941 */ /* 0x000fea0003800000 */
.L_x_11801:
        /* <DEDUP_REMOVED lines=10> */
.L_x_11804:
[----:B------:R-:W-:Y:S05]  /*3fa0*/  BSYNC B0 ;  /* 0x0000000000007941 */ /* 0x000fea0003800000 */
.L_x_11803:
        /* <DEDUP_REMOVED lines=20> */
.L_x_11806:
[----:B------:R-:W-:Y:S05]  /*40f0*/  BSYNC B0 ;  /* 0x0000000000007941 */ /* 0x000fea0003800000 */
.L_x_11805:
        /* <DEDUP_REMOVED lines=10> */
.L_x_11808:
[----:B------:R-:W-:Y:S05]  /*41a0*/  BSYNC B0 ;  /* 0x0000000000007941 */ /* 0x000fea0003800000 */
.L_x_11807:
[----:B-1----:R-:W-:Y:S01]  /*41b0*/  @P5 FMUL.FTZ R180, R249, R180 ;  /* 0x000000b4f9b45220 */ /* 0x002fe20000410000 */
[----:B------:R-:W-:Y:S01]  /*41c0*/  @P5 F2FP.F16.F32.PACK_AB R181, RZ, R181 ;  /* 0x000000b5ffb5523e */ /* 0x000fe200000000ff */
[----:B------:R-:W-:Y:S01]  /*41d0*/  BSSY B0, `(.L_x_11809) ;  /* 0x000000f000007945 */ /* 0x000fe20003800000 */
[----:B------:R-:W-:Y:S02]  /*41e0*/  @!P3 ISETP.NE.U32.AND P2, PT, R201, RZ, PT ;  /* 0x000000ffc900b20c */ /* 0x000fe40003f45070 */
[----:B------:R-:W-:Y:S02]  /*41f0*/  @P5 F2FP.F16.F32.PACK_AB R228, RZ, R180 ;  /* 0x000000b4ffe4523e */ /* 0x000fe400000000ff */
        /* <DEDUP_REMOVED lines=12> */
.L_x_11810:
[----:B------:R-:W-:Y:S05]  /*42c0*/  BSYNC B0 ;  /* 0x0000000000007941 */ /* 0x000fea0003800000 */
.L_x_11809:
[----:B0-----:R-:W-:Y:S01]  /*42d0*/  @P5 FMUL.FTZ R180, R228, R180 ;  /* 0x000000b4e4b45220 */ /* 0x001fe20000410000 */
        /* <DEDUP_REMOVED lines=23> */
.L_x_11812:
[----:B------:R-:W-:Y:S05]  /*4450*/  BSYNC B0 ;  /* 0x0000000000007941 */ /* 0x000fea0003800000 */
.L_x_11811:
        /* <DEDUP_REMOVED lines=25> */
.L_x_11814:
[----:B------:R-:W-:Y:S05]  /*45f0*/  BSYNC B0 ;  /* 0x0000000000007941 */ /* 0x000fea0003800000 */
.L_x_11813:
        /* <DEDUP_REMOVED lines=10> */
.L_x_11816:
[----:B------:R-:W-:Y:S05]  /*46a0*/  BSYNC B0 ;  /* 0x0000000000007941 */ /* 0x000fea0003800000 */
.L_x_11815:
        /* <DEDUP_REMOVED lines=23> */
.L_x_11818:
[----:B------:R-:W-:Y:S05]  /*4820*/  BSYNC B0 ;  /* 0x0000000000007941 */ /* 0x000fea0003800000 */
.L_x_11817:
        /* <DEDUP_REMOVED lines=10> */
.L_x_11820:
[----:B------:R-:W-:Y:S05]  /*48d0*/  BSYNC B0 ;  /* 0x0000000000007941 */ /* 0x000fea0003800000 */
.L_x_11819:
        /* <DEDUP_REMOVED lines=17> */
.L_x_11822:
[----:B------:R-:W-:Y:S05]  /*49f0*/  BSYNC B0 ;  /* 0x0000000000007941 */ /* 0x000fea0003800000 */
.L_x_11821:
        /* <DEDUP_REMOVED lines=12> */
.L_x_11824:
[----:B------:R-:W-:Y:S05]  /*4ac0*/  BSYNC B0 ;  /* 0x0000000000007941 */ /* 0x000fea0003800000 */
.L_x_11823:
        /* <DEDUP_REMOVED lines=13> */
.L_x_11826:
[----:B------:R-:W-:Y:S05]  /*4ba0*/  BSYNC B0 ;  /* 0x0000000000007941 */ /* 0x000fea0003800000 */
.L_x_11825:
[----:B----4-:R-:W-:Y:S01]  /*4bb0*/  @P5 FMUL.FTZ R250, R228, R250 ;  /* 0x000000fae4fa5220 */ /* 0x010fe20000410000 */
[----:B------:R-:W-:Y:S01]  /*4bc0*/  @P5 PRMT R166, R180, 0x7610, R166 ;  /* 0x00007610b4a65816 */ /* 0x000fe200000000a6 */
[----:B------:R-:W-:Y:S01]  /*4bd0*/  BSSY B0, `(.L_x_11827) ;  /* 0x0000019000007945 */ /* 0x000fe20003800000 */
[----:B------:R-:W-:Y:S02]  /*4be0*/  @P0 IADD3 R180, R202, 0x180, RZ ;  /* 0x00000180cab40810 */ /* 0x000fe40007ffe0ff */
[----:B------:R-:W-:Y:S02]  /*4bf0*/  @P5 F2FP.F16.F32.PACK_AB R250, RZ, R250 ;  /* 0x000000fafffa523e */ /* 0x000fe400000000ff */
        /* <DEDUP_REMOVED lines=22> */
.L_x_11828:
[----:B------:R-:W-:Y:S05]  /*4d60*/  BSYNC B0 ;  /* 0x0000000000007941 */ /* 0x000fea0003800000 */
.L_x_11827:
        /* <DEDUP_REMOVED lines=26> */
.L_x_11830:
[----:B------:R-:W-:Y:S05]  /*4f10*/  BSYNC B0 ;  /* 0x0000000000007941 */ /* 0x000fea0003800000 */
.L_x_11829:
        /* <DEDUP_REMOVED lines=11> */
.L_x_11832:
[----:B------:R-:W-:Y:S05]  /*4fd0*/  BSYNC B0 ;  /* 0x0000000000007941 */ /* 0x000fea0003800000 */
.L_x_11831:
        /* <DEDUP_REMOVED lines=14> */
.L_x_11834:
[----:B------:R-:W-:Y:S05]  /*50c0*/  BSYNC B0 ;  /* 0x0000000000007941 */ /* 0x000fea0003800000 */
.L_x_11833:
        /* <DEDUP_REMOVED lines=10> */
.L_x_11836:
[----:B------:R-:W-:Y:S05]  /*5170*/  BSYNC B0 ;  /* 0x0000000000007941 */ /* 0x000fea0003800000 */
.L_x_11835:
[----:B------:R-:W1:Y:S01]  /*5180*/  @P5 LDC R249, c[0x0][0x29c] ;  /* 0x0000a700fff95b82 */ /* 0x000e620000000800 */
[----:B------:R-:W-:Y:S01]  /*5190*/  @!P3 ISETP.NE.U32.AND P2, PT, R201, RZ, PT ;  /* 0x000000ffc900b20c */ /* 0x000fe20003f45070 */
[----:B0-----:R-:W-:Y:S01]  /*51a0*/  @P5 FMUL.FTZ R179, R248, R179 ;  /* 0x000000b3f8b35220 */ /* 0x001fe20000410000 */
[----:B------:R-:W-:Y:S01]  /*51b0*/  BSSY B0, `(.L_x_11837) ;  /* 0x0000015000007945 */ /* 0x000fe20003800000 */
[----:B------:R-:W-:Y:S02]  /*51c0*/  SEL R168, R180, R168, P1 ;  /* 0x000000a8b4a87207 */ /* 0x000fe40000800000 */
[----:B------:R-:W-:Y:S02]  /*51d0*/  @!P3 ISETP.NE.AND.EX P2, PT, R200, RZ, PT, P2 ;  /* 0x000000ffc800b20c */ /* 0x000fe40003f45320 */
[----:B------:R-:W0:Y:S01]  /*51e0*/  @P5 LDC R250, c[0x0][0x29c] ;  /* 0x0000a700fffa5b82 */ /* 0x000e220000000800 */
        /* <DEDUP_REMOVED lines=17> */
.L_x_11838:
[----:B------:R-:W-:Y:S05]  /*5300*/  BSYNC B0 ;  /* 0x0000000000007941 */ /* 0x000fea0003800000 */
.L_x_11837:
[----:B------:R-:W-:Y:S01]  /*5310*/  @!P3 ISETP.NE.U32.AND P2, PT, R201, RZ, PT ;  /* 0x000000ffc900b20c */ /* 0x000fe20003f45070 */
[----:B------:R-:W-:Y:S01]  /*5320*/  BSSY B0, `(.L_x_11839) ;  /* 0x000000f000007945 */ /* 0x000fe20003800000 */
[C---:B------:R-:W-:Y:S01]  /*5330*/  SEL R172, R180.reuse, R172, P1 ;  /* 0x000000acb4ac7207 */ /* 0x040fe20000800000 */
[----:B-1----:R-:W-:Y:S01]  /*5340*/  @P5 FMUL.FTZ R180, R180, R249 ;  /* 0x000000f9b4b45220 */ /* 0x002fe20000410000 */
[----:B------:R-:W-:Y:S02]  /*5350*/  @!P3 ISETP.NE.AND.EX P2, PT, R200, RZ, PT, P2 ;  /* 0x000000ffc800b20c */ /* 0x000fe40003f45320 */
        /* <DEDUP_REMOVED lines=11> */
.L_x_11840:
[----:B------:R-:W-:Y:S05]  /*5410*/  BSYNC B0 ;  /* 0x0000000000007941 */ /* 0x000fea0003800000 */
.L_x_11839:
        /* <DEDUP_REMOVED lines=11> */
.L_x_11842:
[----:B------:R-:W-:Y:S05]  /*54d0*/  BSYNC B0 ;  /* 0x0000000000007941 */ /* 0x000fea0003800000 */
.L_x_11841:
[C---:B------:R-:W-:Y:S01]  /*54e0*/  SEL R174, R181.reuse, R174, P1 ;  /* 0x000000aeb5ae7207 */ /* 0x040fe20000800000 */
[----:B--2---:R-:W-:Y:S01]  /*54f0*/  @P5 FMUL.FTZ R181, R181, R251 ;  /* 0x000000fbb5b55220 */ /* 0x004fe20000410000 */
[----:B------:R-:W-:Y:S01]  /*5500*/  @!P3 ISETP.NE.U32.AND P2, PT, R201, RZ, PT ;  /* 0x000000ffc900b20c */ /* 0x000fe20003f45070 */
[----:B------:R-:W-:Y:S01]  /*5510*/  BSSY B0, `(.L_x_11843) ;  /* 0x0000012000007945 */ /* 0x000fe20003800000 */
[----:B------:R-:W-:Y:S02]  /*5520*/  @P5 F2FP.F16.F32.PACK_AB R176, RZ, R176 ;  /* 0x000000b0ffb0523e */ /* 0x000fe400000000ff */
[----:B------:R-:W-:Y:S02]  /*5530*/  @P5 PRMT R164, R164, 0x5410, R177 ;  /* 0x00005410a4a45816 */ /* 0x000fe400000000b1 */
[----:B------:R-:W-:Y:S02]  /*5540*/  @P5 PRMT R166, R180, 0x7610, R166 ;  /* 0x00007610b4a65816 */ /* 0x000fe400000000a6 */
[----:B------:R-:W-:-:S02]  /*5550*/  @P5 F2FP.F16.F32.PACK_AB R177, RZ, R181 ;  /* 0x000000b5ffb1523e */ /* 0x000fc400000000ff */
        /* <DEDUP_REMOVED lines=13> */
.L_x_11844:
[----:B------:R-:W-:Y:S05]  /*5630*/  BSYNC B0 ;  /* 0x0000000000007941 */ /* 0x000fea0003800000 */
.L_x_11843:
[----:B------:R-:W0:Y:S01]  /*5640*/  @P5 LDC R177, c[0x0][0x29c] ;  /* 0x0000a700ffb15b82 */ /* 0x000e220000000800 */
[----:B------:R-:W-:Y:S02]  /*5650*/  SEL R175, R176, R175, P1 ;  /* 0x000000afb0af7207 */ /* 0x000fe40000800000 */
[----:B------:R-:W-:Y:S02]  /*5660*/  @P0 IADD3 R178, R202, 0x200, RZ ;  /* 0x00000200cab20810 */ /* 0x000fe40007ffe0ff */
[----:B------:R-:W-:Y:S01]  /*5670*/  IADD3 R204, R204, UR12, RZ ;  /* 0x0000000ccccc7c10 */ /* 0x000fe2000fffe0ff */
[----:B0-----:R-:W-:-:S05]  /*5680*/  @P5 FMUL.FTZ R176, R176, R177 ;  /* 0x000000b1b0b05220 */ /* 0x001fca0000410000 */
[----:B------:R-:W-:-:S04]  /*5690*/  @P5 F2FP.F16.F32.PACK_AB R176, RZ, R176 ;  /* 0x000000b0ffb0523e */ /* 0x000fc800000000ff */
        /* <DEDUP_REMOVED lines=13> */
.L_x_11760:
        /* <DEDUP_REMOVED lines=32> */
.L_x_11764:
[----:B------:R-:W-:Y:S01]  /*5970*/  HFMA2.MMA R179, -RZ, RZ, 0, 9.5367431640625e-07 ;  /* 0x00000010ffb37435 */ /* 0x000fe200000001ff */
[----:B------:R-:W-:Y:S02]  /*5980*/  MOV R180, R218 ;  /* 0x000000da00b47202 */ /* 0x000fe40000000f00 */
[----:B------:R-:W-:Y:S02]  /*5990*/  MOV R177, 0x1f ;  /* 0x0000001f00b17802 */ /* 0x000fe40000000f00 */
[----:B------:R-:W-:-:S07]  /*59a0*/  MOV R176, 0xffffffff ;  /* 0xffffffff00b07802 */ /* 0x000fce0000000f00 */
[----:B-----5:R-:W-:Y:S05]  /*59b0*/  WARPSYNC.COLLECTIVE R176, `(.L_x_11846) ;  /* 0x00000000b0087348 */ /* 0x020fea0003c00000 */
[----:B------:R0:W1:Y:S02]  /*59c0*/  SHFL.DOWN P1, R249, R180, R179, R177 ;  /* 0x080000b3b4f97389 */ /* 0x00006400000200b1 */
[----:B01---5:R-:W-:Y:S01]  /*59d0*/  ENDCOLLECTIVE ;  /* 0x000000000000791b */ /* 0x023fe20003800000 */
.L_x_11846:
[----:B------:R-:W-:Y:S02]  /*59e0*/  MOV R180, R183 ;  /* 0x000000b700b47202 */ /* 0x000fe40000000f00 */
[----:B------:R-:W-:-:S05]  /*59f0*/  MOV R176, R249 ;  /* 0x000000f900b07202 */ /* 0x000fca0000000f00 */
[----:B------:R-:W-:Y:S01]  /*5a00*/  FADD.FTZ R181, R176, R218 ;  /* 0x000000dab0b57221 */ /* 0x000fe20000010000 */
[----:B------:R-:W-:-:S07]  /*5a10*/  MOV R176, 0xffffffff ;  /* 0xffffffff00b07802 */ /* 0x000fce0000000f00 */
[----:B------:R-:W-:Y:S05]  /*5a20*/  WARPSYNC.COLLECTIVE R176, `(.L_x_11847) ;  /* 0x00000000b0087348 */ /* 0x000fea0003c00000 */
[----:B------:R0:W1:Y:S02]  /*5a30*/  SHFL.DOWN P1, R249, R180, R179, R177 ;  /* 0x080000b3b4f97389 */ /* 0x00006400000200b1 */
[----:B01----:R-:W-:Y:S01]  /*5a40*/  ENDCOLLECTIVE ;  /* 0x000000000000791b */ /* 0x003fe20003800000 */
.L_x_11847:
        /* <DEDUP_REMOVED lines=8> */
.L_x_11848:
[----:B------:R-:W-:Y:S02]  /*5ad0*/  MOV R180, R183 ;  /* 0x000000b700b47202 */ /* 0x000fe40000000f00 */
[----:B------:R-:W-:-:S05]  /*5ae0*/  MOV R176, R249 ;  /* 0x000000f900b07202 */ /* 0x000fca0000000f00 */
[----:B------:R-:W-:Y:S01]  /*5af0*/  FADD.FTZ R181, R181, R176 ;  /* 0x000000b0b5b57221 */ /* 0x000fe20000010000 */
[----:B------:R-:W-:-:S07]  /*5b00*/  MOV R176, 0xffffffff ;  /* 0xffffffff00b07802 */ /* 0x000fce0000000f00 */
[----:B------:R-:W-:Y:S05]  /*5b10*/  WARPSYNC.COLLECTIVE R176, `(.L_x_11849) ;  /* 0x00000000b0087348 */ /* 0x000fea0003c00000 */
[----:B------:R0:W1:Y:S02]  /*5b20*/  SHFL.DOWN P1, R249, R180, R179, R177 ;  /* 0x080000b3b4f97389 */ /* 0x00006400000200b1 */
[----:B01----:R-:W-:Y:S01]  /*5b30*/  ENDCOLLECTIVE ;  /* 0x000000000000791b */ /* 0x003fe20003800000 */
.L_x_11849:
        /* <DEDUP_REMOVED lines=8> */
.L_x_11850:
[----:B------:R-:W-:Y:S02]  /*5bc0*/  MOV R180, R183 ;  /* 0x000000b700b47202 */ /* 0x000fe40000000f00 */
[----:B------:R-:W-:-:S05]  /*5bd0*/  MOV R176, R249 ;  /* 0x000000f900b07202 */ /* 0x000fca0000000f00 */
[----:B------:R-:W-:Y:S01]  /*5be0*/  FADD.FTZ R181, R181, R176 ;  /* 0x000000b0b5b57221 */ /* 0x000fe20000010000 */
[----:B------:R-:W-:-:S07]  /*5bf0*/  MOV R176, 0xffffffff ;  /* 0xffffffff00b07802 */ /* 0x000fce0000000f00 */
[----:B------:R-:W-:Y:S05]  /*5c00*/  WARPSYNC.COLLECTIVE R176, `(.L_x_11851) ;  /* 0x00000000b0087348 */ /* 0x000fea0003c00000 */
[----:B------:R0:W1:Y:S02]  /*5c10*/  SHFL.DOWN P1, R249, R180, R179, R177 ;  /* 0x080000b3b4f97389 */ /* 0x00006400000200b1 */
[----:B01----:R-:W-:Y:S01]  /*5c20*/  ENDCOLLECTIVE ;  /* 0x000000000000791b */ /* 0x003fe20003800000 */
.L_x_11851:
        /* <DEDUP_REMOVED lines=8> */
.L_x_11852:
[----:B------:R-:W-:Y:S02]  /*5cb0*/  MOV R180, R218 ;  /* 0x000000da00b47202 */ /* 0x000fe40000000f00 */
[----:B------:R-:W-:-:S05]  /*5cc0*/  MOV R176, R249 ;  /* 0x000000f900b07202 */ /* 0x000fca0000000f00 */
[----:B------:R-:W-:Y:S01]  /*5cd0*/  FADD.FTZ R183, R181, R176 ;  /* 0x000000b0b5b77221 */ /* 0x000fe20000010000 */
[----:B------:R-:W-:-:S07]  /*5ce0*/  MOV R176, 0xffffffff ;  /* 0xffffffff00b07802 */ /* 0x000fce0000000f00 */
[----:B------:R-:W-:Y:S05]  /*5cf0*/  WARPSYNC.COLLECTIVE R176, `(.L_x_11853) ;  /* 0x00000000b0087348 */ /* 0x000fea0003c00000 */
[----:B------:R0:W1:Y:S02]  /*5d00*/  SHFL.DOWN P1, R249, R180, R179, R177 ;  /* 0x080000b3b4f97389 */ /* 0x00006400000200b1 */
[----:B01----:R-:W-:Y:S01]  /*5d10*/  ENDCOLLECTIVE ;  /* 0x000000000000791b */ /* 0x003fe20003800000 */
.L_x_11853:
        /* <DEDUP_REMOVED lines=8> */
.L_x_11854:
[----:B------:R-:W-:Y:S02]  /*5da0*/  MOV R180, R181 ;  /* 0x000000b500b47202 */ /* 0x000fe40000000f00 */
[----:B------:R-:W-:-:S07]  /*5db0*/  MOV R218, R249 ;  /* 0x000000f900da7202 */ /* 0x000fce0000000f00 */
[----:B------:R-:W-:Y:S05]  /*5dc0*/  WARPSYNC.COLLECTIVE R176, `(.L_x_11855) ;  /* 0x00000000b0087348 */ /* 0x000fea0003c00000 */
[----:B------:R0:W1:Y:S02]  /*5dd0*/  SHFL.DOWN P1, R249, R180, R179, R177 ;  /* 0x080000b3b4f97389 */ /* 0x00006400000200b1 */
[----:B01----:R-:W-:Y:S01]  /*5de0*/  ENDCOLLECTIVE ;  /* 0x000000000000791b */ /* 0x003fe20003800000 */
.L_x_11855:
[----:B------:R-:W-:Y:S01]  /*5df0*/  MOV R177, R249 ;  /* 0x000000f900b17202 */ /* 0x000fe20000000f00 */
[----:B------:R-:W-:Y:S06]  /*5e00*/  BRA `(.L_x_11856) ;  /* 0xffffffc800607947 */ /* 0x000fec000383ffff */
.L_x_11857:
        /* <DEDUP_REMOVED lines=15> */
.L_x_16613:


//--------------------- .text._ZN10layer_norm13ln_bwd_kernelINS_13Kernel_traitsIf6__halffS2_fjLj5120ELj1ELj1ELj4ELj16ENS_18Kernel_traits_baseILj5120EfS2_fS2_fjLj128EEEEELb0ELb1ELb0ELb0EEEvNS_9BwdParamsE --------------------------
	.section	.text._ZN10layer_norm13ln_bwd_kernelINS_13Kernel_traitsIf6__halffS2_fjLj5120ELj1ELj1ELj4ELj16ENS_18Kernel_traits_baseILj5120EfS2_fS2_fjLj128EEEEELb0ELb1ELb0ELb0EEEvNS_9BwdParamsE,"ax",@progbits
	.align	128
        .global         _ZN10layer_norm13ln_bwd_kernelINS_13Kernel_traitsIf6__halffS2_fjLj5120ELj1ELj1ELj4ELj16ENS_18Kernel_traits_baseILj5120EfS2_fS2_fjLj128EEEEELb0ELb1ELb0ELb0EEEvNS_9BwdParamsE
        .type           _ZN10layer_norm13ln_bwd_kernelINS_13Kernel_traitsIf6__halffS2_fjLj5120ELj1ELj1ELj4ELj16ENS_18Kernel_traits_baseILj5120EfS2_fS2_fjLj128EEEEELb0ELb1ELb0ELb0EEEvNS_9BwdParamsE,@function
        .size           _ZN10layer_norm13ln_bwd_kernelINS_13Kernel_traitsIf6__halffS2_fjLj5120ELj1ELj1ELj4ELj16ENS_18Kernel_traits_baseILj5120EfS2_fS2_fjLj128EEEEELb0ELb1ELb0ELb0EEEvNS_9BwdParamsE,(.L_x_16614 - _ZN10layer_norm13ln_bwd_kernelINS_13Kernel_traitsIf6__halffS2_fjLj5120ELj1ELj1ELj4ELj16ENS_18Kernel_traits_baseILj5120EfS2_fS2_fjLj128EEEEELb0ELb1ELb0ELb0EEEvNS_9BwdParamsE)
        .other          _ZN10layer_norm13ln_bwd_kernelINS_13Kernel_traitsIf6__halffS2_fjLj5120ELj1ELj1ELj4ELj16ENS_18Kernel_traits_baseILj5120EfS2_fS2_fjLj128EEEEELb0ELb1ELb0ELb0EEEvNS_9BwdParamsE,@"STO_CUDA_ENTRY STV_DEFAULT"
_ZN10layer_norm13ln_bwd_kernelINS_13Kernel_traitsIf6__halffS2_fjLj5120ELj1ELj1ELj4ELj16ENS_18Kernel_traits_baseILj5120EfS2_fS2_fjLj128EEEEELb0ELb1ELb0ELb0EEEvNS_9BwdParamsE:
.text._ZN10layer_norm13ln_bwd_kernelINS_13Kernel_traitsIf6__halffS2_fjLj5120ELj1ELj1ELj4ELj16ENS_18Kernel_traits_baseILj5120EfS2_fS2_fjLj128EEEEELb0ELb1ELb0ELb0EEEvNS_9BwdParamsE:
        /* <DEDUP_REMOVED lines=225> */
.L_x_11880:
        /* <DEDUP_REMOVED lines=49> */
[C---:B---3--:R-:W-:Y:S01]  /*1120*/  FADD.FTZ R201, -R204.reuse, R173 ;  /* 0x000000adccc97221 */ /* 0x048fe20000010100 */
[----:B-1----:R-:W-:-:S02]  /*1130*/  FADD.FTZ R173, -R204, R182 ;  /* 0x000000b6ccad7221 */ /* 0x002fc40000010100 */
[----:B------:R-:W3:Y:S01]  /*1140*/  LDL R182, [R1+0x18c] ;  /* 0x00018c0001b67983 */ /* 0x000ee20000100800 */
[----:B------:R-:W-:Y:S01]  /*1150*/  FADD.FTZ R172, -R204, R172 ;  /* 0x000000acccac7221 */ /* 0x000fe20000010100 */
[--C-:B--2---:R-:W-:Y:S02]  /*1160*/  HADD2.F32 R215, -RZ, R176.reuse.H1_H1 ;  /* 0x300000b0ffd77230 */ /* 0x104fe40000004100 */
[C---:B-----5:R-:W-:Y:S01]  /*1170*/  FMUL.FTZ R227, R197.reuse, R201 ;  /* 0x000000c9c5e37220 */ /* 0x060fe20000410000 */
[----:B------:R-:W-:Y:S02]  /*1180*/  HADD2.F32 R214, -RZ, R176.H0_H0 ;  /* 0x200000b0ffd67230 */ /* 0x000fe40000004100 */
[----:B------:R-:W-:Y:S01]  /*1190*/  FMUL.FTZ R200, R197, R172 ;  /* 0x000000acc5c87220 */ /* 0x000fe20000410000 */
[--C-:B------:R-:W-:Y:S02]  /*11a0*/  HADD2.F32 R216, -RZ, R177.reuse.H0_H0 ;  /* 0x200000b1ffd87230 */ /* 0x100fe40000004100 */
[----:B------:R-:W-:Y:S01]  /*11b0*/  FADD.FTZ R121, R121, R215 ;  /* 0x000000d779797221 */ /* 0x000fe20000010000 */
[-C--:B------:R-:W-:Y:S01]  /*11c0*/  FFMA.FTZ R161, R227, R215.reuse, R161 ;  /* 0x000000d7e3a17223 */ /* 0x080fe200000100a1 */
[----:B------:R-:W-:Y:S01]  /*11d0*/  FADD.FTZ R120, R120, R214 ;  /* 0x000000d678787221 */ /* 0x000fe20000010000 */
[-C--:B------:R-:W-:Y:S01]  /*11e0*/  FFMA.FTZ R160, R200, R214.reuse, R160 ;  /* 0x000000d6c8a07223 */ /* 0x080fe200000100a0 */
[----:B------:R-:W-:Y:S01]  /*11f0*/  FMUL.FTZ R201, R226, R214 ;  /* 0x000000d6e2c97220 */ /* 0x000fe20000410000 */
[----:B------:R-:W-:Y:S01]  /*1200*/  FMUL.FTZ R215, R225, R215 ;  /* 0x000000d7e1d77220 */ /* 0x000fe20000410000 */
[----:B------:R-:W-:-:S02]  /*1210*/  HADD2.F32 R217, -RZ, R177.H1_H1 ;  /* 0x300000b1ffd97230 */ /* 0x000fc40000004100 */
[----:B----4-:R-:W-:Y:S01]  /*1220*/  FMUL.FTZ R214, R219, R216 ;  /* 0x000000d8dbd67220 */ /* 0x010fe20000410000 */
[C---:B------:R-:W-:Y:S01]  /*1230*/  FADD.FTZ R177, -R204.reuse, R180 ;  /* 0x000000b4ccb17221 */ /* 0x040fe20000010100 */
[C---:B------:R-:W-:Y:S01]  /*1240*/  FADD.FTZ R176, -R204.reuse, R181 ;  /* 0x000000b5ccb07221 */ /* 0x040fe20000010100 */
[----:B------:R-:W2:Y:S01]  /*1250*/  LDL R180, [R1+0x174] ;  /* 0x0001740001b47983 */ /* 0x000ea20000100800 */
[----:B------:R-:W-:-:S03]  /*1260*/  FADD.FTZ R172, -R204, R183 ;  /* 0x000000b7ccac7221 */ /* 0x000fc60000010100 */
[----:B------:R-:W4:Y:S01]  /*1270*/  LDL R181, [R1+0x170] ;  /* 0x0001700001b57983 */ /* 0x000f220000100800 */
[----:B------:R-:W-:-:S03]  /*1280*/  FMUL.FTZ R219, R197, R177 ;  /* 0x000000b1c5db7220 */ /* 0x000fc60000410000 */
[----:B------:R-:W-:Y:S04]  /*1290*/  STL [R1+0x30], R215 ;  /* 0x000030d701007387 */ /* 0x000fe80000100800 */
[----:B------:R0:W-:Y:S04]  /*12a0*/  STL [R1+0x2c], R214 ;  /* 0x00002cd601007387 */ /* 0x0001e80000100800 */
[----:B------:R-:W2:Y:S01]  /*12b0*/  LDL R177, [R1+0x17c] ;  /* 0x00017c0001b17983 */ /* 0x000ea20000100800 */
[----:B---3--:R-:W-:-:S03]  /*12c0*/  FMUL.FTZ R183, R182, R217 ;  /* 0x000000d9b6b77220 */ /* 0x008fc60000410000 */
[----:B------:R-:W3:Y:S01]  /*12d0*/  LDL R182, [R1+0x178] ;  /* 0x0001780001b67983 */ /* 0x000ee20000100800 */
[----:B------:R-:W-:-:S04]  /*12e0*/  FADD.FTZ R175, -R204, R175 ;  /* 0x000000afccaf7221 */ /* 0x000fc80000010100 */
[----:B------:R-:W-:Y:S01]  /*12f0*/  FMUL.FTZ R225, R197, R175 ;  /* 0x000000afc5e17220 */ /* 0x000fe20000410000 */
[----:B------:R-:W-:Y:S01]  /*1300*/  FADD.FTZ R175, RZ, R201 ;  /* 0x000000c9ffaf7221 */ /* 0x000fe20000010000 */
[----:B------:R-:W-:Y:S01]  /*1310*/  FADD.FTZ R174, -R204, R174 ;  /* 0x000000aeccae7221 */ /* 0x000fe20000010100 */
[--C-:B------:R-:W-:Y:S02]  /*1320*/  HADD2.F32 R218, -RZ, R178.reuse.H0_H0 ;  /* 0x200000b2ffda7230 */ /* 0x100fe40000004100 */
[----:B------:R-:W-:Y:S01]  /*1330*/  FADD.FTZ R175, R175, R215 ;  /* 0x000000d7afaf7221 */ /* 0x000fe20000010000 */
[----:B------:R-:W-:Y:S02]  /*1340*/  HADD2.F32 R178, -RZ, R178.H1_H1 ;  /* 0x300000b2ffb27230 */ /* 0x000fe40000004100 */
[--C-:B------:R-:W-:Y:S02]  /*1350*/  HADD2.F32 R224, -RZ, R179.reuse.H0_H0 ;  /* 0x200000b3ffe07230 */ /* 0x100fe40000004100 */
[----:B------:R-:W-:Y:S01]  /*1360*/  FADD.FTZ R175, R175, R214 ;  /* 0x000000d6afaf7221 */ /* 0x000fe20000010000 */
[----:B------:R-:W-:-:S02]  /*1370*/  HADD2.F32 R179, -RZ, R179.H1_H1 ;  /* 0x300000b3ffb37230 */ /* 0x000fc40000004100 */
[----:B------:R-:W-:Y:S01]  /*1380*/  FMUL.FTZ R226, R197, R174 ;  /* 0x000000aec5e27220 */ /* 0x000fe20000410000 */
[----:B------:R-:W-:Y:S01]  /*1390*/  FADD.FTZ R123, R123, R217 ;  /* 0x000000d97b7b7221 */ /* 0x000fe20000010000 */
[----:B------:R-:W-:Y:S01]  /*13a0*/  FFMA.FTZ R163, R225, R217, R163 ;  /* 0x000000d9e1a37223 */ /* 0x000fe200000100a3 */
[----:B------:R-:W-:Y:S01]  /*13b0*/  FADD.FTZ R116, R116, R218 ;  /* 0x000000da74747221 */ /* 0x000fe20000010000 */
[-C--:B------:R-:W-:Y:S01]  /*13c0*/  FFMA.FTZ R156, R219, R218.reuse, R156 ;  /* 0x000000dadb9c7223 */ /* 0x080fe2000001009c */
[----:B----4-:R-:W-:Y:S01]  /*13d0*/  FMUL.FTZ R181, R181, R218 ;  /* 0x000000dab5b57220 */ /* 0x010fe20000410000 */
[----:B------:R-:W-:Y:S01]  /*13e0*/  FFMA.FTZ R174, R200, R201, RZ ;  /* 0x000000c9c8ae7223 */ /* 0x000fe200000100ff */
[C---:B------:R-:W-:Y:S01]  /*13f0*/  FMUL.FTZ R218, R197.reuse, R176 ;  /* 0x000000b0c5da7220 */ /* 0x040fe20000410000 */
[----:B--2---:R-:W-:Y:S01]  /*1400*/  FMUL.FTZ R180, R180, R178 ;  /* 0x000000b2b4b47220 */ /* 0x004fe20000410000 */
[----:B------:R-:W-:Y:S01]  /*1410*/  FMUL.FTZ R217, R197, R173 ;  /* 0x000000adc5d97220 */ /* 0x000fe20000410000 */
[----:B------:R-:W-:Y:S01]  /*1420*/  FADD.FTZ R173, R175, R183 ;  /* 0x000000b7afad7221 */ /* 0x000fe20000010000 */
[----:B------:R1:W-:Y:S01]  /*1430*/  STL [R1+0x28], R183 ;  /* 0x000028b701007387 */ /* 0x0003e20000100800 */
[----:B------:R-:W-:Y:S01]  /*1440*/  FFMA.FTZ R174, R227, R215, R174 ;  /* 0x000000d7e3ae7223 */ /* 0x000fe200000100ae */
[----:B------:R-:W-:-:S02]  /*1450*/  FMUL.FTZ R175, R177, R179 ;  /* 0x000000b3b1af7220 */ /* 0x000fc40000410000 */
[----:B------:R1:W-:Y:S01]  /*1460*/  STL [R1+0x24], R181 ;  /* 0x000024b501007387 */ /* 0x0003e20000100800 */
[----:B------:R-:W-:-:S03]  /*1470*/  FFMA.FTZ R174, R226, R214, R174 ;  /* 0x000000d6e2ae7223 */ /* 0x000fc600000100ae */
[----:B------:R1:W-:Y:S01]  /*1480*/  STL [R1+0x20], R180 ;  /* 0x000020b401007387 */ /* 0x0003e20000100800 */
[----:B------:R-:W-:Y:S01]  /*1490*/  FFMA.FTZ R174, R225, R183, R174 ;  /* 0x000000b7e1ae7223 */ /* 0x000fe200000100ae */
[----:B------:R-:W-:-:S03]  /*14a0*/  FADD.FTZ R173, R173, R181 ;  /* 0x000000b5adad7221 */ /* 0x000fc60000010000 */
[----:B------:R-:W-:Y:S01]  /*14b0*/  FFMA.FTZ R174, R219, R181, R174 ;  /* 0x000000b5dbae7223 */ /* 0x000fe200000100ae */
[----:B0-----:R-:W-:Y:S01]  /*14c0*/  FMUL.FTZ R214, R197, R172 ;  /* 0x000000acc5d67220 */ /* 0x001fe20000410000 */
[----:B------:R-:W-:Y:S02]  /*14d0*/  FADD.FTZ R173, R173, R180 ;  /* 0x000000b4adad7221 */ /* 0x000fe40000010000 */
        /* <DEDUP_REMOVED lines=9> */
[----:B---3--:R-:W-:-:S05]  /*1570*/  FMUL.FTZ R176, R182, R224 ;  /* 0x000000e0b6b07220 */ /* 0x008fca0000410000 */
[----:B------:R1:W-:Y:S04]  /*1580*/  STL [R1+0x1c], R176 ;  /* 0x00001cb001007387 */ /* 0x0003e80000100800 */
[----:B------:R1:W-:Y:S01]  /*1590*/  STL [R1+0x18], R175 ;  /* 0x000018af01007387 */ /* 0x0003e20000100800 */
[----:B------:R-:W-:Y:S01]  /*15a0*/  FADD.FTZ R173, R173, R176 ;  /* 0x000000b0adad7221 */ /* 0x000fe20000010000 */
[----:B------:R-:W-:Y:S01]  /*15b0*/  FFMA.FTZ R172, R217, R176, R172 ;  /* 0x000000b0d9ac7223 */ /* 0x000fe200000100ac */
[----:B------:R-:W-:Y:S02]  /*15c0*/  IADD3 R224, R199, 0x80, RZ ;  /* 0x00000080c7e07810 */ /* 0x000fe40007ffe0ff */
[----:B------:R-:W-:Y:S01]  /*15d0*/  FADD.FTZ R216, R173, R175 ;  /* 0x000000afadd87221 */ /* 0x000fe20000010000 */
[----:B------:R-:W-:-:S07]  /*15e0*/  FFMA.FTZ R215, R214, R175, R172 ;  /* 0x000000afd6d77223 */ /* 0x000fce00000100ac */
.L_x_11860:
[----:B------:R-:W-:Y:S05]  /*15f0*/  BSYNC B0 ;  /* 0x0000000000007941 */ /* 0x000fea0003800000 */
.L_x_11859:
[----:B------:R-:W-:Y:S04]  /*1600*/  BSSY B0, `(.L_x_11861) ;  /* 0x0000063000007945 */ /* 0x000fe80003800000 */
[----:B------:R-:W-:Y:S05]  /*1610*/  @!P0 BRA `(.L_x_11862) ;  /* 0x0000000400848947 */ /* 0x000fea0003800000 */
[----:B------:R-:W-:Y:S01]  /*1620*/  ISETP.NE.U32.AND P4, PT, RZ, UR8, PT ;  /* 0x00000008ff007c0c */ /* 0x000fe2000bf85070 */
[----:B-1----:R-:W0:Y:S01]  /*1630*/  LDC.64 R176, c[0x0][0x2b8] ;  /* 0x0000ae00ffb07b82 */ /* 0x002e220000000a00 */
[----:B------:R1:W-:Y:S02]  /*1640*/  STL [R1+0x194], R0 ;  /* 0x0001940001007387 */ /* 0x0003e40000100800 */
[----:B------:R-:W-:Y:S02]  /*1650*/  ISETP.NE.AND.EX P4, PT, RZ, UR9, PT, P4 ;  /* 0x00000009ff007c0c */ /* 0x000fe4000bf85340 */
[----:B------:R-:W2:Y:S04]  /*1660*/  LDL R212, [R1+0x120] ;  /* 0x0001200001d47983 */ /* 0x000ea80000100800 */
[----:B------:R-:W3:Y:S07]  /*1670*/  LDL R211, [R1+0x124] ;  /* 0x0001240001d37983 */ /* 0x000eee0000100800 */
[----:B------:R-:W-:-:S04]  /*1680*/  @P4 LEA R172, P5, R224, UR8, 0x5 ;  /* 0x00000008e0ac4c11 */ /* 0x000fc8000f8a28ff */
[----:B------:R-:W-:-:S05]  /*1690*/  @P4 LEA.HI.X R173, R224, UR9, RZ, 0x5, P5 ;  /* 0x00000009e0ad4c11 */ /* 0x000fca000a8f2cff */
[----:B------:R-:W5:Y:S04]  /*16a0*/  @P4 LDG.E.128 R32, desc[UR4][R172.64] ;  /* 0x00000004ac204981 */ /* 0x000f68000c1e1d00 */
[----:B------:R4:W5:Y:S01]  /*16b0*/  @P4 LDG.E.128 R28, desc[UR4][R172.64+0x10] ;  /* 0x00001004ac1c4981 */ /* 0x000962000c1e1d00 */
[C---:B------:R-:W-:Y:S01]  /*16c0*/  LEA R180, P4, R224.reuse, UR10, 0x5 ;  /* 0x0000000ae0b47c11 */ /* 0x040fe2000f8828ff */
[----:B0-----:R-:W-:-:S03]  /*16d0*/  IMAD.WIDE.U32 R176, R224, 0x10, R176 ;  /* 0x00000010e0b07825 */ /* 0x001fc600078e00b0 */
[----:B------:R-:W-:-:S03]  /*16e0*/  LEA.HI.X R181, R224, UR11, RZ, 0x5, P4 ;  /* 0x0000000be0b57c11 */ /* 0x000fc6000a0f2cff */
[----:B------:R-:W1:Y:S04]  /*16f0*/  LDG.E.128 R176, desc[UR4][R176.64] ;  /* 0x00000004b0b07981 */ /* 0x000e68000c1e1d00 */
[----:B------:R-:W4:Y:S04]  /*1700*/  LDG.E.128 R172, desc[UR4][R180.64] ;  /* 0x00000004b4ac7981 */ /* 0x000f28000c1e1d00 */
[----:B------:R-:W2:Y:S01]  /*1710*/  LDG.E.128 R180, desc[UR4][R180.64+0x10] ;  /* 0x00001004b4b47981 */ /* 0x000ea2000c1e1d00 */
[----:B-1----:R-:W-:Y:S02]  /*1720*/  HADD2.F32 R0, -RZ, R178.H0_H0 ;  /* 0x200000b2ff007230 */ /* 0x002fe40000004100 */
[C---:B----4-:R-:W-:Y:S01]  /*1730*/  FADD.FTZ R207, -R204.reuse, R173 ;  /* 0x000000adcccf7221 */ /* 0x050fe20000010100 */
[----:B------:R-:W-:-:S02]  /*1740*/  FADD.FTZ R172, -R204, R172 ;  /* 0x000000acccac7221 */ /* 0x000fc40000010100 */
[----:B------:R-:W-:Y:S01]  /*1750*/  STL [R1], R0 ;  /* 0x0000000001007387 */ /* 0x000fe20000100800 */
[C---:B-----5:R-:W-:Y:S01]  /*1760*/  FMUL.FTZ R213, R197.reuse, R207 ;  /* 0x000000cfc5d57220 */ /* 0x060fe20000410000 */
[----:B------:R-:W-:Y:S02]  /*1770*/  FMUL.FTZ R223, R197, R172 ;  /* 0x000000acc5df7220 */ /* 0x000fe40000410000 */
[----:B------:R-:W4:Y:S01]  /*1780*/  LDL R207, [R1+0x128] ;  /* 0x0001280001cf7983 */ /* 0x000f220000100800 */
[----:B--2---:R-:W-:-:S03]  /*1790*/  FADD.FTZ R172, -R204, R183 ;  /* 0x000000b7ccac7221 */ /* 0x004fc60000010100 */
[----:B------:R-:W2:Y:S01]  /*17a0*/  LDL R183, [R1+0x12c] ;  /* 0x00012c0001b77983 */ /* 0x000ea20000100800 */
[--C-:B------:R-:W-:Y:S02]  /*17b0*/  HADD2.F32 R209, -RZ, R176.reuse.H0_H0 ;  /* 0x200000b0ffd17230 */ /* 0x100fe40000004100 */
[----:B------:R-:W-:Y:S02]  /*17c0*/  HADD2.F32 R208, -RZ, R176.H1_H1 ;  /* 0x300000b0ffd07230 */ /* 0x000fe40000004100 */
[--C-:B------:R-:W-:Y:S02]  /*17d0*/  HADD2.F32 R210, -RZ, R177.reuse.H0_H0 ;  /* 0x200000b1ffd27230 */ /* 0x100fe40000004100 */
[C---:B------:R-:W-:Y:S01]  /*17e0*/  FADD.FTZ R176, -R204.reuse, R181 ;  /* 0x000000b5ccb07221 */ /* 0x040fe20000010100 */
[----:B------:R-:W-:Y:S02]  /*17f0*/  HADD2.F32 R252, -RZ, R177.H1_H1 ;  /* 0x300000b1fffc7230 */ /* 0x000fe40000004100 */
[C---:B------:R-:W-:Y:S01]  /*1800*/  FADD.FTZ R177, -R204.reuse, R180 ;  /* 0x000000b4ccb17221 */ /* 0x040fe20000010100 */
[----:B------:R-:W-:Y:S01]  /*1810*/  FADD.FTZ R173, -R204, R182 ;  /* 0x000000b6ccad7221 */ /* 0x000fe20000010100 */
[----:B------:R-:W2:Y:S01]  /*1820*/  LDL R180, [R1+0x114] ;  /* 0x0001140001b47983 */ /* 0x000ea20000100800 */
[----:B------:R-:W-:Y:S01]  /*1830*/  FADD.FTZ R112, R112, R209 ;  /* 0x000000d170707221 */ /* 0x000fe20000010000 */
[-C--:B------:R-:W-:Y:S01]  /*1840*/  FFMA.FTZ R152, R223, R209.reuse, R152 ;  /* 0x000000d1df987223 */ /* 0x080fe20000010098 */
[----:B------:R-:W-:Y:S01]  /*1850*/  FMUL.FTZ R182, R212, R209 ;  /* 0x000000d1d4b67220 */ /* 0x000fe20000410000 */
[----:B------:R-:W2:Y:S01]  /*1860*/  LDL R181, [R1+0x110] ;  /* 0x0001100001b57983 */ /* 0x000ea20000100800 */
[----:B------:R-:W-:Y:S01]  /*1870*/  FADD.FTZ R113, R113, R208 ;  /* 0x000000d071717221 */ /* 0x000fe20000010000 */
[-C--:B------:R-:W-:Y:S01]  /*1880*/  FFMA.FTZ R153, R213, R208.reuse, R153 ;  /* 0x000000d0d5997223 */ /* 0x080fe20000010099 */
[----:B---3--:R-:W-:Y:S01]  /*1890*/  FMUL.FTZ R208, R211, R208 ;  /* 0x000000d0d3d07220 */ /* 0x008fe20000410000 */
[----:B------:R-:W3:Y:S01]  /*18a0*/  LDL.LU R209, [R1] ;  /* 0x0000000001d17983 */ /* 0x000ee20000300800 */
[C---:B------:R-:W-:Y:S01]  /*18b0*/  FADD.FTZ R174, -R204.reuse, R174 ;  /* 0x000000aeccae7221 */ /* 0x040fe20000010100 */
[----:B------:R-:W-:-:S02]  /*18c0*/  FADD.FTZ R175, -R204, R175 ;  /* 0x000000afccaf7221 */ /* 0x000fc40000010100 */
[----:B------:R0:W-:Y:S01]  /*18d0*/  STL [R1+0x40], R182 ;  /* 0x000040b601007387 */ /* 0x0001e20000100800 */
[C---:B------:R-:W-:Y:S01]  /*18e0*/  FMUL.FTZ R212, R197.reuse, R174 ;  /* 0x000000aec5d47220 */ /* 0x040fe20000410000 */
[----:B------:R-:W-:Y:S02]  /*18f0*/  FMUL.FTZ R211, R197, R175 ;  /* 0x000000afc5d37220 */ /* 0x000fe40000410000 */
[----:B------:R1:W-:Y:S01]  /*1900*/  STL [R1+0x14], R208 ;  /* 0x000014d001007387 */ /* 0x0003e20000100800 */
[----:B------:R-:W-:Y:S01]  /*1910*/  FADD.FTZ R174, R216, R182 ;  /* 0x000000b6d8ae7221 */ /* 0x000fe20000010000 */
[----:B------:R-:W-:Y:S01]  /*1920*/  FFMA.FTZ R175, R223, R182, R215 ;  /* 0x000000b6dfaf7223 */ /* 0x000fe200000100d7 */
[----:B------:R-:W-:Y:S01]  /*1930*/  FADD.FTZ R114, R114, R210 ;  /* 0x000000d272727221 */ /* 0x000fe20000010000 */
[-C--:B------:R-:W-:Y:S01]  /*1940*/  FFMA.FTZ R154, R212, R210.reuse, R154 ;  /* 0x000000d2d49a7223 */ /* 0x080fe2000001009a */
[----:B----4-:R-:W-:Y:S01]  /*1950*/  FMUL.FTZ R207, R207, R210 ;  /* 0x000000d2cfcf7220 */ /* 0x010fe20000410000 */
[----:B--2---:R-:W-:-:S04]  /*1960*/  FMUL.FTZ R183, R183, R252 ;  /* 0x000000fcb7b77220 */ /* 0x004fc80000410000 */
[----:B------:R2:W-:Y:S04]  /*1970*/  STL [R1+0x10], R207 ;  /* 0x000010cf01007387 */ /* 0x0005e80000100800 */
[----:B------:R4:W-:Y:S04]  /*1980*/  STL [R1+0xc], R183 ;  /* 0x00000cb701007387 */ /* 0x0009e80000100800 */
[----:B0-----:R-:W4:Y:S01]  /*1990*/  LDL R182, [R1+0x118] ;  /* 0x0001180001b67983 */ /* 0x001f220000100800 */
[----:B------:R-:W-:-:S03]  /*19a0*/  FMUL.FTZ R210, R197, R177 ;  /* 0x000000b1c5d27220 */ /* 0x000fc60000410000 */
[----:B------:R-:W4:Y:S01]  /*19b0*/  LDL R177, [R1+0x11c] ;  /* 0x00011c0001b17983 */ /* 0x000f220000100800 */
[----:B------:R-:W-:Y:S01]  /*19c0*/  FADD.FTZ R174, R174, R208 ;  /* 0x000000d0aeae7221 */ /* 0x000fe20000010000 */
[----:B------:R-:W-:Y:S02]  /*19d0*/  HADD2.F32 R178, -RZ, R178.H1_H1 ;  /* 0x300000b2ffb27230 */ /* 0x000fe40000004100 */
[----:B---3--:R-:W-:Y:S01]  /*19e0*/  FADD.FTZ R108, R108, R209 ;  /* 0x000000d16c6c7221 */ /* 0x008fe20000010000 */
[-C--:B------:R-:W-:Y:S01]  /*19f0*/  FFMA.FTZ R148, R210, R209.reuse, R148 ;  /* 0x000000d1d2947223 */ /* 0x080fe20000010094 */
[----:B------:R-:W-:Y:S01]  /*1a00*/  FMUL.FTZ R181, R181, R209 ;  /* 0x000000d1b5b57220 */ /* 0x000fe20000410000 */
[----:B------:R-:W-:Y:S01]  /*1a10*/  FMUL.FTZ R209, R197, R176 ;  /* 0x000000b0c5d17220 */ /* 0x000fe20000410000 */
[----:B------:R-:W-:Y:S01]  /*1a20*/  FFMA.FTZ R176, R213, R208, R175 ;  /* 0x000000d0d5b07223 */ /* 0x000fe200000100af */
[----:B------:R-:W-:Y:S02]  /*1a30*/  HADD2.F32 R0, -RZ, R179.H0_H0 ;  /* 0x200000b3ff007230 */ /* 0x000fe40000004100 */
[----:B------:R-:W-:Y:S01]  /*1a40*/  FADD.FTZ R175, R174, R207 ;  /* 0x000000cfaeaf7221 */ /* 0x000fe20000010000 */
[----:B------:R-:W-:Y:S01]  /*1a50*/  FMUL.FTZ R180, R180, R178 ;  /* 0x000000b2b4b47220 */ /* 0x000fe20000410000 */
[----:B-1----:R-:W-:-:S02]  /*1a60*/  FMUL.FTZ R208, R197, R173 ;  /* 0x000000adc5d07220 */ /* 0x002fc40000410000 */
[----:B------:R-:W-:Y:S01]  /*1a70*/  FADD.FTZ R173, R175, R183 ;  /* 0x000000b7afad7221 */ /* 0x000fe20000010000 */
[----:B------:R0:W-:Y:S01]  /*1a80*/  STL [R1+0x8], R181 ;  /* 0x000008b501007387 */ /* 0x0001e20000100800 */
[----:B------:R-:W-:Y:S01]  /*1a90*/  FADD.FTZ R110, R110, R0 ;  /* 0x000000006e6e7221 */ /* 0x000fe20000010000 */
[----:B------:R-:W-:Y:S02]  /*1aa0*/  FFMA.FTZ R150, R208, R0, R150 ;  /* 0x00000000d0967223 */ /* 0x000fe40000010096 */
[----:B------:R0:W-:Y:S01]  /*1ab0*/  STL [R1+0x4], R180 ;  /* 0x000004b401007387 */ /* 0x0001e20000100800 */
[----:B------:R-:W-:-:S04]  /*1ac0*/  FFMA.FTZ R174, R212, R207, R176 ;  /* 0x000000cfd4ae7223 */ /* 0x000fc800000100b0 */
[----:B------:R-:W-:Y:S01]  /*1ad0*/  FFMA.FTZ R174, R211, R183, R174 ;  /* 0x000000b7d3ae7223 */ /* 0x000fe200000100ae */
[----:B------:R-:W-:-:S03]  /*1ae0*/  FADD.FTZ R173, R173, R181 ;  /* 0x000000b5adad7221 */ /* 0x000fc60000010000 */
[----:B------:R-:W-:Y:S01]  /*1af0*/  FFMA.FTZ R174, R210, R181, R174 ;  /* 0x000000b5d2ae7223 */ /* 0x000fe200000100ae */
[----:B------:R-:W-:Y:S02]  /*1b00*/  HADD2.F32 R179, -RZ, R179.H1_H1 ;  /* 0x300000b3ffb37230 */ /* 0x000fe40000004100 */
        /* <DEDUP_REMOVED lines=10> */
[----:B----4-:R-:W-:-:S02]  /*1bb0*/  FMUL.FTZ R175, R182, R0 ;  /* 0x00000000b6af7220 */ /* 0x010fc40000410000 */
[----:B------:R0:W5:Y:S04]  /*1bc0*/  LDL.LU R0, [R1+0x194] ;  /* 0x0001940001007983 */ /* 0x0001680000300800 */
[----:B------:R0:W-:Y:S01]  /*1bd0*/  STL [R1], R175 ;  /* 0x000000af01007387 */ /* 0x0001e20000100800 */
[----:B------:R-:W-:Y:S01]  /*1be0*/  FMUL.FTZ R252, R177, R179 ;  /* 0x000000b3b1fc7220 */ /* 0x000fe20000410000 */
[----:B------:R-:W-:Y:S01]  /*1bf0*/  FADD.FTZ R173, R173, R175 ;  /* 0x000000afadad7221 */ /* 0x000fe20000010000 */
[----:B------:R-:W-:-:S03]  /*1c00*/  FFMA.FTZ R172, R208, R175, R172 ;  /* 0x000000afd0ac7223 */ /* 0x000fc600000100ac */
[----:B------:R-:W-:Y:S01]  /*1c10*/  FADD.FTZ R216, R173, R252 ;  /* 0x000000fcadd87221 */ /* 0x000fe20000010000 */
[----:B------:R-:W-:-:S07]  /*1c20*/  FFMA.FTZ R215, R207, R252, R172 ;  /* 0x000000fccfd77223 */ /* 0x000fce00000100ac */
.L_x_11862:
[----:B------:R-:W-:Y:S05]  /*1c30*/  BSYNC B0 ;  /* 0x0000000000007941 */ /* 0x000fea0003800000 */
.L_x_11861:
[----:B------:R-:W-:Y:S04]  /*1c40*/  BSSY B0, `(.L_x_11863) ;  /* 0x000005a000007945 */ /* 0x000fe80003800000 */
[----:B------:R-:W-:Y:S05]  /*1c50*/  @!P1 BRA `(.L_x_11864) ;  /* 0x0000000400609947 */ /* 0x000fea0003800000 */
[----:B------:R-:W-:Y:S01]  /*1c60*/  ISETP.NE.U32.AND P4, PT, RZ, UR8, PT ;  /* 0x00000008ff007c0c */ /* 0x000fe2000bf85070 */
[----:B-1----:R-:W1:Y:S01]  /*1c70*/  LDC.64 R176, c[0x0][0x2b8] ;  /* 0x0000ae00ffb07b82 */ /* 0x002e620000000a00 */
        /* <DEDUP_REMOVED lines=11> */
[C---:B0-----:R-:W-:Y:S01]  /*1d30*/  LEA R180, P4, R224.reuse, UR10, 0x5 ;  /* 0x0000000ae0b47c11 */ /* 0x041fe2000f8828ff */
[----:B-1----:R-:W-:-:S03]  /*1d40*/  IMAD.WIDE.U32 R176, R224, 0x10, R176 ;  /* 0x00000010e0b07825 */ /* 0x002fc600078e00b0 */
[----:B------:R-:W-:-:S03]  /*1d50*/  LEA.HI.X R181, R224, UR11, RZ, 0x5, P4 ;  /* 0x0000000be0b57c11 */ /* 0x000fc6000a0f2cff */
[----:B------:R-:W2:Y:S04]  /*1d60*/  LDG.E.128 R176, desc[UR4][R176.64] ;  /* 0x00000004b0b07981 */ /* 0x000ea8000c1e1d00 */
[----:B------:R-:W3:Y:S04]  /*1d70*/  LDG.E.128 R172, desc[UR4][R180.64] ;  /* 0x00000004b4ac7981 */ /* 0x000ee8000c1e1d00 */
[----:B------:R-:W4:Y:S01]  /*1d80*/  LDG.E.128 R180, desc[UR4][R180.64+0x10] ;  /* 0x00001004b4b47981 */ /* 0x000f22000c1e1d00 */
[--C-:B--2---:R-:W-:Y:S02]  /*1d90*/  HADD2.F32 R186, -RZ, R176.reuse.H0_H0 ;  /* 0x200000b0ffba7230 */ /* 0x104fe40000004100 */
[----:B---3--:R-:W-:Y:S01]  /*1da0*/  FADD.FTZ R3, -R204, R175 ;  /* 0x000000afcc037221 */ /* 0x008fe20000010100 */
[----:B------:R-:W-:-:S02]  /*1db0*/  HADD2.F32 R185, -RZ, R176.H1_H1 ;  /* 0x300000b0ffb97230 */ /* 0x000fc40000004100 */
[C---:B----4-:R-:W-:Y:S02]  /*1dc0*/  FADD.FTZ R175, -R204.reuse, R181 ;  /* 0x000000b5ccaf7221 */ /* 0x050fe40000010100 */
[----:B------:R-:W2:Y:S01]  /*1dd0*/  LDL R181, [R1+0xd8] ;  /* 0x0000d80001b57983 */ /* 0x000ea20000100800 */
[----:B------:R-:W-:-:S03]  /*1de0*/  FADD.FTZ R176, -R204, R180 ;  /* 0x000000b4ccb07221 */ /* 0x000fc60000010100 */
[----:B------:R-:W3:Y:S01]  /*1df0*/  LDL R180, [R1+0xdc] ;  /* 0x0000dc0001b47983 */ /* 0x000ee20000100800 */
[C---:B------:R-:W-:Y:S01]  /*1e00*/  FADD.FTZ R172, -R204.reuse, R172 ;  /* 0x000000acccac7221 */ /* 0x040fe20000010100 */
[----:B------:R-:W-:Y:S02]  /*1e10*/  HADD2.F32 R205, -RZ, R179.H0_H0 ;  /* 0x200000b3ffcd7230 */ /* 0x000fe40000004100 */
[C---:B------:R-:W-:Y:S01]  /*1e20*/  FADD.FTZ R174, -R204.reuse, R174 ;  /* 0x000000aeccae7221 */ /* 0x040fe20000010100 */
[----:B-----5:R-:W-:Y:S01]  /*1e30*/  FMUL.FTZ R222, R197, R172 ;  /* 0x000000acc5de7220 */ /* 0x020fe20000410000 */
[C---:B------:R-:W-:Y:S01]  /*1e40*/  FADD.FTZ R172, -R204.reuse, R183 ;  /* 0x000000b7ccac7221 */ /* 0x040fe20000010100 */
[C---:B------:R-:W-:Y:S01]  /*1e50*/  FADD.FTZ R184, -R204.reuse, R173 ;  /* 0x000000adccb87221 */ /* 0x040fe20000010100 */
[----:B------:R-:W-:Y:S01]  /*1e60*/  FMUL.FTZ R183, R251, R186 ;  /* 0x000000bafbb77220 */ /* 0x000fe20000410000 */
[----:B------:R-:W-:Y:S01]  /*1e70*/  FADD.FTZ R173, -R204, R182 ;  /* 0x000000b6ccad7221 */ /* 0x000fe20000010100 */
[----:B------:R-:W-:Y:S01]  /*1e80*/  MOV R182, R205 ;  /* 0x000000cd00b67202 */ /* 0x000fe20000000f00 */
[----:B------:R-:W-:Y:S01]  /*1e90*/  FMUL.FTZ R251, R202, R185 ;  /* 0x000000b9cafb7220 */ /* 0x000fe20000410000 */
[----:B------:R-:W-:-:S02]  /*1ea0*/  HADD2.F32 R245, -RZ, R177.H0_H0 ;  /* 0x200000b1fff57230 */ /* 0x000fc40000004100 */
[C---:B------:R-:W-:Y:S01]  /*1eb0*/  FMUL.FTZ R205, R197.reuse, R174 ;  /* 0x000000aec5cd7220 */ /* 0x040fe20000410000 */
[C---:B------:R-:W-:Y:S01]  /*1ec0*/  FMUL.FTZ R202, R197.reuse, R3 ;  /* 0x00000003c5ca7220 */ /* 0x040fe20000410000 */
[C---:B------:R-:W-:Y:S01]  /*1ed0*/  FMUL.FTZ R3, R197.reuse, R176 ;  /* 0x000000b0c5037220 */ /* 0x040fe20000410000 */
[----:B------:R-:W-:Y:S01]  /*1ee0*/  FADD.FTZ R174, R216, R183 ;  /* 0x000000b7d8ae7221 */ /* 0x000fe20000010000 */
[C---:B------:R-:W-:Y:S01]  /*1ef0*/  FMUL.FTZ R206, R197.reuse, R184 ;  /* 0x000000b8c5ce7220 */ /* 0x040fe20000410000 */
[----:B------:R-:W-:Y:S01]  /*1f00*/  FFMA.FTZ R176, R222, R183, R215 ;  /* 0x000000b7deb07223 */ /* 0x000fe200000100d7 */
[----:B------:R-:W-:Y:S02]  /*1f10*/  HADD2.F32 R177, -RZ, R177.H1_H1 ;  /* 0x300000b1ffb17230 */ /* 0x000fe40000004100 */
[----:B------:R-:W-:Y:S01]  /*1f20*/  FMUL.FTZ R250, R250, R245 ;  /* 0x000000f5fafa7220 */ /* 0x000fe20000410000 */
[----:B------:R-:W-:Y:S01]  /*1f30*/  FADD.FTZ R174, R174, R251 ;  /* 0x000000fbaeae7221 */ /* 0x000fe20000010000 */
[----:B------:R-:W-:Y:S01]  /*1f40*/  FFMA.FTZ R176, R206, R251, R176 ;  /* 0x000000fbceb07223 */ /* 0x000fe200000100b0 */
[----:B------:R-:W-:Y:S01]  /*1f50*/  FMUL.FTZ R184, R197, R175 ;  /* 0x000000afc5b87220 */ /* 0x000fe20000410000 */
[----:B------:R-:W-:-:S02]  /*1f60*/  HADD2.F32 R246, -RZ, R178.H0_H0 ;  /* 0x200000b2fff67230 */ /* 0x000fc40000004100 */
[----:B------:R-:W-:Y:S01]  /*1f70*/  FADD.FTZ R175, R174, R250 ;  /* 0x000000faaeaf7221 */ /* 0x000fe20000010000 */
[----:B------:R4:W-:Y:S01]  /*1f80*/  STL [R1+0x3c], R183 ;  /* 0x00003cb701007387 */ /* 0x0009e20000100800 */
        /* <DEDUP_REMOVED lines=31> */
[----:B--2---:R-:W-:Y:S01]  /*2180*/  FMUL.FTZ R246, R181, R182 ;  /* 0x000000b6b5f67220 */ /* 0x004fe20000410000 */
[----:B---3--:R-:W-:-:S03]  /*2190*/  FMUL.FTZ R245, R180, R179 ;  /* 0x000000b3b4f57220 */ /* 0x008fc60000410000 */
[----:B------:R-:W-:Y:S01]  /*21a0*/  FADD.FTZ R173, R173, R246 ;  /* 0x000000f6adad7221 */ /* 0x000fe20000010000 */
[----:B------:R-:W-:-:S03]  /*21b0*/  FFMA.FTZ R172, R185, R246, R172 ;  /* 0x000000f6b9ac7223 */ /* 0x000fc600000100ac */
[----:B------:R-:W-:Y:S01]  /*21c0*/  FADD.FTZ R216, R173, R245 ;  /* 0x000000f5add87221 */ /* 0x000fe20000010000 */
[----:B----4-:R-:W-:-:S07]  /*21d0*/  FFMA.FTZ R215, R186, R245, R172 ;  /* 0x000000f5bad77223 */ /* 0x010fce00000100ac */
.L_x_11864:
[----:B------:R-:W-:Y:S05]  /*21e0*/  BSYNC B0 ;  /* 0x0000000000007941 */ /* 0x000fea0003800000 */
.L_x_11863:
        /* <DEDUP_REMOVED lines=22> */
[----:B------:R-:W-:-:S02]  /*2350*/  HADD2.F32 R188, -RZ, R176.H1_H1 ;  /* 0x300000b0ffbc7230 */ /* 0x000fc40000004100 */
[C---:B----4-:R-:W-:Y:S02]  /*2360*/  FADD.FTZ R176, -R204.reuse, R181 ;  /* 0x000000b5ccb07221 */ /* 0x050fe40000010100 */
[----:B------:R-:W2:Y:S01]  /*2370*/  LDL R181, [R1+0xa0] ;  /* 0x0000a00001b57983 */ /* 0x000ea20000100800 */
[--C-:B------:R-:W-:Y:S02]  /*2380*/  HADD2.F32 R190, -RZ, R177.reuse.H0_H0 ;  /* 0x200000b1ffbe7230 */ /* 0x100fe40000004100 */
[----:B------:R-:W-:Y:S02]  /*2390*/  HADD2.F32 R191, -RZ, R177.H1_H1 ;  /* 0x300000b1ffbf7230 */ /* 0x000fe40000004100 */
[C---:B------:R-:W-:Y:S02]  /*23a0*/  FADD.FTZ R177, -R204.reuse, R180 ;  /* 0x000000b4ccb17221 */ /* 0x040fe40000010100 */
[----:B------:R-:W4:Y:S01]  /*23b0*/  LDL R180, [R1+0x98] ;  /* 0x0000980001b47983 */ /* 0x000f220000100800 */
[C---:B---3--:R-:W-:Y:S01]  /*23c0*/  FADD.FTZ R187, -R204.reuse, R173 ;  /* 0x000000adccbb7221 */ /* 0x048fe20000010100 */
[C---:B------:R-:W-:Y:S01]  /*23d0*/  FADD.FTZ R172, -R204.reuse, R172 ;  /* 0x000000acccac7221 */ /* 0x040fe20000010100 */
[C---:B------:R-:W-:Y:S01]  /*23e0*/  FADD.FTZ R174, -R204.reuse, R174 ;  /* 0x000000aeccae7221 */ /* 0x040fe20000010100 */
[----:B------:R-:W-:Y:S01]  /*23f0*/  FADD.FTZ R175, -R204, R175 ;  /* 0x000000afccaf7221 */ /* 0x000fe20000010100 */
[C---:B-----5:R-:W-:Y:S01]  /*2400*/  FMUL.FTZ R203, R197.reuse, R187 ;  /* 0x000000bbc5cb7220 */ /* 0x060fe20000410000 */
[----:B------:R-:W-:Y:S01]  /*2410*/  FMUL.FTZ R221, R197, R172 ;  /* 0x000000acc5dd7220 */ /* 0x000fe20000410000 */
[----:B------:R-:W-:Y:S01]  /*2420*/  FADD.FTZ R97, R97, R188 ;  /* 0x000000bc61617221 */ /* 0x000fe20000010000 */
[----:B------:R-:W-:Y:S01]  /*2430*/  FMUL.FTZ R187, R197, R174 ;  /* 0x000000aec5bb7220 */ /* 0x000fe20000410000 */
[-C--:B------:R-:W-:Y:S01]  /*2440*/  FFMA.FTZ R137, R203, R188.reuse, R137 ;  /* 0x000000bccb897223 */ /* 0x080fe20000010089 */
[----:B------:R-:W-:Y:S01]  /*2450*/  FMUL.FTZ R244, R244, R188 ;  /* 0x000000bcf4f47220 */ /* 0x000fe20000410000 */
[----:B------:R-:W-:Y:S01]  /*2460*/  FMUL.FTZ R188, R197, R175 ;  /* 0x000000afc5bc7220 */ /* 0x000fe20000410000 */
[----:B------:R-:W-:Y:S01]  /*2470*/  FADD.FTZ R98, R98, R190 ;  /* 0x000000be62627221 */ /* 0x000fe20000010000 */
[-C--:B------:R-:W-:Y:S01]  /*2480*/  FFMA.FTZ R138, R187, R190.reuse, R138 ;  /* 0x000000bebb8a7223 */ /* 0x080fe2000001008a */
[----:B------:R-:W-:Y:S01]  /*2490*/  FMUL.FTZ R243, R243, R190 ;  /* 0x000000bef3f37220 */ /* 0x000fe20000410000 */
[----:B------:R-:W-:Y:S01]  /*24a0*/  FMUL.FTZ R190, R197, R176 ;  /* 0x000000b0c5be7220 */ /* 0x000fe20000410000 */
[----:B------:R-:W-:-:S02]  /*24b0*/  HADD2.F32 R192, -RZ, R178.H0_H0 ;  /* 0x200000b2ffc07230 */ /* 0x000fc40000004100 */
[----:B------:R-:W-:Y:S01]  /*24c0*/  FADD.FTZ R173, -R204, R182 ;  /* 0x000000b6ccad7221 */ /* 0x000fe20000010100 */
[-C--:B------:R-:W-:Y:S01]  /*24d0*/  FMUL.FTZ R242, R242, R191.reuse ;  /* 0x000000bff2f27220 */ /* 0x080fe20000410000 */
[----:B------:R-:W-:Y:S01]  /*24e0*/  FADD.FTZ R99, R99, R191 ;  /* 0x000000bf63637221 */ /* 0x000fe20000010000 */
[----:B------:R-:W-:Y:S01]  /*24f0*/  FFMA.FTZ R139, R188, R191, R139 ;  /* 0x000000bfbc8b7223 */ /* 0x000fe2000001008b */
[----:B------:R-:W-:Y:S02]  /*2500*/  HADD2.F32 R178, -RZ, R178.H1_H1 ;  /* 0x300000b2ffb27230 */ /* 0x000fe40000004100 */
[----:B------:R-:W-:Y:S01]  /*2510*/  FADD.FTZ R96, R96, R189 ;  /* 0x000000bd60607221 */ /* 0x000fe20000010000 */
[----:B------:R-:W-:Y:S01]  /*2520*/  FFMA.FTZ R136, R221, R189, R136 ;  /* 0x000000bddd887223 */ /* 0x000fe20000010088 */
[----:B------:R-:W-:Y:S01]  /*2530*/  FMUL.FTZ R191, R197, R173 ;  /* 0x000000adc5bf7220 */ /* 0x000fe20000410000 */
[----:B------:R-:W-:Y:S01]  /*2540*/  FMUL.FTZ R241, R241, R192 ;  /* 0x000000c0f1f17220 */ /* 0x000fe20000410000 */
[----:B------:R-:W-:-:S02]  /*2550*/  HADD2.F32 R239, -RZ, R179.H0_H0 ;  /* 0x200000b3ffef7230 */ /* 0x000fc40000004100 */
[----:B------:R-:W-:Y:S01]  /*2560*/  FADD.FTZ R172, -R204, R183 ;  /* 0x000000b7ccac7221 */ /* 0x000fe20000010100 */
[-C--:B------:R-:W-:Y:S01]  /*2570*/  FMUL.FTZ R240, R240, R178.reuse ;  /* 0x000000b2f0f07220 */ /* 0x080fe20000410000 */
[----:B------:R-:W-:Y:S01]  /*2580*/  FADD.FTZ R92, R92, R192 ;  /* 0x000000c05c5c7221 */ /* 0x000fe20000010000 */
[----:B------:R-:W-:Y:S02]  /*2590*/  HADD2.F32 R179, -RZ, R179.H1_H1 ;  /* 0x300000b3ffb37230 */ /* 0x000fe40000004100 */
[----:B------:R-:W-:Y:S01]  /*25a0*/  FADD.FTZ R94, R94, R239 ;  /* 0x000000ef5e5e7221 */ /* 0x000fe20000010000 */
[----:B------:R-:W-:Y:S02]  /*25b0*/  FFMA.FTZ R134, R191, R239, R134 ;  /* 0x000000efbf867223 */ /* 0x000fe40000010086 */
[----:B------:R-:W-:Y:S01]  /*25c0*/  FMUL.FTZ R238, R238, R179 ;  /* 0x000000b3eeee7220 */ /* 0x000fe20000410000 */
[----:B------:R-:W-:Y:S01]  /*25d0*/  FADD.FTZ R93, R93, R178 ;  /* 0x000000b25d5d7221 */ /* 0x000fe20000010000 */
[----:B------:R-:W-:Y:S01]  /*25e0*/  FFMA.FTZ R133, R190, R178, R133 ;  /* 0x000000b2be857223 */ /* 0x000fe20000010085 */
[----:B------:R-:W-:Y:S01]  /*25f0*/  FADD.FTZ R95, R95, R179 ;  /* 0x000000b35f5f7221 */ /* 0x000fe20000010000 */
[----:B------:R-:W-:Y:S01]  /*2600*/  IADD3 R224, R224, 0x80, RZ ;  /* 0x00000080e0e07810 */ /* 0x000fe20007ffe0ff */
[----:B--2---:R-:W-:-:S04]  /*2610*/  FMUL.FTZ R181, R181, R189 ;  /* 0x000000bdb5b57220 */ /* 0x004fc80000410000 */
[----:B------:R-:W-:Y:S01]  /*2620*/  FADD.FTZ R174, R216, R181 ;  /* 0x000000b5d8ae7221 */ /* 0x000fe20000010000 */
[----:B------:R-:W-:-:S03]  /*2630*/  FFMA.FTZ R175, R221, R181, R215 ;  /* 0x000000b5ddaf7223 */ /* 0x000fc600000100d7 */
[----:B------:R-:W-:Y:S01]  /*2640*/  FADD.FTZ R174, R174, R244 ;  /* 0x000000f4aeae7221 */ /* 0x000fe20000010000 */
[----:B------:R-:W-:Y:S01]  /*2650*/  FFMA.FTZ R176, R203, R244, R175 ;  /* 0x000000f4cbb07223 */ /* 0x000fe200000100af */
[----:B------:R2:W-:Y:S02]  /*2660*/  STL [R1+0x38], R181 ;  /* 0x000038b501007387 */ /* 0x0005e40000100800 */
        /* <DEDUP_REMOVED lines=8> */
[----:B------:R-:W-:Y:S01]  /*26f0*/  FMUL.FTZ R192, R197, R172 ;  /* 0x000000acc5c07220 */ /* 0x000fe20000410000 */
[----:B----4-:R-:W-:Y:S01]  /*2700*/  FMUL.FTZ R239, R180, R239 ;  /* 0x000000efb4ef7220 */ /* 0x010fe20000410000 */
[----:B------:R-:W-:Y:S01]  /*2710*/  FADD.FTZ R173, R173, R240 ;  /* 0x000000f0adad7221 */ /* 0x000fe20000010000 */
[----:B------:R-:W-:-:S03]  /*2720*/  FFMA.FTZ R172, R190, R240, R174 ;  /* 0x000000f0beac7223 */ /* 0x000fc600000100ae */
[----:B------:R-:W-:Y:S01]  /*2730*/  FADD.FTZ R173, R173, R239 ;  /* 0x000000efadad7221 */ /* 0x000fe20000010000 */
[----:B------:R-:W-:Y:S01]  /*2740*/  FFMA.FTZ R172, R191, R239, R172 ;  /* 0x000000efbfac7223 */ /* 0x000fe200000100ac */
[C---:B------:R-:W-:Y:S02]  /*2750*/  FFMA.FTZ R135, R192.reuse, R179, R135 ;  /* 0x000000b3c0877223 */ /* 0x040fe40000010087 */
[----:B------:R-:W-:Y:S01]  /*2760*/  FADD.FTZ R216, R173, R238 ;  /* 0x000000eeadd87221 */ /* 0x000fe20000010000 */
[----:B--2---:R-:W-:-:S07]  /*2770*/  FFMA.FTZ R215, R192, R238, R172 ;  /* 0x000000eec0d77223 */ /* 0x004fce00000100ac */
.L_x_11866:
[----:B------:R-:W-:Y:S05]  /*2780*/  BSYNC B0 ;  /* 0x0000000000007941 */ /* 0x000fea0003800000 */
.L_x_11865:
[----:B------:R-:W-:Y:S01]  /*2790*/  LOP3.LUT P4, RZ, R2, 0x4, RZ, 0xc0, !PT ;  /* 0x0000000402ff7812 */ /* 0x000fe2000788c0ff */
[----:B------:R-:W-:-:S12]  /*27a0*/  BSSY B0, `(.L_x_11867) ;  /* 0x0000058000007945 */ /* 0x000fd80003800000 */
[----:B------:R-:W-:Y:S05]  /*27b0*/  @!P4 BRA `(.L_x_11868) ;  /* 0x000000040058c947 */ /* 0x000fea0003800000 */
[----:B------:R-:W-:Y:S01]  /*27c0*/  ISETP.NE.U32.AND P4, PT, RZ, UR8, PT ;  /* 0x00000008ff007c0c */ /* 0x000fe2000bf85070 */
[----:B01----:R-:W0:Y:S01]  /*27d0*/  LDC.64 R180, c[0x0][0x2b8] ;  /* 0x0000ae00ffb47b82 */ /* 0x003e220000000a00 */
        /* <DEDUP_REMOVED lines=12> */
[----:B0-----:R-:W-:-:S02]  /*28a0*/  IMAD.WIDE.U32 R180, R224, 0x10, R180 ;  /* 0x00000010e0b47825 */ /* 0x001fc400078e00b4 */
[----:B------:R-:W4:Y:S01]  /*28b0*/  LDL R229, [R1+0x58] ;  /* 0x0000580001e57983 */ /* 0x000f220000100800 */
[----:B------:R-:W-:-:S03]  /*28c0*/  LEA.HI.X R177, R224, UR11, RZ, 0x5, P4 ;  /* 0x0000000be0b17c11 */ /* 0x000fc6000a0f2cff */
[----:B------:R-:W2:Y:S04]  /*28d0*/  LDG.E.128 R180, desc[UR4][R180.64] ;  /* 0x00000004b4b47981 */ /* 0x000ea8000c1e1d00 */
[----:B------:R-:W3:Y:S04]  /*28e0*/  LDG.E.128 R172, desc[UR4][R176.64] ;  /* 0x00000004b0ac7981 */ /* 0x000ee8000c1e1d00 */
[----:B------:R-:W4:Y:S04]  /*28f0*/  LDL R228, [R1+0x5c] ;  /* 0x00005c0001e47983 */ /* 0x000f280000100800 */
[----:B------:R-:W2:Y:S01]  /*2900*/  LDG.E.128 R176, desc[UR4][R176.64+0x10] ;  /* 0x00001004b0b07981 */ /* 0x000ea2000c1e1d00 */
[C---:B---3--:R-:W-:Y:S01]  /*2910*/  FADD.FTZ R196, -R204.reuse, R174 ;  /* 0x000000aeccc47221 */ /* 0x048fe20000010100 */
[C---:B------:R-:W-:Y:S01]  /*2920*/  FADD.FTZ R193, -R204.reuse, R172 ;  /* 0x000000acccc17221 */ /* 0x040fe20000010100 */
[C---:B------:R-:W-:Y:S01]  /*2930*/  FADD.FTZ R194, -R204.reuse, R173 ;  /* 0x000000adccc27221 */ /* 0x040fe20000010100 */
[----:B------:R-:W-:-:S02]  /*2940*/  FADD.FTZ R195, -R204, R175 ;  /* 0x000000afccc37221 */ /* 0x000fc40000010100 */
[C---:B-----5:R-:W-:Y:S01]  /*2950*/  FMUL.FTZ R220, R197.reuse, R193 ;  /* 0x000000c1c5dc7220 */ /* 0x060fe20000410000 */
[C---:B--2---:R-:W-:Y:S01]  /*2960*/  FADD.FTZ R174, -R204.reuse, R177 ;  /* 0x000000b1ccae7221 */ /* 0x044fe20000010100 */
[--C-:B------:R-:W-:Y:S02]  /*2970*/  HADD2.F32 R177, -RZ, R180.reuse.H0_H0 ;  /* 0x200000b4ffb17230 */ /* 0x100fe40000004100 */
[C---:B------:R-:W-:Y:S01]  /*2980*/  FADD.FTZ R175, -R204.reuse, R176 ;  /* 0x000000b0ccaf7221 */ /* 0x040fe20000010100 */
[----:B------:R-:W-:Y:S02]  /*2990*/  HADD2.F32 R176, -RZ, R180.H1_H1 ;  /* 0x300000b4ffb07230 */ /* 0x000fe40000004100 */
[----:B------:R-:W-:Y:S01]  /*29a0*/  FMUL.FTZ R193, R197, R194 ;  /* 0x000000c2c5c17220 */ /* 0x000fe20000410000 */
[----:B-1----:R-:W-:Y:S01]  /*29b0*/  FADD.FTZ R173, -R204, R179 ;  /* 0x000000b3ccad7221 */ /* 0x002fe20000010100 */
[----:B------:R-:W-:Y:S01]  /*29c0*/  FMUL.FTZ R231, R231, R177 ;  /* 0x000000b1e7e77220 */ /* 0x000fe20000410000 */
[----:B------:R-:W-:-:S02]  /*29d0*/  HADD2.F32 R179, -RZ, R181.H1_H1 ;  /* 0x300000b5ffb37230 */ /* 0x000fc40000004100 */
[----:B------:R-:W-:Y:S01]  /*29e0*/  FADD.FTZ R172, -R204, R178 ;  /* 0x000000b2ccac7221 */ /* 0x000fe20000010100 */
[----:B------:R-:W-:Y:S01]  /*29f0*/  FMUL.FTZ R194, R197, R196 ;  /* 0x000000c4c5c27220 */ /* 0x000fe20000410000 */
[----:B------:R-:W-:Y:S02]  /*2a00*/  HADD2.F32 R178, -RZ, R181.H0_H0 ;  /* 0x200000b5ffb27230 */ /* 0x000fe40000004100 */
[----:B------:R-:W-:Y:S01]  /*2a10*/  FADD.FTZ R89, R89, R176 ;  /* 0x000000b059597221 */ /* 0x000fe20000010000 */
[-C--:B------:R-:W-:Y:S01]  /*2a20*/  FFMA.FTZ R129, R193, R176.reuse, R129 ;  /* 0x000000b0c1817223 */ /* 0x080fe20000010081 */
[----:B------:R-:W-:Y:S01]  /*2a30*/  FMUL.FTZ R237, R235, R176 ;  /* 0x000000b0ebed7220 */ /* 0x000fe20000410000 */
[----:B------:R-:W-:Y:S01]  /*2a40*/  FMUL.FTZ R196, R197, R175 ;  /* 0x000000afc5c47220 */ /* 0x000fe20000410000 */
[----:B------:R-:W-:Y:S01]  /*2a50*/  FADD.FTZ R175, R216, R231 ;  /* 0x000000e7d8af7221 */ /* 0x000fe20000010000 */
[----:B------:R-:W-:Y:S01]  /*2a60*/  FFMA.FTZ R176, R220, R231, R215 ;  /* 0x000000e7dcb07223 */ /* 0x000fe200000100d7 */
[----:B----4-:R-:W-:Y:S01]  /*2a70*/  FMUL.FTZ R235, R233, R179 ;  /* 0x000000b3e9eb7220 */ /* 0x010fe20000410000 */
        /* <DEDUP_REMOVED lines=14> */
[----:B------:R-:W-:Y:S01]  /*2b60*/  FADD.FTZ R175, R175, R234 ;  /* 0x000000eaafaf7221 */ /* 0x000fe20000010000 */
[----:B------:R-:W-:Y:S01]  /*2b70*/  FFMA.FTZ R174, R196, R234, R174 ;  /* 0x000000eac4ae7223 */ /* 0x000fe200000100ae */
[----:B------:R-:W-:Y:S01]  /*2b80*/  HADD2.F32 R183, -RZ, R183.H1_H1 ;  /* 0x300000b7ffb77230 */ /* 0x000fe20000004100 */
[----:B------:R0:W-:Y:S01]  /*2b90*/  STL [R1+0x34], R231 ;  /* 0x000034e701007387 */ /* 0x0001e20000100800 */
[----:B------:R-:W-:Y:S01]  /*2ba0*/  FMUL.FTZ R230, R229, R181 ;  /* 0x000000b5e5e67220 */ /* 0x000fe20000410000 */
[----:B------:R-:W-:Y:S01]  /*2bb0*/  FADD.FTZ R175, R175, R232 ;  /* 0x000000e8afaf7221 */ /* 0x000fe20000010000 */
[----:B------:R-:W-:Y:S01]  /*2bc0*/  FFMA.FTZ R174, R233, R232, R174 ;  /* 0x000000e8e9ae7223 */ /* 0x000fe200000100ae */
[----:B------:R-:W-:Y:S01]  /*2bd0*/  FMUL.FTZ R229, R197, R173 ;  /* 0x000000adc5e57220 */ /* 0x000fe20000410000 */
[----:B------:R-:W-:Y:S01]  /*2be0*/  FMUL.FTZ R228, R228, R183 ;  /* 0x000000b7e4e47220 */ /* 0x000fe20000410000 */
[----:B------:R-:W-:Y:S01]  /*2bf0*/  FADD.FTZ R175, R175, R230 ;  /* 0x000000e6afaf7221 */ /* 0x000fe20000010000 */
[----:B0-----:R-:W-:-:S04]  /*2c00*/  FMUL.FTZ R231, R197, R172 ;  /* 0x000000acc5e77220 */ /* 0x001fc80000410000 */
        /* <DEDUP_REMOVED lines=17> */
.L_x_11868:
[----:B------:R-:W-:Y:S05]  /*2d20*/  BSYNC B0 ;  /* 0x0000000000007941 */ /* 0x000fea0003800000 */
.L_x_11867:
[----:B------:R-:W2:Y:S01]  /*2d30*/  LDL.LU R173, [R1+0x48] ;  /* 0x0000480001ad7983 */ /* 0x000ea20000300800 */
[----:B------:R-:W-:Y:S01]  /*2d40*/  UMOV UR6, 0xffffffff ;  /* 0xffffffff00067882 */ /* 0x000fe20000000000 */
[----:B------:R-:W0:Y:S02]  /*2d50*/  S2R R172, SR_TID.X ;  /* 0x0000000000ac7919 */ /* 0x000e240000002100 */
[----:B01----:R-:W-:Y:S02]  /*2d60*/  SHF.R.U32.HI R181, RZ, 0x5, R172 ;  /* 0x00000005ffb57819 */ /* 0x003fe400000116ac */
        /* <DEDUP_REMOVED lines=23> */
.L_x_11899:
        /* <DEDUP_REMOVED lines=35> */
[----:B------:R-:W-:-:S02]  /*3110*/  FFMA.FTZ R176, R200, R179, R178 ;  /* 0x000000b3c8b07223 */ /* 0x000fc400000100b2 */
[----:B------:R-:W4:Y:S01]  /*3120*/  LDL R204, [R1+0x2c] ;  /* 0x00002c0001cc7983 */ /* 0x000f220000100800 */
[----:B------:R-:W-:-:S03]  /*3130*/  FFMA.FTZ R177, R227, R179, R178 ;  /* 0x000000b3e3b17223 */ /* 0x000fc600000100b2 */
        /* <DEDUP_REMOVED lines=15> */
[----:B------:R-:W-:Y:S01]  /*3230*/  @P5 FADD.FTZ R177, R41, R177 ;  /* 0x000000b129b15221 */ /* 0x000fe20000010000 */
[----:B---3--:R-:W-:-:S05]  /*3240*/  HADD2.F32 R180, -RZ, R172.H0_H0 ;  /* 0x200000acffb47230 */ /* 0x008fca0000004100 */
[----:B------:R-:W-:Y:S01]  /*3250*/  FFMA.FTZ R80, R176, R180, R80 ;  /* 0x000000b4b0507223 */ /* 0x000fe20000010050 */
[----:B------:R-:W-:Y:S02]  /*3260*/  HADD2.F32 R180, -RZ, R172.H1_H1 ;  /* 0x300000acffb47230 */ /* 0x000fe40000004100 */
[----:B------:R-:W-:Y:S01]  /*3270*/  FMUL.FTZ R172, R177, R198 ;  /* 0x000000c6b1ac7220 */ /* 0x000fe20000410000 */
[----:B------:R-:W-:Y:S02]  /*3280*/  FMUL.FTZ R176, R216, R176 ;  /* 0x000000b0d8b07220 */ /* 0x000fe40000410000 */
[----:B------:R-:W3:Y:S01]  /*3290*/  LDL R216, [R1+0x168] ;  /* 0x0001680001d87983 */ /* 0x000ee20000100800 */
[----:B------:R-:W-:Y:S01]  /*32a0*/  FFMA.FTZ R81, R172, R180, R81 ;  /* 0x000000b4ac517223 */ /* 0x000fe20000010051 */
[----:B----4-:R-:W-:Y:S02]  /*32b0*/  FMUL.FTZ R172, R181, R172 ;  /* 0x000000acb5ac7220 */ /* 0x010fe40000410000 */
[----:B------:R-:W4:Y:S03]  /*32c0*/  LDL R181, [R1+0x16c] ;  /* 0x00016c0001b57983 */ /* 0x000f260000100800 */
[----:B------:R-:W-:Y:S01]  /*32d0*/  F2FP.F16.F32.PACK_AB R172, R172, R176 ;  /* 0x000000b0acac723e */ /* 0x000fe200000000ff */
[----:B------:R-:W-:Y:S01]  /*32e0*/  FFMA.FTZ R176, R226, R179, R178 ;  /* 0x000000b3e2b07223 */ /* 0x000fe200000100b2 */
[----:B------:R-:W-:-:S03]  /*32f0*/  SEL R165, R177, R165, P6 ;  /* 0x000000a5b1a57207 */ /* 0x000fc60003000000 */
[----:B------:R-:W-:Y:S01]  /*3300*/  FADD.FTZ R176, R204, -R176 ;  /* 0x800000b0ccb07221 */ /* 0x000fe20000010000 */
[----:B------:R-:W-:Y:S01]  /*3310*/  FFMA.FTZ R177, R225, R179, R178 ;  /* 0x000000b3e1b17223 */ /* 0x000fe200000100b2 */
[----:B------:R-:W-:Y:S01]  /*3320*/  HADD2.F32 R180, -RZ, R173.H0_H0 ;  /* 0x200000adffb47230 */ /* 0x000fe20000004100 */
[----:B------:R-:W2:Y:S01]  /*3330*/  LDL R204, [R1+0x1c] ;  /* 0x00001c0001cc7983 */ /* 0x000ea20000100800 */
[----:B------:R-:W-:Y:S01]  /*3340*/  FMUL.FTZ R176, R197, R176 ;  /* 0x000000b0c5b07220 */ /* 0x000fe20000410000 */
[----:B------:R-:W-:Y:S02]  /*3350*/  FADD.FTZ R177, R183, -R177 ;  /* 0x800000b1b7b17221 */ /* 0x000fe40000010000 */
[----:B------:R-:W2:Y:S01]  /*3360*/  LDL R183, [R1+0x18] ;  /* 0x0000180001b77983 */ /* 0x000ea20000100800 */
[----:B------:R-:W-:Y:S01]  /*3370*/  @P5 FADD.FTZ R176, R42, R176 ;  /* 0x000000b02ab05221 */ /* 0x000fe20000010000 */
[----:B------:R-:W-:-:S04]  /*3380*/  FMUL.FTZ R177, R197, R177 ;  /* 0x000000b1c5b17220 */ /* 0x000fc80000410000 */
[C---:B------:R-:W-:Y:S01]  /*3390*/  SEL R166, R176.reuse, R166, P6 ;  /* 0x000000a6b0a67207 */ /* 0x040fe20003000000 */
[----:B------:R-:W-:Y:S01]  /*33a0*/  FMUL.FTZ R176, R176, R198 ;  /* 0x000000c6b0b07220 */ /* 0x000fe20000410000 */
[----:B------:R-:W-:-:S03]  /*33b0*/  @P5 FADD.FTZ R177, R43, R177 ;  /* 0x000000b12bb15221 */ /* 0x000fc60000010000 */
[----:B------:R-:W-:Y:S01]  /*33c0*/  FFMA.FTZ R82, R176, R180, R82 ;  /* 0x000000b4b0527223 */ /* 0x000fe20000010052 */
[----:B------:R-:W-:Y:S02]  /*33d0*/  HADD2.F32 R180, -RZ, R173.H1_H1 ;  /* 0x300000adffb47230 */ /* 0x000fe40000004100 */
[----:B------:R-:W-:-:S04]  /*33e0*/  FMUL.FTZ R173, R177, R198 ;  /* 0x000000c6b1ad7220 */ /* 0x000fc80000410000 */
[----:B------:R-:W-:Y:S01]  /*33f0*/  FFMA.FTZ R83, R173, R180, R83 ;  /* 0x000000b4ad537223 */ /* 0x000fe20000010053 */
[----:B------:R-:W-:Y:S01]  /*3400*/  SEL R167, R177, R167, P6 ;  /* 0x000000a7b1a77207 */ /* 0x000fe20003000000 */
[--C-:B------:R-:W-:Y:S01]  /*3410*/  FFMA.FTZ R177, R218, R179, R178.reuse ;  /* 0x000000b3dab17223 */ /* 0x100fe200000100b2 */
[----:B---3--:R-:W-:Y:S02]  /*3420*/  FMUL.FTZ R176, R216, R176 ;  /* 0x000000b0d8b07220 */ /* 0x008fe40000410000 */
[----:B------:R-:W3:Y:S01]  /*3430*/  LDL R216, [R1+0x150] ;  /* 0x0001500001d87983 */ /* 0x000ee20000100800 */
[----:B----4-:R-:W-:Y:S01]  /*3440*/  FMUL.FTZ R173, R181, R173 ;  /* 0x000000adb5ad7220 */ /* 0x010fe20000410000 */
[----:B--2---:R-:W-:Y:S02]  /*3450*/  FADD.FTZ R177, R182, -R177 ;  /* 0x800000b1b6b17221 */ /* 0x004fe40000010000 */
[----:B------:R-:W2:Y:S02]  /*3460*/  LDL R181, [R1+0x15c] ;  /* 0x00015c0001b57983 */ /* 0x000ea40000100800 */
[----:B------:R-:W-:Y:S01]  /*3470*/  F2FP.F16.F32.PACK_AB R173, R173, R176 ;  /* 0x000000b0adad723e */ /* 0x000fe200000000ff */
[----:B------:R-:W-:Y:S01]  /*3480*/  FFMA.FTZ R176, R219, R179, R178 ;  /* 0x000000b3dbb07223 */ /* 0x000fe200000100b2 */
[----:B------:R-:W4:Y:S03]  /*3490*/  LDL R182, [R1+0x158] ;  /* 0x0001580001b67983 */ /* 0x000f260000100800 */
[----:B------:R-:W-:-:S02]  /*34a0*/  FADD.FTZ R176, R215, -R176 ;  /* 0x800000b0d7b07221 */ /* 0x000fc40000010000 */
[----:B------:R-:W2:Y:S02]  /*34b0*/  LDL R215, [R1+0x154] ;  /* 0x0001540001d77983 */ /* 0x000ea40000100800 */
[----:B------:R-:W-:-:S04]  /*34c0*/  FMUL.FTZ R176, R197, R176 ;  /* 0x000000b0c5b07220 */ /* 0x000fc80000410000 */
[----:B------:R-:W-:Y:S01]  /*34d0*/  @P5 FADD.FTZ R176, R36, R176 ;  /* 0x000000b024b05221 */ /* 0x000fe20000010000 */
[----:B------:R-:W-:Y:S01]  /*34e0*/  FMUL.FTZ R177, R197, R177 ;  /* 0x000000b1c5b17220 */ /* 0x000fe20000410000 */
[----:B------:R-:W-:-:S03]  /*34f0*/  HADD2.F32 R180, -RZ, R174.H0_H0 ;  /* 0x200000aeffb47230 */ /* 0x000fc60000004100 */
        /* <DEDUP_REMOVED lines=8> */
[----:B------:R-:W-:-:S04]  /*3580*/  FFMA.FTZ R177, R217, R179, R178 ;  /* 0x000000b3d9b17223 */ /* 0x000fc800000100b2 */
[----:B------:R-:W-:-:S04]  /*3590*/  FADD.FTZ R177, R204, -R177 ;  /* 0x800000b1ccb17221 */ /* 0x000fc80000010000 */
[----:B------:R-:W-:-:S04]  /*35a0*/  FMUL.FTZ R177, R197, R177 ;  /* 0x000000b1c5b17220 */ /* 0x000fc80000410000 */
[----:B------:R-:W-:-:S04]  /*35b0*/  @P5 FADD.FTZ R177, R38, R177 ;  /* 0x000000b126b15221 */ /* 0x000fc80000010000 */
[C---:B------:R-:W-:Y:S01]  /*35c0*/  FMUL.FTZ R180, R177.reuse, R198 ;  /* 0x000000c6b1b47220 */ /* 0x040fe20000410000 */
[----:B------:R-:W-:Y:S01]  /*35d0*/  SEL R170, R177, R170, P6 ;  /* 0x000000aab1aa7207 */ /* 0x000fe20003000000 */
[----:B------:R-:W-:-:S05]  /*35e0*/  HADD2.F32 R177, -RZ, R175.H0_H0 ;  /* 0x200000afffb17230 */ /* 0x000fca0000004100 */
[----:B------:R-:W-:Y:S01]  /*35f0*/  FFMA.FTZ R78, R180, R177, R78 ;  /* 0x000000b1b44e7223 */ /* 0x000fe2000001004e */
[----:B------:R-:W-:Y:S02]  /*3600*/  HADD2.F32 R177, -RZ, R175.H1_H1 ;  /* 0x300000afffb17230 */ /* 0x000fe40000004100 */
[----:B---3--:R-:W-:Y:S01]  /*3610*/  FMUL.FTZ R176, R216, R176 ;  /* 0x000000b0d8b07220 */ /* 0x008fe20000410000 */
[----:B--2---:R-:W-:-:S05]  /*3620*/  FMUL.FTZ R174, R215, R174 ;  /* 0x000000aed7ae7220 */ /* 0x004fca0000410000 */
[----:B------:R-:W-:Y:S01]  /*3630*/  F2FP.F16.F32.PACK_AB R174, R174, R176 ;  /* 0x000000b0aeae723e */ /* 0x000fe200000000ff */
        /* <DEDUP_REMOVED lines=10> */
[----:B------:R-:W-:Y:S01]  /*36e0*/  FMUL.FTZ R175, R181, R175 ;  /* 0x000000afb5af7220 */ /* 0x000fe20000410000 */
[----:B0-----:R-:W-:-:S05]  /*36f0*/  @P5 IMAD.WIDE.U32 R176, R199, 0x20, R176 ;  /* 0x00000020c7b05825 */ /* 0x001fca00078e00b0 */
[----:B------:R-:W-:Y:S04]  /*3700*/  @P5 STG.E.128 desc[UR4][R176.64], R164 ;  /* 0x000000a4b0005986 */ /* 0x000fe8000c101d04 */
[----:B------:R4:W-:Y:S02]  /*3710*/  @P5 STG.E.128 desc[UR4][R176.64+0x10], R168 ;  /* 0x000010a8b0005986 */ /* 0x0009e4000c101d04 */
[----:B----4-:R-:W-:-:S05]  /*3720*/  FMUL.FTZ R176, R182, R180 ;  /* 0x000000b4b6b07220 */ /* 0x010fca0000410000 */
[----:B------:R-:W-:Y:S02]  /*3730*/  F2FP.F16.F32.PACK_AB R175, R175, R176 ;  /* 0x000000b0afaf723e */ /* 0x000fe400000000ff */
[----:B------:R-:W0:Y:S02]  /*3740*/  LDC.64 R176, c[0x0][0x2f8] ;  /* 0x0000be00ffb07b82 */ /* 0x000e240000000a00 */
[----:B0-----:R-:W-:-:S05]  /*3750*/  IMAD.WIDE.U32 R176, R199, 0x10, R176 ;  /* 0x00000010c7b07825 */ /* 0x001fca00078e00b0 */
[----:B------:R0:W-:Y:S01]  /*3760*/  STG.E.128 desc[UR4][R176.64], R172 ;  /* 0x000000acb0007986 */ /* 0x0001e2000c101d04 */
[----:B------:R-:W-:-:S07]  /*3770*/  IADD3 R199, R199, 0x80, RZ ;  /* 0x00000080c7c77810 */ /* 0x000fce0007ffe0ff */
.L_x_11871:
[----:B------:R-:W-:Y:S05]  /*3780*/  BSYNC B0 ;  /* 0x0000000000007941 */ /* 0x000fea0003800000 */
.L_x_11870:
[----:B------:R-:W-:Y:S04]  /*3790*/  BSSY B0, `(.L_x_11872) ;  /* 0x000006e000007945 */ /* 0x000fe80003800000 */
[----:B------:R-:W-:Y:S05]  /*37a0*/  @!P0 BRA `(.L_x_11873) ;  /* 0x0000000400b08947 */ /* 0x000fea0003800000 */
[----:B0-----:R-:W0:Y:S01]  /*37b0*/  LDC.64 R172, c[0x0][0x220] ;  /* 0x00008800ffac7b82 */ /* 0x001e220000000a00 */
[----:B------:R-:W2:Y:S04]  /*37c0*/  LDL R177, [R1+0x40] ;  /* 0x0000400001b17983 */ /* 0x000ea80000100800 */
[----:B------:R-:W3:Y:S04]  /*37d0*/  LDL R180, [R1+0x14] ;  /* 0x0000140001b47983 */ /* 0x000ee80000100800 */
[----:B------:R-:W4:Y:S01]  /*37e0*/  LDL R215, [R1+0x144] ;  /* 0x0001440001d77983 */ /* 0x000f220000100800 */
[----:B------:R-:W-:-:S03]  /*37f0*/  ISETP.NE.U32.AND P5, PT, RZ, UR8, PT ;  /* 0x00000008ff007c0c */ /* 0x000fc6000bfa5070 */
[----:B------:R-:W4:Y:S01]  /*3800*/  LDL R224, [R1+0x140] ;  /* 0x0001400001e07983 */ /* 0x000f220000100800 */
[----:B------:R-:W-:-:S03]  /*3810*/  FFMA.FTZ R176, R223, R179, R178 ;  /* 0x000000b3dfb07223 */ /* 0x000fc600000100b2 */
[----:B------:R-:W4:Y:S04]  /*3820*/  LDL R216, [R1+0x10] ;  /* 0x0000100001d87983 */ /* 0x000f280000100800 */
[----:B------:R-:W4:Y:S01]  /*3830*/  LDL R183, [R1+0xc] ;  /* 0x00000c0001b77983 */ /* 0x000f220000100800 */
[----:B0-----:R-:W-:-:S03]  /*3840*/  IMAD.WIDE.U32 R172, R199, 0x10, R172 ;  /* 0x00000010c7ac7825 */ /* 0x001fc600078e00ac */
[----:B------:R-:W4:Y:S04]  /*3850*/  LDL R204, [R1+0x14c] ;  /* 0x00014c0001cc7983 */ /* 0x000f280000100800 */
[----:B------:R-:W4:Y:S04]  /*3860*/  LDL R182, [R1+0x8] ;  /* 0x0000080001b67983 */ /* 0x000f280000100800 */
[----:B------:R-:W4:Y:S01]  /*3870*/  LDG.E.128 R172, desc[UR4][R172.64] ;  /* 0x00000004acac7981 */ /* 0x000f22000c1e1d00 */
[----:B------:R-:W-:Y:S02]  /*3880*/  ISETP.NE.AND.EX P5, PT, RZ, UR9, PT, P5 ;  /* 0x00000009ff007c0c */ /* 0x000fe4000bfa5350 */
[----:B------:R-:W-:Y:S01]  /*3890*/  ISETP.NE.U32.AND P6, PT, RZ, UR14, PT ;  /* 0x0000000eff007c0c */ /* 0x000fe2000bfc5070 */
[----:B------:R-:W4:Y:S03]  /*38a0*/  LDL R181, [R1+0x4] ;  /* 0x0000040001b57983 */ /* 0x000f260000100800 */
[----:B------:R-:W-:Y:S01]  /*38b0*/  ISETP.NE.AND.EX P6, PT, RZ, UR15, PT, P6 ;  /* 0x0000000fff007c0c */ /* 0x000fe2000bfc5360 */
[----:B--2---:R-:W-:Y:S01]  /*38c0*/  FADD.FTZ R176, R177, -R176 ;  /* 0x800000b0b1b07221 */ /* 0x004fe20000010000 */
[----:B------:R-:W-:-:S03]  /*38d0*/  FFMA.FTZ R177, R213, R179, R178 ;  /* 0x000000b3d5b17223 */ /* 0x000fc600000100b2 */
[----:B-----5:R-:W-:Y:S01]  /*38e0*/  FMUL.FTZ R176, R197, R176 ;  /* 0x000000b0c5b07220 */ /* 0x020fe20000410000 */
[----:B---3--:R-:W-:-:S03]  /*38f0*/  FADD.FTZ R177, R180, -R177 ;  /* 0x800000b1b4b17221 */ /* 0x008fc60000010000 */
[----:B------:R-:W-:Y:S01]  /*3900*/  @P5 FADD.FTZ R176, R32, R176 ;  /* 0x000000b020b05221 */ /* 0x000fe20000010000 */
[----:B------:R-:W-:-:S04]  /*3910*/  FMUL.FTZ R177, R197, R177 ;  /* 0x000000b1c5b17220 */ /* 0x000fc80000410000 */
[C---:B------:R-:W-:Y:S01]  /*3920*/  SEL R164, R176.reuse, R164, P6 ;  /* 0x000000a4b0a47207 */ /* 0x040fe20003000000 */
[----:B------:R-:W-:Y:S01]  /*3930*/  FMUL.FTZ R176, R176, R198 ;  /* 0x000000c6b0b07220 */ /* 0x000fe20000410000 */
[----:B------:R-:W-:Y:S01]  /*3940*/  @P5 FADD.FTZ R177, R33, R177 ;  /* 0x000000b121b15221 */ /* 0x000fe20000010000 */
[----:B----4-:R-:W-:-:S05]  /*3950*/  HADD2.F32 R180, -RZ, R172.H0_H0 ;  /* 0x200000acffb47230 */ /* 0x010fca0000004100 */
[----:B------:R-:W-:Y:S01]  /*3960*/  FFMA.FTZ R72, R176, R180, R72 ;  /* 0x000000b4b0487223 */ /* 0x000fe20000010048 */
[----:B------:R-:W-:Y:S02]  /*3970*/  HADD2.F32 R180, -RZ, R172.H1_H1 ;  /* 0x300000acffb47230 */ /* 0x000fe40000004100 */
[----:B------:R-:W-:-:S04]  /*3980*/  FMUL.FTZ R172, R177, R198 ;  /* 0x000000c6b1ac7220 */ /* 0x000fc80000410000 */
[----:B------:R-:W-:Y:S01]  /*3990*/  FFMA.FTZ R73, R172, R180, R73 ;  /* 0x000000b4ac497223 */ /* 0x000fe20000010049 */
[----:B------:R-:W-:Y:S02]  /*39a0*/  FMUL.FTZ R172, R215, R172 ;  /* 0x000000acd7ac7220 */ /* 0x000fe40000410000 */
[----:B------:R-:W2:Y:S01]  /*39b0*/  LDL R215, [R1+0x148] ;  /* 0x0001480001d77983 */ /* 0x000ea20000100800 */
[----:B------:R-:W-:-:S05]  /*39c0*/  FMUL.FTZ R176, R224, R176 ;  /* 0x000000b0e0b07220 */ /* 0x000fca0000410000 */
[----:B------:R-:W-:Y:S01]  /*39d0*/  F2FP.F16.F32.PACK_AB R172, R172, R176 ;  /* 0x000000b0acac723e */ /* 0x000fe200000000ff */
[----:B------:R-:W-:Y:S01]  /*39e0*/  FFMA.FTZ R176, R212, R179, R178 ;  /* 0x000000b3d4b07223 */ /* 0x000fe200000100b2 */
[----:B------:R-:W-:-:S03]  /*39f0*/  SEL R165, R177, R165, P6 ;  /* 0x000000a5b1a57207 */ /* 0x000fc60003000000 */
[----:B------:R-:W-:Y:S01]  /*3a00*/  FADD.FTZ R176, R216, -R176 ;  /* 0x800000b0d8b07221 */ /* 0x000fe20000010000 */
[----:B------:R-:W-:-:S03]  /*3a10*/  FFMA.FTZ R177, R211, R179, R178 ;  /* 0x000000b3d3b17223 */ /* 0x000fc600000100b2 */
[----:B------:R-:W-:Y:S01]  /*3a20*/  FMUL.FTZ R176, R197, R176 ;  /* 0x000000b0c5b07220 */ /* 0x000fe20000410000 */
[----:B------:R-:W-:Y:S01]  /*3a30*/  FADD.FTZ R177, R183, -R177 ;  /* 0x800000b1b7b17221 */ /* 0x000fe20000010000 */
[----:B------:R-:W-:Y:S01]  /*3a40*/  HADD2.F32 R180, -RZ, R173.H0_H0 ;  /* 0x200000adffb47230 */ /* 0x000fe20000004100 */
[----:B------:R-:W3:Y:S01]  /*3a50*/  LDL R183, [R1] ;  /* 0x0000000001b77983 */ /* 0x000ee20000100800 */
        /* <DEDUP_REMOVED lines=9> */
[----:B------:R-:W-:Y:S02]  /*3af0*/  FMUL.FTZ R173, R204, R173 ;  /* 0x000000adccad7220 */ /* 0x000fe40000410000 */
[----:B------:R-:W4:Y:S01]  /*3b00*/  LDL R204, [R1+0x134] ;  /* 0x0001340001cc7983 */ /* 0x000f220000100800 */
[----:B------:R-:W-:Y:S01]  /*3b10*/  SEL R167, R177, R167, P6 ;  /* 0x000000a7b1a77207 */ /* 0x000fe20003000000 */
[----:B------:R-:W-:Y:S02]  /*3b20*/  HADD2.F32 R177, -RZ, R174.H0_H0 ;  /* 0x200000aeffb17230 */ /* 0x000fe40000004100 */
[----:B--2---:R-:W-:Y:S02]  /*3b30*/  FMUL.FTZ R176, R215, R176 ;  /* 0x000000b0d7b07220 */ /* 0x004fe40000410000 */
[----:B------:R-:W2:Y:S03]  /*3b40*/  LDL R215, [R1+0x130] ;  /* 0x0001300001d77983 */ /* 0x000ea60000100800 */
[----:B------:R-:W-:Y:S01]  /*3b50*/  F2FP.F16.F32.PACK_AB R173, R173, R176 ;  /* 0x000000b0adad723e */ /* 0x000fe200000000ff */
[----:B------:R-:W-:-:S04]  /*3b60*/  FFMA.FTZ R176, R210, R179, R178 ;  /* 0x000000b3d2b07223 */ /* 0x000fc800000100b2 */
[----:B------:R-:W-:Y:S02]  /*3b70*/  FADD.FTZ R176, R182, -R176 ;  /* 0x800000b0b6b07221 */ /* 0x000fe40000010000 */
[----:B------:R-:W2:Y:S02]  /*3b80*/  LDL R182, [R1+0x138] ;  /* 0x0001380001b67983 */ /* 0x000ea40000100800 */
        /* <DEDUP_REMOVED lines=9> */
[----:B------:R-:W-:-:S03]  /*3c20*/  HADD2.F32 R180, -RZ, R174.H1_H1 ;  /* 0x300000aeffb47230 */ /* 0x000fc60000004100 */
[----:B------:R-:W-:-:S04]  /*3c30*/  @P5 FADD.FTZ R177, R29, R177 ;  /* 0x000000b11db15221 */ /* 0x000fc80000010000 */
[----:B------:R-:W-:-:S04]  /*3c40*/  FMUL.FTZ R174, R177, R198 ;  /* 0x000000c6b1ae7220 */ /* 0x000fc80000410000 */
[----:B------:R-:W-:Y:S01]  /*3c50*/  FFMA.FTZ R69, R174, R180, R69 ;  /* 0x000000b4ae457223 */ /* 0x000fe20000010045 */
[----:B----4-:R-:W-:Y:S01]  /*3c60*/  FMUL.FTZ R174, R204, R174 ;  /* 0x000000aeccae7220 */ /* 0x010fe20000410000 */
[----:B------:R-:W-:Y:S01]  /*3c70*/  SEL R169, R177, R169, P6 ;  /* 0x000000a9b1a97207 */ /* 0x000fe20003000000 */
[----:B------:R-:W-:-:S04]  /*3c80*/  FFMA.FTZ R177, R208, R179, R178 ;  /* 0x000000b3d0b17223 */ /* 0x000fc800000100b2 */
[----:B---3--:R-:W-:-:S04]  /*3c90*/  FADD.FTZ R177, R183, -R177 ;  /* 0x800000b1b7b17221 */ /* 0x008fc80000010000 */
[----:B------:R-:W-:-:S04]  /*3ca0*/  FMUL.FTZ R177, R197, R177 ;  /* 0x000000b1c5b17220 */ /* 0x000fc80000410000 */
[----:B------:R-:W-:-:S04]  /*3cb0*/  @P5 FADD.FTZ R177, R30, R177 ;  /* 0x000000b11eb15221 */ /* 0x000fc80000010000 */
[C---:B------:R-:W-:Y:S01]  /*3cc0*/  FMUL.FTZ R180, R177.reuse, R198 ;  /* 0x000000c6b1b47220 */ /* 0x040fe20000410000 */
[----:B------:R-:W-:Y:S01]  /*3cd0*/  SEL R170, R177, R170, P6 ;  /* 0x000000aab1aa7207 */ /* 0x000fe20003000000 */
[----:B------:R-:W-:-:S05]  /*3ce0*/  HADD2.F32 R177, -RZ, R175.H0_H0 ;  /* 0x200000afffb17230 */ /* 0x000fca0000004100 */
[----:B------:R-:W-:Y:S01]  /*3cf0*/  FFMA.FTZ R70, R180, R177, R70 ;  /* 0x000000b1b4467223 */ /* 0x000fe20000010046 */
[----:B------:R-:W-:Y:S02]  /*3d00*/  HADD2.F32 R177, -RZ, R175.H1_H1 ;  /* 0x300000afffb17230 */ /* 0x000fe40000004100 */
        /* <DEDUP_REMOVED lines=11> */
[----:B------:R-:W-:-:S04]  /*3dc0*/  @P5 LEA R176, P6, R199, UR14, 0x5 ;  /* 0x0000000ec7b05c11 */ /* 0x000fc8000f8c28ff */
[----:B------:R-:W-:Y:S01]  /*3dd0*/  @P5 LEA.HI.X R177, R199, UR15, RZ, 0x5, P6 ;  /* 0x0000000fc7b15c11 */ /* 0x000fe2000b0f2cff */
[----:B------:R-:W-:-:S04]  /*3de0*/  FMUL.FTZ R175, R181, R175 ;  /* 0x000000afb5af7220 */ /* 0x000fc80000410000 */
[----:B------:R-:W-:Y:S04]  /*3df0*/  @P5 STG.E.128 desc[UR4][R176.64], R164 ;  /* 0x000000a4b0005986 */ /* 0x000fe8000c101d04 */
[----:B------:R0:W-:Y:S02]  /*3e00*/  @P5 STG.E.128 desc[UR4][R176.64+0x10], R168 ;  /* 0x000010a8b0005986 */ /* 0x0001e4000c101d04 */
[----:B0-----:R-:W-:-:S05]  /*3e10*/  FMUL.FTZ R176, R182, R180 ;  /* 0x000000b4b6b07220 */ /* 0x001fca0000410000 */
[----:B------:R-:W-:Y:S02]  /*3e20*/  F2FP.F16.F32.PACK_AB R175, R175, R176 ;  /* 0x000000b0afaf723e */ /* 0x000fe400000000ff */
[----:B------:R-:W-:-:S04]  /*3e30*/  LEA R176, P5, R199, UR16, 0x4 ;  /* 0x00000010c7b07c11 */ /* 0x000fc8000f8a20ff */
[----:B------:R-:W-:-:S05]  /*3e40*/  LEA.HI.X R177, R199, UR17, RZ, 0x4, P5 ;  /* 0x00000011c7b17c11 */ /* 0x000fca000a8f24ff */
[----:B------:R1:W-:Y:S01]  /*3e50*/  STG.E.128 desc[UR4][R176.64], R172 ;  /* 0x000000acb0007986 */ /* 0x0003e2000c101d04 */
[----:B------:R-:W-:-:S07]  /*3e60*/  IADD3 R199, R199, 0x80, RZ ;  /* 0x00000080c7c77810 */ /* 0x000fce0007ffe0ff */
.L_x_11873:
[----:B------:R-:W-:Y:S05]  /*3e70*/  BSYNC B0 ;  /* 0x0000000000007941 */ /* 0x000fea0003800000 */
.L_x_11872:
        /* <DEDUP_REMOVED lines=25> */
[----:B------:R-:W-:Y:S01]  /*4010*/  @P5 FADD.FTZ R177, R25, R177 ;  /* 0x000000b119b15221 */ /* 0x000fe20000010000 */
[----:B---3--:R-:W-:-:S05]  /*4020*/  HADD2.F32 R180, -RZ, R172.H0_H0 ;  /* 0x200000acffb47230 */ /* 0x008fca0000004100 */
[----:B------:R-:W-:Y:S01]  /*4030*/  FFMA.FTZ R64, R176, R180, R64 ;  /* 0x000000b4b0407223 */ /* 0x000fe20000010040 */
[----:B------:R-:W-:Y:S02]  /*4040*/  HADD2.F32 R180, -RZ, R172.H1_H1 ;  /* 0x300000acffb47230 */ /* 0x000fe40000004100 */
[----:B------:R-:W-:Y:S01]  /*4050*/  FMUL.FTZ R172, R177, R198 ;  /* 0x000000c6b1ac7220 */ /* 0x000fe20000410000 */
[----:B------:R-:W-:-:S03]  /*4060*/  FMUL.FTZ R176, R216, R176 ;  /* 0x000000b0d8b07220 */ /* 0x000fc60000410000 */
[----:B------:R-:W-:Y:S01]  /*4070*/  FFMA.FTZ R65, R172, R180, R65 ;  /* 0x000000b4ac417223 */ /* 0x000fe20000010041 */
[----:B----4-:R-:W-:-:S05]  /*4080*/  FMUL.FTZ R172, R215, R172 ;  /* 0x000000acd7ac7220 */ /* 0x010fca0000410000 */
[----:B------:R-:W-:Y:S01]  /*4090*/  F2FP.F16.F32.PACK_AB R172, R172, R176 ;  /* 0x000000b0acac723e */ /* 0x000fe200000000ff */
[----:B------:R-:W-:Y:S01]  /*40a0*/  FFMA.FTZ R176, R205, R179, R178 ;  /* 0x000000b3cdb07223 */ /* 0x000fe200000100b2 */
[----:B------:R-:W-:-:S03]  /*40b0*/  SEL R165, R177, R165, P6 ;  /* 0x000000a5b1a57207 */ /* 0x000fc60003000000 */
[----:B------:R-:W-:Y:S01]  /*40c0*/  FADD.FTZ R176, R250, -R176 ;  /* 0x800000b0fab07221 */ /* 0x000fe20000010000 */
[----:B------:R-:W-:-:S03]  /*40d0*/  FFMA.FTZ R177, R202, R179, R178 ;  /* 0x000000b3cab17223 */ /* 0x000fc600000100b2 */
[----:B------:R-:W-:Y:S01]  /*40e0*/  FMUL.FTZ R176, R197, R176 ;  /* 0x000000b0c5b07220 */ /* 0x000fe20000410000 */
[----:B------:R-:W-:-:S03]  /*40f0*/  FADD.FTZ R177, R249, -R177 ;  /* 0x800000b1f9b17221 */ /* 0x000fc60000010000 */
        /* <DEDUP_REMOVED lines=8> */
[----:B------:R-:W-:Y:S01]  /*4180*/  FMUL.FTZ R173, R177, R198 ;  /* 0x000000c6b1ad7220 */ /* 0x000fe20000410000 */
[----:B------:R-:W-:Y:S02]  /*4190*/  FMUL.FTZ R176, R182, R176 ;  /* 0x000000b0b6b07220 */ /* 0x000fe40000410000 */
[----:B------:R-:W2:Y:S01]  /*41a0*/  LDL R182, [R1+0xf8] ;  /* 0x0000f80001b67983 */ /* 0x000ea20000100800 */
[----:B------:R-:W-:Y:S01]  /*41b0*/  FFMA.FTZ R67, R173, R180, R67 ;  /* 0x000000b4ad437223 */ /* 0x000fe20000010043 */
[----:B------:R-:W-:Y:S02]  /*41c0*/  FMUL.FTZ R173, R181, R173 ;  /* 0x000000adb5ad7220 */ /* 0x000fe40000410000 */
[----:B------:R-:W3:Y:S03]  /*41d0*/  LDL R181, [R1+0xfc] ;  /* 0x0000fc0001b57983 */ /* 0x000ee60000100800 */
[----:B------:R-:W-:Y:S01]  /*41e0*/  F2FP.F16.F32.PACK_AB R173, R173, R176 ;  /* 0x000000b0adad723e */ /* 0x000fe200000000ff */
[----:B------:R-:W-:-:S04]  /*41f0*/  FFMA.FTZ R176, R3, R179, R178 ;  /* 0x000000b303b07223 */ /* 0x000fc800000100b2 */
[----:B------:R-:W-:-:S04]  /*4200*/  FADD.FTZ R176, R248, -R176 ;  /* 0x800000b0f8b07221 */ /* 0x000fc80000010000 */
[----:B------:R-:W-:-:S04]  /*4210*/  FMUL.FTZ R176, R197, R176 ;  /* 0x000000b0c5b07220 */ /* 0x000fc80000410000 */
[----:B------:R-:W-:Y:S01]  /*4220*/  @P5 FADD.FTZ R176, R20, R176 ;  /* 0x000000b014b05221 */ /* 0x000fe20000010000 */
[----:B------:R-:W-:Y:S01]  /*4230*/  SEL R167, R177, R167, P6 ;  /* 0x000000a7b1a77207 */ /* 0x000fe20003000000 */
[----:B------:R-:W-:-:S03]  /*4240*/  HADD2.F32 R177, -RZ, R174.H0_H0 ;  /* 0x200000aeffb17230 */ /* 0x000fc60000004100 */
[C---:B------:R-:W-:Y:S01]  /*4250*/  SEL R168, R176.reuse, R168, P6 ;  /* 0x000000a8b0a87207 */ /* 0x040fe20003000000 */
[----:B------:R-:W-:-:S04]  /*4260*/  FMUL.FTZ R176, R176, R198 ;  /* 0x000000c6b0b07220 */ /* 0x000fc80000410000 */
[----:B------:R-:W-:Y:S01]  /*4270*/  FFMA.FTZ R60, R176, R177, R60 ;  /* 0x000000b1b03c7223 */ /* 0x000fe2000001003c */
[----:B------:R-:W-:-:S04]  /*4280*/  FFMA.FTZ R177, R184, R179, R178 ;  /* 0x000000b3b8b17223 */ /* 0x000fc800000100b2 */
[----:B------:R-:W-:-:S04]  /*4290*/  FADD.FTZ R177, R247, -R177 ;  /* 0x800000b1f7b17221 */ /* 0x000fc80000010000 */
[----:B------:R-:W-:Y:S01]  /*42a0*/  FMUL.FTZ R177, R197, R177 ;  /* 0x000000b1c5b17220 */ /* 0x000fe20000410000 */
[----:B------:R-:W-:-:S03]  /*42b0*/  HADD2.F32 R180, -RZ, R174.H1_H1 ;  /* 0x300000aeffb47230 */ /* 0x000fc60000004100 */
[----:B------:R-:W-:-:S04]  /*42c0*/  @P5 FADD.FTZ R177, R21, R177 ;  /* 0x000000b115b15221 */ /* 0x000fc80000010000 */
[----:B------:R-:W-:Y:S01]  /*42d0*/  FMUL.FTZ R174, R177, R198 ;  /* 0x000000c6b1ae7220 */ /* 0x000fe20000410000 */
[----:B------:R-:W-:-:S03]  /*42e0*/  FMUL.FTZ R176, R204, R176 ;  /* 0x000000b0ccb07220 */ /* 0x000fc60000410000 */
[----:B------:R-:W-:Y:S01]  /*42f0*/  FFMA.FTZ R61, R174, R180, R61 ;  /* 0x000000b4ae3d7223 */ /* 0x000fe2000001003d */
[----:B------:R-:W-:Y:S01]  /*4300*/  FMUL.FTZ R174, R183, R174 ;  /* 0x000000aeb7ae7220 */ /* 0x000fe20000410000 */
[----:B------:R-:W-:Y:S01]  /*4310*/  SEL R169, R177, R169, P6 ;  /* 0x000000a9b1a97207 */ /* 0x000fe20003000000 */
[----:B------:R-:W-:-:S03]  /*4320*/  FFMA.FTZ R177, R185, R179, R178 ;  /* 0x000000b3b9b17223 */ /* 0x000fc600000100b2 */
        /* <DEDUP_REMOVED lines=11> */
[----:B------:R-:W-:Y:S01]  /*43e0*/  SEL R170, R177, R170, P6 ;  /* 0x000000aab1aa7207 */ /* 0x000fe20003000000 */
[----:B------:R-:W-:Y:S01]  /*43f0*/  HADD2.F32 R177, -RZ, R175.H0_H0 ;  /* 0x200000afffb17230 */ /* 0x000fe20000004100 */
[----:B------:R-:W-:-:S04]  /*4400*/  SEL R171, R176, R171, P6 ;  /* 0x000000abb0ab7207 */ /* 0x000fc80003000000 */
[----:B------:R-:W-:Y:S01]  /*4410*/  FFMA.FTZ R62, R180, R177, R62 ;  /* 0x000000b1b43e7223 */ /* 0x000fe2000001003e */
[----:B------:R-:W-:Y:S02]  /*4420*/  HADD2.F32 R177, -RZ, R175.H1_H1 ;  /* 0x300000afffb17230 */ /* 0x000fe40000004100 */
[----:B------:R-:W-:Y:S02]  /*4430*/  FMUL.FTZ R175, R176, R198 ;  /* 0x000000c6b0af7220 */ /* 0x000fe40000410000 */
[----:B------:R-:W-:Y:S02]  /*4440*/  @P5 LEA R176, P6, R199, UR14, 0x5 ;  /* 0x0000000ec7b05c11 */ /* 0x000fe4000f8c28ff */
[----:B------:R-:W-:Y:S02]  /*4450*/  FFMA.FTZ R63, R175, R177, R63 ;  /* 0x000000b1af3f7223 */ /* 0x000fe4000001003f */
[----:B------:R-:W-:-:S05]  /*4460*/  @P5 LEA.HI.X R177, R199, UR15, RZ, 0x5, P6 ;  /* 0x0000000fc7b15c11 */ /* 0x000fca000b0f2cff */
[----:B------:R-:W-:Y:S04]  /*4470*/  @P5 STG.E.128 desc[UR4][R176.64], R164 ;  /* 0x000000a4b0005986 */ /* 0x000fe8000c101d04 */
[----:B------:R2:W-:Y:S02]  /*4480*/  @P5 STG.E.128 desc[UR4][R176.64+0x10], R168 ;  /* 0x000010a8b0005986 */ /* 0x0005e4000c101d04 */
[----:B--2---:R-:W-:Y:S01]  /*4490*/  FMUL.FTZ R176, R182, R180 ;  /* 0x000000b4b6b07220 */ /* 0x004fe20000410000 */
[----:B---3--:R-:W-:-:S05]  /*44a0*/  FMUL.FTZ R175, R181, R175 ;  /* 0x000000afb5af7220 */ /* 0x008fca0000410000 */
[----:B------:R-:W-:Y:S02]  /*44b0*/  F2FP.F16.F32.PACK_AB R175, R175, R176 ;  /* 0x000000b0afaf723e */ /* 0x000fe400000000ff */
[----:B------:R-:W-:-:S04]  /*44c0*/  LEA R176, P5, R199, UR16, 0x4 ;  /* 0x00000010c7b07c11 */ /* 0x000fc8000f8a20ff */
[----:B------:R-:W-:-:S05]  /*44d0*/  LEA.HI.X R177, R199, UR17, RZ, 0x4, P5 ;  /* 0x00000011c7b17c11 */ /* 0x000fca000a8f24ff */
[----:B------:R2:W-:Y:S01]  /*44e0*/  STG.E.128 desc[UR4][R176.64], R172 ;  /* 0x000000acb0007986 */ /* 0x0005e2000c101d04 */
[----:B------:R-:W-:-:S07]  /*44f0*/  IADD3 R199, R199, 0x80, RZ ;  /* 0x00000080c7c77810 */ /* 0x000fce0007ffe0ff */
.L_x_11875:
[----:B------:R-:W-:Y:S05]  /*4500*/  BSYNC B0 ;  /* 0x0000000000007941 */ /* 0x000fea0003800000 */
.L_x_11874:
        /* <DEDUP_REMOVED lines=104> */
.L_x_11877:
[----:B------:R-:W-:Y:S05]  /*4b90*/  BSYNC B0 ;  /* 0x0000000000007941 */ /* 0x000fea0003800000 */
.L_x_11876:
[----:B------:R-:W-:Y:S01]  /*4ba0*/  LOP3.LUT P5, RZ, R2, 0x4, RZ, 0xc0, !PT ;  /* 0x0000000402ff7812 */ /* 0x000fe200078ac0ff */
[----:B------:R-:W-:-:S12]  /*4bb0*/  BSSY B0, `(.L_x_11878) ;  /* 0x000006a000007945 */ /* 0x000fd80003800000 */
[----:B------:R-:W-:Y:S05]  /*4bc0*/  @!P5 BRA `(.L_x_11879) ;  /* 0x0000000400a0d947 */ /* 0x000fea0003800000 */
[----:B0123--:R-:W0:Y:S01]  /*4bd0*/  LDC.64 R172, c[0x0][0x220] ;  /* 0x00008800ffac7b82 */ /* 0x00fe220000000a00 */
        /* <DEDUP_REMOVED lines=9> */
[----:B------:R-:W4:Y:S01]  /*4c70*/  LDL R215, [R1+0x70] ;  /* 0x0000700001d77983 */ /* 0x000f220000100800 */
[----:B0-----:R-:W-:Y:S01]  /*4c80*/  IMAD.WIDE.U32 R172, R199, 0x10, R172 ;  /* 0x00000010c7ac7825 */ /* 0x001fe200078e00ac */
[----:B------:R-:W-:-:S05]  /*4c90*/  @P0 LOP3.LUT R2, R2, 0x8, RZ, 0xfc, !PT ;  /* 0x0000000802020812 */ /* 0x000fca00078efcff */
        /* <DEDUP_REMOVED lines=16> */
[----:B------:R-:W-:Y:S02]  /*4da0*/  FMUL.FTZ R176, R204, R176 ;  /* 0x000000b0ccb07220 */ /* 0x000fe40000410000 */
[----:B------:R-:W2:Y:S01]  /*4db0*/  LDL R204, [R1+0x78] ;  /* 0x0000780001cc7983 */ /* 0x000ea20000100800 */
[----:B------:R-:W-:Y:S01]  /*4dc0*/  FFMA.FTZ R49, R172, R180, R49 ;  /* 0x000000b4ac317223 */ /* 0x000fe20000010031 */
[----:B----4-:R-:W-:Y:S01]  /*4dd0*/  FMUL.FTZ R172, R183, R172 ;  /* 0x000000acb7ac7220 */ /* 0x010fe20000410000 */
[----:B------:R-:W-:Y:S01]  /*4de0*/  HADD2.F32 R180, -RZ, R173.H0_H0 ;  /* 0x200000adffb47230 */ /* 0x000fe20000004100 */
[----:B------:R-:W3:Y:S03]  /*4df0*/  LDL R183, [R1+0x7c] ;  /* 0x00007c0001b77983 */ /* 0x000ee60000100800 */
[----:B------:R-:W-:Y:S01]  /*4e00*/  F2FP.F16.F32.PACK_AB R176, R172, R176 ;  /* 0x000000b0acb0723e */ /* 0x000fe200000000ff */
[----:B------:R-:W-:-:S04]  /*4e10*/  FFMA.FTZ R172, R194, R179, R178 ;  /* 0x000000b3c2ac7223 */ /* 0x000fc800000100b2 */
[----:B------:R-:W-:-:S04]  /*4e20*/  FADD.FTZ R172, R236, -R172 ;  /* 0x800000acecac7221 */ /* 0x000fc80000010000 */
[----:B------:R-:W-:-:S04]  /*4e30*/  FMUL.FTZ R172, R197, R172 ;  /* 0x000000acc5ac7220 */ /* 0x000fc80000410000 */
[----:B------:R-:W-:-:S05]  /*4e40*/  @P5 FADD.FTZ R172, R10, R172 ;  /* 0x000000ac0aac5221 */ /* 0x000fca0000010000 */
[C---:B------:R-:W-:Y:S01]  /*4e50*/  SEL R166, R172.reuse, R166, P6 ;  /* 0x000000a6aca67207 */ /* 0x040fe20003000000 */
[----:B------:R-:W-:-:S04]  /*4e60*/  FMUL.FTZ R172, R172, R198 ;  /* 0x000000c6acac7220 */ /* 0x000fc80000410000 */
[----:B------:R-:W-:Y:S01]  /*4e70*/  FFMA.FTZ R50, R172, R180, R50 ;  /* 0x000000b4ac327223 */ /* 0x000fe20000010032 */
[----:B------:R-:W-:Y:S02]  /*4e80*/  FMUL.FTZ R172, R182, R172 ;  /* 0x000000acb6ac7220 */ /* 0x000fe40000410000 */
[----:B------:R-:W4:Y:S01]  /*4e90*/  LDL R182, [R1+0x74] ;  /* 0x0000740001b67983 */ /* 0x000f220000100800 */
[----:B------:R-:W-:Y:S01]  /*4ea0*/  SEL R165, R177, R165, P6 ;  /* 0x000000a5b1a57207 */ /* 0x000fe20003000000 */
[----:B------:R-:W-:-:S04]  /*4eb0*/  FFMA.FTZ R177, R195, R179, R178 ;  /* 0x000000b3c3b17223 */ /* 0x000fc800000100b2 */
[----:B------:R-:W-:-:S04]  /*4ec0*/  FADD.FTZ R177, R235, -R177 ;  /* 0x800000b1ebb17221 */ /* 0x000fc80000010000 */
[----:B------:R-:W-:Y:S01]  /*4ed0*/  FMUL.FTZ R177, R197, R177 ;  /* 0x000000b1c5b17220 */ /* 0x000fe20000410000 */
[----:B------:R-:W-:-:S03]  /*4ee0*/  HADD2.F32 R180, -RZ, R173.H1_H1 ;  /* 0x300000adffb47230 */ /* 0x000fc60000004100 */
[----:B------:R-:W-:-:S04]  /*4ef0*/  @P5 FADD.FTZ R177, R11, R177 ;  /* 0x000000b10bb15221 */ /* 0x000fc80000010000 */
[----:B------:R-:W-:-:S04]  /*4f00*/  FMUL.FTZ R173, R177, R198 ;  /* 0x000000c6b1ad7220 */ /* 0x000fc80000410000 */
[----:B------:R-:W-:Y:S01]  /*4f10*/  FFMA.FTZ R51, R173, R180, R51 ;  /* 0x000000b4ad337223 */ /* 0x000fe20000010033 */
[----:B------:R-:W-:Y:S01]  /*4f20*/  FMUL.FTZ R173, R181, R173 ;  /* 0x000000adb5ad7220 */ /* 0x000fe20000410000 */
[----:B------:R-:W-:-:S04]  /*4f30*/  SEL R167, R177, R167, P6 ;  /* 0x000000a7b1a77207 */ /* 0x000fc80003000000 */
        /* <DEDUP_REMOVED lines=31> */
[----:B0-----:R-:W-:Y:S02]  /*5130*/  HADD2.F32 R172, -RZ, R174.H1_H1 ;  /* 0x300000aeffac7230 */ /* 0x001fe40000004100 */
[----:B------:R-:W-:-:S04]  /*5140*/  FMUL.FTZ R174, R181, R198 ;  /* 0x000000c6b5ae7220 */ /* 0x000fc80000410000 */
[----:B------:R-:W-:Y:S01]  /*5150*/  FFMA.FTZ R45, R174, R172, R45 ;  /* 0x000000acae2d7223 */ /* 0x000fe2000001002d */
[----:B------:R-:W-:-:S04]  /*5160*/  LEA R172, P5, R199, UR16, 0x4 ;  /* 0x00000010c7ac7c11 */ /* 0x000fc8000f8a20ff */
[----:B------:R-:W-:Y:S02]  /*5170*/  LEA.HI.X R173, R199, UR17, RZ, 0x4, P5 ;  /* 0x00000011c7ad7c11 */ /* 0x000fe4000a8f24ff */
[----:B------:R-:W-:Y:S01]  /*5180*/  LOP3.LUT P0, RZ, R2, 0x8, RZ, 0xc0, !PT ;  /* 0x0000000802ff7812 */ /* 0x000fe2000780c0ff */
[----:B----4-:R-:W-:Y:S01]  /*5190*/  FMUL.FTZ R181, R182, R174 ;  /* 0x000000aeb6b57220 */ /* 0x010fe20000410000 */
[-C--:B------:R-:W-:Y:S01]  /*51a0*/  FMUL.FTZ R182, R179, R198.reuse ;  /* 0x000000c6b3b67220 */ /* 0x080fe20000410000 */
[----:B------:R-:W-:Y:S02]  /*51b0*/  HADD2.F32 R179, -RZ, R175.H0_H0 ;  /* 0x200000afffb37230 */ /* 0x000fe40000004100 */
[----:B------:R-:W-:-:S04]  /*51c0*/  FMUL.FTZ R174, R178, R198 ;  /* 0x000000c6b2ae7220 */ /* 0x000fc80000410000 */
[----:B------:R-:W-:Y:S01]  /*51d0*/  FFMA.FTZ R46, R174, R179, R46 ;  /* 0x000000b3ae2e7223 */ /* 0x000fe2000001002e */
[----:B--2---:R-:W-:Y:S01]  /*51e0*/  FMUL.FTZ R174, R204, R174 ;  /* 0x000000aeccae7220 */ /* 0x004fe20000410000 */
[----:B---3--:R-:W-:Y:S01]  /*51f0*/  FMUL.FTZ R179, R183, R182 ;  /* 0x000000b6b7b37220 */ /* 0x008fe20000410000 */
[----:B------:R-:W-:-:S04]  /*5200*/  F2FP.F16.F32.PACK_AB R178, R181, R180 ;  /* 0x000000b4b5b2723e */ /* 0x000fc800000000ff */
[----:B------:R-:W-:-:S05]  /*5210*/  F2FP.F16.F32.PACK_AB R179, R179, R174 ;  /* 0x000000aeb3b3723e */ /* 0x000fca00000000ff */
[----:B------:R4:W-:Y:S01]  /*5220*/  STG.E.128 desc[UR4][R172.64], R176 ;  /* 0x000000b0ac007986 */ /* 0x0009e2000c101d04 */
[----:B------:R-:W-:-:S05]  /*5230*/  HADD2.F32 R175, -RZ, R175.H1_H1 ;  /* 0x300000afffaf7230 */ /* 0x000fca0000004100 */
[----:B------:R-:W-:-:S07]  /*5240*/  FFMA.FTZ R47, R182, R175, R47 ;  /* 0x000000afb62f7223 */ /* 0x000fce000001002f */
.L_x_11879:
[----:B------:R-:W-:Y:S05]  /*5250*/  BSYNC B0 ;  /* 0x0000000000007941 */ /* 0x000fea0003800000 */
.L_x_11878:
[----:B01234-:R-:W-:Y:S02]  /*5260*/  SEL R172, RZ, 0x1, P4 ;  /* 0x00000001ffac7807 */ /* 0x01ffe40002000000 */
[----:B-----5:R-:W-:-:S03]  /*5270*/  IADD3 R0, R0, UR18, RZ ;  /* 0x0000001200007c10 */ /* 0x020fc6000fffe0ff */
[----:B------:R1:W-:Y:S01]  /*5280*/  STL.S16 [R1+0x48], R172 ;  /* 0x000048ac01007387 */ /* 0x0003e20000100600 */
[----:B------:R-:W-:-:S13]  /*5290*/  ISETP.GE.AND P4, PT, R0, UR19, PT ;  /* 0x0000001300007c0c */ /* 0x000fda000bf86270 */
[----:B-1----:R-:W-:Y:S05]  /*52a0*/  @!P4 BRA `(.L_x_11880) ;  /* 0xffffffb800d8c947 */ /* 0x002fea000383ffff */
.L_x_11858:
        /* <DEDUP_REMOVED lines=23> */
.L_x_11882:
[----:B------:R-:W-:Y:S05]  /*5420*/  BSYNC B0 ;  /* 0x0000000000007941 */ /* 0x000fea0003800000 */
.L_x_11881:
        /* <DEDUP_REMOVED lines=15> */
.L_x_11884:
[----:B------:R-:W-:Y:S05]  /*5520*/  BSYNC B0 ;  /* 0x0000000000007941 */ /* 0x000fea0003800000 */
.L_x_11883:
        /* <DEDUP_REMOVED lines=15> */
.L_x_11886:
[----:B------:R-:W-:Y:S05]  /*5620*/  BSYNC B0 ;  /* 0x0000000000007941 */ /* 0x000fea0003800000 */
.L_x_11885:
        /* <DEDUP_REMOVED lines=15> */
.L_x_11888:
[----:B------:R-:W-:Y:S05]  /*5720*/  BSYNC B0 ;  /* 0x0000000000007941 */ /* 0x000fea0003800000 */
.L_x_11887:
        /* <DEDUP_REMOVED lines=15> */
.L_x_11869:
[----:B------:R-:W-:Y:S01]  /*5820*/  HFMA2.MMA R172, -RZ, RZ, 0, 9.5367431640625e-07 ;  /* 0x00000010ffac7435 */ /* 0x000fe200000001ff */
[----:B------:R-:W-:Y:S02]  /*5830*/  MOV R176, R216 ;  /* 0x000000d800b07202 */ /* 0x000fe40000000f00 */
[----:B------:R-:W-:Y:S02]  /*5840*/  MOV R173, 0x1f ;  /* 0x0000001f00ad7802 */ /* 0x000fe40000000f00 */
[----:B------:R-:W-:-:S07]  /*5850*/  MOV R175, 0xffffffff ;  /* 0xffffffff00af7802 */ /* 0x000fce0000000f00 */
[----:B-----5:R-:W-:Y:S05]  /*5860*/  WARPSYNC.COLLECTIVE R175, `(.L_x_11889) ;  /* 0x00000000af087348 */ /* 0x020fea0003c00000 */
[----:B------:R0:W1:Y:S02]  /*5870*/  SHFL.DOWN P6, R179, R176, R172, R173 ;  /* 0x080000acb0b37389 */ /* 0x00006400000c00ad */
[----:B01---5:R-:W-:Y:S01]  /*5880*/  ENDCOLLECTIVE ;  /* 0x000000000000791b */ /* 0x023fe20003800000 */
.L_x_11889:
[----:B------:R-:W-:Y:S02]  /*5890*/  MOV R176, R215 ;  /* 0x000000d700b07202 */ /* 0x000fe40000000f00 */
[----:B------:R-:W-:-:S05]  /*58a0*/  MOV R172, R179 ;  /* 0x000000b300ac7202 */ /* 0x000fca0000000f00 */
[----:B------:R-:W-:Y:S01]  /*58b0*/  FADD.FTZ R177, R172, R216 ;  /* 0x000000d8acb17221 */ /* 0x000fe20000010000 */
[----:B------:R-:W-:-:S11]  /*58c0*/  HFMA2.MMA R172, -RZ, RZ, 0, 9.5367431640625e-07 ;  /* 0x00000010ffac7435 */ /* 0x000fd600000001ff */
[----:B------:R-:W-:Y:S05]  /*58d0*/  WARPSYNC.COLLECTIVE R175, `(.L_x_11890) ;  /* 0x00000000af087348 */ /* 0x000fea0003c00000 */
[----:B------:R0:W1:Y:S02]  /*58e0*/  SHFL.DOWN P6, R179, R176, R172, R173 ;  /* 0x080000acb0b37389 */ /* 0x00006400000c00ad */
[----:B01----:R-:W-:Y:S01]  /*58f0*/  ENDCOLLECTIVE ;  /* 0x000000000000791b */ /* 0x003fe20003800000 */
.L_x_11890:
[----:B------:R-:W-:Y:S02]  /*5900*/  MOV R176, R177 ;  /* 0x000000b100b07202 */ /* 0x000fe40000000f00 */
[----:B------:R-:W-:-:S05]  /*5910*/  MOV R172, R179 ;  /* 0x000000b300ac7202 */ /* 0x000fca0000000f00 */
[----:B------:R-:W-:Y:S01]  /*5920*/  FADD.FTZ R178, R172, R215 ;  /* 0x000000d7acb27221 */ /* 0x000fe20000010000 */
[----:B------:R-:W-:-:S11]  /*5930*/  HFMA2.MMA R172, -RZ, RZ, 0, 4.76837158203125e-07 ;  /* 0x00000008ffac7435 */ /* 0x000fd600000001ff */
[----:B------:R-:W-:Y:S05]  /*5940*/  WARPSYNC.COLLECTIVE R175, `(.L_x_11891) ;  /* 0x00000000af087348 */ /* 0x000fea0003c00000 */
[----:B------:R0:W1:Y:S02]  /*5950*/  SHFL.DOWN P6, R179, R176, R172, R173 ;  /* 0x080000acb0b37389 */ /* 0x00006400000c00ad */
[----:B01----:R-:W-:Y:S01]  /*5960*/  ENDCOLLECTIVE ;  /* 0x000000000000791b */ /* 0x003fe20003800000 */
.L_x_11891:
[----:B------:R-:W-:Y:S02]  /*5970*/  MOV R176, R178 ;  /* 0x000000b200b07202 */ /* 0x000fe40000000f00 */
[----:B------:R-:W-:-:S05]  /*5980*/  MOV R172, R179 ;  /* 0x000000b300ac7202 */ /* 0x000fca0000000f00 */
[----:B------:R-:W-:Y:S01]  /*5990*/  FADD.FTZ R177, R177, R172 ;  /* 0x000000acb1b17221 */ /* 0x000fe20000010000 */
[----:B------:R-:W-:-:S11]  /*59a0*/  HFMA2.MMA R172, -RZ, RZ, 0, 4.76837158203125e-07 ;  /* 0x00000008ffac7435 */ /* 0x000fd600000001ff */
[----:B------:R-:W-:Y:S05]  /*59b0*/  WARPSYNC.COLLECTIVE R175, `(.L_x_11892) ;  /* 0x00000000af087348 */ /* 0x000fea0003c00000 */
[----:B------:R0:W1:Y:S02]  /*59c0*/  SHFL.DOWN P6, R179, R176, R172, R173 ;  /* 0x080000acb0b37389 */ /* 0x00006400000c00ad */
[----:B01----:R-:W-:Y:S01]  /*59d0*/  ENDCOLLECTIVE ;  /* 0x000000000000791b */ /* 0x003fe20003800000 */
.L_x_11892:
[----:B------:R-:W-:Y:S02]  /*59e0*/  MOV R176, R177 ;  /* 0x000000b100b07202 */ /* 0x000fe40000000f00 */
[----:B------:R-:W-:-:S05]  /*59f0*/  MOV R172, R179 ;  /* 0x000000b300ac7202 */ /* 0x000fca0000000f00 */
[----:B------:R-:W-:Y:S01]  /*5a00*/  FADD.FTZ R178, R178, R172 ;  /* 0x000000acb2b27221 */ /* 0x000fe20000010000 */
[----:B------:R-:W-:-:S11]  /*5a10*/  HFMA2.MMA R172, -RZ, RZ, 0, 2.384185791015625e-07 ;  /* 0x00000004ffac7435 */ /* 0x000fd600000001ff */
[----:B------:R-:W-:Y:S05]  /*5a20*/  WARPSYNC.COLLECTIVE R175, `(.L_x_11893) ;  /* 0x00000000af087348 */ /* 0x000fea0003c00000 */
[----:B------:R0:W1:Y:S02]  /*5a30*/  SHFL.DOWN P6, R179, R176, R172, R173 ;  /* 0x080000acb0b37389 */ /* 0x00006400000c00ad */
[----:B01----:R-:W-:Y:S01]  /*5a40*/  ENDCOLLECTIVE ;  /* 0x000000000000791b */ /* 0x003fe20003800000 */
.L_x_11893:
[----:B------:R-:W-:Y:S02]  /*5a50*/  MOV R176, R178 ;  /* 0x000000b200b07202 */ /* 0x000fe40000000f00 */
[----:B------:R-:W-:-:S05]  /*5a60*/  MOV R172, R179 ;  /* 0x000000b300ac7202 */ /* 0x000fca0000000f00 */
[----:B------:R-:W-:Y:S01]  /*5a70*/  FADD.FTZ R177, R177, R172 ;  /* 0x000000acb1b17221 */ /* 0x000fe20000010000 */
[----:B------:R-:W-:-:S11]  /*5a80*/  HFMA2.MMA R172, -RZ, RZ, 0, 2.384185791015625e-07 ;  /* 0x00000004ffac7435 */ /* 0x000fd600000001ff */
[----:B------:R-:W-:Y:S05]  /*5a90*/  WARPSYNC.COLLECTIVE R175, `(.L_x_11894) ;  /* 0x00000000af087348 */ /* 0x000fea0003c00000 */
[----:B------:R0:W1:Y:S02]  /*5aa0*/  SHFL.DOWN P6, R179, R176, R172, R173 ;  /* 0x080000acb0b37389 */ /* 0x00006400000c00ad */
[----:B01----:R-:W-:Y:S01]  /*5ab0*/  ENDCOLLECTIVE ;  /* 0x000000000000791b */ /* 0x003fe20003800000 */
.L_x_11894:
[----:B------:R-:W-:Y:S02]  /*5ac0*/  MOV R176, R177 ;  /* 0x000000b100b07202 */ /* 0x000fe40000000f00 */
[----:B------:R-:W-:-:S05]  /*5ad0*/  MOV R172, R179 ;  /* 0x000000b300ac7202 */ /* 0x000fca0000000f00 */
[----:B------:R-:W-:Y:S01]  /*5ae0*/  FADD.FTZ R178, R178, R172 ;  /* 0x000000acb2b27221 */ /* 0x000fe20000010000 */
[----:B------:R-:W-:-:S11]  /*5af0*/  HFMA2.MMA R172, -RZ, RZ, 0, 1.1920928955078125e-07 ;  /* 0x00000002ffac7435 */ /* 0x000fd600000001ff */
[----:B------:R-:W-:Y:S05]  /*5b00*/  WARPSYNC.COLLECTIVE R175, `(.L_x_11895) ;  /* 0x00000000af087348 */ /* 0x000fea0003c00000 */
[----:B------:R0:W1:Y:S02]  /*5b10*/  SHFL.DOWN P6, R179, R176, R172, R173 ;  /* 0x080000acb0b37389 */ /* 0x00006400000c00ad */
[----:B01----:R-:W-:Y:S01]  /*5b20*/  ENDCOLLECTIVE ;  /* 0x000000000000791b */ /* 0x003fe20003800000 */
.L_x_11895:
[----:B------:R-:W-:Y:S02]  /*5b30*/  MOV R176, R178 ;  /* 0x000000b200b07202 */ /* 0x000fe40000000f00 */
[----:B------:R-:W-:-:S05]  /*5b40*/  MOV R172, R179 ;  /* 0x000000b300ac7202 */ /* 0x000fca0000000f00 */
[----:B------:R-:W-:Y:S01]  /*5b50*/  FADD.FTZ R177, R177, R172 ;  /* 0x000000acb1b17221 */ /* 0x000fe20000010000 */
[----:B------:R-:W-:-:S11]  /*5b60*/  HFMA2.MMA R172, -RZ, RZ, 0, 1.1920928955078125e-07 ;  /* 0x00000002ffac7435 */ /* 0x000fd600000001ff */
[----:B------:R-:W-:Y:S05]  /*5b70*/  WARPSYNC.COLLECTIVE R175, `(.L_x_11896) ;  /* 0x00000000af087348 */ /* 0x000fea0003c00000 */
[----:B------:R0:W1:Y:S02]  /*5b80*/  SHFL.DOWN P6, R179, R176, R172, R173 ;  /* 0x080000acb0b37389 */ /* 0x00006400000c00ad */
[----:B01----:R-:W-:Y:S01]  /*5b90*/  ENDCOLLECTIVE ;  /* 0x000000000000791b */ /* 0x003fe20003800000 */
.L_x_11896:
[----:B------:R-:W-:Y:S02]  /*5ba0*/  MOV R176, R177 ;  /* 0x000000b100b07202 */ /* 0x000fe40000000f00 */
[----:B------:R-:W-:-:S05]  /*5bb0*/  MOV R172, R179 ;  /* 0x000000b300ac7202 */ /* 0x000fca0000000f00 */
[----:B------:R-:W-:Y:S01]  /*5bc0*/  FADD.FTZ R178, R178, R172 ;  /* 0x000000acb2b27221 */ /* 0x000fe20000010000 */
[----:B------:R-:W-:-:S11]  /*5bd0*/  HFMA2.MMA R172, -RZ, RZ, 0, 5.9604644775390625e-08 ;  /* 0x00000001ffac7435 */ /* 0x000fd600000001ff */
[----:B------:R-:W-:Y:S05]  /*5be0*/  WARPSYNC.COLLECTIVE R175, `(.L_x_11897) ;  /* 0x00000000af087348 */ /* 0x000fea0003c00000 */
[----:B------:R0:W1:Y:S02]  /*5bf0*/  SHFL.DOWN P6, R179, R176, R172, R173 ;  /* 0x080000acb0b37389 */ /* 0x00006400000c00ad */
[----:B01----:R-:W-:Y:S01]  /*5c00*/  ENDCOLLECTIVE ;  /* 0x000000000000791b */ /* 0x003fe20003800000 */
.L_x_11897:
[----:B------:R-:W-:Y:S02]  /*5c10*/  MOV R176, R178 ;  /* 0x000000b200b07202 */ /* 0x000fe40000000f00 */
[----:B------:R-:W-:-:S07]  /*5c20*/  MOV R180, R179 ;  /* 0x000000b300b47202 */ /* 0x000fce0000000f00 */
[----:B------:R-:W-:Y:S05]  /*5c30*/  WARPSYNC.COLLECTIVE R175, `(.L_x_11898) ;  /* 0x00000000af087348 */ /* 0x000fea0003c00000 */
[----:B------:R0:W1:Y:S02]  /*5c40*/  SHFL.DOWN P6, R179, R176, R172, R173 ;  /* 0x080000acb0b37389 */ /* 0x00006400000c00ad */
[----:B01----:R-:W-:Y:S01]  /*5c50*/  ENDCOLLECTIVE ;  /* 0x000000000000791b */ /* 0x003fe20003800000 */
.L_x_11898:
[----:B------:R-:W-:Y:S01]  /*5c60*/  MOV R173, R179 ;  /* 0x000000b300ad7202 */ /* 0x000fe20000000f00 */
[----:B------:R-:W-:Y:S06]  /*5c70*/  BRA `(.L_x_11899) ;  /* 0xffffffd000987947 */ /* 0x000fec000383ffff */
.L_x_11900:
        /* <DEDUP_REMOVED lines=16> */
.L_x_16614:


//--------------------- .text._ZN10layer_norm13ln_bwd_kernelINS_13Kernel_traitsIf6__halffS2_fjLj5120ELj1ELj1ELj4ELj16ENS_18Kernel_traits_baseILj5120EfS2_fS2_fjLj128EEEEELb0ELb1ELb0ELb1EEEvNS_9BwdParamsE --------------------------
	.section	.text._ZN10layer_norm13ln_bwd_kernelINS_13Kernel_traitsIf6__halffS2_fjLj5120ELj1ELj1ELj4ELj16ENS_18Kernel_traits_baseILj5120EfS2_fS2_fjLj128EEEEELb0ELb1ELb0ELb1EEEvNS_9BwdParamsE,"ax",@progbits
	.align	128
        .global         _ZN10layer_norm13ln_bwd_kernelINS_13Kernel_traitsIf6__halffS2_fjLj5120ELj1ELj1ELj4ELj16ENS_18Kernel_traits_baseILj5120EfS2_fS2_fjLj128EEEEELb0ELb1ELb0ELb1EEEvNS_9BwdParamsE
        .type           _ZN10layer_norm13ln_bwd_kernelINS_13Kernel_traitsIf6__halffS2_fjLj5120ELj1ELj1ELj4ELj16ENS_18Kernel_traits_baseILj5120EfS2_fS2_fjLj128EEEEELb0ELb1ELb0ELb1EEEvNS_9BwdParamsE,@function
        .size           _ZN10layer_norm13ln_bwd_kernelINS_13Kernel_traitsIf6__halffS2_fjLj5120ELj1ELj1ELj4ELj16ENS_18Kernel_traits_baseILj5120EfS2_fS2_fjLj128EEEEELb0ELb1ELb0ELb1EEEvNS_9BwdParamsE,(.L_x_16615 - _ZN10layer_norm13ln_bwd_kernelINS_13Kernel_traitsIf6__halffS2_fjLj5120ELj1ELj1ELj4ELj16ENS_18Kernel_traits_baseILj5120EfS2_fS2_fjLj128EEEEELb0ELb1ELb0ELb1EEEvNS_9BwdParamsE)
        .other          _ZN10layer_norm13ln_bwd_kernelINS_13Kernel_traitsIf6__halffS2_fjLj5120ELj1ELj1ELj4ELj16ENS_18Kernel_traits_baseILj5120EfS2_fS2_fjLj128EEEEELb0ELb1ELb0ELb1EEEvNS_9BwdParamsE,@"STO_CUDA_ENTRY STV_DEFAULT"
_ZN10layer_norm13ln_bwd_kernelINS_13Kernel_traitsIf6__halffS2_fjLj5120ELj1ELj1ELj4ELj16ENS_18Kernel_traits_baseILj5120EfS2_fS2_fjLj128EEEEELb0ELb1ELb0ELb1EEEvNS_9BwdParamsE:
.text._ZN10layer_norm13ln_bwd_kernelINS_13Kernel_traitsIf6__halffS2_fjLj5120ELj1ELj1ELj4ELj16ENS_18Kernel_traits_baseILj5120EfS2_fS2_fjLj128EEEEELb0ELb1ELb0ELb1EEEvNS_9BwdParamsE:
        /* <DEDUP_REMOVED lines=76> */
.L_x_11901:
        /* <DEDUP_REMOVED lines=31> */
[----:B------:R-:W-:Y:S01]  /*06b0*/  ULDC.U8 UR4, c[0x0][0x2a0] ;  /* 0x0000a80000047ab9 */ /* 0x000fe20000000000 */
[----:B------:R-:W-:Y:S01]  /*06c0*/  HFMA2.MMA R26, -RZ, RZ, 0, 5.9604644775390625e-08 ;  /* 0x00000001ff1a7435 */ /* 0x000fe200000001ff */
[----:B------:R0:W-:Y:S01]  /*06d0*/  STL [R1+0x188], RZ ;  /* 0x000188ff01007387 */ /* 0x0001e20000100800 */
[----:B------:R-:W-:Y:S01]  /*06e0*/  UISETP.NE.AND UP0, UPT, UR4, URZ, UPT ;  /* 0x0000003f0400728c */ /* 0x000fe2000bf05270 */
[----:B------:R-:W-:Y:S01]  /*06f0*/  HFMA2.MMA R252, -RZ, RZ, 0, 0 ;  /* 0x00000000fffc7435 */ /* 0x000fe200000001ff */
[----:B------:R-:W-:Y:S01]  /*0700*/  ISETP.NE.AND.EX P0, PT, RZ, UR5, PT, P0 ;  /* 0x00000005ff007c0c */ /* 0x000fe2000bf05300 */
[----:B------:R0:W-:Y:S01]  /*0710*/  STL [R1+0x184], RZ ;  /* 0x000184ff01007387 */ /* 0x0001e20000100800 */
[----:B------:R-:W-:Y:S01]  /*0720*/  HFMA2.MMA R248, -RZ, RZ, 0, 0 ;  /* 0x00000000fff87435 */ /* 0x000fe200000001ff */
[----:B------:R-:W-:-:S02]  /*0730*/  CS2R R240, SRZ ;  /* 0x0000000000f07805 */ /* 0x000fc4000001ff00 */
[----:B------:R-:W-:Y:S01]  /*0740*/  CS2R R238, SRZ ;  /* 0x0000000000ee7805 */ /* 0x000fe2000001ff00 */
[----:B------:R0:W-:Y:S01]  /*0750*/  STL [R1+0x180], RZ ;  /* 0x000180ff01007387 */ /* 0x0001e20000100800 */
[----:B------:R-:W-:Y:S02]  /*0760*/  CS2R R236, SRZ ;  /* 0x0000000000ec7805 */ /* 0x000fe4000001ff00 */
[----:B------:R-:W-:Y:S02]  /*0770*/  CS2R R234, SRZ ;  /* 0x0000000000ea7805 */ /* 0x000fe4000001ff00 */
[----:B------:R-:W-:Y:S01]  /*0780*/  CS2R R246, SRZ ;  /* 0x0000000000f67805 */ /* 0x000fe2000001ff00 */
[----:B------:R0:W-:Y:S01]  /*0790*/  STL [R1+0x17c], RZ ;  /* 0x00017cff01007387 */ /* 0x0001e20000100800 */
[----:B------:R-:W-:Y:S02]  /*07a0*/  CS2R R244, SRZ ;  /* 0x0000000000f47805 */ /* 0x000fe4000001ff00 */
[----:B------:R-:W-:-:S02]  /*07b0*/  CS2R R232, SRZ ;  /* 0x0000000000e87805 */ /* 0x000fc4000001ff00 */
[----:B------:R-:W-:Y:S01]  /*07c0*/  CS2R R214, SRZ ;  /* 0x0000000000d67805 */ /* 0x000fe2000001ff00 */
[----:B------:R0:W-:Y:S01]  /*07d0*/  STL [R1+0x178], RZ ;  /* 0x000178ff01007387 */ /* 0x0001e20000100800 */
[----:B------:R-:W-:Y:S02]  /*07e0*/  MOV R4, RZ ;  /* 0x000000ff00047202 */ /* 0x000fe40000000f00 */
[----:B------:R-:W-:Y:S01]  /*07f0*/  PLOP3.LUT P4, PT, PT, PT, UP0, 0x80, 0x0 ;  /* 0x000000000000781c */ /* 0x000fe20003f8f008 */
        /* <DEDUP_REMOVED lines=95> */
.L_x_11905:
[----:B------:R-:W1:Y:S01]  /*0df0*/  S2R R8, SR_TID.X ;  /* 0x0000000000087919 */ /* 0x000e620000002100 */
[----:B0-----:R-:W0:Y:S01]  /*0e00*/  @P0 LDC.64 R2, c[0x0][0x270] ;  /* 0x00009c00ff020b82 */ /* 0x001e220000000a00 */
[----:B------:R-:W-:Y:S01]  /*0e10*/  IMAD R165, R5, UR10, RZ ;  /* 0x0000000a05a57c24 */ /* 0x000fe2000f8e02ff */
[----:B------:R-:W2:Y:S04]  /*0e20*/  LDL.LU R213, [R1+0x70] ;  /* 0x0000700001d57983 */ /* 0x000ea80000300800 */
[----:B------:R-:W-:Y:S02]  /*0e30*/  SHF.R.S32.HI R0, RZ, 0x1f, R165 ;  /* 0x0000001fff007819 */ /* 0x000fe400000114a5 */
[----:B------:R-:W3:Y:S02]  /*0e40*/  LDC.64 R6, c[0x0][0x250] ;  /* 0x00009400ff067b82 */ /* 0x000ee40000000a00 */
[----:B------:R-:W-:-:S02]  /*0e50*/  LEA.HI R165, R0, R165, RZ, 0x3 ;  /* 0x000000a500a57211 */ /* 0x000fc400078f18ff */
[----:B------:R-:W-:-:S04]  /*0e60*/  SHF.R.S32.HI R0, RZ, 0x1f, R5 ;  /* 0x0000001fff007819 */ /* 0x000fc80000011405 */
[----:B------:R-:W4:Y:S08]  /*0e70*/  LDC.64 R160, c[0x0][0x238] ;  /* 0x00008e00ffa07b82 */ /* 0x000f300000000a00 */
[----:B------:R-:W4:Y:S01]  /*0e80*/  LDC.64 R28, c[0x0][0x2b8] ;  /* 0x0000ae00ff1c7b82 */ /* 0x000f220000000a00 */
[----:B0-----:R-:W-:-:S04]  /*0e90*/  @P0 LEA R2, P1, R5, R2, 0x1 ;  /* 0x0000000205020211 */ /* 0x001fc800078208ff */
[C---:B------:R-:W-:Y:S02]  /*0ea0*/  @P0 LEA.HI.X R3, R5.reuse, R3, R0, 0x1, P1 ;  /* 0x0000000305030211 */ /* 0x040fe400008f0c00 */
[----:B-1----:R-:W-:Y:S01]  /*0eb0*/  LOP3.LUT R8, R8, 0x7f, RZ, 0xc0, !PT ;  /* 0x0000007f08087812 */ /* 0x002fe200078ec0ff */
[----:B---3--:R-:W-:Y:S01]  /*0ec0*/  IMAD.WIDE R6, R5, 0x4, R6 ;  /* 0x0000000405067825 */ /* 0x008fe200078e0206 */
[----:B------:R-:W0:Y:S01]  /*0ed0*/  LDC.64 R22, c[0x0][0x2c8] ;  /* 0x0000b200ff167b82 */ /* 0x000e220000000a00 */
[----:B------:R1:W3:Y:S01]  /*0ee0*/  @P0 LDG.E.U16 R27, desc[UR6][R2.64] ;  /* 0x00000006021b0981 */ /* 0x0002e2000c1e1500 */
[----:B------:R-:W-:-:S03]  /*0ef0*/  LEA.HI.SX32 R165, R165, R8, 0x1d ;  /* 0x00000008a5a57211 */ /* 0x000fc600078feaff */
[----:B------:R1:W2:Y:S01]  /*0f00*/  LDG.E R164, desc[UR6][R6.64] ;  /* 0x0000000606a47981 */ /* 0x0002a2000c1e1900 */
[C---:B------:R-:W-:Y:S01]  /*0f10*/  IADD3 R194, R165.reuse, 0x80, RZ ;  /* 0x00000080a5c27810 */ /* 0x040fe20007ffe0ff */
[C-C-:B----4-:R-:W-:Y:S01]  /*0f20*/  IMAD.WIDE.U32 R208, R165.reuse, 0x20, R160.reuse ;  /* 0x00000020a5d07825 */ /* 0x150fe200078e00a0 */
[C---:B------:R-:W-:Y:S02]  /*0f30*/  IADD3 R175, R165.reuse, 0x100, RZ ;  /* 0x00000100a5af7810 */ /* 0x040fe40007ffe0ff */
[C---:B------:R-:W-:Y:S02]  /*0f40*/  IADD3 R176, R165.reuse, 0x180, RZ ;  /* 0x00000180a5b07810 */ /* 0x040fe40007ffe0ff */
[----:B-1----:R-:W-:Y:S01]  /*0f50*/  IADD3 R3, R165, 0x200, RZ ;  /* 0x00000200a5037810 */ /* 0x002fe20007ffe0ff */
[--C-:B------:R-:W-:Y:S01]  /*0f60*/  IMAD.WIDE.U32 R200, R194, 0x20, R160.reuse ;  /* 0x00000020c2c87825 */ /* 0x100fe200078e00a0 */
[----:B------:R-:W4:Y:S01]  /*0f70*/  LDG.E.128 R228, desc[UR6][R208.64] ;  /* 0x00000006d0e47981 */ /* 0x000f22000c1e1d00 */
[----:B------:R-:W1:Y:S02]  /*0f80*/  LDC.64 R6, c[0x0][0x258] ;  /* 0x00009600ff067b82 */ /* 0x000e640000000a00 */
[--C-:B------:R-:W-:Y:S01]  /*0f90*/  IMAD.WIDE.U32 R188, R175, 0x20, R160.reuse ;  /* 0x00000020afbc7825 */ /* 0x100fe200078e00a0 */
[----:B------:R-:W3:Y:S03]  /*0fa0*/  LDG.E.128 R204, desc[UR6][R200.64] ;  /* 0x00000006c8cc7981 */ /* 0x000ee6000c1e1d00 */
[--C-:B------:R-:W-:Y:S01]  /*0fb0*/  IMAD.WIDE.U32 R12, R176, 0x20, R160.reuse ;  /* 0x00000020b00c7825 */ /* 0x100fe200078e00a0 */
[----:B------:R-:W4:Y:S03]  /*0fc0*/  LDG.E.128 R196, desc[UR6][R188.64] ;  /* 0x00000006bcc47981 */ /* 0x000f26000c1e1d00 */
[----:B------:R-:W-:Y:S01]  /*0fd0*/  IMAD.WIDE.U32 R160, R3, 0x20, R160 ;  /* 0x0000002003a07825 */ /* 0x000fe200078e00a0 */
[----:B------:R-:W4:Y:S03]  /*0fe0*/  LDG.E.128 R180, desc[UR6][R12.64] ;  /* 0x000000060cb47981 */ /* 0x000f26000c1e1d00 */
[--C-:B------:R-:W-:Y:S01]  /*0ff0*/  IMAD.WIDE.U32 R220, R165, 0x10, R28.reuse ;  /* 0x00000010a5dc7825 */ /* 0x100fe200078e001c */
[----:B------:R-:W4:Y:S03]  /*1000*/  LDG.E.128 R16, desc[UR6][R160.64] ;  /* 0x00000006a0107981 */ /* 0x000f26000c1e1d00 */
[--C-:B------:R-:W-:Y:S01]  /*1010*/  IMAD.WIDE.U32 R168, R194, 0x10, R28.reuse ;  /* 0x00000010c2a87825 */ /* 0x100fe200078e001c */
[----:B------:R-:W4:Y:S03]  /*1020*/  LDG.E.128 R200, desc[UR6][R200.64+0x10] ;  /* 0x00001006c8c87981 */ /* 0x000f26000c1e1d00 */
[--C-:B------:R-:W-:Y:S01]  /*1030*/  IMAD.WIDE.U32 R184, R175, 0x10, R28.reuse ;  /* 0x00000010afb87825 */ /* 0x100fe200078e001c */
[----:B------:R-:W4:Y:S03]  /*1040*/  LDG.E.128 R188, desc[UR6][R188.64+0x10] ;  /* 0x00001006bcbc7981 */ /* 0x000f26000c1e1d00 */
[--C-:B------:R-:W-:Y:S01]  /*1050*/  IMAD.WIDE.U32 R8, R176, 0x10, R28.reuse ;  /* 0x00000010b0087825 */ /* 0x100fe200078e001c */
[----:B------:R-:W4:Y:S03]  /*1060*/  LDG.E.128 R160, desc[UR6][R160.64+0x10] ;  /* 0x00001006a0a07981 */ /* 0x000f26000c1e1d00 */
[----:B------:R-:W-:Y:S01]  /*1070*/  IMAD.WIDE.U32 R28, R3, 0x10, R28 ;  /* 0x00000010031c7825 */ /* 0x000fe200078e001c */
[----:B------:R-:W4:Y:S04]  /*1080*/  LDG.E.128 R12, desc[UR6][R12.64+0x10] ;  /* 0x000010060c0c7981 */ /* 0x000f28000c1e1d00 */
[----:B------:R-:W4:Y:S04]  /*1090*/  LDG.E.128 R168, desc[UR6][R168.64] ;  /* 0x00000006a8a87981 */ /* 0x000f28000c1e1d00 */
[----:B------:R-:W4:Y:S01]  /*10a0*/  LDG.E.128 R28, desc[UR6][R28.64] ;  /* 0x000000061c1c7981 */ /* 0x000f22000c1e1d00 */
[----:B0-----:R-:W-:-:S03]  /*10b0*/  ISETP.NE.U32.AND P1, PT, R22, RZ, PT ;  /* 0x000000ff1600720c */ /* 0x001fc60003f25070 */
[----:B------:R-:W4:Y:S01]  /*10c0*/  LDG.E.128 R220, desc[UR6][R220.64] ;  /* 0x00000006dcdc7981 */ /* 0x000f22000c1e1d00 */
[----:B------:R-:W-:-:S03]  /*10d0*/  ISETP.NE.AND.EX P1, PT, R23, RZ, PT, P1 ;  /* 0x000000ff1700720c */ /* 0x000fc60003f25310 */
[----:B------:R-:W4:Y:S04]  /*10e0*/  LDG.E.128 R208, desc[UR6][R208.64+0x10] ;  /* 0x00001006d0d07981 */ /* 0x000f28000c1e1d00 */
[----:B------:R-:W4:Y:S04]  /*10f0*/  LDG.E.128 R184, desc[UR6][R184.64] ;  /* 0x00000006b8b87981 */ /* 0x000f28000c1e1d00 */
[----:B------:R-:W4:Y:S02]  /*1100*/  LDG.E.128 R8, desc[UR6][R8.64] ;  /* 0x0000000608087981 */ /* 0x000f24000c1e1d00 */
[----:B------:R-:W0:Y:S08]  /*1110*/  @P1 LDC.64 R20, c[0x0][0x2c8] ;  /* 0x0000b200ff141b82 */ /* 0x000e300000000a00 */
[----:B------:R-:W0:Y:S01]  /*1120*/  @P1 LDC.64 R24, c[0x0][0x2c8] ;  /* 0x0000b200ff181b82 */ /* 0x000e220000000a00 */
[----:B-1----:R-:W-:-:S05]  /*1130*/  IMAD.WIDE R6, R5, 0x4, R6 ;  /* 0x0000000405067825 */ /* 0x002fca00078e0206 */
[----:B------:R1:W4:Y:S02]  /*1140*/  LDG.E R2, desc[UR6][R6.64] ;  /* 0x0000000606027981 */ /* 0x000324000c1e1900 */
[----:B------:R-:W4:Y:S01]  /*1150*/  @P1 LDC.64 R166, c[0x0][0x2c8] ;  /* 0x0000b200ffa61b82 */ /* 0x000f220000000a00 */
[----:B0-----:R-:W-:-:S07]  /*1160*/  @P1 IMAD.WIDE.U32 R20, R175, 0x20, R20 ;  /* 0x00000020af141825 */ /* 0x001fce00078e0014 */
[----:B-1----:R-:W0:Y:S01]  /*1170*/  @P1 LDC.64 R6, c[0x0][0x2c8] ;  /* 0x0000b200ff061b82 */ /* 0x002e220000000a00 */
[----:B-----5:R-:W5:Y:S04]  /*1180*/  @P1 LDG.E.128 R128, desc[UR6][R20.64] ;  /* 0x0000000614801981 */ /* 0x020f68000c1e1d00 */
[----:B------:R2:W5:Y:S01]  /*1190*/  @P1 LDG.E.128 R132, desc[UR6][R20.64+0x10] ;  /* 0x0000100614841981 */ /* 0x000562000c1e1d00 */
[----:B------:R-:W-:-:S05]  /*11a0*/  @P1 IMAD.WIDE.U32 R24, R3, 0x20, R24 ;  /* 0x0000002003181825 */ /* 0x000fca00078e0018 */
[----:B------:R-:W5:Y:S04]  /*11b0*/  @P1 LDG.E.128 R144, desc[UR6][R24.64] ;  /* 0x0000000618901981 */ /* 0x000f68000c1e1d00 */
[----:B------:R3:W5:Y:S01]  /*11c0*/  @P1 LDG.E.128 R148, desc[UR6][R24.64+0x10] ;  /* 0x0000100618941981 */ /* 0x000762000c1e1d00 */
[----:B--2---:R-:W-:-:S05]  /*11d0*/  FSEL R21, R164, RZ, !P4 ;  /* 0x000000ffa4157208 */ /* 0x004fca0006000000 */
[C---:B---3--:R-:W-:Y:S01]  /*11e0*/  FADD.FTZ R24, -R21.reuse, R204 ;  /* 0x000000cc15187221 */ /* 0x048fe20000010100 */
[C---:B----4-:R-:W-:Y:S01]  /*11f0*/  FADD.FTZ R195, -R21.reuse, R200 ;  /* 0x000000c815c37221 */ /* 0x050fe20000010100 */
[C---:B------:R-:W-:Y:S01]  /*1200*/  FADD.FTZ R200, -R21.reuse, R201 ;  /* 0x000000c915c87221 */ /* 0x040fe20000010100 */
[C---:B------:R-:W-:Y:S01]  /*1210*/  FADD.FTZ R204, -R21.reuse, R203 ;  /* 0x000000cb15cc7221 */ /* 0x040fe20000010100 */
[C---:B------:R-:W-:Y:S01]  /*1220*/  FADD.FTZ R192, -R21.reuse, R188 ;  /* 0x000000bc15c07221 */ /* 0x040fe20000010100 */
[C---:B------:R-:W-:Y:S02]  /*1230*/  FADD.FTZ R251, -R21.reuse, R161 ;  /* 0x000000a115fb7221 */ /* 0x040fe40000010100 */
[----:B------:R-:W2:Y:S01]  /*1240*/  LDL.LU R161, [R1+0x74] ;  /* 0x0000740001a17983 */ /* 0x000ea20000300800 */
[C---:B------:R-:W-:Y:S01]  /*1250*/  FADD.FTZ R173, -R21.reuse, R12 ;  /* 0x0000000c15ad7221 */ /* 0x040fe20000010100 */
[----:B------:R-:W-:Y:S01]  /*1260*/  FADD.FTZ R188, -R21, R13 ;  /* 0x0000000d15bc7221 */ /* 0x000fe20000010100 */
[----:B------:R-:W-:-:S02]  /*1270*/  HADD2.F32 R201, -RZ, R170.H0_H0 ;  /* 0x200000aaffc97230 */ /* 0x000fc40000004100 */
[----:B------:R-:W-:Y:S02]  /*1280*/  HADD2.F32 R203, -RZ, R170.H1_H1 ;  /* 0x300000aaffcb7230 */ /* 0x000fe40000004100 */
[--C-:B------:R-:W-:Y:S01]  /*1290*/  HADD2.F32 R12, -RZ, R29.reuse.H0_H0 ;  /* 0x2000001dff0c7230 */ /* 0x100fe20000004100 */
[----:B------:R-:W3:Y:S01]  /*12a0*/  LDL.LU R170, [R1+0x7c] ;  /* 0x00007c0001aa7983 */ /* 0x000ee20000300800 */
[----:B------:R-:W-:-:S03]  /*12b0*/  HADD2.F32 R13, -RZ, R29.H1_H1 ;  /* 0x3000001dff0d7230 */ /* 0x000fc60000004100 */
[----:B------:R-:W4:Y:S01]  /*12c0*/  LDL.LU R29, [R1+0x78] ;  /* 0x00007800011d7983 */ /* 0x000f220000300800 */
[----:B0-----:R-:W-:-:S05]  /*12d0*/  @P1 IMAD.WIDE.U32 R6, R165, 0x20, R6 ;  /* 0x00000020a5061825 */ /* 0x001fca00078e0006 */
[----:B------:R-:W5:Y:S04]  /*12e0*/  @P1 LDG.E.128 R112, desc[UR6][R6.64] ;  /* 0x0000000606701981 */ /* 0x000f68000c1e1d00 */
[----:B------:R0:W5:Y:S02]  /*12f0*/  @P1 LDG.E.128 R116, desc[UR6][R6.64+0x10] ;  /* 0x0000100606741981 */ /* 0x000164000c1e1d00 */
[----:B0-----:R-:W0:Y:S01]  /*1300*/  @P1 LDC.64 R6, c[0x0][0x2c8] ;  /* 0x0000b200ff061b82 */ /* 0x001e220000000a00 */
[----:B------:R-:W-:-:S04]  /*1310*/  @P1 IMAD.WIDE.U32 R166, R194, 0x20, R166 ;  /* 0x00000020c2a61825 */ /* 0x000fc800078e00a6 */
[----:B------:R-:W-:Y:S01]  /*1320*/  FADD.FTZ R172, -R21, R228 ;  /* 0x000000e415ac7221 */ /* 0x000fe20000010100 */
[----:B------:R-:W-:Y:S01]  /*1330*/  MOV R0, 0x3f800000 ;  /* 0x3f80000000007802 */ /* 0x000fe20000000f00 */
[----:B------:R-:W-:Y:S01]  /*1340*/  HADD2.F32 R228, -RZ, R220.H0_H0 ;  /* 0x200000dcffe47230 */ /* 0x000fe20000004100 */
[----:B------:R-:W5:Y:S01]  /*1350*/  @P1 LDG.E.128 R120, desc[UR6][R166.64] ;  /* 0x00000006a6781981 */ /* 0x000f62000c1e1d00 */
[--C-:B------:R-:W-:Y:S02]  /*1360*/  HADD2.F32 R225, -RZ, R221.reuse.H0_H0 ;  /* 0x200000ddffe17230 */ /* 0x100fe40000004100 */
[----:B------:R-:W-:Y:S01]  /*1370*/  HADD2.F32 R224, -RZ, R221.H1_H1 ;  /* 0x300000ddffe07230 */ /* 0x000fe20000004100 */
[----:B------:R1:W5:Y:S01]  /*1380*/  @P1 LDG.E.128 R124, desc[UR6][R166.64+0x10] ;  /* 0x00001006a67c1981 */ /* 0x000362000c1e1d00 */
[--C-:B------:R-:W-:Y:S02]  /*1390*/  HADD2.F32 R217, -RZ, R169.reuse.H0_H0 ;  /* 0x200000a9ffd97230 */ /* 0x100fe40000004100 */
[----:B------:R-:W-:-:S02]  /*13a0*/  HADD2.F32 R218, -RZ, R169.H1_H1 ;  /* 0x300000a9ffda7230 */ /* 0x000fc40000004100 */
[----:B------:R-:W-:Y:S01]  /*13b0*/  FADD.FTZ R179, -R21, R181 ;  /* 0x000000b515b37221 */ /* 0x000fe20000010100 */
[----:B------:R-:W-:Y:S01]  /*13c0*/  @P0 HADD2.F32 R0, -RZ, R27.H0_H0 ;  /* 0x2000001bff000230 */ /* 0x000fe20000004100 */
[----:B------:R-:W4:Y:S01]  /*13d0*/  LDL.LU R169, [R1+0x84] ;  /* 0x0000840001a97983 */ /* 0x000f220000300800 */
[----:B------:R-:W-:Y:S02]  /*13e0*/  HADD2.F32 R221, -RZ, R222.H0_H0 ;  /* 0x200000deffdd7230 */ /* 0x000fe40000004100 */
[----:B0-----:R-:W-:-:S04]  /*13f0*/  @P1 IMAD.WIDE.U32 R6, R176, 0x20, R6 ;  /* 0x00000020b0061825 */ /* 0x001fc800078e0006 */
[C---:B-1----:R-:W-:Y:S01]  /*1400*/  FADD.FTZ R166, -R21.reuse, R196 ;  /* 0x000000c415a67221 */ /* 0x042fe20000010100 */
[----:B------:R-:W-:Y:S01]  /*1410*/  FADD.FTZ R196, -R21, R163 ;  /* 0x000000a315c47221 */ /* 0x000fe20000010100 */
[----:B------:R-:W5:Y:S01]  /*1420*/  @P1 LDG.E.128 R136, desc[UR6][R6.64] ;  /* 0x0000000606881981 */ /* 0x000f62000c1e1d00 */
[----:B------:R-:W-:-:S03]  /*1430*/  HADD2.F32 R219, -RZ, R222.H1_H1 ;  /* 0x300000deffdb7230 */ /* 0x000fc60000004100 */
[----:B------:R0:W5:Y:S01]  /*1440*/  @P1 LDG.E.128 R140, desc[UR6][R6.64+0x10] ;  /* 0x00001006068c1981 */ /* 0x000162000c1e1d00 */
[----:B------:R-:W-:Y:S02]  /*1450*/  HADD2.F32 R216, -RZ, R168.H1_H1 ;  /* 0x300000a8ffd87230 */ /* 0x000fe40000004100 */
[C---:B------:R-:W-:Y:S01]  /*1460*/  FADD.FTZ R222, -R21.reuse, R209 ;  /* 0x000000d115de7221 */ /* 0x040fe20000010100 */
[--C-:B------:R-:W-:Y:S02]  /*1470*/  HADD2.F32 R27, -RZ, R223.reuse.H0_H0 ;  /* 0x200000dfff1b7230 */ /* 0x100fe40000004100 */
[C---:B------:R-:W-:Y:S01]  /*1480*/  FADD.FTZ R227, -R21.reuse, R230 ;  /* 0x000000e615e37221 */ /* 0x040fe20000010100 */
[----:B------:R-:W-:Y:S02]  /*1490*/  HADD2.F32 R25, -RZ, R223.H1_H1 ;  /* 0x300000dfff197230 */ /* 0x000fe40000004100 */
[----:B------:R-:W-:Y:S01]  /*14a0*/  FADD.FTZ R226, -R21, R231 ;  /* 0x000000e715e27221 */ /* 0x000fe20000010100 */
[----:B------:R-:W-:-:S02]  /*14b0*/  HADD2.F32 R220, -RZ, R220.H1_H1 ;  /* 0x300000dcffdc7230 */ /* 0x000fc40000004100 */
[C---:B0-----:R-:W-:Y:S01]  /*14c0*/  FADD.FTZ R6, -R21.reuse, R207 ;  /* 0x000000cf15067221 */ /* 0x041fe20000010100 */
[----:B------:R-:W-:Y:S02]  /*14d0*/  HADD2.F32 R207, -RZ, R168.H0_H0 ;  /* 0x200000a8ffcf7230 */ /* 0x000fe40000004100 */
[C---:B------:R-:W-:Y:S01]  /*14e0*/  FADD.FTZ R223, -R21.reuse, R208 ;  /* 0x000000d015df7221 */ /* 0x040fe20000010100 */
[----:B------:R-:W4:Y:S01]  /*14f0*/  LDL.LU R168, [R1+0x4] ;  /* 0x0000040001a87983 */ /* 0x000f220000300800 */
[C---:B------:R-:W-:Y:S01]  /*1500*/  FADD.FTZ R167, -R21.reuse, R197 ;  /* 0x000000c515a77221 */ /* 0x040fe20000010100 */
[C---:B------:R-:W-:Y:S01]  /*1510*/  FADD.FTZ R209, -R21.reuse, R199 ;  /* 0x000000c715d17221 */ /* 0x040fe20000010100 */
[C---:B------:R-:W-:Y:S01]  /*1520*/  FADD.FTZ R178, -R21.reuse, R180 ;  /* 0x000000b415b27221 */ /* 0x040fe20000010100 */
[C---:B------:R-:W-:Y:S01]  /*1530*/  FADD.FTZ R181, -R21.reuse, R183 ;  /* 0x000000b715b57221 */ /* 0x040fe20000010100 */
[C---:B------:R-:W-:Y:S01]  /*1540*/  FADD.FTZ R243, -R21.reuse, R16 ;  /* 0x0000001015f37221 */ /* 0x040fe20000010100 */
[----:B------:R-:W4:Y:S01]  /*1550*/  LDL.LU R163, [R1+0x80] ;  /* 0x0000800001a37983 */ /* 0x000f220000300800 */
        /* <DEDUP_REMOVED lines=19> */
[----:B------:R-:W4:Y:S01]  /*1690*/  LDL.LU R162, [R1] ;  /* 0x0000000001a27983 */ /* 0x000f220000300800 */
[----:B------:R-:W-:-:S02]  /*16a0*/  HADD2.F32 R21, -RZ, R31.H1_H1 ;  /* 0x3000001fff157230 */ /* 0x000fc40000004100 */
[----:B------:R-:W-:Y:S01]  /*16b0*/  FADD.FTZ R213, R220, R213 ;  /* 0x000000d5dcd57221 */ /* 0x000fe20000010000 */
[--C-:B------:R-:W-:Y:S01]  /*16c0*/  HADD2.F32 R191, -RZ, R187.reuse.H0_H0 ;  /* 0x200000bbffbf7230 */ /* 0x100fe20000004100 */
[----:B------:R-:W4:Y:S01]  /*16d0*/  LDL.LU R31, [R1+0x8c] ;  /* 0x00008c00011f7983 */ /* 0x000f220000300800 */
[----:B------:R-:W-:Y:S02]  /*16e0*/  HADD2.F32 R190, -RZ, R187.H1_H1 ;  /* 0x300000bbffbe7230 */ /* 0x000fe40000004100 */
[--C-:B------:R-:W-:Y:S02]  /*16f0*/  HADD2.F32 R15, -RZ, R30.reuse.H0_H0 ;  /* 0x2000001eff0f7230 */ /* 0x100fe40000004100 */
[----:B------:R-:W-:Y:S02]  /*1700*/  HADD2.F32 R17, -RZ, R30.H1_H1 ;  /* 0x3000001eff117230 */ /* 0x000fe40000004100 */
[--C-:B------:R-:W-:Y:S01]  /*1710*/  HADD2.F32 R187, -RZ, R10.reuse.H0_H0 ;  /* 0x2000000affbb7230 */ /* 0x100fe20000004100 */
[----:B------:R-:W4:Y:S01]  /*1720*/  LDL.LU R30, [R1+0xc] ;  /* 0x00000c00011e7983 */ /* 0x000f220000300800 */
[----:B------:R-:W-:-:S02]  /*1730*/  HADD2.F32 R189, -RZ, R10.H1_H1 ;  /* 0x3000000affbd7230 */ /* 0x000fc40000004100 */
[--C-:B------:R-:W-:Y:S02]  /*1740*/  HADD2.F32 R177, -RZ, R11.reuse.H0_H0 ;  /* 0x2000000bffb17230 */ /* 0x100fe40000004100 */
[----:B------:R-:W-:Y:S02]  /*1750*/  HADD2.F32 R174, -RZ, R11.H1_H1 ;  /* 0x3000000bffae7230 */ /* 0x000fe40000004100 */
[--C-:B------:R-:W-:Y:S02]  /*1760*/  HADD2.F32 R10, -RZ, R28.reuse.H0_H0 ;  /* 0x2000001cff0a7230 */ /* 0x100fe40000004100 */
[----:B------:R-:W-:Y:S02]  /*1770*/  HADD2.F32 R11, -RZ, R28.H1_H1 ;  /* 0x3000001cff0b7230 */ /* 0x000fe40000004100 */
[----:B--2---:R-:W-:-:S05]  /*1780*/  FADD.FTZ R161, R228, R161 ;  /* 0x000000a1e4a17221 */ /* 0x004fca0000010000 */
[----:B------:R-:W-:Y:S04]  /*1790*/  STL [R1+0x74], R161 ;  /* 0x000074a101007387 */ /* 0x000fe80000100800 */
[----:B------:R-:W2:Y:S01]  /*17a0*/  LDL.LU R28, [R1+0x88] ;  /* 0x00008800011c7983 */ /* 0x000ea20000300800 */
[----:B---3--:R-:W-:Y:S01]  /*17b0*/  FADD.FTZ R170, R225, R170 ;  /* 0x000000aae1aa7221 */ /* 0x008fe20000010000 */
[----:B----4-:R-:W-:Y:S02]  /*17c0*/  FADD.FTZ R29, R224, R29 ;  /* 0x0000001de01d7221 */ /* 0x010fe40000010000 */
[----:B------:R-:W-:Y:S04]  /*17d0*/  STL [R1+0x70], R213 ;  /* 0x000070d501007387 */ /* 0x000fe80000100800 */
[----:B------:R-:W-:Y:S04]  /*17e0*/  STL [R1+0x7c], R170 ;  /* 0x00007caa01007387 */ /* 0x000fe80000100800 */
[----:B------:R0:W-:Y:S04]  /*17f0*/  STL [R1+0x78], R29 ;  /* 0x0000781d01007387 */ /* 0x0001e80000100800 */
[----:B0-----:R-:W3:Y:S01]  /*1800*/  LDL.LU R29, [R1+0x8] ;  /* 0x00000800011d7983 */ /* 0x001ee20000300800 */
[----:B------:R-:W0:Y:S01]  /*1810*/  S2R R160, SR_TID.X ;  /* 0x0000000000a07919 */ /* 0x000e220000002100 */
[C---:B------:R-:W-:Y:S01]  /*1820*/  FMUL.FTZ R223, R2.reuse, R223 ;  /* 0x000000df02df7220 */ /* 0x040fe20000410000 */
[C---:B------:R-:W-:Y:S01]  /*1830*/  FMUL.FTZ R229, R2.reuse, R229 ;  /* 0x000000e502e57220 */ /* 0x040fe20000410000 */
[----:B------:R-:W-:Y:S01]  /*1840*/  FMUL.FTZ R222, R2, R222 ;  /* 0x000000de02de7220 */ /* 0x000fe20000410000 */
[----:B------:R-:W-:-:S02]  /*1850*/  FMUL.FTZ R161, R33, R220 ;  /* 0x000000dc21a17220 */ /* 0x000fc40000410000 */
[----:B------:R-:W-:Y:S01]  /*1860*/  FFMA.FTZ R247, R229, R220, R247 ;  /* 0x000000dce5f77223 */ /* 0x000fe200000100f7 */
[----:B------:R-:W-:Y:S01]  /*1870*/  FMUL.FTZ R220, R2, R210 ;  /* 0x000000d202dc7220 */ /* 0x000fe20000410000 */
[----:B------:R-:W-:-:S05]  /*1880*/  FADD.FTZ R169, R221, R169 ;  /* 0x000000a9dda97221 */ /* 0x000fca0000010000 */
[----:B------:R-:W-:Y:S01]  /*1890*/  STL [R1+0x84], R169 ;  /* 0x000084a901007387 */ /* 0x000fe20000100800 */
[----:B------:R-:W-:Y:S01]  /*18a0*/  FMUL.FTZ R164, R2, R164 ;  /* 0x000000a402a47220 */ /* 0x000fe20000410000 */
[----:B0-----:R-:W-:Y:S01]  /*18b0*/  LOP3.LUT P1, RZ, R160, 0x1f, RZ, 0xc0, !PT ;  /* 0x0000001fa0ff7812 */ /* 0x001fe2000782c0ff */
[----:B------:R-:W-:Y:S01]  /*18c0*/  FMUL.FTZ R160, R2, R172 ;  /* 0x000000ac02a07220 */ /* 0x000fe20000410000 */
[----:B------:R-:W-:Y:S01]  /*18d0*/  FFMA.FTZ R168, R223, R221, R168 ;  /* 0x000000dddfa87223 */ /* 0x000fe200000100a8 */
[----:B------:R-:W-:-:S04]  /*18e0*/  FADD.FTZ R163, R219, R163 ;  /* 0x000000a3dba37221 */ /* 0x000fc80000010000 */
[----:B------:R-:W-:Y:S04]  /*18f0*/  STL [R1+0x4], R168 ;  /* 0x000004a801007387 */ /* 0x000fe80000100800 */
[----:B------:R0:W-:Y:S04]  /*1900*/  STL [R1+0x80], R163 ;  /* 0x000080a301007387 */ /* 0x0001e80000100800 */
[----:B------:R-:W4:Y:S01]  /*1910*/  LDL.LU R210, [R1+0x94] ;  /* 0x0000940001d27983 */ /* 0x000f220000300800 */
[----:B------:R-:W-:Y:S01]  /*1920*/  FFMA.FTZ R162, R222, R219, R162 ;  /* 0x000000dbdea27223 */ /* 0x000fe200000100a2 */
[----:B------:R-:W-:-:S04]  /*1930*/  FADD.FTZ R31, R27, R31 ;  /* 0x0000001f1b1f7221 */ /* 0x000fc80000010000 */
[----:B------:R-:W-:Y:S04]  /*1940*/  STL [R1], R162 ;  /* 0x000000a201007387 */ /* 0x000fe80000100800 */
[----:B------:R1:W-:Y:S01]  /*1950*/  STL [R1+0x8c], R31 ;  /* 0x00008c1f01007387 */ /* 0x0003e20000100800 */
[----:B------:R-:W-:-:S03]  /*1960*/  FFMA.FTZ R30, R220, R27, R30 ;  /* 0x0000001bdc1e7223 */ /* 0x000fc6000001001e */
[----:B------:R-:W4:Y:S04]  /*1970*/  LDL.LU R172, [R1+0x14] ;  /* 0x0000140001ac7983 */ /* 0x000f280000300800 */
[----:B------:R-:W-:Y:S01]  /*1980*/  STL [R1+0xc], R30 ;  /* 0x00000c1e01007387 */ /* 0x000fe20000100800 */
[----:B0-----:R-:W-:-:S03]  /*1990*/  FMUL.FTZ R163, R38, R27 ;  /* 0x0000001b26a37220 */ /* 0x001fc60000410000 */
[----:B-1----:R-:W4:Y:S01]  /*19a0*/  LDL.LU R31, [R1+0x90] ;  /* 0x00009000011f7983 */ /* 0x002f220000300800 */
[----:B------:R-:W-:Y:S01]  /*19b0*/  FMUL.FTZ R168, R2, R24 ;  /* 0x0000001802a87220 */ /* 0x000fe20000410000 */
[----:B--2---:R-:W-:-:S05]  /*19c0*/  FADD.FTZ R28, R25, R28 ;  /* 0x0000001c191c7221 */ /* 0x004fca0000010000 */
[----:B------:R0:W-:Y:S04]  /*19d0*/  STL [R1+0x88], R28 ;  /* 0x0000881c01007387 */ /* 0x0001e80000100800 */
[----:B0-----:R-:W2:Y:S04]  /*19e0*/  LDL.LU R28, [R1+0x10] ;  /* 0x00001000011c7983 */ /* 0x001ea80000300800 */
[----:B------:R-:W2:Y:S04]  /*19f0*/  LDL.LU R27, [R1+0x9c] ;  /* 0x00009c00011b7983 */ /* 0x000ea80000300800 */
[----:B------:R-:W2:Y:S01]  /*1a00*/  LDL.LU R30, [R1+0x1c] ;  /* 0x00001c00011e7983 */ /* 0x000ea20000300800 */
[----:B---3--:R-:W-:-:S05]  /*1a10*/  FFMA.FTZ R29, R164, R25, R29 ;  /* 0x00000019a41d7223 */ /* 0x008fca000001001d */
[----:B------:R0:W-:Y:S04]  /*1a20*/  STL [R1+0x8], R29 ;  /* 0x0000081d01007387 */ /* 0x0001e80000100800 */
[----:B0-----:R-:W3:Y:S04]  /*1a30*/  LDL.LU R29, [R1+0x98] ;  /* 0x00009800011d7983 */ /* 0x001ee80000300800 */
[----:B------:R-:W3:Y:S01]  /*1a40*/  LDL.LU R24, [R1+0x18] ;  /* 0x0000180001187983 */ /* 0x000ee20000300800 */
[C---:B------:R-:W-:Y:S01]  /*1a50*/  FMUL.FTZ R169, R2.reuse, R20 ;  /* 0x0000001402a97220 */ /* 0x040fe20000410000 */
[----:B------:R-:W-:-:S02]  /*1a60*/  FMUL.FTZ R170, R2, R7 ;  /* 0x0000000702aa7220 */ /* 0x000fc40000410000 */
[----:B------:R-:W3:Y:S01]  /*1a70*/  LDL.LU R20, [R1+0xa4] ;  /* 0x0000a40001147983 */ /* 0x000ee20000300800 */
[--C-:B------:R-:W-:Y:S02]  /*1a80*/  HADD2.F32 R205, -RZ, R171.reuse.H0_H0 ;  /* 0x200000abffcd7230 */ /* 0x100fe40000004100 */
[----:B------:R-:W-:Y:S02]  /*1a90*/  HADD2.F32 R206, -RZ, R171.H1_H1 ;  /* 0x300000abffce7230 */ /* 0x000fe40000004100 */
[----:B------:R-:W-:Y:S01]  /*1aa0*/  FMUL.FTZ R171, R2, R6 ;  /* 0x0000000602ab7220 */ /* 0x000fe20000410000 */
[----:B------:R-:W-:Y:S01]  /*1ab0*/  FMUL.FTZ R162, R39, R25 ;  /* 0x0000001927a27220 */ /* 0x000fe20000410000 */
[----:B----4-:R-:W-:-:S05]  /*1ac0*/  FADD.FTZ R210, R207, R210 ;  /* 0x000000d2cfd27221 */ /* 0x010fca0000010000 */
[----:B------:R-:W-:Y:S04]  /*1ad0*/  STL [R1+0x94], R210 ;  /* 0x000094d201007387 */ /* 0x000fe80000100800 */
[----:B------:R-:W4:Y:S01]  /*1ae0*/  LDL.LU R7, [R1+0x24] ;  /* 0x0000240001077983 */ /* 0x000f220000300800 */
[----:B------:R-:W-:-:S05]  /*1af0*/  FFMA.FTZ R172, R168, R207, R172 ;  /* 0x000000cfa8ac7223 */ /* 0x000fca00000100ac */
[----:B------:R-:W-:Y:S01]  /*1b00*/  STL [R1+0x14], R172 ;  /* 0x000014ac01007387 */ /* 0x000fe20000100800 */
[----:B------:R-:W-:-:S03]  /*1b10*/  FADD.FTZ R31, R216, R31 ;  /* 0x0000001fd81f7221 */ /* 0x000fc60000010000 */
[----:B------:R-:W4:Y:S04]  /*1b20*/  LDL.LU R6, [R1+0xa0] ;  /* 0x0000a00001067983 */ /* 0x000f280000300800 */
[----:B------:R-:W-:Y:S01]  /*1b30*/  STL [R1+0x90], R31 ;  /* 0x0000901f01007387 */ /* 0x000fe20000100800 */
[----:B--2---:R-:W-:Y:S01]  /*1b40*/  FFMA.FTZ R28, R169, R216, R28 ;  /* 0x000000d8a91c7223 */ /* 0x004fe2000001001c */
[----:B------:R-:W-:-:S04]  /*1b50*/  FADD.FTZ R27, R217, R27 ;  /* 0x0000001bd91b7221 */ /* 0x000fc80000010000 */
[----:B------:R0:W-:Y:S01]  /*1b60*/  STL [R1+0x10], R28 ;  /* 0x0000101c01007387 */ /* 0x0001e20000100800 */
[----:B------:R-:W-:-:S03]  /*1b70*/  FFMA.FTZ R30, R170, R217, R30 ;  /* 0x000000d9aa1e7223 */ /* 0x000fc6000001001e */
[----:B0-----:R-:W2:Y:S04]  /*1b80*/  LDL.LU R28, [R1+0x20] ;  /* 0x00002000011c7983 */ /* 0x001ea80000300800 */
[----:B------:R0:W-:Y:S01]  /*1b90*/  STL [R1+0x9c], R27 ;  /* 0x00009c1b01007387 */ /* 0x0001e20000100800 */
[----:B---3--:R-:W-:Y:S01]  /*1ba0*/  FADD.FTZ R29, R218, R29 ;  /* 0x0000001dda1d7221 */ /* 0x008fe20000010000 */
[----:B------:R-:W-:Y:S02]  /*1bb0*/  FFMA.FTZ R24, R171, R218, R24 ;  /* 0x000000daab187223 */ /* 0x000fe40000010018 */
[----:B0-----:R-:W3:Y:S04]  /*1bc0*/  LDL.LU R27, [R1+0xac] ;  /* 0x0000ac00011b7983 */ /* 0x001ee80000300800 */
[----:B------:R-:W3:Y:S04]  /*1bd0*/  LDL.LU R25, [R1+0x2c] ;  /* 0x00002c0001197983 */ /* 0x000ee80000300800 */
[----:B------:R-:W-:Y:S04]  /*1be0*/  STL [R1+0x1c], R30 ;  /* 0x00001c1e01007387 */ /* 0x000fe80000100800 */
[----:B------:R-:W-:Y:S04]  /*1bf0*/  STL [R1+0x98], R29 ;  /* 0x0000981d01007387 */ /* 0x000fe80000100800 */
[----:B------:R0:W-:Y:S04]  /*1c00*/  STL [R1+0x18], R24 ;  /* 0x0000181801007387 */ /* 0x0001e80000100800 */
[----:B0-----:R-:W3:Y:S01]  /*1c10*/  LDL.LU R24, [R1+0xa8] ;  /* 0x0000a80001187983 */ /* 0x001ee20000300800 */
[C---:B------:R-:W-:Y:S01]  /*1c20*/  FMUL.FTZ R195, R2.reuse, R195 ;  /* 0x000000c302c37220 */ /* 0x040fe20000410000 */
[----:B------:R-:W-:Y:S01]  /*1c30*/  FADD.FTZ R20, R201, R20 ;  /* 0x00000014c9147221 */ /* 0x000fe20000010000 */
[C---:B------:R-:W-:Y:S01]  /*1c40*/  FMUL.FTZ R200, R2.reuse, R200 ;  /* 0x000000c802c87220 */ /* 0x040fe20000410000 */
[----:B------:R-:W-:-:S03]  /*1c50*/  FMUL.FTZ R202, R2, R202 ;  /* 0x000000ca02ca7220 */ /* 0x000fc60000410000 */
[----:B------:R0:W-:Y:S04]  /*1c60*/  STL [R1+0xa4], R20 ;  /* 0x0000a41401007387 */ /* 0x0001e80000100800 */
[----:B0-----:R-:W3:Y:S01]  /*1c70*/  LDL.LU R20, [R1+0x28] ;  /* 0x0000280001147983 */ /* 0x001ee20000300800 */
[----:B----4-:R-:W-:-:S05]  /*1c80*/  FFMA.FTZ R7, R195, R201, R7 ;  /* 0x000000c9c3077223 */ /* 0x010fca0000010007 */
[----:B------:R0:W-:Y:S04]  /*1c90*/  STL [R1+0x24], R7 ;  /* 0x0000240701007387 */ /* 0x0001e80000100800 */
[----:B0-----:R-:W4:Y:S01]  /*1ca0*/  LDL.LU R7, [R1+0xb4] ;  /* 0x0000b40001077983 */ /* 0x001f220000300800 */
[----:B------:R-:W-:-:S05]  /*1cb0*/  FADD.FTZ R6, R203, R6 ;  /* 0x00000006cb067221 */ /* 0x000fca0000010000 */
[----:B------:R0:W-:Y:S04]  /*1cc0*/  STL [R1+0xa0], R6 ;  /* 0x0000a00601007387 */ /* 0x0001e80000100800 */
[----:B0-----:R-:W4:Y:S01]  /*1cd0*/  LDL.LU R6, [R1+0x34] ;  /* 0x0000340001067983 */ /* 0x001f220000300800 */
[----:B--2---:R-:W-:-:S05]  /*1ce0*/  FFMA.FTZ R28, R200, R203, R28 ;  /* 0x000000cbc81c7223 */ /* 0x004fca000001001c */
[----:B------:R0:W-:Y:S04]  /*1cf0*/  STL [R1+0x20], R28 ;  /* 0x0000201c01007387 */ /* 0x0001e80000100800 */
[----:B------:R-:W2:Y:S01]  /*1d00*/  LDL.LU R29, [R1+0xb0] ;  /* 0x0000b000011d7983 */ /* 0x000ea20000300800 */
[----:B---3--:R-:W-:Y:S01]  /*1d10*/  FADD.FTZ R27, R205, R27 ;  /* 0x0000001bcd1b7221 */ /* 0x008fe20000010000 */
[----:B------:R-:W-:-:S04]  /*1d20*/  FFMA.FTZ R25, R202, R205, R25 ;  /* 0x000000cdca197223 */ /* 0x000fc80000010019 */
[----:B------:R1:W-:Y:S04]  /*1d30*/  STL [R1+0xac], R27 ;  /* 0x0000ac1b01007387 */ /* 0x0003e80000100800 */
[----:B0-----:R-:W3:Y:S04]  /*1d40*/  LDL.LU R28, [R1+0x30] ;  /* 0x00003000011c7983 */ /* 0x001ee80000300800 */
[----:B-1----:R-:W3:Y:S04]  /*1d50*/  LDL.LU R27, [R1+0xbc] ;  /* 0x0000bc00011b7983 */ /* 0x002ee80000300800 */
[----:B------:R0:W-:Y:S01]  /*1d60*/  STL [R1+0x2c], R25 ;  /* 0x00002c1901007387 */ /* 0x0001e20000100800 */
[----:B------:R-:W-:-:S03]  /*1d70*/  FADD.FTZ R24, R206, R24 ;  /* 0x00000018ce187221 */ /* 0x000fc60000010000 */
[----:B0-----:R-:W3:Y:S04]  /*1d80*/  LDL.LU R25, [R1+0x3c] ;  /* 0x00003c0001197983 */ /* 0x001ee80000300800 */
[----:B------:R0:W-:Y:S04]  /*1d90*/  STL [R1+0xa8], R24 ;  /* 0x0000a81801007387 */ /* 0x0001e80000100800 */
[----:B0-----:R-:W3:Y:S01]  /*1da0*/  LDL.LU R24, [R1+0xb8] ;  /* 0x0000b80001187983 */ /* 0x001ee20000300800 */
[----:B------:R-:W-:Y:S01]  /*1db0*/  FMUL.FTZ R204, R2, R204 ;  /* 0x000000cc02cc7220 */ /* 0x000fe20000410000 */
[----:B------:R-:W-:-:S02]  /*1dc0*/  HADD2.F32 R14, -RZ, R184.H0_H0 ;  /* 0x200000b8ff0e7230 */ /* 0x000fc40000004100 */
[----:B------:R-:W-:Y:S01]  /*1dd0*/  FMUL.FTZ R166, R2, R166 ;  /* 0x000000a602a67220 */ /* 0x000fe20000410000 */
[----:B------:R-:W-:Y:S02]  /*1de0*/  HADD2.F32 R211, -RZ, R184.H1_H1 ;  /* 0x300000b8ffd37230 */ /* 0x000fe40000004100 */
[----:B------:R-:W-:Y:S01]  /*1df0*/  FFMA.FTZ R20, R204, R206, R20 ;  /* 0x000000cecc147223 */ /* 0x000fe20000010014 */
[C---:B------:R-:W-:Y:S01]  /*1e00*/  FMUL.FTZ R167, R2.reuse, R167 ;  /* 0x000000a702a77220 */ /* 0x040fe20000410000 */
[--C-:B------:R-:W-:Y:S02]  /*1e10*/  HADD2.F32 R212, -RZ, R185.reuse.H0_H0 ;  /* 0x200000b9ffd47230 */ /* 0x100fe40000004100 */
[----:B------:R-:W-:Y:S01]  /*1e20*/  FMUL.FTZ R208, R2, R208 ;  /* 0x000000d002d07220 */ /* 0x000fe20000410000 */
[----:B------:R0:W-:Y:S01]  /*1e30*/  STL [R1+0x28], R20 ;  /* 0x0000281401007387 */ /* 0x0001e20000100800 */
[----:B------:R-:W-:-:S03]  /*1e40*/  HADD2.F32 R185, -RZ, R185.H1_H1 ;  /* 0x300000b9ffb97230 */ /* 0x000fc60000004100 */
[----:B0-----:R-:W3:Y:S01]  /*1e50*/  LDL.LU R20, [R1+0x38] ;  /* 0x0000380001147983 */ /* 0x001ee20000300800 */
[----:B----4-:R-:W-:-:S05]  /*1e60*/  FADD.FTZ R7, R14, R7 ;  /* 0x000000070e077221 */ /* 0x010fca0000010000 */
[----:B------:R0:W-:Y:S04]  /*1e70*/  STL [R1+0xb4], R7 ;  /* 0x0000b40701007387 */ /* 0x0001e80000100800 */
[----:B0-----:R-:W4:Y:S01]  /*1e80*/  LDL.LU R7, [R1+0xc4] ;  /* 0x0000c40001077983 */ /* 0x001f220000300800 */
[----:B------:R-:W-:-:S05]  /*1e90*/  FFMA.FTZ R6, R166, R14, R6 ;  /* 0x0000000ea6067223 */ /* 0x000fca0000010006 */
[----:B------:R0:W-:Y:S04]  /*1ea0*/  STL [R1+0x34], R6 ;  /* 0x0000340601007387 */ /* 0x0001e80000100800 */
[----:B0-----:R-:W4:Y:S01]  /*1eb0*/  LDL.LU R6, [R1+0x44] ;  /* 0x0000440001067983 */ /* 0x001f220000300800 */
[----:B--2---:R-:W-:-:S05]  /*1ec0*/  FADD.FTZ R29, R211, R29 ;  /* 0x0000001dd31d7221 */ /* 0x004fca0000010000 */
[----:B------:R0:W-:Y:S01]  /*1ed0*/  STL [R1+0xb0], R29 ;  /* 0x0000b01d01007387 */ /* 0x0001e20000100800 */
[----:B---3--:R-:W-:Y:S01]  /*1ee0*/  FFMA.FTZ R28, R167, R211, R28 ;  /* 0x000000d3a71c7223 */ /* 0x008fe2000001001c */
[----:B------:R-:W-:-:S04]  /*1ef0*/  FADD.FTZ R27, R212, R27 ;  /* 0x0000001bd41b7221 */ /* 0x000fc80000010000 */
[----:B------:R-:W-:Y:S04]  /*1f00*/  STL [R1+0x30], R28 ;  /* 0x0000301c01007387 */ /* 0x000fe80000100800 */
[----:B0-----:R-:W2:Y:S04]  /*1f10*/  LDL.LU R29, [R1+0xc0] ;  /* 0x0000c000011d7983 */ /* 0x001ea80000300800 */
[----:B------:R0:W-:Y:S01]  /*1f20*/  STL [R1+0xbc], R27 ;  /* 0x0000bc1b01007387 */ /* 0x0001e20000100800 */
[----:B------:R-:W-:-:S05]  /*1f30*/  FFMA.FTZ R25, R208, R212, R25 ;  /* 0x000000d4d0197223 */ /* 0x000fca0000010019 */
[----:B------:R1:W-:Y:S04]  /*1f40*/  STL [R1+0x3c], R25 ;  /* 0x00003c1901007387 */ /* 0x0003e80000100800 */
[----:B0-----:R-:W3:Y:S01]  /*1f50*/  LDL.LU R27, [R1+0x40] ;  /* 0x00004000011b7983 */ /* 0x001ee20000300800 */
[----:B------:R-:W-:-:S05]  /*1f60*/  FADD.FTZ R24, R185, R24 ;  /* 0x00000018b9187221 */ /* 0x000fca0000010000 */
[----:B------:R0:W-:Y:S04]  /*1f70*/  STL [R1+0xb8], R24 ;  /* 0x0000b81801007387 */ /* 0x0001e80000100800 */
[----:B-1----:R-:W3:Y:S04]  /*1f80*/  LDL.LU R25, [R1+0xcc] ;  /* 0x0000cc0001197983 */ /* 0x002ee80000300800 */
[----:B0-----:R-:W3:Y:S01]  /*1f90*/  LDL.LU R24, [R1+0x4c] ;  /* 0x00004c0001187983 */ /* 0x001ee20000300800 */
[----:B------:R-:W-:Y:S01]  /*1fa0*/  FMUL.FTZ R209, R2, R209 ;  /* 0x000000d102d17220 */ /* 0x000fe20000410000 */
[----:B------:R-:W-:-:S02]  /*1fb0*/  HADD2.F32 R198, -RZ, R186.H0_H0 ;  /* 0x200000baffc67230 */ /* 0x000fc40000004100 */
[C---:B------:R-:W-:Y:S01]  /*1fc0*/  FMUL.FTZ R192, R2.reuse, R192 ;  /* 0x000000c002c07220 */ /* 0x040fe20000410000 */
[----:B------:R-:W-:Y:S02]  /*1fd0*/  HADD2.F32 R186, -RZ, R186.H1_H1 ;  /* 0x300000baffba7230 */ /* 0x000fe40000004100 */
[----:B------:R-:W-:Y:S01]  /*1fe0*/  FFMA.FTZ R20, R209, R185, R20 ;  /* 0x000000b9d1147223 */ /* 0x000fe20000010014 */
[C---:B------:R-:W-:Y:S01]  /*1ff0*/  FMUL.FTZ R199, R2.reuse, R199 ;  /* 0x000000c702c77220 */ /* 0x040fe20000410000 */
[----:B------:R-:W-:Y:S01]  /*2000*/  FMUL.FTZ R197, R2, R197 ;  /* 0x000000c502c57220 */ /* 0x000fe20000410000 */
[----:B------:R-:W-:Y:S02]  /*2010*/  FMUL.FTZ R210, R48, R14 ;  /* 0x0000000e30d27220 */ /* 0x000fe40000410000 */
[----:B------:R0:W-:Y:S04]  /*2020*/  STL [R1+0x38], R20 ;  /* 0x0000381401007387 */ /* 0x0001e80000100800 */
[----:B0-----:R-:W3:Y:S01]  /*2030*/  LDL.LU R20, [R1+0xc8] ;  /* 0x0000c80001147983 */ /* 0x001ee20000300800 */
[----:B----4-:R-:W-:-:S05]  /*2040*/  FADD.FTZ R7, R198, R7 ;  /* 0x00000007c6077221 */ /* 0x010fca0000010000 */
[----:B------:R-:W-:Y:S04]  /*2050*/  STL [R1+0xc4], R7 ;  /* 0x0000c40701007387 */ /* 0x000fe80000100800 */
[----:B------:R-:W4:Y:S01]  /*2060*/  LDL.LU R14, [R1+0x48] ;  /* 0x00004800010e7983 */ /* 0x000f220000300800 */
[----:B------:R-:W-:-:S05]  /*2070*/  FFMA.FTZ R6, R192, R198, R6 ;  /* 0x000000c6c0067223 */ /* 0x000fca0000010006 */
[----:B------:R-:W-:Y:S01]  /*2080*/  STL [R1+0x44], R6 ;  /* 0x0000440601007387 */ /* 0x000fe20000100800 */
[----:B--2---:R-:W-:-:S05]  /*2090*/  FADD.FTZ R29, R186, R29 ;  /* 0x0000001dba1d7221 */ /* 0x004fca0000010000 */
[----:B------:R-:W-:Y:S01]  /*20a0*/  STL [R1+0xc0], R29 ;  /* 0x0000c01d01007387 */ /* 0x000fe20000100800 */
[----:B---3--:R-:W-:-:S05]  /*20b0*/  FFMA.FTZ R27, R199, R186, R27 ;  /* 0x000000bac71b7223 */ /* 0x008fca000001001b */
[----:B------:R-:W-:Y:S01]  /*20c0*/  STL [R1+0x40], R27 ;  /* 0x0000401b01007387 */ /* 0x000fe20000100800 */
[----:B------:R-:W-:Y:S01]  /*20d0*/  FADD.FTZ R25, R191, R25 ;  /* 0x00000019bf197221 */ /* 0x000fe20000010000 */
[----:B------:R-:W-:-:S04]  /*20e0*/  FFMA.FTZ R24, R197, R191, R24 ;  /* 0x000000bfc5187223 */ /* 0x000fc80000010018 */
[----:B------:R-:W-:Y:S04]  /*20f0*/  STL [R1+0xcc], R25 ;  /* 0x0000cc1901007387 */ /* 0x000fe80000100800 */
[----:B------:R-:W2:Y:S04]  /*2100*/  LDL.LU R31, [R1+0xd4] ;  /* 0x0000d400011f7983 */ /* 0x000ea80000300800 */
[----:B------:R0:W-:Y:S04]  /*2110*/  STL [R1+0x4c], R24 ;  /* 0x00004c1801007387 */ /* 0x0001e80000100800 */
[----:B0-----:R-:W3:Y:S01]  /*2120*/  LDL.LU R24, [R1+0x54] ;  /* 0x0000540001187983 */ /* 0x001ee20000300800 */
[----:B------:R-:W-:Y:S01]  /*2130*/  FMUL.FTZ R193, R2, R193 ;  /* 0x000000c102c17220 */ /* 0x000fe20000410000 */
[----:B------:R-:W-:Y:S01]  /*2140*/  FADD.FTZ R20, R190, R20 ;  /* 0x00000014be147221 */ /* 0x000fe20000010000 */
[----:B------:R-:W-:Y:S01]  /*2150*/  HADD2.F32 R182, -RZ, R8.H0_H0 ;  /* 0x20000008ffb67230 */ /* 0x000fe20000004100 */
[----:B------:R-:W2:Y:S01]  /*2160*/  LDL.LU R30, [R1+0xd0] ;  /* 0x0000d000011e7983 */ /* 0x000ea20000300800 */
[----:B------:R-:W-:-:S03]  /*2170*/  FMUL.FTZ R178, R2, R178 ;  /* 0x000000b202b27220 */ /* 0x000fc60000410000 */
[----:B------:R-:W2:Y:S01]  /*2180*/  LDL.LU R27, [R1+0x50] ;  /* 0x00005000011b7983 */ /* 0x000ea20000300800 */
[----:B----4-:R-:W-:-:S03]  /*2190*/  FFMA.FTZ R14, R193, R190, R14 ;  /* 0x000000bec10e7223 */ /* 0x010fc6000001000e */
[----:B------:R0:W-:Y:S04]  /*21a0*/  STL [R1+0xc8], R20 ;  /* 0x0000c81401007387 */ /* 0x0001e80000100800 */
[----:B0-----:R-:W4:Y:S04]  /*21b0*/  LDL.LU R20, [R1+0xdc] ;  /* 0x0000dc0001147983 */ /* 0x001f280000300800 */
[----:B------:R0:W-:Y:S04]  /*21c0*/  STL [R1+0x48], R14 ;  /* 0x0000480e01007387 */ /* 0x0001e80000100800 */
[----:B0-----:R-:W4:Y:S04]  /*21d0*/  LDL.LU R14, [R1+0x5c] ;  /* 0x00005c00010e7983 */ /* 0x001f280000300800 */
[----:B------:R-:W4:Y:S01]  /*21e0*/  LDL.LU R25, [R1+0xd8] ;  /* 0x0000d80001197983 */ /* 0x000f220000300800 */
[----:B---3--:R-:W-:-:S05]  /*21f0*/  FFMA.FTZ R24, R178, R182, R24 ;  /* 0x000000b6b2187223 */ /* 0x008fca0000010018 */
[----:B------:R0:W-:Y:S04]  /*2200*/  STL [R1+0x54], R24 ;  /* 0x0000541801007387 */ /* 0x0001e80000100800 */
[----:B0-----:R-:W3:Y:S01]  /*2210*/  LDL.LU R24, [R1+0x58] ;  /* 0x0000580001187983 */ /* 0x001ee20000300800 */
[-C--:B------:R-:W-:Y:S01]  /*2220*/  FFMA.FTZ R248, R160, R228.reuse, R248 ;  /* 0x000000e4a0f87223 */ /* 0x080fe200000100f8 */
[----:B------:R-:W-:Y:S01]  /*2230*/  FMUL.FTZ R228, R32, R228 ;  /* 0x000000e420e47220 */ /* 0x000fe20000410000 */
[----:B------:R-:W-:-:S03]  /*2240*/  FMUL.FTZ R227, R2, R227 ;  /* 0x000000e302e37220 */ /* 0x000fc60000410000 */
[----:B------:R-:W-:Y:S01]  /*2250*/  FADD.FTZ R7, RZ, R228 ;  /* 0x000000e4ff077221 */ /* 0x000fe20000010000 */
[----:B------:R-:W-:Y:S01]  /*2260*/  FFMA.FTZ R6, R160, R228, RZ ;  /* 0x000000e4a0067223 */ /* 0x000fe200000100ff */
        /* <DEDUP_REMOVED lines=19> */
[----:B------:R-:W-:Y:S02]  /*23a0*/  HADD2.F32 R8, -RZ, R8.H1_H1 ;  /* 0x30000008ff087230 */ /* 0x000fe40000004100 */
        /* <DEDUP_REMOVED lines=8> */
[----:B--2---:R-:W-:Y:S01]  /*2430*/  FADD.FTZ R31, R182, R31 ;  /* 0x0000001fb61f7221 */ /* 0x004fe20000010000 */
[----:B------:R-:W-:Y:S01]  /*2440*/  FFMA.FTZ R6, R168, R207, R6 ;  /* 0x000000cfa8067223 */ /* 0x000fe20000010006 */
[----:B------:R-:W-:Y:S01]  /*2450*/  FADD.FTZ R30, R8, R30 ;  /* 0x0000001e081e7221 */ /* 0x000fe20000010000 */
[----:B------:R-:W-:-:S02]  /*2460*/  HADD2.F32 R9, -RZ, R9.H1_H1 ;  /* 0x30000009ff097230 */ /* 0x000fc40000004100 */
[----:B------:R-:W-:Y:S01]  /*2470*/  FFMA.FTZ R27, R179, R8, R27 ;  /* 0x00000008b31b7223 */ /* 0x000fe2000001001b */
[----:B----4-:R-:W-:Y:S01]  /*2480*/  FADD.FTZ R20, R184, R20 ;  /* 0x00000014b8147221 */ /* 0x010fe20000010000 */
[----:B------:R-:W-:Y:S01]  /*2490*/  FMUL.FTZ R217, R42, R217 ;  /* 0x000000d92ad97220 */ /* 0x000fe20000410000 */
[----:B------:R-:W-:Y:S01]  /*24a0*/  FADD.FTZ R7, R7, R216 ;  /* 0x000000d807077221 */ /* 0x000fe20000010000 */
[----:B------:R-:W-:Y:S01]  /*24b0*/  FFMA.FTZ R14, R180, R184, R14 ;  /* 0x000000b8b40e7223 */ /* 0x000fe2000001000e */
[----:B------:R0:W-:Y:S01]  /*24c0*/  STL [R1+0xd4], R31 ;  /* 0x0000d41f01007387 */ /* 0x0001e20000100800 */
[----:B------:R-:W-:Y:S01]  /*24d0*/  FFMA.FTZ R6, R169, R216, R6 ;  /* 0x000000d8a9067223 */ /* 0x000fe20000010006 */
[----:B------:R-:W-:Y:S01]  /*24e0*/  FMUL.FTZ R181, R2, R181 ;  /* 0x000000b502b57220 */ /* 0x000fe20000410000 */
[----:B------:R-:W-:Y:S01]  /*24f0*/  FADD.FTZ R25, R9, R25 ;  /* 0x0000001909197221 */ /* 0x000fe20000010000 */
[----:B------:R1:W-:Y:S01]  /*2500*/  STL [R1+0xd0], R30 ;  /* 0x0000d01e01007387 */ /* 0x0003e20000100800 */
[----:B------:R-:W-:Y:S01]  /*2510*/  FMUL.FTZ R218, R43, R218 ;  /* 0x000000da2bda7220 */ /* 0x000fe20000410000 */
[----:B------:R-:W-:-:S02]  /*2520*/  FADD.FTZ R7, R7, R217 ;  /* 0x000000d907077221 */ /* 0x000fc40000010000 */
[----:B------:R2:W-:Y:S01]  /*2530*/  STL [R1+0x50], R27 ;  /* 0x0000501b01007387 */ /* 0x0005e20000100800 */
[----:B------:R-:W-:Y:S01]  /*2540*/  FFMA.FTZ R6, R170, R217, R6 ;  /* 0x000000d9aa067223 */ /* 0x000fe20000010006 */
[----:B------:R-:W-:Y:S02]  /*2550*/  MOV R28, R196 ;  /* 0x000000c4001c7202 */ /* 0x000fe40000000f00 */
[----:B------:R4:W-:Y:S01]  /*2560*/  STL [R1+0xdc], R20 ;  /* 0x0000dc1401007387 */ /* 0x0009e20000100800 */
[----:B------:R-:W-:-:S03]  /*2570*/  FADD.FTZ R7, R7, R218 ;  /* 0x000000da07077221 */ /* 0x000fc60000010000 */
[----:B------:R-:W-:Y:S01]  /*2580*/  STL [R1+0x5c], R14 ;  /* 0x00005c0e01007387 */ /* 0x000fe20000100800 */
[----:B------:R-:W-:-:S03]  /*2590*/  FMUL.FTZ R201, R44, R201 ;  /* 0x000000c92cc97220 */ /* 0x000fc60000410000 */
[----:B0-----:R-:W3:Y:S01]  /*25a0*/  LDL.LU R31, [R1+0xe4] ;  /* 0x0000e400011f7983 */ /* 0x001ee20000300800 */
[----:B------:R-:W-:-:S03]  /*25b0*/  FFMA.FTZ R6, R171, R218, R6 ;  /* 0x000000daab067223 */ /* 0x000fc60000010006 */
[----:B-1----:R-:W3:Y:S01]  /*25c0*/  LDL.LU R30, [R1+0x64] ;  /* 0x00006400011e7983 */ /* 0x002ee20000300800 */
[----:B------:R-:W-:-:S03]  /*25d0*/  MOV R29, R28 ;  /* 0x0000001c001d7202 */ /* 0x000fc60000000f00 */
[----:B------:R0:W-:Y:S01]  /*25e0*/  STL [R1+0xd8], R25 ;  /* 0x0000d81901007387 */ /* 0x0001e20000100800 */
[----:B------:R-:W-:-:S03]  /*25f0*/  MOV R28, R183 ;  /* 0x000000b7001c7202 */ /* 0x000fc60000000f00 */
[----:B--2---:R-:W2:Y:S01]  /*2600*/  LDL.LU R27, [R1+0xe0] ;  /* 0x0000e000011b7983 */ /* 0x004ea20000300800 */
[----:B------:R-:W-:Y:S01]  /*2610*/  FMUL.FTZ R183, R57, R8 ;  /* 0x0000000839b77220 */ /* 0x000fe20000410000 */
[----:B----4-:R-:W-:Y:S02]  /*2620*/  FADD.FTZ R20, R7, R201 ;  /* 0x000000c907147221 */ /* 0x010fe40000010000 */
[----:B0-----:R-:W4:Y:S01]  /*2630*/  LDL.LU R25, [R1+0x60] ;  /* 0x0000600001197983 */ /* 0x001f220000300800 */
[----:B------:R-:W-:Y:S01]  /*2640*/  FFMA.FTZ R14, R195, R201, R6 ;  /* 0x000000c9c30e7223 */ /* 0x000fe20000010006 */
[----:B---3--:R-:W-:-:S05]  /*2650*/  FFMA.FTZ R24, R181, R9, R24 ;  /* 0x00000009b5187223 */ /* 0x008fca0000010018 */
[----:B------:R0:W-:Y:S04]  /*2660*/  STL [R1+0x58], R24 ;  /* 0x0000581801007387 */ /* 0x0001e80000100800 */
[----:B0-----:R-:W3:Y:S04]  /*2670*/  LDL.LU R24, [R1+0xec] ;  /* 0x0000ec0001187983 */ /* 0x001ee80000300800 */
[----:B------:R-:W3:Y:S04]  /*2680*/  LDL.LU R8, [R1+0x6c] ;  /* 0x00006c0001087983 */ /* 0x000ee80000300800 */
[----:B------:R-:W3:Y:S04]  /*2690*/  LDL.LU R7, [R1+0xe8] ;  /* 0x0000e80001077983 */ /* 0x000ee80000300800 */
[----:B------:R-:W3:Y:S01]  /*26a0*/  LDL.LU R6, [R1+0x68] ;  /* 0x0000680001067983 */ /* 0x000ee20000300800 */
        /* <DEDUP_REMOVED lines=48> */
[----:B--2---:R-:W-:Y:S01]  /*29b0*/  FADD.FTZ R27, R189, R27 ;  /* 0x0000001bbd1b7221 */ /* 0x004fe20000010000 */
[----:B------:R-:W-:Y:S01]  /*29c0*/  FADD.FTZ R16, R16, R185 ;  /* 0x000000b910107221 */ /* 0x000fe20000010000 */
[----:B------:R-:W-:Y:S01]  /*29d0*/  FFMA.FTZ R14, R181, R185, R14 ;  /* 0x000000b9b50e7223 */ /* 0x000fe2000001000e */
[----:B----4-:R-:W-:Y:S01]  /*29e0*/  FFMA.FTZ R25, R188, R189, R25 ;  /* 0x000000bdbc197223 */ /* 0x010fe20000010019 */
[----:B------:R-:W-:Y:S01]  /*29f0*/  FMUL.FTZ R173, R2, R231 ;  /* 0x000000e702ad7220 */ /* 0x000fe20000410000 */
[----:B------:R-:W-:Y:S01]  /*2a00*/  STL [R1+0xe4], R31 ;  /* 0x0000e41f01007387 */ /* 0x000fe20000100800 */
[----:B------:R-:W-:Y:S01]  /*2a10*/  FMUL.FTZ R189, R61, R189 ;  /* 0x000000bd3dbd7220 */ /* 0x000fe20000410000 */
[----:B------:R-:W-:Y:S01]  /*2a20*/  FADD.FTZ R16, R16, R187 ;  /* 0x000000bb10107221 */ /* 0x000fe20000010000 */
[----:B------:R-:W-:Y:S01]  /*2a30*/  FFMA.FTZ R14, R186, R187, R14 ;  /* 0x000000bbba0e7223 */ /* 0x000fe2000001000e */
[----:B------:R-:W-:Y:S04]  /*2a40*/  STL [R1+0x64], R30 ;  /* 0x0000641e01007387 */ /* 0x000fe80000100800 */
[----:B------:R-:W-:Y:S01]  /*2a50*/  STL [R1+0xe0], R27 ;  /* 0x0000e01b01007387 */ /* 0x000fe20000100800 */
[----:B------:R-:W-:Y:S01]  /*2a60*/  FADD.FTZ R16, R16, R189 ;  /* 0x000000bd10107221 */ /* 0x000fe20000010000 */
[----:B------:R-:W-:-:S02]  /*2a70*/  FFMA.FTZ R14, R188, R189, R14 ;  /* 0x000000bdbc0e7223 */ /* 0x000fc4000001000e */
[----:B------:R-:W-:Y:S01]  /*2a80*/  STL [R1+0x60], R25 ;  /* 0x0000601901007387 */ /* 0x000fe20000100800 */
[----:B------:R-:W-:Y:S01]  /*2a90*/  FADD.FTZ R235, R10, R235 ;  /* 0x000000eb0aeb7221 */ /* 0x000fe20000010000 */
[----:B------:R-:W-:Y:S01]  /*2aa0*/  FADD.FTZ R234, R11, R234 ;  /* 0x000000ea0bea7221 */ /* 0x000fe20000010000 */
[----:B------:R-:W-:Y:S01]  /*2ab0*/  FADD.FTZ R237, R12, R237 ;  /* 0x000000ed0ced7221 */ /* 0x000fe20000010000 */
[----:B------:R-:W-:Y:S01]  /*2ac0*/  FADD.FTZ R236, R13, R236 ;  /* 0x000000ec0dec7221 */ /* 0x000fe20000010000 */
[-C--:B------:R-:W-:Y:S01]  /*2ad0*/  FFMA.FTZ R215, R9, R13.reuse, R215 ;  /* 0x0000000d09d77223 */ /* 0x080fe200000100d7 */
[----:B------:R-:W-:Y:S01]  /*2ae0*/  FMUL.FTZ R13, R67, R13 ;  /* 0x0000000d430d7220 */ /* 0x000fe20000410000 */
[----:B------:R-:W-:Y:S01]  /*2af0*/  FADD.FTZ R239, R15, R239 ;  /* 0x000000ef0fef7221 */ /* 0x000fe20000010000 */
[----:B------:R-:W-:Y:S01]  /*2b00*/  FADD.FTZ R238, R17, R238 ;  /* 0x000000ee11ee7221 */ /* 0x000fe20000010000 */
[----:B------:R-:W-:Y:S01]  /*2b10*/  FADD.FTZ R241, R19, R241 ;  /* 0x000000f113f17221 */ /* 0x000fe20000010000 */
[----:B------:R-:W-:Y:S01]  /*2b20*/  FADD.FTZ R240, R21, R240 ;  /* 0x000000f015f07221 */ /* 0x000fe20000010000 */
[----:B------:R-:W-:Y:S01]  /*2b30*/  UMOV UR4, 0xffffffff ;  /* 0xffffffff00047882 */ /* 0x000fe20000000000 */
[----:B---3--:R-:W-:Y:S01]  /*2b40*/  FADD.FTZ R24, R177, R24 ;  /* 0x00000018b1187221 */ /* 0x008fe20000010000 */
[----:B------:R-:W-:-:S04]  /*2b50*/  FFMA.FTZ R8, R172, R177, R8 ;  /* 0x000000b1ac087223 */ /* 0x000fc80000010008 */
[----:B------:R-:W-:Y:S01]  /*2b60*/  STL [R1+0xec], R24 ;  /* 0x0000ec1801007387 */ /* 0x000fe20000100800 */
[----:B------:R-:W-:Y:S01]  /*2b70*/  FADD.FTZ R7, R174, R7 ;  /* 0x00000007ae077221 */ /* 0x000fe20000010000 */
[----:B------:R-:W-:Y:S01]  /*2b80*/  FMUL.FTZ R177, R62, R177 ;  /* 0x000000b13eb17220 */ /* 0x000fe20000410000 */
[-C--:B------:R-:W-:Y:S01]  /*2b90*/  FFMA.FTZ R6, R173, R174.reuse, R6 ;  /* 0x000000aead067223 */ /* 0x080fe20000010006 */
[----:B------:R0:W-:Y:S01]  /*2ba0*/  STL [R1+0x6c], R8 ;  /* 0x00006c0801007387 */ /* 0x0001e20000100800 */
[----:B------:R-:W-:-:S03]  /*2bb0*/  FMUL.FTZ R174, R63, R174 ;  /* 0x000000ae3fae7220 */ /* 0x000fc60000410000 */
[----:B------:R1:W-:Y:S01]  /*2bc0*/  STL [R1+0xe8], R7 ;  /* 0x0000e80701007387 */ /* 0x0003e20000100800 */
[----:B------:R-:W-:-:S03]  /*2bd0*/  FADD.FTZ R16, R16, R177 ;  /* 0x000000b110107221 */ /* 0x000fc60000010000 */
[----:B------:R2:W-:Y:S01]  /*2be0*/  STL [R1+0x68], R6 ;  /* 0x0000680601007387 */ /* 0x0005e20000100800 */
[----:B0-----:R-:W-:Y:S01]  /*2bf0*/  FMUL.FTZ R8, R2, R18 ;  /* 0x0000001202087220 */ /* 0x001fe20000410000 */
[----:B------:R-:W-:Y:S01]  /*2c00*/  FFMA.FTZ R18, R172, R177, R14 ;  /* 0x000000b1ac127223 */ /* 0x000fe2000001000e */
[----:B------:R-:W-:Y:S01]  /*2c10*/  FADD.FTZ R16, R16, R174 ;  /* 0x000000ae10107221 */ /* 0x000fe20000010000 */
[C---:B-1----:R-:W-:Y:S01]  /*2c20*/  FMUL.FTZ R7, R2.reuse, R242 ;  /* 0x000000f202077220 */ /* 0x042fe20000410000 */
[----:B--2---:R-:W-:Y:S01]  /*2c30*/  FMUL.FTZ R6, R2, R243 ;  /* 0x000000f302067220 */ /* 0x004fe20000410000 */
[----:B------:R-:W-:-:S03]  /*2c40*/  FFMA.FTZ R18, R173, R174, R18 ;  /* 0x000000aead127223 */ /* 0x000fc60000010012 */
[-C--:B------:R-:W-:Y:S01]  /*2c50*/  FFMA.FTZ R214, R6, R10.reuse, R214 ;  /* 0x0000000a06d67223 */ /* 0x080fe200000100d6 */
[----:B------:R-:W-:Y:S01]  /*2c60*/  FMUL.FTZ R10, R64, R10 ;  /* 0x0000000a400a7220 */ /* 0x000fe20000410000 */
[-C--:B------:R-:W-:Y:S01]  /*2c70*/  FFMA.FTZ R4, R7, R11.reuse, R4 ;  /* 0x0000000b07047223 */ /* 0x080fe20000010004 */
        /* <DEDUP_REMOVED lines=31> */
[----:B------:R-:W-:Y:S06]  /*2e70*/  BRA.DIV UR4, `(.L_x_11903) ;  /* 0x0000002e04847947 */ /* 0x000fec000b800000 */
[----:B------:R-:W0:Y:S01]  /*2e80*/  SHFL.DOWN PT, R243, R30, 0x10, 0x1f ;  /* 0x0a001f001ef37f89 */ /* 0x000e2200000e0000 */
[----:B------:R-:W-:Y:S02]  /*2e90*/  MOV R244, R24 ;  /* 0x0000001800f47202 */ /* 0x000fe40000000f00 */
[----:B------:R-:W-:Y:S02]  /*2ea0*/  MOV R246, R27 ;  /* 0x0000001b00f67202 */ /* 0x000fe40000000f00 */
[----:B------:R-:W-:Y:S01]  /*2eb0*/  MOV R245, R29 ;  /* 0x0000001d00f57202 */ /* 0x000fe20000000f00 */
        /* <DEDUP_REMOVED lines=17> */
.L_x_11916:
[----:B------:R-:W2:Y:S01]  /*2fd0*/  S2R R29, SR_TID.X ;  /* 0x00000000001d7919 */ /* 0x000ea20000002100 */
[----:B------:R-:W-:Y:S01]  /*2fe0*/  FADD.FTZ R24, R30, R31 ;  /* 0x0000001f1e187221 */ /* 0x000fe20000010000 */
[----:B01----:R-:W-:Y:S01]  /*2ff0*/  FADD.FTZ R25, R25, R28 ;  /* 0x0000001c19197221 */ /* 0x003fe20000010000 */
        /* <DEDUP_REMOVED lines=11> */
.L_x_11904:
        /* <DEDUP_REMOVED lines=8> */
[----:B------:R-:W-:-:S06]  /*3130*/  UMOV UR4, 0x400 ;  /* 0x0000040000047882 */ /* 0x000fcc0000000000 */
[----:B------:R-:W-:Y:S01]  /*3140*/  BAR.SYNC.DEFER_BLOCKING 0x0 ;  /* 0x0000000000007b1d */ /* 0x000fe20000010000 */
[----:B------:R-:W-:Y:S02]  /*3150*/  @!P5 IADD3 R28, R28, 0x4, RZ ;  /* 0x000000041c1cd810 */ /* 0x000fe40007ffe0ff */
[----:B------:R-:W-:Y:S02]  /*3160*/  ISETP.NE.U32.AND P1, PT, R22, RZ, PT ;  /* 0x000000ff1600720c */ /* 0x000fe40003f25070 */
[----:B------:R-:W-:Y:S02]  /*3170*/  ISETP.NE.U32.AND P2, PT, RZ, UR12, PT ;  /* 0x0000000cff007c0c */ /* 0x000fe4000bf45070 */
[----:B------:R-:W-:Y:S01]  /*3180*/  ISETP.NE.U32.AND P3, PT, RZ, UR12, PT ;  /* 0x0000000cff007c0c */ /* 0x000fe2000bf65070 */
[----:B------:R-:W4:Y:S01]  /*3190*/  LDL.LU R249, [R1+0x180] ;  /* 0x0001800001f97983 */ /* 0x000f220000300800 */
[----:B---3--:R-:W-:Y:S01]  /*31a0*/  ULEA UR4, UR5, UR4, 0x18 ;  /* 0x0000000405047291 */ /* 0x008fe2000f8ec03f */
[----:B------:R-:W-:-:S02]  /*31b0*/  ISETP.NE.AND.EX P1, PT, R23, RZ, PT, P1 ;  /* 0x000000ff1700720c */ /* 0x000fc40003f25310 */
[----:B------:R-:W3:Y:S03]  /*31c0*/  LDL.LU R243, [R1+0x18c] ;  /* 0x00018c0001f37983 */ /* 0x000ee60000300800 */
[----:B------:R-:W-:Y:S01]  /*31d0*/  LEA R28, R28, UR4, 0x3 ;  /* 0x000000041c1c7c11 */ /* 0x000fe2000f8e18ff */
[----:B------:R-:W3:Y:S04]  /*31e0*/  LDL.LU R242, [R1+0x188] ;  /* 0x0001880001f27983 */ /* 0x000ee80000300800 */
[----:B0-----:R-:W0:Y:S04]  /*31f0*/  LDS.128 R24, [R28+0x5000] ;  /* 0x005000001c187984 */ /* 0x001e280000000c00 */
[----:B------:R-:W1:Y:S01]  /*3200*/  LDS.128 R28, [R28+0x5010] ;  /* 0x005010001c1c7984 */ /* 0x000e620000000c00 */
[----:B------:R-:W-:Y:S01]  /*3210*/  ISETP.NE.AND.EX P2, PT, RZ, UR13, PT, P2 ;  /* 0x0000000dff007c0c */ /* 0x000fe2000bf45320 */
        /* <DEDUP_REMOVED lines=17> */
[-CC-:B------:R-:W-:Y:S01]  /*3330*/  FFMA.FTZ R223, R223, R23.reuse, R22.reuse ;  /* 0x00000017dfdf7223 */ /* 0x180fe20000010016 */
        /* <DEDUP_REMOVED lines=33> */
[----:B------:R-:W2:Y:S04]  /*3550*/  LDG.E.128 R28, desc[UR6][R28.64] ;  /* 0x000000061c1c7981 */ /* 0x000ea8000c1e1d00 */
[----:B------:R0:W-:Y:S04]  /*3560*/  @P2 STG.E.128 desc[UR6][R160.64], R24 ;  /* 0x00000018a0002986 */ /* 0x0001e8000c101d06 */
[----:B------:R-:W4:Y:S04]  /*3570*/  LDL.LU R229, [R1+0x178] ;  /* 0x0001780001e57983 */ /* 0x000f280000300800 */
[----:B------:R-:W3:Y:S04]  /*3580*/  LDL.LU R228, [R1+0x17c] ;  /* 0x00017c0001e47983 */ /* 0x000ee80000300800 */
[----:B------:R-:W4:Y:S04]  /*3590*/  LDL.LU R221, [R1+0x170] ;  /* 0x0001700001dd7983 */ /* 0x000f280000300800 */
[----:B------:R-:W3:Y:S01]  /*35a0*/  LDL.LU R220, [R1+0x174] ;  /* 0x0001740001dc7983 */ /* 0x000ee20000300800 */
[----:B0-----:R-:W-:-:S02]  /*35b0*/  SEL R24, R219, R152, P3 ;  /* 0x00000098db187207 */ /* 0x001fc40001800000 */
[----:B------:R-:W-:Y:S01]  /*35c0*/  SEL R25, R164, R153, P3 ;  /* 0x00000099a4197207 */ /* 0x000fe20001800000 */
[----:B------:R-:W4:Y:S01]  /*35d0*/  LDL.LU R223, [R1+0x168] ;  /* 0x0001680001df7983 */ /* 0x000f220000300800 */
[----:B------:R-:W-:Y:S02]  /*35e0*/  SEL R26, R163, R154, P3 ;  /* 0x0000009aa31a7207 */ /* 0x000fe40001800000 */
[----:B------:R-:W-:Y:S01]  /*35f0*/  SEL R27, R162, R155, P3 ;  /* 0x0000009ba21b7207 */ /* 0x000fe20001800000 */
[----:B------:R-:W3:Y:S04]  /*3600*/  LDL.LU R222, [R1+0x16c] ;  /* 0x00016c0001de7983 */ /* 0x000ee80000300800 */
[----:B------:R0:W-:Y:S04]  /*3610*/  @P2 STG.E.128 desc[UR6][R160.64+0x10], R24 ;  /* 0x00001018a0002986 */ /* 0x0001e8000c101d06 */
[----:B0-----:R-:W4:Y:S04]  /*3620*/  LDL.LU R27, [R1+0xf4] ;  /* 0x0000f400011b7983 */ /* 0x001f280000300800 */
[----:B------:R-:W3:Y:S04]  /*3630*/  LDL.LU R160, [R1+0xf0] ;  /* 0x0000f00001a07983 */ /* 0x000ee80000300800 */
[----:B------:R-:W3:Y:S01]  /*3640*/  LDL.LU R161, [R1+0xfc] ;  /* 0x0000fc0001a17983 */ /* 0x000ee20000300800 */
[-C--:B------:R-:W-:Y:S01]  /*3650*/  FMUL.FTZ R227, R227, R0.reuse ;  /* 0x00000000e3e37220 */ /* 0x080fe20000410000 */
[-C--:B------:R-:W-:Y:S01]  /*3660*/  FMUL.FTZ R226, R226, R0.reuse ;  /* 0x00000000e2e27220 */ /* 0x080fe20000410000 */
[-C--:B------:R-:W-:Y:S01]  /*3670*/  FMUL.FTZ R224, R224, R0.reuse ;  /* 0x00000000e0e07220 */ /* 0x080fe20000410000 */
[-C--:B------:R-:W-:Y:S01]  /*3680*/  FMUL.FTZ R25, R163, R0.reuse ;  /* 0x00000000a3197220 */ /* 0x080fe20000410000 */
[----:B------:R-:W-:-:S03]  /*3690*/  FMUL.FTZ R26, R164, R0 ;  /* 0x00000000a41a7220 */ /* 0x000fc60000410000 */
[----:B------:R-:W-:Y:S01]  /*36a0*/  FMUL.FTZ R163, R78, R25 ;  /* 0x000000194ea37220 */ /* 0x000fe20000410000 */
[-CC-:B------:R-:W-:Y:S01]  /*36b0*/  FFMA.FTZ R169, R169, R23.reuse, R22.reuse ;  /* 0x00000017a9a97223 */ /* 0x180fe20000010016 */
[-CC-:B------:R-:W-:Y:S01]  /*36c0*/  FFMA.FTZ R168, R168, R23.reuse, R22.reuse ;  /* 0x00000017a8a87223 */ /* 0x180fe20000010016 */
[-CC-:B------:R-:W-:Y:S02]  /*36d0*/  FFMA.FTZ R171, R171, R23.reuse, R22.reuse ;  /* 0x00000017abab7223 */ /* 0x180fe40000010016 */
[----:B------:R-:W-:Y:S01]  /*36e0*/  FADD.FTZ R169, R216, -R169 ;  /* 0x800000a9d8a97221 */ /* 0x000fe20000010000 */
[----:B------:R-:W-:Y:S01]  /*36f0*/  FFMA.FTZ R216, R170, R23, R22 ;  /* 0x00000017aad87223 */ /* 0x000fe20000010016 */
[----:B------:R-:W-:Y:S01]  /*3700*/  FADD.FTZ R168, R207, -R168 ;  /* 0x800000a8cfa87221 */ /* 0x000fe20000010000 */
[----:B------:R-:W-:Y:S02]  /*3710*/  FADD.FTZ R171, R218, -R171 ;  /* 0x800000abdaab7221 */ /* 0x000fe40000010000 */
        /* <DEDUP_REMOVED lines=12> */
[-C--:B------:R-:W-:Y:S02]  /*37e0*/  FFMA.FTZ R204, R204, R23.reuse, R22 ;  /* 0x00000017cccc7223 */ /* 0x080fe40000010016 */
[----:B------:R-:W-:Y:S01]  /*37f0*/  FADD.FTZ R195, R201, -R195 ;  /* 0x800000c3c9c37221 */ /* 0x000fe20000010000 */
[----:B------:R-:W-:Y:S01]  /*3800*/  FADD.FTZ R200, R203, -R200 ;  /* 0x800000c8cbc87221 */ /* 0x000fe20000010000 */
[-C--:B------:R-:W-:Y:S01]  /*3810*/  FMUL.FTZ R201, R217, R0.reuse ;  /* 0x00000000d9c97220 */ /* 0x080fe20000410000 */
[----:B------:R-:W-:Y:S01]  /*3820*/  FMUL.FTZ R203, R207, R0 ;  /* 0x00000000cfcb7220 */ /* 0x000fe20000410000 */
[-CC-:B------:R-:W-:Y:S01]  /*3830*/  FFMA.FTZ R166, R166, R23.reuse, R22.reuse ;  /* 0x00000017a6a67223 */ /* 0x180fe20000010016 */
[-CC-:B------:R-:W-:Y:S01]  /*3840*/  FFMA.FTZ R167, R167, R23.reuse, R22.reuse ;  /* 0x00000017a7a77223 */ /* 0x180fe20000010016 */
[-CC-:B------:R-:W-:Y:S01]  /*3850*/  FFMA.FTZ R208, R208, R23.reuse, R22.reuse ;  /* 0x00000017d0d07223 */ /* 0x180fe20000010016 */
[-C--:B------:R-:W-:Y:S01]  /*3860*/  FFMA.FTZ R197, R197, R23.reuse, R22 ;  /* 0x00000017c5c57223 */ /* 0x080fe20000010016 */
[----:B------:R-:W-:Y:S01]  /*3870*/  FADD.FTZ R166, R210, -R166 ;  /* 0x800000a6d2a67221 */ /* 0x000fe20000010000 */
[----:B------:R-:W-:Y:S01]  /*3880*/  FADD.FTZ R167, R211, -R167 ;  /* 0x800000a7d3a77221 */ /* 0x000fe20000010000 */
[-CC-:B------:R-:W-:Y:S01]  /*3890*/  FFMA.FTZ R192, R192, R23.reuse, R22.reuse ;  /* 0x00000017c0c07223 */ /* 0x180fe20000010016 */
[-CC-:B------:R-:W-:Y:S01]  /*38a0*/  FFMA.FTZ R199, R199, R23.reuse, R22.reuse ;  /* 0x00000017c7c77223 */ /* 0x180fe20000010016 */
[----:B------:R-:W-:Y:S01]  /*38b0*/  FFMA.FTZ R193, R193, R23, R22 ;  /* 0x00000017c1c17223 */ /* 0x000fe20000010016 */
        /* <DEDUP_REMOVED lines=16> */
[-CC-:B------:R-:W-:Y:S01]  /*39c0*/  FFMA.FTZ R190, R178, R23.reuse, R22.reuse ;  /* 0x00000017b2be7223 */ /* 0x180fe20000010016 */
[-CC-:B------:R-:W-:Y:S01]  /*39d0*/  FFMA.FTZ R192, R179, R23.reuse, R22.reuse ;  /* 0x00000017b3c07223 */ /* 0x180fe20000010016 */
[-CC-:B------:R-:W-:Y:S01]  /*39e0*/  FFMA.FTZ R199, R180, R23.reuse, R22.reuse ;  /* 0x00000017b4c77223 */ /* 0x180fe20000010016 */
[----:B------:R-:W-:Y:S01]  /*39f0*/  FFMA.FTZ R198, R188, R23, R22 ;  /* 0x00000017bcc67223 */ /* 0x000fe20000010016 */
[----:B------:R-:W-:Y:S01]  /*3a00*/  FADD.FTZ R190, R182, -R190 ;  /* 0x800000beb6be7221 */ /* 0x000fe20000010000 */
[----:B------:R-:W-:Y:S01]  /*3a10*/  FADD.FTZ R192, R183, -R192 ;  /* 0x800000c0b7c07221 */ /* 0x000fe20000010000 */
[-C--:B------:R-:W-:Y:S01]  /*3a20*/  FMUL.FTZ R183, R211, R0.reuse ;  /* 0x00000000d3b77220 */ /* 0x080fe20000410000 */
[-C--:B------:R-:W-:Y:S01]  /*3a30*/  FMUL.FTZ R182, R210, R0.reuse ;  /* 0x00000000d2b67220 */ /* 0x080fe20000410000 */
[----:B------:R-:W-:Y:S01]  /*3a40*/  FADD.FTZ R199, R184, -R199 ;  /* 0x800000c7b8c77221 */ /* 0x000fe20000010000 */
[----:B------:R-:W0:Y:S01]  /*3a50*/  @P2 LDC.64 R178, c[0x0][0x308] ;  /* 0x0000c200ffb22b82 */ /* 0x000e220000000a00 */
[----:B------:R-:W-:Y:S01]  /*3a60*/  FADD.FTZ R198, R189, -R198 ;  /* 0x800000c6bdc67221 */ /* 0x000fe20000010000 */
[-C--:B------:R-:W-:Y:S01]  /*3a70*/  FMUL.FTZ R188, R193, R0.reuse ;  /* 0x00000000c1bc7220 */ /* 0x080fe20000410000 */
[----:B------:R-:W-:Y:S01]  /*3a80*/  FMUL.FTZ R189, R191, R0 ;  /* 0x00000000bfbd7220 */ /* 0x000fe20000410000 */
[----:B--2---:R-:W-:-:S02]  /*3a90*/  HADD2.F32 R24, -RZ, R28.H0_H0 ;  /* 0x2000001cff187230 */ /* 0x004fc40000004100 */
[----:B------:R-:W-:-:S03]  /*3aa0*/  HADD2.F32 R28, -RZ, R28.H1_H1 ;  /* 0x3000001cff1c7230 */ /* 0x000fc60000004100 */
[----:B----4-:R-:W-:Y:S02]  /*3ab0*/  FFMA.FTZ R27, R226, R24, R27 ;  /* 0x00000018e21b7223 */ /* 0x010fe4000001001b */
[----:B---3--:R-:W-:Y:S01]  /*3ac0*/  FFMA.FTZ R160, R227, R28, R160 ;  /* 0x0000001ce3a07223 */ /* 0x008fe200000100a0 */
[----:B------:R-:W-:Y:S02]  /*3ad0*/  HADD2.F32 R24, -RZ, R29.H0_H0 ;  /* 0x2000001dff187230 */ /* 0x000fe40000004100 */
[----:B------:R-:W-:Y:S02]  /*3ae0*/  FMUL.FTZ R227, R73, R227 ;  /* 0x000000e349e37220 */ /* 0x000fe40000410000 */
[----:B------:R1:W-:Y:S01]  /*3af0*/  STL [R1+0xf0], R160 ;  /* 0x0000f0a001007387 */ /* 0x0003e20000100800 */
[----:B------:R-:W-:Y:S01]  /*3b00*/  FFMA.FTZ R161, R224, R24, R161 ;  /* 0x00000018e0a17223 */ /* 0x000fe200000100a1 */
[----:B------:R-:W-:Y:S02]  /*3b10*/  FMUL.FTZ R28, R225, R0 ;  /* 0x00000000e11c7220 */ /* 0x000fe40000410000 */
[----:B------:R-:W-:Y:S01]  /*3b20*/  STL [R1+0xf4], R27 ;  /* 0x0000f41b01007387 */ /* 0x000fe20000100800 */
[----:B-1----:R-:W-:-:S03]  /*3b30*/  FMUL.FTZ R160, R72, R226 ;  /* 0x000000e248a07220 */ /* 0x002fc60000410000 */
[----:B------:R-:W2:Y:S02]  /*3b40*/  LDL.LU R226, [R1+0x160] ;  /* 0x0001600001e27983 */ /* 0x000ea40000300800 */
[----:B------:R-:W-:Y:S02]  /*3b50*/  F2FP.F16.F32.PACK_AB R160, R227, R160 ;  /* 0x000000a0e3a0723e */ /* 0x000fe400000000ff */
[----:B------:R-:W3:Y:S01]  /*3b60*/  LDL.LU R227, [R1+0x164] ;  /* 0x0001640001e37983 */ /* 0x000ee20000300800 */
[----:B------:R-:W-:-:S03]  /*3b70*/  FMUL.FTZ R24, R75, R28 ;  /* 0x0000001c4b187220 */ /* 0x000fc60000410000 */
[----:B------:R-:W4:Y:S04]  /*3b80*/  LDL.LU R225, [R1+0x158] ;  /* 0x0001580001e17983 */ /* 0x000f280000300800 */
[----:B------:R1:W-:Y:S02]  /*3b90*/  STL [R1+0xfc], R161 ;  /* 0x0000fca101007387 */ /* 0x0003e40000100800 */
[----:B-1----:R-:W-:Y:S01]  /*3ba0*/  FMUL.FTZ R161, R74, R224 ;  /* 0x000000e04aa17220 */ /* 0x002fe20000410000 */
[----:B------:R-:W-:Y:S01]  /*3bb0*/  FMUL.FTZ R27, R219, R0 ;  /* 0x00000000db1b7220 */ /* 0x000fe20000410000 */
[-CC-:B------:R-:W-:Y:S01]  /*3bc0*/  FFMA.FTZ R172, R172, R23.reuse, R22.reuse ;  /* 0x00000017acac7223 */ /* 0x180fe20000010016 */
[----:B------:R-:W-:Y:S01]  /*3bd0*/  FFMA.FTZ R173, R173, R23, R22 ;  /* 0x00000017adad7223 */ /* 0x000fe20000010016 */
[----:B------:R-:W-:Y:S01]  /*3be0*/  FMUL.FTZ R190, R2, R190 ;  /* 0x000000be02be7220 */ /* 0x000fe20000410000 */
[----:B------:R-:W-:Y:S01]  /*3bf0*/  F2FP.F16.F32.PACK_AB R161, R24, R161 ;  /* 0x000000a118a1723e */ /* 0x000fe200000000ff */
[----:B------:R-:W-:Y:S01]  /*3c00*/  FMUL.FTZ R24, R162, R0 ;  /* 0x00000000a2187220 */ /* 0x000fe20000410000 */
[C---:B------:R-:W-:Y:S01]  /*3c10*/  FMUL.FTZ R192, R2.reuse, R192 ;  /* 0x000000c002c07220 */ /* 0x040fe20000410000 */
[C---:B------:R-:W-:Y:S01]  /*3c20*/  FMUL.FTZ R199, R2.reuse, R199 ;  /* 0x000000c702c77220 */ /* 0x040fe20000410000 */
[----:B------:R-:W-:Y:S01]  /*3c30*/  FMUL.FTZ R198, R2, R198 ;  /* 0x000000c602c67220 */ /* 0x000fe20000410000 */
[----:B------:R-:W-:Y:S01]  /*3c40*/  FMUL.FTZ R164, R79, R24 ;  /* 0x000000184fa47220 */ /* 0x000fe20000410000 */
[----:B------:R-:W-:Y:S01]  /*3c50*/  FMUL.FTZ R162, R76, R27 ;  /* 0x0000001b4ca27220 */ /* 0x000fe20000410000 */
[----:B------:R-:W-:Y:S01]  /*3c60*/  FMUL.FTZ R219, R77, R26 ;  /* 0x0000001a4ddb7220 */ /* 0x000fe20000410000 */
[----:B0-----:R-:W-:Y:S01]  /*3c70*/  @P2 IMAD.WIDE.U32 R178, R176, 0x20, R178 ;  /* 0x00000020b0b22825 */ /* 0x001fe200078e00b2 */
[----:B------:R-:W2:Y:S01]  /*3c80*/  LDL.LU R224, [R1+0x15c] ;  /* 0x00015c0001e07983 */ /* 0x000ea20000300800 */
[----:B------:R-:W-:-:S02]  /*3c90*/  F2FP.F16.F32.PACK_AB R163, R164, R163 ;  /* 0x000000a3a4a3723e */ /* 0x000fc400000000ff */
[----:B------:R-:W-:Y:S02]  /*3ca0*/  LEA R164, P6, R165, UR14, 0x4 ;  /* 0x0000000ea5a47c11 */ /* 0x000fe4000f8c20ff */
[----:B------:R-:W-:Y:S02]  /*3cb0*/  F2FP.F16.F32.PACK_AB R162, R219, R162 ;  /* 0x000000a2dba2723e */ /* 0x000fe400000000ff */
[----:B------:R-:W-:Y:S01]  /*3cc0*/  LEA.HI.X R165, R165, UR15, RZ, 0x4, P6 ;  /* 0x0000000fa5a57c11 */ /* 0x000fe2000b0f24ff */
[----:B------:R-:W-:Y:S01]  /*3cd0*/  FADD.FTZ R177, R177, -R172 ;  /* 0x800000acb1b17221 */ /* 0x000fe20000010000 */
[----:B------:R-:W-:Y:S01]  /*3ce0*/  FADD.FTZ R174, R174, -R173 ;  /* 0x800000adaeae7221 */ /* 0x000fe20000010000 */
[----:B------:R-:W-:Y:S01]  /*3cf0*/  @P1 FADD.FTZ R190, R136, R190 ;  /* 0x000000be88be1221 */ /* 0x000fe20000010000 */
[----:B------:R-:W-:Y:S01]  /*3d00*/  @P1 FADD.FTZ R192, R137, R192 ;  /* 0x000000c089c01221 */ /* 0x000fe20000010000 */
[----:B------:R0:W-:Y:S04]  /*3d10*/  STG.E.128 desc[UR6][R164.64], R160 ;  /* 0x000000a0a4007986 */ /* 0x0001e8000c101d06 */
[----:B------:R-:W3:Y:S01]  /*3d20*/  LDG.E.128 R168, desc[UR6][R168.64] ;  /* 0x00000006a8a87981 */ /* 0x000ee2000c1e1d00 */
[----:B------:R-:W-:Y:S01]  /*3d30*/  @P1 FADD.FTZ R199, R138, R199 ;  /* 0x000000c78ac71221 */ /* 0x000fe20000010000 */
[----:B------:R-:W-:-:S02]  /*3d40*/  @P1 FADD.FTZ R198, R141, R198 ;  /* 0x000000c68dc61221 */ /* 0x000fc40000010000 */
[----:B------:R-:W4:Y:S01]  /*3d50*/  LDL.LU R219, [R1+0x150] ;  /* 0x0001500001db7983 */ /* 0x000f220000300800 */
[----:B0-----:R-:W0:Y:S01]  /*3d60*/  @P2 LDC.64 R164, c[0x0][0x308] ;  /* 0x0000c200ffa42b82 */ /* 0x001e220000000a00 */
[----:B------:R-:W-:Y:S02]  /*3d70*/  SEL R160, R218, R156, P3 ;  /* 0x0000009cdaa07207 */ /* 0x000fe40001800000 */
[----:B------:R-:W-:Y:S02]  /*3d80*/  SEL R161, R217, R157, P3 ;  /* 0x0000009dd9a17207 */ /* 0x000fe40001800000 */
[----:B------:R-:W-:Y:S02]  /*3d90*/  SEL R162, R216, R158, P3 ;  /* 0x0000009ed8a27207 */ /* 0x000fe40001800000 */
[----:B------:R-:W-:Y:S01]  /*3da0*/  SEL R163, R207, R159, P3 ;  /* 0x0000009fcfa37207 */ /* 0x000fe20001800000 */
[----:B0-----:R-:W-:-:S05]  /*3db0*/  @P2 IMAD.WIDE.U32 R164, R194, 0x20, R164 ;  /* 0x00000020c2a42825 */ /* 0x001fca00078e00a4 */
[----:B------:R0:W-:Y:S02]  /*3dc0*/  @P2 STG.E.128 desc[UR6][R164.64], R160 ;  /* 0x000000a0a4002986 */ /* 0x0001e4000c101d06 */
[----:B0-----:R-:W-:Y:S01]  /*3dd0*/  FFMA.FTZ R160, R202, R23, R22 ;  /* 0x00000017caa07223 */ /* 0x001fe20000010016 */
        /* <DEDUP_REMOVED lines=9> */
[----:B------:R-:W-:Y:S02]  /*3e70*/  @P1 FADD.FTZ R206, R126, R206 ;  /* 0x000000ce7ece1221 */ /* 0x000fe40000010000 */
[----:B------:R-:W-:-:S02]  /*3e80*/  SEL R160, R204, R152, P3 ;  /* 0x00000098cca07207 */ /* 0x000fc40001800000 */
[----:B------:R-:W-:Y:S02]  /*3e90*/  SEL R161, R205, R153, P3 ;  /* 0x00000099cda17207 */ /* 0x000fe40001800000 */
[----:B------:R-:W-:Y:S02]  /*3ea0*/  SEL R162, R206, R154, P3 ;  /* 0x0000009acea27207 */ /* 0x000fe40001800000 */
[C---:B------:R-:W-:Y:S01]  /*3eb0*/  SEL R163, R195.reuse, R155, P3 ;  /* 0x0000009bc3a37207 */ /* 0x040fe20001800000 */
[-C--:B------:R-:W-:Y:S01]  /*3ec0*/  FMUL.FTZ R200, R218, R0.reuse ;  /* 0x00000000dac87220 */ /* 0x080fe20000410000 */
[-C--:B------:R-:W-:Y:S01]  /*3ed0*/  FMUL.FTZ R202, R216, R0.reuse ;  /* 0x00000000d8ca7220 */ /* 0x080fe20000410000 */
[-C--:B------:R-:W-:Y:S01]  /*3ee0*/  FMUL.FTZ R206, R206, R0.reuse ;  /* 0x00000000cece7220 */ /* 0x080fe20000410000 */
[-C--:B------:R-:W-:Y:S01]  /*3ef0*/  FMUL.FTZ R207, R195, R0.reuse ;  /* 0x00000000c3cf7220 */ /* 0x080fe20000410000 */
[----:B------:R0:W-:Y:S01]  /*3f00*/  @P2 STG.E.128 desc[UR6][R164.64+0x10], R160 ;  /* 0x000010a0a4002986 */ /* 0x0001e2000c101d06 */
[-C--:B------:R-:W-:Y:S01]  /*3f10*/  FMUL.FTZ R204, R204, R0.reuse ;  /* 0x00000000cccc7220 */ /* 0x080fe20000410000 */
[----:B------:R-:W-:Y:S01]  /*3f20*/  FMUL.FTZ R205, R205, R0 ;  /* 0x00000000cdcd7220 */ /* 0x000fe20000410000 */
[----:B------:R-:W-:Y:S01]  /*3f30*/  FMUL.FTZ R177, R2, R177 ;  /* 0x000000b102b17220 */ /* 0x000fe20000410000 */
[----:B------:R-:W-:Y:S01]  /*3f40*/  SEL R172, R190, R156, P3 ;  /* 0x0000009cbeac7207 */ /* 0x000fe20001800000 */
[----:B------:R-:W2:Y:S01]  /*3f50*/  LDL.LU R218, [R1+0x154] ;  /* 0x0001540001da7983 */ /* 0x000ea20000300800 */
[----:B0-----:R-:W-:Y:S01]  /*3f60*/  FMUL.FTZ R160, R80, R200 ;  /* 0x000000c850a07220 */ /* 0x001fe20000410000 */
[----:B------:R-:W-:Y:S01]  /*3f70*/  FMUL.FTZ R163, R81, R201 ;  /* 0x000000c951a37220 */ /* 0x000fe20000410000 */
[----:B------:R-:W-:Y:S01]  /*3f80*/  FMUL.FTZ R161, R82, R202 ;  /* 0x000000ca52a17220 */ /* 0x000fe20000410000 */
[----:B------:R-:W-:Y:S01]  /*3f90*/  FMUL.FTZ R162, R83, R203 ;  /* 0x000000cb53a27220 */ /* 0x000fe20000410000 */
[----:B------:R-:W-:Y:S01]  /*3fa0*/  FMUL.FTZ R164, R87, R207 ;  /* 0x000000cf57a47220 */ /* 0x000fe20000410000 */
[----:B------:R-:W-:Y:S01]  /*3fb0*/  FMUL.FTZ R165, R85, R205 ;  /* 0x000000cd55a57220 */ /* 0x000fe20000410000 */
[----:B------:R-:W-:Y:S01]  /*3fc0*/  F2FP.F16.F32.PACK_AB R160, R163, R160 ;  /* 0x000000a0a3a0723e */ /* 0x000fe200000000ff */
[----:B------:R-:W-:Y:S01]  /*3fd0*/  FMUL.FTZ R163, R86, R206 ;  /* 0x000000ce56a37220 */ /* 0x000fe20000410000 */
[----:B------:R-:W-:Y:S01]  /*3fe0*/  F2FP.F16.F32.PACK_AB R161, R162, R161 ;  /* 0x000000a1a2a1723e */ /* 0x000fe200000000ff */
[----:B------:R-:W-:Y:S01]  /*3ff0*/  FMUL.FTZ R162, R84, R204 ;  /* 0x000000cc54a27220 */ /* 0x000fe20000410000 */
[----:B------:R-:W-:Y:S01]  /*4000*/  SEL R173, R192, R157, P3 ;  /* 0x0000009dc0ad7207 */ /* 0x000fe20001800000 */
[----:B------:R-:W-:Y:S01]  /*4010*/  @P1 FADD.FTZ R177, R142, R177 ;  /* 0x000000b18eb11221 */ /* 0x000fe20000010000 */
[----:B------:R-:W-:Y:S01]  /*4020*/  F2FP.F16.F32.PACK_AB R163, R164, R163 ;  /* 0x000000a3a4a3723e */ /* 0x000fe200000000ff */
[----:B------:R-:W-:Y:S01]  /*4030*/  FMUL.FTZ R190, R190, R0 ;  /* 0x00000000bebe7220 */ /* 0x000fe20000410000 */
[----:B------:R-:W-:Y:S01]  /*4040*/  LEA R164, P6, R194, UR14, 0x4 ;  /* 0x0000000ec2a47c11 */ /* 0x000fe2000f8c20ff */
[----:B------:R-:W4:Y:S01]  /*4050*/  LDL.LU R217, [R1+0x148] ;  /* 0x0001480001d97983 */ /* 0x000f220000300800 */
[----:B------:R-:W-:-:S02]  /*4060*/  F2FP.F16.F32.PACK_AB R162, R165, R162 ;  /* 0x000000a2a5a2723e */ /* 0x000fc400000000ff */
[----:B------:R-:W-:Y:S01]  /*4070*/  LEA.HI.X R165, R194, UR15, RZ, 0x4, P6 ;  /* 0x0000000fc2a57c11 */ /* 0x000fe2000b0f24ff */
[----:B------:R-:W-:Y:S01]  /*4080*/  FMUL.FTZ R192, R192, R0 ;  /* 0x00000000c0c07220 */ /* 0x000fe20000410000 */
[----:B------:R-:W0:Y:S01]  /*4090*/  @P2 LDC.64 R194, c[0x0][0x308] ;  /* 0x0000c200ffc22b82 */ /* 0x000e220000000a00 */
[----:B------:R-:W2:Y:S04]  /*40a0*/  LDL.LU R216, [R1+0x14c] ;  /* 0x00014c0001d87983 */ /* 0x000ea80000300800 */
[----:B------:R1:W-:Y:S02]  /*40b0*/  STG.E.128 desc[UR6][R164.64], R160 ;  /* 0x000000a0a4007986 */ /* 0x0003e4000c101d06 */
[----:B-1----:R-:W-:Y:S01]  /*40c0*/  FFMA.FTZ R160, R209, R23, R22 ;  /* 0x00000017d1a07223 */ /* 0x002fe20000010016 */
[----:B------:R-:W-:Y:S01]  /*40d0*/  FADD.FTZ R209, R212, -R208 ;  /* 0x800000d0d4d17221 */ /* 0x000fe20000010000 */
[----:B------:R-:W-:Y:S01]  /*40e0*/  IMAD.WIDE.U32 R164, R175, 0x10, R230 ;  /* 0x00000010afa47825 */ /* 0x000fe200078e00e6 */
[----:B------:R-:W-:-:S03]  /*40f0*/  SEL R161, R210, R157, P3 ;  /* 0x0000009dd2a17207 */ /* 0x000fc60001800000 */
[----:B------:R-:W-:Y:S01]  /*4100*/  FADD.FTZ R160, R213, -R160 ;  /* 0x800000a0d5a07221 */ /* 0x000fe20000010000 */
[C---:B------:R-:W-:Y:S01]  /*4110*/  FMUL.FTZ R209, R2.reuse, R209 ;  /* 0x000000d102d17220 */ /* 0x040fe20000410000 */
[----:B0-----:R-:W-:Y:S01]  /*4120*/  @P2 IMAD.WIDE.U32 R194, R175, 0x20, R194 ;  /* 0x00000020afc22825 */ /* 0x001fe200078e00c2 */
[----:B------:R-:W4:Y:S03]  /*4130*/  LDL.LU R212, [R1+0x108] ;  /* 0x0001080001d47983 */ /* 0x000f260000300800 */
[----:B------:R-:W-:Y:S01]  /*4140*/  FMUL.FTZ R208, R2, R160 ;  /* 0x000000a002d07220 */ /* 0x000fe20000410000 */
[----:B------:R-:W-:Y:S01]  /*4150*/  @P1 FADD.FTZ R209, R130, R209 ;  /* 0x000000d182d11221 */ /* 0x000fe20000010000 */
[----:B------:R-:W2:Y:S02]  /*4160*/  LDG.E.128 R164, desc[UR6][R164.64] ;  /* 0x00000006a4a47981 */ /* 0x000ea4000c1e1d00 */
[----:B------:R-:W-:Y:S01]  /*4170*/  @P1 FADD.FTZ R208, R131, R208 ;  /* 0x000000d083d01221 */ /* 0x000fe20000010000 */
[----:B------:R-:W-:-:S02]  /*4180*/  SEL R160, R211, R156, P3 ;  /* 0x0000009cd3a07207 */ /* 0x000fc40001800000 */
[C---:B------:R-:W-:Y:S01]  /*4190*/  SEL R162, R209.reuse, R158, P3 ;  /* 0x0000009ed1a27207 */ /* 0x040fe20001800000 */
[----:B------:R-:W4:Y:S01]  /*41a0*/  LDL.LU R213, [R1+0x10c] ;  /* 0x00010c0001d57983 */ /* 0x000f220000300800 */
[----:B------:R-:W-:Y:S01]  /*41b0*/  SEL R163, R208, R159, P3 ;  /* 0x0000009fd0a37207 */ /* 0x000fe20001800000 */
[----:B------:R-:W-:Y:S02]  /*41c0*/  FMUL.FTZ R184, R209, R0 ;  /* 0x00000000d1b87220 */ /* 0x000fe40000410000 */
[----:B------:R-:W2:Y:S04]  /*41d0*/  LDL.LU R211, [R1+0x140] ;  /* 0x0001400001d37983 */ /* 0x000ea80000300800 */
[----:B------:R0:W-:Y:S04]  /*41e0*/  @P2 STG.E.128 desc[UR6][R194.64], R160 ;  /* 0x000000a0c2002986 */ /* 0x0001e8000c101d06 */
[----:B------:R-:W2:Y:S04]  /*41f0*/  LDL.LU R210, [R1+0x144] ;  /* 0x0001440001d27983 */ /* 0x000ea80000300800 */
[----:B------:R-:W2:Y:S01]  /*4200*/  LDL.LU R209, [R1+0x138] ;  /* 0x0001380001d17983 */ /* 0x000ea20000300800 */
[----:B0-----:R-:W-:-:S02]  /*4210*/  SEL R160, R197, R152, P3 ;  /* 0x00000098c5a07207 */ /* 0x001fc40001800000 */
[----:B------:R-:W-:Y:S02]  /*4220*/  SEL R161, R196, R153, P3 ;  /* 0x00000099c4a17207 */ /* 0x000fe40001800000 */
[----:B------:R-:W-:Y:S02]  /*4230*/  SEL R162, R193, R154, P3 ;  /* 0x0000009ac1a27207 */ /* 0x000fe40001800000 */
[----:B------:R-:W-:-:S05]  /*4240*/  SEL R163, R191, R155, P3 ;  /* 0x0000009bbfa37207 */ /* 0x000fca0001800000 */
[----:B------:R0:W-:Y:S02]  /*4250*/  @P2 STG.E.128 desc[UR6][R194.64+0x10], R160 ;  /* 0x000010a0c2002986 */ /* 0x0001e4000c101d06 */
[-CC-:B0-----:R-:W-:Y:S01]  /*4260*/  FFMA.FTZ R195, R186, R23.reuse, R22.reuse ;  /* 0x00000017bac37223 */ /* 0x181fe20000010016 */
[----:B------:R-:W-:Y:S01]  /*4270*/  FFMA.FTZ R194, R181, R23, R22 ;  /* 0x00000017b5c27223 */ /* 0x000fe20000010016 */
[----:B------:R-:W-:Y:S01]  /*4280*/  FMUL.FTZ R160, R88, R183 ;  /* 0x000000b758a07220 */ /* 0x000fe20000410000 */
[----:B------:R-:W-:Y:S01]  /*4290*/  FMUL.FTZ R161, R89, R182 ;  /* 0x000000b659a17220 */ /* 0x000fe20000410000 */
[----:B------:R-:W-:Y:S01]  /*42a0*/  FADD.FTZ R195, R187, -R195 ;  /* 0x800000c3bbc37221 */ /* 0x000fe20000010000 */
[-C--:B------:R-:W-:Y:S01]  /*42b0*/  FMUL.FTZ R186, R197, R0.reuse ;  /* 0x00000000c5ba7220 */ /* 0x080fe20000410000 */
[-C--:B------:R-:W-:Y:S01]  /*42c0*/  FMUL.FTZ R187, R196, R0.reuse ;  /* 0x00000000c4bb7220 */ /* 0x080fe20000410000 */
[----:B------:R-:W-:Y:S01]  /*42d0*/  FADD.FTZ R194, R185, -R194 ;  /* 0x800000c2b9c27221 */ /* 0x000fe20000010000 */
[----:B------:R-:W-:Y:S01]  /*42e0*/  FMUL.FTZ R185, R208, R0 ;  /* 0x00000000d0b97220 */ /* 0x000fe20000410000 */
[----:B------:R-:W-:Y:S01]  /*42f0*/  FMUL.FTZ R162, R92, R186 ;  /* 0x000000ba5ca27220 */ /* 0x000fe20000410000 */
[----:B------:R-:W-:Y:S01]  /*4300*/  FMUL.FTZ R163, R93, R187 ;  /* 0x000000bb5da37220 */ /* 0x000fe20000410000 */
[----:B------:R-:W-:Y:S01]  /*4310*/  F2FP.F16.F32.PACK_AB R160, R161, R160 ;  /* 0x000000a0a1a0723e */ /* 0x000fe200000000ff */
[----:B------:R-:W-:Y:S01]  /*4320*/  FMUL.FTZ R161, R90, R184 ;  /* 0x000000b85aa17220 */ /* 0x000fe20000410000 */
[----:B------:R-:W-:Y:S01]  /*4330*/  FMUL.FTZ R180, R91, R185 ;  /* 0x000000b95bb47220 */ /* 0x000fe20000410000 */
[----:B------:R-:W-:Y:S01]  /*4340*/  FMUL.FTZ R181, R95, R189 ;  /* 0x000000bd5fb57220 */ /* 0x000fe20000410000 */
[----:B------:R-:W-:Y:S01]  /*4350*/  F2FP.F16.F32.PACK_AB R162, R163, R162 ;  /* 0x000000a2a3a2723e */ /* 0x000fe200000000ff */
[----:B------:R-:W-:Y:S01]  /*4360*/  FMUL.FTZ R163, R94, R188 ;  /* 0x000000bc5ea37220 */ /* 0x000fe20000410000 */
[----:B------:R-:W-:Y:S01]  /*4370*/  FMUL.FTZ R194, R2, R194 ;  /* 0x000000c202c27220 */ /* 0x000fe20000410000 */
[----:B------:R-:W-:Y:S01]  /*4380*/  F2FP.F16.F32.PACK_AB R161, R180, R161 ;  /* 0x000000a1b4a1723e */ /* 0x000fe200000000ff */
[----:B------:R-:W-:Y:S01]  /*4390*/  FMUL.FTZ R195, R2, R195 ;  /* 0x000000c302c37220 */ /* 0x000fe20000410000 */
[----:B------:R-:W-:Y:S01]  /*43a0*/  LEA R180, P6, R175, UR14, 0x4 ;  /* 0x0000000eafb47c11 */ /* 0x000fe2000f8c20ff */
[----:B------:R-:W2:Y:S01]  /*43b0*/  LDL.LU R208, [R1+0x13c] ;  /* 0x00013c0001d07983 */ /* 0x000ea20000300800 */
[----:B------:R-:W-:-:S02]  /*43c0*/  F2FP.F16.F32.PACK_AB R163, R181, R163 ;  /* 0x000000a3b5a3723e */ /* 0x000fc400000000ff */
[----:B------:R-:W-:Y:S01]  /*43d0*/  LEA.HI.X R181, R175, UR15, RZ, 0x4, P6 ;  /* 0x0000000fafb57c11 */ /* 0x000fe2000b0f24ff */
[----:B------:R-:W-:Y:S01]  /*43e0*/  @P1 FADD.FTZ R194, R139, R194 ;  /* 0x000000c28bc21221 */ /* 0x000fe20000010000 */
[----:B------:R-:W-:Y:S01]  /*43f0*/  @P1 FADD.FTZ R195, R140, R195 ;  /* 0x000000c38cc31221 */ /* 0x000fe20000010000 */
[----:B------:R-:W2:Y:S04]  /*4400*/  LDL.LU R197, [R1+0x130] ;  /* 0x0001300001c57983 */ /* 0x000ea80000300800 */
[----:B------:R0:W-:Y:S01]  /*4410*/  STG.E.128 desc[UR6][R180.64], R160 ;  /* 0x000000a0b4007986 */ /* 0x0001e2000c101d06 */
[C---:B------:R-:W-:Y:S01]  /*4420*/  SEL R175, R194.reuse, R159, P3 ;  /* 0x0000009fc2af7207 */ /* 0x040fe20001800000 */
[----:B------:R-:W-:Y:S02]  /*4430*/  FMUL.FTZ R194, R194, R0 ;  /* 0x00000000c2c27220 */ /* 0x000fe40000410000 */
[----:B------:R-:W2:Y:S04]  /*4440*/  LDL.LU R196, [R1+0x134] ;  /* 0x0001340001c47983 */ /* 0x000ea80000300800 */
[----:B------:R-:W2:Y:S04]  /*4450*/  LDL.LU R193, [R1+0x128] ;  /* 0x0001280001c17983 */ /* 0x000ea80000300800 */
[----:B------:R-:W2:Y:S01]  /*4460*/  LDL.LU R191, [R1+0x12c] ;  /* 0x00012c0001bf7983 */ /* 0x000ea20000300800 */
[----:B0-----:R-:W-:Y:S01]  /*4470*/  FMUL.FTZ R180, R2, R174 ;  /* 0x000000ae02b47220 */ /* 0x001fe20000410000 */
[----:B------:R-:W-:Y:S01]  /*4480*/  IMAD.WIDE.U32 R160, R176, 0x10, R230 ;  /* 0x00000010b0a07825 */ /* 0x000fe200078e00e6 */
[----:B------:R-:W-:-:S03]  /*4490*/  SEL R174, R199, R158, P3 ;  /* 0x0000009ec7ae7207 */ /* 0x000fc60001800000 */
[----:B------:R-:W-:Y:S02]  /*44a0*/  @P1 FADD.FTZ R180, R143, R180 ;  /* 0x000000b48fb41221 */ /* 0x000fe40000010000 */
[----:B------:R-:W2:Y:S01]  /*44b0*/  LDG.E.128 R160, desc[UR6][R160.64] ;  /* 0x00000006a0a07981 */ /* 0x000ea2000c1e1d00 */
[----:B------:R-:W-:-:S03]  /*44c0*/  FMUL.FTZ R199, R199, R0 ;  /* 0x00000000c7c77220 */ /* 0x000fc60000410000 */
[----:B------:R0:W-:Y:S01]  /*44d0*/  @P2 STG.E.128 desc[UR6][R178.64], R172 ;  /* 0x000000acb2002986 */ /* 0x0001e2000c101d06 */
[----:B------:R-:W-:Y:S01]  /*44e0*/  FMUL.FTZ R181, R177, R0 ;  /* 0x00000000b1b57220 */ /* 0x000fe20000410000 */
[----:B0-----:R-:W-:Y:S02]  /*44f0*/  SEL R172, R195, R152, P3 ;  /* 0x00000098c3ac7207 */ /* 0x001fe40001800000 */
[----:B------:R-:W-:Y:S02]  /*4500*/  SEL R173, R198, R153, P3 ;  /* 0x00000099c6ad7207 */ /* 0x000fe40001800000 */
[----:B------:R-:W-:Y:S02]  /*4510*/  SEL R174, R177, R154, P3 ;  /* 0x0000009ab1ae7207 */ /* 0x000fe40001800000 */
[----:B------:R-:W-:Y:S01]  /*4520*/  SEL R175, R180, R155, P3 ;  /* 0x0000009bb4af7207 */ /* 0x000fe20001800000 */
[-C--:B------:R-:W-:Y:S01]  /*4530*/  FMUL.FTZ R195, R195, R0.reuse ;  /* 0x00000000c3c37220 */ /* 0x080fe20000410000 */
[----:B------:R-:W-:-:S03]  /*4540*/  FMUL.FTZ R198, R198, R0 ;  /* 0x00000000c6c67220 */ /* 0x000fc60000410000 */
[----:B------:R0:W-:Y:S01]  /*4550*/  @P2 STG.E.128 desc[UR6][R178.64+0x10], R172 ;  /* 0x000010acb2002986 */ /* 0x0001e2000c101d06 */
[----:B------:R-:W-:-:S04]  /*4560*/  FMUL.FTZ R180, R180, R0 ;  /* 0x00000000b4b47220 */ /* 0x000fc80000410000 */
[----:B------:R-:W-:Y:S01]  /*4570*/  FMUL.FTZ R177, R103, R180 ;  /* 0x000000b467b17220 */ /* 0x000fe20000410000 */
[----:B0-----:R-:W-:Y:S01]  /*4580*/  FMUL.FTZ R173, R98, R199 ;  /* 0x000000c762ad7220 */ /* 0x001fe20000410000 */
[----:B------:R-:W-:Y:S01]  /*4590*/  FMUL.FTZ R174, R99, R194 ;  /* 0x000000c263ae7220 */ /* 0x000fe20000410000 */
[----:B------:R-:W-:Y:S01]  /*45a0*/  FMUL.FTZ R172, R96, R190 ;  /* 0x000000be60ac7220 */ /* 0x000fe20000410000 */
[----:B------:R-:W-:Y:S01]  /*45b0*/  FMUL.FTZ R175, R97, R192 ;  /* 0x000000c061af7220 */ /* 0x000fe20000410000 */
[----:B------:R-:W-:Y:S02]  /*45c0*/  FMUL.FTZ R179, R101, R198 ;  /* 0x000000c665b37220 */ /* 0x000fe40000410000 */
[----:B------:R-:W-:Y:S01]  /*45d0*/  F2FP.F16.F32.PACK_AB R173, R174, R173 ;  /* 0x000000adaead723e */ /* 0x000fe200000000ff */
[----:B------:R-:W-:Y:S01]  /*45e0*/  FMUL.FTZ R174, R100, R195 ;  /* 0x000000c364ae7220 */ /* 0x000fe20000410000 */
[----:B------:R-:W-:Y:S01]  /*45f0*/  F2FP.F16.F32.PACK_AB R172, R175, R172 ;  /* 0x000000acafac723e */ /* 0x000fe200000000ff */
[----:B------:R-:W-:Y:S01]  /*4600*/  FMUL.FTZ R175, R102, R181 ;  /* 0x000000b566af7220 */ /* 0x000fe20000410000 */
[----:B------:R-:W-:-:S02]  /*4610*/  LEA R178, P6, R176, UR14, 0x4 ;  /* 0x0000000eb0b27c11 */ /* 0x000fc4000f8c20ff */
[----:B------:R-:W-:Y:S02]  /*4620*/  F2FP.F16.F32.PACK_AB R174, R179, R174 ;  /* 0x000000aeb3ae723e */ /* 0x000fe400000000ff */
[----:B------:R-:W-:Y:S02]  /*4630*/  LEA.HI.X R179, R176, UR15, RZ, 0x4, P6 ;  /* 0x0000000fb0b37c11 */ /* 0x000fe4000b0f24ff */
[----:B------:R-:W-:Y:S01]  /*4640*/  F2FP.F16.F32.PACK_AB R175, R177, R175 ;  /* 0x000000afb1af723e */ /* 0x000fe200000000ff */
        /* <DEDUP_REMOVED lines=13> */
[----:B0-----:R-:W2:Y:S04]  /*4720*/  LDL.LU R178, [R1+0x11c] ;  /* 0x00011c0001b27983 */ /* 0x001ea80000300800 */
[----:B------:R-:W2:Y:S04]  /*4730*/  LDL.LU R179, [R1+0x118] ;  /* 0x0001180001b37983 */ /* 0x000ea80000300800 */
[----:B------:R0:W2:Y:S04]  /*4740*/  LDG.E.128 R172, desc[UR6][R176.64] ;  /* 0x00000006b0ac7981 */ /* 0x0000a8000c1e1d00 */
[----:B------:R-:W0:Y:S04]  /*4750*/  LDL.LU R176, [R1+0x114] ;  /* 0x0001140001b07983 */ /* 0x000e280000300800 */
[----:B------:R-:W2:Y:S04]  /*4760*/  LDL.LU R177, [R1+0x110] ;  /* 0x0001100001b17983 */ /* 0x000ea80000300800 */
[----:B------:R-:W2:Y:S04]  /*4770*/  LDL.LU R23, [R1+0x104] ;  /* 0x0001040001177983 */ /* 0x000ea80000300800 */
[----:B------:R-:W2:Y:S04]  /*4780*/  LDL.LU R22, [R1+0x100] ;  /* 0x0001000001167983 */ /* 0x000ea80000300800 */
[----:B------:R-:W2:Y:S01]  /*4790*/  LDL.LU R10, [R1+0xf8] ;  /* 0x0000f800010a7983 */ /* 0x000ea20000300800 */
[----:B------:R-:W-:Y:S01]  /*47a0*/  FADD.FTZ R7, R11, -R7 ;  /* 0x800000070b077221 */ /* 0x000fe20000010000 */
[----:B------:R-:W-:Y:S01]  /*47b0*/  FADD.FTZ R8, R12, -R8 ;  /* 0x800000080c087221 */ /* 0x000fe20000010000 */
[----:B------:R-:W-:Y:S01]  /*47c0*/  FADD.FTZ R9, R13, -R9 ;  /* 0x800000090d097221 */ /* 0x000fe20000010000 */
[C---:B------:R-:W-:Y:S01]  /*47d0*/  FMUL.FTZ R12, R2.reuse, R6 ;  /* 0x00000006020c7220 */ /* 0x040fe20000410000 */
[----:B------:R-:W-:Y:S01]  /*47e0*/  FMUL.FTZ R13, R2, R7 ;  /* 0x00000007020d7220 */ /* 0x000fe20000410000 */
[----:B---3--:R-:W-:-:S02]  /*47f0*/  HADD2.F32 R6, -RZ, R168.H0_H0 ;  /* 0x200000a8ff067230 */ /* 0x008fc40000004100 */
[----:B------:R-:W-:Y:S02]  /*4800*/  HADD2.F32 R7, -RZ, R169.H0_H0 ;  /* 0x200000a9ff077230 */ /* 0x000fe40000004100 */
[----:B------:R-:W-:Y:S02]  /*4810*/  HADD2.F32 R29, -RZ, R29.H1_H1 ;  /* 0x3000001dff1d7230 */ /* 0x000fe40000004100 */
[--C-:B------:R-:W-:Y:S02]  /*4820*/  HADD2.F32 R11, -RZ, R31.reuse.H0_H0 ;  /* 0x2000001fff0b7230 */ /* 0x100fe40000004100 */
[----:B------:R-:W-:Y:S01]  /*4830*/  FADD.FTZ R14, R15, -R14 ;  /* 0x8000000e0f0e7221 */ /* 0x000fe20000010000 */
[----:B------:R-:W-:Y:S01]  /*4840*/  FADD.FTZ R16, R17, -R16 ;  /* 0x8000001011107221 */ /* 0x000fe20000010000 */
[----:B------:R-:W-:Y:S01]  /*4850*/  FADD.FTZ R18, R19, -R18 ;  /* 0x8000001213127221 */ /* 0x000fe20000010000 */
[----:B------:R-:W-:Y:S01]  /*4860*/  FADD.FTZ R20, R21, -R20 ;  /* 0x8000001415147221 */ /* 0x000fe20000010000 */
[C---:B------:R-:W-:Y:S01]  /*4870*/  FMUL.FTZ R8, R2.reuse, R8 ;  /* 0x0000000802087220 */ /* 0x040fe20000410000 */
[----:B------:R-:W-:Y:S01]  /*4880*/  FMUL.FTZ R9, R2, R9 ;  /* 0x0000000902097220 */ /* 0x000fe20000410000 */
[----:B------:R-:W-:Y:S01]  /*4890*/  @P1 FADD.FTZ R12, R144, R12 ;  /* 0x0000000c900c1221 */ /* 0x000fe20000010000 */
[----:B------:R-:W-:Y:S01]  /*48a0*/  @P1 FADD.FTZ R13, R145, R13 ;  /* 0x0000000d910d1221 */ /* 0x000fe20000010000 */
[C---:B------:R-:W-:Y:S01]  /*48b0*/  FMUL.FTZ R14, R2.reuse, R14 ;  /* 0x0000000e020e7220 */ /* 0x040fe20000410000 */
[C---:B------:R-:W-:Y:S01]  /*48c0*/  FMUL.FTZ R16, R2.reuse, R16 ;  /* 0x0000001002107220 */ /* 0x040fe20000410000 */
[----:B------:R-:W-:Y:S01]  /*48d0*/  FMUL.FTZ R18, R2, R18 ;  /* 0x0000001202127220 */ /* 0x000fe20000410000 */
[----:B------:R-:W-:-:S02]  /*48e0*/  HADD2.F32 R31, -RZ, R31.H1_H1 ;  /* 0x3000001fff1f7230 */ /* 0x000fc40000004100 */
[----:B------:R-:W-:Y:S01]  /*48f0*/  FMUL.FTZ R2, R2, R20 ;  /* 0x0000001402027220 */ /* 0x000fe20000410000 */
[----:B------:R-:W-:Y:S02]  /*4900*/  HADD2.F32 R168, -RZ, R168.H1_H1 ;  /* 0x300000a8ffa87230 */ /* 0x000fe40000004100 */
[----:B------:R-:W-:Y:S01]  /*4910*/  @P1 FADD.FTZ R8, R146, R8 ;  /* 0x0000000892081221 */ /* 0x000fe20000010000 */
[----:B------:R-:W-:Y:S01]  /*4920*/  @P1 FADD.FTZ R9, R147, R9 ;  /* 0x0000000993091221 */ /* 0x000fe20000010000 */
[----:B------:R-:W-:Y:S01]  /*4930*/  @P1 FADD.FTZ R14, R148, R14 ;  /* 0x0000000e940e1221 */ /* 0x000fe20000010000 */
[----:B------:R-:W-:Y:S01]  /*4940*/  @P1 FADD.FTZ R16, R149, R16 ;  /* 0x0000001095101221 */ /* 0x000fe20000010000 */
[----:B------:R-:W-:Y:S01]  /*4950*/  @P1 FADD.FTZ R18, R150, R18 ;  /* 0x0000001296121221 */ /* 0x000fe20000010000 */
[C---:B------:R-:W-:Y:S01]  /*4960*/  SEL R156, R12.reuse, R156, P3 ;  /* 0x0000009c0c9c7207 */ /* 0x040fe20001800000 */
[----:B------:R-:W-:Y:S01]  /*4970*/  HADD2.F32 R169, -RZ, R169.H1_H1 ;  /* 0x300000a9ffa97230 */ /* 0x000fe20000004100 */
[C---:B------:R-:W-:Y:S01]  /*4980*/  SEL R157, R13.reuse, R157, P3 ;  /* 0x0000009d0d9d7207 */ /* 0x040fe20001800000 */
[-C--:B------:R-:W-:Y:S01]  /*4990*/  FMUL.FTZ R12, R12, R0.reuse ;  /* 0x000000000c0c7220 */ /* 0x080fe20000410000 */
[----:B------:R-:W-:Y:S01]  /*49a0*/  FMUL.FTZ R13, R13, R0 ;  /* 0x000000000d0d7220 */ /* 0x000fe20000410000 */
[----:B------:R-:W-:Y:S01]  /*49b0*/  @P1 FADD.FTZ R2, R151, R2 ;  /* 0x0000000297021221 */ /* 0x000fe20000010000 */
[C---:B------:R-:W-:Y:S01]  /*49c0*/  SEL R158, R8.reuse, R158, P3 ;  /* 0x0000009e089e7207 */ /* 0x040fe20001800000 */
[-C--:B------:R-:W-:Y:S01]  /*49d0*/  FMUL.FTZ R15, R8, R0.reuse ;  /* 0x00000000080f7220 */ /* 0x080fe20000410000 */
[C---:B------:R-:W-:Y:S01]  /*49e0*/  SEL R159, R9.reuse, R159, P3 ;  /* 0x0000009f099f7207 */ /* 0x040fe20001800000 */
[----:B------:R-:W-:Y:S01]  /*49f0*/  FMUL.FTZ R17, R9, R0 ;  /* 0x0000000009117220 */ /* 0x000fe20000410000 */
[----:B------:R-:W-:Y:S01]  /*4a00*/  SEL R152, R14, R152, P3 ;  /* 0x000000980e987207 */ /* 0x000fe20001800000 */
[----:B------:R-:W-:Y:S01]  /*4a10*/  FMUL.FTZ R8, R104, R12 ;  /* 0x0000000c68087220 */ /* 0x000fe20000410000 */
[----:B------:R-:W-:Y:S01]  /*4a20*/  SEL R153, R16, R153, P3 ;  /* 0x0000009910997207 */ /* 0x000fe20001800000 */
[----:B------:R-:W-:Y:S01]  /*4a30*/  FMUL.FTZ R9, R105, R13 ;  /* 0x0000000d69097220 */ /* 0x000fe20000410000 */
[----:B------:R-:W-:Y:S01]  /*4a40*/  SEL R154, R18, R154, P3 ;  /* 0x0000009a129a7207 */ /* 0x000fe20001800000 */
[----:B----4-:R-:W-:Y:S01]  /*4a50*/  FFMA.FTZ R213, R25, R11, R213 ;  /* 0x0000000b19d57223 */ /* 0x010fe200000100d5 */
[----:B------:R-:W-:-:S02]  /*4a60*/  HADD2.F32 R11, -RZ, R171.H0_H0 ;  /* 0x200000abff0b7230 */ /* 0x000fc40000004100 */
[----:B------:R-:W-:Y:S01]  /*4a70*/  FFMA.FTZ R212, R24, R31, R212 ;  /* 0x0000001f18d47223 */ /* 0x000fe200000100d4 */
[----:B------:R-:W-:Y:S02]  /*4a80*/  HADD2.F32 R171, -RZ, R171.H1_H1 ;  /* 0x300000abffab7230 */ /* 0x000fe40000004100 */
[-C--:B------:R-:W-:Y:S01]  /*4a90*/  FMUL.FTZ R14, R14, R0.reuse ;  /* 0x000000000e0e7220 */ /* 0x080fe20000410000 */
[-C--:B------:R-:W-:Y:S01]  /*4aa0*/  FMUL.FTZ R16, R16, R0.reuse ;  /* 0x0000000010107220 */ /* 0x080fe20000410000 */
[-C--:B------:R-:W-:Y:S01]  /*4ab0*/  FMUL.FTZ R18, R18, R0.reuse ;  /* 0x0000000012127220 */ /* 0x080fe20000410000 */
[----:B------:R-:W-:Y:S01]  /*4ac0*/  FMUL.FTZ R0, R2, R0 ;  /* 0x0000000002007220 */ /* 0x000fe20000410000 */
[----:B------:R-:W-:Y:S01]  /*4ad0*/  F2FP.F16.F32.PACK_AB R8, R9, R8 ;  /* 0x000000080908723e */ /* 0x000fe200000000ff */
[----:B------:R-:W-:Y:S01]  /*4ae0*/  FMUL.FTZ R9, R106, R15 ;  /* 0x0000000f6a097220 */ /* 0x000fe20000410000 */
[----:B------:R-:W-:Y:S01]  /*4af0*/  SEL R155, R2, R155, P3 ;  /* 0x0000009b029b7207 */ /* 0x000fe20001800000 */
[----:B------:R-:W-:Y:S01]  /*4b00*/  FMUL.FTZ R21, R107, R17 ;  /* 0x000000116b157220 */ /* 0x000fe20000410000 */
[----:B------:R-:W-:Y:S01]  /*4b10*/  FMUL.FTZ R20, R109, R16 ;  /* 0x000000106d147220 */ /* 0x000fe20000410000 */
[----:B------:R-:W-:Y:S01]  /*4b20*/  FMUL.FTZ R19, R111, R0 ;  /* 0x000000006f137220 */ /* 0x000fe20000410000 */
[----:B------:R-:W-:-:S02]  /*4b30*/  LEA R2, P1, R3, UR14, 0x4 ;  /* 0x0000000e03027c11 */ /* 0x000fc4000f8220ff */
[----:B------:R-:W-:Y:S02]  /*4b40*/  F2FP.F16.F32.PACK_AB R9, R21, R9 ;  /* 0x000000091509723e */ /* 0x000fe400000000ff */
[----:B------:R-:W-:Y:S01]  /*4b50*/  IADD3 R5, R5, UR16, RZ ;  /* 0x0000001005057c10 */ /* 0x000fe2000fffe0ff */
[----:B--2---:R-:W-:Y:S01]  /*4b60*/  FFMA.FTZ R191, R206, R11, R191 ;  /* 0x0000000bcebf7223 */ /* 0x004fe200000100bf */
[----:B------:R-:W-:-:S05]  /*4b70*/  HADD2.F32 R11, -RZ, R167.H0_H0 ;  /* 0x200000a7ff0b7230 */ /* 0x000fca0000004100 */
[----:B------:R-:W-:Y:S01]  /*4b80*/  FFMA.FTZ R216, R188, R11, R216 ;  /* 0x0000000bbcd87223 */ /* 0x000fe200000100d8 */
[----:B------:R-:W-:Y:S01]  /*4b90*/  FFMA.FTZ R193, R207, R171, R193 ;  /* 0x000000abcfc17223 */ /* 0x000fe200000100c1 */
[----:B------:R-:W-:Y:S02]  /*4ba0*/  HADD2.F32 R11, -RZ, R163.H0_H0 ;  /* 0x200000a3ff0b7230 */ /* 0x000fe40000004100 */
[----:B------:R-:W-:-:S03]  /*4bb0*/  HADD2.F32 R167, -RZ, R167.H1_H1 ;  /* 0x300000a7ffa77230 */ /* 0x000fc60000004100 */
[----:B------:R-:W-:Y:S01]  /*4bc0*/  FFMA.FTZ R222, R181, R11, R222 ;  /* 0x0000000bb5de7223 */ /* 0x000fe200000100de */
[----:B------:R-:W-:Y:S01]  /*4bd0*/  FMUL.FTZ R11, R110, R18 ;  /* 0x000000126e0b7220 */ /* 0x000fe20000410000 */
[----:B------:R-:W-:-:S04]  /*4be0*/  FFMA.FTZ R217, R189, R167, R217 ;  /* 0x000000a7bdd97223 */ /* 0x000fc800000100d9 */
[----:B------:R-:W-:Y:S01]  /*4bf0*/  F2FP.F16.F32.PACK_AB R11, R19, R11 ;  /* 0x0000000b130b723e */ /* 0x000fe200000000ff */
[----:B------:R-:W-:-:S05]  /*4c00*/  HADD2.F32 R163, -RZ, R163.H1_H1 ;  /* 0x300000a3ffa37230 */ /* 0x000fca0000004100 */
[----:B------:R-:W-:Y:S01]  /*4c10*/  FFMA.FTZ R223, R180, R163, R223 ;  /* 0x000000a3b4df7223 */ /* 0x000fe200000100df */
[----:B------:R-:W-:Y:S01]  /*4c20*/  FFMA.FTZ R178, R202, R7, R178 ;  /* 0x00000007cab27223 */ /* 0x000fe200000100b2 */
[----:B------:R-:W-:-:S05]  /*4c30*/  HADD2.F32 R7, -RZ, R165.H0_H0 ;  /* 0x200000a5ff077230 */ /* 0x000fca0000004100 */
[----:B------:R-:W-:Y:S01]  /*4c40*/  FFMA.FTZ R208, R184, R7, R208 ;  /* 0x00000007b8d07223 */ /* 0x000fe200000100d0 */
[----:B------:R-:W-:Y:S02]  /*4c50*/  HADD2.F32 R7, -RZ, R161.H0_H0 ;  /* 0x200000a1ff077230 */ /* 0x000fe40000004100 */
[----:B0-----:R-:W-:Y:S01]  /*4c60*/  FFMA.FTZ R176, R200, R6, R176 ;  /* 0x00000006c8b07223 */ /* 0x001fe200000100b0 */
[----:B------:R-:W-:-:S05]  /*4c70*/  HADD2.F32 R6, -RZ, R164.H0_H0 ;  /* 0x200000a4ff067230 */ /* 0x000fca0000004100 */
[----:B------:R-:W-:Y:S01]  /*4c80*/  FFMA.FTZ R196, R183, R6, R196 ;  /* 0x00000006b7c47223 */ /* 0x000fe200000100c4 */
[----:B------:R-:W-:Y:S02]  /*4c90*/  HADD2.F32 R6, -RZ, R160.H0_H0 ;  /* 0x200000a0ff067230 */ /* 0x000fe40000004100 */
[----:B------:R-:W-:-:S03]  /*4ca0*/  FFMA.FTZ R10, R28, R29, R10 ;  /* 0x0000001d1c0a7223 */ /* 0x000fc6000001000a */
[----:B------:R-:W-:Y:S02]  /*4cb0*/  FFMA.FTZ R218, R190, R6, R218 ;  /* 0x00000006beda7223 */ /* 0x000fe400000100da */
[----:B------:R0:W-:Y:S01]  /*4cc0*/  STL [R1+0xf8], R10 ;  /* 0x0000f80a01007387 */ /* 0x0001e20000100800 */
[----:B------:R-:W-:Y:S02]  /*4cd0*/  FFMA.FTZ R224, R199, R7, R224 ;  /* 0x00000007c7e07223 */ /* 0x000fe400000100e0 */
[----:B------:R-:W1:Y:S01]  /*4ce0*/  @P2 LDC.64 R6, c[0x0][0x308] ;  /* 0x0000c200ff062b82 */ /* 0x000e620000000a00 */
[--C-:B0-----:R-:W-:Y:S02]  /*4cf0*/  HADD2.F32 R10, -RZ, R30.reuse.H0_H0 ;  /* 0x2000001eff0a7230 */ /* 0x101fe40000004100 */
[----:B------:R-:W-:-:S03]  /*4d00*/  HADD2.F32 R30, -RZ, R30.H1_H1 ;  /* 0x3000001eff1e7230 */ /* 0x000fc60000004100 */
[----:B------:R-:W-:Y:S01]  /*4d10*/  FFMA.FTZ R23, R27, R10, R23 ;  /* 0x0000000a1b177223 */ /* 0x000fe20000010017 */
[----:B------:R-:W-:Y:S02]  /*4d20*/  HADD2.F32 R10, -RZ, R170.H0_H0 ;  /* 0x200000aaff0a7230 */ /* 0x000fe40000004100 */
[----:B------:R-:W-:-:S03]  /*4d30*/  FFMA.FTZ R22, R26, R30, R22 ;  /* 0x0000001e1a167223 */ /* 0x000fc60000010016 */
[----:B------:R-:W-:Y:S01]  /*4d40*/  FFMA.FTZ R230, R204, R10, R230 ;  /* 0x0000000acce67223 */ /* 0x000fe200000100e6 */
[----:B------:R-:W-:Y:S01]  /*4d50*/  HADD2.F32 R10, -RZ, R166.H0_H0 ;  /* 0x200000a6ff0a7230 */ /* 0x000fe20000004100 */
[----:B------:R-:W-:Y:S01]  /*4d60*/  STL [R1+0x104], R23 ;  /* 0x0001041701007387 */ /* 0x000fe20000100800 */
[----:B------:R-:W-:Y:S02]  /*4d70*/  HADD2.F32 R170, -RZ, R170.H1_H1 ;  /* 0x300000aaffaa7230 */ /* 0x000fe40000004100 */
[----:B------:R-:W-:Y:S01]  /*4d80*/  FFMA.FTZ R177, R201, R168, R177 ;  /* 0x000000a8c9b17223 */ /* 0x000fe200000100b1 */
[----:B------:R-:W-:Y:S01]  /*4d90*/  FFMA.FTZ R210, R186, R10, R210 ;  /* 0x0000000abad27223 */ /* 0x000fe200000100d2 */
[----:B------:R-:W-:Y:S01]  /*4da0*/  STL [R1+0x100], R22 ;  /* 0x0001001601007387 */ /* 0x000fe20000100800 */
[----:B------:R-:W-:Y:S02]  /*4db0*/  HADD2.F32 R10, -RZ, R162.H0_H0 ;  /* 0x200000a2ff0a7230 */ /* 0x000fe40000004100 */
[----:B------:R-:W-:Y:S01]  /*4dc0*/  FFMA.FTZ R179, R203, R169, R179 ;  /* 0x000000a9cbb37223 */ /* 0x000fe200000100b3 */
[----:B------:R-:W-:Y:S01]  /*4dd0*/  HADD2.F32 R164, -RZ, R164.H1_H1 ;  /* 0x300000a4ffa47230 */ /* 0x000fe20000004100 */
[----:B------:R-:W-:Y:S01]  /*4de0*/  STL [R1+0x10c], R213 ;  /* 0x00010cd501007387 */ /* 0x000fe20000100800 */
[----:B------:R-:W-:Y:S01]  /*4df0*/  FFMA.FTZ R231, R205, R170, R231 ;  /* 0x000000aacde77223 */ /* 0x000fe200000100e7 */
[----:B------:R-:W-:-:S02]  /*4e00*/  HADD2.F32 R165, -RZ, R165.H1_H1 ;  /* 0x300000a5ffa57230 */ /* 0x000fc40000004100 */
[----:B------:R-:W-:Y:S01]  /*4e10*/  STL [R1+0x108], R212 ;  /* 0x000108d401007387 */ /* 0x000fe20000100800 */
[----:B------:R-:W-:-:S03]  /*4e20*/  FFMA.FTZ R227, R195, R10, R227 ;  /* 0x0000000ac3e37223 */ /* 0x000fc600000100e3 */
[----:B------:R-:W-:Y:S01]  /*4e30*/  STL [R1+0x114], R176 ;  /* 0x000114b001007387 */ /* 0x000fe20000100800 */
[----:B------:R-:W-:Y:S02]  /*4e40*/  HADD2.F32 R166, -RZ, R166.H1_H1 ;  /* 0x300000a6ffa67230 */ /* 0x000fe40000004100 */
[----:B------:R-:W-:Y:S01]  /*4e50*/  FMUL.FTZ R10, R108, R14 ;  /* 0x0000000e6c0a7220 */ /* 0x000fe20000410000 */
[----:B------:R-:W-:Y:S01]  /*4e60*/  STL [R1+0x110], R177 ;  /* 0x000110b101007387 */ /* 0x000fe20000100800 */
[----:B------:R-:W-:-:S03]  /*4e70*/  FFMA.FTZ R197, R182, R164, R197 ;  /* 0x000000a4b6c57223 */ /* 0x000fc600000100c5 */
[----:B------:R-:W-:Y:S01]  /*4e80*/  STL [R1+0x11c], R178 ;  /* 0x00011cb201007387 */ /* 0x000fe20000100800 */
[----:B------:R-:W-:-:S03]  /*4e90*/  FFMA.FTZ R209, R185, R165, R209 ;  /* 0x000000a5b9d17223 */ /* 0x000fc600000100d1 */
[----:B------:R-:W-:Y:S01]  /*4ea0*/  STL [R1+0x118], R179 ;  /* 0x000118b301007387 */ /* 0x000fe20000100800 */
[----:B------:R-:W-:-:S03]  /*4eb0*/  HADD2.F32 R160, -RZ, R160.H1_H1 ;  /* 0x300000a0ffa07230 */ /* 0x000fc60000004100 */
[----:B------:R-:W-:Y:S01]  /*4ec0*/  STL [R1+0x124], R230 ;  /* 0x000124e601007387 */ /* 0x000fe20000100800 */
[----:B-1----:R-:W-:-:S03]  /*4ed0*/  @P2 IMAD.WIDE.U32 R6, R3, 0x20, R6 ;  /* 0x0000002003062825 */ /* 0x002fc600078e0006 */
[----:B------:R-:W-:Y:S01]  /*4ee0*/  STL [R1+0x120], R231 ;  /* 0x000120e701007387 */ /* 0x000fe20000100800 */
[----:B------:R-:W-:Y:S01]  /*4ef0*/  FFMA.FTZ R211, R187, R166, R211 ;  /* 0x000000a6bbd37223 */ /* 0x000fe200000100d3 */
[----:B------:R-:W-:Y:S02]  /*4f00*/  F2FP.F16.F32.PACK_AB R10, R20, R10 ;  /* 0x0000000a140a723e */ /* 0x000fe400000000ff */
[----:B------:R-:W-:Y:S01]  /*4f10*/  STL [R1+0x12c], R191 ;  /* 0x00012cbf01007387 */ /* 0x000fe20000100800 */
[----:B------:R-:W-:Y:S01]  /*4f20*/  LEA.HI.X R3, R3, UR15, RZ, 0x4, P1 ;  /* 0x0000000f03037c11 */ /* 0x000fe200088f24ff */
[----:B------:R-:W-:Y:S02]  /*4f30*/  HADD2.F32 R161, -RZ, R161.H1_H1 ;  /* 0x300000a1ffa17230 */ /* 0x000fe40000004100 */
[----:B------:R-:W-:Y:S01]  /*4f40*/  STL [R1+0x128], R193 ;  /* 0x000128c101007387 */ /* 0x000fe20000100800 */
[----:B------:R-:W-:-:S03]  /*4f50*/  HADD2.F32 R162, -RZ, R162.H1_H1 ;  /* 0x300000a2ffa27230 */ /* 0x000fc60000004100 */
[----:B------:R-:W-:Y:S01]  /*4f60*/  STL [R1+0x134], R196 ;  /* 0x000134c401007387 */ /* 0x000fe20000100800 */
[----:B------:R-:W-:-:S03]  /*4f70*/  FFMA.FTZ R219, R192, R160, R219 ;  /* 0x000000a0c0db7223 */ /* 0x000fc600000100db */
[----:B------:R-:W-:Y:S04]  /*4f80*/  STL [R1+0x130], R197 ;  /* 0x000130c501007387 */ /* 0x000fe80000100800 */
[----:B------:R-:W-:Y:S01]  /*4f90*/  STL [R1+0x13c], R208 ;  /* 0x00013cd001007387 */ /* 0x000fe20000100800 */
[----:B------:R-:W-:-:S03]  /*4fa0*/  FFMA.FTZ R225, R194, R161, R225 ;  /* 0x000000a1c2e17223 */ /* 0x000fc600000100e1 */
[----:B------:R-:W-:Y:S04]  /*4fb0*/  STL [R1+0x138], R209 ;  /* 0x000138d101007387 */ /* 0x000fe80000100800 */
[----:B------:R-:W-:Y:S04]  /*4fc0*/  STL [R1+0x144], R210 ;  /* 0x000144d201007387 */ /* 0x000fe80000100800 */
[----:B------:R-:W-:Y:S04]  /*4fd0*/  @P2 STG.E.128 desc[UR6][R6.64], R156 ;  /* 0x0000009c06002986 */ /* 0x000fe8000c101d06 */
[----:B------:R0:W-:Y:S01]  /*4fe0*/  @P2 STG.E.128 desc[UR6][R6.64+0x10], R152 ;  /* 0x0000109806002986 */ /* 0x0001e2000c101d06 */
[----:B------:R-:W-:-:S03]  /*4ff0*/  FFMA.FTZ R226, R198, R162, R226 ;  /* 0x000000a2c6e27223 */ /* 0x000fc600000100e2 */
[----:B------:R-:W-:Y:S04]  /*5000*/  STL [R1+0x140], R211 ;  /* 0x000140d301007387 */ /* 0x000fe80000100800 */
[----:B------:R1:W-:Y:S04]  /*5010*/  STG.E.128 desc[UR6][R2.64], R8 ;  /* 0x0000000802007986 */ /* 0x0003e8000c101d06 */
[----:B------:R2:W-:Y:S04]  /*5020*/  STL [R1+0x14c], R216 ;  /* 0x00014cd801007387 */ /* 0x0005e80000100800 */
[----:B------:R2:W-:Y:S01]  /*5030*/  STL [R1+0x148], R217 ;  /* 0x000148d901007387 */ /* 0x0005e20000100800 */
[----:B0-----:R-:W-:-:S03]  /*5040*/  HADD2.F32 R6, -RZ, R174.H0_H0 ;  /* 0x200000aeff067230 */ /* 0x001fc60000004100 */
[----:B------:R2:W-:Y:S01]  /*5050*/  STL [R1+0x154], R218 ;  /* 0x000154da01007387 */ /* 0x0005e20000100800 */
[----:B------:R-:W-:Y:S02]  /*5060*/  HADD2.F32 R174, -RZ, R174.H1_H1 ;  /* 0x300000aeffae7230 */ /* 0x000fe40000004100 */
[--C-:B-1----:R-:W-:Y:S02]  /*5070*/  HADD2.F32 R2, -RZ, R172.reuse.H0_H0 ;  /* 0x200000acff027230 */ /* 0x102fe40000004100 */
[----:B------:R-:W-:Y:S01]  /*5080*/  HADD2.F32 R172, -RZ, R172.H1_H1 ;  /* 0x300000acffac7230 */ /* 0x000fe20000004100 */
[----:B------:R2:W-:Y:S01]  /*5090*/  STL [R1+0x150], R219 ;  /* 0x000150db01007387 */ /* 0x0005e20000100800 */
[--C-:B------:R-:W-:Y:S02]  /*50a0*/  HADD2.F32 R3, -RZ, R173.reuse.H0_H0 ;  /* 0x200000adff037230 */ /* 0x100fe40000004100 */
[----:B------:R-:W-:Y:S01]  /*50b0*/  HADD2.F32 R173, -RZ, R173.H1_H1 ;  /* 0x300000adffad7230 */ /* 0x000fe20000004100 */
[----:B------:R2:W-:Y:S01]  /*50c0*/  STL [R1+0x15c], R224 ;  /* 0x00015ce001007387 */ /* 0x0005e20000100800 */
[----:B------:R-:W-:-:S02]  /*50d0*/  HADD2.F32 R7, -RZ, R175.H0_H0 ;  /* 0x200000afff077230 */ /* 0x000fc40000004100 */
[----:B------:R-:W-:Y:S01]  /*50e0*/  FFMA.FTZ R220, R12, R2, R220 ;  /* 0x000000020cdc7223 */ /* 0x000fe200000100dc */
[----:B------:R-:W-:Y:S01]  /*50f0*/  HADD2.F32 R175, -RZ, R175.H1_H1 ;  /* 0x300000afffaf7230 */ /* 0x000fe20000004100 */
[----:B------:R2:W-:Y:S01]  /*5100*/  STL [R1+0x158], R225 ;  /* 0x000158e101007387 */ /* 0x0005e20000100800 */
[----:B------:R-:W-:Y:S01]  /*5110*/  FFMA.FTZ R221, R13, R172, R221 ;  /* 0x000000ac0ddd7223 */ /* 0x000fe200000100dd */
[----:B------:R-:W-:Y:S02]  /*5120*/  FFMA.FTZ R228, R15, R3, R228 ;  /* 0x000000030fe47223 */ /* 0x000fe400000100e4 */
[----:B------:R2:W-:Y:S01]  /*5130*/  STL [R1+0x164], R227 ;  /* 0x000164e301007387 */ /* 0x0005e20000100800 */
[----:B------:R-:W-:Y:S01]  /*5140*/  FFMA.FTZ R229, R17, R173, R229 ;  /* 0x000000ad11e57223 */ /* 0x000fe200000100e5 */
[----:B------:R-:W-:Y:S02]  /*5150*/  FFMA.FTZ R251, R14, R6, R251 ;  /* 0x000000060efb7223 */ /* 0x000fe400000100fb */
        /* <DEDUP_REMOVED lines=16> */
[----:B--2---:R-:W-:Y:S05]  /*5260*/  @!P1 BRA `(.L_x_11905) ;  /* 0xffffffb800e09947 */ /* 0x004fea000383ffff */
        /* <DEDUP_REMOVED lines=117> */
[----:B0-----:R-:W-:-:S07]  /*59c0*/  MOV R119, R242 ;  /* 0x000000f200777202 */ /* 0x001fce0000000f00 */
.L_x_11902:
        /* <DEDUP_REMOVED lines=44> */
.L_x_11903:
[----:B------:R-:W-:Y:S01]  /*5c90*/  HFMA2.MMA R231, -RZ, RZ, 0, 9.5367431640625e-07 ;  /* 0x00000010ffe77435 */ /* 0x000fe200000001ff */
[----:B------:R-:W-:Y:S02]  /*5ca0*/  MOV R242, R30 ;  /* 0x0000001e00f27202 */ /* 0x000fe40000000f00 */
[----:B------:R-:W-:Y:S02]  /*5cb0*/  MOV R230, 0x1f ;  /* 0x0000001f00e67802 */ /* 0x000fe40000000f00 */
[----:B------:R-:W-:Y:S02]  /*5cc0*/  MOV R28, 0xffffffff ;  /* 0xffffffff001c7802 */ /* 0x000fe40000000f00 */
[----:B------:R-:W-:Y:S02]  /*5cd0*/  MOV R244, R24 ;  /* 0x0000001800f47202 */ /* 0x000fe40000000f00 */
[----:B------:R-:W-:-:S07]  /*5ce0*/  MOV R246, R27 ;  /* 0x0000001b00f67202 */ /* 0x000fce0000000f00 */
[----:B-----5:R-:W-:Y:S05]  /*5cf0*/  WARPSYNC.COLLECTIVE R28, `(.L_x_11906) ;  /* 0x000000001c087348 */ /* 0x020fea0003c00000 */
[----:B------:R0:W1:Y:S02]  /*5d00*/  SHFL.DOWN P2, R243, R242, R231, R230 ;  /* 0x080000e7f2f37389 */ /* 0x00006400000400e6 */
[----:B01---5:R-:W-:Y:S01]  /*5d10*/  ENDCOLLECTIVE ;  /* 0x000000000000791b */ /* 0x023fe20003800000 */
.L_x_11906:
[----:B------:R-:W-:Y:S02]  /*5d20*/  MOV R245, R29 ;  /* 0x0000001d00f57202 */ /* 0x000fe40000000f00 */
[----:B------:R-:W-:Y:S01]  /*5d30*/  MOV R242, R25 ;  /* 0x0000001900f27202 */ /* 0x000fe20000000f00 */
[----:B------:R-:W-:-:S07]  /*5d40*/  FADD.FTZ R30, R30, R243 ;  /* 0x000000f31e1e7221 */ /* 0x000fce0000010000 */
[----:B------:R-:W-:Y:S05]  /*5d50*/  WARPSYNC.COLLECTIVE R28, `(.L_x_11907) ;  /* 0x000000001c087348 */ /* 0x000fea0003c00000 */
[----:B------:R0:W1:Y:S02]  /*5d60*/  SHFL.DOWN P2, R243, R242, R231, R230 ;  /* 0x080000e7f2f37389 */ /* 0x00006400000400e6 */
[----:B01----:R-:W-:Y:S01]  /*5d70*/  ENDCOLLECTIVE ;  /* 0x000000000000791b */ /* 0x003fe20003800000 */
.L_x_11907:
[----:B------:R-:W-:Y:S01]  /*5d80*/  HFMA2.MMA R231, -RZ, RZ, 0, 4.76837158203125e-07 ;  /* 0x00000008ffe77435 */ /* 0x000fe200000001ff */
[----:B------:R-:W-:Y:S01]  /*5d90*/  MOV R242, R30 ;  /* 0x0000001e00f27202 */ /* 0x000fe20000000f00 */
[----:B------:R-:W-:-:S09]  /*5da0*/  FADD.FTZ R25, R25, R243 ;  /* 0x000000f319197221 */ /* 0x000fd20000010000 */
[----:B------:R-:W-:Y:S05]  /*5db0*/  WARPSYNC.COLLECTIVE R28, `(.L_x_11908) ;  /* 0x000000001c087348 */ /* 0x000fea0003c00000 */
[----:B------:R0:W1:Y:S02]  /*5dc0*/  SHFL.DOWN P2, R243, R242, R231, R230 ;  /* 0x080000e7f2f37389 */ /* 0x00006400000400e6 */
[----:B01----:R-:W-:Y:S01]  /*5dd0*/  ENDCOLLECTIVE ;  /* 0x000000000000791b */ /* 0x003fe20003800000 */
.L_x_11908:
[----:B------:R-:W-:Y:S01]  /*5de0*/  MOV R242, R25 ;  /* 0x0000001900f27202 */ /* 0x000fe20000000f00 */
[----:B------:R-:W-:-:S07]  /*5df0*/  FADD.FTZ R30, R30, R243 ;  /* 0x000000f31e1e7221 */ /* 0x000fce0000010000 */
[----:B------:R-:W-:Y:S05]  /*5e00*/  WARPSYNC.COLLECTIVE R28, `(.L_x_11909) ;  /* 0x000000001c087348 */ /* 0x000fea0003c00000 */
[----:B------:R0:W1:Y:S02]  /*5e10*/  SHFL.DOWN P2, R243, R242, R231, R230 ;  /* 0x080000e7f2f37389 */ /* 0x00006400000400e6 */
[----:B01----:R-:W-:Y:S01]  /*5e20*/  ENDCOLLECTIVE ;  /* 0x000000000000791b */ /* 0x003fe20003800000 */
.L_x_11909:
[----:B------:R-:W-:Y:S01]  /*5e30*/  HFMA2.MMA R231, -RZ, RZ, 0, 2.384185791015625e-07 ;  /* 0x00000004ffe77435 */ /* 0x000fe200000001ff */
[----:B------:R-:W-:Y:S01]  /*5e40*/  MOV R242, R30 ;  /* 0x0000001e00f27202 */ /* 0x000fe20000000f00 */
[----:B------:R-:W-:-:S09]  /*5e50*/  FADD.FTZ R25, R25, R243 ;  /* 0x000000f319197221 */ /* 0x000fd20000010000 */
[----:B------:R-:W-:Y:S05]  /*5e60*/  WARPSYNC.COLLECTIVE R28, `(.L_x_11910) ;  /* 0x000000001c087348 */ /* 0x000fea0003c00000 */
[----:B------:R0:W1:Y:S02]  /*5e70*/  SHFL.DOWN P2, R243, R242, R231, R230 ;  /* 0x080000e7f2f37389 */ /* 0x00006400000400e6 */
[----:B01----:R-:W-:Y:S01]  /*5e80*/  ENDCOLLECTIVE ;  /* 0x000000000000791b */ /* 0x003fe20003800000 */
.L_x_11910:
[----:B------:R-:W-:Y:S01]  /*5e90*/  MOV R242, R25 ;  /* 0x0000001900f27202 */ /* 0x000fe20000000f00 */
[----:B------:R-:W-:-:S07]  /*5ea0*/  FADD.FTZ R30, R30, R243 ;  /* 0x000000f31e1e7221 */ /* 0x000fce0000010000 */
[----:B------:R-:W-:Y:S05]  /*5eb0*/  WARPSYNC.COLLECTIVE R28, `(.L_x_11911) ;  /* 0x000000001c087348 */ /* 0x000fea0003c00000 */
[----:B------:R0:W1:Y:S02]  /*5ec0*/  SHFL.DOWN P2, R243, R242, R231, R230 ;  /* 0x080000e7f2f37389 */ /* 0x00006400000400e6 */
[----:B01----:R-:W-:Y:S01]  /*5ed0*/  ENDCOLLECTIVE ;  /* 0x000000000000791b */ /* 0x003fe20003800000 */
.L_x_11911:
[----:B------:R-:W-:Y:S01]  /*5ee0*/  HFMA2.MMA R231, -RZ, RZ, 0, 1.1920928955078125e-07 ;  /* 0x00000002ffe77435 */ /* 0x000fe200000001ff */
[----:B------:R-:W-:Y:S01]  /*5ef0*/  MOV R242, R30 ;  /* 0x0000001e00f27202 */ /* 0x000fe20000000f00 */
[----:B------:R-:W-:-:S09]  /*5f00*/  FADD.FTZ R25, R25, R243 ;  /* 0x000000f319197221 */ /* 0x000fd20000010000 */
[----:B------:R-:W-:Y:S05]  /*5f10*/  WARPSYNC.COLLECTIVE R28, `(.L_x_11912) ;  /* 0x000000001c087348 */ /* 0x000fea0003c00000 */
[----:B------:R0:W1:Y:S02]  /*5f20*/  SHFL.DOWN P2, R243, R242, R231, R230 ;  /* 0x080000e7f2f37389 */ /* 0x00006400000400e6 */
[----:B01----:R-:W-:Y:S01]  /*5f30*/  ENDCOLLECTIVE ;  /* 0x000000000000791b */ /* 0x003fe20003800000 */
.L_x_11912:
[----:B------:R-:W-:Y:S01]  /*5f40*/  MOV R242, R25 ;  /* 0x0000001900f27202 */ /* 0x000fe20000000f00 */
[----:B------:R-:W-:-:S07]  /*5f50*/  FADD.FTZ R30, R30, R243 ;  /* 0x000000f31e1e7221 */ /* 0x000fce0000010000 */
[----:B------:R-:W-:Y:S05]  /*5f60*/  WARPSYNC.COLLECTIVE R28, `(.L_x_11913) ;  /* 0x000000001c087348 */ /* 0x000fea0003c00000 */
[----:B------:R0:W1:Y:S02]  /*5f70*/  SHFL.DOWN P2, R243, R242, R231, R230 ;  /* 0x080000e7f2f37389 */ /* 0x00006400000400e6 */
[----:B01----:R-:W-:Y:S01]  /*5f80*/  ENDCOLLECTIVE ;  /* 0x000000000000791b */ /* 0x003fe20003800000 */
.L_x_11913:
[----:B------:R-:W-:Y:S01]  /*5f90*/  HFMA2.MMA R231, -RZ, RZ, 0, 5.9604644775390625e-08 ;  /* 0x00000001ffe77435 */ /* 0x000fe200000001ff */
[----:B------:R-:W-:Y:S01]  /*5fa0*/  MOV R242, R30 ;  /* 0x0000001e00f27202 */ /* 0x000fe20000000f00 */
[----:B------:R-:W-:-:S09]  /*5fb0*/  FADD.FTZ R25, R25, R243 ;  /* 0x000000f319197221 */ /* 0x000fd20000010000 */
[----:B------:R-:W-:Y:S05]  /*5fc0*/  WARPSYNC.COLLECTIVE R28, `(.L_x_11914) ;  /* 0x000000001c087348 */ /* 0x000fea0003c00000 */
[----:B------:R0:W1:Y:S02]  /*5fd0*/  SHFL.DOWN P2, R243, R242, R231, R230 ;  /* 0x080000e7f2f37389 */ /* 0x00006400000400e6 */
[----:B01----:R-:W-:Y:S01]  /*5fe0*/  ENDCOLLECTIVE ;  /* 0x000000000000791b */ /* 0x003fe20003800000 */
.L_x_11914:
[----:B------:R-:W-:Y:S02]  /*5ff0*/  MOV R242, R25 ;  /* 0x0000001900f27202 */ /* 0x000fe40000000f00 */
[----:B------:R-:W-:-:S07]  /*6000*/  MOV R31, R243 ;  /* 0x000000f3001f7202 */ /* 0x000fce0000000f00 */
[----:B------:R-:W-:Y:S05]  /*6010*/  WARPSYNC.COLLECTIVE R28, `(.L_x_11915) ;  /* 0x000000001c087348 */ /* 0x000fea0003c00000 */
[----:B------:R0:W1:Y:S02]  /*6020*/  SHFL.DOWN P2, R243, R242, R231, R230 ;  /* 0x080000e7f2f37389 */ /* 0x00006400000400e6 */
[----:B01----:R-:W-:Y:S01]  /*6030*/  ENDCOLLECTIVE ;  /* 0x000000000000791b */ /* 0x003fe20003800000 */
.L_x_11915:
[----:B------:R-:W-:Y:S01]  /*6040*/  MOV R28, R243 ;  /* 0x000000f3001c7202 */ /* 0x000fe20000000f00 */
[----:B------:R-:W-:Y:S06]  /*6050*/  BRA `(.L_x_11916) ;  /* 0xffffffcc00dc7947 */ /* 0x000fec000383ffff */
.L_x_11917:
        /* <DEDUP_REMOVED lines=10> */
.L_x_16615:


//--------------------- .text._ZN10layer_norm13ln_bwd_kernelINS_13Kernel_traitsIf6__halffS2_fjLj5120ELj1ELj1ELj4ELj16ENS_18Kernel_traits_baseILj5120EfS2_fS2_fjLj128EEEEELb0ELb1ELb1ELb0EEEvNS_9BwdParamsE --------------------------
	.section	.text._ZN10layer_norm13ln_bwd_kernelINS_13Kernel_traitsIf6__halffS2_fjLj5120ELj1ELj1ELj4ELj16ENS_18Kernel_traits_baseILj5120EfS2_fS2_fjLj128EEEEELb0ELb1ELb1ELb0EEEvNS_9BwdParamsE,"ax",@progbits
	.align	128
        .global         _ZN10layer_norm13ln_bwd_kernelINS_13Kernel_traitsIf6__halffS2_fjLj5120ELj1ELj1ELj4ELj16ENS_18Kernel_traits_baseILj5120EfS2_fS2_fjLj128EEEEELb0ELb1ELb1ELb0EEEvNS_9BwdParamsE
        .type           _ZN10layer_norm13ln_bwd_kernelINS_13Kernel_traitsIf6__halffS2_fjLj5120ELj1ELj1ELj4ELj16ENS_18Kernel_traits_baseILj5120EfS2_fS2_fjLj128EEEEELb0ELb1ELb1ELb0EEEvNS_9BwdParamsE,@function
        .size           _ZN10layer_norm13ln_bwd_kernelINS_13Kernel_traitsIf6__halffS2_fjLj5120ELj1ELj1ELj4ELj16ENS_18Kernel_traits_baseILj5120EfS2_fS2_fjLj128EEEEELb0ELb1ELb1ELb0EEEvNS_9BwdParamsE,(.L_x_16616 - _ZN10layer_norm13ln_bwd_kernelINS_13Kernel_traitsIf6__halffS2_fjLj5120ELj1ELj1ELj4ELj16ENS_18Kernel_traits_baseILj5120EfS2_fS2_fjLj128EEEEELb0ELb1ELb1ELb0EEEvNS_9BwdParamsE)
        .other          _ZN10layer_norm13ln_bwd_kernelINS_13Kernel_traitsIf6__halffS2_fjLj5120ELj1ELj1ELj4ELj16ENS_18Kernel_traits_baseILj5120EfS2_fS2_fjLj128EEEEELb0ELb1ELb1ELb0EEEvNS_9BwdParamsE,@"STO_CUDA_ENTRY STV_DEFAULT"
_ZN10layer_norm13ln_bwd_kernelINS_13Kernel_traitsIf6__halffS2_fjLj5120ELj1ELj1ELj4ELj16ENS_18Kernel_traits_baseILj5120EfS2_fS2_fjLj128EEEEELb0ELb1ELb1ELb0EEEvNS_9BwdParamsE:
.text._ZN10layer_norm13ln_bwd_kernelINS_13Kernel_traitsIf6__halffS2_fjLj5120ELj1ELj1ELj4ELj16ENS_18Kernel_traits_baseILj5120EfS2_fS2_fjLj128EEEEELb0ELb1ELb1ELb0EEEvNS_9BwdParamsE:
        /* <DEDUP_REMOVED lines=75> */
[----:B------:R-:W-:Y:S01]  /*04b0*/  @P0 IMAD.WIDE.U32 R14, R31, 0x20, R10 ;  /* 0x000000201f0e0825 */ /* 0x000fe200078e000a */
[----:B------:R-:W-:-:S03]  /*04c0*/  ULDC.64 UR4, c[0x0][0x208] ;  /* 0x0000820000047ab9 */ /* 0x000fc60000000a00 */
[C---:B------:R-:W-:Y:S01]  /*04d0*/  @P0 IMAD.WIDE.U32 R16, R31.reuse, 0x20, R12 ;  /* 0x000000201f100825 */ /* 0x040fe200078e000c */
[----:B------:R-:W-:Y:S02]  /*04e0*/  @P0 IADD3 R31, R31, 0x80, RZ ;  /* 0x000000801f1f0810 */ /* 0x000fe40007ffe0ff */
        /* <DEDUP_REMOVED lines=9> */
[----:B------:R-:W3:Y:S04]  /*0580*/  @P4 LDG.E.128 R104, desc[UR4][R6.64+0x10] ;  /* 0x0000100406684981 */ /* 0x000ee8000c1e1d00 */
        /* <DEDUP_REMOVED lines=134> */
.L_x_12043:
        /* <DEDUP_REMOVED lines=31> */
.L_x_11923:
[----:B------:R-:W-:-:S07]  /*0fe0*/  IADD3 R194, R7, 0x80, RZ ;  /* 0x0000008007c27810 */ /* 0x000fce0007ffe0ff */
.L_x_11922:
[----:B------:R-:W-:Y:S05]  /*0ff0*/  BSYNC B1 ;  /* 0x0000000000017941 */ /* 0x000fea0003800000 */
.L_x_11921:
        /* <DEDUP_REMOVED lines=8> */
.L_x_11926:
[----:B------:R-:W-:-:S07]  /*1080*/  IADD3 R194, R194, 0x80, RZ ;  /* 0x00000080c2c27810 */ /* 0x000fce0007ffe0ff */
.L_x_11925:
[----:B------:R-:W-:Y:S05]  /*1090*/  BSYNC B1 ;  /* 0x0000000000017941 */ /* 0x000fea0003800000 */
.L_x_11924:
        /* <DEDUP_REMOVED lines=8> */
.L_x_11929:
[----:B------:R-:W-:-:S07]  /*1120*/  IADD3 R194, R194, 0x80, RZ ;  /* 0x00000080c2c27810 */ /* 0x000fce0007ffe0ff */
.L_x_11928:
[----:B------:R-:W-:Y:S05]  /*1130*/  BSYNC B1 ;  /* 0x0000000000017941 */ /* 0x000fea0003800000 */
.L_x_11927:
        /* <DEDUP_REMOVED lines=8> */
.L_x_11932:
[----:B------:R-:W-:-:S07]  /*11c0*/  IADD3 R194, R194, 0x80, RZ ;  /* 0x00000080c2c27810 */ /* 0x000fce0007ffe0ff */
.L_x_11931:
[----:B------:R-:W-:Y:S05]  /*11d0*/  BSYNC B1 ;  /* 0x0000000000017941 */ /* 0x000fea0003800000 */
.L_x_11930:
[----:B------:R-:W-:Y:S02]  /*11e0*/  LOP3.LUT P4, RZ, R5, 0x10, RZ, 0xc0, !PT ;  /* 0x0000001005ff7812 */ /* 0x000fe4000788c0ff */
[----:B------:R-:W-:-:S11]  /*11f0*/  CS2R R214, SRZ ;  /* 0x0000000000d67805 */ /* 0x000fd6000001ff00 */
[----:B------:R-:W-:Y:S05]  /*1200*/  @P4 BRA `(.L_x_11933) ;  /* 0x0000002000044947 */ /* 0x000fea0003800000 */
[----:B------:R-:W-:-:S05]  /*1210*/  IMAD.WIDE.U32 R168, R194, 0x20, R198 ;  /* 0x00000020c2a87825 */ /* 0x000fca00078e00c6 */
[----:B------:R2:W5:Y:S04]  /*1220*/  LDG.E.128 R164, desc[UR4][R168.64] ;  /* 0x00000004a8a47981 */ /* 0x000568000c1e1d00 */
[----:B------:R-:W5:Y:S01]  /*1230*/  LDG.E.128 R168, desc[UR4][R168.64+0x10] ;  /* 0x00001004a8a87981 */ /* 0x000f62000c1e1d00 */
[----:B--2---:R-:W-:Y:S05]  /*1240*/  BRA `(.L_x_11933) ;  /* 0x0000001c00f47947 */ /* 0x004fea0003800000 */
.L_x_11920:
[----:B0-----:R-:W0:Y:S01]  /*1250*/  LDC.64 R194, c[0x0][0x250] ;  /* 0x00009400ffc27b82 */ /* 0x001e220000000a00 */
[----:B------:R-:W-:-:S07]  /*1260*/  LOP3.LUT P5, RZ, R5, 0x2, RZ, 0xc0, !PT ;  /* 0x0000000205ff7812 */ /* 0x000fce00078ac0ff */
[----:B------:R-:W1:Y:S01]  /*1270*/  LDC.U8 R197, c[0x0][0x2a0] ;  /* 0x0000a800ffc57b82 */ /* 0x000e620000000000 */
[----:B0-----:R-:W-:-:S06]  /*1280*/  IMAD.WIDE R194, R4, 0x4, R194 ;  /* 0x0000000404c27825 */ /* 0x001fcc00078e02c2 */
[----:B------:R-:W2:Y:S01]  /*1290*/  LDG.E R194, desc[UR4][R194.64] ;  /* 0x00000004c2c27981 */ /* 0x000ea2000c1e1900 */
[----:B------:R-:W-:Y:S01]  /*12a0*/  BSSY B1, `(.L_x_11934) ;  /* 0x0000079000017945 */ /* 0x000fe20003800000 */
[----:B-1----:R-:W-:Y:S02]  /*12b0*/  ISETP.NE.AND P4, PT, R197, RZ, PT ;  /* 0x000000ffc500720c */ /* 0x002fe40003f85270 */
[----:B------:R-:W-:Y:S02]  /*12c0*/  CS2R R214, SRZ ;  /* 0x0000000000d67805 */ /* 0x000fe4000001ff00 */
[----:B------:R-:W-:Y:S02]  /*12d0*/  MOV R223, R7 ;  /* 0x0000000700df7202 */ /* 0x000fe40000000f00 */
        /* <DEDUP_REMOVED lines=9> */
[----:B------:R1:W-:Y:S03]  /*1370*/  STL [R1+0x1c8], R8 ;  /* 0x0001c80801007387 */ /* 0x0003e60000100800 */
[----:B------:R-:W-:Y:S01]  /*1380*/  ISETP.NE.AND.EX P4, PT, RZ, UR13, PT, P4 ;  /* 0x0000000dff007c0c */ /* 0x000fe2000bf85340 */
[----:B------:R-:W-:Y:S02]  /*1390*/  STL [R1+0x1c4], R5 ;  /* 0x0001c40501007387 */ /* 0x000fe40000100800 */
[----:B------:R-:W2:Y:S02]  /*13a0*/  LDC.64 R200, c[0x0][0x238] ;  /* 0x00008e00ffc87b82 */ /* 0x000ea40000000a00 */
[----:B------:R-:W-:Y:S04]  /*13b0*/  STL [R1+0x1c0], R4 ;  /* 0x0001c00401007387 */ /* 0x000fe80000100800 */
[----:B------:R3:W-:Y:S04]  /*13c0*/  STL [R1+0x1bc], R3 ;  /* 0x0001bc0301007387 */ /* 0x0007e80000100800 */
[----:B------:R-:W5:Y:S04]  /*13d0*/  @P4 LDG.E.128 R132, desc[UR4][R192.64] ;  /* 0x00000004c0844981 */ /* 0x000f68000c1e1d00 */
[----:B------:R4:W5:Y:S01]  /*13e0*/  @P4 LDG.E.128 R136, desc[UR4][R192.64+0x10] ;  /* 0x00001004c0884981 */ /* 0x000962000c1e1d00 */
[----:B0-----:R-:W-:-:S03]  /*13f0*/  IMAD.WIDE.U32 R196, R213, 0x10, R196 ;  /* 0x00000010d5c47825 */ /* 0x001fc600078e00c4 */
[----:B------:R-:W-:Y:S04]  /*1400*/  STL [R1+0x1b8], R2 ;  /* 0x0001b80201007387 */ /* 0x000fe80000100800 */
[----:B------:R-:W3:Y:S01]  /*1410*/  LDG.E.128 R196, desc[UR4][R196.64] ;  /* 0x00000004c4c47981 */ /* 0x000ee2000c1e1d00 */
[----:B--2---:R-:W-:-:S03]  /*1420*/  IMAD.WIDE.U32 R200, R7, 0x20, R200 ;  /* 0x0000002007c87825 */ /* 0x004fc600078e00c8 */
[----:B-1----:R-:W2:Y:S04]  /*1430*/  LDL R8, [R1+0x18c] ;  /* 0x00018c0001087983 */ /* 0x002ea80000100800 */
[----:B------:R-:W4:Y:S04]  /*1440*/  LDG.E.128 R192, desc[UR4][R200.64] ;  /* 0x00000004c8c07981 */ /* 0x000f28000c1e1d00 */
[----:B------:R-:W2:Y:S01]  /*1450*/  LDG.E.128 R200, desc[UR4][R200.64+0x10] ;  /* 0x00001004c8c87981 */ /* 0x000ea2000c1e1d00 */
[----:B---3--:R-:W-:Y:S02]  /*1460*/  HADD2.F32 R3, -RZ, R198.H1_H1 ;  /* 0x300000c6ff037230 */ /* 0x008fe40000004100 */
[----:B------:R-:W-:-:S02]  /*1470*/  HADD2.F32 R223, -RZ, R197.H1_H1 ;  /* 0x300000c5ffdf7230 */ /* 0x000fc40000004100 */
[C---:B----4-:R-:W-:Y:S01]  /*1480*/  FADD.FTZ R193, -R206.reuse, R193 ;  /* 0x000000c1cec17221 */ /* 0x050fe20000010100 */
[----:B------:R-:W-:Y:S01]  /*1490*/  FADD.FTZ R207, -R206, R195 ;  /* 0x000000c3cecf7221 */ /* 0x000fe20000010100 */
[----:B------:R-:W-:Y:S01]  /*14a0*/  HADD2.F32 R195, -RZ, R197.H0_H0 ;  /* 0x200000c5ffc37230 */ /* 0x000fe20000004100 */
[----:B------:R0:W-:Y:S01]  /*14b0*/  STL [R1], R3 ;  /* 0x0000000301007387 */ /* 0x0001e20000100800 */
[----:B-----5:R-:W-:-:S03]  /*14c0*/  FMUL.FTZ R5, R6, R193 ;  /* 0x000000c106057220 */ /* 0x020fc60000410000 */
[----:B------:R-:W3:Y:S01]  /*14d0*/  LDL R193, [R1+0x188] ;  /* 0x0001880001c17983 */ /* 0x000ee20000100800 */
[----:B--2---:R-:W-:-:S03]  /*14e0*/  FADD.FTZ R197, -R206, R201 ;  /* 0x000000c9cec57221 */ /* 0x004fc60000010100 */
[----:B------:R-:W2:Y:S01]  /*14f0*/  LDL R201, [R1+0x190] ;  /* 0x0001900001c97983 */ /* 0x000ea20000100800 */
[C---:B------:R-:W-:Y:S01]  /*1500*/  FADD.FTZ R0, -R206.reuse, R192 ;  /* 0x000000c0ce007221 */ /* 0x040fe20000010100 */
[C---:B------:R-:W-:Y:S02]  /*1510*/  FADD.FTZ R192, -R206.reuse, R203 ;  /* 0x000000cbcec07221 */ /* 0x040fe40000010100 */
[----:B------:R-:W4:Y:S01]  /*1520*/  LDL R203, [R1+0x194] ;  /* 0x0001940001cb7983 */ /* 0x000f220000100800 */
[--C-:B------:R-:W-:Y:S02]  /*1530*/  HADD2.F32 R215, -RZ, R196.reuse.H0_H0 ;  /* 0x200000c4ffd77230 */ /* 0x100fe40000004100 */
[----:B------:R-:W-:Y:S02]  /*1540*/  HADD2.F32 R214, -RZ, R196.H1_H1 ;  /* 0x300000c4ffd67230 */ /* 0x000fe40000004100 */
[C---:B------:R-:W-:Y:S02]  /*1550*/  FADD.FTZ R196, -R206.reuse, R202 ;  /* 0x000000cacec47221 */ /* 0x040fe40000010100 */
[----:B------:R-:W4:Y:S01]  /*1560*/  LDL R202, [R1+0x178] ;  /* 0x0001780001ca7983 */ /* 0x000f220000100800 */
[----:B------:R-:W-:Y:S01]  /*1570*/  FADD.FTZ R194, -R206, R194 ;  /* 0x000000c2cec27221 */ /* 0x000fe20000010100 */
[----:B------:R-:W-:-:S02]  /*1580*/  HADD2.F32 R252, -RZ, R198.H0_H0 ;  /* 0x200000c6fffc7230 */ /* 0x000fc40000004100 */
[C---:B------:R-:W-:Y:S01]  /*1590*/  FMUL.FTZ R0, R6.reuse, R0 ;  /* 0x0000000006007220 */ /* 0x040fe20000410000 */
[C---:B0-----:R-:W-:Y:S01]  /*15a0*/  FMUL.FTZ R3, R6.reuse, R207 ;  /* 0x000000cf06037220 */ /* 0x041fe20000410000 */
[----:B------:R-:W-:Y:S01]  /*15b0*/  FMUL.FTZ R4, R6, R194 ;  /* 0x000000c206047220 */ /* 0x000fe20000410000 */
[----:B------:R-:W-:Y:S01]  /*15c0*/  FADD.FTZ R198, -R206, R200 ;  /* 0x000000c8cec67221 */ /* 0x000fe20000010100 */
[----:B------:R-:W-:Y:S01]  /*15d0*/  FMUL.FTZ R8, R8, R214 ;  /* 0x000000d608087220 */ /* 0x000fe20000410000 */
[----:B------:R-:W4:Y:S01]  /*15e0*/  LDL R200, [R1+0x17c] ;  /* 0x00017c0001c87983 */ /* 0x000f220000100800 */
[----:B------:R-:W-:Y:S01]  /*15f0*/  FADD.FTZ R52, R52, R215 ;  /* 0x000000d734347221 */ /* 0x000fe20000010000 */
[----:B------:R-:W-:Y:S02]  /*1600*/  FFMA.FTZ R16, R0, R215, R16 ;  /* 0x000000d700107223 */ /* 0x000fe40000010010 */
[----:B------:R-:W-:Y:S01]  /*1610*/  STL [R1+0x6c], R5 ;  /* 0x00006c0501007387 */ /* 0x000fe20000100800 */
[----:B------:R-:W-:Y:S01]  /*1620*/  FADD.FTZ R54, R54, R195 ;  /* 0x000000c336367221 */ /* 0x000fe20000010000 */
[----:B------:R-:W-:-:S02]  /*1630*/  FFMA.FTZ R18, R4, R195, R18 ;  /* 0x000000c304127223 */ /* 0x000fc40000010012 */
[----:B------:R-:W-:Y:S04]  /*1640*/  STL [R1+0x68], R4 ;  /* 0x0000680401007387 */ /* 0x000fe80000100800 */
[----:B------:R-:W-:Y:S01]  /*1650*/  STL [R1+0x54], R3 ;  /* 0x0000540301007387 */ /* 0x000fe20000100800 */
[----:B------:R-:W-:-:S03]  /*1660*/  FADD.FTZ R53, R53, R214 ;  /* 0x000000d635357221 */ /* 0x000fc60000010000 */
[----:B------:R0:W-:Y:S01]  /*1670*/  STL [R1+0x30], R8 ;  /* 0x0000300801007387 */ /* 0x0001e20000100800 */
[----:B------:R-:W-:Y:S01]  /*1680*/  FFMA.FTZ R17, R5, R214, R17 ;  /* 0x000000d605117223 */ /* 0x000fe20000010011 */
[----:B---3--:R-:W-:Y:S01]  /*1690*/  FMUL.FTZ R207, R193, R215 ;  /* 0x000000d7c1cf7220 */ /* 0x008fe20000410000 */
[----:B--2---:R-:W-:Y:S02]  /*16a0*/  FMUL.FTZ R215, R201, R195 ;  /* 0x000000c3c9d77220 */ /* 0x004fe40000410000 */
[----:B------:R-:W2:Y:S01]  /*16b0*/  LDL.LU R195, [R1] ;  /* 0x0000000001c37983 */ /* 0x000ea20000300800 */
[----:B----4-:R-:W-:-:S03]  /*16c0*/  FMUL.FTZ R214, R203, R223 ;  /* 0x000000dfcbd67220 */ /* 0x010fc60000410000 */
[----:B------:R1:W-:Y:S04]  /*16d0*/  STL [R1+0x24], R215 ;  /* 0x000024d701007387 */ /* 0x0003e80000100800 */
[----:B------:R-:W3:Y:S01]  /*16e0*/  LDL R203, [R1+0x180] ;  /* 0x0001800001cb7983 */ /* 0x000ee20000100800 */
[----:B------:R-:W-:Y:S01]  /*16f0*/  FMUL.FTZ R201, R6, R198 ;  /* 0x000000c606c97220 */ /* 0x000fe20000410000 */
[----:B------:R-:W-:Y:S01]  /*1700*/  FMUL.FTZ R202, R202, R252 ;  /* 0x000000fccaca7220 */ /* 0x000fe20000410000 */
[----:B------:R-:W-:Y:S01]  /*1710*/  FFMA.FTZ R193, R0, R207, RZ ;  /* 0x000000cf00c17223 */ /* 0x000fe200000100ff */
[----:B------:R-:W-:Y:S01]  /*1720*/  FMUL.FTZ R198, R6, R197 ;  /* 0x000000c506c67220 */ /* 0x000fe20000410000 */
[----:B------:R-:W-:Y:S01]  /*1730*/  FADD.FTZ R194, RZ, R207 ;  /* 0x000000cfffc27221 */ /* 0x000fe20000010000 */
[----:B------:R-:W-:Y:S01]  /*1740*/  STL [R1+0x18], R201 ;  /* 0x000018c901007387 */ /* 0x000fe20000100800 */
[----:B------:R-:W-:-:S03]  /*1750*/  FFMA.FTZ R193, R5, R8, R193 ;  /* 0x0000000805c17223 */ /* 0x000fc600000100c1 */
[----:B------:R4:W-:Y:S01]  /*1760*/  STL [R1+0x1c], R214 ;  /* 0x00001cd601007387 */ /* 0x0009e20000100800 */
[----:B------:R-:W-:-:S03]  /*1770*/  FADD.FTZ R194, R194, R8 ;  /* 0x00000008c2c27221 */ /* 0x000fc60000010000 */
[----:B------:R1:W-:Y:S01]  /*1780*/  STL [R1+0x14], R202 ;  /* 0x000014ca01007387 */ /* 0x0003e20000100800 */
[----:B------:R-:W-:-:S03]  /*1790*/  FFMA.FTZ R193, R4, R215, R193 ;  /* 0x000000d704c17223 */ /* 0x000fc600000100c1 */
[----:B------:R1:W-:Y:S04]  /*17a0*/  STL [R1+0x10], R198 ;  /* 0x000010c601007387 */ /* 0x0003e80000100800 */
[----:B0-----:R0:W5:Y:S04]  /*17b0*/  LDL.LU R8, [R1+0x1c8] ;  /* 0x0001c80001087983 */ /* 0x0011680000300800 */
[----:B------:R0:W5:Y:S04]  /*17c0*/  LDL.LU R5, [R1+0x1c4] ;  /* 0x0001c40001057983 */ /* 0x0001680000300800 */
[----:B------:R0:W5:Y:S04]  /*17d0*/  LDL.LU R4, [R1+0x1c0] ;  /* 0x0001c00001047983 */ /* 0x0001680000300800 */
[----:B------:R-:W4:Y:S01]  /*17e0*/  LDL R197, [R1+0x184] ;  /* 0x0001840001c57983 */ /* 0x000f220000100800 */
[----:B------:R-:W-:-:S02]  /*17f0*/  HADD2.F32 R2, -RZ, R199.H0_H0 ;  /* 0x200000c7ff027230 */ /* 0x000fc40000004100 */
[C---:B------:R-:W-:Y:S01]  /*1800*/  FFMA.FTZ R19, R3.reuse, R223, R19 ;  /* 0x000000df03137223 */ /* 0x040fe20000010013 */
[----:B------:R-:W-:Y:S01]  /*1810*/  FFMA.FTZ R193, R3, R214, R193 ;  /* 0x000000d603c17223 */ /* 0x000fe200000100c1 */
[----:B------:R-:W-:Y:S01]  /*1820*/  FMUL.FTZ R192, R6, R192 ;  /* 0x000000c006c07220 */ /* 0x000fe20000410000 */
[----:B------:R-:W-:Y:S01]  /*1830*/  FADD.FTZ R58, R58, R2 ;  /* 0x000000023a3a7221 */ /* 0x000fe20000010000 */
[----:B------:R-:W-:-:S04]  /*1840*/  FADD.FTZ R194, R194, R215 ;  /* 0x000000d7c2c27221 */ /* 0x000fc80000010000 */
[----:B------:R-:W-:Y:S01]  /*1850*/  FADD.FTZ R194, R194, R214 ;  /* 0x000000d6c2c27221 */ /* 0x000fe20000010000 */
[----:B------:R-:W-:-:S03]  /*1860*/  FFMA.FTZ R193, R201, R202, R193 ;  /* 0x000000cac9c17223 */ /* 0x000fc600000100c1 */
[----:B------:R-:W-:Y:S01]  /*1870*/  FADD.FTZ R194, R194, R202 ;  /* 0x000000cac2c27221 */ /* 0x000fe20000010000 */
[----:B------:R-:W-:Y:S02]  /*1880*/  HADD2.F32 R199, -RZ, R199.H1_H1 ;  /* 0x300000c7ffc77230 */ /* 0x000fe40000004100 */
[----:B------:R-:W-:Y:S01]  /*1890*/  FADD.FTZ R56, R56, R252 ;  /* 0x000000fc38387221 */ /* 0x000fe20000010000 */
[----:B------:R-:W-:Y:S01]  /*18a0*/  FFMA.FTZ R20, R201, R252, R20 ;  /* 0x000000fcc9147223 */ /* 0x000fe20000010014 */
[----:B------:R-:W-:Y:S01]  /*18b0*/  FADD.FTZ R55, R55, R223 ;  /* 0x000000df37377221 */ /* 0x000fe20000010000 */
[----:B------:R-:W-:Y:S01]  /*18c0*/  IADD3 R213, R213, 0x80, RZ ;  /* 0x00000080d5d57810 */ /* 0x000fe20007ffe0ff */
[----:B------:R-:W-:Y:S01]  /*18d0*/  FADD.FTZ R59, R59, R199 ;  /* 0x000000c73b3b7221 */ /* 0x000fe20000010000 */
[----:B------:R-:W-:Y:S01]  /*18e0*/  FFMA.FTZ R23, R192, R199, R23 ;  /* 0x000000c7c0177223 */ /* 0x000fe20000010017 */
[----:B------:R-:W-:Y:S01]  /*18f0*/  IADD3 R223, R7, 0x80, RZ ;  /* 0x0000008007df7810 */ /* 0x000fe20007ffe0ff */
[-C--:B--2---:R-:W-:Y:S01]  /*1900*/  FMUL.FTZ R200, R200, R195.reuse ;  /* 0x000000c3c8c87220 */ /* 0x084fe20000410000 */
[----:B------:R-:W-:Y:S01]  /*1910*/  FADD.FTZ R57, R57, R195 ;  /* 0x000000c339397221 */ /* 0x000fe20000010000 */
[----:B------:R-:W-:Y:S01]  /*1920*/  FFMA.FTZ R21, R198, R195, R21 ;  /* 0x000000c3c6157223 */ /* 0x000fe20000010015 */
[----:B------:R-:W-:-:S02]  /*1930*/  FMUL.FTZ R195, R6, R196 ;  /* 0x000000c406c37220 */ /* 0x000fc40000410000 */
[----:B------:R0:W-:Y:S01]  /*1940*/  STL [R1+0xc], R200 ;  /* 0x00000cc801007387 */ /* 0x0001e20000100800 */
[----:B---3--:R-:W-:-:S03]  /*1950*/  FMUL.FTZ R196, R203, R2 ;  /* 0x00000002cbc47220 */ /* 0x008fc60000410000 */
[----:B------:R0:W5:Y:S01]  /*1960*/  LDL.LU R3, [R1+0x1bc] ;  /* 0x0001bc0001037983 */ /* 0x0001620000300800 */
[----:B------:R-:W-:-:S03]  /*1970*/  FFMA.FTZ R22, R195, R2, R22 ;  /* 0x00000002c3167223 */ /* 0x000fc60000010016 */
[----:B------:R0:W-:Y:S04]  /*1980*/  STL [R1+0x8], R195 ;  /* 0x000008c301007387 */ /* 0x0001e80000100800 */
[----:B------:R0:W5:Y:S04]  /*1990*/  LDL.LU R2, [R1+0x1b8] ;  /* 0x0001b80001027983 */ /* 0x0001680000300800 */
[----:B------:R0:W-:Y:S04]  /*19a0*/  STL [R1+0x4], R196 ;  /* 0x000004c401007387 */ /* 0x0001e80000100800 */
[----:B------:R0:W-:Y:S01]  /*19b0*/  STL [R1], R192 ;  /* 0x000000c001007387 */ /* 0x0001e20000100800 */
[----:B------:R-:W-:Y:S01]  /*19c0*/  FADD.FTZ R194, R194, R200 ;  /* 0x000000c8c2c27221 */ /* 0x000fe20000010000 */
[----:B------:R-:W-:-:S03]  /*19d0*/  FFMA.FTZ R193, R198, R200, R193 ;  /* 0x000000c8c6c17223 */ /* 0x000fc600000100c1 */
[----:B------:R-:W-:Y:S01]  /*19e0*/  FADD.FTZ R194, R194, R196 ;  /* 0x000000c4c2c27221 */ /* 0x000fe20000010000 */
[----:B------:R-:W-:Y:S01]  /*19f0*/  FFMA.FTZ R193, R195, R196, R193 ;  /* 0x000000c4c3c17223 */ /* 0x000fe200000100c1 */
[----:B----4-:R-:W-:-:S04]  /*1a00*/  FMUL.FTZ R252, R197, R199 ;  /* 0x000000c7c5fc7220 */ /* 0x010fc80000410000 */
[----:B-1----:R-:W-:Y:S01]  /*1a10*/  FADD.FTZ R215, R194, R252 ;  /* 0x000000fcc2d77221 */ /* 0x002fe20000010000 */
[----:B0-----:R-:W-:-:S07]  /*1a20*/  FFMA.FTZ R214, R192, R252, R193 ;  /* 0x000000fcc0d67223 */ /* 0x001fce00000100c1 */
.L_x_11935:
[----:B------:R-:W-:Y:S05]  /*1a30*/  BSYNC B1 ;  /* 0x0000000000017941 */ /* 0x000fea0003800000 */
.L_x_11934:
        /* <DEDUP_REMOVED lines=9> */
[----:B------:R-:W4:Y:S02]  /*1ad0*/  LDL R247, [R1+0x150] ;  /* 0x0001500001f77983 */ /* 0x000f240000100800 */
[----:B------:R-:W1:Y:S02]  /*1ae0*/  LDC.64 R200, c[0x0][0x238] ;  /* 0x00008e00ffc87b82 */ /* 0x000e640000000a00 */
[----:B0-----:R-:W-:-:S05]  /*1af0*/  @P4 IMAD.WIDE.U32 R192, R223, 0x20, R192 ;  /* 0x00000020dfc04825 */ /* 0x001fca00078e00c0 */
[----:B------:R-:W5:Y:S01]  /*1b00*/  @P4 LDG.E.128 R140, desc[UR4][R192.64] ;  /* 0x00000004c08c4981 */ /* 0x000f62000c1e1d00 */
[----:B---3--:R-:W-:-:S03]  /*1b10*/  IMAD.WIDE.U32 R196, R213, 0x10, R196 ;  /* 0x00000010d5c47825 */ /* 0x008fc600078e00c4 */
[----:B------:R0:W5:Y:S04]  /*1b20*/  @P4 LDG.E.128 R144, desc[UR4][R192.64+0x10] ;  /* 0x00001004c0904981 */ /* 0x000168000c1e1d00 */
[----:B------:R-:W3:Y:S01]  /*1b30*/  LDG.E.128 R196, desc[UR4][R196.64] ;  /* 0x00000004c4c47981 */ /* 0x000ee2000c1e1d00 */
[----:B-1----:R-:W-:-:S05]  /*1b40*/  IMAD.WIDE.U32 R200, R223, 0x20, R200 ;  /* 0x00000020dfc87825 */ /* 0x002fca00078e00c8 */
[----:B------:R-:W2:Y:S04]  /*1b50*/  LDG.E.128 R192, desc[UR4][R200.64] ;  /* 0x00000004c8c07981 */ /* 0x000ea8000c1e1d00 */
[----:B------:R-:W4:Y:S01]  /*1b60*/  LDG.E.128 R200, desc[UR4][R200.64+0x10] ;  /* 0x00001004c8c87981 */ /* 0x000f22000c1e1d00 */
[--C-:B---3--:R-:W-:Y:S02]  /*1b70*/  HADD2.F32 R244, -RZ, R197.reuse.H0_H0 ;  /* 0x200000c5fff47230 */ /* 0x108fe40000004100 */
[----:B------:R-:W-:Y:S02]  /*1b80*/  HADD2.F32 R245, -RZ, R197.H1_H1 ;  /* 0x300000c5fff57230 */ /* 0x000fe40000004100 */
[----:B----4-:R-:W-:Y:S02]  /*1b90*/  FADD.FTZ R197, -R206, R200 ;  /* 0x000000c8cec57221 */ /* 0x010fe40000010100 */
[----:B------:R-:W3:Y:S01]  /*1ba0*/  LDL R200, [R1+0x154] ;  /* 0x0001540001c87983 */ /* 0x000ee20000100800 */
[----:B------:R-:W-:-:S02]  /*1bb0*/  HADD2.F32 R0, -RZ, R199.H0_H0 ;  /* 0x200000c7ff007230 */ /* 0x000fc40000004100 */
[C---:B--2---:R-:W-:Y:S01]  /*1bc0*/  FADD.FTZ R241, -R206.reuse, R192 ;  /* 0x000000c0cef17221 */ /* 0x044fe20000010100 */
[C---:B0-----:R-:W-:Y:S01]  /*1bd0*/  FADD.FTZ R193, -R206.reuse, R193 ;  /* 0x000000c1cec17221 */ /* 0x041fe20000010100 */
[--C-:B------:R-:W-:Y:S02]  /*1be0*/  HADD2.F32 R243, -RZ, R196.reuse.H0_H0 ;  /* 0x200000c4fff37230 */ /* 0x100fe40000004100 */
[----:B------:R-:W-:Y:S02]  /*1bf0*/  HADD2.F32 R242, -RZ, R196.H1_H1 ;  /* 0x300000c4fff27230 */ /* 0x000fe40000004100 */
[----:B------:R-:W-:Y:S01]  /*1c00*/  FADD.FTZ R196, -R206, R201 ;  /* 0x000000c9cec47221 */ /* 0x000fe20000010100 */
[----:B------:R-:W-:Y:S01]  /*1c10*/  MOV R201, R0 ;  /* 0x0000000000c97202 */ /* 0x000fe20000000f00 */
[C---:B-----5:R-:W-:Y:S01]  /*1c20*/  FMUL.FTZ R0, R6.reuse, R241 ;  /* 0x000000f106007220 */ /* 0x060fe20000410000 */
[----:B------:R-:W-:Y:S02]  /*1c30*/  FMUL.FTZ R241, R6, R193 ;  /* 0x000000c106f17220 */ /* 0x000fe40000410000 */
[----:B------:R-:W2:Y:S01]  /*1c40*/  LDL R193, [R1+0x138] ;  /* 0x0001380001c17983 */ /* 0x000ea20000100800 */
[C---:B------:R-:W-:Y:S01]  /*1c50*/  FADD.FTZ R194, -R206.reuse, R194 ;  /* 0x000000c2cec27221 */ /* 0x040fe20000010100 */
[C---:B------:R-:W-:Y:S01]  /*1c60*/  FADD.FTZ R240, -R206.reuse, R195 ;  /* 0x000000c3cef07221 */ /* 0x040fe20000010100 */
[C---:B------:R-:W-:Y:S01]  /*1c70*/  FADD.FTZ R195, -R206.reuse, R202 ;  /* 0x000000cacec37221 */ /* 0x040fe20000010100 */
[----:B------:R-:W-:Y:S01]  /*1c80*/  FADD.FTZ R192, -R206, R203 ;  /* 0x000000cbcec07221 */ /* 0x000fe20000010100 */
[C---:B------:R-:W-:Y:S01]  /*1c90*/  FMUL.FTZ R202, R6.reuse, R194 ;  /* 0x000000c206ca7220 */ /* 0x040fe20000410000 */
[----:B------:R-:W-:Y:S01]  /*1ca0*/  FMUL.FTZ R240, R6, R240 ;  /* 0x000000f006f07220 */ /* 0x000fe20000410000 */
[----:B------:R-:W4:Y:S01]  /*1cb0*/  LDL R203, [R1+0x13c] ;  /* 0x00013c0001cb7983 */ /* 0x000f220000100800 */
[----:B------:R-:W-:-:S03]  /*1cc0*/  FMUL.FTZ R250, R248, R242 ;  /* 0x000000f2f8fa7220 */ /* 0x000fc60000410000 */
[----:B------:R0:W-:Y:S04]  /*1cd0*/  STL [R1+0x64], R0 ;  /* 0x0000640001007387 */ /* 0x0001e80000100800 */
[----:B------:R1:W-:Y:S01]  /*1ce0*/  STL [R1+0x50], R241 ;  /* 0x000050f101007387 */ /* 0x0003e20000100800 */
[----:B------:R-:W-:-:S03]  /*1cf0*/  FMUL.FTZ R251, R249, R243 ;  /* 0x000000f3f9fb7220 */ /* 0x000fc60000410000 */
[----:B------:R-:W-:Y:S01]  /*1d00*/  STL [R1+0x40], R202 ;  /* 0x000040ca01007387 */ /* 0x000fe20000100800 */
[----:B------:R-:W-:-:S03]  /*1d10*/  FMUL.FTZ R249, R247, R244 ;  /* 0x000000f4f7f97220 */ /* 0x000fc60000410000 */
[----:B------:R1:W-:Y:S01]  /*1d20*/  STL [R1+0x2c], R240 ;  /* 0x00002cf001007387 */ /* 0x0003e20000100800 */
[----:B------:R-:W-:-:S03]  /*1d30*/  FMUL.FTZ R247, R6, R197 ;  /* 0x000000c506f77220 */ /* 0x000fc60000410000 */
[----:B------:R-:W4:Y:S01]  /*1d40*/  LDL R197, [R1+0x144] ;  /* 0x0001440001c57983 */ /* 0x000f220000100800 */
[C---:B------:R-:W-:Y:S01]  /*1d50*/  FFMA.FTZ R24, R0.reuse, R243, R24 ;  /* 0x000000f300187223 */ /* 0x040fe20000010018 */
[----:B------:R-:W-:Y:S01]  /*1d60*/  FFMA.FTZ R194, R0, R251, R214 ;  /* 0x000000fb00c27223 */ /* 0x000fe200000100d6 */
[----:B---3--:R-:W-:Y:S02]  /*1d70*/  FMUL.FTZ R248, R200, R245 ;  /* 0x000000f5c8f87220 */ /* 0x008fe40000410000 */
[----:B------:R-:W3:Y:S04]  /*1d80*/  LDL R200, [R1+0x140] ;  /* 0x0001400001c87983 */ /* 0x000ee80000100800 */
[----:B0-----:R0:W5:Y:S01]  /*1d90*/  LDL.LU R0, [R1+0x1b8] ;  /* 0x0001b80001007983 */ /* 0x0011620000300800 */
[----:B------:R-:W-:-:S05]  /*1da0*/  HADD2.F32 R246, -RZ, R198.H0_H0 ;  /* 0x200000c6fff67230 */ /* 0x000fca0000004100 */
[----:B------:R-:W-:Y:S01]  /*1db0*/  FADD.FTZ R64, R64, R246 ;  /* 0x000000f640407221 */ /* 0x000fe20000010000 */
[-C--:B------:R-:W-:Y:S01]  /*1dc0*/  FFMA.FTZ R28, R247, R246.reuse, R28 ;  /* 0x000000f6f71c7223 */ /* 0x080fe2000001001c */
[----:B--2---:R-:W-:Y:S01]  /*1dd0*/  FMUL.FTZ R246, R193, R246 ;  /* 0x000000f6c1f67220 */ /* 0x004fe20000410000 */
[----:B------:R-:W-:Y:S01]  /*1de0*/  FADD.FTZ R193, R215, R251 ;  /* 0x000000fbd7c17221 */ /* 0x000fe20000010000 */
[----:B------:R-:W-:-:S03]  /*1df0*/  FFMA.FTZ R194, R241, R250, R194 ;  /* 0x000000faf1c27223 */ /* 0x000fc600000100c2 */
[----:B------:R-:W-:Y:S01]  /*1e00*/  FADD.FTZ R193, R193, R250 ;  /* 0x000000fac1c17221 */ /* 0x000fe20000010000 */
[----:B------:R-:W-:-:S03]  /*1e10*/  FFMA.FTZ R194, R202, R249, R194 ;  /* 0x000000f9cac27223 */ /* 0x000fc600000100c2 */
[----:B------:R-:W-:Y:S01]  /*1e20*/  FADD.FTZ R193, R193, R249 ;  /* 0x000000f9c1c17221 */ /* 0x000fe20000010000 */
[----:B------:R-:W-:Y:S02]  /*1e30*/  HADD2.F32 R198, -RZ, R198.H1_H1 ;  /* 0x300000c6ffc67230 */ /* 0x000fe40000004100 */
[----:B------:R-:W-:Y:S01]  /*1e40*/  FFMA.FTZ R194, R240, R248, R194 ;  /* 0x000000f8f0c27223 */ /* 0x000fe200000100c2 */
[----:B------:R-:W-:Y:S01]  /*1e50*/  FADD.FTZ R193, R193, R248 ;  /* 0x000000f8c1c17221 */ /* 0x000fe20000010000 */
[----:B------:R-:W-:Y:S01]  /*1e60*/  FADD.FTZ R62, R62, R244 ;  /* 0x000000f43e3e7221 */ /* 0x000fe20000010000 */
[----:B------:R-:W-:Y:S01]  /*1e70*/  FFMA.FTZ R26, R202, R244, R26 ;  /* 0x000000f4ca1a7223 */ /* 0x000fe2000001001a */
[----:B------:R-:W-:Y:S01]  /*1e80*/  FADD.FTZ R63, R63, R245 ;  /* 0x000000f53f3f7221 */ /* 0x000fe20000010000 */
[----:B------:R-:W-:Y:S01]  /*1e90*/  FFMA.FTZ R27, R240, R245, R27 ;  /* 0x000000f5f01b7223 */ /* 0x000fe2000001001b */
[----:B------:R-:W-:Y:S01]  /*1ea0*/  FMUL.FTZ R245, R6, R196 ;  /* 0x000000c406f57220 */ /* 0x000fe20000410000 */
[----:B----4-:R-:W-:Y:S01]  /*1eb0*/  FMUL.FTZ R244, R203, R198 ;  /* 0x000000c6cbf47220 */ /* 0x010fe20000410000 */
[----:B------:R-:W-:Y:S01]  /*1ec0*/  FADD.FTZ R193, R193, R246 ;  /* 0x000000f6c1c17221 */ /* 0x000fe20000010000 */
[----:B------:R-:W-:Y:S01]  /*1ed0*/  FFMA.FTZ R194, R247, R246, R194 ;  /* 0x000000f6f7c27223 */ /* 0x000fe200000100c2 */
[----:B------:R-:W-:-:S02]  /*1ee0*/  HADD2.F32 R199, -RZ, R199.H1_H1 ;  /* 0x300000c7ffc77230 */ /* 0x000fc40000004100 */
[----:B------:R-:W-:Y:S01]  /*1ef0*/  FADD.FTZ R60, R60, R243 ;  /* 0x000000f33c3c7221 */ /* 0x000fe20000010000 */
[----:B------:R-:W-:Y:S01]  /*1f00*/  FADD.FTZ R61, R61, R242 ;  /* 0x000000f23d3d7221 */ /* 0x000fe20000010000 */
[----:B------:R-:W-:Y:S01]  /*1f10*/  FFMA.FTZ R25, R241, R242, R25 ;  /* 0x000000f2f1197223 */ /* 0x000fe20000010019 */
[C---:B------:R-:W-:Y:S01]  /*1f20*/  FMUL.FTZ R243, R6.reuse, R195 ;  /* 0x000000c306f37220 */ /* 0x040fe20000410000 */
[----:B------:R-:W-:Y:S01]  /*1f30*/  FADD.FTZ R193, R193, R244 ;  /* 0x000000f4c1c17221 */ /* 0x000fe20000010000 */
[----:B------:R-:W-:Y:S01]  /*1f40*/  FFMA.FTZ R194, R245, R244, R194 ;  /* 0x000000f4f5c27223 */ /* 0x000fe200000100c2 */
[----:B-1----:R-:W-:Y:S01]  /*1f50*/  FMUL.FTZ R241, R6, R192 ;  /* 0x000000c006f17220 */ /* 0x002fe20000410000 */
        /* <DEDUP_REMOVED lines=11> */
[----:B------:R-:W-:-:S03]  /*2010*/  FFMA.FTZ R194, R243, R242, R194 ;  /* 0x000000f2f3c27223 */ /* 0x000fc600000100c2 */
[----:B------:R-:W-:Y:S01]  /*2020*/  FADD.FTZ R215, R193, R240 ;  /* 0x000000f0c1d77221 */ /* 0x000fe20000010000 */
[----:B0-----:R-:W-:-:S07]  /*2030*/  FFMA.FTZ R214, R241, R240, R194 ;  /* 0x000000f0f1d67223 */ /* 0x001fce00000100c2 */
.L_x_11937:
[----:B------:R-:W-:Y:S05]  /*2040*/  BSYNC B1 ;  /* 0x0000000000017941 */ /* 0x000fea0003800000 */
.L_x_11936:
[----:B------:R-:W-:Y:S04]  /*2050*/  BSSY B1, `(.L_x_11938) ;  /* 0x0000061000017945 */ /* 0x000fe80003800000 */
[----:B------:R-:W-:Y:S05]  /*2060*/  @!P1 BRA `(.L_x_11939) ;  /* 0x00000004007c9947 */ /* 0x000fea0003800000 */
[----:B------:R-:W0:Y:S01]  /*2070*/  LDC.64 R192, c[0x0][0x2c8] ;  /* 0x0000b200ffc07b82 */ /* 0x000e220000000a00 */
[----:B------:R-:W-:Y:S01]  /*2080*/  ISETP.NE.U32.AND P4, PT, RZ, UR12, PT ;  /* 0x0000000cff007c0c */ /* 0x000fe2000bf85070 */
[----:B-----5:R-:W-:Y:S03]  /*2090*/  STL [R1+0x1bc], R2 ;  /* 0x0001bc0201007387 */ /* 0x020fe60000100800 */
[----:B------:R-:W-:Y:S01]  /*20a0*/  ISETP.NE.AND.EX P4, PT, RZ, UR13, PT, P4 ;  /* 0x0000000dff007c0c */ /* 0x000fe2000bf85340 */
[----:B------:R1:W-:Y:S02]  /*20b0*/  STL [R1+0x1b8], R0 ;  /* 0x0001b80001007387 */ /* 0x0003e40000100800 */
[----:B------:R-:W2:Y:S02]  /*20c0*/  LDC.64 R196, c[0x0][0x2b8] ;  /* 0x0000ae00ffc47b82 */ /* 0x000ea40000000a00 */
[----:B------:R-:W3:Y:S04]  /*20d0*/  LDL R239, [R1+0x108] ;  /* 0x0001080001ef7983 */ /* 0x000ee80000100800 */
[----:B------:R-:W4:Y:S04]  /*20e0*/  LDL R238, [R1+0x10c] ;  /* 0x00010c0001ee7983 */ /* 0x000f280000100800 */
[----:B------:R-:W4:Y:S04]  /*20f0*/  LDL R237, [R1+0x110] ;  /* 0x0001100001ed7983 */ /* 0x000f280000100800 */
[----:B------:R-:W4:Y:S01]  /*2100*/  LDL R229, [R1+0x114] ;  /* 0x0001140001e57983 */ /* 0x000f220000100800 */
[----:B0-----:R-:W-:-:S03]  /*2110*/  @P4 IMAD.WIDE.U32 R14, R223, 0x20, R192 ;  /* 0x00000020df0e4825 */ /* 0x001fc600078e00c0 */
[----:B------:R-:W4:Y:S04]  /*2120*/  LDL R228, [R1+0xf8] ;  /* 0x0000f80001e47983 */ /* 0x000f280000100800 */
[----:B------:R-:W5:Y:S04]  /*2130*/  @P4 LDG.E.128 R148, desc[UR4][R14.64] ;  /* 0x000000040e944981 */ /* 0x000f68000c1e1d00 */
[----:B------:R0:W5:Y:S02]  /*2140*/  @P4 LDG.E.128 R152, desc[UR4][R14.64+0x10] ;  /* 0x000010040e984981 */ /* 0x000164000c1e1d00 */
[----:B0-----:R-:W0:Y:S01]  /*2150*/  LDC.64 R14, c[0x0][0x238] ;  /* 0x00008e00ff0e7b82 */ /* 0x001e220000000a00 */
[----:B--2---:R-:W-:-:S06]  /*2160*/  IMAD.WIDE.U32 R196, R213, 0x10, R196 ;  /* 0x00000010d5c47825 */ /* 0x004fcc00078e00c4 */
[----:B------:R-:W2:Y:S01]  /*2170*/  LDG.E.128 R196, desc[UR4][R196.64] ;  /* 0x00000004c4c47981 */ /* 0x000ea2000c1e1d00 */
[----:B0-----:R-:W-:-:S05]  /*2180*/  IMAD.WIDE.U32 R14, R223, 0x20, R14 ;  /* 0x00000020df0e7825 */ /* 0x001fca00078e000e */
[----:B------:R-:W4:Y:S04]  /*2190*/  LDG.E.128 R192, desc[UR4][R14.64] ;  /* 0x000000040ec07981 */ /* 0x000f28000c1e1d00 */
[----:B------:R0:W4:Y:S01]  /*21a0*/  LDG.E.128 R200, desc[UR4][R14.64+0x10] ;  /* 0x000010040ec87981 */ /* 0x000122000c1e1d00 */
[--C-:B--2---:R-:W-:Y:S02]  /*21b0*/  HADD2.F32 R225, -RZ, R196.reuse.H0_H0 ;  /* 0x200000c4ffe17230 */ /* 0x104fe40000004100 */
[----:B------:R-:W-:Y:S02]  /*21c0*/  HADD2.F32 R204, -RZ, R196.H1_H1 ;  /* 0x300000c4ffcc7230 */ /* 0x000fe40000004100 */
[----:B-1----:R-:W-:Y:S02]  /*21d0*/  HADD2.F32 R0, -RZ, R199.H0_H0 ;  /* 0x200000c7ff007230 */ /* 0x002fe40000004100 */
[----:B---3--:R-:W-:Y:S01]  /*21e0*/  FMUL.FTZ R239, R239, R225 ;  /* 0x000000e1efef7220 */ /* 0x008fe20000410000 */
[C---:B----4-:R-:W-:Y:S01]  /*21f0*/  FADD.FTZ R13, -R206.reuse, R192 ;  /* 0x000000c0ce0d7221 */ /* 0x050fe20000010100 */
[C---:B------:R-:W-:Y:S01]  /*2200*/  FADD.FTZ R195, -R206.reuse, R195 ;  /* 0x000000c3cec37221 */ /* 0x040fe20000010100 */
[----:B0-----:R-:W-:-:S02]  /*2210*/  FADD.FTZ R15, -R206, R194 ;  /* 0x000000c2ce0f7221 */ /* 0x001fc40000010100 */
[----:B------:R-:W-:Y:S01]  /*2220*/  FMUL.FTZ R2, R6, R13 ;  /* 0x0000000d06027220 */ /* 0x000fe20000410000 */
[C---:B------:R-:W-:Y:S01]  /*2230*/  FADD.FTZ R196, -R206.reuse, R200 ;  /* 0x000000c8cec47221 */ /* 0x040fe20000010100 */
[----:B------:R-:W-:Y:S01]  /*2240*/  FADD.FTZ R194, -R206, R201 ;  /* 0x000000c9cec27221 */ /* 0x000fe20000010100 */
[----:B------:R-:W2:Y:S01]  /*2250*/  LDL R200, [R1+0x104] ;  /* 0x0001040001c87983 */ /* 0x000ea20000100800 */
[----:B------:R-:W-:-:S03]  /*2260*/  FMUL.FTZ R205, R6, R195 ;  /* 0x000000c306cd7220 */ /* 0x000fc60000410000 */
[----:B------:R-:W3:Y:S04]  /*2270*/  LDL R201, [R1+0x100] ;  /* 0x0001000001c97983 */ /* 0x000ee80000100800 */
[----:B------:R0:W-:Y:S04]  /*2280*/  STL [R1+0x5c], R2 ;  /* 0x00005c0201007387 */ /* 0x0001e80000100800 */
[----:B------:R-:W4:Y:S01]  /*2290*/  LDL R195, [R1+0xfc] ;  /* 0x0000fc0001c37983 */ /* 0x000f220000100800 */
[C---:B------:R-:W-:Y:S01]  /*22a0*/  FADD.FTZ R14, -R206.reuse, R193 ;  /* 0x000000c1ce0e7221 */ /* 0x040fe20000010100 */
[C---:B------:R-:W-:Y:S01]  /*22b0*/  FADD.FTZ R193, -R206.reuse, R202 ;  /* 0x000000cacec17221 */ /* 0x040fe20000010100 */
[----:B------:R-:W-:Y:S01]  /*22c0*/  MOV R202, R0 ;  /* 0x0000000000ca7202 */ /* 0x000fe20000000f00 */
[----:B------:R-:W-:Y:S01]  /*22d0*/  FADD.FTZ R192, -R206, R203 ;  /* 0x000000cbcec07221 */ /* 0x000fe20000010100 */
[C---:B------:R-:W-:Y:S01]  /*22e0*/  FMUL.FTZ R0, R6.reuse, R14 ;  /* 0x0000000e06007220 */ /* 0x040fe20000410000 */
[----:B------:R-:W-:Y:S01]  /*22f0*/  FMUL.FTZ R203, R6, R15 ;  /* 0x0000000f06cb7220 */ /* 0x000fe20000410000 */
[-C--:B------:R-:W-:Y:S01]  /*2300*/  FMUL.FTZ R238, R238, R204.reuse ;  /* 0x000000cceeee7220 */ /* 0x080fe20000410000 */
[C---:B------:R-:W-:Y:S01]  /*2310*/  FFMA.FTZ R14, R2.reuse, R239, R214 ;  /* 0x000000ef020e7223 */ /* 0x040fe200000100d6 */
[----:B------:R-:W-:Y:S01]  /*2320*/  FFMA.FTZ R32, R2, R225, R32 ;  /* 0x000000e102207223 */ /* 0x000fe20000010020 */
[----:B------:R1:W-:Y:S01]  /*2330*/  STL [R1+0x48], R0 ;  /* 0x0000480001007387 */ /* 0x0003e20000100800 */
[C---:B------:R-:W-:Y:S01]  /*2340*/  FFMA.FTZ R33, R0.reuse, R204, R33 ;  /* 0x000000cc00217223 */ /* 0x040fe20000010021 */
[----:B------:R-:W-:-:S02]  /*2350*/  FFMA.FTZ R14, R0, R238, R14 ;  /* 0x000000ee000e7223 */ /* 0x000fc4000001000e */
[----:B------:R2:W-:Y:S04]  /*2360*/  STL [R1+0x38], R203 ;  /* 0x000038cb01007387 */ /* 0x0005e80000100800 */
[----:B0-----:R0:W5:Y:S04]  /*2370*/  LDL.LU R2, [R1+0x1bc] ;  /* 0x0001bc0001027983 */ /* 0x0011680000300800 */
[----:B-1----:R0:W5:Y:S01]  /*2380*/  LDL.LU R0, [R1+0x1b8] ;  /* 0x0001b80001007983 */ /* 0x0021620000300800 */
[--C-:B------:R-:W-:Y:S02]  /*2390*/  HADD2.F32 R226, -RZ, R197.reuse.H0_H0 ;  /* 0x200000c5ffe27230 */ /* 0x100fe40000004100 */
[----:B------:R-:W-:Y:S01]  /*23a0*/  FADD.FTZ R13, R215, R239 ;  /* 0x000000efd70d7221 */ /* 0x000fe20000010000 */
[----:B------:R-:W-:-:S02]  /*23b0*/  HADD2.F32 R197, -RZ, R197.H1_H1 ;  /* 0x300000c5ffc57230 */ /* 0x000fc40000004100 */
[----:B------:R-:W-:Y:S01]  /*23c0*/  FMUL.FTZ R237, R237, R226 ;  /* 0x000000e2eded7220 */ /* 0x000fe20000410000 */
[----:B------:R-:W-:Y:S01]  /*23d0*/  FADD.FTZ R13, R13, R238 ;  /* 0x000000ee0d0d7221 */ /* 0x000fe20000010000 */
[--C-:B------:R-:W-:Y:S02]  /*23e0*/  HADD2.F32 R227, -RZ, R198.reuse.H0_H0 ;  /* 0x200000c6ffe37230 */ /* 0x100fe40000004100 */
[C---:B------:R-:W-:Y:S01]  /*23f0*/  FMUL.FTZ R15, R6.reuse, R194 ;  /* 0x000000c2060f7220 */ /* 0x040fe20000410000 */
[----:B------:R-:W-:Y:S01]  /*2400*/  FMUL.FTZ R229, R229, R197 ;  /* 0x000000c5e5e57220 */ /* 0x000fe20000410000 */
[----:B------:R-:W-:Y:S01]  /*2410*/  FADD.FTZ R13, R13, R237 ;  /* 0x000000ed0d0d7221 */ /* 0x000fe20000010000 */
[----:B------:R-:W-:Y:S01]  /*2420*/  FFMA.FTZ R194, R203, R237, R14 ;  /* 0x000000edcbc27223 */ /* 0x000fe2000001000e */
[----:B------:R-:W-:Y:S01]  /*2430*/  FADD.FTZ R69, R69, R204 ;  /* 0x000000cc45457221 */ /* 0x000fe20000010000 */
        /* <DEDUP_REMOVED lines=26> */
[----:B---3--:R-:W-:Y:S01]  /*25e0*/  FMUL.FTZ R226, R201, R202 ;  /* 0x000000cac9e27220 */ /* 0x008fe20000410000 */
[----:B----4-:R-:W-:-:S04]  /*25f0*/  FMUL.FTZ R227, R195, R198 ;  /* 0x000000c6c3e37220 */ /* 0x010fc80000410000 */
[----:B------:R-:W-:Y:S01]  /*2600*/  FADD.FTZ R193, R193, R227 ;  /* 0x000000e3c1c17221 */ /* 0x000fe20000010000 */
[----:B------:R-:W-:-:S03]  /*2610*/  FFMA.FTZ R194, R15, R227, R194 ;  /* 0x000000e30fc27223 */ /* 0x000fc600000100c2 */
[----:B------:R-:W-:Y:S01]  /*2620*/  FADD.FTZ R193, R193, R226 ;  /* 0x000000e2c1c17221 */ /* 0x000fe20000010000 */
[----:B------:R-:W-:-:S03]  /*2630*/  FFMA.FTZ R194, R14, R226, R194 ;  /* 0x000000e20ec27223 */ /* 0x000fc600000100c2 */
[----:B------:R-:W-:Y:S01]  /*2640*/  FADD.FTZ R215, R193, R225 ;  /* 0x000000e1c1d77221 */ /* 0x000fe20000010000 */
[----:B0-----:R-:W-:-:S07]  /*2650*/  FFMA.FTZ R214, R13, R225, R194 ;  /* 0x000000e10dd67223 */ /* 0x001fce00000100c2 */
.L_x_11939:
[----:B------:R-:W-:Y:S05]  /*2660*/  BSYNC B1 ;  /* 0x0000000000017941 */ /* 0x000fea0003800000 */
.L_x_11938:
        /* <DEDUP_REMOVED lines=8> */
[----:B------:R-:W4:Y:S08]  /*26f0*/  LDL R224, [R1+0xd0] ;  /* 0x0000d00001e07983 */ /* 0x000f300000100800 */
[----:B0----5:R-:W-:-:S02]  /*2700*/  @P4 IMAD.WIDE.U32 R8, R223, 0x20, R192 ;  /* 0x00000020df084825 */ /* 0x021fc400078e00c0 */
[----:B------:R-:W0:Y:S03]  /*2710*/  LDC.64 R192, c[0x0][0x2b8] ;  /* 0x0000ae00ffc07b82 */ /* 0x000e260000000a00 */
[----:B------:R-:W5:Y:S01]  /*2720*/  @P4 LDG.E.128 R156, desc[UR4][R8.64] ;  /* 0x00000004089c4981 */ /* 0x000f62000c1e1d00 */
[----:B-1----:R-:W-:-:S03]  /*2730*/  IMAD.WIDE.U32 R196, R223, 0x20, R196 ;  /* 0x00000020dfc47825 */ /* 0x002fc600078e00c4 */
[----:B------:R1:W5:Y:S04]  /*2740*/  @P4 LDG.E.128 R160, desc[UR4][R8.64+0x10] ;  /* 0x0000100408a04981 */ /* 0x000368000c1e1d00 */
[----:B------:R-:W1:Y:S01]  /*2750*/  LDG.E.128 R8, desc[UR4][R196.64] ;  /* 0x00000004c4087981 */ /* 0x000e62000c1e1d00 */
[----:B0-----:R-:W-:-:S03]  /*2760*/  IMAD.WIDE.U32 R192, R213, 0x10, R192 ;  /* 0x00000010d5c07825 */ /* 0x001fc600078e00c0 */
[----:B------:R-:W2:Y:S04]  /*2770*/  LDG.E.128 R196, desc[UR4][R196.64+0x10] ;  /* 0x00001004c4c47981 */ /* 0x000ea8000c1e1d00 */
[----:B------:R-:W3:Y:S01]  /*2780*/  LDG.E.128 R192, desc[UR4][R192.64] ;  /* 0x00000004c0c07981 */ /* 0x000ee2000c1e1d00 */
[C---:B-1----:R-:W-:Y:S01]  /*2790*/  FADD.FTZ R8, -R206.reuse, R8 ;  /* 0x00000008ce087221 */ /* 0x042fe20000010100 */
[----:B------:R-:W-:-:S03]  /*27a0*/  FADD.FTZ R9, -R206, R9 ;  /* 0x00000009ce097221 */ /* 0x000fc60000010100 */
[C---:B------:R-:W-:Y:S01]  /*27b0*/  FMUL.FTZ R8, R6.reuse, R8 ;  /* 0x0000000806087220 */ /* 0x040fe20000410000 */
[----:B------:R-:W-:-:S04]  /*27c0*/  FMUL.FTZ R234, R6, R9 ;  /* 0x0000000906ea7220 */ /* 0x000fc80000410000 */
[----:B------:R-:W-:Y:S01]  /*27d0*/  MOV R9, R8 ;  /* 0x0000000800097202 */ /* 0x000fe20000000f00 */
[--C-:B---3--:R-:W-:Y:S02]  /*27e0*/  HADD2.F32 R202, -RZ, R193.reuse.H0_H0 ;  /* 0x200000c1ffca7230 */ /* 0x108fe40000004100 */
[----:B------:R-:W-:Y:S02]  /*27f0*/  HADD2.F32 R203, -RZ, R193.H1_H1 ;  /* 0x300000c1ffcb7230 */ /* 0x000fe40000004100 */
[C---:B--2---:R-:W-:Y:S01]  /*2800*/  FADD.FTZ R193, -R206.reuse, R198 ;  /* 0x000000c6cec17221 */ /* 0x044fe20000010100 */
[--C-:B------:R-:W-:Y:S01]  /*2810*/  HADD2.F32 R220, -RZ, R195.reuse.H0_H0 ;  /* 0x200000c3ffdc7230 */ /* 0x100fe20000004100 */
[----:B------:R-:W2:Y:S01]  /*2820*/  LDL R198, [R1+0xc0] ;  /* 0x0000c00001c67983 */ /* 0x000ea20000100800 */
[----:B------:R-:W-:Y:S02]  /*2830*/  HADD2.F32 R12, -RZ, R195.H1_H1 ;  /* 0x300000c3ff0c7230 */ /* 0x000fe40000004100 */
[----:B------:R-:W-:-:S02]  /*2840*/  FADD.FTZ R195, -R206, R196 ;  /* 0x000000c4cec37221 */ /* 0x000fc40000010100 */
[----:B------:R-:W3:Y:S04]  /*2850*/  LDL R196, [R1+0xc4] ;  /* 0x0000c40001c47983 */ /* 0x000ee80000100800 */
[----:B------:R0:W-:Y:S04]  /*2860*/  STL [R1+0x58], R8 ;  /* 0x0000580801007387 */ /* 0x0001e80000100800 */
[----:B------:R-:W2:Y:S04]  /*2870*/  LDL R222, [R1+0xd4] ;  /* 0x0000d40001de7983 */ /* 0x000ea80000100800 */
[----:B0-----:R-:W3:Y:S01]  /*2880*/  LDL R8, [R1+0xb8] ;  /* 0x0000b80001087983 */ /* 0x001ee20000100800 */
[----:B------:R-:W-:Y:S01]  /*2890*/  FADD.FTZ R10, -R206, R10 ;  /* 0x0000000ace0a7221 */ /* 0x000fe20000010100 */
[----:B------:R-:W-:-:S02]  /*28a0*/  HADD2.F32 R201, -RZ, R192.H0_H0 ;  /* 0x200000c0ffc97230 */ /* 0x000fc40000004100 */
[----:B------:R-:W-:Y:S02]  /*28b0*/  HADD2.F32 R200, -RZ, R192.H1_H1 ;  /* 0x300000c0ffc87230 */ /* 0x000fe40000004100 */
[----:B------:R-:W-:Y:S01]  /*28c0*/  FADD.FTZ R192, -R206, R199 ;  /* 0x000000c7cec07221 */ /* 0x000fe20000010100 */
[----:B------:R-:W-:Y:S01]  /*28d0*/  FMUL.FTZ R199, R6, R10 ;  /* 0x0000000a06c77220 */ /* 0x000fe20000410000 */
[----:B------:R4:W-:Y:S01]  /*28e0*/  STL [R1+0x44], R234 ;  /* 0x000044ea01007387 */ /* 0x0009e20000100800 */
[----:B------:R-:W-:Y:S01]  /*28f0*/  FADD.FTZ R76, R76, R201 ;  /* 0x000000c94c4c7221 */ /* 0x000fe20000010000 */
[-C--:B------:R-:W-:Y:S01]  /*2900*/  FFMA.FTZ R40, R9, R201.reuse, R40 ;  /* 0x000000c909287223 */ /* 0x080fe20000010028 */
[----:B------:R-:W-:Y:S01]  /*2910*/  FMUL.FTZ R236, R236, R201 ;  /* 0x000000c9ecec7220 */ /* 0x000fe20000410000 */
[----:B------:R0:W-:Y:S04]  /*2920*/  STL [R1+0x34], R199 ;  /* 0x000034c701007387 */ /* 0x0001e80000100800 */
[----:B------:R-:W3:Y:S01]  /*2930*/  LDL R201, [R1+0xbc] ;  /* 0x0000bc0001c97983 */ /* 0x000ee20000100800 */
[----:B------:R-:W-:-:S02]  /*2940*/  HADD2.F32 R219, -RZ, R194.H0_H0 ;  /* 0x200000c2ffdb7230 */ /* 0x000fc40000004100 */
[----:B------:R-:W-:Y:S01]  /*2950*/  FADD.FTZ R77, R77, R200 ;  /* 0x000000c84d4d7221 */ /* 0x000fe20000010000 */
[-C--:B------:R-:W-:Y:S01]  /*2960*/  FFMA.FTZ R41, R234, R200.reuse, R41 ;  /* 0x000000c8ea297223 */ /* 0x080fe20000010029 */
[----:B------:R-:W-:Y:S01]  /*2970*/  FMUL.FTZ R235, R235, R200 ;  /* 0x000000c8ebeb7220 */ /* 0x000fe20000410000 */
[----:B------:R-:W-:Y:S01]  /*2980*/  MOV R200, R234 ;  /* 0x000000ea00c87202 */ /* 0x000fe20000000f00 */
[----:B----4-:R-:W-:Y:S01]  /*2990*/  FMUL.FTZ R234, R224, R202 ;  /* 0x000000cae0ea7220 */ /* 0x010fe20000410000 */
[----:B------:R-:W-:Y:S01]  /*29a0*/  FFMA.FTZ R9, R9, R236, R214 ;  /* 0x000000ec09097223 */ /* 0x000fe200000100d6 */
[----:B------:R-:W-:Y:S02]  /*29b0*/  HADD2.F32 R221, -RZ, R194.H1_H1 ;  /* 0x300000c2ffdd7230 */ /* 0x000fe40000004100 */
[C---:B------:R-:W-:Y:S01]  /*29c0*/  FADD.FTZ R194, -R206.reuse, R197 ;  /* 0x000000c5cec27221 */ /* 0x040fe20000010100 */
[----:B------:R-:W-:Y:S01]  /*29d0*/  FADD.FTZ R11, -R206, R11 ;  /* 0x0000000bce0b7221 */ /* 0x000fe20000010100 */
[----:B------:R-:W-:Y:S01]  /*29e0*/  FFMA.FTZ R9, R200, R235, R9 ;  /* 0x000000ebc8097223 */ /* 0x000fe20000010009 */
[----:B------:R-:W-:Y:S01]  /*29f0*/  MOV R197, R12 ;  /* 0x0000000c00c57202 */ /* 0x000fe20000000f00 */
[C---:B------:R-:W-:Y:S01]  /*2a00*/  FMUL.FTZ R10, R6.reuse, R194 ;  /* 0x000000c2060a7220 */ /* 0x040fe20000410000 */
[C---:B------:R-:W-:Y:S01]  /*2a10*/  FMUL.FTZ R12, R6.reuse, R11 ;  /* 0x0000000b060c7220 */ /* 0x040fe20000410000 */
[----:B------:R-:W-:Y:S01]  /*2a20*/  FFMA.FTZ R194, R199, R234, R9 ;  /* 0x000000eac7c27223 */ /* 0x000fe20000010009 */
[----:B------:R-:W-:Y:S01]  /*2a30*/  FMUL.FTZ R11, R6, R195 ;  /* 0x000000c3060b7220 */ /* 0x000fe20000410000 */
        /* <DEDUP_REMOVED lines=15> */
[----:B---3--:R-:W-:Y:S01]  /*2b30*/  FMUL.FTZ R222, R8, R219 ;  /* 0x000000db08de7220 */ /* 0x008fe20000410000 */
[----:B------:R-:W-:-:S04]  /*2b40*/  FADD.FTZ R8, R215, R236 ;  /* 0x000000ecd7087221 */ /* 0x000fc80000010000 */
[----:B------:R-:W-:-:S04]  /*2b50*/  FADD.FTZ R8, R8, R235 ;  /* 0x000000eb08087221 */ /* 0x000fc80000010000 */
[----:B------:R-:W-:Y:S01]  /*2b60*/  FADD.FTZ R8, R8, R234 ;  /* 0x000000ea08087221 */ /* 0x000fe20000010000 */
[----:B------:R-:W-:-:S03]  /*2b70*/  FFMA.FTZ R194, R12, R224, R194 ;  /* 0x000000e00cc27223 */ /* 0x000fc600000100c2 */
[----:B------:R-:W-:Y:S01]  /*2b80*/  FADD.FTZ R8, R8, R224 ;  /* 0x000000e008087221 */ /* 0x000fe20000010000 */
[----:B------:R-:W-:Y:S01]  /*2b90*/  FFMA.FTZ R194, R11, R222, R194 ;  /* 0x000000de0bc27223 */ /* 0x000fe200000100c2 */
[----:B------:R-:W-:Y:S02]  /*2ba0*/  FMUL.FTZ R221, R201, R221 ;  /* 0x000000ddc9dd7220 */ /* 0x000fe40000410000 */
[----:B------:R-:W-:Y:S01]  /*2bb0*/  FADD.FTZ R193, R8, R222 ;  /* 0x000000de08c17221 */ /* 0x000fe20000010000 */
[----:B------:R-:W-:Y:S01]  /*2bc0*/  FMUL.FTZ R220, R198, R220 ;  /* 0x000000dcc6dc7220 */ /* 0x000fe20000410000 */
[----:B------:R-:W-:Y:S02]  /*2bd0*/  FFMA.FTZ R194, R10, R221, R194 ;  /* 0x000000dd0ac27223 */ /* 0x000fe400000100c2 */
[----:B------:R-:W-:Y:S01]  /*2be0*/  FADD.FTZ R193, R193, R221 ;  /* 0x000000ddc1c17221 */ /* 0x000fe20000010000 */
[----:B------:R-:W-:Y:S01]  /*2bf0*/  FMUL.FTZ R8, R6, R192 ;  /* 0x000000c006087220 */ /* 0x000fe20000410000 */
[-C--:B------:R-:W-:Y:S01]  /*2c00*/  FMUL.FTZ R219, R196, R197.reuse ;  /* 0x000000c5c4db7220 */ /* 0x080fe20000410000 */
[----:B------:R-:W-:Y:S01]  /*2c10*/  FFMA.FTZ R194, R9, R220, R194 ;  /* 0x000000dc09c27223 */ /* 0x000fe200000100c2 */
[----:B------:R-:W-:Y:S01]  /*2c20*/  FADD.FTZ R193, R193, R220 ;  /* 0x000000dcc1c17221 */ /* 0x000fe20000010000 */
[----:B------:R-:W-:-:S02]  /*2c30*/  FFMA.FTZ R47, R8, R197, R47 ;  /* 0x000000c5082f7223 */ /* 0x000fc4000001002f */
[----:B------:R-:W-:Y:S01]  /*2c40*/  FFMA.FTZ R214, R8, R219, R194 ;  /* 0x000000db08d67223 */ /* 0x000fe200000100c2 */
[----:B0-----:R-:W-:-:S07]  /*2c50*/  FADD.FTZ R215, R193, R219 ;  /* 0x000000dbc1d77221 */ /* 0x001fce0000010000 */
.L_x_11941:
[----:B------:R-:W-:Y:S05]  /*2c60*/  BSYNC B1 ;  /* 0x0000000000017941 */ /* 0x000fea0003800000 */
.L_x_11940:
[----:B-----5:R-:W-:-:S13]  /*2c70*/  LOP3.LUT P4, RZ, R5, 0x8, RZ, 0xc0, !PT ;  /* 0x0000000805ff7812 */ /* 0x020fda000788c0ff */
        /* <DEDUP_REMOVED lines=9> */
[----:B------:R-:W1:Y:S02]  /*2d10*/  LDC.64 R200, c[0x0][0x2b8] ;  /* 0x0000ae00ffc87b82 */ /* 0x000e640000000a00 */
[----:B------:R-:W4:Y:S04]  /*2d20*/  LDL R217, [R1+0x78] ;  /* 0x0000780001d97983 */ /* 0x000f280000100800 */
[----:B------:R-:W4:Y:S01]  /*2d30*/  LDL R212, [R1+0x7c] ;  /* 0x00007c0001d47983 */ /* 0x000f220000100800 */
[----:B0-----:R-:W-:-:S05]  /*2d40*/  @P4 IMAD.WIDE.U32 R192, R223, 0x20, R192 ;  /* 0x00000020dfc04825 */ /* 0x001fca00078e00c0 */
[----:B------:R-:W5:Y:S01]  /*2d50*/  @P4 LDG.E.128 R164, desc[UR4][R192.64] ;  /* 0x00000004c0a44981 */ /* 0x000f62000c1e1d00 */
[----:B-1----:R-:W-:-:S03]  /*2d60*/  IMAD.WIDE.U32 R196, R223, 0x20, R196 ;  /* 0x00000020dfc47825 */ /* 0x002fc600078e00c4 */
[----:B------:R0:W5:Y:S04]  /*2d70*/  @P4 LDG.E.128 R168, desc[UR4][R192.64+0x10] ;  /* 0x00001004c0a84981 */ /* 0x000168000c1e1d00 */
[----:B------:R-:W4:Y:S01]  /*2d80*/  LDL R223, [R1+0x84] ;  /* 0x0000840001df7983 */ /* 0x000f220000100800 */
[----:B------:R-:W-:-:S03]  /*2d90*/  IMAD.WIDE.U32 R200, R213, 0x10, R200 ;  /* 0x00000010d5c87825 */ /* 0x000fc600078e00c8 */
[----:B------:R-:W4:Y:S04]  /*2da0*/  LDL R213, [R1+0x80] ;  /* 0x0000800001d57983 */ /* 0x000f280000100800 */
[----:B------:R-:W2:Y:S04]  /*2db0*/  LDG.E.128 R192, desc[UR4][R196.64] ;  /* 0x00000004c4c07981 */ /* 0x000ea8000c1e1d00 */
[----:B------:R-:W3:Y:S04]  /*2dc0*/  LDG.E.128 R200, desc[UR4][R200.64] ;  /* 0x00000004c8c87981 */ /* 0x000ee8000c1e1d00 */
[----:B------:R-:W0:Y:S01]  /*2dd0*/  LDG.E.128 R196, desc[UR4][R196.64+0x10] ;  /* 0x00001004c4c47981 */ /* 0x000e22000c1e1d00 */
[C---:B--2---:R-:W-:Y:S01]  /*2de0*/  FADD.FTZ R209, -R206.reuse, R193 ;  /* 0x000000c1ced17221 */ /* 0x044fe20000010100 */
[C---:B------:R-:W-:Y:S01]  /*2df0*/  FADD.FTZ R208, -R206.reuse, R192 ;  /* 0x000000c0ced07221 */ /* 0x040fe20000010100 */
[C---:B------:R-:W-:Y:S01]  /*2e00*/  FADD.FTZ R210, -R206.reuse, R194 ;  /* 0x000000c2ced27221 */ /* 0x040fe20000010100 */
[C---:B------:R-:W-:Y:S01]  /*2e10*/  FADD.FTZ R211, -R206.reuse, R195 ;  /* 0x000000c3ced37221 */ /* 0x040fe20000010100 */
[C---:B0-----:R-:W-:Y:S01]  /*2e20*/  FADD.FTZ R193, -R206.reuse, R199 ;  /* 0x000000c7cec17221 */ /* 0x041fe20000010100 */
[----:B------:R-:W-:Y:S01]  /*2e30*/  FADD.FTZ R192, -R206, R198 ;  /* 0x000000c6cec07221 */ /* 0x000fe20000010100 */
[----:B---3--:R-:W-:-:S02]  /*2e40*/  HADD2.F32 R199, -RZ, R200.H0_H0 ;  /* 0x200000c8ffc77230 */ /* 0x008fc40000004100 */
[C---:B------:R-:W-:Y:S01]  /*2e50*/  FADD.FTZ R194, -R206.reuse, R197 ;  /* 0x000000c5cec27221 */ /* 0x040fe20000010100 */
[----:B------:R-:W-:Y:S02]  /*2e60*/  HADD2.F32 R198, -RZ, R200.H1_H1 ;  /* 0x300000c8ffc67230 */ /* 0x000fe40000004100 */
[----:B------:R-:W-:Y:S01]  /*2e70*/  FADD.FTZ R195, -R206, R196 ;  /* 0x000000c4cec37221 */ /* 0x000fe20000010100 */
[--C-:B------:R-:W-:Y:S02]  /*2e80*/  HADD2.F32 R197, -RZ, R201.reuse.H0_H0 ;  /* 0x200000c9ffc57230 */ /* 0x100fe40000004100 */
[C---:B------:R-:W-:Y:S01]  /*2e90*/  FMUL.FTZ R206, R6.reuse, R211 ;  /* 0x000000d306ce7220 */ /* 0x040fe20000410000 */
[----:B------:R-:W-:Y:S02]  /*2ea0*/  HADD2.F32 R196, -RZ, R201.H1_H1 ;  /* 0x300000c9ffc47230 */ /* 0x000fe40000004100 */
[----:B------:R-:W-:Y:S01]  /*2eb0*/  FMUL.FTZ R216, R6, R208 ;  /* 0x000000d006d87220 */ /* 0x000fe20000410000 */
[----:B------:R-:W-:Y:S01]  /*2ec0*/  FMUL.FTZ R233, R232, R199 ;  /* 0x000000c7e8e97220 */ /* 0x000fe20000410000 */
[----:B------:R-:W-:Y:S01]  /*2ed0*/  FMUL.FTZ R232, R231, R198 ;  /* 0x000000c6e7e87220 */ /* 0x000fe20000410000 */
[----:B----4-:R-:W-:Y:S01]  /*2ee0*/  FMUL.FTZ R231, R218, R197 ;  /* 0x000000c5dae77220 */ /* 0x010fe20000410000 */
[----:B------:R-:W-:Y:S01]  /*2ef0*/  FMUL.FTZ R218, R6, R195 ;  /* 0x000000c306da7220 */ /* 0x000fe20000410000 */
[----:B------:R-:W-:Y:S01]  /*2f00*/  FADD.FTZ R175, R175, R196 ;  /* 0x000000c4afaf7221 */ /* 0x000fe20000010000 */
[-C--:B------:R-:W-:Y:S01]  /*2f10*/  FFMA.FTZ R87, R206, R196.reuse, R87 ;  /* 0x000000c4ce577223 */ /* 0x080fe20000010057 */
[----:B------:R-:W-:Y:S01]  /*2f20*/  FMUL.FTZ R230, R230, R196 ;  /* 0x000000c4e6e67220 */ /* 0x000fe20000410000 */
[----:B------:R-:W-:Y:S01]  /*2f30*/  FMUL.FTZ R209, R6, R209 ;  /* 0x000000d106d17220 */ /* 0x000fe20000410000 */
[----:B------:R-:W-:Y:S01]  /*2f40*/  FADD.FTZ R195, R215, R233 ;  /* 0x000000e9d7c37221 */ /* 0x000fe20000010000 */
[----:B------:R-:W-:Y:S01]  /*2f50*/  FFMA.FTZ R196, R216, R233, R214 ;  /* 0x000000e9d8c47223 */ /* 0x000fe200000100d6 */
[----:B------:R-:W-:Y:S01]  /*2f60*/  FMUL.FTZ R210, R6, R210 ;  /* 0x000000d206d27220 */ /* 0x000fe20000410000 */
[----:B------:R0:W-:Y:S01]  /*2f70*/  STL [R1+0x60], R216 ;  /* 0x000060d801007387 */ /* 0x0001e20000100800 */
[----:B------:R-:W-:Y:S01]  /*2f80*/  FFMA.FTZ R84, R216, R199, R84 ;  /* 0x000000c7d8547223 */ /* 0x000fe20000010054 */
[----:B------:R-:W-:Y:S01]  /*2f90*/  FADD.FTZ R195, R195, R232 ;  /* 0x000000e8c3c37221 */ /* 0x000fe20000010000 */
[----:B------:R-:W-:Y:S01]  /*2fa0*/  HADD2.F32 R200, -RZ, R202.H0_H0 ;  /* 0x200000caffc87230 */ /* 0x000fe20000004100 */
[----:B------:R-:W-:Y:S01]  /*2fb0*/  STL [R1+0x4c], R209 ;  /* 0x00004cd101007387 */ /* 0x000fe20000100800 */
[----:B0-----:R-:W-:Y:S01]  /*2fc0*/  FMUL.FTZ R216, R6, R194 ;  /* 0x000000c206d87220 */ /* 0x001fe20000410000 */
[----:B------:R-:W-:-:S02]  /*2fd0*/  FFMA.FTZ R194, R209, R232, R196 ;  /* 0x000000e8d1c27223 */ /* 0x000fc400000100c4 */
[----:B------:R0:W-:Y:S01]  /*2fe0*/  STL [R1+0x3c], R210 ;  /* 0x00003cd201007387 */ /* 0x0001e20000100800 */
[----:B------:R-:W-:Y:S01]  /*2ff0*/  FADD.FTZ R195, R195, R231 ;  /* 0x000000e7c3c37221 */ /* 0x000fe20000010000 */
[----:B------:R-:W-:Y:S02]  /*3000*/  FFMA.FTZ R194, R210, R231, R194 ;  /* 0x000000e7d2c27223 */ /* 0x000fe400000100c2 */
[----:B------:R2:W-:Y:S01]  /*3010*/  STL [R1+0x28], R206 ;  /* 0x000028ce01007387 */ /* 0x0005e20000100800 */
[----:B------:R-:W-:Y:S02]  /*3020*/  HADD2.F32 R202, -RZ, R202.H1_H1 ;  /* 0x300000caffca7230 */ /* 0x000fe40000004100 */
        /* <DEDUP_REMOVED lines=8> */
[----:B------:R-:W-:Y:S01]  /*30b0*/  FFMA.FTZ R86, R210, R197, R86 ;  /* 0x000000c5d2567223 */ /* 0x000fe20000010056 */
[----:B------:R-:W-:Y:S01]  /*30c0*/  FMUL.FTZ R211, R6, R192 ;  /* 0x000000c006d37220 */ /* 0x000fe20000410000 */
[----:B0-----:R-:W-:Y:S01]  /*30d0*/  FMUL.FTZ R210, R213, R201 ;  /* 0x000000c9d5d27220 */ /* 0x001fe20000410000 */
[----:B------:R-:W-:Y:S01]  /*30e0*/  FADD.FTZ R195, R195, R212 ;  /* 0x000000d4c3c37221 */ /* 0x000fe20000010000 */
[----:B------:R-:W-:Y:S01]  /*30f0*/  FFMA.FTZ R194, R216, R212, R194 ;  /* 0x000000d4d8c27223 */ /* 0x000fe200000100c2 */
[----:B------:R-:W-:Y:S01]  /*3100*/  FFMA.FTZ R85, R209, R198, R85 ;  /* 0x000000c6d1557223 */ /* 0x000fe20000010055 */
[----:B------:R-:W-:Y:S01]  /*3110*/  FMUL.FTZ R209, R6, R193 ;  /* 0x000000c106d17220 */ /* 0x000fe20000410000 */
[----:B------:R-:W-:Y:S01]  /*3120*/  FMUL.FTZ R208, R223, R203 ;  /* 0x000000cbdfd07220 */ /* 0x000fe20000410000 */
[----:B------:R-:W-:Y:S01]  /*3130*/  FADD.FTZ R195, R195, R210 ;  /* 0x000000d2c3c37221 */ /* 0x000fe20000010000 */
[----:B------:R-:W-:Y:S01]  /*3140*/  FFMA.FTZ R194, R211, R210, R194 ;  /* 0x000000d2d3c27223 */ /* 0x000fe200000100c2 */
[----:B------:R-:W-:Y:S01]  /*3150*/  FADD.FTZ R172, R172, R199 ;  /* 0x000000c7acac7221 */ /* 0x000fe20000010000 */
        /* <DEDUP_REMOVED lines=11> */
[----:B--2---:R-:W-:-:S07]  /*3210*/  FFMA.FTZ R214, R209, R208, R194 ;  /* 0x000000d0d1d67223 */ /* 0x004fce00000100c2 */
.L_x_11933:
[----:B------:R-:W-:Y:S05]  /*3220*/  BSYNC B0 ;  /* 0x0000000000007941 */ /* 0x000fea0003800000 */
.L_x_11919:
        /* <DEDUP_REMOVED lines=29> */
.L_x_12062:
[----:B------:R-:W3:Y:S01]  /*3400*/  LDL.LU R199, [R1+0x20] ;  /* 0x0000200001c77983 */ /* 0x000ee20000300800 */
[----:B-1----:R-:W-:Y:S01]  /*3410*/  FADD.FTZ R193, R198, R193 ;  /* 0x000000c1c6c17221 */ /* 0x002fe20000010000 */
[----:B------:R-:W-:Y:S01]  /*3420*/  @!P4 LOP3.LUT R196, R201, 0x3, RZ, 0xc0, !PT ;  /* 0x00000003c9c4c812 */ /* 0x000fe200078ec0ff */
[----:B------:R-:W-:Y:S01]  /*3430*/  FADD.FTZ R192, R197, R200 ;  /* 0x000000c8c5c07221 */ /* 0x000fe20000010000 */
[----:B--2---:R-:W1:Y:S01]  /*3440*/  S2R R198, SR_CgaCtaId ;  /* 0x0000000000c67919 */ /* 0x004e620000008800 */
[----:B0-----:R-:W-:Y:S01]  /*3450*/  MOV R195, 0x400 ;  /* 0x0000040000c37802 */ /* 0x001fe20000000f00 */
[----:B------:R-:W-:Y:S05]  /*3460*/  WARPSYNC.ALL ;  /* 0x0000000000007948 */ /* 0x000fea0003800000 */
[----:B------:R-:W-:Y:S01]  /*3470*/  @!P4 IADD3 R196, R194, R196, RZ ;  /* 0x000000c4c2c4c210 */ /* 0x000fe20007ffe0ff */
[----:B------:R-:W-:Y:S01]  /*3480*/  BSSY B0, `(.L_x_11943) ;  /* 0x00000fb000007945 */ /* 0x000fe20003800000 */
[----:B------:R-:W-:-:S02]  /*3490*/  LOP3.LUT P5, RZ, R5, 0x2, RZ, 0xc0, !PT ;  /* 0x0000000205ff7812 */ /* 0x000fc400078ac0ff */
        /* <DEDUP_REMOVED lines=30> */
.L_x_11946:
[----:B------:R-:W-:Y:S05]  /*3680*/  BSYNC B1 ;  /* 0x0000000000017941 */ /* 0x000fea0003800000 */
.L_x_11945:
[----:B------:R-:W0:Y:S01]  /*3690*/  @!P3 LDC.64 R194, c[0x0][0x2c8] ;  /* 0x0000b200ffc2bb82 */ /* 0x000e220000000a00 */
[----:B------:R-:W-:Y:S07]  /*36a0*/  BSSY B1, `(.L_x_11947) ;  /* 0x0000010000017945 */ /* 0x000fee0003800000 */
[----:B------:R-:W1:Y:S01]  /*36b0*/  LDC.U8 R202, c[0x0][0x2a0] ;  /* 0x0000a800ffca7b82 */ /* 0x000e620000000000 */
[----:B0-----:R-:W-:-:S04]  /*36c0*/  @!P3 ISETP.NE.U32.AND P5, PT, R194, RZ, PT ;  /* 0x000000ffc200b20c */ /* 0x001fc80003fa5070 */
[----:B------:R-:W-:-:S04]  /*36d0*/  @!P3 ISETP.NE.AND.EX P5, PT, R195, RZ, PT, P5 ;  /* 0x000000ffc300b20c */ /* 0x000fc80003fa5350 */
[----:B-----5:R-:W-:Y:S01]  /*36e0*/  @!P3 FSEL R199, R132, RZ, P5 ;  /* 0x000000ff84c7b208 */ /* 0x020fe20002800000 */
[----:B-1----:R-:W-:Y:S08]  /*36f0*/  @!P3 BRA `(.L_x_11948) ;  /* 0x000000000028b947 */ /* 0x002ff00003800000 */
        /* <DEDUP_REMOVED lines=10> */
.L_x_11948:
[----:B------:R-:W-:Y:S05]  /*37a0*/  BSYNC B1 ;  /* 0x0000000000017941 */ /* 0x000fea0003800000 */
.L_x_11947:
        /* <DEDUP_REMOVED lines=27> */
.L_x_11950:
[----:B------:R-:W-:Y:S05]  /*3960*/  BSYNC B1 ;  /* 0x0000000000017941 */ /* 0x000fea0003800000 */
.L_x_11949:
[----:B------:R-:W2:Y:S01]  /*3970*/  LDL R201, [R1+0x19c] ;  /* 0x00019c0001c97983 */ /* 0x000ea20000100800 */
[----:B------:R-:W0:Y:S01]  /*3980*/  @P4 LDC R200, c[0x0][0x29c] ;  /* 0x0000a700ffc84b82 */ /* 0x000e220000000800 */
[----:B------:R-:W-:Y:S01]  /*3990*/  SEL R185, R199, R185, P5 ;  /* 0x000000b9c7b97207 */ /* 0x000fe20002800000 */
[----:B------:R-:W-:Y:S01]  /*39a0*/  BSSY B1, `(.L_x_11951) ;  /* 0x0000015000017945 */ /* 0x000fe20003800000 */
[----:B------:R-:W-:-:S04]  /*39b0*/  @!P3 ISETP.NE.U32.AND P6, PT, R194, RZ, PT ;  /* 0x000000ffc200b20c */ /* 0x000fc80003fc5070 */
[----:B------:R-:W-:Y:S01]  /*39c0*/  @!P3 ISETP.NE.AND.EX P6, PT, R195, RZ, PT, P6 ;  /* 0x000000ffc300b20c */ /* 0x000fe20003fc5360 */
[----:B0-----:R-:W-:Y:S01]  /*39d0*/  @P4 FMUL.FTZ R199, R199, R200 ;  /* 0x000000c8c7c74220 */ /* 0x001fe20000410000 */
        /* <DEDUP_REMOVED lines=17> */
.L_x_11952:
[----:B------:R-:W-:Y:S05]  /*3af0*/  BSYNC B1 ;  /* 0x0000000000017941 */ /* 0x000fea0003800000 */
.L_x_11951:
[----:B------:R-:W2:Y:S01]  /*3b00*/  LDL R201, [R1+0x1a0] ;  /* 0x0001a00001c97983 */ /* 0x000ea20000100800 */
[----:B------:R-:W0:Y:S01]  /*3b10*/  @P4 LDC R200, c[0x0][0x29c] ;  /* 0x0000a700ffc84b82 */ /* 0x000e220000000800 */
[----:B------:R-:W-:Y:S01]  /*3b20*/  SEL R186, R199, R186, P5 ;  /* 0x000000bac7ba7207 */ /* 0x000fe20002800000 */
[----:B------:R-:W-:Y:S01]  /*3b30*/  BSSY B1, `(.L_x_11953) ;  /* 0x0000015000017945 */ /* 0x000fe20003800000 */
[----:B------:R-:W-:-:S04]  /*3b40*/  @!P3 ISETP.NE.U32.AND P6, PT, R194, RZ, PT ;  /* 0x000000ffc200b20c */ /* 0x000fc80003fc5070 */
[----:B------:R-:W-:Y:S01]  /*3b50*/  @!P3 ISETP.NE.AND.EX P6, PT, R195, RZ, PT, P6 ;  /* 0x000000ffc300b20c */ /* 0x000fe20003fc5360 */
[----:B0-----:R-:W-:Y:S01]  /*3b60*/  @P4 FMUL.FTZ R199, R199, R200 ;  /* 0x000000c8c7c74220 */ /* 0x001fe20000410000 */
        /* <DEDUP_REMOVED lines=17> */
.L_x_11954:
[----:B------:R-:W-:Y:S05]  /*3c80*/  BSYNC B1 ;  /* 0x0000000000017941 */ /* 0x000fea0003800000 */
.L_x_11953:
        /* <DEDUP_REMOVED lines=24> */
.L_x_11956:
[----:B------:R-:W-:Y:S05]  /*3e10*/  BSYNC B1 ;  /* 0x0000000000017941 */ /* 0x000fea0003800000 */
.L_x_11955:
        /* <DEDUP_REMOVED lines=24> */
.L_x_11958:
[----:B------:R-:W-:Y:S05]  /*3fa0*/  BSYNC B1 ;  /* 0x0000000000017941 */ /* 0x000fea0003800000 */
.L_x_11957:
        /* <DEDUP_REMOVED lines=9> */
[----:B------:R-:W-:Y:S01]  /*4040*/  @!P3 FSEL R200, R138, RZ, P6 ;  /* 0x000000ff8ac8b208 */ /* 0x000fe20003000000 */
[----:B--2---:R-:W-:-:S05]  /*4050*/  @P4 FMUL.FTZ R199, R201, R199 ;  /* 0x000000c7c9c74220 */ /* 0x004fca0000410000 */
        /* <DEDUP_REMOVED lines=13> */
.L_x_11960:
[----:B------:R-:W-:Y:S05]  /*4130*/  BSYNC B1 ;  /* 0x0000000000017941 */ /* 0x000fea0003800000 */
.L_x_11959:
        /* <DEDUP_REMOVED lines=17> */
.L_x_11962:
[----:B------:R-:W-:Y:S05]  /*4250*/  BSYNC B1 ;  /* 0x0000000000017941 */ /* 0x000fea0003800000 */
.L_x_11961:
[----:B------:R-:W2:Y:S04]  /*4260*/  LDL R202, [R1+0x1b0] ;  /* 0x0001b00001ca7983 */ /* 0x000ea80000100800 */
[----:B------:R-:W3:Y:S01]  /*4270*/  LDL R201, [R1+0x1b4] ;  /* 0x0001b40001c97983 */ /* 0x000ee20000100800 */
[----:B------:R-:W-:Y:S02]  /*4280*/  SEL R50, R200, R50, P5 ;  /* 0x00000032c8327207 */ /* 0x000fe40002800000 */
[----:B------:R-:W-:Y:S02]  /*4290*/  SEL R51, R199, R51, P5 ;  /* 0x00000033c7337207 */ /* 0x000fe40002800000 */
[----:B------:R-:W-:Y:S02]  /*42a0*/  ISETP.NE.U32.AND P5, PT, R196, RZ, PT ;  /* 0x000000ffc400720c */ /* 0x000fe40003fa5070 */
[----:B------:R-:W0:Y:S02]  /*42b0*/  @P4 LDC R196, c[0x0][0x29c] ;  /* 0x0000a700ffc44b82 */ /* 0x000e240000000800 */
[----:B------:R-:W-:Y:S01]  /*42c0*/  ISETP.NE.AND.EX P5, PT, R197, RZ, PT, P5 ;  /* 0x000000ffc500720c */ /* 0x000fe20003fa5350 */
[----:B------:R-:W-:-:S12]  /*42d0*/  @P4 HADD2.F32 R197, -RZ, R183.H1_H1 ;  /* 0x300000b7ffc54230 */ /* 0x000fd80000004100 */
        /* <DEDUP_REMOVED lines=8> */
[----:B------:R-:W-:Y:S02]  /*4360*/  @P4 HADD2.F32 R195, -RZ, R183.H0_H0 ;  /* 0x200000b7ffc34230 */ /* 0x000fe40000004100 */
[----:B0-----:R-:W-:-:S04]  /*4370*/  @P4 FMUL.FTZ R194, R200, R194 ;  /* 0x000000c2c8c24220 */ /* 0x001fc80000410000 */
[----:B------:R-:W-:Y:S01]  /*4380*/  @P4 FFMA.FTZ R98, R194, R195, R98 ;  /* 0x000000c3c2624223 */ /* 0x000fe20000010062 */
[----:B--2---:R-:W-:Y:S01]  /*4390*/  @P4 FMUL.FTZ R194, R202, R194 ;  /* 0x000000c2cac24220 */ /* 0x004fe20000410000 */
[----:B---3--:R-:W-:-:S04]  /*43a0*/  @P4 FMUL.FTZ R196, R201, R196 ;  /* 0x000000c4c9c44220 */ /* 0x008fc80000410000 */
[----:B------:R-:W-:-:S04]  /*43b0*/  @P4 F2FP.F16.F32.PACK_AB R194, RZ, R194 ;  /* 0x000000c2ffc2423e */ /* 0x000fc800000000ff */
[----:B------:R-:W-:Y:S02]  /*43c0*/  @P4 PRMT R191, R194, 0x7610, R191 ;  /* 0x00007610c2bf4816 */ /* 0x000fe400000000bf */
[----:B------:R-:W0:Y:S01]  /*43d0*/  @P4 LDC.64 R194, c[0x0][0x2f8] ;  /* 0x0000be00ffc24b82 */ /* 0x000e220000000a00 */
[----:B------:R-:W-:-:S04]  /*43e0*/  @P4 F2FP.F16.F32.PACK_AB R196, RZ, R196 ;  /* 0x000000c4ffc4423e */ /* 0x000fc800000000ff */
[----:B------:R-:W-:Y:S01]  /*43f0*/  @P4 PRMT R191, R191, 0x5410, R196 ;  /* 0x00005410bfbf4816 */ /* 0x000fe200000000c4 */
[C---:B0-----:R-:W-:Y:S01]  /*4400*/  @P4 IMAD.WIDE.U32 R194, R198.reuse, 0x10, R194 ;  /* 0x00000010c6c24825 */ /* 0x041fe200078e00c2 */
[----:B------:R-:W-:-:S04]  /*4410*/  IADD3 R198, R198, 0x80, RZ ;  /* 0x00000080c6c67810 */ /* 0x000fc80007ffe0ff */
[----:B------:R0:W-:Y:S03]  /*4420*/  @P4 STG.E.128 desc[UR4][R194.64], R188 ;  /* 0x000000bcc2004986 */ /* 0x0001e6000c101d04 */
.L_x_11944:
[----:B------:R-:W-:Y:S05]  /*4430*/  BSYNC B0 ;  /* 0x0000000000007941 */ /* 0x000fea0003800000 */
.L_x_11943:
[----:B------:R-:W-:Y:S04]  /*4440*/  BSSY B0, `(.L_x_11963) ;  /* 0x00000d9000007945 */ /* 0x000fe80003800000 */
[----:B------:R-:W-:Y:S05]  /*4450*/  @!P0 BRA `(.L_x_11964) ;  /* 0x0000000c005c8947 */ /* 0x000fea0003800000 */
[----:B------:R-:W-:Y:S04]  /*4460*/  BSSY B1, `(.L_x_11965) ;  /* 0x0000005000017945 */ /* 0x000fe80003800000 */
[----:B------:R-:W-:Y:S05]  /*4470*/  @!P4 BRA `(.L_x_11966) ;  /* 0x00000000000cc947 */ /* 0x000fea0003800000 */
[----:B------:R-:W1:Y:S02]  /*4480*/  LDC.64 R180, c[0x0][0x220] ;  /* 0x00008800ffb47b82 */ /* 0x000e640000000a00 */
[----:B-1----:R-:W-:-:S06]  /*4490*/  IMAD.WIDE.U32 R180, R198, 0x10, R180 ;  /* 0x00000010c6b47825 */ /* 0x002fcc00078e00b4 */
[----:B------:R-:W5:Y:S02]  /*44a0*/  LDG.E.128 R180, desc[UR4][R180.64] ;  /* 0x00000004b4b47981 */ /* 0x000f64000c1e1d00 */
.L_x_11966:
[----:B------:R-:W-:Y:S05]  /*44b0*/  BSYNC B1 ;  /* 0x0000000000017941 */ /* 0x000fea0003800000 */
.L_x_11965:
[----:B0-----:R-:W0:Y:S01]  /*44c0*/  @!P3 LDC.64 R194, c[0x0][0x2c8] ;  /* 0x0000b200ffc2bb82 */ /* 0x001e220000000a00 */
[----:B------:R-:W-:Y:S07]  /*44d0*/  BSSY B1, `(.L_x_11967) ;  /* 0x0000011000017945 */ /* 0x000fee0003800000 */
[----:B------:R-:W1:Y:S01]  /*44e0*/  LDC.U8 R201, c[0x0][0x2a0] ;  /* 0x0000a800ffc97b82 */ /* 0x000e620000000000 */
[----:B0-----:R-:W-:-:S04]  /*44f0*/  @!P3 ISETP.NE.U32.AND P5, PT, R194, RZ, PT ;  /* 0x000000ffc200b20c */ /* 0x001fc80003fa5070 */
[----:B------:R-:W-:-:S04]  /*4500*/  @!P3 ISETP.NE.AND.EX P5, PT, R195, RZ, PT, P5 ;  /* 0x000000ffc300b20c */ /* 0x000fc80003fa5350 */
[----:B-----5:R-:W-:Y:S01]  /*4510*/  @!P3 FSEL R199, R140, RZ, P5 ;  /* 0x000000ff8cc7b208 */ /* 0x020fe20002800000 */
[----:B-1----:R-:W-:Y:S08]  /*4520*/  @!P3 BRA `(.L_x_11968) ;  /* 0x00000000002cb947 */ /* 0x002ff00003800000 */
        /* <DEDUP_REMOVED lines=11> */
.L_x_11968:
[----:B------:R-:W-:Y:S05]  /*45e0*/  BSYNC B1 ;  /* 0x0000000000017941 */ /* 0x000fea0003800000 */
.L_x_11967:
        /* <DEDUP_REMOVED lines=26> */
.L_x_11970:
[----:B------:R-:W-:Y:S05]  /*4790*/  BSYNC B1 ;  /* 0x0000000000017941 */ /* 0x000fea0003800000 */
.L_x_11969:
        /* <DEDUP_REMOVED lines=23> */
.L_x_11972:
[----:B------:R-:W-:Y:S05]  /*4910*/  BSYNC B1 ;  /* 0x0000000000017941 */ /* 0x000fea0003800000 */
.L_x_11971:
        /* <DEDUP_REMOVED lines=23> */
.L_x_11974:
[----:B------:R-:W-:Y:S05]  /*4a90*/  BSYNC B1 ;  /* 0x0000000000017941 */ /* 0x000fea0003800000 */
.L_x_11973:
        /* <DEDUP_REMOVED lines=22> */
.L_x_11976:
[----:B------:R-:W-:Y:S05]  /*4c00*/  BSYNC B1 ;  /* 0x0000000000017941 */ /* 0x000fea0003800000 */
.L_x_11975:
        /* <DEDUP_REMOVED lines=22> */
.L_x_11978:
[----:B------:R-:W-:Y:S05]  /*4d70*/  BSYNC B1 ;  /* 0x0000000000017941 */ /* 0x000fea0003800000 */
.L_x_11977:
        /* <DEDUP_REMOVED lines=9> */
[----:B------:R-:W-:Y:S01]  /*4e10*/  @!P3 FSEL R200, R146, RZ, P6 ;  /* 0x000000ff92c8b208 */ /* 0x000fe20003000000 */
[----:B--2---:R-:W-:-:S05]  /*4e20*/  @P4 FMUL.FTZ R199, R202, R199 ;  /* 0x000000c7cac74220 */ /* 0x004fca0000410000 */
        /* <DEDUP_REMOVED lines=11> */
.L_x_11980:
[----:B------:R-:W-:Y:S05]  /*4ee0*/  BSYNC B1 ;  /* 0x0000000000017941 */ /* 0x000fea0003800000 */
.L_x_11979:
        /* <DEDUP_REMOVED lines=16> */
.L_x_11982:
[----:B------:R-:W-:Y:S05]  /*4ff0*/  BSYNC B1 ;  /* 0x0000000000017941 */ /* 0x000fea0003800000 */
.L_x_11981:
        /* <DEDUP_REMOVED lines=18> */
[-C--:B------:R-:W-:Y:S01]  /*5120*/  @P4 FFMA.FTZ R106, R195, R194.reuse, R106 ;  /* 0x000000c2c36a4223 */ /* 0x080fe2000001006a */
        /* <DEDUP_REMOVED lines=10> */
.L_x_11964:
[----:B------:R-:W-:Y:S05]  /*51d0*/  BSYNC B0 ;  /* 0x0000000000007941 */ /* 0x000fea0003800000 */
.L_x_11963:
[----:B------:R-:W-:Y:S04]  /*51e0*/  BSSY B0, `(.L_x_11983) ;  /* 0x00000d8000007945 */ /* 0x000fe80003800000 */
[----:B------:R-:W-:Y:S05]  /*51f0*/  @!P1 BRA `(.L_x_11984) ;  /* 0x0000000c00589947 */ /* 0x000fea0003800000 */
[----:B------:R-:W-:Y:S04]  /*5200*/  BSSY B1, `(.L_x_11985) ;  /* 0x0000005000017945 */ /* 0x000fe80003800000 */
[----:B------:R-:W-:Y:S05]  /*5210*/  @!P4 BRA `(.L_x_11986) ;  /* 0x00000000000cc947 */ /* 0x000fea0003800000 */
[----:B------:R-:W2:Y:S02]  /*5220*/  LDC.64 R180, c[0x0][0x220] ;  /* 0x00008800ffb47b82 */ /* 0x000ea40000000a00 */
[----:B--2---:R-:W-:-:S06]  /*5230*/  IMAD.WIDE.U32 R180, R198, 0x10, R180 ;  /* 0x00000010c6b47825 */ /* 0x004fcc00078e00b4 */
[----:B------:R-:W5:Y:S02]  /*5240*/  LDG.E.128 R180, desc[UR4][R180.64] ;  /* 0x00000004b4b47981 */ /* 0x000f64000c1e1d00 */
.L_x_11986:
[----:B------:R-:W-:Y:S05]  /*5250*/  BSYNC B1 ;  /* 0x0000000000017941 */ /* 0x000fea0003800000 */
.L_x_11985:
[----:B01----:R-:W0:Y:S01]  /*5260*/  @!P3 LDC.64 R194, c[0x0][0x2c8] ;  /* 0x0000b200ffc2bb82 */ /* 0x003e220000000a00 */
        /* <DEDUP_REMOVED lines=17> */
.L_x_11988:
[----:B------:R-:W-:Y:S05]  /*5380*/  BSYNC B1 ;  /* 0x0000000000017941 */ /* 0x000fea0003800000 */
.L_x_11987:
        /* <DEDUP_REMOVED lines=26> */
.L_x_11990:
[----:B------:R-:W-:Y:S05]  /*5530*/  BSYNC B1 ;  /* 0x0000000000017941 */ /* 0x000fea0003800000 */
.L_x_11989:
        /* <DEDUP_REMOVED lines=23> */
.L_x_11992:
[----:B------:R-:W-:Y:S05]  /*56b0*/  BSYNC B1 ;  /* 0x0000000000017941 */ /* 0x000fea0003800000 */
.L_x_11991:
        /* <DEDUP_REMOVED lines=22> */
.L_x_11994:
[----:B------:R-:W-:Y:S05]  /*5820*/  BSYNC B1 ;  /* 0x0000000000017941 */ /* 0x000fea0003800000 */
.L_x_11993:
        /* <DEDUP_REMOVED lines=22> */
.L_x_11996:
[----:B------:R-:W-:Y:S05]  /*5990*/  BSYNC B1 ;  /* 0x0000000000017941 */ /* 0x000fea0003800000 */
.L_x_11995:
        /* <DEDUP_REMOVED lines=22> */
.L_x_11998:
[----:B------:R-:W-:Y:S05]  /*5b00*/  BSYNC B1 ;  /* 0x0000000000017941 */ /* 0x000fea0003800000 */
.L_x_11997:
        /* <DEDUP_REMOVED lines=22> */
.L_x_12000:
[----:B------:R-:W-:Y:S05]  /*5c70*/  BSYNC B1 ;  /* 0x0000000000017941 */ /* 0x000fea0003800000 */
.L_x_11999:
        /* <DEDUP_REMOVED lines=16> */
.L_x_12002:
[----:B------:R-:W-:Y:S05]  /*5d80*/  BSYNC B1 ;  /* 0x0000000000017941 */ /* 0x000fea0003800000 */
.L_x_12001:
        /* <DEDUP_REMOVED lines=29> */
.L_x_11984:
[----:B------:R-:W-:Y:S05]  /*5f60*/  BSYNC B0 ;  /* 0x0000000000007941 */ /* 0x000fea0003800000 */
.L_x_11983:
[----:B------:R-:W-:Y:S04]  /*5f70*/  BSSY B0, `(.L_x_12003) ;  /* 0x00000d8000007945 */ /* 0x000fe80003800000 */
[----:B------:R-:W-:Y:S05]  /*5f80*/  @!P2 BRA `(.L_x_12004) ;  /* 0x0000000c0058a947 */ /* 0x000fea0003800000 */
[----:B------:R-:W-:Y:S04]  /*5f90*/  BSSY B1, `(.L_x_12005) ;  /* 0x0000005000017945 */ /* 0x000fe80003800000 */
[----:B------:R-:W-:Y:S05]  /*5fa0*/  @!P4 BRA `(.L_x_12006) ;  /* 0x00000000000cc947 */ /* 0x000fea0003800000 */
[----:B------:R-:W3:Y:S02]  /*5fb0*/  LDC.64 R180, c[0x0][0x220] ;  /* 0x00008800ffb47b82 */ /* 0x000ee40000000a00 */
[----:B---3--:R-:W-:-:S06]  /*5fc0*/  IMAD.WIDE.U32 R180, R198, 0x10, R180 ;  /* 0x00000010c6b47825 */ /* 0x008fcc00078e00b4 */
[----:B------:R-:W5:Y:S02]  /*5fd0*/  LDG.E.128 R180, desc[UR4][R180.64] ;  /* 0x00000004b4b47981 */ /* 0x000f64000c1e1d00 */
.L_x_12006:
[----:B------:R-:W-:Y:S05]  /*5fe0*/  BSYNC B1 ;  /* 0x0000000000017941 */ /* 0x000fea0003800000 */
.L_x_12005:
[----:B012---:R-:W0:Y:S01]  /*5ff0*/  @!P3 LDC.64 R194, c[0x0][0x2c8] ;  /* 0x0000b200ffc2bb82 */ /* 0x007e220000000a00 */
        /* <DEDUP_REMOVED lines=17> */
.L_x_12008:
[----:B------:R-:W-:Y:S05]  /*6110*/  BSYNC B1 ;  /* 0x0000000000017941 */ /* 0x000fea0003800000 */
.L_x_12007:
        /* <DEDUP_REMOVED lines=26> */
.L_x_12010:
[----:B------:R-:W-:Y:S05]  /*62c0*/  BSYNC B1 ;  /* 0x0000000000017941 */ /* 0x000fea0003800000 */
.L_x_12009:
        /* <DEDUP_REMOVED lines=23> */
.L_x_12012:
[----:B------:R-:W-:Y:S05]  /*6440*/  BSYNC B1 ;  /* 0x0000000000017941 */ /* 0x000fea0003800000 */
.L_x_12011:
        /* <DEDUP_REMOVED lines=22> */
.L_x_12014:
[----:B------:R-:W-:Y:S05]  /*65b0*/  BSYNC B1 ;  /* 0x0000000000017941 */ /* 0x000fea0003800000 */
.L_x_12013:
        /* <DEDUP_REMOVED lines=22> */
.L_x_12016:
[----:B------:R-:W-:Y:S05]  /*6720*/  BSYNC B1 ;  /* 0x0000000000017941 */ /* 0x000fea0003800000 */
.L_x_12015:
        /* <DEDUP_REMOVED lines=22> */
.L_x_12018:
[----:B------:R-:W-:Y:S05]  /*6890*/  BSYNC B1 ;  /* 0x0000000000017941 */ /* 0x000fea0003800000 */
.L_x_12017:
        /* <DEDUP_REMOVED lines=22> */
.L_x_12020:
[----:B------:R-:W-:Y:S05]  /*6a00*/  BSYNC B1 ;  /* 0x0000000000017941 */ /* 0x000fea0003800000 */
.L_x_12019:
        /* <DEDUP_REMOVED lines=16> */
.L_x_12022:
[----:B------:R-:W-:Y:S05]  /*6b10*/  BSYNC B1 ;  /* 0x0000000000017941 */ /* 0x000fea0003800000 */
.L_x_12021:
        /* <DEDUP_REMOVED lines=29> */
.L_x_12004:
[----:B------:R-:W-:Y:S05]  /*6cf0*/  BSYNC B0 ;  /* 0x0000000000007941 */ /* 0x000fea0003800000 */
.L_x_12003:
        /* <DEDUP_REMOVED lines=8> */
.L_x_12026:
[----:B------:R-:W-:Y:S05]  /*6d80*/  BSYNC B1 ;  /* 0x0000000000017941 */ /* 0x000fea0003800000 */
.L_x_12025:
[----:B0123--:R-:W0:Y:S01]  /*6d90*/  @!P3 LDC.64 R194, c[0x0][0x2c8] ;  /* 0x0000b200ffc2bb82 */ /* 0x00fe220000000a00 */
        /* <DEDUP_REMOVED lines=17> */
.L_x_12028:
[----:B------:R-:W-:Y:S05]  /*6eb0*/  BSYNC B1 ;  /* 0x0000000000017941 */ /* 0x000fea0003800000 */
.L_x_12027:
        /* <DEDUP_REMOVED lines=26> */
.L_x_12030:
[----:B------:R-:W-:Y:S05]  /*7060*/  BSYNC B1 ;  /* 0x0000000000017941 */ /* 0x000fea0003800000 */
.L_x_12029:
        /* <DEDUP_REMOVED lines=23> */
.L_x_12032:
[----:B------:R-:W-:Y:S05]  /*71e0*/  BSYNC B1 ;  /* 0x0000000000017941 */ /* 0x000fea0003800000 */
.L_x_12031:
        /* <DEDUP_REMOVED lines=23> */
.L_x_12034:
[----:B------:R-:W-:Y:S05]  /*7360*/  BSYNC B1 ;  /* 0x0000000000017941 */ /* 0x000fea0003800000 */
.L_x_12033:
        /* <DEDUP_REMOVED lines=22> */
.L_x_12036:
[----:B------:R-:W-:Y:S05]  /*74d0*/  BSYNC B1 ;  /* 0x0000000000017941 */ /* 0x000fea0003800000 */
.L_x_12035:
        /* <DEDUP_REMOVED lines=22> */
.L_x_12038:
[----:B------:R-:W-:Y:S05]  /*7640*/  BSYNC B1 ;  /* 0x0000000000017941 */ /* 0x000fea0003800000 */
.L_x_12037:
        /* <DEDUP_REMOVED lines=22> */
.L_x_12040:
[----:B------:R-:W-:Y:S05]  /*77b0*/  BSYNC B1 ;  /* 0x0000000000017941 */ /* 0x000fea0003800000 */
.L_x_12039:
        /* <DEDUP_REMOVED lines=13> */
.L_x_12042:
[----:B------:R-:W-:Y:S05]  /*7890*/  BSYNC B1 ;  /* 0x0000000000017941 */ /* 0x000fea0003800000 */
.L_x_12041:
        /* <DEDUP_REMOVED lines=23> */
[----:B0-----:R-:W-:-:S05]  /*7a10*/  @P4 IMAD.WIDE.U32 R6, R198, 0x10, R6 ;  /* 0x00000010c6064825 */ /* 0x001fca00078e0006 */
[----:B------:R0:W-:Y:S02]  /*7a20*/  @P4 STG.E.128 desc[UR4][R6.64], R188 ;  /* 0x000000bc06004986 */ /* 0x0001e4000c101d04 */
[----:B0-----:R-:W-:-:S05]  /*7a30*/  @P4 HADD2.F32 R6, -RZ, R183.H1_H1 ;  /* 0x300000b7ff064230 */ /* 0x001fca0000004100 */
[----:B------:R-:W-:-:S07]  /*7a40*/  @P4 FFMA.FTZ R131, R6, R192, R131 ;  /* 0x000000c006834223 */ /* 0x000fce0000010083 */
.L_x_12024:
[----:B------:R-:W-:Y:S05]  /*7a50*/  BSYNC B0 ;  /* 0x0000000000007941 */ /* 0x000fea0003800000 */
.L_x_12023:
[----:B------:R-:W-:Y:S02]  /*7a60*/  LOP3.LUT P3, RZ, R5, 0x4, RZ, 0xc0, !PT ;  /* 0x0000000405ff7812 */ /* 0x000fe4000786c0ff */
[----:B------:R-:W-:Y:S02]  /*7a70*/  IADD3 R4, R4, UR10, RZ ;  /* 0x0000000a04047c10 */ /* 0x000fe4000fffe0ff */
[----:B-----5:R-:W-:Y:S02]  /*7a80*/  SEL R6, RZ, 0x1, P3 ;  /* 0x00000001ff067807 */ /* 0x020fe40001800000 */
[----:B------:R-:W-:-:S03]  /*7a90*/  ISETP.GE.AND P3, PT, R4, UR11, PT ;  /* 0x0000000b04007c0c */ /* 0x000fc6000bf66270 */
[----:B------:R4:W-:Y:S10]  /*7aa0*/  STL.S16 [R1+0x70], R6 ;  /* 0x0000700601007387 */ /* 0x0009f40000100600 */
[----:B----4-:R-:W-:Y:S05]  /*7ab0*/  @!P3 BRA `(.L_x_12043) ;  /* 0xffffff9000ccb947 */ /* 0x010fea000383ffff */
.L_x_11918:
        /* <DEDUP_REMOVED lines=21> */
.L_x_12045:
[----:B------:R-:W-:Y:S05]  /*7c10*/  BSYNC B0 ;  /* 0x0000000000007941 */ /* 0x000fea0003800000 */
.L_x_12044:
        /* <DEDUP_REMOVED lines=15> */
.L_x_12047:
[----:B------:R-:W-:Y:S05]  /*7d10*/  BSYNC B0 ;  /* 0x0000000000007941 */ /* 0x000fea0003800000 */
.L_x_12046:
        /* <DEDUP_REMOVED lines=15> */
.L_x_12049:
[----:B------:R-:W-:Y:S05]  /*7e10*/  BSYNC B0 ;  /* 0x0000000000007941 */ /* 0x000fea0003800000 */
.L_x_12048:
        /* <DEDUP_REMOVED lines=15> */
.L_x_12051:
[----:B------:R-:W-:Y:S05]  /*7f10*/  BSYNC B0 ;  /* 0x0000000000007941 */ /* 0x000fea0003800000 */
.L_x_12050:
        /* <DEDUP_REMOVED lines=15> */
.L_x_11942:
[----:B------:R-:W-:Y:S01]  /*8010*/  HFMA2.MMA R192, -RZ, RZ, 0, 9.5367431640625e-07 ;  /* 0x00000010ffc07435 */ /* 0x000fe200000001ff */
[----:B------:R-:W-:Y:S02]  /*8020*/  MOV R196, R215 ;  /* 0x000000d700c47202 */ /* 0x000fe40000000f00 */
[----:B------:R-:W-:Y:S02]  /*8030*/  MOV R193, 0x1f ;  /* 0x0000001f00c17802 */ /* 0x000fe40000000f00 */
[----:B0-----:R-:W-:-:S07]  /*8040*/  MOV R195, 0xffffffff ;  /* 0xffffffff00c37802 */ /* 0x001fce0000000f00 */
[----:B-----5:R-:W-:Y:S05]  /*8050*/  WARPSYNC.COLLECTIVE R195, `(.L_x_12052) ;  /* 0x00000000c3087348 */ /* 0x020fea0003c00000 */
[----:B------:R0:W1:Y:S02]  /*8060*/  SHFL.DOWN P5, R199, R196, R192, R193 ;  /* 0x080000c0c4c77389 */ /* 0x00006400000a00c1 */
[----:B01---5:R-:W-:Y:S01]  /*8070*/  ENDCOLLECTIVE ;  /* 0x000000000000791b */ /* 0x023fe20003800000 */
.L_x_12052:
[----:B------:R-:W-:Y:S02]  /*8080*/  MOV R196, R214 ;  /* 0x000000d600c47202 */ /* 0x000fe40000000f00 */
[----:B------:R-:W-:-:S05]  /*8090*/  MOV R192, R199 ;  /* 0x000000c700c07202 */ /* 0x000fca0000000f00 */
[----:B------:R-:W-:Y:S01]  /*80a0*/  FADD.FTZ R197, R192, R215 ;  /* 0x000000d7c0c57221 */ /* 0x000fe20000010000 */
[----:B------:R-:W-:-:S11]  /*80b0*/  HFMA2.MMA R192, -RZ, RZ, 0, 9.5367431640625e-07 ;  /* 0x00000010ffc07435 */ /* 0x000fd600000001ff */
[----:B------:R-:W-:Y:S05]  /*80c0*/  WARPSYNC.COLLECTIVE R195, `(.L_x_12053) ;  /* 0x00000000c3087348 */ /* 0x000fea0003c00000 */
[----:B------:R0:W1:Y:S02]  /*80d0*/  SHFL.DOWN P5, R199, R196, R192, R193 ;  /* 0x080000c0c4c77389 */ /* 0x00006400000a00c1 */
[----:B01----:R-:W-:Y:S01]  /*80e0*/  ENDCOLLECTIVE ;  /* 0x000000000000791b */ /* 0x003fe20003800000 */
.L_x_12053:
[----:B------:R-:W-:Y:S02]  /*80f0*/  MOV R196, R197 ;  /* 0x000000c500c47202 */ /* 0x000fe40000000f00 */
[----:B------:R-:W-:-:S05]  /*8100*/  MOV R192, R199 ;  /* 0x000000c700c07202 */ /* 0x000fca0000000f00 */
[----:B------:R-:W-:Y:S01]  /*8110*/  FADD.FTZ R198, R192, R214 ;  /* 0x000000d6c0c67221 */ /* 0x000fe20000010000 */
[----:B------:R-:W-:-:S11]  /*8120*/  HFMA2.MMA R192, -RZ, RZ, 0, 4.76837158203125e-07 ;  /* 0x00000008ffc07435 */ /* 0x000fd600000001ff */
[----:B------:R-:W-:Y:S05]  /*8130*/  WARPSYNC.COLLECTIVE R195, `(.L_x_12054) ;  /* 0x00000000c3087348 */ /* 0x000fea0003c00000 */
[----:B------:R0:W1:Y:S02]  /*8140*/  SHFL.DOWN P5, R199, R196, R192, R193 ;  /* 0x080000c0c4c77389 */ /* 0x00006400000a00c1 */
[----:B01----:R-:W-:Y:S01]  /*8150*/  ENDCOLLECTIVE ;  /* 0x000000000000791b */ /* 0x003fe20003800000 */
.L_x_12054:
[----:B------:R-:W-:Y:S02]  /*8160*/  MOV R196, R198 ;  /* 0x000000c600c47202 */ /* 0x000fe40000000f00 */
[----:B------:R-:W-:-:S05]  /*8170*/  MOV R192, R199 ;  /* 0x000000c700c07202 */ /* 0x000fca0000000f00 */
[----:B------:R-:W-:Y:S01]  /*8180*/  FADD.FTZ R197, R197, R192 ;  /* 0x000000c0c5c57221 */ /* 0x000fe20000010000 */
[----:B------:R-:W-:-:S11]  /*8190*/  HFMA2.MMA R192, -RZ, RZ, 0, 4.76837158203125e-07 ;  /* 0x00000008ffc07435 */ /* 0x000fd600000001ff */
[----:B------:R-:W-:Y:S05]  /*81a0*/  WARPSYNC.COLLECTIVE R195, `(.L_x_12055) ;  /* 0x00000000c3087348 */ /* 0x000fea0003c00000 */
[----:B------:R0:W1:Y:S02]  /*81b0*/  SHFL.DOWN P5, R199, R196, R192, R193 ;  /* 0x080000c0c4c77389 */ /* 0x00006400000a00c1 */
[----:B01----:R-:W-:Y:S01]  /*81c0*/  ENDCOLLECTIVE ;  /* 0x000000000000791b */ /* 0x003fe20003800000 */
.L_x_12055:
[----:B------:R-:W-:Y:S02]  /*81d0*/  MOV R196, R197 ;  /* 0x000000c500c47202 */ /* 0x000fe40000000f00 */
[----:B------:R-:W-:-:S05]  /*81e0*/  MOV R192, R199 ;  /* 0x000000c700c07202 */ /* 0x000fca0000000f00 */
[----:B------:R-:W-:Y:S01]  /*81f0*/  FADD.FTZ R198, R198, R192 ;  /* 0x000000c0c6c67221 */ /* 0x000fe20000010000 */
[----:B------:R-:W-:-:S11]  /*8200*/  HFMA2.MMA R192, -RZ, RZ, 0, 2.384185791015625e-07 ;  /* 0x00000004ffc07435 */ /* 0x000fd600000001ff */
[----:B------:R-:W-:Y:S05]  /*8210*/  WARPSYNC.COLLECTIVE R195, `(.L_x_12056) ;  /* 0x00000000c3087348 */ /* 0x000fea0003c00000 */
[----:B------:R0:W1:Y:S02]  /*8220*/  SHFL.DOWN P5, R199, R196, R192, R193 ;  /* 0x080000c0c4c77389 */ /* 0x00006400000a00c1 */
[----:B01----:R-:W-:Y:S01]  /*8230*/  ENDCOLLECTIVE ;  /* 0x000000000000791b */ /* 0x003fe20003800000 */
.L_x_12056:
[----:B------:R-:W-:Y:S02]  /*8240*/  MOV R196, R198 ;  /* 0x000000c600c47202 */ /* 0x000fe40000000f00 */
[----:B------:R-:W-:-:S05]  /*8250*/  MOV R192, R199 ;  /* 0x000000c700c07202 */ /* 0x000fca0000000f00 */
[----:B------:R-:W-:Y:S01]  /*8260*/  FADD.FTZ R197, R197, R192 ;  /* 0x000000c0c5c57221 */ /* 0x000fe20000010000 */
[----:B------:R-:W-:-:S11]  /*8270*/  HFMA2.MMA R192, -RZ, RZ, 0, 2.384185791015625e-07 ;  /* 0x00000004ffc07435 */ /* 0x000fd600000001ff */
[----:B------:R-:W-:Y:S05]  /*8280*/  WARPSYNC.COLLECTIVE R195, `(.L_x_12057) ;  /* 0x00000000c3087348 */ /* 0x000fea0003c00000 */
[----:B------:R0:W1:Y:S02]  /*8290*/  SHFL.DOWN P5, R199, R196, R192, R193 ;  /* 0x080000c0c4c77389 */ /* 0x00006400000a00c1 */
[----:B01----:R-:W-:Y:S01]  /*82a0*/  ENDCOLLECTIVE ;  /* 0x000000000000791b */ /* 0x003fe20003800000 */
.L_x_12057:
[----:B------:R-:W-:Y:S02]  /*82b0*/  MOV R196, R197 ;  /* 0x000000c500c47202 */ /* 0x000fe40000000f00 */
[----:B------:R-:W-:-:S05]  /*82c0*/  MOV R192, R199 ;  /* 0x000000c700c07202 */ /* 0x000fca0000000f00 */
[----:B------:R-:W-:Y:S01]  /*82d0*/  FADD.FTZ R198, R198, R192 ;  /* 0x000000c0c6c67221 */ /* 0x000fe20000010000 */
[----:B------:R-:W-:-:S11]  /*82e0*/  HFMA2.MMA R192, -RZ, RZ, 0, 1.1920928955078125e-07 ;  /* 0x00000002ffc07435 */ /* 0x000fd600000001ff */
[----:B------:R-:W-:Y:S05]  /*82f0*/  WARPSYNC.COLLECTIVE R195, `(.L_x_12058) ;  /* 0x00000000c3087348 */ /* 0x000fea0003c00000 */
[----:B------:R0:W1:Y:S02]  /*8300*/  SHFL.DOWN P5, R199, R196, R192, R193 ;  /* 0x080000c0c4c77389 */ /* 0x00006400000a00c1 */
[----:B01----:R-:W-:Y:S01]  /*8310*/  ENDCOLLECTIVE ;  /* 0x000000000000791b */ /* 0x003fe20003800000 */
.L_x_12058:
[----:B------:R-:W-:Y:S02]  /*8320*/  MOV R196, R198 ;  /* 0x000000c600c47202 */ /* 0x000fe40000000f00 */
[----:B------:R-:W-:-:S05]  /*8330*/  MOV R192, R199 ;  /* 0x000000c700c07202 */ /* 0x000fca0000000f00 */
[----:B------:R-:W-:Y:S01]  /*8340*/  FADD.FTZ R197, R197, R192 ;  /* 0x000000c0c5c57221 */ /* 0x000fe20000010000 */
[----:B------:R-:W-:-:S11]  /*8350*/  HFMA2.MMA R192, -RZ, RZ, 0, 1.1920928955078125e-07 ;  /* 0x00000002ffc07435 */ /* 0x000fd600000001ff */
[----:B------:R-:W-:Y:S05]  /*8360*/  WARPSYNC.COLLECTIVE R195, `(.L_x_12059) ;  /* 0x00000000c3087348 */ /* 0x000fea0003c00000 */
[----:B------:R0:W1:Y:S02]  /*8370*/  SHFL.DOWN P5, R199, R196, R192, R193 ;  /* 0x080000c0c4c77389 */ /* 0x00006400000a00c1 */
[----:B01----:R-:W-:Y:S01]  /*8380*/  ENDCOLLECTIVE ;  /* 0x000000000000791b */ /* 0x003fe20003800000 */
.L_x_12059:
[----:B------:R-:W-:Y:S02]  /*8390*/  MOV R196, R197 ;  /* 0x000000c500c47202 */ /* 0x000fe40000000f00 */
[----:B------:R-:W-:-:S05]  /*83a0*/  MOV R192, R199 ;  /* 0x000000c700c07202 */ /* 0x000fca0000000f00 */
[----:B------:R-:W-:Y:S01]  /*83b0*/  FADD.FTZ R198, R198, R192 ;  /* 0x000000c0c6c67221 */ /* 0x000fe20000010000 */
[----:B------:R-:W-:-:S11]  /*83c0*/  HFMA2.MMA R192, -RZ, RZ, 0, 5.9604644775390625e-08 ;  /* 0x00000001ffc07435 */ /* 0x000fd600000001ff */
[----:B------:R-:W-:Y:S05]  /*83d0*/  WARPSYNC.COLLECTIVE R195, `(.L_x_12060) ;  /* 0x00000000c3087348 */ /* 0x000fea0003c00000 */
[----:B------:R0:W1:Y:S02]  /*83e0*/  SHFL.DOWN P5, R199, R196, R192, R193 ;  /* 0x080000c0c4c77389 */ /* 0x00006400000a00c1 */
[----:B01----:R-:W-:Y:S01]  /*83f0*/  ENDCOLLECTIVE ;  /* 0x000000000000791b */ /* 0x003fe20003800000 */
.L_x_12060:
[----:B------:R-:W-:Y:S02]  /*8400*/  MOV R196, R198 ;  /* 0x000000c600c47202 */ /* 0x000fe40000000f00 */
[----:B------:R-:W-:-:S07]  /*8410*/  MOV R200, R199 ;  /* 0x000000c700c87202 */ /* 0x000fce0000000f00 */
[----:B------:R-:W-:Y:S05]  /*8420*/  WARPSYNC.COLLECTIVE R195, `(.L_x_12061) ;  /* 0x00000000c3087348 */ /* 0x000fea0003c00000 */
[----:B------:R0:W1:Y:S02]  /*8430*/  SHFL.DOWN P5, R199, R196, R192, R193 ;  /* 0x080000c0c4c77389 */ /* 0x00006400000a00c1 */
[----:B01----:R-:W-:Y:S01]  /*8440*/  ENDCOLLECTIVE ;  /* 0x000000000000791b */ /* 0x003fe20003800000 */
.L_x_12061:
[----:B------:R-:W-:Y:S01]  /*8450*/  MOV R193, R199 ;  /* 0x000000c700c17202 */ /* 0x000fe20000000f00 */
[----:B------:R-:W-:Y:S06]  /*8460*/  BRA `(.L_x_12062) ;  /* 0xffffffac00e47947 */ /* 0x000fec000383ffff */
.L_x_12063:
        /* <DEDUP_REMOVED lines=9> */
.L_x_16616:


//--------------------- .text._ZN10layer_norm13ln_bwd_kernelINS_13Kernel_traitsIf6__halffS2_fjLj5120ELj1ELj1ELj4ELj16ENS_18Kernel_traits_baseILj5120EfS2_fS2_fjLj128EEEEELb0ELb1ELb1ELb1EEEvNS_9BwdParamsE --------------------------
	.section	.text._ZN10layer_norm13ln_bwd_kernelINS_13Kernel_traitsIf6__halffS2_fjLj5120ELj1ELj1ELj4ELj16ENS_18Kernel_traits_baseILj5120EfS2_fS2_fjLj128EEEEELb0ELb1ELb1ELb1EEEvNS_9BwdParamsE,"ax",@progbits
	.align	128
        .global         _ZN10layer_norm13ln_bwd_kernelINS_13Kernel_traitsIf6__halffS2_fjLj5120ELj1ELj1ELj4ELj16ENS_18Kernel_traits_baseILj5120EfS2_fS2_fjLj128EEEEELb0ELb1ELb1ELb1EEEvNS_9BwdParamsE
        .type           _ZN10layer_norm13ln_bwd_kernelINS_13Kernel_traitsIf6__halffS2_fjLj5120ELj1ELj1ELj4ELj16ENS_18Kernel_traits_baseILj5120EfS2_fS2_fjLj128EEEEELb0ELb1ELb1ELb1EEEvNS_9BwdParamsE,@function
        .size           _ZN10layer_norm13ln_bwd_kernelINS_13Kernel_traitsIf6__halffS2_fjLj5120ELj1ELj1ELj4ELj16ENS_18Kernel_traits_baseILj5120EfS2_fS2_fjLj128EEEEELb0ELb1ELb1ELb1EEEvNS_9BwdParamsE,(.L_x_16617 - _ZN10layer_norm13ln_bwd_kernelINS_13Kernel_traitsIf6__halffS2_fjLj5120ELj1ELj1ELj4ELj16ENS_18Kernel_traits_baseILj5120EfS2_fS2_fjLj128EEEEELb0ELb1ELb1ELb1EEEvNS_9BwdParamsE)
        .other          _ZN10layer_norm13ln_bwd_kernelINS_13Kernel_traitsIf6__halffS2_fjLj5120ELj1ELj1ELj4ELj16ENS_18Kernel_traits_baseILj5120EfS2_fS2_fjLj128EEEEELb0ELb1ELb1ELb1EEEvNS_9BwdParamsE,@"STO_CUDA_ENTRY STV_DEFAULT"
_ZN10layer_norm13ln_bwd_kernelINS_13Kernel_traitsIf6__halffS2_fjLj5120ELj1ELj1ELj4ELj16ENS_18Kernel_traits_baseILj5120EfS2_fS2_fjLj128EEEEELb0ELb1ELb1ELb1EEEvNS_9BwdParamsE:
.text._ZN10layer_norm13ln_bwd_kernelINS_13Kernel_traitsIf6__halffS2_fjLj5120ELj1ELj1ELj4ELj16ENS_18Kernel_traits_baseILj5120EfS2_fS2_fjLj128EEEEELb0ELb1ELb1ELb1EEEvNS_9BwdParamsE:
        /* <DEDUP_REMOVED lines=74> */
.L_x_12064:
        /* <DEDUP_REMOVED lines=130> */
.L_x_12150:
[----:B0-----:R-:W0:Y:S08]  /*0cc0*/  LDC.64 R2, c[0x0][0x288] ;  /* 0x0000a200ff027b82 */ /* 0x001e300000000a00 */
[----:B--2---:R-:W1:Y:S08]  /*0cd0*/  LDC.64 R6, c[0x0][0x280] ;  /* 0x0000a000ff067b82 */ /* 0x004e700000000a00 */
[----:B------:R-:W2:Y:S01]  /*0ce0*/  LDC R199, c[0x0][0x218] ;  /* 0x00008600ffc77b82 */ /* 0x000ea20000000800 */
[----:B0-----:R-:W-:-:S07]  /*0cf0*/  IMAD.WIDE R2, R248, 0x4, R2 ;  /* 0x00000004f8027825 */ /* 0x001fce00078e0202 */
[----:B------:R-:W0:Y:S01]  /*0d00*/  LDC.64 R4, c[0x0][0x258] ;  /* 0x00009600ff047b82 */ /* 0x000e220000000a00 */
[----:B------:R1:W3:Y:S07]  /*0d10*/  LDG.E R196, desc[UR4][R2.64] ;  /* 0x0000000402c47981 */ /* 0x0002ee000c1e1900 */
[----:B------:R-:W4:Y:S01]  /*0d20*/  LDC.64 R202, c[0x0][0x2c8] ;  /* 0x0000b200ffca7b82 */ /* 0x000f220000000a00 */
[----:B-1----:R-:W-:-:S05]  /*0d30*/  IMAD.WIDE R2, R248, 0x4, R6 ;  /* 0x00000004f8027825 */ /* 0x002fca00078e0206 */
[----:B------:R2:W3:Y:S01]  /*0d40*/  LDG.E R201, desc[UR4][R2.64] ;  /* 0x0000000402c97981 */ /* 0x0004e2000c1e1900 */
[----:B------:R-:W1:Y:S01]  /*0d50*/  S2R R197, SR_TID.X ;  /* 0x0000000000c57919 */ /* 0x000e620000002100 */
[----:B0-----:R-:W-:-:S04]  /*0d60*/  IMAD.WIDE R4, R248, 0x4, R4 ;  /* 0x00000004f8047825 */ /* 0x001fc800078e0204 */
[----:B--2---:R-:W-:Y:S02]  /*0d70*/  IMAD R2, R248, R199, RZ ;  /* 0x000000c7f8027224 */ /* 0x004fe400078e02ff */
[----:B------:R0:W5:Y:S03]  /*0d80*/  LDG.E R5, desc[UR4][R4.64] ;  /* 0x0000000404057981 */ /* 0x000166000c1e1900 */
[----:B------:R-:W-:-:S04]  /*0d90*/  SHF.R.S32.HI R3, RZ, 0x1f, R2 ;  /* 0x0000001fff037819 */ /* 0x000fc80000011402 */
[----:B------:R-:W-:Y:S02]  /*0da0*/  LEA.HI R3, R3, R2, RZ, 0x3 ;  /* 0x0000000203037211 */ /* 0x000fe400078f18ff */
[----:B-1----:R-:W-:-:S04]  /*0db0*/  LOP3.LUT R198, R197, 0x7f, RZ, 0xc0, !PT ;  /* 0x0000007fc5c67812 */ /* 0x002fc800078ec0ff */
[----:B0-----:R-:W-:-:S04]  /*0dc0*/  LEA.HI.SX32 R4, R3, R198, 0x1d ;  /* 0x000000c603047211 */ /* 0x001fc800078feaff */
[----:B------:R-:W-:-:S05]  /*0dd0*/  IADD3 R200, R4, 0x100, RZ ;  /* 0x0000010004c87810 */ /* 0x000fca0007ffe0ff */
[----:B------:R0:W-:Y:S01]  /*0de0*/  STL [R1+0x10], R200 ;  /* 0x000010c801007387 */ /* 0x0001e20000100800 */
[C---:B------:R-:W-:Y:S01]  /*0df0*/  IADD3 R249, R4.reuse, 0x80, RZ ;  /* 0x0000008004f97810 */ /* 0x040fe20007ffe0ff */
[----:B------:R-:W-:Y:S01]  /*0e00*/  BSSY B0, `(.L_x_12066) ;  /* 0x000021f000007945 */ /* 0x000fe20003800000 */
[----:B----4-:R-:W-:-:S04]  /*0e10*/  IMAD.WIDE.U32 R6, R4, 0x20, R202 ;  /* 0x0000002004067825 */ /* 0x010fc800078e00ca */
[----:B------:R-:W-:-:S04]  /*0e20*/  IMAD.WIDE.U32 R244, R249, 0x20, R202 ;  /* 0x00000020f9f47825 */ /* 0x000fc800078e00ca */
[----:B------:R-:W-:Y:S01]  /*0e30*/  IMAD.WIDE.U32 R246, R200, 0x20, R202 ;  /* 0x00000020c8f67825 */ /* 0x000fe200078e00ca */
[----:B---3--:R-:W-:Y:S01]  /*0e40*/  ISETP.GT.AND P3, PT, R196, RZ, PT ;  /* 0x000000ffc400720c */ /* 0x008fe20003f64270 */
[----:B------:R0:W-:-:S12]  /*0e50*/  STL [R1+0x14], R201 ;  /* 0x000014c901007387 */ /* 0x0001d80000100800 */
[----:B------:R-:W-:Y:S05]  /*0e60*/  @P3 BRA `(.L_x_12067) ;  /* 0x0000000000583947 */ /* 0x000fea0003800000 */
[----:B------:R-:W-:Y:S02]  /*0e70*/  MOV R3, UR16 ;  /* 0x0000001000037c02 */ /* 0x000fe40008000f00 */
[----:B------:R-:W-:Y:S02]  /*0e80*/  CS2R R196, SRZ ;  /* 0x0000000000c47805 */ /* 0x000fe4000001ff00 */
[----:B------:R-:W-:Y:S02]  /*0e90*/  MOV R2, UR17 ;  /* 0x0000001100027c02 */ /* 0x000fe40008000f00 */
        /* <DEDUP_REMOVED lines=19> */
.L_x_12067:
[----:B------:R-:W1:Y:S01]  /*0fd0*/  LDC.64 R2, c[0x0][0x250] ;  /* 0x00009400ff027b82 */ /* 0x000e620000000a00 */
[----:B------:R-:W-:Y:S01]  /*0fe0*/  IADD3 R0, R196, -0x1, RZ ;  /* 0xffffffffc4007810 */ /* 0x000fe20007ffe0ff */
[----:B------:R-:W-:Y:S04]  /*0ff0*/  STL [R1+0x238], R80 ;  /* 0x0002385001007387 */ /* 0x000fe80000100800 */
[----:B------:R-:W-:Y:S02]  /*1000*/  IMAD R0, R0, R199, RZ ;  /* 0x000000c700007224 */ /* 0x000fe400078e02ff */
[----:B------:R-:W2:Y:S08]  /*1010*/  LDC.64 R238, c[0x0][0x2b8] ;  /* 0x0000ae00ffee7b82 */ /* 0x000eb00000000a00 */
[----:B------:R-:W3:Y:S01]  /*1020*/  LDC.64 R224, c[0x0][0x238] ;  /* 0x00008e00ffe07b82 */ /* 0x000ee20000000a00 */
[----:B------:R-:W-:Y:S01]  /*1030*/  SHF.R.S32.HI R184, RZ, 0x1f, R0 ;  /* 0x0000001fffb87819 */ /* 0x000fe20000011400 */
[----:B------:R-:W-:Y:S03]  /*1040*/  STL [R1+0x234], R79 ;  /* 0x0002344f01007387 */ /* 0x000fe60000100800 */
[----:B------:R-:W-:Y:S01]  /*1050*/  LEA.HI R0, R184, R0, RZ, 0x3 ;  /* 0x00000000b8007211 */ /* 0x000fe200078f18ff */
[----:B------:R4:W-:Y:S01]  /*1060*/  STL [R1+0x230], R78 ;  /* 0x0002304e01007387 */ /* 0x0009e20000100800 */
[----:B-1----:R-:W-:-:S02]  /*1070*/  IMAD.WIDE R2, R248, 0x4, R2 ;  /* 0x00000004f8027825 */ /* 0x002fc400078e0202 */
[----:B------:R-:W-:Y:S01]  /*1080*/  LEA.HI.SX32 R236, R0, R198, 0x1d ;  /* 0x000000c600ec7211 */ /* 0x000fe200078feaff */
[----:B------:R-:W-:Y:S04]  /*1090*/  STL [R1+0x22c], R77 ;  /* 0x00022c4d01007387 */ /* 0x000fe80000100800 */
[----:B------:R2:W2:Y:S01]  /*10a0*/  LDG.E R251, desc[UR4][R2.64] ;  /* 0x0000000402fb7981 */ /* 0x0004a2000c1e1900 */
[----:B------:R-:W-:Y:S01]  /*10b0*/  IADD3 R250, R4, 0x180, RZ ;  /* 0x0000018004fa7810 */ /* 0x000fe20007ffe0ff */
[----:B----4-:R-:W1:Y:S01]  /*10c0*/  LDC.64 R78, c[0x0][0x2c8] ;  /* 0x0000b200ff4e7b82 */ /* 0x010e620000000a00 */
[----:B---3--:R-:W-:Y:S01]  /*10d0*/  IMAD.WIDE.U32 R208, R200, 0x20, R224 ;  /* 0x00000020c8d07825 */ /* 0x008fe200078e00e0 */
[C---:B------:R-:W-:Y:S01]  /*10e0*/  IADD3 R232, R236.reuse, 0x100, RZ ;  /* 0x00000100ece87810 */ /* 0x040fe20007ffe0ff */
[----:B------:R-:W-:Y:S02]  /*10f0*/  STL [R1+0x228], R76 ;  /* 0x0002284c01007387 */ /* 0x000fe40000100800 */
[C---:B--2---:R-:W-:Y:S01]  /*1100*/  IMAD.WIDE.U32 R2, R236.reuse, 0x10, R238 ;  /* 0x00000010ec027825 */ /* 0x044fe200078e00ee */
[----:B------:R-:W-:Y:S01]  /*1110*/  IADD3 R237, R236, 0x180, RZ ;  /* 0x00000180eced7810 */ /* 0x000fe20007ffe0ff */
[----:B------:R-:W2:Y:S04]  /*1120*/  LDG.E.128 R204, desc[UR4][R208.64] ;  /* 0x00000004d0cc7981 */ /* 0x000ea8000c1e1d00 */
[----:B------:R3:W4:Y:S01]  /*1130*/  LDG.E.128 R188, desc[UR4][R2.64] ;  /* 0x0000000402bc7981 */ /* 0x000722000c1e1d00 */
[C---:B------:R-:W-:Y:S01]  /*1140*/  IMAD.WIDE.U32 R192, R4.reuse, 0x20, R224 ;  /* 0x0000002004c07825 */ /* 0x040fe200078e00e0 */
[----:B------:R-:W-:-:S02]  /*1150*/  IADD3 R0, R4, 0x200, RZ ;  /* 0x0000020004007810 */ /* 0x000fc40007ffe0ff */
[----:B------:R-:W-:Y:S04]  /*1160*/  STL [R1+0x224], R75 ;  /* 0x0002244b01007387 */ /* 0x000fe80000100800 */
[----:B------:R-:W2:Y:S01]  /*1170*/  LDG.E.128 R184, desc[UR4][R192.64] ;  /* 0x00000004c0b87981 */ /* 0x000ea2000c1e1d00 */
[----:B---3--:R-:W-:-:S03]  /*1180*/  IMAD.WIDE.U32 R2, R249, 0x20, R224 ;  /* 0x00000020f9027825 */ /* 0x008fc600078e00e0 */
[----:B------:R-:W3:Y:S04]  /*1190*/  LDG.E.128 R208, desc[UR4][R208.64+0x10] ;  /* 0x00001004d0d07981 */ /* 0x000ee8000c1e1d00 */
[----:B------:R-:W3:Y:S04]  /*11a0*/  LDG.E.128 R196, desc[UR4][R2.64] ;  /* 0x0000000402c47981 */ /* 0x000ee8000c1e1d00 */
[----:B0-----:R0:W3:Y:S04]  /*11b0*/  LDG.E.128 R200, desc[UR4][R2.64+0x10] ;  /* 0x0000100402c87981 */ /* 0x0010e8000c1e1d00 */
[----:B------:R-:W3:Y:S04]  /*11c0*/  LDG.E.128 R192, desc[UR4][R192.64+0x10] ;  /* 0x00001004c0c07981 */ /* 0x000ee8000c1e1d00 */
[----:B------:R-:W-:Y:S01]  /*11d0*/  STL [R1+0x220], R74 ;  /* 0x0002204a01007387 */ /* 0x000fe20000100800 */
[----:B0-----:R-:W-:-:S03]  /*11e0*/  IMAD.WIDE.U32 R2, R250, 0x20, R224 ;  /* 0x00000020fa027825 */ /* 0x001fc600078e00e0 */
[----:B------:R-:W-:Y:S04]  /*11f0*/  STL [R1+0x21c], R73 ;  /* 0x00021c4901007387 */ /* 0x000fe80000100800 */
[----:B------:R-:W3:Y:S04]  /*1200*/  LDG.E.128 R212, desc[UR4][R2.64] ;  /* 0x0000000402d47981 */ /* 0x000ee8000c1e1d00 */
[----:B------:R0:W3:Y:S01]  /*1210*/  LDG.E.128 R216, desc[UR4][R2.64+0x10] ;  /* 0x0000100402d87981 */ /* 0x0000e2000c1e1d00 */
[----:B------:R-:W-:-:S03]  /*1220*/  IMAD.WIDE.U32 R224, R0, 0x20, R224 ;  /* 0x0000002000e07825 */ /* 0x000fc600078e00e0 */
[----:B------:R-:W-:Y:S04]  /*1230*/  STL [R1+0x218], R72 ;  /* 0x0002184801007387 */ /* 0x000fe80000100800 */
[----:B------:R-:W3:Y:S01]  /*1240*/  LDG.E.128 R220, desc[UR4][R224.64] ;  /* 0x00000004e0dc7981 */ /* 0x000ee2000c1e1d00 */
[----:B0-----:R-:W-:-:S03]  /*1250*/  IADD3 R2, R236, 0x80, RZ ;  /* 0x00000080ec027810 */ /* 0x001fc60007ffe0ff */
[----:B------:R-:W-:Y:S02]  /*1260*/  STL [R1+0x214], R71 ;  /* 0x0002144701007387 */ /* 0x000fe40000100800 */
[--C-:B------:R-:W-:Y:S02]  /*1270*/  IMAD.WIDE.U32 R2, R2, 0x10, R238.reuse ;  /* 0x0000001002027825 */ /* 0x100fe400078e00ee */
[----:B------:R-:W-:Y:S04]  /*1280*/  STL [R1+0x210], R70 ;  /* 0x0002104601007387 */ /* 0x000fe80000100800 */
[----:B------:R0:W3:Y:S04]  /*1290*/  LDG.E.128 R228, desc[UR4][R2.64] ;  /* 0x0000000402e47981 */ /* 0x0000e8000c1e1d00 */
[----:B------:R-:W3:Y:S04]  /*12a0*/  LDG.E.128 R224, desc[UR4][R224.64+0x10] ;  /* 0x00001004e0e07981 */ /* 0x000ee8000c1e1d00 */
[----:B------:R-:W-:Y:S01]  /*12b0*/  STL [R1+0x20c], R69 ;  /* 0x00020c4501007387 */ /* 0x000fe20000100800 */
[----:B0-----:R-:W-:-:S03]  /*12c0*/  IMAD.WIDE.U32 R2, R232, 0x10, R238 ;  /* 0x00000010e8027825 */ /* 0x001fc600078e00ee */
[----:B------:R-:W-:Y:S04]  /*12d0*/  STL [R1+0x208], R68 ;  /* 0x0002084401007387 */ /* 0x000fe80000100800 */
[----:B------:R0:W3:Y:S04]  /*12e0*/  LDG.E.128 R232, desc[UR4][R2.64] ;  /* 0x0000000402e87981 */ /* 0x0000e8000c1e1d00 */
[----:B------:R-:W-:Y:S04]  /*12f0*/  STL [R1+0x204], R67 ;  /* 0x0002044301007387 */ /* 0x000fe80000100800 */
[----:B------:R-:W-:Y:S01]  /*1300*/  STL [R1+0x200], R66 ;  /* 0x0002004201007387 */ /* 0x000fe20000100800 */
[----:B0-----:R-:W-:Y:S01]  /*1310*/  IADD3 R2, R236, 0x200, RZ ;  /* 0x00000200ec027810 */ /* 0x001fe20007ffe0ff */
[----:B------:R-:W-:-:S02]  /*1320*/  IMAD.WIDE.U32 R236, R237, 0x10, R238 ;  /* 0x00000010edec7825 */ /* 0x000fc400078e00ee */
[----:B------:R-:W-:Y:S02]  /*1330*/  STL [R1+0x1fc], R65 ;  /* 0x0001fc4101007387 */ /* 0x000fe40000100800 */
[----:B------:R-:W-:Y:S02]  /*1340*/  IMAD.WIDE.U32 R2, R2, 0x10, R238 ;  /* 0x0000001002027825 */ /* 0x000fe400078e00ee */
[----:B------:R-:W-:Y:S04]  /*1350*/  STL [R1+0x1f8], R64 ;  /* 0x0001f84001007387 */ /* 0x000fe80000100800 */
[----:B------:R-:W3:Y:S04]  /*1360*/  LDG.E.128 R236, desc[UR4][R236.64] ;  /* 0x00000004ecec7981 */ /* 0x000ee8000c1e1d00 */
[----:B------:R0:W3:Y:S04]  /*1370*/  LDG.E.128 R240, desc[UR4][R2.64] ;  /* 0x0000000402f07981 */ /* 0x0000e8000c1e1d00 */
        /* <DEDUP_REMOVED lines=15> */
[----:B------:R1:W-:Y:S02]  /*1470*/  STL [R1+0x1b8], R48 ;  /* 0x0001b83001007387 */ /* 0x0003e40000100800 */
[----:B-1----:R-:W1:Y:S01]  /*1480*/  LDC.U8 R48, c[0x0][0x2a0] ;  /* 0x0000a800ff307b82 */ /* 0x002e620000000000 */
[----:B0-----:R-:W-:-:S02]  /*1490*/  MOV R3, UR16 ;  /* 0x0000001000037c02 */ /* 0x001fc40008000f00 */
[----:B------:R-:W-:Y:S02]  /*14a0*/  MOV R2, UR17 ;  /* 0x0000001100027c02 */ /* 0x000fe40008000f00 */
[----:B------:R-:W-:-:S04]  /*14b0*/  ISETP.NE.U32.AND P0, PT, R3, RZ, PT ;  /* 0x000000ff0300720c */ /* 0x000fc80003f05070 */
[----:B------:R-:W-:-:S13]  /*14c0*/  ISETP.NE.AND.EX P0, PT, R2, RZ, PT, P0 ;  /* 0x000000ff0200720c */ /* 0x000fda0003f05300 */
[----:B------:R-:W5:Y:S01]  /*14d0*/  @P0 LDG.E.128 R44, desc[UR4][R6.64] ;  /* 0x00000004062c0981 */ /* 0x000f62000c1e1d00 */
[----:B-1----:R-:W-:-:S03]  /*14e0*/  ISETP.NE.AND P1, PT, R48, RZ, PT ;  /* 0x000000ff3000720c */ /* 0x002fc60003f25270 */
[----:B------:R0:W5:Y:S04]  /*14f0*/  @P0 LDG.E.128 R40, desc[UR4][R6.64+0x10] ;  /* 0x0000100406280981 */ /* 0x000168000c1e1d00 */
[----:B------:R-:W5:Y:S04]  /*1500*/  @P0 LDG.E.128 R36, desc[UR4][R244.64] ;  /* 0x00000004f4240981 */ /* 0x000f68000c1e1d00 */
[----:B------:R1:W5:Y:S01]  /*1510*/  @P0 LDG.E.128 R32, desc[UR4][R244.64+0x10] ;  /* 0x00001004f4200981 */ /* 0x000362000c1e1d00 */
[----:B0-----:R-:W-:-:S03]  /*1520*/  @P0 IMAD.WIDE.U32 R6, R250, 0x20, R78 ;  /* 0x00000020fa060825 */ /* 0x001fc600078e004e */
[----:B------:R-:W5:Y:S04]  /*1530*/  @P0 LDG.E.128 R28, desc[UR4][R246.64] ;  /* 0x00000004f61c0981 */ /* 0x000f68000c1e1d00 */
[----:B------:R3:W5:Y:S01]  /*1540*/  @P0 LDG.E.128 R24, desc[UR4][R246.64+0x10] ;  /* 0x00001004f6180981 */ /* 0x000762000c1e1d00 */
[----:B-1----:R-:W-:-:S03]  /*1550*/  @P0 IMAD.WIDE.U32 R244, R0, 0x20, R78 ;  /* 0x0000002000f40825 */ /* 0x002fc600078e004e */
[----:B------:R-:W5:Y:S04]  /*1560*/  @P0 LDG.E.128 R20, desc[UR4][R6.64] ;  /* 0x0000000406140981 */ /* 0x000f68000c1e1d00 */
[----:B------:R-:W5:Y:S04]  /*1570*/  @P0 LDG.E.128 R16, desc[UR4][R6.64+0x10] ;  /* 0x0000100406100981 */ /* 0x000f68000c1e1d00 */
[----:B------:R-:W5:Y:S04]  /*1580*/  @P0 LDG.E.128 R12, desc[UR4][R244.64] ;  /* 0x00000004f40c0981 */ /* 0x000f68000c1e1d00 */
[----:B------:R0:W5:Y:S01]  /*1590*/  @P0 LDG.E.128 R8, desc[UR4][R244.64+0x10] ;  /* 0x00001004f4080981 */ /* 0x000162000c1e1d00 */
[----:B------:R-:W-:Y:S01]  /*15a0*/  FSEL R251, R251, RZ, !P1 ;  /* 0x000000fffbfb7208 */ /* 0x000fe20004800000 */
[----:B----4-:R-:W-:-:S02]  /*15b0*/  HADD2.F32 R62, -RZ, R188.H0_H0 ;  /* 0x200000bcff3e7230 */ /* 0x010fc40000004100 */
[----:B------:R-:W-:Y:S02]  /*15c0*/  HADD2.F32 R80, -RZ, R188.H1_H1 ;  /* 0x300000bcff507230 */ /* 0x000fe40000004100 */
[C---:B--2---:R-:W-:Y:S01]  /*15d0*/  FADD.FTZ R69, -R251.reuse, R185 ;  /* 0x000000b9fb457221 */ /* 0x044fe20000010100 */
        /* <DEDUP_REMOVED lines=8> */
[C---:B---3--:R-:W-:Y:S01]  /*1660*/  FADD.FTZ R246, -R251.reuse, R196 ;  /* 0x000000c4fbf67221 */ /* 0x048fe20000010100 */
[----:B------:R-:W-:Y:S02]  /*1670*/  HADD2.F32 R76, -RZ, R190.H1_H1 ;  /* 0x300000beff4c7230 */ /* 0x000fe40000004100 */
[C---:B0-----:R-:W-:Y:S01]  /*1680*/  FADD.FTZ R245, -R251.reuse, R197 ;  /* 0x000000c5fbf57221 */ /* 0x041fe20000010100 */
        /* <DEDUP_REMOVED lines=30> */
[C---:B-----5:R-:W-:Y:S01]  /*1870*/  FMUL.FTZ R72, R5.reuse, R252 ;  /* 0x000000fc05487220 */ /* 0x060fe20000410000 */
[----:B------:R-:W-:Y:S01]  /*1880*/  FMUL.FTZ R73, R5, R67 ;  /* 0x0000004305497220 */ /* 0x000fe20000410000 */
[C---:B------:R-:W-:Y:S01]  /*1890*/  FADD.FTZ R208, -R251.reuse, R224 ;  /* 0x000000e0fbd07221 */ /* 0x040fe20000010100 */
[C---:B------:R-:W-:Y:S01]  /*18a0*/  FADD.FTZ R209, -R251.reuse, R225 ;  /* 0x000000e1fbd17221 */ /* 0x040fe20000010100 */
[C---:B------:R-:W-:Y:S01]  /*18b0*/  FADD.FTZ R210, -R251.reuse, R226 ;  /* 0x000000e2fbd27221 */ /* 0x040fe20000010100 */
[----:B------:R-:W-:-:S02]  /*18c0*/  FADD.FTZ R211, -R251, R227 ;  /* 0x000000e3fbd37221 */ /* 0x000fc40000010100 */
[----:B------:R-:W2:Y:S01]  /*18d0*/  LDL R251, [R1+0x1b0] ;  /* 0x0001b00001fb7983 */ /* 0x000ea20000100800 */
[--C-:B------:R-:W-:Y:S02]  /*18e0*/  HADD2.F32 R65, -RZ, R235.reuse.H0_H0 ;  /* 0x200000ebff417230 */ /* 0x100fe40000004100 */
[----:B------:R-:W-:Y:S02]  /*18f0*/  HADD2.F32 R63, -RZ, R235.H1_H1 ;  /* 0x300000ebff3f7230 */ /* 0x000fe40000004100 */
[C---:B------:R-:W-:Y:S01]  /*1900*/  FMUL.FTZ R235, R5.reuse, R250 ;  /* 0x000000fa05eb7220 */ /* 0x040fe20000410000 */
[--C-:B------:R-:W-:Y:S02]  /*1910*/  HADD2.F32 R56, -RZ, R239.reuse.H0_H0 ;  /* 0x200000efff387230 */ /* 0x100fe40000004100 */
[----:B------:R-:W-:Y:S02]  /*1920*/  HADD2.F32 R55, -RZ, R239.H1_H1 ;  /* 0x300000efff377230 */ /* 0x000fe40000004100 */
[----:B------:R-:W-:Y:S01]  /*1930*/  FMUL.FTZ R239, R5, R69 ;  /* 0x0000004505ef7220 */ /* 0x000fe20000410000 */
[----:B------:R-:W-:-:S02]  /*1940*/  HADD2.F32 R54, -RZ, R240.H0_H0 ;  /* 0x200000f0ff367230 */ /* 0x000fc40000004100 */
[----:B------:R-:W-:Y:S02]  /*1950*/  HADD2.F32 R53, -RZ, R240.H1_H1 ;  /* 0x300000f0ff357230 */ /* 0x000fe40000004100 */
[--C-:B------:R-:W-:Y:S01]  /*1960*/  HADD2.F32 R51, -RZ, R242.reuse.H0_H0 ;  /* 0x200000f2ff337230 */ /* 0x100fe20000004100 */
[----:B------:R-:W3:Y:S01]  /*1970*/  LDL R240, [R1+0x19c] ;  /* 0x00019c0001f07983 */ /* 0x000ee20000100800 */
[----:B------:R-:W-:Y:S02]  /*1980*/  HADD2.F32 R50, -RZ, R242.H1_H1 ;  /* 0x300000f2ff327230 */ /* 0x000fe40000004100 */
[--C-:B------:R-:W-:Y:S01]  /*1990*/  HADD2.F32 R49, -RZ, R243.reuse.H0_H0 ;  /* 0x200000f3ff317230 */ /* 0x100fe20000004100 */
[----:B------:R-:W4:Y:S01]  /*19a0*/  LDL R242, [R1+0x198] ;  /* 0x0001980001f27983 */ /* 0x000f220000100800 */
[----:B------:R-:W-:-:S03]  /*19b0*/  HADD2.F32 R48, -RZ, R243.H1_H1 ;  /* 0x300000f3ff307230 */ /* 0x000fc60000004100 */
[----:B------:R-:W3:Y:S04]  /*19c0*/  LDL R243, [R1+0x1b4] ;  /* 0x0001b40001f37983 */ /* 0x000ee80000100800 */
[----:B------:R-:W-:Y:S04]  /*19d0*/  STL [R1+0x70], R239 ;  /* 0x000070ef01007387 */ /* 0x000fe80000100800 */
[----:B------:R-:W4:Y:S04]  /*19e0*/  LDL R252, [R1+0x1ac] ;  /* 0x0001ac0001fc7983 */ /* 0x000f280000100800 */
[----:B------:R0:W-:Y:S04]  /*19f0*/  STL [R1+0x6c], R73 ;  /* 0x00006c4901007387 */ /* 0x0001e80000100800 */
[----:B------:R-:W4:Y:S01]  /*1a00*/  LDL R250, [R1+0x1a8] ;  /* 0x0001a80001fa7983 */ /* 0x000f220000100800 */
[----:B------:R-:W-:-:S02]  /*1a10*/  HADD2.F32 R59, -RZ, R237.H0_H0 ;  /* 0x200000edff3b7230 */ /* 0x000fc40000004100 */
[----:B------:R-:W-:Y:S02]  /*1a20*/  HADD2.F32 R58, -RZ, R237.H1_H1 ;  /* 0x300000edff3a7230 */ /* 0x000fe40000004100 */
[C---:B------:R-:W-:Y:S01]  /*1a30*/  FMUL.FTZ R237, R5.reuse, R66 ;  /* 0x0000004205ed7220 */ /* 0x040fe20000410000 */
[--C-:B------:R-:W-:Y:S02]  /*1a40*/  HADD2.F32 R61, -RZ, R236.reuse.H0_H0 ;  /* 0x200000ecff3d7230 */ /* 0x100fe40000004100 */
[----:B------:R-:W-:Y:S02]  /*1a50*/  HADD2.F32 R60, -RZ, R236.H1_H1 ;  /* 0x300000ecff3c7230 */ /* 0x000fe40000004100 */
[----:B------:R-:W-:Y:S01]  /*1a60*/  FMUL.FTZ R236, R5, R64 ;  /* 0x0000004005ec7220 */ /* 0x000fe20000410000 */
[--C-:B------:R-:W-:Y:S02]  /*1a70*/  HADD2.F32 R214, -RZ, R229.reuse.H0_H0 ;  /* 0x200000e5ffd67230 */ /* 0x100fe40000004100 */
[----:B------:R-:W-:-:S02]  /*1a80*/  HADD2.F32 R213, -RZ, R229.H1_H1 ;  /* 0x300000e5ffd57230 */ /* 0x000fc40000004100 */
[--C-:B------:R-:W-:Y:S02]  /*1a90*/  HADD2.F32 R229, -RZ, R233.reuse.H0_H0 ;  /* 0x200000e9ffe57230 */ /* 0x100fe40000004100 */
[----:B------:R-:W-:Y:S02]  /*1aa0*/  HADD2.F32 R227, -RZ, R233.H1_H1 ;  /* 0x300000e9ffe37230 */ /* 0x000fe40000004100 */
[C---:B------:R-:W-:Y:S01]  /*1ab0*/  FMUL.FTZ R233, R5.reuse, R247 ;  /* 0x000000f705e97220 */ /* 0x040fe20000410000 */
        /* <DEDUP_REMOVED lines=8> */
[----:B------:R-:W-:Y:S01]  /*1b40*/  MOV R6, R62 ;  /* 0x0000003e00067202 */ /* 0x000fe20000000f00 */
[C---:B------:R-:W-:Y:S02]  /*1b50*/  FMUL.FTZ R64, R5.reuse, R185 ;  /* 0x000000b905407220 */ /* 0x040fe40000410000 */
        /* <DEDUP_REMOVED lines=17> */
[----:B------:R-:W-:Y:S01]  /*1c70*/  FFMA.FTZ R169, R239, R80, R169 ;  /* 0x00000050efa97223 */ /* 0x000fe200000100a9 */
[----:B------:R-:W-:Y:S02]  /*1c80*/  FADD.FTZ R165, R165, R80 ;  /* 0x00000050a5a57221 */ /* 0x000fe40000010000 */
[----:B------:R-:W-:Y:S01]  /*1c90*/  STL [R1+0x34], R245 ;  /* 0x000034f501007387 */ /* 0x000fe20000100800 */
[----:B------:R-:W-:Y:S01]  /*1ca0*/  FFMA.FTZ R170, R73, R79, R170 ;  /* 0x0000004f49aa7223 */ /* 0x000fe200000100aa */
[----:B------:R-:W-:Y:S02]  /*1cb0*/  FADD.FTZ R166, R166, R79 ;  /* 0x0000004fa6a67221 */ /* 0x000fe40000010000 */
[----:B------:R-:W-:Y:S01]  /*1cc0*/  STL [R1+0x30], R246 ;  /* 0x000030f601007387 */ /* 0x000fe20000100800 */
[C---:B------:R-:W-:Y:S01]  /*1cd0*/  FMUL.FTZ R0, R5.reuse, R0 ;  /* 0x0000000005007220 */ /* 0x040fe20000410000 */
[----:B------:R-:W-:-:S02]  /*1ce0*/  FMUL.FTZ R216, R5, R200 ;  /* 0x000000c805d87220 */ /* 0x000fc40000410000 */
[----:B------:R-:W-:Y:S01]  /*1cf0*/  STL [R1+0x2c], R247 ;  /* 0x00002cf701007387 */ /* 0x000fe20000100800 */
[----:B------:R-:W-:Y:S01]  /*1d00*/  FFMA.FTZ R171, R237, R78, R171 ;  /* 0x0000004eedab7223 */ /* 0x000fe200000100ab */
[----:B------:R-:W-:Y:S01]  /*1d10*/  FADD.FTZ R167, R167, R78 ;  /* 0x0000004ea7a77221 */ /* 0x000fe20000010000 */
[C---:B------:R-:W-:Y:S01]  /*1d20*/  FMUL.FTZ R224, R5.reuse, R196 ;  /* 0x000000c405e07220 */ /* 0x040fe20000410000 */
[----:B------:R-:W-:Y:S01]  /*1d30*/  FMUL.FTZ R226, R5, R195 ;  /* 0x000000c305e27220 */ /* 0x000fe20000410000 */
[----:B------:R-:W-:Y:S01]  /*1d40*/  FFMA.FTZ R168, R0, R6, R168 ;  /* 0x0000000600a87223 */ /* 0x000fe200000100a8 */
[----:B------:R-:W-:Y:S01]  /*1d50*/  FADD.FTZ R164, R164, R6 ;  /* 0x00000006a4a47221 */ /* 0x000fe20000010000 */
[----:B--2---:R-:W-:Y:S01]  /*1d60*/  FMUL.FTZ R197, R251, R79 ;  /* 0x0000004ffbc57220 */ /* 0x004fe20000410000 */
[----:B---3--:R-:W-:Y:S01]  /*1d70*/  FMUL.FTZ R200, R243, R78 ;  /* 0x0000004ef3c87220 */ /* 0x008fe20000410000 */
[----:B----4-:R-:W-:Y:S02]  /*1d80*/  FMUL.FTZ R206, R252, R80 ;  /* 0x00000050fcce7220 */ /* 0x010fe40000410000 */
[----:B------:R1:W5:Y:S04]  /*1d90*/  LDL.LU R80, [R1+0x238] ;  /* 0x0002380001507983 */ /* 0x0003680000300800 */
[----:B------:R1:W5:Y:S04]  /*1da0*/  LDL.LU R79, [R1+0x234] ;  /* 0x00023400014f7983 */ /* 0x0003680000300800 */
[----:B------:R-:W-:Y:S01]  /*1db0*/  STL [R1+0x28], R206 ;  /* 0x000028ce01007387 */ /* 0x000fe20000100800 */
[----:B------:R-:W-:-:S03]  /*1dc0*/  FMUL.FTZ R195, R250, R6 ;  /* 0x00000006fac37220 */ /* 0x000fc60000410000 */
[----:B------:R1:W5:Y:S04]  /*1dd0*/  LDL.LU R78, [R1+0x230] ;  /* 0x00023000014e7983 */ /* 0x0003680000300800 */
[----:B------:R-:W2:Y:S04]  /*1de0*/  LDL R196, [R1+0x1a0] ;  /* 0x0001a00001c47983 */ /* 0x000ea80000100800 */
[----:B------:R-:W3:Y:S01]  /*1df0*/  LDL R6, [R1+0x1a4] ;  /* 0x0001a40001067983 */ /* 0x000ee20000100800 */
[--C-:B------:R-:W-:Y:S02]  /*1e00*/  HADD2.F32 R212, -RZ, R228.reuse.H0_H0 ;  /* 0x200000e4ffd47230 */ /* 0x100fe40000004100 */
[----:B------:R-:W-:-:S02]  /*1e10*/  HADD2.F32 R7, -RZ, R228.H1_H1 ;  /* 0x300000e4ff077230 */ /* 0x000fc40000004100 */
[C---:B------:R-:W-:Y:S01]  /*1e20*/  FMUL.FTZ R228, R5.reuse, R194 ;  /* 0x000000c205e47220 */ /* 0x040fe20000410000 */
[C---:B------:R-:W-:Y:S01]  /*1e30*/  FMUL.FTZ R218, R5.reuse, R199 ;  /* 0x000000c705da7220 */ /* 0x040fe20000410000 */
[C---:B------:R-:W-:Y:S01]  /*1e40*/  FMUL.FTZ R194, R5.reuse, R211 ;  /* 0x000000d305c27220 */ /* 0x040fe20000410000 */
[--C-:B------:R-:W-:Y:S02]  /*1e50*/  HADD2.F32 R217, -RZ, R230.reuse.H0_H0 ;  /* 0x200000e6ffd97230 */ /* 0x100fe40000004100 */
[C---:B------:R-:W-:Y:S01]  /*1e60*/  FMUL.FTZ R186, R5.reuse, R203 ;  /* 0x000000cb05ba7220 */ /* 0x040fe20000410000 */
[----:B------:R-:W-:Y:S01]  /*1e70*/  HADD2.F32 R215, -RZ, R230.H1_H1 ;  /* 0x300000e6ffd77230 */ /* 0x000fe20000004100 */
[----:B------:R-:W4:Y:S01]  /*1e80*/  LDL R199, [R1+0x188] ;  /* 0x0001880001c77983 */ /* 0x000f220000100800 */
[--C-:B------:R-:W-:Y:S02]  /*1e90*/  HADD2.F32 R225, -RZ, R232.reuse.H0_H0 ;  /* 0x200000e8ffe17230 */ /* 0x100fe40000004100 */
[C---:B------:R-:W-:Y:S01]  /*1ea0*/  FMUL.FTZ R230, R5.reuse, R193 ;  /* 0x000000c105e67220 */ /* 0x040fe20000410000 */
[----:B------:R-:W-:Y:S01]  /*1eb0*/  HADD2.F32 R223, -RZ, R232.H1_H1 ;  /* 0x300000e8ffdf7230 */ /* 0x000fe20000004100 */
[----:B------:R-:W4:Y:S01]  /*1ec0*/  LDL R211, [R1+0x18c] ;  /* 0x00018c0001d37983 */ /* 0x000f220000100800 */
[----:B------:R-:W-:Y:S01]  /*1ed0*/  FMUL.FTZ R232, R5, R192 ;  /* 0x000000c005e87220 */ /* 0x000fe20000410000 */
[----:B------:R-:W-:Y:S01]  /*1ee0*/  FADD.FTZ R172, R172, R77 ;  /* 0x0000004dacac7221 */ /* 0x000fe20000010000 */
[-C--:B------:R-:W-:Y:S01]  /*1ef0*/  FFMA.FTZ R124, R236, R77.reuse, R124 ;  /* 0x0000004dec7c7223 */ /* 0x080fe2000001007c */
[----:B------:R1:W-:Y:S01]  /*1f00*/  STL [R1+0x24], R197 ;  /* 0x000024c501007387 */ /* 0x0003e20000100800 */
[----:B------:R-:W-:Y:S01]  /*1f10*/  FMUL.FTZ R203, R242, R77 ;  /* 0x0000004df2cb7220 */ /* 0x000fe20000410000 */
[----:B------:R-:W-:-:S02]  /*1f20*/  HADD2.F32 R221, -RZ, R231.H0_H0 ;  /* 0x200000e7ffdd7230 */ /* 0x000fc40000004100 */
[C---:B------:R-:W-:Y:S01]  /*1f30*/  FMUL.FTZ R192, R5.reuse, R209 ;  /* 0x000000d105c07220 */ /* 0x040fe20000410000 */
[----:B------:R-:W-:Y:S02]  /*1f40*/  HADD2.F32 R219, -RZ, R231.H1_H1 ;  /* 0x300000e7ffdb7230 */ /* 0x000fe40000004100 */
[C---:B------:R-:W-:Y:S01]  /*1f50*/  FMUL.FTZ R193, R5.reuse, R210 ;  /* 0x000000d205c17220 */ /* 0x040fe20000410000 */
[----:B------:R0:W5:Y:S01]  /*1f60*/  LDL.LU R77, [R1+0x22c] ;  /* 0x00022c00014d7983 */ /* 0x0001620000300800 */
[--C-:B------:R-:W-:Y:S02]  /*1f70*/  HADD2.F32 R231, -RZ, R234.reuse.H0_H0 ;  /* 0x200000eaffe77230 */ /* 0x100fe40000004100 */
[C---:B------:R-:W-:Y:S01]  /*1f80*/  FMUL.FTZ R184, R5.reuse, R201 ;  /* 0x000000c905b87220 */ /* 0x040fe20000410000 */
[----:B------:R-:W-:Y:S01]  /*1f90*/  HADD2.F32 R68, -RZ, R234.H1_H1 ;  /* 0x300000eaff447230 */ /* 0x000fe20000004100 */
[----:B------:R-:W4:Y:S01]  /*1fa0*/  LDL R210, [R1+0x190] ;  /* 0x0001900001d27983 */ /* 0x000f220000100800 */
[----:B------:R-:W-:Y:S01]  /*1fb0*/  FMUL.FTZ R234, R5, R191 ;  /* 0x000000bf05ea7220 */ /* 0x000fe20000410000 */
[----:B------:R-:W-:Y:S01]  /*1fc0*/  FADD.FTZ R173, R173, R76 ;  /* 0x0000004cadad7221 */ /* 0x000fe20000010000 */
[-C--:B------:R-:W-:Y:S01]  /*1fd0*/  FFMA.FTZ R125, R72, R76.reuse, R125 ;  /* 0x0000004c487d7223 */ /* 0x080fe2000001007d */
[----:B------:R-:W4:Y:S01]  /*1fe0*/  LDL R209, [R1+0x194] ;  /* 0x0001940001d17983 */ /* 0x000f220000100800 */
[----:B------:R-:W-:Y:S01]  /*1ff0*/  FMUL.FTZ R201, R240, R76 ;  /* 0x0000004cf0c97220 */ /* 0x000fe20000410000 */
[----:B------:R-:W-:-:S02]  /*2000*/  FMUL.FTZ R191, R5, R208 ;  /* 0x000000d005bf7220 */ /* 0x000fc40000410000 */
[----:B------:R1:W-:Y:S01]  /*2010*/  STL [R1+0x20], R200 ;  /* 0x000020c801007387 */ /* 0x0003e20000100800 */
[----:B------:R-:W-:Y:S01]  /*2020*/  FMUL.FTZ R220, R5, R198 ;  /* 0x000000c605dc7220 */ /* 0x000fe20000410000 */
[----:B------:R-:W-:Y:S02]  /*2030*/  FADD.FTZ R174, R174, R75 ;  /* 0x0000004baeae7221 */ /* 0x000fe40000010000 */
[----:B------:R0:W5:Y:S01]  /*2040*/  LDL.LU R76, [R1+0x228] ;  /* 0x00022800014c7983 */ /* 0x0001620000300800 */
[----:B------:R-:W-:-:S03]  /*2050*/  FFMA.FTZ R126, R235, R75, R126 ;  /* 0x0000004beb7e7223 */ /* 0x000fc6000001007e */
[----:B------:R-:W4:Y:S01]  /*2060*/  LDL R208, [R1+0x178] ;  /* 0x0001780001d07983 */ /* 0x000f220000100800 */
[----:B------:R-:W-:Y:S01]  /*2070*/  FADD.FTZ R175, R175, R74 ;  /* 0x0000004aafaf7221 */ /* 0x000fe20000010000 */
[----:B------:R-:W-:Y:S02]  /*2080*/  FFMA.FTZ R127, R233, R74, R127 ;  /* 0x0000004ae97f7223 */ /* 0x000fe4000001007f */
[----:B------:R-:W-:Y:S01]  /*2090*/  STL [R1+0x1c], R203 ;  /* 0x00001ccb01007387 */ /* 0x000fe20000100800 */
[----:B--2---:R-:W-:-:S03]  /*20a0*/  FMUL.FTZ R198, R196, R75 ;  /* 0x0000004bc4c67220 */ /* 0x004fc60000410000 */
[----:B------:R2:W5:Y:S01]  /*20b0*/  LDL.LU R75, [R1+0x224] ;  /* 0x00022400014b7983 */ /* 0x0005620000300800 */
[----:B---3--:R-:W-:-:S03]  /*20c0*/  FMUL.FTZ R196, R6, R74 ;  /* 0x0000004a06c47220 */ /* 0x008fc60000410000 */
[----:B------:R-:W-:Y:S04]  /*20d0*/  STL [R1+0xc], R201 ;  /* 0x00000cc901007387 */ /* 0x000fe80000100800 */
[----:B------:R2:W5:Y:S04]  /*20e0*/  LDL.LU R74, [R1+0x220] ;  /* 0x00022000014a7983 */ /* 0x0005680000300800 */
[----:B------:R-:W3:Y:S01]  /*20f0*/  LDL R6, [R1+0x180] ;  /* 0x0001800001067983 */ /* 0x000ee20000100800 */
[-C--:B------:R-:W-:Y:S01]  /*2100*/  FFMA.FTZ R177, R70, R7.reuse, R177 ;  /* 0x0000000746b17223 */ /* 0x080fe200000100b1 */
[----:B------:R-:W-:Y:S01]  /*2110*/  FADD.FTZ R161, R161, R7 ;  /* 0x00000007a1a17221 */ /* 0x000fe20000010000 */
[----:B----4-:R-:W-:Y:S01]  /*2120*/  FMUL.FTZ R252, R211, R7 ;  /* 0x00000007d3fc7220 */ /* 0x010fe20000410000 */
[----:B------:R-:W-:Y:S01]  /*2130*/  FADD.FTZ R7, RZ, R195 ;  /* 0x000000c3ff077221 */ /* 0x000fe20000010000 */
[----:B------:R-:W-:Y:S01]  /*2140*/  FMUL.FTZ R199, R199, R212 ;  /* 0x000000d4c7c77220 */ /* 0x000fe20000410000 */
[C---:B------:R-:W-:Y:S01]  /*2150*/  FMUL.FTZ R185, R5.reuse, R202 ;  /* 0x000000ca05b97220 */ /* 0x040fe20000410000 */
[C---:B------:R-:W-:Y:S01]  /*2160*/  FMUL.FTZ R187, R5.reuse, R204 ;  /* 0x000000cc05bb7220 */ /* 0x040fe20000410000 */
[C---:B------:R-:W-:Y:S01]  /*2170*/  FMUL.FTZ R188, R5.reuse, R205 ;  /* 0x000000cd05bc7220 */ /* 0x040fe20000410000 */
[----:B------:R-:W-:Y:S01]  /*2180*/  FMUL.FTZ R190, R5, R207 ;  /* 0x000000cf05be7220 */ /* 0x000fe20000410000 */
[----:B------:R-:W4:Y:S01]  /*2190*/  LDL R205, [R1+0x184] ;  /* 0x0001840001cd7983 */ /* 0x000f220000100800 */
[----:B------:R-:W-:-:S03]  /*21a0*/  FADD.FTZ R7, R7, R206 ;  /* 0x000000ce07077221 */ /* 0x000fc60000010000 */
[----:B------:R-:W2:Y:S04]  /*21b0*/  LDL R207, [R1+0x17c] ;  /* 0x00017c0001cf7983 */ /* 0x000ea80000100800 */
[----:B------:R-:W4:Y:S04]  /*21c0*/  LDL R204, [R1+0x168] ;  /* 0x0001680001cc7983 */ /* 0x000f280000100800 */
[----:B------:R-:W4:Y:S01]  /*21d0*/  LDL R202, [R1+0x16c] ;  /* 0x00016c0001ca7983 */ /* 0x000f220000100800 */
[----:B------:R-:W-:-:S03]  /*21e0*/  FADD.FTZ R7, R7, R197 ;  /* 0x000000c507077221 */ /* 0x000fc60000010000 */
[----:B------:R1:W-:Y:S04]  /*21f0*/  STL [R1+0x8], R198 ;  /* 0x000008c601007387 */ /* 0x0003e80000100800 */
[----:B------:R1:W-:Y:S04]  /*2200*/  STL [R1+0x4], R196 ;  /* 0x000004c401007387 */ /* 0x0003e80000100800 */
[----:B------:R2:W-:Y:S01]  /*2210*/  STL [R1], R199 ;  /* 0x000000c701007387 */ /* 0x0005e20000100800 */
[----:B---3--:R-:W-:Y:S01]  /*2220*/  FMUL.FTZ R240, R6, R221 ;  /* 0x000000dd06f07220 */ /* 0x008fe20000410000 */
[----:B------:R-:W-:-:S04]  /*2230*/  FFMA.FTZ R6, R0, R195, RZ ;  /* 0x000000c300067223 */ /* 0x000fc800000100ff */
[----:B------:R-:W-:-:S04]  /*2240*/  FFMA.FTZ R6, R239, R206, R6 ;  /* 0x000000ceef067223 */ /* 0x000fc80000010006 */
[----:B------:R-:W-:Y:S02]  /*2250*/  FFMA.FTZ R6, R73, R197, R6 ;  /* 0x000000c549067223 */ /* 0x000fe40000010006 */
[----:B0-----:R0:W5:Y:S04]  /*2260*/  LDL.LU R73, [R1+0x21c] ;  /* 0x00021c0001497983 */ /* 0x0011680000300800 */
[----:B-1----:R-:W3:Y:S01]  /*2270*/  LDL R197, [R1+0x170] ;  /* 0x0001700001c57983 */ /* 0x002ee20000100800 */
[----:B------:R-:W-:Y:S01]  /*2280*/  FADD.FTZ R7, R7, R200 ;  /* 0x000000c807077221 */ /* 0x000fe20000010000 */
[----:B------:R-:W-:Y:S02]  /*2290*/  FFMA.FTZ R6, R237, R200, R6 ;  /* 0x000000c8ed067223 */ /* 0x000fe40000010006 */
[----:B------:R-:W2:Y:S01]  /*22a0*/  LDL R200, [R1+0x174] ;  /* 0x0001740001c87983 */ /* 0x000ea20000100800 */
[----:B------:R-:W-:Y:S01]  /*22b0*/  FADD.FTZ R7, R7, R203 ;  /* 0x000000cb07077221 */ /* 0x000fe20000010000 */
[----:B------:R-:W-:-:S03]  /*22c0*/  FFMA.FTZ R6, R236, R203, R6 ;  /* 0x000000cbec067223 */ /* 0x000fc60000010006 */
[----:B------:R-:W-:Y:S01]  /*22d0*/  FADD.FTZ R7, R7, R201 ;  /* 0x000000c907077221 */ /* 0x000fe20000010000 */
[----:B------:R-:W-:Y:S02]  /*22e0*/  FFMA.FTZ R6, R72, R201, R6 ;  /* 0x000000c948067223 */ /* 0x000fe40000010006 */
[----:B------:R0:W5:Y:S01]  /*22f0*/  LDL.LU R72, [R1+0x218] ;  /* 0x0002180001487983 */ /* 0x0001620000300800 */
[----:B------:R-:W-:Y:S01]  /*2300*/  FADD.FTZ R7, R7, R198 ;  /* 0x000000c607077221 */ /* 0x000fe20000010000 */
[----:B------:R-:W-:Y:S02]  /*2310*/  FFMA.FTZ R6, R235, R198, R6 ;  /* 0x000000c6eb067223 */ /* 0x000fe40000010006 */
[----:B------:R-:W4:Y:S01]  /*2320*/  LDL R198, [R1+0x15c] ;  /* 0x00015c0001c67983 */ /* 0x000f220000100800 */
[----:B------:R-:W-:Y:S01]  /*2330*/  FADD.FTZ R7, R7, R196 ;  /* 0x000000c407077221 */ /* 0x000fe20000010000 */
[----:B------:R-:W-:Y:S02]  /*2340*/  FFMA.FTZ R6, R233, R196, R6 ;  /* 0x000000c4e9067223 */ /* 0x000fe40000010006 */
[----:B------:R-:W4:Y:S01]  /*2350*/  LDL R196, [R1+0x164] ;  /* 0x0001640001c47983 */ /* 0x000f220000100800 */
[----:B------:R-:W-:Y:S01]  /*2360*/  FMUL.FTZ R251, R210, R214 ;  /* 0x000000d6d2fb7220 */ /* 0x000fe20000410000 */
[----:B------:R-:W-:Y:S01]  /*2370*/  FMUL.FTZ R250, R209, R213 ;  /* 0x000000d5d1fa7220 */ /* 0x000fe20000410000 */
[----:B------:R-:W-:Y:S01]  /*2380*/  FFMA.FTZ R176, R71, R212, R176 ;  /* 0x000000d447b07223 */ /* 0x000fe200000100b0 */
[----:B------:R-:W4:Y:S01]  /*2390*/  LDL R201, [R1+0x158] ;  /* 0x0001580001c97983 */ /* 0x000f220000100800 */
[----:B---3--:R-:W-:-:S03]  /*23a0*/  FMUL.FTZ R235, R197, R229 ;  /* 0x000000e5c5eb7220 */ /* 0x008fc60000410000 */
[----:B------:R-:W3:Y:S01]  /*23b0*/  LDL R197, [R1+0x160] ;  /* 0x0001600001c57983 */ /* 0x000ee20000100800 */
[----:B------:R-:W-:Y:S01]  /*23c0*/  FFMA.FTZ R6, R71, R199, R6 ;  /* 0x000000c747067223 */ /* 0x000fe20000010006 */
[----:B------:R-:W-:Y:S01]  /*23d0*/  FMUL.FTZ R243, R208, R217 ;  /* 0x000000d9d0f37220 */ /* 0x000fe20000410000 */
[----:B--2---:R-:W-:Y:S01]  /*23e0*/  FMUL.FTZ R233, R200, R227 ;  /* 0x000000e3c8e97220 */ /* 0x004fe20000410000 */
[----:B------:R0:W5:Y:S01]  /*23f0*/  LDL.LU R71, [R1+0x214] ;  /* 0x0002140001477983 */ /* 0x0001620000300800 */
[----:B------:R-:W-:Y:S01]  /*2400*/  FFMA.FTZ R6, R70, R252, R6 ;  /* 0x000000fc46067223 */ /* 0x000fe20000010006 */
[----:B------:R-:W-:Y:S02]  /*2410*/  FADD.FTZ R7, R7, R199 ;  /* 0x000000c707077221 */ /* 0x000fe40000010000 */
[----:B------:R-:W2:Y:S01]  /*2420*/  LDL R200, [R1+0x148] ;  /* 0x0001480001c87983 */ /* 0x000ea20000100800 */
[C---:B------:R-:W-:Y:S01]  /*2430*/  FFMA.FTZ R6, R69.reuse, R251, R6 ;  /* 0x000000fb45067223 */ /* 0x040fe20000010006 */
[----:B------:R-:W-:Y:S01]  /*2440*/  FFMA.FTZ R178, R69, R214, R178 ;  /* 0x000000d645b27223 */ /* 0x000fe200000100b2 */
[----:B------:R-:W-:Y:S01]  /*2450*/  FFMA.FTZ R154, R247, R229, R154 ;  /* 0x000000e5f79a7223 */ /* 0x000fe2000001009a */
[----:B------:R0:W5:Y:S01]  /*2460*/  LDL.LU R70, [R1+0x210] ;  /* 0x0002100001467983 */ /* 0x0001620000300800 */
[----:B------:R-:W-:Y:S01]  /*2470*/  FFMA.FTZ R6, R67, R250, R6 ;  /* 0x000000fa43067223 */ /* 0x000fe20000010006 */
[----:B------:R-:W-:Y:S01]  /*2480*/  FADD.FTZ R150, R150, R229 ;  /* 0x000000e596967221 */ /* 0x000fe20000010000 */
[----:B------:R-:W-:Y:S01]  /*2490*/  FMUL.FTZ R242, R207, R215 ;  /* 0x000000d7cff27220 */ /* 0x000fe20000410000 */
[----:B------:R-:W2:Y:S01]  /*24a0*/  LDL R199, [R1+0x14c] ;  /* 0x00014c0001c77983 */ /* 0x000ea20000100800 */
[----:B------:R-:W-:Y:S01]  /*24b0*/  FADD.FTZ R117, R117, R68 ;  /* 0x0000004475757221 */ /* 0x000fe20000010000 */
[-C--:B------:R-:W-:Y:S01]  /*24c0*/  FFMA.FTZ R113, R230, R68.reuse, R113 ;  /* 0x00000044e6717223 */ /* 0x080fe20000010071 */
[----:B----4-:R-:W-:Y:S01]  /*24d0*/  FMUL.FTZ R229, R198, R68 ;  /* 0x00000044c6e57220 */ /* 0x010fe20000410000 */
[----:B------:R0:W5:Y:S01]  /*24e0*/  LDL.LU R69, [R1+0x20c] ;  /* 0x00020c0001457983 */ /* 0x0001620000300800 */
[C---:B------:R-:W-:Y:S01]  /*24f0*/  FFMA.FTZ R6, R66.reuse, R243, R6 ;  /* 0x000000f342067223 */ /* 0x040fe20000010006 */
[----:B------:R-:W-:Y:S01]  /*2500*/  FFMA.FTZ R179, R67, R213, R179 ;  /* 0x000000d543b37223 */ /* 0x000fe200000100b3 */
[----:B------:R-:W-:Y:S01]  /*2510*/  FFMA.FTZ R120, R66, R217, R120 ;  /* 0x000000d942787223 */ /* 0x000fe20000010078 */
[----:B------:R0:W5:Y:S01]  /*2520*/  LDL.LU R68, [R1+0x208] ;  /* 0x0002080001447983 */ /* 0x0001620000300800 */
[----:B------:R-:W-:Y:S01]  /*2530*/  FFMA.FTZ R155, R234, R227, R155 ;  /* 0x000000e3ea9b7223 */ /* 0x000fe2000001009b */
[----:B------:R-:W-:Y:S01]  /*2540*/  FADD.FTZ R151, R151, R227 ;  /* 0x000000e397977221 */ /* 0x000fe20000010000 */
[----:B------:R-:W-:Y:S01]  /*2550*/  FADD.FTZ R118, R118, R65 ;  /* 0x0000004176767221 */ /* 0x000fe20000010000 */
[----:B------:R0:W5:Y:S01]  /*2560*/  LDL.LU R67, [R1+0x204] ;  /* 0x0002040001437983 */ /* 0x0001620000300800 */
[----:B------:R-:W-:Y:S01]  /*2570*/  FFMA.FTZ R114, R228, R65, R114 ;  /* 0x00000041e4727223 */ /* 0x000fe20000010072 */
[----:B------:R-:W-:Y:S01]  /*2580*/  FFMA.FTZ R121, R64, R215, R121 ;  /* 0x000000d740797223 */ /* 0x000fe20000010079 */
[-C--:B------:R-:W-:Y:S01]  /*2590*/  FFMA.FTZ R152, R245, R225.reuse, R152 ;  /* 0x000000e1f5987223 */ /* 0x080fe20000010098 */
[----:B------:R0:W5:Y:S01]  /*25a0*/  LDL.LU R66, [R1+0x200] ;  /* 0x0002000001427983 */ /* 0x0001620000300800 */
[----:B------:R-:W-:Y:S01]  /*25b0*/  FADD.FTZ R148, R148, R225 ;  /* 0x000000e194947221 */ /* 0x000fe20000010000 */
[----:B------:R-:W-:Y:S01]  /*25c0*/  FMUL.FTZ R237, R204, R225 ;  /* 0x000000e1cced7220 */ /* 0x000fe20000410000 */
[----:B------:R-:W-:Y:S01]  /*25d0*/  FFMA.FTZ R6, R64, R242, R6 ;  /* 0x000000f240067223 */ /* 0x000fe20000010006 */
[----:B------:R-:W-:Y:S01]  /*25e0*/  FADD.FTZ R119, R119, R63 ;  /* 0x0000003f77777221 */ /* 0x000fe20000010000 */
[-C--:B------:R-:W-:Y:S01]  /*25f0*/  FFMA.FTZ R115, R226, R63.reuse, R115 ;  /* 0x0000003fe2737223 */ /* 0x080fe20000010073 */
[----:B------:R-:W-:Y:S01]  /*2600*/  FMUL.FTZ R225, R196, R63 ;  /* 0x0000003fc4e17220 */ /* 0x000fe20000410000 */
[C---:B------:R-:W-:Y:S01]  /*2610*/  FFMA.FTZ R122, R62.reuse, R221, R122 ;  /* 0x000000dd3e7a7223 */ /* 0x040fe2000001007a */
[----:B------:R-:W-:Y:S01]  /*2620*/  FFMA.FTZ R6, R62, R240, R6 ;  /* 0x000000f03e067223 */ /* 0x000fe20000010006 */
[----:B---3--:R-:W-:-:S02]  /*2630*/  FMUL.FTZ R227, R197, R65 ;  /* 0x00000041c5e37220 */ /* 0x008fc40000410000 */
[----:B------:R0:W5:Y:S04]  /*2640*/  LDL.LU R65, [R1+0x1fc] ;  /* 0x0001fc0001417983 */ /* 0x0001680000300800 */
[----:B------:R0:W5:Y:S04]  /*2650*/  LDL.LU R64, [R1+0x1f8] ;  /* 0x0001f80001407983 */ /* 0x0001680000300800 */
[----:B------:R0:W5:Y:S04]  /*2660*/  LDL.LU R63, [R1+0x1f4] ;  /* 0x0001f400013f7983 */ /* 0x0001680000300800 */
[----:B------:R-:W3:Y:S04]  /*2670*/  LDL R198, [R1+0x150] ;  /* 0x0001500001c67983 */ /* 0x000ee80000100800 */
[----:B------:R-:W4:Y:S04]  /*2680*/  LDL R197, [R1+0x154] ;  /* 0x0001540001c57983 */ /* 0x000f280000100800 */
[----:B------:R0:W5:Y:S04]  /*2690*/  LDL.LU R62, [R1+0x1f0] ;  /* 0x0001f000013e7983 */ /* 0x0001680000300800 */
[----:B------:R-:W4:Y:S01]  /*26a0*/  LDL R196, [R1+0x138] ;  /* 0x0001380001c47983 */ /* 0x000f220000100800 */
[-C--:B------:R-:W-:Y:S01]  /*26b0*/  FFMA.FTZ R153, R246, R223.reuse, R153 ;  /* 0x000000dff6997223 */ /* 0x080fe20000010099 */
[----:B------:R-:W-:Y:S01]  /*26c0*/  FADD.FTZ R149, R149, R223 ;  /* 0x000000df95957221 */ /* 0x000fe20000010000 */
[----:B------:R-:W-:Y:S01]  /*26d0*/  FMUL.FTZ R236, R202, R223 ;  /* 0x000000dfcaec7220 */ /* 0x000fe20000410000 */
[-C--:B------:R-:W-:Y:S01]  /*26e0*/  FFMA.FTZ R140, R224, R61.reuse, R140 ;  /* 0x0000003de08c7223 */ /* 0x080fe2000001008c */
[----:B------:R-:W-:Y:S01]  /*26f0*/  FADD.FTZ R136, R136, R61 ;  /* 0x0000003d88887221 */ /* 0x000fe20000010000 */
[----:B--2---:R-:W-:Y:S01]  /*2700*/  FMUL.FTZ R223, R200, R61 ;  /* 0x0000003dc8df7220 */ /* 0x004fe20000410000 */
[----:B------:R-:W-:Y:S01]  /*2710*/  FADD.FTZ R182, R182, R221 ;  /* 0x000000ddb6b67221 */ /* 0x000fe20000010000 */
[----:B------:R0:W5:Y:S01]  /*2720*/  LDL.LU R61, [R1+0x1ec] ;  /* 0x0001ec00013d7983 */ /* 0x0001620000300800 */
[-C--:B------:R-:W-:Y:S01]  /*2730*/  FFMA.FTZ R141, R222, R60.reuse, R141 ;  /* 0x0000003cde8d7223 */ /* 0x080fe2000001008d */
[----:B------:R-:W-:Y:S01]  /*2740*/  FADD.FTZ R137, R137, R60 ;  /* 0x0000003c89897221 */ /* 0x000fe20000010000 */
[----:B------:R-:W-:Y:S01]  /*2750*/  FMUL.FTZ R221, R199, R60 ;  /* 0x0000003cc7dd7220 */ /* 0x000fe20000410000 */
[----:B------:R-:W2:Y:S01]  /*2760*/  LDL R200, [R1+0x13c] ;  /* 0x00013c0001c87983 */ /* 0x000ea20000100800 */
[----:B------:R-:W-:-:S02]  /*2770*/  HADD2.F32 R57, -RZ, R238.H0_H0 ;  /* 0x200000eeff397230 */ /* 0x000fc40000004100 */
[----:B------:R-:W-:Y:S01]  /*2780*/  FADD.FTZ R183, R183, R219 ;  /* 0x000000dbb7b77221 */ /* 0x000fe20000010000 */
[-C--:B------:R-:W-:Y:S01]  /*2790*/  FFMA.FTZ R123, R244, R219.reuse, R123 ;  /* 0x000000dbf47b7223 */ /* 0x080fe2000001007b */
[----:B------:R-:W-:Y:S01]  /*27a0*/  FMUL.FTZ R239, R205, R219 ;  /* 0x000000dbcdef7220 */ /* 0x000fe20000410000 */
[----:B------:R0:W5:Y:S01]  /*27b0*/  LDL.LU R60, [R1+0x1e8] ;  /* 0x0001e800013c7983 */ /* 0x0001620000300800 */
[----:B------:R-:W-:Y:S01]  /*27c0*/  FFMA.FTZ R142, R220, R59, R142 ;  /* 0x0000003bdc8e7223 */ /* 0x000fe2000001008e */
[----:B------:R-:W-:Y:S01]  /*27d0*/  FADD.FTZ R138, R138, R59 ;  /* 0x0000003b8a8a7221 */ /* 0x000fe20000010000 */
[----:B------:R-:W-:Y:S01]  /*27e0*/  FADD.FTZ R180, R180, R217 ;  /* 0x000000d9b4b47221 */ /* 0x000fe20000010000 */
[----:B------:R-:W2:Y:S01]  /*27f0*/  LDL R199, [R1+0x140] ;  /* 0x0001400001c77983 */ /* 0x000ea20000100800 */
[----:B------:R-:W-:Y:S01]  /*2800*/  FFMA.FTZ R143, R218, R58, R143 ;  /* 0x0000003ada8f7223 */ /* 0x000fe2000001008f */
[----:B------:R-:W-:Y:S01]  /*2810*/  FADD.FTZ R139, R139, R58 ;  /* 0x0000003a8b8b7221 */ /* 0x000fe20000010000 */
[----:B------:R-:W-:Y:S01]  /*2820*/  FADD.FTZ R104, R104, R57 ;  /* 0x0000003968687221 */ /* 0x000fe20000010000 */
[----:B------:R-:W-:Y:S01]  /*2830*/  FFMA.FTZ R100, R216, R57, R100 ;  /* 0x00000039d8647223 */ /* 0x000fe20000010064 */
[----:B---3--:R-:W-:-:S02]  /*2840*/  FMUL.FTZ R219, R198, R59 ;  /* 0x0000003bc6db7220 */ /* 0x008fc40000410000 */
[----:B------:R0:W5:Y:S01]  /*2850*/  LDL.LU R59, [R1+0x1e4] ;  /* 0x0001e400013b7983 */ /* 0x0001620000300800 */
[----:B----4-:R-:W-:-:S03]  /*2860*/  FMUL.FTZ R217, R197, R58 ;  /* 0x0000003ac5d97220 */ /* 0x010fc60000410000 */
[----:B------:R-:W3:Y:S04]  /*2870*/  LDL R198, [R1+0x144] ;  /* 0x0001440001c67983 */ /* 0x000ee80000100800 */
[----:B------:R0:W5:Y:S01]  /*2880*/  LDL.LU R58, [R1+0x1e0] ;  /* 0x0001e000013a7983 */ /* 0x0001620000300800 */
[----:B------:R-:W-:-:S03]  /*2890*/  FMUL.FTZ R204, R196, R57 ;  /* 0x00000039c4cc7220 */ /* 0x000fc60000410000 */
[----:B------:R-:W4:Y:S04]  /*28a0*/  LDL R197, [R1+0x128] ;  /* 0x0001280001c57983 */ /* 0x000f280000100800 */
[----:B------:R0:W5:Y:S04]  /*28b0*/  LDL.LU R57, [R1+0x1dc] ;  /* 0x0001dc0001397983 */ /* 0x0001680000300800 */
[----:B------:R-:W4:Y:S01]  /*28c0*/  LDL R196, [R1+0x12c] ;  /* 0x00012c0001c47983 */ /* 0x000f220000100800 */
[----:B------:R-:W-:Y:S02]  /*28d0*/  HADD2.F32 R238, -RZ, R238.H1_H1 ;  /* 0x300000eeffee7230 */ /* 0x000fe40000004100 */
[----:B------:R-:W-:Y:S01]  /*28e0*/  FADD.FTZ R116, R116, R231 ;  /* 0x000000e774747221 */ /* 0x000fe20000010000 */
[-C--:B------:R-:W-:Y:S01]  /*28f0*/  FFMA.FTZ R112, R232, R231.reuse, R112 ;  /* 0x000000e7e8707223 */ /* 0x080fe20000010070 */
[----:B------:R-:W-:Y:S01]  /*2900*/  FMUL.FTZ R231, R201, R231 ;  /* 0x000000e7c9e77220 */ /* 0x000fe20000410000 */
[----:B------:R-:W-:Y:S01]  /*2910*/  FADD.FTZ R106, R106, R56 ;  /* 0x000000386a6a7221 */ /* 0x000fe20000010000 */
[----:B------:R-:W4:Y:S01]  /*2920*/  LDL R201, [R1+0x130] ;  /* 0x0001300001c97983 */ /* 0x000f220000100800 */
[----:B------:R-:W-:Y:S01]  /*2930*/  FFMA.FTZ R102, R185, R56, R102 ;  /* 0x00000038b9667223 */ /* 0x000fe20000010066 */
[----:B--2---:R-:W-:Y:S01]  /*2940*/  FMUL.FTZ R205, R200, R238 ;  /* 0x000000eec8cd7220 */ /* 0x004fe20000410000 */
[----:B------:R-:W-:Y:S01]  /*2950*/  FADD.FTZ R107, R107, R55 ;  /* 0x000000376b6b7221 */ /* 0x000fe20000010000 */
[----:B------:R-:W-:Y:S01]  /*2960*/  FMUL.FTZ R206, R199, R56 ;  /* 0x00000038c7ce7220 */ /* 0x000fe20000410000 */
[----:B------:R-:W-:Y:S01]  /*2970*/  FFMA.FTZ R103, R186, R55, R103 ;  /* 0x00000037ba677223 */ /* 0x000fe20000010067 */
[----:B------:R0:W5:Y:S01]  /*2980*/  LDL.LU R56, [R1+0x1d8] ;  /* 0x0001d80001387983 */ /* 0x0001620000300800 */
[----:B------:R-:W-:Y:S01]  /*2990*/  FFMA.FTZ R132, R187, R54, R132 ;  /* 0x00000036bb847223 */ /* 0x000fe20000010084 */
[----:B------:R-:W-:-:S02]  /*29a0*/  FADD.FTZ R128, R128, R54 ;  /* 0x0000003680807221 */ /* 0x000fc40000010000 */
[----:B------:R-:W2:Y:S01]  /*29b0*/  LDL R200, [R1+0x134] ;  /* 0x0001340001c87983 */ /* 0x000ea20000100800 */
[----:B------:R-:W-:Y:S01]  /*29c0*/  FFMA.FTZ R133, R188, R53, R133 ;  /* 0x00000035bc857223 */ /* 0x000fe20000010085 */
[----:B------:R-:W-:Y:S01]  /*29d0*/  FADD.FTZ R129, R129, R53 ;  /* 0x0000003581817221 */ /* 0x000fe20000010000 */
[----:B---3--:R-:W-:Y:S02]  /*29e0*/  FMUL.FTZ R207, R198, R55 ;  /* 0x00000037c6cf7220 */ /* 0x008fe40000410000 */
[----:B------:R0:W5:Y:S04]  /*29f0*/  LDL.LU R55, [R1+0x1d4] ;  /* 0x0001d40001377983 */ /* 0x0001680000300800 */
[----:B------:R-:W3:Y:S01]  /*2a00*/  LDL R199, [R1+0x118] ;  /* 0x0001180001c77983 */ /* 0x000ee20000100800 */
[----:B----4-:R-:W-:-:S03]  /*2a10*/  FMUL.FTZ R208, R197, R54 ;  /* 0x00000036c5d07220 */ /* 0x010fc60000410000 */
[----:B------:R0:W5:Y:S04]  /*2a20*/  LDL.LU R54, [R1+0x1d0] ;  /* 0x0001d00001367983 */ /* 0x0001680000300800 */
[----:B------:R-:W4:Y:S01]  /*2a30*/  LDL R198, [R1+0x11c] ;  /* 0x00011c0001c67983 */ /* 0x000f220000100800 */
[----:B------:R-:W-:-:S03]  /*2a40*/  FMUL.FTZ R209, R196, R53 ;  /* 0x00000035c4d17220 */ /* 0x000fc60000410000 */
[----:B------:R0:W5:Y:S04]  /*2a50*/  LDL.LU R53, [R1+0x1cc] ;  /* 0x0001cc0001357983 */ /* 0x0001680000300800 */
[----:B------:R-:W2:Y:S04]  /*2a60*/  LDL R197, [R1+0x120] ;  /* 0x0001200001c57983 */ /* 0x000ea80000100800 */
[----:B------:R-:W2:Y:S01]  /*2a70*/  LDL R196, [R1+0x124] ;  /* 0x0001240001c47983 */ /* 0x000ea20000100800 */
[----:B------:R-:W-:Y:S02]  /*2a80*/  HADD2.F32 R52, -RZ, R241.H0_H0 ;  /* 0x200000f1ff347230 */ /* 0x000fe40000004100 */
[----:B------:R-:W-:Y:S01]  /*2a90*/  FADD.FTZ R160, R160, R212 ;  /* 0x000000d4a0a07221 */ /* 0x000fe20000010000 */
[----:B------:R-:W-:Y:S01]  /*2aa0*/  FADD.FTZ R163, R163, R213 ;  /* 0x000000d5a3a37221 */ /* 0x000fe20000010000 */
[----:B------:R-:W-:Y:S01]  /*2ab0*/  FADD.FTZ R92, R92, R51 ;  /* 0x000000335c5c7221 */ /* 0x000fe20000010000 */
[----:B------:R-:W-:Y:S01]  /*2ac0*/  FFMA.FTZ R88, R191, R51, R88 ;  /* 0x00000033bf587223 */ /* 0x000fe20000010058 */
[-C--:B------:R-:W-:Y:S01]  /*2ad0*/  FFMA.FTZ R134, R189, R52.reuse, R134 ;  /* 0x00000034bd867223 */ /* 0x080fe20000010086 */
[----:B------:R-:W-:Y:S01]  /*2ae0*/  FADD.FTZ R130, R130, R52 ;  /* 0x0000003482827221 */ /* 0x000fe20000010000 */
[----:B------:R-:W-:Y:S01]  /*2af0*/  FMUL.FTZ R210, R201, R52 ;  /* 0x00000034c9d27220 */ /* 0x000fe20000410000 */
[----:B------:R-:W-:Y:S01]  /*2b00*/  FADD.FTZ R162, R162, R214 ;  /* 0x000000d6a2a27221 */ /* 0x000fe20000010000 */
[----:B------:R0:W5:Y:S01]  /*2b10*/  LDL.LU R52, [R1+0x1c8] ;  /* 0x0001c80001347983 */ /* 0x0001620000300800 */
[----:B------:R-:W-:Y:S01]  /*2b20*/  FADD.FTZ R93, R93, R50 ;  /* 0x000000325d5d7221 */ /* 0x000fe20000010000 */
        /* <DEDUP_REMOVED lines=22> */
[----:B---3--:R-:W-:Y:S02]  /*2c90*/  FMUL.FTZ R212, R199, R51 ;  /* 0x00000033c7d47220 */ /* 0x008fe40000410000 */
[----:B------:R0:W5:Y:S01]  /*2ca0*/  LDL.LU R51, [R1+0x1c4] ;  /* 0x0001c40001337983 */ /* 0x0001620000300800 */
[----:B----4-:R-:W-:-:S03]  /*2cb0*/  FMUL.FTZ R213, R198, R50 ;  /* 0x00000032c6d57220 */ /* 0x010fc60000410000 */
[----:B------:R0:W5:Y:S01]  /*2cc0*/  LDL.LU R50, [R1+0x1c0] ;  /* 0x0001c00001327983 */ /* 0x0001620000300800 */
[----:B--2---:R-:W-:-:S03]  /*2cd0*/  FMUL.FTZ R214, R197, R49 ;  /* 0x00000031c5d67220 */ /* 0x004fc60000410000 */
[----:B------:R0:W5:Y:S01]  /*2ce0*/  LDL.LU R49, [R1+0x1bc] ;  /* 0x0001bc0001317983 */ /* 0x0001620000300800 */
[----:B------:R-:W-:-:S03]  /*2cf0*/  FMUL.FTZ R215, R196, R48 ;  /* 0x00000030c4d77220 */ /* 0x000fc60000410000 */
        /* <DEDUP_REMOVED lines=29> */
[----:B------:R-:W-:Y:S02]  /*2ed0*/  FFMA.FTZ R6, R188, R209, R6 ;  /* 0x000000d1bc067223 */ /* 0x000fe40000010006 */
        /* <DEDUP_REMOVED lines=13> */
[----:B------:R-:W-:Y:S01]  /*2fb0*/  FFMA.FTZ R135, R190, R241, R135 ;  /* 0x000000f1be877223 */ /* 0x000fe20000010087 */
[----:B------:R-:W-:Y:S01]  /*2fc0*/  FADD.FTZ R131, R131, R241 ;  /* 0x000000f183837221 */ /* 0x000fe20000010000 */
[----:B------:R-:W-:Y:S01]  /*2fd0*/  FADD.FTZ R196, R7, R215 ;  /* 0x000000d707c47221 */ /* 0x000fe20000010000 */
[----:B0-----:R-:W-:-:S07]  /*2fe0*/  FFMA.FTZ R197, R194, R215, R6 ;  /* 0x000000d7c2c57223 */ /* 0x001fce0000010006 */
.L_x_12068:
[----:B------:R-:W-:Y:S05]  /*2ff0*/  BSYNC B0 ;  /* 0x0000000000007941 */ /* 0x000fea0003800000 */
.L_x_12066:
[----:B-1----:R-:W2:Y:S01]  /*3000*/  LDL.LU R6, [R1+0x18] ;  /* 0x0000180001067983 */ /* 0x002ea20000300800 */
        /* <DEDUP_REMOVED lines=26> */
.L_x_12161:
[----:B------:R-:W2:Y:S01]  /*31b0*/  LDL.LU R6, [R1+0x14] ;  /* 0x0000140001067983 */ /* 0x000ea20000300800 */
[----:B------:R-:W3:Y:S01]  /*31c0*/  LDC R196, c[0x0][0x218] ;  /* 0x00008600ffc47b82 */ /* 0x000ee20000000800 */
[----:B0-----:R-:W-:Y:S01]  /*31d0*/  FADD.FTZ R198, R198, R200 ;  /* 0x000000c8c6c67221 */ /* 0x001fe20000010000 */
[----:B------:R-:W-:Y:S01]  /*31e0*/  @!P0 LOP3.LUT R200, R238, 0x3, RZ, 0xc0, !PT ;  /* 0x00000003eec88812 */ /* 0x000fe200078ec0ff */
[----:B------:R-:W0:Y:S01]  /*31f0*/  S2R R203, SR_CgaCtaId ;  /* 0x0000000000cb7919 */ /* 0x000e220000008800 */
[----:B------:R-:W-:Y:S01]  /*3200*/  MOV R202, 0x400 ;  /* 0x0000040000ca7802 */ /* 0x000fe20000000f00 */
[----:B-1----:R-:W-:Y:S01]  /*3210*/  FADD.FTZ R199, R199, R201 ;  /* 0x000000c9c7c77221 */ /* 0x002fe20000010000 */
[----:B------:R-:W-:Y:S01]  /*3220*/  LOP3.LUT R197, R241, 0x7f, RZ, 0xc0, !PT ;  /* 0x0000007ff1c57812 */ /* 0x000fe200078ec0ff */
[----:B------:R-:W-:Y:S05]  /*3230*/  WARPSYNC.ALL ;  /* 0x0000000000007948 */ /* 0x000fea0003800000 */
[----:B------:R-:W-:Y:S01]  /*3240*/  @!P0 IADD3 R200, R7, R200, RZ ;  /* 0x000000c807c88210 */ /* 0x000fe20007ffe0ff */
[----:B------:R-:W1:Y:S01]  /*3250*/  LDC.U8 R244, c[0x0][0x2a0] ;  /* 0x0000a800fff47b82 */ /* 0x000e620000000000 */
[----:B0-----:R-:W-:-:S04]  /*3260*/  LEA R202, R203, R202, 0x18 ;  /* 0x000000cacbca7211 */ /* 0x001fc800078ec0ff */
[----:B------:R-:W-:-:S05]  /*3270*/  @!P0 LEA R200, R200, R202, 0x3 ;  /* 0x000000cac8c88211 */ /* 0x000fca00078e18ff */
[----:B------:R-:W-:Y:S01]  /*3280*/  @!P0 STS.64 [R200+0x5000], R198 ;  /* 0x005000c6c8008388 */ /* 0x000fe20000000a00 */
[----:B------:R-:W-:Y:S01]  /*3290*/  LEA R7, R7, R202, 0x3 ;  /* 0x000000ca07077211 */ /* 0x000fe200078e18ff */
[----:B------:R-:W-:Y:S06]  /*32a0*/  BAR.SYNC.DEFER_BLOCKING 0x0 ;  /* 0x0000000000007b1d */ /* 0x000fec0000010000 */
[----:B------:R-:W-:Y:S01]  /*32b0*/  LDS.128 R200, [R7+0x5010] ;  /* 0x0050100007c87984 */ /* 0x000fe20000000c00 */
[C---:B------:R-:W-:Y:S01]  /*32c0*/  @!P3 ISETP.NE.U32.AND P4, PT, R3.reuse, RZ, PT ;  /* 0x000000ff0300b20c */ /* 0x040fe20003f85070 */
[----:B------:R-:W-:Y:S01]  /*32d0*/  BSSY B0, `(.L_x_12070) ;  /* 0x0000025000007945 */ /* 0x000fe20003800000 */
[----:B------:R-:W-:-:S02]  /*32e0*/  @!P3 ISETP.NE.U32.AND P0, PT, R3, RZ, PT ;  /* 0x000000ff0300b20c */ /* 0x000fc40003f05070 */
[C---:B------:R-:W-:Y:S02]  /*32f0*/  @!P3 ISETP.NE.AND.EX P4, PT, R2.reuse, RZ, PT, P4 ;  /* 0x000000ff0200b20c */ /* 0x040fe40003f85340 */
[----:B------:R-:W-:Y:S02]  /*3300*/  @!P3 ISETP.NE.AND.EX P0, PT, R2, RZ, PT, P0 ;  /* 0x000000ff0200b20c */ /* 0x000fe40003f05300 */
[----:B--2---:R-:W-:-:S13]  /*3310*/  ISETP.GE.AND P1, PT, R6, 0x1, PT ;  /* 0x000000010600780c */ /* 0x004fda0003f26270 */
[----:B------:R-:W-:-:S05]  /*3320*/  @P1 IADD3 R6, R6, -0x1, RZ ;  /* 0xffffffff06061810 */ /* 0x000fca0007ffe0ff */
[----:B---3--:R-:W-:-:S05]  /*3330*/  @P1 IMAD R6, R6, R196, RZ ;  /* 0x000000c406061224 */ /* 0x008fca00078e02ff */
[----:B------:R-:W-:-:S04]  /*3340*/  @P1 SHF.R.S32.HI R196, RZ, 0x1f, R6 ;  /* 0x0000001fffc41819 */ /* 0x000fc80000011406 */
[----:B------:R-:W-:Y:S01]  /*3350*/  @P1 LEA.HI R196, R196, R6, RZ, 0x3 ;  /* 0x00000006c4c41211 */ /* 0x000fe200078f18ff */
[----:B------:R-:W-:-:S06]  /*3360*/  HFMA2.MMA R6, -RZ, RZ, 0, 0 ;  /* 0x00000000ff067435 */ /* 0x000fcc00000001ff */
[----:B------:R-:W-:Y:S02]  /*3370*/  @P1 LEA.HI.SX32 R6, R196, R197, 0x1d ;  /* 0x000000c5c4061211 */ /* 0x000fe400078feaff */
[----:B------:R-:W0:Y:S03]  /*3380*/  @P1 LDC.64 R196, c[0x0][0x220] ;  /* 0x00008800ffc41b82 */ /* 0x000e260000000a00 */
[----:B0-----:R-:W-:-:S05]  /*3390*/  @P1 IMAD.WIDE.U32 R196, R6, 0x10, R196 ;  /* 0x0000001006c41825 */ /* 0x001fca00078e00c4 */
[----:B------:R0:W5:Y:S04]  /*33a0*/  @P1 LDG.E.128 R156, desc[UR4][R196.64] ;  /* 0x00000004c49c1981 */ /* 0x000168000c1e1d00 */
[----:B0-----:R-:W0:Y:S02]  /*33b0*/  LDS.128 R196, [R7+0x5000] ;  /* 0x0050000007c47984 */ /* 0x001e240000000c00 */
[----:B0-----:R-:W-:Y:S01]  /*33c0*/  FADD.FTZ R197, RZ, R197 ;  /* 0x000000c5ffc57221 */ /* 0x001fe20000010000 */
[----:B------:R-:W-:-:S03]  /*33d0*/  FADD.FTZ R7, RZ, R196 ;  /* 0x000000c4ff077221 */ /* 0x000fc60000010000 */
[----:B------:R-:W-:Y:S01]  /*33e0*/  FADD.FTZ R197, R199, R197 ;  /* 0x000000c5c7c57221 */ /* 0x000fe20000010000 */
[----:B------:R-:W-:Y:S02]  /*33f0*/  FADD.FTZ R7, R198, R7 ;  /* 0x00000007c6077221 */ /* 0x000fe40000010000 */
[----:B------:R-:W0:Y:S01]  /*3400*/  @P1 LDC R198, c[0x0][0x29c] ;  /* 0x0000a700ffc61b82 */ /* 0x000e220000000800 */
[----:B------:R-:W-:Y:S01]  /*3410*/  FADD.FTZ R196, R197, R201 ;  /* 0x000000c9c5c47221 */ /* 0x000fe20000010000 */
[----:B------:R-:W-:-:S03]  /*3420*/  FADD.FTZ R7, R7, R200 ;  /* 0x000000c807077221 */ /* 0x000fc60000010000 */
[----:B------:R-:W-:Y:S01]  /*3430*/  FADD.FTZ R196, R203, R196 ;  /* 0x000000c4cbc47221 */ /* 0x000fe20000010000 */
[----:B------:R-:W-:Y:S02]  /*3440*/  FADD.FTZ R7, R202, R7 ;  /* 0x00000007ca077221 */ /* 0x000fe40000010000 */
[----:B------:R-:W2:Y:S01]  /*3450*/  @P1 LDC R197, c[0x0][0x29c] ;  /* 0x0000a700ffc51b82 */ /* 0x000ea20000000800 */
[----:B------:R-:W-:Y:S01]  /*3460*/  FMUL.FTZ R202, R196, UR10 ;  /* 0x0000000ac4ca7c20 */ /* 0x000fe20008410000 */
[----:B------:R-:W-:Y:S01]  /*3470*/  FMUL.FTZ R7, R7, UR10 ;  /* 0x0000000a07077c20 */ /* 0x000fe20008410000 */
[----:B-----5:R-:W-:Y:S01]  /*3480*/  @!P3 FSEL R196, R44, RZ, P4 ;  /* 0x000000ff2cc4b208 */ /* 0x020fe20002000000 */
[----:B-1----:R-:W-:Y:S06]  /*3490*/  @!P3 BRA `(.L_x_12071) ;  /* 0x000000000020b947 */ /* 0x002fec0003800000 */
        /* <DEDUP_REMOVED lines=8> */
.L_x_12071:
[----:B------:R-:W-:Y:S05]  /*3520*/  BSYNC B0 ;  /* 0x0000000000007941 */ /* 0x000fea0003800000 */
.L_x_12070:
[----:B------:R-:W-:Y:S01]  /*3530*/  BSSY B0, `(.L_x_12072) ;  /* 0x000000e000007945 */ /* 0x000fe20003800000 */
[----:B--2---:R-:W-:Y:S01]  /*3540*/  @P1 FMUL.FTZ R200, R196, R197 ;  /* 0x000000c5c4c81220 */ /* 0x004fe20000410000 */
[----:B------:R-:W-:Y:S02]  /*3550*/  @!P3 FSEL R197, R45, RZ, P0 ;  /* 0x000000ff2dc5b208 */ /* 0x000fe40000000000 */
        /* <DEDUP_REMOVED lines=11> */
.L_x_12073:
[----:B------:R-:W-:Y:S05]  /*3610*/  BSYNC B0 ;  /* 0x0000000000007941 */ /* 0x000fea0003800000 */
.L_x_12072:
[----:B------:R-:W2:Y:S04]  /*3620*/  LDL R238, [R1+0x108] ;  /* 0x0001080001ee7983 */ /* 0x000ea80000100800 */
[----:B------:R-:W3:Y:S01]  /*3630*/  LDL R203, [R1+0x10c] ;  /* 0x00010c0001cb7983 */ /* 0x000ee20000100800 */
[----:B0-----:R-:W-:Y:S01]  /*3640*/  @P1 FMUL.FTZ R199, R197, R198 ;  /* 0x000000c6c5c71220 */ /* 0x001fe20000410000 */
[--C-:B------:R-:W-:Y:S01]  /*3650*/  @P1 HADD2.F32 R198, -RZ, R156.reuse.H0_H0 ;  /* 0x2000009cffc61230 */ /* 0x100fe20000004100 */
[C---:B------:R-:W-:Y:S01]  /*3660*/  @!P3 ISETP.NE.U32.AND P4, PT, R3.reuse, RZ, PT ;  /* 0x000000ff0300b20c */ /* 0x040fe20003f85070 */
[----:B------:R-:W-:Y:S01]  /*3670*/  @P1 HADD2.F32 R201, -RZ, R156.H1_H1 ;  /* 0x3000009cffc91230 */ /* 0x000fe20000004100 */
[----:B------:R-:W-:Y:S01]  /*3680*/  @!P3 ISETP.NE.U32.AND P0, PT, R3, RZ, PT ;  /* 0x000000ff0300b20c */ /* 0x000fe20003f05070 */
[----:B------:R-:W-:Y:S01]  /*3690*/  BSSY B0, `(.L_x_12074) ;  /* 0x0000019000007945 */ /* 0x000fe20003800000 */
[----:B------:R-:W-:Y:S01]  /*36a0*/  @P1 FFMA.FTZ R48, R200, R198, R48 ;  /* 0x000000c6c8301223 */ /* 0x000fe20000010030 */
[C---:B------:R-:W-:Y:S01]  /*36b0*/  @!P3 ISETP.NE.AND.EX P4, PT, R2.reuse, RZ, PT, P4 ;  /* 0x000000ff0200b20c */ /* 0x040fe20003f85340 */
[----:B------:R-:W-:Y:S01]  /*36c0*/  @P1 FFMA.FTZ R49, R199, R201, R49 ;  /* 0x000000c9c7311223 */ /* 0x000fe20000010031 */
[----:B------:R-:W-:Y:S01]  /*36d0*/  @!P3 ISETP.NE.AND.EX P0, PT, R2, RZ, PT, P0 ;  /* 0x000000ff0200b20c */ /* 0x000fe20003f05300 */
[----:B--2---:R-:W-:Y:S01]  /*36e0*/  @P1 FMUL.FTZ R198, R238, R200 ;  /* 0x000000c8eec61220 */ /* 0x004fe20000410000 */
[----:B---3--:R-:W-:-:S04]  /*36f0*/  @P1 FMUL.FTZ R200, R203, R199 ;  /* 0x000000c7cbc81220 */ /* 0x008fc80000410000 */
[----:B------:R-:W-:Y:S01]  /*3700*/  @P1 F2FP.F16.F32.PACK_AB R198, RZ, R198 ;  /* 0x000000c6ffc6123e */ /* 0x000fe200000000ff */
[----:B------:R-:W0:Y:S01]  /*3710*/  @P1 LDC R199, c[0x0][0x29c] ;  /* 0x0000a700ffc71b82 */ /* 0x000e220000000800 */
[----:B------:R-:W-:Y:S02]  /*3720*/  @P1 F2FP.F16.F32.PACK_AB R200, RZ, R200 ;  /* 0x000000c8ffc8123e */ /* 0x000fe400000000ff */
[----:B------:R-:W-:Y:S02]  /*3730*/  @P1 PRMT R144, R198, 0x7610, R144 ;  /* 0x00007610c6901816 */ /* 0x000fe40000000090 */
[----:B------:R-:W-:-:S03]  /*3740*/  @!P3 FSEL R198, R46, RZ, P4 ;  /* 0x000000ff2ec6b208 */ /* 0x000fc60002000000 */
[----:B------:R-:W1:Y:S01]  /*3750*/  @P1 LDC R203, c[0x0][0x29c] ;  /* 0x0000a700ffcb1b82 */ /* 0x000e620000000800 */
[----:B------:R-:W-:Y:S01]  /*3760*/  @P1 PRMT R144, R144, 0x5410, R200 ;  /* 0x0000541090901816 */ /* 0x000fe200000000c8 */
        /* <DEDUP_REMOVED lines=11> */
.L_x_12075:
[----:B------:R-:W-:Y:S05]  /*3820*/  BSYNC B0 ;  /* 0x0000000000007941 */ /* 0x000fea0003800000 */
.L_x_12074:
[----:B------:R-:W-:Y:S01]  /*3830*/  BSSY B0, `(.L_x_12076) ;  /* 0x000000e000007945 */ /* 0x000fe20003800000 */
[----:B0-----:R-:W-:Y:S01]  /*3840*/  @P1 FMUL.FTZ R200, R198, R199 ;  /* 0x000000c7c6c81220 */ /* 0x001fe20000410000 */
        /* <DEDUP_REMOVED lines=12> */
.L_x_12077:
[----:B------:R-:W-:Y:S05]  /*3910*/  BSYNC B0 ;  /* 0x0000000000007941 */ /* 0x000fea0003800000 */
.L_x_12076:
[----:B------:R-:W2:Y:S04]  /*3920*/  LDL R245, [R1+0x110] ;  /* 0x0001100001f57983 */ /* 0x000ea80000100800 */
[----:B------:R-:W3:Y:S01]  /*3930*/  LDL R241, [R1+0x114] ;  /* 0x0001140001f17983 */ /* 0x000ee20000100800 */
[--C-:B------:R-:W-:Y:S02]  /*3940*/  @P1 HADD2.F32 R201, -RZ, R157.reuse.H0_H0 ;  /* 0x2000009dffc91230 */ /* 0x100fe40000004100 */
[----:B-1----:R-:W-:Y:S01]  /*3950*/  @P1 FMUL.FTZ R203, R199, R203 ;  /* 0x000000cbc7cb1220 */ /* 0x002fe20000410000 */
[----:B------:R-:W-:Y:S01]  /*3960*/  @P1 HADD2.F32 R238, -RZ, R157.H1_H1 ;  /* 0x3000009dffee1230 */ /* 0x000fe20000004100 */
[C---:B------:R-:W-:Y:S01]  /*3970*/  @!P3 ISETP.NE.U32.AND P4, PT, R3.reuse, RZ, PT ;  /* 0x000000ff0300b20c */ /* 0x040fe20003f85070 */
[----:B------:R-:W-:Y:S01]  /*3980*/  BSSY B0, `(.L_x_12078) ;  /* 0x000001a000007945 */ /* 0x000fe20003800000 */
[----:B------:R-:W-:Y:S01]  /*3990*/  @P1 FFMA.FTZ R50, R200, R201, R50 ;  /* 0x000000c9c8321223 */ /* 0x000fe20000010032 */
[----:B------:R-:W-:Y:S01]  /*39a0*/  @!P3 ISETP.NE.U32.AND P0, PT, R3, RZ, PT ;  /* 0x000000ff0300b20c */ /* 0x000fe20003f05070 */
[----:B------:R-:W-:Y:S01]  /*39b0*/  @P1 FFMA.FTZ R51, R203, R238, R51 ;  /* 0x000000eecb331223 */ /* 0x000fe20000010033 */
[----:B------:R-:W0:Y:S01]  /*39c0*/  @P1 LDC R201, c[0x0][0x29c] ;  /* 0x0000a700ffc91b82 */ /* 0x000e220000000800 */
[----:B------:R-:W-:-:S02]  /*39d0*/  @!P3 ISETP.NE.AND.EX P4, PT, R2, RZ, PT, P4 ;  /* 0x000000ff0200b20c */ /* 0x000fc40003f85340 */
[----:B------:R-:W-:Y:S02]  /*39e0*/  @!P3 ISETP.NE.AND.EX P0, PT, R2, RZ, PT, P0 ;  /* 0x000000ff0200b20c */ /* 0x000fe40003f05300 */
[----:B------:R-:W-:-:S03]  /*39f0*/  @!P3 FSEL R246, R40, RZ, P4 ;  /* 0x000000ff28f6b208 */ /* 0x000fc60002000000 */
[----:B------:R-:W1:Y:S01]  /*3a00*/  @P1 LDC R238, c[0x0][0x29c] ;  /* 0x0000a700ffee1b82 */ /* 0x000e620000000800 */
[----:B--2---:R-:W-:Y:S01]  /*3a10*/  @P1 FMUL.FTZ R200, R245, R200 ;  /* 0x000000c8f5c81220 */ /* 0x004fe20000410000 */
[----:B---3--:R-:W-:-:S04]  /*3a20*/  @P1 FMUL.FTZ R203, R241, R203 ;  /* 0x000000cbf1cb1220 */ /* 0x008fc80000410000 */
[----:B------:R-:W-:Y:S02]  /*3a30*/  @P1 F2FP.F16.F32.PACK_AB R200, RZ, R200 ;  /* 0x000000c8ffc8123e */ /* 0x000fe400000000ff */
[----:B------:R-:W-:Y:S02]  /*3a40*/  @P1 F2FP.F16.F32.PACK_AB R203, RZ, R203 ;  /* 0x000000cbffcb123e */ /* 0x000fe400000000ff */
[----:B------:R-:W-:-:S04]  /*3a50*/  @P1 PRMT R145, R200, 0x7610, R145 ;  /* 0x00007610c8911816 */ /* 0x000fc80000000091 */
[----:B------:R-:W-:Y:S01]  /*3a60*/  @P1 PRMT R145, R145, 0x5410, R203 ;  /* 0x0000541091911816 */ /* 0x000fe200000000cb */
[----:B01----:R-:W-:Y:S06]  /*3a70*/  @!P3 BRA `(.L_x_12079) ;  /* 0x000000000028b947 */ /* 0x003fec0003800000 */
        /* <DEDUP_REMOVED lines=10> */
.L_x_12079:
[----:B------:R-:W-:Y:S05]  /*3b20*/  BSYNC B0 ;  /* 0x0000000000007941 */ /* 0x000fea0003800000 */
.L_x_12078:
[----:B------:R-:W-:Y:S01]  /*3b30*/  BSSY B0, `(.L_x_12080) ;  /* 0x000000e000007945 */ /* 0x000fe20003800000 */
[----:B------:R-:W-:Y:S01]  /*3b40*/  @P1 FMUL.FTZ R201, R246, R201 ;  /* 0x000000c9f6c91220 */ /* 0x000fe20000410000 */
        /* <DEDUP_REMOVED lines=12> */
.L_x_12081:
[----:B------:R-:W-:Y:S05]  /*3c10*/  BSYNC B0 ;  /* 0x0000000000007941 */ /* 0x000fea0003800000 */
.L_x_12080:
[----:B------:R-:W2:Y:S04]  /*3c20*/  LDL R244, [R1+0x98] ;  /* 0x0000980001f47983 */ /* 0x000ea80000100800 */
[----:B------:R-:W3:Y:S01]  /*3c30*/  LDL R241, [R1+0x9c] ;  /* 0x00009c0001f17983 */ /* 0x000ee20000100800 */
[----:B------:R-:W-:Y:S01]  /*3c40*/  @P1 FMUL.FTZ R200, R245, R238 ;  /* 0x000000eef5c81220 */ /* 0x000fe20000410000 */
[--C-:B------:R-:W-:Y:S01]  /*3c50*/  @P1 HADD2.F32 R238, -RZ, R158.reuse.H0_H0 ;  /* 0x2000009effee1230 */ /* 0x100fe20000004100 */
[C---:B------:R-:W-:Y:S01]  /*3c60*/  @!P3 ISETP.NE.U32.AND P5, PT, R3.reuse, RZ, PT ;  /* 0x000000ff0300b20c */ /* 0x040fe20003fa5070 */
[----:B------:R-:W-:Y:S01]  /*3c70*/  @P1 HADD2.F32 R203, -RZ, R158.H1_H1 ;  /* 0x3000009effcb1230 */ /* 0x000fe20000004100 */
[----:B------:R-:W-:Y:S01]  /*3c80*/  @!P3 ISETP.NE.U32.AND P4, PT, R3, RZ, PT ;  /* 0x000000ff0300b20c */ /* 0x000fe20003f85070 */
[----:B------:R-:W-:Y:S01]  /*3c90*/  BSSY B0, `(.L_x_12082) ;  /* 0x000001c000007945 */ /* 0x000fe20003800000 */
[----:B------:R-:W-:Y:S01]  /*3ca0*/  @P1 FFMA.FTZ R52, R201, R238, R52 ;  /* 0x000000eec9341223 */ /* 0x000fe20000010034 */
[----:B------:R-:W-:Y:S01]  /*3cb0*/  ISETP.NE.U32.AND P0, PT, RZ, UR12, PT ;  /* 0x0000000cff007c0c */ /* 0x000fe2000bf05070 */
[----:B------:R-:W-:Y:S01]  /*3cc0*/  @P1 FFMA.FTZ R53, R200, R203, R53 ;  /* 0x000000cbc8351223 */ /* 0x000fe20000010035 */
[----:B------:R-:W0:Y:S01]  /*3cd0*/  @P1 LDC R238, c[0x0][0x29c] ;  /* 0x0000a700ffee1b82 */ /* 0x000e220000000800 */
[----:B------:R-:W-:-:S02]  /*3ce0*/  @!P3 ISETP.NE.AND.EX P5, PT, R2, RZ, PT, P5 ;  /* 0x000000ff0200b20c */ /* 0x000fc40003fa5350 */
[----:B------:R-:W-:Y:S02]  /*3cf0*/  @!P3 ISETP.NE.AND.EX P4, PT, R2, RZ, PT, P4 ;  /* 0x000000ff0200b20c */ /* 0x000fe40003f85340 */
[----:B------:R-:W-:-:S03]  /*3d00*/  ISETP.NE.AND.EX P0, PT, RZ, UR13, PT, P0 ;  /* 0x0000000dff007c0c */ /* 0x000fc6000bf05300 */
[----:B------:R-:W1:Y:S01]  /*3d10*/  @P1 LDC R203, c[0x0][0x29c] ;  /* 0x0000a700ffcb1b82 */ /* 0x000e620000000800 */
[----:B--2---:R-:W-:Y:S01]  /*3d20*/  @P1 FMUL.FTZ R201, R244, R201 ;  /* 0x000000c9f4c91220 */ /* 0x004fe20000410000 */
[----:B------:R-:W-:Y:S01]  /*3d30*/  @!P3 FSEL R244, R42, RZ, P5 ;  /* 0x000000ff2af4b208 */ /* 0x000fe20002800000 */
[----:B---3--:R-:W-:-:S03]  /*3d40*/  @P1 FMUL.FTZ R200, R241, R200 ;  /* 0x000000c8f1c81220 */ /* 0x008fc60000410000 */
[----:B------:R-:W-:Y:S02]  /*3d50*/  @P1 F2FP.F16.F32.PACK_AB R201, RZ, R201 ;  /* 0x000000c9ffc9123e */ /* 0x000fe400000000ff */
[----:B------:R-:W-:Y:S02]  /*3d60*/  @P1 F2FP.F16.F32.PACK_AB R200, RZ, R200 ;  /* 0x000000c8ffc8123e */ /* 0x000fe400000000ff */
[----:B------:R-:W-:-:S04]  /*3d70*/  @P1 PRMT R146, R201, 0x7610, R146 ;  /* 0x00007610c9921816 */ /* 0x000fc80000000092 */
[----:B------:R-:W-:Y:S01]  /*3d80*/  @P1 PRMT R146, R146, 0x5410, R200 ;  /* 0x0000541092921816 */ /* 0x000fe200000000c8 */
[----:B01----:R-:W-:Y:S06]  /*3d90*/  @!P3 BRA `(.L_x_12083) ;  /* 0x00000000002cb947 */ /* 0x003fec0003800000 */
        /* <DEDUP_REMOVED lines=11> */
.L_x_12083:
[----:B------:R-:W-:Y:S05]  /*3e50*/  BSYNC B0 ;  /* 0x0000000000007941 */ /* 0x000fea0003800000 */
.L_x_12082:
[----:B------:R-:W-:Y:S01]  /*3e60*/  BSSY B0, `(.L_x_12084) ;  /* 0x000000f000007945 */ /* 0x000fe20003800000 */
[----:B------:R-:W-:Y:S01]  /*3e70*/  @P1 FMUL.FTZ R203, R244, R203 ;  /* 0x000000cbf4cb1220 */ /* 0x000fe20000410000 */
[----:B------:R-:W-:Y:S02]  /*3e80*/  @!P3 FSEL R241, R43, RZ, P4 ;  /* 0x000000ff2bf1b208 */ /* 0x000fe40002000000 */
        /* <DEDUP_REMOVED lines=12> */
.L_x_12085:
[----:B------:R-:W-:Y:S05]  /*3f50*/  BSYNC B0 ;  /* 0x0000000000007941 */ /* 0x000fea0003800000 */
.L_x_12084:
[----:B------:R-:W2:Y:S04]  /*3f60*/  LDL R200, [R1+0xa0] ;  /* 0x0000a00001c87983 */ /* 0x000ea80000100800 */
[----:B------:R-:W3:Y:S01]  /*3f70*/  LDL R201, [R1+0xa4] ;  /* 0x0000a40001c97983 */ /* 0x000ee20000100800 */
[----:B------:R-:W-:Y:S01]  /*3f80*/  @P1 FMUL.FTZ R238, R241, R238 ;  /* 0x000000eef1ee1220 */ /* 0x000fe20000410000 */
        /* <DEDUP_REMOVED lines=9> */
[----:B------:R-:W-:-:S04]  /*4020*/  @P1 F2FP.F16.F32.PACK_AB R200, RZ, R200 ;  /* 0x000000c8ffc8123e */ /* 0x000fc800000000ff */
[----:B0-----:R-:W-:Y:S02]  /*4030*/  PRMT R0, R200, 0x7610, R0 ;  /* 0x00007610c8007816 */ /* 0x001fe40000000000 */
[----:B------:R-:W-:Y:S02]  /*4040*/  @P1 F2FP.F16.F32.PACK_AB R247, RZ, R201 ;  /* 0x000000c9fff7123e */ /* 0x000fe400000000ff */
[----:B------:R-:W-:Y:S01]  /*4050*/  @P1 PRMT R147, R0, 0x7610, R147 ;  /* 0x0000761000931816 */ /* 0x000fe20000000093 */
[----:B------:R-:W0:Y:S01]  /*4060*/  @P0 LDC.64 R200, c[0x0][0x308] ;  /* 0x0000c200ffc80b82 */ /* 0x000e220000000a00 */
[----:B------:R-:W5:Y:S01]  /*4070*/  LDL.LU R0, [R1+0x1b8] ;  /* 0x0001b80001007983 */ /* 0x000f620000300800 */
        /* <DEDUP_REMOVED lines=27> */
[----:B------:R-:W2:Y:S04]  /*4230*/  LDL R245, [R1+0x54] ;  /* 0x0000540001f57983 */ /* 0x000ea80000100800 */
[----:B------:R-:W3:Y:S01]  /*4240*/  LDL R246, [R1] ;  /* 0x0000000001f67983 */ /* 0x000ee20000100800 */
        /* <DEDUP_REMOVED lines=8> */
.L_x_12087:
[----:B------:R-:W-:Y:S05]  /*42d0*/  BSYNC B0 ;  /* 0x0000000000007941 */ /* 0x000fea0003800000 */
.L_x_12086:
[----:B------:R-:W-:Y:S01]  /*42e0*/  @!P3 ISETP.NE.U32.AND P5, PT, R3, RZ, PT ;  /* 0x000000ff0300b20c */ /* 0x000fe20003fa5070 */
[----:B------:R-:W-:Y:S01]  /*42f0*/  BSSY B0, `(.L_x_12088) ;  /* 0x000000e000007945 */ /* 0x000fe20003800000 */
[----:B-1----:R-:W-:Y:S02]  /*4300*/  @P1 FMUL.FTZ R198, R196, R197 ;  /* 0x000000c5c4c61220 */ /* 0x002fe40000410000 */
        /* <DEDUP_REMOVED lines=12> */
.L_x_12089:
[----:B------:R-:W-:Y:S05]  /*43d0*/  BSYNC B0 ;  /* 0x0000000000007941 */ /* 0x000fea0003800000 */
.L_x_12088:
[----:B------:R-:W2:Y:S01]  /*43e0*/  LDL R245, [R1+0xf8] ;  /* 0x0000f80001f57983 */ /* 0x000ea20000100800 */
[----:B------:R-:W0:Y:S03]  /*43f0*/  @P1 LDC R199, c[0x0][0x29c] ;  /* 0x0000a700ffc71b82 */ /* 0x000e260000000800 */
[----:B------:R-:W3:Y:S01]  /*4400*/  LDL R244, [R1+0xfc] ;  /* 0x0000fc0001f47983 */ /* 0x000ee20000100800 */
[--C-:B-----5:R-:W-:Y:S02]  /*4410*/  @P1 HADD2.F32 R201, -RZ, R156.reuse.H0_H0 ;  /* 0x2000009cffc91230 */ /* 0x120fe40000004100 */
[----:B------:R-:W-:Y:S01]  /*4420*/  @P1 FMUL.FTZ R200, R197, R200 ;  /* 0x000000c8c5c81220 */ /* 0x000fe20000410000 */
[----:B------:R-:W-:Y:S01]  /*4430*/  @!P3 ISETP.NE.U32.AND P5, PT, R3, RZ, PT ;  /* 0x000000ff0300b20c */ /* 0x000fe20003fa5070 */
[----:B------:R-:W-:Y:S01]  /*4440*/  @P1 HADD2.F32 R238, -RZ, R156.H1_H1 ;  /* 0x3000009cffee1230 */ /* 0x000fe20000004100 */
[----:B------:R-:W1:Y:S01]  /*4450*/  @P1 LDC R241, c[0x0][0x29c] ;  /* 0x0000a700fff11b82 */ /* 0x000e620000000800 */
[----:B------:R-:W-:Y:S01]  /*4460*/  @P1 FFMA.FTZ R56, R201, R198, R56 ;  /* 0x000000c6c9381223 */ /* 0x000fe20000010038 */
[----:B------:R-:W-:Y:S01]  /*4470*/  @!P3 ISETP.NE.AND.EX P5, PT, R2, RZ, PT, P5 ;  /* 0x000000ff0200b20c */ /* 0x000fe20003fa5350 */
[----:B------:R-:W-:Y:S01]  /*4480*/  BSSY B0, `(.L_x_12090) ;  /* 0x0000011000007945 */ /* 0x000fe20003800000 */
[----:B------:R-:W-:Y:S01]  /*4490*/  @P1 FFMA.FTZ R57, R238, R200, R57 ;  /* 0x000000c8ee391223 */ /* 0x000fe20000010039 */
[----:B--2---:R-:W-:Y:S01]  /*44a0*/  @P1 FMUL.FTZ R198, R245, R198 ;  /* 0x000000c6f5c61220 */ /* 0x004fe20000410000 */
[----:B---3--:R-:W-:-:S04]  /*44b0*/  @P1 FMUL.FTZ R201, R244, R200 ;  /* 0x000000c8f4c91220 */ /* 0x008fc80000410000 */
[----:B------:R-:W-:Y:S02]  /*44c0*/  @P1 F2FP.F16.F32.PACK_AB R200, RZ, R198 ;  /* 0x000000c6ffc8123e */ /* 0x000fe400000000ff */
[----:B------:R-:W-:Y:S02]  /*44d0*/  @!P3 FSEL R198, R38, RZ, P5 ;  /* 0x000000ff26c6b208 */ /* 0x000fe40002800000 */
[----:B------:R-:W-:Y:S01]  /*44e0*/  @P1 F2FP.F16.F32.PACK_AB R201, RZ, R201 ;  /* 0x000000c9ffc9123e */ /* 0x000fe200000000ff */
        /* <DEDUP_REMOVED lines=10> */
.L_x_12091:
[----:B------:R-:W-:Y:S05]  /*4590*/  BSYNC B0 ;  /* 0x0000000000007941 */ /* 0x000fea0003800000 */
.L_x_12090:
[----:B------:R-:W-:Y:S01]  /*45a0*/  @!P3 ISETP.NE.U32.AND P5, PT, R3, RZ, PT ;  /* 0x000000ff0300b20c */ /* 0x000fe20003fa5070 */
[----:B------:R-:W-:Y:S01]  /*45b0*/  BSSY B0, `(.L_x_12092) ;  /* 0x0000010000007945 */ /* 0x000fe20003800000 */
[----:B------:R-:W-:Y:S02]  /*45c0*/  @P1 PRMT R144, R200, 0x7610, R144 ;  /* 0x00007610c8901816 */ /* 0x000fe40000000090 */
[----:B------:R-:W-:Y:S02]  /*45d0*/  @!P3 ISETP.NE.AND.EX P5, PT, R2, RZ, PT, P5 ;  /* 0x000000ff0200b20c */ /* 0x000fe40003fa5350 */
[----:B------:R-:W-:Y:S01]  /*45e0*/  @P1 PRMT R144, R144, 0x5410, R201 ;  /* 0x0000541090901816 */ /* 0x000fe200000000c9 */
[----:B------:R-:W-:Y:S01]  /*45f0*/  @P1 FMUL.FTZ R201, R198, R199 ;  /* 0x000000c7c6c91220 */ /* 0x000fe20000410000 */
        /* <DEDUP_REMOVED lines=11> */
.L_x_12093:
[----:B------:R-:W-:Y:S05]  /*46b0*/  BSYNC B0 ;  /* 0x0000000000007941 */ /* 0x000fea0003800000 */
.L_x_12092:
[----:B------:R-:W2:Y:S01]  /*46c0*/  LDL R246, [R1+0x100] ;  /* 0x0001000001f67983 */ /* 0x000ea20000100800 */
[----:B------:R-:W0:Y:S03]  /*46d0*/  @P1 LDC R238, c[0x0][0x29c] ;  /* 0x0000a700ffee1b82 */ /* 0x000e260000000800 */
[----:B------:R-:W3:Y:S01]  /*46e0*/  LDL R245, [R1+0x104] ;  /* 0x0001040001f57983 */ /* 0x000ee20000100800 */
[----:B------:R-:W-:Y:S01]  /*46f0*/  @P1 FMUL.FTZ R200, R199, R241 ;  /* 0x000000f1c7c81220 */ /* 0x000fe20000410000 */
[--C-:B------:R-:W-:Y:S01]  /*4700*/  @P1 HADD2.F32 R241, -RZ, R157.reuse.H0_H0 ;  /* 0x2000009dfff11230 */ /* 0x100fe20000004100 */
[----:B------:R-:W-:Y:S01]  /*4710*/  @!P3 ISETP.NE.U32.AND P5, PT, R3, RZ, PT ;  /* 0x000000ff0300b20c */ /* 0x000fe20003fa5070 */
[----:B------:R-:W-:Y:S01]  /*4720*/  BSSY B0, `(.L_x_12094) ;  /* 0x0000016000007945 */ /* 0x000fe20003800000 */
[----:B------:R-:W1:Y:S02]  /*4730*/  @P1 LDC R244, c[0x0][0x29c] ;  /* 0x0000a700fff41b82 */ /* 0x000e640000000800 */
[----:B------:R-:W-:Y:S01]  /*4740*/  @P1 FFMA.FTZ R58, R241, R201, R58 ;  /* 0x000000c9f13a1223 */ /* 0x000fe2000001003a */
[----:B------:R-:W-:Y:S01]  /*4750*/  @!P3 ISETP.NE.AND.EX P5, PT, R2, RZ, PT, P5 ;  /* 0x000000ff0200b20c */ /* 0x000fe20003fa5350 */
[----:B0-----:R0:W-:Y:S02]  /*4760*/  @P1 STL [R1+0x14], R238 ;  /* 0x000014ee01001387 */ /* 0x0011e40000100800 */
[----:B0-----:R-:W-:-:S05]  /*4770*/  @P1 HADD2.F32 R238, -RZ, R157.H1_H1 ;  /* 0x3000009dffee1230 */ /* 0x001fca0000004100 */
[-C--:B------:R-:W-:Y:S01]  /*4780*/  @P1 FFMA.FTZ R59, R238, R200.reuse, R59 ;  /* 0x000000c8ee3b1223 */ /* 0x080fe2000001003b */
[----:B--2---:R-:W-:Y:S01]  /*4790*/  @P1 FMUL.FTZ R201, R246, R201 ;  /* 0x000000c9f6c91220 */ /* 0x004fe20000410000 */
[----:B------:R-:W-:Y:S01]  /*47a0*/  @!P3 FSEL R246, R32, RZ, P5 ;  /* 0x000000ff20f6b208 */ /* 0x000fe20002800000 */
[----:B---3--:R-:W-:-:S03]  /*47b0*/  @P1 FMUL.FTZ R200, R245, R200 ;  /* 0x000000c8f5c81220 */ /* 0x008fc60000410000 */
[----:B------:R-:W-:Y:S02]  /*47c0*/  @P1 F2FP.F16.F32.PACK_AB R201, RZ, R201 ;  /* 0x000000c9ffc9123e */ /* 0x000fe400000000ff */
[----:B------:R-:W-:Y:S01]  /*47d0*/  @P1 F2FP.F16.F32.PACK_AB R200, RZ, R200 ;  /* 0x000000c8ffc8123e */ /* 0x000fe200000000ff */
[----:B-1----:R-:W-:Y:S06]  /*47e0*/  @!P3 BRA `(.L_x_12095) ;  /* 0x000000000024b947 */ /* 0x002fec0003800000 */
        /* <DEDUP_REMOVED lines=9> */
.L_x_12095:
[----:B------:R-:W-:Y:S05]  /*4880*/  BSYNC B0 ;  /* 0x0000000000007941 */ /* 0x000fea0003800000 */
.L_x_12094:
        /* <DEDUP_REMOVED lines=17> */
.L_x_12097:
[----:B------:R-:W-:Y:S05]  /*49a0*/  BSYNC B0 ;  /* 0x0000000000007941 */ /* 0x000fea0003800000 */
.L_x_12096:
[----:B------:R-:W0:Y:S01]  /*49b0*/  @P1 LDC R238, c[0x0][0x29c] ;  /* 0x0000a700ffee1b82 */ /* 0x000e220000000800 */
[--C-:B------:R-:W-:Y:S01]  /*49c0*/  @P1 HADD2.F32 R241, -RZ, R158.reuse.H0_H0 ;  /* 0x2000009efff11230 */ /* 0x100fe20000004100 */
[----:B------:R-:W2:Y:S04]  /*49d0*/  LDL.LU R201, [R1+0x14] ;  /* 0x0000140001c97983 */ /* 0x000ea80000300800 */
[----:B------:R-:W3:Y:S01]  /*49e0*/  LDL R244, [R1+0xac] ;  /* 0x0000ac0001f47983 */ /* 0x000ee20000100800 */
[----:B------:R-:W-:Y:S01]  /*49f0*/  @P1 FFMA.FTZ R60, R241, R200, R60 ;  /* 0x000000c8f13c1223 */ /* 0x000fe2000001003c */
[----:B------:R-:W1:Y:S02]  /*4a00*/  @P1 LDC R247, c[0x0][0x29c] ;  /* 0x0000a700fff71b82 */ /* 0x000e640000000800 */
[----:B0-----:R0:W-:Y:S04]  /*4a10*/  @P1 STL [R1+0x18], R238 ;  /* 0x000018ee01001387 */ /* 0x0011e80000100800 */
[----:B------:R-:W4:Y:S01]  /*4a20*/  LDL R241, [R1+0xa8] ;  /* 0x0000a80001f17983 */ /* 0x000f220000100800 */
[----:B------:R-:W-:Y:S01]  /*4a30*/  @!P3 ISETP.NE.U32.AND P5, PT, R3, RZ, PT ;  /* 0x000000ff0300b20c */ /* 0x000fe20003fa5070 */
[----:B0-----:R-:W-:-:S03]  /*4a40*/  @P1 HADD2.F32 R238, -RZ, R158.H1_H1 ;  /* 0x3000009effee1230 */ /* 0x001fc60000004100 */
[----:B------:R-:W-:Y:S01]  /*4a50*/  @!P3 ISETP.NE.AND.EX P5, PT, R2, RZ, PT, P5 ;  /* 0x000000ff0200b20c */ /* 0x000fe20003fa5350 */
[----:B------:R-:W-:Y:S01]  /*4a60*/  BSSY B0, `(.L_x_12098) ;  /* 0x0000013000007945 */ /* 0x000fe20003800000 */
[----:B--2---:R-:W-:-:S04]  /*4a70*/  @P1 FMUL.FTZ R201, R245, R201 ;  /* 0x000000c9f5c91220 */ /* 0x004fc80000410000 */
[-C--:B------:R-:W-:Y:S01]  /*4a80*/  @P1 FFMA.FTZ R61, R238, R201.reuse, R61 ;  /* 0x000000c9ee3d1223 */ /* 0x080fe2000001003d */
[----:B----4-:R-:W-:Y:S01]  /*4a90*/  @P1 FMUL.FTZ R238, R241, R200 ;  /* 0x000000c8f1ee1220 */ /* 0x010fe20000410000 */
[----:B---3--:R-:W-:Y:S01]  /*4aa0*/  @P1 FMUL.FTZ R200, R244, R201 ;  /* 0x000000c9f4c81220 */ /* 0x008fe20000410000 */
[----:B------:R-:W-:-:S03]  /*4ab0*/  @!P3 FSEL R244, R34, RZ, P5 ;  /* 0x000000ff22f4b208 */ /* 0x000fc60002800000 */
[----:B------:R-:W-:Y:S02]  /*4ac0*/  @P1 F2FP.F16.F32.PACK_AB R201, RZ, R238 ;  /* 0x000000eeffc9123e */ /* 0x000fe400000000ff */
[----:B------:R-:W-:Y:S01]  /*4ad0*/  @P1 F2FP.F16.F32.PACK_AB R200, RZ, R200 ;  /* 0x000000c8ffc8123e */ /* 0x000fe200000000ff */
        /* <DEDUP_REMOVED lines=11> */
.L_x_12099:
[----:B------:R-:W-:Y:S05]  /*4b90*/  BSYNC B0 ;  /* 0x0000000000007941 */ /* 0x000fea0003800000 */
.L_x_12098:
[----:B------:R-:W-:Y:S01]  /*4ba0*/  @!P3 ISETP.NE.U32.AND P5, PT, R3, RZ, PT ;  /* 0x000000ff0300b20c */ /* 0x000fe20003fa5070 */
[----:B------:R-:W-:Y:S01]  /*4bb0*/  BSSY B0, `(.L_x_12100) ;  /* 0x0000012000007945 */ /* 0x000fe20003800000 */
[----:B------:R-:W-:Y:S02]  /*4bc0*/  @P1 PRMT R146, R201, 0x7610, R146 ;  /* 0x00007610c9921816 */ /* 0x000fe40000000092 */
[----:B------:R-:W-:Y:S02]  /*4bd0*/  @!P3 ISETP.NE.AND.EX P5, PT, R2, RZ, PT, P5 ;  /* 0x000000ff0200b20c */ /* 0x000fe40003fa5350 */
[----:B------:R-:W-:Y:S01]  /*4be0*/  @P1 PRMT R146, R146, 0x5410, R200 ;  /* 0x0000541092921816 */ /* 0x000fe200000000c8 */
[----:B------:R-:W-:Y:S01]  /*4bf0*/  @P1 FMUL.FTZ R200, R244, R247 ;  /* 0x000000f7f4c81220 */ /* 0x000fe20000410000 */
[----:B------:R-:W-:Y:S01]  /*4c00*/  @P1 HADD2.F32 R247, -RZ, R159.H0_H0 ;  /* 0x2000009ffff71230 */ /* 0x000fe20000004100 */
[----:B------:R-:W-:Y:S01]  /*4c10*/  @!P3 FSEL R241, R35, RZ, P5 ;  /* 0x000000ff23f1b208 */ /* 0x000fe20002800000 */
[----:B------:R-:W-:Y:S07]  /*4c20*/  @!P3 BRA `(.L_x_12101) ;  /* 0x000000000028b947 */ /* 0x000fee0003800000 */
        /* <DEDUP_REMOVED lines=10> */
.L_x_12101:
[----:B------:R-:W-:Y:S05]  /*4cd0*/  BSYNC B0 ;  /* 0x0000000000007941 */ /* 0x000fea0003800000 */
.L_x_12100:
        /* <DEDUP_REMOVED lines=12> */
[----:B------:R-:W-:-:S04]  /*4da0*/  @P1 F2FP.F16.F32.PACK_AB R200, RZ, R200 ;  /* 0x000000c8ffc8123e */ /* 0x000fc800000000ff */
[----:B0-----:R-:W-:-:S04]  /*4db0*/  PRMT R0, R200, 0x7610, R0 ;  /* 0x00007610c8007816 */ /* 0x001fc80000000000 */
[----:B------:R-:W-:Y:S02]  /*4dc0*/  @P1 PRMT R147, R0, 0x7610, R147 ;  /* 0x0000761000931816 */ /* 0x000fe40000000093 */
[----:B------:R-:W5:Y:S01]  /*4dd0*/  LDL.LU R0, [R1+0x1b8] ;  /* 0x0001b80001007983 */ /* 0x000f620000300800 */
[----:B--2---:R-:W-:-:S04]  /*4de0*/  @P1 FMUL.FTZ R238, R241, R238 ;  /* 0x000000eef1ee1220 */ /* 0x004fc80000410000 */
[----:B---3--:R-:W-:-:S05]  /*4df0*/  @P1 FMUL.FTZ R201, R201, R238 ;  /* 0x000000eec9c91220 */ /* 0x008fca0000410000 */
[----:B------:R-:W-:Y:S02]  /*4e00*/  @P1 F2FP.F16.F32.PACK_AB R247, RZ, R201 ;  /* 0x000000c9fff7123e */ /* 0x000fe400000000ff */
        /* <DEDUP_REMOVED lines=11> */
[----:B------:R-:W2:Y:S08]  /*4ec0*/  @P1 LDC.64 R196, c[0x0][0x220] ;  /* 0x00008800ffc41b82 */ /* 0x000eb00000000a00 */
[----:B------:R-:W3:Y:S01]  /*4ed0*/  @P1 LDC R200, c[0x0][0x29c] ;  /* 0x0000a700ffc81b82 */ /* 0x000ee20000000800 */
        /* <DEDUP_REMOVED lines=12> */
[----:B0--3--:R-:W-:Y:S08]  /*4fa0*/  @!P3 BRA `(.L_x_12103) ;  /* 0x000000000024b947 */ /* 0x009ff00003800000 */
        /* <DEDUP_REMOVED lines=9> */
.L_x_12103:
[----:B------:R-:W-:Y:S05]  /*5040*/  BSYNC B0 ;  /* 0x0000000000007941 */ /* 0x000fea0003800000 */
.L_x_12102:
        /* <DEDUP_REMOVED lines=15> */
.L_x_12105:
[----:B------:R-:W-:Y:S05]  /*5140*/  BSYNC B0 ;  /* 0x0000000000007941 */ /* 0x000fea0003800000 */
.L_x_12104:
        /* <DEDUP_REMOVED lines=27> */
.L_x_12107:
[----:B------:R-:W-:Y:S05]  /*5300*/  BSYNC B0 ;  /* 0x0000000000007941 */ /* 0x000fea0003800000 */
.L_x_12106:
        /* <DEDUP_REMOVED lines=16> */
.L_x_12109:
[----:B------:R-:W-:Y:S05]  /*5410*/  BSYNC B0 ;  /* 0x0000000000007941 */ /* 0x000fea0003800000 */
.L_x_12108:
[----:B------:R-:W2:Y:S01]  /*5420*/  LDL R247, [R1+0xf0] ;  /* 0x0000f00001f77983 */ /* 0x000ea20000100800 */
[----:B------:R-:W0:Y:S03]  /*5430*/  @P1 LDC R244, c[0x0][0x29c] ;  /* 0x0000a700fff41b82 */ /* 0x000e260000000800 */
[----:B------:R-:W3:Y:S01]  /*5440*/  LDL R246, [R1+0xf4] ;  /* 0x0000f40001f67983 */ /* 0x000ee20000100800 */
[--C-:B------:R-:W-:Y:S02]  /*5450*/  @P1 HADD2.F32 R238, -RZ, R157.reuse.H0_H0 ;  /* 0x2000009dffee1230 */ /* 0x100fe40000004100 */
[----:B------:R-:W-:Y:S01]  /*5460*/  @P1 FMUL.FTZ R201, R199, R201 ;  /* 0x000000c9c7c91220 */ /* 0x000fe20000410000 */
[----:B------:R-:W-:Y:S01]  /*5470*/  @P1 HADD2.F32 R241, -RZ, R157.H1_H1 ;  /* 0x3000009dfff11230 */ /* 0x000fe20000004100 */
[----:B------:R-:W-:Y:S01]  /*5480*/  @!P3 ISETP.NE.U32.AND P5, PT, R3, RZ, PT ;  /* 0x000000ff0300b20c */ /* 0x000fe20003fa5070 */
[----:B------:R-:W1:Y:S01]  /*5490*/  @P1 LDC R245, c[0x0][0x29c] ;  /* 0x0000a700fff51b82 */ /* 0x000e620000000800 */
[-C--:B------:R-:W-:Y:S01]  /*54a0*/  @P1 FFMA.FTZ R66, R238, R200.reuse, R66 ;  /* 0x000000c8ee421223 */ /* 0x080fe20000010042 */
[----:B------:R-:W-:Y:S01]  /*54b0*/  BSSY B0, `(.L_x_12110) ;  /* 0x0000011000007945 */ /* 0x000fe20003800000 */
[----:B------:R-:W-:Y:S01]  /*54c0*/  @P1 FFMA.FTZ R67, R241, R201, R67 ;  /* 0x000000c9f1431223 */ /* 0x000fe20000010043 */
[----:B------:R-:W-:Y:S01]  /*54d0*/  @!P3 ISETP.NE.AND.EX P5, PT, R2, RZ, PT, P5 ;  /* 0x000000ff0200b20c */ /* 0x000fe20003fa5350 */
[----:B--2---:R-:W-:-:S03]  /*54e0*/  @P1 FMUL.FTZ R200, R247, R200 ;  /* 0x000000c8f7c81220 */ /* 0x004fc60000410000 */
[----:B------:R-:W-:Y:S01]  /*54f0*/  @!P3 FSEL R247, R24, RZ, P5 ;  /* 0x000000ff18f7b208 */ /* 0x000fe20002800000 */
[----:B---3--:R-:W-:Y:S01]  /*5500*/  @P1 FMUL.FTZ R201, R246, R201 ;  /* 0x000000c9f6c91220 */ /* 0x008fe20000410000 */
[----:B------:R-:W-:-:S04]  /*5510*/  @P1 F2FP.F16.F32.PACK_AB R200, RZ, R200 ;  /* 0x000000c8ffc8123e */ /* 0x000fc800000000ff */
[----:B------:R-:W-:Y:S01]  /*5520*/  @P1 F2FP.F16.F32.PACK_AB R201, RZ, R201 ;  /* 0x000000c9ffc9123e */ /* 0x000fe200000000ff */
        /* <DEDUP_REMOVED lines=9> */
.L_x_12111:
[----:B------:R-:W-:Y:S05]  /*55c0*/  BSYNC B0 ;  /* 0x0000000000007941 */ /* 0x000fea0003800000 */
.L_x_12110:
        /* <DEDUP_REMOVED lines=16> */
.L_x_12113:
[----:B------:R-:W-:Y:S05]  /*56d0*/  BSYNC B0 ;  /* 0x0000000000007941 */ /* 0x000fea0003800000 */
.L_x_12112:
[----:B------:R-:W-:Y:S02]  /*56e0*/  @P1 HADD2.F32 R241, -RZ, R158.H0_H0 ;  /* 0x2000009efff11230 */ /* 0x000fe40000004100 */
[----:B------:R-:W-:Y:S01]  /*56f0*/  @P1 FMUL.FTZ R200, R246, R245 ;  /* 0x000000f5f6c81220 */ /* 0x000fe20000410000 */
[----:B------:R-:W0:Y:S01]  /*5700*/  @P1 LDC R244, c[0x0][0x29c] ;  /* 0x0000a700fff41b82 */ /* 0x000e220000000800 */
[----:B------:R-:W2:Y:S01]  /*5710*/  LDL R245, [R1+0x8c] ;  /* 0x00008c0001f57983 */ /* 0x000ea20000100800 */
[----:B------:R-:W-:-:S03]  /*5720*/  @P1 FFMA.FTZ R68, R241, R201, R68 ;  /* 0x000000c9f1441223 */ /* 0x000fc60000010044 */
[----:B------:R-:W3:Y:S03]  /*5730*/  LDL R241, [R1+0x88] ;  /* 0x0000880001f17983 */ /* 0x000ee60000100800 */
[----:B------:R-:W1:Y:S01]  /*5740*/  @P1 LDC R249, c[0x0][0x29c] ;  /* 0x0000a700fff91b82 */ /* 0x000e620000000800 */
[----:B------:R-:W-:Y:S01]  /*5750*/  @P1 HADD2.F32 R238, -RZ, R158.H1_H1 ;  /* 0x3000009effee1230 */ /* 0x000fe20000004100 */
[----:B------:R-:W-:Y:S01]  /*5760*/  @!P3 ISETP.NE.U32.AND P5, PT, R3, RZ, PT ;  /* 0x000000ff0300b20c */ /* 0x000fe20003fa5070 */
[----:B------:R-:W-:Y:S03]  /*5770*/  BSSY B0, `(.L_x_12114) ;  /* 0x0000012000007945 */ /* 0x000fe60003800000 */
[-C--:B------:R-:W-:Y:S01]  /*5780*/  @P1 FFMA.FTZ R69, R238, R200.reuse, R69 ;  /* 0x000000c8ee451223 */ /* 0x080fe20000010045 */
[----:B------:R-:W-:Y:S01]  /*5790*/  @!P3 ISETP.NE.AND.EX P5, PT, R2, RZ, PT, P5 ;  /* 0x000000ff0200b20c */ /* 0x000fe20003fa5350 */
[----:B--2---:R-:W-:Y:S01]  /*57a0*/  @P1 FMUL.FTZ R200, R245, R200 ;  /* 0x000000c8f5c81220 */ /* 0x004fe20000410000 */
[----:B---3--:R-:W-:-:S04]  /*57b0*/  @P1 FMUL.FTZ R201, R241, R201 ;  /* 0x000000c9f1c91220 */ /* 0x008fc80000410000 */
[----:B------:R-:W-:Y:S02]  /*57c0*/  @P1 F2FP.F16.F32.PACK_AB R200, RZ, R200 ;  /* 0x000000c8ffc8123e */ /* 0x000fe400000000ff */
[----:B------:R-:W-:Y:S02]  /*57d0*/  @!P3 FSEL R245, R26, RZ, P5 ;  /* 0x000000ff1af5b208 */ /* 0x000fe40002800000 */
[----:B------:R-:W-:Y:S01]  /*57e0*/  @P1 F2FP.F16.F32.PACK_AB R201, RZ, R201 ;  /* 0x000000c9ffc9123e */ /* 0x000fe200000000ff */
[----:B01----:R-:W-:Y:S06]  /*57f0*/  @!P3 BRA `(.L_x_12115) ;  /* 0x000000000024b947 */ /* 0x003fec0003800000 */
        /* <DEDUP_REMOVED lines=9> */
.L_x_12115:
[----:B------:R-:W-:Y:S05]  /*5890*/  BSYNC B0 ;  /* 0x0000000000007941 */ /* 0x000fea0003800000 */
.L_x_12114:
        /* <DEDUP_REMOVED lines=17> */
.L_x_12117:
[----:B------:R-:W-:Y:S05]  /*59b0*/  BSYNC B0 ;  /* 0x0000000000007941 */ /* 0x000fea0003800000 */
.L_x_12116:
        /* <DEDUP_REMOVED lines=15> */
[----:B------:R-:W4:Y:S01]  /*5ab0*/  @P0 LDC.64 R200, c[0x0][0x308] ;  /* 0x0000c200ffc80b82 */ /* 0x000f220000000a00 */
[----:B------:R-:W-:Y:S01]  /*5ac0*/  @P1 PRMT R147, R0, 0x7610, R147 ;  /* 0x0000761000931816 */ /* 0x000fe20000000093 */
[----:B----4-:R-:W-:Y:S02]  /*5ad0*/  @P0 IMAD.WIDE.U32 R200, R4, 0x20, R200 ;  /* 0x0000002004c80825 */ /* 0x010fe400078e00c8 */
[----:B------:R-:W5:Y:S04]  /*5ae0*/  LDL.LU R4, [R1+0x1bc] ;  /* 0x0001bc0001047983 */ /* 0x000f680000300800 */
[----:B------:R-:W5:Y:S04]  /*5af0*/  LDL.LU R0, [R1+0x1b8] ;  /* 0x0001b80001007983 */ /* 0x000f680000300800 */
[----:B------:R0:W-:Y:S02]  /*5b00*/  @P0 STG.E.128 desc[UR4][R200.64], R196 ;  /* 0x000000c4c8000986 */ /* 0x0001e4000c101d04 */
[----:B0-----:R-:W-:-:S02]  /*5b10*/  SEL R196, R247, R96, P4 ;  /* 0x00000060f7c47207 */ /* 0x001fc40002000000 */
[----:B------:R-:W-:Y:S02]  /*5b20*/  SEL R197, R246, R97, P4 ;  /* 0x00000061f6c57207 */ /* 0x000fe40002000000 */
[----:B------:R-:W-:Y:S02]  /*5b30*/  SEL R198, R245, R98, P4 ;  /* 0x00000062f5c67207 */ /* 0x000fe40002000000 */
[----:B------:R-:W-:-:S05]  /*5b40*/  SEL R199, R244, R99, P4 ;  /* 0x00000063f4c77207 */ /* 0x000fca0002000000 */
[----:B------:R0:W-:Y:S02]  /*5b50*/  @P0 STG.E.128 desc[UR4][R200.64+0x10], R196 ;  /* 0x000010c4c8000986 */ /* 0x0001e4000c101d04 */
[----:B0-----:R-:W0:Y:S08]  /*5b60*/  @P1 LDC.64 R198, c[0x0][0x2f8] ;  /* 0x0000be00ffc61b82 */ /* 0x001e300000000a00 */
[----:B------:R-:W1:Y:S01]  /*5b70*/  @P1 LDC.64 R196, c[0x0][0x220] ;  /* 0x00008800ffc41b82 */ /* 0x000e620000000a00 */
[----:B------:R-:W-:-:S07]  /*5b80*/  @P1 PRMT R147, R147, 0x5410, R249 ;  /* 0x0000541093931816 */ /* 0x000fce00000000f9 */
[----:B------:R-:W2:Y:S01]  /*5b90*/  @P1 LDC R200, c[0x0][0x29c] ;  /* 0x0000a700ffc81b82 */ /* 0x000ea20000000800 */
[----:B0-----:R-:W-:Y:S01]  /*5ba0*/  @P1 IMAD.WIDE.U32 R198, R203, 0x10, R198 ;  /* 0x00000010cbc61825 */ /* 0x001fe200078e00c6 */
[----:B------:R-:W-:-:S06]  /*5bb0*/  IADD3 R203, R6, 0x180, RZ ;  /* 0x0000018006cb7810 */ /* 0x000fcc0007ffe0ff */
[----:B------:R-:W0:Y:S01]  /*5bc0*/  LDC.U8 R249, c[0x0][0x2a0] ;  /* 0x0000a800fff97b82 */ /* 0x000e220000000000 */
[----:B------:R3:W-:Y:S01]  /*5bd0*/  @P1 STG.E.128 desc[UR4][R198.64], R144 ;  /* 0x00000090c6001986 */ /* 0x0007e2000c101d04 */
[----:B-1----:R-:W-:-:S04]  /*5be0*/  @P1 IMAD.WIDE.U32 R196, R203, 0x10, R196 ;  /* 0x00000010cbc41825 */ /* 0x002fc800078e00c4 */
[----:B---3--:R-:W-:-:S05]  /*5bf0*/  @P1 HADD2.F32 R198, -RZ, R159.H0_H0 ;  /* 0x2000009fffc61230 */ /* 0x008fca0000004100 */
[----:B------:R-:W-:Y:S01]  /*5c00*/  @P1 FFMA.FTZ R70, R198, R241, R70 ;  /* 0x000000f1c6461223 */ /* 0x000fe20000010046 */
[----:B------:R-:W-:Y:S02]  /*5c10*/  @P1 HADD2.F32 R198, -RZ, R159.H1_H1 ;  /* 0x3000009fffc61230 */ /* 0x000fe40000004100 */
[----:B------:R1:W5:Y:S02]  /*5c20*/  @P1 LDG.E.128 R156, desc[UR4][R196.64] ;  /* 0x00000004c49c1981 */ /* 0x000364000c1e1d00 */
[----:B-1----:R-:W1:Y:S01]  /*5c30*/  @P1 LDC R197, c[0x0][0x29c] ;  /* 0x0000a700ffc51b82 */ /* 0x002e620000000800 */
[----:B------:R-:W-:Y:S01]  /*5c40*/  @!P3 ISETP.NE.U32.AND P5, PT, R3, RZ, PT ;  /* 0x000000ff0300b20c */ /* 0x000fe20003fa5070 */
[----:B------:R-:W-:Y:S03]  /*5c50*/  BSSY B0, `(.L_x_12118) ;  /* 0x000000d000007945 */ /* 0x000fe60003800000 */
[----:B------:R-:W-:Y:S01]  /*5c60*/  @!P3 ISETP.NE.AND.EX P5, PT, R2, RZ, PT, P5 ;  /* 0x000000ff0200b20c */ /* 0x000fe20003fa5350 */
[----:B------:R-:W-:-:S03]  /*5c70*/  @P1 FFMA.FTZ R71, R198, R238, R71 ;  /* 0x000000eec6471223 */ /* 0x000fc60000010047 */
[----:B------:R-:W-:Y:S01]  /*5c80*/  @!P3 FSEL R196, R20, RZ, P5 ;  /* 0x000000ff14c4b208 */ /* 0x000fe20002800000 */
[----:B--2---:R-:W-:Y:S08]  /*5c90*/  @!P3 BRA `(.L_x_12119) ;  /* 0x000000000020b947 */ /* 0x004ff00003800000 */
[----:B0-----:R-:W-:Y:S02]  /*5ca0*/  ISETP.NE.AND P6, PT, R249, RZ, PT ;  /* 0x000000fff900720c */ /* 0x001fe40003fc5270 */
[----:B------:R-:W-:Y:S02]  /*5cb0*/  ISETP.NE.U32.AND P5, PT, R3, RZ, PT ;  /* 0x000000ff0300720c */ /* 0x000fe40003fa5070 */
[----:B------:R-:W-:Y:S02]  /*5cc0*/  FSEL R196, R7, RZ, !P6 ;  /* 0x000000ff07c47208 */ /* 0x000fe40007000000 */
[----:B------:R-:W-:-:S03]  /*5cd0*/  ISETP.NE.AND.EX P5, PT, R2, RZ, PT, P5 ;  /* 0x000000ff0200720c */ /* 0x000fc60003fa5350 */
[----:B------:R-:W-:-:S04]  /*5ce0*/  FFMA.FTZ R196, R224, R202, R196 ;  /* 0x000000cae0c47223 */ /* 0x000fc800000100c4 */
[----:B------:R-:W-:-:S04]  /*5cf0*/  FADD.FTZ R196, R223, -R196 ;  /* 0x800000c4dfc47221 */ /* 0x000fc80000010000 */
[----:B------:R-:W-:-:S04]  /*5d00*/  FMUL.FTZ R196, R5, R196 ;  /* 0x000000c405c47220 */ /* 0x000fc80000410000 */
[----:B------:R-:W-:-:S07]  /*5d10*/  @P5 FADD.FTZ R196, R20, R196 ;  /* 0x000000c414c45221 */ /* 0x000fce0000010000 */
.L_x_12119:
[----:B------:R-:W-:Y:S05]  /*5d20*/  BSYNC B0 ;  /* 0x0000000000007941 */ /* 0x000fea0003800000 */
.L_x_12118:
[----:B------:R-:W-:Y:S01]  /*5d30*/  @!P3 ISETP.NE.U32.AND P5, PT, R3, RZ, PT ;  /* 0x000000ff0300b20c */ /* 0x000fe20003fa5070 */
[----:B------:R-:W-:Y:S01]  /*5d40*/  BSSY B0, `(.L_x_12120) ;  /* 0x000000d000007945 */ /* 0x000fe20003800000 */
[----:B-1----:R-:W-:Y:S02]  /*5d50*/  @P1 FMUL.FTZ R198, R196, R197 ;  /* 0x000000c5c4c61220 */ /* 0x002fe40000410000 */
[----:B------:R-:W-:-:S04]  /*5d60*/  @!P3 ISETP.NE.AND.EX P5, PT, R2, RZ, PT, P5 ;  /* 0x000000ff0200b20c */ /* 0x000fc80003fa5350 */
[----:B------:R-:W-:Y:S01]  /*5d70*/  @!P3 FSEL R197, R21, RZ, P5 ;  /* 0x000000ff15c5b208 */ /* 0x000fe20002800000 */
[----:B------:R-:W-:Y:S08]  /*5d80*/  @!P3 BRA `(.L_x_12121) ;  /* 0x000000000020b947 */ /* 0x000ff00003800000 */
        /* <DEDUP_REMOVED lines=8> */
.L_x_12121:
[----:B------:R-:W-:Y:S05]  /*5e10*/  BSYNC B0 ;  /* 0x0000000000007941 */ /* 0x000fea0003800000 */
.L_x_12120:
[----:B------:R-:W2:Y:S01]  /*5e20*/  LDL R245, [R1+0xd8] ;  /* 0x0000d80001f57983 */ /* 0x000ea20000100800 */
[----:B------:R-:W1:Y:S03]  /*5e30*/  @P1 LDC R199, c[0x0][0x29c] ;  /* 0x0000a700ffc71b82 */ /* 0x000e660000000800 */
[----:B------:R-:W3:Y:S01]  /*5e40*/  LDL R244, [R1+0xdc] ;  /* 0x0000dc0001f47983 */ /* 0x000ee20000100800 */
[--C-:B-----5:R-:W-:Y:S02]  /*5e50*/  @P1 HADD2.F32 R201, -RZ, R156.reuse.H0_H0 ;  /* 0x2000009cffc91230 */ /* 0x120fe40000004100 */
[----:B------:R-:W-:Y:S01]  /*5e60*/  @P1 FMUL.FTZ R200, R197, R200 ;  /* 0x000000c8c5c81220 */ /* 0x000fe20000410000 */
[----:B------:R-:W-:Y:S01]  /*5e70*/  @!P3 ISETP.NE.U32.AND P5, PT, R3, RZ, PT ;  /* 0x000000ff0300b20c */ /* 0x000fe20003fa5070 */
[----:B------:R-:W-:Y:S01]  /*5e80*/  @P1 HADD2.F32 R241, -RZ, R156.H1_H1 ;  /* 0x3000009cfff11230 */ /* 0x000fe20000004100 */
[----:B------:R-:W4:Y:S01]  /*5e90*/  @P1 LDC R238, c[0x0][0x29c] ;  /* 0x0000a700ffee1b82 */ /* 0x000f220000000800 */
        /* <DEDUP_REMOVED lines=9> */
[----:B-1--4-:R-:W-:Y:S06]  /*5f30*/  @!P3 BRA `(.L_x_12123) ;  /* 0x000000000020b947 */ /* 0x012fec0003800000 */
        /* <DEDUP_REMOVED lines=8> */
.L_x_12123:
[----:B------:R-:W-:Y:S05]  /*5fc0*/  BSYNC B0 ;  /* 0x0000000000007941 */ /* 0x000fea0003800000 */
.L_x_12122:
        /* <DEDUP_REMOVED lines=16> */
.L_x_12125:
[----:B------:R-:W-:Y:S05]  /*60d0*/  BSYNC B0 ;  /* 0x0000000000007941 */ /* 0x000fea0003800000 */
.L_x_12124:
[----:B------:R-:W2:Y:S01]  /*60e0*/  LDL R247, [R1+0xe0] ;  /* 0x0000e00001f77983 */ /* 0x000ea20000100800 */
[----:B------:R-:W1:Y:S03]  /*60f0*/  @P1 LDC R201, c[0x0][0x29c] ;  /* 0x0000a700ffc91b82 */ /* 0x000e660000000800 */
[----:B------:R-:W3:Y:S01]  /*6100*/  LDL R246, [R1+0xe4] ;  /* 0x0000e40001f67983 */ /* 0x000ee20000100800 */
[--C-:B------:R-:W-:Y:S02]  /*6110*/  @P1 HADD2.F32 R241, -RZ, R157.reuse.H0_H0 ;  /* 0x2000009dfff11230 */ /* 0x100fe40000004100 */
[----:B------:R-:W-:Y:S01]  /*6120*/  @P1 FMUL.FTZ R238, R199, R238 ;  /* 0x000000eec7ee1220 */ /* 0x000fe20000410000 */
[----:B------:R-:W-:Y:S01]  /*6130*/  @P1 HADD2.F32 R244, -RZ, R157.H1_H1 ;  /* 0x3000009dfff41230 */ /* 0x000fe20000004100 */
[----:B------:R-:W-:Y:S01]  /*6140*/  @!P3 ISETP.NE.U32.AND P5, PT, R3, RZ, PT ;  /* 0x000000ff0300b20c */ /* 0x000fe20003fa5070 */
[----:B------:R-:W4:Y:S01]  /*6150*/  @P1 LDC R245, c[0x0][0x29c] ;  /* 0x0000a700fff51b82 */ /* 0x000f220000000800 */
[----:B------:R-:W-:Y:S01]  /*6160*/  @P1 FFMA.FTZ R74, R241, R200, R74 ;  /* 0x000000c8f14a1223 */ /* 0x000fe2000001004a */
        /* <DEDUP_REMOVED lines=17> */
.L_x_12127:
[----:B------:R-:W-:Y:S05]  /*6280*/  BSYNC B0 ;  /* 0x0000000000007941 */ /* 0x000fea0003800000 */
.L_x_12126:
        /* <DEDUP_REMOVED lines=16> */
.L_x_12129:
[----:B------:R-:W-:Y:S05]  /*6390*/  BSYNC B0 ;  /* 0x0000000000007941 */ /* 0x000fea0003800000 */
.L_x_12128:
[----:B------:R1:W-:Y:S01]  /*63a0*/  STL.64 [R1+0x1b8], R4 ;  /* 0x0001b80401007387 */ /* 0x0003e20000100a00 */
[----:B------:R-:W-:Y:S01]  /*63b0*/  @P1 FMUL.FTZ R200, R246, R245 ;  /* 0x000000f5f6c81220 */ /* 0x000fe20000410000 */
[--C-:B------:R-:W-:Y:S01]  /*63c0*/  @P1 HADD2.F32 R241, -RZ, R158.reuse.H0_H0 ;  /* 0x2000009efff11230 */ /* 0x100fe20000004100 */
[----:B------:R-:W2:Y:S01]  /*63d0*/  @P1 LDC R244, c[0x0][0x29c] ;  /* 0x0000a700fff41b82 */ /* 0x000ea20000000800 */
[----:B------:R-:W3:Y:S07]  /*63e0*/  LDL R245, [R1+0x7c] ;  /* 0x00007c0001f57983 */ /* 0x000eee0000100800 */
[----:B0-----:R-:W0:Y:S08]  /*63f0*/  @P1 LDC R249, c[0x0][0x29c] ;  /* 0x0000a700fff91b82 */ /* 0x001e300000000800 */
[----:B-1----:R-:W1:Y:S01]  /*6400*/  @P0 LDC.64 R4, c[0x0][0x308] ;  /* 0x0000c200ff040b82 */ /* 0x002e620000000a00 */
[----:B------:R-:W-:Y:S01]  /*6410*/  @P1 FFMA.FTZ R76, R241, R201, R76 ;  /* 0x000000c9f14c1223 */ /* 0x000fe2000001004c */
[----:B-1----:R1:W5:Y:S01]  /*6420*/  LDL.LU.64 R4, [R1+0x1b8] ;  /* 0x0001b80001047983 */ /* 0x0023620000300a00 */
[----:B------:R-:W-:-:S03]  /*6430*/  @P1 HADD2.F32 R238, -RZ, R158.H1_H1 ;  /* 0x3000009effee1230 */ /* 0x000fc60000004100 */
[----:B------:R-:W4:Y:S01]  /*6440*/  LDL R241, [R1+0x78] ;  /* 0x0000780001f17983 */ /* 0x000f220000100800 */
[----:B------:R-:W-:Y:S01]  /*6450*/  @!P3 ISETP.NE.U32.AND P5, PT, R3, RZ, PT ;  /* 0x000000ff0300b20c */ /* 0x000fe20003fa5070 */
[-C--:B------:R-:W-:Y:S01]  /*6460*/  @P1 FFMA.FTZ R77, R238, R200.reuse, R77 ;  /* 0x000000c8ee4d1223 */ /* 0x080fe2000001004d */
[----:B------:R-:W-:Y:S02]  /*6470*/  BSSY B0, `(.L_x_12130) ;  /* 0x0000011000007945 */ /* 0x000fe40003800000 */
[----:B------:R-:W-:Y:S01]  /*6480*/  @!P3 ISETP.NE.AND.EX P5, PT, R2, RZ, PT, P5 ;  /* 0x000000ff0200b20c */ /* 0x000fe20003fa5350 */
[----:B---3--:R-:W-:-:S03]  /*6490*/  @P1 FMUL.FTZ R200, R245, R200 ;  /* 0x000000c8f5c81220 */ /* 0x008fc60000410000 */
[----:B------:R-:W-:Y:S02]  /*64a0*/  @!P3 FSEL R245, R18, RZ, P5 ;  /* 0x000000ff12f5b208 */ /* 0x000fe40002800000 */
[----:B------:R-:W-:Y:S01]  /*64b0*/  @P1 F2FP.F16.F32.PACK_AB R200, RZ, R200 ;  /* 0x000000c8ffc8123e */ /* 0x000fe200000000ff */
[----:B----4-:R-:W-:-:S05]  /*64c0*/  @P1 FMUL.FTZ R201, R241, R201 ;  /* 0x000000c9f1c91220 */ /* 0x010fca0000410000 */
[----:B------:R-:W-:Y:S01]  /*64d0*/  @P1 F2FP.F16.F32.PACK_AB R201, RZ, R201 ;  /* 0x000000c9ffc9123e */ /* 0x000fe200000000ff */
[----:B012---:R-:W-:Y:S06]  /*64e0*/  @!P3 BRA `(.L_x_12131) ;  /* 0x000000000024b947 */ /* 0x007fec0003800000 */
        /* <DEDUP_REMOVED lines=9> */
.L_x_12131:
[----:B------:R-:W-:Y:S05]  /*6580*/  BSYNC B0 ;  /* 0x0000000000007941 */ /* 0x000fea0003800000 */
.L_x_12130:
        /* <DEDUP_REMOVED lines=17> */
.L_x_12133:
[----:B------:R-:W-:Y:S05]  /*66a0*/  BSYNC B0 ;  /* 0x0000000000007941 */ /* 0x000fea0003800000 */
.L_x_12132:
        /* <DEDUP_REMOVED lines=12> */
[----:B------:R-:W-:-:S04]  /*6770*/  @P1 F2FP.F16.F32.PACK_AB R200, RZ, R200 ;  /* 0x000000c8ffc8123e */ /* 0x000fc800000000ff */
[----:B-1----:R-:W-:Y:S02]  /*6780*/  PRMT R0, R200, 0x7610, R0 ;  /* 0x00007610c8007816 */ /* 0x002fe40000000000 */
[----:B-----5:R-:W-:Y:S02]  /*6790*/  @P0 IADD3 R200, R4, 0x180, RZ ;  /* 0x0000018004c80810 */ /* 0x020fe40007ffe0ff */
[----:B------:R-:W-:Y:S02]  /*67a0*/  @P1 F2FP.F16.F32.PACK_AB R249, RZ, R201 ;  /* 0x000000c9fff9123e */ /* 0x000fe400000000ff */
[----:B------:R-:W-:Y:S01]  /*67b0*/  @P1 PRMT R147, R0, 0x7610, R147 ;  /* 0x0000761000931816 */ /* 0x000fe20000000093 */
[----:B0-----:R-:W-:Y:S02]  /*67c0*/  @P0 IMAD.WIDE.U32 R200, R200, 0x20, R8 ;  /* 0x00000020c8c80825 */ /* 0x001fe400078e0008 */
[----:B------:R-:W5:Y:S04]  /*67d0*/  LDL.LU.64 R8, [R1+0x1c0] ;  /* 0x0001c00001087983 */ /* 0x000f680000300a00 */
        /* <DEDUP_REMOVED lines=10> */
[----:B------:R-:W-:-:S02]  /*6880*/  @P1 PRMT R147, R147, 0x5410, R249 ;  /* 0x0000541093931816 */ /* 0x000fc400000000f9 */
[----:B------:R-:W-:-:S05]  /*6890*/  IADD3 R6, R6, 0x200, RZ ;  /* 0x0000020006067810 */ /* 0x000fca0007ffe0ff */
[----:B------:R-:W3:Y:S01]  /*68a0*/  @P1 LDC R200, c[0x0][0x29c] ;  /* 0x0000a700ffc81b82 */ /* 0x000ee20000000800 */
[----:B-1----:R-:W-:-:S05]  /*68b0*/  @P1 IMAD.WIDE.U32 R198, R203, 0x10, R198 ;  /* 0x00000010cbc61825 */ /* 0x002fca00078e00c6 */
[----:B------:R1:W-:Y:S01]  /*68c0*/  @P1 STG.E.128 desc[UR4][R198.64], R144 ;  /* 0x00000090c6001986 */ /* 0x0003e2000c101d04 */
[----:B--2---:R-:W-:-:S04]  /*68d0*/  @P1 IMAD.WIDE.U32 R196, R6, 0x10, R196 ;  /* 0x0000001006c41825 */ /* 0x004fc800078e00c4 */
[--C-:B-1----:R-:W-:Y:S01]  /*68e0*/  @P1 HADD2.F32 R198, -RZ, R159.reuse.H0_H0 ;  /* 0x2000009fffc61230 */ /* 0x102fe20000004100 */
[----:B------:R-:W1:Y:S04]  /*68f0*/  @P1 LDC R199, c[0x0][0x29c] ;  /* 0x0000a700ffc71b82 */ /* 0x000e680000000800 */
[----:B------:R-:W-:Y:S01]  /*6900*/  @P1 FFMA.FTZ R78, R198, R241, R78 ;  /* 0x000000f1c64e1223 */ /* 0x000fe2000001004e */
[----:B------:R-:W-:Y:S02]  /*6910*/  @P1 HADD2.F32 R198, -RZ, R159.H1_H1 ;  /* 0x3000009fffc61230 */ /* 0x000fe40000004100 */
[----:B------:R2:W5:Y:S02]  /*6920*/  @P1 LDG.E.128 R156, desc[UR4][R196.64] ;  /* 0x00000004c49c1981 */ /* 0x000564000c1e1d00 */
[----:B--2---:R-:W2:Y:S08]  /*6930*/  @P1 LDC R197, c[0x0][0x29c] ;  /* 0x0000a700ffc51b82 */ /* 0x004eb00000000800 */
[----:B------:R-:W4:Y:S01]  /*6940*/  @P1 LDC R196, c[0x0][0x29c] ;  /* 0x0000a700ffc41b82 */ /* 0x000f220000000800 */
[----:B------:R-:W-:Y:S01]  /*6950*/  @!P3 ISETP.NE.U32.AND P5, PT, R3, RZ, PT ;  /* 0x000000ff0300b20c */ /* 0x000fe20003fa5070 */
[----:B------:R-:W-:Y:S03]  /*6960*/  BSSY B0, `(.L_x_12134) ;  /* 0x000000d000007945 */ /* 0x000fe60003800000 */
[----:B------:R-:W-:Y:S01]  /*6970*/  @!P3 ISETP.NE.AND.EX P5, PT, R2, RZ, PT, P5 ;  /* 0x000000ff0200b20c */ /* 0x000fe20003fa5350 */
[----:B------:R-:W-:-:S03]  /*6980*/  @P1 FFMA.FTZ R79, R198, R238, R79 ;  /* 0x000000eec64f1223 */ /* 0x000fc6000001004f */
[----:B------:R-:W-:Y:S01]  /*6990*/  @!P3 FSEL R198, R12, RZ, P5 ;  /* 0x000000ff0cc6b208 */ /* 0x000fe20002800000 */
[----:B0--3--:R-:W-:Y:S08]  /*69a0*/  @!P3 BRA `(.L_x_12135) ;  /* 0x000000000020b947 */ /* 0x009ff00003800000 */
        /* <DEDUP_REMOVED lines=8> */
.L_x_12135:
[----:B------:R-:W-:Y:S05]  /*6a30*/  BSYNC B0 ;  /* 0x0000000000007941 */ /* 0x000fea0003800000 */
.L_x_12134:
        /* <DEDUP_REMOVED lines=13> */
.L_x_12137:
[----:B------:R-:W-:Y:S05]  /*6b10*/  BSYNC B0 ;  /* 0x0000000000007941 */ /* 0x000fea0003800000 */
.L_x_12136:
[----:B------:R-:W-:Y:S01]  /*6b20*/  @!P3 ISETP.NE.U32.AND P5, PT, R3, RZ, PT ;  /* 0x000000ff0300b20c */ /* 0x000fe20003fa5070 */
[----:B------:R-:W-:Y:S01]  /*6b30*/  @P1 FMUL.FTZ R238, R198, R200 ;  /* 0x000000c8c6ee1220 */ /* 0x000fe20000410000 */
[----:B-----5:R-:W-:Y:S01]  /*6b40*/  @P1 HADD2.F32 R200, -RZ, R156.H0_H0 ;  /* 0x2000009cffc81230 */ /* 0x020fe20000004100 */
[----:B------:R-:W-:Y:S01]  /*6b50*/  BSSY B0, `(.L_x_12138) ;  /* 0x000000d000007945 */ /* 0x000fe20003800000 */
[----:B------:R-:W-:-:S03]  /*6b60*/  @!P3 ISETP.NE.AND.EX P5, PT, R2, RZ, PT, P5 ;  /* 0x000000ff0200b20c */ /* 0x000fc60003fa5350 */
[----:B------:R-:W-:Y:S01]  /*6b70*/  @P1 FFMA.FTZ R80, R200, R238, R80 ;  /* 0x000000eec8501223 */ /* 0x000fe20000010050 */
        /* <DEDUP_REMOVED lines=10> */
.L_x_12139:
[----:B------:R-:W-:Y:S05]  /*6c20*/  BSYNC B0 ;  /* 0x0000000000007941 */ /* 0x000fea0003800000 */
.L_x_12138:
[----:B------:R-:W-:Y:S01]  /*6c30*/  @!P3 ISETP.NE.U32.AND P5, PT, R3, RZ, PT ;  /* 0x000000ff0300b20c */ /* 0x000fe20003fa5070 */
[----:B-1----:R-:W-:Y:S01]  /*6c40*/  @P1 FMUL.FTZ R203, R201, R199 ;  /* 0x000000c7c9cb1220 */ /* 0x002fe20000410000 */
[----:B------:R-:W-:Y:S01]  /*6c50*/  @P1 HADD2.F32 R199, -RZ, R156.H1_H1 ;  /* 0x3000009cffc71230 */ /* 0x000fe20000004100 */
[----:B------:R-:W-:Y:S01]  /*6c60*/  BSSY B0, `(.L_x_12140) ;  /* 0x000000e000007945 */ /* 0x000fe20003800000 */
[----:B------:R-:W-:Y:S01]  /*6c70*/  @!P3 ISETP.NE.AND.EX P5, PT, R2, RZ, PT, P5 ;  /* 0x000000ff0200b20c */ /* 0x000fe20003fa5350 */
[----:B--2---:R-:W-:Y:S02]  /*6c80*/  @P1 FMUL.FTZ R197, R200, R197 ;  /* 0x000000c5c8c51220 */ /* 0x004fe40000410000 */
        /* <DEDUP_REMOVED lines=11> */
.L_x_12141:
[----:B------:R-:W-:Y:S05]  /*6d40*/  BSYNC B0 ;  /* 0x0000000000007941 */ /* 0x000fea0003800000 */
.L_x_12140:
[--C-:B------:R-:W-:Y:S01]  /*6d50*/  @P1 HADD2.F32 R241, -RZ, R157.reuse.H0_H0 ;  /* 0x2000009dfff11230 */ /* 0x100fe20000004100 */
[----:B------:R-:W2:Y:S04]  /*6d60*/  LDL R246, [R1+0xd0] ;  /* 0x0000d00001f67983 */ /* 0x000ea80000100800 */
[----:B------:R-:W-:Y:S01]  /*6d70*/  @P1 FFMA.FTZ R82, R241, R197, R82 ;  /* 0x000000c5f1521223 */ /* 0x000fe20000010052 */
[----:B------:R-:W3:Y:S04]  /*6d80*/  LDL R249, [R1+0xcc] ;  /* 0x0000cc0001f97983 */ /* 0x000ee80000100800 */
[----:B------:R-:W5:Y:S04]  /*6d90*/  LDL R241, [R1+0xc8] ;  /* 0x0000c80001f17983 */ /* 0x000f680000100800 */
[----:B------:R-:W3:Y:S01]  /*6da0*/  LDL R245, [R1+0xd4] ;  /* 0x0000d40001f57983 */ /* 0x000ee20000100800 */
[----:B------:R-:W-:-:S02]  /*6db0*/  @P1 HADD2.F32 R244, -RZ, R157.H1_H1 ;  /* 0x3000009dfff41230 */ /* 0x000fc40000004100 */
[----:B----4-:R-:W-:Y:S01]  /*6dc0*/  @P1 FMUL.FTZ R196, R199, R196 ;  /* 0x000000c4c7c41220 */ /* 0x010fe20000410000 */
[----:B------:R-:W-:-:S03]  /*6dd0*/  @!P3 ISETP.NE.U32.AND P5, PT, R3, RZ, PT ;  /* 0x000000ff0300b20c */ /* 0x000fc60003fa5070 */
[----:B------:R-:W-:Y:S01]  /*6de0*/  @P1 FFMA.FTZ R83, R244, R196, R83 ;  /* 0x000000c4f4531223 */ /* 0x000fe20000010053 */
[----:B------:R-:W-:Y:S01]  /*6df0*/  @!P3 ISETP.NE.AND.EX P5, PT, R2, RZ, PT, P5 ;  /* 0x000000ff0200b20c */ /* 0x000fe20003fa5350 */
[----:B------:R-:W-:Y:S01]  /*6e00*/  BSSY B0, `(.L_x_12142) ;  /* 0x0000018000007945 */ /* 0x000fe20003800000 */
[----:B------:R-:W-:Y:S02]  /*6e10*/  SEL R108, R198, R108, P4 ;  /* 0x0000006cc66c7207 */ /* 0x000fe40002000000 */
[----:B------:R-:W-:Y:S02]  /*6e20*/  SEL R109, R201, R109, P4 ;  /* 0x0000006dc96d7207 */ /* 0x000fe40002000000 */
[----:B------:R-:W-:Y:S02]  /*6e30*/  SEL R110, R200, R110, P4 ;  /* 0x0000006ec86e7207 */ /* 0x000fe40002000000 */
[----:B------:R-:W-:Y:S02]  /*6e40*/  SEL R111, R199, R111, P4 ;  /* 0x0000006fc76f7207 */ /* 0x000fe40002000000 */
[----:B------:R-:W-:Y:S01]  /*6e50*/  @!P3 FSEL R198, R8, RZ, P5 ;  /* 0x000000ff08c6b208 */ /* 0x000fe20002800000 */
[----:B-----5:R-:W-:Y:S01]  /*6e60*/  @P1 FMUL.FTZ R238, R241, R238 ;  /* 0x000000eef1ee1220 */ /* 0x020fe20000410000 */
[----:B--2---:R-:W-:-:S02]  /*6e70*/  @P1 FMUL.FTZ R241, R246, R197 ;  /* 0x000000c5f6f11220 */ /* 0x004fc40000410000 */
[----:B------:R-:W0:Y:S01]  /*6e80*/  @P1 LDC R197, c[0x0][0x29c] ;  /* 0x0000a700ffc51b82 */ /* 0x000e220000000800 */
[----:B---3--:R-:W-:Y:S01]  /*6e90*/  @P1 FMUL.FTZ R203, R249, R203 ;  /* 0x000000cbf9cb1220 */ /* 0x008fe20000410000 */
[----:B------:R-:W-:Y:S01]  /*6ea0*/  @P1 FMUL.FTZ R196, R245, R196 ;  /* 0x000000c4f5c41220 */ /* 0x000fe20000410000 */
[----:B------:R-:W-:Y:S02]  /*6eb0*/  @P1 F2FP.F16.F32.PACK_AB R238, RZ, R238 ;  /* 0x000000eeffee123e */ /* 0x000fe400000000ff */
[----:B------:R-:W-:Y:S02]  /*6ec0*/  @P1 F2FP.F16.F32.PACK_AB R241, RZ, R241 ;  /* 0x000000f1fff1123e */ /* 0x000fe400000000ff */
[----:B------:R-:W-:Y:S02]  /*6ed0*/  @P1 F2FP.F16.F32.PACK_AB R203, RZ, R203 ;  /* 0x000000cbffcb123e */ /* 0x000fe400000000ff */
[----:B------:R-:W-:Y:S01]  /*6ee0*/  @P1 F2FP.F16.F32.PACK_AB R196, RZ, R196 ;  /* 0x000000c4ffc4123e */ /* 0x000fe200000000ff */
        /* <DEDUP_REMOVED lines=9> */
.L_x_12143:
[----:B------:R-:W-:Y:S05]  /*6f80*/  BSYNC B0 ;  /* 0x0000000000007941 */ /* 0x000fea0003800000 */
.L_x_12142:
[----:B------:R-:W2:Y:S01]  /*6f90*/  LDL R200, [R1+0xb8] ;  /* 0x0000b80001c87983 */ /* 0x000ea20000100800 */
[C---:B------:R-:W-:Y:S01]  /*6fa0*/  SEL R96, R198.reuse, R96, P4 ;  /* 0x00000060c6607207 */ /* 0x040fe20002000000 */
[----:B0-----:R-:W-:Y:S01]  /*6fb0*/  @P1 FMUL.FTZ R198, R198, R197 ;  /* 0x000000c5c6c61220 */ /* 0x001fe20000410000 */
[----:B------:R-:W-:Y:S01]  /*6fc0*/  @P1 HADD2.F32 R199, -RZ, R158.H0_H0 ;  /* 0x2000009effc71230 */ /* 0x000fe20000004100 */
[----:B------:R-:W0:Y:S01]  /*6fd0*/  @P1 LDC R197, c[0x0][0x29c] ;  /* 0x0000a700ffc51b82 */ /* 0x000e220000000800 */
[----:B------:R-:W-:Y:S01]  /*6fe0*/  @!P3 ISETP.NE.U32.AND P5, PT, R3, RZ, PT ;  /* 0x000000ff0300b20c */ /* 0x000fe20003fa5070 */
[----:B------:R-:W-:Y:S01]  /*6ff0*/  BSSY B0, `(.L_x_12144) ;  /* 0x0000010000007945 */ /* 0x000fe20003800000 */
[----:B------:R-:W-:Y:S01]  /*7000*/  @P1 PRMT R144, R238, 0x7610, R144 ;  /* 0x00007610ee901816 */ /* 0x000fe20000000090 */
[----:B------:R-:W-:Y:S01]  /*7010*/  @P1 FFMA.FTZ R84, R199, R198, R84 ;  /* 0x000000c6c7541223 */ /* 0x000fe20000010054 */
[----:B------:R-:W-:-:S04]  /*7020*/  @!P3 ISETP.NE.AND.EX P5, PT, R2, RZ, PT, P5 ;  /* 0x000000ff0200b20c */ /* 0x000fc80003fa5350 */
[----:B------:R-:W-:Y:S01]  /*7030*/  @!P3 FSEL R199, R9, RZ, P5 ;  /* 0x000000ff09c7b208 */ /* 0x000fe20002800000 */
[----:B--2---:R-:W-:-:S05]  /*7040*/  @P1 FMUL.FTZ R198, R200, R198 ;  /* 0x000000c6c8c61220 */ /* 0x004fca0000410000 */
[----:B------:R-:W-:Y:S01]  /*7050*/  @P1 F2FP.F16.F32.PACK_AB R198, RZ, R198 ;  /* 0x000000c6ffc6123e */ /* 0x000fe200000000ff */
        /* <DEDUP_REMOVED lines=9> */
.L_x_12145:
[----:B------:R-:W-:Y:S05]  /*70f0*/  BSYNC B0 ;  /* 0x0000000000007941 */ /* 0x000fea0003800000 */
.L_x_12144:
[----:B------:R-:W2:Y:S01]  /*7100*/  LDL R201, [R1+0xbc] ;  /* 0x0000bc0001c97983 */ /* 0x000ea20000100800 */
[C---:B------:R-:W-:Y:S01]  /*7110*/  SEL R97, R199.reuse, R97, P4 ;  /* 0x00000061c7617207 */ /* 0x040fe20002000000 */
[----:B------:R-:W-:Y:S01]  /*7120*/  @P1 FMUL.FTZ R199, R199, R197 ;  /* 0x000000c5c7c71220 */ /* 0x000fe20000410000 */
[----:B------:R-:W-:Y:S01]  /*7130*/  @P1 HADD2.F32 R200, -RZ, R158.H1_H1 ;  /* 0x3000009effc81230 */ /* 0x000fe20000004100 */
        /* <DEDUP_REMOVED lines=18> */
.L_x_12147:
[----:B------:R-:W-:Y:S05]  /*7260*/  BSYNC B0 ;  /* 0x0000000000007941 */ /* 0x000fea0003800000 */
.L_x_12146:
[----:B------:R-:W2:Y:S01]  /*7270*/  LDL R201, [R1+0xc0] ;  /* 0x0000c00001c97983 */ /* 0x000ea20000100800 */
[C---:B------:R-:W-:Y:S01]  /*7280*/  SEL R98, R200.reuse, R98, P4 ;  /* 0x00000062c8627207 */ /* 0x040fe20002000000 */
[----:B------:R-:W-:Y:S01]  /*7290*/  @P1 FMUL.FTZ R197, R200, R197 ;  /* 0x000000c5c8c51220 */ /* 0x000fe20000410000 */
[----:B------:R-:W-:Y:S01]  /*72a0*/  @P1 HADD2.F32 R200, -RZ, R159.H0_H0 ;  /* 0x2000009fffc81230 */ /* 0x000fe20000004100 */
[----:B------:R-:W-:Y:S01]  /*72b0*/  @!P3 ISETP.NE.U32.AND P5, PT, R3, RZ, PT ;  /* 0x000000ff0300b20c */ /* 0x000fe20003fa5070 */
[----:B------:R-:W-:Y:S01]  /*72c0*/  BSSY B0, `(.L_x_12148) ;  /* 0x0000014000007945 */ /* 0x000fe20003800000 */
[----:B------:R-:W-:Y:S02]  /*72d0*/  @P1 PRMT R145, R241, 0x7610, R145 ;  /* 0x00007610f1911816 */ /* 0x000fe40000000091 */
[----:B------:R-:W-:Y:S01]  /*72e0*/  @P1 FFMA.FTZ R86, R200, R197, R86 ;  /* 0x000000c5c8561223 */ /* 0x000fe20000010056 */
[----:B------:R-:W-:Y:S02]  /*72f0*/  @!P3 ISETP.NE.AND.EX P5, PT, R2, RZ, PT, P5 ;  /* 0x000000ff0200b20c */ /* 0x000fe40003fa5350 */
[----:B------:R-:W-:-:S02]  /*7300*/  @P1 PRMT R146, R198, 0x7610, R146 ;  /* 0x00007610c6921816 */ /* 0x000fc40000000092 */
[----:B------:R-:W-:Y:S02]  /*7310*/  @P1 PRMT R145, R145, 0x5410, R196 ;  /* 0x0000541091911816 */ /* 0x000fe400000000c4 */
[----:B------:R-:W-:Y:S02]  /*7320*/  @P1 PRMT R146, R146, 0x5410, R199 ;  /* 0x0000541092921816 */ /* 0x000fe400000000c7 */
        /* <DEDUP_REMOVED lines=13> */
.L_x_12149:
[----:B------:R-:W-:Y:S05]  /*7400*/  BSYNC B0 ;  /* 0x0000000000007941 */ /* 0x000fea0003800000 */
.L_x_12148:
[----:B------:R-:W2:Y:S01]  /*7410*/  LDL R5, [R1+0xc4] ;  /* 0x0000c40001057983 */ /* 0x000ea20000100800 */
[----:B------:R-:W0:Y:S01]  /*7420*/  @P1 LDC R2, c[0x0][0x29c] ;  /* 0x0000a700ff021b82 */ /* 0x000e220000000800 */
[----:B------:R-:W-:Y:S01]  /*7430*/  @P1 HADD2.F32 R3, -RZ, R159.H1_H1 ;  /* 0x3000009fff031230 */ /* 0x000fe20000004100 */
[----:B------:R-:W-:Y:S02]  /*7440*/  @P0 IADD3 R4, R4, 0x200, RZ ;  /* 0x0000020004040810 */ /* 0x000fe40007ffe0ff */
[----:B------:R-:W-:Y:S02]  /*7450*/  SEL R99, R196, R99, P4 ;  /* 0x00000063c4637207 */ /* 0x000fe40002000000 */
[----:B------:R-:W-:Y:S01]  /*7460*/  IADD3 R248, R248, UR14, RZ ;  /* 0x0000000ef8f87c10 */ /* 0x000fe2000fffe0ff */
[----:B0-----:R-:W-:-:S04]  /*7470*/  @P1 FMUL.FTZ R2, R196, R2 ;  /* 0x00000002c4021220 */ /* 0x001fc80000410000 */
[-C--:B------:R-:W-:Y:S01]  /*7480*/  @P1 FFMA.FTZ R87, R3, R2.reuse, R87 ;  /* 0x0000000203571223 */ /* 0x080fe20000010057 */
[----:B--2---:R-:W-:-:S05]  /*7490*/  @P1 FMUL.FTZ R2, R5, R2 ;  /* 0x0000000205021220 */ /* 0x004fca0000410000 */
        /* <DEDUP_REMOVED lines=13> */
.L_x_12065:
[----:B------:R-:W1:Y:S01]  /*7570*/  S2R R196, SR_TID.X ;  /* 0x0000000000c47919 */ /* 0x000e620000002100 */
[----:B------:R-:W1:Y:S08]  /*7580*/  S2UR UR6, SR_CTAID.X ;  /* 0x00000000000679c3 */ /* 0x000e700000002500 */
[----:B0-----:R-:W0:Y:S08]  /*7590*/  LDC.64 R2, c[0x0][0x2d0] ;  /* 0x0000b400ff027b82 */ /* 0x001e300000000a00 */
[----:B------:R-:W2:Y:S08]  /*75a0*/  LDC.64 R4, c[0x0][0x2d8] ;  /* 0x0000b600ff047b82 */ /* 0x000eb00000000a00 */
[----:B------:R-:W3:Y:S01]  /*75b0*/  LDC.64 R6, c[0x0][0x2f0] ;  /* 0x0000bc00ff067b82 */ /* 0x000ee20000000a00 */
[C---:B-1----:R-:W-:Y:S01]  /*75c0*/  LEA.HI R0, R196.reuse, UR6, RZ, 0x19 ;  /* 0x00000006c4007c11 */ /* 0x042fe2000f8fc8ff */
        /* <DEDUP_REMOVED lines=38> */
.L_x_12069:
[----:B0-----:R-:W-:Y:S01]  /*7830*/  HFMA2.MMA R201, -RZ, RZ, 0, 1.847743988037109375e-06 ;  /* 0x0000001fffc97435 */ /* 0x001fe200000001ff */
[----:B------:R-:W-:Y:S02]  /*7840*/  MOV R6, 0x10 ;  /* 0x0000001000067802 */ /* 0x000fe40000000f00 */
[----:B------:R-:W-:-:S08]  /*7850*/  MOV R202, 0xffffffff ;  /* 0xffffffff00ca7802 */ /* 0x000fd00000000f00 */
[----:B-----5:R-:W-:Y:S05]  /*7860*/  WARPSYNC.COLLECTIVE R202, `(.L_x_12151) ;  /* 0x00000000ca087348 */ /* 0x020fea0003c00000 */
[----:B------:R0:W1:Y:S02]  /*7870*/  SHFL.DOWN P1, R203, R196, R6, R201 ;  /* 0x08000006c4cb7389 */ /* 0x00006400000200c9 */
[----:B01---5:R-:W-:Y:S01]  /*7880*/  ENDCOLLECTIVE ;  /* 0x000000000000791b */ /* 0x023fe20003800000 */
.L_x_12151:
[----:B------:R-:W-:-:S05]  /*7890*/  MOV R6, R203 ;  /* 0x000000cb00067202 */ /* 0x000fca0000000f00 */
[----:B------:R-:W-:Y:S01]  /*78a0*/  FADD.FTZ R198, R6, R196 ;  /* 0x000000c406c67221 */ /* 0x000fe20000010000 */
[----:B------:R-:W-:Y:S01]  /*78b0*/  HFMA2.MMA R6, -RZ, RZ, 0, 9.5367431640625e-07 ;  /* 0x00000010ff067435 */ /* 0x000fe200000001ff */
[----:B------:R-:W-:-:S10]  /*78c0*/  MOV R196, R197 ;  /* 0x000000c500c47202 */ /* 0x000fd40000000f00 */
[----:B------:R-:W-:Y:S05]  /*78d0*/  WARPSYNC.COLLECTIVE R202, `(.L_x_12152) ;  /* 0x00000000ca087348 */ /* 0x000fea0003c00000 */
[----:B------:R0:W1:Y:S02]  /*78e0*/  SHFL.DOWN P1, R203, R196, R6, R201 ;  /* 0x08000006c4cb7389 */ /* 0x00006400000200c9 */
[----:B01----:R-:W-:Y:S01]  /*78f0*/  ENDCOLLECTIVE ;  /* 0x000000000000791b */ /* 0x003fe20003800000 */
.L_x_12152:
[----:B------:R-:W-:Y:S02]  /*7900*/  MOV R196, R198 ;  /* 0x000000c600c47202 */ /* 0x000fe40000000f00 */
[----:B------:R-:W-:-:S05]  /*7910*/  MOV R6, R203 ;  /* 0x000000cb00067202 */ /* 0x000fca0000000f00 */
[----:B------:R-:W-:Y:S01]  /*7920*/  FADD.FTZ R197, R6, R197 ;  /* 0x000000c506c57221 */ /* 0x000fe20000010000 */
[----:B------:R-:W-:-:S11]  /*7930*/  HFMA2.MMA R6, -RZ, RZ, 0, 4.76837158203125e-07 ;  /* 0x00000008ff067435 */ /* 0x000fd600000001ff */
[----:B------:R-:W-:Y:S05]  /*7940*/  WARPSYNC.COLLECTIVE R202, `(.L_x_12153) ;  /* 0x00000000ca087348 */ /* 0x000fea0003c00000 */
[----:B------:R0:W1:Y:S02]  /*7950*/  SHFL.DOWN P1, R203, R196, R6, R201 ;  /* 0x08000006c4cb7389 */ /* 0x00006400000200c9 */
[----:B01----:R-:W-:Y:S01]  /*7960*/  ENDCOLLECTIVE ;  /* 0x000000000000791b */ /* 0x003fe20003800000 */
.L_x_12153:
[----:B------:R-:W-:Y:S02]  /*7970*/  MOV R196, R197 ;  /* 0x000000c500c47202 */ /* 0x000fe40000000f00 */
[----:B------:R-:W-:-:S05]  /*7980*/  MOV R6, R203 ;  /* 0x000000cb00067202 */ /* 0x000fca0000000f00 */
[----:B------:R-:W-:Y:S01]  /*7990*/  FADD.FTZ R198, R198, R6 ;  /* 0x00000006c6c67221 */ /* 0x000fe20000010000 */
[----:B------:R-:W-:-:S11]  /*79a0*/  HFMA2.MMA R6, -RZ, RZ, 0, 4.76837158203125e-07 ;  /* 0x00000008ff067435 */ /* 0x000fd600000001ff */
[----:B------:R-:W-:Y:S05]  /*79b0*/  WARPSYNC.COLLECTIVE R202, `(.L_x_12154) ;  /* 0x00000000ca087348 */ /* 0x000fea0003c00000 */
[----:B------:R0:W1:Y:S02]  /*79c0*/  SHFL.DOWN P1, R203, R196, R6, R201 ;  /* 0x08000006c4cb7389 */ /* 0x00006400000200c9 */
[----:B01----:R-:W-:Y:S01]  /*79d0*/  ENDCOLLECTIVE ;  /* 0x000000000000791b */ /* 0x003fe20003800000 */
.L_x_12154:
[----:B------:R-:W-:Y:S02]  /*79e0*/  MOV R196, R198 ;  /* 0x000000c600c47202 */ /* 0x000fe40000000f00 */
[----:B------:R-:W-:-:S05]  /*79f0*/  MOV R6, R203 ;  /* 0x000000cb00067202 */ /* 0x000fca0000000f00 */
[----:B------:R-:W-:Y:S01]  /*7a00*/  FADD.FTZ R197, R197, R6 ;  /* 0x00000006c5c57221 */ /* 0x000fe20000010000 */
[----:B------:R-:W-:-:S11]  /*7a10*/  HFMA2.MMA R6, -RZ, RZ, 0, 2.384185791015625e-07 ;  /* 0x00000004ff067435 */ /* 0x000fd600000001ff */
[----:B------:R-:W-:Y:S05]  /*7a20*/  WARPSYNC.COLLECTIVE R202, `(.L_x_12155) ;  /* 0x00000000ca087348 */ /* 0x000fea0003c00000 */
[----:B------:R0:W1:Y:S02]  /*7a30*/  SHFL.DOWN P1, R203, R196, R6, R201 ;  /* 0x08000006c4cb7389 */ /* 0x00006400000200c9 */
[----:B01----:R-:W-:Y:S01]  /*7a40*/  ENDCOLLECTIVE ;  /* 0x000000000000791b */ /* 0x003fe20003800000 */
.L_x_12155:
[----:B------:R-:W-:Y:S02]  /*7a50*/  MOV R196, R197 ;  /* 0x000000c500c47202 */ /* 0x000fe40000000f00 */
[----:B------:R-:W-:-:S05]  /*7a60*/  MOV R6, R203 ;  /* 0x000000cb00067202 */ /* 0x000fca0000000f00 */
[----:B------:R-:W-:Y:S01]  /*7a70*/  FADD.FTZ R198, R198, R6 ;  /* 0x00000006c6c67221 */ /* 0x000fe20000010000 */
[----:B------:R-:W-:-:S11]  /*7a80*/  HFMA2.MMA R6, -RZ, RZ, 0, 2.384185791015625e-07 ;  /* 0x00000004ff067435 */ /* 0x000fd600000001ff */
[----:B------:R-:W-:Y:S05]  /*7a90*/  WARPSYNC.COLLECTIVE R202, `(.L_x_12156) ;  /* 0x00000000ca087348 */ /* 0x000fea0003c00000 */
[----:B------:R0:W1:Y:S02]  /*7aa0*/  SHFL.DOWN P1, R203, R196, R6, R201 ;  /* 0x08000006c4cb7389 */ /* 0x00006400000200c9 */
[----:B01----:R-:W-:Y:S01]  /*7ab0*/  ENDCOLLECTIVE ;  /* 0x000000000000791b */ /* 0x003fe20003800000 */
.L_x_12156:
[----:B------:R-:W-:Y:S02]  /*7ac0*/  MOV R196, R198 ;  /* 0x000000c600c47202 */ /* 0x000fe40000000f00 */
[----:B------:R-:W-:-:S05]  /*7ad0*/  MOV R6, R203 ;  /* 0x000000cb00067202 */ /* 0x000fca0000000f00 */
[----:B------:R-:W-:Y:S01]  /*7ae0*/  FADD.FTZ R197, R197, R6 ;  /* 0x00000006c5c57221 */ /* 0x000fe20000010000 */
[----:B------:R-:W-:-:S11]  /*7af0*/  HFMA2.MMA R6, -RZ, RZ, 0, 1.1920928955078125e-07 ;  /* 0x00000002ff067435 */ /* 0x000fd600000001ff */
[----:B------:R-:W-:Y:S05]  /*7b00*/  WARPSYNC.COLLECTIVE R202, `(.L_x_12157) ;  /* 0x00000000ca087348 */ /* 0x000fea0003c00000 */
[----:B------:R0:W1:Y:S02]  /*7b10*/  SHFL.DOWN P1, R203, R196, R6, R201 ;  /* 0x08000006c4cb7389 */ /* 0x00006400000200c9 */
[----:B01----:R-:W-:Y:S01]  /*7b20*/  ENDCOLLECTIVE ;  /* 0x000000000000791b */ /* 0x003fe20003800000 */
.L_x_12157:
[----:B------:R-:W-:Y:S02]  /*7b30*/  MOV R196, R197 ;  /* 0x000000c500c47202 */ /* 0x000fe40000000f00 */
[----:B------:R-:W-:-:S05]  /*7b40*/  MOV R6, R203 ;  /* 0x000000cb00067202 */ /* 0x000fca0000000f00 */
[----:B------:R-:W-:Y:S01]  /*7b50*/  FADD.FTZ R198, R198, R6 ;  /* 0x00000006c6c67221 */ /* 0x000fe20000010000 */
[----:B------:R-:W-:-:S11]  /*7b60*/  HFMA2.MMA R6, -RZ, RZ, 0, 1.1920928955078125e-07 ;  /* 0x00000002ff067435 */ /* 0x000fd600000001ff */
[----:B------:R-:W-:Y:S05]  /*7b70*/  WARPSYNC.COLLECTIVE R202, `(.L_x_12158) ;  /* 0x00000000ca087348 */ /* 0x000fea0003c00000 */
[----:B------:R0:W1:Y:S02]  /*7b80*/  SHFL.DOWN P1, R203, R196, R6, R201 ;  /* 0x08000006c4cb7389 */ /* 0x00006400000200c9 */
[----:B01----:R-:W-:Y:S01]  /*7b90*/  ENDCOLLECTIVE ;  /* 0x000000000000791b */ /* 0x003fe20003800000 */
.L_x_12158:
[----:B------:R-:W-:Y:S02]  /*7ba0*/  MOV R196, R198 ;  /* 0x000000c600c47202 */ /* 0x000fe40000000f00 */
[----:B------:R-:W-:-:S05]  /*7bb0*/  MOV R6, R203 ;  /* 0x000000cb00067202 */ /* 0x000fca0000000f00 */
[----:B------:R-:W-:Y:S01]  /*7bc0*/  FADD.FTZ R199, R197, R6 ;  /* 0x00000006c5c77221 */ /* 0x000fe20000010000 */
[----:B------:R-:W-:-:S11]  /*7bd0*/  HFMA2.MMA R6, -RZ, RZ, 0, 5.9604644775390625e-08 ;  /* 0x00000001ff067435 */ /* 0x000fd600000001ff */
[----:B------:R-:W-:Y:S05]  /*7be0*/  WARPSYNC.COLLECTIVE R202, `(.L_x_12159) ;  /* 0x00000000ca087348 */ /* 0x000fea0003c00000 */
[----:B------:R0:W1:Y:S02]  /*7bf0*/  SHFL.DOWN P1, R203, R196, R6, R201 ;  /* 0x08000006c4cb7389 */ /* 0x00006400000200c9 */
[----:B01----:R-:W-:Y:S01]  /*7c00*/  ENDCOLLECTIVE ;  /* 0x000000000000791b */ /* 0x003fe20003800000 */
.L_x_12159:
[----:B------:R-:W-:Y:S02]  /*7c10*/  MOV R196, R199 ;  /* 0x000000c700c47202 */ /* 0x000fe40000000f00 */
[----:B------:R-:W-:-:S07]  /*7c20*/  MOV R200, R203 ;  /* 0x000000cb00c87202 */ /* 0x000fce0000000f00 */
[----:B------:R-:W-:Y:S05]  /*7c30*/  WARPSYNC.COLLECTIVE R202, `(.L_x_12160) ;  /* 0x00000000ca087348 */ /* 0x000fea0003c00000 */
[----:B------:R0:W1:Y:S02]  /*7c40*/  SHFL.DOWN P1, R203, R196, R6, R201 ;  /* 0x08000006c4cb7389 */ /* 0x00006400000200c9 */
[----:B01----:R-:W-:Y:S01]  /*7c50*/  ENDCOLLECTIVE ;  /* 0x000000000000791b */ /* 0x003fe20003800000 */
.L_x_12160:
[----:B------:R-:W-:Y:S01]  /*7c60*/  MOV R201, R203 ;  /* 0x000000cb00c97202 */ /* 0x000fe20000000f00 */
[----:B------:R-:W-:Y:S06]  /*7c70*/  BRA `(.L_x_12161) ;  /* 0xffffffb4004c7947 */ /* 0x000fec000383ffff */
.L_x_12162:
        /* <DEDUP_REMOVED lines=16> */
.L_x_16617:


//--------------------- .text._ZN10layer_norm13ln_bwd_kernelINS_13Kernel_traitsIf6__halffS2_fjLj5120ELj1ELj1ELj4ELj16ENS_18Kernel_traits_baseILj5120EfS2_fS2_fjLj128EEEEELb1ELb0ELb0ELb0EEEvNS_9BwdParamsE --------------------------
	.section	.text._ZN10layer_norm13ln_bwd_kernelINS_13Kernel_traitsIf6__halffS2_fjLj5120ELj1ELj1ELj4ELj16ENS_18Kernel_traits_baseILj5120EfS2_fS2_fjLj128EEEEELb1ELb0ELb0ELb0EEEvNS_9BwdParamsE,"ax",@progbits
	.align	128
        .global         _ZN10layer_norm13ln_bwd_kernelINS_13Kernel_traitsIf6__halffS2_fjLj5120ELj1ELj1ELj4ELj16ENS_18Kernel_traits_baseILj5120EfS2_fS2_fjLj128EEEEELb1ELb0ELb0ELb0EEEvNS_9BwdParamsE
        .type           _ZN10layer_norm13ln_bwd_kernelINS_13Kernel_traitsIf6__halffS2_fjLj5120ELj1ELj1ELj4ELj16ENS_18Kernel_traits_baseILj5120EfS2_fS2_fjLj128EEEEELb1ELb0ELb0ELb0EEEvNS_9BwdParamsE,@function
        .size           _ZN10layer_norm13ln_bwd_kernelINS_13Kernel_traitsIf6__halffS2_fjLj5120ELj1ELj1ELj4ELj16ENS_18Kernel_traits_baseILj5120EfS2_fS2_fjLj128EEEEELb1ELb0ELb0ELb0EEEvNS_9BwdParamsE,(.L_x_16618 - _ZN10layer_norm13ln_bwd_kernelINS_13Kernel_traitsIf6__halffS2_fjLj5120ELj1ELj1ELj4ELj16ENS_18Kernel_traits_baseILj5120EfS2_fS2_fjLj128EEEEELb1ELb0ELb0ELb0EEEvNS_9BwdParamsE)
        .other          _ZN10layer_norm13ln_bwd_kernelINS_13Kernel_traitsIf6__halffS2_fjLj5120ELj1ELj1ELj4ELj16ENS_18Kernel_traits_baseILj5120EfS2_fS2_fjLj128EEEEELb1ELb0ELb0ELb0EEEvNS_9BwdParamsE,@"STO_CUDA_ENTRY STV_DEFAULT"
_ZN10layer_norm13ln_bwd_kernelINS_13Kernel_traitsIf6__halffS2_fjLj5120ELj1ELj1ELj4ELj16ENS_18Kernel_traits_baseILj5120EfS2_fS2_fjLj128EEEEELb1ELb0ELb0ELb0EEEvNS_9BwdParamsE:
.text._ZN10layer_norm13ln_bwd_kernelINS_13Kernel_traitsIf6__halffS2_fjLj5120ELj1ELj1ELj4ELj16ENS_18Kernel_traits_baseILj5120EfS2_fS2_fjLj128EEEEELb1ELb0ELb0ELb0EEEvNS_9BwdParamsE:
        /* <DEDUP_REMOVED lines=124> */
.L_x_12185:
        /* <DEDUP_REMOVED lines=20> */
[----:B------:R-:W-:Y:S01]  /*0900*/  CS2R R214, SRZ ;  /* 0x0000000000d67805 */ /* 0x000fe2000001ff00 */
[----:B---3--:R-:W-:Y:S02]  /*0910*/  @P2 HADD2.F32 R12, -RZ, R3.H0_H0 ;  /* 0x20000003ff0c2230 */ /* 0x008fe40000004100 */
        /* <DEDUP_REMOVED lines=15> */
[----:B------:R-:W3:Y:S04]  /*0a10*/  LDG.E.128 R188, desc[UR4][R182.64+0x10] ;  /* 0x00001004b6bc7981 */ /* 0x000ee8000c1e1d00 */
[----:B------:R-:W3:Y:S04]  /*0a20*/  LDL R210, [R1+0x68] ;  /* 0x0000680001d27983 */ /* 0x000ee80000100800 */
[----:B------:R-:W3:Y:S01]  /*0a30*/  LDL R215, [R1+0x54] ;  /* 0x0000540001d77983 */ /* 0x000ee20000100800 */
        /* <DEDUP_REMOVED lines=17> */
[----:B------:R-:W-:Y:S01]  /*0b50*/  FADD.FTZ R187, -R209, R188 ;  /* 0x000000bcd1bb7221 */ /* 0x000fe20000010100 */
[----:B------:R-:W-:Y:S01]  /*0b60*/  FMUL.FTZ R0, R11, R0 ;  /* 0x000000000b007220 */ /* 0x000fe20000410000 */
[----:B------:R-:W-:Y:S01]  /*0b70*/  FADD.FTZ R208, -R209, R186 ;  /* 0x000000bad1d07221 */ /* 0x000fe20000010100 */
[----:B------:R-:W-:Y:S01]  /*0b80*/  FMUL.FTZ R224, R11, R13 ;  /* 0x0000000d0be07220 */ /* 0x000fe20000410000 */
[----:B------:R-:W-:-:S02]  /*0b90*/  FADD.FTZ R186, -R209, R189 ;  /* 0x000000bdd1ba7221 */ /* 0x000fc40000010100 */
[----:B------:R-:W2:Y:S01]  /*0ba0*/  LDL R209, [R1+0x50] ;  /* 0x0000500001d17983 */ /* 0x000ea20000100800 */
[--C-:B------:R-:W-:Y:S02]  /*0bb0*/  HADD2.F32 R191, -RZ, R180.reuse.H0_H0 ;  /* 0x200000b4ffbf7230 */ /* 0x100fe40000004100 */
[----:B------:R-:W-:Y:S02]  /*0bc0*/  HADD2.F32 R190, -RZ, R180.H1_H1 ;  /* 0x300000b4ffbe7230 */ /* 0x000fe40000004100 */
[----:B------:R-:W-:Y:S02]  /*0bd0*/  HADD2.F32 R188, -RZ, R181.H0_H0 ;  /* 0x200000b5ffbc7230 */ /* 0x000fe40000004100 */
[----:B------:R-:W-:Y:S01]  /*0be0*/  FADD.FTZ R100, R100, R191 ;  /* 0x000000bf64647221 */ /* 0x000fe20000010000 */
[-C--:B------:R-:W-:Y:S01]  /*0bf0*/  FFMA.FTZ R60, R0, R191.reuse, R60 ;  /* 0x000000bf003c7223 */ /* 0x080fe2000001003c */
[----:B------:R-:W-:Y:S01]  /*0c00*/  FMUL.FTZ R13, R212, R191 ;  /* 0x000000bfd40d7220 */ /* 0x000fe20000410000 */
[----:B------:R-:W-:Y:S01]  /*0c10*/  FMUL.FTZ R191, R211, R190 ;  /* 0x000000bed3bf7220 */ /* 0x000fe20000410000 */
[----:B------:R-:W-:Y:S01]  /*0c20*/  FMUL.FTZ R214, R210, R188 ;  /* 0x000000bcd2d67220 */ /* 0x000fe20000410000 */
[----:B------:R-:W-:-:S02]  /*0c30*/  FMUL.FTZ R212, R11, R208 ;  /* 0x000000d00bd47220 */ /* 0x000fc40000410000 */
[----:B------:R-:W3:Y:S01]  /*0c40*/  LDL R208, [R1+0x6c] ;  /* 0x00006c0001d07983 */ /* 0x000ee20000100800 */
[----:B------:R-:W-:-:S03]  /*0c50*/  FMUL.FTZ R210, R11, R187 ;  /* 0x000000bb0bd27220 */ /* 0x000fc60000410000 */
[----:B------:R-:W-:Y:S04]  /*0c60*/  STL [R1+0x24], R191 ;  /* 0x000024bf01007387 */ /* 0x000fe80000100800 */
[----:B------:R0:W-:Y:S04]  /*0c70*/  STL [R1+0x20], R214 ;  /* 0x000020d601007387 */ /* 0x0001e80000100800 */
[----:B------:R-:W4:Y:S01]  /*0c80*/  LDL R187, [R1+0x5c] ;  /* 0x00005c0001bb7983 */ /* 0x000f220000100800 */
[----:B------:R-:W-:Y:S02]  /*0c90*/  HADD2.F32 R180, -RZ, R182.H0_H0 ;  /* 0x200000b6ffb47230 */ /* 0x000fe40000004100 */
[----:B------:R-:W-:Y:S01]  /*0ca0*/  FMUL.FTZ R211, R11, R207 ;  /* 0x000000cf0bd37220 */ /* 0x000fe20000410000 */
[----:B------:R-:W-:-:S02]  /*0cb0*/  HADD2.F32 R181, -RZ, R181.H1_H1 ;  /* 0x300000b5ffb57230 */ /* 0x000fc40000004100 */
[----:B------:R-:W-:Y:S01]  /*0cc0*/  FADD.FTZ R102, R102, R188 ;  /* 0x000000bc66667221 */ /* 0x000fe20000010000 */
[----:B------:R-:W-:Y:S02]  /*0cd0*/  HADD2.F32 R182, -RZ, R182.H1_H1 ;  /* 0x300000b6ffb67230 */ /* 0x000fe40000004100 */
[----:B------:R-:W-:Y:S01]  /*0ce0*/  FFMA.FTZ R62, R212, R188, R62 ;  /* 0x000000bcd43e7223 */ /* 0x000fe2000001003e */
[--C-:B------:R-:W-:Y:S02]  /*0cf0*/  HADD2.F32 R189, -RZ, R183.reuse.H0_H0 ;  /* 0x200000b7ffbd7230 */ /* 0x100fe40000004100 */
[----:B------:R-:W-:Y:S01]  /*0d00*/  FADD.FTZ R101, R101, R190 ;  /* 0x000000be65657221 */ /* 0x000fe20000010000 */
[----:B------:R-:W-:Y:S02]  /*0d10*/  HADD2.F32 R183, -RZ, R183.H1_H1 ;  /* 0x300000b7ffb77230 */ /* 0x000fe40000004100 */
[----:B------:R-:W-:Y:S01]  /*0d20*/  FFMA.FTZ R61, R224, R190, R61 ;  /* 0x000000bee03d7223 */ /* 0x000fe2000001003d */
[----:B------:R-:W-:Y:S01]  /*0d30*/  FADD.FTZ R103, R103, R181 ;  /* 0x000000b567677221 */ /* 0x000fe20000010000 */
[----:B------:R-:W-:Y:S01]  /*0d40*/  FFMA.FTZ R63, R211, R181, R63 ;  /* 0x000000b5d33f7223 */ /* 0x000fe2000001003f */
[----:B------:R-:W-:Y:S01]  /*0d50*/  FADD.FTZ R104, R104, R180 ;  /* 0x000000b468687221 */ /* 0x000fe20000010000 */
[----:B------:R-:W-:Y:S01]  /*0d60*/  FFMA.FTZ R64, R210, R180, R64 ;  /* 0x000000b4d2407223 */ /* 0x000fe20000010040 */
[----:B------:R-:W-:Y:S01]  /*0d70*/  FADD.FTZ R105, R105, R182 ;  /* 0x000000b669697221 */ /* 0x000fe20000010000 */
[----:B------:R-:W-:Y:S01]  /*0d80*/  FMUL.FTZ R207, R11, R184 ;  /* 0x000000b80bcf7220 */ /* 0x000fe20000410000 */
[----:B------:R-:W-:Y:S01]  /*0d90*/  FADD.FTZ R106, R106, R189 ;  /* 0x000000bd6a6a7221 */ /* 0x000fe20000010000 */
[----:B------:R-:W-:-:S02]  /*0da0*/  FADD.FTZ R107, R107, R183 ;  /* 0x000000b76b6b7221 */ /* 0x000fc40000010000 */
[----:B------:R-:W-:Y:S01]  /*0db0*/  FFMA.FTZ R67, R207, R183, R67 ;  /* 0x000000b7cf437223 */ /* 0x000fe20000010043 */
[----:B--2---:R-:W-:Y:S01]  /*0dc0*/  FMUL.FTZ R188, R209, R180 ;  /* 0x000000b4d1bc7220 */ /* 0x004fe20000410000 */
[----:B------:R-:W-:Y:S01]  /*0dd0*/  FMUL.FTZ R209, R11, R186 ;  /* 0x000000ba0bd17220 */ /* 0x000fe20000410000 */
[----:B------:R-:W-:Y:S01]  /*0de0*/  FADD.FTZ R180, RZ, R13 ;  /* 0x0000000dffb47221 */ /* 0x000fe20000010000 */
[-C--:B------:R-:W-:Y:S02]  /*0df0*/  FMUL.FTZ R186, R215, R182.reuse ;  /* 0x000000b6d7ba7220 */ /* 0x080fe40000410000 */
[----:B------:R-:W-:Y:S01]  /*0e00*/  FFMA.FTZ R65, R209, R182, R65 ;  /* 0x000000b6d1417223 */ /* 0x000fe20000010041 */
[----:B------:R-:W-:-:S04]  /*0e10*/  FADD.FTZ R180, R180, R191 ;  /* 0x000000bfb4b47221 */ /* 0x000fc80000010000 */
[----:B------:R-:W-:Y:S01]  /*0e20*/  FADD.FTZ R180, R180, R214 ;  /* 0x000000d6b4b47221 */ /* 0x000fe20000010000 */
[----:B---3--:R-:W-:Y:S01]  /*0e30*/  FMUL.FTZ R190, R208, R181 ;  /* 0x000000b5d0be7220 */ /* 0x008fe20000410000 */
[----:B------:R-:W-:Y:S01]  /*0e40*/  FFMA.FTZ R181, R0, R13, RZ ;  /* 0x0000000d00b57223 */ /* 0x000fe200000100ff */
[----:B------:R-:W-:Y:S01]  /*0e50*/  FMUL.FTZ R208, R11, R185 ;  /* 0x000000b90bd07220 */ /* 0x000fe20000410000 */
[----:B------:R-:W-:Y:S02]  /*0e60*/  FMUL.FTZ R185, R213, R189 ;  /* 0x000000bdd5b97220 */ /* 0x000fe40000410000 */
[----:B------:R2:W-:Y:S01]  /*0e70*/  STL [R1+0x1c], R190 ;  /* 0x00001cbe01007387 */ /* 0x0005e20000100800 */
[----:B------:R-:W-:-:S03]  /*0e80*/  FFMA.FTZ R181, R224, R191, R181 ;  /* 0x000000bfe0b57223 */ /* 0x000fc600000100b5 */
[----:B------:R2:W-:Y:S01]  /*0e90*/  STL [R1+0x18], R188 ;  /* 0x000018bc01007387 */ /* 0x0005e20000100800 */
[----:B----4-:R-:W-:-:S03]  /*0ea0*/  FMUL.FTZ R182, R187, R183 ;  /* 0x000000b7bbb67220 */ /* 0x010fc60000410000 */
[----:B------:R2:W-:Y:S01]  /*0eb0*/  STL [R1+0x14], R186 ;  /* 0x000014ba01007387 */ /* 0x0005e20000100800 */
[----:B------:R-:W-:-:S03]  /*0ec0*/  FFMA.FTZ R181, R212, R214, R181 ;  /* 0x000000d6d4b57223 */ /* 0x000fc600000100b5 */
        /* <DEDUP_REMOVED lines=9> */
[C---:B------:R-:W-:Y:S01]  /*0f60*/  FFMA.FTZ R181, R208.reuse, R185, R181 ;  /* 0x000000b9d0b57223 */ /* 0x040fe200000100b5 */
[----:B------:R-:W-:Y:S01]  /*0f70*/  FFMA.FTZ R66, R208, R189, R66 ;  /* 0x000000bdd0427223 */ /* 0x000fe20000010042 */
[----:B------:R-:W-:Y:S01]  /*0f80*/  IADD3 R213, R3, 0x80, RZ ;  /* 0x0000008003d57810 */ /* 0x000fe20007ffe0ff */
[----:B------:R-:W-:Y:S01]  /*0f90*/  FADD.FTZ R215, R180, R182 ;  /* 0x000000b6b4d77221 */ /* 0x000fe20000010000 */
[----:B0-2---:R-:W-:-:S07]  /*0fa0*/  FFMA.FTZ R214, R207, R182, R181 ;  /* 0x000000b6cfd67223 */ /* 0x005fce00000100b5 */
.L_x_12165:
[----:B------:R-:W-:Y:S05]  /*0fb0*/  BSYNC B0 ;  /* 0x0000000000007941 */ /* 0x000fea0003800000 */
.L_x_12164:
[----:B------:R-:W2:Y:S01]  /*0fc0*/  LDL R180, [R1+0x7c] ;  /* 0x00007c0001b47983 */ /* 0x000ea20000100800 */
[----:B------:R-:W-:Y:S01]  /*0fd0*/  BSSY B0, `(.L_x_12166) ;  /* 0x0000062000007945 */ /* 0x000fe20003800000 */
[----:B--2---:R-:W-:-:S13]  /*0fe0*/  ISETP.NE.AND P3, PT, R180, RZ, PT ;  /* 0x000000ffb400720c */ /* 0x004fda0003f65270 */
[----:B------:R-:W-:Y:S05]  /*0ff0*/  @!P3 BRA `(.L_x_12167) ;  /* 0x00000004007cb947 */ /* 0x000fea0003800000 */
        /* <DEDUP_REMOVED lines=18> */
[----:B------:R0:W5:Y:S04]  /*1120*/  @P3 LDG.E.128 R148, desc[UR4][R22.64+0x10] ;  /* 0x0000100416943981 */ /* 0x000168000c1e1d00 */
[----:B------:R-:W3:Y:S01]  /*1130*/  LDL R250, [R1+0x34] ;  /* 0x0000340001fa7983 */ /* 0x000ee20000100800 */
        /* <DEDUP_REMOVED lines=8> */
[C---:B------:R-:W-:Y:S01]  /*11c0*/  FADD.FTZ R183, -R200.reuse, R183 ;  /* 0x000000b7c8b77221 */ /* 0x040fe20000010100 */
[C---:B------:R-:W-:Y:S01]  /*11d0*/  FMUL.FTZ R220, R11.reuse, R201 ;  /* 0x000000c90bdc7220 */ /* 0x040fe20000410000 */
[----:B------:R-:W-:Y:S01]  /*11e0*/  FMUL.FTZ R206, R11, R202 ;  /* 0x000000ca0bce7220 */ /* 0x000fe20000410000 */
[C---:B---3--:R-:W-:Y:S01]  /*11f0*/  FADD.FTZ R181, -R200.reuse, R184 ;  /* 0x000000b8c8b57221 */ /* 0x048fe20000010100 */
[C---:B------:R-:W-:Y:S01]  /*1200*/  FADD.FTZ R180, -R200.reuse, R185 ;  /* 0x000000b9c8b47221 */ /* 0x040fe20000010100 */
[C---:B------:R-:W-:Y:S01]  /*1210*/  FADD.FTZ R186, -R200.reuse, R186 ;  /* 0x000000bac8ba7221 */ /* 0x040fe20000010100 */
[----:B------:R-:W-:Y:S01]  /*1220*/  FADD.FTZ R187, -R200, R187 ;  /* 0x000000bbc8bb7221 */ /* 0x000fe20000010100 */
[----:B------:R-:W-:-:S02]  /*1230*/  HADD2.F32 R200, -RZ, R188.H0_H0 ;  /* 0x200000bcffc87230 */ /* 0x000fc40000004100 */
[----:B------:R-:W-:Y:S02]  /*1240*/  HADD2.F32 R188, -RZ, R188.H1_H1 ;  /* 0x300000bcffbc7230 */ /* 0x000fe40000004100 */
[----:B------:R-:W-:Y:S02]  /*1250*/  HADD2.F32 R184, -RZ, R189.H0_H0 ;  /* 0x200000bdffb87230 */ /* 0x000fe40000004100 */
[----:B------:R-:W-:Y:S01]  /*1260*/  FMUL.FTZ R202, R248, R200 ;  /* 0x000000c8f8ca7220 */ /* 0x000fe20000410000 */
[----:B------:R-:W-:Y:S01]  /*1270*/  FMUL.FTZ R201, R204, R188 ;  /* 0x000000bcccc97220 */ /* 0x000fe20000410000 */
[----:B------:R-:W-:Y:S01]  /*1280*/  FMUL.FTZ R205, R11, R182 ;  /* 0x000000b60bcd7220 */ /* 0x000fe20000410000 */
[-C--:B------:R-:W-:Y:S02]  /*1290*/  FMUL.FTZ R248, R203, R184.reuse ;  /* 0x000000b8cbf87220 */ /* 0x080fe40000410000 */
[----:B------:R-:W-:Y:S01]  /*12a0*/  STL [R1+0x8], R202 ;  /* 0x000008ca01007387 */ /* 0x000fe20000100800 */
[----:B------:R-:W-:Y:S01]  /*12b0*/  FADD.FTZ R110, R110, R184 ;  /* 0x000000b86e6e7221 */ /* 0x000fe20000010000 */
[----:B------:R-:W-:-:S02]  /*12c0*/  FFMA.FTZ R70, R205, R184, R70 ;  /* 0x000000b8cd467223 */ /* 0x000fc40000010046 */
[----:B------:R0:W-:Y:S04]  /*12d0*/  STL [R1+0x4], R201 ;  /* 0x000004c901007387 */ /* 0x0001e80000100800 */
[----:B------:R1:W-:Y:S01]  /*12e0*/  STL [R1], R248 ;  /* 0x000000f801007387 */ /* 0x0003e20000100800 */
[----:B------:R-:W-:-:S03]  /*12f0*/  FMUL.FTZ R204, R11, R183 ;  /* 0x000000b70bcc7220 */ /* 0x000fc60000410000 */
[----:B------:R-:W2:Y:S04]  /*1300*/  LDL R184, [R1+0x38] ;  /* 0x0000380001b87983 */ /* 0x000ea80000100800 */
[----:B------:R-:W1:Y:S01]  /*1310*/  LDL R183, [R1+0x3c] ;  /* 0x00003c0001b77983 */ /* 0x000e620000100800 */
[----:B------:R-:W-:Y:S01]  /*1320*/  FMUL.FTZ R203, R11, R181 ;  /* 0x000000b50bcb7220 */ /* 0x000fe20000410000 */
[----:B------:R-:W-:Y:S01]  /*1330*/  FADD.FTZ R181, R215, R202 ;  /* 0x000000cad7b57221 */ /* 0x000fe20000010000 */
[----:B------:R-:W-:Y:S01]  /*1340*/  FFMA.FTZ R182, R220, R202, R214 ;  /* 0x000000cadcb67223 */ /* 0x000fe200000100d6 */
[----:B------:R-:W-:Y:S02]  /*1350*/  HADD2.F32 R185, -RZ, R189.H1_H1 ;  /* 0x300000bdffb97230 */ /* 0x000fe40000004100 */
        /* <DEDUP_REMOVED lines=11> */
[C---:B0-----:R-:W-:Y:S01]  /*1410*/  FMUL.FTZ R201, R11.reuse, R186 ;  /* 0x000000ba0bc97220 */ /* 0x041fe20000410000 */
        /* <DEDUP_REMOVED lines=24> */
[----:B-1----:R-:W-:-:S03]  /*15a0*/  FMUL.FTZ R248, R183, R191 ;  /* 0x000000bfb7f87220 */ /* 0x002fc60000410000 */
[----:B------:R-:W-:Y:S01]  /*15b0*/  FADD.FTZ R181, R181, R249 ;  /* 0x000000f9b5b57221 */ /* 0x000fe20000010000 */
[----:B------:R-:W-:-:S03]  /*15c0*/  FFMA.FTZ R182, R201, R249, R182 ;  /* 0x000000f9c9b67223 */ /* 0x000fc600000100b6 */
[----:B------:R-:W-:Y:S01]  /*15d0*/  FADD.FTZ R215, R181, R248 ;  /* 0x000000f8b5d77221 */ /* 0x000fe20000010000 */
[----:B------:R-:W-:-:S07]  /*15e0*/  FFMA.FTZ R214, R200, R248, R182 ;  /* 0x000000f8c8d67223 */ /* 0x000fce00000100b6 */
.L_x_12167:
[----:B------:R-:W-:Y:S05]  /*15f0*/  BSYNC B0 ;  /* 0x0000000000007941 */ /* 0x000fea0003800000 */
.L_x_12166:
[----:B------:R-:W-:Y:S04]  /*1600*/  BSSY B0, `(.L_x_12168) ;  /* 0x0000056000007945 */ /* 0x000fe80003800000 */
[----:B------:R-:W-:Y:S05]  /*1610*/  @!P0 BRA `(.L_x_12169) ;  /* 0x0000000400508947 */ /* 0x000fea0003800000 */
[----:B-1----:R-:W0:Y:S01]  /*1620*/  LDC.64 R16, c[0x0][0x2b8] ;  /* 0x0000ae00ff107b82 */ /* 0x002e220000000a00 */
[----:B------:R-:W-:-:S04]  /*1630*/  LEA R24, P3, R213, UR10, 0x5 ;  /* 0x0000000ad5187c11 */ /* 0x000fc8000f8628ff */
[----:B------:R-:W-:Y:S02]  /*1640*/  LEA.HI.X R25, R213, UR11, RZ, 0x5, P3 ;  /* 0x0000000bd5197c11 */ /* 0x000fe400098f2cff */
        /* <DEDUP_REMOVED lines=26> */
[----:B------:R-:W-:Y:S01]  /*17f0*/  FMUL.FTZ R219, R11, R180 ;  /* 0x000000b40bdb7220 */ /* 0x000fe20000410000 */
[----:B----4-:R-:W-:-:S02]  /*1800*/  HADD2.F32 R186, -RZ, R188.H0_H0 ;  /* 0x200000bcffba7230 */ /* 0x010fc40000004100 */
[--C-:B------:R-:W-:Y:S02]  /*1810*/  HADD2.F32 R17, -RZ, R189.reuse.H0_H0 ;  /* 0x200000bdff117230 */ /* 0x100fe40000004100 */
[----:B------:R-:W-:Y:S02]  /*1820*/  HADD2.F32 R185, -RZ, R188.H1_H1 ;  /* 0x300000bcffb97230 */ /* 0x000fe40000004100 */
[----:B------:R-:W-:Y:S01]  /*1830*/  FMUL.FTZ R247, R36, R186 ;  /* 0x000000ba24f77220 */ /* 0x000fe20000410000 */
        /* <DEDUP_REMOVED lines=15> */
[----:B------:R-:W-:Y:S02]  /*1930*/  HADD2.F32 R180, -RZ, R191.H0_H0 ;  /* 0x200000bfffb47230 */ /* 0x000fe40000004100 */
[----:B------:R-:W-:Y:S01]  /*1940*/  FMUL.FTZ R17, R11, R183 ;  /* 0x000000b70b117220 */ /* 0x000fe20000410000 */
[----:B------:R-:W-:-:S02]  /*1950*/  HADD2.F32 R190, -RZ, R190.H1_H1 ;  /* 0x300000beffbe7230 */ /* 0x000fc40000004100 */
        /* <DEDUP_REMOVED lines=32> */
.L_x_12169:
[----:B------:R-:W-:Y:S05]  /*1b60*/  BSYNC B0 ;  /* 0x0000000000007941 */ /* 0x000fea0003800000 */
.L_x_12168:
        /* <DEDUP_REMOVED lines=20> */
[----:B0----5:R-:W-:Y:S02]  /*1cb0*/  FSEL R9, R216, RZ, !P3 ;  /* 0x000000ffd8097208 */ /* 0x021fe40005800000 */
[----:B------:R-:W-:-:S03]  /*1cc0*/  IADD3 R213, R213, 0x80, RZ ;  /* 0x00000080d5d57810 */ /* 0x000fc60007ffe0ff */
[C---:B--2---:R-:W-:Y:S01]  /*1cd0*/  FADD.FTZ R10, -R9.reuse, R5 ;  /* 0x00000005090a7221 */ /* 0x044fe20000010100 */
[C---:B------:R-:W-:Y:S01]  /*1ce0*/  FADD.FTZ R5, -R9.reuse, R6 ;  /* 0x0000000609057221 */ /* 0x040fe20000010100 */
[C---:B------:R-:W-:Y:S01]  /*1cf0*/  FADD.FTZ R4, -R9.reuse, R4 ;  /* 0x0000000409047221 */ /* 0x040fe20000010100 */
[----:B------:R-:W-:Y:S02]  /*1d00*/  FADD.FTZ R6, -R9, R7 ;  /* 0x0000000709067221 */ /* 0x000fe40000010100 */
[C---:B------:R-:W-:Y:S01]  /*1d10*/  FMUL.FTZ R5, R11.reuse, R5 ;  /* 0x000000050b057220 */ /* 0x040fe20000410000 */
[----:B------:R-:W-:Y:S01]  /*1d20*/  FMUL.FTZ R218, R11, R4 ;  /* 0x000000040bda7220 */ /* 0x000fe20000410000 */
[C---:B---3--:R-:W-:Y:S01]  /*1d30*/  FADD.FTZ R7, -R9.reuse, R180 ;  /* 0x000000b409077221 */ /* 0x048fe20000010100 */
[C---:B------:R-:W-:Y:S01]  /*1d40*/  FADD.FTZ R8, -R9.reuse, R181 ;  /* 0x000000b509087221 */ /* 0x040fe20000010100 */
[C---:B------:R-:W-:Y:S01]  /*1d50*/  FADD.FTZ R182, -R9.reuse, R182 ;  /* 0x000000b609b67221 */ /* 0x040fe20000010100 */
[----:B------:R-:W-:Y:S01]  /*1d60*/  FADD.FTZ R183, -R9, R183 ;  /* 0x000000b709b77221 */ /* 0x000fe20000010100 */
        /* <DEDUP_REMOVED lines=54> */
.L_x_12171:
[----:B------:R-:W-:Y:S05]  /*20d0*/  BSYNC B0 ;  /* 0x0000000000007941 */ /* 0x000fea0003800000 */
.L_x_12170:
[----:B------:R-:W2:Y:S01]  /*20e0*/  LDL R180, [R1+0x78] ;  /* 0x0000780001b47983 */ /* 0x000ea20000100800 */
[----:B------:R-:W-:Y:S01]  /*20f0*/  BSSY B0, `(.L_x_12172) ;  /* 0x0000056000007945 */ /* 0x000fe20003800000 */
[----:B--2---:R-:W-:-:S13]  /*2100*/  ISETP.NE.AND P3, PT, R180, RZ, PT ;  /* 0x000000ffb400720c */ /* 0x004fda0003f65270 */
[----:B------:R-:W-:Y:S05]  /*2110*/  @!P3 BRA `(.L_x_12173) ;  /* 0x00000004004cb947 */ /* 0x000fea0003800000 */
[----:B------:R-:W0:Y:S08]  /*2120*/  LDC.U8 R180, c[0x0][0x2a0] ;  /* 0x0000a800ffb47b82 */ /* 0x000e300000000000 */
[----:B------:R-:W2:Y:S01]  /*2130*/  LDC.64 R188, c[0x0][0x2b8] ;  /* 0x0000ae00ffbc7b82 */ /* 0x000ea20000000a00 */
        /* <DEDUP_REMOVED lines=17> */
[--C-:B--2---:R-:W-:Y:S02]  /*2250*/  HADD2.F32 R213, -RZ, R188.reuse.H0_H0 ;  /* 0x200000bcffd57230 */ /* 0x104fe40000004100 */
[C---:B---3--:R-:W-:Y:S01]  /*2260*/  FADD.FTZ R196, -R19.reuse, R180 ;  /* 0x000000b413c47221 */ /* 0x048fe20000010100 */
[----:B------:R-:W-:Y:S01]  /*2270*/  FADD.FTZ R195, -R19, R183 ;  /* 0x000000b713c37221 */ /* 0x000fe20000010100 */
[----:B------:R-:W-:Y:S02]  /*2280*/  HADD2.F32 R188, -RZ, R188.H1_H1 ;  /* 0x300000bcffbc7230 */ /* 0x000fe40000004100 */
[----:B------:R-:W-:Y:S01]  /*2290*/  FMUL.FTZ R217, R11, R196 ;  /* 0x000000c40bd97220 */ /* 0x000fe20000410000 */
[C---:B------:R-:W-:Y:S01]  /*22a0*/  FADD.FTZ R197, -R19.reuse, R181 ;  /* 0x000000b513c57221 */ /* 0x040fe20000010100 */
[----:B----4-:R-:W-:Y:S01]  /*22b0*/  FADD.FTZ R183, -R19, R184 ;  /* 0x000000b813b77221 */ /* 0x010fe20000010100 */
[----:B------:R-:W-:-:S02]  /*22c0*/  HADD2.F32 R184, -RZ, R190.H0_H0 ;  /* 0x200000beffb87230 */ /* 0x000fc40000004100 */
[----:B------:R-:W-:Y:S01]  /*22d0*/  FMUL.FTZ R231, R52, R213 ;  /* 0x000000d534e77220 */ /* 0x000fe20000410000 */
[----:B------:R-:W-:Y:S01]  /*22e0*/  FMUL.FTZ R196, R11, R183 ;  /* 0x000000b70bc47220 */ /* 0x000fe20000410000 */
[C---:B------:R-:W-:Y:S01]  /*22f0*/  FADD.FTZ R194, -R19.reuse, R182 ;  /* 0x000000b613c27221 */ /* 0x040fe20000010100 */
[C---:B------:R-:W-:Y:S01]  /*2300*/  FADD.FTZ R180, -R19.reuse, R186 ;  /* 0x000000ba13b47221 */ /* 0x040fe20000010100 */
[C---:B------:R-:W-:Y:S01]  /*2310*/  FADD.FTZ R182, -R19.reuse, R185 ;  /* 0x000000b913b67221 */ /* 0x040fe20000010100 */
[----:B------:R-:W-:Y:S01]  /*2320*/  FADD.FTZ R181, -R19, R187 ;  /* 0x000000bb13b57221 */ /* 0x000fe20000010100 */
[--C-:B------:R-:W-:Y:S02]  /*2330*/  HADD2.F32 R186, -RZ, R189.reuse.H0_H0 ;  /* 0x200000bdffba7230 */ /* 0x100fe40000004100 */
        /* <DEDUP_REMOVED lines=49> */
.L_x_12173:
[----:B------:R-:W-:Y:S05]  /*2650*/  BSYNC B0 ;  /* 0x0000000000007941 */ /* 0x000fea0003800000 */
.L_x_12172:
        /* <DEDUP_REMOVED lines=27> */
.L_x_12204:
        /* <DEDUP_REMOVED lines=78> */
[----:B------:R-:W-:Y:S01]  /*2cf0*/  F2FP.F16.F32.PACK_AB R180, R182, R180 ;  /* 0x000000b4b6b4723e */ /* 0x000fe200000000ff */
[----:B------:R-:W-:-:S03]  /*2d00*/  FFMA.FTZ R182, R210, R186, R187 ;  /* 0x000000bad2b67223 */ /* 0x000fc600000100bb */
[----:B------:R-:W-:Y:S01]  /*2d10*/  FSEL R183, R183, RZ, P6 ;  /* 0x000000ffb7b77208 */ /* 0x000fe20003000000 */
[----:B------:R-:W-:-:S03]  /*2d20*/  FADD.FTZ R182, R214, -R182 ;  /* 0x800000b6d6b67221 */ /* 0x000fc60000010000 */
[----:B------:R-:W-:Y:S01]  /*2d30*/  F2FP.F16.F32.PACK_AB R181, R183, R181 ;  /* 0x000000b5b7b5723e */ /* 0x000fe200000000ff */
        /* <DEDUP_REMOVED lines=17> */
[----:B------:R-:W-:Y:S01]  /*2e50*/  F2FP.F16.F32.PACK_AB R182, R183, R182 ;  /* 0x000000b6b7b6723e */ /* 0x000fe200000000ff */
        /* <DEDUP_REMOVED lines=21> */
[----:B------:R-:W-:Y:S02]  /*2fb0*/  F2FP.F16.F32.PACK_AB R183, R183, R184 ;  /* 0x000000b8b7b7723e */ /* 0x000fe400000000ff */
[----:B------:R-:W0:Y:S02]  /*2fc0*/  LDC.64 R184, c[0x0][0x2f8] ;  /* 0x0000be00ffb87b82 */ /* 0x000e240000000a00 */
[----:B0-----:R-:W-:-:S05]  /*2fd0*/  IMAD.WIDE.U32 R184, R3, 0x10, R184 ;  /* 0x0000001003b87825 */ /* 0x001fca00078e00b8 */
[----:B------:R0:W-:Y:S01]  /*2fe0*/  STG.E.128 desc[UR4][R184.64], R180 ;  /* 0x000000b4b8007986 */ /* 0x0001e2000c101d04 */
[----:B------:R-:W-:-:S07]  /*2ff0*/  IADD3 R3, R3, 0x80, RZ ;  /* 0x0000008003037810 */ /* 0x000fce0007ffe0ff */
.L_x_12176:
[----:B------:R-:W-:Y:S05]  /*3000*/  BSYNC B0 ;  /* 0x0000000000007941 */ /* 0x000fea0003800000 */
.L_x_12175:
        /* <DEDUP_REMOVED lines=59> */
[----:B------:R-:W-:Y:S01]  /*33c0*/  F2FP.F16.F32.PACK_AB R181, R183, R181 ;  /* 0x000000b5b7b5723e */ /* 0x000fe200000000ff */
        /* <DEDUP_REMOVED lines=33> */
[C---:B0-----:R-:W-:Y:S01]  /*35e0*/  IMAD.WIDE.U32 R184, R3.reuse, 0x10, R184 ;  /* 0x0000001003b87825 */ /* 0x041fe200078e00b8 */
[----:B------:R-:W-:-:S04]  /*35f0*/  IADD3 R3, R3, 0x80, RZ ;  /* 0x0000008003037810 */ /* 0x000fc80007ffe0ff */
[----:B------:R0:W-:Y:S03]  /*3600*/  STG.E.128 desc[UR4][R184.64], R180 ;  /* 0x000000b4b8007986 */ /* 0x0001e6000c101d04 */
.L_x_12178:
[----:B------:R-:W-:Y:S05]  /*3610*/  BSYNC B0 ;  /* 0x0000000000007941 */ /* 0x000fea0003800000 */
.L_x_12177:
        /* <DEDUP_REMOVED lines=91> */
.L_x_12180:
[----:B------:R-:W-:Y:S05]  /*3bd0*/  BSYNC B0 ;  /* 0x0000000000007941 */ /* 0x000fea0003800000 */
.L_x_12179:
        /* <DEDUP_REMOVED lines=91> */
.L_x_12182:
[----:B------:R-:W-:Y:S05]  /*4190*/  BSYNC B0 ;  /* 0x0000000000007941 */ /* 0x000fea0003800000 */
.L_x_12181:
        /* <DEDUP_REMOVED lines=92> */
.L_x_12184:
[----:B------:R-:W-:Y:S05]  /*4760*/  BSYNC B0 ;  /* 0x0000000000007941 */ /* 0x000fea0003800000 */
.L_x_12183:
[----:B------:R-:W-:Y:S02]  /*4770*/  SEL R3, RZ, 0x1, P3 ;  /* 0x00000001ff037807 */ /* 0x000fe40001800000 */
[----:B------:R-:W-:-:S03]  /*4780*/  IADD3 R2, R2, UR18, RZ ;  /* 0x0000001202027c10 */ /* 0x000fc6000fffe0ff */
[----:B------:R2:W-:Y:S01]  /*4790*/  STL.S16 [R1+0x28], R3 ;  /* 0x0000280301007387 */ /* 0x0005e20000100600 */
[----:B------:R-:W-:-:S13]  /*47a0*/  ISETP.GE.AND P3, PT, R2, UR19, PT ;  /* 0x0000001302007c0c */ /* 0x000fda000bf66270 */
[----:B--2---:R-:W-:Y:S05]  /*47b0*/  @!P3 BRA `(.L_x_12185) ;  /* 0xffffffc00000b947 */ /* 0x004fea000383ffff */
.L_x_12163:
        /* <DEDUP_REMOVED lines=20> */
.L_x_12187:
[----:B------:R-:W-:Y:S05]  /*4900*/  BSYNC B0 ;  /* 0x0000000000007941 */ /* 0x000fea0003800000 */
.L_x_12186:
        /* <DEDUP_REMOVED lines=13> */
.L_x_12189:
[----:B------:R-:W-:Y:S05]  /*49e0*/  BSYNC B0 ;  /* 0x0000000000007941 */ /* 0x000fea0003800000 */
.L_x_12188:
        /* <DEDUP_REMOVED lines=11> */
.L_x_12191:
[----:B------:R-:W-:Y:S05]  /*4aa0*/  BSYNC B0 ;  /* 0x0000000000007941 */ /* 0x000fea0003800000 */
.L_x_12190:
        /* <DEDUP_REMOVED lines=11> */
.L_x_12193:
[----:B------:R-:W-:Y:S05]  /*4b60*/  BSYNC B0 ;  /* 0x0000000000007941 */ /* 0x000fea0003800000 */
.L_x_12192:
        /* <DEDUP_REMOVED lines=12> */
.L_x_12174:
[----:B------:R-:W-:Y:S01]  /*4c30*/  HFMA2.MMA R180, -RZ, RZ, 0, 9.5367431640625e-07 ;  /* 0x00000010ffb47435 */ /* 0x000fe200000001ff */
[----:B------:R-:W-:Y:S02]  /*4c40*/  MOV R184, R215 ;  /* 0x000000d700b87202 */ /* 0x000fe40000000f00 */
[----:B------:R-:W-:Y:S02]  /*4c50*/  MOV R181, 0x1f ;  /* 0x0000001f00b57802 */ /* 0x000fe40000000f00 */
[----:B------:R-:W-:-:S07]  /*4c60*/  MOV R183, 0xffffffff ;  /* 0xffffffff00b77802 */ /* 0x000fce0000000f00 */
[----:B-1---5:R-:W-:Y:S05]  /*4c70*/  WARPSYNC.COLLECTIVE R183, `(.L_x_12194) ;  /* 0x00000000b7087348 */ /* 0x022fea0003c00000 */
[----:B------:R0:W2:Y:S02]  /*4c80*/  SHFL.DOWN P5, R187, R184, R180, R181 ;  /* 0x080000b4b8bb7389 */ /* 0x0000a400000a00b5 */
[----:B012--5:R-:W-:Y:S01]  /*4c90*/  ENDCOLLECTIVE ;  /* 0x000000000000791b */ /* 0x027fe20003800000 */
.L_x_12194:
[----:B------:R-:W-:Y:S02]  /*4ca0*/  MOV R184, R214 ;  /* 0x000000d600b87202 */ /* 0x000fe40000000f00 */
[----:B------:R-:W-:-:S05]  /*4cb0*/  MOV R180, R187 ;  /* 0x000000bb00b47202 */ /* 0x000fca0000000f00 */
[----:B------:R-:W-:Y:S01]  /*4cc0*/  FADD.FTZ R185, R180, R215 ;  /* 0x000000d7b4b97221 */ /* 0x000fe20000010000 */
[----:B------:R-:W-:-:S11]  /*4cd0*/  HFMA2.MMA R180, -RZ, RZ, 0, 9.5367431640625e-07 ;  /* 0x00000010ffb47435 */ /* 0x000fd600000001ff */
[----:B------:R-:W-:Y:S05]  /*4ce0*/  WARPSYNC.COLLECTIVE R183, `(.L_x_12195) ;  /* 0x00000000b7087348 */ /* 0x000fea0003c00000 */
[----:B------:R0:W1:Y:S02]  /*4cf0*/  SHFL.DOWN P5, R187, R184, R180, R181 ;  /* 0x080000b4b8bb7389 */ /* 0x00006400000a00b5 */
[----:B01----:R-:W-:Y:S01]  /*4d00*/  ENDCOLLECTIVE ;  /* 0x000000000000791b */ /* 0x003fe20003800000 */
.L_x_12195:
[----:B------:R-:W-:Y:S02]  /*4d10*/  MOV R184, R185 ;  /* 0x000000b900b87202 */ /* 0x000fe40000000f00 */
[----:B------:R-:W-:-:S05]  /*4d20*/  MOV R180, R187 ;  /* 0x000000bb00b47202 */ /* 0x000fca0000000f00 */
[----:B------:R-:W-:Y:S01]  /*4d30*/  FADD.FTZ R186, R180, R214 ;  /* 0x000000d6b4ba7221 */ /* 0x000fe20000010000 */
[----:B------:R-:W-:-:S11]  /*4d40*/  HFMA2.MMA R180, -RZ, RZ, 0, 4.76837158203125e-07 ;  /* 0x00000008ffb47435 */ /* 0x000fd600000001ff */
[----:B------:R-:W-:Y:S05]  /*4d50*/  WARPSYNC.COLLECTIVE R183, `(.L_x_12196) ;  /* 0x00000000b7087348 */ /* 0x000fea0003c00000 */
[----:B------:R0:W1:Y:S02]  /*4d60*/  SHFL.DOWN P5, R187, R184, R180, R181 ;  /* 0x080000b4b8bb7389 */ /* 0x00006400000a00b5 */
[----:B01----:R-:W-:Y:S01]  /*4d70*/  ENDCOLLECTIVE ;  /* 0x000000000000791b */ /* 0x003fe20003800000 */
.L_x_12196:
[----:B------:R-:W-:Y:S02]  /*4d80*/  MOV R184, R186 ;  /* 0x000000ba00b87202 */ /* 0x000fe40000000f00 */
[----:B------:R-:W-:-:S05]  /*4d90*/  MOV R180, R187 ;  /* 0x000000bb00b47202 */ /* 0x000fca0000000f00 */
[----:B------:R-:W-:Y:S01]  /*4da0*/  FADD.FTZ R185, R185, R180 ;  /* 0x000000b4b9b97221 */ /* 0x000fe20000010000 */
[----:B------:R-:W-:-:S11]  /*4db0*/  HFMA2.MMA R180, -RZ, RZ, 0, 4.76837158203125e-07 ;  /* 0x00000008ffb47435 */ /* 0x000fd600000001ff */
[----:B------:R-:W-:Y:S05]  /*4dc0*/  WARPSYNC.COLLECTIVE R183, `(.L_x_12197) ;  /* 0x00000000b7087348 */ /* 0x000fea0003c00000 */
[----:B------:R0:W1:Y:S02]  /*4dd0*/  SHFL.DOWN P5, R187, R184, R180, R181 ;  /* 0x080000b4b8bb7389 */ /* 0x00006400000a00b5 */
[----:B01----:R-:W-:Y:S01]  /*4de0*/  ENDCOLLECTIVE ;  /* 0x000000000000791b */ /* 0x003fe20003800000 */
.L_x_12197:
[----:B------:R-:W-:Y:S02]  /*4df0*/  MOV R184, R185 ;  /* 0x000000b900b87202 */ /* 0x000fe40000000f00 */
[----:B------:R-:W-:-:S05]  /*4e00*/  MOV R180, R187 ;  /* 0x000000bb00b47202 */ /* 0x000fca0000000f00 */
[----:B------:R-:W-:Y:S01]  /*4e10*/  FADD.FTZ R186, R186, R180 ;  /* 0x000000b4baba7221 */ /* 0x000fe20000010000 */
[----:B------:R-:W-:-:S11]  /*4e20*/  HFMA2.MMA R180, -RZ, RZ, 0, 2.384185791015625e-07 ;  /* 0x00000004ffb47435 */ /* 0x000fd600000001ff */
[----:B------:R-:W-:Y:S05]  /*4e30*/  WARPSYNC.COLLECTIVE R183, `(.L_x_12198) ;  /* 0x00000000b7087348 */ /* 0x000fea0003c00000 */
[----:B------:R0:W1:Y:S02]  /*4e40*/  SHFL.DOWN P5, R187, R184, R180, R181 ;  /* 0x080000b4b8bb7389 */ /* 0x00006400000a00b5 */
[----:B01----:R-:W-:Y:S01]  /*4e50*/  ENDCOLLECTIVE ;  /* 0x000000000000791b */ /* 0x003fe20003800000 */
.L_x_12198:
[----:B------:R-:W-:Y:S02]  /*4e60*/  MOV R184, R186 ;  /* 0x000000ba00b87202 */ /* 0x000fe40000000f00 */
[----:B------:R-:W-:-:S05]  /*4e70*/  MOV R180, R187 ;  /* 0x000000bb00b47202 */ /* 0x000fca0000000f00 */
[----:B------:R-:W-:Y:S01]  /*4e80*/  FADD.FTZ R185, R185, R180 ;  /* 0x000000b4b9b97221 */ /* 0x000fe20000010000 */
[----:B------:R-:W-:-:S11]  /*4e90*/  HFMA2.MMA R180, -RZ, RZ, 0, 2.384185791015625e-07 ;  /* 0x00000004ffb47435 */ /* 0x000fd600000001ff */
[----:B------:R-:W-:Y:S05]  /*4ea0*/  WARPSYNC.COLLECTIVE R183, `(.L_x_12199) ;  /* 0x00000000b7087348 */ /* 0x000fea0003c00000 */
[----:B------:R0:W1:Y:S02]  /*4eb0*/  SHFL.DOWN P5, R187, R184, R180, R181 ;  /* 0x080000b4b8bb7389 */ /* 0x00006400000a00b5 */
[----:B01----:R-:W-:Y:S01]  /*4ec0*/  ENDCOLLECTIVE ;  /* 0x000000000000791b */ /* 0x003fe20003800000 */
.L_x_12199:
[----:B------:R-:W-:Y:S02]  /*4ed0*/  MOV R184, R185 ;  /* 0x000000b900b87202 */ /* 0x000fe40000000f00 */
[----:B------:R-:W-:-:S05]  /*4ee0*/  MOV R180, R187 ;  /* 0x000000bb00b47202 */ /* 0x000fca0000000f00 */
[----:B------:R-:W-:Y:S01]  /*4ef0*/  FADD.FTZ R186, R186, R180 ;  /* 0x000000b4baba7221 */ /* 0x000fe20000010000 */
[----:B------:R-:W-:-:S11]  /*4f00*/  HFMA2.MMA R180, -RZ, RZ, 0, 1.1920928955078125e-07 ;  /* 0x00000002ffb47435 */ /* 0x000fd600000001ff */
[----:B------:R-:W-:Y:S05]  /*4f10*/  WARPSYNC.COLLECTIVE R183, `(.L_x_12200) ;  /* 0x00000000b7087348 */ /* 0x000fea0003c00000 */
[----:B------:R0:W1:Y:S02]  /*4f20*/  SHFL.DOWN P5, R187, R184, R180, R181 ;  /* 0x080000b4b8bb7389 */ /* 0x00006400000a00b5 */
[----:B01----:R-:W-:Y:S01]  /*4f30*/  ENDCOLLECTIVE ;  /* 0x000000000000791b */ /* 0x003fe20003800000 */
.L_x_12200:
[----:B------:R-:W-:Y:S02]  /*4f40*/  MOV R184, R186 ;  /* 0x000000ba00b87202 */ /* 0x000fe40000000f00 */
[----:B------:R-:W-:-:S05]  /*4f50*/  MOV R180, R187 ;  /* 0x000000bb00b47202 */ /* 0x000fca0000000f00 */
[----:B------:R-:W-:Y:S01]  /*4f60*/  FADD.FTZ R185, R185, R180 ;  /* 0x000000b4b9b97221 */ /* 0x000fe20000010000 */
[----:B------:R-:W-:-:S11]  /*4f70*/  HFMA2.MMA R180, -RZ, RZ, 0, 1.1920928955078125e-07 ;  /* 0x00000002ffb47435 */ /* 0x000fd600000001ff */
[----:B------:R-:W-:Y:S05]  /*4f80*/  WARPSYNC.COLLECTIVE R183, `(.L_x_12201) ;  /* 0x00000000b7087348 */ /* 0x000fea0003c00000 */
[----:B------:R0:W1:Y:S02]  /*4f90*/  SHFL.DOWN P5, R187, R184, R180, R181 ;  /* 0x080000b4b8bb7389 */ /* 0x00006400000a00b5 */
[----:B01----:R-:W-:Y:S01]  /*4fa0*/  ENDCOLLECTIVE ;  /* 0x000000000000791b */ /* 0x003fe20003800000 */
.L_x_12201:
[----:B------:R-:W-:Y:S02]  /*4fb0*/  MOV R184, R185 ;  /* 0x000000b900b87202 */ /* 0x000fe40000000f00 */
[----:B------:R-:W-:-:S05]  /*4fc0*/  MOV R180, R187 ;  /* 0x000000bb00b47202 */ /* 0x000fca0000000f00 */
[----:B------:R-:W-:Y:S01]  /*4fd0*/  FADD.FTZ R186, R186, R180 ;  /* 0x000000b4baba7221 */ /* 0x000fe20000010000 */
[----:B------:R-:W-:-:S11]  /*4fe0*/  HFMA2.MMA R180, -RZ, RZ, 0, 5.9604644775390625e-08 ;  /* 0x00000001ffb47435 */ /* 0x000fd600000001ff */
[----:B------:R-:W-:Y:S05]  /*4ff0*/  WARPSYNC.COLLECTIVE R183, `(.L_x_12202) ;  /* 0x00000000b7087348 */ /* 0x000fea0003c00000 */
[----:B------:R0:W1:Y:S02]  /*5000*/  SHFL.DOWN P5, R187, R184, R180, R181 ;  /* 0x080000b4b8bb7389 */ /* 0x00006400000a00b5 */
[----:B01----:R-:W-:Y:S01]  /*5010*/  ENDCOLLECTIVE ;  /* 0x000000000000791b */ /* 0x003fe20003800000 */
.L_x_12202:
[----:B------:R-:W-:Y:S02]  /*5020*/  MOV R184, R186 ;  /* 0x000000ba00b87202 */ /* 0x000fe40000000f00 */
[----:B------:R-:W-:-:S07]  /*5030*/  MOV R188, R187 ;  /* 0x000000bb00bc7202 */ /* 0x000fce0000000f00 */
[----:B------:R-:W-:Y:S05]  /*5040*/  WARPSYNC.COLLECTIVE R183, `(.L_x_12203) ;  /* 0x00000000b7087348 */ /* 0x000fea0003c00000 */
[----:B------:R0:W1:Y:S02]  /*5050*/  SHFL.DOWN P5, R187, R184, R180, R181 ;  /* 0x080000b4b8bb7389 */ /* 0x00006400000a00b5 */
[----:B01----:R-:W-:Y:S01]  /*5060*/  ENDCOLLECTIVE ;  /* 0x000000000000791b */ /* 0x003fe20003800000 */
.L_x_12203:
[----:B------:R-:W-:Y:S01]  /*5070*/  MOV R181, R187 ;  /* 0x000000bb00b57202 */ /* 0x000fe20000000f00 */
[----:B------:R-:W-:Y:S06]  /*5080*/  BRA `(.L_x_12204) ;  /* 0xffffffd400e07947 */ /* 0x000fec000383ffff */
.L_x_12205:
        /* <DEDUP_REMOVED lines=15> */
.L_x_16618:


//--------------------- .text._ZN10layer_norm13ln_bwd_kernelINS_13Kernel_traitsIf6__halffS2_fjLj5120ELj1ELj1ELj4ELj16ENS_18Kernel_traits_baseILj5120EfS2_fS2_fjLj128EEEEELb1ELb0ELb0ELb1EEEvNS_9BwdParamsE --------------------------
	.section	.text._ZN10layer_norm13ln_bwd_kernelINS_13Kernel_traitsIf6__halffS2_fjLj5120ELj1ELj1ELj4ELj16ENS_18Kernel_traits_baseILj5120EfS2_fS2_fjLj128EEEEELb1ELb0ELb0ELb1EEEvNS_9BwdParamsE,"ax",@progbits
	.align	128
        .global         _ZN10layer_norm13ln_bwd_kernelINS_13Kernel_traitsIf6__halffS2_fjLj5120ELj1ELj1ELj4ELj16ENS_18Kernel_traits_baseILj5120EfS2_fS2_fjLj128EEEEELb1ELb0ELb0ELb1EEEvNS_9BwdParamsE
        .type           _ZN10layer_norm13ln_bwd_kernelINS_13Kernel_traitsIf6__halffS2_fjLj5120ELj1ELj1ELj4ELj16ENS_18Kernel_traits_baseILj5120EfS2_fS2_fjLj128EEEEELb1ELb0ELb0ELb1EEEvNS_9BwdParamsE,@function
        .size           _ZN10layer_norm13ln_bwd_kernelINS_13Kernel_traitsIf6__halffS2_fjLj5120ELj1ELj1ELj4ELj16ENS_18Kernel_traits_baseILj5120EfS2_fS2_fjLj128EEEEELb1ELb0ELb0ELb1EEEvNS_9BwdParamsE,(.L_x_16619 - _ZN10layer_norm13ln_bwd_kernelINS_13Kernel_traitsIf6__halffS2_fjLj5120ELj1ELj1ELj4ELj16ENS_18Kernel_traits_baseILj5120EfS2_fS2_fjLj128EEEEELb1ELb0ELb0ELb1EEEvNS_9BwdParamsE)
        .other          _ZN10layer_norm13ln_bwd_kernelINS_13Kernel_traitsIf6__halffS2_fjLj5120ELj1ELj1ELj4ELj16ENS_18Kernel_traits_baseILj5120EfS2_fS2_fjLj128EEEEELb1ELb0ELb0ELb1EEEvNS_9BwdParamsE,@"STO_CUDA_ENTRY STV_DEFAULT"
_ZN10layer_norm13ln_bwd_kernelINS_13Kernel_traitsIf6__halffS2_fjLj5120ELj1ELj1ELj4ELj16ENS_18Kernel_traits_baseILj5120EfS2_fS2_fjLj128EEEEELb1ELb0ELb0ELb1EEEvNS_9BwdParamsE:
.text._ZN10layer_norm13ln_bwd_kernelINS_13Kernel_traitsIf6__halffS2_fjLj5120ELj1ELj1ELj4ELj16ENS_18Kernel_traits_baseILj5120EfS2_fS2_fjLj128EEEEELb1ELb0ELb0ELb1EEEvNS_9BwdParamsE:
        /* <DEDUP_REMOVED lines=56> */
.L_x_12206:
        /* <DEDUP_REMOVED lines=69> */
[----:B------:R1:W5:Y:S01]  /*07d0*/  LDG.E.128 R104, desc[UR6][R2.64+0x4010] ;  /* 0x0040100602687981 */ /* 0x000362000c1e1d00 */
[----:B------:R-:W-:Y:S02]  /*07e0*/  MOV R223, RZ ;  /* 0x000000ff00df7202 */ /* 0x000fe40000000f00 */
[----:B------:R-:W-:Y:S02]  /*07f0*/  CS2R R4, SRZ ;  /* 0x0000000000047805 */ /* 0x000fe4000001ff00 */
[----:B------:R-:W-:Y:S02]  /*0800*/  PLOP3.LUT P4, PT, PT, PT, UP0, 0x80, 0x0 ;  /* 0x000000000000781c */ /* 0x000fe40003f8f008 */
[----:B------:R-:W-:-:S02]  /*0810*/  CS2R R6, SRZ ;  /* 0x0000000000067805 */ /* 0x000fc4000001ff00 */
[----:B------:R-:W-:Y:S02]  /*0820*/  CS2R R8, SRZ ;  /* 0x0000000000087805 */ /* 0x000fe4000001ff00 */
[----:B01----:R-:W-:-:S07]  /*0830*/  CS2R R2, SRZ ;  /* 0x0000000000027805 */ /* 0x003fce000001ff00 */
.L_x_12210:
[----:B------:R-:W0:Y:S01]  /*0840*/  S2R R221, SR_TID.X ;  /* 0x0000000000dd7919 */ /* 0x000e220000002100 */
[----:B------:R-:W1:Y:S01]  /*0850*/  @P0 LDC.64 R188, c[0x0][0x270] ;  /* 0x00009c00ffbc0b82 */ /* 0x000e620000000a00 */
[----:B------:R-:W-:Y:S01]  /*0860*/  IMAD R0, R10, UR8, RZ ;  /* 0x000000080a007c24 */ /* 0x000fe2000f8e02ff */
[----:B--2---:R-:W2:Y:S04]  /*0870*/  LDL.LU R252, [R1+0xc] ;  /* 0x00000c0001fc7983 */ /* 0x004ea80000300800 */
[----:B------:R-:W-:Y:S01]  /*0880*/  SHF.R.S32.HI R17, RZ, 0x1f, R0 ;  /* 0x0000001fff117819 */ /* 0x000fe20000011400 */
[----:B------:R-:W3:Y:S01]  /*0890*/  LDL.LU R222, [R1+0x8] ;  /* 0x0000080001de7983 */ /* 0x000ee20000300800 */
[----:B------:R-:W4:Y:S02]  /*08a0*/  LDC.64 R18, c[0x0][0x250] ;  /* 0x00009400ff127b82 */ /* 0x000f240000000a00 */
[----:B------:R-:W-:-:S02]  /*08b0*/  LEA.HI R16, R17, R0, RZ, 0x3 ;  /* 0x0000000011107211 */ /* 0x000fc400078f18ff */
[----:B------:R-:W-:-:S04]  /*08c0*/  SHF.R.S32.HI R0, RZ, 0x1f, R10 ;  /* 0x0000001fff007819 */ /* 0x000fc8000001140a */
[----:B------:R-:W4:Y:S08]  /*08d0*/  LDC.64 R160, c[0x0][0x238] ;  /* 0x00008e00ffa07b82 */ /* 0x000f300000000a00 */
[----:B------:R-:W4:Y:S01]  /*08e0*/  LDC.64 R172, c[0x0][0x2b8] ;  /* 0x0000ae00ffac7b82 */ /* 0x000f220000000a00 */
[----:B-1----:R-:W-:-:S04]  /*08f0*/  @P0 LEA R188, P1, R10, R188, 0x1 ;  /* 0x000000bc0abc0211 */ /* 0x002fc800078208ff */
[C---:B------:R-:W-:Y:S02]  /*0900*/  @P0 LEA.HI.X R189, R10.reuse, R189, R0, 0x1, P1 ;  /* 0x000000bd0abd0211 */ /* 0x040fe400008f0c00 */
[----:B0-----:R-:W-:Y:S01]  /*0910*/  LOP3.LUT R17, R221, 0x7f, RZ, 0xc0, !PT ;  /* 0x0000007fdd117812 */ /* 0x001fe200078ec0ff */
[----:B------:R-:W0:Y:S01]  /*0920*/  LDC.64 R186, c[0x0][0x258] ;  /* 0x00009600ffba7b82 */ /* 0x000e220000000a00 */
[----:B----4-:R-:W-:Y:S01]  /*0930*/  IMAD.WIDE R18, R10, 0x4, R18 ;  /* 0x000000040a127825 */ /* 0x010fe200078e0212 */
[----:B------:R-:W4:Y:S01]  /*0940*/  @P0 LDG.E.U16 R188, desc[UR6][R188.64] ;  /* 0x00000006bcbc0981 */ /* 0x000f22000c1e1500 */
[----:B------:R-:W-:-:S03]  /*0950*/  LEA.HI.SX32 R16, R16, R17, 0x1d ;  /* 0x0000001110107211 */ /* 0x000fc600078feaff */
[----:B------:R1:W2:Y:S01]  /*0960*/  LDG.E R0, desc[UR6][R18.64] ;  /* 0x0000000612007981 */ /* 0x0002a2000c1e1900 */
[C---:B------:R-:W-:Y:S01]  /*0970*/  IADD3 R17, R16.reuse, 0x80, RZ ;  /* 0x0000008010117810 */ /* 0x040fe20007ffe0ff */
[C-C-:B------:R-:W-:Y:S01]  /*0980*/  IMAD.WIDE.U32 R124, R16.reuse, 0x20, R160.reuse ;  /* 0x00000020107c7825 */ /* 0x140fe200078e00a0 */
[C---:B------:R-:W-:Y:S01]  /*0990*/  IADD3 R20, R16.reuse, 0x200, RZ ;  /* 0x0000020010147810 */ /* 0x040fe20007ffe0ff */
[----:B------:R-:W0:Y:S01]  /*09a0*/  LDC.64 R190, c[0x0][0x2c8] ;  /* 0x0000b200ffbe7b82 */ /* 0x000e220000000a00 */
[C---:B-1----:R-:W-:Y:S02]  /*09b0*/  IADD3 R18, R16.reuse, 0x100, RZ ;  /* 0x0000010010127810 */ /* 0x042fe40007ffe0ff */
[----:B------:R-:W-:Y:S01]  /*09c0*/  IADD3 R19, R16, 0x180, RZ ;  /* 0x0000018010137810 */ /* 0x000fe20007ffe0ff */
[--C-:B------:R-:W-:Y:S01]  /*09d0*/  IMAD.WIDE.U32 R136, R17, 0x20, R160.reuse ;  /* 0x0000002011887825 */ /* 0x100fe200078e00a0 */
[----:B------:R-:W3:Y:S03]  /*09e0*/  LDG.E.128 R116, desc[UR6][R124.64] ;  /* 0x000000067c747981 */ /* 0x000ee6000c1e1d00 */
[--C-:B------:R-:W-:Y:S01]  /*09f0*/  IMAD.WIDE.U32 R144, R18, 0x20, R160.reuse ;  /* 0x0000002012907825 */ /* 0x100fe200078e00a0 */
[----:B------:R-:W4:Y:S03]  /*0a00*/  LDG.E.128 R128, desc[UR6][R136.64] ;  /* 0x0000000688807981 */ /* 0x000f26000c1e1d00 */
[C-C-:B------:R-:W-:Y:S01]  /*0a10*/  IMAD.WIDE.U32 R152, R19.reuse, 0x20, R160.reuse ;  /* 0x0000002013987825 */ /* 0x140fe200078e00a0 */
[----:B------:R-:W4:Y:S03]  /*0a20*/  LDG.E.128 R140, desc[UR6][R144.64] ;  /* 0x00000006908c7981 */ /* 0x000f26000c1e1d00 */
[----:B------:R-:W-:Y:S01]  /*0a30*/  IMAD.WIDE.U32 R160, R20, 0x20, R160 ;  /* 0x0000002014a07825 */ /* 0x000fe200078e00a0 */
        /* <DEDUP_REMOVED lines=9> */
[----:B------:R-:W4:Y:S04]  /*0ad0*/  LDG.E.128 R168, desc[UR6][R168.64] ;  /* 0x00000006a8a87981 */ /* 0x000f28000c1e1d00 */
[----:B------:R0:W4:Y:S01]  /*0ae0*/  LDG.E R21, desc[UR6][R186.64] ;  /* 0x00000006ba157981 */ /* 0x000122000c1e1900 */
[----:B------:R-:W-:-:S04]  /*0af0*/  ISETP.NE.U32.AND P1, PT, R190, RZ, PT ;  /* 0x000000ffbe00720c */ /* 0x000fc80003f25070 */
[----:B------:R-:W-:-:S13]  /*0b00*/  ISETP.NE.AND.EX P1, PT, R191, RZ, PT, P1 ;  /* 0x000000ffbf00720c */ /* 0x000fda0003f25310 */
[----:B------:R-:W1:Y:S08]  /*0b10*/  @P1 LDC.64 R192, c[0x0][0x2c8] ;  /* 0x0000b200ffc01b82 */ /* 0x000e700000000a00 */
[----:B------:R-:W0:Y:S08]  /*0b20*/  @P1 LDC.64 R194, c[0x0][0x2c8] ;  /* 0x0000b200ffc21b82 */ /* 0x000e300000000a00 */
[----:B------:R-:W0:Y:S08]  /*0b30*/  @P1 LDC.64 R196, c[0x0][0x2c8] ;  /* 0x0000b200ffc41b82 */ /* 0x000e300000000a00 */
[----:B------:R-:W0:Y:S08]  /*0b40*/  @P1 LDC.64 R200, c[0x0][0x2c8] ;  /* 0x0000b200ffc81b82 */ /* 0x000e300000000a00 */
[----:B------:R-:W0:Y:S01]  /*0b50*/  @P1 LDC.64 R198, c[0x0][0x2c8] ;  /* 0x0000b200ffc61b82 */ /* 0x000e220000000a00 */
[----:B------:R-:W-:-:S04]  /*0b60*/  IMAD.WIDE.U32 R132, R17, 0x10, R172 ;  /* 0x0000001011847825 */ /* 0x000fc800078e00ac */
[----:B-1----:R-:W-:Y:S02]  /*0b70*/  @P1 IMAD.WIDE.U32 R192, R16, 0x20, R192 ;  /* 0x0000002010c01825 */ /* 0x002fe400078e00c0 */
[----:B------:R-:W4:Y:S02]  /*0b80*/  LDG.E.128 R132, desc[UR6][R132.64] ;  /* 0x0000000684847981 */ /* 0x000f24000c1e1d00 */
[----:B0-----:R-:W-:Y:S02]  /*0b90*/  @P1 IMAD.WIDE.U32 R194, R17, 0x20, R194 ;  /* 0x0000002011c21825 */ /* 0x001fe400078e00c2 */
[----:B-----5:R-:W5:Y:S02]  /*0ba0*/  @P1 LDG.E.128 R64, desc[UR6][R192.64] ;  /* 0x00000006c0401981 */ /* 0x020f64000c1e1d00 */
[----:B------:R-:W-:Y:S02]  /*0bb0*/  @P1 IMAD.WIDE.U32 R196, R18, 0x20, R196 ;  /* 0x0000002012c41825 */ /* 0x000fe400078e00c4 */
[----:B------:R-:W5:Y:S02]  /*0bc0*/  @P1 LDG.E.128 R60, desc[UR6][R192.64+0x10] ;  /* 0x00001006c03c1981 */ /* 0x000f64000c1e1d00 */
[----:B------:R-:W-:-:S02]  /*0bd0*/  @P1 IMAD.WIDE.U32 R200, R19, 0x20, R200 ;  /* 0x0000002013c81825 */ /* 0x000fc400078e00c8 */
[----:B------:R-:W5:Y:S04]  /*0be0*/  @P1 LDG.E.128 R56, desc[UR6][R194.64] ;  /* 0x00000006c2381981 */ /* 0x000f68000c1e1d00 */
[----:B------:R-:W5:Y:S01]  /*0bf0*/  @P1 LDG.E.128 R52, desc[UR6][R194.64+0x10] ;  /* 0x00001006c2341981 */ /* 0x000f62000c1e1d00 */
[----:B------:R-:W-:-:S03]  /*0c00*/  @P1 IMAD.WIDE.U32 R198, R20, 0x20, R198 ;  /* 0x0000002014c61825 */ /* 0x000fc600078e00c6 */
[----:B------:R-:W5:Y:S04]  /*0c10*/  @P1 LDG.E.128 R48, desc[UR6][R196.64] ;  /* 0x00000006c4301981 */ /* 0x000f68000c1e1d00 */
[----:B------:R0:W5:Y:S04]  /*0c20*/  @P1 LDG.E.128 R44, desc[UR6][R196.64+0x10] ;  /* 0x00001006c42c1981 */ /* 0x000168000c1e1d00 */
[----:B------:R-:W5:Y:S04]  /*0c30*/  @P1 LDG.E.128 R40, desc[UR6][R200.64] ;  /* 0x00000006c8281981 */ /* 0x000f68000c1e1d00 */
[----:B------:R-:W5:Y:S04]  /*0c40*/  @P1 LDG.E.128 R36, desc[UR6][R200.64+0x10] ;  /* 0x00001006c8241981 */ /* 0x000f68000c1e1d00 */
[----:B------:R-:W5:Y:S04]  /*0c50*/  @P1 LDG.E.128 R32, desc[UR6][R198.64] ;  /* 0x00000006c6201981 */ /* 0x000f68000c1e1d00 */
[----:B------:R1:W5:Y:S01]  /*0c60*/  @P1 LDG.E.128 R28, desc[UR6][R198.64+0x10] ;  /* 0x00001006c61c1981 */ /* 0x000362000c1e1d00 */
[----:B------:R-:W-:-:S03]  /*0c70*/  LOP3.LUT P1, RZ, R221, 0x1f, RZ, 0xc0, !PT ;  /* 0x0000001fddff7812 */ /* 0x000fc6000782c0ff */
[----:B------:R-:W4:Y:S01]  /*0c80*/  LDL.LU R221, [R1+0x14] ;  /* 0x0000140001dd7983 */ /* 0x000f220000300800 */
[----:B------:R-:W-:-:S04]  /*0c90*/  IMAD.WIDE.U32 R120, R16, 0x10, R172 ;  /* 0x0000001010787825 */ /* 0x000fc800078e00ac */
[--C-:B------:R-:W-:Y:S02]  /*0ca0*/  IMAD.WIDE.U32 R164, R18, 0x10, R172.reuse ;  /* 0x0000001012a47825 */ /* 0x100fe400078e00ac */
[----:B------:R-:W4:Y:S02]  /*0cb0*/  LDG.E.128 R120, desc[UR6][R120.64] ;  /* 0x0000000678787981 */ /* 0x000f24000c1e1d00 */
[----:B------:R-:W-:Y:S02]  /*0cc0*/  IMAD.WIDE.U32 R172, R20, 0x10, R172 ;  /* 0x0000001014ac7825 */ /* 0x000fe400078e00ac */
[----:B------:R-:W4:Y:S04]  /*0cd0*/  LDG.E.128 R164, desc[UR6][R164.64] ;  /* 0x00000006a4a47981 */ /* 0x000f28000c1e1d00 */
[----:B------:R-:W4:Y:S01]  /*0ce0*/  LDG.E.128 R172, desc[UR6][R172.64] ;  /* 0x00000006acac7981 */ /* 0x000f22000c1e1d00 */
[----:B--2---:R-:W-:-:S05]  /*0cf0*/  FSEL R0, R0, RZ, !P4 ;  /* 0x000000ff00007208 */ /* 0x004fca0006000000 */
[C---:B---3--:R-:W-:Y:S01]  /*0d00*/  FADD.FTZ R116, -R0.reuse, R116 ;  /* 0x0000007400747221 */ /* 0x048fe20000010100 */
        /* <DEDUP_REMOVED lines=39> */
[--C-:B0-----:R-:W-:Y:S01]  /*0f80*/  HADD2.F32 R197, -RZ, R169.reuse.H0_H0 ;  /* 0x200000a9ffc57230 */ /* 0x101fe20000004100 */
[----:B------:R-:W0:Y:S01]  /*0f90*/  LDC.64 R124, c[0x0][0x240] ;  /* 0x00009000ff7c7b82 */ /* 0x000e220000000a00 */
[----:B-1----:R-:W-:-:S02]  /*0fa0*/  HADD2.F32 R198, -RZ, R169.H1_H1 ;  /* 0x300000a9ffc67230 */ /* 0x002fc40000004100 */
[C---:B------:R-:W-:Y:S01]  /*0fb0*/  FMUL.FTZ R0, R21.reuse, R116 ;  /* 0x0000007415007220 */ /* 0x040fe20000410000 */
[C---:B------:R-:W-:Y:S01]  /*0fc0*/  FMUL.FTZ R169, R21.reuse, R117 ;  /* 0x0000007515a97220 */ /* 0x040fe20000410000 */
[----:B------:R-:W2:Y:S04]  /*0fd0*/  LDL.LU R116, [R1] ;  /* 0x0000000001747983 */ /* 0x000ea80000300800 */
[----:B------:R-:W3:Y:S01]  /*0fe0*/  LDL.LU R117, [R1+0x4] ;  /* 0x0000040001757983 */ /* 0x000ee20000300800 */
[--C-:B------:R-:W-:Y:S02]  /*0ff0*/  HADD2.F32 R199, -RZ, R170.reuse.H0_H0 ;  /* 0x200000aaffc77230 */ /* 0x100fe40000004100 */
[----:B------:R-:W-:Y:S02]  /*1000*/  HADD2.F32 R200, -RZ, R170.H1_H1 ;  /* 0x300000aaffc87230 */ /* 0x000fe40000004100 */
[----:B------:R-:W-:-:S02]  /*1010*/  FMUL.FTZ R170, R21, R118 ;  /* 0x0000007615aa7220 */ /* 0x000fc40000410000 */
[----:B------:R-:W4:Y:S01]  /*1020*/  LDL.LU R118, [R1+0x10] ;  /* 0x0000100001767983 */ /* 0x000f220000300800 */
[--C-:B------:R-:W-:Y:S02]  /*1030*/  HADD2.F32 R210, -RZ, R132.reuse.H0_H0 ;  /* 0x20000084ffd27230 */ /* 0x100fe40000004100 */
[----:B------:R-:W-:Y:S02]  /*1040*/  HADD2.F32 R212, -RZ, R132.H1_H1 ;  /* 0x30000084ffd47230 */ /* 0x000fe40000004100 */
[--C-:B------:R-:W-:Y:S02]  /*1050*/  HADD2.F32 R211, -RZ, R133.reuse.H0_H0 ;  /* 0x20000085ffd37230 */ /* 0x100fe40000004100 */
[----:B------:R-:W-:Y:S02]  /*1060*/  HADD2.F32 R214, -RZ, R133.H1_H1 ;  /* 0x30000085ffd67230 */ /* 0x000fe40000004100 */
[--C-:B------:R-:W-:Y:S02]  /*1070*/  HADD2.F32 R213, -RZ, R134.reuse.H0_H0 ;  /* 0x20000086ffd57230 */ /* 0x100fe40000004100 */
[----:B------:R-:W-:Y:S01]  /*1080*/  FADD.FTZ R252, R211, R252 ;  /* 0x000000fcd3fc7221 */ /* 0x000fe20000010000 */
[----:B------:R-:W-:-:S02]  /*1090*/  HADD2.F32 R215, -RZ, R134.H1_H1 ;  /* 0x30000086ffd77230 */ /* 0x000fc40000004100 */
[----:B------:R-:W-:Y:S01]  /*10a0*/  FADD.FTZ R222, R214, R222 ;  /* 0x000000ded6de7221 */ /* 0x000fe20000010000 */
[----:B------:R-:W-:Y:S01]  /*10b0*/  FADD.FTZ R221, R213, R221 ;  /* 0x000000ddd5dd7221 */ /* 0x000fe20000010000 */
[----:B------:R-:W-:-:S05]  /*10c0*/  HADD2.F32 R119, -RZ, R120.H0_H0 ;  /* 0x20000078ff777230 */ /* 0x000fca0000004100 */
[----:B------:R-:W-:Y:S01]  /*10d0*/  FADD.FTZ R245, R119, R245 ;  /* 0x000000f577f57221 */ /* 0x000fe20000010000 */
[-C--:B------:R-:W-:Y:S01]  /*10e0*/  FFMA.FTZ R9, R0, R119.reuse, R9 ;  /* 0x0000007700097223 */ /* 0x080fe20000010009 */
[--C-:B------:R-:W-:Y:S02]  /*10f0*/  HADD2.F32 R216, -RZ, R172.reuse.H0_H0 ;  /* 0x200000acffd87230 */ /* 0x100fe40000004100 */
[----:B------:R-:W-:Y:S02]  /*1100*/  HADD2.F32 R217, -RZ, R172.H1_H1 ;  /* 0x300000acffd97230 */ /* 0x000fe40000004100 */
[----:B------:R-:W-:Y:S01]  /*1110*/  FMUL.FTZ R172, R68, R119 ;  /* 0x0000007744ac7220 */ /* 0x000fe20000410000 */
[----:B--2---:R-:W-:Y:S01]  /*1120*/  FADD.FTZ R116, R212, R116 ;  /* 0x00000074d4747221 */ /* 0x004fe20000010000 */
[----:B---3--:R-:W-:-:S05]  /*1130*/  FADD.FTZ R117, R210, R117 ;  /* 0x00000075d2757221 */ /* 0x008fca0000010000 */
[----:B------:R1:W-:Y:S04]  /*1140*/  STL [R1+0x4], R117 ;  /* 0x0000047501007387 */ /* 0x0003e80000100800 */
[----:B------:R2:W-:Y:S01]  /*1150*/  STL [R1], R116 ;  /* 0x0000007401007387 */ /* 0x0005e20000100800 */
[----:B----4-:R-:W-:-:S03]  /*1160*/  FADD.FTZ R118, R215, R118 ;  /* 0x00000076d7767221 */ /* 0x010fc60000010000 */
[----:B-1----:R-:W3:Y:S04]  /*1170*/  LDL.LU R117, [R1+0x1c] ;  /* 0x00001c0001757983 */ /* 0x002ee80000300800 */
[----:B------:R-:W-:Y:S04]  /*1180*/  STL [R1+0xc], R252 ;  /* 0x00000cfc01007387 */ /* 0x000fe80000100800 */
[----:B--2---:R-:W2:Y:S04]  /*1190*/  LDL.LU R116, [R1+0x18] ;  /* 0x0000180001747983 */ /* 0x004ea80000300800 */
[----:B------:R-:W-:Y:S04]  /*11a0*/  STL [R1+0x8], R222 ;  /* 0x000008de01007387 */ /* 0x000fe80000100800 */
[----:B------:R1:W-:Y:S04]  /*11b0*/  STL [R1+0x14], R221 ;  /* 0x000014dd01007387 */ /* 0x0003e80000100800 */
[----:B-1----:R-:W4:Y:S04]  /*11c0*/  LDL.LU R221, [R1+0x24] ;  /* 0x0000240001dd7983 */ /* 0x002f280000300800 */
[----:B------:R-:W4:Y:S04]  /*11d0*/  LDL.LU R119, [R1+0x20] ;  /* 0x0000200001777983 */ /* 0x000f280000300800 */
[----:B------:R1:W-:Y:S04]  /*11e0*/  STL [R1+0x10], R118 ;  /* 0x0000107601007387 */ /* 0x0003e80000100800 */
[----:B-1----:R-:W4:Y:S01]  /*11f0*/  LDL.LU R118, [R1+0x2c] ;  /* 0x00002c0001767983 */ /* 0x002f220000300800 */
[----:B------:R-:W-:-:S02]  /*1200*/  HADD2.F32 R134, -RZ, R135.H0_H0 ;  /* 0x20000087ff867230 */ /* 0x000fc40000004100 */
[----:B------:R-:W-:Y:S02]  /*1210*/  HADD2.F32 R135, -RZ, R135.H1_H1 ;  /* 0x30000087ff877230 */ /* 0x000fe40000004100 */
[--C-:B------:R-:W-:Y:S02]  /*1220*/  HADD2.F32 R192, -RZ, R164.reuse.H0_H0 ;  /* 0x200000a4ffc07230 */ /* 0x100fe40000004100 */
[----:B------:R-:W-:Y:S02]  /*1230*/  HADD2.F32 R164, -RZ, R164.H1_H1 ;  /* 0x300000a4ffa47230 */ /* 0x000fe40000004100 */
[----:B------:R-:W-:Y:S02]  /*1240*/  HADD2.F32 R193, -RZ, R165.H0_H0 ;  /* 0x200000a5ffc17230 */ /* 0x000fe40000004100 */
[----:B---3--:R-:W-:-:S05]  /*1250*/  FADD.FTZ R117, R134, R117 ;  /* 0x0000007586757221 */ /* 0x008fca0000010000 */
[----:B------:R1:W-:Y:S01]  /*1260*/  STL [R1+0x1c], R117 ;  /* 0x00001c7501007387 */ /* 0x0003e20000100800 */
[----:B--2---:R-:W-:-:S03]  /*1270*/  FADD.FTZ R116, R135, R116 ;  /* 0x0000007487747221 */ /* 0x004fc60000010000 */
[----:B-1----:R-:W2:Y:S04]  /*1280*/  LDL.LU R117, [R1+0x28] ;  /* 0x0000280001757983 */ /* 0x002ea80000300800 */
[----:B------:R1:W-:Y:S01]  /*1290*/  STL [R1+0x18], R116 ;  /* 0x0000187401007387 */ /* 0x0003e20000100800 */
[----:B----4-:R-:W-:-:S03]  /*12a0*/  FADD.FTZ R221, R192, R221 ;  /* 0x000000ddc0dd7221 */ /* 0x010fc60000010000 */
[----:B-1----:R-:W3:Y:S01]  /*12b0*/  LDL.LU R116, [R1+0x34] ;  /* 0x0000340001747983 */ /* 0x002ee20000300800 */
[----:B------:R-:W-:-:S03]  /*12c0*/  FADD.FTZ R119, R164, R119 ;  /* 0x00000077a4777221 */ /* 0x000fc60000010000 */
[----:B------:R1:W-:Y:S04]  /*12d0*/  STL [R1+0x24], R221 ;  /* 0x000024dd01007387 */ /* 0x0003e80000100800 */
[----:B-1----:R-:W4:Y:S01]  /*12e0*/  LDL.LU R221, [R1+0x30] ;  /* 0x0000300001dd7983 */ /* 0x002f220000300800 */
[----:B------:R-:W-:-:S03]  /*12f0*/  FADD.FTZ R118, R193, R118 ;  /* 0x00000076c1767221 */ /* 0x000fc60000010000 */
[----:B------:R1:W-:Y:S04]  /*1300*/  STL [R1+0x20], R119 ;  /* 0x0000207701007387 */ /* 0x0003e80000100800 */
[----:B-1----:R-:W4:Y:S04]  /*1310*/  LDL.LU R119, [R1+0x3c] ;  /* 0x00003c0001777983 */ /* 0x002f280000300800 */
[----:B------:R1:W-:Y:S04]  /*1320*/  STL [R1+0x2c], R118 ;  /* 0x00002c7601007387 */ /* 0x0003e80000100800 */
[----:B-1----:R-:W4:Y:S01]  /*1330*/  LDL.LU R118, [R1+0x38] ;  /* 0x0000380001767983 */ /* 0x002f220000300800 */
[----:B------:R-:W-:-:S02]  /*1340*/  HADD2.F32 R165, -RZ, R165.H1_H1 ;  /* 0x300000a5ffa57230 */ /* 0x000fc40000004100 */
[--C-:B------:R-:W-:Y:S02]  /*1350*/  HADD2.F32 R194, -RZ, R166.reuse.H0_H0 ;  /* 0x200000a6ffc27230 */ /* 0x100fe40000004100 */
[----:B------:R-:W-:Y:S02]  /*1360*/  HADD2.F32 R166, -RZ, R166.H1_H1 ;  /* 0x300000a6ffa67230 */ /* 0x000fe40000004100 */
[--C-:B------:R-:W-:Y:S02]  /*1370*/  HADD2.F32 R195, -RZ, R167.reuse.H0_H0 ;  /* 0x200000a7ffc37230 */ /* 0x100fe40000004100 */
[----:B------:R-:W-:Y:S02]  /*1380*/  HADD2.F32 R167, -RZ, R167.H1_H1 ;  /* 0x300000a7ffa77230 */ /* 0x000fe40000004100 */
[----:B--2---:R-:W-:-:S05]  /*1390*/  FADD.FTZ R117, R165, R117 ;  /* 0x00000075a5757221 */ /* 0x004fca0000010000 */
[----:B------:R-:W-:Y:S01]  /*13a0*/  STL [R1+0x28], R117 ;  /* 0x0000287501007387 */ /* 0x000fe20000100800 */
[----:B---3--:R-:W-:-:S05]  /*13b0*/  FADD.FTZ R116, R194, R116 ;  /* 0x00000074c2747221 */ /* 0x008fca0000010000 */
[----:B------:R-:W-:Y:S01]  /*13c0*/  STL [R1+0x34], R116 ;  /* 0x0000347401007387 */ /* 0x000fe20000100800 */
[----:B----4-:R-:W-:-:S05]  /*13d0*/  FADD.FTZ R221, R166, R221 ;  /* 0x000000dda6dd7221 */ /* 0x010fca0000010000 */
[----:B------:R-:W-:Y:S01]  /*13e0*/  STL [R1+0x30], R221 ;  /* 0x000030dd01007387 */ /* 0x000fe20000100800 */
[----:B------:R-:W-:-:S05]  /*13f0*/  FADD.FTZ R119, R195, R119 ;  /* 0x00000077c3777221 */ /* 0x000fca0000010000 */
[----:B------:R-:W-:Y:S01]  /*1400*/  STL [R1+0x3c], R119 ;  /* 0x00003c7701007387 */ /* 0x000fe20000100800 */
[----:B------:R-:W-:-:S05]  /*1410*/  FADD.FTZ R118, R167, R118 ;  /* 0x00000076a7767221 */ /* 0x000fca0000010000 */
[----:B------:R1:W-:Y:S04]  /*1420*/  STL [R1+0x38], R118 ;  /* 0x0000387601007387 */ /* 0x0003e80000100800 */
[----:B-1----:R-:W2:Y:S01]  /*1430*/  LDL.LU R118, [R1+0x44] ;  /* 0x0000440001767983 */ /* 0x002ea20000300800 */
[----:B------:R-:W-:-:S03]  /*1440*/  HADD2.F32 R196, -RZ, R168.H0_H0 ;  /* 0x200000a8ffc47230 */ /* 0x000fc60000004100 */
[----:B------:R-:W3:Y:S04]  /*1450*/  LDL.LU R252, [R1+0x40] ;  /* 0x0000400001fc7983 */ /* 0x000ee80000300800 */
[----:B------:R-:W4:Y:S01]  /*1460*/  LDL.LU R119, [R1+0x4c] ;  /* 0x00004c0001777983 */ /* 0x000f220000300800 */
[----:B--2---:R-:W-:-:S05]  /*1470*/  FADD.FTZ R118, R196, R118 ;  /* 0x00000076c4767221 */ /* 0x004fca0000010000 */
[----:B------:R1:W-:Y:S04]  /*1480*/  STL [R1+0x44], R118 ;  /* 0x0000447601007387 */ /* 0x0003e80000100800 */
[----:B-1----:R-:W2:Y:S01]  /*1490*/  LDL.LU R118, [R1+0x48] ;  /* 0x0000480001767983 */ /* 0x002ea20000300800 */
[----:B------:R-:W-:Y:S02]  /*14a0*/  HADD2.F32 R168, -RZ, R168.H1_H1 ;  /* 0x300000a8ffa87230 */ /* 0x000fe40000004100 */
[----:B------:R-:W-:Y:S02]  /*14b0*/  FMUL.FTZ R222, R21, R149 ;  /* 0x0000009515de7220 */ /* 0x000fe40000410000 */
[----:B------:R-:W2:Y:S01]  /*14c0*/  LDL.LU R149, [R1+0x54] ;  /* 0x0000540001957983 */ /* 0x000ea20000300800 */
[----:B---3--:R-:W-:Y:S01]  /*14d0*/  FADD.FTZ R252, R168, R252 ;  /* 0x000000fca8fc7221 */ /* 0x008fe20000010000 */
[----:B----4-:R-:W-:Y:S01]  /*14e0*/  FADD.FTZ R119, R197, R119 ;  /* 0x00000077c5777221 */ /* 0x010fe20000010000 */
[----:B------:R-:W-:-:S03]  /*14f0*/  FMUL.FTZ R221, R21, R148 ;  /* 0x0000009415dd7220 */ /* 0x000fc60000410000 */
[----:B------:R-:W-:Y:S04]  /*1500*/  STL [R1+0x40], R252 ;  /* 0x000040fc01007387 */ /* 0x000fe80000100800 */
[----:B------:R-:W3:Y:S04]  /*1510*/  LDL.LU R148, [R1+0x50] ;  /* 0x0000500001947983 */ /* 0x000ee80000300800 */
[----:B------:R1:W-:Y:S04]  /*1520*/  STL [R1+0x4c], R119 ;  /* 0x00004c7701007387 */ /* 0x0003e80000100800 */
[----:B-1----:R-:W4:Y:S01]  /*1530*/  LDL.LU R119, [R1+0x5c] ;  /* 0x00005c0001777983 */ /* 0x002f220000300800 */
        /* <DEDUP_REMOVED lines=10> */
[----:B------:R-:W-:Y:S02]  /*15e0*/  HADD2.F32 R187, -RZ, R120.H1_H1 ;  /* 0x30000078ffbb7230 */ /* 0x000fe40000004100 */
[----:B------:R-:W-:Y:S01]  /*15f0*/  HADD2.F32 R120, -RZ, R121.H0_H0 ;  /* 0x20000079ff787230 */ /* 0x000fe20000004100 */
[----:B------:R-:W-:Y:S01]  /*1600*/  MOV R22, 0x3f800000 ;  /* 0x3f80000000167802 */ /* 0x000fe20000000f00 */
[----:B------:R-:W-:Y:S01]  /*1610*/  FADD.FTZ R117, RZ, R172 ;  /* 0x000000acff757221 */ /* 0x000fe20000010000 */
[----:B------:R-:W-:Y:S01]  /*1620*/  FADD.FTZ R244, R187, R244 ;  /* 0x000000f4bbf47221 */ /* 0x000fe20000010000 */
[-C--:B------:R-:W-:Y:S01]  /*1630*/  FFMA.FTZ R8, R169, R187.reuse, R8 ;  /* 0x000000bba9087223 */ /* 0x080fe20000010008 */
[----:B------:R-:W-:Y:S01]  /*1640*/  FMUL.FTZ R187, R69, R187 ;  /* 0x000000bb45bb7220 */ /* 0x000fe20000410000 */
[----:B------:R-:W-:-:S02]  /*1650*/  @P0 HADD2.F32 R22, -RZ, R188.H0_H0 ;  /* 0x200000bcff160230 */ /* 0x000fc40000004100 */
[----:B------:R-:W-:Y:S01]  /*1660*/  FFMA.FTZ R116, R0, R172, RZ ;  /* 0x000000ac00747223 */ /* 0x000fe200000100ff */
[----:B------:R-:W-:Y:S02]  /*1670*/  HADD2.F32 R188, -RZ, R121.H1_H1 ;  /* 0x30000079ffbc7230 */ /* 0x000fe40000004100 */
        /* <DEDUP_REMOVED lines=30> */
[----:B------:R-:W-:Y:S01]  /*1860*/  FFMA.FTZ R3, R204, R122, R3 ;  /* 0x0000007acc037223 */ /* 0x000fe20000010003 */
[----:B--2---:R-:W-:-:S05]  /*1870*/  FADD.FTZ R118, R198, R118 ;  /* 0x00000076c6767221 */ /* 0x004fca0000010000 */
[----:B------:R0:W-:Y:S04]  /*1880*/  STL [R1+0x48], R118 ;  /* 0x0000487601007387 */ /* 0x0001e80000100800 */
[----:B0-----:R-:W2:Y:S01]  /*1890*/  LDL.LU R118, [R1+0x58] ;  /* 0x0000580001767983 */ /* 0x001ea20000300800 */
        /* <DEDUP_REMOVED lines=113> */
[----:B------:R-:W-:-:S02]  /*1fb0*/  HADD2.F32 R201, -RZ, R171.H0_H0 ;  /* 0x200000abffc97230 */ /* 0x000fc40000004100 */
[----:B---3--:R-:W-:Y:S01]  /*1fc0*/  FADD.FTZ R148, R200, R148 ;  /* 0x00000094c8947221 */ /* 0x008fe20000010000 */
[----:B------:R-:W-:Y:S01]  /*1fd0*/  FFMA.FTZ R240, R153, R200, R240 ;  /* 0x000000c899f07223 */ /* 0x000fe200000100f0 */
[----:B------:R-:W-:Y:S01]  /*1fe0*/  FMUL.FTZ R154, R21, R154 ;  /* 0x0000009a159a7220 */ /* 0x000fe20000410000 */
[----:B------:R-:W-:Y:S01]  /*1ff0*/  FMUL.FTZ R200, R97, R200 ;  /* 0x000000c861c87220 */ /* 0x000fe20000410000 */
[----:B------:R-:W-:Y:S01]  /*2000*/  FADD.FTZ R117, R117, R199 ;  /* 0x000000c775757221 */ /* 0x000fe20000010000 */
[----:B------:R-:W-:Y:S01]  /*2010*/  FFMA.FTZ R116, R152, R199, R116 ;  /* 0x000000c798747223 */ /* 0x000fe20000010074 */
[----:B------:R-:W-:Y:S02]  /*2020*/  HADD2.F32 R171, -RZ, R171.H1_H1 ;  /* 0x300000abffab7230 */ /* 0x000fe40000004100 */
[----:B----4-:R-:W-:Y:S01]  /*2030*/  FADD.FTZ R119, R201, R119 ;  /* 0x00000077c9777221 */ /* 0x010fe20000010000 */
[----:B------:R-:W-:Y:S01]  /*2040*/  FFMA.FTZ R243, R154, R201, R243 ;  /* 0x000000c99af37223 */ /* 0x000fe200000100f3 */
[----:B------:R-:W-:Y:S01]  /*2050*/  FMUL.FTZ R155, R21, R155 ;  /* 0x0000009b159b7220 */ /* 0x000fe20000410000 */
        /* <DEDUP_REMOVED lines=16> */
[----:B------:R-:W-:Y:S02]  /*2160*/  HADD2.F32 R173, -RZ, R173.H1_H1 ;  /* 0x300000adffad7230 */ /* 0x000fe40000004100 */
        /* <DEDUP_REMOVED lines=8> */
[----:B------:R-:W-:Y:S01]  /*21f0*/  FMUL.FTZ R173, R103, R173 ;  /* 0x000000ad67ad7220 */ /* 0x000fe20000410000 */
[----:B------:R-:W-:Y:S02]  /*2200*/  HADD2.F32 R174, -RZ, R174.H1_H1 ;  /* 0x300000aeffae7230 */ /* 0x000fe40000004100 */
[----:B------:R-:W-:Y:S01]  /*2210*/  FADD.FTZ R181, R219, R181 ;  /* 0x000000b5dbb57221 */ /* 0x000fe20000010000 */
[----:B------:R-:W-:Y:S01]  /*2220*/  FFMA.FTZ R184, R160, R219, R184 ;  /* 0x000000dba0b87223 */ /* 0x000fe200000100b8 */
[----:B------:R-:W-:Y:S01]  /*2230*/  FMUL.FTZ R161, R21, R161 ;  /* 0x000000a115a17220 */ /* 0x000fe20000410000 */
[----:B------:R-:W-:Y:S01]  /*2240*/  FMUL.FTZ R219, R104, R219 ;  /* 0x000000db68db7220 */ /* 0x000fe20000410000 */
[----:B------:R-:W-:-:S02]  /*2250*/  HADD2.F32 R220, -RZ, R175.H0_H0 ;  /* 0x200000afffdc7230 */ /* 0x000fc40000004100 */
[----:B------:R-:W-:Y:S01]  /*2260*/  FADD.FTZ R183, R174, R183 ;  /* 0x000000b7aeb77221 */ /* 0x000fe20000010000 */
[----:B------:R-:W-:Y:S01]  /*2270*/  FFMA.FTZ R23, R161, R174, R23 ;  /* 0x000000aea1177223 */ /* 0x000fe20000010017 */
[----:B------:R-:W-:Y:S01]  /*2280*/  FMUL.FTZ R162, R21, R162 ;  /* 0x000000a215a27220 */ /* 0x000fe20000410000 */
[----:B------:R-:W-:Y:S01]  /*2290*/  FMUL.FTZ R174, R105, R174 ;  /* 0x000000ae69ae7220 */ /* 0x000fe20000410000 */
[----:B------:R-:W-:Y:S02]  /*22a0*/  HADD2.F32 R175, -RZ, R175.H1_H1 ;  /* 0x300000afffaf7230 */ /* 0x000fe40000004100 */
[----:B------:R-:W-:Y:S01]  /*22b0*/  FADD.FTZ R24, R220, R24 ;  /* 0x00000018dc187221 */ /* 0x000fe20000010000 */
[-C--:B------:R-:W-:Y:S01]  /*22c0*/  FFMA.FTZ R14, R162, R220.reuse, R14 ;  /* 0x000000dca20e7223 */ /* 0x080fe2000001000e */
[----:B------:R-:W-:Y:S01]  /*22d0*/  FMUL.FTZ R163, R21, R163 ;  /* 0x000000a315a37220 */ /* 0x000fe20000410000 */
[----:B------:R-:W-:Y:S01]  /*22e0*/  FMUL.FTZ R220, R106, R220 ;  /* 0x000000dc6adc7220 */ /* 0x000fe20000410000 */
[----:B------:R-:W-:Y:S01]  /*22f0*/  STL [R1+0x54], R149 ;  /* 0x0000549501007387 */ /* 0x000fe20000100800 */
[----:B------:R-:W-:Y:S01]  /*2300*/  FADD.FTZ R15, R175, R15 ;  /* 0x0000000faf0f7221 */ /* 0x000fe20000010000 */
[----:B------:R-:W-:-:S02]  /*2310*/  FFMA.FTZ R13, R163, R175, R13 ;  /* 0x000000afa30d7223 */ /* 0x000fc4000001000d */
[----:B------:R-:W-:Y:S01]  /*2320*/  STL [R1+0x50], R148 ;  /* 0x0000509401007387 */ /* 0x000fe20000100800 */
[----:B------:R-:W-:Y:S01]  /*2330*/  FMUL.FTZ R175, R107, R175 ;  /* 0x000000af6baf7220 */ /* 0x000fe20000410000 */
[----:B------:R-:W-:Y:S02]  /*2340*/  UMOV UR4, 0xffffffff ;  /* 0xffffffff00047882 */ /* 0x000fe40000000000 */
[----:B------:R-:W-:Y:S01]  /*2350*/  STL [R1+0x5c], R119 ;  /* 0x00005c7701007387 */ /* 0x000fe20000100800 */
[----:B--2---:R-:W-:Y:S01]  /*2360*/  FADD.FTZ R118, R171, R118 ;  /* 0x00000076ab767221 */ /* 0x004fe20000010000 */
        /* <DEDUP_REMOVED lines=39> */
.L_x_12221:
        /* <DEDUP_REMOVED lines=14> */
.L_x_12209:
[----:B------:R-:W-:Y:S01]  /*26c0*/  UISETP.NE.AND UP0, UPT, UR13, URZ, UPT ;  /* 0x0000003f0d00728c */ /* 0x000fe2000bf05270 */
[----:B--2---:R-:W-:Y:S02]  /*26d0*/  SHF.R.U32.HI R149, RZ, 0x5, R148 ;  /* 0x00000005ff957819 */ /* 0x004fe40000011694 */
[----:B------:R-:W-:Y:S02]  /*26e0*/  ISETP.NE.U32.AND P2, PT, RZ, UR10, PT ;  /* 0x0000000aff007c0c */ /* 0x000fe4000bf45070 */
[----:B------:R-:W-:Y:S02]  /*26f0*/  LOP3.LUT R149, R149, 0x7fffffc, RZ, 0xc0, !PT ;  /* 0x07fffffc95957812 */ /* 0x000fe400078ec0ff */
[----:B------:R-:W-:Y:S01]  /*2700*/  PLOP3.LUT P4, PT, PT, PT, UP0, 0x80, 0x0 ;  /* 0x000000000000781c */ /* 0x000fe20003f8f008 */
[----:B------:R-:W-:Y:S05]  /*2710*/  WARPSYNC.ALL ;  /* 0x0000000000007948 */ /* 0x000fea0003800000 */
[----:B------:R-:W1:Y:S08]  /*2720*/  S2UR UR5, SR_CgaCtaId ;  /* 0x00000000000579c3 */ /* 0x000e700000008800 */
[----:B------:R-:W-:Y:S01]  /*2730*/  BAR.SYNC.DEFER_BLOCKING 0x0 ;  /* 0x0000000000007b1d */ /* 0x000fe20000010000 */
[----:B------:R-:W-:-:S02]  /*2740*/  @!P5 IADD3 R149, R149, 0x4, RZ ;  /* 0x000000049595d810 */ /* 0x000fc40007ffe0ff */
[----:B------:R-:W-:Y:S02]  /*2750*/  ISETP.NE.AND.EX P2, PT, RZ, UR11, PT, P2 ;  /* 0x0000000bff007c0c */ /* 0x000fe4000bf45320 */
[----:B------:R-:W-:Y:S01]  /*2760*/  ISETP.NE.U32.AND P1, PT, R190, RZ, PT ;  /* 0x000000ffbe00720c */ /* 0x000fe20003f25070 */
[----:B------:R-:W-:Y:S01]  /*2770*/  UMOV UR4, 0x400 ;  /* 0x0000040000047882 */ /* 0x000fe20000000000 */
[----:B------:R-:W-:Y:S02]  /*2780*/  ISETP.NE.U32.AND P3, PT, RZ, UR10, PT ;  /* 0x0000000aff007c0c */ /* 0x000fe4000bf65070 */
[----:B------:R-:W-:Y:S02]  /*2790*/  ISETP.NE.AND.EX P1, PT, R191, RZ, PT, P1 ;  /* 0x000000ffbf00720c */ /* 0x000fe40003f25310 */
        /* <DEDUP_REMOVED lines=29> */
[C---:B------:R-:W-:Y:S01]  /*2970*/  FMUL.FTZ R170, R21.reuse, R170 ;  /* 0x000000aa15aa7220 */ /* 0x040fe20000410000 */
        /* <DEDUP_REMOVED lines=11> */
[-C--:B------:R-:W-:Y:S01]  /*2a30*/  FMUL.FTZ R120, R120, R22.reuse ;  /* 0x0000001678787220 */ /* 0x080fe20000410000 */
[C---:B------:R-:W-:Y:S01]  /*2a40*/  SEL R117, R169.reuse, R109, P3 ;  /* 0x0000006da9757207 */ /* 0x040fe20001800000 */
[----:B------:R-:W-:Y:S01]  /*2a50*/  FMUL.FTZ R169, R169, R22 ;  /* 0x00000016a9a97220 */ /* 0x000fe20000410000 */
[----:B------:R-:W-:Y:S01]  /*2a60*/  SEL R119, R0, R111, P3 ;  /* 0x0000006f00777207 */ /* 0x000fe20001800000 */
[----:B------:R-:W-:Y:S01]  /*2a70*/  FMUL.FTZ R120, R120, UR12 ;  /* 0x0000000c78787c20 */ /* 0x000fe20008410000 */
[----:B------:R-:W-:Y:S01]  /*2a80*/  FADD.FTZ R189, R189, -R203 ;  /* 0x800000cbbdbd7221 */ /* 0x000fe20000010000 */
[----:B------:R-:W-:Y:S01]  /*2a90*/  FMUL.FTZ R169, R169, UR12 ;  /* 0x0000000ca9a97c20 */ /* 0x000fe20008410000 */
[----:B------:R-:W-:Y:S01]  /*2aa0*/  FADD.FTZ R122, R122, -R204 ;  /* 0x800000cc7a7a7221 */ /* 0x000fe20000010000 */
[----:B------:R0:W-:Y:S01]  /*2ab0*/  @P2 STG.E.128 desc[UR6][R148.64], R116 ;  /* 0x0000007494002986 */ /* 0x0001e2000c101d06 */
[-CC-:B------:R-:W-:Y:S01]  /*2ac0*/  FFMA.FTZ R205, R205, R185.reuse, R190.reuse ;  /* 0x000000b9cdcd7223 */ /* 0x180fe200000100be */
[-CC-:B------:R-:W-:Y:S01]  /*2ad0*/  FFMA.FTZ R202, R206, R185.reuse, R190.reuse ;  /* 0x000000b9ceca7223 */ /* 0x180fe200000100be */
[----:B------:R-:W-:Y:S01]  /*2ae0*/  FMUL.FTZ R122, R21, R122 ;  /* 0x0000007a157a7220 */ /* 0x000fe20000410000 */
[----:B------:R-:W-:Y:S01]  /*2af0*/  FFMA.FTZ R191, R207, R185, R190 ;  /* 0x000000b9cfbf7223 */ /* 0x000fe200000100be */
[----:B------:R-:W-:Y:S01]  /*2b00*/  FADD.FTZ R123, R123, -R205 ;  /* 0x800000cd7b7b7221 */ /* 0x000fe20000010000 */
[----:B------:R-:W-:Y:S01]  /*2b10*/  FADD.FTZ R202, R210, -R202 ;  /* 0x800000cad2ca7221 */ /* 0x000fe20000010000 */
[----:B------:R-:W-:Y:S01]  /*2b20*/  @P1 FADD.FTZ R122, R62, R122 ;  /* 0x0000007a3e7a1221 */ /* 0x000fe20000010000 */
[----:B------:R-:W-:Y:S01]  /*2b30*/  FADD.FTZ R191, R212, -R191 ;  /* 0x800000bfd4bf7221 */ /* 0x000fe20000010000 */
[C---:B------:R-:W-:Y:S01]  /*2b40*/  FMUL.FTZ R123, R21.reuse, R123 ;  /* 0x0000007b157b7220 */ /* 0x040fe20000410000 */
[----:B------:R-:W-:Y:S01]  /*2b50*/  FMUL.FTZ R202, R21, R202 ;  /* 0x000000ca15ca7220 */ /* 0x000fe20000410000 */
[----:B------:R-:W-:Y:S01]  /*2b60*/  FFMA.FTZ R188, R209, R185, R190 ;  /* 0x000000b9d1bc7223 */ /* 0x000fe200000100be */
[----:B------:R-:W-:Y:S01]  /*2b70*/  FMUL.FTZ R191, R21, R191 ;  /* 0x000000bf15bf7220 */ /* 0x000fe20000410000 */
[----:B------:R-:W-:Y:S01]  /*2b80*/  @P1 FADD.FTZ R123, R63, R123 ;  /* 0x0000007b3f7b1221 */ /* 0x000fe20000010000 */
[----:B------:R-:W-:Y:S01]  /*2b90*/  @P1 FADD.FTZ R202, R56, R202 ;  /* 0x000000ca38ca1221 */ /* 0x000fe20000010000 */
[----:B------:R-:W-:Y:S01]  /*2ba0*/  FADD.FTZ R188, R214, -R188 ;  /* 0x800000bcd6bc7221 */ /* 0x000fe20000010000 */
[----:B------:R-:W-:Y:S01]  /*2bb0*/  @P1 FADD.FTZ R191, R57, R191 ;  /* 0x000000bf39bf1221 */ /* 0x000fe20000010000 */
[----:B------:R-:W-:Y:S01]  /*2bc0*/  FFMA.FTZ R136, R136, R185, R190 ;  /* 0x000000b988887223 */ /* 0x000fe200000100be */
[----:B0-----:R-:W-:Y:S01]  /*2bd0*/  MOV R116, R132 ;  /* 0x0000008400747202 */ /* 0x001fe20000000f00 */
[-C--:B------:R-:W-:Y:S01]  /*2be0*/  FMUL.FTZ R118, R0, R22.reuse ;  /* 0x0000001600767220 */ /* 0x080fe20000410000 */
[-C--:B------:R-:W-:Y:S01]  /*2bf0*/  FMUL.FTZ R0, R122, R22.reuse ;  /* 0x000000167a007220 */ /* 0x080fe20000410000 */
[-C--:B------:R-:W-:Y:S01]  /*2c00*/  FMUL.FTZ R187, R191, R22.reuse ;  /* 0x00000016bfbb7220 */ /* 0x080fe20000410000 */
[----:B------:R-:W-:Y:S01]  /*2c10*/  LOP3.LUT P6, RZ, R116, 0xff, RZ, 0xc0, !PT ;  /* 0x000000ff74ff7812 */ /* 0x000fe200078cc0ff */
[-C--:B------:R-:W-:Y:S01]  /*2c20*/  FMUL.FTZ R116, R170, R22.reuse ;  /* 0x00000016aa747220 */ /* 0x080fe20000410000 */
[----:B------:R-:W-:Y:S01]  /*2c30*/  FMUL.FTZ R118, R118, UR12 ;  /* 0x0000000c76767c20 */ /* 0x000fe20008410000 */
[----:B------:R-:W-:Y:S01]  /*2c40*/  FMUL.FTZ R0, R0, UR12 ;  /* 0x0000000c00007c20 */ /* 0x000fe20008410000 */
[----:B------:R-:W-:Y:S01]  /*2c50*/  FSEL R170, R120, RZ, P6 ;  /* 0x000000ff78aa7208 */ /* 0x000fe20003000000 */
[C---:B------:R-:W-:Y:S01]  /*2c60*/  FMUL.FTZ R120, R21.reuse, R121 ;  /* 0x0000007915787220 */ /* 0x040fe20000410000 */
[----:B------:R-:W-:Y:S01]  /*2c70*/  LOP3.LUT P6, RZ, R132, 0xff00, RZ, 0xc0, !PT ;  /* 0x0000ff0084ff7812 */ /* 0x000fe200078cc0ff */
[----:B------:R-:W-:Y:S01]  /*2c80*/  FMUL.FTZ R116, R116, UR12 ;  /* 0x0000000c74747c20 */ /* 0x000fe20008410000 */
[----:B------:R-:W-:Y:S01]  /*2c90*/  FMUL.FTZ R121, R21, R189 ;  /* 0x000000bd15797220 */ /* 0x000fe20000410000 */
[----:B------:R-:W-:Y:S01]  /*2ca0*/  @P1 FADD.FTZ R120, R60, R120 ;  /* 0x000000783c781221 */ /* 0x000fe20000010000 */
[----:B------:R-:W-:Y:S01]  /*2cb0*/  FSEL R169, R169, RZ, P6 ;  /* 0x000000ffa9a97208 */ /* 0x000fe20003000000 */
[----:B------:R-:W-:Y:S01]  /*2cc0*/  FFMA.FTZ R189, R208, R185, R190 ;  /* 0x000000b9d0bd7223 */ /* 0x000fe200000100be */
[----:B------:R-:W-:Y:S01]  /*2cd0*/  LOP3.LUT P6, RZ, R132, 0xff0000, RZ, 0xc0, !PT ;  /* 0x00ff000084ff7812 */ /* 0x000fe200078cc0ff */
[----:B------:R-:W-:Y:S01]  /*2ce0*/  @P1 FADD.FTZ R121, R61, R121 ;  /* 0x000000793d791221 */ /* 0x000fe20000010000 */
[----:B------:R-:W-:Y:S01]  /*2cf0*/  FMUL.FTZ R187, R187, UR12 ;  /* 0x0000000cbbbb7c20 */ /* 0x000fe20008410000 */
[----:B------:R-:W-:Y:S01]  /*2d00*/  FADD.FTZ R189, R211, -R189 ;  /* 0x800000bdd3bd7221 */ /* 0x000fe20000010000 */
        /* <DEDUP_REMOVED lines=11> */
[C---:B------:R-:W-:Y:S01]  /*2dc0*/  FMUL.FTZ R189, R21.reuse, R189 ;  /* 0x000000bd15bd7220 */ /* 0x040fe20000410000 */
[----:B------:R-:W-:Y:S01]  /*2dd0*/  FSEL R116, R116, RZ, P6 ;  /* 0x000000ff74747208 */ /* 0x000fe20003000000 */
[----:B------:R-:W-:Y:S01]  /*2de0*/  FMUL.FTZ R188, R21, R188 ;  /* 0x000000bc15bc7220 */ /* 0x000fe20000410000 */
[----:B------:R-:W-:Y:S01]  /*2df0*/  LOP3.LUT P6, RZ, R133, 0xff00, RZ, 0xc0, !PT ;  /* 0x0000ff0085ff7812 */ /* 0x000fe200078cc0ff */
[----:B------:R-:W-:Y:S01]  /*2e00*/  @P1 FADD.FTZ R189, R58, R189 ;  /* 0x000000bd3abd1221 */ /* 0x000fe20000010000 */
[----:B------:R-:W-:Y:S01]  /*2e10*/  FADD.FTZ R136, R213, -R136 ;  /* 0x80000088d5887221 */ /* 0x000fe20000010000 */
[-C--:B------:R-:W-:Y:S01]  /*2e20*/  FFMA.FTZ R137, R137, R185.reuse, R190 ;  /* 0x000000b989897223 */ /* 0x080fe200000100be */
[----:B------:R-:W-:Y:S01]  /*2e30*/  FSEL R117, R117, RZ, P6 ;  /* 0x000000ff75757208 */ /* 0x000fe20003000000 */
[----:B------:R-:W-:Y:S01]  /*2e40*/  @P1 FADD.FTZ R188, R59, R188 ;  /* 0x000000bc3bbc1221 */ /* 0x000fe20000010000 */
[----:B------:R-:W-:Y:S01]  /*2e50*/  LOP3.LUT P6, RZ, R133, 0xff0000, RZ, 0xc0, !PT ;  /* 0x00ff000085ff7812 */ /* 0x000fe200078cc0ff */
[----:B------:R-:W-:Y:S01]  /*2e60*/  FMUL.FTZ R136, R21, R136 ;  /* 0x0000008815887220 */ /* 0x000fe20000410000 */
[----:B------:R-:W-:Y:S01]  /*2e70*/  FADD.FTZ R137, R215, -R137 ;  /* 0x80000089d7897221 */ /* 0x000fe20000010000 */
[----:B------:R-:W-:Y:S01]  /*2e80*/  FFMA.FTZ R138, R138, R185, R190 ;  /* 0x000000b98a8a7223 */ /* 0x000fe200000100be */
[----:B------:R-:W-:Y:S01]  /*2e90*/  FSEL R0, R0, RZ, P6 ;  /* 0x000000ff00007208 */ /* 0x000fe20003000000 */
[----:B------:R-:W-:Y:S01]  /*2ea0*/  @P1 FADD.FTZ R136, R52, R136 ;  /* 0x0000008834881221 */ /* 0x000fe20000010000 */
[----:B------:R-:W-:Y:S01]  /*2eb0*/  LOP3.LUT P6, RZ, R133, 0xff000000, RZ, 0xc0, !PT ;  /* 0xff00000085ff7812 */ /* 0x000fe200078cc0ff */
[----:B------:R-:W-:Y:S01]  /*2ec0*/  FMUL.FTZ R137, R21, R137 ;  /* 0x0000008915897220 */ /* 0x000fe20000410000 */
[----:B------:R-:W-:Y:S01]  /*2ed0*/  FADD.FTZ R134, R134, -R138 ;  /* 0x8000008a86867221 */ /* 0x000fe20000010000 */
[----:B------:R-:W-:Y:S01]  /*2ee0*/  FFMA.FTZ R139, R139, R185, R190 ;  /* 0x000000b98b8b7223 */ /* 0x000fe200000100be */
        /* <DEDUP_REMOVED lines=8> */
[----:B------:R-:W-:Y:S01]  /*2f70*/  FMUL.FTZ R133, R133, UR12 ;  /* 0x0000000c85857c20 */ /* 0x000fe20008410000 */
[----:B------:R-:W-:Y:S01]  /*2f80*/  @P1 FADD.FTZ R138, R54, R138 ;  /* 0x0000008a368a1221 */ /* 0x000fe20000010000 */
[----:B------:R-:W-:Y:S01]  /*2f90*/  FMUL.FTZ R139, R21, R135 ;  /* 0x00000087158b7220 */ /* 0x000fe20000410000 */
[-CC-:B------:R-:W-:Y:S01]  /*2fa0*/  FFMA.FTZ R141, R141, R185.reuse, R190.reuse ;  /* 0x000000b98d8d7223 */ /* 0x180fe200000100be */
[----:B------:R-:W-:Y:S01]  /*2fb0*/  FSEL R186, R132, RZ, P6 ;  /* 0x000000ff84ba7208 */ /* 0x000fe20003000000 */
[-C--:B------:R-:W-:Y:S01]  /*2fc0*/  FMUL.FTZ R132, R189, R22.reuse ;  /* 0x00000016bd847220 */ /* 0x080fe20000410000 */
[----:B------:R-:W-:Y:S01]  /*2fd0*/  LOP3.LUT P6, RZ, R130, 0xff00, RZ, 0xc0, !PT ;  /* 0x0000ff0082ff7812 */ /* 0x000fe200078cc0ff */
[-C--:B------:R-:W-:Y:S01]  /*2fe0*/  FFMA.FTZ R140, R140, R185.reuse, R190 ;  /* 0x000000b98c8c7223 */ /* 0x080fe200000100be */
[----:B------:R-:W-:Y:S01]  /*2ff0*/  @P1 FADD.FTZ R139, R55, R139 ;  /* 0x0000008b378b1221 */ /* 0x000fe20000010000 */
[----:B------:R-:W-:Y:S01]  /*3000*/  FMUL.FTZ R132, R132, UR12 ;  /* 0x0000000c84847c20 */ /* 0x000fe20008410000 */
[----:B------:R-:W-:Y:S01]  /*3010*/  FSEL R187, R187, RZ, P6 ;  /* 0x000000ffbbbb7208 */ /* 0x000fe20003000000 */
[----:B------:R-:W-:Y:S01]  /*3020*/  FADD.FTZ R164, R164, -R141 ;  /* 0x8000008da4a47221 */ /* 0x000fe20000010000 */
[----:B------:R-:W-:Y:S01]  /*3030*/  LOP3.LUT P6, RZ, R130, 0xff0000, RZ, 0xc0, !PT ;  /* 0x00ff000082ff7812 */ /* 0x000fe200078cc0ff */
[----:B------:R-:W-:Y:S01]  /*3040*/  FADD.FTZ R192, R192, -R140 ;  /* 0x8000008cc0c07221 */ /* 0x000fe20000010000 */
[-CC-:B------:R-:W-:Y:S01]  /*3050*/  FFMA.FTZ R141, R142, R185.reuse, R190.reuse ;  /* 0x000000b98e8d7223 */ /* 0x180fe200000100be */
[-C--:B------:R-:W-:Y:S01]  /*3060*/  FMUL.FTZ R135, R139, R22.reuse ;  /* 0x000000168b877220 */ /* 0x080fe20000410000 */
[----:B------:R-:W-:Y:S01]  /*3070*/  FSEL R172, R132, RZ, P6 ;  /* 0x000000ff84ac7208 */ /* 0x000fe20003000000 */
[-C--:B------:R-:W-:Y:S01]  /*3080*/  FMUL.FTZ R132, R188, R22.reuse ;  /* 0x00000016bc847220 */ /* 0x080fe20000410000 */
[----:B------:R-:W-:Y:S01]  /*3090*/  LOP3.LUT P6, RZ, R130, 0xff000000, RZ, 0xc0, !PT ;  /* 0xff00000082ff7812 */ /* 0x000fe200078cc0ff */
[-CC-:B------:R-:W-:Y:S01]  /*30a0*/  FFMA.FTZ R140, R143, R185.reuse, R190.reuse ;  /* 0x000000b98f8c7223 */ /* 0x180fe200000100be */
[----:B------:R-:W-:Y:S01]  /*30b0*/  FADD.FTZ R141, R193, -R141 ;  /* 0x8000008dc18d7221 */ /* 0x000fe20000010000 */
[----:B------:R-:W-:Y:S01]  /*30c0*/  FMUL.FTZ R130, R132, UR12 ;  /* 0x0000000c84827c20 */ /* 0x000fe20008410000 */
[----:B------:R-:W-:Y:S01]  /*30d0*/  FMUL.FTZ R132, R138, R22 ;  /* 0x000000168a847220 */ /* 0x000fe20000410000 */
[----:B------:R-:W-:Y:S01]  /*30e0*/  FMUL.FTZ R143, R21, R192 ;  /* 0x000000c0158f7220 */ /* 0x000fe20000410000 */
[----:B------:R-:W-:Y:S01]  /*30f0*/  FMUL.FTZ R193, R135, UR12 ;  /* 0x0000000c87c17c20 */ /* 0x000fe20008410000 */
[----:B------:R-:W-:Y:S01]  /*3100*/  MOV R135, R128 ;  /* 0x0000008000877202 */ /* 0x000fe20000000f00 */
        /* <DEDUP_REMOVED lines=8> */
[----:B------:R-:W-:Y:S01]  /*3190*/  FFMA.FTZ R144, R144, R185, R190 ;  /* 0x000000b990907223 */ /* 0x000fe200000100be */
[----:B------:R-:W-:Y:S01]  /*31a0*/  LOP3.LUT P6, RZ, R131, 0xff00, RZ, 0xc0, !PT ;  /* 0x0000ff0083ff7812 */ /* 0x000fe200078cc0ff */
[----:B------:R-:W-:Y:S01]  /*31b0*/  @P1 FADD.FTZ R142, R49, R142 ;  /* 0x0000008e318e1221 */ /* 0x000fe20000010000 */
[----:B------:R-:W-:Y:S01]  /*31c0*/  FMUL.FTZ R141, R21, R141 ;  /* 0x0000008d158d7220 */ /* 0x000fe20000410000 */
[----:B------:R-:W-:Y:S01]  /*31d0*/  FADD.FTZ R194, R194, -R144 ;  /* 0x80000090c2c27221 */ /* 0x000fe20000010000 */
[----:B------:R-:W-:Y:S01]  /*31e0*/  FSEL R130, R130, RZ, P6 ;  /* 0x000000ff82827208 */ /* 0x000fe20003000000 */
[-C--:B------:R-:W-:Y:S01]  /*31f0*/  FMUL.FTZ R144, R142, R22.reuse ;  /* 0x000000168e907220 */ /* 0x080fe20000410000 */
[----:B------:R-:W-:Y:S01]  /*3200*/  LOP3.LUT P6, RZ, R131, 0xff0000, RZ, 0xc0, !PT ;  /* 0x00ff000083ff7812 */ /* 0x000fe200078cc0ff */
[----:B------:R-:W-:Y:S01]  /*3210*/  @P1 FADD.FTZ R141, R50, R141 ;  /* 0x0000008d328d1221 */ /* 0x000fe20000010000 */
[----:B------:R-:W-:Y:S01]  /*3220*/  FADD.FTZ R140, R165, -R140 ;  /* 0x8000008ca58c7221 */ /* 0x000fe20000010000 */
[----:B------:R-:W-:Y:S01]  /*3230*/  FMUL.FTZ R144, R144, UR12 ;  /* 0x0000000c90907c20 */ /* 0x000fe20008410000 */
[----:B------:R-:W-:Y:S01]  /*3240*/  FSEL R132, R132, RZ, P6 ;  /* 0x000000ff84847208 */ /* 0x000fe20003000000 */
[-CC-:B------:R-:W-:Y:S01]  /*3250*/  FFMA.FTZ R146, R146, R185.reuse, R190.reuse ;  /* 0x000000b992927223 */ /* 0x180fe200000100be */
[----:B------:R-:W-:Y:S01]  /*3260*/  LOP3.LUT P6, RZ, R131, 0xff000000, RZ, 0xc0, !PT ;  /* 0xff00000083ff7812 */ /* 0x000fe200078cc0ff */
[----:B------:R-:W-:Y:S01]  /*3270*/  FFMA.FTZ R131, R145, R185, R190 ;  /* 0x000000b991837223 */ /* 0x000fe200000100be */
[----:B------:R-:W-:Y:S01]  /*3280*/  FMUL.FTZ R145, R141, R22 ;  /* 0x000000168d917220 */ /* 0x000fe20000410000 */
[----:B------:R-:W-:Y:S01]  /*3290*/  FMUL.FTZ R140, R21, R140 ;  /* 0x0000008c158c7220 */ /* 0x000fe20000410000 */
[----:B------:R-:W-:Y:S01]  /*32a0*/  FSEL R193, R193, RZ, P6 ;  /* 0x000000ffc1c17208 */ /* 0x000fe20003000000 */
[----:B------:R-:W-:Y:S01]  /*32b0*/  FADD.FTZ R131, R166, -R131 ;  /* 0x80000083a6837221 */ /* 0x000fe20000010000 */
[----:B------:R-:W-:Y:S01]  /*32c0*/  LOP3.LUT P6, RZ, R135, 0xff, RZ, 0xc0, !PT ;  /* 0x000000ff87ff7812 */ /* 0x000fe200078cc0ff */
[----:B------:R-:W-:Y:S01]  /*32d0*/  FMUL.FTZ R135, R143, R22 ;  /* 0x000000168f877220 */ /* 0x000fe20000410000 */
[----:B------:R-:W-:Y:S01]  /*32e0*/  FMUL.FTZ R145, R145, UR12 ;  /* 0x0000000c91917c20 */ /* 0x000fe20008410000 */
[----:B------:R-:W-:Y:S01]  /*32f0*/  @P1 FADD.FTZ R140, R51, R140 ;  /* 0x0000008c338c1221 */ /* 0x000fe20000010000 */
[----:B------:R-:W-:Y:S01]  /*3300*/  FMUL.FTZ R131, R21, R131 ;  /* 0x0000008315837220 */ /* 0x000fe20000410000 */
[----:B------:R-:W-:Y:S01]  /*3310*/  FMUL.FTZ R135, R135, UR12 ;  /* 0x0000000c87877c20 */ /* 0x000fe20008410000 */
[----:B------:R-:W-:Y:S01]  /*3320*/  FADD.FTZ R195, R195, -R146 ;  /* 0x80000092c3c37221 */ /* 0x000fe20000010000 */
[-CC-:B------:R-:W-:Y:S01]  /*3330*/  FFMA.FTZ R147, R147, R185.reuse, R190.reuse ;  /* 0x000000b993937223 */ /* 0x180fe200000100be */
[----:B------:R-:W-:Y:S01]  /*3340*/  @P1 FADD.FTZ R131, R45, R131 ;  /* 0x000000832d831221 */ /* 0x000fe20000010000 */
[--C-:B------:R-:W-:Y:S01]  /*3350*/  FFMA.FTZ R153, R153, R185, R190.reuse ;  /* 0x000000b999997223 */ /* 0x100fe200000100be */
[----:B------:R-:W-:Y:S01]  /*3360*/  FSEL R192, R135, RZ, P6 ;  /* 0x000000ff87c07208 */ /* 0x000fe20003000000 */
[----:B------:R-:W-:Y:S01]  /*3370*/  FMUL.FTZ R135, R21, R194 ;  /* 0x000000c215877220 */ /* 0x000fe20000410000 */
[----:B------:R-:W-:Y:S01]  /*3380*/  LOP3.LUT P6, RZ, R128, 0xff00, RZ, 0xc0, !PT ;  /* 0x0000ff0080ff7812 */ /* 0x000fe200078cc0ff */
[-C--:B------:R-:W-:Y:S01]  /*3390*/  FMUL.FTZ R146, R131, R22.reuse ;  /* 0x0000001683927220 */ /* 0x080fe20000410000 */
[----:B------:R-:W-:Y:S01]  /*33a0*/  FADD.FTZ R167, R167, -R147 ;  /* 0x80000093a7a77221 */ /* 0x000fe20000010000 */
[----:B------:R-:W-:Y:S01]  /*33b0*/  @P1 FADD.FTZ R135, R44, R135 ;  /* 0x000000872c871221 */ /* 0x000fe20000010000 */
[----:B------:R-:W-:Y:S01]  /*33c0*/  FSEL R144, R144, RZ, P6 ;  /* 0x000000ff90907208 */ /* 0x000fe20003000000 */
[----:B------:R-:W-:Y:S01]  /*33d0*/  FMUL.FTZ R146, R146, UR12 ;  /* 0x0000000c92927c20 */ /* 0x000fe20008410000 */
[----:B------:R-:W-:Y:S01]  /*33e0*/  LOP3.LUT P6, RZ, R128, 0xff0000, RZ, 0xc0, !PT ;  /* 0x00ff000080ff7812 */ /* 0x000fe200078cc0ff */
[-C--:B------:R-:W-:Y:S01]  /*33f0*/  FMUL.FTZ R165, R135, R22.reuse ;  /* 0x0000001687a57220 */ /* 0x080fe20000410000 */
[----:B------:R-:W-:Y:S01]  /*3400*/  FADD.FTZ R153, R200, -R153 ;  /* 0x80000099c8997221 */ /* 0x000fe20000010000 */
[----:B------:R-:W-:Y:S01]  /*3410*/  FMUL.FTZ R200, R21, R167 ;  /* 0x000000a715c87220 */ /* 0x000fe20000410000 */
[----:B------:R-:W-:Y:S01]  /*3420*/  FSEL R166, R145, RZ, P6 ;  /* 0x000000ff91a67208 */ /* 0x000fe20003000000 */
[-C--:B------:R-:W-:Y:S01]  /*3430*/  FMUL.FTZ R145, R140, R22.reuse ;  /* 0x000000168c917220 */ /* 0x080fe20000410000 */
[----:B------:R-:W-:Y:S01]  /*3440*/  LOP3.LUT P6, RZ, R128, 0xff000000, RZ, 0xc0, !PT ;  /* 0xff00000080ff7812 */ /* 0x000fe200078cc0ff */
[----:B------:R-:W-:Y:S01]  /*3450*/  FMUL.FTZ R128, R21, R195 ;  /* 0x000000c315807220 */ /* 0x000fe20000410000 */
[----:B------:R-:W-:Y:S01]  /*3460*/  FMUL.FTZ R165, R165, UR12 ;  /* 0x0000000ca5a57c20 */ /* 0x000fe20008410000 */
[----:B------:R-:W-:Y:S01]  /*3470*/  FMUL.FTZ R145, R145, UR12 ;  /* 0x0000000c91917c20 */ /* 0x000fe20008410000 */
[-C--:B------:R-:W-:Y:S01]  /*3480*/  FFMA.FTZ R221, R221, R185.reuse, R190 ;  /* 0x000000b9dddd7223 */ /* 0x080fe200000100be */
[----:B------:R-:W-:Y:S01]  /*3490*/  @P1 FADD.FTZ R128, R46, R128 ;  /* 0x000000802e801221 */ /* 0x000fe20000010000 */
[----:B------:R-:W-:Y:S01]  /*34a0*/  @P1 FADD.FTZ R200, R47, R200 ;  /* 0x000000c82fc81221 */ /* 0x000fe20000010000 */
[-CC-:B------:R-:W-:Y:S01]  /*34b0*/  FFMA.FTZ R167, R154, R185.reuse, R190.reuse ;  /* 0x000000b99aa77223 */ /* 0x180fe200000100be */
[----:B------:R-:W-:Y:S01]  /*34c0*/  FSEL R145, R145, RZ, P6 ;  /* 0x000000ff91917208 */ /* 0x000fe20003000000 */
[-C--:B------:R-:W-:Y:S01]  /*34d0*/  FMUL.FTZ R164, R128, R22.reuse ;  /* 0x0000001680a47220 */ /* 0x080fe20000410000 */
[----:B------:R-:W-:Y:S01]  /*34e0*/  LOP3.LUT P6, RZ, R129, 0xff, RZ, 0xc0, !PT ;  /* 0x000000ff81ff7812 */ /* 0x000fe200078cc0ff */
[----:B------:R-:W-:Y:S01]  /*34f0*/  FADD.FTZ R196, R196, -R221 ;  /* 0x800000ddc4c47221 */ /* 0x000fe20000010000 */
[-CC-:B------:R-:W-:Y:S01]  /*3500*/  FFMA.FTZ R222, R222, R185.reuse, R190.reuse ;  /* 0x000000b9dede7223 */ /* 0x180fe200000100be */
[----:B------:R-:W-:Y:S01]  /*3510*/  FMUL.FTZ R164, R164, UR12 ;  /* 0x0000000ca4a47c20 */ /* 0x000fe20008410000 */
[----:B------:R-:W-:Y:S01]  /*3520*/  FSEL R165, R165, RZ, P6 ;  /* 0x000000ffa5a57208 */ /* 0x000fe20003000000 */
[----:B------:R-:W-:Y:S01]  /*3530*/  FMUL.FTZ R147, R200, R22 ;  /* 0x00000016c8937220 */ /* 0x000fe20000410000 */
[----:B------:R-:W-:Y:S01]  /*3540*/  LOP3.LUT P6, RZ, R129, 0xff00, RZ, 0xc0, !PT ;  /* 0x0000ff0081ff7812 */ /* 0x000fe200078cc0ff */
[----:B------:R-:W-:Y:S01]  /*3550*/  FFMA.FTZ R151, R151, R185, R190 ;  /* 0x000000b997977223 */ /* 0x000fe200000100be */
[----:B------:R-:W-:Y:S01]  /*3560*/  FADD.FTZ R167, R201, -R167 ;  /* 0x800000a7c9a77221 */ /* 0x000fe20000010000 */
[----:B------:R-:W-:Y:S01]  /*3570*/  FMUL.FTZ R201, R21, R196 ;  /* 0x000000c415c97220 */ /* 0x000fe20000410000 */
[----:B------:R-:W-:Y:S01]  /*3580*/  FSEL R146, R146, RZ, P6 ;  /* 0x000000ff92927208 */ /* 0x000fe20003000000 */
[----:B------:R-:W-:Y:S01]  /*3590*/  FADD.FTZ R168, R168, -R222 ;  /* 0x800000dea8a87221 */ /* 0x000fe20000010000 */
[----:B------:R-:W-:Y:S01]  /*35a0*/  LOP3.LUT P6, RZ, R129, 0xff0000, RZ, 0xc0, !PT ;  /* 0x00ff000081ff7812 */ /* 0x000fe200078cc0ff */
[----:B------:R-:W-:Y:S01]  /*35b0*/  FMUL.FTZ R147, R147, UR12 ;  /* 0x0000000c93937c20 */ /* 0x000fe20008410000 */
[----:B------:R-:W-:Y:S01]  /*35c0*/  @P1 FADD.FTZ R201, R40, R201 ;  /* 0x000000c928c91221 */ /* 0x000fe20000010000 */
[C---:B------:R-:W-:Y:S01]  /*35d0*/  FMUL.FTZ R153, R21.reuse, R153 ;  /* 0x0000009915997220 */ /* 0x040fe20000410000 */
[----:B------:R-:W-:Y:S01]  /*35e0*/  FSEL R164, R164, RZ, P6 ;  /* 0x000000ffa4a47208 */ /* 0x000fe20003000000 */
[----:B------:R-:W-:Y:S01]  /*35f0*/  FMUL.FTZ R167, R21, R167 ;  /* 0x000000a715a77220 */ /* 0x000fe20000410000 */
[----:B------:R-:W-:Y:S01]  /*3600*/  LOP3.LUT P6, RZ, R129, 0xff000000, RZ, 0xc0, !PT ;  /* 0xff00000081ff7812 */ /* 0x000fe200078cc0ff */
[-CC-:B------:R-:W-:Y:S01]  /*3610*/  FFMA.FTZ R129, R150, R185.reuse, R190.reuse ;  /* 0x000000b996817223 */ /* 0x180fe200000100be */
[----:B------:R-:W-:Y:S01]  /*3620*/  FFMA.FTZ R150, R152, R185, R190 ;  /* 0x000000b998967223 */ /* 0x000fe200000100be */
[----:B------:R-:W-:Y:S01]  /*3630*/  @P1 FADD.FTZ R153, R37, R153 ;  /* 0x0000009925991221 */ /* 0x000fe20000010000 */
[----:B------:R-:W-:Y:S01]  /*3640*/  FSEL R147, R147, RZ, P6 ;  /* 0x000000ff93937208 */ /* 0x000fe20003000000 */
[----:B------:R-:W-:Y:S01]  /*3650*/  FADD.FTZ R129, R197, -R129 ;  /* 0x80000081c5817221 */ /* 0x000fe20000010000 */
[----:B------:R-:W-:Y:S01]  /*3660*/  FADD.FTZ R197, R198, -R151 ;  /* 0x80000097c6c57221 */ /* 0x000fe20000010000 */
[----:B------:R-:W-:Y:S01]  /*3670*/  MOV R151, R126 ;  /* 0x0000007e00977202 */ /* 0x000fe20000000f00 */
[----:B------:R-:W-:Y:S01]  /*3680*/  FADD.FTZ R150, R199, -R150 ;  /* 0x80000096c7967221 */ /* 0x000fe20000010000 */
[C---:B------:R-:W-:Y:S01]  /*3690*/  FMUL.FTZ R199, R21.reuse, R168 ;  /* 0x000000a815c77220 */ /* 0x040fe20000410000 */
[----:B------:R-:W-:Y:S01]  /*36a0*/  FMUL.FTZ R198, R21, R129 ;  /* 0x0000008115c67220 */ /* 0x000fe20000410000 */
[----:B------:R-:W-:Y:S01]  /*36b0*/  LOP3.LUT P6, RZ, R151, 0xff, RZ, 0xc0, !PT ;  /* 0x000000ff97ff7812 */ /* 0x000fe200078cc0ff */
[-C--:B------:R-:W-:Y:S01]  /*36c0*/  FMUL.FTZ R151, R201, R22.reuse ;  /* 0x00000016c9977220 */ /* 0x080fe20000410000 */
[----:B------:R-:W-:Y:S01]  /*36d0*/  @P1 FADD.FTZ R199, R41, R199 ;  /* 0x000000c729c71221 */ /* 0x000fe20000010000 */
[----:B------:R-:W-:Y:S01]  /*36e0*/  @P1 FADD.FTZ R198, R42, R198 ;  /* 0x000000c62ac61221 */ /* 0x000fe20000010000 */
[----:B------:R-:W-:Y:S01]  /*36f0*/  FMUL.FTZ R197, R21, R197 ;  /* 0x000000c515c57220 */ /* 0x000fe20000410000 */
[----:B------:R-:W-:Y:S01]  /*3700*/  FMUL.FTZ R129, R151, UR12 ;  /* 0x0000000c97817c20 */ /* 0x000fe20008410000 */
[-C--:B------:R-:W-:Y:S01]  /*3710*/  FMUL.FTZ R151, R199, R22.reuse ;  /* 0x00000016c7977220 */ /* 0x080fe20000410000 */
[----:B------:R-:W-:Y:S01]  /*3720*/  FMUL.FTZ R152, R198, R22 ;  /* 0x00000016c6987220 */ /* 0x000fe20000410000 */
[----:B------:R-:W-:Y:S01]  /*3730*/  @P1 FADD.FTZ R197, R43, R197 ;  /* 0x000000c52bc51221 */ /* 0x000fe20000010000 */
[----:B------:R-:W-:Y:S01]  /*3740*/  FMUL.FTZ R150, R21, R150 ;  /* 0x0000009615967220 */ /* 0x000fe20000410000 */
[----:B------:R-:W-:Y:S01]  /*3750*/  FSEL R129, R129, RZ, P6 ;  /* 0x000000ff81817208 */ /* 0x000fe20003000000 */
[----:B------:R-:W-:Y:S01]  /*3760*/  FMUL.FTZ R151, R151, UR12 ;  /* 0x0000000c97977c20 */ /* 0x000fe20008410000 */
[----:B------:R-:W-:Y:S01]  /*3770*/  LOP3.LUT P6, RZ, R126, 0xff00, RZ, 0xc0, !PT ;  /* 0x0000ff007eff7812 */ /* 0x000fe200078cc0ff */
[----:B------:R-:W-:Y:S01]  /*3780*/  FMUL.FTZ R152, R152, UR12 ;  /* 0x0000000c98987c20 */ /* 0x000fe20008410000 */
[-C--:B------:R-:W-:Y:S01]  /*3790*/  FMUL.FTZ R168, R197, R22.reuse ;  /* 0x00000016c5a87220 */ /* 0x080fe20000410000 */
[----:B------:R-:W-:Y:S01]  /*37a0*/  @P1 FADD.FTZ R150, R36, R150 ;  /* 0x0000009624961221 */ /* 0x000fe20000010000 */
[----:B------:R-:W-:Y:S01]  /*37b0*/  FSEL R151, R151, RZ, P6 ;  /* 0x000000ff97977208 */ /* 0x000fe20003000000 */
[-CC-:B------:R-:W-:Y:S01]  /*37c0*/  FFMA.FTZ R155, R155, R185.reuse, R190.reuse ;  /* 0x000000b99b9b7223 */ /* 0x180fe200000100be */
[----:B------:R-:W-:Y:S01]  /*37d0*/  LOP3.LUT P6, RZ, R126, 0xff0000, RZ, 0xc0, !PT ;  /* 0x00ff00007eff7812 */ /* 0x000fe200078cc0ff */
[----:B------:R-:W-:Y:S01]  /*37e0*/  FMUL.FTZ R168, R168, UR12 ;  /* 0x0000000ca8a87c20 */ /* 0x000fe20008410000 */
[-C--:B------:R-:W-:Y:S01]  /*37f0*/  FMUL.FTZ R194, R150, R22.reuse ;  /* 0x0000001696c27220 */ /* 0x080fe20000410000 */
[-C--:B------:R-:W-:Y:S01]  /*3800*/  FMUL.FTZ R195, R153, R22.reuse ;  /* 0x0000001699c37220 */ /* 0x080fe20000410000 */
[----:B------:R-:W-:Y:S01]  /*3810*/  FSEL R152, R152, RZ, P6 ;  /* 0x000000ff98987208 */ /* 0x000fe20003000000 */
[----:B------:R-:W-:Y:S01]  /*3820*/  @P1 FADD.FTZ R167, R38, R167 ;  /* 0x000000a726a71221 */ /* 0x000fe20000010000 */
[----:B------:R-:W-:Y:S01]  /*3830*/  LOP3.LUT P6, RZ, R126, 0xff000000, RZ, 0xc0, !PT ;  /* 0xff0000007eff7812 */ /* 0x000fe200078cc0ff */
[----:B------:R-:W-:Y:S01]  /*3840*/  FMUL.FTZ R194, R194, UR12 ;  /* 0x0000000cc2c27c20 */ /* 0x000fe20008410000 */
[----:B------:R-:W-:Y:S01]  /*3850*/  FADD.FTZ R155, R171, -R155 ;  /* 0x8000009bab9b7221 */ /* 0x000fe20000010000 */
[----:B------:R-:W-:Y:S01]  /*3860*/  FMUL.FTZ R195, R195, UR12 ;  /* 0x0000000cc3c37c20 */ /* 0x000fe20008410000 */
[----:B------:R-:W-:Y:S01]  /*3870*/  FSEL R168, R168, RZ, P6 ;  /* 0x000000ffa8a87208 */ /* 0x000fe20003000000 */
[--C-:B------:R-:W-:Y:S01]  /*3880*/  FFMA.FTZ R126, R158, R185, R190.reuse ;  /* 0x000000b99e7e7223 */ /* 0x100fe200000100be */
[----:B------:R-:W-:Y:S01]  /*3890*/  LOP3.LUT P6, RZ, R127, 0xff, RZ, 0xc0, !PT ;  /* 0x000000ff7fff7812 */ /* 0x000fe200078cc0ff */
[-C--:B------:R-:W-:Y:S01]  /*38a0*/  FMUL.FTZ R196, R167, R22.reuse ;  /* 0x00000016a7c47220 */ /* 0x080fe20000410000 */
[----:B------:R-:W-:Y:S01]  /*38b0*/  FMUL.FTZ R158, R21, R155 ;  /* 0x0000009b159e7220 */ /* 0x000fe20000410000 */
[-C--:B------:R-:W-:Y:S01]  /*38c0*/  FFMA.FTZ R159, R159, R185.reuse, R190 ;  /* 0x000000b99f9f7223 */ /* 0x080fe200000100be */
[----:B------:R-:W-:Y:S01]  /*38d0*/  FSEL R194, R194, RZ, P6 ;  /* 0x000000ffc2c27208 */ /* 0x000fe20003000000 */
[----:B------:R-:W-:Y:S01]  /*38e0*/  FMUL.FTZ R196, R196, UR12 ;  /* 0x0000000cc4c47c20 */ /* 0x000fe20008410000 */
[----:B------:R-:W-:Y:S01]  /*38f0*/  LOP3.LUT P6, RZ, R127, 0xff00, RZ, 0xc0, !PT ;  /* 0x0000ff007fff7812 */ /* 0x000fe200078cc0ff */
[----:B------:R-:W-:Y:S01]  /*3900*/  @P1 FADD.FTZ R158, R39, R158 ;  /* 0x0000009e279e1221 */ /* 0x000fe20000010000 */
[-CC-:B------:R-:W-:Y:S01]  /*3910*/  FFMA.FTZ R156, R156, R185.reuse, R190.reuse ;  /* 0x000000b99c9c7223 */ /* 0x180fe200000100be */
[-CC-:B------:R-:W-:Y:S01]  /*3920*/  FFMA.FTZ R161, R161, R185.reuse, R190.reuse ;  /* 0x000000b9a1a17223 */ /* 0x180fe200000100be */
[----:B------:R-:W-:Y:S01]  /*3930*/  FSEL R195, R195, RZ, P6 ;  /* 0x000000ffc3c37208 */ /* 0x000fe20003000000 */
[----:B------:R-:W-:Y:S01]  /*3940*/  FMUL.FTZ R154, R158, R22 ;  /* 0x000000169e9a7220 */ /* 0x000fe20000410000 */
[----:B------:R-:W-:Y:S01]  /*3950*/  LOP3.LUT P6, RZ, R127, 0xff0000, RZ, 0xc0, !PT ;  /* 0x00ff00007fff7812 */ /* 0x000fe200078cc0ff */
[-CC-:B------:R-:W-:Y:S01]  /*3960*/  FFMA.FTZ R162, R162, R185.reuse, R190.reuse ;  /* 0x000000b9a2a27223 */ /* 0x180fe200000100be */
[-C--:B------:R-:W-:Y:S01]  /*3970*/  FFMA.FTZ R157, R157, R185.reuse, R190 ;  /* 0x000000b99d9d7223 */ /* 0x080fe200000100be */
[----:B------:R-:W-:Y:S01]  /*3980*/  FADD.FTZ R156, R216, -R156 ;  /* 0x8000009cd89c7221 */ /* 0x000fe20000010000 */
[----:B------:R-:W-:Y:S01]  /*3990*/  FSEL R196, R196, RZ, P6 ;  /* 0x000000ffc4c47208 */ /* 0x000fe20003000000 */
[----:B------:R-:W-:Y:S01]  /*39a0*/  FADD.FTZ R126, R218, -R126 ;  /* 0x8000007eda7e7221 */ /* 0x000fe20000010000 */
[----:B------:R-:W-:Y:S01]  /*39b0*/  LOP3.LUT P6, RZ, R127, 0xff000000, RZ, 0xc0, !PT ;  /* 0xff0000007fff7812 */ /* 0x000fe200078cc0ff */
[----:B------:R-:W-:Y:S01]  /*39c0*/  FADD.FTZ R127, R173, -R159 ;  /* 0x8000009fad7f7221 */ /* 0x000fe20000010000 */
[----:B------:R-:W-:Y:S01]  /*39d0*/  FMUL.FTZ R159, R154, UR12 ;  /* 0x0000000c9a9f7c20 */ /* 0x000fe20008410000 */
[----:B------:R-:W-:Y:S01]  /*39e0*/  MOV R154, R124 ;  /* 0x0000007c009a7202 */ /* 0x000fe20000000f00 */
[----:B------:R-:W-:Y:S01]  /*39f0*/  FADD.FTZ R157, R217, -R157 ;  /* 0x8000009dd99d7221 */ /* 0x000fe20000010000 */
[-CC-:B------:R-:W-:Y:S01]  /*3a00*/  FFMA.FTZ R160, R160, R185.reuse, R190.reuse ;  /* 0x000000b9a0a07223 */ /* 0x180fe200000100be */
[----:B------:R-:W-:Y:S01]  /*3a10*/  FFMA.FTZ R163, R163, R185, R190 ;  /* 0x000000b9a3a37223 */ /* 0x000fe200000100be */
[----:B------:R-:W-:Y:S01]  /*3a20*/  FSEL R159, R159, RZ, P6 ;  /* 0x000000ff9f9f7208 */ /* 0x000fe20003000000 */
[C---:B------:R-:W-:Y:S01]  /*3a30*/  FMUL.FTZ R173, R21.reuse, R157 ;  /* 0x0000009d15ad7220 */ /* 0x040fe20000410000 */
[----:B------:R-:W-:Y:S01]  /*3a40*/  LOP3.LUT P6, RZ, R154, 0xff, RZ, 0xc0, !PT ;  /* 0x000000ff9aff7812 */ /* 0x000fe200078cc0ff */
[----:B------:R-:W-:Y:S01]  /*3a50*/  FADD.FTZ R154, R174, -R161 ;  /* 0x800000a1ae9a7221 */ /* 0x000fe20000010000 */
[----:B------:R-:W-:Y:S01]  /*3a60*/  FADD.FTZ R174, R220, -R162 ;  /* 0x800000a2dcae7221 */ /* 0x000fe20000010000 */
[C---:B------:R-:W-:Y:S01]  /*3a70*/  FMUL.FTZ R162, R21.reuse, R156 ;  /* 0x0000009c15a27220 */ /* 0x040fe20000410000 */
[----:B------:R-:W-:Y:S01]  /*3a80*/  FMUL.FTZ R171, R21, R126 ;  /* 0x0000007e15ab7220 */ /* 0x000fe20000410000 */
[----:B------:R-:W-:Y:S01]  /*3a90*/  @P1 FADD.FTZ R173, R33, R173 ;  /* 0x000000ad21ad1221 */ /* 0x000fe20000010000 */
[----:B------:R-:W-:Y:S01]  /*3aa0*/  FADD.FTZ R160, R219, -R160 ;  /* 0x800000a0dba07221 */ /* 0x000fe20000010000 */
[----:B------:R-:W-:Y:S01]  /*3ab0*/  @P1 FADD.FTZ R162, R32, R162 ;  /* 0x000000a220a21221 */ /* 0x000fe20000010000 */
[----:B------:R-:W-:Y:S01]  /*3ac0*/  FADD.FTZ R175, R175, -R163 ;  /* 0x800000a3afaf7221 */ /* 0x000fe20000010000 */
[----:B------:R-:W-:Y:S01]  /*3ad0*/  FMUL.FTZ R163, R21, R127 ;  /* 0x0000007f15a37220 */ /* 0x000fe20000410000 */
[-C--:B------:R-:W-:Y:S01]  /*3ae0*/  FMUL.FTZ R127, R173, R22.reuse ;  /* 0x00000016ad7f7220 */ /* 0x080fe20000410000 */
[----:B------:R-:W-:Y:S01]  /*3af0*/  FMUL.FTZ R126, R162, R22 ;  /* 0x00000016a27e7220 */ /* 0x000fe20000410000 */
[C---:B------:R-:W-:Y:S01]  /*3b00*/  FMUL.FTZ R161, R21.reuse, R160 ;  /* 0x000000a015a17220 */ /* 0x040fe20000410000 */
[C---:B------:R-:W-:Y:S01]  /*3b10*/  FMUL.FTZ R160, R21.reuse, R154 ;  /* 0x0000009a15a07220 */ /* 0x040fe20000410000 */
[C---:B------:R-:W-:Y:S01]  /*3b20*/  FMUL.FTZ R174, R21.reuse, R174 ;  /* 0x000000ae15ae7220 */ /* 0x040fe20000410000 */
[----:B------:R-:W-:Y:S01]  /*3b30*/  FMUL.FTZ R126, R126, UR12 ;  /* 0x0000000c7e7e7c20 */ /* 0x000fe20008410000 */
[----:B------:R-:W-:Y:S01]  /*3b40*/  FMUL.FTZ R21, R21, R175 ;  /* 0x000000af15157220 */ /* 0x000fe20000410000 */
[----:B------:R-:W-:Y:S01]  /*3b50*/  FMUL.FTZ R185, R127, UR12 ;  /* 0x0000000c7fb97c20 */ /* 0x000fe20008410000 */
[----:B------:R-:W-:Y:S01]  /*3b60*/  @P1 FADD.FTZ R171, R34, R171 ;  /* 0x000000ab22ab1221 */ /* 0x000fe20000010000 */
[----:B------:R-:W0:Y:S01]  /*3b70*/  LDC.64 R206, c[0x0][0x2f8] ;  /* 0x0000be00ffce7b82 */ /* 0x000e220000000a00 */
[----:B------:R-:W-:Y:S01]  /*3b80*/  FSEL R175, R126, RZ, P6 ;  /* 0x000000ff7eaf7208 */ /* 0x000fe20003000000 */
[----:B------:R-:W-:Y:S01]  /*3b90*/  @P1 FADD.FTZ R163, R35, R163 ;  /* 0x000000a323a31221 */ /* 0x000fe20000010000 */
[----:B------:R-:W-:Y:S01]  /*3ba0*/  LOP3.LUT P6, RZ, R124, 0xff00, RZ, 0xc0, !PT ;  /* 0x0000ff007cff7812 */ /* 0x000fe200078cc0ff */
[----:B------:R-:W-:Y:S01]  /*3bb0*/  FMUL.FTZ R154, R171, R22 ;  /* 0x00000016ab9a7220 */ /* 0x000fe20000410000 */
[----:B------:R-:W-:Y:S01]  /*3bc0*/  SEL R120, R120, R112, P3 ;  /* 0x0000007078787207 */ /* 0x000fe20001800000 */
[----:B------:R-:W-:Y:S01]  /*3bd0*/  FMUL.FTZ R204, R163, R22 ;  /* 0x00000016a3cc7220 */ /* 0x000fe20000410000 */
[----:B------:R-:W-:Y:S01]  /*3be0*/  SEL R121, R121, R113, P3 ;  /* 0x0000007179797207 */ /* 0x000fe20001800000 */
[----:B------:R-:W1:Y:S01]  /*3bf0*/  @P2 LDC.64 R126, c[0x0][0x308] ;  /* 0x0000c200ff7e2b82 */ /* 0x000e620000000a00 */
[----:B------:R-:W-:Y:S01]  /*3c00*/  SEL R122, R122, R114, P3 ;  /* 0x000000727a7a7207 */ /* 0x000fe20001800000 */
[----:B------:R-:W-:Y:S01]  /*3c10*/  FMUL.FTZ R154, R154, UR12 ;  /* 0x0000000c9a9a7c20 */ /* 0x000fe20008410000 */
[----:B------:R-:W-:Y:S01]  /*3c20*/  SEL R123, R123, R115, P3 ;  /* 0x000000737b7b7207 */ /* 0x000fe20001800000 */
[----:B------:R-:W-:Y:S01]  /*3c30*/  @P1 FADD.FTZ R161, R28, R161 ;  /* 0x000000a11ca11221 */ /* 0x000fe20000010000 */
[----:B------:R-:W-:Y:S01]  /*3c40*/  FSEL R185, R185, RZ, P6 ;  /* 0x000000ffb9b97208 */ /* 0x000fe20003000000 */
[----:B------:R-:W-:Y:S01]  /*3c50*/  FMUL.FTZ R204, R204, UR12 ;  /* 0x0000000ccccc7c20 */ /* 0x000fe20008410000 */
[----:B------:R-:W-:Y:S01]  /*3c60*/  LOP3.LUT P6, RZ, R124, 0xff0000, RZ, 0xc0, !PT ;  /* 0x00ff00007cff7812 */ /* 0x000fe200078cc0ff */
[----:B------:R2:W-:Y:S01]  /*3c70*/  @P2 STG.E.128 desc[UR6][R148.64+0x10], R120 ;  /* 0x0000107894002986 */ /* 0x0005e2000c101d06 */
[----:B------:R-:W-:Y:S01]  /*3c80*/  SEL R136, R136, R112, P3 ;  /* 0x0000007088887207 */ /* 0x000fe20001800000 */
[----:B------:R-:W-:Y:S01]  /*3c90*/  @P1 FADD.FTZ R160, R29, R160 ;  /* 0x000000a01da01221 */ /* 0x000fe20000010000 */
[----:B------:R-:W-:Y:S01]  /*3ca0*/  FSEL R190, R154, RZ, P6 ;  /* 0x000000ff9abe7208 */ /* 0x000fe20003000000 */
[----:B------:R-:W-:Y:S01]  /*3cb0*/  @P1 FADD.FTZ R174, R30, R174 ;  /* 0x000000ae1eae1221 */ /* 0x000fe20000010000 */
[----:B------:R-:W-:Y:S01]  /*3cc0*/  LOP3.LUT P6, RZ, R124, 0xff000000, RZ, 0xc0, !PT ;  /* 0xff0000007cff7812 */ /* 0x000fe200078cc0ff */
[----:B------:R-:W3:Y:S01]  /*3cd0*/  @P2 LDC.64 R154, c[0x0][0x308] ;  /* 0x0000c200ff9a2b82 */ /* 0x000ee20000000a00 */
[----:B------:R-:W-:Y:S01]  /*3ce0*/  SEL R137, R137, R113, P3 ;  /* 0x0000007189897207 */ /* 0x000fe20001800000 */
[----:B------:R-:W-:Y:S01]  /*3cf0*/  FMUL.FTZ R124, R160, R22 ;  /* 0x00000016a07c7220 */ /* 0x000fe20000410000 */
[----:B------:R-:W-:Y:S01]  /*3d00*/  FSEL R204, R204, RZ, P6 ;  /* 0x000000ffcccc7208 */ /* 0x000fe20003000000 */
[----:B------:R-:W-:Y:S01]  /*3d10*/  @P1 FADD.FTZ R21, R31, R21 ;  /* 0x000000151f151221 */ /* 0x000fe20000010000 */
[----:B------:R-:W-:Y:S01]  /*3d20*/  LOP3.LUT P6, RZ, R125, 0xff, RZ, 0xc0, !PT ;  /* 0x000000ff7dff7812 */ /* 0x000fe200078cc0ff */
[----:B------:R-:W-:Y:S01]  /*3d30*/  FMUL.FTZ R124, R124, UR12 ;  /* 0x0000000c7c7c7c20 */ /* 0x000fe20008410000 */
[----:B------:R-:W-:-:S02]  /*3d40*/  SEL R138, R138, R114, P3 ;  /* 0x000000728a8a7207 */ /* 0x000fc40001800000 */
[----:B------:R-:W-:Y:S01]  /*3d50*/  SEL R139, R139, R115, P3 ;  /* 0x000000738b8b7207 */ /* 0x000fe20001800000 */
[----:B-1----:R-:W-:Y:S01]  /*3d60*/  @P2 IMAD.WIDE.U32 R156, R17, 0x20, R126 ;  /* 0x00000020119c2825 */ /* 0x002fe200078e007e */
[----:B------:R-:W-:-:S03]  /*3d70*/  LOP3.LUT P1, RZ, R125, 0xff000000, RZ, 0xc0, !PT ;  /* 0xff0000007dff7812 */ /* 0x000fc6000782c0ff */
[----:B--2---:R-:W-:Y:S01]  /*3d80*/  FMUL.FTZ R121, R161, R22 ;  /* 0x00000016a1797220 */ /* 0x004fe20000410000 */
[----:B------:R-:W1:Y:S01]  /*3d90*/  @P2 LDC.64 R148, c[0x0][0x308] ;  /* 0x0000c200ff942b82 */ /* 0x000e620000000a00 */
[----:B------:R-:W-:Y:S01]  /*3da0*/  F2FP.F16.F32.PACK_AB R120, R169, R170 ;  /* 0x000000aaa978723e */ /* 0x000fe200000000ff */
[----:B0-----:R-:W-:-:S04]  /*3db0*/  IMAD.WIDE.U32 R126, R16, 0x10, R206 ;  /* 0x00000010107e7825 */ /* 0x001fc800078e00ce */
[----:B------:R-:W-:Y:S01]  /*3dc0*/  FMUL.FTZ R121, R121, UR12 ;  /* 0x0000000c79797c20 */ /* 0x000fe20008410000 */
[----:B------:R-:W-:Y:S02]  /*3dd0*/  F2FP.F16.F32.PACK_AB R122, R117, R116 ;  /* 0x00000074757a723e */ /* 0x000fe400000000ff */
[----:B------:R-:W-:Y:S01]  /*3de0*/  F2FP.F16.F32.PACK_AB R123, R203, R0 ;  /* 0x00000000cb7b723e */ /* 0x000fe200000000ff */
[----:B------:R-:W-:Y:S01]  /*3df0*/  IMAD.WIDE.U32 R16, R17, 0x10, R206 ;  /* 0x0000001011107825 */ /* 0x000fe200078e00ce */
[----:B------:R-:W-:Y:S02]  /*3e00*/  FSEL R169, R121, RZ, P6 ;  /* 0x000000ff79a97208 */ /* 0x000fe40003000000 */
[----:B------:R-:W-:Y:S01]  /*3e10*/  F2FP.F16.F32.PACK_AB R121, R118, R119 ;  /* 0x000000777679723e */ /* 0x000fe200000000ff */
[----:B---3--:R-:W-:Y:S01]  /*3e20*/  @P2 IMAD.WIDE.U32 R154, R19, 0x20, R154 ;  /* 0x00000020139a2825 */ /* 0x008fe200078e009a */
[----:B------:R-:W-:Y:S02]  /*3e30*/  LOP3.LUT P6, RZ, R125, 0xff00, RZ, 0xc0, !PT ;  /* 0x0000ff007dff7812 */ /* 0x000fe400078cc0ff */
[----:B------:R-:W-:Y:S01]  /*3e40*/  SEL R116, R202, R108, P3 ;  /* 0x0000006cca747207 */ /* 0x000fe20001800000 */
[----:B------:R0:W-:Y:S01]  /*3e50*/  STG.E.128 desc[UR6][R126.64], R120 ;  /* 0x000000787e007986 */ /* 0x0001e2000c101d06 */
[----:B------:R-:W-:-:S02]  /*3e60*/  SEL R117, R191, R109, P3 ;  /* 0x0000006dbf757207 */ /* 0x000fc40001800000 */
[----:B------:R-:W-:Y:S01]  /*3e70*/  SEL R118, R189, R110, P3 ;  /* 0x0000006ebd767207 */ /* 0x000fe20001800000 */
[----:B------:R2:W-:Y:S01]  /*3e80*/  @P2 STG.E.128 desc[UR6][R156.64+0x10], R136 ;  /* 0x000010889c002986 */ /* 0x0005e2000c101d06 */
[----:B------:R-:W-:Y:S02]  /*3e90*/  SEL R119, R188, R111, P3 ;  /* 0x0000006fbc777207 */ /* 0x000fe40001800000 */
[----:B------:R-:W-:Y:S01]  /*3ea0*/  FSEL R0, R124, RZ, P6 ;  /* 0x000000ff7c007208 */ /* 0x000fe20003000000 */
[----:B-1----:R-:W-:Y:S01]  /*3eb0*/  @P2 IMAD.WIDE.U32 R148, R18, 0x20, R148 ;  /* 0x0000002012942825 */ /* 0x002fe200078e0094 */
[----:B------:R-:W-:Y:S01]  /*3ec0*/  LOP3.LUT P6, RZ, R125, 0xff0000, RZ, 0xc0, !PT ;  /* 0x00ff00007dff7812 */ /* 0x000fe200078cc0ff */
[----:B------:R1:W-:Y:S01]  /*3ed0*/  @P2 STG.E.128 desc[UR6][R156.64], R116 ;  /* 0x000000749c002986 */ /* 0x0003e2000c101d06 */
[----:B------:R-:W-:Y:S02]  /*3ee0*/  F2FP.F16.F32.PACK_AB R124, R187, R186 ;  /* 0x000000babb7c723e */ /* 0x000fe400000000ff */
[----:B------:R-:W-:-:S02]  /*3ef0*/  F2FP.F16.F32.PACK_AB R125, R134, R172 ;  /* 0x000000ac867d723e */ /* 0x000fc400000000ff */
[----:B------:R-:W-:Y:S02]  /*3f00*/  F2FP.F16.F32.PACK_AB R144, R144, R192 ;  /* 0x000000c09090723e */ /* 0x000fe400000000ff */
[-C--:B0-----:R-:W-:Y:S02]  /*3f10*/  SEL R122, R128, R114.reuse, P3 ;  /* 0x00000072807a7207 */ /* 0x081fe40001800000 */
[----:B------:R-:W-:Y:S01]  /*3f20*/  F2FP.F16.F32.PACK_AB R126, R130, R133 ;  /* 0x00000085827e723e */ /* 0x000fe200000000ff */
[----:B--2---:R-:W0:Y:S01]  /*3f30*/  @P2 LDC.64 R136, c[0x0][0x308] ;  /* 0x0000c200ff882b82 */ /* 0x004e220000000a00 */
[----:B------:R-:W-:Y:S01]  /*3f40*/  IMAD.WIDE.U32 R138, R18, 0x10, R206 ;  /* 0x00000010128a7825 */ /* 0x000fe200078e00ce */
[-C--:B------:R-:W-:Y:S02]  /*3f50*/  SEL R18, R167, R114.reuse, P3 ;  /* 0x00000072a7127207 */ /* 0x080fe40001800000 */
[C---:B------:R-:W-:Y:S01]  /*3f60*/  SEL R114, R174.reuse, R114, P3 ;  /* 0x00000072ae727207 */ /* 0x040fe20001800000 */
[-C--:B------:R-:W-:Y:S01]  /*3f70*/  FMUL.FTZ R174, R174, R22.reuse ;  /* 0x00000016aeae7220 */ /* 0x080fe20000410000 */
[----:B------:R-:W-:Y:S01]  /*3f80*/  FMUL.FTZ R22, R21, R22 ;  /* 0x0000001615167220 */ /* 0x000fe20000410000 */
[----:B------:R-:W-:-:S02]  /*3f90*/  F2FP.F16.F32.PACK_AB R127, R193, R132 ;  /* 0x00000084c17f723e */ /* 0x000fc400000000ff */
[----:B-1----:R-:W-:Y:S01]  /*3fa0*/  SEL R116, R143, R108, P3 ;  /* 0x0000006c8f747207 */ /* 0x002fe20001800000 */
[----:B------:R-:W-:Y:S01]  /*3fb0*/  FMUL.FTZ R174, R174, UR12 ;  /* 0x0000000caeae7c20 */ /* 0x000fe20008410000 */
[----:B------:R-:W-:Y:S01]  /*3fc0*/  SEL R117, R142, R109, P3 ;  /* 0x0000006d8e757207 */ /* 0x000fe20001800000 */
[----:B------:R-:W-:Y:S01]  /*3fd0*/  FMUL.FTZ R22, R22, UR12 ;  /* 0x0000000c16167c20 */ /* 0x000fe20008410000 */
[----:B------:R-:W-:Y:S01]  /*3fe0*/  SEL R118, R141, R110, P3 ;  /* 0x0000006e8d767207 */ /* 0x000fe20001800000 */
[----:B------:R-:W-:Y:S01]  /*3ff0*/  STG.E.128 desc[UR6][R16.64], R124 ;  /* 0x0000007c10007986 */ /* 0x000fe2000c101d06 */
[----:B------:R-:W-:Y:S02]  /*4000*/  SEL R119, R140, R111, P3 ;  /* 0x0000006f8c777207 */ /* 0x000fe40001800000 */
[----:B------:R-:W-:Y:S02]  /*4010*/  SEL R120, R135, R112, P3 ;  /* 0x0000007087787207 */ /* 0x000fe40001800000 */
[----:B------:R-:W-:Y:S01]  /*4020*/  SEL R121, R131, R113, P3 ;  /* 0x0000007183797207 */ /* 0x000fe20001800000 */
[----:B------:R1:W-:Y:S01]  /*4030*/  @P2 STG.E.128 desc[UR6][R148.64], R116 ;  /* 0x0000007494002986 */ /* 0x0003e2000c101d06 */
[----:B------:R-:W-:-:S02]  /*4040*/  SEL R123, R200, R115, P3 ;  /* 0x00000073c87b7207 */ /* 0x000fc40001800000 */
[----:B------:R-:W-:Y:S01]  /*4050*/  F2FP.F16.F32.PACK_AB R145, R145, R166 ;  /* 0x000000a69191723e */ /* 0x000fe200000000ff */
[----:B0-----:R-:W-:Y:S01]  /*4060*/  @P2 IMAD.WIDE.U32 R136, R20, 0x20, R136 ;  /* 0x0000002014882825 */ /* 0x001fe200078e0088 */
[----:B------:R-:W-:Y:S01]  /*4070*/  F2FP.F16.F32.PACK_AB R146, R146, R165 ;  /* 0x000000a59292723e */ /* 0x000fe200000000ff */
[----:B------:R0:W-:Y:S01]  /*4080*/  @P2 STG.E.128 desc[UR6][R148.64+0x10], R120 ;  /* 0x0000107894002986 */ /* 0x0001e2000c101d06 */
[----:B------:R-:W-:Y:S02]  /*4090*/  F2FP.F16.F32.PACK_AB R147, R147, R164 ;  /* 0x000000a49393723e */ /* 0x000fe400000000ff */
[----:B------:R-:W-:Y:S02]  /*40a0*/  FSEL R22, R22, RZ, P1 ;  /* 0x000000ff16167208 */ /* 0x000fe40000800000 */
[----:B------:R-:W-:Y:S01]  /*40b0*/  SEL R132, R201, R108, P3 ;  /* 0x0000006cc9847207 */ /* 0x000fe20001800000 */
[----:B------:R2:W-:Y:S01]  /*40c0*/  STG.E.128 desc[UR6][R138.64], R144 ;  /* 0x000000908a007986 */ /* 0x0005e2000c101d06 */
[----:B------:R-:W-:-:S02]  /*40d0*/  SEL R133, R199, R109, P3 ;  /* 0x0000006dc7857207 */ /* 0x000fc40001800000 */
[----:B------:R-:W-:Y:S02]  /*40e0*/  SEL R134, R198, R110, P3 ;  /* 0x0000006ec6867207 */ /* 0x000fe40001800000 */
[----:B------:R-:W-:Y:S02]  /*40f0*/  SEL R135, R197, R111, P3 ;  /* 0x0000006fc5877207 */ /* 0x000fe40001800000 */
[----:B-1----:R-:W-:Y:S02]  /*4100*/  FSEL R119, R174, RZ, P6 ;  /* 0x000000ffae777208 */ /* 0x002fe40003000000 */
[----:B------:R-:W-:Y:S01]  /*4110*/  SEL R16, R150, R112, P3 ;  /* 0x0000007096107207 */ /* 0x000fe20001800000 */
[----:B------:R2:W-:Y:S01]  /*4120*/  @P2 STG.E.128 desc[UR6][R154.64], R132 ;  /* 0x000000849a002986 */ /* 0x0005e2000c101d06 */
[----:B------:R-:W-:Y:S01]  /*4130*/  SEL R17, R153, R113, P3 ;  /* 0x0000007199117207 */ /* 0x000fe20001800000 */
[----:B0-----:R-:W-:Y:S01]  /*4140*/  IMAD.WIDE.U32 R120, R19, 0x10, R206 ;  /* 0x0000001013787825 */ /* 0x001fe200078e00ce */
[----:B------:R-:W-:-:S02]  /*4150*/  SEL R19, R158, R115, P3 ;  /* 0x000000739e137207 */ /* 0x000fc40001800000 */
[----:B------:R-:W-:Y:S01]  /*4160*/  F2FP.F16.F32.PACK_AB R156, R151, R129 ;  /* 0x00000081979c723e */ /* 0x000fe200000000ff */
[----:B------:R-:W-:Y:S01]  /*4170*/  IMAD.WIDE.U32 R122, R20, 0x10, R206 ;  /* 0x00000010147a7825 */ /* 0x000fe200078e00ce */
[----:B------:R-:W-:Y:S01]  /*4180*/  F2FP.F16.F32.PACK_AB R157, R168, R152 ;  /* 0x00000098a89d723e */ /* 0x000fe200000000ff */
[----:B------:R2:W-:Y:S01]  /*4190*/  @P2 STG.E.128 desc[UR6][R154.64+0x10], R16 ;  /* 0x000010109a002986 */ /* 0x0005e2000c101d06 */
[----:B------:R-:W-:Y:S02]  /*41a0*/  F2FP.F16.F32.PACK_AB R158, R195, R194 ;  /* 0x000000c2c39e723e */ /* 0x000fe400000000ff */
[----:B------:R-:W-:Y:S02]  /*41b0*/  F2FP.F16.F32.PACK_AB R159, R159, R196 ;  /* 0x000000c49f9f723e */ /* 0x000fe400000000ff */
        /* <DEDUP_REMOVED lines=18> */
[----:B--2---:R-:W-:Y:S02]  /*42e0*/  MOV R17, R8 ;  /* 0x0000000800117202 */ /* 0x004fe40000000f00 */
        /* <DEDUP_REMOVED lines=78> */
.L_x_12207:
        /* <DEDUP_REMOVED lines=32> */
.L_x_12208:
[----:B------:R-:W-:Y:S01]  /*49d0*/  HFMA2.MMA R149, -RZ, RZ, 0, 9.5367431640625e-07 ;  /* 0x00000010ff957435 */ /* 0x000fe200000001ff */
[----:B------:R-:W-:Y:S02]  /*49e0*/  MOV R118, 0xffffffff ;  /* 0xffffffff00767802 */ /* 0x000fe40000000f00 */
[----:B------:R-:W-:Y:S02]  /*49f0*/  MOV R252, R116 ;  /* 0x0000007400fc7202 */ /* 0x000fe40000000f00 */
[----:B------:R-:W-:-:S07]  /*4a00*/  MOV R148, 0x1f ;  /* 0x0000001f00947802 */ /* 0x000fce0000000f00 */
[----:B-----5:R-:W-:Y:S05]  /*4a10*/  WARPSYNC.COLLECTIVE R118, `(.L_x_12211) ;  /* 0x0000000076087348 */ /* 0x020fea0003c00000 */
[----:B------:R0:W1:Y:S02]  /*4a20*/  SHFL.DOWN P2, R118, R252, R149, R148 ;  /* 0x08000095fc767389 */ /* 0x0000640000040094 */
[----:B01---5:R-:W-:Y:S01]  /*4a30*/  ENDCOLLECTIVE ;  /* 0x000000000000791b */ /* 0x023fe20003800000 */
.L_x_12211:
[----:B------:R-:W-:Y:S01]  /*4a40*/  MOV R252, R117 ;  /* 0x0000007500fc7202 */ /* 0x000fe20000000f00 */
[----:B------:R-:W-:Y:S01]  /*4a50*/  FADD.FTZ R116, R116, R118 ;  /* 0x0000007674747221 */ /* 0x000fe20000010000 */
[----:B------:R-:W-:-:S07]  /*4a60*/  MOV R118, 0xffffffff ;  /* 0xffffffff00767802 */ /* 0x000fce0000000f00 */
[----:B------:R-:W-:Y:S05]  /*4a70*/  WARPSYNC.COLLECTIVE R118, `(.L_x_12212) ;  /* 0x0000000076087348 */ /* 0x000fea0003c00000 */
[----:B------:R0:W1:Y:S02]  /*4a80*/  SHFL.DOWN P2, R118, R252, R149, R148 ;  /* 0x08000095fc767389 */ /* 0x0000640000040094 */
[----:B01----:R-:W-:Y:S01]  /*4a90*/  ENDCOLLECTIVE ;  /* 0x000000000000791b */ /* 0x003fe20003800000 */
.L_x_12212:
[----:B------:R-:W-:Y:S01]  /*4aa0*/  HFMA2.MMA R149, -RZ, RZ, 0, 4.76837158203125e-07 ;  /* 0x00000008ff957435 */ /* 0x000fe200000001ff */
[----:B------:R-:W-:Y:S01]  /*4ab0*/  MOV R252, R116 ;  /* 0x0000007400fc7202 */ /* 0x000fe20000000f00 */
[----:B------:R-:W-:Y:S01]  /*4ac0*/  FADD.FTZ R117, R117, R118 ;  /* 0x0000007675757221 */ /* 0x000fe20000010000 */
[----:B------:R-:W-:-:S08]  /*4ad0*/  MOV R118, 0xffffffff ;  /* 0xffffffff00767802 */ /* 0x000fd00000000f00 */
[----:B------:R-:W-:Y:S05]  /*4ae0*/  WARPSYNC.COLLECTIVE R118, `(.L_x_12213) ;  /* 0x0000000076087348 */ /* 0x000fea0003c00000 */
[----:B------:R0:W1:Y:S02]  /*4af0*/  SHFL.DOWN P2, R118, R252, R149, R148 ;  /* 0x08000095fc767389 */ /* 0x0000640000040094 */
[----:B01----:R-:W-:Y:S01]  /*4b00*/  ENDCOLLECTIVE ;  /* 0x000000000000791b */ /* 0x003fe20003800000 */
.L_x_12213:
[----:B------:R-:W-:Y:S01]  /*4b10*/  MOV R252, R117 ;  /* 0x0000007500fc7202 */ /* 0x000fe20000000f00 */
[----:B------:R-:W-:Y:S01]  /*4b20*/  FADD.FTZ R116, R116, R118 ;  /* 0x0000007674747221 */ /* 0x000fe20000010000 */
[----:B------:R-:W-:-:S07]  /*4b30*/  MOV R118, 0xffffffff ;  /* 0xffffffff00767802 */ /* 0x000fce0000000f00 */
[----:B------:R-:W-:Y:S05]  /*4b40*/  WARPSYNC.COLLECTIVE R118, `(.L_x_12214) ;  /* 0x0000000076087348 */ /* 0x000fea0003c00000 */
[----:B------:R0:W1:Y:S02]  /*4b50*/  SHFL.DOWN P2, R118, R252, R149, R148 ;  /* 0x08000095fc767389 */ /* 0x0000640000040094 */
[----:B01----:R-:W-:Y:S01]  /*4b60*/  ENDCOLLECTIVE ;  /* 0x000000000000791b */ /* 0x003fe20003800000 */
.L_x_12214:
[----:B------:R-:W-:Y:S01]  /*4b70*/  HFMA2.MMA R149, -RZ, RZ, 0, 2.384185791015625e-07 ;  /* 0x00000004ff957435 */ /* 0x000fe200000001ff */
[----:B------:R-:W-:Y:S01]  /*4b80*/  MOV R252, R116 ;  /* 0x0000007400fc7202 */ /* 0x000fe20000000f00 */
[----:B------:R-:W-:Y:S01]  /*4b90*/  FADD.FTZ R117, R117, R118 ;  /* 0x0000007675757221 */ /* 0x000fe20000010000 */
[----:B------:R-:W-:-:S08]  /*4ba0*/  MOV R118, 0xffffffff ;  /* 0xffffffff00767802 */ /* 0x000fd00000000f00 */
[----:B------:R-:W-:Y:S05]  /*4bb0*/  WARPSYNC.COLLECTIVE R118, `(.L_x_12215) ;  /* 0x0000000076087348 */ /* 0x000fea0003c00000 */
[----:B------:R0:W1:Y:S02]  /*4bc0*/  SHFL.DOWN P2, R118, R252, R149, R148 ;  /* 0x08000095fc767389 */ /* 0x0000640000040094 */
[----:B01----:R-:W-:Y:S01]  /*4bd0*/  ENDCOLLECTIVE ;  /* 0x000000000000791b */ /* 0x003fe20003800000 */
.L_x_12215:
[----:B------:R-:W-:Y:S01]  /*4be0*/  MOV R252, R117 ;  /* 0x0000007500fc7202 */ /* 0x000fe20000000f00 */
[----:B------:R-:W-:Y:S01]  /*4bf0*/  FADD.FTZ R116, R116, R118 ;  /* 0x0000007674747221 */ /* 0x000fe20000010000 */
[----:B------:R-:W-:-:S07]  /*4c00*/  MOV R118, 0xffffffff ;  /* 0xffffffff00767802 */ /* 0x000fce0000000f00 */
[----:B------:R-:W-:Y:S05]  /*4c10*/  WARPSYNC.COLLECTIVE R118, `(.L_x_12216) ;  /* 0x0000000076087348 */ /* 0x000fea0003c00000 */
[----:B------:R0:W1:Y:S02]  /*4c20*/  SHFL.DOWN P2, R118, R252, R149, R148 ;  /* 0x08000095fc767389 */ /* 0x0000640000040094 */
[----:B01----:R-:W-:Y:S01]  /*4c30*/  ENDCOLLECTIVE ;  /* 0x000000000000791b */ /* 0x003fe20003800000 */
.L_x_12216:
[----:B------:R-:W-:Y:S01]  /*4c40*/  HFMA2.MMA R149, -RZ, RZ, 0, 1.1920928955078125e-07 ;  /* 0x00000002ff957435 */ /* 0x000fe200000001ff */
[----:B------:R-:W-:Y:S01]  /*4c50*/  MOV R252, R116 ;  /* 0x0000007400fc7202 */ /* 0x000fe20000000f00 */
[----:B------:R-:W-:Y:S01]  /*4c60*/  FADD.FTZ R117, R117, R118 ;  /* 0x0000007675757221 */ /* 0x000fe20000010000 */
[----:B------:R-:W-:-:S08]  /*4c70*/  MOV R118, 0xffffffff ;  /* 0xffffffff00767802 */ /* 0x000fd00000000f00 */
[----:B------:R-:W-:Y:S05]  /*4c80*/  WARPSYNC.COLLECTIVE R118, `(.L_x_12217) ;  /* 0x0000000076087348 */ /* 0x000fea0003c00000 */
[----:B------:R0:W1:Y:S02]  /*4c90*/  SHFL.DOWN P2, R118, R252, R149, R148 ;  /* 0x08000095fc767389 */ /* 0x0000640000040094 */
[----:B01----:R-:W-:Y:S01]  /*4ca0*/  ENDCOLLECTIVE ;  /* 0x000000000000791b */ /* 0x003fe20003800000 */
.L_x_12217:
[----:B------:R-:W-:Y:S01]  /*4cb0*/  MOV R252, R117 ;  /* 0x0000007500fc7202 */ /* 0x000fe20000000f00 */
[----:B------:R-:W-:Y:S01]  /*4cc0*/  FADD.FTZ R116, R116, R118 ;  /* 0x0000007674747221 */ /* 0x000fe20000010000 */
[----:B------:R-:W-:-:S07]  /*4cd0*/  MOV R118, 0xffffffff ;  /* 0xffffffff00767802 */ /* 0x000fce0000000f00 */
[----:B------:R-:W-:Y:S05]  /*4ce0*/  WARPSYNC.COLLECTIVE R118, `(.L_x_12218) ;  /* 0x0000000076087348 */ /* 0x000fea0003c00000 */
[----:B------:R0:W1:Y:S02]  /*4cf0*/  SHFL.DOWN P2, R118, R252, R149, R148 ;  /* 0x08000095fc767389 */ /* 0x0000640000040094 */
[----:B01----:R-:W-:Y:S01]  /*4d00*/  ENDCOLLECTIVE ;  /* 0x000000000000791b */ /* 0x003fe20003800000 */
.L_x_12218:
[----:B------:R-:W-:Y:S01]  /*4d10*/  HFMA2.MMA R149, -RZ, RZ, 0, 5.9604644775390625e-08 ;  /* 0x00000001ff957435 */ /* 0x000fe200000001ff */
[----:B------:R-:W-:Y:S01]  /*4d20*/  MOV R252, R116 ;  /* 0x0000007400fc7202 */ /* 0x000fe20000000f00 */
[----:B------:R-:W-:Y:S01]  /*4d30*/  FADD.FTZ R117, R117, R118 ;  /* 0x0000007675757221 */ /* 0x000fe20000010000 */
[----:B------:R-:W-:-:S08]  /*4d40*/  MOV R118, 0xffffffff ;  /* 0xffffffff00767802 */ /* 0x000fd00000000f00 */
[----:B------:R-:W-:Y:S05]  /*4d50*/  WARPSYNC.COLLECTIVE R118, `(.L_x_12219) ;  /* 0x0000000076087348 */ /* 0x000fea0003c00000 */
[----:B------:R0:W1:Y:S02]  /*4d60*/  SHFL.DOWN P2, R118, R252, R149, R148 ;  /* 0x08000095fc767389 */ /* 0x0000640000040094 */
[----:B01----:R-:W-:Y:S01]  /*4d70*/  ENDCOLLECTIVE ;  /* 0x000000000000791b */ /* 0x003fe20003800000 */
.L_x_12219:
[----:B------:R-:W-:Y:S02]  /*4d80*/  MOV R252, R117 ;  /* 0x0000007500fc7202 */ /* 0x000fe40000000f00 */
[----:B------:R-:W-:Y:S02]  /*4d90*/  MOV R119, R118 ;  /* 0x0000007600777202 */ /* 0x000fe40000000f00 */
[----:B------:R-:W-:-:S07]  /*4da0*/  MOV R118, 0xffffffff ;  /* 0xffffffff00767802 */ /* 0x000fce0000000f00 */
[----:B------:R-:W-:Y:S05]  /*4db0*/  WARPSYNC.COLLECTIVE R118, `(.L_x_12220) ;  /* 0x0000000076087348 */ /* 0x000fea0003c00000 */
[----:B------:R0:W1:Y:S02]  /*4dc0*/  SHFL.DOWN P2, R118, R252, R149, R148 ;  /* 0x08000095fc767389 */ /* 0x0000640000040094 */
[----:B01----:R-:W-:Y:S01]  /*4dd0*/  ENDCOLLECTIVE ;  /* 0x000000000000791b */ /* 0x003fe20003800000 */
.L_x_12220:
[----:B------:R-:W-:Y:S05]  /*4de0*/  BRA `(.L_x_12221) ;  /* 0xffffffd400fc7947 */ /* 0x000fea000383ffff */
.L_x_12222:
        /* <DEDUP_REMOVED lines=9> */
.L_x_16619:


//--------------------- .text._ZN10layer_norm22ln_bwd_finalize_kernelINS_22Kernel_traits_finalizeILj5120Ef6__halffS2_fjLb0ELj1024ELj4ENS_18Kernel_traits_baseILj5120EfS2_fS2_fjLj1024EEEEELb0ELb0EEEvNS_9BwdParamsE --------------------------
	.section	.text._ZN10layer_norm22ln_bwd_finalize_kernelINS_22Kernel_traits_finalizeILj5120Ef6__halffS2_fjLb0ELj1024ELj4ENS_18Kernel_traits_baseILj5120EfS2_fS2_fjLj1024EEEEELb0ELb0EEEvNS_9BwdParamsE,"ax",@progbits
	.align	128
        .global         _ZN10layer_norm22ln_bwd_finalize_kernelINS_22Kernel_traits_finalizeILj5120Ef6__halffS2_fjLb0ELj1024ELj4ENS_18Kernel_traits_baseILj5120EfS2_fS2_fjLj1024EEEEELb0ELb0EEEvNS_9BwdParamsE
        .type           _ZN10layer_norm22ln_bwd_finalize_kernelINS_22Kernel_traits_finalizeILj5120Ef6__halffS2_fjLb0ELj1024ELj4ENS_18Kernel_traits_baseILj5120EfS2_fS2_fjLj1024EEEEELb0ELb0EEEvNS_9BwdParamsE,@function
        .size           _ZN10layer_norm22ln_bwd_finalize_kernelINS_22Kernel_traits_finalizeILj5120Ef6__halffS2_fjLb0ELj1024ELj4ENS_18Kernel_traits_baseILj5120EfS2_fS2_fjLj1024EEEEELb0ELb0EEEvNS_9BwdParamsE,(.L_x_16620 - _ZN10layer_norm22ln_bwd_finalize_kernelINS_22Kernel_traits_finalizeILj5120Ef6__halffS2_fjLb0ELj1024ELj4ENS_18Kernel_traits_baseILj5120EfS2_fS2_fjLj1024EEEEELb0ELb0EEEvNS_9BwdParamsE)
        .other          _ZN10layer_norm22ln_bwd_finalize_kernelINS_22Kernel_traits_finalizeILj5120Ef6__halffS2_fjLb0ELj1024ELj4ENS_18Kernel_traits_baseILj5120EfS2_fS2_fjLj1024EEEEELb0ELb0EEEvNS_9BwdParamsE,@"STO_CUDA_ENTRY STV_DEFAULT"
_ZN10layer_norm22ln_bwd_finalize_kernelINS_22Kernel_traits_finalizeILj5120Ef6__halffS2_fjLb0ELj1024ELj4ENS_18Kernel_traits_baseILj5120EfS2_fS2_fjLj1024EEEEELb0ELb0EEEvNS_9BwdParamsE:
.text._ZN10layer_norm22ln_bwd_finalize_kernelINS_22Kernel_traits_finalizeILj5120Ef6__halffS2_fjLb0ELj1024ELj4ENS_18Kernel_traits_baseILj5120EfS2_fS2_fjLj1024EEEEELb0ELb0EEEvNS_9BwdParamsE:
        /* <DEDUP_REMOVED lines=25> */
.L_x_12235:
        /* <DEDUP_REMOVED lines=30> */
.L_x_12227:
        /* <DEDUP_REMOVED lines=36> */
.L_x_12226:
[----:B------:R-:W-:Y:S05]  /*05b0*/  BSYNC B1 ;  /* 0x0000000000017941 */ /* 0x000fea0003800000 */
.L_x_12225:
        /* <DEDUP_REMOVED lines=24> */
.L_x_12229:
[----:B------:R-:W-:Y:S05]  /*0740*/  BSYNC B1 ;  /* 0x0000000000017941 */ /* 0x000fea0003800000 */
.L_x_12228:
        /* <DEDUP_REMOVED lines=12> */
.L_x_12230:
[----:B------:R-:W-:Y:S05]  /*0810*/  BSYNC B1 ;  /* 0x0000000000017941 */ /* 0x000fea0003800000 */
.L_x_12224:
[----:B------:R-:W-:Y:S05]  /*0820*/  BSYNC B0 ;  /* 0x0000000000007941 */ /* 0x000fea0003800000 */
.L_x_12223:
        /* <DEDUP_REMOVED lines=29> */
.L_x_12246:
[----:B---3--:R-:W-:Y:S01]  /*0a00*/  FADD.FTZ R9, R18, R9 ;  /* 0x0000000912097221 */ /* 0x008fe20000010000 */
[----:B--2---:R-:W-:-:S04]  /*0a10*/  FADD.FTZ R11, R10, R11 ;  /* 0x0000000b0a0b7221 */ /* 0x004fc80000010000 */
[----:B------:R2:W-:Y:S04]  /*0a20*/  @!P1 STS [R6+0x2000], R9 ;  /* 0x0020000906009388 */ /* 0x0005e80000000800 */
[----:B------:R2:W-:Y:S02]  /*0a30*/  @!P1 STS [R6+0x2080], R11 ;  /* 0x0020800b06009388 */ /* 0x0005e40000000800 */
.L_x_12231:
        /* <DEDUP_REMOVED lines=16> */
.L_x_12234:
[----:B------:R-:W-:Y:S05]  /*0b40*/  BSYNC B0 ;  /* 0x0000000000007941 */ /* 0x000fea0003800000 */
.L_x_12233:
[C---:B------:R-:W-:Y:S01]  /*0b50*/  ISETP.GT.U32.AND P1, PT, R3.reuse, -0x1401, PT ;  /* 0xffffebff0300780c */ /* 0x040fe20003f24070 */
[----:B------:R-:W-:Y:S01]  /*0b60*/  VIADD R4, R4, 0xa00 ;  /* 0x00000a0004047836 */ /* 0x000fe20000000000 */
[----:B------:R-:W-:-:S11]  /*0b70*/  IADD3 R3, R3, 0x1400, RZ ;  /* 0x0000140003037810 */ /* 0x000fd60007ffe0ff */
[----:B------:R-:W-:Y:S05]  /*0b80*/  @P1 BRA `(.L_x_12235) ;  /* 0xfffffff400801947 */ /* 0x000fea000383ffff */
[----:B------:R-:W-:Y:S05]  /*0b90*/  EXIT ;  /* 0x000000000000794d */ /* 0x000fea0003800000 */
.L_x_12232:
[----:B------:R-:W-:Y:S01]  /*0ba0*/  HFMA2.MMA R21, -RZ, RZ, 0, 5.9604644775390625e-08 ;  /* 0x00000001ff157435 */ /* 0x000fe200000001ff */
[----:B0--3--:R-:W-:Y:S01]  /*0bb0*/  MOV R22, R10 ;  /* 0x0000000a00167202 */ /* 0x009fe20000000f00 */
[----:B------:R-:W-:Y:S01]  /*0bc0*/  IMAD.MOV.U32 R19, RZ, RZ, -0x1 ;  /* 0xffffffffff137424 */ /* 0x000fe200078e00ff */
[----:B------:R-:W-:-:S08]  /*0bd0*/  MOV R24, 0x1f ;  /* 0x0000001f00187802 */ /* 0x000fd00000000f00 */
[----:B-12---:R-:W-:Y:S05]  /*0be0*/  WARPSYNC.COLLECTIVE R19, `(.L_x_12236) ;  /* 0x0000000013087348 */ /* 0x006fea0003c00000 */
[----:B------:R0:W3:Y:S02]  /*0bf0*/  SHFL.BFLY P2, R20, R22, R21, R24 ;  /* 0x0c00001516147389 */ /* 0x0000e40000040018 */
[----:B0123--:R-:W-:Y:S01]  /*0c00*/  ENDCOLLECTIVE ;  /* 0x000000000000791b */ /* 0x00ffe20003800000 */
.L_x_12236:
[----:B------:R-:W-:Y:S01]  /*0c10*/  HFMA2.MMA R21, -RZ, RZ, 0, 1.1920928955078125e-07 ;  /* 0x00000002ff157435 */ /* 0x000fe200000001ff */
[----:B------:R-:W-:-:S05]  /*0c20*/  MOV R11, R20 ;  /* 0x00000014000b7202 */ /* 0x000fca0000000f00 */
[----:B------:R-:W-:-:S05]  /*0c30*/  FADD.FTZ R11, R10, R11 ;  /* 0x0000000b0a0b7221 */ /* 0x000fca0000010000 */
[----:B------:R-:W-:-:S07]  /*0c40*/  MOV R22, R11 ;  /* 0x0000000b00167202 */ /* 0x000fce0000000f00 */
[----:B------:R-:W-:Y:S05]  /*0c50*/  WARPSYNC.COLLECTIVE R19, `(.L_x_12237) ;  /* 0x0000000013087348 */ /* 0x000fea0003c00000 */
[----:B------:R0:W1:Y:S02]  /*0c60*/  SHFL.BFLY P2, R20, R22, R21, R24 ;  /* 0x0c00001516147389 */ /* 0x0000640000040018 */
[----:B01----:R-:W-:Y:S01]  /*0c70*/  ENDCOLLECTIVE ;  /* 0x000000000000791b */ /* 0x003fe20003800000 */
.L_x_12237:
[----:B------:R-:W-:Y:S01]  /*0c80*/  HFMA2.MMA R21, -RZ, RZ, 0, 2.384185791015625e-07 ;  /* 0x00000004ff157435 */ /* 0x000fe200000001ff */
[----:B------:R-:W-:-:S04]  /*0c90*/  IMAD.MOV.U32 R14, RZ, RZ, R20 ;  /* 0x000000ffff0e7224 */ /* 0x000fc800078e0014 */
[----:B------:R-:W-:-:S05]  /*0ca0*/  FADD.FTZ R14, R11, R14 ;  /* 0x0000000e0b0e7221 */ /* 0x000fca0000010000 */
[----:B------:R-:W-:-:S07]  /*0cb0*/  MOV R22, R14 ;  /* 0x0000000e00167202 */ /* 0x000fce0000000f00 */
[----:B------:R-:W-:Y:S05]  /*0cc0*/  WARPSYNC.COLLECTIVE R19, `(.L_x_12238) ;  /* 0x0000000013087348 */ /* 0x000fea0003c00000 */
[----:B------:R0:W1:Y:S02]  /*0cd0*/  SHFL.BFLY P2, R20, R22, R21, R24 ;  /* 0x0c00001516147389 */ /* 0x0000640000040018 */
[----:B01----:R-:W-:Y:S01]  /*0ce0*/  ENDCOLLECTIVE ;  /* 0x000000000000791b */ /* 0x003fe20003800000 */
.L_x_12238:
[----:B------:R-:W-:Y:S01]  /*0cf0*/  IMAD.MOV.U32 R21, RZ, RZ, 0x8 ;  /* 0x00000008ff157424 */ /* 0x000fe200078e00ff */
[----:B------:R-:W-:-:S05]  /*0d00*/  MOV R13, R20 ;  /* 0x00000014000d7202 */ /* 0x000fca0000000f00 */
[----:B------:R-:W-:-:S05]  /*0d10*/  FADD.FTZ R13, R14, R13 ;  /* 0x0000000d0e0d7221 */ /* 0x000fca0000010000 */
[----:B------:R-:W-:-:S07]  /*0d20*/  MOV R22, R13 ;  /* 0x0000000d00167202 */ /* 0x000fce0000000f00 */
[----:B------:R-:W-:Y:S05]  /*0d30*/  WARPSYNC.COLLECTIVE R19, `(.L_x_12239) ;  /* 0x0000000013087348 */ /* 0x000fea0003c00000 */
[----:B------:R0:W1:Y:S02]  /*0d40*/  SHFL.BFLY P2, R20, R22, R21, R24 ;  /* 0x0c00001516147389 */ /* 0x0000640000040018 */
[----:B01----:R-:W-:Y:S01]  /*0d50*/  ENDCOLLECTIVE ;  /* 0x000000000000791b */ /* 0x003fe20003800000 */
.L_x_12239:
[----:B------:R-:W-:Y:S01]  /*0d60*/  HFMA2.MMA R21, -RZ, RZ, 0, 9.5367431640625e-07 ;  /* 0x00000010ff157435 */ /* 0x000fe200000001ff */
[----:B------:R-:W-:-:S05]  /*0d70*/  MOV R10, R20 ;  /* 0x00000014000a7202 */ /* 0x000fca0000000f00 */
[----:B------:R-:W-:-:S05]  /*0d80*/  FADD.FTZ R10, R13, R10 ;  /* 0x0000000a0d0a7221 */ /* 0x000fca0000010000 */
[----:B------:R-:W-:-:S07]  /*0d90*/  MOV R22, R10 ;  /* 0x0000000a00167202 */ /* 0x000fce0000000f00 */
[----:B------:R-:W-:Y:S05]  /*0da0*/  WARPSYNC.COLLECTIVE R19, `(.L_x_12240) ;  /* 0x0000000013087348 */ /* 0x000fea0003c00000 */
[----:B------:R0:W1:Y:S02]  /*0db0*/  SHFL.BFLY P2, R20, R22, R21, R24 ;  /* 0x0c00001516147389 */ /* 0x0000640000040018 */
[----:B01----:R-:W-:Y:S01]  /*0dc0*/  ENDCOLLECTIVE ;  /* 0x000000000000791b */ /* 0x003fe20003800000 */
.L_x_12240:
[----:B------:R-:W-:Y:S01]  /*0dd0*/  HFMA2.MMA R21, -RZ, RZ, 0, 5.9604644775390625e-08 ;  /* 0x00000001ff157435 */ /* 0x000fe200000001ff */
[----:B------:R-:W-:Y:S01]  /*0de0*/  IMAD.MOV.U32 R22, RZ, RZ, R9 ;  /* 0x000000ffff167224 */ /* 0x000fe200078e0009 */
[----:B------:R-:W-:-:S09]  /*0df0*/  MOV R11, R20 ;  /* 0x00000014000b7202 */ /* 0x000fd20000000f00 */
[----:B------:R-:W-:Y:S05]  /*0e00*/  WARPSYNC.COLLECTIVE R19, `(.L_x_12241) ;  /* 0x0000000013087348 */ /* 0x000fea0003c00000 */
[----:B------:R0:W1:Y:S02]  /*0e10*/  SHFL.BFLY P2, R20, R22, R21, R24 ;  /* 0x0c00001516147389 */ /* 0x0000640000040018 */
[----:B01----:R-:W-:Y:S01]  /*0e20*/  ENDCOLLECTIVE ;  /* 0x000000000000791b */ /* 0x003fe20003800000 */
.L_x_12241:
[----:B------:R-:W-:Y:S01]  /*0e30*/  HFMA2.MMA R21, -RZ, RZ, 0, 1.1920928955078125e-07 ;  /* 0x00000002ff157435 */ /* 0x000fe200000001ff */
[----:B------:R-:W-:-:S05]  /*0e40*/  MOV R14, R20 ;  /* 0x00000014000e7202 */ /* 0x000fca0000000f00 */
[----:B------:R-:W-:-:S05]  /*0e50*/  FADD.FTZ R15, R9, R14 ;  /* 0x0000000e090f7221 */ /* 0x000fca0000010000 */
[----:B------:R-:W-:-:S07]  /*0e60*/  MOV R22, R15 ;  /* 0x0000000f00167202 */ /* 0x000fce0000000f00 */
[----:B------:R-:W-:Y:S05]  /*0e70*/  WARPSYNC.COLLECTIVE R19, `(.L_x_12242) ;  /* 0x0000000013087348 */ /* 0x000fea0003c00000 */
[----:B------:R0:W1:Y:S02]  /*0e80*/  SHFL.BFLY P2, R20, R22, R21, R24 ;  /* 0x0c00001516147389 */ /* 0x0000640000040018 */
[----:B01----:R-:W-:Y:S01]  /*0e90*/  ENDCOLLECTIVE ;  /* 0x000000000000791b */ /* 0x003fe20003800000 */
.L_x_12242:
[----:B------:R-:W-:Y:S01]  /*0ea0*/  HFMA2.MMA R21, -RZ, RZ, 0, 2.384185791015625e-07 ;  /* 0x00000004ff157435 */ /* 0x000fe200000001ff */
[----:B------:R-:W-:-:S04]  /*0eb0*/  IMAD.MOV.U32 R16, RZ, RZ, R20 ;  /* 0x000000ffff107224 */ /* 0x000fc800078e0014 */
[----:B------:R-:W-:-:S05]  /*0ec0*/  FADD.FTZ R16, R15, R16 ;  /* 0x000000100f107221 */ /* 0x000fca0000010000 */
[----:B------:R-:W-:-:S07]  /*0ed0*/  MOV R22, R16 ;  /* 0x0000001000167202 */ /* 0x000fce0000000f00 */
[----:B------:R-:W-:Y:S05]  /*0ee0*/  WARPSYNC.COLLECTIVE R19, `(.L_x_12243) ;  /* 0x0000000013087348 */ /* 0x000fea0003c00000 */
[----:B------:R0:W1:Y:S02]  /*0ef0*/  SHFL.BFLY P2, R20, R22, R21, R24 ;  /* 0x0c00001516147389 */ /* 0x0000640000040018 */
[----:B01----:R-:W-:Y:S01]  /*0f00*/  ENDCOLLECTIVE ;  /* 0x000000000000791b */ /* 0x003fe20003800000 */
.L_x_12243:
[----:B------:R-:W-:Y:S01]  /*0f10*/  IMAD.MOV.U32 R21, RZ, RZ, 0x8 ;  /* 0x00000008ff157424 */ /* 0x000fe200078e00ff */
[----:B------:R-:W-:-:S05]  /*0f20*/  MOV R17, R20 ;  /* 0x0000001400117202 */ /* 0x000fca0000000f00 */
[----:B------:R-:W-:-:S05]  /*0f30*/  FADD.FTZ R17, R16, R17 ;  /* 0x0000001110117221 */ /* 0x000fca0000010000 */
[----:B------:R-:W-:-:S07]  /*0f40*/  MOV R22, R17 ;  /* 0x0000001100167202 */ /* 0x000fce0000000f00 */
[----:B------:R-:W-:Y:S05]  /*0f50*/  WARPSYNC.COLLECTIVE R19, `(.L_x_12244) ;  /* 0x0000000013087348 */ /* 0x000fea0003c00000 */
[----:B------:R0:W1:Y:S02]  /*0f60*/  SHFL.BFLY P2, R20, R22, R21, R24 ;  /* 0x0c00001516147389 */ /* 0x0000640000040018 */
[----:B01----:R-:W-:Y:S01]  /*0f70*/  ENDCOLLECTIVE ;  /* 0x000000000000791b */ /* 0x003fe20003800000 */
.L_x_12244:
[----:B------:R-:W-:Y:S01]  /*0f80*/  HFMA2.MMA R21, -RZ, RZ, 0, 9.5367431640625e-07 ;  /* 0x00000010ff157435 */ /* 0x000fe200000001ff */
[----:B------:R-:W-:-:S05]  /*0f90*/  MOV R18, R20 ;  /* 0x0000001400127202 */ /* 0x000fca0000000f00 */
[----:B------:R-:W-:-:S05]  /*0fa0*/  FADD.FTZ R18, R17, R18 ;  /* 0x0000001211127221 */ /* 0x000fca0000010000 */
[----:B------:R-:W-:-:S07]  /*0fb0*/  MOV R22, R18 ;  /* 0x0000001200167202 */ /* 0x000fce0000000f00 */
[----:B------:R-:W-:Y:S05]  /*0fc0*/  WARPSYNC.COLLECTIVE R19, `(.L_x_12245) ;  /* 0x0000000013087348 */ /* 0x000fea0003c00000 */
[----:B------:R0:W1:Y:S02]  /*0fd0*/  SHFL.BFLY P2, R20, R22, R21, R24 ;  /* 0x0c00001516147389 */ /* 0x0000640000040018 */
[----:B01----:R-:W-:Y:S01]  /*0fe0*/  ENDCOLLECTIVE ;  /* 0x000000000000791b */ /* 0x003fe20003800000 */
.L_x_12245:
[----:B------:R-:W-:Y:S01]  /*0ff0*/  MOV R9, R20 ;  /* 0x0000001400097202 */ /* 0x000fe20000000f00 */
[----:B------:R-:W-:Y:S06]  /*1000*/  BRA `(.L_x_12246) ;  /* 0xfffffff8007c7947 */ /* 0x000fec000383ffff */
.L_x_12247:
        /* <DEDUP_REMOVED lines=15> */
.L_x_16620:


//--------------------- .text._ZN10layer_norm13ln_bwd_kernelINS_13Kernel_traitsIf6__halffS2_fjLj5120ELj1ELj1ELj4ELj16ENS_18Kernel_traits_baseILj5120EfS2_fS2_fjLj128EEEEELb1ELb0ELb1ELb0EEEvNS_9BwdParamsE --------------------------
	.section	.text._ZN10layer_norm13ln_bwd_kernelINS_13Kernel_traitsIf6__halffS2_fjLj5120ELj1ELj1ELj4ELj16ENS_18Kernel_traits_baseILj5120EfS2_fS2_fjLj128EEEEELb1ELb0ELb1ELb0EEEvNS_9BwdParamsE,"ax",@progbits
	.align	128
        .global         _ZN10layer_norm13ln_bwd_kernelINS_13Kernel_traitsIf6__halffS2_fjLj5120ELj1ELj1ELj4ELj16ENS_18Kernel_traits_baseILj5120EfS2_fS2_fjLj128EEEEELb1ELb0ELb1ELb0EEEvNS_9BwdParamsE
        .type           _ZN10layer_norm13ln_bwd_kernelINS_13Kernel_traitsIf6__halffS2_fjLj5120ELj1ELj1ELj4ELj16ENS_18Kernel_traits_baseILj5120EfS2_fS2_fjLj128EEEEELb1ELb0ELb1ELb0EEEvNS_9BwdParamsE,@function
        .size           _ZN10layer_norm13ln_bwd_kernelINS_13Kernel_traitsIf6__halffS2_fjLj5120ELj1ELj1ELj4ELj16ENS_18Kernel_traits_baseILj5120EfS2_fS2_fjLj128EEEEELb1ELb0ELb1ELb0EEEvNS_9BwdParamsE,(.L_x_16621 - _ZN10layer_norm13ln_bwd_kernelINS_13Kernel_traitsIf6__halffS2_fjLj5120ELj1ELj1ELj4ELj16ENS_18Kernel_traits_baseILj5120EfS2_fS2_fjLj128EEEEELb1ELb0ELb1ELb0EEEvNS_9BwdParamsE)
        .other          _ZN10layer_norm13ln_bwd_kernelINS_13Kernel_traitsIf6__halffS2_fjLj5120ELj1ELj1ELj4ELj16ENS_18Kernel_traits_baseILj5120EfS2_fS2_fjLj128EEEEELb1ELb0ELb1ELb0EEEvNS_9BwdParamsE,@"STO_CUDA_ENTRY STV_DEFAULT"
_ZN10layer_norm13ln_bwd_kernelINS_13Kernel_traitsIf6__halffS2_fjLj5120ELj1ELj1ELj4ELj16ENS_18Kernel_traits_baseILj5120EfS2_fS2_fjLj128EEEEELb1ELb0ELb1ELb0EEEvNS_9BwdParamsE:
.text._ZN10layer_norm13ln_bwd_kernelINS_13Kernel_traitsIf6__halffS2_fjLj5120ELj1ELj1ELj4ELj16ENS_18Kernel_traits_baseILj5120EfS2_fS2_fjLj128EEEEELb1ELb0ELb1ELb0EEEvNS_9BwdParamsE:
        /* <DEDUP_REMOVED lines=42> */
[C---:B-1----:R-:W-:Y:S01]  /*02a0*/  @P4 IMAD.WIDE.U32 R10, R7.reuse, 0x20, R8 ;  /* 0x00000020070a4825 */ /* 0x042fe200078e0008 */
[----:B------:R-:W-:Y:S01]  /*02b0*/  @P4 IADD3 R7, R7, 0x80, RZ ;  /* 0x0000008007074810 */ /* 0x000fe20007ffe0ff */
[----:B------:R-:W-:-:S04]  /*02c0*/  ULDC.64 UR4, c[0x0][0x208] ;  /* 0x0000820000047ab9 */ /* 0x000fc80000000a00 */
        /* <DEDUP_REMOVED lines=15> */
[----:B------:R-:W-:Y:S02]  /*03c0*/  @P2 IADD3 R7, R7, 0x80, RZ ;  /* 0x0000008007072810 */ /* 0x000fe40007ffe0ff */
        /* <DEDUP_REMOVED lines=64> */
.L_x_12359:
        /* <DEDUP_REMOVED lines=15> */
[----:B-1----:R-:W-:-:S05]  /*08c0*/  MOV R6, UR12 ;  /* 0x0000000c00067c02 */ /* 0x002fca0008000f00 */
        /* <DEDUP_REMOVED lines=16> */
[----:B------:R-:W-:Y:S02]  /*09d0*/  @P0 LEA.HI.SX32 R8, R174, R5, 0x1d ;  /* 0x00000005ae080211 */ /* 0x000fe400078feaff */
[----:B------:R-:W-:Y:S02]  /*09e0*/  MOV R174, R7 ;  /* 0x0000000700ae7202 */ /* 0x000fe40000000f00 */
        /* <DEDUP_REMOVED lines=11> */
.L_x_12252:
[----:B------:R-:W-:Y:S05]  /*0aa0*/  BSYNC B1 ;  /* 0x0000000000017941 */ /* 0x000fea0003800000 */
.L_x_12251:
        /* <DEDUP_REMOVED lines=12> */
.L_x_12254:
[----:B------:R-:W-:Y:S05]  /*0b70*/  BSYNC B1 ;  /* 0x0000000000017941 */ /* 0x000fea0003800000 */
.L_x_12253:
        /* <DEDUP_REMOVED lines=12> */
.L_x_12256:
[----:B------:R-:W-:Y:S05]  /*0c40*/  BSYNC B1 ;  /* 0x0000000000017941 */ /* 0x000fea0003800000 */
.L_x_12255:
        /* <DEDUP_REMOVED lines=12> */
.L_x_12258:
[----:B------:R-:W-:Y:S05]  /*0d10*/  BSYNC B1 ;  /* 0x0000000000017941 */ /* 0x000fea0003800000 */
.L_x_12257:
[----:B0-----:R-:W2:Y:S01]  /*0d20*/  LDL R172, [R1+0x1c] ;  /* 0x00001c0001ac7983 */ /* 0x001ea20000100800 */
[----:B------:R-:W-:Y:S01]  /*0d30*/  HFMA2.MMA R212, -RZ, RZ, 0, 0 ;  /* 0x00000000ffd47435 */ /* 0x000fe200000001ff */
        /* <DEDUP_REMOVED lines=11> */
[----:B------:R-:W-:Y:S01]  /*0df0*/  MOV R211, RZ ;  /* 0x000000ff00d37202 */ /* 0x000fe20000000f00 */
[----:B------:R-:W-:Y:S06]  /*0e00*/  BRA `(.L_x_12259) ;  /* 0x0000001c00ac7947 */ /* 0x000fec0003800000 */
.L_x_12250:
[----:B------:R-:W2:Y:S01]  /*0e10*/  LDL R174, [R1+0x18] ;  /* 0x0000180001ae7983 */ /* 0x000ea20000100800 */
[----:B------:R-:W-:Y:S01]  /*0e20*/  IADD3 R8, R8, -0x1, RZ ;  /* 0xffffffff08087810 */ /* 0x000fe20007ffe0ff */
[----:B------:R-:W-:Y:S01]  /*0e30*/  BSSY B1, `(.L_x_12260) ;  /* 0x0000073000017945 */ /* 0x000fe20003800000 */
[----:B-----5:R-:W-:Y:S01]  /*0e40*/  ISETP.GE.AND P0, PT, R2, 0x1, PT ;  /* 0x000000010200780c */ /* 0x020fe20003f06270 */
[----:B------:R-:W-:Y:S01]  /*0e50*/  HFMA2.MMA R211, -RZ, RZ, 0, 0 ;  /* 0x00000000ffd37435 */ /* 0x000fe200000001ff */
[----:B------:R-:W-:Y:S01]  /*0e60*/  MOV R212, RZ ;  /* 0x000000ff00d47202 */ /* 0x000fe20000000f00 */
[----:B------:R-:W-:Y:S01]  /*0e70*/  IMAD R8, R8, R6, RZ ;  /* 0x0000000608087224 */ /* 0x000fe200078e02ff */
[----:B------:R-:W-:Y:S02]  /*0e80*/  MOV R217, R7 ;  /* 0x0000000700d97202 */ /* 0x000fe40000000f00 */
[----:B--2---:R-:W-:Y:S02]  /*0e90*/  ISETP.NE.AND P5, PT, R174, RZ, PT ;  /* 0x000000ffae00720c */ /* 0x004fe40003fa5270 */
        /* <DEDUP_REMOVED lines=14> */
[----:B0-----:R-:W-:-:S07]  /*0f80*/  ISETP.NE.AND P5, PT, R176, RZ, PT ;  /* 0x000000ffb000720c */ /* 0x001fce0003fa5270 */
[----:B------:R-:W0:Y:S01]  /*0f90*/  LDC.64 R176, c[0x0][0x238] ;  /* 0x00008e00ffb07b82 */ /* 0x000e220000000a00 */
[----:B------:R-:W-:Y:S02]  /*0fa0*/  FSEL R0, R213, RZ, !P5 ;  /* 0x000000ffd5007208 */ /* 0x000fe40006800000 */
[----:B------:R-:W-:-:S04]  /*0fb0*/  ISETP.NE.U32.AND P5, PT, RZ, UR6, PT ;  /* 0x00000006ff007c0c */ /* 0x000fc8000bfa5070 */
[----:B------:R-:W-:Y:S01]  /*0fc0*/  ISETP.NE.AND.EX P5, PT, RZ, UR7, PT, P5 ;  /* 0x00000007ff007c0c */ /* 0x000fe2000bfa5350 */
[----:B-1----:R-:W-:-:S05]  /*0fd0*/  IMAD.WIDE.U32 R22, R210, 0x10, R22 ;  /* 0x00000010d2167825 */ /* 0x002fca00078e0016 */
[----:B------:R1:W4:Y:S07]  /*0fe0*/  LDG.E.128 R180, desc[UR4][R22.64] ;  /* 0x0000000416b47981 */ /* 0x00032e000c1e1d00 */
[----:B------:R-:W5:Y:S01]  /*0ff0*/  @P5 LDG.E.128 R116, desc[UR4][R172.64] ;  /* 0x00000004ac745981 */ /* 0x000f62000c1e1d00 */
[----:B0-----:R-:W-:-:S03]  /*1000*/  IMAD.WIDE.U32 R176, R7, 0x20, R176 ;  /* 0x0000002007b07825 */ /* 0x001fc600078e00b0 */
[----:B------:R0:W5:Y:S01]  /*1010*/  @P5 LDG.E.128 R120, desc[UR4][R172.64+0x10] ;  /* 0x00001004ac785981 */ /* 0x000162000c1e1d00 */
[----:B-1----:R-:W1:Y:S03]  /*1020*/  LDC.64 R22, c[0x0][0x240] ;  /* 0x00009000ff167b82 */ /* 0x002e660000000a00 */
[----:B------:R-:W2:Y:S04]  /*1030*/  LDG.E.128 R172, desc[UR4][R176.64] ;  /* 0x00000004b0ac7981 */ /* 0x000ea8000c1e1d00 */
[----:B------:R-:W3:Y:S01]  /*1040*/  LDG.E.128 R176, desc[UR4][R176.64+0x10] ;  /* 0x00001004b0b07981 */ /* 0x000ee2000c1e1d00 */
[----:B-1----:R-:W-:-:S06]  /*1050*/  IMAD.WIDE.U32 R22, R8, 0x8, R22 ;  /* 0x0000000808167825 */ /* 0x002fcc00078e0016 */
[----:B------:R-:W5:Y:S01]  /*1060*/  LDG.E.64 R22, desc[UR4][R22.64] ;  /* 0x0000000416167981 */ /* 0x000f62000c1e1b00 */
[--C-:B----4-:R-:W-:Y:S02]  /*1070*/  HADD2.F32 R212, -RZ, R180.reuse.H0_H0 ;  /* 0x200000b4ffd47230 */ /* 0x110fe40000004100 */
[----:B------:R-:W-:Y:S02]  /*1080*/  HADD2.F32 R214, -RZ, R180.H1_H1 ;  /* 0x300000b4ffd67230 */ /* 0x000fe40000004100 */
[----:B------:R-:W-:Y:S02]  /*1090*/  HADD2.F32 R180, -RZ, R181.H0_H0 ;  /* 0x200000b5ffb47230 */ /* 0x000fe40000004100 */
[C---:B--2---:R-:W-:Y:S01]  /*10a0*/  FADD.FTZ R9, -R0.reuse, R172 ;  /* 0x000000ac00097221 */ /* 0x044fe20000010100 */
[C---:B------:R-:W-:Y:S01]  /*10b0*/  FADD.FTZ R208, -R0.reuse, R173 ;  /* 0x000000ad00d07221 */ /* 0x040fe20000010100 */
[C---:B------:R-:W-:Y:S01]  /*10c0*/  FADD.FTZ R209, -R0.reuse, R174 ;  /* 0x000000ae00d17221 */ /* 0x040fe20000010100 */
[----:B------:R-:W-:-:S02]  /*10d0*/  FADD.FTZ R211, -R0, R175 ;  /* 0x000000af00d37221 */ /* 0x000fc40000010100 */
[C---:B------:R-:W-:Y:S01]  /*10e0*/  FMUL.FTZ R218, R3.reuse, R208 ;  /* 0x000000d003da7220 */ /* 0x040fe20000410000 */
[C---:B------:R-:W-:Y:S01]  /*10f0*/  FMUL.FTZ R216, R3.reuse, R209 ;  /* 0x000000d103d87220 */ /* 0x040fe20000410000 */
[----:B------:R-:W2:Y:S01]  /*1100*/  LDL R208, [R1+0x8c] ;  /* 0x00008c0001d07983 */ /* 0x000ea20000100800 */
[C---:B---3--:R-:W-:Y:S01]  /*1110*/  FADD.FTZ R174, -R0.reuse, R176 ;  /* 0x000000b000ae7221 */ /* 0x048fe20000010100 */
[C---:B0-----:R-:W-:Y:S01]  /*1120*/  FADD.FTZ R173, -R0.reuse, R177 ;  /* 0x000000b100ad7221 */ /* 0x041fe20000010100 */
[C---:B------:R-:W-:Y:S01]  /*1130*/  FADD.FTZ R10, -R0.reuse, R178 ;  /* 0x000000b2000a7221 */ /* 0x040fe20000010100 */
[----:B------:R-:W-:Y:S01]  /*1140*/  FADD.FTZ R172, -R0, R179 ;  /* 0x000000b300ac7221 */ /* 0x000fe20000010100 */
[--C-:B------:R-:W-:Y:S02]  /*1150*/  HADD2.F32 R178, -RZ, R182.reuse.H0_H0 ;  /* 0x200000b6ffb27230 */ /* 0x100fe40000004100 */
[----:B------:R-:W-:Y:S01]  /*1160*/  FMUL.FTZ R0, R3, R9 ;  /* 0x0000000903007220 */ /* 0x000fe20000410000 */
[----:B------:R-:W-:Y:S01]  /*1170*/  HADD2.F32 R177, -RZ, R182.H1_H1 ;  /* 0x300000b6ffb17230 */ /* 0x000fe20000004100 */
[----:B------:R-:W3:Y:S01]  /*1180*/  LDL R9, [R1+0x88] ;  /* 0x0000880001097983 */ /* 0x000ee20000100800 */
[----:B------:R-:W-:-:S03]  /*1190*/  HADD2.F32 R179, -RZ, R181.H1_H1 ;  /* 0x300000b5ffb37230 */ /* 0x000fc60000004100 */
[----:B------:R-:W4:Y:S04]  /*11a0*/  LDL R182, [R1+0x90] ;  /* 0x0000900001b67983 */ /* 0x000f280000100800 */
[----:B------:R-:W4:Y:S01]  /*11b0*/  LDL R209, [R1+0x78] ;  /* 0x0000780001d17983 */ /* 0x000f220000100800 */
[--C-:B------:R-:W-:Y:S02]  /*11c0*/  HADD2.F32 R176, -RZ, R183.reuse.H0_H0 ;  /* 0x200000b7ffb07230 */ /* 0x100fe40000004100 */
[----:B------:R-:W-:Y:S01]  /*11d0*/  HADD2.F32 R175, -RZ, R183.H1_H1 ;  /* 0x300000b7ffaf7230 */ /* 0x000fe20000004100 */
[----:B------:R-:W4:Y:S04]  /*11e0*/  LDL R181, [R1+0x94] ;  /* 0x0000940001b57983 */ /* 0x000f280000100800 */
[----:B------:R-:W4:Y:S01]  /*11f0*/  LDL R183, [R1+0x7c] ;  /* 0x00007c0001b77983 */ /* 0x000f220000100800 */
[----:B------:R-:W-:Y:S01]  /*1200*/  FADD.FTZ R77, R77, R214 ;  /* 0x000000d64d4d7221 */ /* 0x000fe20000010000 */
[----:B------:R-:W-:Y:S01]  /*1210*/  FFMA.FTZ R41, R218, R214, R41 ;  /* 0x000000d6da297223 */ /* 0x000fe20000010029 */
[----:B------:R-:W-:Y:S01]  /*1220*/  FADD.FTZ R78, R78, R180 ;  /* 0x000000b44e4e7221 */ /* 0x000fe20000010000 */
[----:B------:R-:W-:Y:S01]  /*1230*/  FFMA.FTZ R42, R216, R180, R42 ;  /* 0x000000b4d82a7223 */ /* 0x000fe2000001002a */
[----:B------:R-:W-:Y:S01]  /*1240*/  FADD.FTZ R80, R80, R178 ;  /* 0x000000b250507221 */ /* 0x000fe20000010000 */
        /* <DEDUP_REMOVED lines=8> */
[----:B------:R-:W-:-:S02]  /*12d0*/  IADD3 R210, R210, 0x80, RZ ;  /* 0x00000080d2d27810 */ /* 0x000fc40007ffe0ff */
[----:B------:R-:W-:Y:S01]  /*12e0*/  IADD3 R8, R8, 0x80, RZ ;  /* 0x0000008008087810 */ /* 0x000fe20007ffe0ff */
[----:B--2---:R-:W-:Y:S01]  /*12f0*/  FMUL.FTZ R208, R208, R214 ;  /* 0x000000d6d0d07220 */ /* 0x004fe20000410000 */
[----:B------:R-:W-:-:S04]  /*1300*/  FMUL.FTZ R214, R3, R174 ;  /* 0x000000ae03d67220 */ /* 0x000fc80000410000 */
[----:B------:R-:W-:Y:S01]  /*1310*/  FFMA.FTZ R44, R214, R178, R44 ;  /* 0x000000b2d62c7223 */ /* 0x000fe2000001002c */
[----:B---3--:R-:W-:Y:S01]  /*1320*/  FMUL.FTZ R9, R9, R212 ;  /* 0x000000d409097220 */ /* 0x008fe20000410000 */
[----:B----4-:R-:W-:-:S03]  /*1330*/  FMUL.FTZ R182, R182, R180 ;  /* 0x000000b4b6b67220 */ /* 0x010fc60000410000 */
[----:B------:R-:W-:Y:S01]  /*1340*/  FFMA.FTZ R174, R0, R9, RZ ;  /* 0x0000000900ae7223 */ /* 0x000fe200000100ff */
[----:B------:R-:W-:Y:S01]  /*1350*/  FMUL.FTZ R180, R209, R178 ;  /* 0x000000b2d1b47220 */ /* 0x000fe20000410000 */
[----:B------:R-:W-:Y:S01]  /*1360*/  FMUL.FTZ R209, R3, R173 ;  /* 0x000000ad03d17220 */ /* 0x000fe20000410000 */
[----:B------:R-:W-:Y:S01]  /*1370*/  FADD.FTZ R173, RZ, R9 ;  /* 0x00000009ffad7221 */ /* 0x000fe20000010000 */
[----:B------:R-:W-:Y:S02]  /*1380*/  FMUL.FTZ R181, R181, R179 ;  /* 0x000000b3b5b57220 */ /* 0x000fe40000410000 */
[-C--:B------:R-:W-:Y:S01]  /*1390*/  FFMA.FTZ R45, R209, R177.reuse, R45 ;  /* 0x000000b1d12d7223 */ /* 0x080fe2000001002d */
[----:B------:R0:W-:Y:S01]  /*13a0*/  STL [R1+0x14], R208 ;  /* 0x000014d001007387 */ /* 0x0001e20000100800 */
[----:B------:R-:W-:Y:S01]  /*13b0*/  FMUL.FTZ R178, R183, R177 ;  /* 0x000000b1b7b27220 */ /* 0x000fe20000410000 */
[----:B------:R-:W-:Y:S02]  /*13c0*/  FMUL.FTZ R177, R252, R176 ;  /* 0x000000b0fcb17220 */ /* 0x000fe40000410000 */
[----:B------:R1:W-:Y:S01]  /*13d0*/  STL [R1+0x10], R182 ;  /* 0x000010b601007387 */ /* 0x0003e20000100800 */
[----:B------:R-:W-:Y:S01]  /*13e0*/  FADD.FTZ R173, R173, R208 ;  /* 0x000000d0adad7221 */ /* 0x000fe20000010000 */
[----:B------:R-:W-:-:S02]  /*13f0*/  FFMA.FTZ R174, R218, R208, R174 ;  /* 0x000000d0daae7223 */ /* 0x000fc400000100ae */
[----:B------:R1:W-:Y:S01]  /*1400*/  STL [R1+0xc], R181 ;  /* 0x00000cb501007387 */ /* 0x0003e20000100800 */
[----:B------:R-:W-:Y:S01]  /*1410*/  FADD.FTZ R173, R173, R182 ;  /* 0x000000b6adad7221 */ /* 0x000fe20000010000 */
[----:B------:R-:W-:Y:S02]  /*1420*/  FFMA.FTZ R174, R216, R182, R174 ;  /* 0x000000b6d8ae7223 */ /* 0x000fe400000100ae */
[----:B------:R1:W-:Y:S04]  /*1430*/  STL [R1+0x8], R180 ;  /* 0x000008b401007387 */ /* 0x0003e80000100800 */
[----:B------:R1:W-:Y:S01]  /*1440*/  STL [R1+0x4], R178 ;  /* 0x000004b201007387 */ /* 0x0003e20000100800 */
[----:B0-----:R-:W-:-:S03]  /*1450*/  FMUL.FTZ R208, R3, R10 ;  /* 0x0000000a03d07220 */ /* 0x001fc60000410000 */
[----:B------:R1:W-:Y:S01]  /*1460*/  STL [R1], R177 ;  /* 0x000000b101007387 */ /* 0x0003e20000100800 */
        /* <DEDUP_REMOVED lines=9> */
[C---:B------:R-:W-:Y:S01]  /*1500*/  FFMA.FTZ R174, R208.reuse, R177, R174 ;  /* 0x000000b1d0ae7223 */ /* 0x040fe200000100ae */
[----:B------:R-:W-:Y:S01]  /*1510*/  FFMA.FTZ R46, R208, R176, R46 ;  /* 0x000000b0d02e7223 */ /* 0x000fe2000001002e */
[C---:B------:R-:W-:Y:S01]  /*1520*/  FFMA.FTZ R47, R10.reuse, R175, R47 ;  /* 0x000000af0a2f7223 */ /* 0x040fe2000001002f */
[----:B------:R-:W-:Y:S01]  /*1530*/  FADD.FTZ R212, R173, R252 ;  /* 0x000000fcadd47221 */ /* 0x000fe20000010000 */
[----:B------:R-:W-:Y:S01]  /*1540*/  FFMA.FTZ R211, R10, R252, R174 ;  /* 0x000000fc0ad37223 */ /* 0x000fe200000100ae */
[----:B-1----:R-:W-:-:S07]  /*1550*/  IADD3 R217, R7, 0x80, RZ ;  /* 0x0000008007d97810 */ /* 0x002fce0007ffe0ff */
.L_x_12261:
[----:B------:R-:W-:Y:S05]  /*1560*/  BSYNC B1 ;  /* 0x0000000000017941 */ /* 0x000fea0003800000 */
.L_x_12260:
        /* <DEDUP_REMOVED lines=25> */
[----:B------:R1:W5:Y:S04]  /*1700*/  @P5 LDG.E.128 R128, desc[UR4][R12.64+0x10] ;  /* 0x000010040c805981 */ /* 0x000368000c1e1d00 */
[----:B------:R-:W1:Y:S01]  /*1710*/  LDG.E.128 R12, desc[UR4][R24.64] ;  /* 0x00000004180c7981 */ /* 0x000e62000c1e1d00 */
[----:B0-----:R-:W-:-:S05]  /*1720*/  IMAD.WIDE.U32 R16, R8, 0x8, R16 ;  /* 0x0000000808107825 */ /* 0x001fca00078e0010 */
[----:B------:R0:W5:Y:S01]  /*1730*/  LDG.E.64 R24, desc[UR4][R16.64] ;  /* 0x0000000410187981 */ /* 0x000162000c1e1b00 */
[----:B------:R-:W-:Y:S02]  /*1740*/  IADD3 R210, R210, 0x80, RZ ;  /* 0x00000080d2d27810 */ /* 0x000fe40007ffe0ff */
[----:B------:R-:W-:Y:S02]  /*1750*/  IADD3 R8, R8, 0x80, RZ ;  /* 0x0000008008087810 */ /* 0x000fe40007ffe0ff */
[----:B------:R-:W-:Y:S01]  /*1760*/  IADD3 R217, R217, 0x80, RZ ;  /* 0x00000080d9d97810 */ /* 0x000fe20007ffe0ff */
[--C-:B--2---:R-:W-:Y:S02]  /*1770*/  HADD2.F32 R180, -RZ, R176.reuse.H0_H0 ;  /* 0x200000b0ffb47230 */ /* 0x104fe40000004100 */
[----:B------:R-:W-:Y:S02]  /*1780*/  HADD2.F32 R176, -RZ, R176.H1_H1 ;  /* 0x300000b0ffb07230 */ /* 0x000fe40000004100 */
[C---:B---3--:R-:W-:Y:S01]  /*1790*/  FADD.FTZ R181, -R11.reuse, R173 ;  /* 0x000000ad0bb57221 */ /* 0x048fe20000010100 */
[C---:B------:R-:W-:Y:S01]  /*17a0*/  FADD.FTZ R183, -R11.reuse, R174 ;  /* 0x000000ae0bb77221 */ /* 0x040fe20000010100 */
[----:B------:R-:W-:Y:S01]  /*17b0*/  FADD.FTZ R182, -R11, R175 ;  /* 0x000000af0bb67221 */ /* 0x000fe20000010100 */
[----:B------:R-:W-:-:S02]  /*17c0*/  HADD2.F32 R174, -RZ, R177.H1_H1 ;  /* 0x300000b1ffae7230 */ /* 0x000fc40000004100 */
[----:B------:R-:W-:Y:S02]  /*17d0*/  HADD2.F32 R173, -RZ, R178.H0_H0 ;  /* 0x200000b2ffad7230 */ /* 0x000fe40000004100 */
[----:B------:R-:W-:Y:S01]  /*17e0*/  FMUL.FTZ R251, R251, R180 ;  /* 0x000000b4fbfb7220 */ /* 0x000fe20000410000 */
[----:B------:R-:W-:Y:S02]  /*17f0*/  HADD2.F32 R175, -RZ, R177.H0_H0 ;  /* 0x200000b1ffaf7230 */ /* 0x000fe40000004100 */
[C---:B-1----:R-:W-:Y:S01]  /*1800*/  FADD.FTZ R12, -R11.reuse, R12 ;  /* 0x0000000c0b0c7221 */ /* 0x042fe20000010100 */
[C---:B------:R-:W-:Y:S01]  /*1810*/  FADD.FTZ R13, -R11.reuse, R13 ;  /* 0x0000000d0b0d7221 */ /* 0x040fe20000010100 */
[C---:B------:R-:W-:Y:S01]  /*1820*/  FADD.FTZ R14, -R11.reuse, R14 ;  /* 0x0000000e0b0e7221 */ /* 0x040fe20000010100 */
[C---:B0-----:R-:W-:Y:S01]  /*1830*/  FADD.FTZ R16, -R11.reuse, R15 ;  /* 0x0000000f0b107221 */ /* 0x041fe20000010100 */
[----:B------:R-:W-:Y:S01]  /*1840*/  FADD.FTZ R15, -R11, R172 ;  /* 0x000000ac0b0f7221 */ /* 0x000fe20000010100 */
[C---:B------:R-:W-:Y:S01]  /*1850*/  FMUL.FTZ R11, R3.reuse, R12 ;  /* 0x0000000c030b7220 */ /* 0x040fe20000410000 */
[C---:B------:R-:W-:Y:S01]  /*1860*/  FMUL.FTZ R12, R3.reuse, R13 ;  /* 0x0000000d030c7220 */ /* 0x040fe20000410000 */
[C---:B------:R-:W-:Y:S01]  /*1870*/  FMUL.FTZ R13, R3.reuse, R14 ;  /* 0x0000000e030d7220 */ /* 0x040fe20000410000 */
[C---:B------:R-:W-:Y:S01]  /*1880*/  FMUL.FTZ R14, R3.reuse, R16 ;  /* 0x00000010030e7220 */ /* 0x040fe20000410000 */
[----:B------:R-:W-:Y:S01]  /*1890*/  FMUL.FTZ R15, R3, R15 ;  /* 0x0000000f030f7220 */ /* 0x000fe20000410000 */
[----:B------:R-:W-:Y:S01]  /*18a0*/  FADD.FTZ R87, R87, R174 ;  /* 0x000000ae57577221 */ /* 0x000fe20000010000 */
[-C--:B------:R-:W-:Y:S01]  /*18b0*/  FMUL.FTZ R248, R248, R174.reuse ;  /* 0x000000aef8f87220 */ /* 0x080fe20000410000 */
[----:B------:R-:W-:Y:S01]  /*18c0*/  FFMA.FTZ R51, R14, R174, R51 ;  /* 0x000000ae0e337223 */ /* 0x000fe20000010033 */
[----:B------:R-:W-:Y:S01]  /*18d0*/  FADD.FTZ R88, R88, R173 ;  /* 0x000000ad58587221 */ /* 0x000fe20000010000 */
[-C--:B------:R-:W-:Y:S01]  /*18e0*/  FFMA.FTZ R52, R15, R173.reuse, R52 ;  /* 0x000000ad0f347223 */ /* 0x080fe20000010034 */
[----:B----4-:R-:W-:Y:S01]  /*18f0*/  FMUL.FTZ R247, R247, R173 ;  /* 0x000000adf7f77220 */ /* 0x010fe20000410000 */
        /* <DEDUP_REMOVED lines=8> */
[----:B------:R-:W-:Y:S02]  /*1980*/  HADD2.F32 R17, -RZ, R178.H1_H1 ;  /* 0x300000b2ff117230 */ /* 0x000fe40000004100 */
[----:B------:R-:W-:Y:S01]  /*1990*/  FADD.FTZ R173, R173, R248 ;  /* 0x000000f8adad7221 */ /* 0x000fe20000010000 */
[----:B------:R-:W-:Y:S01]  /*19a0*/  FFMA.FTZ R174, R14, R248, R174 ;  /* 0x000000f80eae7223 */ /* 0x000fe200000100ae */
[----:B------:R-:W-:Y:S01]  /*19b0*/  FMUL.FTZ R16, R3, R181 ;  /* 0x000000b503107220 */ /* 0x000fe20000410000 */
[--C-:B------:R-:W-:Y:S02]  /*19c0*/  HADD2.F32 R18, -RZ, R179.reuse.H0_H0 ;  /* 0x200000b3ff127230 */ /* 0x100fe40000004100 */
[----:B------:R-:W-:Y:S01]  /*19d0*/  FMUL.FTZ R246, R246, R17 ;  /* 0x00000011f6f67220 */ /* 0x000fe20000410000 */
[----:B------:R-:W-:Y:S01]  /*19e0*/  FADD.FTZ R173, R173, R247 ;  /* 0x000000f7adad7221 */ /* 0x000fe20000010000 */
        /* <DEDUP_REMOVED lines=24> */
.L_x_12263:
[----:B------:R-:W-:Y:S05]  /*1b70*/  BSYNC B1 ;  /* 0x0000000000017941 */ /* 0x000fea0003800000 */
.L_x_12262:
        /* <DEDUP_REMOVED lines=40> */
[C---:B------:R-:W-:Y:S01]  /*1e00*/  FMUL.FTZ R19, R3.reuse, R20 ;  /* 0x0000001403137220 */ /* 0x040fe20000410000 */
[C---:B------:R-:W-:Y:S01]  /*1e10*/  FMUL.FTZ R20, R3.reuse, R21 ;  /* 0x0000001503147220 */ /* 0x040fe20000410000 */
[C---:B------:R-:W-:Y:S01]  /*1e20*/  FMUL.FTZ R21, R3.reuse, R188 ;  /* 0x000000bc03157220 */ /* 0x040fe20000410000 */
[----:B------:R-:W-:Y:S01]  /*1e30*/  FMUL.FTZ R188, R3, R175 ;  /* 0x000000af03bc7220 */ /* 0x000fe20000410000 */
[----:B----4-:R-:W-:-:S02]  /*1e40*/  HADD2.F32 R189, -RZ, R180.H0_H0 ;  /* 0x200000b4ffbd7230 */ /* 0x010fc40000004100 */
[----:B------:R-:W-:-:S03]  /*1e50*/  HADD2.F32 R180, -RZ, R180.H1_H1 ;  /* 0x300000b4ffb47230 */ /* 0x000fc60000004100 */
[-C--:B------:R-:W-:Y:S01]  /*1e60*/  FMUL.FTZ R243, R243, R189.reuse ;  /* 0x000000bdf3f37220 */ /* 0x080fe20000410000 */
        /* <DEDUP_REMOVED lines=49> */
.L_x_12265:
[----:B------:R-:W-:Y:S05]  /*2180*/  BSYNC B1 ;  /* 0x0000000000017941 */ /* 0x000fea0003800000 */
.L_x_12264:
        /* <DEDUP_REMOVED lines=21> */
[----:B------:R-:W4:Y:S04]  /*22e0*/  LDG.E.128 R172, desc[UR4][R176.64] ;  /* 0x00000004b0ac7981 */ /* 0x000f28000c1e1d00 */
[----:B------:R-:W0:Y:S01]  /*22f0*/  LDG.E.128 R176, desc[UR4][R176.64+0x10] ;  /* 0x00001004b0b07981 */ /* 0x000e22000c1e1d00 */
[----:B------:R-:W-:-:S06]  /*2300*/  IMAD.WIDE.U32 R184, R8, 0x8, R184 ;  /* 0x0000000808b87825 */ /* 0x000fcc00078e00b8 */
[----:B------:R-:W5:Y:S01]  /*2310*/  LDG.E.64 R184, desc[UR4][R184.64] ;  /* 0x00000004b8b87981 */ /* 0x000f62000c1e1b00 */
[----:B------:R-:W-:Y:S02]  /*2320*/  IADD3 R210, R210, 0x80, RZ ;  /* 0x00000080d2d27810 */ /* 0x000fe40007ffe0ff */
[----:B------:R-:W-:Y:S02]  /*2330*/  IADD3 R8, R8, 0x80, RZ ;  /* 0x0000008008087810 */ /* 0x000fe40007ffe0ff */
[----:B------:R-:W-:Y:S01]  /*2340*/  IADD3 R217, R217, 0x80, RZ ;  /* 0x00000080d9d97810 */ /* 0x000fe20007ffe0ff */
[--C-:B--2---:R-:W-:Y:S02]  /*2350*/  HADD2.F32 R197, -RZ, R180.reuse.H0_H0 ;  /* 0x200000b4ffc57230 */ /* 0x104fe40000004100 */
[----:B------:R-:W-:-:S03]  /*2360*/  HADD2.F32 R180, -RZ, R180.H1_H1 ;  /* 0x300000b4ffb47230 */ /* 0x000fc60000004100 */
[----:B------:R-:W-:Y:S01]  /*2370*/  FMUL.FTZ R235, R231, R197 ;  /* 0x000000c5e7eb7220 */ /* 0x000fe20000410000 */
[----:B------:R-:W-:Y:S01]  /*2380*/  FADD.FTZ R100, R100, R197 ;  /* 0x000000c564647221 */ /* 0x000fe20000010000 */
[----:B---3--:R-:W-:Y:S01]  /*2390*/  FMUL.FTZ R234, R230, R180 ;  /* 0x000000b4e6ea7220 */ /* 0x008fe20000410000 */
[C---:B----4-:R-:W-:Y:S01]  /*23a0*/  FADD.FTZ R194, -R193.reuse, R172 ;  /* 0x000000acc1c27221 */ /* 0x050fe20000010100 */
[C---:B------:R-:W-:Y:S01]  /*23b0*/  FADD.FTZ R195, -R193.reuse, R173 ;  /* 0x000000adc1c37221 */ /* 0x040fe20000010100 */
[C---:B------:R-:W-:Y:S01]  /*23c0*/  FADD.FTZ R196, -R193.reuse, R174 ;  /* 0x000000aec1c47221 */ /* 0x040fe20000010100 */
[C---:B------:R-:W-:Y:S01]  /*23d0*/  FADD.FTZ R175, -R193.reuse, R175 ;  /* 0x000000afc1af7221 */ /* 0x040fe20000010100 */
[C---:B0-----:R-:W-:Y:S01]  /*23e0*/  FADD.FTZ R172, -R193.reuse, R176 ;  /* 0x000000b0c1ac7221 */ /* 0x041fe20000010100 */
[C---:B------:R-:W-:Y:S01]  /*23f0*/  FADD.FTZ R198, -R193.reuse, R177 ;  /* 0x000000b1c1c67221 */ /* 0x040fe20000010100 */
[C---:B------:R-:W-:Y:S01]  /*2400*/  FADD.FTZ R199, -R193.reuse, R178 ;  /* 0x000000b2c1c77221 */ /* 0x040fe20000010100 */
[----:B------:R-:W-:Y:S01]  /*2410*/  FADD.FTZ R200, -R193, R179 ;  /* 0x000000b3c1c87221 */ /* 0x000fe20000010100 */
[C---:B------:R-:W-:Y:S01]  /*2420*/  FMUL.FTZ R193, R3.reuse, R194 ;  /* 0x000000c203c17220 */ /* 0x040fe20000410000 */
[C---:B------:R-:W-:Y:S01]  /*2430*/  FMUL.FTZ R194, R3.reuse, R195 ;  /* 0x000000c303c27220 */ /* 0x040fe20000410000 */
[----:B------:R-:W-:Y:S01]  /*2440*/  FMUL.FTZ R195, R3, R196 ;  /* 0x000000c403c37220 */ /* 0x000fe20000410000 */
[----:B------:R-:W-:-:S02]  /*2450*/  HADD2.F32 R179, -RZ, R181.H0_H0 ;  /* 0x200000b5ffb37230 */ /* 0x000fc40000004100 */
[----:B------:R-:W-:Y:S01]  /*2460*/  FFMA.FTZ R64, R193, R197, R64 ;  /* 0x000000c5c1407223 */ /* 0x000fe20000010040 */
[C---:B------:R-:W-:Y:S01]  /*2470*/  FMUL.FTZ R196, R3.reuse, R175 ;  /* 0x000000af03c47220 */ /* 0x040fe20000410000 */
        /* <DEDUP_REMOVED lines=45> */
.L_x_12267:
[----:B------:R-:W-:Y:S05]  /*2750*/  BSYNC B1 ;  /* 0x0000000000017941 */ /* 0x000fea0003800000 */
.L_x_12266:
        /* <DEDUP_REMOVED lines=19> */
[----:B------:R-:W4:Y:S01]  /*2890*/  LDG.E.128 R176, desc[UR4][R176.64+0x10] ;  /* 0x00001004b0b07981 */ /* 0x000f22000c1e1d00 */
[----:B0-----:R-:W-:-:S06]  /*28a0*/  IMAD.WIDE.U32 R186, R8, 0x8, R186 ;  /* 0x0000000808ba7825 */ /* 0x001fcc00078e00ba */
[----:B------:R-:W5:Y:S01]  /*28b0*/  LDG.E.64 R186, desc[UR4][R186.64] ;  /* 0x00000004baba7981 */ /* 0x000f62000c1e1b00 */
[--C-:B--2---:R-:W-:Y:S02]  /*28c0*/  HADD2.F32 R206, -RZ, R180.reuse.H0_H0 ;  /* 0x200000b4ffce7230 */ /* 0x104fe40000004100 */
[C---:B---3--:R-:W-:Y:S01]  /*28d0*/  FADD.FTZ R202, -R201.reuse, R172 ;  /* 0x000000acc9ca7221 */ /* 0x048fe20000010100 */
[C---:B------:R-:W-:Y:S01]  /*28e0*/  FADD.FTZ R203, -R201.reuse, R173 ;  /* 0x000000adc9cb7221 */ /* 0x040fe20000010100 */
[C---:B------:R-:W-:Y:S01]  /*28f0*/  FADD.FTZ R204, -R201.reuse, R174 ;  /* 0x000000aec9cc7221 */ /* 0x040fe20000010100 */
[C---:B------:R-:W-:Y:S01]  /*2900*/  FADD.FTZ R205, -R201.reuse, R175 ;  /* 0x000000afc9cd7221 */ /* 0x040fe20000010100 */
[----:B------:R-:W-:Y:S02]  /*2910*/  HADD2.F32 R207, -RZ, R180.H1_H1 ;  /* 0x300000b4ffcf7230 */ /* 0x000fe40000004100 */
[C---:B----4-:R-:W-:Y:S01]  /*2920*/  FADD.FTZ R174, -R201.reuse, R176 ;  /* 0x000000b0c9ae7221 */ /* 0x050fe20000010100 */
[C---:B-1----:R-:W-:Y:S01]  /*2930*/  FADD.FTZ R173, -R201.reuse, R177 ;  /* 0x000000b1c9ad7221 */ /* 0x042fe20000010100 */
[C---:B------:R-:W-:Y:S01]  /*2940*/  FADD.FTZ R8, -R201.reuse, R178 ;  /* 0x000000b2c9087221 */ /* 0x040fe20000010100 */
[----:B------:R-:W-:Y:S01]  /*2950*/  FADD.FTZ R172, -R201, R179 ;  /* 0x000000b3c9ac7221 */ /* 0x000fe20000010100 */
[C---:B------:R-:W-:Y:S01]  /*2960*/  FMUL.FTZ R201, R3.reuse, R202 ;  /* 0x000000ca03c97220 */ /* 0x040fe20000410000 */
[C---:B------:R-:W-:Y:S01]  /*2970*/  FMUL.FTZ R202, R3.reuse, R203 ;  /* 0x000000cb03ca7220 */ /* 0x040fe20000410000 */
[----:B------:R-:W-:Y:S01]  /*2980*/  FMUL.FTZ R203, R3, R204 ;  /* 0x000000cc03cb7220 */ /* 0x000fe20000410000 */
[----:B------:R-:W-:-:S02]  /*2990*/  HADD2.F32 R178, -RZ, R182.H0_H0 ;  /* 0x200000b6ffb27230 */ /* 0x000fc40000004100 */
[C---:B------:R-:W-:Y:S01]  /*29a0*/  FMUL.FTZ R204, R3.reuse, R205 ;  /* 0x000000cd03cc7220 */ /* 0x040fe20000410000 */
[----:B------:R-:W-:Y:S01]  /*29b0*/  FMUL.FTZ R205, R3, R174 ;  /* 0x000000ae03cd7220 */ /* 0x000fe20000410000 */
[----:B------:R-:W-:Y:S01]  /*29c0*/  FMUL.FTZ R229, R32, R206 ;  /* 0x000000ce20e57220 */ /* 0x000fe20000410000 */
[--C-:B------:R-:W-:Y:S02]  /*29d0*/  HADD2.F32 R180, -RZ, R181.reuse.H0_H0 ;  /* 0x200000b5ffb47230 */ /* 0x100fe40000004100 */
[----:B------:R-:W-:Y:S01]  /*29e0*/  FADD.FTZ R160, R160, R178 ;  /* 0x000000b2a0a07221 */ /* 0x000fe20000010000 */
[-C--:B------:R-:W-:Y:S01]  /*29f0*/  FFMA.FTZ R112, R205, R178.reuse, R112 ;  /* 0x000000b2cd707223 */ /* 0x080fe20000010070 */
[----:B------:R-:W-:Y:S01]  /*2a00*/  FMUL.FTZ R225, R36, R178 ;  /* 0x000000b224e17220 */ /* 0x000fe20000410000 */
[----:B------:R-:W-:Y:S01]  /*2a10*/  FMUL.FTZ R228, R33, R207 ;  /* 0x000000cf21e47220 */ /* 0x000fe20000410000 */
[----:B------:R-:W-:Y:S01]  /*2a20*/  FADD.FTZ R174, R212, R229 ;  /* 0x000000e5d4ae7221 */ /* 0x000fe20000010000 */
[C---:B------:R-:W-:Y:S01]  /*2a30*/  FFMA.FTZ R178, R201.reuse, R229, R211 ;  /* 0x000000e5c9b27223 */ /* 0x040fe200000100d3 */
[----:B------:R-:W-:Y:S01]  /*2a40*/  FADD.FTZ R156, R156, R206 ;  /* 0x000000ce9c9c7221 */ /* 0x000fe20000010000 */
[----:B------:R-:W-:Y:S01]  /*2a50*/  FFMA.FTZ R108, R201, R206, R108 ;  /* 0x000000cec96c7223 */ /* 0x000fe2000001006c */
[----:B------:R-:W-:-:S02]  /*2a60*/  HADD2.F32 R179, -RZ, R181.H1_H1 ;  /* 0x300000b5ffb37230 */ /* 0x000fc40000004100 */
        /* <DEDUP_REMOVED lines=37> */
.L_x_12259:
[----:B------:R-:W-:Y:S05]  /*2cc0*/  BSYNC B0 ;  /* 0x0000000000007941 */ /* 0x000fea0003800000 */
.L_x_12249:
        /* <DEDUP_REMOVED lines=28> */
.L_x_12378:
        /* <DEDUP_REMOVED lines=12> */
[-C--:B------:R-:W-:Y:S02]  /*2f50*/  @!P5 LEA R175, R175, R174.reuse, 0x3 ;  /* 0x000000aeafafd211 */ /* 0x080fe400078e18ff */
[----:B------:R-:W-:Y:S02]  /*2f60*/  LEA R176, R8, R174, 0x3 ;  /* 0x000000ae08b07211 */ /* 0x000fe400078e18ff */
        /* <DEDUP_REMOVED lines=20> */
[----:B------:R-:W-:-:S06]  /*30b0*/  HFMA2.MMA R2, -RZ, RZ, 0, 0 ;  /* 0x00000000ff027435 */ /* 0x000fcc00000001ff */
        /* <DEDUP_REMOVED lines=16> */
.L_x_12272:
[----:B------:R-:W-:Y:S05]  /*31c0*/  BSYNC B1 ;  /* 0x0000000000017941 */ /* 0x000fea0003800000 */
.L_x_12271:
        /* <DEDUP_REMOVED lines=23> */
.L_x_12274:
[----:B------:R-:W-:Y:S05]  /*3340*/  BSYNC B1 ;  /* 0x0000000000017941 */ /* 0x000fea0003800000 */
.L_x_12273:
        /* <DEDUP_REMOVED lines=20> */
.L_x_12276:
[----:B------:R-:W-:Y:S05]  /*3490*/  BSYNC B1 ;  /* 0x0000000000017941 */ /* 0x000fea0003800000 */
.L_x_12275:
        /* <DEDUP_REMOVED lines=20> */
.L_x_12278:
[----:B------:R-:W-:Y:S05]  /*35e0*/  BSYNC B1 ;  /* 0x0000000000017941 */ /* 0x000fea0003800000 */
.L_x_12277:
        /* <DEDUP_REMOVED lines=20> */
.L_x_12280:
[----:B------:R-:W-:Y:S05]  /*3730*/  BSYNC B1 ;  /* 0x0000000000017941 */ /* 0x000fea0003800000 */
.L_x_12279:
        /* <DEDUP_REMOVED lines=20> */
.L_x_12282:
[----:B------:R-:W-:Y:S05]  /*3880*/  BSYNC B1 ;  /* 0x0000000000017941 */ /* 0x000fea0003800000 */
.L_x_12281:
        /* <DEDUP_REMOVED lines=20> */
.L_x_12284:
[----:B------:R-:W-:Y:S05]  /*39d0*/  BSYNC B1 ;  /* 0x0000000000017941 */ /* 0x000fea0003800000 */
.L_x_12283:
        /* <DEDUP_REMOVED lines=17> */
.L_x_12286:
[----:B------:R-:W-:Y:S05]  /*3af0*/  BSYNC B1 ;  /* 0x0000000000017941 */ /* 0x000fea0003800000 */
.L_x_12285:
[----:B------:R-:W-:Y:S02]  /*3b00*/  SEL R75, R172, R75, P5 ;  /* 0x0000004bac4b7207 */ /* 0x000fe40002800000 */
[----:B------:R-:W-:-:S04]  /*3b10*/  ISETP.NE.U32.AND P5, PT, R176, RZ, PT ;  /* 0x000000ffb000720c */ /* 0x000fc80003fa5070 */
[----:B------:R-:W-:-:S13]  /*3b20*/  ISETP.NE.AND.EX P5, PT, R177, RZ, PT, P5 ;  /* 0x000000ffb100720c */ /* 0x000fda0003fa5350 */
        /* <DEDUP_REMOVED lines=8> */
[----:B------:R-:W-:Y:S01]  /*3bb0*/  @P0 FMUL.FTZ R172, R175, R174 ;  /* 0x000000aeafac0220 */ /* 0x000fe20000410000 */
[----:B------:R-:W-:-:S04]  /*3bc0*/  @P0 F2FP.F16.F32.PACK_AB R174, RZ, R178 ;  /* 0x000000b2ffae023e */ /* 0x000fc800000000ff */
[----:B------:R-:W-:Y:S02]  /*3bd0*/  @P0 PRMT R167, R174, 0x7610, R167 ;  /* 0x00007610aea70816 */ /* 0x000fe400000000a7 */
[----:B------:R-:W0:Y:S01]  /*3be0*/  @P0 LDC.64 R174, c[0x0][0x2f8] ;  /* 0x0000be00ffae0b82 */ /* 0x000e220000000a00 */
[----:B------:R-:W-:-:S04]  /*3bf0*/  @P0 FSEL R172, R172, RZ, P5 ;  /* 0x000000ffacac0208 */ /* 0x000fc80002800000 */
[----:B------:R-:W-:-:S04]  /*3c00*/  @P0 F2FP.F16.F32.PACK_AB R172, RZ, R172 ;  /* 0x000000acffac023e */ /* 0x000fc800000000ff */
[----:B------:R-:W-:Y:S01]  /*3c10*/  @P0 PRMT R167, R167, 0x5410, R172 ;  /* 0x00005410a7a70816 */ /* 0x000fe200000000ac */
[C---:B0-----:R-:W-:Y:S01]  /*3c20*/  @P0 IMAD.WIDE.U32 R174, R2.reuse, 0x10, R174 ;  /* 0x0000001002ae0825 */ /* 0x041fe200078e00ae */
[----:B------:R-:W-:-:S04]  /*3c30*/  IADD3 R2, R2, 0x80, RZ ;  /* 0x0000008002027810 */ /* 0x000fc80007ffe0ff */
[----:B------:R0:W-:Y:S03]  /*3c40*/  @P0 STG.E.128 desc[UR4][R174.64], R164 ;  /* 0x000000a4ae000986 */ /* 0x0001e6000c101d04 */
.L_x_12270:
[----:B------:R-:W-:Y:S05]  /*3c50*/  BSYNC B0 ;  /* 0x0000000000007941 */ /* 0x000fea0003800000 */
.L_x_12269:
        /* <DEDUP_REMOVED lines=16> */
.L_x_12290:
[----:B------:R-:W-:Y:S05]  /*3d60*/  BSYNC B1 ;  /* 0x0000000000017941 */ /* 0x000fea0003800000 */
.L_x_12289:
        /* <DEDUP_REMOVED lines=22> */
.L_x_12292:
[----:B------:R-:W-:Y:S05]  /*3ed0*/  BSYNC B1 ;  /* 0x0000000000017941 */ /* 0x000fea0003800000 */
.L_x_12291:
        /* <DEDUP_REMOVED lines=19> */
.L_x_12294:
[----:B------:R-:W-:Y:S05]  /*4010*/  BSYNC B1 ;  /* 0x0000000000017941 */ /* 0x000fea0003800000 */
.L_x_12293:
        /* <DEDUP_REMOVED lines=19> */
.L_x_12296:
[----:B------:R-:W-:Y:S05]  /*4150*/  BSYNC B1 ;  /* 0x0000000000017941 */ /* 0x000fea0003800000 */
.L_x_12295:
        /* <DEDUP_REMOVED lines=19> */
.L_x_12298:
[----:B------:R-:W-:Y:S05]  /*4290*/  BSYNC B1 ;  /* 0x0000000000017941 */ /* 0x000fea0003800000 */
.L_x_12297:
        /* <DEDUP_REMOVED lines=19> */
.L_x_12300:
[----:B------:R-:W-:Y:S05]  /*43d0*/  BSYNC B1 ;  /* 0x0000000000017941 */ /* 0x000fea0003800000 */
.L_x_12299:
        /* <DEDUP_REMOVED lines=19> */
.L_x_12302:
[----:B------:R-:W-:Y:S05]  /*4510*/  BSYNC B1 ;  /* 0x0000000000017941 */ /* 0x000fea0003800000 */
.L_x_12301:
        /* <DEDUP_REMOVED lines=17> */
.L_x_12304:
[----:B------:R-:W-:Y:S05]  /*4630*/  BSYNC B1 ;  /* 0x0000000000017941 */ /* 0x000fea0003800000 */
.L_x_12303:
        /* <DEDUP_REMOVED lines=21> */
.L_x_12288:
[----:B------:R-:W-:Y:S05]  /*4790*/  BSYNC B0 ;  /* 0x0000000000007941 */ /* 0x000fea0003800000 */
.L_x_12287:
        /* <DEDUP_REMOVED lines=16> */
.L_x_12308:
[----:B------:R-:W-:Y:S05]  /*48a0*/  BSYNC B1 ;  /* 0x0000000000017941 */ /* 0x000fea0003800000 */
.L_x_12307:
        /* <DEDUP_REMOVED lines=22> */
.L_x_12310:
[----:B------:R-:W-:Y:S05]  /*4a10*/  BSYNC B1 ;  /* 0x0000000000017941 */ /* 0x000fea0003800000 */
.L_x_12309:
        /* <DEDUP_REMOVED lines=19> */
.L_x_12312:
[----:B------:R-:W-:Y:S05]  /*4b50*/  BSYNC B1 ;  /* 0x0000000000017941 */ /* 0x000fea0003800000 */
.L_x_12311:
        /* <DEDUP_REMOVED lines=19> */
.L_x_12314:
[----:B------:R-:W-:Y:S05]  /*4c90*/  BSYNC B1 ;  /* 0x0000000000017941 */ /* 0x000fea0003800000 */
.L_x_12313:
        /* <DEDUP_REMOVED lines=19> */
.L_x_12316:
[----:B------:R-:W-:Y:S05]  /*4dd0*/  BSYNC B1 ;  /* 0x0000000000017941 */ /* 0x000fea0003800000 */
.L_x_12315:
        /* <DEDUP_REMOVED lines=19> */
.L_x_12318:
[----:B------:R-:W-:Y:S05]  /*4f10*/  BSYNC B1 ;  /* 0x0000000000017941 */ /* 0x000fea0003800000 */
.L_x_12317:
        /* <DEDUP_REMOVED lines=19> */
.L_x_12320:
[----:B------:R-:W-:Y:S05]  /*5050*/  BSYNC B1 ;  /* 0x0000000000017941 */ /* 0x000fea0003800000 */
.L_x_12319:
        /* <DEDUP_REMOVED lines=17> */
.L_x_12322:
[----:B------:R-:W-:Y:S05]  /*5170*/  BSYNC B1 ;  /* 0x0000000000017941 */ /* 0x000fea0003800000 */
.L_x_12321:
        /* <DEDUP_REMOVED lines=21> */
.L_x_12306:
[----:B------:R-:W-:Y:S05]  /*52d0*/  BSYNC B0 ;  /* 0x0000000000007941 */ /* 0x000fea0003800000 */
.L_x_12305:
        /* <DEDUP_REMOVED lines=16> */
.L_x_12326:
[----:B------:R-:W-:Y:S05]  /*53e0*/  BSYNC B1 ;  /* 0x0000000000017941 */ /* 0x000fea0003800000 */
.L_x_12325:
        /* <DEDUP_REMOVED lines=22> */
.L_x_12328:
[----:B------:R-:W-:Y:S05]  /*5550*/  BSYNC B1 ;  /* 0x0000000000017941 */ /* 0x000fea0003800000 */
.L_x_12327:
        /* <DEDUP_REMOVED lines=19> */
.L_x_12330:
[----:B------:R-:W-:Y:S05]  /*5690*/  BSYNC B1 ;  /* 0x0000000000017941 */ /* 0x000fea0003800000 */
.L_x_12329:
        /* <DEDUP_REMOVED lines=19> */
.L_x_12332:
[----:B------:R-:W-:Y:S05]  /*57d0*/  BSYNC B1 ;  /* 0x0000000000017941 */ /* 0x000fea0003800000 */
.L_x_12331:
        /* <DEDUP_REMOVED lines=19> */
.L_x_12334:
[----:B------:R-:W-:Y:S05]  /*5910*/  BSYNC B1 ;  /* 0x0000000000017941 */ /* 0x000fea0003800000 */
.L_x_12333:
        /* <DEDUP_REMOVED lines=19> */
.L_x_12336:
[----:B------:R-:W-:Y:S05]  /*5a50*/  BSYNC B1 ;  /* 0x0000000000017941 */ /* 0x000fea0003800000 */
.L_x_12335:
        /* <DEDUP_REMOVED lines=19> */
.L_x_12338:
[----:B------:R-:W-:Y:S05]  /*5b90*/  BSYNC B1 ;  /* 0x0000000000017941 */ /* 0x000fea0003800000 */
.L_x_12337:
        /* <DEDUP_REMOVED lines=17> */
.L_x_12340:
[----:B------:R-:W-:Y:S05]  /*5cb0*/  BSYNC B1 ;  /* 0x0000000000017941 */ /* 0x000fea0003800000 */
.L_x_12339:
        /* <DEDUP_REMOVED lines=21> */
.L_x_12324:
[----:B------:R-:W-:Y:S05]  /*5e10*/  BSYNC B0 ;  /* 0x0000000000007941 */ /* 0x000fea0003800000 */
.L_x_12323:
        /* <DEDUP_REMOVED lines=18> */
.L_x_12344:
[----:B------:R-:W-:Y:S05]  /*5f40*/  BSYNC B1 ;  /* 0x0000000000017941 */ /* 0x000fea0003800000 */
.L_x_12343:
        /* <DEDUP_REMOVED lines=22> */
.L_x_12346:
[----:B------:R-:W-:Y:S05]  /*60b0*/  BSYNC B1 ;  /* 0x0000000000017941 */ /* 0x000fea0003800000 */
.L_x_12345:
        /* <DEDUP_REMOVED lines=19> */
.L_x_12348:
[----:B------:R-:W-:Y:S05]  /*61f0*/  BSYNC B1 ;  /* 0x0000000000017941 */ /* 0x000fea0003800000 */
.L_x_12347:
        /* <DEDUP_REMOVED lines=19> */
.L_x_12350:
[----:B------:R-:W-:Y:S05]  /*6330*/  BSYNC B1 ;  /* 0x0000000000017941 */ /* 0x000fea0003800000 */
.L_x_12349:
        /* <DEDUP_REMOVED lines=19> */
.L_x_12352:
[----:B------:R-:W-:Y:S05]  /*6470*/  BSYNC B1 ;  /* 0x0000000000017941 */ /* 0x000fea0003800000 */
.L_x_12351:
        /* <DEDUP_REMOVED lines=19> */
.L_x_12354:
[----:B------:R-:W-:Y:S05]  /*65b0*/  BSYNC B1 ;  /* 0x0000000000017941 */ /* 0x000fea0003800000 */
.L_x_12353:
        /* <DEDUP_REMOVED lines=19> */
.L_x_12356:
[----:B------:R-:W-:Y:S05]  /*66f0*/  BSYNC B1 ;  /* 0x0000000000017941 */ /* 0x000fea0003800000 */
.L_x_12355:
        /* <DEDUP_REMOVED lines=17> */
.L_x_12358:
[----:B------:R-:W-:Y:S05]  /*6810*/  BSYNC B1 ;  /* 0x0000000000017941 */ /* 0x000fea0003800000 */
.L_x_12357:
[----:B------:R-:W-:Y:S02]  /*6820*/  ISETP.NE.U32.AND P1, PT, R176, RZ, PT ;  /* 0x000000ffb000720c */ /* 0x000fe40003f25070 */
[----:B------:R-:W-:Y:S02]  /*6830*/  SEL R75, R179, R75, P5 ;  /* 0x0000004bb34b7207 */ /* 0x000fe40002800000 */
[----:B------:R-:W-:-:S13]  /*6840*/  ISETP.NE.AND.EX P1, PT, R177, RZ, PT, P1 ;  /* 0x000000ffb100720c */ /* 0x000fda0003f25310 */
[----:B------:R-:W0:Y:S02]  /*6850*/  @P1 LDC.64 R172, c[0x0][0x308] ;  /* 0x0000c200ffac1b82 */ /* 0x000e240000000a00 */
[----:B0-----:R-:W-:Y:S01]  /*6860*/  @P1 IMAD.WIDE.U32 R172, R7, 0x20, R172 ;  /* 0x0000002007ac1825 */ /* 0x001fe200078e00ac */
[----:B------:R-:W-:-:S04]  /*6870*/  @P0 F2FP.F16.F32.PACK_AB R7, RZ, R178 ;  /* 0x000000b2ff07023e */ /* 0x000fc800000000ff */
        /* <DEDUP_REMOVED lines=13> */
.L_x_12342:
[----:B------:R-:W-:Y:S05]  /*6950*/  BSYNC B0 ;  /* 0x0000000000007941 */ /* 0x000fea0003800000 */
.L_x_12341:
[----:B------:R-:W-:Y:S02]  /*6960*/  ISETP.NE.AND P1, PT, R180, RZ, PT ;  /* 0x000000ffb400720c */ /* 0x000fe40003f25270 */
[----:B------:R-:W-:Y:S02]  /*6970*/  IADD3 R4, R4, UR10, RZ ;  /* 0x0000000a04047c10 */ /* 0x000fe4000fffe0ff */
[----:B----4-:R-:W-:Y:S02]  /*6980*/  SEL R2, RZ, 0x1, P1 ;  /* 0x00000001ff027807 */ /* 0x010fe40000800000 */
[----:B------:R-:W-:-:S03]  /*6990*/  ISETP.GE.AND P0, PT, R4, UR11, PT ;  /* 0x0000000b04007c0c */ /* 0x000fc6000bf06270 */
[----:B------:R4:W-:Y:S10]  /*69a0*/  STL.S16 [R1+0x20], R2 ;  /* 0x0000200201007387 */ /* 0x0009f40000100600 */
[----:B----4-:R-:W-:Y:S05]  /*69b0*/  @!P0 BRA `(.L_x_12359) ;  /* 0xffffff9c00848947 */ /* 0x010fea000383ffff */
.L_x_12248:
        /* <DEDUP_REMOVED lines=18> */
.L_x_12361:
[----:B------:R-:W-:Y:S05]  /*6ae0*/  BSYNC B0 ;  /* 0x0000000000007941 */ /* 0x000fea0003800000 */
.L_x_12360:
        /* <DEDUP_REMOVED lines=11> */
.L_x_12363:
[----:B------:R-:W-:Y:S05]  /*6ba0*/  BSYNC B0 ;  /* 0x0000000000007941 */ /* 0x000fea0003800000 */
.L_x_12362:
        /* <DEDUP_REMOVED lines=11> */
.L_x_12365:
[----:B------:R-:W-:Y:S05]  /*6c60*/  BSYNC B0 ;  /* 0x0000000000007941 */ /* 0x000fea0003800000 */
.L_x_12364:
        /* <DEDUP_REMOVED lines=11> */
.L_x_12367:
[----:B------:R-:W-:Y:S05]  /*6d20*/  BSYNC B0 ;  /* 0x0000000000007941 */ /* 0x000fea0003800000 */
.L_x_12366:
        /* <DEDUP_REMOVED lines=12> */
.L_x_12268:
[----:B------:R-:W-:Y:S01]  /*6df0*/  HFMA2.MMA R172, -RZ, RZ, 0, 9.5367431640625e-07 ;  /* 0x00000010ffac7435 */ /* 0x000fe200000001ff */
[----:B------:R-:W-:Y:S02]  /*6e00*/  MOV R176, R212 ;  /* 0x000000d400b07202 */ /* 0x000fe40000000f00 */
[----:B------:R-:W-:Y:S02]  /*6e10*/  MOV R173, 0x1f ;  /* 0x0000001f00ad7802 */ /* 0x000fe40000000f00 */
[----:B------:R-:W-:-:S07]  /*6e20*/  MOV R174, 0xffffffff ;  /* 0xffffffff00ae7802 */ /* 0x000fce0000000f00 */
[----:B-----5:R-:W-:Y:S05]  /*6e30*/  WARPSYNC.COLLECTIVE R174, `(.L_x_12368) ;  /* 0x00000000ae087348 */ /* 0x020fea0003c00000 */
[----:B------:R0:W1:Y:S02]  /*6e40*/  SHFL.DOWN P6, R179, R176, R172, R173 ;  /* 0x080000acb0b37389 */ /* 0x00006400000c00ad */
[----:B01---5:R-:W-:Y:S01]  /*6e50*/  ENDCOLLECTIVE ;  /* 0x000000000000791b */ /* 0x023fe20003800000 */
.L_x_12368:
[----:B------:R-:W-:Y:S02]  /*6e60*/  MOV R176, R211 ;  /* 0x000000d300b07202 */ /* 0x000fe40000000f00 */
[----:B------:R-:W-:-:S07]  /*6e70*/  MOV R175, R179 ;  /* 0x000000b300af7202 */ /* 0x000fce0000000f00 */
[----:B------:R-:W-:Y:S05]  /*6e80*/  WARPSYNC.COLLECTIVE R174, `(.L_x_12369) ;  /* 0x00000000ae087348 */ /* 0x000fea0003c00000 */
[----:B------:R0:W1:Y:S02]  /*6e90*/  SHFL.DOWN P6, R179, R176, R172, R173 ;  /* 0x080000acb0b37389 */ /* 0x00006400000c00ad */
[----:B01----:R-:W-:Y:S01]  /*6ea0*/  ENDCOLLECTIVE ;  /* 0x000000000000791b */ /* 0x003fe20003800000 */
.L_x_12369:
[----:B------:R-:W-:-:S05]  /*6eb0*/  FADD.FTZ R175, R175, R212 ;  /* 0x000000d4afaf7221 */ /* 0x000fca0000010000 */
[----:B------:R-:W-:Y:S02]  /*6ec0*/  MOV R176, R175 ;  /* 0x000000af00b07202 */ /* 0x000fe40000000f00 */
[----:B------:R-:W-:-:S05]  /*6ed0*/  MOV R172, R179 ;  /* 0x000000b300ac7202 */ /* 0x000fca0000000f00 */
[----:B------:R-:W-:Y:S01]  /*6ee0*/  FADD.FTZ R177, R172, R211 ;  /* 0x000000d3acb17221 */ /* 0x000fe20000010000 */
[----:B------:R-:W-:-:S11]  /*6ef0*/  HFMA2.MMA R172, -RZ, RZ, 0, 4.76837158203125e-07 ;  /* 0x00000008ffac7435 */ /* 0x000fd600000001ff */
[----:B------:R-:W-:Y:S05]  /*6f00*/  WARPSYNC.COLLECTIVE R174, `(.L_x_12370) ;  /* 0x00000000ae087348 */ /* 0x000fea0003c00000 */
[----:B------:R0:W1:Y:S02]  /*6f10*/  SHFL.DOWN P6, R179, R176, R172, R173 ;  /* 0x080000acb0b37389 */ /* 0x00006400000c00ad */
[----:B01----:R-:W-:Y:S01]  /*6f20*/  ENDCOLLECTIVE ;  /* 0x000000000000791b */ /* 0x003fe20003800000 */
.L_x_12370:
[----:B------:R-:W-:Y:S02]  /*6f30*/  MOV R176, R177 ;  /* 0x000000b100b07202 */ /* 0x000fe40000000f00 */
[----:B------:R-:W-:-:S05]  /*6f40*/  MOV R172, R179 ;  /* 0x000000b300ac7202 */ /* 0x000fca0000000f00 */
[----:B------:R-:W-:Y:S01]  /*6f50*/  FADD.FTZ R175, R175, R172 ;  /* 0x000000acafaf7221 */ /* 0x000fe20000010000 */
[----:B------:R-:W-:-:S11]  /*6f60*/  HFMA2.MMA R172, -RZ, RZ, 0, 4.76837158203125e-07 ;  /* 0x00000008ffac7435 */ /* 0x000fd600000001ff */
[----:B------:R-:W-:Y:S05]  /*6f70*/  WARPSYNC.COLLECTIVE R174, `(.L_x_12371) ;  /* 0x00000000ae087348 */ /* 0x000fea0003c00000 */
[----:B------:R0:W1:Y:S02]  /*6f80*/  SHFL.DOWN P6, R179, R176, R172, R173 ;  /* 0x080000acb0b37389 */ /* 0x00006400000c00ad */
[----:B01----:R-:W-:Y:S01]  /*6f90*/  ENDCOLLECTIVE ;  /* 0x000000000000791b */ /* 0x003fe20003800000 */
.L_x_12371:
[----:B------:R-:W-:Y:S02]  /*6fa0*/  MOV R176, R175 ;  /* 0x000000af00b07202 */ /* 0x000fe40000000f00 */
[----:B------:R-:W-:-:S05]  /*6fb0*/  MOV R172, R179 ;  /* 0x000000b300ac7202 */ /* 0x000fca0000000f00 */
[----:B------:R-:W-:Y:S01]  /*6fc0*/  FADD.FTZ R177, R177, R172 ;  /* 0x000000acb1b17221 */ /* 0x000fe20000010000 */
[----:B------:R-:W-:-:S11]  /*6fd0*/  HFMA2.MMA R172, -RZ, RZ, 0, 2.384185791015625e-07 ;  /* 0x00000004ffac7435 */ /* 0x000fd600000001ff */
[----:B------:R-:W-:Y:S05]  /*6fe0*/  WARPSYNC.COLLECTIVE R174, `(.L_x_12372) ;  /* 0x00000000ae087348 */ /* 0x000fea0003c00000 */
[----:B------:R0:W1:Y:S02]  /*6ff0*/  SHFL.DOWN P6, R179, R176, R172, R173 ;  /* 0x080000acb0b37389 */ /* 0x00006400000c00ad */
[----:B01----:R-:W-:Y:S01]  /*7000*/  ENDCOLLECTIVE ;  /* 0x000000000000791b */ /* 0x003fe20003800000 */
.L_x_12372:
[----:B------:R-:W-:Y:S02]  /*7010*/  MOV R176, R177 ;  /* 0x000000b100b07202 */ /* 0x000fe40000000f00 */
[----:B------:R-:W-:-:S05]  /*7020*/  MOV R172, R179 ;  /* 0x000000b300ac7202 */ /* 0x000fca0000000f00 */
[----:B------:R-:W-:Y:S01]  /*7030*/  FADD.FTZ R175, R175, R172 ;  /* 0x000000acafaf7221 */ /* 0x000fe20000010000 */
[----:B------:R-:W-:-:S11]  /*7040*/  HFMA2.MMA R172, -RZ, RZ, 0, 2.384185791015625e-07 ;  /* 0x00000004ffac7435 */ /* 0x000fd600000001ff */
[----:B------:R-:W-:Y:S05]  /*7050*/  WARPSYNC.COLLECTIVE R174, `(.L_x_12373) ;  /* 0x00000000ae087348 */ /* 0x000fea0003c00000 */
[----:B------:R0:W1:Y:S02]  /*7060*/  SHFL.DOWN P6, R179, R176, R172, R173 ;  /* 0x080000acb0b37389 */ /* 0x00006400000c00ad */
[----:B01----:R-:W-:Y:S01]  /*7070*/  ENDCOLLECTIVE ;  /* 0x000000000000791b */ /* 0x003fe20003800000 */
.L_x_12373:
[----:B------:R-:W-:Y:S02]  /*7080*/  MOV R176, R175 ;  /* 0x000000af00b07202 */ /* 0x000fe40000000f00 */
[----:B------:R-:W-:-:S05]  /*7090*/  MOV R172, R179 ;  /* 0x000000b300ac7202 */ /* 0x000fca0000000f00 */
[----:B------:R-:W-:Y:S01]  /*70a0*/  FADD.FTZ R178, R177, R172 ;  /* 0x000000acb1b27221 */ /* 0x000fe20000010000 */
[----:B------:R-:W-:-:S11]  /*70b0*/  HFMA2.MMA R172, -RZ, RZ, 0, 1.1920928955078125e-07 ;  /* 0x00000002ffac7435 */ /* 0x000fd600000001ff */
[----:B------:R-:W-:Y:S05]  /*70c0*/  WARPSYNC.COLLECTIVE R174, `(.L_x_12374) ;  /* 0x00000000ae087348 */ /* 0x000fea0003c00000 */
[----:B------:R0:W1:Y:S02]  /*70d0*/  SHFL.DOWN P6, R179, R176, R172, R173 ;  /* 0x080000acb0b37389 */ /* 0x00006400000c00ad */
[----:B01----:R-:W-:Y:S01]  /*70e0*/  ENDCOLLECTIVE ;  /* 0x000000000000791b */ /* 0x003fe20003800000 */
.L_x_12374:
[----:B------:R-:W-:Y:S02]  /*70f0*/  MOV R176, R178 ;  /* 0x000000b200b07202 */ /* 0x000fe40000000f00 */
[----:B------:R-:W-:-:S05]  /*7100*/  MOV R172, R179 ;  /* 0x000000b300ac7202 */ /* 0x000fca0000000f00 */
[----:B------:R-:W-:Y:S01]  /*7110*/  FADD.FTZ R177, R175, R172 ;  /* 0x000000acafb17221 */ /* 0x000fe20000010000 */
[----:B------:R-:W-:-:S11]  /*7120*/  HFMA2.MMA R172, -RZ, RZ, 0, 1.1920928955078125e-07 ;  /* 0x00000002ffac7435 */ /* 0x000fd600000001ff */
[----:B------:R-:W-:Y:S05]  /*7130*/  WARPSYNC.COLLECTIVE R174, `(.L_x_12375) ;  /* 0x00000000ae087348 */ /* 0x000fea0003c00000 */
[----:B------:R0:W1:Y:S02]  /*7140*/  SHFL.DOWN P6, R179, R176, R172, R173 ;  /* 0x080000acb0b37389 */ /* 0x00006400000c00ad */
[----:B01----:R-:W-:Y:S01]  /*7150*/  ENDCOLLECTIVE ;  /* 0x000000000000791b */ /* 0x003fe20003800000 */
.L_x_12375:
[----:B------:R-:W-:Y:S01]  /*7160*/  HFMA2.MMA R172, -RZ, RZ, 0, 5.9604644775390625e-08 ;  /* 0x00000001ffac7435 */ /* 0x000fe200000001ff */
[----:B------:R-:W-:Y:S02]  /*7170*/  MOV R176, R177 ;  /* 0x000000b100b07202 */ /* 0x000fe40000000f00 */
[----:B------:R-:W-:-:S08]  /*7180*/  MOV R175, R179 ;  /* 0x000000b300af7202 */ /* 0x000fd00000000f00 */
[----:B------:R-:W-:Y:S05]  /*7190*/  WARPSYNC.COLLECTIVE R174, `(.L_x_12376) ;  /* 0x00000000ae087348 */ /* 0x000fea0003c00000 */
[----:B------:R0:W1:Y:S02]  /*71a0*/  SHFL.DOWN P6, R179, R176, R172, R173 ;  /* 0x080000acb0b37389 */ /* 0x00006400000c00ad */
[----:B01----:R-:W-:Y:S01]  /*71b0*/  ENDCOLLECTIVE ;  /* 0x000000000000791b */ /* 0x003fe20003800000 */
.L_x_12376:
[----:B------:R-:W-:-:S05]  /*71c0*/  FADD.FTZ R175, R178, R175 ;  /* 0x000000afb2af7221 */ /* 0x000fca0000010000 */
[----:B------:R-:W-:Y:S02]  /*71d0*/  MOV R176, R175 ;  /* 0x000000af00b07202 */ /* 0x000fe40000000f00 */
[----:B------:R-:W-:-:S07]  /*71e0*/  MOV R178, R179 ;  /* 0x000000b300b27202 */ /* 0x000fce0000000f00 */
[----:B------:R-:W-:Y:S05]  /*71f0*/  WARPSYNC.COLLECTIVE R174, `(.L_x_12377) ;  /* 0x00000000ae087348 */ /* 0x000fea0003c00000 */
[----:B------:R0:W1:Y:S02]  /*7200*/  SHFL.DOWN P6, R179, R176, R172, R173 ;  /* 0x080000acb0b37389 */ /* 0x00006400000c00ad */
[----:B01----:R-:W-:Y:S01]  /*7210*/  ENDCOLLECTIVE ;  /* 0x000000000000791b */ /* 0x003fe20003800000 */
.L_x_12377:
[----:B------:R-:W-:Y:S01]  /*7220*/  MOV R173, R179 ;  /* 0x000000b300ad7202 */ /* 0x000fe20000000f00 */
[----:B------:R-:W-:Y:S06]  /*7230*/  BRA `(.L_x_12378) ;  /* 0xffffffbc00147947 */ /* 0x000fec000383ffff */
.L_x_12379:
        /* <DEDUP_REMOVED lines=12> */
.L_x_16621:


//--------------------- .text._ZN10layer_norm22ln_bwd_finalize_kernelINS_22Kernel_traits_finalizeILj5120Ef6__halffS2_fjLb0ELj1024ELj4ENS_18Kernel_traits_baseILj5120EfS2_fS2_fjLj1024EEEEELb0ELb1EEEvNS_9BwdParamsE --------------------------
	.section	.text._ZN10layer_norm22ln_bwd_finalize_kernelINS_22Kernel_traits_finalizeILj5120Ef6__halffS2_fjLb0ELj1024ELj4ENS_18Kernel_traits_baseILj5120EfS2_fS2_fjLj1024EEEEELb0ELb1EEEvNS_9BwdParamsE,"ax",@progbits
	.align	128
        .global         _ZN10layer_norm22ln_bwd_finalize_kernelINS_22Kernel_traits_finalizeILj5120Ef6__halffS2_fjLb0ELj1024ELj4ENS_18Kernel_traits_baseILj5120EfS2_fS2_fjLj1024EEEEELb0ELb1EEEvNS_9BwdParamsE
        .type           _ZN10layer_norm22ln_bwd_finalize_kernelINS_22Kernel_traits_finalizeILj5120Ef6__halffS2_fjLb0ELj1024ELj4ENS_18Kernel_traits_baseILj5120EfS2_fS2_fjLj1024EEEEELb0ELb1EEEvNS_9BwdParamsE,@function
        .size           _ZN10layer_norm22ln_bwd_finalize_kernelINS_22Kernel_traits_finalizeILj5120Ef6__halffS2_fjLb0ELj1024ELj4ENS_18Kernel_traits_baseILj5120EfS2_fS2_fjLj1024EEEEELb0ELb1EEEvNS_9BwdParamsE,(.L_x_16622 - _ZN10layer_norm22ln_bwd_finalize_kernelINS_22Kernel_traits_finalizeILj5120Ef6__halffS2_fjLb0ELj1024ELj4ENS_18Kernel_traits_baseILj5120EfS2_fS2_fjLj1024EEEEELb0ELb1EEEvNS_9BwdParamsE)
        .other          _ZN10layer_norm22ln_bwd_finalize_kernelINS_22Kernel_traits_finalizeILj5120Ef6__halffS2_fjLb0ELj1024ELj4ENS_18Kernel_traits_baseILj5120EfS2_fS2_fjLj1024EEEEELb0ELb1EEEvNS_9BwdParamsE,@"STO_CUDA_ENTRY STV_DEFAULT"
_ZN10layer_norm22ln_bwd_finalize_kernelINS_22Kernel_traits_finalizeILj5120Ef6__halffS2_fjLb0ELj1024ELj4ENS_18Kernel_traits_baseILj5120EfS2_fS2_fjLj1024EEEEELb0ELb1EEEvNS_9BwdParamsE:
.text._ZN10layer_norm22ln_bwd_finalize_kernelINS_22Kernel_traits_finalizeILj5120Ef6__halffS2_fjLb0ELj1024ELj4ENS_18Kernel_traits_baseILj5120EfS2_fS2_fjLj1024EEEEELb0ELb1EEEvNS_9BwdParamsE:
        /* <DEDUP_REMOVED lines=26> */
.L_x_12389:
        /* <DEDUP_REMOVED lines=31> */
.L_x_12384:
        /* <DEDUP_REMOVED lines=34> */
.L_x_12383:
[----:B------:R-:W-:Y:S05]  /*05b0*/  BSYNC B1 ;  /* 0x0000000000017941 */ /* 0x000fea0003800000 */
.L_x_12382:
        /* <DEDUP_REMOVED lines=25> */
.L_x_12386:
[----:B------:R-:W-:Y:S05]  /*0750*/  BSYNC B1 ;  /* 0x0000000000017941 */ /* 0x000fea0003800000 */
.L_x_12385:
        /* <DEDUP_REMOVED lines=12> */
.L_x_12381:
[----:B------:R-:W-:Y:S05]  /*0820*/  BSYNC B0 ;  /* 0x0000000000007941 */ /* 0x000fea0003800000 */
.L_x_12380:
        /* <DEDUP_REMOVED lines=29> */
.L_x_12400:
[----:B------:R-:W-:Y:S01]  /*0a00*/  @!P1 SHF.R.U32.HI R12, RZ, 0x3, R0 ;  /* 0x00000003ff0c9819 */ /* 0x000fe20000011600 */
[----:B----4-:R-:W-:Y:S01]  /*0a10*/  FADD.FTZ R14, R9, R14 ;  /* 0x0000000e090e7221 */ /* 0x010fe20000010000 */
[----:B---3--:R-:W-:Y:S02]  /*0a20*/  FADD.FTZ R11, R10, R11 ;  /* 0x0000000b0a0b7221 */ /* 0x008fe40000010000 */
[----:B------:R-:W-:-:S05]  /*0a30*/  @!P1 LOP3.LUT R12, R12, 0x1ffffffc, RZ, 0xc0, !PT ;  /* 0x1ffffffc0c0c9812 */ /* 0x000fca00078ec0ff */
[----:B------:R3:W-:Y:S04]  /*0a40*/  @!P1 STS [R12+UR4+0x2000], R14 ;  /* 0x0020000e0c009988 */ /* 0x0007e80008000804 */
[----:B------:R3:W-:Y:S02]  /*0a50*/  @!P1 STS [R12+UR4+0x2080], R11 ;  /* 0x0020800b0c009988 */ /* 0x0007e40008000804 */
.L_x_12387:
        /* <DEDUP_REMOVED lines=15> */
.L_x_12388:
[----:B------:R-:W-:Y:S01]  /*0b50*/  HFMA2.MMA R19, -RZ, RZ, 0, 5.9604644775390625e-08 ;  /* 0x00000001ff137435 */ /* 0x000fe200000001ff */
[----:B0--3--:R-:W-:Y:S01]  /*0b60*/  MOV R20, R10 ;  /* 0x0000000a00147202 */ /* 0x009fe20000000f00 */
[----:B------:R-:W-:Y:S01]  /*0b70*/  IMAD.MOV.U32 R22, RZ, RZ, 0x1f ;  /* 0x0000001fff167424 */ /* 0x000fe200078e00ff */
[----:B------:R-:W-:-:S08]  /*0b80*/  MOV R17, 0xffffffff ;  /* 0xffffffff00117802 */ /* 0x000fd00000000f00 */
[----:B-12---:R-:W-:Y:S05]  /*0b90*/  WARPSYNC.COLLECTIVE R17, `(.L_x_12390) ;  /* 0x0000000011087348 */ /* 0x006fea0003c00000 */
[----:B------:R0:W3:Y:S02]  /*0ba0*/  SHFL.BFLY P2, R18, R20, R19, R22 ;  /* 0x0c00001314127389 */ /* 0x0000e40000040016 */
[----:B0123--:R-:W-:Y:S01]  /*0bb0*/  ENDCOLLECTIVE ;  /* 0x000000000000791b */ /* 0x00ffe20003800000 */
.L_x_12390:
[----:B------:R-:W-:Y:S01]  /*0bc0*/  HFMA2.MMA R19, -RZ, RZ, 0, 1.1920928955078125e-07 ;  /* 0x00000002ff137435 */ /* 0x000fe200000001ff */
[----:B------:R-:W-:-:S05]  /*0bd0*/  MOV R11, R18 ;  /* 0x00000012000b7202 */ /* 0x000fca0000000f00 */
[----:B------:R-:W-:-:S05]  /*0be0*/  FADD.FTZ R11, R10, R11 ;  /* 0x0000000b0a0b7221 */ /* 0x000fca0000010000 */
[----:B------:R-:W-:-:S07]  /*0bf0*/  MOV R20, R11 ;  /* 0x0000000b00147202 */ /* 0x000fce0000000f00 */
[----:B------:R-:W-:Y:S05]  /*0c00*/  WARPSYNC.COLLECTIVE R17, `(.L_x_12391) ;  /* 0x0000000011087348 */ /* 0x000fea0003c00000 */
[----:B------:R0:W1:Y:S02]  /*0c10*/  SHFL.BFLY P2, R18, R20, R19, R22 ;  /* 0x0c00001314127389 */ /* 0x0000640000040016 */
[----:B01----:R-:W-:Y:S01]  /*0c20*/  ENDCOLLECTIVE ;  /* 0x000000000000791b */ /* 0x003fe20003800000 */
.L_x_12391:
[----:B------:R-:W-:Y:S01]  /*0c30*/  HFMA2.MMA R19, -RZ, RZ, 0, 2.384185791015625e-07 ;  /* 0x00000004ff137435 */ /* 0x000fe200000001ff */
[----:B------:R-:W-:-:S04]  /*0c40*/  IMAD.MOV.U32 R12, RZ, RZ, R18 ;  /* 0x000000ffff0c7224 */ /* 0x000fc800078e0012 */
[----:B------:R-:W-:-:S05]  /*0c50*/  FADD.FTZ R12, R11, R12 ;  /* 0x0000000c0b0c7221 */ /* 0x000fca0000010000 */
[----:B------:R-:W-:-:S07]  /*0c60*/  MOV R20, R12 ;  /* 0x0000000c00147202 */ /* 0x000fce0000000f00 */
[----:B------:R-:W-:Y:S05]  /*0c70*/  WARPSYNC.COLLECTIVE R17, `(.L_x_12392) ;  /* 0x0000000011087348 */ /* 0x000fea0003c00000 */
[----:B------:R0:W1:Y:S02]  /*0c80*/  SHFL.BFLY P2, R18, R20, R19, R22 ;  /* 0x0c00001314127389 */ /* 0x0000640000040016 */
[----:B01----:R-:W-:Y:S01]  /*0c90*/  ENDCOLLECTIVE ;  /* 0x000000000000791b */ /* 0x003fe20003800000 */
.L_x_12392:
[----:B------:R-:W-:Y:S01]  /*0ca0*/  IMAD.MOV.U32 R19, RZ, RZ, 0x8 ;  /* 0x00000008ff137424 */ /* 0x000fe200078e00ff */
[----:B------:R-:W-:-:S05]  /*0cb0*/  MOV R13, R18 ;  /* 0x00000012000d7202 */ /* 0x000fca0000000f00 */
[----:B------:R-:W-:-:S05]  /*0cc0*/  FADD.FTZ R13, R12, R13 ;  /* 0x0000000d0c0d7221 */ /* 0x000fca0000010000 */
[----:B------:R-:W-:-:S07]  /*0cd0*/  MOV R20, R13 ;  /* 0x0000000d00147202 */ /* 0x000fce0000000f00 */
[----:B------:R-:W-:Y:S05]  /*0ce0*/  WARPSYNC.COLLECTIVE R17, `(.L_x_12393) ;  /* 0x0000000011087348 */ /* 0x000fea0003c00000 */
[----:B------:R0:W1:Y:S02]  /*0cf0*/  SHFL.BFLY P2, R18, R20, R19, R22 ;  /* 0x0c00001314127389 */ /* 0x0000640000040016 */
[----:B01----:R-:W-:Y:S01]  /*0d00*/  ENDCOLLECTIVE ;  /* 0x000000000000791b */ /* 0x003fe20003800000 */
.L_x_12393:
[----:B------:R-:W-:Y:S01]  /*0d10*/  HFMA2.MMA R19, -RZ, RZ, 0, 9.5367431640625e-07 ;  /* 0x00000010ff137435 */ /* 0x000fe200000001ff */
[----:B------:R-:W-:-:S05]  /*0d20*/  MOV R10, R18 ;  /* 0x00000012000a7202 */ /* 0x000fca0000000f00 */
[----:B------:R-:W-:-:S05]  /*0d30*/  FADD.FTZ R10, R13, R10 ;  /* 0x0000000a0d0a7221 */ /* 0x000fca0000010000 */
[----:B------:R-:W-:-:S07]  /*0d40*/  MOV R20, R10 ;  /* 0x0000000a00147202 */ /* 0x000fce0000000f00 */
[----:B------:R-:W-:Y:S05]  /*0d50*/  WARPSYNC.COLLECTIVE R17, `(.L_x_12394) ;  /* 0x0000000011087348 */ /* 0x000fea0003c00000 */
[----:B------:R0:W1:Y:S02]  /*0d60*/  SHFL.BFLY P2, R18, R20, R19, R22 ;  /* 0x0c00001314127389 */ /* 0x0000640000040016 */
[----:B01----:R-:W-:Y:S01]  /*0d70*/  ENDCOLLECTIVE ;  /* 0x000000000000791b */ /* 0x003fe20003800000 */
.L_x_12394:
[----:B------:R-:W-:Y:S01]  /*0d80*/  HFMA2.MMA R19, -RZ, RZ, 0, 5.9604644775390625e-08 ;  /* 0x00000001ff137435 */ /* 0x000fe200000001ff */
[----:B------:R-:W-:Y:S01]  /*0d90*/  IMAD.MOV.U32 R20, RZ, RZ, R9 ;  /* 0x000000ffff147224 */ /* 0x000fe200078e0009 */
[----:B------:R-:W-:-:S09]  /*0da0*/  MOV R11, R18 ;  /* 0x00000012000b7202 */ /* 0x000fd20000000f00 */
[----:B------:R-:W-:Y:S05]  /*0db0*/  WARPSYNC.COLLECTIVE R17, `(.L_x_12395) ;  /* 0x0000000011087348 */ /* 0x000fea0003c00000 */
[----:B------:R0:W1:Y:S02]  /*0dc0*/  SHFL.BFLY P2, R18, R20, R19, R22 ;  /* 0x0c00001314127389 */ /* 0x0000640000040016 */
[----:B01----:R-:W-:Y:S01]  /*0dd0*/  ENDCOLLECTIVE ;  /* 0x000000000000791b */ /* 0x003fe20003800000 */
.L_x_12395:
[----:B------:R-:W-:Y:S01]  /*0de0*/  HFMA2.MMA R19, -RZ, RZ, 0, 1.1920928955078125e-07 ;  /* 0x00000002ff137435 */ /* 0x000fe200000001ff */
[----:B------:R-:W-:-:S05]  /*0df0*/  MOV R12, R18 ;  /* 0x00000012000c7202 */ /* 0x000fca0000000f00 */
[----:B------:R-:W-:-:S05]  /*0e00*/  FADD.FTZ R14, R9, R12 ;  /* 0x0000000c090e7221 */ /* 0x000fca0000010000 */
[----:B------:R-:W-:-:S07]  /*0e10*/  MOV R20, R14 ;  /* 0x0000000e00147202 */ /* 0x000fce0000000f00 */
[----:B------:R-:W-:Y:S05]  /*0e20*/  WARPSYNC.COLLECTIVE R17, `(.L_x_12396) ;  /* 0x0000000011087348 */ /* 0x000fea0003c00000 */
[----:B------:R0:W1:Y:S02]  /*0e30*/  SHFL.BFLY P2, R18, R20, R19, R22 ;  /* 0x0c00001314127389 */ /* 0x0000640000040016 */
[----:B01----:R-:W-:Y:S01]  /*0e40*/  ENDCOLLECTIVE ;  /* 0x000000000000791b */ /* 0x003fe20003800000 */
.L_x_12396:
[----:B------:R-:W-:Y:S01]  /*0e50*/  HFMA2.MMA R19, -RZ, RZ, 0, 2.384185791015625e-07 ;  /* 0x00000004ff137435 */ /* 0x000fe200000001ff */
[----:B------:R-:W-:-:S04]  /*0e60*/  IMAD.MOV.U32 R13, RZ, RZ, R18 ;  /* 0x000000ffff0d7224 */ /* 0x000fc800078e0012 */
[----:B------:R-:W-:-:S05]  /*0e70*/  FADD.FTZ R15, R14, R13 ;  /* 0x0000000d0e0f7221 */ /* 0x000fca0000010000 */
[----:B------:R-:W-:-:S07]  /*0e80*/  MOV R20, R15 ;  /* 0x0000000f00147202 */ /* 0x000fce0000000f00 */
[----:B------:R-:W-:Y:S05]  /*0e90*/  WARPSYNC.COLLECTIVE R17, `(.L_x_12397) ;  /* 0x0000000011087348 */ /* 0x000fea0003c00000 */
[----:B------:R0:W1:Y:S02]  /*0ea0*/  SHFL.BFLY P2, R18, R20, R19, R22 ;  /* 0x0c00001314127389 */ /* 0x0000640000040016 */
[----:B01----:R-:W-:Y:S01]  /*0eb0*/  ENDCOLLECTIVE ;  /* 0x000000000000791b */ /* 0x003fe20003800000 */
.L_x_12397:
[----:B------:R-:W-:Y:S01]  /*0ec0*/  IMAD.MOV.U32 R19, RZ, RZ, 0x8 ;  /* 0x00000008ff137424 */ /* 0x000fe200078e00ff */
[----:B------:R-:W-:-:S05]  /*0ed0*/  MOV R16, R18 ;  /* 0x0000001200107202 */ /* 0x000fca0000000f00 */
[----:B------:R-:W-:-:S05]  /*0ee0*/  FADD.FTZ R16, R15, R16 ;  /* 0x000000100f107221 */ /* 0x000fca0000010000 */
[----:B------:R-:W-:-:S07]  /*0ef0*/  MOV R20, R16 ;  /* 0x0000001000147202 */ /* 0x000fce0000000f00 */
[----:B------:R-:W-:Y:S05]  /*0f00*/  WARPSYNC.COLLECTIVE R17, `(.L_x_12398) ;  /* 0x0000000011087348 */ /* 0x000fea0003c00000 */
[----:B------:R0:W1:Y:S02]  /*0f10*/  SHFL.BFLY P2, R18, R20, R19, R22 ;  /* 0x0c00001314127389 */ /* 0x0000640000040016 */
[----:B01----:R-:W-:Y:S01]  /*0f20*/  ENDCOLLECTIVE ;  /* 0x000000000000791b */ /* 0x003fe20003800000 */
.L_x_12398:
[----:B------:R-:W-:Y:S01]  /*0f30*/  HFMA2.MMA R19, -RZ, RZ, 0, 9.5367431640625e-07 ;  /* 0x00000010ff137435 */ /* 0x000fe200000001ff */
[----:B------:R-:W-:-:S05]  /*0f40*/  MOV R9, R18 ;  /* 0x0000001200097202 */ /* 0x000fca0000000f00 */
[----:B------:R-:W-:-:S05]  /*0f50*/  FADD.FTZ R9, R16, R9 ;  /* 0x0000000910097221 */ /* 0x000fca0000010000 */
[----:B------:R-:W-:-:S07]  /*0f60*/  MOV R20, R9 ;  /* 0x0000000900147202 */ /* 0x000fce0000000f00 */
[----:B------:R-:W-:Y:S05]  /*0f70*/  WARPSYNC.COLLECTIVE R17, `(.L_x_12399) ;  /* 0x0000000011087348 */ /* 0x000fea0003c00000 */
[----:B------:R0:W1:Y:S02]  /*0f80*/  SHFL.BFLY P2, R18, R20, R19, R22 ;  /* 0x0c00001314127389 */ /* 0x0000640000040016 */
[----:B01----:R-:W-:Y:S01]  /*0f90*/  ENDCOLLECTIVE ;  /* 0x000000000000791b */ /* 0x003fe20003800000 */
.L_x_12399:
[----:B------:R-:W-:Y:S01]  /*0fa0*/  MOV R14, R18 ;  /* 0x00000012000e7202 */ /* 0x000fe20000000f00 */
[----:B------:R-:W-:Y:S06]  /*0fb0*/  BRA `(.L_x_12400) ;  /* 0xfffffff800907947 */ /* 0x000fec000383ffff */
.L_x_12401:
        /* <DEDUP_REMOVED lines=12> */
.L_x_16622:


//--------------------- .text._ZN10layer_norm13ln_bwd_kernelINS_13Kernel_traitsIf6__halffS2_fjLj5120ELj1ELj1ELj4ELj16ENS_18Kernel_traits_baseILj5120EfS2_fS2_fjLj128EEEEELb1ELb0ELb1ELb1EEEvNS_9BwdParamsE --------------------------
	.section	.text._ZN10layer_norm13ln_bwd_kernelINS_13Kernel_traitsIf6__halffS2_fjLj5120ELj1ELj1ELj4ELj16ENS_18Kernel_traits_baseILj5120EfS2_fS2_fjLj128EEEEELb1ELb0ELb1ELb1EEEvNS_9BwdParamsE,"ax",@progbits
	.align	128
        .global         _ZN10layer_norm13ln_bwd_kernelINS_13Kernel_traitsIf6__halffS2_fjLj5120ELj1ELj1ELj4ELj16ENS_18Kernel_traits_baseILj5120EfS2_fS2_fjLj128EEEEELb1ELb0ELb1ELb1EEEvNS_9BwdParamsE
        .type           _ZN10layer_norm13ln_bwd_kernelINS_13Kernel_traitsIf6__halffS2_fjLj5120ELj1ELj1ELj4ELj16ENS_18Kernel_traits_baseILj5120EfS2_fS2_fjLj128EEEEELb1ELb0ELb1ELb1EEEvNS_9BwdParamsE,@function
        .size           _ZN10layer_norm13ln_bwd_kernelINS_13Kernel_traitsIf6__halffS2_fjLj5120ELj1ELj1ELj4ELj16ENS_18Kernel_traits_baseILj5120EfS2_fS2_fjLj128EEEEELb1ELb0ELb1ELb1EEEvNS_9BwdParamsE,(.L_x_16623 - _ZN10layer_norm13ln_bwd_kernelINS_13Kernel_traitsIf6__halffS2_fjLj5120ELj1ELj1ELj4ELj16ENS_18Kernel_traits_baseILj5120EfS2_fS2_fjLj128EEEEELb1ELb0ELb1ELb1EEEvNS_9BwdParamsE)
        .other          _ZN10layer_norm13ln_bwd_kernelINS_13Kernel_traitsIf6__halffS2_fjLj5120ELj1ELj1ELj4ELj16ENS_18Kernel_traits_baseILj5120EfS2_fS2_fjLj128EEEEELb1ELb0ELb1ELb1EEEvNS_9BwdParamsE,@"STO_CUDA_ENTRY STV_DEFAULT"
_ZN10layer_norm13ln_bwd_kernelINS_13Kernel_traitsIf6__halffS2_fjLj5120ELj1ELj1ELj4ELj16ENS_18Kernel_traits_baseILj5120EfS2_fS2_fjLj128EEEEELb1ELb0ELb1ELb1EEEvNS_9BwdParamsE:
.text._ZN10layer_norm13ln_bwd_kernelINS_13Kernel_traitsIf6__halffS2_fjLj5120ELj1ELj1ELj4ELj16ENS_18Kernel_traits_baseILj5120EfS2_fS2_fjLj128EEEEELb1ELb0ELb1ELb1EEEvNS_9BwdParamsE:
        /* <DEDUP_REMOVED lines=54> */
.L_x_12402:
        /* <DEDUP_REMOVED lines=74> */
.L_x_12488:
        /* <DEDUP_REMOVED lines=21> */
[C---:B------:R-:W-:Y:S02]  /*0950*/  IADD3 R208, R198.reuse, 0x80, RZ ;  /* 0x00000080c6d07810 */ /* 0x040fe40007ffe0ff */
[C---:B------:R-:W-:Y:S02]  /*0960*/  IADD3 R206, R198.reuse, 0x100, RZ ;  /* 0x00000100c6ce7810 */ /* 0x040fe40007ffe0ff */
[C---:B------:R-:W-:Y:S01]  /*0970*/  IADD3 R201, R198.reuse, 0x180, RZ ;  /* 0x00000180c6c97810 */ /* 0x040fe20007ffe0ff */
[----:B--2---:R-:W-:Y:S01]  /*0980*/  IMAD.WIDE.U32 R170, R198, 0x20, R202 ;  /* 0x00000020c6aa7825 */ /* 0x004fe200078e00ca */
[----:B------:R-:W-:-:S03]  /*0990*/  ISETP.GE.AND P3, PT, R200, UR9, PT ;  /* 0x00000009c8007c0c */ /* 0x000fc6000bf66270 */
[----:B------:R-:W-:-:S04]  /*09a0*/  IMAD.WIDE.U32 R168, R208, 0x20, R202 ;  /* 0x00000020d0a87825 */ /* 0x000fc800078e00ca */
[----:B0-----:R-:W-:-:S04]  /*09b0*/  IMAD.WIDE.U32 R166, R206, 0x20, R202 ;  /* 0x00000020cea67825 */ /* 0x001fc800078e00ca */
[----:B------:R-:W-:Y:S01]  /*09c0*/  IMAD.WIDE.U32 R164, R201, 0x20, R202 ;  /* 0x00000020c9a47825 */ /* 0x000fe200078e00ca */
[----:B----4-:R-:W-:-:S13]  /*09d0*/  ISETP.GT.AND P2, PT, R182, RZ, PT ;  /* 0x000000ffb600720c */ /* 0x010fda0003f44270 */
[----:B------:R-:W-:Y:S05]  /*09e0*/  @P2 BRA `(.L_x_12405) ;  /* 0x0000000000a42947 */ /* 0x000fea0003800000 */
[----:B------:R-:W-:Y:S01]  /*09f0*/  MOV R195, UR14 ;  /* 0x0000000e00c37c02 */ /* 0x000fe20008000f00 */
[----:B------:R-:W0:Y:S01]  /*0a00*/  LDC.64 R182, c[0x0][0x240] ;  /* 0x00009000ffb67b82 */ /* 0x000e220000000a00 */
        /* <DEDUP_REMOVED lines=16> */
[----:B------:R2:W5:Y:S01]  /*0b10*/  @P0 LDG.E.128 R60, desc[UR4][R170.64+0x10] ;  /* 0x00001004aa3c0981 */ /* 0x000562000c1e1d00 */
[----:B------:R-:W-:-:S02]  /*0b20*/  MOV R166, RZ ;  /* 0x000000ff00a67202 */ /* 0x000fc40000000f00 */
[----:B------:R-:W-:Y:S01]  /*0b30*/  @P4 LEA.HI.SX32 R166, R167, R205, 0x1d ;  /* 0x000000cda7a64211 */ /* 0x000fe200078feaff */
[----:B------:R-:W-:-:S03]  /*0b40*/  @P0 IMAD.WIDE.U32 R164, R164, 0x20, R202 ;  /* 0x00000020a4a40825 */ /* 0x000fc600078e00ca */
[C---:B------:R-:W-:Y:S02]  /*0b50*/  IADD3 R180, R166.reuse, 0x200, RZ ;  /* 0x00000200a6b47810 */ /* 0x040fe40007ffe0ff */
[C---:B------:R-:W-:Y:S01]  /*0b60*/  IADD3 R167, R166.reuse, 0x80, RZ ;  /* 0x00000080a6a77810 */ /* 0x040fe20007ffe0ff */
[----:B------:R-:W5:Y:S01]  /*0b70*/  @P0 LDG.E.128 R32, desc[UR4][R164.64] ;  /* 0x00000004a4200981 */ /* 0x000f62000c1e1d00 */
[----:B-1----:R-:W-:Y:S01]  /*0b80*/  IADD3 R168, R166, 0x100, RZ ;  /* 0x00000100a6a87810 */ /* 0x002fe20007ffe0ff */
[--C-:B0-----:R-:W-:Y:S01]  /*0b90*/  IMAD.WIDE.U32 R180, R180, 0x8, R182.reuse ;  /* 0x00000008b4b47825 */ /* 0x101fe200078e00b6 */
[----:B--2---:R-:W-:Y:S01]  /*0ba0*/  IADD3 R170, R166, 0x180, RZ ;  /* 0x00000180a6aa7810 */ /* 0x004fe20007ffe0ff */
[----:B------:R0:W5:Y:S02]  /*0bb0*/  @P0 LDG.E.128 R28, desc[UR4][R164.64+0x10] ;  /* 0x00001004a41c0981 */ /* 0x000164000c1e1d00 */
[--C-:B------:R-:W-:Y:S02]  /*0bc0*/  IMAD.WIDE.U32 R168, R168, 0x8, R182.reuse ;  /* 0x00000008a8a87825 */ /* 0x100fe400078e00b6 */
[----:B------:R-:W5:Y:S04]  /*0bd0*/  LDG.E.64 R180, desc[UR4][R180.64] ;  /* 0x00000004b4b47981 */ /* 0x000f68000c1e1b00 */
[----:B------:R-:W5:Y:S01]  /*0be0*/  LDG.E.64 R192, desc[UR4][R168.64] ;  /* 0x00000004a8c07981 */ /* 0x000f62000c1e1b00 */
[----:B0-----:R-:W-:-:S04]  /*0bf0*/  IMAD.WIDE.U32 R164, R166, 0x8, R182 ;  /* 0x00000008a6a47825 */ /* 0x001fc800078e00b6 */
[--C-:B------:R-:W-:Y:S01]  /*0c00*/  IMAD.WIDE.U32 R166, R167, 0x8, R182.reuse ;  /* 0x00000008a7a67825 */ /* 0x100fe200078e00b6 */
[----:B------:R0:W5:Y:S04]  /*0c10*/  LDG.E.64 R202, desc[UR4][R164.64] ;  /* 0x00000004a4ca7981 */ /* 0x000168000c1e1b00 */
[----:B------:R-:W5:Y:S01]  /*0c20*/  LDG.E.64 R196, desc[UR4][R166.64] ;  /* 0x00000004a6c47981 */ /* 0x000f62000c1e1b00 */
[----:B------:R-:W-:-:S05]  /*0c30*/  IMAD.WIDE.U32 R170, R170, 0x8, R182 ;  /* 0x00000008aaaa7825 */ /* 0x000fca00078e00b6 */
[----:B------:R1:W5:Y:S01]  /*0c40*/  LDG.E.64 R182, desc[UR4][R170.64] ;  /* 0x00000004aab67981 */ /* 0x000362000c1e1b00 */
[----:B0-----:R-:W-:Y:S01]  /*0c50*/  MOV R165, RZ ;  /* 0x000000ff00a57202 */ /* 0x001fe20000000f00 */
[----:B-1----:R-:W-:Y:S01]  /*0c60*/  HFMA2.MMA R170, -RZ, RZ, 0, 0 ;  /* 0x00000000ffaa7435 */ /* 0x002fe200000001ff */
[----:B------:R-:W-:Y:S10]  /*0c70*/  BRA `(.L_x_12406) ;  /* 0x0000001c002c7947 */ /* 0x000ff40003800000 */
.L_x_12405:
[----:B------:R-:W0:Y:S01]  /*0c80*/  LDC.64 R172, c[0x0][0x238] ;  /* 0x00008e00ffac7b82 */ /* 0x000e220000000a00 */
[----:B------:R-:W-:Y:S01]  /*0c90*/  IADD3 R182, R182, -0x1, RZ ;  /* 0xffffffffb6b67810 */ /* 0x000fe20007ffe0ff */
[----:B------:R-:W2:Y:S04]  /*0ca0*/  LDG.E R0, desc[UR4][R180.64] ;  /* 0x00000004b4007981 */ /* 0x000ea8000c1e1900 */
[----:B------:R-:W-:Y:S01]  /*0cb0*/  IMAD R182, R182, R243, RZ ;  /* 0x000000f3b6b67224 */ /* 0x000fe200078e02ff */
[----:B------:R-:W-:Y:S01]  /*0cc0*/  STL [R1+0xbc], R161 ;  /* 0x0000bca101007387 */ /* 0x000fe20000100800 */
[----:B------:R-:W1:Y:S03]  /*0cd0*/  LDC.64 R188, c[0x0][0x2b8] ;  /* 0x0000ae00ffbc7b82 */ /* 0x000e660000000a00 */
[----:B------:R-:W-:Y:S01]  /*0ce0*/  SHF.R.S32.HI R3, RZ, 0x1f, R182 ;  /* 0x0000001fff037819 */ /* 0x000fe200000114b6 */
[----:B------:R-:W-:Y:S03]  /*0cf0*/  STL [R1+0xb8], R160 ;  /* 0x0000b8a001007387 */ /* 0x000fe60000100800 */
[----:B------:R-:W-:Y:S01]  /*0d00*/  LEA.HI R3, R3, R182, RZ, 0x3 ;  /* 0x000000b603037211 */ /* 0x000fe200078f18ff */
[----:B------:R-:W3:Y:S01]  /*0d10*/  LDC.U8 R242, c[0x0][0x2a0] ;  /* 0x0000a800fff27b82 */ /* 0x000ee20000000000 */
[----:B-----5:R-:W-:Y:S01]  /*0d20*/  ISETP.GE.AND P4, PT, R2, 0x1, PT ;  /* 0x000000010200780c */ /* 0x020fe20003f86270 */
[----:B------:R-:W-:Y:S01]  /*0d30*/  STL [R1+0xb4], R159 ;  /* 0x0000b49f01007387 */ /* 0x000fe20000100800 */
[----:B0-----:R-:W-:Y:S01]  /*0d40*/  IMAD.WIDE.U32 R16, R198, 0x20, R172 ;  /* 0x00000020c6107825 */ /* 0x001fe200078e00ac */
[----:B------:R-:W-:-:S02]  /*0d50*/  LEA.HI.SX32 R3, R3, R205, 0x1d ;  /* 0x000000cd03037211 */ /* 0x000fc400078feaff */
[----:B------:R-:W-:Y:S04]  /*0d60*/  STL [R1+0xb0], R158 ;  /* 0x0000b09e01007387 */ /* 0x000fe80000100800 */
[----:B------:R-:W4:Y:S01]  /*0d70*/  LDG.E.128 R180, desc[UR4][R16.64] ;  /* 0x0000000410b47981 */ /* 0x000f22000c1e1d00 */
[C---:B------:R-:W-:Y:S01]  /*0d80*/  IADD3 R184, R3.reuse, 0x180, RZ ;  /* 0x0000018003b87810 */ /* 0x040fe20007ffe0ff */
[C---:B-1----:R-:W-:Y:S01]  /*0d90*/  IMAD.WIDE.U32 R212, R3.reuse, 0x10, R188 ;  /* 0x0000001003d47825 */ /* 0x042fe200078e00bc */
[C---:B------:R-:W-:Y:S01]  /*0da0*/  IADD3 R225, R3.reuse, 0x80, RZ ;  /* 0x0000008003e17810 */ /* 0x040fe20007ffe0ff */
[----:B------:R-:W4:Y:S01]  /*0db0*/  LDG.E.128 R216, desc[UR4][R16.64+0x10] ;  /* 0x0000100410d87981 */ /* 0x000f22000c1e1d00 */
[----:B------:R-:W-:Y:S01]  /*0dc0*/  IADD3 R177, R3, 0x100, RZ ;  /* 0x0000010003b17810 */ /* 0x000fe20007ffe0ff */
[--C-:B------:R-:W-:Y:S01]  /*0dd0*/  IMAD.WIDE.U32 R20, R201, 0x20, R172.reuse ;  /* 0x00000020c9147825 */ /* 0x100fe200078e00ac */
[----:B------:R-:W-:Y:S01]  /*0de0*/  IADD3 R3, R3, 0x200, RZ ;  /* 0x0000020003037810 */ /* 0x000fe20007ffe0ff */
[----:B------:R-:W4:Y:S02]  /*0df0*/  LDG.E.128 R212, desc[UR4][R212.64] ;  /* 0x00000004d4d47981 */ /* 0x000f24000c1e1d00 */
[----:B------:R-:W-:-:S04]  /*0e00*/  IMAD.WIDE.U32 R186, R206, 0x20, R172 ;  /* 0x00000020ceba7825 */ /* 0x000fc800078e00ac */
        /* <DEDUP_REMOVED lines=11> */
[----:B------:R-:W4:Y:S04]  /*0ec0*/  LDG.E.128 R224, desc[UR4][R224.64] ;  /* 0x00000004e0e07981 */ /* 0x000f28000c1e1d00 */
[----:B------:R-:W4:Y:S04]  /*0ed0*/  LDG.E.128 R176, desc[UR4][R176.64] ;  /* 0x00000004b0b07981 */ /* 0x000f28000c1e1d00 */
[----:B------:R-:W4:Y:S01]  /*0ee0*/  LDG.E.128 R188, desc[UR4][R188.64] ;  /* 0x00000004bcbc7981 */ /* 0x000f22000c1e1d00 */
[----:B---3--:R-:W-:-:S02]  /*0ef0*/  ISETP.NE.AND P1, PT, R242, RZ, PT ;  /* 0x000000fff200720c */ /* 0x008fc40003f25270 */
[----:B------:R-:W-:Y:S01]  /*0f00*/  @P4 IADD3 R3, R2, -0x1, RZ ;  /* 0xffffffff02034810 */ /* 0x000fe20007ffe0ff */
[----:B------:R0:W-:Y:S01]  /*0f10*/  STL [R1+0xac], R157 ;  /* 0x0000ac9d01007387 */ /* 0x0001e20000100800 */
[----:B------:R-:W-:-:S03]  /*0f20*/  MOV R195, UR14 ;  /* 0x0000000e00c37c02 */ /* 0x000fc60008000f00 */
[----:B------:R-:W-:Y:S01]  /*0f30*/  @P4 IMAD R3, R3, R243, RZ ;  /* 0x000000f303034224 */ /* 0x000fe200078e02ff */
[----:B------:R-:W-:Y:S01]  /*0f40*/  MOV R194, UR15 ;  /* 0x0000000f00c27c02 */ /* 0x000fe20008000f00 */
[----:B------:R1:W-:Y:S01]  /*0f50*/  STL [R1+0xa8], R156 ;  /* 0x0000a89c01007387 */ /* 0x0003e20000100800 */
[----:B------:R-:W-:Y:S02]  /*0f60*/  ISETP.NE.U32.AND P0, PT, R195, RZ, PT ;  /* 0x000000ffc300720c */ /* 0x000fe40003f05070 */
[----:B------:R-:W-:Y:S01]  /*0f70*/  @P4 SHF.R.S32.HI R193, RZ, 0x1f, R3 ;  /* 0x0000001fffc14819 */ /* 0x000fe20000011403 */
[----:B------:R-:W-:Y:S01]  /*0f80*/  STL [R1+0xa4], R155 ;  /* 0x0000a49b01007387 */ /* 0x000fe20000100800 */
[----:B------:R-:W-:Y:S02]  /*0f90*/  ISETP.NE.AND.EX P0, PT, R194, RZ, PT, P0 ;  /* 0x000000ffc200720c */ /* 0x000fe40003f05300 */
[----:B------:R-:W-:Y:S01]  /*0fa0*/  @P4 LEA.HI R196, R193, R3, RZ, 0x3 ;  /* 0x00000003c1c44211 */ /* 0x000fe200078f18ff */
[----:B------:R-:W-:Y:S01]  /*0fb0*/  HFMA2.MMA R3, -RZ, RZ, 0, 0 ;  /* 0x00000000ff037435 */ /* 0x000fe200000001ff */
[----:B------:R-:W-:Y:S01]  /*0fc0*/  IADD3 R192, R198, 0x200, RZ ;  /* 0x00000200c6c07810 */ /* 0x000fe20007ffe0ff */
[----:B------:R-:W-:Y:S04]  /*0fd0*/  STL [R1+0xa0], R154 ;  /* 0x0000a09a01007387 */ /* 0x000fe80000100800 */
[----:B------:R-:W-:Y:S01]  /*0fe0*/  @P4 LEA.HI.SX32 R3, R196, R205, 0x1d ;  /* 0x000000cdc4034211 */ /* 0x000fe200078feaff */
[----:B------:R-:W-:Y:S01]  /*0ff0*/  IMAD.WIDE.U32 R172, R192, 0x20, R172 ;  /* 0x00000020c0ac7825 */ /* 0x000fe200078e00ac */
[----:B------:R-:W3:Y:S04]  /*1000*/  LDG.E.128 R4, desc[UR4][R174.64+0x10] ;  /* 0x00001004ae047981 */ /* 0x000ee8000c1e1d00 */
[----:B------:R-:W5:Y:S04]  /*1010*/  @P0 LDG.E.128 R48, desc[UR4][R166.64] ;  /* 0x00000004a6300981 */ /* 0x000f68000c1e1d00 */
[----:B------:R0:W5:Y:S04]  /*1020*/  @P0 LDG.E.128 R44, desc[UR4][R166.64+0x10] ;  /* 0x00001004a62c0981 */ /* 0x000168000c1e1d00 */
[----:B------:R-:W5:Y:S04]  /*1030*/  @P0 LDG.E.128 R40, desc[UR4][R164.64] ;  /* 0x00000004a4280981 */ /* 0x000f68000c1e1d00 */
[----:B------:R1:W5:Y:S01]  /*1040*/  @P0 LDG.E.128 R36, desc[UR4][R164.64+0x10] ;  /* 0x00001004a4240981 */ /* 0x000362000c1e1d00 */
[----:B0-----:R-:W-:-:S02]  /*1050*/  IADD3 R167, R3, 0x80, RZ ;  /* 0x0000008003a77810 */ /* 0x001fc40007ffe0ff */
[C---:B------:R-:W-:Y:S01]  /*1060*/  IADD3 R166, R3.reuse, 0x180, RZ ;  /* 0x0000018003a67810 */ /* 0x040fe20007ffe0ff */
[----:B------:R-:W5:Y:S04]  /*1070*/  @P0 LDG.E.128 R64, desc[UR4][R170.64] ;  /* 0x00000004aa400981 */ /* 0x000f68000c1e1d00 */
[----:B------:R0:W5:Y:S01]  /*1080*/  @P0 LDG.E.128 R60, desc[UR4][R170.64+0x10] ;  /* 0x00001004aa3c0981 */ /* 0x000162000c1e1d00 */
[C---:B-1----:R-:W-:Y:S02]  /*1090*/  IADD3 R165, R3.reuse, 0x100, RZ ;  /* 0x0000010003a57810 */ /* 0x042fe40007ffe0ff */
[----:B------:R-:W-:Y:S01]  /*10a0*/  IADD3 R164, R3, 0x200, RZ ;  /* 0x0000020003a47810 */ /* 0x000fe20007ffe0ff */
[----:B------:R-:W3:Y:S04]  /*10b0*/  LDG.E.128 R24, desc[UR4][R172.64] ;  /* 0x00000004ac187981 */ /* 0x000ee8000c1e1d00 */
[----:B------:R-:W5:Y:S04]  /*10c0*/  @P0 LDG.E.128 R56, desc[UR4][R168.64] ;  /* 0x00000004a8380981 */ /* 0x000f68000c1e1d00 */
[----:B------:R1:W5:Y:S04]  /*10d0*/  @P0 LDG.E.128 R52, desc[UR4][R168.64+0x10] ;  /* 0x00001004a8340981 */ /* 0x000368000c1e1d00 */
[----:B------:R1:W-:Y:S04]  /*10e0*/  STL [R1+0x9c], R153 ;  /* 0x00009c9901007387 */ /* 0x0003e80000100800 */
[----:B------:R-:W3:Y:S04]  /*10f0*/  LDG.E.128 R172, desc[UR4][R172.64+0x10] ;  /* 0x00001004acac7981 */ /* 0x000ee8000c1e1d00 */
[----:B------:R1:W-:Y:S01]  /*1100*/  STL [R1+0x98], R152 ;  /* 0x0000989801007387 */ /* 0x0003e20000100800 */
[----:B--2---:R-:W-:-:S05]  /*1110*/  FSEL R0, R0, RZ, !P1 ;  /* 0x000000ff00007208 */ /* 0x004fca0004800000 */
[C---:B----4-:R-:W-:Y:S01]  /*1120*/  FADD.FTZ R229, -R0.reuse, R182 ;  /* 0x000000b600e57221 */ /* 0x050fe20000010100 */
[C---:B------:R-:W-:Y:S02]  /*1130*/  FADD.FTZ R228, -R0.reuse, R183 ;  /* 0x000000b700e47221 */ /* 0x040fe40000010100 */
[----:B------:R-:W0:Y:S01]  /*1140*/  LDC.64 R182, c[0x0][0x240] ;  /* 0x00009000ffb67b82 */ /* 0x000e220000000a00 */
[C---:B------:R-:W-:Y:S01]  /*1150*/  FADD.FTZ R231, -R0.reuse, R180 ;  /* 0x000000b400e77221 */ /* 0x040fe20000010100 */
[C---:B------:R-:W-:Y:S01]  /*1160*/  FADD.FTZ R230, -R0.reuse, R181 ;  /* 0x000000b500e67221 */ /* 0x040fe20000010100 */
[----:B------:R-:W-:Y:S01]  /*1170*/  FADD.FTZ R210, -R0, R219 ;  /* 0x000000db00d27221 */ /* 0x000fe20000010100 */
[----:B------:R-:W-:Y:S02]  /*1180*/  HADD2.F32 R249, -RZ, R215.H1_H1 ;  /* 0x300000d7fff97230 */ /* 0x000fe40000004100 */
[--C-:B------:R-:W-:Y:S02]  /*1190*/  HADD2.F32 R238, -RZ, R213.reuse.H0_H0 ;  /* 0x200000d5ffee7230 */ /* 0x100fe40000004100 */
[----:B------:R-:W-:-:S02]  /*11a0*/  HADD2.F32 R237, -RZ, R213.H1_H1 ;  /* 0x300000d5ffed7230 */ /* 0x000fc40000004100 */
[----:B------:R-:W-:Y:S02]  /*11b0*/  HADD2.F32 R240, -RZ, R214.H0_H0 ;  /* 0x200000d6fff07230 */ /* 0x000fe40000004100 */
[----:B------:R-:W-:Y:S01]  /*11c0*/  FADD.FTZ R14, -R0, R14 ;  /* 0x0000000e000e7221 */ /* 0x000fe20000010100 */
[----:B0-----:R-:W-:-:S04]  /*11d0*/  IMAD.WIDE.U32 R170, R167, 0x8, R182 ;  /* 0x00000008a7aa7825 */ /* 0x001fc800078e00b6 */
[----:B------:R-:W-:-:S04]  /*11e0*/  IMAD.WIDE.U32 R166, R166, 0x8, R182 ;  /* 0x00000008a6a67825 */ /* 0x000fc800078e00b6 */
[----:B-1----:R-:W-:-:S04]  /*11f0*/  IMAD.WIDE.U32 R168, R165, 0x8, R182 ;  /* 0x00000008a5a87825 */ /* 0x002fc800078e00b6 */
[----:B------:R-:W-:-:S04]  /*1200*/  IMAD.WIDE.U32 R180, R3, 0x8, R182 ;  /* 0x0000000803b47825 */ /* 0x000fc800078e00b6 */
[C---:B------:R-:W-:Y:S01]  /*1210*/  FADD.FTZ R213, -R0.reuse, R222 ;  /* 0x000000de00d57221 */ /* 0x040fe20000010100 */
[----:B------:R-:W-:Y:S01]  /*1220*/  FADD.FTZ R15, -R0, R15 ;  /* 0x0000000f000f7221 */ /* 0x000fe20000010100 */
[--C-:B------:R-:W-:Y:S02]  /*1230*/  HADD2.F32 R250, -RZ, R185.reuse.H0_H0 ;  /* 0x200000b9fffa7230 */ /* 0x100fe40000004100 */
[----:B------:R-:W-:Y:S02]  /*1240*/  HADD2.F32 R245, -RZ, R185.H1_H1 ;  /* 0x300000b9fff57230 */ /* 0x000fe40000004100 */
[----:B------:R-:W-:Y:S02]  /*1250*/  HADD2.F32 R239, -RZ, R214.H1_H1 ;  /* 0x300000d6ffef7230 */ /* 0x000fe40000004100 */
[--C-:B------:R-:W-:Y:S02]  /*1260*/  HADD2.F32 R246, -RZ, R226.reuse.H0_H0 ;  /* 0x200000e2fff67230 */ /* 0x100fe40000004100 */
[----:B------:R-:W-:-:S02]  /*1270*/  HADD2.F32 R247, -RZ, R226.H1_H1 ;  /* 0x300000e2fff77230 */ /* 0x000fc40000004100 */
[--C-:B------:R-:W-:Y:S02]  /*1280*/  HADD2.F32 R157, -RZ, R189.reuse.H0_H0 ;  /* 0x200000bdff9d7230 */ /* 0x100fe40000004100 */
[----:B------:R-:W-:Y:S02]  /*1290*/  HADD2.F32 R156, -RZ, R189.H1_H1 ;  /* 0x300000bdff9c7230 */ /* 0x000fe40000004100 */
[----:B------:R-:W-:Y:S01]  /*12a0*/  FADD.FTZ R205, -R0, R216 ;  /* 0x000000d800cd7221 */ /* 0x000fe20000010100 */
[----:B------:R-:W-:-:S04]  /*12b0*/  IMAD.WIDE.U32 R164, R164, 0x8, R182 ;  /* 0x00000008a4a47825 */ /* 0x000fc800078e00b6 */
[C---:B------:R-:W-:Y:S01]  /*12c0*/  FADD.FTZ R209, -R0.reuse, R218 ;  /* 0x000000da00d17221 */ /* 0x040fe20000010100 */
[----:B------:R0:W5:Y:S01]  /*12d0*/  LDG.E.64 R182, desc[UR4][R166.64] ;  /* 0x00000004a6b67981 */ /* 0x000162000c1e1b00 */
[----:B------:R-:W-:Y:S01]  /*12e0*/  FMUL.FTZ R185, R199, R210 ;  /* 0x000000d2c7b97220 */ /* 0x000fe20000410000 */
[----:B------:R-:W-:Y:S01]  /*12f0*/  MOV R210, R249 ;  /* 0x000000f900d27202 */ /* 0x000fe20000000f00 */
[----:B------:R-:W-:Y:S01]  /*1300*/  FADD.FTZ R214, -R0, R223 ;  /* 0x000000df00d67221 */ /* 0x000fe20000010100 */
[----:B------:R-:W2:Y:S01]  /*1310*/  LDL R249, [R1+0x8c] ;  /* 0x00008c0001f97983 */ /* 0x000ea20000100800 */
[--C-:B------:R-:W-:Y:S02]  /*1320*/  HADD2.F32 R153, -RZ, R191.reuse.H0_H0 ;  /* 0x200000bfff997230 */ /* 0x100fe40000004100 */
[----:B------:R-:W-:Y:S02]  /*1330*/  HADD2.F32 R152, -RZ, R191.H1_H1 ;  /* 0x300000bfff987230 */ /* 0x000fe40000004100 */
[----:B------:R-:W-:-:S04]  /*1340*/  @P0 IMAD.WIDE.U32 R192, R192, 0x20, R202 ;  /* 0x00000020c0c00825 */ /* 0x000fc800078e00ca */
[C---:B0-----:R-:W-:Y:S01]  /*1350*/  FADD.FTZ R167, -R0.reuse, R22 ;  /* 0x0000001600a77221 */ /* 0x041fe20000010100 */
[----:B------:R-:W-:Y:S01]  /*1360*/  FADD.FTZ R166, -R0, R21 ;  /* 0x0000001500a67221 */ /* 0x000fe20000010100 */
[C---:B------:R-:W-:Y:S01]  /*1370*/  FMUL.FTZ R22, R199.reuse, R14 ;  /* 0x0000000ec7167220 */ /* 0x040fe20000410000 */
[--C-:B------:R-:W-:Y:S02]  /*1380*/  HADD2.F32 R226, -RZ, R178.reuse.H0_H0 ;  /* 0x200000b2ffe27230 */ /* 0x100fe40000004100 */
[C---:B------:R-:W-:Y:S01]  /*1390*/  FMUL.FTZ R14, R199.reuse, R167 ;  /* 0x000000a7c70e7220 */ /* 0x040fe20000410000 */
[----:B------:R-:W-:Y:S01]  /*13a0*/  HADD2.F32 R223, -RZ, R178.H1_H1 ;  /* 0x300000b2ffdf7230 */ /* 0x000fe20000004100 */
[----:B------:R-:W4:Y:S01]  /*13b0*/  LDL R167, [R1+0x74] ;  /* 0x0000740001a77983 */ /* 0x000f220000100800 */
[C---:B------:R-:W-:Y:S01]  /*13c0*/  FMUL.FTZ R178, R199.reuse, R213 ;  /* 0x000000d5c7b27220 */ /* 0x040fe20000410000 */
[C---:B------:R-:W-:Y:S01]  /*13d0*/  FMUL.FTZ R189, R199.reuse, R228 ;  /* 0x000000e4c7bd7220 */ /* 0x040fe20000410000 */
[C---:B------:R-:W-:Y:S01]  /*13e0*/  FMUL.FTZ R21, R199.reuse, R15 ;  /* 0x0000000fc7157220 */ /* 0x040fe20000410000 */
[----:B------:R-:W4:Y:S01]  /*13f0*/  LDL R213, [R1+0x88] ;  /* 0x0000880001d57983 */ /* 0x000f220000100800 */
[----:B------:R-:W-:-:S03]  /*1400*/  FMUL.FTZ R15, R199, R166 ;  /* 0x000000a6c70f7220 */ /* 0x000fc60000410000 */
[----:B------:R-:W4:Y:S04]  /*1410*/  LDL R228, [R1+0x70] ;  /* 0x0000700001e47983 */ /* 0x000f280000100800 */
[----:B------:R-:W4:Y:S01]  /*1420*/  LDL R166, [R1+0x58] ;  /* 0x0000580001a67983 */ /* 0x000f220000100800 */
[--C-:B------:R-:W-:Y:S02]  /*1430*/  HADD2.F32 R236, -RZ, R212.reuse.H0_H0 ;  /* 0x200000d4ffec7230 */ /* 0x100fe40000004100 */
[----:B------:R-:W-:Y:S01]  /*1440*/  FMUL.FTZ R191, R199, R230 ;  /* 0x000000e6c7bf7220 */ /* 0x000fe20000410000 */
[----:B------:R-:W-:Y:S02]  /*1450*/  HADD2.F32 R235, -RZ, R212.H1_H1 ;  /* 0x300000d4ffeb7230 */ /* 0x000fe40000004100 */
[----:B------:R-:W-:Y:S01]  /*1460*/  FADD.FTZ R212, -R0, R221 ;  /* 0x000000dd00d47221 */ /* 0x000fe20000010100 */
[----:B------:R-:W-:Y:S01]  /*1470*/  HADD2.F32 R248, -RZ, R215.H0_H0 ;  /* 0x200000d7fff87230 */ /* 0x000fe20000004100 */
[----:B------:R-:W5:Y:S01]  /*1480*/  LDG.E.64 R202, desc[UR4][R180.64] ;  /* 0x00000004b4ca7981 */ /* 0x000f62000c1e1b00 */
[--C-:B------:R-:W-:Y:S01]  /*1490*/  HADD2.F32 R159, -RZ, R188.reuse.H0_H0 ;  /* 0x200000bcff9f7230 */ /* 0x100fe20000004100 */
[----:B------:R-:W-:Y:S01]  /*14a0*/  MOV R230, R247 ;  /* 0x000000f700e67202 */ /* 0x000fe20000000f00 */
[----:B------:R-:W-:-:S02]  /*14b0*/  HADD2.F32 R158, -RZ, R188.H1_H1 ;  /* 0x300000bcff9e7230 */ /* 0x000fc40000004100 */
[C---:B------:R-:W-:Y:S01]  /*14c0*/  FMUL.FTZ R188, R199.reuse, R205 ;  /* 0x000000cdc7bc7220 */ /* 0x040fe20000410000 */
[----:B------:R-:W4:Y:S01]  /*14d0*/  LDL R247, [R1+0x94] ;  /* 0x0000940001f77983 */ /* 0x000f220000100800 */
[--C-:B------:R-:W-:Y:S02]  /*14e0*/  HADD2.F32 R233, -RZ, R224.reuse.H0_H0 ;  /* 0x200000e0ffe97230 */ /* 0x100fe40000004100 */
[C---:B------:R-:W-:Y:S01]  /*14f0*/  FADD.FTZ R16, -R0.reuse, R16 ;  /* 0x0000001000107221 */ /* 0x040fe20000010100 */
[----:B------:R-:W-:Y:S02]  /*1500*/  HADD2.F32 R232, -RZ, R224.H1_H1 ;  /* 0x300000e0ffe87230 */ /* 0x000fe40000004100 */
[C---:B------:R-:W-:Y:S01]  /*1510*/  FADD.FTZ R17, -R0.reuse, R17 ;  /* 0x0000001100117221 */ /* 0x040fe20000010100 */
[----:B------:R0:W5:Y:S01]  /*1520*/  LDG.E.64 R180, desc[UR4][R164.64] ;  /* 0x00000004a4b47981 */ /* 0x000162000c1e1b00 */
[--C-:B------:R-:W-:Y:S02]  /*1530*/  HADD2.F32 R224, -RZ, R179.reuse.H0_H0 ;  /* 0x200000b3ffe07230 */ /* 0x100fe40000004100 */
[----:B------:R-:W-:Y:S01]  /*1540*/  HADD2.F32 R242, -RZ, R179.H1_H1 ;  /* 0x300000b3fff27230 */ /* 0x000fe20000004100 */
[----:B------:R-:W4:Y:S01]  /*1550*/  LDL R205, [R1+0x6c] ;  /* 0x00006c0001cd7983 */ /* 0x000f220000100800 */
[C---:B------:R-:W-:Y:S01]  /*1560*/  FMUL.FTZ R179, R199.reuse, R212 ;  /* 0x000000d4c7b37220 */ /* 0x040fe20000410000 */
[--C-:B------:R-:W-:Y:S01]  /*1570*/  HADD2.F32 R252, -RZ, R186.reuse.H0_H0 ;  /* 0x200000bafffc7230 */ /* 0x100fe20000004100 */
[----:B------:R-:W-:Y:S01]  /*1580*/  MOV R212, R248 ;  /* 0x000000f800d47202 */ /* 0x000fe20000000f00 */
[----:B------:R-:W-:Y:S01]  /*1590*/  HADD2.F32 R251, -RZ, R186.H1_H1 ;  /* 0x300000bafffb7230 */ /* 0x000fe20000004100 */
[----:B------:R-:W5:Y:S01]  /*15a0*/  @P0 LDG.E.128 R32, desc[UR4][R192.64] ;  /* 0x00000004c0200981 */ /* 0x000f62000c1e1d00 */
[C---:B0-----:R-:W-:Y:S01]  /*15b0*/  FADD.FTZ R164, -R0.reuse, R19 ;  /* 0x0000001300a47221 */ /* 0x041fe20000010100 */
[C---:B------:R-:W-:Y:S01]  /*15c0*/  FADD.FTZ R165, -R0.reuse, R20 ;  /* 0x0000001400a57221 */ /* 0x040fe20000010100 */
[C---:B------:R-:W-:Y:S01]  /*15d0*/  FMUL.FTZ R186, R199.reuse, R209 ;  /* 0x000000d1c7ba7220 */ /* 0x040fe20000410000 */
[----:B------:R-:W5:Y:S01]  /*15e0*/  @P0 LDG.E.128 R28, desc[UR4][R192.64+0x10] ;  /* 0x00001004c01c0981 */ /* 0x000f62000c1e1d00 */
[C---:B------:R-:W-:Y:S01]  /*15f0*/  FMUL.FTZ R20, R199.reuse, R16 ;  /* 0x00000010c7147220 */ /* 0x040fe20000410000 */
[C---:B------:R-:W-:Y:S01]  /*1600*/  FMUL.FTZ R19, R199.reuse, R17 ;  /* 0x00000011c7137220 */ /* 0x040fe20000410000 */
[C---:B------:R-:W-:Y:S01]  /*1610*/  FMUL.FTZ R17, R199.reuse, R164 ;  /* 0x000000a4c7117220 */ /* 0x040fe20000410000 */
[----:B------:R-:W4:Y:S01]  /*1620*/  LDL R248, [R1+0x90] ;  /* 0x0000900001f87983 */ /* 0x000f220000100800 */
[----:B------:R-:W-:Y:S01]  /*1630*/  FMUL.FTZ R16, R199, R165 ;  /* 0x000000a5c7107220 */ /* 0x000fe20000410000 */
[----:B------:R-:W-:-:S02]  /*1640*/  FADD.FTZ R12, -R0, R12 ;  /* 0x0000000c000c7221 */ /* 0x000fc40000010100 */
[----:B------:R-:W4:Y:S04]  /*1650*/  LDL R209, [R1+0x68] ;  /* 0x0000680001d17983 */ /* 0x000f280000100800 */
[----:B------:R3:W5:Y:S04]  /*1660*/  LDG.E.64 R192, desc[UR4][R168.64] ;  /* 0x00000004a8c07981 */ /* 0x000768000c1e1b00 */
[----:B------:R-:W4:Y:S04]  /*1670*/  LDL R165, [R1+0x5c] ;  /* 0x00005c0001a57983 */ /* 0x000f280000100800 */
[----:B------:R-:W4:Y:S01]  /*1680*/  LDL R164, [R1+0x60] ;  /* 0x0000600001a47983 */ /* 0x000f220000100800 */
[C---:B---3--:R-:W-:Y:S01]  /*1690*/  FADD.FTZ R169, -R0.reuse, R24 ;  /* 0x0000001800a97221 */ /* 0x048fe20000010100 */
[C---:B------:R-:W-:Y:S01]  /*16a0*/  FADD.FTZ R13, -R0.reuse, R13 ;  /* 0x0000000d000d7221 */ /* 0x040fe20000010100 */
[----:B------:R-:W-:Y:S01]  /*16b0*/  FADD.FTZ R168, -R0, R23 ;  /* 0x0000001700a87221 */ /* 0x000fe20000010100 */
[C---:B------:R-:W-:Y:S01]  /*16c0*/  FMUL.FTZ R24, R199.reuse, R12 ;  /* 0x0000000cc7187220 */ /* 0x040fe20000410000 */
[----:B------:R-:W-:Y:S01]  /*16d0*/  FMUL.FTZ R12, R199, R169 ;  /* 0x000000a9c70c7220 */ /* 0x000fe20000410000 */
[--C-:B------:R-:W-:Y:S01]  /*16e0*/  HADD2.F32 R234, -RZ, R225.reuse.H0_H0 ;  /* 0x200000e1ffea7230 */ /* 0x100fe20000004100 */
[----:B------:R-:W3:Y:S01]  /*16f0*/  LDL R169, [R1+0x64] ;  /* 0x0000640001a97983 */ /* 0x000ee20000100800 */
[----:B------:R-:W-:-:S02]  /*1700*/  HADD2.F32 R225, -RZ, R225.H1_H1 ;  /* 0x300000e1ffe17230 */ /* 0x000fc40000004100 */
[C---:B------:R-:W-:Y:S01]  /*1710*/  FMUL.FTZ R23, R199.reuse, R13 ;  /* 0x0000000dc7177220 */ /* 0x040fe20000410000 */
[C---:B------:R-:W-:Y:S01]  /*1720*/  FADD.FTZ R207, -R0.reuse, R217 ;  /* 0x000000d900cf7221 */ /* 0x040fe20000010100 */
[----:B------:R0:W5:Y:S01]  /*1730*/  LDG.E.64 R196, desc[UR4][R170.64] ;  /* 0x00000004aac47981 */ /* 0x000162000c1e1b00 */
[----:B------:R-:W-:Y:S01]  /*1740*/  FMUL.FTZ R13, R199, R168 ;  /* 0x000000a8c70d7220 */ /* 0x000fe20000410000 */
[C---:B------:R-:W-:Y:S01]  /*1750*/  FADD.FTZ R211, -R0.reuse, R220 ;  /* 0x000000dc00d37221 */ /* 0x040fe20000010100 */
[----:B------:R-:W-:Y:S02]  /*1760*/  HADD2.F32 R241, -RZ, R227.H0_H0 ;  /* 0x200000e3fff17230 */ /* 0x000fe40000004100 */
        /* <DEDUP_REMOVED lines=16> */
[--C-:B------:R-:W-:Y:S01]  /*1870*/  HADD2.F32 R155, -RZ, R190.reuse.H0_H0 ;  /* 0x200000beff9b7230 */ /* 0x100fe20000004100 */
[----:B------:R-:W3:Y:S01]  /*1880*/  LDL R168, [R1+0x4c] ;  /* 0x00004c0001a87983 */ /* 0x000ee20000100800 */
[----:B------:R-:W-:-:S02]  /*1890*/  HADD2.F32 R154, -RZ, R190.H1_H1 ;  /* 0x300000beff9a7230 */ /* 0x000fc40000004100 */
[C---:B------:R-:W-:Y:S01]  /*18a0*/  FMUL.FTZ R0, R199.reuse, R231 ;  /* 0x000000e7c7007220 */ /* 0x040fe20000410000 */
[----:B------:R-:W-:Y:S01]  /*18b0*/  FMUL.FTZ R190, R199, R229 ;  /* 0x000000e5c7be7220 */ /* 0x000fe20000410000 */
[----:B------:R-:W-:Y:S01]  /*18c0*/  MOV R229, R246 ;  /* 0x000000f600e57202 */ /* 0x000fe20000000f00 */
[----:B------:R-:W-:Y:S01]  /*18d0*/  FFMA.FTZ R73, R191, R235, R73 ;  /* 0x000000ebbf497223 */ /* 0x000fe20000010049 */
[----:B------:R-:W-:Y:S01]  /*18e0*/  FADD.FTZ R149, R149, R235 ;  /* 0x000000eb95957221 */ /* 0x000fe20000010000 */
[--C-:B------:R-:W-:Y:S01]  /*18f0*/  HADD2.F32 R220, -RZ, R176.reuse.H0_H0 ;  /* 0x200000b0ffdc7230 */ /* 0x100fe20000004100 */
[----:B------:R-:W3:Y:S01]  /*1900*/  LDL R246, [R1+0x78] ;  /* 0x0000780001f67983 */ /* 0x000ee20000100800 */
[----:B------:R-:W-:Y:S02]  /*1910*/  HADD2.F32 R3, -RZ, R176.H1_H1 ;  /* 0x300000b0ff037230 */ /* 0x000fe40000004100 */
[----:B------:R-:W-:Y:S01]  /*1920*/  FMUL.FTZ R176, R199, R4 ;  /* 0x00000004c7b07220 */ /* 0x000fe20000410000 */
[--C-:B------:R-:W-:Y:S01]  /*1930*/  HADD2.F32 R161, -RZ, R187.reuse.H0_H0 ;  /* 0x200000bbffa17230 */ /* 0x100fe20000004100 */
[----:B------:R-:W-:Y:S01]  /*1940*/  MOV R231, R241 ;  /* 0x000000f100e77202 */ /* 0x000fe20000000f00 */
[----:B------:R-:W-:-:S02]  /*1950*/  HADD2.F32 R160, -RZ, R187.H1_H1 ;  /* 0x300000bbffa07230 */ /* 0x000fc40000004100 */
[----:B------:R-:W-:Y:S01]  /*1960*/  FFMA.FTZ R72, R0, R236, R72 ;  /* 0x000000ec00487223 */ /* 0x000fe20000010048 */
[----:B------:R-:W-:Y:S01]  /*1970*/  FADD.FTZ R148, R148, R236 ;  /* 0x000000ec94947221 */ /* 0x000fe20000010000 */
[----:B------:R-:W-:Y:S01]  /*1980*/  FMUL.FTZ R187, R199, R207 ;  /* 0x000000cfc7bb7220 */ /* 0x000fe20000410000 */
[----:B------:R-:W3:Y:S01]  /*1990*/  LDL R241, [R1+0x7c] ;  /* 0x00007c0001f17983 */ /* 0x000ee20000100800 */
[----:B------:R-:W-:Y:S01]  /*19a0*/  FFMA.FTZ R82, R178, R234, R82 ;  /* 0x000000eab2527223 */ /* 0x000fe20000010052 */
[----:B------:R-:W-:Y:S02]  /*19b0*/  FADD.FTZ R142, R142, R234 ;  /* 0x000000ea8e8e7221 */ /* 0x000fe40000010000 */
[----:B------:R-:W3:Y:S01]  /*19c0*/  LDL R207, [R1+0x84] ;  /* 0x0000840001cf7983 */ /* 0x000ee20000100800 */
[----:B--2---:R-:W-:Y:S01]  /*19d0*/  FMUL.FTZ R249, R249, R235 ;  /* 0x000000ebf9f97220 */ /* 0x004fe20000410000 */
[----:B----4-:R-:W-:Y:S02]  /*19e0*/  FMUL.FTZ R235, R167, R225 ;  /* 0x000000e1a7eb7220 */ /* 0x010fe40000410000 */
[----:B------:R-:W2:Y:S01]  /*19f0*/  LDL R167, [R1+0x50] ;  /* 0x0000500001a77983 */ /* 0x000ea20000100800 */
[----:B------:R-:W-:Y:S01]  /*1a00*/  FMUL.FTZ R4, R213, R236 ;  /* 0x000000ecd5047220 */ /* 0x000fe20000410000 */
[----:B------:R-:W-:Y:S01]  /*1a10*/  FMUL.FTZ R236, R228, R234 ;  /* 0x000000eae4ec7220 */ /* 0x000fe20000410000 */
[----:B------:R-:W-:-:S02]  /*1a20*/  FMUL.FTZ R234, R166, R229 ;  /* 0x000000e5a6ea7220 */ /* 0x000fc40000410000 */
[----:B------:R-:W4:Y:S01]  /*1a30*/  LDL R166, [R1+0x54] ;  /* 0x0000540001a67983 */ /* 0x000f220000100800 */
[----:B------:R-:W-:Y:S01]  /*1a40*/  FFMA.FTZ R75, R189, R237, R75 ;  /* 0x000000edbd4b7223 */ /* 0x000fe2000001004b */
[----:B------:R-:W-:Y:S01]  /*1a50*/  FADD.FTZ R151, R151, R237 ;  /* 0x000000ed97977221 */ /* 0x000fe20000010000 */
[--C-:B------:R-:W-:Y:S02]  /*1a60*/  HADD2.F32 R244, -RZ, R184.reuse.H0_H0 ;  /* 0x200000b8fff47230 */ /* 0x100fe40000004100 */
[----:B------:R-:W-:Y:S02]  /*1a70*/  HADD2.F32 R243, -RZ, R184.H1_H1 ;  /* 0x300000b8fff37230 */ /* 0x000fe40000004100 */
[----:B------:R-:W-:Y:S01]  /*1a80*/  FMUL.FTZ R184, R199, R211 ;  /* 0x000000d3c7b87220 */ /* 0x000fe20000410000 */
[----:B------:R-:W-:Y:S01]  /*1a90*/  FMUL.FTZ R247, R247, R237 ;  /* 0x000000edf7f77220 */ /* 0x000fe20000410000 */
[C---:B------:R-:W-:Y:S01]  /*1aa0*/  FMUL.FTZ R26, R199.reuse, R10 ;  /* 0x0000000ac71a7220 */ /* 0x040fe20000410000 */
        /* <DEDUP_REMOVED lines=8> */
[----:B------:R-:W4:Y:S04]  /*1b30*/  LDL R171, [R1+0x3c] ;  /* 0x00003c0001ab7983 */ /* 0x000f280000100800 */
[----:B------:R-:W4:Y:S01]  /*1b40*/  LDL R205, [R1+0x38] ;  /* 0x0000380001cd7983 */ /* 0x000f220000100800 */
[----:B------:R-:W-:-:S02]  /*1b50*/  HADD2.F32 R227, -RZ, R227.H1_H1 ;  /* 0x300000e3ffe37230 */ /* 0x000fc40000004100 */
[C---:B------:R-:W-:Y:S01]  /*1b60*/  FMUL.FTZ R174, R199.reuse, R6 ;  /* 0x00000006c7ae7220 */ /* 0x040fe20000410000 */
[C---:B------:R-:W-:Y:S01]  /*1b70*/  FMUL.FTZ R25, R199.reuse, R11 ;  /* 0x0000000bc7197220 */ /* 0x040fe20000410000 */
[----:B------:R-:W-:Y:S01]  /*1b80*/  FMUL.FTZ R11, R199, R170 ;  /* 0x000000aac70b7220 */ /* 0x000fe20000410000 */
[----:B------:R-:W-:Y:S01]  /*1b90*/  FMUL.FTZ R248, R248, R238 ;  /* 0x000000eef8f87220 */ /* 0x000fe20000410000 */
[----:B------:R-:W4:Y:S01]  /*1ba0*/  LDL R170, [R1+0x40] ;  /* 0x0000400001aa7983 */ /* 0x000f220000100800 */
        /* <DEDUP_REMOVED lines=8> */
[----:B------:R-:W-:Y:S01]  /*1c30*/  FMUL.FTZ R233, R165, R230 ;  /* 0x000000e6a5e97220 */ /* 0x000fe20000410000 */
[----:B------:R-:W-:Y:S01]  /*1c40*/  FFMA.FTZ R165, R0, R4, RZ ;  /* 0x0000000400a57223 */ /* 0x000fe200000100ff */
[----:B------:R-:W-:Y:S01]  /*1c50*/  FMUL.FTZ R27, R199, R9 ;  /* 0x00000009c71b7220 */ /* 0x000fe20000410000 */
[----:B------:R-:W-:Y:S01]  /*1c60*/  FADD.FTZ R145, R145, R239 ;  /* 0x000000ef91917221 */ /* 0x000fe20000010000 */
[----:B------:R-:W-:Y:S01]  /*1c70*/  FMUL.FTZ R232, R164, R231 ;  /* 0x000000e7a4e87220 */ /* 0x000fe20000410000 */
[----:B------:R-:W-:Y:S01]  /*1c80*/  FADD.FTZ R164, RZ, R4 ;  /* 0x00000004ffa47221 */ /* 0x000fe20000010000 */
[----:B------:R-:W-:Y:S01]  /*1c90*/  FFMA.FTZ R165, R191, R249, R165 ;  /* 0x000000f9bfa57223 */ /* 0x000fe200000100a5 */
[----:B------:R-:W-:Y:S01]  /*1ca0*/  FFMA.FTZ R77, R187, R239, R77 ;  /* 0x000000efbb4d7223 */ /* 0x000fe2000001004d */
[----:B------:R-:W-:Y:S01]  /*1cb0*/  FADD.FTZ R133, R133, R3 ;  /* 0x0000000385857221 */ /* 0x000fe20000010000 */
[----:B------:R-:W-:Y:S01]  /*1cc0*/  FADD.FTZ R164, R164, R249 ;  /* 0x000000f9a4a47221 */ /* 0x000fe20000010000 */
[----:B------:R-:W4:Y:S01]  /*1cd0*/  LDL R211, [R1+0x80] ;  /* 0x0000800001d37983 */ /* 0x000f220000100800 */
[----:B---3--:R-:W-:-:S03]  /*1ce0*/  FMUL.FTZ R231, R169, R227 ;  /* 0x000000e3a9e77220 */ /* 0x008fc60000410000 */
[----:B------:R-:W3:Y:S01]  /*1cf0*/  LDL R169, [R1+0x44] ;  /* 0x0000440001a97983 */ /* 0x000ee20000100800 */
[----:B------:R-:W-:Y:S01]  /*1d00*/  FADD.FTZ R164, R164, R248 ;  /* 0x000000f8a4a47221 */ /* 0x000fe20000010000 */
[----:B------:R-:W-:-:S03]  /*1d10*/  FFMA.FTZ R165, R190, R248, R165 ;  /* 0x000000f8bea57223 */ /* 0x000fc600000100a5 */
[----:B------:R-:W-:Y:S01]  /*1d20*/  FADD.FTZ R164, R164, R247 ;  /* 0x000000f7a4a47221 */ /* 0x000fe20000010000 */
[----:B------:R-:W-:Y:S01]  /*1d30*/  FFMA.FTZ R165, R189, R247, R165 ;  /* 0x000000f7bda57223 */ /* 0x000fe200000100a5 */
[----:B------:R-:W-:Y:S01]  /*1d40*/  FADD.FTZ R139, R139, R227 ;  /* 0x000000e38b8b7221 */ /* 0x000fe20000010000 */
[----:B------:R-:W-:Y:S01]  /*1d50*/  FFMA.FTZ R87, R173, R227, R87 ;  /* 0x000000e3ad577223 */ /* 0x000fe20000010057 */
[-C--:B------:R-:W-:Y:S01]  /*1d60*/  FFMA.FTZ R89, R27, R3.reuse, R89 ;  /* 0x000000031b597223 */ /* 0x080fe20000010059 */
[----:B------:R-:W-:Y:S02]  /*1d70*/  FMUL.FTZ R229, R168, R3 ;  /* 0x00000003a8e57220 */ /* 0x000fe40000410000 */
[----:B------:R-:W3:Y:S01]  /*1d80*/  LDL R168, [R1+0x28] ;  /* 0x0000280001a87983 */ /* 0x000ee20000100800 */
[----:B------:R-:W-:-:S04]  /*1d90*/  FMUL.FTZ R246, R246, R240 ;  /* 0x000000f0f6f67220 */ /* 0x000fc80000410000 */
[----:B------:R-:W-:Y:S01]  /*1da0*/  FADD.FTZ R164, R164, R246 ;  /* 0x000000f6a4a47221 */ /* 0x000fe20000010000 */
[----:B------:R-:W-:Y:S01]  /*1db0*/  FFMA.FTZ R165, R188, R246, R165 ;  /* 0x000000f6bca57223 */ /* 0x000fe200000100a5 */
[----:B------:R-:W-:Y:S01]  /*1dc0*/  FMUL.FTZ R241, R241, R239 ;  /* 0x000000eff1f17220 */ /* 0x000fe20000410000 */
[----:B------:R-:W-:Y:S02]  /*1dd0*/  FMUL.FTZ R239, R207, R210 ;  /* 0x000000d2cfef7220 */ /* 0x000fe40000410000 */
[----:B------:R-:W3:Y:S01]  /*1de0*/  LDL R207, [R1+0x48] ;  /* 0x0000480001cf7983 */ /* 0x000ee20000100800 */
[----:B------:R-:W-:Y:S01]  /*1df0*/  FADD.FTZ R3, R164, R241 ;  /* 0x000000f1a4037221 */ /* 0x000fe20000010000 */
[----:B------:R-:W-:Y:S02]  /*1e00*/  FFMA.FTZ R164, R187, R241, R165 ;  /* 0x000000f1bba47223 */ /* 0x000fe400000100a5 */
[----:B------:R-:W3:Y:S01]  /*1e10*/  LDL R165, [R1+0x34] ;  /* 0x0000340001a57983 */ /* 0x000ee20000100800 */
[----:B--2---:R-:W-:-:S03]  /*1e20*/  FMUL.FTZ R228, R167, R222 ;  /* 0x000000dea7e47220 */ /* 0x004fc60000410000 */
[----:B------:R-:W2:Y:S01]  /*1e30*/  LDL R167, [R1+0x2c] ;  /* 0x00002c0001a77983 */ /* 0x000ea20000100800 */
[----:B----4-:R-:W-:-:S03]  /*1e40*/  FMUL.FTZ R227, R166, R221 ;  /* 0x000000dda6e37220 */ /* 0x010fc60000410000 */
[----:B------:R-:W4:Y:S01]  /*1e50*/  LDL R166, [R1+0x30] ;  /* 0x0000300001a67983 */ /* 0x000f220000100800 */
        /* <DEDUP_REMOVED lines=9> */
[----:B------:R-:W-:-:S02]  /*1ef0*/  FMUL.FTZ R225, R171, R223 ;  /* 0x000000dfabe17220 */ /* 0x000fc40000410000 */
[----:B------:R-:W4:Y:S01]  /*1f00*/  LDL R171, [R1+0x14] ;  /* 0x0000140001ab7983 */ /* 0x000f220000100800 */
[----:B------:R-:W-:-:S03]  /*1f10*/  FMUL.FTZ R226, R205, R226 ;  /* 0x000000e2cde27220 */ /* 0x000fc60000410000 */
[----:B------:R-:W4:Y:S01]  /*1f20*/  LDL R205, [R1+0x10] ;  /* 0x0000100001cd7983 */ /* 0x000f220000100800 */
[----:B------:R-:W-:-:S03]  /*1f30*/  FMUL.FTZ R224, R170, R224 ;  /* 0x000000e0aae07220 */ /* 0x000fc60000410000 */
[----:B------:R-:W4:Y:S01]  /*1f40*/  LDL R170, [R1+0x18] ;  /* 0x0000180001aa7983 */ /* 0x000f220000100800 */
[----:B------:R-:W-:Y:S01]  /*1f50*/  FFMA.FTZ R90, R26, R222, R90 ;  /* 0x000000de1a5a7223 */ /* 0x000fe2000001005a */
[----:B------:R-:W-:Y:S01]  /*1f60*/  FADD.FTZ R134, R134, R222 ;  /* 0x000000de86867221 */ /* 0x000fe20000010000 */
[C---:B------:R-:W-:Y:S01]  /*1f70*/  FMUL.FTZ R175, R199.reuse, R5 ;  /* 0x00000005c7af7220 */ /* 0x040fe20000410000 */
[----:B------:R-:W-:Y:S01]  /*1f80*/  FMUL.FTZ R172, R199, R8 ;  /* 0x00000008c7ac7220 */ /* 0x000fe20000410000 */
[----:B------:R-:W-:Y:S01]  /*1f90*/  FFMA.FTZ R91, R25, R221, R91 ;  /* 0x000000dd195b7223 */ /* 0x000fe2000001005b */
[----:B------:R-:W-:Y:S01]  /*1fa0*/  FADD.FTZ R135, R135, R221 ;  /* 0x000000dd87877221 */ /* 0x000fe20000010000 */
[----:B------:R-:W-:Y:S01]  /*1fb0*/  FADD.FTZ R137, R137, R230 ;  /* 0x000000e689897221 */ /* 0x000fe20000010000 */
[----:B------:R-:W-:Y:S01]  /*1fc0*/  FFMA.FTZ R85, R175, R230, R85 ;  /* 0x000000e6af557223 */ /* 0x000fe20000010055 */
[----:B------:R-:W-:Y:S01]  /*1fd0*/  FFMA.FTZ R88, R172, R220, R88 ;  /* 0x000000dcac587223 */ /* 0x000fe20000010058 */
[----:B------:R-:W-:Y:S01]  /*1fe0*/  FADD.FTZ R132, R132, R220 ;  /* 0x000000dc84847221 */ /* 0x000fe20000010000 */
[----:B---3--:R-:W-:-:S02]  /*1ff0*/  FMUL.FTZ R223, R169, R242 ;  /* 0x000000f2a9df7220 */ /* 0x008fc40000410000 */
[----:B------:R-:W3:Y:S01]  /*2000*/  LDL R169, [R1+0x1c] ;  /* 0x00001c0001a97983 */ /* 0x000ee20000100800 */
[----:B------:R-:W-:Y:S01]  /*2010*/  FMUL.FTZ R5, R199, R219 ;  /* 0x000000dbc7057220 */ /* 0x000fe20000410000 */
[----:B------:R-:W-:Y:S02]  /*2020*/  FMUL.FTZ R222, R168, R244 ;  /* 0x000000f4a8de7220 */ /* 0x000fe40000410000 */
[----:B------:R-:W3:Y:S01]  /*2030*/  LDL R168, [R1] ;  /* 0x0000000001a87983 */ /* 0x000ee20000100800 */
[----:B------:R-:W-:Y:S01]  /*2040*/  FMUL.FTZ R230, R207, R220 ;  /* 0x000000dccfe67220 */ /* 0x000fe20000410000 */
[----:B------:R-:W-:Y:S02]  /*2050*/  FMUL.FTZ R219, R165, R245 ;  /* 0x000000f5a5db7220 */ /* 0x000fe40000410000 */
[----:B------:R-:W3:Y:S01]  /*2060*/  LDL R165, [R1+0xc] ;  /* 0x00000c0001a57983 */ /* 0x000ee20000100800 */
[----:B--2---:R-:W-:-:S03]  /*2070*/  FMUL.FTZ R221, R167, R243 ;  /* 0x000000f3a7dd7220 */ /* 0x004fc60000410000 */
[----:B------:R-:W2:Y:S01]  /*2080*/  LDL R167, [R1+0x4] ;  /* 0x0000040001a77983 */ /* 0x000ea20000100800 */
[----:B----4-:R-:W-:-:S03]  /*2090*/  FMUL.FTZ R220, R166, R250 ;  /* 0x000000faa6dc7220 */ /* 0x010fc60000410000 */
[----:B------:R-:W4:Y:S01]  /*20a0*/  LDL R166, [R1+0x8] ;  /* 0x0000080001a67983 */ /* 0x000f220000100800 */
[----:B------:R-:W-:Y:S01]  /*20b0*/  FADD.FTZ R144, R144, R240 ;  /* 0x000000f090907221 */ /* 0x000fe20000010000 */
[----:B------:R-:W-:Y:S01]  /*20c0*/  FFMA.FTZ R76, R188, R240, R76 ;  /* 0x000000f0bc4c7223 */ /* 0x000fe2000001004c */
[----:B------:R-:W-:-:S04]  /*20d0*/  FMUL.FTZ R240, R211, R212 ;  /* 0x000000d4d3f07220 */ /* 0x000fc80000410000 */
        /* <DEDUP_REMOVED lines=21> */
[----:B------:R-:W-:Y:S01]  /*2230*/  FADD.FTZ R3, R3, R220 ;  /* 0x000000dc03037221 */ /* 0x000fe20000010000 */
[----:B------:R-:W-:-:S03]  /*2240*/  FMUL.FTZ R218, R205, R252 ;  /* 0x000000fccdda7220 */ /* 0x000fc60000410000 */
[----:B------:R-:W-:Y:S01]  /*2250*/  FADD.FTZ R3, R3, R219 ;  /* 0x000000db03037221 */ /* 0x000fe20000010000 */
[----:B------:R-:W-:Y:S01]  /*2260*/  FMUL.FTZ R7, R199, R217 ;  /* 0x000000d9c7077220 */ /* 0x000fe20000410000 */
[----:B------:R-:W-:Y:S02]  /*2270*/  FMUL.FTZ R217, R171, R251 ;  /* 0x000000fbabd97220 */ /* 0x000fe40000410000 */
[----:B------:R-:W-:Y:S01]  /*2280*/  FADD.FTZ R3, R3, R218 ;  /* 0x000000da03037221 */ /* 0x000fe20000010000 */
[----:B------:R-:W-:Y:S01]  /*2290*/  FMUL.FTZ R8, R199, R216 ;  /* 0x000000d8c7087220 */ /* 0x000fe20000410000 */
[----:B------:R-:W-:Y:S02]  /*22a0*/  FMUL.FTZ R216, R170, R161 ;  /* 0x000000a1aad87220 */ /* 0x000fe40000410000 */
[----:B------:R-:W-:Y:S01]  /*22b0*/  FADD.FTZ R3, R3, R217 ;  /* 0x000000d903037221 */ /* 0x000fe20000010000 */
[----:B------:R-:W-:Y:S01]  /*22c0*/  FMUL.FTZ R9, R199, R215 ;  /* 0x000000d7c7097220 */ /* 0x000fe20000410000 */
[----:B---3--:R-:W-:-:S02]  /*22d0*/  FMUL.FTZ R215, R169, R160 ;  /* 0x000000a0a9d77220 */ /* 0x008fc40000410000 */
[----:B------:R-:W-:Y:S01]  /*22e0*/  FADD.FTZ R3, R3, R216 ;  /* 0x000000d803037221 */ /* 0x000fe20000010000 */
[----:B------:R-:W-:-:S03]  /*22f0*/  FMUL.FTZ R214, R168, R159 ;  /* 0x0000009fa8d67220 */ /* 0x000fc60000410000 */
[----:B------:R-:W-:Y:S01]  /*2300*/  FADD.FTZ R3, R3, R215 ;  /* 0x000000d703037221 */ /* 0x000fe20000010000 */
[----:B------:R-:W-:-:S03]  /*2310*/  FADD.FTZ R146, R146, R212 ;  /* 0x000000d492927221 */ /* 0x000fc60000010000 */
        /* <DEDUP_REMOVED lines=8> */
[----:B------:R0:W5:Y:S01]  /*23a0*/  LDL.LU R161, [R1+0xbc] ;  /* 0x0000bc0001a17983 */ /* 0x0001620000300800 */
[----:B------:R-:W-:Y:S01]  /*23b0*/  FADD.FTZ R123, R123, R160 ;  /* 0x000000a07b7b7221 */ /* 0x000fe20000010000 */
        /* <DEDUP_REMOVED lines=8> */
[----:B------:R-:W-:Y:S01]  /*2440*/  FADD.FTZ R118, R118, R157 ;  /* 0x0000009d76767221 */ /* 0x000fe20000010000 */
[----:B------:R-:W-:Y:S01]  /*2450*/  FMUL.FTZ R209, R69, R154 ;  /* 0x0000009a45d17220 */ /* 0x000fe20000410000 */
[----:B------:R-:W-:Y:S01]  /*2460*/  FFMA.FTZ R107, R9, R156, R107 ;  /* 0x0000009c096b7223 */ /* 0x000fe2000001006b */
[----:B------:R-:W-:Y:S01]  /*2470*/  FADD.FTZ R119, R119, R156 ;  /* 0x0000009c77777221 */ /* 0x000fe20000010000 */
        /* <DEDUP_REMOVED lines=9> */
[----:B--2---:R-:W-:-:S02]  /*2510*/  FMUL.FTZ R213, R167, R158 ;  /* 0x0000009ea7d57220 */ /* 0x004fc40000410000 */
[----:B------:R0:W5:Y:S02]  /*2520*/  LDL.LU R158, [R1+0xb0] ;  /* 0x0000b000019e7983 */ /* 0x0001640000300800 */
[----:B------:R-:W-:Y:S01]  /*2530*/  FADD.FTZ R3, R3, R213 ;  /* 0x000000d503037221 */ /* 0x000fe20000010000 */
[----:B----4-:R-:W-:Y:S02]  /*2540*/  FMUL.FTZ R212, R166, R157 ;  /* 0x0000009da6d47220 */ /* 0x010fe40000410000 */
[----:B------:R0:W5:Y:S02]  /*2550*/  LDL.LU R157, [R1+0xac] ;  /* 0x0000ac00019d7983 */ /* 0x0001640000300800 */
[----:B------:R-:W-:Y:S02]  /*2560*/  FADD.FTZ R3, R3, R212 ;  /* 0x000000d403037221 */ /* 0x000fe40000010000 */
[----:B------:R0:W5:Y:S02]  /*2570*/  LDL.LU R156, [R1+0xa8] ;  /* 0x0000a800019c7983 */ /* 0x0001640000300800 */
[----:B------:R-:W-:-:S02]  /*2580*/  FADD.FTZ R3, R3, R211 ;  /* 0x000000d303037221 */ /* 0x000fc40000010000 */
[----:B------:R0:W5:Y:S02]  /*2590*/  LDL.LU R155, [R1+0xa4] ;  /* 0x0000a400019b7983 */ /* 0x0001640000300800 */
[----:B------:R-:W-:Y:S02]  /*25a0*/  FADD.FTZ R3, R3, R210 ;  /* 0x000000d203037221 */ /* 0x000fe40000010000 */
[----:B------:R0:W5:Y:S02]  /*25b0*/  LDL.LU R154, [R1+0xa0] ;  /* 0x0000a000019a7983 */ /* 0x0001640000300800 */
[----:B------:R-:W-:Y:S01]  /*25c0*/  FADD.FTZ R165, R3, R209 ;  /* 0x000000d103a57221 */ /* 0x000fe20000010000 */
[----:B------:R-:W-:Y:S01]  /*25d0*/  FMUL.FTZ R3, R71, R152 ;  /* 0x0000009847037220 */ /* 0x000fe20000410000 */
[----:B------:R0:W5:Y:S04]  /*25e0*/  LDL.LU R153, [R1+0x9c] ;  /* 0x00009c0001997983 */ /* 0x0001680000300800 */
[----:B------:R0:W5:Y:S01]  /*25f0*/  LDL.LU R152, [R1+0x98] ;  /* 0x0000980001987983 */ /* 0x0001620000300800 */
        /* <DEDUP_REMOVED lines=50> */
[----:B0-----:R-:W-:-:S07]  /*2920*/  FFMA.FTZ R165, R5, R3, R164 ;  /* 0x0000000305a57223 */ /* 0x001fce00000100a4 */
.L_x_12406:
[----:B------:R-:W-:Y:S05]  /*2930*/  BSYNC B0 ;  /* 0x0000000000007941 */ /* 0x000fea0003800000 */
.L_x_12404:
[----:B------:R-:W0:Y:S01]  /*2940*/  S2R R168, SR_TID.X ;  /* 0x0000000000a87919 */ /* 0x000e220000002100 */
[----:B-----5:R-:W-:Y:S01]  /*2950*/  MOV R164, R192 ;  /* 0x000000c000a47202 */ /* 0x020fe20000000f00 */
[----:B------:R-:W-:Y:S01]  /*2960*/  UMOV UR6, 0xffffffff ;  /* 0xffffffff00067882 */ /* 0x000fe20000000000 */
[----:B------:R-:W-:Y:S02]  /*2970*/  MOV R167, R202 ;  /* 0x000000ca00a77202 */ /* 0x000fe40000000f00 */
[----:B------:R-:W-:Y:S02]  /*2980*/  PRMT R251, R164, 0x7610, R251 ;  /* 0x00007610a4fb7816 */ /* 0x000fe400000000fb */
[----:B------:R-:W-:Y:S02]  /*2990*/  PRMT R242, R167, 0x7610, R242 ;  /* 0x00007610a7f27816 */ /* 0x000fe400000000f2 */
[----:B------:R-:W-:Y:S02]  /*29a0*/  MOV R164, R182 ;  /* 0x000000b600a47202 */ /* 0x000fe40000000f00 */
[----:B------:R-:W-:-:S02]  /*29b0*/  MOV R167, R180 ;  /* 0x000000b400a77202 */ /* 0x000fc40000000f00 */
[----:B------:R-:W-:Y:S02]  /*29c0*/  PRMT R252, R164, 0x7610, R252 ;  /* 0x00007610a4fc7816 */ /* 0x000fe400000000fc */
[----:B------:R-:W-:Y:S02]  /*29d0*/  PRMT R164, R167, 0x7610, R164 ;  /* 0x00007610a7a47816 */ /* 0x000fe400000000a4 */
[----:B------:R-:W-:Y:S02]  /*29e0*/  LOP3.LUT P5, RZ, R204, 0xff, RZ, 0xc0, !PT ;  /* 0x000000ffccff7812 */ /* 0x000fe400078ac0ff */
[----:B------:R-:W-:Y:S01]  /*29f0*/  MOV R166, R196 ;  /* 0x000000c400a67202 */ /* 0x000fe20000000f00 */
[----:B------:R1:W-:Y:S03]  /*2a00*/  STL.S16 [R1+0x20], R164 ;  /* 0x000020a401007387 */ /* 0x0003e60000100600 */
[----:B------:R-:W-:-:S02]  /*2a10*/  PRMT R250, R166, 0x7610, R250 ;  /* 0x00007610a6fa7816 */ /* 0x000fc400000000fa */
        /* <DEDUP_REMOVED lines=23> */
.L_x_12499:
[----:B------:R-:W2:Y:S01]  /*2b90*/  S2R R169, SR_CgaCtaId ;  /* 0x0000000000a97919 */ /* 0x000ea20000008800 */
[----:B01----:R-:W-:Y:S01]  /*2ba0*/  FADD.FTZ R165, R165, R167 ;  /* 0x000000a7a5a57221 */ /* 0x003fe20000010000 */
[----:B------:R-:W-:Y:S01]  /*2bb0*/  @!P0 LOP3.LUT R168, R205, 0x3, RZ, 0xc0, !PT ;  /* 0x00000003cda88812 */ /* 0x000fe200078ec0ff */
[----:B------:R-:W0:Y:S01]  /*2bc0*/  LDC R243, c[0x0][0x218] ;  /* 0x00008600fff37b82 */ /* 0x000e220000000800 */
[----:B------:R-:W-:Y:S01]  /*2bd0*/  MOV R167, 0x400 ;  /* 0x0000040000a77802 */ /* 0x000fe20000000f00 */
[----:B------:R-:W-:Y:S01]  /*2be0*/  FADD.FTZ R164, R170, R171 ;  /* 0x000000abaaa47221 */ /* 0x000fe20000010000 */
[----:B------:R-:W-:Y:S01]  /*2bf0*/  @!P0 IADD3 R168, R166, R168, RZ ;  /* 0x000000a8a6a88210 */ /* 0x000fe20007ffe0ff */
[----:B------:R-:W1:Y:S01]  /*2c00*/  S2R R204, SR_TID.X ;  /* 0x0000000000cc7919 */ /* 0x000e620000002100 */
[----:B------:R-:W-:Y:S05]  /*2c10*/  WARPSYNC.ALL ;  /* 0x0000000000007948 */ /* 0x000fea0003800000 */
[----:B------:R-:W-:Y:S01]  /*2c20*/  @P4 IADD3 R2, R2, -0x1, RZ ;  /* 0xffffffff02024810 */ /* 0x000fe20007ffe0ff */
[----:B------:R-:W-:Y:S04]  /*2c30*/  BSSY B0, `(.L_x_12408) ;  /* 0x0000026000007945 */ /* 0x000fe80003800000 */
        /* <DEDUP_REMOVED lines=37> */
.L_x_12409:
[----:B------:R-:W-:Y:S05]  /*2e90*/  BSYNC B0 ;  /* 0x0000000000007941 */ /* 0x000fea0003800000 */
.L_x_12408:
        /* <DEDUP_REMOVED lines=20> */
.L_x_12411:
[----:B------:R-:W-:Y:S05]  /*2fe0*/  BSYNC B0 ;  /* 0x0000000000007941 */ /* 0x000fea0003800000 */
.L_x_12410:
        /* <DEDUP_REMOVED lines=12> */
.L_x_12413:
[----:B------:R-:W-:Y:S05]  /*30b0*/  BSYNC B0 ;  /* 0x0000000000007941 */ /* 0x000fea0003800000 */
.L_x_12412:
        /* <DEDUP_REMOVED lines=22> */
.L_x_12415:
[----:B------:R-:W-:Y:S05]  /*3220*/  BSYNC B0 ;  /* 0x0000000000007941 */ /* 0x000fea0003800000 */
.L_x_12414:
        /* <DEDUP_REMOVED lines=17> */
.L_x_12417:
[----:B------:R-:W-:Y:S05]  /*3340*/  BSYNC B0 ;  /* 0x0000000000007941 */ /* 0x000fea0003800000 */
.L_x_12416:
        /* <DEDUP_REMOVED lines=18> */
.L_x_12419:
[----:B------:R-:W-:Y:S05]  /*3470*/  BSYNC B0 ;  /* 0x0000000000007941 */ /* 0x000fea0003800000 */
.L_x_12418:
        /* <DEDUP_REMOVED lines=18> */
.L_x_12421:
[----:B------:R-:W-:Y:S05]  /*35a0*/  BSYNC B0 ;  /* 0x0000000000007941 */ /* 0x000fea0003800000 */
.L_x_12420:
        /* <DEDUP_REMOVED lines=22> */
.L_x_12423:
[----:B------:R-:W-:Y:S05]  /*3710*/  BSYNC B0 ;  /* 0x0000000000007941 */ /* 0x000fea0003800000 */
.L_x_12422:
        /* <DEDUP_REMOVED lines=34> */
.L_x_12425:
[----:B------:R-:W-:Y:S05]  /*3940*/  BSYNC B0 ;  /* 0x0000000000007941 */ /* 0x000fea0003800000 */
.L_x_12424:
        /* <DEDUP_REMOVED lines=16> */
.L_x_12427:
[----:B------:R-:W-:Y:S05]  /*3a50*/  BSYNC B0 ;  /* 0x0000000000007941 */ /* 0x000fea0003800000 */
.L_x_12426:
        /* <DEDUP_REMOVED lines=16> */
.L_x_12429:
[----:B------:R-:W-:Y:S05]  /*3b60*/  BSYNC B0 ;  /* 0x0000000000007941 */ /* 0x000fea0003800000 */
.L_x_12428:
        /* <DEDUP_REMOVED lines=16> */
.L_x_12431:
[----:B------:R-:W-:Y:S05]  /*3c70*/  BSYNC B0 ;  /* 0x0000000000007941 */ /* 0x000fea0003800000 */
.L_x_12430:
        /* <DEDUP_REMOVED lines=20> */
.L_x_12433:
[----:B------:R-:W-:Y:S05]  /*3dc0*/  BSYNC B0 ;  /* 0x0000000000007941 */ /* 0x000fea0003800000 */
.L_x_12432:
        /* <DEDUP_REMOVED lines=20> */
.L_x_12435:
[----:B------:R-:W-:Y:S05]  /*3f10*/  BSYNC B0 ;  /* 0x0000000000007941 */ /* 0x000fea0003800000 */
.L_x_12434:
[----:B0-----:R-:W-:Y:S01]  /*3f20*/  @P4 FMUL.FTZ R165, R203, R165 ;  /* 0x000000a5cba54220 */ /* 0x001fe20000410000 */
[----:B------:R-:W-:Y:S01]  /*3f30*/  @P4 LOP3.LUT P6, RZ, R197, 0xff00, RZ, 0xc0, !PT ;  /* 0x0000ff00c5ff4812 */ /* 0x000fe200078cc0ff */
[----:B------:R-:W-:Y:S01]  /*3f40*/  BSSY B0, `(.L_x_12436) ;  /* 0x0000012000007945 */ /* 0x000fe20003800000 */
[----:B------:R-:W-:Y:S01]  /*3f50*/  @P4 F2FP.F16.F32.PACK_AB R168, RZ, R168 ;  /* 0x000000a8ffa8423e */ /* 0x000fe200000000ff */
[----:B------:R-:W-:-:S03]  /*3f60*/  @P4 FMUL.FTZ R164, R165, R164 ;  /* 0x000000a4a5a44220 */ /* 0x000fc60000410000 */
[----:B------:R-:W-:Y:S02]  /*3f70*/  @P4 PRMT R154, R168, 0x7610, R154 ;  /* 0x00007610a89a4816 */ /* 0x000fe4000000009a */
[----:B------:R-:W-:Y:S02]  /*3f80*/  @P4 FSEL R164, R164, RZ, P6 ;  /* 0x000000ffa4a44208 */ /* 0x000fe40003000000 */
[----:B------:R-:W-:Y:S02]  /*3f90*/  @!P2 ISETP.NE.U32.AND P6, PT, R195, RZ, PT ;  /* 0x000000ffc300a20c */ /* 0x000fe40003fc5070 */
[----:B------:R-:W-:Y:S02]  /*3fa0*/  @P4 F2FP.F16.F32.PACK_AB R169, RZ, R164 ;  /* 0x000000a4ffa9423e */ /* 0x000fe400000000ff */
        /* <DEDUP_REMOVED lines=11> */
.L_x_12437:
[----:B------:R-:W-:Y:S05]  /*4060*/  BSYNC B0 ;  /* 0x0000000000007941 */ /* 0x000fea0003800000 */
.L_x_12436:
        /* <DEDUP_REMOVED lines=15> */
.L_x_12439:
[----:B------:R-:W-:Y:S05]  /*4160*/  BSYNC B0 ;  /* 0x0000000000007941 */ /* 0x000fea0003800000 */
.L_x_12438:
        /* <DEDUP_REMOVED lines=20> */
[----:B------:R-:W-:Y:S02]  /*42b0*/  @P4 F2FP.F16.F32.PACK_AB R166, RZ, R244 ;  /* 0x000000f4ffa6423e */ /* 0x000fe400000000ff */
[----:B------:R-:W-:Y:S02]  /*42c0*/  @P4 F2FP.F16.F32.PACK_AB R167, RZ, R167 ;  /* 0x000000a7ffa7423e */ /* 0x000fe400000000ff */
        /* <DEDUP_REMOVED lines=15> */
.L_x_12441:
[----:B------:R-:W-:Y:S05]  /*43c0*/  BSYNC B0 ;  /* 0x0000000000007941 */ /* 0x000fea0003800000 */
.L_x_12440:
        /* <DEDUP_REMOVED lines=16> */
.L_x_12443:
[----:B------:R-:W-:Y:S05]  /*44d0*/  BSYNC B0 ;  /* 0x0000000000007941 */ /* 0x000fea0003800000 */
.L_x_12442:
        /* <DEDUP_REMOVED lines=16> */
.L_x_12445:
[----:B------:R-:W-:Y:S05]  /*45e0*/  BSYNC B0 ;  /* 0x0000000000007941 */ /* 0x000fea0003800000 */
.L_x_12444:
        /* <DEDUP_REMOVED lines=16> */
.L_x_12447:
[----:B------:R-:W-:Y:S05]  /*46f0*/  BSYNC B0 ;  /* 0x0000000000007941 */ /* 0x000fea0003800000 */
.L_x_12446:
        /* <DEDUP_REMOVED lines=16> */
.L_x_12449:
[----:B------:R-:W-:Y:S05]  /*4800*/  BSYNC B0 ;  /* 0x0000000000007941 */ /* 0x000fea0003800000 */
.L_x_12448:
        /* <DEDUP_REMOVED lines=16> */
.L_x_12451:
[----:B------:R-:W-:Y:S05]  /*4910*/  BSYNC B0 ;  /* 0x0000000000007941 */ /* 0x000fea0003800000 */
.L_x_12450:
        /* <DEDUP_REMOVED lines=20> */
.L_x_12453:
[----:B------:R-:W-:Y:S05]  /*4a60*/  BSYNC B0 ;  /* 0x0000000000007941 */ /* 0x000fea0003800000 */
.L_x_12452:
        /* <DEDUP_REMOVED lines=15> */
.L_x_12455:
[----:B------:R-:W-:Y:S05]  /*4b60*/  BSYNC B0 ;  /* 0x0000000000007941 */ /* 0x000fea0003800000 */
.L_x_12454:
        /* <DEDUP_REMOVED lines=21> */
[----:B------:R-:W-:Y:S02]  /*4cc0*/  @P4 F2FP.F16.F32.PACK_AB R167, RZ, R251 ;  /* 0x000000fbffa7423e */ /* 0x000fe400000000ff */
[----:B------:R-:W-:Y:S01]  /*4cd0*/  @P4 F2FP.F16.F32.PACK_AB R168, RZ, R250 ;  /* 0x000000faffa8423e */ /* 0x000fe200000000ff */
[----:B------:R-:W-:Y:S01]  /*4ce0*/  @P4 FMUL.FTZ R166, R166, R170 ;  /* 0x000000aaa6a64220 */ /* 0x000fe20000410000 */
[----:B------:R-:W-:Y:S02]  /*4cf0*/  @P4 IADD3 R170, R2, 0x100, RZ ;  /* 0x0000010002aa4810 */ /* 0x000fe40007ffe0ff */
[----:B------:R-:W-:-:S02]  /*4d00*/  @P4 PRMT R154, R167, 0x7610, R154 ;  /* 0x00007610a79a4816 */ /* 0x000fc4000000009a */
[----:B------:R-:W-:Y:S02]  /*4d10*/  @P4 FSEL R169, R166, RZ, P6 ;  /* 0x000000ffa6a94208 */ /* 0x000fe40003000000 */
[----:B------:R-:W-:Y:S02]  /*4d20*/  @P4 F2FP.F16.F32.PACK_AB R166, RZ, R245 ;  /* 0x000000f5ffa6423e */ /* 0x000fe400000000ff */
[----:B------:R-:W-:Y:S02]  /*4d30*/  @P4 F2FP.F16.F32.PACK_AB R169, RZ, R169 ;  /* 0x000000a9ffa9423e */ /* 0x000fe400000000ff */
        /* <DEDUP_REMOVED lines=16> */
.L_x_12457:
[----:B------:R-:W-:Y:S05]  /*4e40*/  BSYNC B0 ;  /* 0x0000000000007941 */ /* 0x000fea0003800000 */
.L_x_12456:
        /* <DEDUP_REMOVED lines=16> */
.L_x_12459:
[----:B------:R-:W-:Y:S05]  /*4f50*/  BSYNC B0 ;  /* 0x0000000000007941 */ /* 0x000fea0003800000 */
.L_x_12458:
        /* <DEDUP_REMOVED lines=17> */
.L_x_12461:
[----:B------:R-:W-:Y:S05]  /*5070*/  BSYNC B0 ;  /* 0x0000000000007941 */ /* 0x000fea0003800000 */
.L_x_12460:
        /* <DEDUP_REMOVED lines=20> */
.L_x_12463:
[----:B------:R-:W-:Y:S05]  /*51c0*/  BSYNC B0 ;  /* 0x0000000000007941 */ /* 0x000fea0003800000 */
.L_x_12462:
        /* <DEDUP_REMOVED lines=18> */
.L_x_12465:
[----:B------:R-:W-:Y:S05]  /*52f0*/  BSYNC B0 ;  /* 0x0000000000007941 */ /* 0x000fea0003800000 */
.L_x_12464:
        /* <DEDUP_REMOVED lines=16> */
.L_x_12467:
[----:B------:R-:W-:Y:S05]  /*5400*/  BSYNC B0 ;  /* 0x0000000000007941 */ /* 0x000fea0003800000 */
.L_x_12466:
        /* <DEDUP_REMOVED lines=16> */
.L_x_12469:
[----:B------:R-:W-:Y:S05]  /*5510*/  BSYNC B0 ;  /* 0x0000000000007941 */ /* 0x000fea0003800000 */
.L_x_12468:
        /* <DEDUP_REMOVED lines=19> */
.L_x_12471:
[----:B------:R-:W-:Y:S05]  /*5650*/  BSYNC B0 ;  /* 0x0000000000007941 */ /* 0x000fea0003800000 */
.L_x_12470:
[C---:B------:R-:W-:Y:S01]  /*5660*/  SEL R167, R206.reuse, R163, P1 ;  /* 0x000000a3cea77207 */ /* 0x040fe20000800000 */
[----:B-1----:R-:W-:Y:S01]  /*5670*/  @P4 FMUL.FTZ R171, R206, R171 ;  /* 0x000000abceab4220 */ /* 0x002fe20000410000 */
[----:B------:R-:W-:Y:S01]  /*5680*/  @P4 LOP3.LUT P6, RZ, R183, 0xff000000, RZ, 0xc0, !PT ;  /* 0xff000000b7ff4812 */ /* 0x000fe200078cc0ff */
[----:B------:R-:W-:Y:S02]  /*5690*/  BSSY B0, `(.L_x_12472) ;  /* 0x0000023000007945 */ /* 0x000fe40003800000 */
[----:B------:R0:W-:Y:S02]  /*56a0*/  @P0 STG.E.128 desc[UR4][R168.64+0x10], R164 ;  /* 0x000010a4a8000986 */ /* 0x0001e4000c101d04 */
[----:B0-----:R-:W0:Y:S01]  /*56b0*/  @P4 LDC.64 R164, c[0x0][0x2f8] ;  /* 0x0000be00ffa44b82 */ /* 0x001e220000000a00 */
[----:B------:R-:W-:Y:S02]  /*56c0*/  @P4 F2FP.F16.F32.PACK_AB R166, RZ, R196 ;  /* 0x000000c4ffa6423e */ /* 0x000fe400000000ff */
[----:B------:R-:W-:-:S02]  /*56d0*/  @P4 F2FP.F16.F32.PACK_AB R168, RZ, R192 ;  /* 0x000000c0ffa8423e */ /* 0x000fc400000000ff */
[----:B------:R-:W-:Y:S01]  /*56e0*/  @P4 PRMT R152, R166, 0x7610, R152 ;  /* 0x00007610a6984816 */ /* 0x000fe20000000098 */
[----:B------:R-:W-:Y:S01]  /*56f0*/  @P4 FMUL.FTZ R166, R171, R170 ;  /* 0x000000aaaba64220 */ /* 0x000fe20000410000 */
[----:B------:R-:W-:Y:S02]  /*5700*/  @P4 F2FP.F16.F32.PACK_AB R169, RZ, R197 ;  /* 0x000000c5ffa9423e */ /* 0x000fe400000000ff */
[----:B------:R-:W-:Y:S02]  /*5710*/  @P4 PRMT R153, R168, 0x7610, R153 ;  /* 0x00007610a8994816 */ /* 0x000fe40000000099 */
[----:B------:R-:W-:Y:S02]  /*5720*/  @P4 F2FP.F16.F32.PACK_AB R167, RZ, R193 ;  /* 0x000000c1ffa7423e */ /* 0x000fe400000000ff */
[----:B------:R-:W-:Y:S02]  /*5730*/  @P4 PRMT R153, R153, 0x5410, R169 ;  /* 0x0000541099994816 */ /* 0x000fe400000000a9 */
[----:B------:R-:W-:-:S02]  /*5740*/  @P4 PRMT R152, R152, 0x5410, R167 ;  /* 0x0000541098984816 */ /* 0x000fc400000000a7 */
[----:B------:R-:W-:Y:S02]  /*5750*/  @P4 FSEL R169, R166, RZ, P6 ;  /* 0x000000ffa6a94208 */ /* 0x000fe40003000000 */
[----:B------:R-:W-:Y:S02]  /*5760*/  @P4 F2FP.F16.F32.PACK_AB R167, RZ, R201 ;  /* 0x000000c9ffa7423e */ /* 0x000fe400000000ff */
[----:B------:R-:W-:Y:S02]  /*5770*/  @P4 F2FP.F16.F32.PACK_AB R166, RZ, R203 ;  /* 0x000000cbffa6423e */ /* 0x000fe400000000ff */
[----:B------:R-:W-:Y:S02]  /*5780*/  @P4 IADD3 R170, R2, 0x180, RZ ;  /* 0x0000018002aa4810 */ /* 0x000fe40007ffe0ff */
[----:B------:R-:W-:Y:S02]  /*5790*/  @P4 F2FP.F16.F32.PACK_AB R168, RZ, R202 ;  /* 0x000000caffa8423e */ /* 0x000fe400000000ff */
[----:B------:R-:W-:Y:S01]  /*57a0*/  @P4 F2FP.F16.F32.PACK_AB R169, RZ, R169 ;  /* 0x000000a9ffa9423e */ /* 0x000fe200000000ff */
        /* <DEDUP_REMOVED lines=17> */
.L_x_12473:
[----:B------:R-:W-:Y:S05]  /*58c0*/  BSYNC B0 ;  /* 0x0000000000007941 */ /* 0x000fea0003800000 */
.L_x_12472:
        /* <DEDUP_REMOVED lines=17> */
.L_x_12475:
[----:B------:R-:W-:Y:S05]  /*59e0*/  BSYNC B0 ;  /* 0x0000000000007941 */ /* 0x000fea0003800000 */
.L_x_12474:
        /* <DEDUP_REMOVED lines=16> */
.L_x_12477:
[----:B------:R-:W-:Y:S05]  /*5af0*/  BSYNC B0 ;  /* 0x0000000000007941 */ /* 0x000fea0003800000 */
.L_x_12476:
        /* <DEDUP_REMOVED lines=16> */
.L_x_12479:
[----:B------:R-:W-:Y:S05]  /*5c00*/  BSYNC B0 ;  /* 0x0000000000007941 */ /* 0x000fea0003800000 */
.L_x_12478:
        /* <DEDUP_REMOVED lines=16> */
.L_x_12481:
[----:B------:R-:W-:Y:S05]  /*5d10*/  BSYNC B0 ;  /* 0x0000000000007941 */ /* 0x000fea0003800000 */
.L_x_12480:
        /* <DEDUP_REMOVED lines=16> */
.L_x_12483:
[----:B------:R-:W-:Y:S05]  /*5e20*/  BSYNC B0 ;  /* 0x0000000000007941 */ /* 0x000fea0003800000 */
.L_x_12482:
        /* <DEDUP_REMOVED lines=16> */
.L_x_12485:
[----:B------:R-:W-:Y:S05]  /*5f30*/  BSYNC B0 ;  /* 0x0000000000007941 */ /* 0x000fea0003800000 */
.L_x_12484:
[----:B0-----:R-:W-:Y:S01]  /*5f40*/  @P4 FMUL.FTZ R165, R201, R165 ;  /* 0x000000a5c9a54220 */ /* 0x001fe20000410000 */
[----:B------:R-:W-:Y:S01]  /*5f50*/  @P4 LOP3.LUT P6, RZ, R181, 0xff0000, RZ, 0xc0, !PT ;  /* 0x00ff0000b5ff4812 */ /* 0x000fe200078cc0ff */
[----:B------:R-:W-:Y:S01]  /*5f60*/  BSSY B0, `(.L_x_12486) ;  /* 0x0000022000007945 */ /* 0x000fe20003800000 */
[----:B------:R-:W-:Y:S01]  /*5f70*/  SEL R156, R166, R156, P1 ;  /* 0x0000009ca69c7207 */ /* 0x000fe20000800000 */
[----:B------:R-:W-:Y:S01]  /*5f80*/  @P4 FMUL.FTZ R164, R165, R164 ;  /* 0x000000a4a5a44220 */ /* 0x000fe20000410000 */
[----:B------:R-:W-:Y:S02]  /*5f90*/  @P4 F2FP.F16.F32.PACK_AB R165, RZ, R168 ;  /* 0x000000a8ffa5423e */ /* 0x000fe400000000ff */
[----:B------:R-:W-:Y:S02]  /*5fa0*/  @P4 F2FP.F16.F32.PACK_AB R168, RZ, R182 ;  /* 0x000000b6ffa8423e */ /* 0x000fe400000000ff */
[----:B------:R-:W-:Y:S02]  /*5fb0*/  @P4 FSEL R164, R164, RZ, P6 ;  /* 0x000000ffa4a44208 */ /* 0x000fe40003000000 */
[----:B------:R-:W-:-:S02]  /*5fc0*/  @P4 F2FP.F16.F32.PACK_AB R166, RZ, R193 ;  /* 0x000000c1ffa6423e */ /* 0x000fc400000000ff */
[----:B------:R-:W-:Y:S02]  /*5fd0*/  @!P2 ISETP.NE.U32.AND P6, PT, R195, RZ, PT ;  /* 0x000000ffc300a20c */ /* 0x000fe40003fc5070 */
[----:B------:R-:W-:Y:S02]  /*5fe0*/  @P4 PRMT R152, R165, 0x7610, R152 ;  /* 0x00007610a5984816 */ /* 0x000fe40000000098 */
[----:B------:R-:W-:Y:S02]  /*5ff0*/  @P4 F2FP.F16.F32.PACK_AB R170, RZ, R170 ;  /* 0x000000aaffaa423e */ /* 0x000fe400000000ff */
[----:B------:R-:W-:Y:S02]  /*6000*/  @P4 F2FP.F16.F32.PACK_AB R182, RZ, R192 ;  /* 0x000000c0ffb6423e */ /* 0x000fe400000000ff */
[----:B------:R-:W-:Y:S02]  /*6010*/  @P4 F2FP.F16.F32.PACK_AB R165, RZ, R197 ;  /* 0x000000c5ffa5423e */ /* 0x000fe400000000ff */
[----:B------:R-:W-:-:S02]  /*6020*/  @!P2 ISETP.NE.AND.EX P6, PT, R194, RZ, PT, P6 ;  /* 0x000000ffc200a20c */ /* 0x000fc40003fc5360 */
[----:B------:R-:W-:Y:S02]  /*6030*/  @P4 F2FP.F16.F32.PACK_AB R164, RZ, R164 ;  /* 0x000000a4ffa4423e */ /* 0x000fe400000000ff */
        /* <DEDUP_REMOVED lines=20> */
.L_x_12487:
[----:B------:R-:W-:Y:S05]  /*6180*/  BSYNC B0 ;  /* 0x0000000000007941 */ /* 0x000fea0003800000 */
.L_x_12486:
[----:B------:R-:W0:Y:S01]  /*6190*/  @P4 LDC.64 R164, c[0x0][0x298] ;  /* 0x0000a600ffa44b82 */ /* 0x000e220000000a00 */
[----:B------:R-:W-:Y:S02]  /*61a0*/  @P4 LOP3.LUT P2, RZ, R181, 0xff000000, RZ, 0xc0, !PT ;  /* 0xff000000b5ff4812 */ /* 0x000fe4000784c0ff */
[----:B------:R-:W-:Y:S02]  /*61b0*/  SEL R163, R166, R163, P1 ;  /* 0x000000a3a6a37207 */ /* 0x000fe40000800000 */
[----:B------:R-:W-:Y:S01]  /*61c0*/  @P4 IADD3 R2, R2, 0x200, RZ ;  /* 0x0000020002024810 */ /* 0x000fe20007ffe0ff */
[----:B0-----:R-:W-:Y:S01]  /*61d0*/  @P4 FMUL.FTZ R165, R166, R165 ;  /* 0x000000a5a6a54220 */ /* 0x001fe20000410000 */
[----:B------:R-:W-:-:S03]  /*61e0*/  @P0 IADD3 R166, R198, 0x200, RZ ;  /* 0x00000200c6a60810 */ /* 0x000fc60007ffe0ff */
        /* <DEDUP_REMOVED lines=14> */
.L_x_12403:
        /* <DEDUP_REMOVED lines=32> */
.L_x_12407:
[----:B------:R-:W-:Y:S01]  /*64d0*/  HFMA2.MMA R168, -RZ, RZ, 0, 9.5367431640625e-07 ;  /* 0x00000010ffa87435 */ /* 0x000fe200000001ff */
[----:B------:R-:W-:Y:S02]  /*64e0*/  MOV R169, R170 ;  /* 0x000000aa00a97202 */ /* 0x000fe40000000f00 */
[----:B------:R-:W-:Y:S02]  /*64f0*/  MOV R167, 0x1f ;  /* 0x0000001f00a77802 */ /* 0x000fe40000000f00 */
[----:B------:R-:W-:-:S07]  /*6500*/  MOV R164, 0xffffffff ;  /* 0xffffffff00a47802 */ /* 0x000fce0000000f00 */
[----:B------:R-:W-:Y:S05]  /*6510*/  WARPSYNC.COLLECTIVE R164, `(.L_x_12489) ;  /* 0x00000000a4087348 */ /* 0x000fea0003c00000 */
[----:B------:R0:W1:Y:S02]  /*6520*/  SHFL.DOWN P1, R204, R169, R168, R167 ;  /* 0x080000a8a9cc7389 */ /* 0x00006400000200a7 */
[----:B01----:R-:W-:Y:S01]  /*6530*/  ENDCOLLECTIVE ;  /* 0x000000000000791b */ /* 0x003fe20003800000 */
.L_x_12489:
[----:B------:R-:W-:Y:S02]  /*6540*/  MOV R169, R165 ;  /* 0x000000a500a97202 */ /* 0x000fe40000000f00 */
[----:B------:R-:W-:-:S05]  /*6550*/  MOV R164, R204 ;  /* 0x000000cc00a47202 */ /* 0x000fca0000000f00 */
[----:B------:R-:W-:Y:S01]  /*6560*/  FADD.FTZ R170, R164, R170 ;  /* 0x000000aaa4aa7221 */ /* 0x000fe20000010000 */
[----:B------:R-:W-:-:S07]  /*6570*/  MOV R164, 0xffffffff ;  /* 0xffffffff00a47802 */ /* 0x000fce0000000f00 */
[----:B------:R-:W-:Y:S05]  /*6580*/  WARPSYNC.COLLECTIVE R164, `(.L_x_12490) ;  /* 0x00000000a4087348 */ /* 0x000fea0003c00000 */
[----:B------:R0:W1:Y:S02]  /*6590*/  SHFL.DOWN P1, R204, R169, R168, R167 ;  /* 0x080000a8a9cc7389 */ /* 0x00006400000200a7 */
[----:B01----:R-:W-:Y:S01]  /*65a0*/  ENDCOLLECTIVE ;  /* 0x000000000000791b */ /* 0x003fe20003800000 */
.L_x_12490:
        /* <DEDUP_REMOVED lines=8> */
.L_x_12491:
[----:B------:R-:W-:Y:S02]  /*6630*/  MOV R169, R165 ;  /* 0x000000a500a97202 */ /* 0x000fe40000000f00 */
[----:B------:R-:W-:-:S05]  /*6640*/  MOV R164, R204 ;  /* 0x000000cc00a47202 */ /* 0x000fca0000000f00 */
[----:B------:R-:W-:Y:S01]  /*6650*/  FADD.FTZ R170, R170, R164 ;  /* 0x000000a4aaaa7221 */ /* 0x000fe20000010000 */
[----:B------:R-:W-:-:S07]  /*6660*/  MOV R164, 0xffffffff ;  /* 0xffffffff00a47802 */ /* 0x000fce0000000f00 */
[----:B------:R-:W-:Y:S05]  /*6670*/  WARPSYNC.COLLECTIVE R164, `(.L_x_12492) ;  /* 0x00000000a4087348 */ /* 0x000fea0003c00000 */
[----:B------:R0:W1:Y:S02]  /*6680*/  SHFL.DOWN P1, R204, R169, R168, R167 ;  /* 0x080000a8a9cc7389 */ /* 0x00006400000200a7 */
[----:B01----:R-:W-:Y:S01]  /*6690*/  ENDCOLLECTIVE ;  /* 0x000000000000791b */ /* 0x003fe20003800000 */
.L_x_12492:
        /* <DEDUP_REMOVED lines=8> */
.L_x_12493:
[----:B------:R-:W-:Y:S02]  /*6720*/  MOV R169, R165 ;  /* 0x000000a500a97202 */ /* 0x000fe40000000f00 */
[----:B------:R-:W-:-:S05]  /*6730*/  MOV R164, R204 ;  /* 0x000000cc00a47202 */ /* 0x000fca0000000f00 */
[----:B------:R-:W-:Y:S01]  /*6740*/  FADD.FTZ R170, R170, R164 ;  /* 0x000000a4aaaa7221 */ /* 0x000fe20000010000 */
[----:B------:R-:W-:-:S07]  /*6750*/  MOV R164, 0xffffffff ;  /* 0xffffffff00a47802 */ /* 0x000fce0000000f00 */
[----:B------:R-:W-:Y:S05]  /*6760*/  WARPSYNC.COLLECTIVE R164, `(.L_x_12494) ;  /* 0x00000000a4087348 */ /* 0x000fea0003c00000 */
[----:B------:R0:W1:Y:S02]  /*6770*/  SHFL.DOWN P1, R204, R169, R168, R167 ;  /* 0x080000a8a9cc7389 */ /* 0x00006400000200a7 */
[----:B01----:R-:W-:Y:S01]  /*6780*/  ENDCOLLECTIVE ;  /* 0x000000000000791b */ /* 0x003fe20003800000 */
.L_x_12494:
        /* <DEDUP_REMOVED lines=8> */
.L_x_12495:
[----:B------:R-:W-:Y:S02]  /*6810*/  MOV R169, R165 ;  /* 0x000000a500a97202 */ /* 0x000fe40000000f00 */
[----:B------:R-:W-:-:S05]  /*6820*/  MOV R164, R204 ;  /* 0x000000cc00a47202 */ /* 0x000fca0000000f00 */
[----:B------:R-:W-:Y:S01]  /*6830*/  FADD.FTZ R170, R170, R164 ;  /* 0x000000a4aaaa7221 */ /* 0x000fe20000010000 */
[----:B------:R-:W-:-:S07]  /*6840*/  MOV R164, 0xffffffff ;  /* 0xffffffff00a47802 */ /* 0x000fce0000000f00 */
[----:B------:R-:W-:Y:S05]  /*6850*/  WARPSYNC.COLLECTIVE R164, `(.L_x_12496) ;  /* 0x00000000a4087348 */ /* 0x000fea0003c00000 */
[----:B------:R0:W1:Y:S02]  /*6860*/  SHFL.DOWN P1, R204, R169, R168, R167 ;  /* 0x080000a8a9cc7389 */ /* 0x00006400000200a7 */
[----:B01----:R-:W-:Y:S01]  /*6870*/  ENDCOLLECTIVE ;  /* 0x000000000000791b */ /* 0x003fe20003800000 */
.L_x_12496:
        /* <DEDUP_REMOVED lines=8> */
.L_x_12497:
[----:B------:R-:W-:Y:S02]  /*6900*/  MOV R169, R165 ;  /* 0x000000a500a97202 */ /* 0x000fe40000000f00 */
[----:B------:R-:W-:-:S07]  /*6910*/  MOV R171, R204 ;  /* 0x000000cc00ab7202 */ /* 0x000fce0000000f00 */
[----:B------:R-:W-:Y:S05]  /*6920*/  WARPSYNC.COLLECTIVE R164, `(.L_x_12498) ;  /* 0x00000000a4087348 */ /* 0x000fea0003c00000 */
[----:B------:R0:W1:Y:S02]  /*6930*/  SHFL.DOWN P1, R204, R169, R168, R167 ;  /* 0x080000a8a9cc7389 */ /* 0x00006400000200a7 */
[----:B01----:R-:W-:Y:S01]  /*6940*/  ENDCOLLECTIVE ;  /* 0x000000000000791b */ /* 0x003fe20003800000 */
.L_x_12498:
[----:B------:R-:W-:Y:S01]  /*6950*/  MOV R167, R204 ;  /* 0x000000cc00a77202 */ /* 0x000fe20000000f00 */
[----:B------:R-:W-:Y:S06]  /*6960*/  BRA `(.L_x_12499) ;  /* 0xffffffc000887947 */ /* 0x000fec000383ffff */
.L_x_12500:
        /* <DEDUP_REMOVED lines=9> */
.L_x_16623:


//--------------------- .text._ZN10layer_norm13ln_bwd_kernelINS_13Kernel_traitsIf6__halffS2_fjLj5120ELj1ELj1ELj4ELj16ENS_18Kernel_traits_baseILj5120EfS2_fS2_fjLj128EEEEELb1ELb1ELb0ELb0EEEvNS_9BwdParamsE --------------------------
	.section	.text._ZN10layer_norm13ln_bwd_kernelINS_13Kernel_traitsIf6__halffS2_fjLj5120ELj1ELj1ELj4ELj16ENS_18Kernel_traits_baseILj5120EfS2_fS2_fjLj128EEEEELb1ELb1ELb0ELb0EEEvNS_9BwdParamsE,"ax",@progbits
	.align	128
        .global         _ZN10layer_norm13ln_bwd_kernelINS_13Kernel_traitsIf6__halffS2_fjLj5120ELj1ELj1ELj4ELj16ENS_18Kernel_traits_baseILj5120EfS2_fS2_fjLj128EEEEELb1ELb1ELb0ELb0EEEvNS_9BwdParamsE
        .type           _ZN10layer_norm13ln_bwd_kernelINS_13Kernel_traitsIf6__halffS2_fjLj5120ELj1ELj1ELj4ELj16ENS_18Kernel_traits_baseILj5120EfS2_fS2_fjLj128EEEEELb1ELb1ELb0ELb0EEEvNS_9BwdParamsE,@function
        .size           _ZN10layer_norm13ln_bwd_kernelINS_13Kernel_traitsIf6__halffS2_fjLj5120ELj1ELj1ELj4ELj16ENS_18Kernel_traits_baseILj5120EfS2_fS2_fjLj128EEEEELb1ELb1ELb0ELb0EEEvNS_9BwdParamsE,(.L_x_16624 - _ZN10layer_norm13ln_bwd_kernelINS_13Kernel_traitsIf6__halffS2_fjLj5120ELj1ELj1ELj4ELj16ENS_18Kernel_traits_baseILj5120EfS2_fS2_fjLj128EEEEELb1ELb1ELb0ELb0EEEvNS_9BwdParamsE)
        .other          _ZN10layer_norm13ln_bwd_kernelINS_13Kernel_traitsIf6__halffS2_fjLj5120ELj1ELj1ELj4ELj16ENS_18Kernel_traits_baseILj5120EfS2_fS2_fjLj128EEEEELb1ELb1ELb0ELb0EEEvNS_9BwdParamsE,@"STO_CUDA_ENTRY STV_DEFAULT"
_ZN10layer_norm13ln_bwd_kernelINS_13Kernel_traitsIf6__halffS2_fjLj5120ELj1ELj1ELj4ELj16ENS_18Kernel_traits_baseILj5120EfS2_fS2_fjLj128EEEEELb1ELb1ELb0ELb0EEEvNS_9BwdParamsE:
.text._ZN10layer_norm13ln_bwd_kernelINS_13Kernel_traitsIf6__halffS2_fjLj5120ELj1ELj1ELj4ELj16ENS_18Kernel_traits_baseILj5120EfS2_fS2_fjLj128EEEEELb1ELb1ELb0ELb0EEEvNS_9BwdParamsE:
        /* <DEDUP_REMOVED lines=233> */
.L_x_12523:
        /* <DEDUP_REMOVED lines=36> */
[----:B------:R-:W2:Y:S04]  /*10d0*/  LDG.E.128 R200, desc[UR4][R192.64+0x10] ;  /* 0x00001004c0c87981 */ /* 0x000ea8000c1e1d00 */
[----:B------:R2:W-:Y:S04]  /*10e0*/  STL [R1+0x1b8], R2 ;  /* 0x0001b80201007387 */ /* 0x0005e80000100800 */
[----:B-1----:R-:W2:Y:S01]  /*10f0*/  LDL R3, [R1+0x1a4] ;  /* 0x0001a40001037983 */ /* 0x002ea20000100800 */
[C---:B0-----:R-:W-:Y:S01]  /*1100*/  IMAD.WIDE.U32 R18, R0.reuse, 0x10, R18 ;  /* 0x0000001000127825 */ /* 0x041fe200078e0012 */
[----:B------:R-:W-:-:S02]  /*1110*/  @P1 LEA R6, P2, R0, UR8, 0x5 ;  /* 0x0000000800061c11 */ /* 0x000fc4000f8428ff */
[----:B------:R-:W2:Y:S02]  /*1120*/  LDL R252, [R1+0x194] ;  /* 0x0001940001fc7983 */ /* 0x000ea40000100800 */
[C---:B------:R-:W-:Y:S02]  /*1130*/  @P1 LEA.HI.X R7, R0.reuse, UR9, RZ, 0x5, P2 ;  /* 0x0000000900071c11 */ /* 0x040fe400090f2cff */
        /* <DEDUP_REMOVED lines=8> */
[----:B------:R0:W5:Y:S03]  /*11c0*/  LDG.E.64 R18, desc[UR4][R6.64] ;  /* 0x0000000406127981 */ /* 0x000166000c1e1b00 */
[C---:B----4-:R-:W-:Y:S01]  /*11d0*/  FADD.FTZ R206, -R213.reuse, R196 ;  /* 0x000000c4d5ce7221 */ /* 0x050fe20000010100 */
[C---:B0-----:R-:W-:Y:S01]  /*11e0*/  FADD.FTZ R6, -R213.reuse, R197 ;  /* 0x000000c5d5067221 */ /* 0x041fe20000010100 */
[----:B--2---:R-:W-:-:S02]  /*11f0*/  FADD.FTZ R7, -R213, R201 ;  /* 0x000000c9d5077221 */ /* 0x004fc40000010100 */
[C---:B------:R-:W-:Y:S01]  /*1200*/  FMUL.FTZ R206, R4.reuse, R206 ;  /* 0x000000ce04ce7220 */ /* 0x040fe20000410000 */
[C---:B------:R-:W-:Y:S01]  /*1210*/  FADD.FTZ R15, -R213.reuse, R198 ;  /* 0x000000c6d50f7221 */ /* 0x040fe20000010100 */
[C---:B------:R-:W-:Y:S01]  /*1220*/  FADD.FTZ R199, -R213.reuse, R199 ;  /* 0x000000c7d5c77221 */ /* 0x040fe20000010100 */
[C---:B------:R-:W-:Y:S01]  /*1230*/  FADD.FTZ R198, -R213.reuse, R200 ;  /* 0x000000c8d5c67221 */ /* 0x040fe20000010100 */
[C---:B------:R-:W-:Y:S01]  /*1240*/  FADD.FTZ R197, -R213.reuse, R202 ;  /* 0x000000cad5c57221 */ /* 0x040fe20000010100 */
[----:B------:R-:W-:Y:S01]  /*1250*/  FADD.FTZ R196, -R213, R203 ;  /* 0x000000cbd5c47221 */ /* 0x000fe20000010100 */
[----:B------:R-:W-:Y:S01]  /*1260*/  FMUL.FTZ R2, R4, R6 ;  /* 0x0000000604027220 */ /* 0x000fe20000410000 */
[----:B------:R-:W2:Y:S01]  /*1270*/  LDL R213, [R1+0x1ac] ;  /* 0x0001ac0001d57983 */ /* 0x000ea20000100800 */
[----:B------:R-:W-:-:S05]  /*1280*/  HADD2.F32 R201, -RZ, R192.H0_H0 ;  /* 0x200000c0ffc97230 */ /* 0x000fca0000004100 */
[----:B------:R-:W-:Y:S01]  /*1290*/  FADD.FTZ R68, R68, R201 ;  /* 0x000000c944447221 */ /* 0x000fe20000010000 */
[-C--:B------:R-:W-:Y:S01]  /*12a0*/  FFMA.FTZ R32, R206, R201.reuse, R32 ;  /* 0x000000c9ce207223 */ /* 0x080fe20000010020 */
[----:B------:R-:W-:Y:S02]  /*12b0*/  FMUL.FTZ R6, R214, R201 ;  /* 0x000000c9d6067220 */ /* 0x000fe40000410000 */
[----:B------:R-:W4:Y:S01]  /*12c0*/  LDL R201, [R1+0x190] ;  /* 0x0001900001c97983 */ /* 0x000f220000100800 */
[----:B------:R-:W-:Y:S02]  /*12d0*/  HADD2.F32 R202, -RZ, R192.H1_H1 ;  /* 0x300000c0ffca7230 */ /* 0x000fe40000004100 */
[----:B------:R-:W-:Y:S02]  /*12e0*/  HADD2.F32 R203, -RZ, R193.H0_H0 ;  /* 0x200000c1ffcb7230 */ /* 0x000fe40000004100 */
[C---:B------:R-:W-:Y:S01]  /*12f0*/  FMUL.FTZ R215, R4.reuse, R15 ;  /* 0x0000000f04d77220 */ /* 0x040fe20000410000 */
[----:B------:R-:W-:Y:S01]  /*1300*/  FMUL.FTZ R214, R4, R199 ;  /* 0x000000c704d67220 */ /* 0x000fe20000410000 */
[----:B------:R-:W-:Y:S01]  /*1310*/  FMUL.FTZ R3, R3, R202 ;  /* 0x000000ca03037220 */ /* 0x000fe20000410000 */
[----:B------:R-:W-:Y:S01]  /*1320*/  STL [R1+0x58], R2 ;  /* 0x0000580201007387 */ /* 0x000fe20000100800 */
[----:B------:R-:W-:-:S03]  /*1330*/  FADD.FTZ R69, R69, R202 ;  /* 0x000000ca45457221 */ /* 0x000fc60000010000 */
[----:B------:R-:W-:Y:S01]  /*1340*/  STL [R1+0x34], R215 ;  /* 0x000034d701007387 */ /* 0x000fe20000100800 */
[----:B------:R-:W-:Y:S01]  /*1350*/  FFMA.FTZ R33, R2, R202, R33 ;  /* 0x000000ca02217223 */ /* 0x000fe20000010021 */
[----:B---3--:R-:W-:Y:S02]  /*1360*/  FMUL.FTZ R251, R251, R203 ;  /* 0x000000cbfbfb7220 */ /* 0x008fe40000410000 */
[----:B------:R0:W-:Y:S04]  /*1370*/  STL [R1+0x20], R3 ;  /* 0x0000200301007387 */ /* 0x0001e80000100800 */
[----:B------:R-:W-:Y:S04]  /*1380*/  STL [R1+0x1c], R214 ;  /* 0x00001cd601007387 */ /* 0x000fe80000100800 */
[----:B------:R-:W-:Y:S04]  /*1390*/  STL [R1+0x14], R251 ;  /* 0x000014fb01007387 */ /* 0x000fe80000100800 */
[----:B------:R-:W3:Y:S01]  /*13a0*/  LDL R202, [R1+0x198] ;  /* 0x0001980001ca7983 */ /* 0x000ee20000100800 */
[----:B------:R-:W-:-:S02]  /*13b0*/  HADD2.F32 R200, -RZ, R193.H1_H1 ;  /* 0x300000c1ffc87230 */ /* 0x000fc40000004100 */
[----:B------:R-:W-:Y:S01]  /*13c0*/  FMUL.FTZ R15, R4, R198 ;  /* 0x000000c6040f7220 */ /* 0x000fe20000410000 */
[----:B------:R-:W-:Y:S02]  /*13d0*/  HADD2.F32 R193, -RZ, R194.H0_H0 ;  /* 0x200000c2ffc17230 */ /* 0x000fe40000004100 */
[----:B------:R-:W-:-:S03]  /*13e0*/  FADD.FTZ R198, RZ, R6 ;  /* 0x00000006ffc67221 */ /* 0x000fc60000010000 */
[----:B------:R-:W-:Y:S01]  /*13f0*/  FADD.FTZ R72, R72, R193 ;  /* 0x000000c148487221 */ /* 0x000fe20000010000 */
[----:B------:R-:W-:Y:S01]  /*1400*/  FFMA.FTZ R36, R15, R193, R36 ;  /* 0x000000c10f247223 */ /* 0x000fe20000010024 */
[----:B------:R-:W-:Y:S01]  /*1410*/  FADD.FTZ R198, R198, R3 ;  /* 0x00000003c6c67221 */ /* 0x000fe20000010000 */
[----:B--2---:R-:W-:-:S05]  /*1420*/  FMUL.FTZ R213, R213, R200 ;  /* 0x000000c8d5d57220 */ /* 0x004fca0000410000 */
[----:B------:R1:W-:Y:S01]  /*1430*/  STL [R1+0x10], R213 ;  /* 0x000010d501007387 */ /* 0x0003e20000100800 */
[----:B----4-:R-:W-:Y:S01]  /*1440*/  FMUL.FTZ R201, R201, R193 ;  /* 0x000000c1c9c97220 */ /* 0x010fe20000410000 */
[----:B------:R-:W-:-:S04]  /*1450*/  FFMA.FTZ R193, R206, R6, RZ ;  /* 0x00000006cec17223 */ /* 0x000fc800000100ff */
[----:B------:R2:W-:Y:S01]  /*1460*/  STL [R1+0xc], R201 ;  /* 0x00000cc901007387 */ /* 0x0005e20000100800 */
[----:B------:R-:W-:-:S03]  /*1470*/  FFMA.FTZ R193, R2, R3, R193 ;  /* 0x0000000302c17223 */ /* 0x000fc600000100c1 */
[----:B0-----:R2:W5:Y:S04]  /*1480*/  LDL.LU R3, [R1+0x1bc] ;  /* 0x0001bc0001037983 */ /* 0x0015680000300800 */
[----:B------:R2:W5:Y:S04]  /*1490*/  LDL.LU R2, [R1+0x1b8] ;  /* 0x0001b80001027983 */ /* 0x0005680000300800 */
[----:B------:R-:W4:Y:S01]  /*14a0*/  LDL R199, [R1+0x19c] ;  /* 0x00019c0001c77983 */ /* 0x000f220000100800 */
[----:B------:R-:W-:Y:S02]  /*14b0*/  HADD2.F32 R194, -RZ, R194.H1_H1 ;  /* 0x300000c2ffc27230 */ /* 0x000fe40000004100 */
[----:B------:R-:W-:Y:S01]  /*14c0*/  FMUL.FTZ R7, R4, R7 ;  /* 0x0000000704077220 */ /* 0x000fe20000410000 */
[----:B------:R-:W-:-:S02]  /*14d0*/  HADD2.F32 R192, -RZ, R195.H0_H0 ;  /* 0x200000c3ffc07230 */ /* 0x000fc40000004100 */
[----:B------:R-:W-:Y:S01]  /*14e0*/  FADD.FTZ R71, R71, R200 ;  /* 0x000000c847477221 */ /* 0x000fe20000010000 */
[----:B------:R-:W-:Y:S01]  /*14f0*/  FFMA.FTZ R35, R214, R200, R35 ;  /* 0x000000c8d6237223 */ /* 0x000fe20000010023 */
[----:B------:R-:W-:Y:S01]  /*1500*/  FADD.FTZ R73, R73, R194 ;  /* 0x000000c249497221 */ /* 0x000fe20000010000 */
[-C--:B------:R-:W-:Y:S01]  /*1510*/  FFMA.FTZ R37, R7, R194.reuse, R37 ;  /* 0x000000c207257223 */ /* 0x080fe20000010025 */
[----:B------:R-:W-:Y:S01]  /*1520*/  FMUL.FTZ R200, R252, R194 ;  /* 0x000000c2fcc87220 */ /* 0x000fe20000410000 */
[----:B------:R-:W-:Y:S01]  /*1530*/  FADD.FTZ R194, R198, R251 ;  /* 0x000000fbc6c27221 */ /* 0x000fe20000010000 */
[----:B------:R-:W-:Y:S01]  /*1540*/  FMUL.FTZ R197, R4, R197 ;  /* 0x000000c504c57220 */ /* 0x000fe20000410000 */
[----:B---3--:R-:W-:Y:S02]  /*1550*/  FMUL.FTZ R198, R202, R192 ;  /* 0x000000c0cac67220 */ /* 0x008fe40000410000 */
[----:B------:R2:W-:Y:S01]  /*1560*/  STL [R1+0x8], R200 ;  /* 0x000008c801007387 */ /* 0x0005e20000100800 */
[----:B------:R-:W-:-:S03]  /*1570*/  FFMA.FTZ R193, R215, R251, R193 ;  /* 0x000000fbd7c17223 */ /* 0x000fc600000100c1 */
[----:B------:R2:W-:Y:S04]  /*1580*/  STL [R1+0x4], R197 ;  /* 0x000004c501007387 */ /* 0x0005e80000100800 */
[----:B------:R2:W-:Y:S01]  /*1590*/  STL [R1], R198 ;  /* 0x000000c601007387 */ /* 0x0005e20000100800 */
        /* <DEDUP_REMOVED lines=16> */
[----:B-1----:R-:W-:Y:S01]  /*16a0*/  IADD3 R213, R0, 0x80, RZ ;  /* 0x0000008000d57810 */ /* 0x002fe20007ffe0ff */
[----:B----4-:R-:W-:-:S04]  /*16b0*/  FMUL.FTZ R251, R199, R195 ;  /* 0x000000c3c7fb7220 */ /* 0x010fc80000410000 */
[----:B------:R-:W-:Y:S01]  /*16c0*/  FADD.FTZ R215, R194, R251 ;  /* 0x000000fbc2d77221 */ /* 0x000fe20000010000 */
[----:B--2---:R-:W-:-:S07]  /*16d0*/  FFMA.FTZ R214, R252, R251, R193 ;  /* 0x000000fbfcd67223 */ /* 0x004fce00000100c1 */
.L_x_12503:
[----:B------:R-:W-:Y:S05]  /*16e0*/  BSYNC B0 ;  /* 0x0000000000007941 */ /* 0x000fea0003800000 */
.L_x_12502:
[----:B-----5:R-:W-:Y:S01]  /*16f0*/  LOP3.LUT P1, RZ, R3, 0x8, RZ, 0xc0, !PT ;  /* 0x0000000803ff7812 */ /* 0x020fe2000782c0ff */
[----:B------:R-:W-:-:S12]  /*1700*/  BSSY B0, `(.L_x_12504) ;  /* 0x0000062000007945 */ /* 0x000fd80003800000 */
        /* <DEDUP_REMOVED lines=12> */
[----:B------:R-:W2:Y:S01]  /*17d0*/  LDG.E.128 R196, desc[UR4][R196.64+0x10] ;  /* 0x00001004c4c47981 */ /* 0x000ea2000c1e1d00 */
[C---:B0-----:R-:W-:Y:S01]  /*17e0*/  IMAD.WIDE.U32 R20, R213.reuse, 0x10, R20 ;  /* 0x00000010d5147825 */ /* 0x041fe200078e0014 */
[----:B------:R-:W-:-:S02]  /*17f0*/  @P1 LEA R8, P2, R213, UR8, 0x5 ;  /* 0x00000008d5081c11 */ /* 0x000fc4000f8428ff */
        /* <DEDUP_REMOVED lines=8> */
[----:B-1----:R-:W-:-:S03]  /*1880*/  ISETP.NE.AND P1, PT, R241, RZ, PT ;  /* 0x000000fff100720c */ /* 0x002fc60003f25270 */
[----:B------:R4:W5:Y:S01]  /*1890*/  LDG.E.64 R20, desc[UR4][R8.64] ;  /* 0x0000000408147981 */ /* 0x000962000c1e1b00 */
[----:B------:R-:W-:-:S05]  /*18a0*/  FSEL R241, R216, RZ, !P1 ;  /* 0x000000ffd8f17208 */ /* 0x000fca0004800000 */
[C---:B----4-:R-:W-:Y:S01]  /*18b0*/  FADD.FTZ R8, -R241.reuse, R192 ;  /* 0x000000c0f1087221 */ /* 0x050fe20000010100 */
[C---:B------:R-:W-:Y:S01]  /*18c0*/  FADD.FTZ R242, -R241.reuse, R193 ;  /* 0x000000c1f1f27221 */ /* 0x040fe20000010100 */
[C---:B------:R-:W-:Y:S01]  /*18d0*/  FADD.FTZ R243, -R241.reuse, R194 ;  /* 0x000000c2f1f37221 */ /* 0x040fe20000010100 */
[C---:B------:R-:W-:Y:S02]  /*18e0*/  FADD.FTZ R195, -R241.reuse, R195 ;  /* 0x000000c3f1c37221 */ /* 0x040fe40000010100 */
[----:B------:R-:W-:Y:S01]  /*18f0*/  FMUL.FTZ R242, R4, R242 ;  /* 0x000000f204f27220 */ /* 0x000fe20000410000 */
[C---:B--2---:R-:W-:Y:S01]  /*1900*/  FADD.FTZ R194, -R241.reuse, R196 ;  /* 0x000000c4f1c27221 */ /* 0x044fe20000010100 */
[C---:B------:R-:W-:Y:S01]  /*1910*/  FADD.FTZ R9, -R241.reuse, R197 ;  /* 0x000000c5f1097221 */ /* 0x040fe20000010100 */
[C---:B------:R-:W-:Y:S01]  /*1920*/  FADD.FTZ R193, -R241.reuse, R198 ;  /* 0x000000c6f1c17221 */ /* 0x040fe20000010100 */
[----:B------:R-:W-:Y:S01]  /*1930*/  FADD.FTZ R192, -R241, R199 ;  /* 0x000000c7f1c07221 */ /* 0x000fe20000010100 */
[----:B---3--:R-:W-:-:S02]  /*1940*/  HADD2.F32 R241, -RZ, R200.H0_H0 ;  /* 0x200000c8fff17230 */ /* 0x008fc40000004100 */
[----:B------:R-:W-:Y:S02]  /*1950*/  HADD2.F32 R244, -RZ, R200.H1_H1 ;  /* 0x300000c8fff47230 */ /* 0x000fe40000004100 */
[--C-:B------:R-:W-:Y:S02]  /*1960*/  HADD2.F32 R200, -RZ, R201.reuse.H0_H0 ;  /* 0x200000c9ffc87230 */ /* 0x100fe40000004100 */
[----:B------:R-:W-:Y:S02]  /*1970*/  HADD2.F32 R199, -RZ, R201.H1_H1 ;  /* 0x300000c9ffc77230 */ /* 0x000fe40000004100 */
[----:B------:R-:W-:Y:S01]  /*1980*/  FMUL.FTZ R201, R4, R8 ;  /* 0x0000000804c97220 */ /* 0x000fe20000410000 */
[--C-:B------:R-:W-:Y:S02]  /*1990*/  HADD2.F32 R198, -RZ, R202.reuse.H0_H0 ;  /* 0x200000caffc67230 */ /* 0x100fe40000004100 */
[----:B------:R-:W-:Y:S02]  /*19a0*/  HADD2.F32 R197, -RZ, R202.H1_H1 ;  /* 0x300000caffc57230 */ /* 0x000fe40000004100 */
[----:B------:R-:W-:Y:S01]  /*19b0*/  FMUL.FTZ R202, R250, R241 ;  /* 0x000000f1faca7220 */ /* 0x000fe20000410000 */
[----:B------:R-:W-:Y:S01]  /*19c0*/  FMUL.FTZ R243, R4, R243 ;  /* 0x000000f304f37220 */ /* 0x000fe20000410000 */
[----:B------:R-:W-:Y:S01]  /*19d0*/  STL [R1+0x68], R201 ;  /* 0x000068c901007387 */ /* 0x000fe20000100800 */
[----:B------:R-:W-:Y:S01]  /*19e0*/  FADD.FTZ R78, R78, R200 ;  /* 0x000000c84e4e7221 */ /* 0x000fe20000010000 */
[----:B------:R-:W-:-:S02]  /*19f0*/  FMUL.FTZ R249, R249, R200 ;  /* 0x000000c8f9f97220 */ /* 0x000fc40000410000 */
[----:B------:R0:W-:Y:S01]  /*1a00*/  STL [R1+0x54], R242 ;  /* 0x000054f201007387 */ /* 0x0001e20000100800 */
[----:B------:R-:W-:Y:S01]  /*1a10*/  FFMA.FTZ R42, R243, R200, R42 ;  /* 0x000000c8f32a7223 */ /* 0x000fe2000001002a */
[----:B------:R-:W-:Y:S02]  /*1a20*/  FMUL.FTZ R8, R4, R194 ;  /* 0x000000c204087220 */ /* 0x000fe40000410000 */
[----:B------:R-:W-:Y:S04]  /*1a30*/  STL [R1+0x44], R202 ;  /* 0x000044ca01007387 */ /* 0x000fe80000100800 */
[----:B------:R1:W-:Y:S01]  /*1a40*/  STL [R1+0x30], R243 ;  /* 0x000030f301007387 */ /* 0x0003e20000100800 */
[----:B------:R-:W-:-:S03]  /*1a50*/  FADD.FTZ R80, R80, R198 ;  /* 0x000000c650507221 */ /* 0x000fc60000010000 */
[----:B------:R-:W1:Y:S01]  /*1a60*/  LDL R200, [R1+0x138] ;  /* 0x0001380001c87983 */ /* 0x000e620000100800 */
[-C--:B------:R-:W-:Y:S01]  /*1a70*/  FFMA.FTZ R44, R8, R198.reuse, R44 ;  /* 0x000000c6082c7223 */ /* 0x080fe2000001002c */
[----:B------:R-:W-:Y:S02]  /*1a80*/  FMUL.FTZ R246, R246, R198 ;  /* 0x000000c6f6f67220 */ /* 0x000fe40000410000 */
[----:B------:R-:W2:Y:S01]  /*1a90*/  LDL R198, [R1+0x13c] ;  /* 0x00013c0001c67983 */ /* 0x000ea20000100800 */
        /* <DEDUP_REMOVED lines=24> */
[----:B0-----:R-:W-:Y:S01]  /*1c20*/  FMUL.FTZ R242, R4, R192 ;  /* 0x000000c004f27220 */ /* 0x001fe20000410000 */
        /* <DEDUP_REMOVED lines=9> */
[----:B-1----:R-:W-:Y:S01]  /*1cc0*/  FMUL.FTZ R243, R200, R196 ;  /* 0x000000c4c8f37220 */ /* 0x002fe20000410000 */
[----:B--2---:R-:W-:-:S03]  /*1cd0*/  FMUL.FTZ R241, R198, R203 ;  /* 0x000000cbc6f17220 */ /* 0x004fc60000410000 */
[----:B------:R-:W-:Y:S01]  /*1ce0*/  FADD.FTZ R194, R194, R243 ;  /* 0x000000f3c2c27221 */ /* 0x000fe20000010000 */
[----:B------:R-:W-:-:S03]  /*1cf0*/  FFMA.FTZ R195, R244, R243, R195 ;  /* 0x000000f3f4c37223 */ /* 0x000fc600000100c3 */
[----:B------:R-:W-:Y:S01]  /*1d00*/  FADD.FTZ R215, R194, R241 ;  /* 0x000000f1c2d77221 */ /* 0x000fe20000010000 */
[----:B------:R-:W-:-:S07]  /*1d10*/  FFMA.FTZ R214, R242, R241, R195 ;  /* 0x000000f1f2d67223 */ /* 0x000fce00000100c3 */
.L_x_12505:
[----:B------:R-:W-:Y:S05]  /*1d20*/  BSYNC B0 ;  /* 0x0000000000007941 */ /* 0x000fea0003800000 */
.L_x_12504:
[----:B------:R-:W-:Y:S01]  /*1d30*/  LOP3.LUT P1, RZ, R3, 0x4, RZ, 0xc0, !PT ;  /* 0x0000000403ff7812 */ /* 0x000fe2000782c0ff */
        /* <DEDUP_REMOVED lines=98> */
.L_x_12507:
[----:B------:R-:W-:Y:S05]  /*2360*/  BSYNC B0 ;  /* 0x0000000000007941 */ /* 0x000fea0003800000 */
.L_x_12506:
        /* <DEDUP_REMOVED lines=99> */
.L_x_12509:
[----:B------:R-:W-:Y:S05]  /*29a0*/  BSYNC B0 ;  /* 0x0000000000007941 */ /* 0x000fea0003800000 */
.L_x_12508:
        /* <DEDUP_REMOVED lines=8> */
[----:B------:R-:W4:Y:S04]  /*2a30*/  LDL R212, [R1+0x70] ;  /* 0x0000700001d47983 */ /* 0x000f280000100800 */
[----:B------:R-:W4:Y:S01]  /*2a40*/  LDL R218, [R1+0x8c] ;  /* 0x00008c0001da7983 */ /* 0x000f220000100800 */
[----:B0-----:R-:W-:-:S04]  /*2a50*/  ISETP.NE.AND P1, PT, R192, RZ, PT ;  /* 0x000000ffc000720c */ /* 0x001fc80003f25270 */
[----:B------:R-:W-:Y:S02]  /*2a60*/  FSEL R14, R216, RZ, !P1 ;  /* 0x000000ffd80e7208 */ /* 0x000fe40004800000 */
        /* <DEDUP_REMOVED lines=13> */
[----:B------:R-:W-:Y:S02]  /*2b40*/  LEA.HI.X R205, R213, UR13, RZ, 0x3, P1 ;  /* 0x0000000dd5cd7c11 */ /* 0x000fe400088f1cff */
[----:B------:R-:W4:Y:S04]  /*2b50*/  LDL R213, [R1+0x74] ;  /* 0x0000740001d57983 */ /* 0x000f280000100800 */
[----:B------:R-:W5:Y:S01]  /*2b60*/  LDG.E.64 R204, desc[UR4][R204.64] ;  /* 0x00000004cccc7981 */ /* 0x000f62000c1e1b00 */
[--C-:B--2---:R-:W-:Y:S02]  /*2b70*/  HADD2.F32 R210, -RZ, R200.reuse.H0_H0 ;  /* 0x200000c8ffd27230 */ /* 0x104fe40000004100 */
[C---:B---3--:R-:W-:Y:S01]  /*2b80*/  FADD.FTZ R207, -R14.reuse, R192 ;  /* 0x000000c00ecf7221 */ /* 0x048fe20000010100 */
[C---:B------:R-:W-:Y:S01]  /*2b90*/  FADD.FTZ R208, -R14.reuse, R193 ;  /* 0x000000c10ed07221 */ /* 0x040fe20000010100 */
[----:B------:R-:W-:Y:S01]  /*2ba0*/  FADD.FTZ R209, -R14, R194 ;  /* 0x000000c20ed17221 */ /* 0x000fe20000010100 */
[----:B------:R-:W-:-:S02]  /*2bb0*/  HADD2.F32 R211, -RZ, R200.H1_H1 ;  /* 0x300000c8ffd37230 */ /* 0x000fc40000004100 */
[----:B------:R-:W-:Y:S01]  /*2bc0*/  FMUL.FTZ R207, R4, R207 ;  /* 0x000000cf04cf7220 */ /* 0x000fe20000410000 */
[----:B------:R-:W-:Y:S01]  /*2bd0*/  FADD.FTZ R195, -R14, R195 ;  /* 0x000000c30ec37221 */ /* 0x000fe20000010100 */
[----:B------:R-:W-:Y:S01]  /*2be0*/  FMUL.FTZ R208, R4, R208 ;  /* 0x000000d004d07220 */ /* 0x000fe20000410000 */
[----:B------:R-:W-:Y:S02]  /*2bf0*/  HADD2.F32 R200, -RZ, R201.H0_H0 ;  /* 0x200000c9ffc87230 */ /* 0x000fe40000004100 */
[C---:B----4-:R-:W-:Y:S01]  /*2c00*/  FADD.FTZ R194, -R14.reuse, R196 ;  /* 0x000000c40ec27221 */ /* 0x050fe20000010100 */
[C---:B------:R-:W-:Y:S01]  /*2c10*/  FADD.FTZ R193, -R14.reuse, R197 ;  /* 0x000000c50ec17221 */ /* 0x040fe20000010100 */
[C---:B------:R-:W-:Y:S01]  /*2c20*/  FADD.FTZ R192, -R14.reuse, R198 ;  /* 0x000000c60ec07221 */ /* 0x040fe20000010100 */
[--C-:B------:R-:W-:Y:S02]  /*2c30*/  HADD2.F32 R197, -RZ, R203.reuse.H0_H0 ;  /* 0x200000cbffc57230 */ /* 0x100fe40000004100 */
[----:B------:R-:W-:Y:S01]  /*2c40*/  FADD.FTZ R14, -R14, R199 ;  /* 0x000000c70e0e7221 */ /* 0x000fe20000010100 */
[----:B------:R-:W-:-:S02]  /*2c50*/  HADD2.F32 R196, -RZ, R203.H1_H1 ;  /* 0x300000cbffc47230 */ /* 0x000fc40000004100 */
[----:B------:R-:W-:Y:S01]  /*2c60*/  FMUL.FTZ R203, R233, R210 ;  /* 0x000000d2e9cb7220 */ /* 0x000fe20000410000 */
[--C-:B------:R-:W-:Y:S02]  /*2c70*/  HADD2.F32 R199, -RZ, R202.reuse.H0_H0 ;  /* 0x200000caffc77230 */ /* 0x100fe40000004100 */
[----:B------:R-:W-:Y:S01]  /*2c80*/  FMUL.FTZ R216, R4, R209 ;  /* 0x000000d104d87220 */ /* 0x000fe20000410000 */
[----:B------:R-:W-:Y:S02]  /*2c90*/  HADD2.F32 R198, -RZ, R202.H1_H1 ;  /* 0x300000caffc67230 */ /* 0x000fe40000004100 */
[----:B------:R-:W-:Y:S01]  /*2ca0*/  FMUL.FTZ R202, R231, R211 ;  /* 0x000000d3e7ca7220 */ /* 0x000fe20000410000 */
[----:B------:R0:W-:Y:S01]  /*2cb0*/  STL [R1+0x5c], R207 ;  /* 0x00005ccf01007387 */ /* 0x0001e20000100800 */
[----:B------:R-:W-:-:S03]  /*2cc0*/  FMUL.FTZ R233, R217, R200 ;  /* 0x000000c8d9e97220 */ /* 0x000fc60000410000 */
[----:B------:R1:W-:Y:S01]  /*2cd0*/  STL [R1+0x48], R208 ;  /* 0x000048d001007387 */ /* 0x0003e20000100800 */
[----:B------:R-:W-:Y:S01]  /*2ce0*/  FADD.FTZ R66, R66, R200 ;  /* 0x000000c842427221 */ /* 0x000fe20000010000 */
[----:B------:R-:W-:Y:S02]  /*2cf0*/  FFMA.FTZ R178, R216, R200, R178 ;  /* 0x000000c8d8b27223 */ /* 0x000fe400000100b2 */
[----:B------:R2:W-:Y:S01]  /*2d00*/  STL [R1+0x38], R203 ;  /* 0x000038cb01007387 */ /* 0x0005e20000100800 */
[----:B------:R-:W-:-:S03]  /*2d10*/  FMUL.FTZ R217, R4, R194 ;  /* 0x000000c204d97220 */ /* 0x000fc60000410000 */
[----:B------:R2:W-:Y:S04]  /*2d20*/  STL [R1+0x24], R216 ;  /* 0x000024d801007387 */ /* 0x0005e80000100800 */
[----:B------:R2:W-:Y:S01]  /*2d30*/  STL [R1+0x18], R202 ;  /* 0x000018ca01007387 */ /* 0x0005e20000100800 */
[----:B------:R-:W-:-:S03]  /*2d40*/  FADD.FTZ R180, R180, R199 ;  /* 0x000000c7b4b47221 */ /* 0x000fc60000010000 */
[----:B------:R-:W1:Y:S01]  /*2d50*/  LDL R200, [R1+0x78] ;  /* 0x0000780001c87983 */ /* 0x000e620000100800 */
[-C--:B------:R-:W-:Y:S01]  /*2d60*/  FFMA.FTZ R100, R217, R199.reuse, R100 ;  /* 0x000000c7d9647223 */ /* 0x080fe20000010064 */
[----:B------:R-:W-:Y:S02]  /*2d70*/  FMUL.FTZ R212, R212, R199 ;  /* 0x000000c7d4d47220 */ /* 0x000fe40000410000 */
[----:B------:R-:W3:Y:S01]  /*2d80*/  LDL R199, [R1+0x7c] ;  /* 0x00007c0001c77983 */ /* 0x000ee20000100800 */
[----:B------:R-:W-:Y:S01]  /*2d90*/  FMUL.FTZ R231, R4, R195 ;  /* 0x000000c304e77220 */ /* 0x000fe20000410000 */
[----:B------:R-:W-:Y:S01]  /*2da0*/  FADD.FTZ R194, R215, R203 ;  /* 0x000000cbd7c27221 */ /* 0x000fe20000010000 */
[----:B------:R-:W-:Y:S01]  /*2db0*/  FFMA.FTZ R195, R207, R203, R214 ;  /* 0x000000cbcfc37223 */ /* 0x000fe200000100d6 */
[----:B------:R-:W-:Y:S02]  /*2dc0*/  HADD2.F32 R201, -RZ, R201.H1_H1 ;  /* 0x300000c9ffc97230 */ /* 0x000fe40000004100 */
[----:B------:R-:W-:Y:S01]  /*2dd0*/  FADD.FTZ R194, R194, R202 ;  /* 0x000000cac2c27221 */ /* 0x000fe20000010000 */
[----:B------:R-:W-:-:S02]  /*2de0*/  FFMA.FTZ R195, R208, R202, R195 ;  /* 0x000000cad0c37223 */ /* 0x000fc400000100c3 */
        /* <DEDUP_REMOVED lines=25> */
[----:B-1----:R-:W-:Y:S01]  /*2f80*/  FMUL.FTZ R208, R200, R197 ;  /* 0x000000c5c8d07220 */ /* 0x002fe20000410000 */
[----:B---3--:R-:W-:-:S03]  /*2f90*/  FMUL.FTZ R14, R199, R196 ;  /* 0x000000c4c70e7220 */ /* 0x008fc60000410000 */
[----:B------:R-:W-:Y:S01]  /*2fa0*/  FADD.FTZ R194, R194, R208 ;  /* 0x000000d0c2c27221 */ /* 0x000fe20000010000 */
[----:B------:R-:W-:-:S03]  /*2fb0*/  FFMA.FTZ R195, R209, R208, R195 ;  /* 0x000000d0d1c37223 */ /* 0x000fc600000100c3 */
[----:B------:R-:W-:Y:S01]  /*2fc0*/  FADD.FTZ R215, R194, R14 ;  /* 0x0000000ec2d77221 */ /* 0x000fe20000010000 */
[----:B--2---:R-:W-:-:S07]  /*2fd0*/  FFMA.FTZ R214, R207, R14, R195 ;  /* 0x0000000ecfd67223 */ /* 0x004fce00000100c3 */
.L_x_12511:
[----:B------:R-:W-:Y:S05]  /*2fe0*/  BSYNC B0 ;  /* 0x0000000000007941 */ /* 0x000fea0003800000 */
.L_x_12510:
        /* <DEDUP_REMOVED lines=27> */
.L_x_12542:
[----:B-1----:R-:W-:Y:S01]  /*31a0*/  FADD.FTZ R192, R198, R200 ;  /* 0x000000c8c6c07221 */ /* 0x002fe20000010000 */
[----:B------:R-:W-:Y:S01]  /*31b0*/  @!P2 LOP3.LUT R196, R201, 0x3, RZ, 0xc0, !PT ;  /* 0x00000003c9c4a812 */ /* 0x000fe200078ec0ff */
[----:B0-----:R-:W0:Y:S01]  /*31c0*/  S2R R198, SR_CgaCtaId ;  /* 0x0000000000c67919 */ /* 0x001e220000008800 */
[----:B------:R-:W-:Y:S01]  /*31d0*/  MOV R195, 0x400 ;  /* 0x0000040000c37802 */ /* 0x000fe20000000f00 */
[----:B--2---:R-:W-:Y:S01]  /*31e0*/  FADD.FTZ R193, R197, R193 ;  /* 0x000000c1c5c17221 */ /* 0x004fe20000010000 */
        /* <DEDUP_REMOVED lines=26> */
[----:B0-----:R-:W-:-:S06]  /*3390*/  IMAD.WIDE.U32 R192, R0, 0x10, R192 ;  /* 0x0000001000c07825 */ /* 0x001fcc00078e00c0 */
[----:B------:R-:W4:Y:S01]  /*33a0*/  LDG.E.128 R192, desc[UR4][R192.64] ;  /* 0x00000004c0c07981 */ /* 0x000f22000c1e1d00 */
[----:B-1----:R-:W-:-:S04]  /*33b0*/  ISETP.NE.AND P2, PT, R199, RZ, PT ;  /* 0x000000ffc700720c */ /* 0x002fc80003f45270 */
[----:B------:R-:W-:Y:S02]  /*33c0*/  FSEL R198, R196, RZ, !P2 ;  /* 0x000000ffc4c67208 */ /* 0x000fe40005000000 */
[----:B------:R-:W-:-:S03]  /*33d0*/  ISETP.NE.U32.AND P2, PT, RZ, UR8, PT ;  /* 0x00000008ff007c0c */ /* 0x000fc6000bf45070 */
[-CC-:B------:R-:W-:Y:S01]  /*33e0*/  FFMA.FTZ R199, R15, R197.reuse, R198.reuse ;  /* 0x000000c50fc77223 */ /* 0x180fe200000100c6 */
[----:B------:R-:W-:Y:S02]  /*33f0*/  ISETP.NE.AND.EX P2, PT, RZ, UR9, PT, P2 ;  /* 0x00000009ff007c0c */ /* 0x000fe4000bf45320 */
[----:B------:R-:W-:Y:S01]  /*3400*/  ISETP.NE.U32.AND P3, PT, RZ, UR16, PT ;  /* 0x00000010ff007c0c */ /* 0x000fe2000bf65070 */
[----:B------:R-:W-:Y:S01]  /*3410*/  FFMA.FTZ R200, R7, R197, R198 ;  /* 0x000000c507c87223 */ /* 0x000fe200000100c6 */
[C---:B------:R-:W-:Y:S02]  /*3420*/  LOP3.LUT P4, RZ, R19.reuse, 0xff, RZ, 0xc0, !PT ;  /* 0x000000ff13ff7812 */ /* 0x040fe4000788c0ff */
[----:B------:R-:W-:Y:S02]  /*3430*/  ISETP.NE.AND.EX P3, PT, RZ, UR17, PT, P3 ;  /* 0x00000011ff007c0c */ /* 0x000fe4000bf65330 */
        /* <DEDUP_REMOVED lines=8> */
[----:B------:R-:W-:Y:S01]  /*34c0*/  FMUL.FTZ R199, R4, R199 ;  /* 0x000000c704c77220 */ /* 0x000fe20000410000 */
[----:B---3--:R-:W-:-:S03]  /*34d0*/  FADD.FTZ R200, R202, -R200 ;  /* 0x800000c8cac87221 */ /* 0x008fc60000010000 */
[----:B------:R-:W-:Y:S01]  /*34e0*/  @P2 FADD.FTZ R199, R148, R199 ;  /* 0x000000c794c72221 */ /* 0x000fe20000010000 */
[----:B------:R-:W-:-:S04]  /*34f0*/  FMUL.FTZ R200, R4, R200 ;  /* 0x000000c804c87220 */ /* 0x000fc80000410000 */
[C---:B------:R-:W-:Y:S01]  /*3500*/  SEL R184, R199.reuse, R184, P3 ;  /* 0x000000b8c7b87207 */ /* 0x040fe20001800000 */
[----:B------:R-:W-:Y:S01]  /*3510*/  FMUL.FTZ R199, R199, R5 ;  /* 0x00000005c7c77220 */ /* 0x000fe20000410000 */
[----:B------:R-:W-:-:S03]  /*3520*/  @P2 FADD.FTZ R200, R149, R200 ;  /* 0x000000c895c82221 */ /* 0x000fc60000010000 */
[----:B------:R-:W-:Y:S01]  /*3530*/  FMUL.FTZ R213, R199, UR15 ;  /* 0x0000000fc7d57c20 */ /* 0x000fe20008410000 */
[----:B------:R-:W-:Y:S01]  /*3540*/  HFMA2.MMA R199, -RZ, RZ, 0, 0 ;  /* 0x00000000ffc77435 */ /* 0x000fe200000001ff */
[----:B------:R-:W-:Y:S01]  /*3550*/  FMUL.FTZ R202, R200, R5 ;  /* 0x00000005c8ca7220 */ /* 0x000fe20000410000 */
[----:B----4-:R-:W-:-:S05]  /*3560*/  @P4 HADD2.F32 R201, -RZ, R194.H0_H0 ;  /* 0x200000c2ffc94230 */ /* 0x010fca0000004100 */
[----:B------:R-:W-:Y:S01]  /*3570*/  @P4 FMUL.FTZ R199, R213, R201 ;  /* 0x000000c9d5c74220 */ /* 0x000fe20000410000 */
[----:B------:R-:W-:Y:S02]  /*3580*/  @P5 HADD2.F32 R201, -RZ, R194.H1_H1 ;  /* 0x300000c2ffc95230 */ /* 0x000fe40000004100 */
        /* <DEDUP_REMOVED lines=47> */
[----:B------:R-:W-:Y:S01]  /*3880*/  F2FP.F16.F32.PACK_AB R194, R194, R213 ;  /* 0x000000d5c2c2723e */ /* 0x000fe200000000ff */
[----:B------:R-:W-:-:S05]  /*3890*/  @P2 HADD2.F32 R213, -RZ, R193.H0_H0 ;  /* 0x200000c1ffd52230 */ /* 0x000fca0000004100 */
[----:B------:R-:W-:-:S04]  /*38a0*/  @P2 FMUL.FTZ R203, R214, R213 ;  /* 0x000000d5d6cb2220 */ /* 0x000fc80000410000 */
[----:B------:R-:W-:Y:S01]  /*38b0*/  FADD.FTZ R106, R106, R203 ;  /* 0x000000cb6a6a7221 */ /* 0x000fe20000010000 */
[----:B----4-:R-:W-:-:S05]  /*38c0*/  FMUL.FTZ R203, R216, R214 ;  /* 0x000000d6d8cb7220 */ /* 0x010fca0000410000 */
[----:B------:R-:W-:Y:S02]  /*38d0*/  FSEL R203, R203, RZ, P2 ;  /* 0x000000ffcbcb7208 */ /* 0x000fe40001000000 */
[----:B------:R-:W-:Y:S02]  /*38e0*/  LOP3.LUT P2, RZ, R18, 0xff000000, RZ, 0xc0, !PT ;  /* 0xff00000012ff7812 */ /* 0x000fe4000784c0ff */
[C---:B------:R-:W-:Y:S01]  /*38f0*/  SEL R191, R202.reuse, R191, P3 ;  /* 0x000000bfcabf7207 */ /* 0x040fe20001800000 */
[----:B------:R-:W-:-:S04]  /*3900*/  FMUL.FTZ R202, R202, R5 ;  /* 0x00000005caca7220 */ /* 0x000fc80000410000 */
[----:B------:R-:W-:Y:S01]  /*3910*/  FMUL.FTZ R213, R202, UR15 ;  /* 0x0000000fcad57c20 */ /* 0x000fe20008410000 */
[----:B------:R-:W-:-:S05]  /*3920*/  MOV R202, RZ ;  /* 0x000000ff00ca7202 */ /* 0x000fca0000000f00 */
[----:B------:R-:W-:-:S05]  /*3930*/  @P2 HADD2.F32 R193, -RZ, R193.H1_H1 ;  /* 0x300000c1ffc12230 */ /* 0x000fca0000004100 */
[----:B------:R-:W-:-:S04]  /*3940*/  @P2 FMUL.FTZ R202, R213, R193 ;  /* 0x000000c1d5ca2220 */ /* 0x000fc80000410000 */
[----:B------:R-:W-:Y:S01]  /*3950*/  FADD.FTZ R107, R107, R202 ;  /* 0x000000ca6b6b7221 */ /* 0x000fe20000010000 */
[----:B------:R-:W-:Y:S02]  /*3960*/  MOV R202, R18 ;  /* 0x0000001200ca7202 */ /* 0x000fe40000000f00 */
[----:B------:R-:W-:Y:S02]  /*3970*/  SEL R188, R200, R188, P3 ;  /* 0x000000bcc8bc7207 */ /* 0x000fe40001800000 */
[----:B------:R-:W-:Y:S02]  /*3980*/  SEL R189, R201, R189, P3 ;  /* 0x000000bdc9bd7207 */ /* 0x000fe40001800000 */
[----:B------:R-:W-:Y:S02]  /*3990*/  SEL R186, R199, R186, P3 ;  /* 0x000000bac7ba7207 */ /* 0x000fe40001800000 */
[----:B------:R-:W-:Y:S02]  /*39a0*/  SEL R187, R198, R187, P3 ;  /* 0x000000bbc6bb7207 */ /* 0x000fe40001800000 */
[----:B------:R-:W-:Y:S01]  /*39b0*/  LOP3.LUT P3, RZ, R18, 0xff00, RZ, 0xc0, !PT ;  /* 0x0000ff0012ff7812 */ /* 0x000fe2000786c0ff */
[-C--:B------:R-:W-:Y:S01]  /*39c0*/  FMUL.FTZ R200, R200, R5.reuse ;  /* 0x00000005c8c87220 */ /* 0x080fe20000410000 */
[----:B------:R-:W-:Y:S01]  /*39d0*/  FMUL.FTZ R201, R201, R5 ;  /* 0x00000005c9c97220 */ /* 0x000fe20000410000 */
[----:B------:R-:W-:-:S02]  /*39e0*/  LOP3.LUT P4, RZ, R19, 0xff0000, RZ, 0xc0, !PT ;  /* 0x00ff000013ff7812 */ /* 0x000fc4000788c0ff */
[----:B------:R-:W-:Y:S01]  /*39f0*/  FMUL.FTZ R216, R200, UR15 ;  /* 0x0000000fc8d87c20 */ /* 0x000fe20008410000 */
[----:B------:R-:W-:Y:S01]  /*3a00*/  HFMA2.MMA R200, -RZ, RZ, 0, 0 ;  /* 0x00000000ffc87435 */ /* 0x000fe200000001ff */
[----:B---3--:R-:W-:-:S05]  /*3a10*/  FMUL.FTZ R193, R215, R213 ;  /* 0x000000d5d7c17220 */ /* 0x008fca0000410000 */
[----:B------:R-:W-:Y:S02]  /*3a20*/  FSEL R193, R193, RZ, P2 ;  /* 0x000000ffc1c17208 */ /* 0x000fe40001000000 */
[----:B------:R-:W-:Y:S01]  /*3a30*/  LOP3.LUT P2, RZ, R202, 0xff, RZ, 0xc0, !PT ;  /* 0x000000ffcaff7812 */ /* 0x000fe2000784c0ff */
[----:B------:R-:W-:-:S12]  /*3a40*/  FMUL.FTZ R215, R201, UR15 ;  /* 0x0000000fc9d77c20 */ /* 0x000fd80008410000 */
[--C-:B------:R-:W-:Y:S02]  /*3a50*/  @P2 HADD2.F32 R202, -RZ, R192.reuse.H0_H0 ;  /* 0x200000c0ffca2230 */ /* 0x100fe40000004100 */
[----:B------:R-:W-:-:S03]  /*3a60*/  @P3 HADD2.F32 R192, -RZ, R192.H1_H1 ;  /* 0x300000c0ffc03230 */ /* 0x000fc60000004100 */
[----:B------:R-:W-:Y:S01]  /*3a70*/  @P2 FMUL.FTZ R200, R216, R202 ;  /* 0x000000cad8c82220 */ /* 0x000fe20000410000 */
[----:B------:R-:W-:Y:S01]  /*3a80*/  MOV R202, RZ ;  /* 0x000000ff00ca7202 */ /* 0x000fe20000000f00 */
[----:B------:R-:W-:Y:S01]  /*3a90*/  @P3 FMUL.FTZ R202, R215, R192 ;  /* 0x000000c0d7ca3220 */ /* 0x000fe20000410000 */
[----:B------:R-:W-:Y:S01]  /*3aa0*/  FMUL.FTZ R192, R199, R5 ;  /* 0x00000005c7c07220 */ /* 0x000fe20000410000 */
[----:B------:R-:W-:-:S03]  /*3ab0*/  HFMA2.MMA R201, -RZ, RZ, 0, 0 ;  /* 0x00000000ffc97435 */ /* 0x000fc600000001ff */
[----:B------:R-:W-:Y:S01]  /*3ac0*/  FMUL.FTZ R214, R192, UR15 ;  /* 0x0000000fc0d67c20 */ /* 0x000fe20008410000 */
[----:B------:R-:W-:-:S05]  /*3ad0*/  @P4 HADD2.F32 R192, -RZ, R195.H0_H0 ;  /* 0x200000c3ffc04230 */ /* 0x000fca0000004100 */
[----:B------:R-:W-:Y:S01]  /*3ae0*/  @P4 FMUL.FTZ R201, R214, R192 ;  /* 0x000000c0d6c94220 */ /* 0x000fe20000410000 */
[----:B------:R-:W-:-:S04]  /*3af0*/  FMUL.FTZ R192, R198, R5 ;  /* 0x00000005c6c07220 */ /* 0x000fc80000410000 */
[----:B------:R-:W-:Y:S02]  /*3b00*/  FMUL.FTZ R213, R192, UR15 ;  /* 0x0000000fc0d57c20 */ /* 0x000fe40008410000 */
[----:B------:R-:W2:Y:S01]  /*3b10*/  LDL R192, [R1+0x180] ;  /* 0x0001800001c07983 */ /* 0x000ea20000100800 */
[----:B------:R-:W-:-:S04]  /*3b20*/  ISETP.NE.U32.AND P6, PT, RZ, UR16, PT ;  /* 0x00000010ff007c0c */ /* 0x000fc8000bfc5070 */
[----:B------:R-:W-:-:S13]  /*3b30*/  ISETP.NE.AND.EX P6, PT, RZ, UR17, PT, P6 ;  /* 0x00000011ff007c0c */ /* 0x000fda000bfc5360 */
[----:B------:R-:W1:Y:S01]  /*3b40*/  @P6 LDC.64 R198, c[0x0][0x308] ;  /* 0x0000c200ffc66b82 */ /* 0x000e620000000a00 */
[----:B------:R-:W-:Y:S02]  /*3b50*/  LOP3.LUT P5, RZ, R19, 0xff000000, RZ, 0xc0, !PT ;  /* 0xff00000013ff7812 */ /* 0x000fe400078ac0ff */
[----:B------:R-:W-:Y:S02]  /*3b60*/  F2FP.F16.F32.PACK_AB R193, R193, R203 ;  /* 0x000000cbc1c1723e */ /* 0x000fe400000000ff */
[----:B------:R-:W-:-:S09]  /*3b70*/  MOV R203, RZ ;  /* 0x000000ff00cb7202 */ /* 0x000fd20000000f00 */
[----:B------:R-:W-:Y:S02]  /*3b80*/  @P5 HADD2.F32 R195, -RZ, R195.H1_H1 ;  /* 0x300000c3ffc35230 */ /* 0x000fe40000004100 */
[----:B-1----:R-:W-:-:S04]  /*3b90*/  @P6 IMAD.WIDE.U32 R198, R0, 0x20, R198 ;  /* 0x0000002000c66825 */ /* 0x002fc800078e00c6 */
[----:B------:R-:W-:Y:S02]  /*3ba0*/  @P5 FMUL.FTZ R203, R213, R195 ;  /* 0x000000c3d5cb5220 */ /* 0x000fe40000410000 */
[----:B------:R-:W3:Y:S04]  /*3bb0*/  LDL R195, [R1+0x178] ;  /* 0x0001780001c37983 */ /* 0x000ee80000100800 */
[----:B------:R-:W-:Y:S04]  /*3bc0*/  @P6 STG.E.128 desc[UR4][R198.64], R188 ;  /* 0x000000bcc6006986 */ /* 0x000fe8000c101d04 */
[----:B------:R1:W-:Y:S04]  /*3bd0*/  @P6 STG.E.128 desc[UR4][R198.64+0x10], R184 ;  /* 0x000010b8c6006986 */ /* 0x0003e8000c101d04 */
[----:B-1----:R-:W4:Y:S01]  /*3be0*/  LDL R198, [R1+0x17c] ;  /* 0x00017c0001c67983 */ /* 0x002f220000100800 */
[----:B--2---:R-:W-:-:S03]  /*3bf0*/  FMUL.FTZ R192, R192, R216 ;  /* 0x000000d8c0c07220 */ /* 0x004fc60000410000 */
[----:B------:R-:W2:Y:S02]  /*3c00*/  LDL R216, [R1+0x184] ;  /* 0x0001840001d87983 */ /* 0x000ea40000100800 */
[----:B------:R-:W-:Y:S01]  /*3c10*/  FSEL R199, R192, RZ, P2 ;  /* 0x000000ffc0c77208 */ /* 0x000fe20001000000 */
[----:B---3--:R-:W-:-:S05]  /*3c20*/  FMUL.FTZ R195, R195, R214 ;  /* 0x000000d6c3c37220 */ /* 0x008fca0000410000 */
[----:B------:R-:W-:Y:S01]  /*3c30*/  FSEL R195, R195, RZ, P4 ;  /* 0x000000ffc3c37208 */ /* 0x000fe20002000000 */
[----:B----4-:R-:W-:-:S05]  /*3c40*/  FMUL.FTZ R198, R198, R213 ;  /* 0x000000d5c6c67220 */ /* 0x010fca0000410000 */
[----:B------:R-:W-:-:S04]  /*3c50*/  FSEL R198, R198, RZ, P5 ;  /* 0x000000ffc6c67208 */ /* 0x000fc80002800000 */
[----:B------:R-:W-:Y:S01]  /*3c60*/  F2FP.F16.F32.PACK_AB R195, R198, R195 ;  /* 0x000000c3c6c3723e */ /* 0x000fe200000000ff */
[----:B------:R-:W-:Y:S01]  /*3c70*/  FADD.FTZ R104, R104, R200 ;  /* 0x000000c868687221 */ /* 0x000fe20000010000 */
[----:B------:R-:W-:Y:S01]  /*3c80*/  FADD.FTZ R105, R105, R202 ;  /* 0x000000ca69697221 */ /* 0x000fe20000010000 */
[----:B------:R-:W-:Y:S01]  /*3c90*/  FADD.FTZ R110, R110, R201 ;  /* 0x000000c96e6e7221 */ /* 0x000fe20000010000 */
[----:B------:R-:W-:Y:S01]  /*3ca0*/  FADD.FTZ R111, R111, R203 ;  /* 0x000000cb6f6f7221 */ /* 0x000fe20000010000 */
[----:B--2---:R-:W-:-:S05]  /*3cb0*/  FMUL.FTZ R192, R216, R215 ;  /* 0x000000d7d8c07220 */ /* 0x004fca0000410000 */
[----:B------:R-:W-:-:S04]  /*3cc0*/  FSEL R192, R192, RZ, P3 ;  /* 0x000000ffc0c07208 */ /* 0x000fc80001800000 */
[----:B------:R-:W-:Y:S02]  /*3cd0*/  F2FP.F16.F32.PACK_AB R192, R192, R199 ;  /* 0x000000c7c0c0723e */ /* 0x000fe400000000ff */
[----:B------:R-:W1:Y:S02]  /*3ce0*/  LDC.64 R198, c[0x0][0x2f8] ;  /* 0x0000be00ffc67b82 */ /* 0x000e640000000a00 */
[----:B-1----:R-:W-:-:S05]  /*3cf0*/  IMAD.WIDE.U32 R198, R0, 0x10, R198 ;  /* 0x0000001000c67825 */ /* 0x002fca00078e00c6 */
[----:B------:R0:W-:Y:S01]  /*3d00*/  STG.E.128 desc[UR4][R198.64], R192 ;  /* 0x000000c0c6007986 */ /* 0x0001e2000c101d04 */
[----:B------:R-:W-:-:S07]  /*3d10*/  IADD3 R0, R0, 0x80, RZ ;  /* 0x0000008000007810 */ /* 0x000fce0007ffe0ff */
.L_x_12514:
[----:B------:R-:W-:Y:S05]  /*3d20*/  BSYNC B0 ;  /* 0x0000000000007941 */ /* 0x000fea0003800000 */
.L_x_12513:
[----:B------:R-:W1:Y:S01]  /*3d30*/  LDC.U8 R216, c[0x0][0x2a0] ;  /* 0x0000a800ffd87b82 */ /* 0x000e620000000000 */
[----:B------:R-:W-:Y:S01]  /*3d40*/  LOP3.LUT P2, RZ, R3, 0x8, RZ, 0xc0, !PT ;  /* 0x0000000803ff7812 */ /* 0x000fe2000784c0ff */
[----:B------:R-:W-:-:S12]  /*3d50*/  BSSY B0, `(.L_x_12515) ;  /* 0x0000096000007945 */ /* 0x000fd80003800000 */
[----:B------:R-:W-:Y:S05]  /*3d60*/  @!P2 BRA `(.L_x_12516) ;  /* 0x000000080050a947 */ /* 0x000fea0003800000 */
[----:B0-----:R-:W0:Y:S01]  /*3d70*/  LDC.64 R192, c[0x0][0x220] ;  /* 0x00008800ffc07b82 */ /* 0x001e220000000a00 */
[----:B------:R-:W2:Y:S04]  /*3d80*/  LDL R215, [R1+0x54] ;  /* 0x0000540001d77983 */ /* 0x000ea80000100800 */
[----:B------:R-:W3:Y:S04]  /*3d90*/  LDL R214, [R1+0x44] ;  /* 0x0000440001d67983 */ /* 0x000ee80000100800 */
[----:B------:R-:W4:Y:S01]  /*3da0*/  LDL R203, [R1+0x30] ;  /* 0x0000300001cb7983 */ /* 0x000f220000100800 */
[----:B0-----:R-:W-:-:S06]  /*3db0*/  IMAD.WIDE.U32 R192, R0, 0x10, R192 ;  /* 0x0000001000c07825 */ /* 0x001fcc00078e00c0 */
[----:B------:R-:W2:Y:S01]  /*3dc0*/  LDG.E.128 R192, desc[UR4][R192.64] ;  /* 0x00000004c0c07981 */ /* 0x000ea2000c1e1d00 */
[----:B-1----:R-:W-:-:S04]  /*3dd0*/  ISETP.NE.AND P2, PT, R216, RZ, PT ;  /* 0x000000ffd800720c */ /* 0x002fc80003f45270 */
[----:B------:R-:W-:Y:S02]  /*3de0*/  FSEL R198, R196, RZ, !P2 ;  /* 0x000000ffc4c67208 */ /* 0x000fe40005000000 */
[----:B------:R-:W-:-:S03]  /*3df0*/  ISETP.NE.U32.AND P2, PT, RZ, UR8, PT ;  /* 0x00000008ff007c0c */ /* 0x000fc6000bf45070 */
[----:B------:R-:W-:Y:S01]  /*3e00*/  FFMA.FTZ R199, R8, R197, R198 ;  /* 0x000000c508c77223 */ /* 0x000fe200000100c6 */
[----:B------:R-:W-:-:S03]  /*3e10*/  ISETP.NE.AND.EX P2, PT, RZ, UR9, PT, P2 ;  /* 0x00000009ff007c0c */ /* 0x000fc6000bf45320 */
[----:B------:R-:W-:Y:S01]  /*3e20*/  FADD.FTZ R199, R246, -R199 ;  /* 0x800000c7f6c77221 */ /* 0x000fe20000010000 */
[----:B------:R-:W-:-:S03]  /*3e30*/  ISETP.NE.U32.AND P3, PT, RZ, UR16, PT ;  /* 0x00000010ff007c0c */ /* 0x000fc6000bf65070 */
[----:B------:R-:W-:Y:S01]  /*3e40*/  FMUL.FTZ R199, R4, R199 ;  /* 0x000000c704c77220 */ /* 0x000fe20000410000 */
[----:B------:R-:W-:Y:S01]  /*3e50*/  FFMA.FTZ R200, R9, R197, R198 ;  /* 0x000000c509c87223 */ /* 0x000fe200000100c6 */
[----:B-----5:R-:W-:Y:S02]  /*3e60*/  LOP3.LUT P4, RZ, R21, 0xff, RZ, 0xc0, !PT ;  /* 0x000000ff15ff7812 */ /* 0x020fe4000788c0ff */
[----:B------:R-:W-:Y:S02]  /*3e70*/  ISETP.NE.AND.EX P3, PT, RZ, UR17, PT, P3 ;  /* 0x00000011ff007c0c */ /* 0x000fe4000bf65330 */
[----:B------:R-:W-:Y:S01]  /*3e80*/  @P2 FADD.FTZ R199, R156, R199 ;  /* 0x000000c79cc72221 */ /* 0x000fe20000010000 */
[----:B------:R-:W-:Y:S01]  /*3e90*/  FADD.FTZ R200, R245, -R200 ;  /* 0x800000c8f5c87221 */ /* 0x000fe20000010000 */
[----:B------:R-:W-:-:S03]  /*3ea0*/  LOP3.LUT P5, RZ, R21, 0xff00, RZ, 0xc0, !PT ;  /* 0x0000ff0015ff7812 */ /* 0x000fc600078ac0ff */
[C---:B------:R-:W-:Y:S01]  /*3eb0*/  SEL R184, R199.reuse, R184, P3 ;  /* 0x000000b8c7b87207 */ /* 0x040fe20001800000 */
[----:B------:R-:W-:Y:S01]  /*3ec0*/  FMUL.FTZ R199, R199, R5 ;  /* 0x00000005c7c77220 */ /* 0x000fe20000410000 */
[----:B------:R-:W-:-:S03]  /*3ed0*/  FMUL.FTZ R200, R4, R200 ;  /* 0x000000c804c87220 */ /* 0x000fc60000410000 */
[----:B------:R-:W-:Y:S01]  /*3ee0*/  FMUL.FTZ R213, R199, UR15 ;  /* 0x0000000fc7d57c20 */ /* 0x000fe20008410000 */
[----:B------:R-:W-:Y:S01]  /*3ef0*/  HFMA2.MMA R199, -RZ, RZ, 0, 0 ;  /* 0x00000000ffc77435 */ /* 0x000fe200000001ff */
[----:B------:R-:W-:-:S04]  /*3f00*/  @P2 FADD.FTZ R200, R157, R200 ;  /* 0x000000c89dc82221 */ /* 0x000fc80000010000 */
[----:B------:R-:W-:Y:S01]  /*3f10*/  FMUL.FTZ R202, R200, R5 ;  /* 0x00000005c8ca7220 */ /* 0x000fe20000410000 */
[----:B--2---:R-:W-:-:S05]  /*3f20*/  @P4 HADD2.F32 R201, -RZ, R194.H0_H0 ;  /* 0x200000c2ffc94230 */ /* 0x004fca0000004100 */
[----:B------:R-:W-:Y:S01]  /*3f30*/  @P4 FMUL.FTZ R199, R213, R201 ;  /* 0x000000c9d5c74220 */ /* 0x000fe20000410000 */
[----:B------:R-:W-:Y:S02]  /*3f40*/  @P5 HADD2.F32 R201, -RZ, R194.H1_H1 ;  /* 0x300000c2ffc95230 */ /* 0x000fe40000004100 */
[----:B------:R-:W-:Y:S01]  /*3f50*/  FMUL.FTZ R194, R202, UR15 ;  /* 0x0000000fcac27c20 */ /* 0x000fe20008410000 */
[----:B------:R-:W-:-:S03]  /*3f60*/  MOV R202, RZ ;  /* 0x000000ff00ca7202 */ /* 0x000fc60000000f00 */
[----:B------:R-:W-:Y:S02]  /*3f70*/  @P5 FMUL.FTZ R202, R194, R201 ;  /* 0x000000c9c2ca5220 */ /* 0x000fe40000410000 */
[----:B------:R-:W2:Y:S02]  /*3f80*/  LDL R201, [R1+0x68] ;  /* 0x0000680001c97983 */ /* 0x000ea40000100800 */
[----:B------:R-:W-:Y:S01]  /*3f90*/  FADD.FTZ R117, R117, R202 ;  /* 0x000000ca75757221 */ /* 0x000fe20000010000 */
[--C-:B------:R-:W-:Y:S02]  /*3fa0*/  FFMA.FTZ R202, R215, R197, R198.reuse ;  /* 0x000000c5d7ca7223 */ /* 0x100fe400000100c6 */
[----:B------:R-:W3:Y:S01]  /*3fb0*/  LDL R215, [R1+0x150] ;  /* 0x0001500001d77983 */ /* 0x000ee20000100800 */
[----:B------:R-:W-:Y:S01]  /*3fc0*/  SEL R185, R200, R185, P3 ;  /* 0x000000b9c8b97207 */ /* 0x000fe20001800000 */
[----:B------:R-:W-:Y:S01]  /*3fd0*/  FADD.FTZ R116, R116, R199 ;  /* 0x000000c774747221 */ /* 0x000fe20000010000 */
[-CC-:B----4-:R-:W-:Y:S01]  /*3fe0*/  FFMA.FTZ R203, R203, R197.reuse, R198.reuse ;  /* 0x000000c5cbcb7223 */ /* 0x190fe200000100c6 */
[-CC-:B------:R-:W-:Y:S01]  /*3ff0*/  FFMA.FTZ R200, R248, R197.reuse, R198.reuse ;  /* 0x000000c5f8c87223 */ /* 0x180fe200000100c6 */
[-CC-:B------:R-:W-:Y:S01]  /*4000*/  FFMA.FTZ R199, R244, R197.reuse, R198.reuse ;  /* 0x000000c5f4c77223 */ /* 0x180fe200000100c6 */
[----:B--2---:R-:W-:-:S04]  /*4010*/  FFMA.FTZ R201, R201, R197, R198 ;  /* 0x000000c5c9c97223 */ /* 0x004fc800000100c6 */
[----:B---3--:R-:W-:Y:S02]  /*4020*/  FADD.FTZ R201, R214, -R201 ;  /* 0x800000c9d6c97221 */ /* 0x008fe40000010000 */
[----:B------:R-:W2:Y:S01]  /*4030*/  LDL R214, [R1+0x154] ;  /* 0x0001540001d67983 */ /* 0x000ea20000100800 */
[----:B------:R-:W-:Y:S01]  /*4040*/  FFMA.FTZ R198, R242, R197, R198 ;  /* 0x000000c5f2c67223 */ /* 0x000fe200000100c6 */
        /* <DEDUP_REMOVED lines=18> */
[----:B------:R-:W-:Y:S01]  /*4170*/  FMUL.FTZ R213, R215, R213 ;  /* 0x000000d5d7d57220 */ /* 0x000fe20000410000 */
[C---:B------:R-:W-:Y:S01]  /*4180*/  SEL R190, R203.reuse, R190, P3 ;  /* 0x000000becbbe7207 */ /* 0x040fe20001800000 */
[----:B------:R-:W-:Y:S01]  /*4190*/  FMUL.FTZ R203, R203, R5 ;  /* 0x00000005cbcb7220 */ /* 0x000fe20000410000 */
[----:B--2---:R-:W-:-:S02]  /*41a0*/  FMUL.FTZ R194, R214, R194 ;  /* 0x000000c2d6c27220 */ /* 0x004fc40000410000 */
[----:B------:R-:W-:Y:S01]  /*41b0*/  FSEL R213, R213, RZ, P4 ;  /* 0x000000ffd5d57208 */ /* 0x000fe20002000000 */
[----:B------:R-:W-:Y:S01]  /*41c0*/  FMUL.FTZ R214, R203, UR15 ;  /* 0x0000000fcbd67c20 */ /* 0x000fe20008410000 */
[----:B------:R-:W-:Y:S01]  /*41d0*/  SEL R191, R200, R191, P3 ;  /* 0x000000bfc8bf7207 */ /* 0x000fe20001800000 */
[----:B------:R-:W2:Y:S01]  /*41e0*/  LDL R215, [R1+0x164] ;  /* 0x0001640001d77983 */ /* 0x000ea20000100800 */
[----:B------:R-:W-:Y:S01]  /*41f0*/  FSEL R194, R194, RZ, P5 ;  /* 0x000000ffc2c27208 */ /* 0x000fe20002800000 */
[----:B------:R-:W-:-:S03]  /*4200*/  HFMA2.MMA R203, -RZ, RZ, 0, 0 ;  /* 0x00000000ffcb7435 */ /* 0x000fc600000001ff */
[----:B------:R-:W-:Y:S01]  /*4210*/  F2FP.F16.F32.PACK_AB R194, R194, R213 ;  /* 0x000000d5c2c2723e */ /* 0x000fe200000000ff */
[----:B------:R-:W-:-:S05]  /*4220*/  @P2 HADD2.F32 R213, -RZ, R193.H0_H0 ;  /* 0x200000c1ffd52230 */ /* 0x000fca0000004100 */
        /* <DEDUP_REMOVED lines=10> */
[----:B------:R-:W-:-:S05]  /*42d0*/  @P2 HADD2.F32 R193, -RZ, R193.H1_H1 ;  /* 0x300000c1ffc12230 */ /* 0x000fca0000004100 */
[----:B------:R-:W-:Y:S02]  /*42e0*/  @P2 FMUL.FTZ R200, R213, R193 ;  /* 0x000000c1d5c82220 */ /* 0x000fe40000410000 */
[----:B------:R-:W4:Y:S01]  /*42f0*/  LDL R193, [R1+0x16c] ;  /* 0x00016c0001c17983 */ /* 0x000f220000100800 */
[C---:B------:R-:W-:Y:S01]  /*4300*/  SEL R188, R201.reuse, R188, P3 ;  /* 0x000000bcc9bc7207 */ /* 0x040fe20001800000 */
[----:B------:R-:W-:Y:S01]  /*4310*/  FMUL.FTZ R201, R201, R5 ;  /* 0x00000005c9c97220 */ /* 0x000fe20000410000 */
[C---:B------:R-:W-:Y:S01]  /*4320*/  SEL R189, R202.reuse, R189, P3 ;  /* 0x000000bdcabd7207 */ /* 0x040fe20001800000 */
[----:B------:R-:W-:-:S04]  /*4330*/  FMUL.FTZ R202, R202, R5 ;  /* 0x00000005caca7220 */ /* 0x000fc80000410000 */
[----:B------:R-:W-:Y:S01]  /*4340*/  FMUL.FTZ R202, R202, UR15 ;  /* 0x0000000fcaca7c20 */ /* 0x000fe20008410000 */
[----:B------:R-:W-:-:S04]  /*4350*/  ISETP.NE.U32.AND P4, PT, RZ, UR16, PT ;  /* 0x00000010ff007c0c */ /* 0x000fc8000bf85070 */
[----:B------:R-:W-:Y:S02]  /*4360*/  ISETP.NE.AND.EX P4, PT, RZ, UR17, PT, P4 ;  /* 0x00000011ff007c0c */ /* 0x000fe4000bf85340 */
[----:B------:R-:W-:Y:S02]  /*4370*/  SEL R186, R199, R186, P3 ;  /* 0x000000bac7ba7207 */ /* 0x000fe40001800000 */
[C---:B------:R-:W-:Y:S02]  /*4380*/  SEL R187, R198.reuse, R187, P3 ;  /* 0x000000bbc6bb7207 */ /* 0x040fe40001800000 */
[----:B------:R-:W-:Y:S01]  /*4390*/  LOP3.LUT P3, RZ, R21, 0xff000000, RZ, 0xc0, !PT ;  /* 0xff00000015ff7812 */ /* 0x000fe2000786c0ff */
[-C--:B------:R-:W-:Y:S01]  /*43a0*/  FMUL.FTZ R199, R199, R5.reuse ;  /* 0x00000005c7c77220 */ /* 0x080fe20000410000 */
[----:B------:R-:W-:Y:S01]  /*43b0*/  FMUL.FTZ R198, R198, R5 ;  /* 0x00000005c6c67220 */ /* 0x000fe20000410000 */
[----:B----4-:R-:W-:-:S05]  /*43c0*/  FMUL.FTZ R193, R193, R213 ;  /* 0x000000d5c1c17220 */ /* 0x010fca0000410000 */
[----:B------:R-:W-:-:S04]  /*43d0*/  FSEL R193, R193, RZ, P2 ;  /* 0x000000ffc1c17208 */ /* 0x000fc80001000000 */
[----:B------:R-:W-:Y:S02]  /*43e0*/  F2FP.F16.F32.PACK_AB R193, R193, R203 ;  /* 0x000000cbc1c1723e */ /* 0x000fe400000000ff */
[----:B------:R-:W-:-:S04]  /*43f0*/  MOV R203, R20 ;  /* 0x0000001400cb7202 */ /* 0x000fc80000000f00 */
[----:B------:R-:W-:Y:S01]  /*4400*/  LOP3.LUT P2, RZ, R203, 0xff, RZ, 0xc0, !PT ;  /* 0x000000ffcbff7812 */ /* 0x000fe2000784c0ff */
[----:B------:R-:W-:Y:S01]  /*4410*/  FMUL.FTZ R213, R201, UR15 ;  /* 0x0000000fc9d57c20 */ /* 0x000fe20008410000 */
[----:B------:R-:W-:-:S11]  /*4420*/  HFMA2.MMA R201, -RZ, RZ, 0, 0 ;  /* 0x00000000ffc97435 */ /* 0x000fd600000001ff */
[----:B------:R-:W-:-:S05]  /*4430*/  @P2 HADD2.F32 R203, -RZ, R192.H0_H0 ;  /* 0x200000c0ffcb2230 */ /* 0x000fca0000004100 */
[----:B------:R-:W-:Y:S01]  /*4440*/  @P2 FMUL.FTZ R201, R213, R203 ;  /* 0x000000cbd5c92220 */ /* 0x000fe20000410000 */
[----:B---3--:R-:W-:-:S05]  /*4450*/  FMUL.FTZ R203, R214, R213 ;  /* 0x000000d5d6cb7220 */ /* 0x008fca0000410000 */
[----:B------:R-:W-:Y:S02]  /*4460*/  FSEL R213, R203, RZ, P2 ;  /* 0x000000ffcbd57208 */ /* 0x000fe40001000000 */
[----:B------:R-:W-:Y:S02]  /*4470*/  LOP3.LUT P2, RZ, R20, 0xff00, RZ, 0xc0, !PT ;  /* 0x0000ff0014ff7812 */ /* 0x000fe4000784c0ff */
[----:B------:R-:W-:-:S11]  /*4480*/  MOV R203, RZ ;  /* 0x000000ff00cb7202 */ /* 0x000fd60000000f00 */
[----:B------:R-:W-:-:S05]  /*4490*/  @P2 HADD2.F32 R192, -RZ, R192.H1_H1 ;  /* 0x300000c0ffc02230 */ /* 0x000fca0000004100 */
        /* <DEDUP_REMOVED lines=8> */
[--C-:B------:R-:W-:Y:S02]  /*4520*/  @P2 HADD2.F32 R199, -RZ, R195.reuse.H0_H0 ;  /* 0x200000c3ffc72230 */ /* 0x100fe40000004100 */
[----:B------:R-:W-:-:S03]  /*4530*/  @P3 HADD2.F32 R195, -RZ, R195.H1_H1 ;  /* 0x300000c3ffc33230 */ /* 0x000fc60000004100 */
[----:B------:R-:W-:Y:S01]  /*4540*/  @P2 FMUL.FTZ R202, R215, R199 ;  /* 0x000000c7d7ca2220 */ /* 0x000fe20000410000 */
[----:B------:R-:W-:Y:S02]  /*4550*/  @P4 LEA.HI.X R199, R0, UR17, RZ, 0x5, P5 ;  /* 0x0000001100c74c11 */ /* 0x000fe4000a8f2cff */
[----:B------:R-:W-:Y:S02]  /*4560*/  F2FP.F16.F32.PACK_AB R192, R192, R213 ;  /* 0x000000d5c0c0723e */ /* 0x000fe400000000ff */
[----:B------:R-:W-:Y:S01]  /*4570*/  MOV R213, RZ ;  /* 0x000000ff00d57202 */ /* 0x000fe20000000f00 */
[----:B------:R-:W-:Y:S01]  /*4580*/  @P3 FMUL.FTZ R213, R214, R195 ;  /* 0x000000c3d6d53220 */ /* 0x000fe20000410000 */
[----:B------:R-:W-:Y:S04]  /*4590*/  @P4 STG.E.128 desc[UR4][R198.64], R188 ;  /* 0x000000bcc6004986 */ /* 0x000fe8000c101d04 */
[----:B------:R0:W-:Y:S04]  /*45a0*/  @P4 STG.E.128 desc[UR4][R198.64+0x10], R184 ;  /* 0x000010b8c6004986 */ /* 0x0001e8000c101d04 */
[----:B------:R-:W2:Y:S04]  /*45b0*/  LDL R195, [R1+0x158] ;  /* 0x0001580001c37983 */ /* 0x000ea80000100800 */
        /* <DEDUP_REMOVED lines=10> */
[----:B------:R-:W-:Y:S02]  /*4660*/  F2FP.F16.F32.PACK_AB R195, R198, R195 ;  /* 0x000000c3c6c3723e */ /* 0x000fe400000000ff */
[----:B------:R-:W-:-:S04]  /*4670*/  LEA R198, P2, R0, UR18, 0x4 ;  /* 0x0000001200c67c11 */ /* 0x000fc8000f8420ff */
[----:B------:R-:W-:-:S05]  /*4680*/  LEA.HI.X R199, R0, UR19, RZ, 0x4, P2 ;  /* 0x0000001300c77c11 */ /* 0x000fca00090f24ff */
[----:B------:R2:W-:Y:S01]  /*4690*/  STG.E.128 desc[UR4][R198.64], R192 ;  /* 0x000000c0c6007986 */ /* 0x0005e2000c101d04 */
[----:B------:R-:W-:-:S07]  /*46a0*/  IADD3 R0, R0, 0x80, RZ ;  /* 0x0000008000007810 */ /* 0x000fce0007ffe0ff */
.L_x_12516:
[----:B------:R-:W-:Y:S05]  /*46b0*/  BSYNC B0 ;  /* 0x0000000000007941 */ /* 0x000fea0003800000 */
.L_x_12515:
[----:B------:R-:W-:Y:S01]  /*46c0*/  LOP3.LUT P2, RZ, R3, 0x4, RZ, 0xc0, !PT ;  /* 0x0000000403ff7812 */ /* 0x000fe2000784c0ff */
[----:B------:R-:W-:-:S12]  /*46d0*/  BSSY B0, `(.L_x_12517) ;  /* 0x0000096000007945 */ /* 0x000fd80003800000 */
[----:B------:R-:W-:Y:S05]  /*46e0*/  @!P2 BRA `(.L_x_12518) ;  /* 0x000000080050a947 */ /* 0x000fea0003800000 */
[----:B0-2---:R-:W0:Y:S01]  /*46f0*/  LDC.64 R192, c[0x0][0x220] ;  /* 0x00008800ffc07b82 */ /* 0x005e220000000a00 */
        /* <DEDUP_REMOVED lines=147> */
.L_x_12518:
[----:B------:R-:W-:Y:S05]  /*5030*/  BSYNC B0 ;  /* 0x0000000000007941 */ /* 0x000fea0003800000 */
.L_x_12517:
[----:B------:R-:W-:Y:S01]  /*5040*/  LOP3.LUT P2, RZ, R3, 0x2, RZ, 0xc0, !PT ;  /* 0x0000000203ff7812 */ /* 0x000fe2000784c0ff */
[----:B------:R-:W-:-:S12]  /*5050*/  BSSY B0, `(.L_x_12519) ;  /* 0x0000096000007945 */ /* 0x000fd80003800000 */
[----:B------:R-:W-:Y:S05]  /*5060*/  @!P2 BRA `(.L_x_12520) ;  /* 0x000000080050a947 */ /* 0x000fea0003800000 */
[----:B0-23--:R-:W0:Y:S01]  /*5070*/  LDC.64 R192, c[0x0][0x220] ;  /* 0x00008800ffc07b82 */ /* 0x00de220000000a00 */
        /* <DEDUP_REMOVED lines=147> */
.L_x_12520:
[----:B------:R-:W-:Y:S05]  /*59b0*/  BSYNC B0 ;  /* 0x0000000000007941 */ /* 0x000fea0003800000 */
.L_x_12519:
[----:B------:R-:W-:Y:S01]  /*59c0*/  LOP3.LUT P2, RZ, R3, 0x20, RZ, 0xc0, !PT ;  /* 0x0000002003ff7812 */ /* 0x000fe2000784c0ff */
[----:B------:R-:W-:-:S12]  /*59d0*/  BSSY B0, `(.L_x_12521) ;  /* 0x0000099000007945 */ /* 0x000fd80003800000 */
[----:B------:R-:W-:Y:S05]  /*59e0*/  @!P2 BRA `(.L_x_12522) ;  /* 0x00000008005ca947 */ /* 0x000fea0003800000 */
[----:B0-234-:R-:W2:Y:S04]  /*59f0*/  LDL R194, [R1+0x5c] ;  /* 0x00005c0001c27983 */ /* 0x01dea80000100800 */
[----:B------:R-:W3:Y:S04]  /*5a00*/  LDL R193, [R1+0x48] ;  /* 0x0000480001c17983 */ /* 0x000ee80000100800 */
[----:B------:R-:W4:Y:S04]  /*5a10*/  LDL R192, [R1+0x24] ;  /* 0x0000240001c07983 */ /* 0x000f280000100800 */
[----:B------:R-:W4:Y:S04]  /*5a20*/  LDL R202, [R1+0x38] ;  /* 0x0000380001ca7983 */ /* 0x000f280000100800 */
[----:B------:R-:W4:Y:S01]  /*5a30*/  LDL R201, [R1+0x18] ;  /* 0x0000180001c97983 */ /* 0x000f220000100800 */
[----:B-1----:R-:W-:Y:S01]  /*5a40*/  ISETP.NE.AND P2, PT, R216, RZ, PT ;  /* 0x000000ffd800720c */ /* 0x002fe20003f45270 */
[----:B------:R-:W0:Y:S01]  /*5a50*/  LDC.64 R214, c[0x0][0x220] ;  /* 0x00008800ffd67b82 */ /* 0x000e220000000a00 */
[----:B------:R-:W-:Y:S01]  /*5a60*/  LOP3.LUT R3, R3, 0xffffffbf, RZ, 0xc0, !PT ;  /* 0xffffffbf03037812 */ /* 0x000fe200078ec0ff */
[----:B------:R-:W4:Y:S01]  /*5a70*/  LDL R216, [R1+0xa8] ;  /* 0x0000a80001d87983 */ /* 0x000f220000100800 */
[----:B------:R-:W-:-:S02]  /*5a80*/  FSEL R199, R196, RZ, !P2 ;  /* 0x000000ffc4c77208 */ /* 0x000fc40005000000 */
[----:B------:R-:W-:Y:S01]  /*5a90*/  ISETP.NE.U32.AND P2, PT, RZ, UR8, PT ;  /* 0x00000008ff007c0c */ /* 0x000fe2000bf45070 */
[----:B------:R-:W4:Y:S01]  /*5aa0*/  LDL R213, [R1+0xac] ;  /* 0x0000ac0001d57983 */ /* 0x000f220000100800 */
[----:B-----5:R-:W-:Y:S01]  /*5ab0*/  LOP3.LUT P5, RZ, R205, 0xff, RZ, 0xc0, !PT ;  /* 0x000000ffcdff7812 */ /* 0x020fe200078ac0ff */
[----:B------:R-:W-:Y:S01]  /*5ac0*/  FFMA.FTZ R195, R231, R197, R199 ;  /* 0x000000c5e7c37223 */ /* 0x000fe200000100c7 */
[----:B------:R-:W-:Y:S02]  /*5ad0*/  ISETP.NE.AND.EX P2, PT, RZ, UR9, PT, P2 ;  /* 0x00000009ff007c0c */ /* 0x000fe4000bf45320 */
[C---:B------:R-:W-:Y:S01]  /*5ae0*/  LOP3.LUT P4, RZ, R205.reuse, 0xff00, RZ, 0xc0, !PT ;  /* 0x0000ff00cdff7812 */ /* 0x040fe2000788c0ff */
[----:B------:R-:W-:Y:S01]  /*5af0*/  FADD.FTZ R195, R218, -R195 ;  /* 0x800000c3dac37221 */ /* 0x000fe20000010000 */
[----:B------:R-:W-:Y:S02]  /*5b00*/  LOP3.LUT P3, RZ, R205, 0xff0000, RZ, 0xc0, !PT ;  /* 0x00ff0000cdff7812 */ /* 0x000fe4000786c0ff */
[----:B------:R-:W-:Y:S01]  /*5b10*/  ISETP.NE.U32.AND P6, PT, RZ, UR16, PT ;  /* 0x00000010ff007c0c */ /* 0x000fe2000bfc5070 */
[----:B------:R-:W-:Y:S01]  /*5b20*/  FMUL.FTZ R195, R4, R195 ;  /* 0x000000c304c37220 */ /* 0x000fe20000410000 */
[----:B------:R-:W-:-:S05]  /*5b30*/  @P0 LOP3.LUT R3, R3, 0x40, RZ, 0xfc, !PT ;  /* 0x0000004003030812 */ /* 0x000fca00078efcff */
[----:B------:R-:W-:Y:S01]  /*5b40*/  @P2 FADD.FTZ R195, R31, R195 ;  /* 0x000000c31fc32221 */ /* 0x000fe20000010000 */
[-CC-:B--2---:R-:W-:Y:S01]  /*5b50*/  FFMA.FTZ R196, R194, R197.reuse, R199.reuse ;  /* 0x000000c5c2c47223 */ /* 0x184fe200000100c7 */
[-CC-:B------:R-:W-:Y:S01]  /*5b60*/  FFMA.FTZ R194, R217, R197.reuse, R199.reuse ;  /* 0x000000c5d9c27223 */ /* 0x180fe200000100c7 */
[-CC-:B---3--:R-:W-:Y:S01]  /*5b70*/  FFMA.FTZ R198, R193, R197.reuse, R199.reuse ;  /* 0x000000c5c1c67223 */ /* 0x188fe200000100c7 */
[-CC-:B------:R-:W-:Y:S01]  /*5b80*/  FFMA.FTZ R193, R211, R197.reuse, R199.reuse ;  /* 0x000000c5d3c17223 */ /* 0x180fe200000100c7 */
[-CC-:B----4-:R-:W-:Y:S01]  /*5b90*/  FFMA.FTZ R200, R192, R197.reuse, R199.reuse ;  /* 0x000000c5c0c87223 */ /* 0x190fe200000100c7 */
        /* <DEDUP_REMOVED lines=50> */
[----:B----4-:R-:W-:-:S05]  /*5ec0*/  @P2 HADD2.F32 R5, -RZ, R192.H0_H0 ;  /* 0x200000c0ff052230 */ /* 0x010fca0000004100 */
[----:B------:R-:W-:-:S04]  /*5ed0*/  @P2 FMUL.FTZ R4, R196, R5 ;  /* 0x00000005c4042220 */ /* 0x000fc80000410000 */
[----:B------:R-:W-:Y:S01]  /*5ee0*/  FADD.FTZ R136, R136, R4 ;  /* 0x0000000488887221 */ /* 0x000fe20000010000 */
[----:B--2---:R-:W-:Y:S02]  /*5ef0*/  FMUL.FTZ R4, R214, R196 ;  /* 0x000000c4d6047220 */ /* 0x004fe40000410000 */
[----:B------:R-:W2:Y:S03]  /*5f00*/  LDL R214, [R1+0x9c] ;  /* 0x00009c0001d67983 */ /* 0x000ea60000100800 */
[----:B------:R-:W-:Y:S02]  /*5f10*/  FSEL R4, R4, RZ, P2 ;  /* 0x000000ff04047208 */ /* 0x000fe40001000000 */
[----:B------:R-:W-:Y:S01]  /*5f20*/  LOP3.LUT P2, RZ, R204, 0xff00, RZ, 0xc0, !PT ;  /* 0x0000ff00ccff7812 */ /* 0x000fe2000784c0ff */
[----:B------:R-:W-:-:S12]  /*5f30*/  FMUL.FTZ R196, R202, UR15 ;  /* 0x0000000fcac47c20 */ /* 0x000fd80008410000 */
[----:B------:R-:W-:Y:S01]  /*5f40*/  @P2 HADD2.F32 R5, -RZ, R192.H1_H1 ;  /* 0x300000c0ff052230 */ /* 0x000fe20000004100 */
[----:B------:R-:W-:-:S04]  /*5f50*/  MOV R192, RZ ;  /* 0x000000ff00c07202 */ /* 0x000fc80000000f00 */
[----:B------:R-:W-:Y:S01]  /*5f60*/  @P2 FMUL.FTZ R192, R196, R5 ;  /* 0x00000005c4c02220 */ /* 0x000fe20000410000 */
[----:B---3--:R-:W-:Y:S02]  /*5f70*/  FMUL.FTZ R5, R215, R196 ;  /* 0x000000c4d7057220 */ /* 0x008fe40000410000 */
[----:B------:R-:W3:Y:S03]  /*5f80*/  LDL R215, [R1+0x98] ;  /* 0x0000980001d77983 */ /* 0x000ee60000100800 */
[----:B------:R-:W-:Y:S02]  /*5f90*/  FSEL R5, R5, RZ, P2 ;  /* 0x000000ff05057208 */ /* 0x000fe40001000000 */
[----:B------:R-:W-:Y:S01]  /*5fa0*/  LOP3.LUT P2, RZ, R204, 0xff0000, RZ, 0xc0, !PT ;  /* 0x00ff0000ccff7812 */ /* 0x000fe2000784c0ff */
[----:B------:R-:W-:Y:S01]  /*5fb0*/  FADD.FTZ R137, R137, R192 ;  /* 0x000000c089897221 */ /* 0x000fe20000010000 */
[----:B------:R-:W-:-:S11]  /*5fc0*/  HFMA2.MMA R196, -RZ, RZ, 0, 0 ;  /* 0x00000000ffc47435 */ /* 0x000fd600000001ff */
[----:B------:R-:W-:-:S05]  /*5fd0*/  @P2 HADD2.F32 R192, -RZ, R193.H0_H0 ;  /* 0x200000c1ffc02230 */ /* 0x000fca0000004100 */
[----:B------:R-:W-:Y:S01]  /*5fe0*/  @P2 FMUL.FTZ R196, R203, R192 ;  /* 0x000000c0cbc42220 */ /* 0x000fe20000410000 */
[----:B------:R-:W-:Y:S02]  /*5ff0*/  FMUL.FTZ R192, R216, R203 ;  /* 0x000000cbd8c07220 */ /* 0x000fe40000410000 */
[----:B------:R-:W4:Y:S03]  /*6000*/  LDL R216, [R1+0x94] ;  /* 0x0000940001d87983 */ /* 0x000f260000100800 */
[----:B------:R-:W-:Y:S02]  /*6010*/  FSEL R202, R192, RZ, P2 ;  /* 0x000000ffc0ca7208 */ /* 0x000fe40001000000 */
[----:B------:R-:W-:Y:S01]  /*6020*/  LOP3.LUT P2, RZ, R204, 0xff000000, RZ, 0xc0, !PT ;  /* 0xff000000ccff7812 */ /* 0x000fe2000784c0ff */
[----:B------:R-:W-:Y:S01]  /*6030*/  FMUL.FTZ R192, R197, UR15 ;  /* 0x0000000fc5c07c20 */ /* 0x000fe20008410000 */
[----:B------:R-:W-:-:S11]  /*6040*/  MOV R197, RZ ;  /* 0x000000ff00c57202 */ /* 0x000fd60000000f00 */
[----:B------:R-:W-:-:S05]  /*6050*/  @P2 HADD2.F32 R193, -RZ, R193.H1_H1 ;  /* 0x300000c1ffc12230 */ /* 0x000fca0000004100 */
[----:B------:R-:W-:Y:S01]  /*6060*/  @P2 FMUL.FTZ R197, R192, R193 ;  /* 0x000000c1c0c52220 */ /* 0x000fe20000410000 */
[----:B------:R-:W-:Y:S01]  /*6070*/  FMUL.FTZ R193, R213, R192 ;  /* 0x000000c0d5c17220 */ /* 0x000fe20000410000 */
[----:B------:R-:W-:Y:S01]  /*6080*/  FMUL.FTZ R213, R198, UR15 ;  /* 0x0000000fc6d57c20 */ /* 0x000fe20008410000 */
[----:B------:R-:W-:Y:S01]  /*6090*/  F2FP.F16.F32.PACK_AB R192, R5, R4 ;  /* 0x0000000405c0723e */ /* 0x000fe200000000ff */
[----:B------:R-:W-:Y:S01]  /*60a0*/  HFMA2.MMA R198, -RZ, RZ, 0, 0 ;  /* 0x00000000ffc67435 */ /* 0x000fe200000001ff */
[--C-:B------:R-:W-:Y:S01]  /*60b0*/  @P5 HADD2.F32 R4, -RZ, R194.reuse.H0_H0 ;  /* 0x200000c2ff045230 */ /* 0x100fe20000004100 */
[----:B------:R-:W-:Y:S02]  /*60c0*/  FSEL R193, R193, RZ, P2 ;  /* 0x000000ffc1c17208 */ /* 0x000fe40001000000 */
[----:B------:R-:W-:Y:S02]  /*60d0*/  LOP3.LUT P2, RZ, R205, 0xff000000, RZ, 0xc0, !PT ;  /* 0xff000000cdff7812 */ /* 0x000fe4000784c0ff */
[----:B------:R-:W-:Y:S01]  /*60e0*/  @P5 FMUL.FTZ R198, R213, R4 ;  /* 0x00000004d5c65220 */ /* 0x000fe20000410000 */
[----:B------:R-:W-:-:S02]  /*60f0*/  @P4 HADD2.F32 R4, -RZ, R194.H1_H1 ;  /* 0x300000c2ff044230 */ /* 0x000fc40000004100 */
[----:B------:R-:W-:Y:S01]  /*6100*/  FMUL.FTZ R203, R200, UR15 ;  /* 0x0000000fc8cb7c20 */ /* 0x000fe20008410000 */
[----:B------:R-:W-:Y:S01]  /*6110*/  F2FP.F16.F32.PACK_AB R193, R193, R202 ;  /* 0x000000cac1c1723e */ /* 0x000fe200000000ff */
[----:B------:R-:W-:Y:S01]  /*6120*/  FMUL.FTZ R202, R199, UR15 ;  /* 0x0000000fc7ca7c20 */ /* 0x000fe20008410000 */
[----:B------:R-:W-:Y:S01]  /*6130*/  MOV R200, RZ ;  /* 0x000000ff00c87202 */ /* 0x000fe20000000f00 */
[----:B------:R-:W-:Y:S01]  /*6140*/  @P4 FMUL.FTZ R200, R203, R4 ;  /* 0x00000004cbc84220 */ /* 0x000fe20000410000 */
[----:B------:R-:W-:Y:S01]  /*6150*/  HFMA2.MMA R199, -RZ, RZ, 0, 0 ;  /* 0x00000000ffc77435 */ /* 0x000fe200000001ff */
[----:B------:R-:W-:-:S05]  /*6160*/  @P3 HADD2.F32 R4, -RZ, R195.H0_H0 ;  /* 0x200000c3ff043230 */ /* 0x000fca0000004100 */
[----:B------:R-:W-:Y:S01]  /*6170*/  @P3 FMUL.FTZ R199, R202, R4 ;  /* 0x00000004cac73220 */ /* 0x000fe20000410000 */
[----:B------:R-:W-:Y:S02]  /*6180*/  @P2 HADD2.F32 R4, -RZ, R195.H1_H1 ;  /* 0x300000c3ff042230 */ /* 0x000fe40000004100 */
[----:B------:R-:W3:Y:S01]  /*6190*/  LDL R195, [R1+0x90] ;  /* 0x0000900001c37983 */ /* 0x000ee20000100800 */
[----:B------:R-:W-:Y:S01]  /*61a0*/  ISETP.NE.AND.EX P6, PT, RZ, UR17, PT, P6 ;  /* 0x00000011ff007c0c */ /* 0x000fe2000bfc5360 */
[----:B------:R-:W-:Y:S01]  /*61b0*/  FMUL.FTZ R194, R201, UR15 ;  /* 0x0000000fc9c27c20 */ /* 0x000fe20008410000 */
[----:B------:R-:W-:-:S03]  /*61c0*/  MOV R201, RZ ;  /* 0x000000ff00c97202 */ /* 0x000fc60000000f00 */
[----:B------:R-:W-:-:S08]  /*61d0*/  @P2 FMUL.FTZ R201, R194, R4 ;  /* 0x00000004c2c92220 */ /* 0x000fd00000410000 */
        /* <DEDUP_REMOVED lines=14> */
[----:B---3--:R-:W-:Y:S01]  /*62c0*/  FMUL.FTZ R5, R195, R213 ;  /* 0x000000d5c3057220 */ /* 0x008fe20000410000 */
[----:B------:R-:W-:Y:S01]  /*62d0*/  FMUL.FTZ R195, R215, R202 ;  /* 0x000000cad7c37220 */ /* 0x000fe20000410000 */
[----:B------:R-:W-:-:S03]  /*62e0*/  FSEL R202, R194, RZ, P2 ;  /* 0x000000ffc2ca7208 */ /* 0x000fc60001000000 */
[----:B------:R-:W-:Y:S02]  /*62f0*/  FSEL R5, R5, RZ, P5 ;  /* 0x000000ff05057208 */ /* 0x000fe40002800000 */
[----:B------:R-:W-:Y:S02]  /*6300*/  FSEL R195, R195, RZ, P3 ;  /* 0x000000ffc3c37208 */ /* 0x000fe40001800000 */
[----:B------:R-:W-:Y:S02]  /*6310*/  F2FP.F16.F32.PACK_AB R194, R4, R5 ;  /* 0x0000000504c2723e */ /* 0x000fe400000000ff */
[----:B------:R-:W-:Y:S02]  /*6320*/  LEA R4, P2, R0, UR18, 0x4 ;  /* 0x0000001200047c11 */ /* 0x000fe4000f8420ff */
[----:B------:R-:W-:Y:S02]  /*6330*/  F2FP.F16.F32.PACK_AB R195, R202, R195 ;  /* 0x000000c3cac3723e */ /* 0x000fe400000000ff */
[----:B------:R-:W-:-:S05]  /*6340*/  LEA.HI.X R5, R0, UR19, RZ, 0x4, P2 ;  /* 0x0000001300057c11 */ /* 0x000fca00090f24ff */
[----:B------:R0:W-:Y:S04]  /*6350*/  STG.E.128 desc[UR4][R4.64], R192 ;  /* 0x000000c004007986 */ /* 0x0001e8000c101d04 */
.L_x_12522:
[----:B------:R-:W-:Y:S05]  /*6360*/  BSYNC B0 ;  /* 0x0000000000007941 */ /* 0x000fea0003800000 */
.L_x_12521:
[----:B------:R-:W-:Y:S02]  /*6370*/  SEL R0, RZ, 0x1, P1 ;  /* 0x00000001ff007807 */ /* 0x000fe40000800000 */
[----:B-----5:R-:W-:-:S03]  /*6380*/  IADD3 R2, R2, UR20, RZ ;  /* 0x0000001402027c10 */ /* 0x020fc6000fffe0ff */
[----:B------:R0:W-:Y:S01]  /*6390*/  STL.S16 [R1+0x6c], R0 ;  /* 0x00006c0001007387 */ /* 0x0001e20000100600 */
[----:B------:R-:W-:-:S13]  /*63a0*/  ISETP.GE.AND P1, PT, R2, UR21, PT ;  /* 0x0000001502007c0c */ /* 0x000fda000bf26270 */
[----:B0-----:R-:W-:Y:S05]  /*63b0*/  @!P1 BRA `(.L_x_12523) ;  /* 0xffffffa800b49947 */ /* 0x001fea000383ffff */
.L_x_12501:
        /* <DEDUP_REMOVED lines=23> */
.L_x_12525:
[----:B------:R-:W-:Y:S05]  /*6530*/  BSYNC B0 ;  /* 0x0000000000007941 */ /* 0x000fea0003800000 */
.L_x_12524:
        /* <DEDUP_REMOVED lines=16> */
.L_x_12527:
[----:B------:R-:W-:Y:S05]  /*6640*/  BSYNC B0 ;  /* 0x0000000000007941 */ /* 0x000fea0003800000 */
.L_x_12526:
        /* <DEDUP_REMOVED lines=16> */
.L_x_12529:
[----:B------:R-:W-:Y:S05]  /*6750*/  BSYNC B0 ;  /* 0x0000000000007941 */ /* 0x000fea0003800000 */
.L_x_12528:
        /* <DEDUP_REMOVED lines=16> */
.L_x_12531:
[----:B------:R-:W-:Y:S05]  /*6860*/  BSYNC B0 ;  /* 0x0000000000007941 */ /* 0x000fea0003800000 */
.L_x_12530:
        /* <DEDUP_REMOVED lines=15> */
.L_x_12512:
[----:B------:R-:W-:Y:S01]  /*6960*/  HFMA2.MMA R192, -RZ, RZ, 0, 9.5367431640625e-07 ;  /* 0x00000010ffc07435 */ /* 0x000fe200000001ff */
[----:B------:R-:W-:Y:S02]  /*6970*/  MOV R196, R215 ;  /* 0x000000d700c47202 */ /* 0x000fe40000000f00 */
[----:B------:R-:W-:Y:S02]  /*6980*/  MOV R193, 0x1f ;  /* 0x0000001f00c17802 */ /* 0x000fe40000000f00 */
[----:B------:R-:W-:-:S07]  /*6990*/  MOV R195, 0xffffffff ;  /* 0xffffffff00c37802 */ /* 0x000fce0000000f00 */
[----:B-----5:R-:W-:Y:S05]  /*69a0*/  WARPSYNC.COLLECTIVE R195, `(.L_x_12532) ;  /* 0x00000000c3087348 */ /* 0x020fea0003c00000 */
[----:B------:R0:W1:Y:S02]  /*69b0*/  SHFL.DOWN P3, R199, R196, R192, R193 ;  /* 0x080000c0c4c77389 */ /* 0x00006400000600c1 */
[----:B01---5:R-:W-:Y:S01]  /*69c0*/  ENDCOLLECTIVE ;  /* 0x000000000000791b */ /* 0x023fe20003800000 */
.L_x_12532:
[----:B------:R-:W-:Y:S02]  /*69d0*/  MOV R196, R214 ;  /* 0x000000d600c47202 */ /* 0x000fe40000000f00 */
[----:B------:R-:W-:-:S05]  /*69e0*/  MOV R192, R199 ;  /* 0x000000c700c07202 */ /* 0x000fca0000000f00 */
[----:B------:R-:W-:Y:S01]  /*69f0*/  FADD.FTZ R197, R192, R215 ;  /* 0x000000d7c0c57221 */ /* 0x000fe20000010000 */
[----:B------:R-:W-:-:S11]  /*6a00*/  HFMA2.MMA R192, -RZ, RZ, 0, 9.5367431640625e-07 ;  /* 0x00000010ffc07435 */ /* 0x000fd600000001ff */
[----:B------:R-:W-:Y:S05]  /*6a10*/  WARPSYNC.COLLECTIVE R195, `(.L_x_12533) ;  /* 0x00000000c3087348 */ /* 0x000fea0003c00000 */
[----:B------:R0:W1:Y:S02]  /*6a20*/  SHFL.DOWN P3, R199, R196, R192, R193 ;  /* 0x080000c0c4c77389 */ /* 0x00006400000600c1 */
[----:B01----:R-:W-:Y:S01]  /*6a30*/  ENDCOLLECTIVE ;  /* 0x000000000000791b */ /* 0x003fe20003800000 */
.L_x_12533:
[----:B------:R-:W-:Y:S02]  /*6a40*/  MOV R196, R197 ;  /* 0x000000c500c47202 */ /* 0x000fe40000000f00 */
[----:B------:R-:W-:-:S05]  /*6a50*/  MOV R192, R199 ;  /* 0x000000c700c07202 */ /* 0x000fca0000000f00 */
[----:B------:R-:W-:Y:S01]  /*6a60*/  FADD.FTZ R198, R192, R214 ;  /* 0x000000d6c0c67221 */ /* 0x000fe20000010000 */
[----:B------:R-:W-:-:S11]  /*6a70*/  HFMA2.MMA R192, -RZ, RZ, 0, 4.76837158203125e-07 ;  /* 0x00000008ffc07435 */ /* 0x000fd600000001ff */
[----:B------:R-:W-:Y:S05]  /*6a80*/  WARPSYNC.COLLECTIVE R195, `(.L_x_12534) ;  /* 0x00000000c3087348 */ /* 0x000fea0003c00000 */
[----:B------:R0:W1:Y:S02]  /*6a90*/  SHFL.DOWN P3, R199, R196, R192, R193 ;  /* 0x080000c0c4c77389 */ /* 0x00006400000600c1 */
[----:B01----:R-:W-:Y:S01]  /*6aa0*/  ENDCOLLECTIVE ;  /* 0x000000000000791b */ /* 0x003fe20003800000 */
.L_x_12534:
[----:B------:R-:W-:Y:S02]  /*6ab0*/  MOV R196, R198 ;  /* 0x000000c600c47202 */ /* 0x000fe40000000f00 */
[----:B------:R-:W-:-:S05]  /*6ac0*/  MOV R192, R199 ;  /* 0x000000c700c07202 */ /* 0x000fca0000000f00 */
[----:B------:R-:W-:Y:S01]  /*6ad0*/  FADD.FTZ R197, R197, R192 ;  /* 0x000000c0c5c57221 */ /* 0x000fe20000010000 */
[----:B------:R-:W-:-:S11]  /*6ae0*/  HFMA2.MMA R192, -RZ, RZ, 0, 4.76837158203125e-07 ;  /* 0x00000008ffc07435 */ /* 0x000fd600000001ff */
[----:B------:R-:W-:Y:S05]  /*6af0*/  WARPSYNC.COLLECTIVE R195, `(.L_x_12535) ;  /* 0x00000000c3087348 */ /* 0x000fea0003c00000 */
[----:B------:R0:W1:Y:S02]  /*6b00*/  SHFL.DOWN P3, R199, R196, R192, R193 ;  /* 0x080000c0c4c77389 */ /* 0x00006400000600c1 */
[----:B01----:R-:W-:Y:S01]  /*6b10*/  ENDCOLLECTIVE ;  /* 0x000000000000791b */ /* 0x003fe20003800000 */
.L_x_12535:
[----:B------:R-:W-:Y:S02]  /*6b20*/  MOV R196, R197 ;  /* 0x000000c500c47202 */ /* 0x000fe40000000f00 */
[----:B------:R-:W-:-:S05]  /*6b30*/  MOV R192, R199 ;  /* 0x000000c700c07202 */ /* 0x000fca0000000f00 */
[----:B------:R-:W-:Y:S01]  /*6b40*/  FADD.FTZ R198, R198, R192 ;  /* 0x000000c0c6c67221 */ /* 0x000fe20000010000 */
[----:B------:R-:W-:-:S11]  /*6b50*/  HFMA2.MMA R192, -RZ, RZ, 0, 2.384185791015625e-07 ;  /* 0x00000004ffc07435 */ /* 0x000fd600000001ff */
[----:B------:R-:W-:Y:S05]  /*6b60*/  WARPSYNC.COLLECTIVE R195, `(.L_x_12536) ;  /* 0x00000000c3087348 */ /* 0x000fea0003c00000 */
[----:B------:R0:W1:Y:S02]  /*6b70*/  SHFL.DOWN P3, R199, R196, R192, R193 ;  /* 0x080000c0c4c77389 */ /* 0x00006400000600c1 */
[----:B01----:R-:W-:Y:S01]  /*6b80*/  ENDCOLLECTIVE ;  /* 0x000000000000791b */ /* 0x003fe20003800000 */
.L_x_12536:
[----:B------:R-:W-:Y:S02]  /*6b90*/  MOV R196, R198 ;  /* 0x000000c600c47202 */ /* 0x000fe40000000f00 */
[----:B------:R-:W-:-:S05]  /*6ba0*/  MOV R192, R199 ;  /* 0x000000c700c07202 */ /* 0x000fca0000000f00 */
[----:B------:R-:W-:Y:S01]  /*6bb0*/  FADD.FTZ R197, R197, R192 ;  /* 0x000000c0c5c57221 */ /* 0x000fe20000010000 */
[----:B------:R-:W-:-:S11]  /*6bc0*/  HFMA2.MMA R192, -RZ, RZ, 0, 2.384185791015625e-07 ;  /* 0x00000004ffc07435 */ /* 0x000fd600000001ff */
[----:B------:R-:W-:Y:S05]  /*6bd0*/  WARPSYNC.COLLECTIVE R195, `(.L_x_12537) ;  /* 0x00000000c3087348 */ /* 0x000fea0003c00000 */
[----:B------:R0:W1:Y:S02]  /*6be0*/  SHFL.DOWN P3, R199, R196, R192, R193 ;  /* 0x080000c0c4c77389 */ /* 0x00006400000600c1 */
[----:B01----:R-:W-:Y:S01]  /*6bf0*/  ENDCOLLECTIVE ;  /* 0x000000000000791b */ /* 0x003fe20003800000 */
.L_x_12537:
[----:B------:R-:W-:Y:S02]  /*6c00*/  MOV R196, R197 ;  /* 0x000000c500c47202 */ /* 0x000fe40000000f00 */
[----:B------:R-:W-:-:S05]  /*6c10*/  MOV R192, R199 ;  /* 0x000000c700c07202 */ /* 0x000fca0000000f00 */
[----:B------:R-:W-:Y:S01]  /*6c20*/  FADD.FTZ R200, R198, R192 ;  /* 0x000000c0c6c87221 */ /* 0x000fe20000010000 */
[----:B------:R-:W-:-:S11]  /*6c30*/  HFMA2.MMA R192, -RZ, RZ, 0, 1.1920928955078125e-07 ;  /* 0x00000002ffc07435 */ /* 0x000fd600000001ff */
[----:B------:R-:W-:Y:S05]  /*6c40*/  WARPSYNC.COLLECTIVE R195, `(.L_x_12538) ;  /* 0x00000000c3087348 */ /* 0x000fea0003c00000 */
[----:B------:R0:W1:Y:S02]  /*6c50*/  SHFL.DOWN P3, R199, R196, R192, R193 ;  /* 0x080000c0c4c77389 */ /* 0x00006400000600c1 */
[----:B01----:R-:W-:Y:S01]  /*6c60*/  ENDCOLLECTIVE ;  /* 0x000000000000791b */ /* 0x003fe20003800000 */
.L_x_12538:
[----:B------:R-:W-:Y:S02]  /*6c70*/  MOV R196, R200 ;  /* 0x000000c800c47202 */ /* 0x000fe40000000f00 */
[----:B------:R-:W-:-:S05]  /*6c80*/  MOV R192, R199 ;  /* 0x000000c700c07202 */ /* 0x000fca0000000f00 */
[----:B------:R-:W-:Y:S01]  /*6c90*/  FADD.FTZ R198, R197, R192 ;  /* 0x000000c0c5c67221 */ /* 0x000fe20000010000 */
[----:B------:R-:W-:-:S11]  /*6ca0*/  HFMA2.MMA R192, -RZ, RZ, 0, 1.1920928955078125e-07 ;  /* 0x00000002ffc07435 */ /* 0x000fd600000001ff */
[----:B------:R-:W-:Y:S05]  /*6cb0*/  WARPSYNC.COLLECTIVE R195, `(.L_x_12539) ;  /* 0x00000000c3087348 */ /* 0x000fea0003c00000 */
[----:B------:R0:W1:Y:S02]  /*6cc0*/  SHFL.DOWN P3, R199, R196, R192, R193 ;  /* 0x080000c0c4c77389 */ /* 0x00006400000600c1 */
[----:B01----:R-:W-:Y:S01]  /*6cd0*/  ENDCOLLECTIVE ;  /* 0x000000000000791b */ /* 0x003fe20003800000 */
.L_x_12539:
[----:B------:R-:W-:Y:S02]  /*6ce0*/  MOV R196, R198 ;  /* 0x000000c600c47202 */ /* 0x000fe40000000f00 */
[----:B------:R-:W-:-:S05]  /*6cf0*/  MOV R192, R199 ;  /* 0x000000c700c07202 */ /* 0x000fca0000000f00 */
[----:B------:R-:W-:Y:S01]  /*6d00*/  FADD.FTZ R197, R200, R192 ;  /* 0x000000c0c8c57221 */ /* 0x000fe20000010000 */
[----:B------:R-:W-:-:S11]  /*6d10*/  HFMA2.MMA R192, -RZ, RZ, 0, 5.9604644775390625e-08 ;  /* 0x00000001ffc07435 */ /* 0x000fd600000001ff */
[----:B------:R-:W-:Y:S05]  /*6d20*/  WARPSYNC.COLLECTIVE R195, `(.L_x_12540) ;  /* 0x00000000c3087348 */ /* 0x000fea0003c00000 */
[----:B------:R0:W1:Y:S02]  /*6d30*/  SHFL.DOWN P3, R199, R196, R192, R193 ;  /* 0x080000c0c4c77389 */ /* 0x00006400000600c1 */
[----:B01----:R-:W-:Y:S01]  /*6d40*/  ENDCOLLECTIVE ;  /* 0x000000000000791b */ /* 0x003fe20003800000 */
.L_x_12540:
[----:B------:R-:W-:Y:S02]  /*6d50*/  MOV R196, R197 ;  /* 0x000000c500c47202 */ /* 0x000fe40000000f00 */
[----:B------:R-:W-:-:S07]  /*6d60*/  MOV R200, R199 ;  /* 0x000000c700c87202 */ /* 0x000fce0000000f00 */
[----:B------:R-:W-:Y:S05]  /*6d70*/  WARPSYNC.COLLECTIVE R195, `(.L_x_12541) ;  /* 0x00000000c3087348 */ /* 0x000fea0003c00000 */
[----:B------:R0:W1:Y:S02]  /*6d80*/  SHFL.DOWN P3, R199, R196, R192, R193 ;  /* 0x080000c0c4c77389 */ /* 0x00006400000600c1 */
[----:B01----:R-:W-:Y:S01]  /*6d90*/  ENDCOLLECTIVE ;  /* 0x000000000000791b */ /* 0x003fe20003800000 */
.L_x_12541:
[----:B------:R-:W-:Y:S01]  /*6da0*/  MOV R193, R199 ;  /* 0x000000c700c17202 */ /* 0x000fe20000000f00 */
[----:B------:R-:W-:Y:S06]  /*6db0*/  BRA `(.L_x_12542) ;  /* 0xffffffc000f87947 */ /* 0x000fec000383ffff */
.L_x_12543:
        /* <DEDUP_REMOVED lines=12> */
.L_x_16624:


//--------------------- .text._ZN10layer_norm13ln_bwd_kernelINS_13Kernel_traitsIf6__halffS2_fjLj5120ELj1ELj1ELj4ELj16ENS_18Kernel_traits_baseILj5120EfS2_fS2_fjLj128EEEEELb1ELb1ELb0ELb1EEEvNS_9BwdParamsE --------------------------
	.section	.text._ZN10layer_norm13ln_bwd_kernelINS_13Kernel_traitsIf6__halffS2_fjLj5120ELj1ELj1ELj4ELj16ENS_18Kernel_traits_baseILj5120EfS2_fS2_fjLj128EEEEELb1ELb1ELb0ELb1EEEvNS_9BwdParamsE,"ax",@progbits
	.align	128
        .global         _ZN10layer_norm13ln_bwd_kernelINS_13Kernel_traitsIf6__halffS2_fjLj5120ELj1ELj1ELj4ELj16ENS_18Kernel_traits_baseILj5120EfS2_fS2_fjLj128EEEEELb1ELb1ELb0ELb1EEEvNS_9BwdParamsE
        .type           _ZN10layer_norm13ln_bwd_kernelINS_13Kernel_traitsIf6__halffS2_fjLj5120ELj1ELj1ELj4ELj16ENS_18Kernel_traits_baseILj5120EfS2_fS2_fjLj128EEEEELb1ELb1ELb0ELb1EEEvNS_9BwdParamsE,@function
        .size           _ZN10layer_norm13ln_bwd_kernelINS_13Kernel_traitsIf6__halffS2_fjLj5120ELj1ELj1ELj4ELj16ENS_18Kernel_traits_baseILj5120EfS2_fS2_fjLj128EEEEELb1ELb1ELb0ELb1EEEvNS_9BwdParamsE,(.L_x_16625 - _ZN10layer_norm13ln_bwd_kernelINS_13Kernel_traitsIf6__halffS2_fjLj5120ELj1ELj1ELj4ELj16ENS_18Kernel_traits_baseILj5120EfS2_fS2_fjLj128EEEEELb1ELb1ELb0ELb1EEEvNS_9BwdParamsE)
        .other          _ZN10layer_norm13ln_bwd_kernelINS_13Kernel_traitsIf6__halffS2_fjLj5120ELj1ELj1ELj4ELj16ENS_18Kernel_traits_baseILj5120EfS2_fS2_fjLj128EEEEELb1ELb1ELb0ELb1EEEvNS_9BwdParamsE,@"STO_CUDA_ENTRY STV_DEFAULT"
_ZN10layer_norm13ln_bwd_kernelINS_13Kernel_traitsIf6__halffS2_fjLj5120ELj1ELj1ELj4ELj16ENS_18Kernel_traits_baseILj5120EfS2_fS2_fjLj128EEEEELb1ELb1ELb0ELb1EEEvNS_9BwdParamsE:
.text._ZN10layer_norm13ln_bwd_kernelINS_13Kernel_traitsIf6__halffS2_fjLj5120ELj1ELj1ELj4ELj16ENS_18Kernel_traits_baseILj5120EfS2_fS2_fjLj128EEEEELb1ELb1ELb0ELb1EEEvNS_9BwdParamsE:
        /* <DEDUP_REMOVED lines=77> */
.L_x_12544:
        /* <DEDUP_REMOVED lines=32> */
[----:B------:R-:W-:Y:S01]  /*06d0*/  MOV R247, RZ ;  /* 0x000000ff00f77202 */ /* 0x000fe20000000f00 */
[----:B------:R0:W-:Y:S01]  /*06e0*/  STL [R1+0x1bc], RZ ;  /* 0x0001bcff01007387 */ /* 0x0001e20000100800 */
[----:B------:R-:W-:Y:S01]  /*06f0*/  HFMA2.MMA R252, -RZ, RZ, 0, 0 ;  /* 0x00000000fffc7435 */ /* 0x000fe200000001ff */
[----:B------:R-:W-:-:S02]  /*0700*/  ISETP.NE.AND.EX P0, PT, RZ, UR7, PT, P0 ;  /* 0x00000007ff007c0c */ /* 0x000fc4000bf05300 */
[----:B------:R-:W-:Y:S01]  /*0710*/  CS2R R250, SRZ ;  /* 0x0000000000fa7805 */ /* 0x000fe2000001ff00 */
[----:B------:R0:W-:Y:S01]  /*0720*/  STL [R1+0x1b8], RZ ;  /* 0x0001b8ff01007387 */ /* 0x0001e20000100800 */
[----:B------:R-:W-:Y:S02]  /*0730*/  CS2R R240, SRZ ;  /* 0x0000000000f07805 */ /* 0x000fe4000001ff00 */
[----:B------:R-:W-:Y:S01]  /*0740*/  MOV R239, RZ ;  /* 0x000000ff00ef7202 */ /* 0x000fe20000000f00 */
        /* <DEDUP_REMOVED lines=110> */
.L_x_12547:
[----:B------:R-:W1:Y:S01]  /*0e30*/  S2R R248, SR_TID.X ;  /* 0x0000000000f87919 */ /* 0x000e620000002100 */
[----:B0-----:R-:W0:Y:S01]  /*0e40*/  @P0 LDC.64 R6, c[0x0][0x270] ;  /* 0x00009c00ff060b82 */ /* 0x001e220000000a00 */
[----:B------:R-:W-:Y:S01]  /*0e50*/  IMAD R228, R2, UR11, RZ ;  /* 0x0000000b02e47c24 */ /* 0x000fe2000f8e02ff */
[----:B------:R-:W2:Y:S06]  /*0e60*/  LDL.LU R249, [R1+0xac] ;  /* 0x0000ac0001f97983 */ /* 0x000eac0000300800 */
[----:B------:R-:W3:Y:S01]  /*0e70*/  LDC.64 R4, c[0x0][0x250] ;  /* 0x00009400ff047b82 */ /* 0x000ee20000000a00 */
[----:B------:R-:W-:Y:S01]  /*0e80*/  SHF.R.S32.HI R0, RZ, 0x1f, R228 ;  /* 0x0000001fff007819 */ /* 0x000fe200000114e4 */
[----:B------:R-:W4:Y:S03]  /*0e90*/  LDL.LU R216, [R1+0x2c] ;  /* 0x00002c0001d87983 */ /* 0x000f260000300800 */
[----:B------:R-:W-:-:S02]  /*0ea0*/  LEA.HI R228, R0, R228, RZ, 0x3 ;  /* 0x000000e400e47211 */ /* 0x000fc400078f18ff */
[----:B------:R-:W-:Y:S01]  /*0eb0*/  SHF.R.S32.HI R0, RZ, 0x1f, R2 ;  /* 0x0000001fff007819 */ /* 0x000fe20000011402 */
[----:B------:R-:W3:Y:S01]  /*0ec0*/  LDC.64 R180, c[0x0][0x238] ;  /* 0x00008e00ffb47b82 */ /* 0x000ee20000000a00 */
[----:B0-----:R-:W-:-:S07]  /*0ed0*/  @P0 LEA R6, P1, R2, R6, 0x1 ;  /* 0x0000000602060211 */ /* 0x001fce00078208ff */
[----:B------:R-:W0:Y:S01]  /*0ee0*/  LDC.64 R196, c[0x0][0x2c8] ;  /* 0x0000b200ffc47b82 */ /* 0x000e220000000a00 */
[----:B------:R-:W-:Y:S02]  /*0ef0*/  @P0 LEA.HI.X R7, R2, R7, R0, 0x1, P1 ;  /* 0x0000000702070211 */ /* 0x000fe400008f0c00 */
[----:B-1----:R-:W-:Y:S01]  /*0f00*/  LOP3.LUT R8, R248, 0x7f, RZ, 0xc0, !PT ;  /* 0x0000007ff8087812 */ /* 0x002fe200078ec0ff */
[----:B---3--:R-:W-:Y:S02]  /*0f10*/  IMAD.WIDE R4, R2, 0x4, R4 ;  /* 0x0000000402047825 */ /* 0x008fe400078e0204 */
[----:B------:R-:W3:Y:S02]  /*0f20*/  @P0 LDG.E.U16 R6, desc[UR4][R6.64] ;  /* 0x0000000406060981 */ /* 0x000ee4000c1e1500 */
[----:B------:R-:W1:Y:S01]  /*0f30*/  LDC.64 R20, c[0x0][0x2b8] ;  /* 0x0000ae00ff147b82 */ /* 0x000e620000000a00 */
[----:B------:R-:W-:Y:S01]  /*0f40*/  LEA.HI.SX32 R228, R228, R8, 0x1d ;  /* 0x00000008e4e47211 */ /* 0x000fe200078feaff */
[----:B------:R0:W2:Y:S03]  /*0f50*/  LDG.E R0, desc[UR4][R4.64] ;  /* 0x0000000404007981 */ /* 0x0000a6000c1e1900 */
[C---:B------:R-:W-:Y:S01]  /*0f60*/  IADD3 R205, R228.reuse, 0x80, RZ ;  /* 0x00000080e4cd7810 */ /* 0x040fe20007ffe0ff */
[----:B------:R-:W-:-:S04]  /*0f70*/  IMAD.WIDE.U32 R192, R228, 0x20, R180 ;  /* 0x00000020e4c07825 */ /* 0x000fc800078e00b4 */
[--C-:B------:R-:W-:Y:S01]  /*0f80*/  IMAD.WIDE.U32 R208, R205, 0x20, R180.reuse ;  /* 0x00000020cdd07825 */ /* 0x100fe200078e00b4 */
[C---:B------:R-:W-:Y:S01]  /*0f90*/  IADD3 R184, R228.reuse, 0x100, RZ ;  /* 0x00000100e4b87810 */ /* 0x040fe20007ffe0ff */
[----:B------:R-:W4:Y:S01]  /*0fa0*/  LDG.E.128 R232, desc[UR4][R192.64] ;  /* 0x00000004c0e87981 */ /* 0x000f22000c1e1d00 */
[C---:B------:R-:W-:Y:S01]  /*0fb0*/  IADD3 R179, R228.reuse, 0x180, RZ ;  /* 0x00000180e4b37810 */ /* 0x040fe20007ffe0ff */
[----:B0-----:R-:W0:Y:S02]  /*0fc0*/  LDC.64 R4, c[0x0][0x258] ;  /* 0x00009600ff047b82 */ /* 0x001e240000000a00 */
[----:B------:R-:W3:Y:S01]  /*0fd0*/  LDG.E.128 R188, desc[UR4][R208.64] ;  /* 0x00000004d0bc7981 */ /* 0x000ee2000c1e1d00 */
[----:B------:R-:W-:Y:S01]  /*0fe0*/  IADD3 R9, R228, 0x200, RZ ;  /* 0x00000200e4097810 */ /* 0x000fe20007ffe0ff */
[----:B------:R-:W-:-:S04]  /*0ff0*/  IMAD.WIDE.U32 R164, R184, 0x20, R180 ;  /* 0x00000020b8a47825 */ /* 0x000fc800078e00b4 */
[--C-:B------:R-:W-:Y:S01]  /*1000*/  IMAD.WIDE.U32 R156, R179, 0x20, R180.reuse ;  /* 0x00000020b39c7825 */ /* 0x100fe200078e00b4 */
[----:B------:R-:W4:Y:S03]  /*1010*/  LDG.E.128 R192, desc[UR4][R192.64+0x10] ;  /* 0x00001004c0c07981 */ /* 0x000f26000c1e1d00 */
[----:B------:R-:W-:Y:S01]  /*1020*/  IMAD.WIDE.U32 R180, R9, 0x20, R180 ;  /* 0x0000002009b47825 */ /* 0x000fe200078e00b4 */
[----:B------:R-:W4:Y:S04]  /*1030*/  LDG.E.128 R208, desc[UR4][R208.64+0x10] ;  /* 0x00001004d0d07981 */ /* 0x000f28000c1e1d00 */
[----:B------:R-:W4:Y:S01]  /*1040*/  LDG.E.128 R160, desc[UR4][R180.64] ;  /* 0x00000004b4a07981 */ /* 0x000f22000c1e1d00 */
[----:B------:R-:W-:-:S02]  /*1050*/  ISETP.NE.U32.AND P1, PT, R196, RZ, PT ;  /* 0x000000ffc400720c */ /* 0x000fc40003f25070 */
[----:B------:R-:W-:Y:S01]  /*1060*/  ISETP.NE.AND P2, PT, RZ, UR10, PT ;  /* 0x0000000aff007c0c */ /* 0x000fe2000bf45270 */
[----:B-1----:R-:W-:Y:S01]  /*1070*/  IMAD.WIDE.U32 R200, R228, 0x10, R20 ;  /* 0x00000010e4c87825 */ /* 0x002fe200078e0014 */
[----:B------:R-:W-:Y:S01]  /*1080*/  ISETP.NE.AND.EX P1, PT, R197, RZ, PT, P1 ;  /* 0x000000ffc500720c */ /* 0x000fe20003f25310 */
[----:B------:R-:W4:Y:S04]  /*1090*/  LDG.E.128 R172, desc[UR4][R164.64] ;  /* 0x00000004a4ac7981 */ /* 0x000f28000c1e1d00 */
[----:B------:R-:W4:Y:S01]  /*10a0*/  LDG.E.128 R200, desc[UR4][R200.64] ;  /* 0x00000004c8c87981 */ /* 0x000f22000c1e1d00 */
[----:B0-----:R-:W-:Y:S01]  /*10b0*/  IMAD.WIDE R4, R2, 0x4, R4 ;  /* 0x0000000402047825 */ /* 0x001fe200078e0204 */
[----:B------:R-:W-:Y:S02]  /*10c0*/  MOV R8, 0x3f800000 ;  /* 0x3f80000000087802 */ /* 0x000fe40000000f00 */
[----:B------:R-:W4:Y:S04]  /*10d0*/  LDG.E.128 R168, desc[UR4][R156.64] ;  /* 0x000000049ca87981 */ /* 0x000f28000c1e1d00 */
[----:B------:R-:W0:Y:S01]  /*10e0*/  @P1 LDC.64 R176, c[0x0][0x2c8] ;  /* 0x0000b200ffb01b82 */ /* 0x000e220000000a00 */
[----:B------:R1:W4:Y:S01]  /*10f0*/  LDG.E R7, desc[UR4][R4.64] ;  /* 0x0000000404077981 */ /* 0x000322000c1e1900 */
[----:B------:R-:W-:-:S03]  /*1100*/  IMAD.WIDE.U32 R16, R205, 0x10, R20 ;  /* 0x00000010cd107825 */ /* 0x000fc600078e0014 */
[----:B------:R-:W4:Y:S01]  /*1110*/  LDG.E.128 R164, desc[UR4][R164.64+0x10] ;  /* 0x00001004a4a47981 */ /* 0x000f22000c1e1d00 */
[--C-:B------:R-:W-:Y:S02]  /*1120*/  IMAD.WIDE.U32 R12, R184, 0x10, R20.reuse ;  /* 0x00000010b80c7825 */ /* 0x100fe400078e0014 */
[----:B------:R-:W4:Y:S01]  /*1130*/  @P1 LDC.64 R10, c[0x0][0x2c8] ;  /* 0x0000b200ff0a1b82 */ /* 0x000f220000000a00 */
[----:B------:R-:W4:Y:S01]  /*1140*/  LDG.E.128 R156, desc[UR4][R156.64+0x10] ;  /* 0x000010049c9c7981 */ /* 0x000f22000c1e1d00 */
[----:B------:R-:W-:-:S03]  /*1150*/  IMAD.WIDE.U32 R24, R179, 0x10, R20 ;  /* 0x00000010b3187825 */ /* 0x000fc600078e0014 */
[----:B------:R-:W4:Y:S03]  /*1160*/  LDG.E.128 R180, desc[UR4][R180.64+0x10] ;  /* 0x00001004b4b47981 */ /* 0x000f26000c1e1d00 */
[----:B------:R-:W4:Y:S01]  /*1170*/  @P1 LDC.64 R186, c[0x0][0x2c8] ;  /* 0x0000b200ffba1b82 */ /* 0x000f220000000a00 */
[----:B0-----:R-:W-:Y:S01]  /*1180*/  @P1 IMAD.WIDE.U32 R176, R184, 0x20, R176 ;  /* 0x00000020b8b01825 */ /* 0x001fe200078e00b0 */
[----:B------:R-:W4:Y:S06]  /*1190*/  LDG.E.128 R12, desc[UR4][R12.64] ;  /* 0x000000040c0c7981 */ /* 0x000f2c000c1e1d00 */
[----:B-1----:R-:W0:Y:S01]  /*11a0*/  @P1 LDC.64 R4, c[0x0][0x2c8] ;  /* 0x0000b200ff041b82 */ /* 0x002e220000000a00 */
[----:B-----5:R-:W5:Y:S04]  /*11b0*/  @P1 LDG.E.128 R48, desc[UR4][R176.64] ;  /* 0x00000004b0301981 */ /* 0x020f68000c1e1d00 */
[----:B------:R-:W5:Y:S01]  /*11c0*/  @P1 LDG.E.128 R44, desc[UR4][R176.64+0x10] ;  /* 0x00001004b02c1981 */ /* 0x000f62000c1e1d00 */
[----:B------:R-:W-:-:S03]  /*11d0*/  IMAD.WIDE.U32 R20, R9, 0x10, R20 ;  /* 0x0000001009147825 */ /* 0x000fc600078e0014 */
[----:B------:R-:W4:Y:S04]  /*11e0*/  LDG.E.128 R16, desc[UR4][R16.64] ;  /* 0x0000000410107981 */ /* 0x000f28000c1e1d00 */
[----:B------:R-:W4:Y:S04]  /*11f0*/  LDG.E.128 R20, desc[UR4][R20.64] ;  /* 0x0000000414147981 */ /* 0x000f28000c1e1d00 */
[----:B------:R-:W4:Y:S01]  /*1200*/  LDG.E.128 R24, desc[UR4][R24.64] ;  /* 0x0000000418187981 */ /* 0x000f22000c1e1d00 */
[----:B--2---:R-:W-:-:S05]  /*1210*/  FSEL R0, R0, RZ, !P2 ;  /* 0x000000ff00007208 */ /* 0x004fca0005000000 */
[C---:B---3--:R-:W-:Y:S01]  /*1220*/  FADD.FTZ R217, -R0.reuse, R188 ;  /* 0x000000bc00d97221 */ /* 0x048fe20000010100 */
[C---:B------:R-:W-:Y:S02]  /*1230*/  FADD.FTZ R215, -R0.reuse, R189 ;  /* 0x000000bd00d77221 */ /* 0x040fe40000010100 */
[----:B------:R-:W1:Y:S01]  /*1240*/  @P1 LDC.64 R188, c[0x0][0x2c8] ;  /* 0x0000b200ffbc1b82 */ /* 0x000e620000000a00 */
[C---:B----4-:R-:W-:Y:S02]  /*1250*/  FADD.FTZ R223, -R0.reuse, R194 ;  /* 0x000000c200df7221 */ /* 0x050fe40000010100 */
[----:B------:R-:W2:Y:S01]  /*1260*/  LDL.LU R194, [R1+0x30] ;  /* 0x0000300001c27983 */ /* 0x000ea20000300800 */
[C---:B------:R-:W-:Y:S01]  /*1270*/  FADD.FTZ R207, -R0.reuse, R209 ;  /* 0x000000d100cf7221 */ /* 0x040fe20000010100 */
[----:B------:R-:W-:Y:S02]  /*1280*/  FADD.FTZ R209, -R0, R210 ;  /* 0x000000d200d17221 */ /* 0x000fe40000010100 */
[----:B------:R-:W3:Y:S01]  /*1290*/  LDL.LU R210, [R1+0xb0] ;  /* 0x0000b00001d27983 */ /* 0x000ee20000300800 */
[----:B------:R-:W-:-:S02]  /*12a0*/  @P0 HADD2.F32 R8, -RZ, R6.H0_H0 ;  /* 0x20000006ff080230 */ /* 0x000fc40000004100 */
[----:B------:R-:W-:Y:S01]  /*12b0*/  FADD.FTZ R6, -R0, R160 ;  /* 0x000000a000067221 */ /* 0x000fe20000010100 */
[----:B------:R-:W4:Y:S01]  /*12c0*/  LDL.LU R176, [R1+0x24] ;  /* 0x0000240001b07983 */ /* 0x000f220000300800 */
[----:B-1----:R-:W-:-:S05]  /*12d0*/  @P1 IMAD.WIDE.U32 R188, R9, 0x20, R188 ;  /* 0x0000002009bc1825 */ /* 0x002fca00078e00bc */
[----:B------:R-:W5:Y:S04]  /*12e0*/  @P1 LDG.E.128 R32, desc[UR4][R188.64] ;  /* 0x00000004bc201981 */ /* 0x000f68000c1e1d00 */
[----:B------:R-:W5:Y:S04]  /*12f0*/  @P1 LDG.E.128 R28, desc[UR4][R188.64+0x10] ;  /* 0x00001004bc1c1981 */ /* 0x000f68000c1e1d00 */
[----:B------:R-:W2:Y:S04]  /*1300*/  LDL.LU R188, [R1+0x28] ;  /* 0x0000280001bc7983 */ /* 0x000ea80000300800 */
[----:B------:R-:W3:Y:S04]  /*1310*/  LDL.LU R189, [R1+0xa4] ;  /* 0x0000a40001bd7983 */ /* 0x000ee80000300800 */
[----:B------:R-:W4:Y:S01]  /*1320*/  LDL.LU R160, [R1+0xa8] ;  /* 0x0000a80001a07983 */ /* 0x000f220000300800 */
[----:B------:R-:W-:-:S02]  /*1330*/  HADD2.F32 R230, -RZ, R202.H0_H0 ;  /* 0x200000caffe67230 */ /* 0x000fc40000004100 */
[C---:B------:R-:W-:Y:S01]  /*1340*/  FADD.FTZ R204, -R0.reuse, R174 ;  /* 0x000000ae00cc7221 */ /* 0x040fe20000010100 */
[----:B------:R-:W-:Y:S02]  /*1350*/  HADD2.F32 R231, -RZ, R202.H1_H1 ;  /* 0x300000caffe77230 */ /* 0x000fe40000004100 */
[C---:B------:R-:W-:Y:S02]  /*1360*/  FADD.FTZ R202, -R0.reuse, R175 ;  /* 0x000000af00ca7221 */ /* 0x040fe40000010100 */
[----:B------:R-:W1:Y:S01]  /*1370*/  LDC.64 R174, c[0x0][0x240] ;  /* 0x00009000ffae7b82 */ /* 0x000e620000000a00 */
[----:B------:R-:W-:Y:S01]  /*1380*/  FADD.FTZ R222, -R0, R232 ;  /* 0x000000e800de7221 */ /* 0x000fe20000010100 */
[----:B------:R-:W-:Y:S02]  /*1390*/  HADD2.F32 R238, -RZ, R200.H0_H0 ;  /* 0x200000c8ffee7230 */ /* 0x000fe40000004100 */
[----:B0-----:R-:W-:-:S04]  /*13a0*/  @P1 IMAD.WIDE.U32 R4, R228, 0x20, R4 ;  /* 0x00000020e4041825 */ /* 0x001fc800078e0004 */
[----:B------:R-:W-:Y:S01]  /*13b0*/  FMUL.FTZ R222, R7, R222 ;  /* 0x000000de07de7220 */ /* 0x000fe20000410000 */
[----:B------:R-:W-:-:S04]  /*13c0*/  @P1 IMAD.WIDE.U32 R10, R205, 0x20, R10 ;  /* 0x00000020cd0a1825 */ /* 0x000fc800078e000a */
[C---:B------:R-:W-:Y:S01]  /*13d0*/  FADD.FTZ R236, -R0.reuse, R234 ;  /* 0x000000ea00ec7221 */ /* 0x040fe20000010100 */
[----:B------:R-:W-:Y:S01]  /*13e0*/  LOP3.LUT P4, RZ, R3, 0xff, RZ, 0xc0, !PT ;  /* 0x000000ff03ff7812 */ /* 0x000fe2000788c0ff */
[C---:B------:R-:W-:Y:S01]  /*13f0*/  FADD.FTZ R224, -R0.reuse, R195 ;  /* 0x000000c300e07221 */ /* 0x040fe20000010100 */
[----:B------:R-:W-:Y:S02]  /*1400*/  HADD2.F32 R234, -RZ, R200.H1_H1 ;  /* 0x300000c8ffea7230 */ /* 0x000fe40000004100 */
        /* <DEDUP_REMOVED lines=14> */
[----:B------:R0:W5:Y:S01]  /*14f0*/  @P1 LDG.E.128 R52, desc[UR4][R10.64+0x10] ;  /* 0x000010040a341981 */ /* 0x000162000c1e1d00 */
        /* <DEDUP_REMOVED lines=16> */
[----:B------:R-:W-:Y:S01]  /*1600*/  FADD.FTZ R11, -R0, R182 ;  /* 0x000000b6000b7221 */ /* 0x000fe20000010100 */
[----:B------:R-:W-:-:S04]  /*1610*/  @P1 IMAD.WIDE.U32 R186, R179, 0x20, R186 ;  /* 0x00000020b3ba1825 */ /* 0x000fc800078e00ba */
[----:B------:R-:W-:Y:S02]  /*1620*/  FADD.FTZ R0, -R0, R183 ;  /* 0x000000b700007221 */ /* 0x000fe40000010100 */
[----:B------:R-:W3:Y:S01]  /*1630*/  LDL.LU R183, [R1+0xb8] ;  /* 0x0000b80001b77983 */ /* 0x000ee20000300800 */
[C---:B------:R-:W-:Y:S01]  /*1640*/  FMUL.FTZ R237, R7.reuse, R237 ;  /* 0x000000ed07ed7220 */ /* 0x040fe20000410000 */
[----:B------:R-:W-:Y:S02]  /*1650*/  HADD2.F32 R233, -RZ, R201.H0_H0 ;  /* 0x200000c9ffe97230 */ /* 0x000fe40000004100 */
[----:B------:R-:W3:Y:S01]  /*1660*/  LDL.LU R182, [R1+0x38] ;  /* 0x0000380001b67983 */ /* 0x000ee20000300800 */
[----:B------:R-:W-:Y:S02]  /*1670*/  HADD2.F32 R199, -RZ, R12.H1_H1 ;  /* 0x3000000cffc77230 */ /* 0x000fe40000004100 */
[----:B------:R-:W-:Y:S01]  /*1680*/  FMUL.FTZ R236, R7, R236 ;  /* 0x000000ec07ec7220 */ /* 0x000fe20000410000 */
[----:B------:R-:W5:Y:S01]  /*1690*/  @P1 LDG.E.128 R40, desc[UR4][R186.64] ;  /* 0x00000004ba281981 */ /* 0x000f62000c1e1d00 */
[----:B------:R-:W-:-:S03]  /*16a0*/  HADD2.F32 R169, -RZ, R20.H1_H1 ;  /* 0x30000014ffa97230 */ /* 0x000fc60000004100 */
[----:B------:R0:W5:Y:S01]  /*16b0*/  @P1 LDG.E.128 R36, desc[UR4][R186.64+0x10] ;  /* 0x00001004ba241981 */ /* 0x000162000c1e1d00 */
[----:B------:R-:W-:Y:S02]  /*16c0*/  HADD2.F32 R232, -RZ, R201.H1_H1 ;  /* 0x300000c9ffe87230 */ /* 0x000fe40000004100 */
[----:B-1----:R-:W-:-:S04]  /*16d0*/  IMAD.WIDE.U32 R192, R228, 0x8, R174 ;  /* 0x00000008e4c07825 */ /* 0x002fc800078e00ae */
[----:B0-----:R-:W-:Y:S02]  /*16e0*/  HADD2.F32 R186, -RZ, R12.H0_H0 ;  /* 0x2000000cffba7230 */ /* 0x001fe40000004100 */
[----:B------:R-:W-:-:S04]  /*16f0*/  IMAD.WIDE.U32 R166, R205, 0x8, R174 ;  /* 0x00000008cda67825 */ /* 0x000fc800078e00ae */
[----:B------:R-:W-:Y:S01]  /*1700*/  FADD.FTZ R249, R232, R249 ;  /* 0x000000f9e8f97221 */ /* 0x000fe20000010000 */
[----:B------:R-:W-:-:S04]  /*1710*/  IMAD.WIDE.U32 R164, R184, 0x8, R174 ;  /* 0x00000008b8a47825 */ /* 0x000fc800078e00ae */
[----:B------:R-:W-:-:S04]  /*1720*/  IMAD.WIDE.U32 R172, R179, 0x8, R174 ;  /* 0x00000008b3ac7825 */ /* 0x000fc800078e00ae */
[--C-:B------:R-:W-:Y:S02]  /*1730*/  HADD2.F32 R212, -RZ, R19.reuse.H0_H0 ;  /* 0x20000013ffd47230 */ /* 0x100fe40000004100 */
[----:B------:R-:W-:Y:S02]  /*1740*/  HADD2.F32 R213, -RZ, R19.H1_H1 ;  /* 0x30000013ffd57230 */ /* 0x000fe40000004100 */
[----:B------:R-:W-:Y:S02]  /*1750*/  HADD2.F32 R178, -RZ, R26.H1_H1 ;  /* 0x3000001affb27230 */ /* 0x000fe40000004100 */
[--C-:B------:R-:W-:Y:S02]  /*1760*/  HADD2.F32 R220, -RZ, R17.reuse.H0_H0 ;  /* 0x20000011ffdc7230 */ /* 0x100fe40000004100 */
[----:B------:R-:W-:Y:S02]  /*1770*/  HADD2.F32 R214, -RZ, R17.H1_H1 ;  /* 0x30000011ffd67230 */ /* 0x000fe40000004100 */
[----:B------:R-:W-:-:S02]  /*1780*/  HADD2.F32 R177, -RZ, R27.H1_H1 ;  /* 0x3000001bffb17230 */ /* 0x000fc40000004100 */
[----:B--2---:R-:W-:Y:S01]  /*1790*/  FFMA.FTZ R188, R222, R238, R188 ;  /* 0x000000eedebc7223 */ /* 0x004fe200000100bc */
[----:B----4-:R-:W-:Y:S01]  /*17a0*/  FADD.FTZ R160, R238, R160 ;  /* 0x000000a0eea07221 */ /* 0x010fe20000010000 */
[----:B---3--:R-:W-:Y:S01]  /*17b0*/  FADD.FTZ R189, R234, R189 ;  /* 0x000000bdeabd7221 */ /* 0x008fe20000010000 */
[----:B------:R-:W-:Y:S02]  /*17c0*/  HADD2.F32 R12, -RZ, R20.H0_H0 ;  /* 0x20000014ff0c7230 */ /* 0x000fe40000004100 */
[----:B------:R-:W-:Y:S01]  /*17d0*/  FFMA.FTZ R176, R237, R234, R176 ;  /* 0x000000eaedb07223 */ /* 0x000fe200000100b0 */
[----:B------:R-:W-:Y:S01]  /*17e0*/  FADD.FTZ R210, R233, R210 ;  /* 0x000000d2e9d27221 */ /* 0x000fe20000010000 */
[----:B------:R0:W-:Y:S04]  /*17f0*/  STL [R1+0xa8], R160 ;  /* 0x0000a8a001007387 */ /* 0x0001e80000100800 */
[----:B------:R-:W2:Y:S04]  /*1800*/  LDL.LU R163, [R1+0xb4] ;  /* 0x0000b40001a37983 */ /* 0x000ea80000300800 */
[----:B------:R-:W-:Y:S04]  /*1810*/  STL [R1+0x28], R188 ;  /* 0x000028bc01007387 */ /* 0x000fe80000100800 */
[----:B------:R-:W3:Y:S01]  /*1820*/  LDL.LU R161, [R1+0x34] ;  /* 0x0000340001a17983 */ /* 0x000ee20000300800 */
[----:B------:R-:W-:-:S03]  /*1830*/  IMAD.WIDE.U32 R170, R9, 0x8, R174 ;  /* 0x0000000809aa7825 */ /* 0x000fc600078e00ae */
[----:B0-----:R-:W4:Y:S01]  /*1840*/  LDL.LU R160, [R1+0xc0] ;  /* 0x0000c00001a07983 */ /* 0x001f220000300800 */
[----:B------:R-:W-:-:S03]  /*1850*/  FFMA.FTZ R194, R236, R233, R194 ;  /* 0x000000e9ecc27223 */ /* 0x000fc600000100c2 */
[----:B------:R-:W4:Y:S01]  /*1860*/  LDL.LU R20, [R1+0x40] ;  /* 0x0000400001147983 */ /* 0x000f220000300800 */
[--C-:B------:R-:W-:Y:S02]  /*1870*/  HADD2.F32 R181, -RZ, R25.reuse.H0_H0 ;  /* 0x20000019ffb57230 */ /* 0x100fe40000004100 */
[----:B------:R-:W-:Y:S01]  /*1880*/  HADD2.F32 R175, -RZ, R25.H1_H1 ;  /* 0x30000019ffaf7230 */ /* 0x000fe20000004100 */
[----:B------:R-:W-:Y:S01]  /*1890*/  STL [R1+0xa4], R189 ;  /* 0x0000a4bd01007387 */ /* 0x000fe20000100800 */
[----:B------:R-:W-:Y:S02]  /*18a0*/  HADD2.F32 R19, -RZ, R26.H0_H0 ;  /* 0x2000001aff137230 */ /* 0x000fe40000004100 */
[--C-:B------:R-:W-:Y:S01]  /*18b0*/  HADD2.F32 R26, -RZ, R22.reuse.H0_H0 ;  /* 0x20000016ff1a7230 */ /* 0x100fe20000004100 */
[----:B------:R0:W-:Y:S01]  /*18c0*/  STL [R1+0x24], R176 ;  /* 0x000024b001007387 */ /* 0x0001e20000100800 */
[----:B------:R-:W-:-:S03]  /*18d0*/  HADD2.F32 R25, -RZ, R22.H1_H1 ;  /* 0x30000016ff197230 */ /* 0x000fc60000004100 */
[----:B------:R-:W4:Y:S04]  /*18e0*/  LDL.LU R22, [R1+0xbc] ;  /* 0x0000bc0001167983 */ /* 0x000f280000300800 */
[----:B------:R-:W-:Y:S04]  /*18f0*/  STL [R1+0xb0], R210 ;  /* 0x0000b0d201007387 */ /* 0x000fe80000100800 */
[----:B------:R-:W-:Y:S01]  /*1900*/  STL [R1+0x30], R194 ;  /* 0x000030c201007387 */ /* 0x000fe20000100800 */
[----:B------:R-:W-:-:S03]  /*1910*/  HADD2.F32 R17, -RZ, R27.H0_H0 ;  /* 0x2000001bff117230 */ /* 0x000fc60000004100 */
[----:B------:R-:W4:Y:S01]  /*1920*/  LDL.LU R180, [R1+0x3c] ;  /* 0x00003c0001b47983 */ /* 0x000f220000300800 */
[----:B------:R-:W-:-:S03]  /*1930*/  HADD2.F32 R168, -RZ, R21.H0_H0 ;  /* 0x20000015ffa87230 */ /* 0x000fc60000004100 */
[----:B------:R-:W-:Y:S01]  /*1940*/  STL [R1+0xac], R249 ;  /* 0x0000acf901007387 */ /* 0x000fe20000100800 */
[----:B------:R-:W-:-:S03]  /*1950*/  HADD2.F32 R27, -RZ, R21.H1_H1 ;  /* 0x30000015ff1b7230 */ /* 0x000fc60000004100 */
[----:B0-----:R-:W4:Y:S04]  /*1960*/  LDL.LU R176, [R1+0xc8] ;  /* 0x0000c80001b07983 */ /* 0x001f280000300800 */
[----:B------:R-:W4:Y:S01]  /*1970*/  LDL.LU R21, [R1+0x48] ;  /* 0x0000480001157983 */ /* 0x000f220000300800 */
[C---:B------:R-:W-:Y:S01]  /*1980*/  FMUL.FTZ R235, R7.reuse, R235 ;  /* 0x000000eb07eb7220 */ /* 0x040fe20000410000 */
[----:B------:R-:W-:Y:S01]  /*1990*/  FMUL.FTZ R226, R7, R226 ;  /* 0x000000e207e27220 */ /* 0x000fe20000410000 */
[----:B------:R-:W-:Y:S01]  /*19a0*/  FADD.FTZ R183, R230, R183 ;  /* 0x000000b7e6b77221 */ /* 0x000fe20000010000 */
[--C-:B------:R-:W-:Y:S02]  /*19b0*/  HADD2.F32 R225, -RZ, R203.reuse.H0_H0 ;  /* 0x200000cbffe17230 */ /* 0x100fe40000004100 */
[----:B------:R-:W-:Y:S01]  /*19c0*/  FFMA.FTZ R216, R235, R232, R216 ;  /* 0x000000e8ebd87223 */ /* 0x000fe200000100d8 */
[C---:B------:R-:W-:Y:S01]  /*19d0*/  FMUL.FTZ R227, R7.reuse, R227 ;  /* 0x000000e307e37220 */ /* 0x040fe20000410000 */
[----:B------:R-:W-:Y:S01]  /*19e0*/  FFMA.FTZ R182, R226, R230, R182 ;  /* 0x000000e6e2b67223 */ /* 0x000fe200000100b6 */
[C---:B------:R-:W-:Y:S01]  /*19f0*/  FMUL.FTZ R223, R7.reuse, R223 ;  /* 0x000000df07df7220 */ /* 0x040fe20000410000 */
[----:B------:R-:W-:Y:S01]  /*1a00*/  HADD2.F32 R229, -RZ, R203.H1_H1 ;  /* 0x300000cbffe57230 */ /* 0x000fe20000004100 */
[----:B------:R-:W-:Y:S04]  /*1a10*/  STL [R1+0x2c], R216 ;  /* 0x00002cd801007387 */ /* 0x000fe80000100800 */
[----:B------:R0:W-:Y:S04]  /*1a20*/  STL [R1+0xb8], R183 ;  /* 0x0000b8b701007387 */ /* 0x0001e80000100800 */
[----:B------:R-:W-:Y:S01]  /*1a30*/  STL [R1+0x38], R182 ;  /* 0x000038b601007387 */ /* 0x000fe20000100800 */
[----:B------:R-:W-:Y:S01]  /*1a40*/  FMUL.FTZ R224, R7, R224 ;  /* 0x000000e007e07220 */ /* 0x000fe20000410000 */
[----:B------:R-:W-:-:S02]  /*1a50*/  HADD2.F32 R218, -RZ, R16.H0_H0 ;  /* 0x20000010ffda7230 */ /* 0x000fc40000004100 */
[C---:B------:R-:W-:Y:S01]  /*1a60*/  FMUL.FTZ R217, R7.reuse, R217 ;  /* 0x000000d907d97220 */ /* 0x040fe20000410000 */
[C---:B------:R-:W-:Y:S01]  /*1a70*/  FMUL.FTZ R215, R7.reuse, R215 ;  /* 0x000000d707d77220 */ /* 0x040fe20000410000 */
[C---:B------:R-:W-:Y:S01]  /*1a80*/  FMUL.FTZ R221, R7.reuse, R221 ;  /* 0x000000dd07dd7220 */ /* 0x040fe20000410000 */
[----:B0-----:R-:W4:Y:S01]  /*1a90*/  LDL.LU R183, [R1+0xc4] ;  /* 0x0000c40001b77983 */ /* 0x001f220000300800 */
[C---:B------:R-:W-:Y:S01]  /*1aa0*/  FMUL.FTZ R219, R7.reuse, R219 ;  /* 0x000000db07db7220 */ /* 0x040fe20000410000 */
[----:B------:R-:W-:Y:S02]  /*1ab0*/  HADD2.F32 R208, -RZ, R18.H0_H0 ;  /* 0x20000012ffd07230 */ /* 0x000fe40000004100 */
[C---:B------:R-:W-:Y:S01]  /*1ac0*/  FMUL.FTZ R206, R7.reuse, R206 ;  /* 0x000000ce07ce7220 */ /* 0x040fe20000410000 */
[C---:B------:R-:W-:Y:S01]  /*1ad0*/  FMUL.FTZ R207, R7.reuse, R207 ;  /* 0x000000cf07cf7220 */ /* 0x040fe20000410000 */
[C---:B------:R-:W-:Y:S01]  /*1ae0*/  FMUL.FTZ R209, R7.reuse, R209 ;  /* 0x000000d107d17220 */ /* 0x040fe20000410000 */
[C---:B------:R-:W-:Y:S01]  /*1af0*/  FMUL.FTZ R211, R7.reuse, R211 ;  /* 0x000000d307d37220 */ /* 0x040fe20000410000 */
[C---:B------:R-:W-:Y:S01]  /*1b00*/  FMUL.FTZ R190, R7.reuse, R190 ;  /* 0x000000be07be7220 */ /* 0x040fe20000410000 */
[----:B------:R-:W-:Y:S01]  /*1b10*/  FMUL.FTZ R191, R7, R191 ;  /* 0x000000bf07bf7220 */ /* 0x000fe20000410000 */
[----:B------:R-:W-:-:S02]  /*1b20*/  HADD2.F32 R201, -RZ, R13.H0_H0 ;  /* 0x2000000dffc97230 */ /* 0x000fc40000004100 */
[C---:B------:R-:W-:Y:S01]  /*1b30*/  FMUL.FTZ R204, R7.reuse, R204 ;  /* 0x000000cc07cc7220 */ /* 0x040fe20000410000 */
[C---:B------:R-:W-:Y:S01]  /*1b40*/  FMUL.FTZ R202, R7.reuse, R202 ;  /* 0x000000ca07ca7220 */ /* 0x040fe20000410000 */
[C---:B------:R-:W-:Y:S01]  /*1b50*/  FMUL.FTZ R198, R7.reuse, R198 ;  /* 0x000000c607c67220 */ /* 0x040fe20000410000 */
[--C-:B------:R-:W-:Y:S02]  /*1b60*/  HADD2.F32 R187, -RZ, R15.reuse.H0_H0 ;  /* 0x2000000fffbb7230 */ /* 0x100fe40000004100 */
[----:B------:R-:W-:Y:S01]  /*1b70*/  FMUL.FTZ R200, R7, R200 ;  /* 0x000000c807c87220 */ /* 0x000fe20000410000 */
[----:B------:R-:W-:Y:S01]  /*1b80*/  HADD2.F32 R185, -RZ, R15.H1_H1 ;  /* 0x3000000fffb97230 */ /* 0x000fe20000004100 */
[----:B------:R-:W5:Y:S04]  /*1b90*/  LDG.E.64 R192, desc[UR4][R192.64] ;  /* 0x00000004c0c07981 */ /* 0x000f68000c1e1b00 */
[----:B------:R-:W5:Y:S04]  /*1ba0*/  LDG.E.64 R166, desc[UR4][R166.64] ;  /* 0x00000004a6a67981 */ /* 0x000f68000c1e1b00 */
[----:B------:R-:W5:Y:S04]  /*1bb0*/  LDG.E.64 R164, desc[UR4][R164.64] ;  /* 0x00000004a4a47981 */ /* 0x000f68000c1e1b00 */
[----:B------:R-:W5:Y:S01]  /*1bc0*/  LDG.E.64 R172, desc[UR4][R172.64] ;  /* 0x00000004acac7981 */ /* 0x000f62000c1e1b00 */
[----:B--2---:R-:W-:Y:S01]  /*1bd0*/  FADD.FTZ R163, R231, R163 ;  /* 0x000000a3e7a37221 */ /* 0x004fe20000010000 */
[----:B------:R-:W-:Y:S01]  /*1be0*/  FMUL.FTZ R188, R7, R195 ;  /* 0x000000c307bc7220 */ /* 0x000fe20000410000 */
[----:B------:R-:W-:Y:S01]  /*1bf0*/  FMUL.FTZ R238, R144, R238 ;  /* 0x000000ee90ee7220 */ /* 0x000fe20000410000 */
[----:B------:R-:W-:Y:S01]  /*1c00*/  FMUL.FTZ R234, R145, R234 ;  /* 0x000000ea91ea7220 */ /* 0x000fe20000410000 */
[----:B------:R-:W-:Y:S01]  /*1c10*/  HADD2.F32 R174, -RZ, R24.H1_H1 ;  /* 0x30000018ffae7230 */ /* 0x000fe20000004100 */
[----:B------:R0:W-:Y:S01]  /*1c20*/  STL [R1+0xb4], R163 ;  /* 0x0000b4a301007387 */ /* 0x0001e20000100800 */
[----:B---3--:R-:W-:-:S03]  /*1c30*/  FFMA.FTZ R161, R227, R231, R161 ;  /* 0x000000e7e3a17223 */ /* 0x008fc600000100a1 */
[----:B------:R-:W5:Y:S01]  /*1c40*/  LDG.E.64 R170, desc[UR4][R170.64] ;  /* 0x00000004aaaa7981 */ /* 0x000f62000c1e1b00 */
[----:B----4-:R-:W-:-:S03]  /*1c50*/  FADD.FTZ R160, R225, R160 ;  /* 0x000000a0e1a07221 */ /* 0x010fc60000010000 */
[----:B0-----:R-:W2:Y:S01]  /*1c60*/  LDL.LU R163, [R1+0x44] ;  /* 0x0000440001a37983 */ /* 0x001ea20000300800 */
[----:B------:R-:W-:-:S03]  /*1c70*/  FFMA.FTZ R20, R223, R225, R20 ;  /* 0x000000e1df147223 */ /* 0x000fc60000010014 */
[----:B------:R-:W-:Y:S04]  /*1c80*/  STL [R1+0x34], R161 ;  /* 0x000034a101007387 */ /* 0x000fe80000100800 */
[----:B------:R0:W-:Y:S04]  /*1c90*/  STL [R1+0x40], R20 ;  /* 0x0000401401007387 */ /* 0x0001e80000100800 */
[----:B------:R1:W-:Y:S01]  /*1ca0*/  STL [R1+0xc0], R160 ;  /* 0x0000c0a001007387 */ /* 0x0003e20000100800 */
[----:B------:R-:W-:-:S03]  /*1cb0*/  FADD.FTZ R22, R229, R22 ;  /* 0x00000016e5167221 */ /* 0x000fc60000010000 */
[----:B0-----:R-:W3:Y:S04]  /*1cc0*/  LDL.LU R20, [R1+0xd0] ;  /* 0x0000d00001147983 */ /* 0x001ee80000300800 */
[----:B------:R-:W4:Y:S01]  /*1cd0*/  LDL.LU R161, [R1+0x50] ;  /* 0x0000500001a17983 */ /* 0x000f220000300800 */
[----:B------:R-:W-:-:S03]  /*1ce0*/  FFMA.FTZ R180, R224, R229, R180 ;  /* 0x000000e5e0b47223 */ /* 0x000fc600000100b4 */
[----:B-1----:R-:W4:Y:S04]  /*1cf0*/  LDL.LU R160, [R1+0xcc] ;  /* 0x0000cc0001a07983 */ /* 0x002f280000300800 */
[----:B------:R0:W-:Y:S01]  /*1d00*/  STL [R1+0xbc], R22 ;  /* 0x0000bc1601007387 */ /* 0x0001e20000100800 */
[----:B------:R-:W-:Y:S01]  /*1d10*/  FADD.FTZ R176, R218, R176 ;  /* 0x000000b0dab07221 */ /* 0x000fe20000010000 */
[----:B------:R-:W-:Y:S02]  /*1d20*/  FFMA.FTZ R21, R217, R218, R21 ;  /* 0x000000dad9157223 */ /* 0x000fe40000010015 */
[----:B0-----:R-:W4:Y:S04]  /*1d30*/  LDL.LU R22, [R1+0x4c] ;  /* 0x00004c0001167983 */ /* 0x001f280000300800 */
[----:B------:R0:W-:Y:S04]  /*1d40*/  STL [R1+0x3c], R180 ;  /* 0x00003cb401007387 */ /* 0x0001e80000100800 */
[----:B------:R-:W4:Y:S04]  /*1d50*/  LDL.LU R182, [R1+0xd8] ;  /* 0x0000d80001b67983 */ /* 0x000f280000300800 */
[----:B0-----:R-:W4:Y:S04]  /*1d60*/  LDL.LU R180, [R1+0x58] ;  /* 0x0000580001b47983 */ /* 0x001f280000300800 */
[----:B------:R0:W-:Y:S04]  /*1d70*/  STL [R1+0xc8], R176 ;  /* 0x0000c8b001007387 */ /* 0x0001e80000100800 */
[----:B0-----:R-:W4:Y:S04]  /*1d80*/  LDL.LU R176, [R1+0xd4] ;  /* 0x0000d40001b07983 */ /* 0x001f280000300800 */
[----:B------:R0:W-:Y:S04]  /*1d90*/  STL [R1+0x48], R21 ;  /* 0x0000481501007387 */ /* 0x0001e80000100800 */
[----:B0-----:R-:W4:Y:S01]  /*1da0*/  LDL.LU R21, [R1+0x54] ;  /* 0x0000540001157983 */ /* 0x001f220000300800 */
[----:B------:R-:W-:-:S05]  /*1db0*/  HADD2.F32 R16, -RZ, R16.H1_H1 ;  /* 0x30000010ff107230 */ /* 0x000fca0000004100 */
[----:B------:R-:W-:Y:S01]  /*1dc0*/  FADD.FTZ R183, R16, R183 ;  /* 0x000000b710b77221 */ /* 0x000fe20000010000 */
[----:B------:R-:W-:Y:S02]  /*1dd0*/  HADD2.F32 R18, -RZ, R18.H1_H1 ;  /* 0x30000012ff127230 */ /* 0x000fe40000004100 */
[----:B--2---:R-:W-:-:S05]  /*1de0*/  FFMA.FTZ R163, R215, R16, R163 ;  /* 0x00000010d7a37223 */ /* 0x004fca00000100a3 */
[----:B------:R0:W-:Y:S04]  /*1df0*/  STL [R1+0x44], R163 ;  /* 0x000044a301007387 */ /* 0x0001e80000100800 */
[----:B0-----:R-:W2:Y:S01]  /*1e00*/  LDL.LU R163, [R1+0xe0] ;  /* 0x0000e00001a37983 */ /* 0x001ea20000300800 */
[----:B---3--:R-:W-:-:S03]  /*1e10*/  FADD.FTZ R20, R220, R20 ;  /* 0x00000014dc147221 */ /* 0x008fc60000010000 */
[----:B------:R-:W-:Y:S01]  /*1e20*/  STL [R1+0xc4], R183 ;  /* 0x0000c4b701007387 */ /* 0x000fe20000100800 */
[----:B----4-:R-:W-:-:S03]  /*1e30*/  FFMA.FTZ R161, R221, R220, R161 ;  /* 0x000000dcdda17223 */ /* 0x010fc600000100a1 */
[----:B------:R0:W-:Y:S01]  /*1e40*/  STL [R1+0xd0], R20 ;  /* 0x0000d01401007387 */ /* 0x0001e20000100800 */
[----:B------:R-:W-:-:S03]  /*1e50*/  FADD.FTZ R160, R214, R160 ;  /* 0x000000a0d6a07221 */ /* 0x000fc60000010000 */
[----:B0-----:R-:W3:Y:S04]  /*1e60*/  LDL.LU R20, [R1+0x60] ;  /* 0x0000600001147983 */ /* 0x001ee80000300800 */
[----:B------:R0:W-:Y:S01]  /*1e70*/  STL [R1+0x50], R161 ;  /* 0x000050a101007387 */ /* 0x0001e20000100800 */
[----:B------:R-:W-:-:S03]  /*1e80*/  FFMA.FTZ R22, R219, R214, R22 ;  /* 0x000000d6db167223 */ /* 0x000fc60000010016 */
[----:B0-----:R-:W4:Y:S01]  /*1e90*/  LDL.LU R161, [R1+0xdc] ;  /* 0x0000dc0001a17983 */ /* 0x001f220000300800 */
[----:B------:R-:W-:-:S03]  /*1ea0*/  FADD.FTZ R182, R208, R182 ;  /* 0x000000b6d0b67221 */ /* 0x000fc60000010000 */
[----:B------:R0:W-:Y:S01]  /*1eb0*/  STL [R1+0xcc], R160 ;  /* 0x0000cca001007387 */ /* 0x0001e20000100800 */
[----:B------:R-:W-:-:S03]  /*1ec0*/  FFMA.FTZ R180, R206, R208, R180 ;  /* 0x000000d0ceb47223 */ /* 0x000fc600000100b4 */
[----:B0-----:R-:W4:Y:S04]  /*1ed0*/  LDL.LU R160, [R1+0x5c] ;  /* 0x00005c0001a07983 */ /* 0x001f280000300800 */
[----:B------:R0:W-:Y:S01]  /*1ee0*/  STL [R1+0x4c], R22 ;  /* 0x00004c1601007387 */ /* 0x0001e20000100800 */
[----:B------:R-:W-:-:S03]  /*1ef0*/  FADD.FTZ R176, R18, R176 ;  /* 0x000000b012b07221 */ /* 0x000fc60000010000 */
[----:B0-----:R-:W4:Y:S04]  /*1f00*/  LDL.LU R22, [R1+0xe8] ;  /* 0x0000e80001167983 */ /* 0x001f280000300800 */
[----:B------:R0:W-:Y:S01]  /*1f10*/  STL [R1+0xd8], R182 ;  /* 0x0000d8b601007387 */ /* 0x0001e20000100800 */
[----:B------:R-:W-:-:S03]  /*1f20*/  FFMA.FTZ R21, R207, R18, R21 ;  /* 0x00000012cf157223 */ /* 0x000fc60000010015 */
[----:B------:R-:W-:Y:S04]  /*1f30*/  STL [R1+0x58], R180 ;  /* 0x000058b401007387 */ /* 0x000fe80000100800 */
[----:B0-----:R-:W4:Y:S04]  /*1f40*/  LDL.LU R182, [R1+0x68] ;  /* 0x0000680001b67983 */ /* 0x001f280000300800 */
[----:B------:R-:W-:Y:S04]  /*1f50*/  STL [R1+0xd4], R176 ;  /* 0x0000d4b001007387 */ /* 0x000fe80000100800 */
[----:B------:R0:W-:Y:S04]  /*1f60*/  STL [R1+0x54], R21 ;  /* 0x0000541501007387 */ /* 0x0001e80000100800 */
[----:B0-----:R-:W4:Y:S01]  /*1f70*/  LDL.LU R21, [R1+0xe4] ;  /* 0x0000e40001157983 */ /* 0x001f220000300800 */
[----:B------:R-:W-:-:S03]  /*1f80*/  FMUL.FTZ R216, R137, R16 ;  /* 0x0000001089d87220 */ /* 0x000fc60000410000 */
[----:B------:R-:W4:Y:S01]  /*1f90*/  LDL.LU R16, [R1+0x64] ;  /* 0x0000640001107983 */ /* 0x000f220000300800 */
[----:B------:R-:W-:Y:S01]  /*1fa0*/  FMUL.FTZ R210, R133, R18 ;  /* 0x0000001285d27220 */ /* 0x000fe20000410000 */
[----:B--2---:R-:W-:-:S05]  /*1fb0*/  FADD.FTZ R163, R212, R163 ;  /* 0x000000a3d4a37221 */ /* 0x004fca0000010000 */
[----:B------:R-:W-:Y:S04]  /*1fc0*/  STL [R1+0xe0], R163 ;  /* 0x0000e0a301007387 */ /* 0x000fe80000100800 */
[----:B------:R-:W2:Y:S04]  /*1fd0*/  LDL.LU R180, [R1+0xf0] ;  /* 0x0000f00001b47983 */ /* 0x000ea80000300800 */
[----:B------:R-:W2:Y:S01]  /*1fe0*/  LDL.LU R176, [R1+0x70] ;  /* 0x0000700001b07983 */ /* 0x000ea20000300800 */
[----:B---3--:R-:W-:-:S05]  /*1ff0*/  FFMA.FTZ R20, R209, R212, R20 ;  /* 0x000000d4d1147223 */ /* 0x008fca0000010014 */
[----:B------:R0:W-:Y:S01]  /*2000*/  STL [R1+0x60], R20 ;  /* 0x0000601401007387 */ /* 0x0001e20000100800 */
[----:B----4-:R-:W-:-:S03]  /*2010*/  FADD.FTZ R161, R213, R161 ;  /* 0x000000a1d5a17221 */ /* 0x010fc60000010000 */
[----:B0-----:R-:W3:Y:S04]  /*2020*/  LDL.LU R20, [R1+0xec] ;  /* 0x0000ec0001147983 */ /* 0x001ee80000300800 */
[----:B------:R-:W4:Y:S04]  /*2030*/  LDL.LU R18, [R1+0x6c] ;  /* 0x00006c0001127983 */ /* 0x000f280000300800 */
[----:B------:R0:W-:Y:S01]  /*2040*/  STL [R1+0xdc], R161 ;  /* 0x0000dca101007387 */ /* 0x0001e20000100800 */
[----:B------:R-:W-:-:S05]  /*2050*/  FFMA.FTZ R160, R211, R213, R160 ;  /* 0x000000d5d3a07223 */ /* 0x000fca00000100a0 */
[----:B------:R1:W-:Y:S04]  /*2060*/  STL [R1+0x5c], R160 ;  /* 0x00005ca001007387 */ /* 0x0003e80000100800 */
[----:B------:R-:W4:Y:S04]  /*2070*/  LDL.LU R163, [R1+0xf8] ;  /* 0x0000f80001a37983 */ /* 0x000f280000300800 */
[----:B0-----:R-:W4:Y:S01]  /*2080*/  LDL.LU R161, [R1+0x78] ;  /* 0x0000780001a17983 */ /* 0x001f220000300800 */
[----:B------:R-:W-:-:S03]  /*2090*/  FADD.FTZ R22, R186, R22 ;  /* 0x00000016ba167221 */ /* 0x000fc60000010000 */
[----:B-1----:R-:W4:Y:S04]  /*20a0*/  LDL.LU R160, [R1+0xf4] ;  /* 0x0000f40001a07983 */ /* 0x002f280000300800 */
[----:B------:R0:W-:Y:S01]  /*20b0*/  STL [R1+0xe8], R22 ;  /* 0x0000e81601007387 */ /* 0x0001e20000100800 */
[----:B------:R-:W-:-:S03]  /*20c0*/  FFMA.FTZ R182, R190, R186, R182 ;  /* 0x000000babeb67223 */ /* 0x000fc600000100b6 */
[----:B0-----:R-:W4:Y:S01]  /*20d0*/  LDL.LU R22, [R1+0x74] ;  /* 0x0000740001167983 */ /* 0x001f220000300800 */
[----:B------:R-:W-:-:S05]  /*20e0*/  FADD.FTZ R21, R199, R21 ;  /* 0x00000015c7157221 */ /* 0x000fca0000010000 */
[----:B------:R0:W-:Y:S04]  /*20f0*/  STL [R1+0xe4], R21 ;  /* 0x0000e41501007387 */ /* 0x0001e80000100800 */
[----:B------:R-:W-:Y:S04]  /*2100*/  STL [R1+0x68], R182 ;  /* 0x000068b601007387 */ /* 0x000fe80000100800 */
[----:B0-----:R-:W4:Y:S01]  /*2110*/  LDL.LU R21, [R1+0x100] ;  /* 0x0001000001157983 */ /* 0x001f220000300800 */
[----:B------:R-:W-:Y:S01]  /*2120*/  FFMA.FTZ R16, R191, R199, R16 ;  /* 0x000000c7bf107223 */ /* 0x000fe20000010010 */
[----:B------:R-:W-:-:S04]  /*2130*/  HADD2.F32 R13, -RZ, R13.H1_H1 ;  /* 0x3000000dff0d7230 */ /* 0x000fc80000004100 */
[----:B------:R0:W-:Y:S01]  /*2140*/  STL [R1+0x64], R16 ;  /* 0x0000641001007387 */ /* 0x0001e20000100800 */
[----:B------:R-:W-:-:S03]  /*2150*/  HADD2.F32 R203, -RZ, R14.H0_H0 ;  /* 0x2000000effcb7230 */ /* 0x000fc60000004100 */
[----:B0-----:R-:W4:Y:S01]  /*2160*/  LDL.LU R16, [R1+0x80] ;  /* 0x0000800001107983 */ /* 0x001f220000300800 */
[----:B------:R-:W-:Y:S02]  /*2170*/  HADD2.F32 R14, -RZ, R14.H1_H1 ;  /* 0x3000000eff0e7230 */ /* 0x000fe40000004100 */
[----:B--2---:R-:W-:Y:S01]  /*2180*/  FADD.FTZ R180, R201, R180 ;  /* 0x000000b4c9b47221 */ /* 0x004fe20000010000 */
[----:B------:R-:W-:-:S04]  /*2190*/  FFMA.FTZ R176, R204, R201, R176 ;  /* 0x000000c9ccb07223 */ /* 0x000fc800000100b0 */
[----:B------:R-:W-:Y:S01]  /*21a0*/  STL [R1+0xf0], R180 ;  /* 0x0000f0b401007387 */ /* 0x000fe20000100800 */
[----:B---3--:R-:W-:Y:S01]  /*21b0*/  FADD.FTZ R20, R13, R20 ;  /* 0x000000140d147221 */ /* 0x008fe20000010000 */
[----:B----4-:R-:W-:-:S04]  /*21c0*/  FFMA.FTZ R18, R202, R13, R18 ;  /* 0x0000000dca127223 */ /* 0x010fc80000010012 */
[----:B------:R0:W-:Y:S04]  /*21d0*/  STL [R1+0xec], R20 ;  /* 0x0000ec1401007387 */ /* 0x0001e80000100800 */
[----:B------:R-:W-:Y:S04]  /*21e0*/  STL [R1+0x70], R176 ;  /* 0x000070b001007387 */ /* 0x000fe80000100800 */
[----:B0-----:R-:W2:Y:S04]  /*21f0*/  LDL.LU R20, [R1+0xfc] ;  /* 0x0000fc0001147983 */ /* 0x001ea80000300800 */
[----:B------:R0:W-:Y:S01]  /*2200*/  STL [R1+0x6c], R18 ;  /* 0x00006c1201007387 */ /* 0x0001e20000100800 */
[----:B------:R-:W-:Y:S01]  /*2210*/  FADD.FTZ R163, R203, R163 ;  /* 0x000000a3cba37221 */ /* 0x000fe20000010000 */
[----:B------:R-:W-:-:S02]  /*2220*/  FFMA.FTZ R161, R198, R203, R161 ;  /* 0x000000cbc6a17223 */ /* 0x000fc400000100a1 */
[----:B0-----:R-:W3:Y:S01]  /*2230*/  LDL.LU R18, [R1+0x7c] ;  /* 0x00007c0001127983 */ /* 0x001ee20000300800 */
[----:B------:R-:W-:-:S03]  /*2240*/  FADD.FTZ R160, R14, R160 ;  /* 0x000000a00ea07221 */ /* 0x000fc60000010000 */
[----:B------:R-:W-:Y:S04]  /*2250*/  STL [R1+0xf8], R163 ;  /* 0x0000f8a301007387 */ /* 0x000fe80000100800 */
[----:B------:R-:W-:Y:S01]  /*2260*/  STL [R1+0x78], R161 ;  /* 0x000078a101007387 */ /* 0x000fe20000100800 */
[----:B------:R-:W-:-:S03]  /*2270*/  FFMA.FTZ R22, R200, R14, R22 ;  /* 0x0000000ec8167223 */ /* 0x000fc60000010016 */
[----:B------:R-:W-:Y:S04]  /*2280*/  STL [R1+0xf4], R160 ;  /* 0x0000f4a001007387 */ /* 0x000fe80000100800 */
[----:B------:R-:W-:Y:S01]  /*2290*/  STL [R1+0x74], R22 ;  /* 0x0000741601007387 */ /* 0x000fe20000100800 */
[----:B------:R-:W-:-:S05]  /*22a0*/  FADD.FTZ R21, R187, R21 ;  /* 0x00000015bb157221 */ /* 0x000fca0000010000 */
[----:B------:R0:W-:Y:S04]  /*22b0*/  STL [R1+0x100], R21 ;  /* 0x0001001501007387 */ /* 0x0001e80000100800 */
[----:B0-----:R-:W4:Y:S01]  /*22c0*/  LDL.LU R21, [R1+0x108] ;  /* 0x0001080001157983 */ /* 0x001f220000300800 */
[----:B------:R-:W-:-:S03]  /*22d0*/  FFMA.FTZ R16, R188, R187, R16 ;  /* 0x000000bbbc107223 */ /* 0x000fc60000010010 */
[----:B------:R-:W4:Y:S04]  /*22e0*/  LDL.LU R182, [R1+0x88] ;  /* 0x0000880001b67983 */ /* 0x000f280000300800 */
[----:B------:R-:W4:Y:S04]  /*22f0*/  LDL.LU R180, [R1+0x104] ;  /* 0x0001040001b47983 */ /* 0x000f280000300800 */
[----:B------:R0:W-:Y:S04]  /*2300*/  STL [R1+0x80], R16 ;  /* 0x0000801001007387 */ /* 0x0001e80000100800 */
[----:B0-----:R-:W4:Y:S01]  /*2310*/  LDL.LU R16, [R1+0x84] ;  /* 0x0000840001107983 */ /* 0x001f220000300800 */
[----:B------:R-:W-:Y:S01]  /*2320*/  FMUL.FTZ R195, R7, R246 ;  /* 0x000000f607c37220 */ /* 0x000fe20000410000 */
[----:B------:R-:W-:-:S02]  /*2330*/  HADD2.F32 R15, -RZ, R24.H0_H0 ;  /* 0x20000018ff0f7230 */ /* 0x000fc40000004100 */
[----:B------:R-:W4:Y:S01]  /*2340*/  LDL.LU R163, [R1+0x110] ;  /* 0x0001100001a37983 */ /* 0x000f220000300800 */
[----:B--2---:R-:W-:-:S05]  /*2350*/  FADD.FTZ R20, R185, R20 ;  /* 0x00000014b9147221 */ /* 0x004fca0000010000 */
[----:B------:R-:W-:Y:S04]  /*2360*/  STL [R1+0xfc], R20 ;  /* 0x0000fc1401007387 */ /* 0x000fe80000100800 */
[----:B------:R-:W2:Y:S01]  /*2370*/  LDL.LU R161, [R1+0x90] ;  /* 0x0000900001a17983 */ /* 0x000ea20000300800 */
[----:B---3--:R-:W-:-:S05]  /*2380*/  FFMA.FTZ R18, R195, R185, R18 ;  /* 0x000000b9c3127223 */ /* 0x008fca0000010012 */
[----:B------:R-:W-:Y:S04]  /*2390*/  STL [R1+0x7c], R18 ;  /* 0x00007c1201007387 */ /* 0x000fe80000100800 */
[----:B------:R-:W3:Y:S01]  /*23a0*/  LDL.LU R160, [R1+0x10c] ;  /* 0x00010c0001a07983 */ /* 0x000ee20000300800 */
[----:B----4-:R-:W-:-:S05]  /*23b0*/  FADD.FTZ R21, R15, R21 ;  /* 0x000000150f157221 */ /* 0x010fca0000010000 */
[----:B------:R0:W-:Y:S04]  /*23c0*/  STL [R1+0x108], R21 ;  /* 0x0001081501007387 */ /* 0x0001e80000100800 */
[----:B0-----:R-:W4:Y:S01]  /*23d0*/  LDL.LU R21, [R1+0x8c] ;  /* 0x00008c0001157983 */ /* 0x001f220000300800 */
[----:B------:R-:W-:Y:S01]  /*23e0*/  FMUL.FTZ R189, R125, R14 ;  /* 0x0000000e7dbd7220 */ /* 0x000fe20000410000 */
[----:B------:R-:W-:Y:S01]  /*23f0*/  FFMA.FTZ R14, R222, R238, RZ ;  /* 0x000000eede0e7223 */ /* 0x000fe200000100ff */
[----:B------:R-:W-:-:S03]  /*2400*/  FMUL.FTZ R233, R146, R233 ;  /* 0x000000e992e97220 */ /* 0x000fc60000410000 */
[----:B------:R-:W-:Y:S01]  /*2410*/  FFMA.FTZ R14, R237, R234, R14 ;  /* 0x000000eaed0e7223 */ /* 0x000fe2000001000e */
[----:B------:R-:W-:-:S03]  /*2420*/  FMUL.FTZ R232, R147, R232 ;  /* 0x000000e893e87220 */ /* 0x000fc60000410000 */
[----:B------:R-:W-:Y:S01]  /*2430*/  FFMA.FTZ R14, R236, R233, R14 ;  /* 0x000000e9ec0e7223 */ /* 0x000fe2000001000e */
[----:B------:R-:W-:-:S03]  /*2440*/  FMUL.FTZ R230, R140, R230 ;  /* 0x000000e68ce67220 */ /* 0x000fc60000410000 */
[----:B------:R-:W-:Y:S01]  /*2450*/  FFMA.FTZ R14, R235, R232, R14 ;  /* 0x000000e8eb0e7223 */ /* 0x000fe2000001000e */
[----:B------:R-:W-:Y:S01]  /*2460*/  FMUL.FTZ R20, R7, R245 ;  /* 0x000000f507147220 */ /* 0x000fe20000410000 */
[----:B------:R-:W-:Y:S02]  /*2470*/  FMUL.FTZ R231, R141, R231 ;  /* 0x000000e78de77220 */ /* 0x000fe40000410000 */
[----:B------:R-:W-:Y:S01]  /*2480*/  FFMA.FTZ R14, R226, R230, R14 ;  /* 0x000000e6e20e7223 */ /* 0x000fe2000001000e */
[----:B------:R-:W-:Y:S01]  /*2490*/  FMUL.FTZ R176, R7, R244 ;  /* 0x000000f407b07220 */ /* 0x000fe20000410000 */
[----:B------:R-:W-:Y:S01]  /*24a0*/  FFMA.FTZ R182, R20, R15, R182 ;  /* 0x0000000f14b67223 */ /* 0x000fe200000100b6 */
[----:B------:R-:W-:Y:S01]  /*24b0*/  FMUL.FTZ R225, R142, R225 ;  /* 0x000000e18ee17220 */ /* 0x000fe20000410000 */
[----:B------:R-:W-:Y:S01]  /*24c0*/  FFMA.FTZ R14, R227, R231, R14 ;  /* 0x000000e7e30e7223 */ /* 0x000fe2000001000e */
[----:B------:R-:W-:Y:S01]  /*24d0*/  FADD.FTZ R180, R174, R180 ;  /* 0x000000b4aeb47221 */ /* 0x000fe20000010000 */
[----:B------:R-:W-:Y:S01]  /*24e0*/  FFMA.FTZ R16, R176, R174, R16 ;  /* 0x000000aeb0107223 */ /* 0x000fe20000010010 */
[----:B------:R-:W-:Y:S01]  /*24f0*/  FMUL.FTZ R229, R143, R229 ;  /* 0x000000e58fe57220 */ /* 0x000fe20000410000 */
[----:B------:R-:W-:Y:S01]  /*2500*/  FFMA.FTZ R14, R223, R225, R14 ;  /* 0x000000e1df0e7223 */ /* 0x000fe2000001000e */
[----:B------:R-:W-:Y:S01]  /*2510*/  STL [R1+0x88], R182 ;  /* 0x000088b601007387 */ /* 0x000fe20000100800 */
[----:B------:R-:W-:-:S03]  /*2520*/  FMUL.FTZ R22, R7, R243 ;  /* 0x000000f307167220 */ /* 0x000fc60000410000 */
[----:B------:R-:W-:Y:S01]  /*2530*/  STL [R1+0x104], R180 ;  /* 0x000104b401007387 */ /* 0x000fe20000100800 */
[----:B------:R-:W-:Y:S01]  /*2540*/  FMUL.FTZ R218, R136, R218 ;  /* 0x000000da88da7220 */ /* 0x000fe20000410000 */
[----:B------:R-:W-:Y:S02]  /*2550*/  FFMA.FTZ R14, R224, R229, R14 ;  /* 0x000000e5e00e7223 */ /* 0x000fe4000001000e */
[----:B------:R-:W4:Y:S04]  /*2560*/  LDL.LU R243, [R1+0x118] ;  /* 0x0001180001f37983 */ /* 0x000f280000300800 */
[----:B------:R0:W-:Y:S01]  /*2570*/  STL [R1+0x84], R16 ;  /* 0x0000841001007387 */ /* 0x0001e20000100800 */
[----:B------:R-:W-:Y:S01]  /*2580*/  FFMA.FTZ R14, R217, R218, R14 ;  /* 0x000000dad90e7223 */ /* 0x000fe2000001000e */
[----:B------:R-:W-:Y:S01]  /*2590*/  FADD.FTZ R163, R181, R163 ;  /* 0x000000a3b5a37221 */ /* 0x000fe20000010000 */
[----:B------:R-:W-:Y:S01]  /*25a0*/  FMUL.FTZ R18, R7, R242 ;  /* 0x000000f207127220 */ /* 0x000fe20000410000 */
[----:B0-----:R-:W4:Y:S01]  /*25b0*/  LDL.LU R16, [R1+0x98] ;  /* 0x0000980001107983 */ /* 0x001f220000300800 */
[----:B------:R-:W-:Y:S01]  /*25c0*/  FFMA.FTZ R14, R215, R216, R14 ;  /* 0x000000d8d70e7223 */ /* 0x000fe2000001000e */
[----:B------:R-:W-:-:S02]  /*25d0*/  FMUL.FTZ R220, R138, R220 ;  /* 0x000000dc8adc7220 */ /* 0x000fc40000410000 */
[----:B------:R-:W4:Y:S04]  /*25e0*/  LDL.LU R242, [R1+0x114] ;  /* 0x0001140001f27983 */ /* 0x000f280000300800 */
[----:B------:R-:W4:Y:S04]  /*25f0*/  LDL.LU R183, [R1+0x94] ;  /* 0x0000940001b77983 */ /* 0x000f280000300800 */
[----:B------:R0:W-:Y:S04]  /*2600*/  STL [R1+0x110], R163 ;  /* 0x000110a301007387 */ /* 0x0001e80000100800 */
[----:B------:R-:W4:Y:S01]  /*2610*/  LDL.LU R182, [R1+0x120] ;  /* 0x0001200001b67983 */ /* 0x000f220000300800 */
[----:B0-----:R-:W-:Y:S01]  /*2620*/  FFMA.FTZ R163, R221, R220, R14 ;  /* 0x000000dcdda37223 */ /* 0x001fe2000001000e */
[----:B--2---:R-:W-:-:S05]  /*2630*/  FFMA.FTZ R161, R22, R181, R161 ;  /* 0x000000b516a17223 */ /* 0x004fca00000100a1 */
[----:B------:R-:W-:Y:S04]  /*2640*/  STL [R1+0x90], R161 ;  /* 0x000090a101007387 */ /* 0x000fe80000100800 */
[----:B------:R-:W2:Y:S01]  /*2650*/  LDL.LU R14, [R1+0xa0] ;  /* 0x0000a000010e7983 */ /* 0x000ea20000300800 */
[----:B---3--:R-:W-:-:S05]  /*2660*/  FADD.FTZ R160, R175, R160 ;  /* 0x000000a0afa07221 */ /* 0x008fca0000010000 */
[----:B------:R0:W-:Y:S04]  /*2670*/  STL [R1+0x10c], R160 ;  /* 0x00010ca001007387 */ /* 0x0001e80000100800 */
[----:B0-----:R-:W3:Y:S01]  /*2680*/  LDL.LU R160, [R1+0x11c] ;  /* 0x00011c0001a07983 */ /* 0x001ee20000300800 */
[----:B----4-:R-:W-:-:S05]  /*2690*/  FFMA.FTZ R21, R18, R175, R21 ;  /* 0x000000af12157223 */ /* 0x010fca0000010015 */
[----:B------:R0:W-:Y:S04]  /*26a0*/  STL [R1+0x8c], R21 ;  /* 0x00008c1501007387 */ /* 0x0001e80000100800 */
[----:B0-----:R-:W4:Y:S01]  /*26b0*/  LDL.LU R21, [R1+0x9c] ;  /* 0x00009c0001157983 */ /* 0x001f220000300800 */
        /* <DEDUP_REMOVED lines=10> */
[----:B------:R-:W-:-:S03]  /*2760*/  FADD.FTZ R243, R19, R243 ;  /* 0x000000f313f37221 */ /* 0x000fc60000010000 */
[----:B------:R-:W-:Y:S01]  /*2770*/  FADD.FTZ R13, R13, R218 ;  /* 0x000000da0d0d7221 */ /* 0x000fe20000010000 */
[----:B------:R-:W-:-:S03]  /*2780*/  FFMA.FTZ R16, R180, R19, R16 ;  /* 0x00000013b4107223 */ /* 0x000fc60000010010 */
[----:B------:R-:W-:Y:S01]  /*2790*/  FADD.FTZ R13, R13, R216 ;  /* 0x000000d80d0d7221 */ /* 0x000fe20000010000 */
[----:B------:R-:W-:Y:S01]  /*27a0*/  STL [R1+0x118], R243 ;  /* 0x000118f301007387 */ /* 0x000fe20000100800 */
[----:B------:R-:W-:Y:S02]  /*27b0*/  FMUL.FTZ R214, R139, R214 ;  /* 0x000000d68bd67220 */ /* 0x000fe40000410000 */
[----:B------:R-:W-:Y:S01]  /*27c0*/  FADD.FTZ R13, R13, R220 ;  /* 0x000000dc0d0d7221 */ /* 0x000fe20000010000 */
[----:B------:R0:W-:Y:S01]  /*27d0*/  STL [R1+0x98], R16 ;  /* 0x0000981001007387 */ /* 0x0001e20000100800 */
[----:B------:R-:W-:Y:S02]  /*27e0*/  FADD.FTZ R242, R178, R242 ;  /* 0x000000f2b2f27221 */ /* 0x000fe40000010000 */
[----:B------:R-:W-:Y:S01]  /*27f0*/  FADD.FTZ R161, R13, R214 ;  /* 0x000000d60da17221 */ /* 0x000fe20000010000 */
[C---:B------:R-:W-:Y:S01]  /*2800*/  FMUL.FTZ R13, R7.reuse, R158 ;  /* 0x0000009e070d7220 */ /* 0x040fe20000410000 */
[----:B0-----:R-:W-:Y:S01]  /*2810*/  FMUL.FTZ R16, R7, R157 ;  /* 0x0000009d07107220 */ /* 0x001fe20000410000 */
[----:B------:R-:W-:-:S03]  /*2820*/  FADD.FTZ R182, R17, R182 ;  /* 0x000000b611b67221 */ /* 0x000fc60000010000 */
[----:B------:R-:W-:Y:S01]  /*2830*/  FFMA.FTZ R183, R16, R178, R183 ;  /* 0x000000b210b77223 */ /* 0x000fe200000100b7 */
[----:B------:R-:W-:Y:S04]  /*2840*/  STL [R1+0x114], R242 ;  /* 0x000114f201007387 */ /* 0x000fe80000100800 */
[----:B------:R-:W4:Y:S04]  /*2850*/  LDL.LU R156, [R1+0x8] ;  /* 0x00000800019c7983 */ /* 0x000f280000300800 */
[----:B------:R-:W-:Y:S04]  /*2860*/  STL [R1+0x94], R183 ;  /* 0x000094b701007387 */ /* 0x000fe80000100800 */
[----:B------:R-:W4:Y:S04]  /*2870*/  LDL.LU R158, [R1+0x4] ;  /* 0x00000400019e7983 */ /* 0x000f280000300800 */
[----:B------:R-:W-:Y:S04]  /*2880*/  STL [R1+0x120], R182 ;  /* 0x000120b601007387 */ /* 0x000fe80000100800 */
[----:B------:R-:W4:Y:S01]  /*2890*/  LDL.LU R157, [R1+0x10] ;  /* 0x00001000019d7983 */ /* 0x000f220000300800 */
[----:B--2---:R-:W-:-:S05]  /*28a0*/  FFMA.FTZ R14, R13, R17, R14 ;  /* 0x000000110d0e7223 */ /* 0x004fca000001000e */
[----:B------:R0:W-:Y:S02]  /*28b0*/  STL [R1+0xa0], R14 ;  /* 0x0000a00e01007387 */ /* 0x0001e40000100800 */
[----:B0-----:R-:W-:Y:S01]  /*28c0*/  FMUL.FTZ R14, R7, R159 ;  /* 0x0000009f070e7220 */ /* 0x001fe20000410000 */
[----:B---3--:R-:W-:-:S05]  /*28d0*/  FADD.FTZ R160, R177, R160 ;  /* 0x000000a0b1a07221 */ /* 0x008fca0000010000 */
[----:B------:R0:W-:Y:S04]  /*28e0*/  STL [R1+0x11c], R160 ;  /* 0x00011ca001007387 */ /* 0x0001e80000100800 */
[----:B0-----:R-:W2:Y:S01]  /*28f0*/  LDL.LU R160, [R1+0xc] ;  /* 0x00000c0001a07983 */ /* 0x001ea20000300800 */
[----:B----4-:R-:W-:-:S05]  /*2900*/  FFMA.FTZ R21, R14, R177, R21 ;  /* 0x000000b10e157223 */ /* 0x010fca0000010015 */
[----:B------:R0:W-:Y:S04]  /*2910*/  STL [R1+0x9c], R21 ;  /* 0x00009c1501007387 */ /* 0x0001e80000100800 */
[----:B------:R-:W3:Y:S04]  /*2920*/  LDL.LU R183, [R1+0x18] ;  /* 0x0000180001b77983 */ /* 0x000ee80000300800 */
[----:B------:R-:W4:Y:S04]  /*2930*/  LDL.LU R243, [R1+0x14] ;  /* 0x0000140001f37983 */ /* 0x000f280000300800 */
[----:B------:R-:W4:Y:S04]  /*2940*/  LDL.LU R244, [R1] ;  /* 0x0000000001f47983 */ /* 0x000f280000300800 */
[----:B------:R-:W4:Y:S04]  /*2950*/  LDL.LU R246, [R1+0x20] ;  /* 0x0000200001f67983 */ /* 0x000f280000300800 */
[----:B------:R-:W4:Y:S01]  /*2960*/  LDL.LU R245, [R1+0x1c] ;  /* 0x00001c0001f57983 */ /* 0x000f220000300800 */
[----:B------:R-:W-:Y:S01]  /*2970*/  FMUL.FTZ R208, R132, R208 ;  /* 0x000000d084d07220 */ /* 0x000fe20000410000 */
        /* <DEDUP_REMOVED lines=52> */
[C---:B------:R-:W-:Y:S01]  /*2cc0*/  FMUL.FTZ R6, R7.reuse, R6 ;  /* 0x0000000607067220 */ /* 0x040fe20000410000 */
[----:B------:R-:W-:Y:S01]  /*2cd0*/  FMUL.FTZ R4, R7, R4 ;  /* 0x0000000407047220 */ /* 0x000fe20000410000 */
[----:B------:R-:W-:Y:S01]  /*2ce0*/  FMUL.FTZ R177, R119, R177 ;  /* 0x000000b177b17220 */ /* 0x000fe20000410000 */
[----:B------:R-:W-:Y:S01]  /*2cf0*/  FADD.FTZ R182, R161, R17 ;  /* 0x00000011a1b67221 */ /* 0x000fe20000010000 */
[----:B------:R-:W-:Y:S01]  /*2d00*/  FFMA.FTZ R163, R13, R17, R163 ;  /* 0x000000110da37223 */ /* 0x000fe200000100a3 */
[C---:B------:R-:W-:Y:S01]  /*2d10*/  FMUL.FTZ R3, R7.reuse, R3 ;  /* 0x0000000307037220 */ /* 0x040fe20000410000 */
[----:B------:R-:W-:Y:S01]  /*2d20*/  FADD.FTZ R240, R12, R240 ;  /* 0x000000f00cf07221 */ /* 0x000fe20000010000 */
[-C--:B------:R-:W-:Y:S01]  /*2d30*/  FFMA.FTZ R156, R6, R12.reuse, R156 ;  /* 0x0000000c069c7223 */ /* 0x080fe2000001009c */
[C---:B------:R-:W-:Y:S01]  /*2d40*/  FMUL.FTZ R5, R7.reuse, R5 ;  /* 0x0000000507057220 */ /* 0x040fe20000410000 */
[----:B------:R-:W-:Y:S01]  /*2d50*/  FMUL.FTZ R12, R112, R12 ;  /* 0x0000000c700c7220 */ /* 0x000fe20000410000 */
[----:B------:R-:W-:Y:S01]  /*2d60*/  FFMA.FTZ R242, R14, R177, R163 ;  /* 0x000000b10ef27223 */ /* 0x000fe200000100a3 */
[----:B0-----:R-:W-:Y:S01]  /*2d70*/  FMUL.FTZ R21, R7, R162 ;  /* 0x000000a207157220 */ /* 0x001fe20000410000 */
        /* <DEDUP_REMOVED lines=8> */
[----:B------:R-:W-:Y:S01]  /*2e00*/  FADD.FTZ R241, R27, R241 ;  /* 0x000000f11bf17221 */ /* 0x000fe20000010000 */
[----:B------:R-:W-:Y:S01]  /*2e10*/  FADD.FTZ R162, R26, R252 ;  /* 0x000000fc1aa27221 */ /* 0x000fe20000010000 */
[C---:B------:R-:W-:Y:S01]  /*2e20*/  FMUL.FTZ R11, R7.reuse, R11 ;  /* 0x0000000b070b7220 */ /* 0x040fe20000410000 */
[----:B------:R-:W-:Y:S01]  /*2e30*/  HADD2.F32 R23, -RZ, R23.H1_H1 ;  /* 0x30000017ff177230 */ /* 0x000fe20000004100 */
[----:B------:R-:W-:Y:S01]  /*2e40*/  LOP3.LUT P1, RZ, R248, 0x1f, RZ, 0xc0, !PT ;  /* 0x0000001ff8ff7812 */ /* 0x000fe2000782c0ff */
[----:B------:R-:W-:Y:S01]  /*2e50*/  FMUL.FTZ R0, R7, R0 ;  /* 0x0000000007007220 */ /* 0x000fe20000410000 */
[----:B------:R-:W-:Y:S01]  /*2e60*/  SHF.R.U32.HI R249, RZ, 0x5, R248 ;  /* 0x00000005fff97819 */ /* 0x000fe200000116f8 */
[----:B------:R-:W-:Y:S01]  /*2e70*/  UMOV UR6, 0xffffffff ;  /* 0xffffffff00067882 */ /* 0x000fe20000000000 */
[----:B------:R-:W-:Y:S01]  /*2e80*/  FADD.FTZ R247, R23, R247 ;  /* 0x000000f717f77221 */ /* 0x000fe20000010000 */
[-C--:B--2---:R-:W-:Y:S01]  /*2e90*/  FFMA.FTZ R160, R10, R27.reuse, R160 ;  /* 0x0000001b0aa07223 */ /* 0x084fe200000100a0 */
[----:B------:R-:W-:Y:S01]  /*2ea0*/  FMUL.FTZ R27, R115, R27 ;  /* 0x0000001b731b7220 */ /* 0x000fe20000410000 */
[----:B---3--:R-:W-:Y:S01]  /*2eb0*/  FFMA.FTZ R161, R4, R26, R183 ;  /* 0x0000001a04a17223 */ /* 0x008fe200000100b7 */
[----:B------:R-:W-:Y:S01]  /*2ec0*/  FADD.FTZ R183, R182, R177 ;  /* 0x000000b1b6b77221 */ /* 0x000fe20000010000 */
[----:B----4-:R-:W-:-:S03]  /*2ed0*/  FFMA.FTZ R163, R5, R25, R243 ;  /* 0x0000001905a37223 */ /* 0x010fc600000100f3 */
[----:B------:R-:W-:Y:S01]  /*2ee0*/  FADD.FTZ R183, R183, R12 ;  /* 0x0000000cb7b77221 */ /* 0x000fe20000010000 */
[----:B------:R-:W-:-:S03]  /*2ef0*/  FFMA.FTZ R243, R6, R12, R242 ;  /* 0x0000000c06f37223 */ /* 0x000fc600000100f2 */
[----:B------:R-:W-:Y:S01]  /*2f00*/  FADD.FTZ R183, R183, R169 ;  /* 0x000000a9b7b77221 */ /* 0x000fe20000010000 */
[----:B------:R-:W-:Y:S01]  /*2f10*/  FFMA.FTZ R243, R3, R169, R243 ;  /* 0x000000a903f37223 */ /* 0x000fe200000100f3 */
[----:B------:R-:W-:Y:S02]  /*2f20*/  FADD.FTZ R242, R24, R244 ;  /* 0x000000f418f27221 */ /* 0x000fe40000010000 */
        /* <DEDUP_REMOVED lines=16> */
[----:B------:R-:W-:Y:S01]  /*3030*/  LOP3.LUT R243, R249, 0x7fffffc, RZ, 0xc0, !PT ;  /* 0x07fffffcf9f37812 */ /* 0x000fe200078ec0ff */
[----:B------:R-:W-:-:S02]  /*3040*/  FFMA.FTZ R248, R11, R24, R248 ;  /* 0x000000180bf87223 */ /* 0x000fc400000100f8 */
[----:B------:R-:W-:Y:S01]  /*3050*/  FADD.FTZ R245, R245, R23 ;  /* 0x00000017f5f57221 */ /* 0x000fe20000010000 */
[----:B------:R-:W-:Y:S01]  /*3060*/  @!P4 IADD3 R243, R243, 0x4, RZ ;  /* 0x00000004f3f3c810 */ /* 0x000fe20007ffe0ff */
[----:B------:R-:W-:Y:S01]  /*3070*/  FFMA.FTZ R248, R0, R23, R248 ;  /* 0x0000001700f87223 */ /* 0x000fe200000100f8 */
[----:B------:R-:W-:Y:S06]  /*3080*/  BRA.DIV UR6, `(.L_x_12546) ;  /* 0x0000003a06947947 */ /* 0x000fec000b800000 */
[----:B------:R-:W0:Y:S01]  /*3090*/  SHFL.DOWN PT, R249, R245, 0x10, 0x1f ;  /* 0x0a001f00f5f97f89 */ /* 0x000e2200000e0000 */
[----:B------:R-:W-:Y:S02]  /*30a0*/  MOV R250, R158 ;  /* 0x0000009e00fa7202 */ /* 0x000fe40000000f00 */
[----:B------:R-:W-:Y:S01]  /*30b0*/  MOV R252, R162 ;  /* 0x000000a200fc7202 */ /* 0x000fe20000000f00 */
[----:B------:R-:W-:Y:S01]  /*30c0*/  STL [R1+0x8], R156 ;  /* 0x0000089c01007387 */ /* 0x000fe20000100800 */
        /* <DEDUP_REMOVED lines=8> */
[----:B------:R-:W-:Y:S04]  /*3150*/  STL [R1+0x20], R183 ;  /* 0x000020b701007387 */ /* 0x000fe80000100800 */
[----:B------:R-:W-:Y:S04]  /*3160*/  STL [R1], R242 ;  /* 0x000000f201007387 */ /* 0x000fe80000100800 */
        /* <DEDUP_REMOVED lines=16> */
.L_x_12558:
[----:B------:R-:W2:Y:S01]  /*3270*/  S2R R156, SR_TID.X ;  /* 0x00000000009c7919 */ /* 0x000ea20000002100 */
[----:B0-----:R-:W-:Y:S01]  /*3280*/  FADD.FTZ R157, R248, R249 ;  /* 0x000000f9f89d7221 */ /* 0x001fe20000010000 */
[----:B------:R-:W-:Y:S05]  /*3290*/  WARPSYNC.ALL ;  /* 0x0000000000007948 */ /* 0x000fea0003800000 */
[----:B------:R-:W-:Y:S01]  /*32a0*/  ISETP.NE.U32.AND P3, PT, RZ, UR14, PT ;  /* 0x0000000eff007c0c */ /* 0x000fe2000bf65070 */
[----:B------:R-:W3:Y:S01]  /*32b0*/  LDL.LU R249, [R1+0x1c0] ;  /* 0x0001c00001f97983 */ /* 0x000ee20000300800 */
[----:B--2---:R-:W-:-:S03]  /*32c0*/  SHF.R.U32.HI R158, RZ, 0x5, R156 ;  /* 0x00000005ff9e7819 */ /* 0x004fc6000001169c */
[----:B-1----:R-:W2:Y:S01]  /*32d0*/  LDL.LU R248, [R1+0x1bc] ;  /* 0x0001bc0001f87983 */ /* 0x002ea20000300800 */
[----:B------:R-:W-:Y:S01]  /*32e0*/  @!P1 LOP3.LUT R159, R158, 0x3, RZ, 0xc0, !PT ;  /* 0x000000039e9f9812 */ /* 0x000fe200078ec0ff */
[----:B------:R-:W0:Y:S01]  /*32f0*/  S2R R156, SR_CgaCtaId ;  /* 0x00000000009c7919 */ /* 0x000e220000008800 */
[----:B------:R-:W-:Y:S02]  /*3300*/  MOV R158, 0x400 ;  /* 0x00000400009e7802 */ /* 0x000fe40000000f00 */
[----:B------:R-:W-:Y:S02]  /*3310*/  @!P1 IADD3 R159, R243, R159, RZ ;  /* 0x0000009ff39f9210 */ /* 0x000fe40007ffe0ff */
[----:B0-----:R-:W-:Y:S01]  /*3320*/  LEA R158, R156, R158, 0x18 ;  /* 0x0000009e9c9e7211 */ /* 0x001fe200078ec0ff */
[----:B------:R-:W-:-:S03]  /*3330*/  FADD.FTZ R156, R245, R244 ;  /* 0x000000f4f59c7221 */ /* 0x000fc60000010000 */
[----:B------:R-:W-:-:S05]  /*3340*/  @!P1 LEA R159, R159, R158, 0x3 ;  /* 0x0000009e9f9f9211 */ /* 0x000fca00078e18ff */
[----:B------:R-:W-:Y:S01]  /*3350*/  @!P1 STS.64 [R159+0x5000], R156 ;  /* 0x0050009c9f009388 */ /* 0x000fe20000000a00 */
[----:B------:R-:W-:Y:S02]  /*3360*/  LEA R160, R243, R158, 0x3 ;  /* 0x0000009ef3a07211 */ /* 0x000fe400078e18ff */
[----:B------:R-:W0:Y:S08]  /*3370*/  LDC.64 R242, c[0x0][0x220] ;  /* 0x00008800fff27b82 */ /* 0x000e300000000a00 */
[----:B------:R-:W-:Y:S06]  /*3380*/  BAR.SYNC.DEFER_BLOCKING 0x0 ;  /* 0x0000000000007b1d */ /* 0x000fec0000010000 */
[----:B------:R-:W1:Y:S04]  /*3390*/  LDS.128 R156, [R160+0x5000] ;  /* 0x00500000a09c7984 */ /* 0x000e680000000c00 */
[----:B------:R-:W4:Y:S01]  /*33a0*/  LDS.128 R160, [R160+0x5010] ;  /* 0x00501000a0a07984 */ /* 0x000f220000000c00 */
[----:B-1----:R-:W-:Y:S01]  /*33b0*/  FADD.FTZ R156, RZ, R156 ;  /* 0x0000009cff9c7221 */ /* 0x002fe20000010000 */
[----:B------:R-:W-:-:S03]  /*33c0*/  FADD.FTZ R157, RZ, R157 ;  /* 0x0000009dff9d7221 */ /* 0x000fc60000010000 */
[----:B------:R-:W-:Y:S01]  /*33d0*/  FADD.FTZ R156, R158, R156 ;  /* 0x0000009c9e9c7221 */ /* 0x000fe20000010000 */
[----:B------:R-:W-:-:S03]  /*33e0*/  FADD.FTZ R157, R159, R157 ;  /* 0x0000009d9f9d7221 */ /* 0x000fc60000010000 */
[----:B----4-:R-:W-:Y:S01]  /*33f0*/  FADD.FTZ R156, R156, R160 ;  /* 0x000000a09c9c7221 */ /* 0x010fe20000010000 */
[----:B------:R-:W-:-:S03]  /*3400*/  FADD.FTZ R157, R157, R161 ;  /* 0x000000a19d9d7221 */ /* 0x000fc60000010000 */
[----:B------:R-:W-:Y:S01]  /*3410*/  FADD.FTZ R162, R162, R156 ;  /* 0x0000009ca2a27221 */ /* 0x000fe20000010000 */
[----:B------:R-:W-:Y:S01]  /*3420*/  FADD.FTZ R163, R163, R157 ;  /* 0x0000009da3a37221 */ /* 0x000fe20000010000 */
[----:B0-----:R-:W-:-:S06]  /*3430*/  IMAD.WIDE.U32 R156, R228, 0x10, R242 ;  /* 0x00000010e49c7825 */ /* 0x001fcc00078e00f2 */
[----:B------:R-:W4:Y:S01]  /*3440*/  LDG.E.128 R156, desc[UR4][R156.64] ;  /* 0x000000049c9c7981 */ /* 0x000f22000c1e1d00 */
        /* <DEDUP_REMOVED lines=26> */
[-CC-:B------:R-:W-:Y:S01]  /*35f0*/  FFMA.FTZ R227, R227, R183.reuse, R182.reuse ;  /* 0x000000b7e3e37223 */ /* 0x180fe200000100b6 */
[----:B------:R-:W-:Y:S01]  /*3600*/  SEL R160, R234, R148, P3 ;  /* 0x00000094eaa07207 */ /* 0x000fe20001800000 */
[----:B------:R-:W-:Y:S01]  /*3610*/  FFMA.FTZ R215, R215, R183, R182 ;  /* 0x000000b7d7d77223 */ /* 0x000fe200000100b6 */
[----:B------:R-:W-:Y:S01]  /*3620*/  SEL R161, R233, R149, P3 ;  /* 0x00000095e9a17207 */ /* 0x000fe20001800000 */
[----:B0-----:R-:W-:Y:S01]  /*3630*/  @P1 IMAD.WIDE.U32 R196, R228, 0x20, R196 ;  /* 0x00000020e4c41825 */ /* 0x001fe200078e00c4 */
[----:B------:R-:W-:-:S03]  /*3640*/  SEL R162, R232, R150, P3 ;  /* 0x00000096e8a27207 */ /* 0x000fc60001800000 */
[--C-:B------:R-:W-:Y:S01]  /*3650*/  FFMA.FTZ R217, R217, R183, R182.reuse ;  /* 0x000000b7d9d97223 */ /* 0x100fe200000100b6 */
[----:B------:R-:W-:Y:S01]  /*3660*/  SEL R163, R222, R151, P3 ;  /* 0x00000097dea37207 */ /* 0x000fe20001800000 */
[-CC-:B------:R-:W-:Y:S01]  /*3670*/  FFMA.FTZ R221, R221, R183.reuse, R182.reuse ;  /* 0x000000b7dddd7223 */ /* 0x180fe200000100b6 */
[-CC-:B------:R-:W-:Y:S01]  /*3680*/  FFMA.FTZ R219, R219, R183.reuse, R182.reuse ;  /* 0x000000b7dbdb7223 */ /* 0x180fe200000100b6 */
[-CC-:B------:R-:W-:Y:S01]  /*3690*/  FFMA.FTZ R207, R207, R183.reuse, R182.reuse ;  /* 0x000000b7cfcf7223 */ /* 0x180fe200000100b6 */
[-CC-:B------:R-:W-:Y:S01]  /*36a0*/  FFMA.FTZ R206, R206, R183.reuse, R182.reuse ;  /* 0x000000b7cece7223 */ /* 0x180fe200000100b6 */
[----:B------:R0:W-:Y:S01]  /*36b0*/  @P1 STG.E.128 desc[UR4][R196.64], R160 ;  /* 0x000000a0c4001986 */ /* 0x0001e2000c101d04 */
        /* <DEDUP_REMOVED lines=12> */
[----:B------:R-:W3:Y:S01]  /*3780*/  LDL.LU R238, [R1+0x1b4] ;  /* 0x0001b40001ee7983 */ /* 0x000ee20000300800 */
[----:B0-----:R-:W-:Y:S01]  /*3790*/  MOV R160, R192 ;  /* 0x000000c000a07202 */ /* 0x001fe20000000f00 */
[-C--:B------:R-:W-:Y:S01]  /*37a0*/  FMUL.FTZ R161, R234, R8.reuse ;  /* 0x00000008eaa17220 */ /* 0x080fe20000410000 */
[----:B------:R-:W-:Y:S01]  /*37b0*/  FMUL.FTZ R233, R233, UR13 ;  /* 0x0000000de9e97c20 */ /* 0x000fe20008410000 */
[----:B------:R-:W-:Y:S01]  /*37c0*/  FADD.FTZ R231, R231, -R227 ;  /* 0x800000e3e7e77221 */ /* 0x000fe20000010000 */
[----:B------:R-:W-:Y:S01]  /*37d0*/  LOP3.LUT P6, RZ, R160, 0xff, RZ, 0xc0, !PT ;  /* 0x000000ffa0ff7812 */ /* 0x000fe200078cc0ff */
[----:B------:R-:W-:Y:S01]  /*37e0*/  FFMA.FTZ R160, R226, R183, R182 ;  /* 0x000000b7e2a07223 */ /* 0x000fe200000100b6 */
[----:B------:R-:W-:Y:S01]  /*37f0*/  FMUL.FTZ R161, R161, UR13 ;  /* 0x0000000da1a17c20 */ /* 0x000fe20008410000 */
[----:B------:R-:W-:Y:S01]  /*3800*/  CS2R R226, SRZ ;  /* 0x0000000000e27805 */ /* 0x000fe2000001ff00 */
[-C--:B------:R-:W-:Y:S01]  /*3810*/  FMUL.FTZ R163, R232, R8.reuse ;  /* 0x00000008e8a37220 */ /* 0x080fe20000410000 */
[----:B------:R-:W-:Y:S01]  /*3820*/  FADD.FTZ R160, R230, -R160 ;  /* 0x800000a0e6a07221 */ /* 0x000fe20000010000 */
[----:B------:R-:W-:Y:S01]  /*3830*/  FMUL.FTZ R230, R105, R233 ;  /* 0x000000e969e67220 */ /* 0x000fe20000410000 */
[----:B------:R-:W-:Y:S01]  /*3840*/  FMUL.FTZ R222, R222, R8 ;  /* 0x00000008dede7220 */ /* 0x000fe20000410000 */
[----:B------:R-:W0:Y:S01]  /*3850*/  LDC.64 R234, c[0x0][0x2f8] ;  /* 0x0000be00ffea7b82 */ /* 0x000e220000000a00 */
[----:B------:R-:W-:Y:S01]  /*3860*/  FADD.FTZ R215, R216, -R215 ;  /* 0x800000d7d8d77221 */ /* 0x000fe20000010000 */
[----:B------:R-:W-:Y:S01]  /*3870*/  FADD.FTZ R217, R218, -R217 ;  /* 0x800000d9dad97221 */ /* 0x000fe20000010000 */
[----:B------:R-:W-:Y:S01]  /*3880*/  FSEL R230, R230, RZ, P5 ;  /* 0x000000ffe6e67208 */ /* 0x000fe20002800000 */
[----:B------:R-:W-:Y:S01]  /*3890*/  FMUL.FTZ R163, R163, UR13 ;  /* 0x0000000da3a37c20 */ /* 0x000fe20008410000 */
        /* <DEDUP_REMOVED lines=17> */
[----:B----4-:R-:W-:-:S02]  /*39b0*/  @P6 HADD2.F32 R162, -RZ, R156.H0_H0 ;  /* 0x2000009cffa26230 */ /* 0x010fc40000004100 */
[C---:B------:R-:W-:Y:S01]  /*39c0*/  FMUL.FTZ R216, R7.reuse, R215 ;  /* 0x000000d707d87220 */ /* 0x040fe20000410000 */
[----:B------:R-:W-:Y:S02]  /*39d0*/  @P5 HADD2.F32 R156, -RZ, R156.H1_H1 ;  /* 0x3000009cff9c5230 */ /* 0x000fe40000004100 */
[C---:B------:R-:W-:Y:S01]  /*39e0*/  FMUL.FTZ R217, R7.reuse, R217 ;  /* 0x000000d907d97220 */ /* 0x040fe20000410000 */
[C---:B------:R-:W-:Y:S01]  /*39f0*/  FMUL.FTZ R214, R7.reuse, R214 ;  /* 0x000000d607d67220 */ /* 0x040fe20000410000 */
[C---:B------:R-:W-:Y:S01]  /*3a00*/  FMUL.FTZ R209, R7.reuse, R210 ;  /* 0x000000d207d17220 */ /* 0x040fe20000410000 */
[----:B------:R-:W-:Y:S01]  /*3a10*/  FMUL.FTZ R207, R7, R206 ;  /* 0x000000ce07cf7220 */ /* 0x000fe20000410000 */
[----:B------:R-:W-:Y:S01]  /*3a20*/  @P5 FMUL.FTZ R226, R233, R156 ;  /* 0x0000009ce9e25220 */ /* 0x000fe20000410000 */
[----:B------:R-:W-:Y:S01]  /*3a30*/  FMUL.FTZ R156, R104, R161 ;  /* 0x000000a1689c7220 */ /* 0x000fe20000410000 */
[----:B------:R-:W-:Y:S01]  /*3a40*/  @P6 FMUL.FTZ R227, R161, R162 ;  /* 0x000000a2a1e36220 */ /* 0x000fe20000410000 */
[----:B------:R-:W-:Y:S01]  /*3a50*/  FMUL.FTZ R211, R7, R211 ;  /* 0x000000d307d37220 */ /* 0x000fe20000410000 */
[----:B------:R-:W-:Y:S01]  /*3a60*/  MOV R208, RZ ;  /* 0x000000ff00d07202 */ /* 0x000fe20000000f00 */
[----:B------:R-:W-:Y:S01]  /*3a70*/  FFMA.FTZ R199, R202, R183, R182 ;  /* 0x000000b7cac77223 */ /* 0x000fe200000100b6 */
[----:B------:R-:W-:Y:S01]  /*3a80*/  FSEL R156, R156, RZ, P6 ;  /* 0x000000ff9c9c7208 */ /* 0x000fe20003000000 */
[----:B------:R-:W-:Y:S01]  /*3a90*/  HFMA2.MMA R195, -RZ, RZ, 0, 0 ;  /* 0x00000000ffc37435 */ /* 0x000fe200000001ff */
[----:B------:R-:W-:-:S02]  /*3aa0*/  LOP3.LUT P6, RZ, R192, 0xff0000, RZ, 0xc0, !PT ;  /* 0x00ff0000c0ff7812 */ /* 0x000fc400078cc0ff */
[----:B------:R-:W-:Y:S01]  /*3ab0*/  MOV R188, RZ ;  /* 0x000000ff00bc7202 */ /* 0x000fe20000000f00 */
[----:B------:R-:W-:Y:S01]  /*3ac0*/  HFMA2.MMA R22, -RZ, RZ, 0, 0 ;  /* 0x00000000ff167435 */ /* 0x000fe200000001ff */
[----:B------:R-:W-:Y:S01]  /*3ad0*/  LOP3.LUT P5, RZ, R192, 0xff000000, RZ, 0xc0, !PT ;  /* 0xff000000c0ff7812 */ /* 0x000fe200078ac0ff */
[-CC-:B------:R-:W-:Y:S01]  /*3ae0*/  FFMA.FTZ R161, R223, R183.reuse, R182.reuse ;  /* 0x000000b7dfa17223 */ /* 0x180fe200000100b6 */
[----:B------:R-:W-:Y:S01]  /*3af0*/  FFMA.FTZ R162, R224, R183, R182 ;  /* 0x000000b7e0a27223 */ /* 0x000fe200000100b6 */
[----:B------:R-:W-:Y:S01]  /*3b00*/  FMUL.FTZ R180, R7, R17 ;  /* 0x0000001107b47220 */ /* 0x000fe20000410000 */
[----:B------:R-:W4:Y:S01]  /*3b10*/  LDL.LU R236, [R1+0x1ac] ;  /* 0x0001ac0001ec7983 */ /* 0x000f220000300800 */
[----:B------:R-:W-:Y:S01]  /*3b20*/  FADD.FTZ R161, R225, -R161 ;  /* 0x800000a1e1a17221 */ /* 0x000fe20000010000 */
[----:B------:R-:W-:-:S03]  /*3b30*/  CS2R R224, SRZ ;  /* 0x0000000000e07805 */ /* 0x000fc6000001ff00 */
[--C-:B------:R-:W-:Y:S02]  /*3b40*/  @P6 HADD2.F32 R192, -RZ, R157.reuse.H0_H0 ;  /* 0x2000009dffc06230 */ /* 0x100fe40000004100 */
[----:B------:R-:W-:Y:S01]  /*3b50*/  FADD.FTZ R162, R229, -R162 ;  /* 0x800000a2e5a27221 */ /* 0x000fe20000010000 */
[----:B------:R-:W-:Y:S01]  /*3b60*/  HFMA2.MMA R223, -RZ, RZ, 0, 0 ;  /* 0x00000000ffdf7435 */ /* 0x000fe200000001ff */
[----:B------:R-:W-:Y:S01]  /*3b70*/  F2FP.F16.F32.PACK_AB R156, R230, R156 ;  /* 0x0000009ce69c723e */ /* 0x000fe200000000ff */
[----:B------:R-:W-:Y:S02]  /*3b80*/  @P5 HADD2.F32 R157, -RZ, R157.H1_H1 ;  /* 0x3000009dff9d5230 */ /* 0x000fe40000004100 */
[----:B------:R-:W-:Y:S01]  /*3b90*/  @P6 FMUL.FTZ R225, R163, R192 ;  /* 0x000000c0a3e16220 */ /* 0x000fe20000410000 */
[----:B------:R-:W-:Y:S01]  /*3ba0*/  FMUL.FTZ R192, R222, UR13 ;  /* 0x0000000ddec07c20 */ /* 0x000fe20008410000 */
[----:B------:R-:W-:Y:S01]  /*3bb0*/  FMUL.FTZ R163, R106, R163 ;  /* 0x000000a36aa37220 */ /* 0x000fe20000410000 */
[----:B------:R-:W-:Y:S01]  /*3bc0*/  FMUL.FTZ R215, R7, R220 ;  /* 0x000000dc07d77220 */ /* 0x000fe20000410000 */
[----:B------:R-:W-:Y:S01]  /*3bd0*/  @P2 FADD.FTZ R217, R56, R217 ;  /* 0x000000d938d92221 */ /* 0x000fe20000010000 */
[----:B------:R-:W-:Y:S01]  /*3be0*/  @P5 FMUL.FTZ R224, R192, R157 ;  /* 0x0000009dc0e05220 */ /* 0x000fe20000410000 */
[----:B------:R-:W-:Y:S01]  /*3bf0*/  @P2 FADD.FTZ R216, R57, R216 ;  /* 0x000000d839d82221 */ /* 0x000fe20000010000 */
[----:B------:R-:W-:Y:S01]  /*3c00*/  FSEL R157, R163, RZ, P6 ;  /* 0x000000ffa39d7208 */ /* 0x000fe20003000000 */
[----:B------:R-:W-:Y:S01]  /*3c10*/  @P2 FADD.FTZ R214, R59, R214 ;  /* 0x000000d63bd62221 */ /* 0x000fe20000010000 */
[----:B------:R-:W-:Y:S01]  /*3c20*/  LOP3.LUT P6, RZ, R193, 0xff, RZ, 0xc0, !PT ;  /* 0x000000ffc1ff7812 */ /* 0x000fe200078cc0ff */
[----:B------:R-:W-:Y:S01]  /*3c30*/  FMUL.FTZ R192, R107, R192 ;  /* 0x000000c06bc07220 */ /* 0x000fe20000410000 */
[----:B------:R-:W-:Y:S01]  /*3c40*/  FMUL.FTZ R229, R160, R8 ;  /* 0x00000008a0e57220 */ /* 0x000fe20000410000 */
[C---:B------:R-:W-:Y:S01]  /*3c50*/  FMUL.FTZ R163, R7.reuse, R231 ;  /* 0x000000e707a37220 */ /* 0x040fe20000410000 */
[----:B------:R-:W-:Y:S01]  /*3c60*/  FMUL.FTZ R210, R7, R212 ;  /* 0x000000d407d27220 */ /* 0x000fe20000410000 */
[----:B------:R-:W-:Y:S01]  /*3c70*/  @P2 FADD.FTZ R207, R52, R207 ;  /* 0x000000cf34cf2221 */ /* 0x000fe20000010000 */
[----:B------:R-:W-:Y:S01]  /*3c80*/  FSEL R192, R192, RZ, P5 ;  /* 0x000000ffc0c07208 */ /* 0x000fe20002800000 */
[----:B------:R-:W-:Y:S01]  /*3c90*/  @P2 FADD.FTZ R209, R53, R209 ;  /* 0x000000d135d12221 */ /* 0x000fe20000010000 */
[----:B------:R-:W-:Y:S01]  /*3ca0*/  LOP3.LUT P5, RZ, R193, 0xff00, RZ, 0xc0, !PT ;  /* 0x0000ff00c1ff7812 */ /* 0x000fe200078ac0ff */
[----:B------:R-:W-:Y:S01]  /*3cb0*/  FMUL.FTZ R229, R229, UR13 ;  /* 0x0000000de5e57c20 */ /* 0x000fe20008410000 */
[----:B------:R-:W-:Y:S01]  /*3cc0*/  @P2 FADD.FTZ R163, R61, R163 ;  /* 0x000000a33da32221 */ /* 0x000fe20000010000 */
[----:B------:R-:W-:Y:S01]  /*3cd0*/  @P2 FADD.FTZ R211, R55, R211 ;  /* 0x000000d337d32221 */ /* 0x000fe20000010000 */
[----:B------:R-:W-:Y:S01]  /*3ce0*/  HFMA2.MMA R206, -RZ, RZ, 0, 0 ;  /* 0x00000000ffce7435 */ /* 0x000fe200000001ff */
[----:B------:R-:W-:-:S02]  /*3cf0*/  @P6 HADD2.F32 R222, -RZ, R158.H0_H0 ;  /* 0x2000009effde6230 */ /* 0x000fc40000004100 */
[----:B------:R-:W-:Y:S01]  /*3d00*/  FADD.FTZ R199, R194, -R199 ;  /* 0x800000c7c2c77221 */ /* 0x000fe20000010000 */
[----:B------:R-:W-:Y:S01]  /*3d10*/  FFMA.FTZ R202, R198, R183, R182 ;  /* 0x000000b7c6ca7223 */ /* 0x000fe200000100b6 */
[----:B------:R-:W3:Y:S01]  /*3d20*/  LDL.LU R233, [R1+0x1b0] ;  /* 0x0001b00001e97983 */ /* 0x000ee20000300800 */
[----:B------:R-:W-:Y:S01]  /*3d30*/  @P6 FMUL.FTZ R223, R229, R222 ;  /* 0x000000dee5df6220 */ /* 0x000fe20000410000 */
[----:B------:R-:W-:Y:S02]  /*3d40*/  FMUL.FTZ R222, R163, R8 ;  /* 0x00000008a3de7220 */ /* 0x000fe40000410000 */
[----:B------:R-:W-:Y:S02]  /*3d50*/  @P5 HADD2.F32 R231, -RZ, R158.H1_H1 ;  /* 0x3000009effe75230 */ /* 0x000fe40000004100 */
[----:B------:R-:W-:Y:S01]  /*3d60*/  FMUL.FTZ R158, R222, UR13 ;  /* 0x0000000dde9e7c20 */ /* 0x000fe20008410000 */
[----:B------:R-:W-:Y:S01]  /*3d70*/  MOV R222, RZ ;  /* 0x000000ff00de7202 */ /* 0x000fe20000000f00 */
[----:B------:R-:W-:-:S02]  /*3d80*/  FMUL.FTZ R232, R7, R162 ;  /* 0x000000a207e87220 */ /* 0x000fc40000410000 */
[----:B------:R-:W-:Y:S01]  /*3d90*/  @P5 FMUL.FTZ R222, R158, R231 ;  /* 0x000000e79ede5220 */ /* 0x000fe20000410000 */
[----:B------:R-:W-:Y:S01]  /*3da0*/  FMUL.FTZ R231, R7, R161 ;  /* 0x000000a107e77220 */ /* 0x000fe20000410000 */
[----:B------:R-:W-:-:S03]  /*3db0*/  @P2 FADD.FTZ R232, R63, R232 ;  /* 0x000000e83fe82221 */ /* 0x000fc60000010000 */
[----:B------:R-:W-:Y:S01]  /*3dc0*/  @P2 FADD.FTZ R231, R62, R231 ;  /* 0x000000e73ee72221 */ /* 0x000fe20000010000 */
[----:B------:R-:W-:Y:S02]  /*3dd0*/  SEL R161, R163, R153, P3 ;  /* 0x00000099a3a17207 */ /* 0x000fe40001800000 */
[----:B------:R-:W-:Y:S02]  /*3de0*/  SEL R160, R160, R152, P3 ;  /* 0x00000098a0a07207 */ /* 0x000fe40001800000 */
[----:B------:R-:W-:Y:S02]  /*3df0*/  SEL R162, R231, R154, P3 ;  /* 0x0000009ae7a27207 */ /* 0x000fe40001800000 */
[----:B------:R-:W-:-:S05]  /*3e00*/  SEL R163, R232, R155, P3 ;  /* 0x0000009be8a37207 */ /* 0x000fca0001800000 */
[----:B------:R1:W-:Y:S01]  /*3e10*/  @P1 STG.E.128 desc[UR4][R196.64+0x10], R160 ;  /* 0x000010a0c4001986 */ /* 0x0003e2000c101d04 */
[----:B------:R-:W-:-:S05]  /*3e20*/  FMUL.FTZ R158, R101, R158 ;  /* 0x0000009e659e7220 */ /* 0x000fca0000410000 */
[----:B------:R-:W-:Y:S01]  /*3e30*/  FSEL R158, R158, RZ, P5 ;  /* 0x000000ff9e9e7208 */ /* 0x000fe20002800000 */
[----:B-1----:R-:W-:Y:S01]  /*3e40*/  FMUL.FTZ R160, R100, R229 ;  /* 0x000000e564a07220 */ /* 0x002fe20000410000 */
[----:B------:R-:W-:Y:S01]  /*3e50*/  LOP3.LUT P5, RZ, R193, 0xff000000, RZ, 0xc0, !PT ;  /* 0xff000000c1ff7812 */ /* 0x000fe200078ac0ff */
[-C--:B------:R-:W-:Y:S01]  /*3e60*/  FMUL.FTZ R161, R231, R8.reuse ;  /* 0x00000008e7a17220 */ /* 0x080fe20000410000 */
[----:B------:R-:W-:Y:S01]  /*3e70*/  CS2R R196, SRZ ;  /* 0x0000000000c47805 */ /* 0x000fe2000001ff00 */
[----:B------:R-:W-:Y:S01]  /*3e80*/  FMUL.FTZ R232, R232, R8 ;  /* 0x00000008e8e87220 */ /* 0x000fe20000410000 */
[----:B------:R-:W-:Y:S02]  /*3e90*/  FSEL R160, R160, RZ, P6 ;  /* 0x000000ffa0a07208 */ /* 0x000fe40003000000 */
[----:B------:R-:W-:Y:S01]  /*3ea0*/  F2FP.F16.F32.PACK_AB R157, R192, R157 ;  /* 0x0000009dc09d723e */ /* 0x000fe200000000ff */
[----:B------:R-:W-:Y:S01]  /*3eb0*/  @P2 FADD.FTZ R215, R58, R215 ;  /* 0x000000d73ad72221 */ /* 0x000fe20000010000 */
[----:B------:R-:W-:Y:S01]  /*3ec0*/  LOP3.LUT P6, RZ, R193, 0xff0000, RZ, 0xc0, !PT ;  /* 0x00ff0000c1ff7812 */ /* 0x000fe200078cc0ff */
[----:B------:R-:W-:Y:S01]  /*3ed0*/  FMUL.FTZ R161, R161, UR13 ;  /* 0x0000000da1a17c20 */ /* 0x000fe20008410000 */
[----:B------:R-:W-:Y:S01]  /*3ee0*/  F2FP.F16.F32.PACK_AB R158, R158, R160 ;  /* 0x000000a09e9e723e */ /* 0x000fe200000000ff */
[----:B------:R-:W1:Y:S01]  /*3ef0*/  @P1 LDC.64 R192, c[0x0][0x308] ;  /* 0x0000c200ffc01b82 */ /* 0x000e620000000a00 */
[----:B------:R-:W-:Y:S01]  /*3f00*/  @P2 FADD.FTZ R210, R54, R210 ;  /* 0x000000d236d22221 */ /* 0x000fe20000010000 */
[----:B------:R-:W-:Y:S01]  /*3f10*/  FMUL.FTZ R212, R209, R8 ;  /* 0x00000008d1d47220 */ /* 0x000fe20000410000 */
[----:B------:R-:W-:Y:S01]  /*3f20*/  MOV R194, RZ ;  /* 0x000000ff00c27202 */ /* 0x000fe20000000f00 */
[----:B------:R-:W-:Y:S01]  /*3f30*/  FMUL.FTZ R199, R7, R199 ;  /* 0x000000c707c77220 */ /* 0x000fe20000410000 */
[----:B------:R-:W-:Y:S01]  /*3f40*/  FADD.FTZ R202, R203, -R202 ;  /* 0x800000cacbca7221 */ /* 0x000fe20000010000 */
[----:B------:R-:W2:Y:S04]  /*3f50*/  LDL.LU R229, [R1+0x1a4] ;  /* 0x0001a40001e57983 */ /* 0x000ea80000300800 */
[----:B------:R-:W-:-:S02]  /*3f60*/  @P6 HADD2.F32 R162, -RZ, R159.H0_H0 ;  /* 0x2000009fffa26230 */ /* 0x000fc40000004100 */
[----:B-1----:R-:W-:-:S04]  /*3f70*/  @P1 IMAD.WIDE.U32 R192, R205, 0x20, R192 ;  /* 0x00000020cdc01825 */ /* 0x002fc800078e00c0 */
[----:B------:R-:W-:Y:S01]  /*3f80*/  @P6 FMUL.FTZ R197, R161, R162 ;  /* 0x000000a2a1c56220 */ /* 0x000fe20000410000 */
[----:B------:R-:W-:Y:S01]  /*3f90*/  FMUL.FTZ R212, R212, UR13 ;  /* 0x0000000dd4d47c20 */ /* 0x000fe20008410000 */
[----:B------:R-:W-:Y:S01]  /*3fa0*/  @P2 FADD.FTZ R199, R51, R199 ;  /* 0x000000c733c72221 */ /* 0x000fe20000010000 */
[----:B------:R-:W-:Y:S02]  /*3fb0*/  @P5 HADD2.F32 R162, -RZ, R159.H1_H1 ;  /* 0x3000009fffa25230 */ /* 0x000fe40000004100 */
[----:B------:R-:W-:Y:S01]  /*3fc0*/  FMUL.FTZ R159, R232, UR13 ;  /* 0x0000000de89f7c20 */ /* 0x000fe20008410000 */
[----:B------:R-:W-:Y:S01]  /*3fd0*/  FMUL.FTZ R161, R102, R161 ;  /* 0x000000a166a17220 */ /* 0x000fe20000410000 */
[----:B------:R-:W-:Y:S01]  /*3fe0*/  FMUL.FTZ R202, R7, R202 ;  /* 0x000000ca07ca7220 */ /* 0x000fe20000410000 */
[----:B------:R-:W-:Y:S01]  /*3ff0*/  HFMA2.MMA R13, -RZ, RZ, 0, 0 ;  /* 0x00000000ff0d7435 */ /* 0x000fe200000001ff */
[----:B------:R-:W-:Y:S01]  /*4000*/  @P5 FMUL.FTZ R196, R159, R162 ;  /* 0x000000a29fc45220 */ /* 0x000fe20000410000 */
[----:B------:R-:W-:Y:S01]  /*4010*/  FMUL.FTZ R159, R103, R159 ;  /* 0x0000009f679f7220 */ /* 0x000fe20000410000 */
[----:B------:R-:W-:Y:S01]  /*4020*/  FSEL R161, R161, RZ, P6 ;  /* 0x000000ffa1a17208 */ /* 0x000fe20003000000 */
[----:B------:R-:W4:Y:S03]  /*4030*/  LDL.LU R231, [R1+0x1a8] ;  /* 0x0001a80001e77983 */ /* 0x000f260000300800 */
[----:B------:R-:W-:Y:S01]  /*4040*/  FSEL R159, R159, RZ, P5 ;  /* 0x000000ff9f9f7208 */ /* 0x000fe20002800000 */
[----:B------:R-:W-:Y:S01]  /*4050*/  FMUL.FTZ R198, R199, R8 ;  /* 0x00000008c7c67220 */ /* 0x000fe20000410000 */
[----:B------:R-:W-:Y:S01]  /*4060*/  LOP3.LUT P6, RZ, R166, 0xff00, RZ, 0xc0, !PT ;  /* 0x0000ff00a6ff7812 */ /* 0x000fe200078cc0ff */
[----:B------:R-:W-:Y:S01]  /*4070*/  @P2 FADD.FTZ R202, R44, R202 ;  /* 0x000000ca2cca2221 */ /* 0x000fe20000010000 */
[----:B------:R-:W-:Y:S01]  /*4080*/  F2FP.F16.F32.PACK_AB R159, R159, R161 ;  /* 0x000000a19f9f723e */ /* 0x000fe200000000ff */
[----:B0-----:R-:W-:-:S04]  /*4090*/  IMAD.WIDE.U32 R160, R228, 0x10, R234 ;  /* 0x00000010e4a07825 */ /* 0x001fc800078e00ea */
[----:B------:R-:W-:Y:S01]  /*40a0*/  @P2 FADD.FTZ R180, R38, R180 ;  /* 0x000000b426b42221 */ /* 0x000fe20000010000 */
[----:B------:R-:W3:Y:S04]  /*40b0*/  LDL.LU R232, [R1+0x19c] ;  /* 0x00019c0001e87983 */ /* 0x000ee80000300800 */
[----:B------:R0:W-:Y:S04]  /*40c0*/  STG.E.128 desc[UR4][R160.64], R156 ;  /* 0x0000009ca0007986 */ /* 0x0001e8000c101d04 */
[----:B------:R-:W2:Y:S04]  /*40d0*/  LDL.LU R230, [R1+0x1a0] ;  /* 0x0001a00001e67983 */ /* 0x000ea80000300800 */
[----:B------:R-:W4:Y:S04]  /*40e0*/  LDL.LU R228, [R1+0x18c] ;  /* 0x00018c0001e47983 */ /* 0x000f280000300800 */
[----:B------:R-:W3:Y:S04]  /*40f0*/  LDL.LU R234, [R1+0x198] ;  /* 0x0001980001ea7983 */ /* 0x000ee80000300800 */
[----:B------:R-:W4:Y:S01]  /*4100*/  LDL.LU R235, [R1+0x194] ;  /* 0x0001940001eb7983 */ /* 0x000f220000300800 */
[----:B0-----:R-:W-:Y:S01]  /*4110*/  IMAD.WIDE.U32 R160, R205, 0x10, R242 ;  /* 0x00000010cda07825 */ /* 0x001fe200078e00f2 */
[----:B------:R-:W-:-:S02]  /*4120*/  SEL R156, R217, R148, P3 ;  /* 0x00000094d99c7207 */ /* 0x000fc40001800000 */
[----:B------:R-:W4:Y:S04]  /*4130*/  LDL.LU R218, [R1+0x190] ;  /* 0x0001900001da7983 */ /* 0x000f280000300800 */
[----:B------:R-:W2:Y:S01]  /*4140*/  LDG.E.128 R160, desc[UR4][R160.64] ;  /* 0x00000004a0a07981 */ /* 0x000ea2000c1e1d00 */
[----:B------:R-:W-:Y:S02]  /*4150*/  SEL R157, R216, R149, P3 ;  /* 0x00000095d89d7207 */ /* 0x000fe40001800000 */
[----:B------:R-:W-:Y:S02]  /*4160*/  SEL R158, R215, R150, P3 ;  /* 0x00000096d79e7207 */ /* 0x000fe40001800000 */
[----:B------:R-:W-:Y:S01]  /*4170*/  SEL R159, R214, R151, P3 ;  /* 0x00000097d69f7207 */ /* 0x000fe20001800000 */
[----:B------:R-:W3:Y:S04]  /*4180*/  LDL.LU R221, [R1+0x184] ;  /* 0x0001840001dd7983 */ /* 0x000ee80000300800 */
[----:B------:R0:W-:Y:S01]  /*4190*/  @P1 STG.E.128 desc[UR4][R192.64], R156 ;  /* 0x0000009cc0001986 */ /* 0x0001e2000c101d04 */
[-C--:B------:R-:W-:Y:S01]  /*41a0*/  FMUL.FTZ R216, R216, R8.reuse ;  /* 0x00000008d8d87220 */ /* 0x080fe20000410000 */
[----:B------:R-:W-:-:S02]  /*41b0*/  FMUL.FTZ R214, R214, R8 ;  /* 0x00000008d6d67220 */ /* 0x000fc40000410000 */
[----:B------:R-:W4:Y:S04]  /*41c0*/  LDL.LU R219, [R1+0x188] ;  /* 0x0001880001db7983 */ /* 0x000f280000300800 */
[----:B------:R-:W4:Y:S04]  /*41d0*/  LDL.LU R220, [R1+0x17c] ;  /* 0x00017c0001dc7983 */ /* 0x000f280000300800 */
[----:B------:R-:W4:Y:S01]  /*41e0*/  LDL.LU R213, [R1+0x180] ;  /* 0x0001800001d57983 */ /* 0x000f220000300800 */
[----:B0-----:R-:W-:Y:S02]  /*41f0*/  SEL R156, R207, R152, P3 ;  /* 0x00000098cf9c7207 */ /* 0x001fe40001800000 */
[----:B------:R-:W-:-:S02]  /*4200*/  SEL R157, R209, R153, P3 ;  /* 0x00000099d19d7207 */ /* 0x000fc40001800000 */
[----:B------:R-:W-:Y:S02]  /*4210*/  SEL R158, R210, R154, P3 ;  /* 0x0000009ad29e7207 */ /* 0x000fe40001800000 */
[----:B------:R-:W-:-:S05]  /*4220*/  SEL R159, R211, R155, P3 ;  /* 0x0000009bd39f7207 */ /* 0x000fca0001800000 */
[----:B------:R0:W-:Y:S02]  /*4230*/  @P1 STG.E.128 desc[UR4][R192.64+0x10], R156 ;  /* 0x0000109cc0001986 */ /* 0x0001e4000c101d04 */
[----:B0-----:R-:W-:-:S04]  /*4240*/  MOV R156, R166 ;  /* 0x000000a6009c7202 */ /* 0x001fc80000000f00 */
[----:B------:R-:W-:Y:S01]  /*4250*/  LOP3.LUT P5, RZ, R156, 0xff, RZ, 0xc0, !PT ;  /* 0x000000ff9cff7812 */ /* 0x000fe200078ac0ff */
[-C--:B------:R-:W-:Y:S01]  /*4260*/  FMUL.FTZ R156, R217, R8.reuse ;  /* 0x00000008d99c7220 */ /* 0x080fe20000410000 */
[----:B------:R-:W-:Y:S01]  /*4270*/  CS2R R192, SRZ ;  /* 0x0000000000c07805 */ /* 0x000fe2000001ff00 */
[----:B------:R-:W-:Y:S01]  /*4280*/  FMUL.FTZ R158, R215, R8 ;  /* 0x00000008d79e7220 */ /* 0x000fe20000410000 */
[----:B------:R-:W-:Y:S01]  /*4290*/  MOV R209, RZ ;  /* 0x000000ff00d17202 */ /* 0x000fe20000000f00 */
[----:B------:R-:W-:Y:S01]  /*42a0*/  FMUL.FTZ R156, R156, UR13 ;  /* 0x0000000d9c9c7c20 */ /* 0x000fe20008410000 */
[----:B------:R-:W4:Y:S01]  /*42b0*/  LDL.LU R217, [R1+0x174] ;  /* 0x0001740001d97983 */ /* 0x000f220000300800 */
[----:B------:R-:W-:-:S06]  /*42c0*/  FMUL.FTZ R158, R158, UR13 ;  /* 0x0000000d9e9e7c20 */ /* 0x000fcc0008410000 */
[--C-:B--2---:R-:W-:Y:S02]  /*42d0*/  @P5 HADD2.F32 R157, -RZ, R160.reuse.H0_H0 ;  /* 0x200000a0ff9d5230 */ /* 0x104fe40000004100 */
[----:B------:R-:W-:-:S03]  /*42e0*/  @P6 HADD2.F32 R160, -RZ, R160.H1_H1 ;  /* 0x300000a0ffa06230 */ /* 0x000fc60000004100 */
[----:B------:R-:W-:Y:S01]  /*42f0*/  @P5 FMUL.FTZ R192, R156, R157 ;  /* 0x0000009d9cc05220 */ /* 0x000fe20000410000 */
[----:B------:R-:W-:Y:S01]  /*4300*/  FMUL.FTZ R157, R216, UR13 ;  /* 0x0000000dd89d7c20 */ /* 0x000fe20008410000 */
[----:B------:R-:W-:Y:S01]  /*4310*/  FMUL.FTZ R156, R96, R156 ;  /* 0x0000009c609c7220 */ /* 0x000fe20000410000 */
[----:B------:R-:W2:Y:S02]  /*4320*/  LDL.LU R216, [R1+0x178] ;  /* 0x0001780001d87983 */ /* 0x000ea40000300800 */
[----:B------:R-:W-:Y:S01]  /*4330*/  @P6 FMUL.FTZ R206, R157, R160 ;  /* 0x000000a09dce6220 */ /* 0x000fe20000410000 */
[----:B------:R-:W-:Y:S01]  /*4340*/  FMUL.FTZ R157, R97, R157 ;  /* 0x0000009d619d7220 */ /* 0x000fe20000410000 */
[----:B------:R-:W-:Y:S01]  /*4350*/  FSEL R156, R156, RZ, P5 ;  /* 0x000000ff9c9c7208 */ /* 0x000fe20002800000 */
[----:B------:R-:W4:Y:S01]  /*4360*/  LDL.LU R215, [R1+0x16c] ;  /* 0x00016c0001d77983 */ /* 0x000f220000300800 */
[----:B------:R-:W-:Y:S02]  /*4370*/  LOP3.LUT P5, RZ, R166, 0xff0000, RZ, 0xc0, !PT ;  /* 0x00ff0000a6ff7812 */ /* 0x000fe400078ac0ff */
[----:B------:R-:W-:-:S02]  /*4380*/  FSEL R157, R157, RZ, P6 ;  /* 0x000000ff9d9d7208 */ /* 0x000fc40003000000 */
[----:B------:R-:W-:-:S09]  /*4390*/  LOP3.LUT P6, RZ, R166, 0xff000000, RZ, 0xc0, !PT ;  /* 0xff000000a6ff7812 */ /* 0x000fd200078cc0ff */
[----:B------:R-:W-:-:S04]  /*43a0*/  @P5 HADD2.F32 R159, -RZ, R161.H0_H0 ;  /* 0x200000a1ff9f5230 */ /* 0x000fc80000004100 */
[----:B------:R-:W-:Y:S02]  /*43b0*/  @P6 HADD2.F32 R161, -RZ, R161.H1_H1 ;  /* 0x300000a1ffa16230 */ /* 0x000fe40000004100 */
[----:B------:R-:W-:Y:S01]  /*43c0*/  @P5 FMUL.FTZ R193, R158, R159 ;  /* 0x0000009f9ec15220 */ /* 0x000fe20000410000 */
[----:B------:R-:W-:Y:S01]  /*43d0*/  FMUL.FTZ R159, R214, UR13 ;  /* 0x0000000dd69f7c20 */ /* 0x000fe20008410000 */
[----:B------:R-:W-:Y:S01]  /*43e0*/  FMUL.FTZ R158, R98, R158 ;  /* 0x0000009e629e7220 */ /* 0x000fe20000410000 */
[----:B------:R-:W-:Y:S01]  /*43f0*/  FMUL.FTZ R160, R207, R8 ;  /* 0x00000008cfa07220 */ /* 0x000fe20000410000 */
[----:B------:R-:W-:Y:S01]  /*4400*/  F2FP.F16.F32.PACK_AB R156, R157, R156 ;  /* 0x0000009c9d9c723e */ /* 0x000fe200000000ff */
[----:B------:R-:W-:Y:S01]  /*4410*/  @P6 FMUL.FTZ R208, R159, R161 ;  /* 0x000000a19fd06220 */ /* 0x000fe20000410000 */
[----:B------:R-:W-:Y:S01]  /*4420*/  FMUL.FTZ R159, R99, R159 ;  /* 0x0000009f639f7220 */ /* 0x000fe20000410000 */
[----:B------:R-:W-:Y:S01]  /*4430*/  FSEL R158, R158, RZ, P5 ;  /* 0x000000ff9e9e7208 */ /* 0x000fe20002800000 */
[----:B------:R-:W2:Y:S01]  /*4440*/  LDL.LU R214, [R1+0x170] ;  /* 0x0001700001d67983 */ /* 0x000ea20000300800 */
[----:B------:R-:W-:-:S02]  /*4450*/  LOP3.LUT P5, RZ, R167, 0xff, RZ, 0xc0, !PT ;  /* 0x000000ffa7ff7812 */ /* 0x000fc400078ac0ff */
[----:B------:R-:W-:Y:S02]  /*4460*/  FSEL R159, R159, RZ, P6 ;  /* 0x000000ff9f9f7208 */ /* 0x000fe40003000000 */
[----:B------:R-:W-:Y:S01]  /*4470*/  LOP3.LUT P6, RZ, R167, 0xff00, RZ, 0xc0, !PT ;  /* 0x0000ff00a7ff7812 */ /* 0x000fe200078cc0ff */
[----:B------:R-:W-:Y:S01]  /*4480*/  FMUL.FTZ R160, R160, UR13 ;  /* 0x0000000da0a07c20 */ /* 0x000fe20008410000 */
[----:B------:R-:W-:-:S03]  /*4490*/  HFMA2.MMA R207, -RZ, RZ, 0, 0 ;  /* 0x00000000ffcf7435 */ /* 0x000fc600000001ff */
[----:B------:R-:W-:-:S04]  /*44a0*/  FMUL.FTZ R166, R92, R160 ;  /* 0x000000a05ca67220 */ /* 0x000fc80000410000 */
[----:B------:R-:W-:-:S04]  /*44b0*/  @P5 HADD2.F32 R161, -RZ, R162.H0_H0 ;  /* 0x200000a2ffa15230 */ /* 0x000fc80000004100 */
[----:B------:R-:W-:Y:S02]  /*44c0*/  @P6 HADD2.F32 R162, -RZ, R162.H1_H1 ;  /* 0x300000a2ffa26230 */ /* 0x000fe40000004100 */
[----:B------:R-:W-:Y:S01]  /*44d0*/  @P5 FMUL.FTZ R207, R160, R161 ;  /* 0x000000a1a0cf5220 */ /* 0x000fe20000410000 */
[----:B------:R-:W-:Y:S02]  /*44e0*/  FSEL R166, R166, RZ, P5 ;  /* 0x000000ffa6a67208 */ /* 0x000fe40002800000 */
        /* <DEDUP_REMOVED lines=10> */
[----:B------:R-:W-:Y:S01]  /*4590*/  F2FP.F16.F32.PACK_AB R157, R159, R158 ;  /* 0x0000009e9f9d723e */ /* 0x000fe200000000ff */
[----:B------:R-:W4:Y:S01]  /*45a0*/  LDL.LU R210, [R1+0x164] ;  /* 0x0001640001d27983 */ /* 0x000f220000300800 */
[----:B------:R-:W-:Y:S01]  /*45b0*/  FMUL.FTZ R167, R167, UR13 ;  /* 0x0000000da7a77c20 */ /* 0x000fe20008410000 */
[----:B------:R-:W-:Y:S01]  /*45c0*/  FMUL.FTZ R205, R95, R162 ;  /* 0x000000a25fcd7220 */ /* 0x000fe20000410000 */
[----:B------:R-:W-:Y:S01]  /*45d0*/  F2FP.F16.F32.PACK_AB R158, R212, R166 ;  /* 0x000000a6d49e723e */ /* 0x000fe200000000ff */
[----:B------:R-:W2:Y:S01]  /*45e0*/  LDL.LU R211, [R1+0x168] ;  /* 0x0001680001d37983 */ /* 0x000ea20000300800 */
[----:B------:R-:W-:-:S02]  /*45f0*/  FMUL.FTZ R159, R94, R167 ;  /* 0x000000a75e9f7220 */ /* 0x000fc40000410000 */
[----:B------:R-:W-:Y:S01]  /*4600*/  FSEL R205, R205, RZ, P5 ;  /* 0x000000ffcdcd7208 */ /* 0x000fe20002800000 */
[----:B------:R-:W4:Y:S02]  /*4610*/  LDL.LU R212, [R1+0x15c] ;  /* 0x00015c0001d47983 */ /* 0x000f240000300800 */
[----:B------:R-:W-:-:S04]  /*4620*/  FSEL R159, R159, RZ, P6 ;  /* 0x000000ff9f9f7208 */ /* 0x000fc80003000000 */
[----:B------:R-:W-:-:S05]  /*4630*/  F2FP.F16.F32.PACK_AB R159, R205, R159 ;  /* 0x0000009fcd9f723e */ /* 0x000fca00000000ff */
[----:B------:R0:W-:Y:S02]  /*4640*/  STG.E.128 desc[UR4][R160.64], R156 ;  /* 0x0000009ca0007986 */ /* 0x0001e4000c101d04 */
[----:B0-----:R-:W-:-:S06]  /*4650*/  IMAD.WIDE.U32 R156, R184, 0x10, R242 ;  /* 0x00000010b89c7825 */ /* 0x001fcc00078e00f2 */
[----:B------:R-:W3:Y:S01]  /*4660*/  LDG.E.128 R156, desc[UR4][R156.64] ;  /* 0x000000049c9c7981 */ /* 0x000ee2000c1e1d00 */
[----:B------:R-:W-:Y:S01]  /*4670*/  HFMA2.MMA R205, -RZ, RZ, 0, 0 ;  /* 0x00000000ffcd7435 */ /* 0x000fe200000001ff */
[--C-:B------:R-:W-:Y:S02]  /*4680*/  @P6 HADD2.F32 R160, -RZ, R163.reuse.H0_H0 ;  /* 0x200000a3ffa06230 */ /* 0x100fe40000004100 */
[----:B------:R-:W-:-:S03]  /*4690*/  @P5 HADD2.F32 R161, -RZ, R163.H1_H1 ;  /* 0x300000a3ffa15230 */ /* 0x000fc60000004100 */
[----:B------:R-:W-:Y:S01]  /*46a0*/  @P6 FMUL.FTZ R205, R167, R160 ;  /* 0x000000a0a7cd6220 */ /* 0x000fe20000410000 */
[----:B------:R-:W-:Y:S01]  /*46b0*/  FFMA.FTZ R160, R190, R183, R182 ;  /* 0x000000b7bea07223 */ /* 0x000fe200000100b6 */
[----:B------:R-:W-:-:S03]  /*46c0*/  MOV R163, R164 ;  /* 0x000000a400a37202 */ /* 0x000fc60000000f00 */
[----:B------:R-:W-:Y:S01]  /*46d0*/  FADD.FTZ R160, R186, -R160 ;  /* 0x800000a0baa07221 */ /* 0x000fe20000010000 */
[----:B------:R-:W-:Y:S01]  /*46e0*/  LOP3.LUT P6, RZ, R163, 0xff, RZ, 0xc0, !PT ;  /* 0x000000ffa3ff7812 */ /* 0x000fe200078cc0ff */
[----:B------:R-:W-:Y:S02]  /*46f0*/  HFMA2.MMA R190, -RZ, RZ, 0, 0 ;  /* 0x00000000ffbe7435 */ /* 0x000fe400000001ff */
[----:B------:R-:W-:-:S04]  /*4700*/  FMUL.FTZ R163, R7, R160 ;  /* 0x000000a007a37220 */ /* 0x000fc80000410000 */
[----:B------:R-:W-:Y:S01]  /*4710*/  @P2 FADD.FTZ R163, R48, R163 ;  /* 0x000000a330a32221 */ /* 0x000fe20000010000 */
[----:B------:R-:W-:Y:S01]  /*4720*/  @P5 FMUL.FTZ R190, R162, R161 ;  /* 0x000000a1a2be5220 */ /* 0x000fe20000410000 */
[----:B------:R-:W-:Y:S02]  /*4730*/  FMUL.FTZ R162, R7, R191 ;  /* 0x000000bf07a27220 */ /* 0x000fe40000410000 */
[-C--:B------:R-:W-:Y:S01]  /*4740*/  FMUL.FTZ R161, R163, R8.reuse ;  /* 0x00000008a3a17220 */ /* 0x080fe20000410000 */
[----:B------:R-:W-:Y:S01]  /*4750*/  LOP3.LUT P5, RZ, R164, 0xff00, RZ, 0xc0, !PT ;  /* 0x0000ff00a4ff7812 */ /* 0x000fe200078ac0ff */
[----:B------:R-:W-:Y:S02]  /*4760*/  @P2 FADD.FTZ R162, R49, R162 ;  /* 0x000000a231a22221 */ /* 0x000fe40000010000 */
[----:B------:R-:W-:Y:S01]  /*4770*/  FMUL.FTZ R161, R161, UR13 ;  /* 0x0000000da1a17c20 */ /* 0x000fe20008410000 */
[----:B------:R-:W-:Y:S01]  /*4780*/  FFMA.FTZ R186, R204, R183, R182 ;  /* 0x000000b7ccba7223 */ /* 0x000fe200000100b6 */
[----:B------:R-:W-:-:S02]  /*4790*/  FMUL.FTZ R160, R162, R8 ;  /* 0x00000008a2a07220 */ /* 0x000fc40000410000 */
[----:B------:R-:W-:Y:S01]  /*47a0*/  FMUL.FTZ R166, R88, R161 ;  /* 0x000000a158a67220 */ /* 0x000fe20000410000 */
[----:B------:R-:W-:Y:S01]  /*47b0*/  FADD.FTZ R186, R201, -R186 ;  /* 0x800000bac9ba7221 */ /* 0x000fe20000010000 */
[----:B------:R-:W-:Y:S01]  /*47c0*/  FMUL.FTZ R160, R160, UR13 ;  /* 0x0000000da0a07c20 */ /* 0x000fe20008410000 */
[----:B------:R-:W-:Y:S02]  /*47d0*/  HFMA2.MMA R191, -RZ, RZ, 0, 0 ;  /* 0x00000000ffbf7435 */ /* 0x000fe400000001ff */
[----:B------:R-:W-:Y:S01]  /*47e0*/  FSEL R166, R166, RZ, P6 ;  /* 0x000000ffa6a67208 */ /* 0x000fe20003000000 */
[----:B------:R-:W-:-:S04]  /*47f0*/  FMUL.FTZ R186, R7, R186 ;  /* 0x000000ba07ba7220 */ /* 0x000fc80000410000 */
[----:B------:R-:W-:Y:S01]  /*4800*/  @P2 FADD.FTZ R186, R50, R186 ;  /* 0x000000ba32ba2221 */ /* 0x000fe20000010000 */
[--C-:B---3--:R-:W-:Y:S02]  /*4810*/  @P6 HADD2.F32 R167, -RZ, R156.reuse.H0_H0 ;  /* 0x2000009cffa76230 */ /* 0x108fe40000004100 */
[----:B------:R-:W-:-:S03]  /*4820*/  @P5 HADD2.F32 R156, -RZ, R156.H1_H1 ;  /* 0x3000009cff9c5230 */ /* 0x000fc60000004100 */
[----:B------:R-:W-:Y:S01]  /*4830*/  @P6 FMUL.FTZ R194, R161, R167 ;  /* 0x000000a7a1c26220 */ /* 0x000fe20000410000 */
[----:B------:R-:W-:Y:S01]  /*4840*/  LOP3.LUT P6, RZ, R164, 0xff0000, RZ, 0xc0, !PT ;  /* 0x00ff0000a4ff7812 */ /* 0x000fe200078cc0ff */
[----:B------:R-:W-:Y:S01]  /*4850*/  FMUL.FTZ R167, R89, R160 ;  /* 0x000000a059a77220 */ /* 0x000fe20000410000 */
[----:B------:R-:W-:Y:S02]  /*4860*/  @P5 FMUL.FTZ R191, R160, R156 ;  /* 0x0000009ca0bf5220 */ /* 0x000fe40000410000 */
[----:B------:R-:W0:Y:S02]  /*4870*/  @P1 LDC.64 R160, c[0x0][0x308] ;  /* 0x0000c200ffa01b82 */ /* 0x000e240000000a00 */
[----:B------:R-:W-:Y:S02]  /*4880*/  FSEL R167, R167, RZ, P5 ;  /* 0x000000ffa7a77208 */ /* 0x000fe40002800000 */
[----:B------:R-:W-:Y:S01]  /*4890*/  LOP3.LUT P5, RZ, R164, 0xff000000, RZ, 0xc0, !PT ;  /* 0xff000000a4ff7812 */ /* 0x000fe200078ac0ff */
[----:B------:R-:W-:Y:S01]  /*48a0*/  FADD.FTZ R164, R189, -R200 ;  /* 0x800000c8bda47221 */ /* 0x000fe20000010000 */
[----:B------:R-:W-:-:S03]  /*48b0*/  FMUL.FTZ R200, R186, R8 ;  /* 0x00000008bac87220 */ /* 0x000fc60000410000 */
[----:B------:R-:W-:Y:S02]  /*48c0*/  @P6 HADD2.F32 R156, -RZ, R157.H0_H0 ;  /* 0x2000009dff9c6230 */ /* 0x000fe40000004100 */
[----:B------:R-:W-:Y:S01]  /*48d0*/  FMUL.FTZ R200, R200, UR13 ;  /* 0x0000000dc8c87c20 */ /* 0x000fe20008410000 */
[----:B------:R-:W-:-:S03]  /*48e0*/  MOV R189, RZ ;  /* 0x000000ff00bd7202 */ /* 0x000fc60000000f00 */
[----:B------:R-:W-:Y:S01]  /*48f0*/  @P6 FMUL.FTZ R189, R200, R156 ;  /* 0x0000009cc8bd6220 */ /* 0x000fe20000410000 */
[----:B------:R-:W-:Y:S01]  /*4900*/  FMUL.FTZ R156, R198, UR13 ;  /* 0x0000000dc69c7c20 */ /* 0x000fe20008410000 */
[----:B------:R-:W-:Y:S01]  /*4910*/  HFMA2.MMA R198, -RZ, RZ, 0, 0 ;  /* 0x00000000ffc67435 */ /* 0x000fe200000001ff */
[----:B------:R-:W-:Y:S01]  /*4920*/  FMUL.FTZ R201, R90, R200 ;  /* 0x000000c85ac97220 */ /* 0x000fe20000410000 */
[----:B------:R-:W-:Y:S02]  /*4930*/  @P5 HADD2.F32 R157, -RZ, R157.H1_H1 ;  /* 0x3000009dff9d5230 */ /* 0x000fe40000004100 */
[----:B------:R-:W-:Y:S02]  /*4940*/  FMUL.FTZ R200, R91, R156 ;  /* 0x0000009c5bc87220 */ /* 0x000fe40000410000 */
[----:B------:R-:W-:Y:S01]  /*4950*/  FSEL R201, R201, RZ, P6 ;  /* 0x000000ffc9c97208 */ /* 0x000fe20003000000 */
[----:B------:R-:W-:Y:S02]  /*4960*/  @P5 FMUL.FTZ R198, R156, R157 ;  /* 0x0000009d9cc65220 */ /* 0x000fe40000410000 */
[----:B------:R-:W-:-:S02]  /*4970*/  FSEL R200, R200, RZ, P5 ;  /* 0x000000ffc8c87208 */ /* 0x000fc40002800000 */
[C---:B------:R-:W-:Y:S02]  /*4980*/  LOP3.LUT P6, RZ, R165.reuse, 0xff, RZ, 0xc0, !PT ;  /* 0x000000ffa5ff7812 */ /* 0x040fe400078cc0ff */
[----:B------:R-:W-:Y:S01]  /*4990*/  LOP3.LUT P5, RZ, R165, 0xff00, RZ, 0xc0, !PT ;  /* 0x0000ff00a5ff7812 */ /* 0x000fe200078ac0ff */
[----:B0-----:R-:W-:-:S04]  /*49a0*/  @P1 IMAD.WIDE.U32 R156, R184, 0x20, R160 ;  /* 0x00000020b89c1825 */ /* 0x001fc800078e00a0 */
[----:B------:R-:W-:Y:S01]  /*49b0*/  FMUL.FTZ R203, R7, R164 ;  /* 0x000000a407cb7220 */ /* 0x000fe20000410000 */
[----:B------:R-:W-:Y:S02]  /*49c0*/  SEL R160, R163, R148, P3 ;  /* 0x00000094a3a07207 */ /* 0x000fe40001800000 */
[----:B------:R-:W-:Y:S02]  /*49d0*/  SEL R161, R162, R149, P3 ;  /* 0x00000095a2a17207 */ /* 0x000fe40001800000 */
[----:B------:R-:W-:Y:S02]  /*49e0*/  SEL R162, R186, R150, P3 ;  /* 0x00000096baa27207 */ /* 0x000fe40001800000 */
[----:B------:R-:W-:Y:S01]  /*49f0*/  SEL R163, R199, R151, P3 ;  /* 0x00000097c7a37207 */ /* 0x000fe20001800000 */
[----:B------:R-:W-:-:S04]  /*4a00*/  @P2 FADD.FTZ R203, R45, R203 ;  /* 0x000000cb2dcb2221 */ /* 0x000fc80000010000 */
[----:B------:R0:W-:Y:S02]  /*4a10*/  @P1 STG.E.128 desc[UR4][R156.64], R160 ;  /* 0x000000a09c001986 */ /* 0x0001e4000c101d04 */
[-C--:B0-----:R-:W-:Y:S01]  /*4a20*/  FMUL.FTZ R163, R203, R8.reuse ;  /* 0x00000008cba37220 */ /* 0x081fe20000410000 */
[--C-:B------:R-:W-:Y:S02]  /*4a30*/  @P6 HADD2.F32 R160, -RZ, R158.reuse.H0_H0 ;  /* 0x2000009effa06230 */ /* 0x100fe40000004100 */
[----:B------:R-:W-:Y:S02]  /*4a40*/  @P5 HADD2.F32 R162, -RZ, R158.H1_H1 ;  /* 0x3000009effa25230 */ /* 0x000fe40000004100 */
[----:B------:R-:W-:Y:S01]  /*4a50*/  FMUL.FTZ R158, R163, UR13 ;  /* 0x0000000da39e7c20 */ /* 0x000fe20008410000 */
[----:B------:R-:W-:Y:S01]  /*4a60*/  FMUL.FTZ R161, R202, R8 ;  /* 0x00000008caa17220 */ /* 0x000fe20000410000 */
[C---:B------:R-:W-:Y:S02]  /*4a70*/  FMUL.FTZ R163, R7.reuse, R185 ;  /* 0x000000b907a37220 */ /* 0x040fe40000410000 */
[----:B------:R-:W-:Y:S01]  /*4a80*/  @P5 FMUL.FTZ R195, R158, R162 ;  /* 0x000000a29ec35220 */ /* 0x000fe20000410000 */
[----:B------:R-:W-:Y:S01]  /*4a90*/  FMUL.FTZ R162, R7, R187 ;  /* 0x000000bb07a27220 */ /* 0x000fe20000410000 */
[----:B------:R-:W-:Y:S01]  /*4aa0*/  FMUL.FTZ R161, R161, UR13 ;  /* 0x0000000da1a17c20 */ /* 0x000fe20008410000 */
[----:B------:R-:W-:-:S02]  /*4ab0*/  @P2 FADD.FTZ R163, R47, R163 ;  /* 0x000000a32fa32221 */ /* 0x000fc40000010000 */
[----:B------:R-:W-:Y:S01]  /*4ac0*/  @P2 FADD.FTZ R162, R46, R162 ;  /* 0x000000a22ea22221 */ /* 0x000fe20000010000 */
[----:B------:R-:W-:Y:S01]  /*4ad0*/  @P6 FMUL.FTZ R188, R161, R160 ;  /* 0x000000a0a1bc6220 */ /* 0x000fe20000410000 */
[----:B------:R-:W-:Y:S01]  /*4ae0*/  FMUL.FTZ R161, R84, R161 ;  /* 0x000000a154a17220 */ /* 0x000fe20000410000 */
[----:B------:R-:W-:Y:S01]  /*4af0*/  FMUL.FTZ R204, R85, R158 ;  /* 0x0000009e55cc7220 */ /* 0x000fe20000410000 */
[-C--:B------:R-:W-:Y:S01]  /*4b00*/  FMUL.FTZ R158, R162, R8.reuse ;  /* 0x00000008a29e7220 */ /* 0x080fe20000410000 */
[----:B------:R-:W-:Y:S02]  /*4b10*/  FMUL.FTZ R199, R163, R8 ;  /* 0x00000008a3c77220 */ /* 0x000fe40000410000 */
[----:B------:R-:W-:Y:S01]  /*4b20*/  FSEL R185, R161, RZ, P6 ;  /* 0x000000ffa1b97208 */ /* 0x000fe20003000000 */
[----:B------:R-:W-:Y:S01]  /*4b30*/  FMUL.FTZ R158, R158, UR13 ;  /* 0x0000000d9e9e7c20 */ /* 0x000fe20008410000 */
[----:B------:R-:W-:Y:S01]  /*4b40*/  LEA R186, P6, R184, UR16, 0x4 ;  /* 0x00000010b8ba7c11 */ /* 0x000fe2000f8c20ff */
[----:B------:R-:W-:Y:S01]  /*4b50*/  FMUL.FTZ R199, R199, UR13 ;  /* 0x0000000dc7c77c20 */ /* 0x000fe20008410000 */
[----:B------:R-:W-:Y:S01]  /*4b60*/  F2FP.F16.F32.PACK_AB R164, R167, R166 ;  /* 0x000000a6a7a4723e */ /* 0x000fe200000000ff */
[----:B------:R-:W-:Y:S01]  /*4b70*/  FMUL.FTZ R166, R86, R158 ;  /* 0x0000009e56a67220 */ /* 0x000fe20000410000 */
[----:B------:R-:W-:Y:S01]  /*4b80*/  FSEL R204, R204, RZ, P5 ;  /* 0x000000ffcccc7208 */ /* 0x000fe20002800000 */
[----:B------:R-:W-:Y:S01]  /*4b90*/  FMUL.FTZ R167, R87, R199 ;  /* 0x000000c757a77220 */ /* 0x000fe20000410000 */
[----:B------:R-:W-:-:S02]  /*4ba0*/  LEA.HI.X R187, R184, UR17, RZ, 0x4, P6 ;  /* 0x00000011b8bb7c11 */ /* 0x000fc4000b0f24ff */
[C---:B------:R-:W-:Y:S02]  /*4bb0*/  LOP3.LUT P5, RZ, R165.reuse, 0xff0000, RZ, 0xc0, !PT ;  /* 0x00ff0000a5ff7812 */ /* 0x040fe400078ac0ff */
[----:B------:R-:W-:Y:S02]  /*4bc0*/  LOP3.LUT P6, RZ, R165, 0xff000000, RZ, 0xc0, !PT ;  /* 0xff000000a5ff7812 */ /* 0x000fe400078cc0ff */
[----:B------:R-:W-:Y:S02]  /*4bd0*/  FSEL R184, R166, RZ, P5 ;  /* 0x000000ffa6b87208 */ /* 0x000fe40002800000 */
[----:B------:R-:W-:Y:S02]  /*4be0*/  FSEL R167, R167, RZ, P6 ;  /* 0x000000ffa7a77208 */ /* 0x000fe40003000000 */
[----:B------:R-:W-:Y:S02]  /*4bf0*/  SEL R160, R202, R152, P3 ;  /* 0x00000098caa07207 */ /* 0x000fe40001800000 */
[----:B------:R-:W-:-:S02]  /*4c00*/  SEL R161, R203, R153, P3 ;  /* 0x00000099cba17207 */ /* 0x000fc40001800000 */
[----:B------:R-:W-:Y:S02]  /*4c10*/  SEL R162, R162, R154, P3 ;  /* 0x0000009aa2a27207 */ /* 0x000fe40001800000 */
[----:B------:R-:W-:Y:S02]  /*4c20*/  SEL R163, R163, R155, P3 ;  /* 0x0000009ba3a37207 */ /* 0x000fe40001800000 */
[----:B------:R-:W-:Y:S02]  /*4c30*/  F2FP.F16.F32.PACK_AB R165, R200, R201 ;  /* 0x000000c9c8a5723e */ /* 0x000fe400000000ff */
[----:B------:R-:W-:Y:S02]  /*4c40*/  F2FP.F16.F32.PACK_AB R166, R204, R185 ;  /* 0x000000b9cca6723e */ /* 0x000fe400000000ff */
[----:B------:R-:W-:Y:S01]  /*4c50*/  F2FP.F16.F32.PACK_AB R167, R167, R184 ;  /* 0x000000b8a7a7723e */ /* 0x000fe200000000ff */
[----:B------:R-:W-:Y:S01]  /*4c60*/  IMAD.WIDE.U32 R184, R179, 0x10, R242 ;  /* 0x00000010b3b87825 */ /* 0x000fe200078e00f2 */
[----:B------:R0:W-:Y:S04]  /*4c70*/  @P1 STG.E.128 desc[UR4][R156.64+0x10], R160 ;  /* 0x000010a09c001986 */ /* 0x0001e8000c101d04 */
[----:B------:R1:W-:Y:S04]  /*4c80*/  STG.E.128 desc[UR4][R186.64], R164 ;  /* 0x000000a4ba007986 */ /* 0x0003e8000c101d04 */
[----:B------:R-:W3:Y:S04]  /*4c90*/  LDL.LU R201, [R1+0x154] ;  /* 0x0001540001c97983 */ /* 0x000ee80000300800 */
[----:B------:R-:W2:Y:S04]  /*4ca0*/  LDL.LU R200, [R1+0x160] ;  /* 0x0001600001c87983 */ /* 0x000ea80000300800 */
[----:B------:R-:W4:Y:S04]  /*4cb0*/  LDL.LU R202, [R1+0x158] ;  /* 0x0001580001ca7983 */ /* 0x000f280000300800 */
[----:B0-----:R0:W3:Y:S01]  /*4cc0*/  LDG.E.128 R160, desc[UR4][R184.64] ;  /* 0x00000004b8a07981 */ /* 0x0010e2000c1e1d00 */
[--C-:B------:R-:W-:Y:S01]  /*4cd0*/  @P5 HADD2.F32 R156, -RZ, R159.reuse.H0_H0 ;  /* 0x2000009fff9c5230 */ /* 0x100fe20000004100 */
[----:B------:R-:W-:Y:S01]  /*4ce0*/  MOV R157, R172 ;  /* 0x000000ac009d7202 */ /* 0x000fe20000000f00 */
[----:B------:R-:W-:Y:S01]  /*4cf0*/  @P6 HADD2.F32 R159, -RZ, R159.H1_H1 ;  /* 0x3000009fff9f6230 */ /* 0x000fe20000004100 */
[----:B------:R-:W2:Y:S04]  /*4d00*/  LDL.LU R203, [R1+0x14c] ;  /* 0x00014c0001cb7983 */ /* 0x000ea80000300800 */
[----:B------:R-:W4:Y:S01]  /*4d10*/  LDL.LU R204, [R1+0x150] ;  /* 0x0001500001cc7983 */ /* 0x000f220000300800 */
[----:B0-----:R-:W-:-:S02]  /*4d20*/  CS2R R184, SRZ ;  /* 0x0000000000b87805 */ /* 0x001fc4000001ff00 */
[----:B------:R-:W-:Y:S01]  /*4d30*/  @P5 FMUL.FTZ R185, R158, R156 ;  /* 0x0000009c9eb95220 */ /* 0x000fe20000410000 */
[----:B------:R-:W-:Y:S01]  /*4d40*/  LOP3.LUT P5, RZ, R157, 0xff, RZ, 0xc0, !PT ;  /* 0x000000ff9dff7812 */ /* 0x000fe200078ac0ff */
[C---:B------:R-:W-:Y:S01]  /*4d50*/  FMUL.FTZ R157, R7.reuse, R20 ;  /* 0x00000014079d7220 */ /* 0x040fe20000410000 */
[----:B------:R-:W-:Y:S01]  /*4d60*/  FMUL.FTZ R156, R7, R176 ;  /* 0x000000b0079c7220 */ /* 0x000fe20000410000 */
[----:B------:R-:W-:Y:S01]  /*4d70*/  @P6 FMUL.FTZ R184, R199, R159 ;  /* 0x0000009fc7b86220 */ /* 0x000fe20000410000 */
[----:B------:R-:W-:Y:S01]  /*4d80*/  LOP3.LUT P6, RZ, R172, 0xff00, RZ, 0xc0, !PT ;  /* 0x0000ff00acff7812 */ /* 0x000fe200078cc0ff */
[----:B------:R-:W-:Y:S01]  /*4d90*/  @P2 FADD.FTZ R157, R40, R157 ;  /* 0x0000009d289d2221 */ /* 0x000fe20000010000 */
[----:B------:R-:W-:Y:S01]  /*4da0*/  @P2 FADD.FTZ R156, R41, R156 ;  /* 0x0000009c299c2221 */ /* 0x000fe20000010000 */
[----:B-1----:R-:W2:Y:S02]  /*4db0*/  LDL.LU R186, [R1+0x148] ;  /* 0x0001480001ba7983 */ /* 0x002ea40000300800 */
[-C--:B------:R-:W-:Y:S01]  /*4dc0*/  FMUL.FTZ R15, R157, R8.reuse ;  /* 0x000000089d0f7220 */ /* 0x080fe20000410000 */
[----:B------:R-:W-:Y:S01]  /*4dd0*/  FMUL.FTZ R159, R156, R8 ;  /* 0x000000089c9f7220 */ /* 0x000fe20000410000 */
[----:B------:R-:W-:Y:S01]  /*4de0*/  FFMA.FTZ R158, R18, R183, R182 ;  /* 0x000000b7129e7223 */ /* 0x000fe200000100b6 */
[----:B------:R-:W-:Y:S01]  /*4df0*/  MOV R20, RZ ;  /* 0x000000ff00147202 */ /* 0x000fe20000000f00 */
[----:B------:R-:W-:Y:S01]  /*4e00*/  FMUL.FTZ R15, R15, UR13 ;  /* 0x0000000d0f0f7c20 */ /* 0x000fe20008410000 */
[----:B------:R-:W-:Y:S01]  /*4e10*/  FMUL.FTZ R18, R159, UR13 ;  /* 0x0000000d9f127c20 */ /* 0x000fe20008410000 */
[----:B------:R-:W-:Y:S01]  /*4e20*/  MOV R176, RZ ;  /* 0x000000ff00b07202 */ /* 0x000fe20000000f00 */
[----:B------:R-:W4:Y:S01]  /*4e30*/  LDL.LU R187, [R1+0x144] ;  /* 0x0001440001bb7983 */ /* 0x000f220000300800 */
[----:B------:R-:W-:Y:S01]  /*4e40*/  FMUL.FTZ R164, R80, R15 ;  /* 0x0000000f50a47220 */ /* 0x000fe20000410000 */
[----:B------:R-:W-:Y:S01]  /*4e50*/  FMUL.FTZ R165, R81, R18 ;  /* 0x0000001251a57220 */ /* 0x000fe20000410000 */
[----:B------:R-:W-:Y:S01]  /*4e60*/  FADD.FTZ R158, R175, -R158 ;  /* 0x8000009eaf9e7221 */ /* 0x000fe20000010000 */
[----:B------:R-:W-:Y:S01]  /*4e70*/  SEL R17, R156, R149, P3 ;  /* 0x000000959c117207 */ /* 0x000fe20001800000 */
[----:B------:R-:W2:Y:S01]  /*4e80*/  LDL.LU R199, [R1+0x13c] ;  /* 0x00013c0001c77983 */ /* 0x000ea20000300800 */
[----:B------:R-:W-:-:S02]  /*4e90*/  FSEL R164, R164, RZ, P5 ;  /* 0x000000ffa4a47208 */ /* 0x000fc40002800000 */
[----:B------:R-:W-:Y:S01]  /*4ea0*/  FSEL R165, R165, RZ, P6 ;  /* 0x000000ffa5a57208 */ /* 0x000fe20003000000 */
[----:B------:R-:W-:-:S04]  /*4eb0*/  FMUL.FTZ R158, R7, R158 ;  /* 0x0000009e079e7220 */ /* 0x000fc80000410000 */
[----:B------:R-:W-:Y:S01]  /*4ec0*/  @P2 FADD.FTZ R158, R43, R158 ;  /* 0x0000009e2b9e2221 */ /* 0x000fe20000010000 */
[----:B------:R-:W-:Y:S02]  /*4ed0*/  CS2R R174, SRZ ;  /* 0x0000000000ae7805 */ /* 0x000fe4000001ff00 */
[----:B------:R-:W-:Y:S01]  /*4ee0*/  F2FP.F16.F32.PACK_AB R164, R165, R164 ;  /* 0x000000a4a5a4723e */ /* 0x000fe200000000ff */
[--C-:B---3--:R-:W-:Y:S02]  /*4ef0*/  @P5 HADD2.F32 R159, -RZ, R160.reuse.H0_H0 ;  /* 0x200000a0ff9f5230 */ /* 0x108fe40000004100 */
[----:B------:R-:W-:-:S03]  /*4f00*/  @P6 HADD2.F32 R160, -RZ, R160.H1_H1 ;  /* 0x300000a0ffa06230 */ /* 0x000fc60000004100 */
[----:B------:R-:W-:Y:S01]  /*4f10*/  @P5 FMUL.FTZ R22, R15, R159 ;  /* 0x0000009f0f165220 */ /* 0x000fe20000410000 */
[----:B------:R-:W-:Y:S01]  /*4f20*/  LOP3.LUT P5, RZ, R172, 0xff0000, RZ, 0xc0, !PT ;  /* 0x00ff0000acff7812 */ /* 0x000fe200078ac0ff */
[----:B------:R-:W-:Y:S01]  /*4f30*/  @P6 FMUL.FTZ R20, R18, R160 ;  /* 0x000000a012146220 */ /* 0x000fe20000410000 */
[----:B------:R-:W-:Y:S01]  /*4f40*/  LOP3.LUT P6, RZ, R172, 0xff000000, RZ, 0xc0, !PT ;  /* 0xff000000acff7812 */ /* 0x000fe200078cc0ff */
[----:B------:R-:W-:Y:S01]  /*4f50*/  FMUL.FTZ R18, R7, R181 ;  /* 0x000000b507127220 */ /* 0x000fe20000410000 */
[-C--:B------:R-:W-:Y:S01]  /*4f60*/  FMUL.FTZ R160, R158, R8.reuse ;  /* 0x000000089ea07220 */ /* 0x080fe20000410000 */
[-CC-:B------:R-:W-:Y:S01]  /*4f70*/  FFMA.FTZ R159, R16, R183.reuse, R182.reuse ;  /* 0x000000b7109f7223 */ /* 0x180fe200000100b6 */
[----:B------:R-:W-:Y:S01]  /*4f80*/  FFMA.FTZ R172, R14, R183, R182 ;  /* 0x000000b70eac7223 */ /* 0x000fe200000100b6 */
[----:B------:R-:W-:Y:S01]  /*4f90*/  @P2 FADD.FTZ R18, R42, R18 ;  /* 0x000000122a122221 */ /* 0x000fe20000010000 */
[----:B------:R-:W3:Y:S03]  /*4fa0*/  LDL.LU R181, [R1+0x140] ;  /* 0x0001400001b57983 */ /* 0x000ee60000300800 */
[----:B------:R-:W-:-:S02]  /*4fb0*/  FMUL.FTZ R15, R18, R8 ;  /* 0x00000008120f7220 */ /* 0x000fc40000410000 */
[--C-:B------:R-:W-:Y:S02]  /*4fc0*/  @P5 HADD2.F32 R16, -RZ, R161.reuse.H0_H0 ;  /* 0x200000a1ff105230 */ /* 0x100fe40000004100 */
[----:B------:R-:W-:Y:S01]  /*4fd0*/  FMUL.FTZ R160, R160, UR13 ;  /* 0x0000000da0a07c20 */ /* 0x000fe20008410000 */
[----:B------:R-:W-:Y:S01]  /*4fe0*/  FMUL.FTZ R15, R15, UR13 ;  /* 0x0000000d0f0f7c20 */ /* 0x000fe20008410000 */
[----:B------:R-:W-:-:S03]  /*4ff0*/  @P6 HADD2.F32 R161, -RZ, R161.H1_H1 ;  /* 0x300000a1ffa16230 */ /* 0x000fc60000004100 */
[----:B------:R-:W-:Y:S02]  /*5000*/  FMUL.FTZ R166, R82, R15 ;  /* 0x0000000f52a67220 */ /* 0x000fe40000410000 */
[----:B------:R-:W-:Y:S01]  /*5010*/  @P6 FMUL.FTZ R175, R160, R161 ;  /* 0x000000a1a0af6220 */ /* 0x000fe20000410000 */
[----:B------:R-:W-:Y:S01]  /*5020*/  FMUL.FTZ R160, R83, R160 ;  /* 0x000000a053a07220 */ /* 0x000fe20000410000 */
[----:B------:R-:W-:Y:S01]  /*5030*/  @P5 FMUL.FTZ R174, R15, R16 ;  /* 0x000000100fae5220 */ /* 0x000fe20000410000 */
[----:B------:R-:W-:Y:S01]  /*5040*/  FSEL R16, R166, RZ, P5 ;  /* 0x000000ffa6107208 */ /* 0x000fe20002800000 */
[----:B------:R-:W-:Y:S01]  /*5050*/  FADD.FTZ R159, R178, -R159 ;  /* 0x8000009fb29f7221 */ /* 0x000fe20000010000 */
[----:B------:R-:W-:Y:S01]  /*5060*/  FMUL.FTZ R166, R7, R19 ;  /* 0x0000001307a67220 */ /* 0x000fe20000410000 */
[----:B------:R-:W-:Y:S02]  /*5070*/  LOP3.LUT P5, RZ, R173, 0xff, RZ, 0xc0, !PT ;  /* 0x000000ffadff7812 */ /* 0x000fe400078ac0ff */
[----:B------:R-:W-:-:S02]  /*5080*/  FSEL R19, R160, RZ, P6 ;  /* 0x000000ffa0137208 */ /* 0x000fc40003000000 */
[----:B------:R-:W-:Y:S01]  /*5090*/  LOP3.LUT P6, RZ, R173, 0xff00, RZ, 0xc0, !PT ;  /* 0x0000ff00adff7812 */ /* 0x000fe200078cc0ff */
[----:B------:R-:W-:Y:S01]  /*50a0*/  FMUL.FTZ R159, R7, R159 ;  /* 0x0000009f079f7220 */ /* 0x000fe20000410000 */
[----:B------:R-:W-:Y:S01]  /*50b0*/  @P2 FADD.FTZ R166, R36, R166 ;  /* 0x000000a624a62221 */ /* 0x000fe20000010000 */
[----:B------:R-:W0:Y:S02]  /*50c0*/  @P1 LDC.64 R160, c[0x0][0x308] ;  /* 0x0000c200ffa01b82 */ /* 0x000e240000000a00 */
[----:B------:R-:W-:Y:S01]  /*50d0*/  @P2 FADD.FTZ R159, R37, R159 ;  /* 0x0000009f259f2221 */ /* 0x000fe20000010000 */
[----:B------:R-:W-:-:S03]  /*50e0*/  FMUL.FTZ R15, R166, R8 ;  /* 0x00000008a60f7220 */ /* 0x000fc60000410000 */
[----:B------:R-:W-:Y:S01]  /*50f0*/  FMUL.FTZ R167, R159, R8 ;  /* 0x000000089fa77220 */ /* 0x000fe20000410000 */
[----:B------:R-:W-:Y:S01]  /*5100*/  FMUL.FTZ R14, R15, UR13 ;  /* 0x0000000d0f0e7c20 */ /* 0x000fe20008410000 */
[--C-:B------:R-:W-:Y:S02]  /*5110*/  @P5 HADD2.F32 R15, -RZ, R162.reuse.H0_H0 ;  /* 0x200000a2ff0f5230 */ /* 0x100fe40000004100 */
[----:B------:R-:W-:Y:S02]  /*5120*/  @P6 HADD2.F32 R162, -RZ, R162.H1_H1 ;  /* 0x300000a2ffa26230 */ /* 0x000fe40000004100 */
[----:B------:R-:W-:Y:S01]  /*5130*/  FMUL.FTZ R167, R167, UR13 ;  /* 0x0000000da7a77c20 */ /* 0x000fe20008410000 */
[----:B------:R-:W-:Y:S01]  /*5140*/  FMUL.FTZ R178, R76, R14 ;  /* 0x0000000e4cb27220 */ /* 0x000fe20000410000 */
[----:B------:R-:W-:Y:S02]  /*5150*/  FADD.FTZ R177, R177, -R172 ;  /* 0x800000acb1b17221 */ /* 0x000fe40000010000 */
[----:B------:R-:W-:Y:S01]  /*5160*/  FMUL.FTZ R172, R77, R167 ;  /* 0x000000a74dac7220 */ /* 0x000fe20000410000 */
[----:B------:R-:W-:Y:S01]  /*5170*/  @P6 FMUL.FTZ R176, R167, R162 ;  /* 0x000000a2a7b06220 */ /* 0x000fe20000410000 */
[----:B------:R-:W-:Y:S01]  /*5180*/  FSEL R167, R178, RZ, P5 ;  /* 0x000000ffb2a77208 */ /* 0x000fe20002800000 */
[----:B------:R-:W-:-:S04]  /*5190*/  FMUL.FTZ R178, R7, R177 ;  /* 0x000000b107b27220 */ /* 0x000fc80000410000 */
[----:B------:R-:W-:Y:S01]  /*51a0*/  @P2 FADD.FTZ R178, R39, R178 ;  /* 0x000000b227b22221 */ /* 0x000fe20000010000 */
[-C--:B------:R-:W-:Y:S01]  /*51b0*/  FMUL.FTZ R177, R180, R8.reuse ;  /* 0x00000008b4b17220 */ /* 0x080fe20000410000 */
[----:B------:R-:W-:Y:S02]  /*51c0*/  @P5 FMUL.FTZ R13, R14, R15 ;  /* 0x0000000f0e0d5220 */ /* 0x000fe40000410000 */
[----:B------:R-:W-:Y:S01]  /*51d0*/  FMUL.FTZ R162, R178, R8 ;  /* 0x00000008b2a27220 */ /* 0x000fe20000410000 */
[----:B------:R-:W-:Y:S01]  /*51e0*/  LEA R14, P5, R179, UR16, 0x4 ;  /* 0x00000010b30e7c11 */ /* 0x000fe2000f8a20ff */
[----:B------:R-:W-:Y:S02]  /*51f0*/  FMUL.FTZ R177, R177, UR13 ;  /* 0x0000000db1b17c20 */ /* 0x000fe40008410000 */
[----:B------:R-:W-:Y:S01]  /*5200*/  FMUL.FTZ R162, R162, UR13 ;  /* 0x0000000da2a27c20 */ /* 0x000fe20008410000 */
[----:B------:R-:W-:Y:S01]  /*5210*/  FSEL R172, R172, RZ, P6 ;  /* 0x000000ffacac7208 */ /* 0x000fe20003000000 */
[C---:B0-----:R-:W-:Y:S01]  /*5220*/  @P1 IMAD.WIDE.U32 R160, R179.reuse, 0x20, R160 ;  /* 0x00000020b3a01825 */ /* 0x041fe200078e00a0 */
[----:B------:R-:W-:-:S03]  /*5230*/  LEA.HI.X R15, R179, UR17, RZ, 0x4, P5 ;  /* 0x00000011b30f7c11 */ /* 0x000fc6000a8f24ff */
[----:B------:R-:W-:Y:S01]  /*5240*/  FMUL.FTZ R179, R78, R177 ;  /* 0x000000b14eb37220 */ /* 0x000fe20000410000 */
[C---:B------:R-:W-:Y:S02]  /*5250*/  LOP3.LUT P6, RZ, R173.reuse, 0xff0000, RZ, 0xc0, !PT ;  /* 0x00ff0000adff7812 */ /* 0x040fe400078cc0ff */
[----:B------:R-:W-:Y:S01]  /*5260*/  LOP3.LUT P5, RZ, R173, 0xff000000, RZ, 0xc0, !PT ;  /* 0xff000000adff7812 */ /* 0x000fe200078ac0ff */
[----:B------:R-:W-:Y:S01]  /*5270*/  FMUL.FTZ R173, R79, R162 ;  /* 0x000000a24fad7220 */ /* 0x000fe20000410000 */
[----:B------:R-:W-:Y:S02]  /*5280*/  F2FP.F16.F32.PACK_AB R165, R19, R16 ;  /* 0x0000001013a5723e */ /* 0x000fe400000000ff */
[----:B------:R-:W-:Y:S02]  /*5290*/  FSEL R179, R179, RZ, P6 ;  /* 0x000000ffb3b37208 */ /* 0x000fe40003000000 */
[----:B------:R-:W-:Y:S02]  /*52a0*/  FSEL R173, R173, RZ, P5 ;  /* 0x000000ffadad7208 */ /* 0x000fe40002800000 */
[----:B------:R-:W-:-:S02]  /*52b0*/  SEL R16, R157, R148, P3 ;  /* 0x000000949d107207 */ /* 0x000fc40001800000 */
[----:B------:R-:W-:Y:S02]  /*52c0*/  SEL R19, R158, R151, P3 ;  /* 0x000000979e137207 */ /* 0x000fe40001800000 */
[----:B------:R-:W-:Y:S02]  /*52d0*/  SEL R156, R166, R152, P3 ;  /* 0x00000098a69c7207 */ /* 0x000fe40001800000 */
[----:B------:R-:W-:Y:S02]  /*52e0*/  SEL R157, R159, R153, P3 ;  /* 0x000000999f9d7207 */ /* 0x000fe40001800000 */
[----:B------:R-:W-:Y:S02]  /*52f0*/  SEL R18, R18, R150, P3 ;  /* 0x0000009612127207 */ /* 0x000fe40001800000 */
[----:B------:R-:W-:Y:S02]  /*5300*/  SEL R158, R180, R154, P3 ;  /* 0x0000009ab49e7207 */ /* 0x000fe40001800000 */
[----:B------:R-:W-:-:S02]  /*5310*/  SEL R159, R178, R155, P3 ;  /* 0x0000009bb29f7207 */ /* 0x000fc40001800000 */
[----:B------:R-:W-:Y:S01]  /*5320*/  F2FP.F16.F32.PACK_AB R166, R172, R167 ;  /* 0x000000a7aca6723e */ /* 0x000fe200000000ff */
[----:B------:R0:W-:Y:S01]  /*5330*/  @P1 STG.E.128 desc[UR4][R160.64], R16 ;  /* 0x00000010a0001986 */ /* 0x0001e2000c101d04 */
[----:B------:R-:W-:Y:S01]  /*5340*/  F2FP.F16.F32.PACK_AB R167, R173, R179 ;  /* 0x000000b3ada7723e */ /* 0x000fe200000000ff */
[----:B------:R-:W-:Y:S02]  /*5350*/  IMAD.WIDE.U32 R172, R9, 0x10, R242 ;  /* 0x0000001009ac7825 */ /* 0x000fe400078e00f2 */
[----:B------:R1:W-:Y:S04]  /*5360*/  @P1 STG.E.128 desc[UR4][R160.64+0x10], R156 ;  /* 0x0000109ca0001986 */ /* 0x0003e8000c101d04 */
[----:B------:R4:W-:Y:S04]  /*5370*/  STG.E.128 desc[UR4][R14.64], R164 ;  /* 0x000000a40e007986 */ /* 0x0009e8000c101d04 */
[----:B------:R-:W3:Y:S04]  /*5380*/  LDL.LU R180, [R1+0x134] ;  /* 0x0001340001b47983 */ /* 0x000ee80000300800 */
[----:B------:R-:W3:Y:S04]  /*5390*/  LDL.LU R178, [R1+0x138] ;  /* 0x0001380001b27983 */ /* 0x000ee80000300800 */
[----:B0-----:R-:W3:Y:S04]  /*53a0*/  LDG.E.128 R16, desc[UR4][R172.64] ;  /* 0x00000004ac107981 */ /* 0x001ee8000c1e1d00 */
[----:B------:R-:W3:Y:S04]  /*53b0*/  LDL.LU R179, [R1+0x12c] ;  /* 0x00012c0001b37983 */ /* 0x000ee80000300800 */
[----:B------:R-:W3:Y:S04]  /*53c0*/  LDL.LU R242, [R1+0x124] ;  /* 0x0001240001f27983 */ /* 0x000ee80000300800 */
[----:B------:R-:W3:Y:S04]  /*53d0*/  LDL.LU R243, [R1+0x130] ;  /* 0x0001300001f37983 */ /* 0x000ee80000300800 */
[----:B-1----:R-:W3:Y:S01]  /*53e0*/  LDL.LU R161, [R1+0x128] ;  /* 0x0001280001a17983 */ /* 0x002ee20000300800 */
[-CC-:B------:R-:W-:Y:S01]  /*53f0*/  FFMA.FTZ R6, R6, R183.reuse, R182.reuse ;  /* 0x000000b706067223 */ /* 0x180fe200000100b6 */
[-CC-:B------:R-:W-:Y:S01]  /*5400*/  FFMA.FTZ R4, R4, R183.reuse, R182.reuse ;  /* 0x000000b704047223 */ /* 0x180fe200000100b6 */
[----:B------:R-:W-:-:S02]  /*5410*/  FFMA.FTZ R5, R5, R183, R182 ;  /* 0x000000b705057223 */ /* 0x000fc400000100b6 */
[----:B------:R-:W-:Y:S01]  /*5420*/  FADD.FTZ R6, R12, -R6 ;  /* 0x800000060c067221 */ /* 0x000fe20000010000 */
[----:B----4-:R-:W-:Y:S01]  /*5430*/  HFMA2.MMA R14, -RZ, RZ, 0, 0 ;  /* 0x00000000ff0e7435 */ /* 0x010fe200000001ff */
[--C-:B------:R-:W-:Y:S02]  /*5440*/  @P6 HADD2.F32 R15, -RZ, R163.reuse.H0_H0 ;  /* 0x200000a3ff0f6230 */ /* 0x100fe40000004100 */
[----:B------:R-:W-:Y:S01]  /*5450*/  FADD.FTZ R26, R26, -R4 ;  /* 0x800000041a1a7221 */ /* 0x000fe20000010000 */
[----:B------:R-:W-:Y:S01]  /*5460*/  FMUL.FTZ R12, R7, R6 ;  /* 0x00000006070c7220 */ /* 0x000fe20000410000 */
[----:B------:R-:W-:Y:S01]  /*5470*/  FADD.FTZ R25, R25, -R5 ;  /* 0x8000000519197221 */ /* 0x000fe20000010000 */
[----:B------:R-:W-:Y:S01]  /*5480*/  HFMA2.MMA R6, -RZ, RZ, 0, 0 ;  /* 0x00000000ff067435 */ /* 0x000fe200000001ff */
[-CC-:B------:R-:W-:Y:S01]  /*5490*/  FFMA.FTZ R3, R3, R183.reuse, R182.reuse ;  /* 0x000000b703037223 */ /* 0x180fe200000100b6 */
[----:B------:R-:W-:Y:S01]  /*54a0*/  @P5 HADD2.F32 R163, -RZ, R163.H1_H1 ;  /* 0x300000a3ffa35230 */ /* 0x000fe20000004100 */
[----:B------:R-:W0:Y:S01]  /*54b0*/  @P1 LDC.64 R4, c[0x0][0x308] ;  /* 0x0000c200ff041b82 */ /* 0x000e220000000a00 */
[----:B------:R-:W-:Y:S01]  /*54c0*/  MOV R156, R170 ;  /* 0x000000aa009c7202 */ /* 0x000fe20000000f00 */
[--C-:B------:R-:W-:Y:S01]  /*54d0*/  FFMA.FTZ R21, R21, R183, R182.reuse ;  /* 0x000000b715157223 */ /* 0x100fe200000100b6 */
[----:B------:R-:W-:Y:S01]  /*54e0*/  @P6 FMUL.FTZ R14, R177, R15 ;  /* 0x0000000fb10e6220 */ /* 0x000fe20000410000 */
[-CC-:B------:R-:W-:Y:S01]  /*54f0*/  FFMA.FTZ R10, R10, R183.reuse, R182.reuse ;  /* 0x000000b70a0a7223 */ /* 0x180fe200000100b6 */
[-CC-:B------:R-:W-:Y:S01]  /*5500*/  FFMA.FTZ R11, R11, R183.reuse, R182.reuse ;  /* 0x000000b70b0b7223 */ /* 0x180fe200000100b6 */
[----:B------:R-:W-:Y:S01]  /*5510*/  FADD.FTZ R3, R169, -R3 ;  /* 0x80000003a9037221 */ /* 0x000fe20000010000 */
[----:B------:R-:W-:Y:S01]  /*5520*/  LOP3.LUT P6, RZ, R156, 0xff, RZ, 0xc0, !PT ;  /* 0x000000ff9cff7812 */ /* 0x000fe200078cc0ff */
[----:B------:R-:W-:Y:S01]  /*5530*/  FFMA.FTZ R0, R0, R183, R182 ;  /* 0x000000b700007223 */ /* 0x000fe200000100b6 */
[----:B------:R-:W-:Y:S01]  /*5540*/  @P5 FMUL.FTZ R6, R162, R163 ;  /* 0x000000a3a2065220 */ /* 0x000fe20000410000 */
[----:B------:R-:W-:Y:S01]  /*5550*/  LOP3.LUT P5, RZ, R170, 0xff00, RZ, 0xc0, !PT ;  /* 0x0000ff00aaff7812 */ /* 0x000fe200078ac0ff */
[----:B------:R-:W-:Y:S01]  /*5560*/  FADD.FTZ R21, R168, -R21 ;  /* 0x80000015a8157221 */ /* 0x000fe20000010000 */
[----:B------:R-:W-:Y:S01]  /*5570*/  FADD.FTZ R10, R27, -R10 ;  /* 0x8000000a1b0a7221 */ /* 0x000fe20000010000 */
[----:B------:R-:W-:Y:S01]  /*5580*/  FADD.FTZ R11, R24, -R11 ;  /* 0x8000000b180b7221 */ /* 0x000fe20000010000 */
[----:B------:R-:W-:Y:S01]  /*5590*/  FMUL.FTZ R15, R7, R3 ;  /* 0x00000003070f7220 */ /* 0x000fe20000410000 */
[----:B------:R-:W-:Y:S01]  /*55a0*/  FADD.FTZ R23, R23, -R0 ;  /* 0x8000000017177221 */ /* 0x000fe20000010000 */
[C---:B------:R-:W-:Y:S01]  /*55b0*/  FMUL.FTZ R24, R7.reuse, R21 ;  /* 0x0000001507187220 */ /* 0x040fe20000410000 */
[----:B------:R-:W-:Y:S01]  /*55c0*/  @P2 FADD.FTZ R12, R32, R12 ;  /* 0x0000000c200c2221 */ /* 0x000fe20000010000 */
[C---:B------:R-:W-:Y:S01]  /*55d0*/  FMUL.FTZ R3, R7.reuse, R10 ;  /* 0x0000000a07037220 */ /* 0x040fe20000410000 */
[C---:B------:R-:W-:Y:S01]  /*55e0*/  FMUL.FTZ R26, R7.reuse, R26 ;  /* 0x0000001a071a7220 */ /* 0x040fe20000410000 */
[C---:B------:R-:W-:Y:S01]  /*55f0*/  FMUL.FTZ R25, R7.reuse, R25 ;  /* 0x0000001907197220 */ /* 0x040fe20000410000 */
[----:B------:R-:W-:Y:S01]  /*5600*/  FMUL.FTZ R21, R7, R11 ;  /* 0x0000000b07157220 */ /* 0x000fe20000410000 */
[----:B------:R-:W-:Y:S01]  /*5610*/  @P2 FADD.FTZ R15, R33, R15 ;  /* 0x0000000f210f2221 */ /* 0x000fe20000010000 */
[----:B------:R-:W-:Y:S01]  /*5620*/  FMUL.FTZ R7, R7, R23 ;  /* 0x0000001707077220 */ /* 0x000fe20000410000 */
[C---:B------:R-:W-:Y:S01]  /*5630*/  FMUL.FTZ R10, R12.reuse, R8 ;  /* 0x000000080c0a7220 */ /* 0x040fe20000410000 */
[----:B------:R-:W-:Y:S01]  /*5640*/  SEL R148, R12, R148, P3 ;  /* 0x000000940c947207 */ /* 0x000fe20001800000 */
        /* <DEDUP_REMOVED lines=8> */
[----:B------:R-:W-:Y:S01]  /*56d0*/  HFMA2.MMA R12, -RZ, RZ, 0, 0 ;  /* 0x00000000ff0c7435 */ /* 0x000fe200000001ff */
[----:B------:R-:W-:Y:S01]  /*56e0*/  FMUL.FTZ R10, R10, UR13 ;  /* 0x0000000d0a0a7c20 */ /* 0x000fe20008410000 */
[----:B------:R-:W-:Y:S01]  /*56f0*/  FMUL.FTZ R11, R11, UR13 ;  /* 0x0000000d0b0b7c20 */ /* 0x000fe20008410000 */
[C---:B------:R-:W-:Y:S01]  /*5700*/  SEL R150, R24.reuse, R150, P3 ;  /* 0x0000009618967207 */ /* 0x040fe20001800000 */
[----:B------:R-:W-:Y:S01]  /*5710*/  FMUL.FTZ R24, R24, R8 ;  /* 0x0000000818187220 */ /* 0x000fe20000410000 */
[----:B------:R-:W-:Y:S01]  /*5720*/  MOV R0, RZ ;  /* 0x000000ff00007202 */ /* 0x000fe20000000f00 */
[----:B0-----:R-:W-:Y:S01]  /*5730*/  @P1 IMAD.WIDE.U32 R4, R9, 0x20, R4 ;  /* 0x0000002009041825 */ /* 0x001fe200078e0004 */
[----:B------:R-:W-:-:S02]  /*5740*/  SEL R149, R15, R149, P3 ;  /* 0x000000950f957207 */ /* 0x000fc40001800000 */
[----:B------:R-:W-:Y:S02]  /*5750*/  SEL R151, R3, R151, P3 ;  /* 0x0000009703977207 */ /* 0x000fe40001800000 */
[----:B------:R-:W-:Y:S02]  /*5760*/  SEL R152, R26, R152, P3 ;  /* 0x000000981a987207 */ /* 0x000fe40001800000 */
[----:B------:R-:W-:Y:S02]  /*5770*/  SEL R153, R25, R153, P3 ;  /* 0x0000009919997207 */ /* 0x000fe40001800000 */
[----:B------:R-:W-:Y:S02]  /*5780*/  SEL R154, R21, R154, P3 ;  /* 0x0000009a159a7207 */ /* 0x000fe40001800000 */
[----:B------:R-:W-:Y:S01]  /*5790*/  SEL R155, R7, R155, P3 ;  /* 0x0000009b079b7207 */ /* 0x000fe20001800000 */
[----:B------:R-:W-:Y:S01]  /*57a0*/  FMUL.FTZ R24, R24, UR13 ;  /* 0x0000000d18187c20 */ /* 0x000fe20008410000 */
[-C--:B------:R-:W-:Y:S01]  /*57b0*/  FMUL.FTZ R3, R3, R8.reuse ;  /* 0x0000000803037220 */ /* 0x080fe20000410000 */
[-C--:B------:R-:W-:Y:S01]  /*57c0*/  FMUL.FTZ R26, R26, R8.reuse ;  /* 0x000000081a1a7220 */ /* 0x080fe20000410000 */
[-C--:B------:R-:W-:Y:S01]  /*57d0*/  FMUL.FTZ R25, R25, R8.reuse ;  /* 0x0000000819197220 */ /* 0x080fe20000410000 */
[-C--:B------:R-:W-:Y:S01]  /*57e0*/  FMUL.FTZ R21, R21, R8.reuse ;  /* 0x0000000815157220 */ /* 0x080fe20000410000 */
[----:B------:R-:W-:Y:S01]  /*57f0*/  FMUL.FTZ R7, R7, R8 ;  /* 0x0000000807077220 */ /* 0x000fe20000410000 */
[----:B------:R-:W-:Y:S01]  /*5800*/  @P1 STG.E.128 desc[UR4][R4.64], R148 ;  /* 0x0000009404001986 */ /* 0x000fe2000c101d04 */
[----:B--2---:R-:W-:Y:S01]  /*5810*/  FADD.FTZ R199, R196, R199 ;  /* 0x000000c7c4c77221 */ /* 0x004fe20000010000 */
[----:B------:R-:W-:-:S02]  /*5820*/  FADD.FTZ R186, R192, R186 ;  /* 0x000000bac0ba7221 */ /* 0x000fc40000010000 */
[----:B------:R0:W-:Y:S01]  /*5830*/  @P1 STG.E.128 desc[UR4][R4.64+0x10], R152 ;  /* 0x0000109804001986 */ /* 0x0001e2000c101d04 */
[----:B------:R-:W-:Y:S01]  /*5840*/  FADD.FTZ R187, R206, R187 ;  /* 0x000000bbcebb7221 */ /* 0x000fe20000010000 */
[----:B------:R-:W-:Y:S01]  /*5850*/  FMUL.FTZ R3, R3, UR13 ;  /* 0x0000000d03037c20 */ /* 0x000fe20008410000 */
[----:B------:R-:W-:Y:S01]  /*5860*/  FMUL.FTZ R26, R26, UR13 ;  /* 0x0000000d1a1a7c20 */ /* 0x000fe20008410000 */
[----:B------:R-:W-:Y:S01]  /*5870*/  FMUL.FTZ R21, R21, UR13 ;  /* 0x0000000d15157c20 */ /* 0x000fe20008410000 */
[----:B------:R-:W-:Y:S01]  /*5880*/  FMUL.FTZ R8, R7, UR13 ;  /* 0x0000000d07087c20 */ /* 0x000fe20008410000 */
[----:B------:R-:W-:Y:S01]  /*5890*/  FMUL.FTZ R25, R25, UR13 ;  /* 0x0000000d19197c20 */ /* 0x000fe20008410000 */
[----:B------:R-:W-:Y:S01]  /*58a0*/  FADD.FTZ R204, R193, R204 ;  /* 0x000000ccc1cc7221 */ /* 0x000fe20000010000 */
[----:B------:R-:W-:Y:S01]  /*58b0*/  FADD.FTZ R203, R208, R203 ;  /* 0x000000cbd0cb7221 */ /* 0x000fe20000010000 */
[----:B------:R-:W-:Y:S01]  /*58c0*/  MOV R15, RZ ;  /* 0x000000ff000f7202 */ /* 0x000fe20000000f00 */
        /* <DEDUP_REMOVED lines=12> */
[----:B------:R-:W-:Y:S01]  /*5990*/  LOP3.LUT P3, RZ, R171, 0xff, RZ, 0xc0, !PT ;  /* 0x000000ffabff7812 */ /* 0x000fe2000786c0ff */
        /* <DEDUP_REMOVED lines=16> */
[----:B------:R-:W-:Y:S01]  /*5aa0*/  IADD3 R2, R2, UR18, RZ ;  /* 0x0000001202027c10 */ /* 0x000fe2000fffe0ff */
[----:B---3--:R-:W-:Y:S01]  /*5ab0*/  FADD.FTZ R181, R197, R181 ;  /* 0x000000b5c5b57221 */ /* 0x008fe20000010000 */
[----:B------:R-:W-:-:S02]  /*5ac0*/  @P6 HADD2.F32 R27, -RZ, R16.H0_H0 ;  /* 0x20000010ff1b6230 */ /* 0x000fc40000004100 */
[----:B------:R-:W-:-:S03]  /*5ad0*/  @P5 HADD2.F32 R16, -RZ, R16.H1_H1 ;  /* 0x30000010ff105230 */ /* 0x000fc60000004100 */
[----:B------:R-:W-:Y:S01]  /*5ae0*/  @P6 FMUL.FTZ R0, R10, R27 ;  /* 0x0000001b0a006220 */ /* 0x000fe20000410000 */
[----:B------:R-:W-:Y:S01]  /*5af0*/  FMUL.FTZ R10, R72, R10 ;  /* 0x0000000a480a7220 */ /* 0x000fe20000410000 */
[----:B------:R-:W-:Y:S01]  /*5b00*/  @P5 FMUL.FTZ R12, R11, R16 ;  /* 0x000000100b0c5220 */ /* 0x000fe20000410000 */
[----:B------:R-:W-:Y:S01]  /*5b10*/  FADD.FTZ R242, R226, R242 ;  /* 0x000000f2e2f27221 */ /* 0x000fe20000010000 */
[----:B------:R-:W-:Y:S01]  /*5b20*/  FMUL.FTZ R16, R73, R11 ;  /* 0x0000000b49107220 */ /* 0x000fe20000410000 */
[----:B------:R-:W-:Y:S01]  /*5b30*/  FADD.FTZ R179, R224, R179 ;  /* 0x000000b3e0b37221 */ /* 0x000fe20000010000 */
[----:B------:R-:W-:Y:S01]  /*5b40*/  FADD.FTZ R243, R225, R243 ;  /* 0x000000f3e1f37221 */ /* 0x000fe20000010000 */
[----:B------:R-:W-:Y:S01]  /*5b50*/  FADD.FTZ R161, R227, R161 ;  /* 0x000000a1e3a17221 */ /* 0x000fe20000010000 */
[----:B------:R-:W-:Y:S01]  /*5b60*/  FADD.FTZ R178, R223, R178 ;  /* 0x000000b2dfb27221 */ /* 0x000fe20000010000 */
[----:B------:R-:W-:Y:S01]  /*5b70*/  FADD.FTZ R180, R222, R180 ;  /* 0x000000b4deb47221 */ /* 0x000fe20000010000 */
[----:B------:R-:W-:-:S02]  /*5b80*/  FSEL R4, R10, RZ, P6 ;  /* 0x000000ff0a047208 */ /* 0x000fc40003000000 */
[----:B------:R-:W-:Y:S01]  /*5b90*/  STL [R1+0x128], R161 ;  /* 0x000128a101007387 */ /* 0x000fe20000100800 */
[----:B------:R-:W-:Y:S01]  /*5ba0*/  FSEL R16, R16, RZ, P5 ;  /* 0x000000ff10107208 */ /* 0x000fe20002800000 */
[----:B------:R-:W-:Y:S02]  /*5bb0*/  @P2 HADD2.F32 R23, -RZ, R17.H0_H0 ;  /* 0x20000011ff172230 */ /* 0x000fe40000004100 */
[----:B------:R-:W-:Y:S01]  /*5bc0*/  STL [R1+0x124], R242 ;  /* 0x000124f201007387 */ /* 0x000fe20000100800 */
[----:B------:R-:W-:-:S03]  /*5bd0*/  LEA R10, P5, R9, UR16, 0x4 ;  /* 0x00000010090a7c11 */ /* 0x000fc6000f8a20ff */
[----:B------:R-:W-:Y:S04]  /*5be0*/  STL [R1+0x130], R243 ;  /* 0x000130f301007387 */ /* 0x000fe80000100800 */
[----:B------:R-:W-:Y:S01]  /*5bf0*/  STL [R1+0x12c], R179 ;  /* 0x00012cb301007387 */ /* 0x000fe20000100800 */
[----:B------:R-:W-:-:S03]  /*5c00*/  LEA.HI.X R11, R9, UR17, RZ, 0x4, P5 ;  /* 0x00000011090b7c11 */ /* 0x000fc6000a8f24ff */
[----:B------:R-:W-:Y:S01]  /*5c10*/  STL [R1+0x138], R178 ;  /* 0x000138b201007387 */ /* 0x000fe20000100800 */
[----:B------:R-:W-:-:S03]  /*5c20*/  @P2 FMUL.FTZ R15, R24, R23 ;  /* 0x00000017180f2220 */ /* 0x000fc60000410000 */
[----:B------:R-:W-:Y:S01]  /*5c30*/  STL [R1+0x134], R180 ;  /* 0x000134b401007387 */ /* 0x000fe20000100800 */
[----:B------:R-:W-:-:S03]  /*5c40*/  FMUL.FTZ R9, R75, R3 ;  /* 0x000000034b097220 */ /* 0x000fc60000410000 */
        /* <DEDUP_REMOVED lines=15> */
[----:B------:R-:W-:-:S03]  /*5d40*/  F2FP.F16.F32.PACK_AB R7, R20, R7 ;  /* 0x000000071407723e */ /* 0x000fc600000000ff */
[----:B------:R-:W-:Y:S01]  /*5d50*/  STL [R1+0x160], R200 ;  /* 0x000160c801007387 */ /* 0x000fe20000100800 */
[----:B------:R-:W-:-:S03]  /*5d60*/  F2FP.F16.F32.PACK_AB R6, R14, R13 ;  /* 0x0000000d0e06723e */ /* 0x000fc600000000ff */
[----:B------:R-:W-:Y:S01]  /*5d70*/  STL [R1+0x15c], R212 ;  /* 0x00015cd401007387 */ /* 0x000fe20000100800 */
[----:B------:R-:W-:Y:S02]  /*5d80*/  F2FP.F16.F32.PACK_AB R5, R9, R5 ;  /* 0x000000050905723e */ /* 0x000fe400000000ff */
[----:B------:R-:W-:Y:S01]  /*5d90*/  F2FP.F16.F32.PACK_AB R4, R16, R4 ;  /* 0x000000041004723e */ /* 0x000fe200000000ff */
[----:B------:R-:W-:Y:S04]  /*5da0*/  STL [R1+0x168], R211 ;  /* 0x000168d301007387 */ /* 0x000fe80000100800 */
[----:B------:R-:W-:Y:S01]  /*5db0*/  STL [R1+0x164], R210 ;  /* 0x000164d201007387 */ /* 0x000fe20000100800 */
[----:B------:R-:W-:-:S03]  /*5dc0*/  @P1 HADD2.F32 R17, -RZ, R17.H1_H1 ;  /* 0x30000011ff111230 */ /* 0x000fc60000004100 */
[----:B------:R-:W-:Y:S01]  /*5dd0*/  STL [R1+0x170], R214 ;  /* 0x000170d601007387 */ /* 0x000fe20000100800 */
[----:B------:R-:W-:-:S03]  /*5de0*/  @P3 HADD2.F32 R9, -RZ, R18.H0_H0 ;  /* 0x20000012ff093230 */ /* 0x000fc60000004100 */
[----:B------:R-:W-:Y:S01]  /*5df0*/  STL [R1+0x16c], R215 ;  /* 0x00016cd701007387 */ /* 0x000fe20000100800 */
[----:B------:R-:W-:-:S03]  /*5e00*/  @P6 HADD2.F32 R18, -RZ, R18.H1_H1 ;  /* 0x30000012ff126230 */ /* 0x000fc60000004100 */
[----:B------:R-:W-:Y:S01]  /*5e10*/  STL [R1+0x178], R216 ;  /* 0x000178d801007387 */ /* 0x000fe20000100800 */
[----:B------:R-:W-:-:S03]  /*5e20*/  @P2 HADD2.F32 R13, -RZ, R19.H0_H0 ;  /* 0x20000013ff0d2230 */ /* 0x000fc60000004100 */
[----:B------:R-:W-:Y:S01]  /*5e30*/  STL [R1+0x174], R217 ;  /* 0x000174d901007387 */ /* 0x000fe20000100800 */
[----:B------:R-:W-:-:S03]  /*5e40*/  @P5 HADD2.F32 R19, -RZ, R19.H1_H1 ;  /* 0x30000013ff135230 */ /* 0x000fc60000004100 */
[----:B------:R-:W-:Y:S04]  /*5e50*/  STL [R1+0x180], R213 ;  /* 0x000180d501007387 */ /* 0x000fe80000100800 */
[----:B------:R0:W-:Y:S04]  /*5e60*/  STG.E.128 desc[UR4][R10.64], R4 ;  /* 0x000000040a007986 */ /* 0x0001e8000c101d04 */
[----:B------:R1:W-:Y:S01]  /*5e70*/  STL [R1+0x17c], R220 ;  /* 0x00017cdc01007387 */ /* 0x0003e20000100800 */
[----:B------:R-:W-:-:S03]  /*5e80*/  FADD.FTZ R231, R0, R231 ;  /* 0x000000e700e77221 */ /* 0x000fc60000010000 */
[----:B------:R1:W-:Y:S01]  /*5e90*/  STL [R1+0x188], R219 ;  /* 0x000188db01007387 */ /* 0x0003e20000100800 */
[----:B------:R-:W-:-:S03]  /*5ea0*/  FADD.FTZ R229, R12, R229 ;  /* 0x000000e50ce57221 */ /* 0x000fc60000010000 */
[----:B------:R1:W-:Y:S01]  /*5eb0*/  STL [R1+0x184], R221 ;  /* 0x000184dd01007387 */ /* 0x0003e20000100800 */
[----:B0-----:R-:W-:Y:S01]  /*5ec0*/  HFMA2.MMA R10, -RZ, RZ, 0, 0 ;  /* 0x00000000ff0a7435 */ /* 0x001fe200000001ff */
[----:B------:R-:W-:Y:S02]  /*5ed0*/  CS2R R4, SRZ ;  /* 0x0000000000047805 */ /* 0x000fe4000001ff00 */
[----:B------:R1:W-:Y:S01]  /*5ee0*/  STL [R1+0x190], R218 ;  /* 0x000190da01007387 */ /* 0x0003e20000100800 */
[----:B------:R-:W-:Y:S01]  /*5ef0*/  CS2R R6, SRZ ;  /* 0x0000000000067805 */ /* 0x000fe2000001ff00 */
[----:B------:R-:W-:Y:S01]  /*5f00*/  @P1 FMUL.FTZ R4, R3, R17 ;  /* 0x0000001103041220 */ /* 0x000fe20000410000 */
[----:B------:R-:W-:Y:S01]  /*5f10*/  @P3 FMUL.FTZ R5, R26, R9 ;  /* 0x000000091a053220 */ /* 0x000fe20000410000 */
[----:B------:R1:W-:Y:S01]  /*5f20*/  STL [R1+0x18c], R228 ;  /* 0x00018ce401007387 */ /* 0x0003e20000100800 */
[----:B------:R-:W-:Y:S01]  /*5f30*/  @P6 FMUL.FTZ R6, R25, R18 ;  /* 0x0000001219066220 */ /* 0x000fe20000410000 */
        /* <DEDUP_REMOVED lines=99> */
[----:B------:R0:W5:Y:S04]  /*6570*/  LDL.LU R78, [R1+0x20] ;  /* 0x00002000014e7983 */ /* 0x0001680000300800 */
[----:B------:R0:W5:Y:S04]  /*6580*/  LDL.LU R246, [R1] ;  /* 0x0000000001f67983 */ /* 0x0001680000300800 */
[----:B------:R0:W5:Y:S01]  /*6590*/  LDL.LU R79, [R1+0x1c] ;  /* 0x00001c00014f7983 */ /* 0x0001620000300800 */
        /* <DEDUP_REMOVED lines=40> */
.L_x_12545:
        /* <DEDUP_REMOVED lines=44> */
.L_x_12546:
[----:B------:R-:W-:Y:S01]  /*6ae0*/  HFMA2.MMA R251, -RZ, RZ, 0, 9.5367431640625e-07 ;  /* 0x00000010fffb7435 */ /* 0x000fe200000001ff */
[----:B------:R-:W-:Y:S01]  /*6af0*/  MOV R249, 0xffffffff ;  /* 0xffffffff00f97802 */ /* 0x000fe20000000f00 */
[----:B------:R0:W-:Y:S01]  /*6b00*/  STL [R1+0x8], R156 ;  /* 0x0000089c01007387 */ /* 0x0001e20000100800 */
[----:B------:R-:W-:Y:S02]  /*6b10*/  MOV R252, R245 ;  /* 0x000000f500fc7202 */ /* 0x000fe40000000f00 */
[----:B------:R-:W-:Y:S01]  /*6b20*/  MOV R250, 0x1f ;  /* 0x0000001f00fa7802 */ /* 0x000fe20000000f00 */
[----:B------:R0:W-:Y:S06]  /*6b30*/  STL [R1+0x4], R159 ;  /* 0x0000049f01007387 */ /* 0x0001ec0000100800 */
[----:B0----5:R-:W-:Y:S05]  /*6b40*/  WARPSYNC.COLLECTIVE R249, `(.L_x_12548) ;  /* 0x00000000f9087348 */ /* 0x021fea0003c00000 */
[----:B------:R1:W2:Y:S02]  /*6b50*/  SHFL.DOWN P3, R249, R252, R251, R250 ;  /* 0x080000fbfcf97389 */ /* 0x0002a400000600fa */
[----:B012--5:R-:W-:Y:S01]  /*6b60*/  ENDCOLLECTIVE ;  /* 0x000000000000791b */ /* 0x027fe20003800000 */
.L_x_12548:
[----:B------:R0:W-:Y:S04]  /*6b70*/  STL [R1+0x10], R157 ;  /* 0x0000109d01007387 */ /* 0x0001e80000100800 */
[----:B------:R0:W-:Y:S04]  /*6b80*/  STL [R1+0xc], R160 ;  /* 0x00000ca001007387 */ /* 0x0001e80000100800 */
[----:B------:R0:W-:Y:S01]  /*6b90*/  STL [R1+0x18], R161 ;  /* 0x000018a101007387 */ /* 0x0001e20000100800 */
[----:B------:R-:W-:-:S03]  /*6ba0*/  MOV R252, R248 ;  /* 0x000000f800fc7202 */ /* 0x000fc60000000f00 */
[----:B------:R0:W-:Y:S04]  /*6bb0*/  STL [R1+0x14], R163 ;  /* 0x000014a301007387 */ /* 0x0001e80000100800 */
[----:B------:R0:W-:Y:S01]  /*6bc0*/  STL [R1+0x20], R183 ;  /* 0x000020b701007387 */ /* 0x0001e20000100800 */
[----:B------:R-:W-:Y:S01]  /*6bd0*/  FADD.FTZ R245, R245, R249 ;  /* 0x000000f9f5f57221 */ /* 0x000fe20000010000 */
[----:B------:R-:W-:Y:S02]  /*6be0*/  MOV R249, 0xffffffff ;  /* 0xffffffff00f97802 */ /* 0x000fe40000000f00 */
[----:B------:R0:W-:Y:S04]  /*6bf0*/  STL [R1], R242 ;  /* 0x000000f201007387 */ /* 0x0001e80000100800 */
[----:B------:R0:W-:Y:S02]  /*6c00*/  STL [R1+0x1c], R246 ;  /* 0x00001cf601007387 */ /* 0x0001e40000100800 */
[----:B0-----:R-:W-:Y:S05]  /*6c10*/  WARPSYNC.COLLECTIVE R249, `(.L_x_12549) ;  /* 0x00000000f9087348 */ /* 0x001fea0003c00000 */
[----:B------:R1:W2:Y:S02]  /*6c20*/  SHFL.DOWN P3, R249, R252, R251, R250 ;  /* 0x080000fbfcf97389 */ /* 0x0002a400000600fa */
[----:B012---:R-:W-:Y:S01]  /*6c30*/  ENDCOLLECTIVE ;  /* 0x000000000000791b */ /* 0x007fe20003800000 */
.L_x_12549:
[----:B------:R-:W-:Y:S01]  /*6c40*/  HFMA2.MMA R251, -RZ, RZ, 0, 4.76837158203125e-07 ;  /* 0x00000008fffb7435 */ /* 0x000fe200000001ff */
[----:B------:R-:W-:Y:S01]  /*6c50*/  MOV R252, R245 ;  /* 0x000000f500fc7202 */ /* 0x000fe20000000f00 */
[----:B------:R-:W-:Y:S01]  /*6c60*/  FADD.FTZ R248, R248, R249 ;  /* 0x000000f9f8f87221 */ /* 0x000fe20000010000 */
[----:B------:R-:W-:-:S08]  /*6c70*/  MOV R249, 0xffffffff ;  /* 0xffffffff00f97802 */ /* 0x000fd00000000f00 */
[----:B------:R-:W-:Y:S05]  /*6c80*/  WARPSYNC.COLLECTIVE R249, `(.L_x_12550) ;  /* 0x00000000f9087348 */ /* 0x000fea0003c00000 */
[----:B------:R0:W1:Y:S02]  /*6c90*/  SHFL.DOWN P3, R249, R252, R251, R250 ;  /* 0x080000fbfcf97389 */ /* 0x00006400000600fa */
[----:B01----:R-:W-:Y:S01]  /*6ca0*/  ENDCOLLECTIVE ;  /* 0x000000000000791b */ /* 0x003fe20003800000 */
.L_x_12550:
[----:B------:R-:W-:Y:S01]  /*6cb0*/  MOV R252, R248 ;  /* 0x000000f800fc7202 */ /* 0x000fe20000000f00 */
[----:B------:R-:W-:Y:S01]  /*6cc0*/  FADD.FTZ R245, R245, R249 ;  /* 0x000000f9f5f57221 */ /* 0x000fe20000010000 */
[----:B------:R-:W-:-:S07]  /*6cd0*/  MOV R249, 0xffffffff ;  /* 0xffffffff00f97802 */ /* 0x000fce0000000f00 */
[----:B------:R-:W-:Y:S05]  /*6ce0*/  WARPSYNC.COLLECTIVE R249, `(.L_x_12551) ;  /* 0x00000000f9087348 */ /* 0x000fea0003c00000 */
[----:B------:R0:W1:Y:S02]  /*6cf0*/  SHFL.DOWN P3, R249, R252, R251, R250 ;  /* 0x080000fbfcf97389 */ /* 0x00006400000600fa */
[----:B01----:R-:W-:Y:S01]  /*6d00*/  ENDCOLLECTIVE ;  /* 0x000000000000791b */ /* 0x003fe20003800000 */
.L_x_12551:
[----:B------:R-:W-:Y:S01]  /*6d10*/  HFMA2.MMA R251, -RZ, RZ, 0, 2.384185791015625e-07 ;  /* 0x00000004fffb7435 */ /* 0x000fe200000001ff */
[----:B------:R-:W-:Y:S01]  /*6d20*/  MOV R252, R245 ;  /* 0x000000f500fc7202 */ /* 0x000fe20000000f00 */
[----:B------:R-:W-:Y:S01]  /*6d30*/  FADD.FTZ R248, R248, R249 ;  /* 0x000000f9f8f87221 */ /* 0x000fe20000010000 */
[----:B------:R-:W-:-:S08]  /*6d40*/  MOV R249, 0xffffffff ;  /* 0xffffffff00f97802 */ /* 0x000fd00000000f00 */
[----:B------:R-:W-:Y:S05]  /*6d50*/  WARPSYNC.COLLECTIVE R249, `(.L_x_12552) ;  /* 0x00000000f9087348 */ /* 0x000fea0003c00000 */
[----:B------:R0:W1:Y:S02]  /*6d60*/  SHFL.DOWN P3, R249, R252, R251, R250 ;  /* 0x080000fbfcf97389 */ /* 0x00006400000600fa */
[----:B01----:R-:W-:Y:S01]  /*6d70*/  ENDCOLLECTIVE ;  /* 0x000000000000791b */ /* 0x003fe20003800000 */
.L_x_12552:
[----:B------:R-:W-:Y:S01]  /*6d80*/  MOV R252, R248 ;  /* 0x000000f800fc7202 */ /* 0x000fe20000000f00 */
[----:B------:R-:W-:Y:S01]  /*6d90*/  FADD.FTZ R245, R245, R249 ;  /* 0x000000f9f5f57221 */ /* 0x000fe20000010000 */
[----:B------:R-:W-:-:S07]  /*6da0*/  MOV R249, 0xffffffff ;  /* 0xffffffff00f97802 */ /* 0x000fce0000000f00 */
[----:B------:R-:W-:Y:S05]  /*6db0*/  WARPSYNC.COLLECTIVE R249, `(.L_x_12553) ;  /* 0x00000000f9087348 */ /* 0x000fea0003c00000 */
[----:B------:R0:W1:Y:S02]  /*6dc0*/  SHFL.DOWN P3, R249, R252, R251, R250 ;  /* 0x080000fbfcf97389 */ /* 0x00006400000600fa */
[----:B01----:R-:W-:Y:S01]  /*6dd0*/  ENDCOLLECTIVE ;  /* 0x000000000000791b */ /* 0x003fe20003800000 */
.L_x_12553:
[----:B------:R-:W-:Y:S01]  /*6de0*/  HFMA2.MMA R251, -RZ, RZ, 0, 1.1920928955078125e-07 ;  /* 0x00000002fffb7435 */ /* 0x000fe200000001ff */
[----:B------:R-:W-:Y:S01]  /*6df0*/  MOV R252, R245 ;  /* 0x000000f500fc7202 */ /* 0x000fe20000000f00 */
[----:B------:R-:W-:Y:S01]  /*6e00*/  FADD.FTZ R248, R248, R249 ;  /* 0x000000f9f8f87221 */ /* 0x000fe20000010000 */
[----:B------:R-:W-:-:S08]  /*6e10*/  MOV R249, 0xffffffff ;  /* 0xffffffff00f97802 */ /* 0x000fd00000000f00 */
[----:B------:R-:W-:Y:S05]  /*6e20*/  WARPSYNC.COLLECTIVE R249, `(.L_x_12554) ;  /* 0x00000000f9087348 */ /* 0x000fea0003c00000 */
[----:B------:R0:W1:Y:S02]  /*6e30*/  SHFL.DOWN P3, R249, R252, R251, R250 ;  /* 0x080000fbfcf97389 */ /* 0x00006400000600fa */
[----:B01----:R-:W-:Y:S01]  /*6e40*/  ENDCOLLECTIVE ;  /* 0x000000000000791b */ /* 0x003fe20003800000 */
.L_x_12554:
[----:B------:R-:W-:Y:S01]  /*6e50*/  MOV R252, R248 ;  /* 0x000000f800fc7202 */ /* 0x000fe20000000f00 */
[----:B------:R-:W-:Y:S01]  /*6e60*/  FADD.FTZ R245, R245, R249 ;  /* 0x000000f9f5f57221 */ /* 0x000fe20000010000 */
[----:B------:R-:W-:-:S07]  /*6e70*/  MOV R249, 0xffffffff ;  /* 0xffffffff00f97802 */ /* 0x000fce0000000f00 */
[----:B------:R-:W-:Y:S05]  /*6e80*/  WARPSYNC.COLLECTIVE R249, `(.L_x_12555) ;  /* 0x00000000f9087348 */ /* 0x000fea0003c00000 */
[----:B------:R0:W1:Y:S02]  /*6e90*/  SHFL.DOWN P3, R249, R252, R251, R250 ;  /* 0x080000fbfcf97389 */ /* 0x00006400000600fa */
[----:B01----:R-:W-:Y:S01]  /*6ea0*/  ENDCOLLECTIVE ;  /* 0x000000000000791b */ /* 0x003fe20003800000 */
.L_x_12555:
[----:B------:R-:W-:Y:S01]  /*6eb0*/  HFMA2.MMA R251, -RZ, RZ, 0, 5.9604644775390625e-08 ;  /* 0x00000001fffb7435 */ /* 0x000fe200000001ff */
[----:B------:R-:W-:Y:S01]  /*6ec0*/  MOV R252, R245 ;  /* 0x000000f500fc7202 */ /* 0x000fe20000000f00 */
[----:B------:R-:W-:Y:S01]  /*6ed0*/  FADD.FTZ R248, R248, R249 ;  /* 0x000000f9f8f87221 */ /* 0x000fe20000010000 */
[----:B------:R-:W-:-:S08]  /*6ee0*/  MOV R249, 0xffffffff ;  /* 0xffffffff00f97802 */ /* 0x000fd00000000f00 */
[----:B------:R-:W-:Y:S05]  /*6ef0*/  WARPSYNC.COLLECTIVE R249, `(.L_x_12556) ;  /* 0x00000000f9087348 */ /* 0x000fea0003c00000 */
[----:B------:R0:W1:Y:S02]  /*6f00*/  SHFL.DOWN P3, R249, R252, R251, R250 ;  /* 0x080000fbfcf97389 */ /* 0x00006400000600fa */
[----:B01----:R-:W-:Y:S01]  /*6f10*/  ENDCOLLECTIVE ;  /* 0x000000000000791b */ /* 0x003fe20003800000 */
.L_x_12556:
[----:B------:R-:W-:Y:S02]  /*6f20*/  MOV R252, R248 ;  /* 0x000000f800fc7202 */ /* 0x000fe40000000f00 */
[----:B------:R-:W-:Y:S02]  /*6f30*/  MOV R244, R249 ;  /* 0x000000f900f47202 */ /* 0x000fe40000000f00 */
[----:B------:R-:W-:-:S07]  /*6f40*/  MOV R249, 0xffffffff ;  /* 0xffffffff00f97802 */ /* 0x000fce0000000f00 */
[----:B------:R-:W-:Y:S05]  /*6f50*/  WARPSYNC.COLLECTIVE R249, `(.L_x_12557) ;  /* 0x00000000f9087348 */ /* 0x000fea0003c00000 */
[----:B------:R0:W1:Y:S02]  /*6f60*/  SHFL.DOWN P3, R249, R252, R251, R250 ;  /* 0x080000fbfcf97389 */ /* 0x00006400000600fa */
[----:B01----:R-:W-:Y:S01]  /*6f70*/  ENDCOLLECTIVE ;  /* 0x000000000000791b */ /* 0x003fe20003800000 */
.L_x_12557:
[----:B------:R-:W-:Y:S02]  /*6f80*/  MOV R250, R158 ;  /* 0x0000009e00fa7202 */ /* 0x000fe40000000f00 */
[----:B------:R-:W-:Y:S02]  /*6f90*/  MOV R252, R162 ;  /* 0x000000a200fc7202 */ /* 0x000fe40000000f00 */
[----:B------:R-:W-:Y:S01]  /*6fa0*/  MOV R251, R182 ;  /* 0x000000b600fb7202 */ /* 0x000fe20000000f00 */
[----:B------:R-:W-:Y:S06]  /*6fb0*/  BRA `(.L_x_12558) ;  /* 0xffffffc000ac7947 */ /* 0x000fec000383ffff */
.L_x_12559:
        /* <DEDUP_REMOVED lines=12> */
.L_x_16625:


//--------------------- .text._ZN10layer_norm22ln_bwd_finalize_kernelINS_22Kernel_traits_finalizeILj5120Ef6__halffS2_fjLb1ELj1024ELj4ENS_18Kernel_traits_baseILj5120EfS2_fS2_fjLj1024EEEEELb1ELb0EEEvNS_9BwdParamsE --------------------------
	.section	.text._ZN10layer_norm22ln_bwd_finalize_kernelINS_22Kernel_traits_finalizeILj5120Ef6__halffS2_fjLb1ELj1024ELj4ENS_18Kernel_traits_baseILj5120EfS2_fS2_fjLj1024EEEEELb1ELb0EEEvNS_9BwdParamsE,"ax",@progbits
	.align	128
        .global         _ZN10layer_norm22ln_bwd_finalize_kernelINS_22Kernel_traits_finalizeILj5120Ef6__halffS2_fjLb1ELj1024ELj4ENS_18Kernel_traits_baseILj5120EfS2_fS2_fjLj1024EEEEELb1ELb0EEEvNS_9BwdParamsE
        .type           _ZN10layer_norm22ln_bwd_finalize_kernelINS_22Kernel_traits_finalizeILj5120Ef6__halffS2_fjLb1ELj1024ELj4ENS_18Kernel_traits_baseILj5120EfS2_fS2_fjLj1024EEEEELb1ELb0EEEvNS_9BwdParamsE,@function
        .size           _ZN10layer_norm22ln_bwd_finalize_kernelINS_22Kernel_traits_finalizeILj5120Ef6__halffS2_fjLb1ELj1024ELj4ENS_18Kernel_traits_baseILj5120EfS2_fS2_fjLj1024EEEEELb1ELb0EEEvNS_9BwdParamsE,(.L_x_16626 - _ZN10layer_norm22ln_bwd_finalize_kernelINS_22Kernel_traits_finalizeILj5120Ef6__halffS2_fjLb1ELj1024ELj4ENS_18Kernel_traits_baseILj5120EfS2_fS2_fjLj1024EEEEELb1ELb0EEEvNS_9BwdParamsE)
        .other          _ZN10layer_norm22ln_bwd_finalize_kernelINS_22Kernel_traits_finalizeILj5120Ef6__halffS2_fjLb1ELj1024ELj4ENS_18Kernel_traits_baseILj5120EfS2_fS2_fjLj1024EEEEELb1ELb0EEEvNS_9BwdParamsE,@"STO_CUDA_ENTRY STV_DEFAULT"
_ZN10layer_norm22ln_bwd_finalize_kernelINS_22Kernel_traits_finalizeILj5120Ef6__halffS2_fjLb1ELj1024ELj4ENS_18Kernel_traits_baseILj5120EfS2_fS2_fjLj1024EEEEELb1ELb0EEEvNS_9BwdParamsE:
.text._ZN10layer_norm22ln_bwd_finalize_kernelINS_22Kernel_traits_finalizeILj5120Ef6__halffS2_fjLb1ELj1024ELj4ENS_18Kernel_traits_baseILj5120EfS2_fS2_fjLj1024EEEEELb1ELb0EEEvNS_9BwdParamsE:
        /* <DEDUP_REMOVED lines=24> */
.L_x_12572:
        /* <DEDUP_REMOVED lines=36> */
.L_x_12564:
        /* <DEDUP_REMOVED lines=49> */
.L_x_12563:
[----:B------:R-:W-:Y:S05]  /*06d0*/  BSYNC B1 ;  /* 0x0000000000017941 */ /* 0x000fea0003800000 */
.L_x_12562:
        /* <DEDUP_REMOVED lines=31> */
.L_x_12566:
[----:B------:R-:W-:Y:S05]  /*08d0*/  BSYNC B1 ;  /* 0x0000000000017941 */ /* 0x000fea0003800000 */
.L_x_12565:
        /* <DEDUP_REMOVED lines=16> */
.L_x_12567:
[----:B------:R-:W-:Y:S05]  /*09e0*/  BSYNC B1 ;  /* 0x0000000000017941 */ /* 0x000fea0003800000 */
.L_x_12561:
[----:B------:R-:W-:Y:S05]  /*09f0*/  BSYNC B0 ;  /* 0x0000000000007941 */ /* 0x000fea0003800000 */
.L_x_12560:
        /* <DEDUP_REMOVED lines=40> */
.L_x_12588:
        /* <DEDUP_REMOVED lines=8> */
.L_x_12568:
        /* <DEDUP_REMOVED lines=20> */
.L_x_12571:
[----:B------:R-:W-:Y:S05]  /*0e40*/  BSYNC B0 ;  /* 0x0000000000007941 */ /* 0x000fea0003800000 */
.L_x_12570:
[C---:B------:R-:W-:Y:S01]  /*0e50*/  ISETP.GT.U32.AND P1, PT, R4.reuse, -0x1401, PT ;  /* 0xffffebff0400780c */ /* 0x040fe20003f24070 */
[----:B------:R-:W-:Y:S01]  /*0e60*/  VIADD R4, R4, 0x1400 ;  /* 0x0000140004047836 */ /* 0x000fe20000000000 */
[----:B------:R-:W-:-:S11]  /*0e70*/  IADD3 R5, R5, 0xa00, RZ ;  /* 0x00000a0005057810 */ /* 0x000fd60007ffe0ff */
[----:B------:R-:W-:Y:S05]  /*0e80*/  @P1 BRA `(.L_x_12572) ;  /* 0xfffffff000bc1947 */ /* 0x000fea000383ffff */
[----:B------:R-:W-:Y:S05]  /*0e90*/  EXIT ;  /* 0x000000000000794d */ /* 0x000fea0003800000 */
.L_x_12569:
[----:B0-----:R-:W-:Y:S01]  /*0ea0*/  HFMA2.MMA R24, -RZ, RZ, 0, 5.9604644775390625e-08 ;  /* 0x00000001ff187435 */ /* 0x001fe200000001ff */
[----:B----4-:R-:W-:Y:S02]  /*0eb0*/  MOV R23, R10 ;  /* 0x0000000a00177202 */ /* 0x010fe40000000f00 */
[----:B------:R-:W-:Y:S02]  /*0ec0*/  MOV R25, 0x1f ;  /* 0x0000001f00197802 */ /* 0x000fe40000000f00 */
[----:B------:R-:W-:-:S07]  /*0ed0*/  MOV R20, 0xffffffff ;  /* 0xffffffff00147802 */ /* 0x000fce0000000f00 */
[----:B-123--:R-:W-:Y:S05]  /*0ee0*/  WARPSYNC.COLLECTIVE R20, `(.L_x_12573) ;  /* 0x0000000014087348 */ /* 0x00efea0003c00000 */
[----:B------:R0:W4:Y:S02]  /*0ef0*/  SHFL.BFLY P2, R22, R23, R24, R25 ;  /* 0x0c00001817167389 */ /* 0x0001240000040019 */
[----:B01234-:R-:W-:Y:S01]  /*0f00*/  ENDCOLLECTIVE ;  /* 0x000000000000791b */ /* 0x01ffe20003800000 */
.L_x_12573:
[----:B------:R-:W-:Y:S01]  /*0f10*/  IMAD.MOV.U32 R24, RZ, RZ, 0x2 ;  /* 0x00000002ff187424 */ /* 0x000fe200078e00ff */
[----:B------:R-:W-:-:S05]  /*0f20*/  MOV R11, R22 ;  /* 0x00000016000b7202 */ /* 0x000fca0000000f00 */
[----:B------:R-:W-:-:S05]  /*0f30*/  FADD.FTZ R11, R10, R11 ;  /* 0x0000000b0a0b7221 */ /* 0x000fca0000010000 */
[----:B------:R-:W-:-:S07]  /*0f40*/  MOV R23, R11 ;  /* 0x0000000b00177202 */ /* 0x000fce0000000f00 */
[----:B------:R-:W-:Y:S05]  /*0f50*/  WARPSYNC.COLLECTIVE R20, `(.L_x_12574) ;  /* 0x0000000014087348 */ /* 0x000fea0003c00000 */
[----:B------:R0:W1:Y:S02]  /*0f60*/  SHFL.BFLY P2, R22, R23, R24, R25 ;  /* 0x0c00001817167389 */ /* 0x0000640000040019 */
[----:B01----:R-:W-:Y:S01]  /*0f70*/  ENDCOLLECTIVE ;  /* 0x000000000000791b */ /* 0x003fe20003800000 */
.L_x_12574:
[----:B------:R-:W-:Y:S01]  /*0f80*/  HFMA2.MMA R24, -RZ, RZ, 0, 2.384185791015625e-07 ;  /* 0x00000004ff187435 */ /* 0x000fe200000001ff */
[----:B------:R-:W-:-:S05]  /*0f90*/  MOV R14, R22 ;  /* 0x00000016000e7202 */ /* 0x000fca0000000f00 */
[----:B------:R-:W-:-:S05]  /*0fa0*/  FADD.FTZ R14, R11, R14 ;  /* 0x0000000e0b0e7221 */ /* 0x000fca0000010000 */
[----:B------:R-:W-:-:S07]  /*0fb0*/  MOV R23, R14 ;  /* 0x0000000e00177202 */ /* 0x000fce0000000f00 */
[----:B------:R-:W-:Y:S05]  /*0fc0*/  WARPSYNC.COLLECTIVE R20, `(.L_x_12575) ;  /* 0x0000000014087348 */ /* 0x000fea0003c00000 */
[----:B------:R0:W1:Y:S02]  /*0fd0*/  SHFL.BFLY P2, R22, R23, R24, R25 ;  /* 0x0c00001817167389 */ /* 0x0000640000040019 */
[----:B01----:R-:W-:Y:S01]  /*0fe0*/  ENDCOLLECTIVE ;  /* 0x000000000000791b */ /* 0x003fe20003800000 */
.L_x_12575:
[----:B------:R-:W-:Y:S01]  /*0ff0*/  HFMA2.MMA R24, -RZ, RZ, 0, 4.76837158203125e-07 ;  /* 0x00000008ff187435 */ /* 0x000fe200000001ff */
[----:B------:R-:W-:-:S05]  /*1000*/  MOV R13, R22 ;  /* 0x00000016000d7202 */ /* 0x000fca0000000f00 */
[----:B------:R-:W-:-:S05]  /*1010*/  FADD.FTZ R13, R14, R13 ;  /* 0x0000000d0e0d7221 */ /* 0x000fca0000010000 */
[----:B------:R-:W-:-:S07]  /*1020*/  MOV R23, R13 ;  /* 0x0000000d00177202 */ /* 0x000fce0000000f00 */
[----:B------:R-:W-:Y:S05]  /*1030*/  WARPSYNC.COLLECTIVE R20, `(.L_x_12576) ;  /* 0x0000000014087348 */ /* 0x000fea0003c00000 */
[----:B------:R0:W1:Y:S02]  /*1040*/  SHFL.BFLY P2, R22, R23, R24, R25 ;  /* 0x0c00001817167389 */ /* 0x0000640000040019 */
[----:B01----:R-:W-:Y:S01]  /*1050*/  ENDCOLLECTIVE ;  /* 0x000000000000791b */ /* 0x003fe20003800000 */
.L_x_12576:
[----:B------:R-:W-:Y:S01]  /*1060*/  HFMA2.MMA R24, -RZ, RZ, 0, 9.5367431640625e-07 ;  /* 0x00000010ff187435 */ /* 0x000fe200000001ff */
[----:B------:R-:W-:-:S05]  /*1070*/  MOV R10, R22 ;  /* 0x00000016000a7202 */ /* 0x000fca0000000f00 */
[----:B------:R-:W-:-:S04]  /*1080*/  FADD.FTZ R11, R13, R10 ;  /* 0x0000000a0d0b7221 */ /* 0x000fc80000010000 */
[----:B------:R-:W-:-:S07]  /*1090*/  IMAD.MOV.U32 R23, RZ, RZ, R11 ;  /* 0x000000ffff177224 */ /* 0x000fce00078e000b */
[----:B------:R-:W-:Y:S05]  /*10a0*/  WARPSYNC.COLLECTIVE R20, `(.L_x_12577) ;  /* 0x0000000014087348 */ /* 0x000fea0003c00000 */
[----:B------:R0:W1:Y:S02]  /*10b0*/  SHFL.BFLY P2, R22, R23, R24, R25 ;  /* 0x0c00001817167389 */ /* 0x0000640000040019 */
[----:B01----:R-:W-:Y:S01]  /*10c0*/  ENDCOLLECTIVE ;  /* 0x000000000000791b */ /* 0x003fe20003800000 */
.L_x_12577:
[----:B------:R-:W-:Y:S01]  /*10d0*/  HFMA2.MMA R24, -RZ, RZ, 0, 5.9604644775390625e-08 ;  /* 0x00000001ff187435 */ /* 0x000fe200000001ff */
[----:B------:R-:W-:Y:S02]  /*10e0*/  MOV R23, R12 ;  /* 0x0000000c00177202 */ /* 0x000fe40000000f00 */
[----:B------:R-:W-:-:S08]  /*10f0*/  MOV R10, R22 ;  /* 0x00000016000a7202 */ /* 0x000fd00000000f00 */
[----:B------:R-:W-:Y:S05]  /*1100*/  WARPSYNC.COLLECTIVE R20, `(.L_x_12578) ;  /* 0x0000000014087348 */ /* 0x000fea0003c00000 */
[----:B------:R0:W1:Y:S02]  /*1110*/  SHFL.BFLY P2, R22, R23, R24, R25 ;  /* 0x0c00001817167389 */ /* 0x0000640000040019 */
[----:B01----:R-:W-:Y:S01]  /*1120*/  ENDCOLLECTIVE ;  /* 0x000000000000791b */ /* 0x003fe20003800000 */
.L_x_12578:
[----:B------:R-:W-:Y:S01]  /*1130*/  HFMA2.MMA R24, -RZ, RZ, 0, 1.1920928955078125e-07 ;  /* 0x00000002ff187435 */ /* 0x000fe200000001ff */
[----:B------:R-:W-:-:S05]  /*1140*/  MOV R13, R22 ;  /* 0x00000016000d7202 */ /* 0x000fca0000000f00 */
[----:B------:R-:W-:-:S05]  /*1150*/  FADD.FTZ R15, R12, R13 ;  /* 0x0000000d0c0f7221 */ /* 0x000fca0000010000 */
[----:B------:R-:W-:-:S07]  /*1160*/  MOV R23, R15 ;  /* 0x0000000f00177202 */ /* 0x000fce0000000f00 */
[----:B------:R-:W-:Y:S05]  /*1170*/  WARPSYNC.COLLECTIVE R20, `(.L_x_12579) ;  /* 0x0000000014087348 */ /* 0x000fea0003c00000 */
[----:B------:R0:W1:Y:S02]  /*1180*/  SHFL.BFLY P2, R22, R23, R24, R25 ;  /* 0x0c00001817167389 */ /* 0x0000640000040019 */
[----:B01----:R-:W-:Y:S01]  /*1190*/  ENDCOLLECTIVE ;  /* 0x000000000000791b */ /* 0x003fe20003800000 */
.L_x_12579:
[----:B------:R-:W-:Y:S01]  /*11a0*/  HFMA2.MMA R24, -RZ, RZ, 0, 2.384185791015625e-07 ;  /* 0x00000004ff187435 */ /* 0x000fe200000001ff */
[----:B------:R-:W-:-:S04]  /*11b0*/  IMAD.MOV.U32 R16, RZ, RZ, R22 ;  /* 0x000000ffff107224 */ /* 0x000fc800078e0016 */
[----:B------:R-:W-:-:S05]  /*11c0*/  FADD.FTZ R16, R15, R16 ;  /* 0x000000100f107221 */ /* 0x000fca0000010000 */
[----:B------:R-:W-:-:S07]  /*11d0*/  MOV R23, R16 ;  /* 0x0000001000177202 */ /* 0x000fce0000000f00 */
[----:B------:R-:W-:Y:S05]  /*11e0*/  WARPSYNC.COLLECTIVE R20, `(.L_x_12580) ;  /* 0x0000000014087348 */ /* 0x000fea0003c00000 */
[----:B------:R0:W1:Y:S02]  /*11f0*/  SHFL.BFLY P2, R22, R23, R24, R25 ;  /* 0x0c00001817167389 */ /* 0x0000640000040019 */
[----:B01----:R-:W-:Y:S01]  /*1200*/  ENDCOLLECTIVE ;  /* 0x000000000000791b */ /* 0x003fe20003800000 */
.L_x_12580:
[----:B------:R-:W-:Y:S01]  /*1210*/  HFMA2.MMA R24, -RZ, RZ, 0, 4.76837158203125e-07 ;  /* 0x00000008ff187435 */ /* 0x000fe200000001ff */
[----:B------:R-:W-:-:S05]  /*1220*/  MOV R17, R22 ;  /* 0x0000001600117202 */ /* 0x000fca0000000f00 */
[----:B------:R-:W-:-:S05]  /*1230*/  FADD.FTZ R17, R16, R17 ;  /* 0x0000001110117221 */ /* 0x000fca0000010000 */
[----:B------:R-:W-:-:S07]  /*1240*/  MOV R23, R17 ;  /* 0x0000001100177202 */ /* 0x000fce0000000f00 */
[----:B------:R-:W-:Y:S05]  /*1250*/  WARPSYNC.COLLECTIVE R20, `(.L_x_12581) ;  /* 0x0000000014087348 */ /* 0x000fea0003c00000 */
[----:B------:R0:W1:Y:S02]  /*1260*/  SHFL.BFLY P2, R22, R23, R24, R25 ;  /* 0x0c00001817167389 */ /* 0x0000640000040019 */
[----:B01----:R-:W-:Y:S01]  /*1270*/  ENDCOLLECTIVE ;  /* 0x000000000000791b */ /* 0x003fe20003800000 */
.L_x_12581:
[----:B------:R-:W-:Y:S01]  /*1280*/  IMAD.MOV.U32 R24, RZ, RZ, 0x10 ;  /* 0x00000010ff187424 */ /* 0x000fe200078e00ff */
[----:B------:R-:W-:-:S05]  /*1290*/  MOV R12, R22 ;  /* 0x00000016000c7202 */ /* 0x000fca0000000f00 */
[----:B------:R-:W-:-:S05]  /*12a0*/  FADD.FTZ R12, R17, R12 ;  /* 0x0000000c110c7221 */ /* 0x000fca0000010000 */
[----:B------:R-:W-:-:S07]  /*12b0*/  MOV R23, R12 ;  /* 0x0000000c00177202 */ /* 0x000fce0000000f00 */
[----:B------:R-:W-:Y:S05]  /*12c0*/  WARPSYNC.COLLECTIVE R20, `(.L_x_12582) ;  /* 0x0000000014087348 */ /* 0x000fea0003c00000 */
[----:B------:R0:W1:Y:S02]  /*12d0*/  SHFL.BFLY P2, R22, R23, R24, R25 ;  /* 0x0c00001817167389 */ /* 0x0000640000040019 */
[----:B01----:R-:W-:Y:S01]  /*12e0*/  ENDCOLLECTIVE ;  /* 0x000000000000791b */ /* 0x003fe20003800000 */
.L_x_12582:
[----:B------:R-:W-:Y:S01]  /*12f0*/  HFMA2.MMA R24, -RZ, RZ, 0, 5.9604644775390625e-08 ;  /* 0x00000001ff187435 */ /* 0x000fe200000001ff */
[----:B------:R-:W-:Y:S02]  /*1300*/  MOV R23, R8 ;  /* 0x0000000800177202 */ /* 0x000fe40000000f00 */
[----:B------:R-:W-:-:S08]  /*1310*/  MOV R15, R22 ;  /* 0x00000016000f7202 */ /* 0x000fd00000000f00 */
[----:B------:R-:W-:Y:S05]  /*1320*/  WARPSYNC.COLLECTIVE R20, `(.L_x_12583) ;  /* 0x0000000014087348 */ /* 0x000fea0003c00000 */
[----:B------:R0:W1:Y:S02]  /*1330*/  SHFL.BFLY P2, R22, R23, R24, R25 ;  /* 0x0c00001817167389 */ /* 0x0000640000040019 */
[----:B01----:R-:W-:Y:S01]  /*1340*/  ENDCOLLECTIVE ;  /* 0x000000000000791b */ /* 0x003fe20003800000 */
.L_x_12583:
[----:B------:R-:W-:Y:S01]  /*1350*/  HFMA2.MMA R24, -RZ, RZ, 0, 1.1920928955078125e-07 ;  /* 0x00000002ff187435 */ /* 0x000fe200000001ff */
[----:B------:R-:W-:-:S05]  /*1360*/  MOV R17, R22 ;  /* 0x0000001600117202 */ /* 0x000fca0000000f00 */
[----:B------:R-:W-:-:S05]  /*1370*/  FADD.FTZ R18, R8, R17 ;  /* 0x0000001108127221 */ /* 0x000fca0000010000 */
[----:B------:R-:W-:-:S07]  /*1380*/  MOV R23, R18 ;  /* 0x0000001200177202 */ /* 0x000fce0000000f00 */
[----:B------:R-:W-:Y:S05]  /*1390*/  WARPSYNC.COLLECTIVE R20, `(.L_x_12584) ;  /* 0x0000000014087348 */ /* 0x000fea0003c00000 */
[----:B------:R0:W1:Y:S02]  /*13a0*/  SHFL.BFLY P2, R22, R23, R24, R25 ;  /* 0x0c00001817167389 */ /* 0x0000640000040019 */
[----:B01----:R-:W-:Y:S01]  /*13b0*/  ENDCOLLECTIVE ;  /* 0x000000000000791b */ /* 0x003fe20003800000 */
.L_x_12584:
[----:B------:R-:W-:Y:S01]  /*13c0*/  HFMA2.MMA R24, -RZ, RZ, 0, 2.384185791015625e-07 ;  /* 0x00000004ff187435 */ /* 0x000fe200000001ff */
[----:B------:R-:W-:-:S05]  /*13d0*/  MOV R13, R22 ;  /* 0x00000016000d7202 */ /* 0x000fca0000000f00 */
[----:B------:R-:W-:-:S04]  /*13e0*/  FADD.FTZ R19, R18, R13 ;  /* 0x0000000d12137221 */ /* 0x000fc80000010000 */
[----:B------:R-:W-:-:S07]  /*13f0*/  IMAD.MOV.U32 R23, RZ, RZ, R19 ;  /* 0x000000ffff177224 */ /* 0x000fce00078e0013 */
[----:B------:R-:W-:Y:S05]  /*1400*/  WARPSYNC.COLLECTIVE R20, `(.L_x_12585) ;  /* 0x0000000014087348 */ /* 0x000fea0003c00000 */
[----:B------:R0:W1:Y:S02]  /*1410*/  SHFL.BFLY P2, R22, R23, R24, R25 ;  /* 0x0c00001817167389 */ /* 0x0000640000040019 */
[----:B01----:R-:W-:Y:S01]  /*1420*/  ENDCOLLECTIVE ;  /* 0x000000000000791b */ /* 0x003fe20003800000 */
.L_x_12585:
[----:B------:R-:W-:Y:S01]  /*1430*/  HFMA2.MMA R24, -RZ, RZ, 0, 4.76837158203125e-07 ;  /* 0x00000008ff187435 */ /* 0x000fe200000001ff */
[----:B------:R-:W-:-:S05]  /*1440*/  MOV R8, R22 ;  /* 0x0000001600087202 */ /* 0x000fca0000000f00 */
[----:B------:R-:W-:-:S05]  /*1450*/  FADD.FTZ R8, R19, R8 ;  /* 0x0000000813087221 */ /* 0x000fca0000010000 */
[----:B------:R-:W-:-:S07]  /*1460*/  MOV R23, R8 ;  /* 0x0000000800177202 */ /* 0x000fce0000000f00 */
[----:B------:R-:W-:Y:S05]  /*1470*/  WARPSYNC.COLLECTIVE R20, `(.L_x_12586) ;  /* 0x0000000014087348 */ /* 0x000fea0003c00000 */
[----:B------:R0:W1:Y:S02]  /*1480*/  SHFL.BFLY P2, R22, R23, R24, R25 ;  /* 0x0c00001817167389 */ /* 0x0000640000040019 */
[----:B01----:R-:W-:Y:S01]  /*1490*/  ENDCOLLECTIVE ;  /* 0x000000000000791b */ /* 0x003fe20003800000 */
.L_x_12586:
[----:B------:R-:W-:Y:S01]  /*14a0*/  HFMA2.MMA R24, -RZ, RZ, 0, 9.5367431640625e-07 ;  /* 0x00000010ff187435 */ /* 0x000fe200000001ff */
[----:B------:R-:W-:-:S05]  /*14b0*/  MOV R21, R22 ;  /* 0x0000001600157202 */ /* 0x000fca0000000f00 */
[----:B------:R-:W-:-:S05]  /*14c0*/  FADD.FTZ R21, R8, R21 ;  /* 0x0000001508157221 */ /* 0x000fca0000010000 */
[----:B------:R-:W-:-:S07]  /*14d0*/  MOV R23, R21 ;  /* 0x0000001500177202 */ /* 0x000fce0000000f00 */
[----:B------:R-:W-:Y:S05]  /*14e0*/  WARPSYNC.COLLECTIVE R20, `(.L_x_12587) ;  /* 0x0000000014087348 */ /* 0x000fea0003c00000 */
[----:B------:R0:W1:Y:S02]  /*14f0*/  SHFL.BFLY P2, R22, R23, R24, R25 ;  /* 0x0c00001817167389 */ /* 0x0000640000040019 */
[----:B01----:R-:W-:Y:S01]  /*1500*/  ENDCOLLECTIVE ;  /* 0x000000000000791b */ /* 0x003fe20003800000 */
.L_x_12587:
[----:B------:R-:W-:Y:S01]  /*1510*/  MOV R14, R22 ;  /* 0x00000016000e7202 */ /* 0x000fe20000000f00 */
[----:B------:R-:W-:Y:S06]  /*1520*/  BRA `(.L_x_12588) ;  /* 0xfffffff400d47947 */ /* 0x000fec000383ffff */
.L_x_12589:
        /* <DEDUP_REMOVED lines=13> */
.L_x_16626:


//--------------------- .text._ZN10layer_norm13ln_bwd_kernelINS_13Kernel_traitsIf6__halffS2_fjLj5120ELj1ELj1ELj4ELj16ENS_18Kernel_traits_baseILj5120EfS2_fS2_fjLj128EEEEELb1ELb1ELb1ELb0EEEvNS_9BwdParamsE --------------------------
	.section	.text._ZN10layer_norm13ln_bwd_kernelINS_13Kernel_traitsIf6__halffS2_fjLj5120ELj1ELj1ELj4ELj16ENS_18Kernel_traits_baseILj5120EfS2_fS2_fjLj128EEEEELb1ELb1ELb1ELb0EEEvNS_9BwdParamsE,"ax",@progbits
	.align	128
        .global         _ZN10layer_norm13ln_bwd_kernelINS_13Kernel_traitsIf6__halffS2_fjLj5120ELj1ELj1ELj4ELj16ENS_18Kernel_traits_baseILj5120EfS2_fS2_fjLj128EEEEELb1ELb1ELb1ELb0EEEvNS_9BwdParamsE
        .type           _ZN10layer_norm13ln_bwd_kernelINS_13Kernel_traitsIf6__halffS2_fjLj5120ELj1ELj1ELj4ELj16ENS_18Kernel_traits_baseILj5120EfS2_fS2_fjLj128EEEEELb1ELb1ELb1ELb0EEEvNS_9BwdParamsE,@function
        .size           _ZN10layer_norm13ln_bwd_kernelINS_13Kernel_traitsIf6__halffS2_fjLj5120ELj1ELj1ELj4ELj16ENS_18Kernel_traits_baseILj5120EfS2_fS2_fjLj128EEEEELb1ELb1ELb1ELb0EEEvNS_9BwdParamsE,(.L_x_16627 - _ZN10layer_norm13ln_bwd_kernelINS_13Kernel_traitsIf6__halffS2_fjLj5120ELj1ELj1ELj4ELj16ENS_18Kernel_traits_baseILj5120EfS2_fS2_fjLj128EEEEELb1ELb1ELb1ELb0EEEvNS_9BwdParamsE)
        .other          _ZN10layer_norm13ln_bwd_kernelINS_13Kernel_traitsIf6__halffS2_fjLj5120ELj1ELj1ELj4ELj16ENS_18Kernel_traits_baseILj5120EfS2_fS2_fjLj128EEEEELb1ELb1ELb1ELb0EEEvNS_9BwdParamsE,@"STO_CUDA_ENTRY STV_DEFAULT"
_ZN10layer_norm13ln_bwd_kernelINS_13Kernel_traitsIf6__halffS2_fjLj5120ELj1ELj1ELj4ELj16ENS_18Kernel_traits_baseILj5120EfS2_fS2_fjLj128EEEEELb1ELb1ELb1ELb0EEEvNS_9BwdParamsE:
.text._ZN10layer_norm13ln_bwd_kernelINS_13Kernel_traitsIf6__halffS2_fjLj5120ELj1ELj1ELj4ELj16ENS_18Kernel_traits_baseILj5120EfS2_fS2_fjLj128EEEEELb1ELb1ELb1ELb0EEEvNS_9BwdParamsE:
        /* <DEDUP_REMOVED lines=218> */
.L_x_12791:
        /* <DEDUP_REMOVED lines=44> */
.L_x_12594:
[----:B------:R-:W-:Y:S05]  /*1060*/  BSYNC B1 ;  /* 0x0000000000017941 */ /* 0x000fea0003800000 */
.L_x_12593:
        /* <DEDUP_REMOVED lines=12> */
.L_x_12596:
[----:B------:R-:W-:Y:S05]  /*1130*/  BSYNC B1 ;  /* 0x0000000000017941 */ /* 0x000fea0003800000 */
.L_x_12595:
        /* <DEDUP_REMOVED lines=12> */
.L_x_12598:
[----:B------:R-:W-:Y:S05]  /*1200*/  BSYNC B1 ;  /* 0x0000000000017941 */ /* 0x000fea0003800000 */
.L_x_12597:
        /* <DEDUP_REMOVED lines=12> */
.L_x_12600:
[----:B------:R-:W-:Y:S05]  /*12d0*/  BSYNC B1 ;  /* 0x0000000000017941 */ /* 0x000fea0003800000 */
.L_x_12599:
        /* <DEDUP_REMOVED lines=14> */
.L_x_12592:
        /* <DEDUP_REMOVED lines=18> */
[----:B------:R-:W0:Y:S01]  /*14e0*/  LDC.U8 R204, c[0x0][0x2a0] ;  /* 0x0000a800ffcc7b82 */ /* 0x000e220000000000 */
        /* <DEDUP_REMOVED lines=8> */
[----:B------:R-:W5:Y:S01]  /*1570*/  @P5 LDG.E.128 R144, desc[UR4][R200.64+0x10] ;  /* 0x00001004c8905981 */ /* 0x000f62000c1e1d00 */
[----:B0-----:R-:W-:-:S02]  /*1580*/  ISETP.NE.AND P5, PT, R204, RZ, PT ;  /* 0x000000ffcc00720c */ /* 0x001fc40003fa5270 */
[----:B------:R-:W0:Y:S01]  /*1590*/  LDC.64 R204, c[0x0][0x238] ;  /* 0x00008e00ffcc7b82 */ /* 0x000e220000000a00 */
[----:B------:R4:W-:Y:S01]  /*15a0*/  STL [R1+0x1e0], R2 ;  /* 0x0001e00201007387 */ /* 0x0009e20000100800 */
[----:B------:R-:W-:-:S03]  /*15b0*/  FSEL R0, R215, RZ, !P5 ;  /* 0x000000ffd7007208 */ /* 0x000fc60006800000 */
[----:B-1----:R-:W4:Y:S01]  /*15c0*/  LDL R7, [R1+0x1b4] ;  /* 0x0001b40001077983 */ /* 0x002f220000100800 */
[----:B--2---:R-:W-:-:S03]  /*15d0*/  IMAD.WIDE.U32 R14, R212, 0x10, R14 ;  /* 0x00000010d40e7825 */ /* 0x004fc600078e000e */
[----:B---3--:R-:W2:Y:S04]  /*15e0*/  LDL R3, [R1+0x1bc] ;  /* 0x0001bc0001037983 */ /* 0x008ea80000100800 */
[----:B------:R1:W3:Y:S02]  /*15f0*/  LDG.E.128 R208, desc[UR4][R14.64] ;  /* 0x000000040ed07981 */ /* 0x0002e4000c1e1d00 */
[----:B-1----:R-:W1:Y:S01]  /*1600*/  LDC.64 R14, c[0x0][0x240] ;  /* 0x00009000ff0e7b82 */ /* 0x002e620000000a00 */
[----:B0-----:R-:W-:-:S05]  /*1610*/  IMAD.WIDE.U32 R204, R9, 0x20, R204 ;  /* 0x0000002009cc7825 */ /* 0x001fca00078e00cc */
[----:B------:R-:W4:Y:S04]  /*1620*/  LDG.E.128 R200, desc[UR4][R204.64] ;  /* 0x00000004ccc87981 */ /* 0x000f28000c1e1d00 */
[----:B------:R-:W2:Y:S01]  /*1630*/  LDG.E.128 R204, desc[UR4][R204.64+0x10] ;  /* 0x00001004cccc7981 */ /* 0x000ea2000c1e1d00 */
[C---:B----4-:R-:W-:Y:S01]  /*1640*/  FADD.FTZ R214, -R0.reuse, R200 ;  /* 0x000000c800d67221 */ /* 0x050fe20000010100 */
[C---:B------:R-:W-:Y:S01]  /*1650*/  FADD.FTZ R10, -R0.reuse, R203 ;  /* 0x000000cb000a7221 */ /* 0x040fe20000010100 */
[C---:B------:R-:W-:Y:S01]  /*1660*/  FADD.FTZ R213, -R0.reuse, R201 ;  /* 0x000000c900d57221 */ /* 0x040fe20000010100 */
[----:B------:R-:W-:Y:S02]  /*1670*/  FADD.FTZ R202, -R0, R202 ;  /* 0x000000ca00ca7221 */ /* 0x000fe40000010100 */
[----:B------:R-:W-:-:S02]  /*1680*/  FMUL.FTZ R2, R5, R10 ;  /* 0x0000000a05027220 */ /* 0x000fc40000410000 */
[----:B------:R-:W4:Y:S01]  /*1690*/  LDL R10, [R1+0x1b0] ;  /* 0x0001b000010a7983 */ /* 0x000f220000100800 */
[C---:B--2---:R-:W-:Y:S01]  /*16a0*/  FADD.FTZ R201, -R0.reuse, R204 ;  /* 0x000000cc00c97221 */ /* 0x044fe20000010100 */
[C---:B------:R-:W-:Y:S01]  /*16b0*/  FADD.FTZ R200, -R0.reuse, R205 ;  /* 0x000000cd00c87221 */ /* 0x040fe20000010100 */
[C---:B------:R-:W-:Y:S01]  /*16c0*/  FADD.FTZ R206, -R0.reuse, R206 ;  /* 0x000000ce00ce7221 */ /* 0x040fe20000010100 */
[----:B------:R-:W-:Y:S01]  /*16d0*/  FADD.FTZ R203, -R0, R207 ;  /* 0x000000cf00cb7221 */ /* 0x000fe20000010100 */
[C---:B------:R-:W-:Y:S02]  /*16e0*/  FMUL.FTZ R0, R5.reuse, R214 ;  /* 0x000000d605007220 */ /* 0x040fe40000410000 */
[----:B------:R-:W2:Y:S01]  /*16f0*/  LDL R214, [R1+0x1b8] ;  /* 0x0001b80001d67983 */ /* 0x000ea20000100800 */
[----:B------:R-:W-:-:S03]  /*1700*/  FMUL.FTZ R4, R5, R202 ;  /* 0x000000ca05047220 */ /* 0x000fc60000410000 */
[----:B------:R-:W2:Y:S01]  /*1710*/  LDL R202, [R1+0x1a0] ;  /* 0x0001a00001ca7983 */ /* 0x000ea20000100800 */
[--C-:B---3--:R-:W-:Y:S02]  /*1720*/  HADD2.F32 R225, -RZ, R208.reuse.H0_H0 ;  /* 0x200000d0ffe17230 */ /* 0x108fe40000004100 */
[----:B------:R-:W-:Y:S02]  /*1730*/  HADD2.F32 R208, -RZ, R208.H1_H1 ;  /* 0x300000d0ffd07230 */ /* 0x000fe40000004100 */
[--C-:B------:R-:W-:Y:S02]  /*1740*/  HADD2.F32 R207, -RZ, R209.reuse.H0_H0 ;  /* 0x200000d1ffcf7230 */ /* 0x100fe40000004100 */
[----:B------:R-:W-:Y:S01]  /*1750*/  FMUL.FTZ R6, R5, R213 ;  /* 0x000000d505067220 */ /* 0x000fe20000410000 */
[----:B------:R-:W-:Y:S02]  /*1760*/  HADD2.F32 R204, -RZ, R209.H1_H1 ;  /* 0x300000d1ffcc7230 */ /* 0x000fe40000004100 */
[----:B------:R-:W-:Y:S01]  /*1770*/  FMUL.FTZ R7, R7, R208 ;  /* 0x000000d007077220 */ /* 0x000fe20000410000 */
[----:B------:R-:W-:-:S02]  /*1780*/  HADD2.F32 R205, -RZ, R210.H0_H0 ;  /* 0x200000d2ffcd7230 */ /* 0x000fc40000004100 */
[----:B------:R-:W-:Y:S01]  /*1790*/  FADD.FTZ R62, R62, R207 ;  /* 0x000000cf3e3e7221 */ /* 0x000fe20000010000 */
[----:B------:R-:W-:Y:S01]  /*17a0*/  FFMA.FTZ R26, R4, R207, R26 ;  /* 0x000000cf041a7223 */ /* 0x000fe2000001001a */
[----:B------:R-:W3:Y:S01]  /*17b0*/  LDL R213, [R1+0x1a4] ;  /* 0x0001a40001d57983 */ /* 0x000ee20000100800 */
[----:B------:R-:W-:Y:S01]  /*17c0*/  FADD.FTZ R61, R61, R208 ;  /* 0x000000d03d3d7221 */ /* 0x000fe20000010000 */
[----:B------:R-:W-:Y:S02]  /*17d0*/  FFMA.FTZ R25, R6, R208, R25 ;  /* 0x000000d006197223 */ /* 0x000fe40000010019 */
[----:B------:R-:W-:Y:S01]  /*17e0*/  STL [R1+0x98], R6 ;  /* 0x0000980601007387 */ /* 0x000fe20000100800 */
[----:B------:R-:W-:Y:S01]  /*17f0*/  FMUL.FTZ R3, R3, R204 ;  /* 0x000000cc03037220 */ /* 0x000fe20000410000 */
[----:B------:R-:W-:Y:S02]  /*1800*/  FMUL.FTZ R208, R5, R200 ;  /* 0x000000c805d07220 */ /* 0x000fe40000410000 */
[----:B------:R-:W-:Y:S01]  /*1810*/  STL [R1+0x94], R4 ;  /* 0x0000940401007387 */ /* 0x000fe20000100800 */
[----:B------:R-:W-:Y:S01]  /*1820*/  FADD.FTZ R60, R60, R225 ;  /* 0x000000e13c3c7221 */ /* 0x000fe20000010000 */
[----:B------:R-:W-:-:S02]  /*1830*/  FFMA.FTZ R24, R0, R225, R24 ;  /* 0x000000e100187223 */ /* 0x000fc40000010018 */
[----:B------:R-:W-:Y:S04]  /*1840*/  STL [R1+0x80], R2 ;  /* 0x0000800201007387 */ /* 0x000fe80000100800 */
[----:B------:R0:W-:Y:S01]  /*1850*/  STL [R1+0x5c], R7 ;  /* 0x00005c0701007387 */ /* 0x0001e20000100800 */
[----:B-1----:R-:W-:-:S06]  /*1860*/  IMAD.WIDE.U32 R14, R8, 0x8, R14 ;  /* 0x00000008080e7825 */ /* 0x002fcc00078e000e */
[----:B------:R-:W5:Y:S01]  /*1870*/  LDG.E.64 R14, desc[UR4][R14.64] ;  /* 0x000000040e0e7981 */ /* 0x000f62000c1e1b00 */
[----:B----4-:R-:W-:-:S04]  /*1880*/  FMUL.FTZ R10, R10, R225 ;  /* 0x000000e10a0a7220 */ /* 0x010fc80000410000 */
[----:B------:R-:W-:Y:S01]  /*1890*/  FFMA.FTZ R200, R0, R10, RZ ;  /* 0x0000000a00c87223 */ /* 0x000fe200000100ff */
[----:B--2---:R-:W-:Y:S01]  /*18a0*/  FMUL.FTZ R207, R214, R207 ;  /* 0x000000cfd6cf7220 */ /* 0x004fe20000410000 */
[----:B------:R-:W-:Y:S01]  /*18b0*/  FMUL.FTZ R214, R5, R201 ;  /* 0x000000c905d67220 */ /* 0x000fe20000410000 */
[----:B------:R-:W-:Y:S01]  /*18c0*/  FADD.FTZ R201, RZ, R10 ;  /* 0x0000000affc97221 */ /* 0x000fe20000010000 */
[----:B------:R-:W-:Y:S02]  /*18d0*/  FMUL.FTZ R202, R202, R205 ;  /* 0x000000cdcaca7220 */ /* 0x000fe40000410000 */
[----:B------:R1:W-:Y:S01]  /*18e0*/  STL [R1+0x48], R207 ;  /* 0x000048cf01007387 */ /* 0x0003e20000100800 */
[----:B------:R-:W-:-:S03]  /*18f0*/  FFMA.FTZ R200, R6, R7, R200 ;  /* 0x0000000706c87223 */ /* 0x000fc600000100c8 */
[----:B------:R-:W2:Y:S01]  /*1900*/  LDL R225, [R1+0x1a8] ;  /* 0x0001a80001e17983 */ /* 0x000ea20000100800 */
[----:B------:R-:W-:-:S03]  /*1910*/  FADD.FTZ R201, R201, R7 ;  /* 0x00000007c9c97221 */ /* 0x000fc60000010000 */
[----:B------:R-:W-:Y:S04]  /*1920*/  STL [R1+0x34], R214 ;  /* 0x000034d601007387 */ /* 0x000fe80000100800 */
[----:B------:R-:W-:Y:S01]  /*1930*/  STL [R1+0x28], R3 ;  /* 0x0000280301007387 */ /* 0x000fe20000100800 */
[----:B------:R-:W-:-:S03]  /*1940*/  FFMA.FTZ R200, R4, R207, R200 ;  /* 0x000000cf04c87223 */ /* 0x000fc600000100c8 */
[----:B------:R4:W-:Y:S01]  /*1950*/  STL [R1+0x24], R202 ;  /* 0x000024ca01007387 */ /* 0x0009e20000100800 */
[----:B------:R-:W-:-:S03]  /*1960*/  FADD.FTZ R201, R201, R207 ;  /* 0x000000cfc9c97221 */ /* 0x000fc60000010000 */
[----:B------:R-:W-:Y:S04]  /*1970*/  STL [R1+0x20], R208 ;  /* 0x000020d001007387 */ /* 0x000fe80000100800 */
[----:B0-----:R0:W5:Y:S04]  /*1980*/  LDL.LU R7, [R1+0x1f0] ;  /* 0x0001f00001077983 */ /* 0x0011680000300800 */
[----:B------:R0:W5:Y:S04]  /*1990*/  LDL.LU R6, [R1+0x1ec] ;  /* 0x0001ec0001067983 */ /* 0x0001680000300800 */
[----:B------:R0:W5:Y:S04]  /*19a0*/  LDL.LU R4, [R1+0x1e8] ;  /* 0x0001e80001047983 */ /* 0x0001680000300800 */
[----:B-1----:R-:W2:Y:S01]  /*19b0*/  LDL R207, [R1+0x1ac] ;  /* 0x0001ac0001cf7983 */ /* 0x002ea20000100800 */
[----:B------:R-:W-:-:S02]  /*19c0*/  HADD2.F32 R210, -RZ, R210.H1_H1 ;  /* 0x300000d2ffd27230 */ /* 0x000fc40000004100 */
[----:B------:R-:W-:Y:S01]  /*19d0*/  FADD.FTZ R201, R201, R3 ;  /* 0x00000003c9c97221 */ /* 0x000fe20000010000 */
[--C-:B------:R-:W-:Y:S02]  /*19e0*/  HADD2.F32 R209, -RZ, R211.reuse.H0_H0 ;  /* 0x200000d3ffd17230 */ /* 0x100fe40000004100 */
[C---:B------:R-:W-:Y:S01]  /*19f0*/  FFMA.FTZ R200, R2.reuse, R3, R200 ;  /* 0x0000000302c87223 */ /* 0x040fe200000100c8 */
[----:B------:R-:W-:Y:S02]  /*1a00*/  HADD2.F32 R211, -RZ, R211.H1_H1 ;  /* 0x300000d3ffd37230 */ /* 0x000fe40000004100 */
[----:B---3--:R-:W-:Y:S01]  /*1a10*/  FMUL.FTZ R213, R213, R210 ;  /* 0x000000d2d5d57220 */ /* 0x008fe20000410000 */
[----:B------:R-:W-:Y:S01]  /*1a20*/  FADD.FTZ R63, R63, R204 ;  /* 0x000000cc3f3f7221 */ /* 0x000fe20000010000 */
[----:B------:R-:W-:Y:S01]  /*1a30*/  FFMA.FTZ R27, R2, R204, R27 ;  /* 0x000000cc021b7223 */ /* 0x000fe2000001001b */
[----:B------:R-:W-:Y:S01]  /*1a40*/  FADD.FTZ R64, R64, R205 ;  /* 0x000000cd40407221 */ /* 0x000fe20000010000 */
[C---:B------:R-:W-:Y:S01]  /*1a50*/  FFMA.FTZ R28, R214.reuse, R205, R28 ;  /* 0x000000cdd61c7223 */ /* 0x040fe2000001001c */
[----:B------:R-:W-:Y:S01]  /*1a60*/  FMUL.FTZ R204, R5, R206 ;  /* 0x000000ce05cc7220 */ /* 0x000fe20000410000 */
[----:B------:R-:W-:Y:S01]  /*1a70*/  FADD.FTZ R201, R201, R202 ;  /* 0x000000cac9c97221 */ /* 0x000fe20000010000 */
[----:B------:R-:W-:Y:S01]  /*1a80*/  FFMA.FTZ R200, R214, R202, R200 ;  /* 0x000000cad6c87223 */ /* 0x000fe200000100c8 */
[----:B------:R1:W-:Y:S01]  /*1a90*/  STL [R1+0x1c], R213 ;  /* 0x00001cd501007387 */ /* 0x0003e20000100800 */
[----:B----4-:R-:W-:-:S03]  /*1aa0*/  FMUL.FTZ R202, R5, R203 ;  /* 0x000000cb05ca7220 */ /* 0x010fc60000410000 */
[----:B------:R0:W5:Y:S04]  /*1ab0*/  LDL.LU R3, [R1+0x1e4] ;  /* 0x0001e40001037983 */ /* 0x0001680000300800 */
[----:B------:R0:W5:Y:S04]  /*1ac0*/  LDL.LU R2, [R1+0x1e0] ;  /* 0x0001e00001027983 */ /* 0x0001680000300800 */
[----:B------:R0:W-:Y:S01]  /*1ad0*/  STL [R1+0x18], R204 ;  /* 0x000018cc01007387 */ /* 0x0001e20000100800 */
        /* <DEDUP_REMOVED lines=10> */
[----:B--2---:R-:W-:-:S05]  /*1b80*/  FMUL.FTZ R205, R225, R209 ;  /* 0x000000d1e1cd7220 */ /* 0x004fca0000410000 */
[----:B------:R0:W-:Y:S04]  /*1b90*/  STL [R1+0x14], R205 ;  /* 0x000014cd01007387 */ /* 0x0001e80000100800 */
[----:B------:R0:W-:Y:S01]  /*1ba0*/  STL [R1+0x10], R202 ;  /* 0x000010ca01007387 */ /* 0x0001e20000100800 */
[----:B------:R-:W-:Y:S01]  /*1bb0*/  FADD.FTZ R201, R201, R205 ;  /* 0x000000cdc9c97221 */ /* 0x000fe20000010000 */
[----:B------:R-:W-:Y:S01]  /*1bc0*/  FFMA.FTZ R200, R204, R205, R200 ;  /* 0x000000cdccc87223 */ /* 0x000fe200000100c8 */
[----:B------:R-:W-:-:S05]  /*1bd0*/  FMUL.FTZ R203, R207, R211 ;  /* 0x000000d3cfcb7220 */ /* 0x000fca0000410000 */
[----:B------:R0:W-:Y:S01]  /*1be0*/  STL [R1+0xc], R203 ;  /* 0x00000ccb01007387 */ /* 0x0001e20000100800 */
[----:B------:R-:W-:Y:S01]  /*1bf0*/  FADD.FTZ R214, R201, R203 ;  /* 0x000000cbc9d67221 */ /* 0x000fe20000010000 */
[----:B-1----:R-:W-:Y:S01]  /*1c00*/  FFMA.FTZ R213, R202, R203, R200 ;  /* 0x000000cbcad57223 */ /* 0x002fe200000100c8 */
[----:B------:R-:W-:-:S07]  /*1c10*/  IADD3 R225, R9, 0x80, RZ ;  /* 0x0000008009e17810 */ /* 0x000fce0007ffe0ff */
.L_x_12603:
[----:B------:R-:W-:Y:S05]  /*1c20*/  BSYNC B1 ;  /* 0x0000000000017941 */ /* 0x000fea0003800000 */
.L_x_12602:
[----:B------:R-:W-:Y:S04]  /*1c30*/  BSSY B1, `(.L_x_12604) ;  /* 0x000006c000017945 */ /* 0x000fe80003800000 */
[----:B------:R-:W-:Y:S05]  /*1c40*/  @!P0 BRA `(.L_x_12605) ;  /* 0x0000000400a88947 */ /* 0x000fea0003800000 */
[----:B0-----:R-:W0:Y:S01]  /*1c50*/  LDC.64 R202, c[0x0][0x2c8] ;  /* 0x0000b200ffca7b82 */ /* 0x001e220000000a00 */
[----:B------:R-:W-:Y:S01]  /*1c60*/  ISETP.NE.U32.AND P5, PT, RZ, UR6, PT ;  /* 0x00000006ff007c0c */ /* 0x000fe2000bfa5070 */
[----:B-----5:R-:W-:Y:S03]  /*1c70*/  STL [R1+0x1e4], R2 ;  /* 0x0001e40201007387 */ /* 0x020fe60000100800 */
[----:B------:R-:W-:Y:S01]  /*1c80*/  ISETP.NE.AND.EX P5, PT, RZ, UR7, PT, P5 ;  /* 0x00000007ff007c0c */ /* 0x000fe2000bfa5350 */
[----:B------:R1:W-:Y:S02]  /*1c90*/  STL [R1+0x1e0], R0 ;  /* 0x0001e00001007387 */ /* 0x0003e40000100800 */
[----:B------:R-:W2:Y:S02]  /*1ca0*/  LDC.64 R204, c[0x0][0x238] ;  /* 0x00008e00ffcc7b82 */ /* 0x000ea40000000a00 */
[----:B------:R-:W3:Y:S06]  /*1cb0*/  LDL R252, [R1+0x178] ;  /* 0x0001780001fc7983 */ /* 0x000eec0000100800 */
[----:B------:R-:W4:Y:S02]  /*1cc0*/  LDC.U8 R200, c[0x0][0x2a0] ;  /* 0x0000a800ffc87b82 */ /* 0x000f240000000000 */
[----:B0-----:R-:W-:-:S05]  /*1cd0*/  @P5 IMAD.WIDE.U32 R16, R225, 0x20, R202 ;  /* 0x00000020e1105825 */ /* 0x001fca00078e00ca */
[----:B------:R-:W5:Y:S04]  /*1ce0*/  @P5 LDG.E.128 R148, desc[UR4][R16.64] ;  /* 0x0000000410945981 */ /* 0x000f68000c1e1d00 */
[----:B------:R0:W5:Y:S01]  /*1cf0*/  @P5 LDG.E.128 R152, desc[UR4][R16.64+0x10] ;  /* 0x0000100410985981 */ /* 0x000162000c1e1d00 */
[----:B--2---:R-:W-:Y:S01]  /*1d00*/  IMAD.WIDE.U32 R204, R225, 0x20, R204 ;  /* 0x00000020e1cc7825 */ /* 0x004fe200078e00cc */
[----:B----4-:R-:W-:-:S04]  /*1d10*/  ISETP.NE.AND P5, PT, R200, RZ, PT ;  /* 0x000000ffc800720c */ /* 0x010fc80003fa5270 */
[----:B------:R-:W2:Y:S01]  /*1d20*/  LDG.E.128 R200, desc[UR4][R204.64] ;  /* 0x00000004ccc87981 */ /* 0x000ea2000c1e1d00 */
[----:B0-----:R-:W0:Y:S03]  /*1d30*/  LDC.64 R16, c[0x0][0x2b8] ;  /* 0x0000ae00ff107b82 */ /* 0x001e260000000a00 */
[----:B------:R-:W4:Y:S01]  /*1d40*/  LDG.E.128 R204, desc[UR4][R204.64+0x10] ;  /* 0x00001004cccc7981 */ /* 0x000f22000c1e1d00 */
[----:B0-----:R-:W-:-:S05]  /*1d50*/  IMAD.WIDE.U32 R16, R212, 0x10, R16 ;  /* 0x00000010d4107825 */ /* 0x001fca00078e0010 */
[----:B------:R0:W3:Y:S01]  /*1d60*/  LDG.E.128 R208, desc[UR4][R16.64] ;  /* 0x0000000410d07981 */ /* 0x0000e2000c1e1d00 */
[----:B------:R-:W-:Y:S01]  /*1d70*/  FSEL R245, R215, RZ, !P5 ;  /* 0x000000ffd7f57208 */ /* 0x000fe20006800000 */
[----:B0-----:R-:W0:Y:S04]  /*1d80*/  LDC.64 R16, c[0x0][0x240] ;  /* 0x00009000ff107b82 */ /* 0x001e280000000a00 */
[C---:B--2---:R-:W-:Y:S01]  /*1d90*/  FADD.FTZ R251, -R245.reuse, R200 ;  /* 0x000000c8f5fb7221 */ /* 0x044fe20000010100 */
[C---:B------:R-:W-:Y:S01]  /*1da0*/  FADD.FTZ R249, -R245.reuse, R201 ;  /* 0x000000c9f5f97221 */ /* 0x040fe20000010100 */
[C---:B------:R-:W-:Y:S01]  /*1db0*/  FADD.FTZ R248, -R245.reuse, R202 ;  /* 0x000000caf5f87221 */ /* 0x040fe20000010100 */
[C---:B------:R-:W-:Y:S01]  /*1dc0*/  FADD.FTZ R247, -R245.reuse, R203 ;  /* 0x000000cbf5f77221 */ /* 0x040fe20000010100 */
[C---:B----4-:R-:W-:Y:S01]  /*1dd0*/  FADD.FTZ R246, -R245.reuse, R204 ;  /* 0x000000ccf5f67221 */ /* 0x050fe20000010100 */
[C---:B------:R-:W-:Y:S01]  /*1de0*/  FADD.FTZ R250, -R245.reuse, R205 ;  /* 0x000000cdf5fa7221 */ /* 0x040fe20000010100 */
[C---:B-1----:R-:W-:Y:S01]  /*1df0*/  FADD.FTZ R0, -R245.reuse, R206 ;  /* 0x000000cef5007221 */ /* 0x042fe20000010100 */
[----:B------:R-:W-:Y:S01]  /*1e00*/  FADD.FTZ R245, -R245, R207 ;  /* 0x000000cff5f57221 */ /* 0x000fe20000010100 */
[----:B------:R-:W-:-:S02]  /*1e10*/  FMUL.FTZ R2, R5, R251 ;  /* 0x000000fb05027220 */ /* 0x000fc40000410000 */
[----:B------:R-:W2:Y:S01]  /*1e20*/  LDL R251, [R1+0x160] ;  /* 0x0001600001fb7983 */ /* 0x000ea20000100800 */
[--C-:B---3--:R-:W-:Y:S02]  /*1e30*/  HADD2.F32 R201, -RZ, R211.reuse.H0_H0 ;  /* 0x200000d3ffc97230 */ /* 0x108fe40000004100 */
[----:B------:R-:W-:Y:S02]  /*1e40*/  HADD2.F32 R200, -RZ, R211.H1_H1 ;  /* 0x300000d3ffc87230 */ /* 0x000fe40000004100 */
[--C-:B------:R-:W-:Y:S01]  /*1e50*/  HADD2.F32 R207, -RZ, R209.reuse.H0_H0 ;  /* 0x200000d1ffcf7230 */ /* 0x100fe20000004100 */
[----:B------:R-:W3:Y:S01]  /*1e60*/  LDL R211, [R1+0x170] ;  /* 0x0001700001d37983 */ /* 0x000ee20000100800 */
[----:B------:R-:W-:-:S03]  /*1e70*/  HADD2.F32 R205, -RZ, R209.H1_H1 ;  /* 0x300000d1ffcd7230 */ /* 0x000fc60000004100 */
[----:B------:R-:W4:Y:S01]  /*1e80*/  LDL R209, [R1+0x174] ;  /* 0x0001740001d17983 */ /* 0x000f220000100800 */
[--C-:B------:R-:W-:Y:S02]  /*1e90*/  HADD2.F32 R204, -RZ, R208.reuse.H0_H0 ;  /* 0x200000d0ffcc7230 */ /* 0x100fe40000004100 */
[----:B------:R-:W-:Y:S02]  /*1ea0*/  HADD2.F32 R206, -RZ, R208.H1_H1 ;  /* 0x300000d0ffce7230 */ /* 0x000fe40000004100 */
[----:B------:R-:W4:Y:S01]  /*1eb0*/  LDL R208, [R1+0x17c] ;  /* 0x00017c0001d07983 */ /* 0x000f220000100800 */
[--C-:B------:R-:W-:Y:S02]  /*1ec0*/  HADD2.F32 R203, -RZ, R210.reuse.H0_H0 ;  /* 0x200000d2ffcb7230 */ /* 0x100fe40000004100 */
[----:B------:R-:W-:Y:S02]  /*1ed0*/  HADD2.F32 R202, -RZ, R210.H1_H1 ;  /* 0x300000d2ffca7230 */ /* 0x000fe40000004100 */
[----:B------:R-:W4:Y:S01]  /*1ee0*/  LDL R210, [R1+0x164] ;  /* 0x0001640001d27983 */ /* 0x000f220000100800 */
[C---:B------:R-:W-:Y:S01]  /*1ef0*/  FMUL.FTZ R249, R5.reuse, R249 ;  /* 0x000000f905f97220 */ /* 0x040fe20000410000 */
[C---:B------:R-:W-:Y:S01]  /*1f00*/  FMUL.FTZ R248, R5.reuse, R248 ;  /* 0x000000f805f87220 */ /* 0x040fe20000410000 */
[----:B------:R-:W-:Y:S01]  /*1f10*/  FMUL.FTZ R247, R5, R247 ;  /* 0x000000f705f77220 */ /* 0x000fe20000410000 */
[----:B------:R-:W-:Y:S01]  /*1f20*/  FADD.FTZ R68, R68, R204 ;  /* 0x000000cc44447221 */ /* 0x000fe20000010000 */
[----:B------:R-:W-:Y:S01]  /*1f30*/  FFMA.FTZ R32, R2, R204, R32 ;  /* 0x000000cc02207223 */ /* 0x000fe20000010020 */
[----:B------:R-:W-:Y:S04]  /*1f40*/  STL [R1+0x90], R2 ;  /* 0x0000900201007387 */ /* 0x000fe80000100800 */
[----:B------:R-:W-:Y:S04]  /*1f50*/  STL [R1+0x7c], R249 ;  /* 0x00007cf901007387 */ /* 0x000fe80000100800 */
[----:B------:R-:W-:Y:S01]  /*1f60*/  STL [R1+0x6c], R248 ;  /* 0x00006cf801007387 */ /* 0x000fe20000100800 */
[----:B------:R-:W-:-:S03]  /*1f70*/  FADD.FTZ R69, R69, R206 ;  /* 0x000000ce45457221 */ /* 0x000fc60000010000 */
[----:B------:R-:W-:Y:S01]  /*1f80*/  STL [R1+0x58], R247 ;  /* 0x000058f701007387 */ /* 0x000fe20000100800 */
[----:B------:R-:W-:Y:S01]  /*1f90*/  FFMA.FTZ R33, R249, R206, R33 ;  /* 0x000000cef9217223 */ /* 0x000fe20000010021 */
[----:B------:R-:W-:Y:S01]  /*1fa0*/  FADD.FTZ R72, R72, R203 ;  /* 0x000000cb48487221 */ /* 0x000fe20000010000 */
[----:B------:R-:W-:Y:S01]  /*1fb0*/  FADD.FTZ R71, R71, R205 ;  /* 0x000000cd47477221 */ /* 0x000fe20000010000 */
[----:B------:R-:W-:Y:S01]  /*1fc0*/  FFMA.FTZ R35, R247, R205, R35 ;  /* 0x000000cdf7237223 */ /* 0x000fe20000010023 */
[----:B------:R-:W-:Y:S01]  /*1fd0*/  FMUL.FTZ R250, R5, R250 ;  /* 0x000000fa05fa7220 */ /* 0x000fe20000410000 */
[----:B0-----:R-:W-:-:S04]  /*1fe0*/  IMAD.WIDE.U32 R16, R8, 0x8, R16 ;  /* 0x0000000808107825 */ /* 0x001fc800078e0010 */
[----:B------:R-:W-:Y:S01]  /*1ff0*/  FADD.FTZ R73, R73, R202 ;  /* 0x000000ca49497221 */ /* 0x000fe20000010000 */
[----:B------:R-:W-:Y:S01]  /*2000*/  FFMA.FTZ R37, R250, R202, R37 ;  /* 0x000000cafa257223 */ /* 0x000fe20000010025 */
[----:B------:R-:W-:Y:S01]  /*2010*/  FFMA.FTZ R34, R248, R207, R34 ;  /* 0x000000cff8227223 */ /* 0x000fe20000010022 */
[----:B------:R-:W5:Y:S01]  /*2020*/  LDG.E.64 R16, desc[UR4][R16.64] ;  /* 0x0000000410107981 */ /* 0x000f62000c1e1b00 */
[----:B--2---:R-:W-:Y:S01]  /*2030*/  FMUL.FTZ R251, R251, R203 ;  /* 0x000000cbfbfb7220 */ /* 0x004fe20000410000 */
[----:B---3--:R-:W-:Y:S01]  /*2040*/  FMUL.FTZ R204, R211, R204 ;  /* 0x000000ccd3cc7220 */ /* 0x008fe20000410000 */
[----:B----4-:R-:W-:Y:S01]  /*2050*/  FMUL.FTZ R211, R209, R206 ;  /* 0x000000ced1d37220 */ /* 0x010fe20000410000 */
[----:B------:R-:W-:-:S03]  /*2060*/  FMUL.FTZ R209, R252, R207 ;  /* 0x000000cffcd17220 */ /* 0x000fc60000410000 */
[----:B------:R0:W-:Y:S01]  /*2070*/  STL [R1+0x44], R204 ;  /* 0x000044cc01007387 */ /* 0x0001e20000100800 */
[----:B------:R-:W-:-:S03]  /*2080*/  FMUL.FTZ R252, R5, R246 ;  /* 0x000000f605fc7220 */ /* 0x000fc60000410000 */
[----:B------:R1:W-:Y:S01]  /*2090*/  STL [R1+0x30], R211 ;  /* 0x000030d301007387 */ /* 0x0003e20000100800 */
[----:B------:R-:W-:-:S03]  /*20a0*/  FMUL.FTZ R208, R208, R205 ;  /* 0x000000cdd0d07220 */ /* 0x000fc60000410000 */
[----:B------:R1:W-:Y:S04]  /*20b0*/  STL [R1+0x4], R209 ;  /* 0x000004d101007387 */ /* 0x0003e80000100800 */
[----:B------:R-:W2:Y:S01]  /*20c0*/  LDL R206, [R1+0x168] ;  /* 0x0001680001ce7983 */ /* 0x000ea20000100800 */
[----:B------:R-:W-:Y:S01]  /*20d0*/  FFMA.FTZ R36, R252, R203, R36 ;  /* 0x000000cbfc247223 */ /* 0x000fe20000010024 */
[----:B------:R-:W-:Y:S01]  /*20e0*/  FADD.FTZ R203, R214, R204 ;  /* 0x000000ccd6cb7221 */ /* 0x000fe20000010000 */
[----:B0-----:R-:W-:Y:S01]  /*20f0*/  FFMA.FTZ R204, R2, R204, R213 ;  /* 0x000000cc02cc7223 */ /* 0x001fe200000100d5 */
[----:B------:R1:W-:Y:S02]  /*2100*/  STL [R1], R208 ;  /* 0x000000d001007387 */ /* 0x0003e40000100800 */
[----:B------:R-:W-:-:S02]  /*2110*/  FADD.FTZ R203, R203, R211 ;  /* 0x000000d3cbcb7221 */ /* 0x000fc40000010000 */
[----:B------:R1:W5:Y:S01]  /*2120*/  LDL.LU R2, [R1+0x1e4] ;  /* 0x0001e40001027983 */ /* 0x0003620000300800 */
[----:B------:R-:W-:-:S03]  /*2130*/  FFMA.FTZ R204, R249, R211, R204 ;  /* 0x000000d3f9cc7223 */ /* 0x000fc600000100cc */
[----:B------:R-:W3:Y:S01]  /*2140*/  LDL R205, [R1+0x16c] ;  /* 0x00016c0001cd7983 */ /* 0x000ee20000100800 */
[----:B------:R-:W-:Y:S01]  /*2150*/  FMUL.FTZ R249, R210, R202 ;  /* 0x000000cad2f97220 */ /* 0x000fe20000410000 */
[----:B------:R-:W-:Y:S01]  /*2160*/  FADD.FTZ R202, R203, R209 ;  /* 0x000000d1cbca7221 */ /* 0x000fe20000010000 */
[----:B------:R-:W-:Y:S01]  /*2170*/  FFMA.FTZ R203, R248, R209, R204 ;  /* 0x000000d1f8cb7223 */ /* 0x000fe200000100cc */
[----:B------:R-:W-:Y:S02]  /*2180*/  FMUL.FTZ R248, R5, R0 ;  /* 0x0000000005f87220 */ /* 0x000fe40000410000 */
[----:B------:R1:W5:Y:S01]  /*2190*/  LDL.LU R0, [R1+0x1e0] ;  /* 0x0001e00001007983 */ /* 0x0003620000300800 */
[----:B------:R-:W-:Y:S01]  /*21a0*/  FADD.FTZ R202, R202, R208 ;  /* 0x000000d0caca7221 */ /* 0x000fe20000010000 */
[----:B------:R-:W-:Y:S01]  /*21b0*/  FFMA.FTZ R203, R247, R208, R203 ;  /* 0x000000d0f7cb7223 */ /* 0x000fe200000100cb */
[----:B------:R-:W-:Y:S01]  /*21c0*/  FADD.FTZ R74, R74, R201 ;  /* 0x000000c94a4a7221 */ /* 0x000fe20000010000 */
[----:B------:R-:W-:Y:S01]  /*21d0*/  FFMA.FTZ R38, R248, R201, R38 ;  /* 0x000000c9f8267223 */ /* 0x000fe20000010026 */
[----:B------:R-:W-:Y:S01]  /*21e0*/  FADD.FTZ R202, R202, R251 ;  /* 0x000000fbcaca7221 */ /* 0x000fe20000010000 */
[----:B------:R-:W-:-:S03]  /*21f0*/  FMUL.FTZ R246, R5, R245 ;  /* 0x000000f505f67220 */ /* 0x000fc60000410000 */
[----:B------:R-:W-:Y:S01]  /*2200*/  FADD.FTZ R202, R202, R249 ;  /* 0x000000f9caca7221 */ /* 0x000fe20000010000 */
[----:B------:R-:W-:Y:S01]  /*2210*/  IADD3 R212, R212, 0x80, RZ ;  /* 0x00000080d4d47810 */ /* 0x000fe20007ffe0ff */
[----:B------:R-:W-:Y:S01]  /*2220*/  FADD.FTZ R70, R70, R207 ;  /* 0x000000cf46467221 */ /* 0x000fe20000010000 */
[----:B------:R-:W-:Y:S01]  /*2230*/  FADD.FTZ R75, R75, R200 ;  /* 0x000000c84b4b7221 */ /* 0x000fe20000010000 */
[----:B------:R-:W-:Y:S01]  /*2240*/  FFMA.FTZ R39, R246, R200, R39 ;  /* 0x000000c8f6277223 */ /* 0x000fe20000010027 */
[----:B------:R-:W-:Y:S02]  /*2250*/  IADD3 R8, R8, 0x80, RZ ;  /* 0x0000008008087810 */ /* 0x000fe40007ffe0ff */
[----:B------:R-:W-:Y:S01]  /*2260*/  IADD3 R225, R225, 0x80, RZ ;  /* 0x00000080e1e17810 */ /* 0x000fe20007ffe0ff */
[----:B--2---:R-:W-:Y:S01]  /*2270*/  FMUL.FTZ R247, R206, R201 ;  /* 0x000000c9cef77220 */ /* 0x004fe20000410000 */
[----:B------:R-:W-:-:S04]  /*2280*/  FFMA.FTZ R201, R252, R251, R203 ;  /* 0x000000fbfcc97223 */ /* 0x000fc800000100cb */
[----:B------:R-:W-:Y:S01]  /*2290*/  FFMA.FTZ R201, R250, R249, R201 ;  /* 0x000000f9fac97223 */ /* 0x000fe200000100c9 */
[----:B------:R-:W-:-:S03]  /*22a0*/  FADD.FTZ R202, R202, R247 ;  /* 0x000000f7caca7221 */ /* 0x000fc60000010000 */
[----:B------:R-:W-:Y:S01]  /*22b0*/  FFMA.FTZ R201, R248, R247, R201 ;  /* 0x000000f7f8c97223 */ /* 0x000fe200000100c9 */
[----:B---3--:R-:W-:-:S04]  /*22c0*/  FMUL.FTZ R245, R205, R200 ;  /* 0x000000c8cdf57220 */ /* 0x008fc80000410000 */
[----:B------:R-:W-:Y:S01]  /*22d0*/  FADD.FTZ R214, R202, R245 ;  /* 0x000000f5cad67221 */ /* 0x000fe20000010000 */
[----:B-1----:R-:W-:-:S07]  /*22e0*/  FFMA.FTZ R213, R246, R245, R201 ;  /* 0x000000f5f6d57223 */ /* 0x002fce00000100c9 */
.L_x_12605:
[----:B------:R-:W-:Y:S05]  /*22f0*/  BSYNC B1 ;  /* 0x0000000000017941 */ /* 0x000fea0003800000 */
.L_x_12604:
[----:B------:R-:W-:Y:S04]  /*2300*/  BSSY B1, `(.L_x_12606) ;  /* 0x0000068000017945 */ /* 0x000fe80003800000 */
[----:B------:R-:W-:Y:S05]  /*2310*/  @!P1 BRA `(.L_x_12607) ;  /* 0x0000000400989947 */ /* 0x000fea0003800000 */
[----:B0-----:R-:W0:Y:S01]  /*2320*/  LDC.64 R202, c[0x0][0x2c8] ;  /* 0x0000b200ffca7b82 */ /* 0x001e220000000a00 */
[----:B------:R-:W-:Y:S01]  /*2330*/  ISETP.NE.U32.AND P5, PT, RZ, UR6, PT ;  /* 0x00000006ff007c0c */ /* 0x000fe2000bfa5070 */
[----:B-----5:R1:W-:Y:S03]  /*2340*/  STL [R1+0x1e0], R0 ;  /* 0x0001e00001007387 */ /* 0x0203e60000100800 */
[----:B------:R-:W-:Y:S01]  /*2350*/  ISETP.NE.AND.EX P5, PT, RZ, UR7, PT, P5 ;  /* 0x00000007ff007c0c */ /* 0x000fe2000bfa5350 */
[----:B------:R-:W2:Y:S02]  /*2360*/  LDL R243, [R1+0x13c] ;  /* 0x00013c0001f37983 */ /* 0x000ea40000100800 */
[----:B------:R-:W3:Y:S02]  /*2370*/  LDC.64 R204, c[0x0][0x238] ;  /* 0x00008e00ffcc7b82 */ /* 0x000ee40000000a00 */
[----:B------:R-:W4:Y:S04]  /*2380*/  LDL R242, [R1+0x120] ;  /* 0x0001200001f27983 */ /* 0x000f280000100800 */
[----:B------:R-:W4:Y:S02]  /*2390*/  LDL R244, [R1+0x138] ;  /* 0x0001380001f47983 */ /* 0x000f240000100800 */
[----:B------:R-:W1:Y:S02]  /*23a0*/  LDC.U8 R200, c[0x0][0x2a0] ;  /* 0x0000a800ffc87b82 */ /* 0x000e640000000000 */
[----:B0-----:R-:W-:-:S05]  /*23b0*/  @P5 IMAD.WIDE.U32 R18, R225, 0x20, R202 ;  /* 0x00000020e1125825 */ /* 0x001fca00078e00ca */
[----:B------:R-:W5:Y:S04]  /*23c0*/  @P5 LDG.E.128 R156, desc[UR4][R18.64] ;  /* 0x00000004129c5981 */ /* 0x000f68000c1e1d00 */
[----:B------:R0:W5:Y:S01]  /*23d0*/  @P5 LDG.E.128 R160, desc[UR4][R18.64+0x10] ;  /* 0x0000100412a05981 */ /* 0x000162000c1e1d00 */
[----:B---3--:R-:W-:Y:S01]  /*23e0*/  IMAD.WIDE.U32 R204, R225, 0x20, R204 ;  /* 0x00000020e1cc7825 */ /* 0x008fe200078e00cc */
[----:B-1----:R-:W-:-:S04]  /*23f0*/  ISETP.NE.AND P5, PT, R200, RZ, PT ;  /* 0x000000ffc800720c */ /* 0x002fc80003fa5270 */
[----:B------:R-:W3:Y:S01]  /*2400*/  LDG.E.128 R200, desc[UR4][R204.64] ;  /* 0x00000004ccc87981 */ /* 0x000ee2000c1e1d00 */
[----:B0-----:R-:W0:Y:S03]  /*2410*/  LDC.64 R18, c[0x0][0x2b8] ;  /* 0x0000ae00ff127b82 */ /* 0x001e260000000a00 */
[----:B------:R-:W2:Y:S01]  /*2420*/  LDG.E.128 R204, desc[UR4][R204.64+0x10] ;  /* 0x00001004cccc7981 */ /* 0x000ea2000c1e1d00 */
[----:B0-----:R-:W-:-:S05]  /*2430*/  IMAD.WIDE.U32 R18, R212, 0x10, R18 ;  /* 0x00000010d4127825 */ /* 0x001fca00078e0012 */
[----:B------:R0:W4:Y:S01]  /*2440*/  LDG.E.128 R208, desc[UR4][R18.64] ;  /* 0x0000000412d07981 */ /* 0x000122000c1e1d00 */
[----:B------:R-:W-:Y:S01]  /*2450*/  FSEL R217, R215, RZ, !P5 ;  /* 0x000000ffd7d97208 */ /* 0x000fe20006800000 */
[----:B0-----:R-:W0:Y:S04]  /*2460*/  LDC.64 R18, c[0x0][0x240] ;  /* 0x00009000ff127b82 */ /* 0x001e280000000a00 */
[C---:B---3--:R-:W-:Y:S01]  /*2470*/  FADD.FTZ R220, -R217.reuse, R202 ;  /* 0x000000cad9dc7221 */ /* 0x048fe20000010100 */
[C---:B------:R-:W-:Y:S01]  /*2480*/  FADD.FTZ R241, -R217.reuse, R200 ;  /* 0x000000c8d9f17221 */ /* 0x040fe20000010100 */
[C---:B------:R-:W-:Y:S01]  /*2490*/  FADD.FTZ R229, -R217.reuse, R201 ;  /* 0x000000c9d9e57221 */ /* 0x040fe20000010100 */
[C---:B------:R-:W-:Y:S01]  /*24a0*/  FADD.FTZ R219, -R217.reuse, R203 ;  /* 0x000000cbd9db7221 */ /* 0x040fe20000010100 */
[C---:B--2---:R-:W-:Y:S01]  /*24b0*/  FADD.FTZ R218, -R217.reuse, R204 ;  /* 0x000000ccd9da7221 */ /* 0x044fe20000010100 */
[C---:B------:R-:W-:Y:S01]  /*24c0*/  FADD.FTZ R228, -R217.reuse, R205 ;  /* 0x000000cdd9e47221 */ /* 0x040fe20000010100 */
[C---:B------:R-:W-:Y:S01]  /*24d0*/  FADD.FTZ R0, -R217.reuse, R206 ;  /* 0x000000ced9007221 */ /* 0x040fe20000010100 */
[----:B------:R-:W-:Y:S01]  /*24e0*/  FADD.FTZ R217, -R217, R207 ;  /* 0x000000cfd9d97221 */ /* 0x000fe20000010100 */
[----:B----4-:R-:W-:-:S02]  /*24f0*/  HADD2.F32 R207, -RZ, R209.H0_H0 ;  /* 0x200000d1ffcf7230 */ /* 0x010fc40000004100 */
[----:B------:R-:W-:Y:S02]  /*2500*/  HADD2.F32 R205, -RZ, R209.H1_H1 ;  /* 0x300000d1ffcd7230 */ /* 0x000fe40000004100 */
[----:B------:R-:W-:Y:S01]  /*2510*/  FMUL.FTZ R209, R5, R220 ;  /* 0x000000dc05d17220 */ /* 0x000fe20000410000 */
[--C-:B------:R-:W-:Y:S01]  /*2520*/  HADD2.F32 R201, -RZ, R211.reuse.H0_H0 ;  /* 0x200000d3ffc97230 */ /* 0x100fe20000004100 */
[----:B------:R-:W2:Y:S01]  /*2530*/  LDL R220, [R1+0x130] ;  /* 0x0001300001dc7983 */ /* 0x000ea20000100800 */
[----:B------:R-:W-:-:S03]  /*2540*/  HADD2.F32 R200, -RZ, R211.H1_H1 ;  /* 0x300000d3ffc87230 */ /* 0x000fc60000004100 */
[----:B------:R-:W3:Y:S01]  /*2550*/  LDL R211, [R1+0x134] ;  /* 0x0001340001d37983 */ /* 0x000ee20000100800 */
[--C-:B------:R-:W-:Y:S02]  /*2560*/  HADD2.F32 R204, -RZ, R208.reuse.H0_H0 ;  /* 0x200000d0ffcc7230 */ /* 0x100fe40000004100 */
[C---:B------:R-:W-:Y:S01]  /*2570*/  FMUL.FTZ R241, R5.reuse, R241 ;  /* 0x000000f105f17220 */ /* 0x040fe20000410000 */
[----:B------:R-:W-:Y:S02]  /*2580*/  HADD2.F32 R206, -RZ, R208.H1_H1 ;  /* 0x300000d0ffce7230 */ /* 0x000fe40000004100 */
[C---:B------:R-:W-:Y:S01]  /*2590*/  FMUL.FTZ R229, R5.reuse, R229 ;  /* 0x000000e505e57220 */ /* 0x040fe20000410000 */
[--C-:B------:R-:W-:Y:S02]  /*25a0*/  HADD2.F32 R203, -RZ, R210.reuse.H0_H0 ;  /* 0x200000d2ffcb7230 */ /* 0x100fe40000004100 */
[----:B------:R-:W-:Y:S02]  /*25b0*/  HADD2.F32 R202, -RZ, R210.H1_H1 ;  /* 0x300000d2ffca7230 */ /* 0x000fe40000004100 */
[----:B------:R-:W-:Y:S01]  /*25c0*/  FMUL.FTZ R208, R5, R219 ;  /* 0x000000db05d07220 */ /* 0x000fe20000410000 */
[----:B------:R-:W4:Y:S04]  /*25d0*/  LDL R210, [R1+0x124] ;  /* 0x0001240001d27983 */ /* 0x000f280000100800 */
[----:B------:R-:W-:Y:S04]  /*25e0*/  STL [R1+0x88], R241 ;  /* 0x000088f101007387 */ /* 0x000fe80000100800 */
[----:B------:R-:W-:Y:S01]  /*25f0*/  STL [R1+0x74], R229 ;  /* 0x000074e501007387 */ /* 0x000fe20000100800 */
[----:B------:R-:W-:-:S03]  /*2600*/  FADD.FTZ R181, R181, R206 ;  /* 0x000000ceb5b57221 */ /* 0x000fc60000010000 */
[----:B------:R-:W-:Y:S01]  /*2610*/  STL [R1+0x64], R209 ;  /* 0x000064d101007387 */ /* 0x000fe20000100800 */
[----:B------:R-:W-:-:S03]  /*2620*/  FFMA.FTZ R77, R229, R206, R77 ;  /* 0x000000cee54d7223 */ /* 0x000fc6000001004d */
[----:B------:R-:W-:Y:S01]  /*2630*/  STL [R1+0x50], R208 ;  /* 0x000050d001007387 */ /* 0x000fe20000100800 */
[----:B------:R-:W-:Y:S01]  /*2640*/  FADD.FTZ R183, R183, R205 ;  /* 0x000000cdb7b77221 */ /* 0x000fe20000010000 */
[-C--:B------:R-:W-:Y:S01]  /*2650*/  FFMA.FTZ R79, R208, R205.reuse, R79 ;  /* 0x000000cdd04f7223 */ /* 0x080fe2000001004f */
[----:B------:R-:W-:Y:S01]  /*2660*/  FMUL.FTZ R243, R243, R205 ;  /* 0x000000cdf3f37220 */ /* 0x000fe20000410000 */
[----:B0-----:R-:W-:-:S06]  /*2670*/  IMAD.WIDE.U32 R18, R8, 0x8, R18 ;  /* 0x0000000808127825 */ /* 0x001fcc00078e0012 */
[----:B------:R-:W5:Y:S01]  /*2680*/  LDG.E.64 R18, desc[UR4][R18.64] ;  /* 0x0000000412127981 */ /* 0x000f62000c1e1b00 */
[----:B--2---:R-:W-:Y:S01]  /*2690*/  FMUL.FTZ R219, R220, R204 ;  /* 0x000000ccdcdb7220 */ /* 0x004fe20000410000 */
[----:B---3--:R-:W-:-:S04]  /*26a0*/  FMUL.FTZ R211, R211, R206 ;  /* 0x000000ced3d37220 */ /* 0x008fc80000410000 */
[----:B------:R0:W-:Y:S04]  /*26b0*/  STL [R1+0x40], R219 ;  /* 0x000040db01007387 */ /* 0x0001e80000100800 */
[----:B------:R1:W-:Y:S04]  /*26c0*/  STL [R1+0x2c], R211 ;  /* 0x00002cd301007387 */ /* 0x0003e80000100800 */
[----:B------:R-:W2:Y:S04]  /*26d0*/  LDL R206, [R1+0x128] ;  /* 0x0001280001ce7983 */ /* 0x000ea80000100800 */
[----:B------:R-:W3:Y:S01]  /*26e0*/  LDL R205, [R1+0x12c] ;  /* 0x00012c0001cd7983 */ /* 0x000ee20000100800 */
[C---:B------:R-:W-:Y:S01]  /*26f0*/  FMUL.FTZ R220, R5.reuse, R218 ;  /* 0x000000da05dc7220 */ /* 0x040fe20000410000 */
[----:B------:R-:W-:-:S02]  /*2700*/  FMUL.FTZ R218, R5, R0 ;  /* 0x0000000005da7220 */ /* 0x000fc40000410000 */
[----:B------:R1:W5:Y:S01]  /*2710*/  LDL.LU R0, [R1+0x1e0] ;  /* 0x0001e00001007983 */ /* 0x0003620000300800 */
[----:B------:R-:W-:Y:S01]  /*2720*/  FADD.FTZ R184, R184, R203 ;  /* 0x000000cbb8b87221 */ /* 0x000fe20000010000 */
[-C--:B------:R-:W-:Y:S01]  /*2730*/  FFMA.FTZ R80, R220, R203.reuse, R80 ;  /* 0x000000cbdc507223 */ /* 0x080fe20000010050 */
[----:B------:R-:W-:Y:S01]  /*2740*/  FMUL.FTZ R242, R242, R203 ;  /* 0x000000cbf2f27220 */ /* 0x000fe20000410000 */
[----:B------:R-:W-:Y:S01]  /*2750*/  FADD.FTZ R180, R180, R204 ;  /* 0x000000ccb4b47221 */ /* 0x000fe20000010000 */
[C---:B------:R-:W-:Y:S01]  /*2760*/  FFMA.FTZ R76, R241.reuse, R204, R76 ;  /* 0x000000ccf14c7223 */ /* 0x040fe2000001004c */
[----:B------:R-:W-:Y:S01]  /*2770*/  FADD.FTZ R203, R214, R219 ;  /* 0x000000dbd6cb7221 */ /* 0x000fe20000010000 */
[----:B------:R-:W-:Y:S01]  /*2780*/  FFMA.FTZ R204, R241, R219, R213 ;  /* 0x000000dbf1cc7223 */ /* 0x000fe200000100d5 */
[----:B0-----:R-:W-:Y:S01]  /*2790*/  FMUL.FTZ R219, R5, R228 ;  /* 0x000000e405db7220 */ /* 0x001fe20000410000 */
[----:B------:R-:W-:Y:S01]  /*27a0*/  FMUL.FTZ R244, R244, R207 ;  /* 0x000000cff4f47220 */ /* 0x000fe20000410000 */
[----:B------:R-:W-:Y:S01]  /*27b0*/  FADD.FTZ R203, R203, R211 ;  /* 0x000000d3cbcb7221 */ /* 0x000fe20000010000 */
[----:B------:R-:W-:Y:S01]  /*27c0*/  FFMA.FTZ R204, R229, R211, R204 ;  /* 0x000000d3e5cc7223 */ /* 0x000fe200000100cc */
        /* <DEDUP_REMOVED lines=8> */
[----:B------:R-:W-:Y:S01]  /*2850*/  FFMA.FTZ R82, R218, R201, R82 ;  /* 0x000000c9da527223 */ /* 0x000fe20000010052 */
[----:B------:R-:W-:-:S04]  /*2860*/  FADD.FTZ R202, R202, R242 ;  /* 0x000000f2caca7221 */ /* 0x000fc80000010000 */
[----:B------:R-:W-:Y:S01]  /*2870*/  FADD.FTZ R202, R202, R241 ;  /* 0x000000f1caca7221 */ /* 0x000fe20000010000 */
[----:B------:R-:W-:Y:S01]  /*2880*/  FMUL.FTZ R217, R5, R217 ;  /* 0x000000d905d97220 */ /* 0x000fe20000410000 */
[----:B------:R-:W-:Y:S01]  /*2890*/  IADD3 R212, R212, 0x80, RZ ;  /* 0x00000080d4d47810 */ /* 0x000fe20007ffe0ff */
        /* <DEDUP_REMOVED lines=8> */
[----:B------:R-:W-:Y:S01]  /*2920*/  FFMA.FTZ R201, R219, R241, R201 ;  /* 0x000000f1dbc97223 */ /* 0x000fe200000100c9 */
[----:B---3--:R-:W-:Y:S01]  /*2930*/  FMUL.FTZ R228, R205, R200 ;  /* 0x000000c8cde47220 */ /* 0x008fe20000410000 */
[----:B------:R-:W-:Y:S02]  /*2940*/  FADD.FTZ R202, R202, R229 ;  /* 0x000000e5caca7221 */ /* 0x000fe40000010000 */
[----:B------:R-:W-:Y:S02]  /*2950*/  FFMA.FTZ R201, R218, R229, R201 ;  /* 0x000000e5dac97223 */ /* 0x000fe400000100c9 */
[----:B------:R-:W-:Y:S02]  /*2960*/  FADD.FTZ R214, R202, R228 ;  /* 0x000000e4cad67221 */ /* 0x000fe40000010000 */
[----:B-1----:R-:W-:-:S07]  /*2970*/  FFMA.FTZ R213, R217, R228, R201 ;  /* 0x000000e4d9d57223 */ /* 0x002fce00000100c9 */
.L_x_12607:
[----:B------:R-:W-:Y:S05]  /*2980*/  BSYNC B1 ;  /* 0x0000000000017941 */ /* 0x000fea0003800000 */
.L_x_12606:
        /* <DEDUP_REMOVED lines=8> */
[----:B------:R-:W4:Y:S06]  /*2a10*/  LDL R239, [R1+0xf8] ;  /* 0x0000f80001ef7983 */ /* 0x000f2c0000100800 */
[----:B------:R-:W1:Y:S02]  /*2a20*/  LDC.U8 R200, c[0x0][0x2a0] ;  /* 0x0000a800ffc87b82 */ /* 0x000e640000000000 */
[----:B0-----:R-:W-:-:S05]  /*2a30*/  @P5 IMAD.WIDE.U32 R20, R225, 0x20, R202 ;  /* 0x00000020e1145825 */ /* 0x001fca00078e00ca */
[----:B------:R-:W5:Y:S04]  /*2a40*/  @P5 LDG.E.128 R164, desc[UR4][R20.64] ;  /* 0x0000000414a45981 */ /* 0x000f68000c1e1d00 */
[----:B------:R0:W5:Y:S01]  /*2a50*/  @P5 LDG.E.128 R168, desc[UR4][R20.64+0x10] ;  /* 0x0000100414a85981 */ /* 0x000162000c1e1d00 */
[----:B---3--:R-:W-:-:S05]  /*2a60*/  IMAD.WIDE.U32 R22, R225, 0x20, R22 ;  /* 0x00000020e1167825 */ /* 0x008fca00078e0016 */
[----:B------:R-:W3:Y:S01]  /*2a70*/  LDG.E.128 R204, desc[UR4][R22.64+0x10] ;  /* 0x0000100416cc7981 */ /* 0x000ee2000c1e1d00 */
[----:B-1----:R-:W-:Y:S01]  /*2a80*/  ISETP.NE.AND P5, PT, R200, RZ, PT ;  /* 0x000000ffc800720c */ /* 0x002fe20003fa5270 */
[----:B0-----:R-:W0:Y:S02]  /*2a90*/  LDC.64 R20, c[0x0][0x2b8] ;  /* 0x0000ae00ff147b82 */ /* 0x001e240000000a00 */
[----:B------:R-:W2:Y:S01]  /*2aa0*/  LDG.E.128 R200, desc[UR4][R22.64] ;  /* 0x0000000416c87981 */ /* 0x000ea2000c1e1d00 */
[----:B0-----:R-:W-:-:S05]  /*2ab0*/  IMAD.WIDE.U32 R20, R212, 0x10, R20 ;  /* 0x00000010d4147825 */ /* 0x001fca00078e0014 */
[----:B------:R0:W4:Y:S01]  /*2ac0*/  LDG.E.128 R208, desc[UR4][R20.64] ;  /* 0x0000000414d07981 */ /* 0x000122000c1e1d00 */
[----:B------:R-:W-:Y:S01]  /*2ad0*/  FSEL R11, R215, RZ, !P5 ;  /* 0x000000ffd70b7208 */ /* 0x000fe20006800000 */
[----:B0-----:R-:W0:Y:S04]  /*2ae0*/  LDC.64 R20, c[0x0][0x240] ;  /* 0x00009000ff147b82 */ /* 0x001e280000000a00 */
[C---:B---3--:R-:W-:Y:S01]  /*2af0*/  FADD.FTZ R226, -R11.reuse, R204 ;  /* 0x000000cc0be27221 */ /* 0x048fe20000010100 */
[C---:B--2---:R-:W-:Y:S01]  /*2b00*/  FADD.FTZ R231, -R11.reuse, R200 ;  /* 0x000000c80be77221 */ /* 0x044fe20000010100 */
[----:B------:R-:W-:Y:S01]  /*2b10*/  FADD.FTZ R227, -R11, R202 ;  /* 0x000000ca0be37221 */ /* 0x000fe20000010100 */
[--C-:B----4-:R-:W-:Y:S02]  /*2b20*/  HADD2.F32 R22, -RZ, R211.reuse.H0_H0 ;  /* 0x200000d3ff167230 */ /* 0x110fe40000004100 */
[----:B------:R-:W-:-:S02]  /*2b30*/  HADD2.F32 R200, -RZ, R211.H1_H1 ;  /* 0x300000d3ffc87230 */ /* 0x000fc40000004100 */
[--C-:B------:R-:W-:Y:S01]  /*2b40*/  HADD2.F32 R202, -RZ, R208.reuse.H0_H0 ;  /* 0x200000d0ffca7230 */ /* 0x100fe20000004100 */
[----:B------:R-:W2:Y:S01]  /*2b50*/  LDL R211, [R1+0xf0] ;  /* 0x0000f00001d37983 */ /* 0x000ea20000100800 */
[----:B------:R-:W-:-:S03]  /*2b60*/  HADD2.F32 R204, -RZ, R208.H1_H1 ;  /* 0x300000d0ffcc7230 */ /* 0x000fc60000004100 */
[----:B------:R-:W3:Y:S01]  /*2b70*/  LDL R208, [R1+0xf4] ;  /* 0x0000f40001d07983 */ /* 0x000ee20000100800 */
[C---:B------:R-:W-:Y:S01]  /*2b80*/  FADD.FTZ R230, -R11.reuse, R201 ;  /* 0x000000c90be67221 */ /* 0x040fe20000010100 */
[----:B------:R-:W-:Y:S01]  /*2b90*/  FADD.FTZ R216, -R11, R203 ;  /* 0x000000cb0bd87221 */ /* 0x000fe20000010100 */
[----:B------:R-:W-:Y:S01]  /*2ba0*/  FMUL.FTZ R0, R5, R231 ;  /* 0x000000e705007220 */ /* 0x000fe20000410000 */
[----:B------:R-:W-:Y:S01]  /*2bb0*/  FADD.FTZ R205, -R11, R205 ;  /* 0x000000cd0bcd7221 */ /* 0x000fe20000010100 */
[----:B------:R-:W-:Y:S01]  /*2bc0*/  FMUL.FTZ R230, R5, R230 ;  /* 0x000000e605e67220 */ /* 0x000fe20000410000 */
[C---:B------:R-:W-:Y:S01]  /*2bd0*/  FADD.FTZ R206, -R11.reuse, R206 ;  /* 0x000000ce0bce7221 */ /* 0x040fe20000010100 */
[----:B------:R-:W-:Y:S01]  /*2be0*/  FADD.FTZ R207, -R11, R207 ;  /* 0x000000cf0bcf7221 */ /* 0x000fe20000010100 */
[--C-:B------:R-:W-:Y:S02]  /*2bf0*/  HADD2.F32 R203, -RZ, R209.reuse.H0_H0 ;  /* 0x200000d1ffcb7230 */ /* 0x100fe40000004100 */
[----:B------:R-:W-:Y:S01]  /*2c00*/  FMUL.FTZ R227, R5, R227 ;  /* 0x000000e305e37220 */ /* 0x000fe20000410000 */
[----:B------:R-:W-:Y:S01]  /*2c10*/  HADD2.F32 R201, -RZ, R209.H1_H1 ;  /* 0x300000d1ffc97230 */ /* 0x000fe20000004100 */
[----:B------:R-:W4:Y:S01]  /*2c20*/  LDL R231, [R1+0xe0] ;  /* 0x0000e00001e77983 */ /* 0x000f220000100800 */
[----:B------:R-:W-:-:S02]  /*2c30*/  HADD2.F32 R23, -RZ, R210.H0_H0 ;  /* 0x200000d2ff177230 */ /* 0x000fc40000004100 */
[----:B------:R-:W-:Y:S01]  /*2c40*/  FMUL.FTZ R209, R5, R216 ;  /* 0x000000d805d17220 */ /* 0x000fe20000410000 */
[----:B------:R-:W-:Y:S02]  /*2c50*/  HADD2.F32 R11, -RZ, R210.H1_H1 ;  /* 0x300000d2ff0b7230 */ /* 0x000fe40000004100 */
[----:B------:R-:W-:Y:S01]  /*2c60*/  FADD.FTZ R84, R84, R202 ;  /* 0x000000ca54547221 */ /* 0x000fe20000010000 */
[----:B------:R-:W-:Y:S01]  /*2c70*/  FFMA.FTZ R44, R0, R202, R44 ;  /* 0x000000ca002c7223 */ /* 0x000fe2000001002c */
[----:B------:R-:W4:Y:S04]  /*2c80*/  LDL R210, [R1+0xe4] ;  /* 0x0000e40001d27983 */ /* 0x000f280000100800 */
[----:B------:R-:W-:Y:S04]  /*2c90*/  STL [R1+0x84], R0 ;  /* 0x0000840001007387 */ /* 0x000fe80000100800 */
[----:B------:R-:W-:Y:S04]  /*2ca0*/  STL [R1+0x70], R230 ;  /* 0x000070e601007387 */ /* 0x000fe80000100800 */
[----:B------:R-:W-:Y:S01]  /*2cb0*/  STL [R1+0x60], R227 ;  /* 0x000060e301007387 */ /* 0x000fe20000100800 */
[----:B------:R-:W-:-:S03]  /*2cc0*/  FADD.FTZ R87, R87, R201 ;  /* 0x000000c957577221 */ /* 0x000fc60000010000 */
[----:B------:R-:W-:Y:S01]  /*2cd0*/  STL [R1+0x4c], R209 ;  /* 0x00004cd101007387 */ /* 0x000fe20000100800 */
[-C--:B------:R-:W-:Y:S01]  /*2ce0*/  FFMA.FTZ R47, R209, R201.reuse, R47 ;  /* 0x000000c9d12f7223 */ /* 0x080fe2000001002f */
[----:B------:R-:W-:Y:S01]  /*2cf0*/  FMUL.FTZ R234, R234, R201 ;  /* 0x000000c9eaea7220 */ /* 0x000fe20000410000 */
[----:B------:R-:W-:Y:S01]  /*2d00*/  FADD.FTZ R85, R85, R204 ;  /* 0x000000cc55557221 */ /* 0x000fe20000010000 */
[----:B------:R-:W-:Y:S01]  /*2d10*/  FFMA.FTZ R45, R230, R204, R45 ;  /* 0x000000cce62d7223 */ /* 0x000fe2000001002d */
[----:B0-----:R-:W-:-:S06]  /*2d20*/  IMAD.WIDE.U32 R20, R8, 0x8, R20 ;  /* 0x0000000808147825 */ /* 0x001fcc00078e0014 */
[----:B------:R-:W5:Y:S01]  /*2d30*/  LDG.E.64 R20, desc[UR4][R20.64] ;  /* 0x0000000414147981 */ /* 0x000f62000c1e1b00 */
[----:B--2---:R-:W-:Y:S01]  /*2d40*/  FMUL.FTZ R202, R211, R202 ;  /* 0x000000cad3ca7220 */ /* 0x004fe20000410000 */
[----:B---3--:R-:W-:-:S04]  /*2d50*/  FMUL.FTZ R211, R208, R204 ;  /* 0x000000ccd0d37220 */ /* 0x008fc80000410000 */
[----:B------:R0:W-:Y:S01]  /*2d60*/  STL [R1+0x3c], R202 ;  /* 0x00003cca01007387 */ /* 0x0001e20000100800 */
[----:B------:R-:W-:-:S03]  /*2d70*/  FADD.FTZ R201, R214, R202 ;  /* 0x000000cad6c97221 */ /* 0x000fc60000010000 */
[----:B------:R1:W-:Y:S04]  /*2d80*/  STL [R1+0x8], R211 ;  /* 0x000008d301007387 */ /* 0x0003e80000100800 */
[----:B------:R-:W2:Y:S01]  /*2d90*/  LDL R208, [R1+0xe8] ;  /* 0x0000e80001d07983 */ /* 0x000ea20000100800 */
[----:B0-----:R-:W-:-:S03]  /*2da0*/  FFMA.FTZ R202, R0, R202, R213 ;  /* 0x000000ca00ca7223 */ /* 0x001fc600000100d5 */
[----:B------:R1:W5:Y:S04]  /*2db0*/  LDL.LU R0, [R1+0x1e0] ;  /* 0x0001e00001007983 */ /* 0x0003680000300800 */
[----:B------:R-:W3:Y:S01]  /*2dc0*/  LDL R204, [R1+0xec] ;  /* 0x0000ec0001cc7983 */ /* 0x000ee20000100800 */
        /* <DEDUP_REMOVED lines=8> */
[-C--:B----4-:R-:W-:Y:S01]  /*2e50*/  FMUL.FTZ R231, R231, R23.reuse ;  /* 0x00000017e7e77220 */ /* 0x090fe20000410000 */
        /* <DEDUP_REMOVED lines=16> */
[----:B------:R-:W-:Y:S01]  /*2f60*/  FADD.FTZ R91, R91, R200 ;  /* 0x000000c85b5b7221 */ /* 0x000fe20000010000 */
[----:B------:R-:W-:-:S02]  /*2f70*/  IADD3 R8, R8, 0x80, RZ ;  /* 0x0000008008087810 */ /* 0x000fc40007ffe0ff */
[----:B------:R-:W-:Y:S01]  /*2f80*/  IADD3 R225, R225, 0x80, RZ ;  /* 0x00000080e1e17810 */ /* 0x000fe20007ffe0ff */
[----:B--2---:R-:W-:Y:S01]  /*2f90*/  FMUL.FTZ R227, R208, R22 ;  /* 0x00000016d0e37220 */ /* 0x004fe20000410000 */
[----:B------:R-:W-:-:S03]  /*2fa0*/  FMUL.FTZ R22, R5, R207 ;  /* 0x000000cf05167220 */ /* 0x000fc60000410000 */
[----:B------:R-:W-:Y:S01]  /*2fb0*/  FADD.FTZ R202, R202, R227 ;  /* 0x000000e3caca7221 */ /* 0x000fe20000010000 */
[----:B------:R-:W-:Y:S01]  /*2fc0*/  FFMA.FTZ R201, R11, R227, R201 ;  /* 0x000000e30bc97223 */ /* 0x000fe200000100c9 */
[-C--:B---3--:R-:W-:Y:S01]  /*2fd0*/  FMUL.FTZ R226, R204, R200.reuse ;  /* 0x000000c8cce27220 */ /* 0x088fe20000410000 */
[----:B------:R-:W-:-:S03]  /*2fe0*/  FFMA.FTZ R51, R22, R200, R51 ;  /* 0x000000c816337223 */ /* 0x000fc60000010033 */
[----:B------:R-:W-:Y:S01]  /*2ff0*/  FADD.FTZ R214, R202, R226 ;  /* 0x000000e2cad67221 */ /* 0x000fe20000010000 */
[----:B-1----:R-:W-:-:S07]  /*3000*/  FFMA.FTZ R213, R22, R226, R201 ;  /* 0x000000e216d57223 */ /* 0x002fce00000100c9 */
.L_x_12609:
[----:B------:R-:W-:Y:S05]  /*3010*/  BSYNC B1 ;  /* 0x0000000000017941 */ /* 0x000fea0003800000 */
.L_x_12608:
        /* <DEDUP_REMOVED lines=13> */
[----:B0-----:R-:W-:-:S03]  /*30f0*/  @P5 IMAD.WIDE.U32 R12, R225, 0x20, R202 ;  /* 0x00000020e10c5825 */ /* 0x001fc600078e00ca */
[----:B------:R-:W4:Y:S04]  /*3100*/  LDL R221, [R1+0xa8] ;  /* 0x0000a80001dd7983 */ /* 0x000f280000100800 */
[----:B------:R-:W5:Y:S04]  /*3110*/  @P5 LDG.E.128 R172, desc[UR4][R12.64] ;  /* 0x000000040cac5981 */ /* 0x000f68000c1e1d00 */
[----:B------:R0:W5:Y:S01]  /*3120*/  @P5 LDG.E.128 R176, desc[UR4][R12.64+0x10] ;  /* 0x000010040cb05981 */ /* 0x000162000c1e1d00 */
[----:B-1----:R-:W-:Y:S01]  /*3130*/  IMAD.WIDE.U32 R204, R225, 0x20, R204 ;  /* 0x00000020e1cc7825 */ /* 0x002fe200078e00cc */
[----:B------:R-:W-:-:S04]  /*3140*/  ISETP.NE.AND P5, PT, R200, RZ, PT ;  /* 0x000000ffc800720c */ /* 0x000fc80003fa5270 */
[----:B------:R-:W2:Y:S01]  /*3150*/  LDG.E.128 R200, desc[UR4][R204.64] ;  /* 0x00000004ccc87981 */ /* 0x000ea2000c1e1d00 */
[----:B0-----:R-:W0:Y:S03]  /*3160*/  LDC.64 R12, c[0x0][0x2b8] ;  /* 0x0000ae00ff0c7b82 */ /* 0x001e260000000a00 */
        /* <DEDUP_REMOVED lines=13> */
[----:B------:R-:W-:Y:S01]  /*3240*/  FMUL.FTZ R224, R5, R202 ;  /* 0x000000ca05e07220 */ /* 0x000fe20000410000 */
[----:B---3--:R-:W-:Y:S01]  /*3250*/  FADD.FTZ R200, -R215, R205 ;  /* 0x000000cdd7c87221 */ /* 0x008fe20000010100 */
[----:B------:R-:W-:Y:S01]  /*3260*/  FMUL.FTZ R222, R5, R212 ;  /* 0x000000d405de7220 */ /* 0x000fe20000410000 */
[----:B------:R-:W-:Y:S04]  /*3270*/  STL [R1+0x8c], R233 ;  /* 0x00008ce901007387 */ /* 0x000fe80000100800 */
[----:B------:R-:W-:Y:S04]  /*3280*/  STL [R1+0x78], R225 ;  /* 0x000078e101007387 */ /* 0x000fe80000100800 */
[----:B------:R-:W-:Y:S01]  /*3290*/  STL [R1+0x68], R224 ;  /* 0x000068e001007387 */ /* 0x000fe20000100800 */
[----:B----4-:R-:W-:-:S03]  /*32a0*/  HADD2.F32 R205, -RZ, R208.H0_H0 ;  /* 0x200000d0ffcd7230 */ /* 0x010fc60000004100 */
[----:B------:R-:W-:Y:S02]  /*32b0*/  STL [R1+0x54], R222 ;  /* 0x000054de01007387 */ /* 0x000fe40000100800 */
[----:B------:R-:W-:-:S05]  /*32c0*/  FMUL.FTZ R201, R240, R205 ;  /* 0x000000cdf0c97220 */ /* 0x000fca0000410000 */
[----:B------:R0:W-:Y:S04]  /*32d0*/  STL [R1+0x38], R201 ;  /* 0x000038c901007387 */ /* 0x0001e80000100800 */
[----:B------:R-:W2:Y:S01]  /*32e0*/  LDL R202, [R1+0xac] ;  /* 0x0000ac0001ca7983 */ /* 0x000ea20000100800 */
[C---:B------:R-:W-:Y:S01]  /*32f0*/  FADD.FTZ R203, -R215.reuse, R204 ;  /* 0x000000ccd7cb7221 */ /* 0x040fe20000010100 */
[C---:B------:R-:W-:Y:S01]  /*3300*/  FADD.FTZ R206, -R215.reuse, R206 ;  /* 0x000000ced7ce7221 */ /* 0x040fe20000010100 */
[----:B------:R-:W-:Y:S01]  /*3310*/  FADD.FTZ R207, -R215, R207 ;  /* 0x000000cfd7cf7221 */ /* 0x000fe20000010100 */
[----:B------:R-:W-:Y:S02]  /*3320*/  HADD2.F32 R215, -RZ, R208.H1_H1 ;  /* 0x300000d0ffd77230 */ /* 0x000fe40000004100 */
[----:B------:R-:W-:Y:S01]  /*3330*/  FADD.FTZ R8, R214, R201 ;  /* 0x000000c9d6087221 */ /* 0x000fe20000010000 */
[----:B------:R-:W-:-:S02]  /*3340*/  HADD2.F32 R208, -RZ, R209.H0_H0 ;  /* 0x200000d1ffd07230 */ /* 0x000fc40000004100 */
[----:B0-----:R-:W-:Y:S01]  /*3350*/  FFMA.FTZ R201, R233, R201, R213 ;  /* 0x000000c9e9c97223 */ /* 0x001fe200000100d5 */
[----:B------:R-:W-:Y:S01]  /*3360*/  FMUL.FTZ R240, R238, R215 ;  /* 0x000000d7eef07220 */ /* 0x000fe20000410000 */
        /* <DEDUP_REMOVED lines=14> */
[----:B------:R-:W-:Y:S01]  /*3450*/  FFMA.FTZ R54, R224, R208, R54 ;  /* 0x000000d0e0367223 */ /* 0x000fe20000010036 */
        /* <DEDUP_REMOVED lines=12> */
[----:B------:R-:W-:Y:S01]  /*3520*/  FFMA.FTZ R55, R222, R204, R55 ;  /* 0x000000ccde377223 */ /* 0x000fe20000010037 */
[----:B------:R-:W-:Y:S01]  /*3530*/  FMUL.FTZ R222, R5, R207 ;  /* 0x000000cf05de7220 */ /* 0x000fe20000410000 */
[----:B------:R-:W-:Y:S01]  /*3540*/  FADD.FTZ R8, R8, R223 ;  /* 0x000000df08087221 */ /* 0x000fe20000010000 */
[----:B------:R-:W-:Y:S01]  /*3550*/  FFMA.FTZ R201, R224, R223, R201 ;  /* 0x000000dfe0c97223 */ /* 0x000fe200000100c9 */
[----:B------:R-:W-:Y:S01]  /*3560*/  FADD.FTZ R92, R92, R205 ;  /* 0x000000cd5c5c7221 */ /* 0x000fe20000010000 */
[----:B------:R-:W-:Y:S01]  /*3570*/  FADD.FTZ R93, R93, R215 ;  /* 0x000000d75d5d7221 */ /* 0x000fe20000010000 */
        /* <DEDUP_REMOVED lines=12> */
.L_x_12601:
[----:B------:R-:W-:Y:S05]  /*3640*/  BSYNC B0 ;  /* 0x0000000000007941 */ /* 0x000fea0003800000 */
.L_x_12591:
        /* <DEDUP_REMOVED lines=29> */
.L_x_12810:
        /* <DEDUP_REMOVED lines=38> */
.L_x_12614:
[----:B------:R-:W-:Y:S05]  /*3a80*/  BSYNC B1 ;  /* 0x0000000000017941 */ /* 0x000fea0003800000 */
.L_x_12613:
        /* <DEDUP_REMOVED lines=17> */
.L_x_12616:
[----:B------:R-:W-:Y:S05]  /*3ba0*/  BSYNC B1 ;  /* 0x0000000000017941 */ /* 0x000fea0003800000 */
.L_x_12615:
        /* <DEDUP_REMOVED lines=14> */
[----:B--2---:R-:W-:-:S05]  /*3c90*/  FMUL.FTZ R205, R208, R207 ;  /* 0x000000cfd0cd7220 */ /* 0x004fca0000410000 */
[----:B------:R-:W-:-:S04]  /*3ca0*/  FSEL R205, R205, RZ, P6 ;  /* 0x000000ffcdcd7208 */ /* 0x000fc80003000000 */
[----:B------:R-:W-:-:S04]  /*3cb0*/  F2FP.F16.F32.PACK_AB R205, RZ, R205 ;  /* 0x000000cdffcd723e */ /* 0x000fc800000000ff */
[----:B------:R-:W-:-:S07]  /*3cc0*/  PRMT R188, R205, 0x7610, R188 ;  /* 0x00007610cdbc7816 */ /* 0x000fce00000000bc */
.L_x_12618:
[----:B------:R-:W-:Y:S05]  /*3cd0*/  BSYNC B1 ;  /* 0x0000000000017941 */ /* 0x000fea0003800000 */
.L_x_12617:
        /* <DEDUP_REMOVED lines=16> */
.L_x_12620:
[----:B------:R-:W-:Y:S05]  /*3de0*/  BSYNC B1 ;  /* 0x0000000000017941 */ /* 0x000fea0003800000 */
.L_x_12619:
[----:B------:R-:W-:Y:S01]  /*3df0*/  BSSY B1, `(.L_x_12621) ;  /* 0x000000f000017945 */ /* 0x000fe20003800000 */
[----:B------:R-:W-:-:S03]  /*3e00*/  SEL R193, R205, R193, P5 ;  /* 0x000000c1cdc17207 */ /* 0x000fc60002800000 */
[----:B------:R-:W-:Y:S05]  /*3e10*/  @!P4 BRA `(.L_x_12622) ;  /* 0x000000000030c947 */ /* 0x000fea0003800000 */
[----:B------:R-:W2:Y:S01]  /*3e20*/  LDL R208, [R1+0x1c4] ;  /* 0x0001c40001d07983 */ /* 0x000ea20000100800 */
[----:B------:R-:W-:Y:S01]  /*3e30*/  LOP3.LUT P6, RZ, R14, 0xff00, RZ, 0xc0, !PT ;  /* 0x0000ff000eff7812 */ /* 0x000fe200078cc0ff */
[----:B------:R-:W-:-:S04]  /*3e40*/  FMUL.FTZ R205, R205, UR11 ;  /* 0x0000000bcdcd7c20 */ /* 0x000fc80008410000 */
[----:B------:R-:W-:Y:S01]  /*3e50*/  FMUL.FTZ R207, R205, UR10 ;  /* 0x0000000acdcf7c20 */ /* 0x000fe20008410000 */
[----:B------:R-:W-:-:S07]  /*3e60*/  HFMA2.MMA R205, -RZ, RZ, 0, 0 ;  /* 0x00000000ffcd7435 */ /* 0x000fce00000001ff */
[----:B------:R-:W-:-:S05]  /*3e70*/  @P6 HADD2.F32 R206, -RZ, R196.H1_H1 ;  /* 0x300000c4ffce6230 */ /* 0x000fca0000004100 */
[----:B------:R-:W-:-:S04]  /*3e80*/  @P6 FMUL.FTZ R205, R207, R206 ;  /* 0x000000cecfcd6220 */ /* 0x000fc80000410000 */
[----:B------:R-:W-:Y:S01]  /*3e90*/  FADD.FTZ R101, R101, R205 ;  /* 0x000000cd65657221 */ /* 0x000fe20000010000 */
[----:B--2---:R-:W-:-:S05]  /*3ea0*/  FMUL.FTZ R205, R208, R207 ;  /* 0x000000cfd0cd7220 */ /* 0x004fca0000410000 */
[----:B------:R-:W-:-:S04]  /*3eb0*/  FSEL R205, R205, RZ, P6 ;  /* 0x000000ffcdcd7208 */ /* 0x000fc80003000000 */
[----:B------:R-:W-:-:S04]  /*3ec0*/  F2FP.F16.F32.PACK_AB R205, RZ, R205 ;  /* 0x000000cdffcd723e */ /* 0x000fc800000000ff */
[----:B------:R-:W-:-:S07]  /*3ed0*/  PRMT R188, R188, 0x5410, R205 ;  /* 0x00005410bcbc7816 */ /* 0x000fce00000000cd */
.L_x_12622:
[----:B------:R-:W-:Y:S05]  /*3ee0*/  BSYNC B1 ;  /* 0x0000000000017941 */ /* 0x000fea0003800000 */
.L_x_12621:
        /* <DEDUP_REMOVED lines=16> */
.L_x_12624:
[----:B------:R-:W-:Y:S05]  /*3ff0*/  BSYNC B1 ;  /* 0x0000000000017941 */ /* 0x000fea0003800000 */
.L_x_12623:
        /* <DEDUP_REMOVED lines=15> */
.L_x_12626:
[----:B------:R-:W-:Y:S05]  /*40f0*/  BSYNC B1 ;  /* 0x0000000000017941 */ /* 0x000fea0003800000 */
.L_x_12625:
        /* <DEDUP_REMOVED lines=16> */
.L_x_12628:
[----:B------:R-:W-:Y:S05]  /*4200*/  BSYNC B1 ;  /* 0x0000000000017941 */ /* 0x000fea0003800000 */
.L_x_12627:
        /* <DEDUP_REMOVED lines=15> */
.L_x_12630:
[----:B------:R-:W-:Y:S05]  /*4300*/  BSYNC B1 ;  /* 0x0000000000017941 */ /* 0x000fea0003800000 */
.L_x_12629:
        /* <DEDUP_REMOVED lines=16> */
.L_x_12632:
[----:B------:R-:W-:Y:S05]  /*4410*/  BSYNC B1 ;  /* 0x0000000000017941 */ /* 0x000fea0003800000 */
.L_x_12631:
        /* <DEDUP_REMOVED lines=15> */
.L_x_12634:
[----:B------:R-:W-:Y:S05]  /*4510*/  BSYNC B1 ;  /* 0x0000000000017941 */ /* 0x000fea0003800000 */
.L_x_12633:
        /* <DEDUP_REMOVED lines=16> */
.L_x_12636:
[----:B------:R-:W-:Y:S05]  /*4620*/  BSYNC B1 ;  /* 0x0000000000017941 */ /* 0x000fea0003800000 */
.L_x_12635:
        /* <DEDUP_REMOVED lines=15> */
.L_x_12638:
[----:B------:R-:W-:Y:S05]  /*4720*/  BSYNC B1 ;  /* 0x0000000000017941 */ /* 0x000fea0003800000 */
.L_x_12637:
        /* <DEDUP_REMOVED lines=16> */
.L_x_12640:
[----:B------:R-:W-:Y:S05]  /*4830*/  BSYNC B1 ;  /* 0x0000000000017941 */ /* 0x000fea0003800000 */
.L_x_12639:
        /* <DEDUP_REMOVED lines=15> */
.L_x_12642:
[----:B------:R-:W-:Y:S05]  /*4930*/  BSYNC B1 ;  /* 0x0000000000017941 */ /* 0x000fea0003800000 */
.L_x_12641:
        /* <DEDUP_REMOVED lines=19> */
.L_x_12644:
[----:B------:R-:W-:Y:S05]  /*4a70*/  BSYNC B1 ;  /* 0x0000000000017941 */ /* 0x000fea0003800000 */
.L_x_12643:
        /* <DEDUP_REMOVED lines=23> */
.L_x_12646:
[----:B------:R-:W-:Y:S05]  /*4bf0*/  BSYNC B1 ;  /* 0x0000000000017941 */ /* 0x000fea0003800000 */
.L_x_12645:
[----:B------:R0:W-:Y:S01]  /*4c00*/  @P4 STG.E.128 desc[UR4][R200.64], R188 ;  /* 0x000000bcc8004986 */ /* 0x0001e2000c101d04 */
[----:B------:R-:W-:Y:S02]  /*4c10*/  IADD3 R9, R9, 0x80, RZ ;  /* 0x0000008009097810 */ /* 0x000fe40007ffe0ff */
[----:B------:R-:W-:-:S07]  /*4c20*/  IADD3 R6, R6, 0x80, RZ ;  /* 0x0000008006067810 */ /* 0x000fce0007ffe0ff */
.L_x_12612:
[----:B------:R-:W-:Y:S05]  /*4c30*/  BSYNC B0 ;  /* 0x0000000000007941 */ /* 0x000fea0003800000 */
.L_x_12611:
[----:B------:R-:W-:Y:S04]  /*4c40*/  BSSY B0, `(.L_x_12647) ;  /* 0x000011c000007945 */ /* 0x000fe80003800000 */
[----:B------:R-:W-:Y:S05]  /*4c50*/  @!P0 BRA `(.L_x_12648) ;  /* 0x0000001000688947 */ /* 0x000fea0003800000 */
[----:B------:R-:W-:Y:S04]  /*4c60*/  BSSY B1, `(.L_x_12649) ;  /* 0x0000005000017945 */ /* 0x000fe80003800000 */
[----:B------:R-:W-:Y:S05]  /*4c70*/  @!P4 BRA `(.L_x_12650) ;  /* 0x00000000000cc947 */ /* 0x000fea0003800000 */
[----:B------:R-:W1:Y:S02]  /*4c80*/  LDC.64 R196, c[0x0][0x220] ;  /* 0x00008800ffc47b82 */ /* 0x000e640000000a00 */
[----:B-1----:R-:W-:-:S06]  /*4c90*/  IMAD.WIDE.U32 R196, R6, 0x10, R196 ;  /* 0x0000001006c47825 */ /* 0x002fcc00078e00c4 */
[----:B------:R-:W5:Y:S02]  /*4ca0*/  LDG.E.128 R196, desc[UR4][R196.64] ;  /* 0x00000004c4c47981 */ /* 0x000f64000c1e1d00 */
.L_x_12650:
[----:B------:R-:W-:Y:S05]  /*4cb0*/  BSYNC B1 ;  /* 0x0000000000017941 */ /* 0x000fea0003800000 */
.L_x_12649:
        /* <DEDUP_REMOVED lines=19> */
.L_x_12652:
[----:B------:R-:W-:Y:S05]  /*4df0*/  BSYNC B1 ;  /* 0x0000000000017941 */ /* 0x000fea0003800000 */
.L_x_12651:
        /* <DEDUP_REMOVED lines=18> */
.L_x_12654:
[----:B------:R-:W-:Y:S05]  /*4f20*/  BSYNC B1 ;  /* 0x0000000000017941 */ /* 0x000fea0003800000 */
.L_x_12653:
        /* <DEDUP_REMOVED lines=16> */
.L_x_12656:
[----:B------:R-:W-:Y:S05]  /*5030*/  BSYNC B1 ;  /* 0x0000000000017941 */ /* 0x000fea0003800000 */
.L_x_12655:
        /* <DEDUP_REMOVED lines=15> */
.L_x_12658:
[----:B------:R-:W-:Y:S05]  /*5130*/  BSYNC B1 ;  /* 0x0000000000017941 */ /* 0x000fea0003800000 */
.L_x_12657:
        /* <DEDUP_REMOVED lines=16> */
.L_x_12660:
[----:B------:R-:W-:Y:S05]  /*5240*/  BSYNC B1 ;  /* 0x0000000000017941 */ /* 0x000fea0003800000 */
.L_x_12659:
        /* <DEDUP_REMOVED lines=15> */
.L_x_12662:
[----:B------:R-:W-:Y:S05]  /*5340*/  BSYNC B1 ;  /* 0x0000000000017941 */ /* 0x000fea0003800000 */
.L_x_12661:
        /* <DEDUP_REMOVED lines=16> */
.L_x_12664:
[----:B------:R-:W-:Y:S05]  /*5450*/  BSYNC B1 ;  /* 0x0000000000017941 */ /* 0x000fea0003800000 */
.L_x_12663:
        /* <DEDUP_REMOVED lines=15> */
.L_x_12666:
[----:B------:R-:W-:Y:S05]  /*5550*/  BSYNC B1 ;  /* 0x0000000000017941 */ /* 0x000fea0003800000 */
.L_x_12665:
        /* <DEDUP_REMOVED lines=14> */
.L_x_12668:
[----:B------:R-:W-:Y:S05]  /*5640*/  BSYNC B1 ;  /* 0x0000000000017941 */ /* 0x000fea0003800000 */
.L_x_12667:
        /* <DEDUP_REMOVED lines=15> */
.L_x_12670:
[----:B------:R-:W-:Y:S05]  /*5740*/  BSYNC B1 ;  /* 0x0000000000017941 */ /* 0x000fea0003800000 */
.L_x_12669:
        /* <DEDUP_REMOVED lines=14> */
.L_x_12672:
[----:B------:R-:W-:Y:S05]  /*5830*/  BSYNC B1 ;  /* 0x0000000000017941 */ /* 0x000fea0003800000 */
.L_x_12671:
        /* <DEDUP_REMOVED lines=15> */
.L_x_12674:
[----:B------:R-:W-:Y:S05]  /*5930*/  BSYNC B1 ;  /* 0x0000000000017941 */ /* 0x000fea0003800000 */
.L_x_12673:
        /* <DEDUP_REMOVED lines=14> */
.L_x_12676:
[----:B------:R-:W-:Y:S05]  /*5a20*/  BSYNC B1 ;  /* 0x0000000000017941 */ /* 0x000fea0003800000 */
.L_x_12675:
        /* <DEDUP_REMOVED lines=15> */
.L_x_12678:
[----:B------:R-:W-:Y:S05]  /*5b20*/  BSYNC B1 ;  /* 0x0000000000017941 */ /* 0x000fea0003800000 */
.L_x_12677:
        /* <DEDUP_REMOVED lines=17> */
.L_x_12680:
[----:B------:R-:W-:Y:S05]  /*5c40*/  BSYNC B1 ;  /* 0x0000000000017941 */ /* 0x000fea0003800000 */
.L_x_12679:
        /* <DEDUP_REMOVED lines=23> */
.L_x_12682:
[----:B------:R-:W-:Y:S05]  /*5dc0*/  BSYNC B1 ;  /* 0x0000000000017941 */ /* 0x000fea0003800000 */
.L_x_12681:
[----:B------:R1:W-:Y:S01]  /*5dd0*/  @P4 STG.E.128 desc[UR4][R200.64], R188 ;  /* 0x000000bcc8004986 */ /* 0x0003e2000c101d04 */
[----:B------:R-:W-:Y:S02]  /*5de0*/  IADD3 R6, R6, 0x80, RZ ;  /* 0x0000008006067810 */ /* 0x000fe40007ffe0ff */
[----:B------:R-:W-:-:S07]  /*5df0*/  IADD3 R9, R9, 0x80, RZ ;  /* 0x0000008009097810 */ /* 0x000fce0007ffe0ff */
.L_x_12648:
[----:B------:R-:W-:Y:S05]  /*5e00*/  BSYNC B0 ;  /* 0x0000000000007941 */ /* 0x000fea0003800000 */
.L_x_12647:
[----:B------:R-:W-:Y:S04]  /*5e10*/  BSSY B0, `(.L_x_12683) ;  /* 0x000011a000007945 */ /* 0x000fe80003800000 */
[----:B------:R-:W-:Y:S05]  /*5e20*/  @!P1 BRA `(.L_x_12684) ;  /* 0x0000001000609947 */ /* 0x000fea0003800000 */
[----:B------:R-:W-:Y:S04]  /*5e30*/  BSSY B1, `(.L_x_12685) ;  /* 0x0000005000017945 */ /* 0x000fe80003800000 */
[----:B------:R-:W-:Y:S05]  /*5e40*/  @!P4 BRA `(.L_x_12686) ;  /* 0x00000000000cc947 */ /* 0x000fea0003800000 */
[----:B------:R-:W2:Y:S02]  /*5e50*/  LDC.64 R196, c[0x0][0x220] ;  /* 0x00008800ffc47b82 */ /* 0x000ea40000000a00 */
[----:B--2---:R-:W-:-:S06]  /*5e60*/  IMAD.WIDE.U32 R196, R6, 0x10, R196 ;  /* 0x0000001006c47825 */ /* 0x004fcc00078e00c4 */
[----:B------:R-:W5:Y:S02]  /*5e70*/  LDG.E.128 R196, desc[UR4][R196.64] ;  /* 0x00000004c4c47981 */ /* 0x000f64000c1e1d00 */
.L_x_12686:
[----:B------:R-:W-:Y:S05]  /*5e80*/  BSYNC B1 ;  /* 0x0000000000017941 */ /* 0x000fea0003800000 */
.L_x_12685:
        /* <DEDUP_REMOVED lines=19> */
.L_x_12688:
[----:B------:R-:W-:Y:S05]  /*5fc0*/  BSYNC B1 ;  /* 0x0000000000017941 */ /* 0x000fea0003800000 */
.L_x_12687:
        /* <DEDUP_REMOVED lines=18> */
.L_x_12690:
[----:B------:R-:W-:Y:S05]  /*60f0*/  BSYNC B1 ;  /* 0x0000000000017941 */ /* 0x000fea0003800000 */
.L_x_12689:
        /* <DEDUP_REMOVED lines=16> */
.L_x_12692:
[----:B------:R-:W-:Y:S05]  /*6200*/  BSYNC B1 ;  /* 0x0000000000017941 */ /* 0x000fea0003800000 */
.L_x_12691:
        /* <DEDUP_REMOVED lines=15> */
.L_x_12694:
[----:B------:R-:W-:Y:S05]  /*6300*/  BSYNC B1 ;  /* 0x0000000000017941 */ /* 0x000fea0003800000 */
.L_x_12693:
        /* <DEDUP_REMOVED lines=15> */
.L_x_12696:
[----:B------:R-:W-:Y:S05]  /*6400*/  BSYNC B1 ;  /* 0x0000000000017941 */ /* 0x000fea0003800000 */
.L_x_12695:
        /* <DEDUP_REMOVED lines=15> */
.L_x_12698:
[----:B------:R-:W-:Y:S05]  /*6500*/  BSYNC B1 ;  /* 0x0000000000017941 */ /* 0x000fea0003800000 */
.L_x_12697:
        /* <DEDUP_REMOVED lines=15> */
.L_x_12700:
[----:B------:R-:W-:Y:S05]  /*6600*/  BSYNC B1 ;  /* 0x0000000000017941 */ /* 0x000fea0003800000 */
.L_x_12699:
        /* <DEDUP_REMOVED lines=15> */
.L_x_12702:
[----:B------:R-:W-:Y:S05]  /*6700*/  BSYNC B1 ;  /* 0x0000000000017941 */ /* 0x000fea0003800000 */
.L_x_12701:
        /* <DEDUP_REMOVED lines=14> */
.L_x_12704:
[----:B------:R-:W-:Y:S05]  /*67f0*/  BSYNC B1 ;  /* 0x0000000000017941 */ /* 0x000fea0003800000 */
.L_x_12703:
        /* <DEDUP_REMOVED lines=15> */
.L_x_12706:
[----:B------:R-:W-:Y:S05]  /*68f0*/  BSYNC B1 ;  /* 0x0000000000017941 */ /* 0x000fea0003800000 */
.L_x_12705:
        /* <DEDUP_REMOVED lines=14> */
.L_x_12708:
[----:B------:R-:W-:Y:S05]  /*69e0*/  BSYNC B1 ;  /* 0x0000000000017941 */ /* 0x000fea0003800000 */
.L_x_12707:
        /* <DEDUP_REMOVED lines=15> */
.L_x_12710:
[----:B------:R-:W-:Y:S05]  /*6ae0*/  BSYNC B1 ;  /* 0x0000000000017941 */ /* 0x000fea0003800000 */
.L_x_12709:
        /* <DEDUP_REMOVED lines=14> */
.L_x_12712:
[----:B------:R-:W-:Y:S05]  /*6bd0*/  BSYNC B1 ;  /* 0x0000000000017941 */ /* 0x000fea0003800000 */
.L_x_12711:
        /* <DEDUP_REMOVED lines=15> */
.L_x_12714:
[----:B------:R-:W-:Y:S05]  /*6cd0*/  BSYNC B1 ;  /* 0x0000000000017941 */ /* 0x000fea0003800000 */
.L_x_12713:
        /* <DEDUP_REMOVED lines=17> */
.L_x_12716:
[----:B------:R-:W-:Y:S05]  /*6df0*/  BSYNC B1 ;  /* 0x0000000000017941 */ /* 0x000fea0003800000 */
.L_x_12715:
        /* <DEDUP_REMOVED lines=23> */
.L_x_12718:
[----:B------:R-:W-:Y:S05]  /*6f70*/  BSYNC B1 ;  /* 0x0000000000017941 */ /* 0x000fea0003800000 */
.L_x_12717:
[----:B------:R2:W-:Y:S01]  /*6f80*/  @P4 STG.E.128 desc[UR4][R200.64], R188 ;  /* 0x000000bcc8004986 */ /* 0x0005e2000c101d04 */
[----:B------:R-:W-:Y:S02]  /*6f90*/  IADD3 R6, R6, 0x80, RZ ;  /* 0x0000008006067810 */ /* 0x000fe40007ffe0ff */
[----:B------:R-:W-:-:S07]  /*6fa0*/  IADD3 R9, R9, 0x80, RZ ;  /* 0x0000008009097810 */ /* 0x000fce0007ffe0ff */
.L_x_12684:
[----:B------:R-:W-:Y:S05]  /*6fb0*/  BSYNC B0 ;  /* 0x0000000000007941 */ /* 0x000fea0003800000 */
.L_x_12683:
[----:B------:R-:W-:Y:S04]  /*6fc0*/  BSSY B0, `(.L_x_12719) ;  /* 0x000011a000007945 */ /* 0x000fe80003800000 */
[----:B------:R-:W-:Y:S05]  /*6fd0*/  @!P2 BRA `(.L_x_12720) ;  /* 0x000000100060a947 */ /* 0x000fea0003800000 */
[----:B------:R-:W-:Y:S04]  /*6fe0*/  BSSY B1, `(.L_x_12721) ;  /* 0x0000005000017945 */ /* 0x000fe80003800000 */
[----:B------:R-:W-:Y:S05]  /*6ff0*/  @!P4 BRA `(.L_x_12722) ;  /* 0x00000000000cc947 */ /* 0x000fea0003800000 */
[----:B------:R-:W3:Y:S02]  /*7000*/  LDC.64 R196, c[0x0][0x220] ;  /* 0x00008800ffc47b82 */ /* 0x000ee40000000a00 */
[----:B---3--:R-:W-:-:S06]  /*7010*/  IMAD.WIDE.U32 R196, R6, 0x10, R196 ;  /* 0x0000001006c47825 */ /* 0x008fcc00078e00c4 */
[----:B------:R-:W5:Y:S02]  /*7020*/  LDG.E.128 R196, desc[UR4][R196.64] ;  /* 0x00000004c4c47981 */ /* 0x000f64000c1e1d00 */
.L_x_12722:
[----:B------:R-:W-:Y:S05]  /*7030*/  BSYNC B1 ;  /* 0x0000000000017941 */ /* 0x000fea0003800000 */
.L_x_12721:
        /* <DEDUP_REMOVED lines=19> */
.L_x_12724:
[----:B------:R-:W-:Y:S05]  /*7170*/  BSYNC B1 ;  /* 0x0000000000017941 */ /* 0x000fea0003800000 */
.L_x_12723:
        /* <DEDUP_REMOVED lines=18> */
.L_x_12726:
[----:B------:R-:W-:Y:S05]  /*72a0*/  BSYNC B1 ;  /* 0x0000000000017941 */ /* 0x000fea0003800000 */
.L_x_12725:
        /* <DEDUP_REMOVED lines=16> */
.L_x_12728:
[----:B------:R-:W-:Y:S05]  /*73b0*/  BSYNC B1 ;  /* 0x0000000000017941 */ /* 0x000fea0003800000 */
.L_x_12727:
        /* <DEDUP_REMOVED lines=15> */
.L_x_12730:
[----:B------:R-:W-:Y:S05]  /*74b0*/  BSYNC B1 ;  /* 0x0000000000017941 */ /* 0x000fea0003800000 */
.L_x_12729:
        /* <DEDUP_REMOVED lines=15> */
.L_x_12732:
[----:B------:R-:W-:Y:S05]  /*75b0*/  BSYNC B1 ;  /* 0x0000000000017941 */ /* 0x000fea0003800000 */
.L_x_12731:
        /* <DEDUP_REMOVED lines=15> */
.L_x_12734:
[----:B------:R-:W-:Y:S05]  /*76b0*/  BSYNC B1 ;  /* 0x0000000000017941 */ /* 0x000fea0003800000 */
.L_x_12733:
        /* <DEDUP_REMOVED lines=15> */
.L_x_12736:
[----:B------:R-:W-:Y:S05]  /*77b0*/  BSYNC B1 ;  /* 0x0000000000017941 */ /* 0x000fea0003800000 */
.L_x_12735:
        /* <DEDUP_REMOVED lines=15> */
.L_x_12738:
[----:B------:R-:W-:Y:S05]  /*78b0*/  BSYNC B1 ;  /* 0x0000000000017941 */ /* 0x000fea0003800000 */
.L_x_12737:
        /* <DEDUP_REMOVED lines=14> */
.L_x_12740:
[----:B------:R-:W-:Y:S05]  /*79a0*/  BSYNC B1 ;  /* 0x0000000000017941 */ /* 0x000fea0003800000 */
.L_x_12739:
        /* <DEDUP_REMOVED lines=15> */
.L_x_12742:
[----:B------:R-:W-:Y:S05]  /*7aa0*/  BSYNC B1 ;  /* 0x0000000000017941 */ /* 0x000fea0003800000 */
.L_x_12741:
        /* <DEDUP_REMOVED lines=14> */
.L_x_12744:
[----:B------:R-:W-:Y:S05]  /*7b90*/  BSYNC B1 ;  /* 0x0000000000017941 */ /* 0x000fea0003800000 */
.L_x_12743:
        /* <DEDUP_REMOVED lines=15> */
.L_x_12746:
[----:B------:R-:W-:Y:S05]  /*7c90*/  BSYNC B1 ;  /* 0x0000000000017941 */ /* 0x000fea0003800000 */
.L_x_12745:
        /* <DEDUP_REMOVED lines=14> */
.L_x_12748:
[----:B------:R-:W-:Y:S05]  /*7d80*/  BSYNC B1 ;  /* 0x0000000000017941 */ /* 0x000fea0003800000 */
.L_x_12747:
        /* <DEDUP_REMOVED lines=15> */
.L_x_12750:
[----:B------:R-:W-:Y:S05]  /*7e80*/  BSYNC B1 ;  /* 0x0000000000017941 */ /* 0x000fea0003800000 */
.L_x_12749:
        /* <DEDUP_REMOVED lines=17> */
.L_x_12752:
[----:B------:R-:W-:Y:S05]  /*7fa0*/  BSYNC B1 ;  /* 0x0000000000017941 */ /* 0x000fea0003800000 */
.L_x_12751:
        /* <DEDUP_REMOVED lines=23> */
.L_x_12754:
[----:B------:R-:W-:Y:S05]  /*8120*/  BSYNC B1 ;  /* 0x0000000000017941 */ /* 0x000fea0003800000 */
.L_x_12753:
[----:B------:R3:W-:Y:S01]  /*8130*/  @P4 STG.E.128 desc[UR4][R200.64], R188 ;  /* 0x000000bcc8004986 */ /* 0x0007e2000c101d04 */
[----:B------:R-:W-:Y:S02]  /*8140*/  IADD3 R6, R6, 0x80, RZ ;  /* 0x0000008006067810 */ /* 0x000fe40007ffe0ff */
[----:B------:R-:W-:-:S07]  /*8150*/  IADD3 R9, R9, 0x80, RZ ;  /* 0x0000008009097810 */ /* 0x000fce0007ffe0ff */
.L_x_12720:
[----:B------:R-:W-:Y:S05]  /*8160*/  BSYNC B0 ;  /* 0x0000000000007941 */ /* 0x000fea0003800000 */
.L_x_12719:
        /* <DEDUP_REMOVED lines=8> */
.L_x_12758:
[----:B------:R-:W-:Y:S05]  /*81f0*/  BSYNC B1 ;  /* 0x0000000000017941 */ /* 0x000fea0003800000 */
.L_x_12757:
        /* <DEDUP_REMOVED lines=19> */
.L_x_12760:
[----:B------:R-:W-:Y:S05]  /*8330*/  BSYNC B1 ;  /* 0x0000000000017941 */ /* 0x000fea0003800000 */
.L_x_12759:
        /* <DEDUP_REMOVED lines=18> */
.L_x_12762:
[----:B------:R-:W-:Y:S05]  /*8460*/  BSYNC B1 ;  /* 0x0000000000017941 */ /* 0x000fea0003800000 */
.L_x_12761:
        /* <DEDUP_REMOVED lines=15> */
.L_x_12764:
[----:B------:R-:W-:Y:S05]  /*8560*/  BSYNC B1 ;  /* 0x0000000000017941 */ /* 0x000fea0003800000 */
.L_x_12763:
        /* <DEDUP_REMOVED lines=15> */
.L_x_12766:
[----:B------:R-:W-:Y:S05]  /*8660*/  BSYNC B1 ;  /* 0x0000000000017941 */ /* 0x000fea0003800000 */
.L_x_12765:
        /* <DEDUP_REMOVED lines=15> */
.L_x_12768:
[----:B------:R-:W-:Y:S05]  /*8760*/  BSYNC B1 ;  /* 0x0000000000017941 */ /* 0x000fea0003800000 */
.L_x_12767:
        /* <DEDUP_REMOVED lines=15> */
.L_x_12770:
[----:B------:R-:W-:Y:S05]  /*8860*/  BSYNC B1 ;  /* 0x0000000000017941 */ /* 0x000fea0003800000 */
.L_x_12769:
        /* <DEDUP_REMOVED lines=15> */
.L_x_12772:
[----:B------:R-:W-:Y:S05]  /*8960*/  BSYNC B1 ;  /* 0x0000000000017941 */ /* 0x000fea0003800000 */
.L_x_12771:
        /* <DEDUP_REMOVED lines=15> */
.L_x_12774:
[----:B------:R-:W-:Y:S05]  /*8a60*/  BSYNC B1 ;  /* 0x0000000000017941 */ /* 0x000fea0003800000 */
.L_x_12773:
        /* <DEDUP_REMOVED lines=14> */
.L_x_12776:
[----:B------:R-:W-:Y:S05]  /*8b50*/  BSYNC B1 ;  /* 0x0000000000017941 */ /* 0x000fea0003800000 */
.L_x_12775:
        /* <DEDUP_REMOVED lines=15> */
.L_x_12778:
[----:B------:R-:W-:Y:S05]  /*8c50*/  BSYNC B1 ;  /* 0x0000000000017941 */ /* 0x000fea0003800000 */
.L_x_12777:
        /* <DEDUP_REMOVED lines=14> */
.L_x_12780:
[----:B------:R-:W-:Y:S05]  /*8d40*/  BSYNC B1 ;  /* 0x0000000000017941 */ /* 0x000fea0003800000 */
.L_x_12779:
        /* <DEDUP_REMOVED lines=15> */
.L_x_12782:
[----:B------:R-:W-:Y:S05]  /*8e40*/  BSYNC B1 ;  /* 0x0000000000017941 */ /* 0x000fea0003800000 */
.L_x_12781:
        /* <DEDUP_REMOVED lines=14> */
.L_x_12784:
[----:B------:R-:W-:Y:S05]  /*8f30*/  BSYNC B1 ;  /* 0x0000000000017941 */ /* 0x000fea0003800000 */
.L_x_12783:
        /* <DEDUP_REMOVED lines=15> */
.L_x_12786:
[----:B------:R-:W-:Y:S05]  /*9030*/  BSYNC B1 ;  /* 0x0000000000017941 */ /* 0x000fea0003800000 */
.L_x_12785:
        /* <DEDUP_REMOVED lines=14> */
.L_x_12788:
[----:B------:R-:W-:Y:S05]  /*9120*/  BSYNC B1 ;  /* 0x0000000000017941 */ /* 0x000fea0003800000 */
.L_x_12787:
        /* <DEDUP_REMOVED lines=23> */
.L_x_12790:
[----:B------:R-:W-:Y:S05]  /*92a0*/  BSYNC B1 ;  /* 0x0000000000017941 */ /* 0x000fea0003800000 */
.L_x_12789:
[----:B------:R4:W-:Y:S02]  /*92b0*/  @P4 STG.E.128 desc[UR4][R8.64], R188 ;  /* 0x000000bc08004986 */ /* 0x0009e4000c101d04 */
.L_x_12756:
[----:B------:R-:W-:Y:S05]  /*92c0*/  BSYNC B0 ;  /* 0x0000000000007941 */ /* 0x000fea0003800000 */
.L_x_12755:
[----:B------:R-:W-:Y:S02]  /*92d0*/  LOP3.LUT P4, RZ, R7, 0x8, RZ, 0xc0, !PT ;  /* 0x0000000807ff7812 */ /* 0x000fe4000788c0ff */
[----:B------:R-:W-:Y:S02]  /*92e0*/  IADD3 R4, R4, UR12, RZ ;  /* 0x0000000c04047c10 */ /* 0x000fe4000fffe0ff */
[----:B------:R-:W-:Y:S02]  /*92f0*/  SEL R5, RZ, 0x1, P4 ;  /* 0x00000001ff057807 */ /* 0x000fe40002000000 */
[----:B------:R-:W-:-:S03]  /*9300*/  ISETP.GE.AND P3, PT, R4, UR13, PT ;  /* 0x0000000d04007c0c */ /* 0x000fc6000bf66270 */
[----:B------:R0:W-:Y:S10]  /*9310*/  STL.S16 [R1+0x9c], R5 ;  /* 0x00009c0501007387 */ /* 0x0001f40000100600 */
[----:B0-----:R-:W-:Y:S05]  /*9320*/  @!P3 BRA `(.L_x_12791) ;  /* 0xffffff78009cb947 */ /* 0x001fea000383ffff */
.L_x_12590:
        /* <DEDUP_REMOVED lines=21> */
.L_x_12793:
[----:B------:R-:W-:Y:S05]  /*9480*/  BSYNC B0 ;  /* 0x0000000000007941 */ /* 0x000fea0003800000 */
.L_x_12792:
        /* <DEDUP_REMOVED lines=15> */
.L_x_12795:
[----:B------:R-:W-:Y:S05]  /*9580*/  BSYNC B0 ;  /* 0x0000000000007941 */ /* 0x000fea0003800000 */
.L_x_12794:
        /* <DEDUP_REMOVED lines=15> */
.L_x_12797:
[----:B------:R-:W-:Y:S05]  /*9680*/  BSYNC B0 ;  /* 0x0000000000007941 */ /* 0x000fea0003800000 */
.L_x_12796:
        /* <DEDUP_REMOVED lines=15> */
.L_x_12799:
[----:B------:R-:W-:Y:S05]  /*9780*/  BSYNC B0 ;  /* 0x0000000000007941 */ /* 0x000fea0003800000 */
.L_x_12798:
[----:B------:R-:W-:-:S13]  /*9790*/  LOP3.LUT P0, RZ, R7, 0x4, RZ, 0xc0, !PT ;  /* 0x0000000407ff7812 */ /* 0x000fda000780c0ff */
[----:B------:R-:W-:Y:S05]  /*97a0*/  @!P0 EXIT ;  /* 0x000000000000894d */ /* 0x000fea0003800000 */
[----:B0-----:R-:W0:Y:S08]  /*97b0*/  LDC.64 R2, c[0x0][0x2d0] ;  /* 0x0000b400ff027b82 */ /* 0x001e300000000a00 */
        /* <DEDUP_REMOVED lines=12> */
.L_x_12610:
[----:B------:R-:W-:Y:S01]  /*9880*/  HFMA2.MMA R200, -RZ, RZ, 0, 9.5367431640625e-07 ;  /* 0x00000010ffc87435 */ /* 0x000fe200000001ff */
[----:B0-----:R-:W-:Y:S02]  /*9890*/  MOV R203, R214 ;  /* 0x000000d600cb7202 */ /* 0x001fe40000000f00 */
[----:B------:R-:W-:Y:S02]  /*98a0*/  MOV R201, 0x1f ;  /* 0x0000001f00c97802 */ /* 0x000fe40000000f00 */
[----:B------:R-:W-:-:S07]  /*98b0*/  MOV R202, 0xffffffff ;  /* 0xffffffff00ca7802 */ /* 0x000fce0000000f00 */
[----:B-----5:R-:W-:Y:S05]  /*98c0*/  WARPSYNC.COLLECTIVE R202, `(.L_x_12800) ;  /* 0x00000000ca087348 */ /* 0x020fea0003c00000 */
[----:B------:R0:W1:Y:S02]  /*98d0*/  SHFL.DOWN P6, R206, R203, R200, R201 ;  /* 0x080000c8cbce7389 */ /* 0x00006400000c00c9 */
[----:B01---5:R-:W-:Y:S01]  /*98e0*/  ENDCOLLECTIVE ;  /* 0x000000000000791b */ /* 0x023fe20003800000 */
.L_x_12800:
[----:B------:R-:W-:Y:S02]  /*98f0*/  MOV R203, R213 ;  /* 0x000000d500cb7202 */ /* 0x000fe40000000f00 */
[----:B------:R-:W-:-:S05]  /*9900*/  MOV R200, R206 ;  /* 0x000000ce00c87202 */ /* 0x000fca0000000f00 */
[----:B------:R-:W-:Y:S01]  /*9910*/  FADD.FTZ R204, R200, R214 ;  /* 0x000000d6c8cc7221 */ /* 0x000fe20000010000 */
[----:B------:R-:W-:-:S11]  /*9920*/  HFMA2.MMA R200, -RZ, RZ, 0, 9.5367431640625e-07 ;  /* 0x00000010ffc87435 */ /* 0x000fd600000001ff */
[----:B------:R-:W-:Y:S05]  /*9930*/  WARPSYNC.COLLECTIVE R202, `(.L_x_12801) ;  /* 0x00000000ca087348 */ /* 0x000fea0003c00000 */
[----:B------:R0:W1:Y:S02]  /*9940*/  SHFL.DOWN P6, R206, R203, R200, R201 ;  /* 0x080000c8cbce7389 */ /* 0x00006400000c00c9 */
[----:B01----:R-:W-:Y:S01]  /*9950*/  ENDCOLLECTIVE ;  /* 0x000000000000791b */ /* 0x003fe20003800000 */
.L_x_12801:
[----:B------:R-:W-:Y:S02]  /*9960*/  MOV R203, R204 ;  /* 0x000000cc00cb7202 */ /* 0x000fe40000000f00 */
[----:B------:R-:W-:-:S05]  /*9970*/  MOV R200, R206 ;  /* 0x000000ce00c87202 */ /* 0x000fca0000000f00 */
[----:B------:R-:W-:Y:S01]  /*9980*/  FADD.FTZ R205, R200, R213 ;  /* 0x000000d5c8cd7221 */ /* 0x000fe20000010000 */
[----:B------:R-:W-:-:S11]  /*9990*/  HFMA2.MMA R200, -RZ, RZ, 0, 4.76837158203125e-07 ;  /* 0x00000008ffc87435 */ /* 0x000fd600000001ff */
[----:B------:R-:W-:Y:S05]  /*99a0*/  WARPSYNC.COLLECTIVE R202, `(.L_x_12802) ;  /* 0x00000000ca087348 */ /* 0x000fea0003c00000 */
[----:B------:R0:W1:Y:S02]  /*99b0*/  SHFL.DOWN P6, R206, R203, R200, R201 ;  /* 0x080000c8cbce7389 */ /* 0x00006400000c00c9 */
[----:B01----:R-:W-:Y:S01]  /*99c0*/  ENDCOLLECTIVE ;  /* 0x000000000000791b */ /* 0x003fe20003800000 */
.L_x_12802:
[----:B------:R-:W-:Y:S02]  /*99d0*/  MOV R203, R205 ;  /* 0x000000cd00cb7202 */ /* 0x000fe40000000f00 */
[----:B------:R-:W-:-:S05]  /*99e0*/  MOV R200, R206 ;  /* 0x000000ce00c87202 */ /* 0x000fca0000000f00 */
[----:B------:R-:W-:Y:S01]  /*99f0*/  FADD.FTZ R204, R204, R200 ;  /* 0x000000c8cccc7221 */ /* 0x000fe20000010000 */
[----:B------:R-:W-:-:S11]  /*9a00*/  HFMA2.MMA R200, -RZ, RZ, 0, 4.76837158203125e-07 ;  /* 0x00000008ffc87435 */ /* 0x000fd600000001ff */
[----:B------:R-:W-:Y:S05]  /*9a10*/  WARPSYNC.COLLECTIVE R202, `(.L_x_12803) ;  /* 0x00000000ca087348 */ /* 0x000fea0003c00000 */
[----:B------:R0:W1:Y:S02]  /*9a20*/  SHFL.DOWN P6, R206, R203, R200, R201 ;  /* 0x080000c8cbce7389 */ /* 0x00006400000c00c9 */
[----:B01----:R-:W-:Y:S01]  /*9a30*/  ENDCOLLECTIVE ;  /* 0x000000000000791b */ /* 0x003fe20003800000 */
.L_x_12803:
[----:B------:R-:W-:Y:S02]  /*9a40*/  MOV R203, R204 ;  /* 0x000000cc00cb7202 */ /* 0x000fe40000000f00 */
[----:B------:R-:W-:-:S05]  /*9a50*/  MOV R200, R206 ;  /* 0x000000ce00c87202 */ /* 0x000fca0000000f00 */
[----:B------:R-:W-:Y:S01]  /*9a60*/  FADD.FTZ R205, R205, R200 ;  /* 0x000000c8cdcd7221 */ /* 0x000fe20000010000 */
[----:B------:R-:W-:-:S11]  /*9a70*/  HFMA2.MMA R200, -RZ, RZ, 0, 2.384185791015625e-07 ;  /* 0x00000004ffc87435 */ /* 0x000fd600000001ff */
[----:B------:R-:W-:Y:S05]  /*9a80*/  WARPSYNC.COLLECTIVE R202, `(.L_x_12804) ;  /* 0x00000000ca087348 */ /* 0x000fea0003c00000 */
[----:B------:R0:W1:Y:S02]  /*9a90*/  SHFL.DOWN P6, R206, R203, R200, R201 ;  /* 0x080000c8cbce7389 */ /* 0x00006400000c00c9 */
[----:B01----:R-:W-:Y:S01]  /*9aa0*/  ENDCOLLECTIVE ;  /* 0x000000000000791b */ /* 0x003fe20003800000 */
.L_x_12804:
[----:B------:R-:W-:Y:S02]  /*9ab0*/  MOV R203, R205 ;  /* 0x000000cd00cb7202 */ /* 0x000fe40000000f00 */
[----:B------:R-:W-:-:S05]  /*9ac0*/  MOV R200, R206 ;  /* 0x000000ce00c87202 */ /* 0x000fca0000000f00 */
[----:B------:R-:W-:Y:S01]  /*9ad0*/  FADD.FTZ R204, R204, R200 ;  /* 0x000000c8cccc7221 */ /* 0x000fe20000010000 */
[----:B------:R-:W-:-:S11]  /*9ae0*/  HFMA2.MMA R200, -RZ, RZ, 0, 2.384185791015625e-07 ;  /* 0x00000004ffc87435 */ /* 0x000fd600000001ff */
[----:B------:R-:W-:Y:S05]  /*9af0*/  WARPSYNC.COLLECTIVE R202, `(.L_x_12805) ;  /* 0x00000000ca087348 */ /* 0x000fea0003c00000 */
[----:B------:R0:W1:Y:S02]  /*9b00*/  SHFL.DOWN P6, R206, R203, R200, R201 ;  /* 0x080000c8cbce7389 */ /* 0x00006400000c00c9 */
[----:B01----:R-:W-:Y:S01]  /*9b10*/  ENDCOLLECTIVE ;  /* 0x000000000000791b */ /* 0x003fe20003800000 */
.L_x_12805:
[----:B------:R-:W-:Y:S02]  /*9b20*/  MOV R203, R204 ;  /* 0x000000cc00cb7202 */ /* 0x000fe40000000f00 */
[----:B------:R-:W-:-:S05]  /*9b30*/  MOV R200, R206 ;  /* 0x000000ce00c87202 */ /* 0x000fca0000000f00 */
[----:B------:R-:W-:Y:S01]  /*9b40*/  FADD.FTZ R205, R205, R200 ;  /* 0x000000c8cdcd7221 */ /* 0x000fe20000010000 */
[----:B------:R-:W-:-:S11]  /*9b50*/  HFMA2.MMA R200, -RZ, RZ, 0, 1.1920928955078125e-07 ;  /* 0x00000002ffc87435 */ /* 0x000fd600000001ff */
[----:B------:R-:W-:Y:S05]  /*9b60*/  WARPSYNC.COLLECTIVE R202, `(.L_x_12806) ;  /* 0x00000000ca087348 */ /* 0x000fea0003c00000 */
[----:B------:R0:W1:Y:S02]  /*9b70*/  SHFL.DOWN P6, R206, R203, R200, R201 ;  /* 0x080000c8cbce7389 */ /* 0x00006400000c00c9 */
[----:B01----:R-:W-:Y:S01]  /*9b80*/  ENDCOLLECTIVE ;  /* 0x000000000000791b */ /* 0x003fe20003800000 */
.L_x_12806:
[----:B------:R-:W-:Y:S02]  /*9b90*/  MOV R203, R205 ;  /* 0x000000cd00cb7202 */ /* 0x000fe40000000f00 */
[----:B------:R-:W-:-:S05]  /*9ba0*/  MOV R200, R206 ;  /* 0x000000ce00c87202 */ /* 0x000fca0000000f00 */
[----:B------:R-:W-:Y:S01]  /*9bb0*/  FADD.FTZ R204, R204, R200 ;  /* 0x000000c8cccc7221 */ /* 0x000fe20000010000 */
[----:B------:R-:W-:-:S11]  /*9bc0*/  HFMA2.MMA R200, -RZ, RZ, 0, 1.1920928955078125e-07 ;  /* 0x00000002ffc87435 */ /* 0x000fd600000001ff */
[----:B------:R-:W-:Y:S05]  /*9bd0*/  WARPSYNC.COLLECTIVE R202, `(.L_x_12807) ;  /* 0x00000000ca087348 */ /* 0x000fea0003c00000 */
[----:B------:R0:W1:Y:S02]  /*9be0*/  SHFL.DOWN P6, R206, R203, R200, R201 ;  /* 0x080000c8cbce7389 */ /* 0x00006400000c00c9 */
[----:B01----:R-:W-:Y:S01]  /*9bf0*/  ENDCOLLECTIVE ;  /* 0x000000000000791b */ /* 0x003fe20003800000 */
.L_x_12807:
[----:B------:R-:W-:Y:S02]  /*9c00*/  MOV R203, R204 ;  /* 0x000000cc00cb7202 */ /* 0x000fe40000000f00 */
[----:B------:R-:W-:-:S05]  /*9c10*/  MOV R200, R206 ;  /* 0x000000ce00c87202 */ /* 0x000fca0000000f00 */
[----:B------:R-:W-:Y:S01]  /*9c20*/  FADD.FTZ R205, R205, R200 ;  /* 0x000000c8cdcd7221 */ /* 0x000fe20000010000 */
[----:B------:R-:W-:-:S11]  /*9c30*/  HFMA2.MMA R200, -RZ, RZ, 0, 5.9604644775390625e-08 ;  /* 0x00000001ffc87435 */ /* 0x000fd600000001ff */
[----:B------:R-:W-:Y:S05]  /*9c40*/  WARPSYNC.COLLECTIVE R202, `(.L_x_12808) ;  /* 0x00000000ca087348 */ /* 0x000fea0003c00000 */
[----:B------:R0:W1:Y:S02]  /*9c50*/  SHFL.DOWN P6, R206, R203, R200, R201 ;  /* 0x080000c8cbce7389 */ /* 0x00006400000c00c9 */
[----:B01----:R-:W-:Y:S01]  /*9c60*/  ENDCOLLECTIVE ;  /* 0x000000000000791b */ /* 0x003fe20003800000 */
.L_x_12808:
[----:B------:R-:W-:Y:S02]  /*9c70*/  MOV R203, R205 ;  /* 0x000000cd00cb7202 */ /* 0x000fe40000000f00 */
[----:B------:R-:W-:-:S07]  /*9c80*/  MOV R207, R206 ;  /* 0x000000ce00cf7202 */ /* 0x000fce0000000f00 */
[----:B------:R-:W-:Y:S05]  /*9c90*/  WARPSYNC.COLLECTIVE R202, `(.L_x_12809) ;  /* 0x00000000ca087348 */ /* 0x000fea0003c00000 */
[----:B------:R0:W1:Y:S02]  /*9ca0*/  SHFL.DOWN P6, R206, R203, R200, R201 ;  /* 0x080000c8cbce7389 */ /* 0x00006400000c00c9 */
[----:B01----:R-:W-:Y:S01]  /*9cb0*/  ENDCOLLECTIVE ;  /* 0x000000000000791b */ /* 0x003fe20003800000 */
.L_x_12809:
[----:B------:R-:W-:Y:S01]  /*9cc0*/  MOV R201, R206 ;  /* 0x000000ce00c97202 */ /* 0x000fe20000000f00 */
[----:B------:R-:W-:Y:S06]  /*9cd0*/  BRA `(.L_x_12810) ;  /* 0xffffff9800d07947 */ /* 0x000fec000383ffff */
.L_x_12811:
        /* <DEDUP_REMOVED lines=10> */
.L_x_16627:


//--------------------- .text._ZN10layer_norm22ln_bwd_finalize_kernelINS_22Kernel_traits_finalizeILj5120Ef6__halffS2_fjLb1ELj1024ELj4ENS_18Kernel_traits_baseILj5120EfS2_fS2_fjLj1024EEEEELb1ELb1EEEvNS_9BwdParamsE --------------------------
	.section	.text._ZN10layer_norm22ln_bwd_finalize_kernelINS_22Kernel_traits_finalizeILj5120Ef6__halffS2_fjLb1ELj1024ELj4ENS_18Kernel_traits_baseILj5120EfS2_fS2_fjLj1024EEEEELb1ELb1EEEvNS_9BwdParamsE,"ax",@progbits
	.align	128
        .global         _ZN10layer_norm22ln_bwd_finalize_kernelINS_22Kernel_traits_finalizeILj5120Ef6__halffS2_fjLb1ELj1024ELj4ENS_18Kernel_traits_baseILj5120EfS2_fS2_fjLj1024EEEEELb1ELb1EEEvNS_9BwdParamsE
        .type           _ZN10layer_norm22ln_bwd_finalize_kernelINS_22Kernel_traits_finalizeILj5120Ef6__halffS2_fjLb1ELj1024ELj4ENS_18Kernel_traits_baseILj5120EfS2_fS2_fjLj1024EEEEELb1ELb1EEEvNS_9BwdParamsE,@function
        .size           _ZN10layer_norm22ln_bwd_finalize_kernelINS_22Kernel_traits_finalizeILj5120Ef6__halffS2_fjLb1ELj1024ELj4ENS_18Kernel_traits_baseILj5120EfS2_fS2_fjLj1024EEEEELb1ELb1EEEvNS_9BwdParamsE,(.L_x_16628 - _ZN10layer_norm22ln_bwd_finalize_kernelINS_22Kernel_traits_finalizeILj5120Ef6__halffS2_fjLb1ELj1024ELj4ENS_18Kernel_traits_baseILj5120EfS2_fS2_fjLj1024EEEEELb1ELb1EEEvNS_9BwdParamsE)
        .other          _ZN10layer_norm22ln_bwd_finalize_kernelINS_22Kernel_traits_finalizeILj5120Ef6__halffS2_fjLb1ELj1024ELj4ENS_18Kernel_traits_baseILj5120EfS2_fS2_fjLj1024EEEEELb1ELb1EEEvNS_9BwdParamsE,@"STO_CUDA_ENTRY STV_DEFAULT"
_ZN10layer_norm22ln_bwd_finalize_kernelINS_22Kernel_traits_finalizeILj5120Ef6__halffS2_fjLb1ELj1024ELj4ENS_18Kernel_traits_baseILj5120EfS2_fS2_fjLj1024EEEEELb1ELb1EEEvNS_9BwdParamsE:
.text._ZN10layer_norm22ln_bwd_finalize_kernelINS_22Kernel_traits_finalizeILj5120Ef6__halffS2_fjLb1ELj1024ELj4ENS_18Kernel_traits_baseILj5120EfS2_fS2_fjLj1024EEEEELb1ELb1EEEvNS_9BwdParamsE:
        /* <DEDUP_REMOVED lines=25> */
.L_x_12823:
        /* <DEDUP_REMOVED lines=33> */
.L_x_12816:
        /* <DEDUP_REMOVED lines=49> */
.L_x_12815:
[----:B------:R-:W-:Y:S05]  /*06b0*/  BSYNC B1 ;  /* 0x0000000000017941 */ /* 0x000fea0003800000 */
.L_x_12814:
        /* <DEDUP_REMOVED lines=32> */
.L_x_12818:
[----:B------:R-:W-:Y:S05]  /*08c0*/  BSYNC B1 ;  /* 0x0000000000017941 */ /* 0x000fea0003800000 */
.L_x_12817:
        /* <DEDUP_REMOVED lines=16> */
.L_x_12813:
[----:B------:R-:W-:Y:S05]  /*09d0*/  BSYNC B0 ;  /* 0x0000000000007941 */ /* 0x000fea0003800000 */
.L_x_12812:
        /* <DEDUP_REMOVED lines=40> */
.L_x_12839:
        /* <DEDUP_REMOVED lines=8> */
.L_x_12819:
        /* <DEDUP_REMOVED lines=18> */
.L_x_12822:
[----:B------:R-:W-:Y:S05]  /*0e00*/  BSYNC B0 ;  /* 0x0000000000007941 */ /* 0x000fea0003800000 */
.L_x_12821:
[C---:B------:R-:W-:Y:S01]  /*0e10*/  ISETP.GT.U32.AND P1, PT, R4.reuse, -0x1401, PT ;  /* 0xffffebff0400780c */ /* 0x040fe20003f24070 */
[----:B------:R-:W-:Y:S01]  /*0e20*/  VIADD R4, R4, 0x1400 ;  /* 0x0000140004047836 */ /* 0x000fe20000000000 */
[----:B------:R-:W-:-:S11]  /*0e30*/  IADD3 R5, R5, 0xa00, RZ ;  /* 0x00000a0005057810 */ /* 0x000fd60007ffe0ff */
[----:B------:R-:W-:Y:S05]  /*0e40*/  @P1 BRA `(.L_x_12823) ;  /* 0xfffffff000d01947 */ /* 0x000fea000383ffff */
[----:B------:R-:W-:Y:S05]  /*0e50*/  EXIT ;  /* 0x000000000000794d */ /* 0x000fea0003800000 */
.L_x_12820:
[----:B------:R-:W-:Y:S01]  /*0e60*/  HFMA2.MMA R22, -RZ, RZ, 0, 5.9604644775390625e-08 ;  /* 0x00000001ff167435 */ /* 0x000fe200000001ff */
[----:B---3--:R-:W-:Y:S02]  /*0e70*/  MOV R23, R8 ;  /* 0x0000000800177202 */ /* 0x008fe40000000f00 */
[----:B------:R-:W-:Y:S02]  /*0e80*/  MOV R25, 0x1f ;  /* 0x0000001f00197802 */ /* 0x000fe40000000f00 */
[----:B------:R-:W-:-:S07]  /*0e90*/  MOV R20, 0xffffffff ;  /* 0xffffffff00147802 */ /* 0x000fce0000000f00 */
[----:B012---:R-:W-:Y:S05]  /*0ea0*/  WARPSYNC.COLLECTIVE R20, `(.L_x_12824) ;  /* 0x0000000014087348 */ /* 0x007fea0003c00000 */
[----:B------:R3:W4:Y:S02]  /*0eb0*/  SHFL.BFLY P2, R21, R23, R22, R25 ;  /* 0x0c00001617157389 */ /* 0x0007240000040019 */
[----:B01234-:R-:W-:Y:S01]  /*0ec0*/  ENDCOLLECTIVE ;  /* 0x000000000000791b */ /* 0x01ffe20003800000 */
.L_x_12824:
[----:B------:R-:W-:Y:S01]  /*0ed0*/  HFMA2.MMA R22, -RZ, RZ, 0, 1.1920928955078125e-07 ;  /* 0x00000002ff167435 */ /* 0x000fe200000001ff */
[----:B------:R-:W-:-:S05]  /*0ee0*/  MOV R9, R21 ;  /* 0x0000001500097202 */ /* 0x000fca0000000f00 */
[----:B------:R-:W-:-:S05]  /*0ef0*/  FADD.FTZ R9, R8, R9 ;  /* 0x0000000908097221 */ /* 0x000fca0000010000 */
[----:B------:R-:W-:-:S07]  /*0f00*/  MOV R23, R9 ;  /* 0x0000000900177202 */ /* 0x000fce0000000f00 */
[----:B------:R-:W-:Y:S05]  /*0f10*/  WARPSYNC.COLLECTIVE R20, `(.L_x_12825) ;  /* 0x0000000014087348 */ /* 0x000fea0003c00000 */
[----:B------:R0:W1:Y:S02]  /*0f20*/  SHFL.BFLY P2, R21, R23, R22, R25 ;  /* 0x0c00001617157389 */ /* 0x0000640000040019 */
[----:B01----:R-:W-:Y:S01]  /*0f30*/  ENDCOLLECTIVE ;  /* 0x000000000000791b */ /* 0x003fe20003800000 */
.L_x_12825:
[----:B------:R-:W-:Y:S01]  /*0f40*/  HFMA2.MMA R22, -RZ, RZ, 0, 2.384185791015625e-07 ;  /* 0x00000004ff167435 */ /* 0x000fe200000001ff */
[----:B------:R-:W-:-:S04]  /*0f50*/  IMAD.MOV.U32 R12, RZ, RZ, R21 ;  /* 0x000000ffff0c7224 */ /* 0x000fc800078e0015 */
[----:B------:R-:W-:-:S05]  /*0f60*/  FADD.FTZ R12, R9, R12 ;  /* 0x0000000c090c7221 */ /* 0x000fca0000010000 */
[----:B------:R-:W-:-:S07]  /*0f70*/  MOV R23, R12 ;  /* 0x0000000c00177202 */ /* 0x000fce0000000f00 */
[----:B------:R-:W-:Y:S05]  /*0f80*/  WARPSYNC.COLLECTIVE R20, `(.L_x_12826) ;  /* 0x0000000014087348 */ /* 0x000fea0003c00000 */
[----:B------:R0:W1:Y:S02]  /*0f90*/  SHFL.BFLY P2, R21, R23, R22, R25 ;  /* 0x0c00001617157389 */ /* 0x0000640000040019 */
[----:B01----:R-:W-:Y:S01]  /*0fa0*/  ENDCOLLECTIVE ;  /* 0x000000000000791b */ /* 0x003fe20003800000 */
.L_x_12826:
[----:B------:R-:W-:Y:S01]  /*0fb0*/  HFMA2.MMA R22, -RZ, RZ, 0, 4.76837158203125e-07 ;  /* 0x00000008ff167435 */ /* 0x000fe200000001ff */
[----:B------:R-:W-:-:S05]  /*0fc0*/  MOV R13, R21 ;  /* 0x00000015000d7202 */ /* 0x000fca0000000f00 */
[----:B------:R-:W-:-:S05]  /*0fd0*/  FADD.FTZ R13, R12, R13 ;  /* 0x0000000d0c0d7221 */ /* 0x000fca0000010000 */
[----:B------:R-:W-:-:S07]  /*0fe0*/  MOV R23, R13 ;  /* 0x0000000d00177202 */ /* 0x000fce0000000f00 */
[----:B------:R-:W-:Y:S05]  /*0ff0*/  WARPSYNC.COLLECTIVE R20, `(.L_x_12827) ;  /* 0x0000000014087348 */ /* 0x000fea0003c00000 */
[----:B------:R0:W1:Y:S02]  /*1000*/  SHFL.BFLY P2, R21, R23, R22, R25 ;  /* 0x0c00001617157389 */ /* 0x0000640000040019 */
[----:B01----:R-:W-:Y:S01]  /*1010*/  ENDCOLLECTIVE ;  /* 0x000000000000791b */ /* 0x003fe20003800000 */
.L_x_12827:
[----:B------:R-:W-:Y:S01]  /*1020*/  HFMA2.MMA R22, -RZ, RZ, 0, 9.5367431640625e-07 ;  /* 0x00000010ff167435 */ /* 0x000fe200000001ff */
[----:B------:R-:W-:-:S05]  /*1030*/  MOV R8, R21 ;  /* 0x0000001500087202 */ /* 0x000fca0000000f00 */
[----:B------:R-:W-:-:S05]  /*1040*/  FADD.FTZ R9, R13, R8 ;  /* 0x000000080d097221 */ /* 0x000fca0000010000 */
[----:B------:R-:W-:-:S07]  /*1050*/  MOV R23, R9 ;  /* 0x0000000900177202 */ /* 0x000fce0000000f00 */
[----:B------:R-:W-:Y:S05]  /*1060*/  WARPSYNC.COLLECTIVE R20, `(.L_x_12828) ;  /* 0x0000000014087348 */ /* 0x000fea0003c00000 */
[----:B------:R0:W1:Y:S02]  /*1070*/  SHFL.BFLY P2, R21, R23, R22, R25 ;  /* 0x0c00001617157389 */ /* 0x0000640000040019 */
[----:B01----:R-:W-:Y:S01]  /*1080*/  ENDCOLLECTIVE ;  /* 0x000000000000791b */ /* 0x003fe20003800000 */
.L_x_12828:
[----:B------:R-:W-:Y:S01]  /*1090*/  HFMA2.MMA R22, -RZ, RZ, 0, 5.9604644775390625e-08 ;  /* 0x00000001ff167435 */ /* 0x000fe200000001ff */
[----:B------:R-:W-:Y:S01]  /*10a0*/  IMAD.MOV.U32 R23, RZ, RZ, R11 ;  /* 0x000000ffff177224 */ /* 0x000fe200078e000b */
[----:B------:R-:W-:-:S09]  /*10b0*/  MOV R8, R21 ;  /* 0x0000001500087202 */ /* 0x000fd20000000f00 */
[----:B------:R-:W-:Y:S05]  /*10c0*/  WARPSYNC.COLLECTIVE R20, `(.L_x_12829) ;  /* 0x0000000014087348 */ /* 0x000fea0003c00000 */
[----:B------:R0:W1:Y:S02]  /*10d0*/  SHFL.BFLY P2, R21, R23, R22, R25 ;  /* 0x0c00001617157389 */ /* 0x0000640000040019 */
[----:B01----:R-:W-:Y:S01]  /*10e0*/  ENDCOLLECTIVE ;  /* 0x000000000000791b */ /* 0x003fe20003800000 */
.L_x_12829:
[----:B------:R-:W-:Y:S01]  /*10f0*/  HFMA2.MMA R22, -RZ, RZ, 0, 1.1920928955078125e-07 ;  /* 0x00000002ff167435 */ /* 0x000fe200000001ff */
[----:B------:R-:W-:-:S05]  /*1100*/  MOV R12, R21 ;  /* 0x00000015000c7202 */ /* 0x000fca0000000f00 */
[----:B------:R-:W-:-:S05]  /*1110*/  FADD.FTZ R14, R11, R12 ;  /* 0x0000000c0b0e7221 */ /* 0x000fca0000010000 */
[----:B------:R-:W-:-:S07]  /*1120*/  MOV R23, R14 ;  /* 0x0000000e00177202 */ /* 0x000fce0000000f00 */
[----:B------:R-:W-:Y:S05]  /*1130*/  WARPSYNC.COLLECTIVE R20, `(.L_x_12830) ;  /* 0x0000000014087348 */ /* 0x000fea0003c00000 */
[----:B------:R0:W1:Y:S02]  /*1140*/  SHFL.BFLY P2, R21, R23, R22, R25 ;  /* 0x0c00001617157389 */ /* 0x0000640000040019 */
[----:B01----:R-:W-:Y:S01]  /*1150*/  ENDCOLLECTIVE ;  /* 0x000000000000791b */ /* 0x003fe20003800000 */
.L_x_12830:
[----:B------:R-:W-:Y:S01]  /*1160*/  HFMA2.MMA R22, -RZ, RZ, 0, 2.384185791015625e-07 ;  /* 0x00000004ff167435 */ /* 0x000fe200000001ff */
[----:B------:R-:W-:-:S05]  /*1170*/  MOV R13, R21 ;  /* 0x00000015000d7202 */ /* 0x000fca0000000f00 */
[----:B------:R-:W-:-:S05]  /*1180*/  FADD.FTZ R15, R14, R13 ;  /* 0x0000000d0e0f7221 */ /* 0x000fca0000010000 */
[----:B------:R-:W-:-:S07]  /*1190*/  MOV R23, R15 ;  /* 0x0000000f00177202 */ /* 0x000fce0000000f00 */
[----:B------:R-:W-:Y:S05]  /*11a0*/  WARPSYNC.COLLECTIVE R20, `(.L_x_12831) ;  /* 0x0000000014087348 */ /* 0x000fea0003c00000 */
[----:B------:R0:W1:Y:S02]  /*11b0*/  SHFL.BFLY P2, R21, R23, R22, R25 ;  /* 0x0c00001617157389 */ /* 0x0000640000040019 */
[----:B01----:R-:W-:Y:S01]  /*11c0*/  ENDCOLLECTIVE ;  /* 0x000000000000791b */ /* 0x003fe20003800000 */
.L_x_12831:
[----:B------:R-:W-:Y:S01]  /*11d0*/  IMAD.MOV.U32 R22, RZ, RZ, 0x8 ;  /* 0x00000008ff167424 */ /* 0x000fe200078e00ff */
[----:B------:R-:W-:-:S05]  /*11e0*/  MOV R16, R21 ;  /* 0x0000001500107202 */ /* 0x000fca0000000f00 */
[----:B------:R-:W-:-:S05]  /*11f0*/  FADD.FTZ R16, R15, R16 ;  /* 0x000000100f107221 */ /* 0x000fca0000010000 */
[----:B------:R-:W-:-:S07]  /*1200*/  MOV R23, R16 ;  /* 0x0000001000177202 */ /* 0x000fce0000000f00 */
[----:B------:R-:W-:Y:S05]  /*1210*/  WARPSYNC.COLLECTIVE R20, `(.L_x_12832) ;  /* 0x0000000014087348 */ /* 0x000fea0003c00000 */
[----:B------:R0:W1:Y:S02]  /*1220*/  SHFL.BFLY P2, R21, R23, R22, R25 ;  /* 0x0c00001617157389 */ /* 0x0000640000040019 */
[----:B01----:R-:W-:Y:S01]  /*1230*/  ENDCOLLECTIVE ;  /* 0x000000000000791b */ /* 0x003fe20003800000 */
.L_x_12832:
[----:B------:R-:W-:Y:S01]  /*1240*/  HFMA2.MMA R22, -RZ, RZ, 0, 9.5367431640625e-07 ;  /* 0x00000010ff167435 */ /* 0x000fe200000001ff */
[----:B------:R-:W-:-:S05]  /*1250*/  MOV R11, R21 ;  /* 0x00000015000b7202 */ /* 0x000fca0000000f00 */
[----:B------:R-:W-:-:S05]  /*1260*/  FADD.FTZ R11, R16, R11 ;  /* 0x0000000b100b7221 */ /* 0x000fca0000010000 */
[----:B------:R-:W-:-:S07]  /*1270*/  MOV R23, R11 ;  /* 0x0000000b00177202 */ /* 0x000fce0000000f00 */
[----:B------:R-:W-:Y:S05]  /*1280*/  WARPSYNC.COLLECTIVE R20, `(.L_x_12833) ;  /* 0x0000000014087348 */ /* 0x000fea0003c00000 */
[----:B------:R0:W1:Y:S02]  /*1290*/  SHFL.BFLY P2, R21, R23, R22, R25 ;  /* 0x0c00001617157389 */ /* 0x0000640000040019 */
[----:B01----:R-:W-:Y:S01]  /*12a0*/  ENDCOLLECTIVE ;  /* 0x000000000000791b */ /* 0x003fe20003800000 */
.L_x_12833:
[----:B------:R-:W-:Y:S01]  /*12b0*/  HFMA2.MMA R22, -RZ, RZ, 0, 5.9604644775390625e-08 ;  /* 0x00000001ff167435 */ /* 0x000fe200000001ff */
[----:B------:R-:W-:Y:S02]  /*12c0*/  MOV R23, R10 ;  /* 0x0000000a00177202 */ /* 0x000fe40000000f00 */
[----:B------:R-:W-:-:S08]  /*12d0*/  MOV R12, R21 ;  /* 0x00000015000c7202 */ /* 0x000fd00000000f00 */
[----:B------:R-:W-:Y:S05]  /*12e0*/  WARPSYNC.COLLECTIVE R20, `(.L_x_12834) ;  /* 0x0000000014087348 */ /* 0x000fea0003c00000 */
[----:B------:R0:W1:Y:S02]  /*12f0*/  SHFL.BFLY P2, R21, R23, R22, R25 ;  /* 0x0c00001617157389 */ /* 0x0000640000040019 */
[----:B01----:R-:W-:Y:S01]  /*1300*/  ENDCOLLECTIVE ;  /* 0x000000000000791b */ /* 0x003fe20003800000 */
.L_x_12834:
[----:B------:R-:W-:Y:S01]  /*1310*/  HFMA2.MMA R22, -RZ, RZ, 0, 1.1920928955078125e-07 ;  /* 0x00000002ff167435 */ /* 0x000fe200000001ff */
[----:B------:R-:W-:-:S05]  /*1320*/  MOV R13, R21 ;  /* 0x00000015000d7202 */ /* 0x000fca0000000f00 */
[----:B------:R-:W-:-:S05]  /*1330*/  FADD.FTZ R17, R10, R13 ;  /* 0x0000000d0a117221 */ /* 0x000fca0000010000 */
[----:B------:R-:W-:-:S07]  /*1340*/  MOV R23, R17 ;  /* 0x0000001100177202 */ /* 0x000fce0000000f00 */
[----:B------:R-:W-:Y:S05]  /*1350*/  WARPSYNC.COLLECTIVE R20, `(.L_x_12835) ;  /* 0x0000000014087348 */ /* 0x000fea0003c00000 */
[----:B------:R0:W1:Y:S02]  /*1360*/  SHFL.BFLY P2, R21, R23, R22, R25 ;  /* 0x0c00001617157389 */ /* 0x0000640000040019 */
[----:B01----:R-:W-:Y:S01]  /*1370*/  ENDCOLLECTIVE ;  /* 0x000000000000791b */ /* 0x003fe20003800000 */
.L_x_12835:
[----:B------:R-:W-:Y:S01]  /*1380*/  HFMA2.MMA R22, -RZ, RZ, 0, 2.384185791015625e-07 ;  /* 0x00000004ff167435 */ /* 0x000fe200000001ff */
[----:B------:R-:W-:-:S04]  /*1390*/  IMAD.MOV.U32 R16, RZ, RZ, R21 ;  /* 0x000000ffff107224 */ /* 0x000fc800078e0015 */
[----:B------:R-:W-:-:S05]  /*13a0*/  FADD.FTZ R18, R17, R16 ;  /* 0x0000001011127221 */ /* 0x000fca0000010000 */
[----:B------:R-:W-:-:S07]  /*13b0*/  MOV R23, R18 ;  /* 0x0000001200177202 */ /* 0x000fce0000000f00 */
[----:B------:R-:W-:Y:S05]  /*13c0*/  WARPSYNC.COLLECTIVE R20, `(.L_x_12836) ;  /* 0x0000000014087348 */ /* 0x000fea0003c00000 */
[----:B------:R0:W1:Y:S02]  /*13d0*/  SHFL.BFLY P2, R21, R23, R22, R25 ;  /* 0x0c00001617157389 */ /* 0x0000640000040019 */
[----:B01----:R-:W-:Y:S01]  /*13e0*/  ENDCOLLECTIVE ;  /* 0x000000000000791b */ /* 0x003fe20003800000 */
.L_x_12836:
[----:B------:R-:W-:Y:S01]  /*13f0*/  HFMA2.MMA R22, -RZ, RZ, 0, 4.76837158203125e-07 ;  /* 0x00000008ff167435 */ /* 0x000fe200000001ff */
[----:B------:R-:W-:-:S05]  /*1400*/  MOV R19, R21 ;  /* 0x0000001500137202 */ /* 0x000fca0000000f00 */
[----:B------:R-:W-:-:S05]  /*1410*/  FADD.FTZ R19, R18, R19 ;  /* 0x0000001312137221 */ /* 0x000fca0000010000 */
[----:B------:R-:W-:-:S07]  /*1420*/  MOV R23, R19 ;  /* 0x0000001300177202 */ /* 0x000fce0000000f00 */
[----:B------:R-:W-:Y:S05]  /*1430*/  WARPSYNC.COLLECTIVE R20, `(.L_x_12837) ;  /* 0x0000000014087348 */ /* 0x000fea0003c00000 */
[----:B------:R0:W1:Y:S02]  /*1440*/  SHFL.BFLY P2, R21, R23, R22, R25 ;  /* 0x0c00001617157389 */ /* 0x0000640000040019 */
[----:B01----:R-:W-:Y:S01]  /*1450*/  ENDCOLLECTIVE ;  /* 0x000000000000791b */ /* 0x003fe20003800000 */
.L_x_12837:
[----:B------:R-:W-:Y:S01]  /*1460*/  HFMA2.MMA R22, -RZ, RZ, 0, 9.5367431640625e-07 ;  /* 0x00000010ff167435 */ /* 0x000fe200000001ff */
[----:B------:R-:W-:-:S05]  /*1470*/  MOV R10, R21 ;  /* 0x00000015000a7202 */ /* 0x000fca0000000f00 */
[----:B------:R-:W-:-:S05]  /*1480*/  FADD.FTZ R10, R19, R10 ;  /* 0x0000000a130a7221 */ /* 0x000fca0000010000 */
[----:B------:R-:W-:-:S07]  /*1490*/  MOV R23, R10 ;  /* 0x0000000a00177202 */ /* 0x000fce0000000f00 */
[----:B------:R-:W-:Y:S05]  /*14a0*/  WARPSYNC.COLLECTIVE R20, `(.L_x_12838) ;  /* 0x0000000014087348 */ /* 0x000fea0003c00000 */
[----:B------:R0:W1:Y:S02]  /*14b0*/  SHFL.BFLY P2, R21, R23, R22, R25 ;  /* 0x0c00001617157389 */ /* 0x0000640000040019 */
[----:B01----:R-:W-:Y:S01]  /*14c0*/  ENDCOLLECTIVE ;  /* 0x000000000000791b */ /* 0x003fe20003800000 */
.L_x_12838:
[----:B------:R-:W-:Y:S01]  /*14d0*/  MOV R15, R21 ;  /* 0x00000015000f7202 */ /* 0x000fe20000000f00 */
[----:B------:R-:W-:Y:S06]  /*14e0*/  BRA `(.L_x_12839) ;  /* 0xfffffff400dc7947 */ /* 0x000fec000383ffff */
.L_x_12840:
        /* <DEDUP_REMOVED lines=9> */
.L_x_16628:


//--------------------- .text._ZN10layer_norm13ln_bwd_kernelINS_13Kernel_traitsIf6__halffS2_fjLj5120ELj1ELj1ELj4ELj16ENS_18Kernel_traits_baseILj5120EfS2_fS2_fjLj128EEEEELb1ELb1ELb1ELb1EEEvNS_9BwdParamsE --------------------------
	.section	.text._ZN10layer_norm13ln_bwd_kernelINS_13Kernel_traitsIf6__halffS2_fjLj5120ELj1ELj1ELj4ELj16ENS_18Kernel_traits_baseILj5120EfS2_fS2_fjLj128EEEEELb1ELb1ELb1ELb1EEEvNS_9BwdParamsE,"ax",@progbits
	.align	128
        .global         _ZN10layer_norm13ln_bwd_kernelINS_13Kernel_traitsIf6__halffS2_fjLj5120ELj1ELj1ELj4ELj16ENS_18Kernel_traits_baseILj5120EfS2_fS2_fjLj128EEEEELb1ELb1ELb1ELb1EEEvNS_9BwdParamsE
        .type           _ZN10layer_norm13ln_bwd_kernelINS_13Kernel_traitsIf6__halffS2_fjLj5120ELj1ELj1ELj4ELj16ENS_18Kernel_traits_baseILj5120EfS2_fS2_fjLj128EEEEELb1ELb1ELb1ELb1EEEvNS_9BwdParamsE,@function
        .size           _ZN10layer_norm13ln_bwd_kernelINS_13Kernel_traitsIf6__halffS2_fjLj5120ELj1ELj1ELj4ELj16ENS_18Kernel_traits_baseILj5120EfS2_fS2_fjLj128EEEEELb1ELb1ELb1ELb1EEEvNS_9BwdParamsE,(.L_x_16629 - _ZN10layer_norm13ln_bwd_kernelINS_13Kernel_traitsIf6__halffS2_fjLj5120ELj1ELj1ELj4ELj16ENS_18Kernel_traits_baseILj5120EfS2_fS2_fjLj128EEEEELb1ELb1ELb1ELb1EEEvNS_9BwdParamsE)
        .other          _ZN10layer_norm13ln_bwd_kernelINS_13Kernel_traitsIf6__halffS2_fjLj5120ELj1ELj1ELj4ELj16ENS_18Kernel_traits_baseILj5120EfS2_fS2_fjLj128EEEEELb1ELb1ELb1ELb1EEEvNS_9BwdParamsE,@"STO_CUDA_ENTRY STV_DEFAULT"
_ZN10layer_norm13ln_bwd_kernelINS_13Kernel_traitsIf6__halffS2_fjLj5120ELj1ELj1ELj4ELj16ENS_18Kernel_traits_baseILj5120EfS2_fS2_fjLj128EEEEELb1ELb1ELb1ELb1EEEvNS_9BwdParamsE:
.text._ZN10layer_norm13ln_bwd_kernelINS_13Kernel_traitsIf6__halffS2_fjLj5120ELj1ELj1ELj4ELj16ENS_18Kernel_traits_baseILj5120EfS2_fS2_fjLj128EEEEELb1ELb1ELb1ELb1EEEvNS_9BwdParamsE:
        /* <DEDUP_REMOVED lines=75> */
.L_x_12841:
        /* <DEDUP_REMOVED lines=130> */
.L_x_13015:
        /* <DEDUP_REMOVED lines=8> */
[----:B--2---:R-:W-:-:S07]  /*0d50*/  IMAD.WIDE R186, R2, 0x4, R192 ;  /* 0x0000000402ba7825 */ /* 0x004fce00078e02c0 */
[----:B------:R-:W2:Y:S01]  /*0d60*/  LDC.64 R192, c[0x0][0x250] ;  /* 0x00009400ffc07b82 */ /* 0x000ea20000000a00 */
[----:B-----5:R3:W5:Y:S01]  /*0d70*/  LDG.E R248, desc[UR4][R186.64] ;  /* 0x00000004baf87981 */ /* 0x020762000c1e1900 */
[----:B-1----:R-:W-:-:S04]  /*0d80*/  IMAD.WIDE R188, R2, 0x4, R188 ;  /* 0x0000000402bc7825 */ /* 0x002fc800078e02bc */
[----:B---3--:R-:W-:Y:S01]  /*0d90*/  IMAD R186, R2, R196, RZ ;  /* 0x000000c402ba7224 */ /* 0x008fe200078e02ff */
[----:B------:R1:W5:Y:S04]  /*0da0*/  LDG.E R3, desc[UR4][R188.64] ;  /* 0x00000004bc037981 */ /* 0x000368000c1e1900 */
[----:B------:R-:W-:-:S04]  /*0db0*/  SHF.R.S32.HI R187, RZ, 0x1f, R186 ;  /* 0x0000001fffbb7819 */ /* 0x000fc800000114ba */
[----:B-1----:R-:W-:Y:S02]  /*0dc0*/  LEA.HI R188, R187, R186, RZ, 0x3 ;  /* 0x000000babbbc7211 */ /* 0x002fe400078f18ff */
[----:B0-----:R-:W-:-:S04]  /*0dd0*/  LOP3.LUT R191, R191, 0x7f, RZ, 0xc0, !PT ;  /* 0x0000007fbfbf7812 */ /* 0x001fc800078ec0ff */
[----:B------:R-:W-:-:S04]  /*0de0*/  LEA.HI.SX32 R249, R188, R191, 0x1d ;  /* 0x000000bfbcf97211 */ /* 0x000fc800078feaff */
[C---:B------:R-:W-:Y:S02]  /*0df0*/  IADD3 R199, R249.reuse, 0x80, RZ ;  /* 0x00000080f9c77810 */ /* 0x040fe40007ffe0ff */
[C---:B------:R-:W-:Y:S02]  /*0e00*/  IADD3 R198, R249.reuse, 0x100, RZ ;  /* 0x00000100f9c67810 */ /* 0x040fe40007ffe0ff */
[C---:B------:R-:W-:Y:S01]  /*0e10*/  IADD3 R217, R249.reuse, 0x180, RZ ;  /* 0x00000180f9d97810 */ /* 0x040fe20007ffe0ff */
[----:B------:R0:W-:Y:S04]  /*0e20*/  STL [R1+0x14], R199 ;  /* 0x000014c701007387 */ /* 0x0001e80000100800 */
[----:B------:R0:W-:Y:S04]  /*0e30*/  STL [R1+0x30], R198 ;  /* 0x000030c601007387 */ /* 0x0001e80000100800 */
[----:B------:R0:W-:Y:S01]  /*0e40*/  STL [R1+0x44], R217 ;  /* 0x000044d901007387 */ /* 0x0001e20000100800 */
[C---:B--2---:R-:W-:Y:S01]  /*0e50*/  IMAD.WIDE R186, R2.reuse, 0x4, R192 ;  /* 0x0000000402ba7825 */ /* 0x044fe200078e02c0 */
[----:B------:R-:W-:Y:S01]  /*0e60*/  IADD3 R2, R2, UR10, RZ ;  /* 0x0000000a02027c10 */ /* 0x000fe2000fffe0ff */
[----:B------:R-:W-:Y:S02]  /*0e70*/  BSSY B0, `(.L_x_12843) ;  /* 0x0000257000007945 */ /* 0x000fe40003800000 */
[----:B------:R-:W-:Y:S01]  /*0e80*/  IMAD.WIDE.U32 R240, R249, 0x20, R194 ;  /* 0x00000020f9f07825 */ /* 0x000fe200078e00c2 */
[----:B------:R-:W-:-:S03]  /*0e90*/  ISETP.GE.AND P4, PT, R2, UR11, PT ;  /* 0x0000000b02007c0c */ /* 0x000fc6000bf86270 */
[----:B------:R-:W-:-:S04]  /*0ea0*/  IMAD.WIDE.U32 R242, R199, 0x20, R194 ;  /* 0x00000020c7f27825 */ /* 0x000fc800078e00c2 */
[----:B------:R-:W-:-:S04]  /*0eb0*/  IMAD.WIDE.U32 R244, R198, 0x20, R194 ;  /* 0x00000020c6f47825 */ /* 0x000fc800078e00c2 */
[----:B------:R-:W-:Y:S01]  /*0ec0*/  IMAD.WIDE.U32 R246, R217, 0x20, R194 ;  /* 0x00000020d9f67825 */ /* 0x000fe200078e00c2 */
[----:B----4-:R-:W-:-:S13]  /*0ed0*/  ISETP.GT.AND P5, PT, R190, RZ, PT ;  /* 0x000000ffbe00720c */ /* 0x010fda0003fa4270 */
[----:B0-----:R-:W-:Y:S05]  /*0ee0*/  @P5 BRA `(.L_x_12844) ;  /* 0x0000000000a45947 */ /* 0x001fea0003800000 */
[----:B-----5:R-:W-:Y:S02]  /*0ef0*/  ISETP.GE.AND P3, PT, R248, 0x1, PT ;  /* 0x00000001f800780c */ /* 0x020fe40003f66270 */
[----:B------:R-:W-:Y:S02]  /*0f00*/  MOV R250, UR18 ;  /* 0x0000001200fa7c02 */ /* 0x000fe40008000f00 */
[----:B------:R-:W-:Y:S02]  /*0f10*/  MOV R251, UR19 ;  /* 0x0000001300fb7c02 */ /* 0x000fe40008000f00 */
[----:B------:R-:W-:-:S04]  /*0f20*/  ISETP.NE.U32.AND P0, PT, R250, RZ, PT ;  /* 0x000000fffa00720c */ /* 0x000fc80003f05070 */
[----:B------:R-:W-:-:S03]  /*0f30*/  ISETP.NE.AND.EX P0, PT, R251, RZ, PT, P0 ;  /* 0x000000fffb00720c */ /* 0x000fc60003f05300 */
[----:B------:R-:W-:-:S05]  /*0f40*/  @P3 IADD3 R186, R248, -0x1, RZ ;  /* 0xfffffffff8ba3810 */ /* 0x000fca0007ffe0ff */
[----:B------:R-:W-:Y:S02]  /*0f50*/  @P3 IMAD R188, R186, R196, RZ ;  /* 0x000000c4babc3224 */ /* 0x000fe400078e02ff */
[----:B------:R-:W0:Y:S03]  /*0f60*/  LDC.64 R196, c[0x0][0x240] ;  /* 0x00009000ffc47b82 */ /* 0x000e260000000a00 */
[----:B------:R-:W-:Y:S01]  /*0f70*/  @P3 SHF.R.S32.HI R189, RZ, 0x1f, R188 ;  /* 0x0000001fffbd3819 */ /* 0x000fe200000114bc */
[----:B------:R-:W5:Y:S01]  /*0f80*/  @P0 LDG.E.128 R124, desc[UR4][R240.64] ;  /* 0x00000004f07c0981 */ /* 0x000f62000c1e1d00 */
[----:B------:R-:W-:Y:S02]  /*0f90*/  @P0 IADD3 R186, R249, 0x200, RZ ;  /* 0x00000200f9ba0810 */ /* 0x000fe40007ffe0ff */
[----:B------:R-:W-:Y:S01]  /*0fa0*/  @P3 LEA.HI R189, R189, R188, RZ, 0x3 ;  /* 0x000000bcbdbd3211 */ /* 0x000fe200078f18ff */
[----:B------:R-:W5:Y:S01]  /*0fb0*/  @P0 LDG.E.128 R128, desc[UR4][R240.64+0x10] ;  /* 0x00001004f0800981 */ /* 0x000f62000c1e1d00 */
[----:B------:R-:W-:-:S02]  /*0fc0*/  MOV R188, RZ ;  /* 0x000000ff00bc7202 */ /* 0x000fc40000000f00 */
[----:B------:R-:W-:Y:S01]  /*0fd0*/  @P3 LEA.HI.SX32 R188, R189, R191, 0x1d ;  /* 0x000000bfbdbc3211 */ /* 0x000fe200078feaff */
[----:B------:R-:W-:Y:S01]  /*0fe0*/  @P0 IMAD.WIDE.U32 R186, R186, 0x20, R194 ;  /* 0x00000020baba0825 */ /* 0x000fe200078e00c2 */
[----:B------:R-:W5:Y:S02]  /*0ff0*/  @P0 LDG.E.128 R132, desc[UR4][R242.64] ;  /* 0x00000004f2840981 */ /* 0x000f64000c1e1d00 */
[C---:B------:R-:W-:Y:S02]  /*1000*/  IADD3 R189, R188.reuse, 0x80, RZ ;  /* 0x00000080bcbd7810 */ /* 0x040fe40007ffe0ff */
[C---:B------:R-:W-:Y:S01]  /*1010*/  IADD3 R190, R188.reuse, 0x100, RZ ;  /* 0x00000100bcbe7810 */ /* 0x040fe20007ffe0ff */
[----:B------:R-:W5:Y:S01]  /*1020*/  @P0 LDG.E.128 R156, desc[UR4][R186.64] ;  /* 0x00000004ba9c0981 */ /* 0x000f62000c1e1d00 */
[C---:B------:R-:W-:Y:S02]  /*1030*/  IADD3 R192, R188.reuse, 0x180, RZ ;  /* 0x00000180bcc07810 */ /* 0x040fe40007ffe0ff */
[----:B------:R-:W-:Y:S01]  /*1040*/  IADD3 R194, R188, 0x200, RZ ;  /* 0x00000200bcc27810 */ /* 0x000fe20007ffe0ff */
[----:B------:R1:W5:Y:S01]  /*1050*/  @P0 LDG.E.128 R160, desc[UR4][R186.64+0x10] ;  /* 0x00001004baa00981 */ /* 0x000362000c1e1d00 */
[----:B0-----:R-:W-:-:S03]  /*1060*/  IMAD.WIDE.U32 R190, R190, 0x8, R196 ;  /* 0x00000008bebe7825 */ /* 0x001fc600078e00c4 */
[----:B------:R0:W5:Y:S01]  /*1070*/  @P0 LDG.E.128 R136, desc[UR4][R242.64+0x10] ;  /* 0x00001004f2880981 */ /* 0x000162000c1e1d00 */
[----:B------:R-:W-:-:S03]  /*1080*/  IMAD.WIDE.U32 R192, R192, 0x8, R196 ;  /* 0x00000008c0c07825 */ /* 0x000fc600078e00c4 */
[----:B------:R0:W5:Y:S01]  /*1090*/  @P0 LDG.E.128 R140, desc[UR4][R244.64] ;  /* 0x00000004f48c0981 */ /* 0x000162000c1e1d00 */
[----:B-1----:R-:W-:-:S03]  /*10a0*/  IMAD.WIDE.U32 R186, R188, 0x8, R196 ;  /* 0x00000008bcba7825 */ /* 0x002fc600078e00c4 */
[----:B------:R0:W5:Y:S01]  /*10b0*/  @P0 LDG.E.128 R144, desc[UR4][R244.64+0x10] ;  /* 0x00001004f4900981 */ /* 0x000162000c1e1d00 */
[----:B------:R-:W-:-:S03]  /*10c0*/  IMAD.WIDE.U32 R188, R189, 0x8, R196 ;  /* 0x00000008bdbc7825 */ /* 0x000fc600078e00c4 */
[----:B------:R0:W5:Y:S01]  /*10d0*/  @P0 LDG.E.128 R148, desc[UR4][R246.64] ;  /* 0x00000004f6940981 */ /* 0x000162000c1e1d00 */
[----:B------:R-:W-:-:S03]  /*10e0*/  IMAD.WIDE.U32 R194, R194, 0x8, R196 ;  /* 0x00000008c2c27825 */ /* 0x000fc600078e00c4 */
[----:B------:R0:W5:Y:S04]  /*10f0*/  @P0 LDG.E.128 R152, desc[UR4][R246.64+0x10] ;  /* 0x00001004f6980981 */ /* 0x000168000c1e1d00 */
[----:B------:R-:W5:Y:S04]  /*1100*/  LDG.E.64 R186, desc[UR4][R186.64] ;  /* 0x00000004baba7981 */ /* 0x000f68000c1e1b00 */
[----:B------:R-:W5:Y:S04]  /*1110*/  LDG.E.64 R188, desc[UR4][R188.64] ;  /* 0x00000004bcbc7981 */ /* 0x000f68000c1e1b00 */
[----:B------:R-:W5:Y:S04]  /*1120*/  LDG.E.64 R190, desc[UR4][R190.64] ;  /* 0x00000004bebe7981 */ /* 0x000f68000c1e1b00 */
[----:B------:R-:W5:Y:S04]  /*1130*/  LDG.E.64 R192, desc[UR4][R192.64] ;  /* 0x00000004c0c07981 */ /* 0x000f68000c1e1b00 */
[----:B------:R-:W5:Y:S01]  /*1140*/  LDG.E.64 R194, desc[UR4][R194.64] ;  /* 0x00000004c2c27981 */ /* 0x000f62000c1e1b00 */
[----:B------:R-:W-:Y:S01]  /*1150*/  HFMA2.MMA R202, -RZ, RZ, 0, 0 ;  /* 0x00000000ffca7435 */ /* 0x000fe200000001ff */
[----:B------:R-:W-:Y:S01]  /*1160*/  MOV R197, RZ ;  /* 0x000000ff00c57202 */ /* 0x000fe20000000f00 */
[----:B0-----:R-:W-:Y:S09]  /*1170*/  BRA `(.L_x_12845) ;  /* 0x0000002000987947 */ /* 0x001ff20003800000 */
.L_x_12844:
[----:B------:R0:W-:Y:S01]  /*1180*/  STL [R1+0x26c], R116 ;  /* 0x00026c7401007387 */ /* 0x0001e20000100800 */
[----:B------:R-:W1:Y:S01]  /*1190*/  LDC.64 R220, c[0x0][0x238] ;  /* 0x00008e00ffdc7b82 */ /* 0x000e620000000a00 */
[----:B------:R-:W-:Y:S02]  /*11a0*/  IADD3 R0, R190, -0x1, RZ ;  /* 0xffffffffbe007810 */ /* 0x000fe40007ffe0ff */
[----:B------:R-:W-:Y:S04]  /*11b0*/  STL [R1+0x268], R115 ;  /* 0x0002687301007387 */ /* 0x000fe80000100800 */
[----:B------:R2:W-:Y:S01]  /*11c0*/  STL [R1+0x264], R114 ;  /* 0x0002647201007387 */ /* 0x0005e20000100800 */
[----:B------:R-:W3:Y:S01]  /*11d0*/  LDC.64 R236, c[0x0][0x2b8] ;  /* 0x0000ae00ffec7b82 */ /* 0x000ee20000000a00 */
[----:B------:R-:W4:Y:S01]  /*11e0*/  S2R R196, SR_TID.X ;  /* 0x0000000000c47919 */ /* 0x000f220000002100 */
[C---:B------:R-:W-:Y:S01]  /*11f0*/  IADD3 R252, R249.reuse, 0x200, RZ ;  /* 0x00000200f9fc7810 */ /* 0x040fe20007ffe0ff */
[----:B0-----:R-:W3:Y:S05]  /*1200*/  LDG.E R116, desc[UR4][R186.64] ;  /* 0x00000004ba747981 */ /* 0x001eea000c1e1900 */
[----:B--2---:R-:W0:Y:S01]  /*1210*/  LDC R114, c[0x0][0x218] ;  /* 0x00008600ff727b82 */ /* 0x004e220000000800 */
[----:B------:R-:W-:Y:S04]  /*1220*/  STL [R1+0x260], R113 ;  /* 0x0002607101007387 */ /* 0x000fe80000100800 */
[----:B------:R2:W-:Y:S01]  /*1230*/  STL [R1+0x25c], R112 ;  /* 0x00025c7001007387 */ /* 0x0005e20000100800 */
[----:B-1----:R-:W-:-:S03]  /*1240*/  IMAD.WIDE.U32 R188, R249, 0x20, R220 ;  /* 0x00000020f9bc7825 */ /* 0x002fc600078e00dc */
[----:B------:R-:W-:Y:S01]  /*1250*/  STL [R1+0x258], R111 ;  /* 0x0002586f01007387 */ /* 0x000fe20000100800 */
[----:B------:R-:W-:-:S03]  /*1260*/  IMAD.WIDE.U32 R204, R198, 0x20, R220 ;  /* 0x00000020c6cc7825 */ /* 0x000fc600078e00dc */
[----:B------:R-:W-:Y:S01]  /*1270*/  STL [R1+0x254], R110 ;  /* 0x0002546e01007387 */ /* 0x000fe20000100800 */
[----:B------:R-:W-:Y:S01]  /*1280*/  IMAD.WIDE.U32 R212, R217, 0x20, R220 ;  /* 0x00000020d9d47825 */ /* 0x000fe200078e00dc */
[----:B-----5:R-:W-:Y:S01]  /*1290*/  ISETP.GE.AND P3, PT, R248, 0x1, PT ;  /* 0x00000001f800780c */ /* 0x020fe20003f66270 */
[----:B--2---:R-:W1:Y:S01]  /*12a0*/  LDC.64 R112, c[0x0][0x2c8] ;  /* 0x0000b200ff707b82 */ /* 0x004e620000000a00 */
[----:B------:R-:W2:Y:S04]  /*12b0*/  LDG.E.128 R200, desc[UR4][R204.64] ;  /* 0x00000004ccc87981 */ /* 0x000ea8000c1e1d00 */
[----:B------:R-:W2:Y:S01]  /*12c0*/  LDG.E.128 R208, desc[UR4][R212.64] ;  /* 0x00000004d4d07981 */ /* 0x000ea2000c1e1d00 */
[----:B0-----:R-:W-:Y:S01]  /*12d0*/  IMAD R0, R0, R114, RZ ;  /* 0x0000007200007224 */ /* 0x001fe200078e02ff */
[----:B----4-:R-:W-:-:S02]  /*12e0*/  LOP3.LUT R115, R196, 0x7f, RZ, 0xc0, !PT ;  /* 0x0000007fc4737812 */ /* 0x010fc400078ec0ff */
[----:B------:R-:W-:Y:S02]  /*12f0*/  STL [R1+0x250], R109 ;  /* 0x0002506d01007387 */ /* 0x000fe40000100800 */
[----:B------:R-:W-:Y:S01]  /*1300*/  SHF.R.S32.HI R180, RZ, 0x1f, R0 ;  /* 0x0000001fffb47819 */ /* 0x000fe20000011400 */
[--C-:B------:R-:W-:Y:S01]  /*1310*/  IMAD.WIDE.U32 R196, R199, 0x20, R220.reuse ;  /* 0x00000020c7c47825 */ /* 0x100fe200078e00dc */
[----:B------:R-:W4:Y:S02]  /*1320*/  LDG.E.128 R204, desc[UR4][R204.64+0x10] ;  /* 0x00001004cccc7981 */ /* 0x000f24000c1e1d00 */
[----:B------:R-:W-:Y:S01]  /*1330*/  LEA.HI R0, R180, R0, RZ, 0x3 ;  /* 0x00000000b4007211 */ /* 0x000fe200078f18ff */
[----:B------:R-:W-:Y:S01]  /*1340*/  IMAD.WIDE.U32 R220, R252, 0x20, R220 ;  /* 0x00000020fcdc7825 */ /* 0x000fe200078e00dc */
[----:B------:R-:W2:Y:S02]  /*1350*/  LDG.E.128 R180, desc[UR4][R188.64] ;  /* 0x00000004bcb47981 */ /* 0x000ea4000c1e1d00 */
[----:B------:R-:W-:-:S02]  /*1360*/  LEA.HI.SX32 R0, R0, R115, 0x1d ;  /* 0x0000007300007211 */ /* 0x000fc400078feaff */
[----:B------:R-:W4:Y:S02]  /*1370*/  LDG.E.128 R216, desc[UR4][R220.64] ;  /* 0x00000004dcd87981 */ /* 0x000f24000c1e1d00 */
[C---:B------:R-:W-:Y:S01]  /*1380*/  IADD3 R222, R0.reuse, 0x80, RZ ;  /* 0x0000008000de7810 */ /* 0x040fe20007ffe0ff */
[C-C-:B---3--:R-:W-:Y:S01]  /*1390*/  IMAD.WIDE.U32 R184, R0.reuse, 0x10, R236.reuse ;  /* 0x0000001000b87825 */ /* 0x148fe200078e00ec */
[C---:B------:R-:W-:Y:S01]  /*13a0*/  IADD3 R228, R0.reuse, 0x100, RZ ;  /* 0x0000010000e47810 */ /* 0x040fe20007ffe0ff */
[----:B------:R-:W3:Y:S01]  /*13b0*/  LDG.E.128 R212, desc[UR4][R212.64+0x10] ;  /* 0x00001004d4d47981 */ /* 0x000ee2000c1e1d00 */
[C---:B------:R-:W-:Y:S02]  /*13c0*/  IADD3 R232, R0.reuse, 0x180, RZ ;  /* 0x0000018000e87810 */ /* 0x040fe40007ffe0ff */
[----:B------:R-:W-:Y:S01]  /*13d0*/  IADD3 R0, R0, 0x200, RZ ;  /* 0x0000020000007810 */ /* 0x000fe20007ffe0ff */
[--C-:B------:R-:W-:Y:S01]  /*13e0*/  IMAD.WIDE.U32 R224, R222, 0x10, R236.reuse ;  /* 0x00000010dee07825 */ /* 0x100fe200078e00ec */
[----:B------:R-:W3:Y:S03]  /*13f0*/  LDG.E.128 R188, desc[UR4][R188.64+0x10] ;  /* 0x00001004bcbc7981 */ /* 0x000ee6000c1e1d00 */
[--C-:B------:R-:W-:Y:S01]  /*1400*/  IMAD.WIDE.U32 R228, R228, 0x10, R236.reuse ;  /* 0x00000010e4e47825 */ /* 0x100fe200078e00ec */
[----:B------:R-:W3:Y:S03]  /*1410*/  LDG.E.128 R192, desc[UR4][R196.64] ;  /* 0x00000004c4c07981 */ /* 0x000ee6000c1e1d00 */
[--C-:B------:R-:W-:Y:S01]  /*1420*/  IMAD.WIDE.U32 R232, R232, 0x10, R236.reuse ;  /* 0x00000010e8e87825 */ /* 0x100fe200078e00ec */
[----:B------:R-:W3:Y:S03]  /*1430*/  LDG.E.128 R184, desc[UR4][R184.64] ;  /* 0x00000004b8b87981 */ /* 0x000ee6000c1e1d00 */
[----:B------:R-:W-:Y:S01]  /*1440*/  IMAD.WIDE.U32 R236, R0, 0x10, R236 ;  /* 0x0000001000ec7825 */ /* 0x000fe200078e00ec */
[----:B------:R-:W3:Y:S04]  /*1450*/  LDG.E.128 R220, desc[UR4][R220.64+0x10] ;  /* 0x00001004dcdc7981 */ /* 0x000ee8000c1e1d00 */
[----:B------:R-:W3:Y:S04]  /*1460*/  LDG.E.128 R232, desc[UR4][R232.64] ;  /* 0x00000004e8e87981 */ /* 0x000ee8000c1e1d00 */
[----:B------:R-:W3:Y:S04]  /*1470*/  LDG.E.128 R236, desc[UR4][R236.64] ;  /* 0x00000004ecec7981 */ /* 0x000ee8000c1e1d00 */
        /* <DEDUP_REMOVED lines=15> */
[----:B------:R-:W-:-:S03]  /*1570*/  @P3 IADD3 R0, R248, -0x1, RZ ;  /* 0xfffffffff8003810 */ /* 0x000fc60007ffe0ff */
[----:B------:R-:W-:Y:S04]  /*1580*/  STL [R1+0x218], R95 ;  /* 0x0002185f01007387 */ /* 0x000fe80000100800 */
[----:B------:R-:W-:Y:S04]  /*1590*/  STL [R1+0x214], R94 ;  /* 0x0002145e01007387 */ /* 0x000fe80000100800 */
[----:B------:R-:W-:Y:S04]  /*15a0*/  STL [R1+0x210], R93 ;  /* 0x0002105d01007387 */ /* 0x000fe80000100800 */
[----:B------:R-:W-:Y:S04]  /*15b0*/  STL [R1+0x20c], R92 ;  /* 0x00020c5c01007387 */ /* 0x000fe80000100800 */
[----:B------:R-:W-:Y:S01]  /*15c0*/  STL [R1+0x208], R91 ;  /* 0x0002085b01007387 */ /* 0x000fe20000100800 */
[----:B------:R-:W-:-:S03]  /*15d0*/  @P3 IMAD R0, R0, R114, RZ ;  /* 0x0000007200003224 */ /* 0x000fc600078e02ff */
[----:B------:R-:W-:Y:S04]  /*15e0*/  STL [R1+0x204], R90 ;  /* 0x0002045a01007387 */ /* 0x000fe80000100800 */
[----:B------:R-:W-:Y:S04]  /*15f0*/  STL [R1+0x200], R89 ;  /* 0x0002005901007387 */ /* 0x000fe80000100800 */
[----:B------:R-:W-:Y:S04]  /*1600*/  STL [R1+0x1fc], R88 ;  /* 0x0001fc5801007387 */ /* 0x000fe80000100800 */
[----:B------:R-:W-:Y:S04]  /*1610*/  STL [R1+0x1f8], R87 ;  /* 0x0001f85701007387 */ /* 0x000fe80000100800 */
[----:B------:R-:W-:Y:S04]  /*1620*/  STL [R1+0x1f4], R86 ;  /* 0x0001f45601007387 */ /* 0x000fe80000100800 */
[----:B------:R-:W-:Y:S04]  /*1630*/  STL [R1+0x1f0], R85 ;  /* 0x0001f05501007387 */ /* 0x000fe80000100800 */
[----:B------:R0:W-:Y:S04]  /*1640*/  STL [R1+0x1ec], R84 ;  /* 0x0001ec5401007387 */ /* 0x0001e80000100800 */
[----:B------:R1:W-:Y:S01]  /*1650*/  STL [R1+0x1e8], R2 ;  /* 0x0001e80201007387 */ /* 0x0003e20000100800 */
[----:B------:R-:W-:-:S02]  /*1660*/  MOV R250, UR18 ;  /* 0x0000001200fa7c02 */ /* 0x000fc40008000f00 */
[----:B------:R-:W-:Y:S01]  /*1670*/  MOV R251, UR19 ;  /* 0x0000001300fb7c02 */ /* 0x000fe20008000f00 */
[----:B------:R-:W3:Y:S01]  /*1680*/  LDG.E.128 R228, desc[UR4][R228.64] ;  /* 0x00000004e4e47981 */ /* 0x000ee2000c1e1d00 */
[----:B0-----:R-:W0:Y:S01]  /*1690*/  LDC.64 R84, c[0x0][0x240] ;  /* 0x00009000ff547b82 */ /* 0x001e220000000a00 */
[----:B-1----:R-:W-:-:S04]  /*16a0*/  @P3 SHF.R.S32.HI R2, RZ, 0x1f, R0 ;  /* 0x0000001fff023819 */ /* 0x002fc80000011400 */
[----:B------:R-:W-:-:S03]  /*16b0*/  @P3 LEA.HI R86, R2, R0, RZ, 0x3 ;  /* 0x0000000002563211 */ /* 0x000fc600078f18ff */
[----:B------:R-:W1:Y:S01]  /*16c0*/  LDC.U8 R2, c[0x0][0x2a0] ;  /* 0x0000a800ff027b82 */ /* 0x000e620000000000 */
[----:B------:R-:W-:Y:S01]  /*16d0*/  ISETP.NE.U32.AND P0, PT, R250, RZ, PT ;  /* 0x000000fffa00720c */ /* 0x000fe20003f05070 */
[----:B------:R-:W-:-:S03]  /*16e0*/  HFMA2.MMA R0, -RZ, RZ, 0, 0 ;  /* 0x00000000ff007435 */ /* 0x000fc600000001ff */
[----:B------:R-:W-:-:S03]  /*16f0*/  ISETP.NE.AND.EX P0, PT, R251, RZ, PT, P0 ;  /* 0x000000fffb00720c */ /* 0x000fc60003f05300 */
[----:B------:R-:W-:-:S04]  /*1700*/  @P3 LEA.HI.SX32 R0, R86, R115, 0x1d ;  /* 0x0000007356003211 */ /* 0x000fc800078feaff */
[----:B------:R-:W-:-:S06]  /*1710*/  IADD3 R86, R0, 0x180, RZ ;  /* 0x0000018000567810 */ /* 0x000fcc0007ffe0ff */
[----:B------:R-:W5:Y:S01]  /*1720*/  @P0 LDG.E.128 R124, desc[UR4][R240.64] ;  /* 0x00000004f07c0981 */ /* 0x000f62000c1e1d00 */
[----:B------:R-:W-:Y:S01]  /*1730*/  @P0 IMAD.WIDE.U32 R92, R252, 0x20, R112 ;  /* 0x00000020fc5c0825 */ /* 0x000fe200078e0070 */
[----:B-1----:R-:W-:Y:S02]  /*1740*/  ISETP.NE.AND P1, PT, R2, RZ, PT ;  /* 0x000000ff0200720c */ /* 0x002fe40003f25270 */
[----:B------:R1:W5:Y:S01]  /*1750*/  @P0 LDG.E.128 R128, desc[UR4][R240.64+0x10] ;  /* 0x00001004f0800981 */ /* 0x000362000c1e1d00 */
[C---:B------:R-:W-:Y:S02]  /*1760*/  IADD3 R2, R0.reuse, 0x200, RZ ;  /* 0x0000020000027810 */ /* 0x040fe40007ffe0ff */
[----:B------:R-:W-:Y:S01]  /*1770*/  IADD3 R252, R0, 0x100, RZ ;  /* 0x0000010000fc7810 */ /* 0x000fe20007ffe0ff */
[--C-:B0-----:R-:W-:Y:S01]  /*1780*/  IMAD.WIDE.U32 R88, R86, 0x8, R84.reuse ;  /* 0x0000000856587825 */ /* 0x101fe200078e0054 */
[----:B------:R-:W5:Y:S04]  /*1790*/  @P0 LDG.E.128 R132, desc[UR4][R242.64] ;  /* 0x00000004f2840981 */ /* 0x000f68000c1e1d00 */
[----:B------:R0:W5:Y:S01]  /*17a0*/  @P0 LDG.E.128 R136, desc[UR4][R242.64+0x10] ;  /* 0x00001004f2880981 */ /* 0x000162000c1e1d00 */
[----:B-1----:R-:W-:Y:S01]  /*17b0*/  IADD3 R241, R0, 0x80, RZ ;  /* 0x0000008000f17810 */ /* 0x002fe20007ffe0ff */
[----:B------:R-:W-:-:S02]  /*17c0*/  IMAD.WIDE.U32 R86, R2, 0x8, R84 ;  /* 0x0000000802567825 */ /* 0x000fc400078e0054 */
[----:B------:R-:W5:Y:S02]  /*17d0*/  @P0 LDG.E.128 R140, desc[UR4][R244.64] ;  /* 0x00000004f48c0981 */ /* 0x000f64000c1e1d00 */
[--C-:B------:R-:W-:Y:S02]  /*17e0*/  IMAD.WIDE.U32 R90, R252, 0x8, R84.reuse ;  /* 0x00000008fc5a7825 */ /* 0x100fe400078e0054 */
[----:B------:R1:W5:Y:S02]  /*17f0*/  @P0 LDG.E.128 R144, desc[UR4][R244.64+0x10] ;  /* 0x00001004f4900981 */ /* 0x000364000c1e1d00 */
[--C-:B0-----:R-:W-:Y:S02]  /*1800*/  IMAD.WIDE.U32 R242, R0, 0x8, R84.reuse ;  /* 0x0000000800f27825 */ /* 0x101fe400078e0054 */
[----:B------:R-:W5:Y:S04]  /*1810*/  @P0 LDG.E.128 R156, desc[UR4][R92.64] ;  /* 0x000000045c9c0981 */ /* 0x000f68000c1e1d00 */
[----:B------:R-:W5:Y:S01]  /*1820*/  @P0 LDG.E.128 R160, desc[UR4][R92.64+0x10] ;  /* 0x000010045ca00981 */ /* 0x000f62000c1e1d00 */
[----:B-1----:R-:W-:-:S03]  /*1830*/  IMAD.WIDE.U32 R244, R241, 0x8, R84 ;  /* 0x00000008f1f47825 */ /* 0x002fc600078e0054 */
[----:B------:R-:W5:Y:S04]  /*1840*/  @P0 LDG.E.128 R148, desc[UR4][R246.64] ;  /* 0x00000004f6940981 */ /* 0x000f68000c1e1d00 */
[----:B------:R-:W5:Y:S01]  /*1850*/  @P0 LDG.E.128 R152, desc[UR4][R246.64+0x10] ;  /* 0x00001004f6980981 */ /* 0x000f62000c1e1d00 */
[----:B------:R-:W-:-:S05]  /*1860*/  FSEL R240, R116, RZ, !P1 ;  /* 0x000000ff74f07208 */ /* 0x000fca0004800000 */
[C---:B--2---:R-:W-:Y:S01]  /*1870*/  FADD.FTZ R2, -R240.reuse, R181 ;  /* 0x000000b5f0027221 */ /* 0x044fe20000010100 */
[C---:B------:R-:W-:Y:S01]  /*1880*/  FADD.FTZ R105, -R240.reuse, R182 ;  /* 0x000000b6f0697221 */ /* 0x040fe20000010100 */
[C---:B------:R-:W-:Y:S01]  /*1890*/  FADD.FTZ R84, -R240.reuse, R183 ;  /* 0x000000b7f0547221 */ /* 0x040fe20000010100 */
[C---:B------:R-:W-:Y:S01]  /*18a0*/  FADD.FTZ R182, -R240.reuse, R209 ;  /* 0x000000d1f0b67221 */ /* 0x040fe20000010100 */
[C---:B------:R-:W-:Y:S01]  /*18b0*/  FADD.FTZ R108, -R240.reuse, R180 ;  /* 0x000000b4f06c7221 */ /* 0x040fe20000010100 */
[C---:B----4-:R-:W-:Y:S01]  /*18c0*/  FADD.FTZ R209, -R240.reuse, R218 ;  /* 0x000000daf0d17221 */ /* 0x050fe20000010100 */
[C---:B------:R-:W-:Y:S01]  /*18d0*/  FADD.FTZ R180, -R240.reuse, R207 ;  /* 0x000000cff0b47221 */ /* 0x040fe20000010100 */
[----:B------:R-:W-:Y:S01]  /*18e0*/  MOV R218, R2 ;  /* 0x0000000200da7202 */ /* 0x000fe20000000f00 */
[C---:B------:R-:W-:Y:S01]  /*18f0*/  FADD.FTZ R241, -R240.reuse, R205 ;  /* 0x000000cdf0f17221 */ /* 0x040fe20000010100 */
[C---:B---3--:R-:W-:Y:S01]  /*1900*/  FADD.FTZ R207, -R240.reuse, R215 ;  /* 0x000000d7f0cf7221 */ /* 0x048fe20000010100 */
[C---:B------:R-:W-:Y:S01]  /*1910*/  FADD.FTZ R205, -R240.reuse, R213 ;  /* 0x000000d5f0cd7221 */ /* 0x040fe20000010100 */
[C---:B------:R-:W-:Y:S01]  /*1920*/  FADD.FTZ R85, -R240.reuse, R188 ;  /* 0x000000bcf0557221 */ /* 0x040fe20000010100 */
[----:B------:R-:W-:Y:S01]  /*1930*/  MOV R215, R84 ;  /* 0x0000005400d77202 */ /* 0x000fe20000000f00 */
[C---:B------:R-:W-:Y:S01]  /*1940*/  FMUL.FTZ R108, R3.reuse, R108 ;  /* 0x0000006c036c7220 */ /* 0x040fe20000410000 */
[C---:B------:R-:W-:Y:S01]  /*1950*/  FADD.FTZ R104, -R240.reuse, R189 ;  /* 0x000000bdf0687221 */ /* 0x040fe20000010100 */
[C---:B------:R-:W-:Y:S01]  /*1960*/  FADD.FTZ R101, -R240.reuse, R194 ;  /* 0x000000c2f0657221 */ /* 0x040fe20000010100 */
[----:B------:R-:W-:Y:S01]  /*1970*/  MOV R213, R85 ;  /* 0x0000005500d57202 */ /* 0x000fe20000000f00 */
[C---:B------:R-:W-:Y:S01]  /*1980*/  FADD.FTZ R100, -R240.reuse, R195 ;  /* 0x000000c3f0647221 */ /* 0x040fe20000010100 */
[C---:B------:R-:W-:Y:S01]  /*1990*/  FADD.FTZ R103, -R240.reuse, R192 ;  /* 0x000000c0f0677221 */ /* 0x040fe20000010100 */
[C---:B------:R-:W-:Y:S01]  /*19a0*/  FADD.FTZ R102, -R240.reuse, R193 ;  /* 0x000000c1f0667221 */ /* 0x040fe20000010100 */
[----:B------:R0:W5:Y:S01]  /*19b0*/  LDG.E.64 R194, desc[UR4][R86.64] ;  /* 0x0000000456c27981 */ /* 0x000162000c1e1b00 */
[C---:B------:R-:W-:Y:S01]  /*19c0*/  FADD.FTZ R107, -R240.reuse, R190 ;  /* 0x000000bef06b7221 */ /* 0x040fe20000010100 */
[C---:B------:R-:W-:Y:S01]  /*19d0*/  FMUL.FTZ R105, R3.reuse, R105 ;  /* 0x0000006903697220 */ /* 0x040fe20000410000 */
[----:B------:R-:W-:Y:S01]  /*19e0*/  FADD.FTZ R106, -R240, R191 ;  /* 0x000000bff06a7221 */ /* 0x000fe20000010100 */
[----:B------:R1:W5:Y:S01]  /*19f0*/  LDG.E.64 R192, desc[UR4][R88.64] ;  /* 0x0000000458c07981 */ /* 0x000362000c1e1b00 */
[----:B------:R-:W-:-:S03]  /*1a00*/  FMUL.FTZ R104, R3, R104 ;  /* 0x0000006803687220 */ /* 0x000fc60000410000 */
[----:B------:R2:W5:Y:S01]  /*1a10*/  LDG.E.64 R190, desc[UR4][R90.64] ;  /* 0x000000045abe7981 */ /* 0x000562000c1e1b00 */
[--C-:B------:R-:W-:Y:S02]  /*1a20*/  HADD2.F32 R84, -RZ, R239.reuse.H0_H0 ;  /* 0x200000efff547230 */ /* 0x100fe40000004100 */
[----:B------:R-:W-:Y:S02]  /*1a30*/  HADD2.F32 R2, -RZ, R239.H1_H1 ;  /* 0x300000efff027230 */ /* 0x000fe40000004100 */
[C---:B------:R-:W-:Y:S01]  /*1a40*/  FMUL.FTZ R239, R3.reuse, R218 ;  /* 0x000000da03ef7220 */ /* 0x040fe20000410000 */
[--C-:B0-----:R-:W-:Y:S01]  /*1a50*/  HADD2.F32 R86, -RZ, R238.reuse.H0_H0 ;  /* 0x200000eeff567230 */ /* 0x101fe20000004100 */
[----:B------:R0:W-:Y:S01]  /*1a60*/  STL [R1+0x68], R108 ;  /* 0x0000686c01007387 */ /* 0x0001e20000100800 */
[----:B------:R-:W-:Y:S02]  /*1a70*/  HADD2.F32 R85, -RZ, R238.H1_H1 ;  /* 0x300000eeff557230 */ /* 0x000fe40000004100 */
[----:B------:R-:W-:Y:S01]  /*1a80*/  FMUL.FTZ R238, R3, R215 ;  /* 0x000000d703ee7220 */ /* 0x000fe20000410000 */
[--C-:B-1----:R-:W-:Y:S01]  /*1a90*/  HADD2.F32 R88, -RZ, R237.reuse.H0_H0 ;  /* 0x200000edff587230 */ /* 0x102fe20000004100 */
[----:B------:R1:W5:Y:S01]  /*1aa0*/  LDG.E.64 R188, desc[UR4][R244.64] ;  /* 0x00000004f4bc7981 */ /* 0x000362000c1e1b00 */
[----:B------:R-:W-:-:S02]  /*1ab0*/  HADD2.F32 R87, -RZ, R237.H1_H1 ;  /* 0x300000edff577230 */ /* 0x000fc40000004100 */
[C---:B------:R-:W-:Y:S01]  /*1ac0*/  FMUL.FTZ R237, R3.reuse, R213 ;  /* 0x000000d503ed7220 */ /* 0x040fe20000410000 */
[--C-:B--2---:R-:W-:Y:S01]  /*1ad0*/  HADD2.F32 R90, -RZ, R236.reuse.H0_H0 ;  /* 0x200000ecff5a7230 */ /* 0x104fe20000004100 */
[----:B------:R2:W-:Y:S01]  /*1ae0*/  STL [R1+0x9c], R239 ;  /* 0x00009cef01007387 */ /* 0x0005e20000100800 */
[----:B------:R-:W-:Y:S02]  /*1af0*/  HADD2.F32 R89, -RZ, R236.H1_H1 ;  /* 0x300000ecff597230 */ /* 0x000fe40000004100 */
[C---:B------:R-:W-:Y:S01]  /*1b00*/  FMUL.FTZ R236, R3.reuse, R107 ;  /* 0x0000006b03ec7220 */ /* 0x040fe20000410000 */
[--C-:B------:R-:W-:Y:S01]  /*1b10*/  HADD2.F32 R92, -RZ, R235.reuse.H0_H0 ;  /* 0x200000ebff5c7230 */ /* 0x100fe20000004100 */
[----:B------:R-:W-:Y:S01]  /*1b20*/  STL [R1+0x98], R105 ;  /* 0x0000986901007387 */ /* 0x000fe20000100800 */
[----:B------:R-:W-:Y:S02]  /*1b30*/  HADD2.F32 R91, -RZ, R235.H1_H1 ;  /* 0x300000ebff5b7230 */ /* 0x000fe40000004100 */
[----:B------:R-:W-:Y:S01]  /*1b40*/  FMUL.FTZ R235, R3, R106 ;  /* 0x0000006a03eb7220 */ /* 0x000fe20000410000 */
        /* <DEDUP_REMOVED lines=10> */
[----:B------:R-:W-:Y:S01]  /*1bf0*/  HADD2.F32 R109, -RZ, R187.H1_H1 ;  /* 0x300000bbff6d7230 */ /* 0x000fe20000004100 */
[----:B------:R-:W-:Y:S01]  /*1c00*/  STL [R1+0x94], R238 ;  /* 0x000094ee01007387 */ /* 0x000fe20000100800 */
[--C-:B-1----:R-:W-:Y:S02]  /*1c10*/  HADD2.F32 R245, -RZ, R234.reuse.H0_H0 ;  /* 0x200000eafff57230 */ /* 0x102fe40000004100 */
[C---:B------:R-:W-:Y:S01]  /*1c20*/  FMUL.FTZ R103, R3.reuse, R103 ;  /* 0x0000006703677220 */ /* 0x040fe20000410000 */
[----:B------:R-:W-:Y:S01]  /*1c30*/  HADD2.F32 R93, -RZ, R234.H1_H1 ;  /* 0x300000eaff5d7230 */ /* 0x000fe20000004100 */
[----:B------:R1:W5:Y:S01]  /*1c40*/  LDG.E.64 R186, desc[UR4][R242.64] ;  /* 0x00000004f2ba7981 */ /* 0x000362000c1e1b00 */
[C---:B------:R-:W-:Y:S01]  /*1c50*/  FADD.FTZ R98, -R240.reuse, R197 ;  /* 0x000000c5f0627221 */ /* 0x040fe20000010100 */
[C---:B------:R-:W-:Y:S01]  /*1c60*/  FADD.FTZ R183, -R240.reuse, R210 ;  /* 0x000000d2f0b77221 */ /* 0x040fe20000010100 */
[C---:B------:R-:W-:Y:S01]  /*1c70*/  FADD.FTZ R204, -R240.reuse, R212 ;  /* 0x000000d4f0cc7221 */ /* 0x040fe20000010100 */
[C---:B------:R-:W-:Y:S01]  /*1c80*/  FADD.FTZ R206, -R240.reuse, R214 ;  /* 0x000000d6f0ce7221 */ /* 0x040fe20000010100 */
[C---:B------:R-:W-:Y:S01]  /*1c90*/  FADD.FTZ R208, -R240.reuse, R216 ;  /* 0x000000d8f0d07221 */ /* 0x040fe20000010100 */
[----:B------:R-:W-:Y:S01]  /*1ca0*/  FADD.FTZ R211, -R240, R217 ;  /* 0x000000d9f0d37221 */ /* 0x000fe20000010100 */
[--C-:B------:R-:W-:Y:S01]  /*1cb0*/  HADD2.F32 R244, -RZ, R233.reuse.H1_H1 ;  /* 0x300000e9fff47230 */ /* 0x100fe20000004100 */
[----:B------:R-:W-:Y:S01]  /*1cc0*/  STL [R1+0x90], R237 ;  /* 0x000090ed01007387 */ /* 0x000fe20000100800 */
[----:B------:R-:W-:Y:S01]  /*1cd0*/  FMUL.FTZ R234, R3, R102 ;  /* 0x0000006603ea7220 */ /* 0x000fe20000410000 */
[----:B-1----:R-:W-:-:S02]  /*1ce0*/  HADD2.F32 R243, -RZ, R233.H0_H0 ;  /* 0x200000e9fff37230 */ /* 0x002fc40000004100 */
        /* <DEDUP_REMOVED lines=12> */
[----:B------:R-:W-:Y:S01]  /*1db0*/  FMUL.FTZ R233, R3, R101 ;  /* 0x0000006503e97220 */ /* 0x000fe20000410000 */
[----:B------:R-:W-:-:S02]  /*1dc0*/  HADD2.F32 R242, -RZ, R232.H0_H0 ;  /* 0x200000e8fff27230 */ /* 0x000fc40000004100 */
[C---:B------:R-:W-:Y:S01]  /*1dd0*/  FMUL.FTZ R102, R3.reuse, R100 ;  /* 0x0000006403667220 */ /* 0x040fe20000410000 */
[----:B------:R-:W-:Y:S01]  /*1de0*/  HADD2.F32 R240, -RZ, R232.H1_H1 ;  /* 0x300000e8fff07230 */ /* 0x000fe20000004100 */
[----:B------:R-:W-:Y:S01]  /*1df0*/  STL [R1+0x88], R236 ;  /* 0x000088ec01007387 */ /* 0x000fe20000100800 */
[C---:B------:R-:W-:Y:S01]  /*1e00*/  FMUL.FTZ R232, R3.reuse, R99 ;  /* 0x0000006303e87220 */ /* 0x040fe20000410000 */
        /* <DEDUP_REMOVED lines=15> */
[----:B------:R-:W3:Y:S04]  /*1f00*/  LDL R107, [R1+0x1dc] ;  /* 0x0001dc00016b7983 */ /* 0x000ee80000100800 */
[----:B------:R-:W4:Y:S01]  /*1f10*/  LDL R106, [R1+0x1e0] ;  /* 0x0001e000016a7983 */ /* 0x000f220000100800 */
[----:B------:R-:W-:-:S03]  /*1f20*/  FMUL.FTZ R241, R3, R241 ;  /* 0x000000f103f17220 */ /* 0x000fc60000410000 */
[----:B------:R-:W-:Y:S01]  /*1f30*/  STL [R1+0x64], R100 ;  /* 0x0000646401007387 */ /* 0x000fe20000100800 */
[----:B------:R-:W-:-:S03]  /*1f40*/  FMUL.FTZ R246, R3, R0 ;  /* 0x0000000003f67220 */ /* 0x000fc60000410000 */
[----:B------:R-:W2:Y:S01]  /*1f50*/  LDL R252, [R1+0x1c8] ;  /* 0x0001c80001fc7983 */ /* 0x000ea20000100800 */
[----:B------:R-:W-:-:S03]  /*1f60*/  FMUL.FTZ R247, R3, R180 ;  /* 0x000000b403f77220 */ /* 0x000fc60000410000 */
[----:B------:R-:W-:Y:S04]  /*1f70*/  STL [R1+0x60], R99 ;  /* 0x0000606301007387 */ /* 0x000fe80000100800 */
[----:B------:R-:W-:Y:S04]  /*1f80*/  STL [R1+0x5c], R98 ;  /* 0x00005c6201007387 */ /* 0x000fe80000100800 */
[----:B------:R-:W-:Y:S04]  /*1f90*/  STL [R1+0x58], R97 ;  /* 0x0000586101007387 */ /* 0x000fe80000100800 */
[----:B------:R-:W-:Y:S01]  /*1fa0*/  STL [R1+0x54], R96 ;  /* 0x0000546001007387 */ /* 0x000fe20000100800 */
[----:B------:R-:W-:-:S03]  /*1fb0*/  HADD2.F32 R202, -RZ, R224.H0_H0 ;  /* 0x200000e0ffca7230 */ /* 0x000fc60000004100 */
[----:B------:R-:W-:Y:S01]  /*1fc0*/  STL [R1+0x50], R95 ;  /* 0x0000505f01007387 */ /* 0x000fe20000100800 */
[----:B------:R-:W-:-:S03]  /*1fd0*/  HADD2.F32 R203, -RZ, R224.H1_H1 ;  /* 0x300000e0ffcb7230 */ /* 0x000fc60000004100 */
[----:B------:R-:W-:Y:S01]  /*1fe0*/  STL [R1+0x4c], R94 ;  /* 0x00004c5e01007387 */ /* 0x000fe20000100800 */
[----:B------:R-:W-:-:S03]  /*1ff0*/  FMUL.FTZ R224, R3, R184 ;  /* 0x000000b803e07220 */ /* 0x000fc60000410000 */
[----:B------:R-:W-:Y:S04]  /*2000*/  STL [R1+0x48], R241 ;  /* 0x000048f101007387 */ /* 0x000fe80000100800 */
[----:B------:R-:W-:Y:S04]  /*2010*/  STL [R1+0x40], R246 ;  /* 0x000040f601007387 */ /* 0x000fe80000100800 */
[----:B------:R-:W-:Y:S04]  /*2020*/  STL [R1+0x3c], R247 ;  /* 0x00003cf701007387 */ /* 0x000fe80000100800 */
[----:B------:R-:W4:Y:S01]  /*2030*/  LDL R184, [R1+0x1d8] ;  /* 0x0001d80001b87983 */ /* 0x000f220000100800 */
[----:B------:R-:W-:-:S03]  /*2040*/  FMUL.FTZ R222, R3, R204 ;  /* 0x000000cc03de7220 */ /* 0x000fc60000410000 */
[----:B------:R-:W2:Y:S01]  /*2050*/  LDL R204, [R1+0x1e4] ;  /* 0x0001e40001cc7983 */ /* 0x000ea20000100800 */
[----:B------:R-:W-:Y:S01]  /*2060*/  FFMA.FTZ R4, R108, R116, R4 ;  /* 0x000000746c047223 */ /* 0x000fe20000010004 */
[----:B------:R-:W-:Y:S01]  /*2070*/  FADD.FTZ R44, R44, R116 ;  /* 0x000000742c2c7221 */ /* 0x000fe20000010000 */
[-C--:B------:R-:W-:Y:S01]  /*2080*/  FFMA.FTZ R5, R239, R115.reuse, R5 ;  /* 0x00000073ef057223 */ /* 0x080fe20000010005 */
[----:B------:R-:W-:Y:S01]  /*2090*/  FADD.FTZ R45, R45, R115 ;  /* 0x000000732d2d7221 */ /* 0x000fe20000010000 */
[----:B------:R-:W-:Y:S01]  /*20a0*/  FMUL.FTZ R218, R3, R206 ;  /* 0x000000ce03da7220 */ /* 0x000fe20000410000 */
[----:B---3--:R-:W-:Y:S01]  /*20b0*/  FMUL.FTZ R107, R107, R115 ;  /* 0x000000736b6b7220 */ /* 0x008fe20000410000 */
[----:B----4-:R-:W-:Y:S02]  /*20c0*/  FMUL.FTZ R184, R184, R116 ;  /* 0x00000074b8b87220 */ /* 0x010fe40000410000 */
[----:B------:R1:W5:Y:S04]  /*20d0*/  LDL.LU R116, [R1+0x26c] ;  /* 0x00026c0001747983 */ /* 0x0003680000300800 */
[----:B------:R1:W5:Y:S04]  /*20e0*/  LDL.LU R115, [R1+0x268] ;  /* 0x0002680001737983 */ /* 0x0003680000300800 */
[----:B------:R-:W3:Y:S01]  /*20f0*/  LDL R206, [R1+0x1cc] ;  /* 0x0001cc0001ce7983 */ /* 0x000ee20000100800 */
[----:B------:R-:W-:-:S02]  /*2100*/  HADD2.F32 R114, -RZ, R185.H0_H0 ;  /* 0x200000b9ff727230 */ /* 0x000fc40000004100 */
[----:B------:R-:W-:Y:S02]  /*2110*/  HADD2.F32 R113, -RZ, R185.H1_H1 ;  /* 0x300000b9ff717230 */ /* 0x000fe40000004100 */
[----:B------:R-:W-:Y:S01]  /*2120*/  FMUL.FTZ R220, R3, R205 ;  /* 0x000000cd03dc7220 */ /* 0x000fe20000410000 */
[--C-:B------:R-:W-:Y:S02]  /*2130*/  HADD2.F32 R198, -RZ, R226.reuse.H0_H0 ;  /* 0x200000e2ffc67230 */ /* 0x100fe40000004100 */
[-C--:B------:R-:W-:Y:S01]  /*2140*/  FFMA.FTZ R6, R105, R114.reuse, R6 ;  /* 0x0000007269067223 */ /* 0x080fe20000010006 */
[----:B------:R-:W-:Y:S02]  /*2150*/  HADD2.F32 R199, -RZ, R226.H1_H1 ;  /* 0x300000e2ffc77230 */ /* 0x000fe40000004100 */
[----:B------:R-:W-:Y:S01]  /*2160*/  FADD.FTZ R46, R46, R114 ;  /* 0x000000722e2e7221 */ /* 0x000fe20000010000 */
[----:B------:R-:W-:Y:S01]  /*2170*/  FMUL.FTZ R106, R106, R114 ;  /* 0x000000726a6a7220 */ /* 0x000fe20000410000 */
[----:B------:R-:W-:Y:S01]  /*2180*/  FMUL.FTZ R226, R3, R183 ;  /* 0x000000b703e27220 */ /* 0x000fe20000410000 */
[----:B------:R1:W5:Y:S01]  /*2190*/  LDL.LU R114, [R1+0x264] ;  /* 0x0002640001727983 */ /* 0x0003620000300800 */
[----:B------:R-:W-:-:S02]  /*21a0*/  HADD2.F32 R200, -RZ, R225.H0_H0 ;  /* 0x200000e1ffc87230 */ /* 0x000fc40000004100 */
[----:B------:R-:W-:Y:S01]  /*21b0*/  FMUL.FTZ R183, R3, R217 ;  /* 0x000000d903b77220 */ /* 0x000fe20000410000 */
[----:B------:R-:W-:Y:S01]  /*21c0*/  HADD2.F32 R201, -RZ, R225.H1_H1 ;  /* 0x300000e1ffc97230 */ /* 0x000fe20000004100 */
[----:B------:R-:W4:Y:S01]  /*21d0*/  LDL R205, [R1+0x1d0] ;  /* 0x0001d00001cd7983 */ /* 0x000f220000100800 */
[--C-:B------:R-:W-:Y:S02]  /*21e0*/  HADD2.F32 R196, -RZ, R227.reuse.H0_H0 ;  /* 0x200000e3ffc47230 */ /* 0x100fe40000004100 */
[----:B------:R-:W-:Y:S01]  /*21f0*/  FFMA.FTZ R7, R238, R113, R7 ;  /* 0x00000071ee077223 */ /* 0x000fe20000010007 */
[----:B------:R-:W-:Y:S01]  /*2200*/  HADD2.F32 R197, -RZ, R227.H1_H1 ;  /* 0x300000e3ffc57230 */ /* 0x000fe20000004100 */
[----:B------:R1:W-:Y:S01]  /*2210*/  STL [R1+0x38], R107 ;  /* 0x0000386b01007387 */ /* 0x0003e20000100800 */
[--C-:B------:R-:W-:Y:S02]  /*2220*/  HADD2.F32 R227, -RZ, R230.reuse.H0_H0 ;  /* 0x200000e6ffe37230 */ /* 0x100fe40000004100 */
[----:B------:R-:W-:Y:S01]  /*2230*/  FADD.FTZ R47, R47, R113 ;  /* 0x000000712f2f7221 */ /* 0x000fe20000010000 */
[----:B------:R-:W-:-:S02]  /*2240*/  HADD2.F32 R225, -RZ, R230.H1_H1 ;  /* 0x300000e6ffe17230 */ /* 0x000fc40000004100 */
[----:B--2---:R-:W-:Y:S01]  /*2250*/  FMUL.FTZ R217, R204, R113 ;  /* 0x00000071ccd97220 */ /* 0x004fe20000410000 */
[C---:B------:R-:W-:Y:S01]  /*2260*/  FMUL.FTZ R230, R3.reuse, R181 ;  /* 0x000000b503e67220 */ /* 0x040fe20000410000 */
[----:B------:R2:W5:Y:S01]  /*2270*/  LDL.LU R113, [R1+0x260] ;  /* 0x0002600001717983 */ /* 0x0005620000300800 */
[----:B------:R-:W-:Y:S01]  /*2280*/  FMUL.FTZ R181, R3, R214 ;  /* 0x000000d603b57220 */ /* 0x000fe20000410000 */
[----:B------:R-:W-:Y:S01]  /*2290*/  FADD.FTZ R48, R48, R112 ;  /* 0x0000007030307221 */ /* 0x000fe20000010000 */
[-C--:B------:R-:W-:Y:S01]  /*22a0*/  FFMA.FTZ R8, R237, R112.reuse, R8 ;  /* 0x00000070ed087223 */ /* 0x080fe20000010008 */
[----:B------:R-:W2:Y:S01]  /*22b0*/  LDL R204, [R1+0x1d4] ;  /* 0x0001d40001cc7983 */ /* 0x000ea20000100800 */
[----:B------:R-:W-:Y:S01]  /*22c0*/  FMUL.FTZ R214, R252, R112 ;  /* 0x00000070fcd67220 */ /* 0x000fe20000410000 */
[C---:B------:R-:W-:Y:S02]  /*22d0*/  FMUL.FTZ R215, R3.reuse, R207 ;  /* 0x000000cf03d77220 */ /* 0x040fe40000410000 */
[----:B------:R1:W-:Y:S01]  /*22e0*/  STL [R1+0x34], R106 ;  /* 0x0000346a01007387 */ /* 0x0003e20000100800 */
[----:B------:R-:W-:Y:S01]  /*22f0*/  FMUL.FTZ R180, R3, R212 ;  /* 0x000000d403b47220 */ /* 0x000fe20000410000 */
[----:B------:R-:W-:-:S02]  /*2300*/  FADD.FTZ R49, R49, R111 ;  /* 0x0000006f31317221 */ /* 0x000fc40000010000 */
[----:B------:R0:W5:Y:S01]  /*2310*/  LDL.LU R112, [R1+0x25c] ;  /* 0x00025c0001707983 */ /* 0x0001620000300800 */
[----:B------:R-:W-:-:S03]  /*2320*/  FFMA.FTZ R9, R104, R111, R9 ;  /* 0x0000006f68097223 */ /* 0x000fc60000010009 */
[----:B------:R-:W2:Y:S04]  /*2330*/  LDL R207, [R1+0x1b8] ;  /* 0x0001b80001cf7983 */ /* 0x000ea80000100800 */
[----:B------:R-:W-:Y:S01]  /*2340*/  STL [R1+0x2c], R217 ;  /* 0x00002cd901007387 */ /* 0x000fe20000100800 */
[----:B---3--:R-:W-:-:S03]  /*2350*/  FMUL.FTZ R212, R206, R111 ;  /* 0x0000006fced47220 */ /* 0x008fc60000410000 */
[----:B------:R3:W5:Y:S04]  /*2360*/  LDL.LU R111, [R1+0x258] ;  /* 0x00025800016f7983 */ /* 0x0007680000300800 */
[----:B------:R-:W3:Y:S01]  /*2370*/  LDL R206, [R1+0x1bc] ;  /* 0x0001bc0001ce7983 */ /* 0x000ee20000100800 */
[C---:B------:R-:W-:Y:S01]  /*2380*/  FMUL.FTZ R0, R3.reuse, R210 ;  /* 0x000000d203007220 */ /* 0x040fe20000410000 */
[----:B------:R-:W-:Y:S01]  /*2390*/  FADD.FTZ R50, R50, R110 ;  /* 0x0000006e32327221 */ /* 0x000fe20000010000 */
[----:B------:R-:W-:Y:S01]  /*23a0*/  FFMA.FTZ R10, R236, R110, R10 ;  /* 0x0000006eec0a7223 */ /* 0x000fe2000001000a */
[----:B------:R-:W-:Y:S01]  /*23b0*/  STL [R1+0x28], R214 ;  /* 0x000028d601007387 */ /* 0x000fe20000100800 */
[----:B------:R-:W-:Y:S01]  /*23c0*/  FMUL.FTZ R213, R3, R208 ;  /* 0x000000d003d57220 */ /* 0x000fe20000410000 */
[----:B------:R-:W-:Y:S01]  /*23d0*/  FADD.FTZ R51, R51, R109 ;  /* 0x0000006d33337221 */ /* 0x000fe20000010000 */
[----:B----4-:R-:W-:-:S02]  /*23e0*/  FMUL.FTZ R210, R205, R110 ;  /* 0x0000006ecdd27220 */ /* 0x010fc40000410000 */
[----:B------:R4:W5:Y:S01]  /*23f0*/  LDL.LU R110, [R1+0x254] ;  /* 0x00025400016e7983 */ /* 0x0009620000300800 */
[----:B------:R-:W-:-:S03]  /*2400*/  FFMA.FTZ R11, R235, R109, R11 ;  /* 0x0000006deb0b7223 */ /* 0x000fc6000001000b */
[----:B------:R-:W4:Y:S01]  /*2410*/  LDL R205, [R1+0x1c0] ;  /* 0x0001c00001cd7983 */ /* 0x000f220000100800 */
[----:B------:R-:W-:-:S03]  /*2420*/  FFMA.FTZ R12, R103, R202, R12 ;  /* 0x000000ca670c7223 */ /* 0x000fc6000001000c */
[----:B------:R-:W-:Y:S01]  /*2430*/  STL [R1+0x24], R212 ;  /* 0x000024d401007387 */ /* 0x000fe20000100800 */
[----:B------:R-:W-:Y:S01]  /*2440*/  FADD.FTZ R52, R52, R202 ;  /* 0x000000ca34347221 */ /* 0x000fe20000010000 */
[----:B--2---:R-:W-:Y:S02]  /*2450*/  FMUL.FTZ R208, R204, R109 ;  /* 0x0000006dccd07220 */ /* 0x004fe40000410000 */
[----:B------:R2:W5:Y:S01]  /*2460*/  LDL.LU R109, [R1+0x250] ;  /* 0x00025000016d7983 */ /* 0x0005620000300800 */
[----:B------:R-:W-:-:S03]  /*2470*/  FFMA.FTZ R13, R234, R203, R13 ;  /* 0x000000cbea0d7223 */ /* 0x000fc6000001000d */
[----:B------:R-:W2:Y:S01]  /*2480*/  LDL R204, [R1+0x1c4] ;  /* 0x0001c40001cc7983 */ /* 0x000ea20000100800 */
[----:B------:R-:W-:-:S03]  /*2490*/  FADD.FTZ R53, R53, R203 ;  /* 0x000000cb35357221 */ /* 0x000fc60000010000 */
[----:B------:R-:W2:Y:S01]  /*24a0*/  LDL R252, [R1+0x1b0] ;  /* 0x0001b00001fc7983 */ /* 0x000ea20000100800 */
[----:B------:R-:W-:-:S03]  /*24b0*/  FMUL.FTZ R207, R207, R202 ;  /* 0x000000cacfcf7220 */ /* 0x000fc60000410000 */
[----:B------:R-:W-:Y:S04]  /*24c0*/  STL [R1+0x20], R210 ;  /* 0x000020d201007387 */ /* 0x000fe80000100800 */
[----:B------:R-:W2:Y:S04]  /*24d0*/  LDL R202, [R1+0x1ac] ;  /* 0x0001ac0001ca7983 */ /* 0x000ea80000100800 */
[----:B------:R-:W-:Y:S01]  /*24e0*/  STL [R1+0x1c], R208 ;  /* 0x00001cd001007387 */ /* 0x000fe20000100800 */
[----:B---3--:R-:W-:-:S03]  /*24f0*/  FMUL.FTZ R206, R206, R203 ;  /* 0x000000cbcece7220 */ /* 0x008fc60000410000 */
[----:B------:R-:W3:Y:S01]  /*2500*/  LDL R203, [R1+0x1a8] ;  /* 0x0001a80001cb7983 */ /* 0x000ee20000100800 */
[-C--:B------:R-:W-:Y:S01]  /*2510*/  FFMA.FTZ R14, R233, R200.reuse, R14 ;  /* 0x000000c8e90e7223 */ /* 0x080fe2000001000e */
[----:B------:R-:W-:Y:S02]  /*2520*/  FADD.FTZ R54, R54, R200 ;  /* 0x000000c836367221 */ /* 0x000fe40000010000 */
[----:B------:R-:W-:Y:S04]  /*2530*/  STL [R1+0x18], R207 ;  /* 0x000018cf01007387 */ /* 0x000fe80000100800 */
[----:B------:R-:W-:Y:S01]  /*2540*/  STL [R1+0x10], R206 ;  /* 0x000010ce01007387 */ /* 0x000fe20000100800 */
[----:B------:R-:W-:Y:S02]  /*2550*/  HADD2.F32 R219, -RZ, R228.H0_H0 ;  /* 0x200000e4ffdb7230 */ /* 0x000fe40000004100 */
[----:B----4-:R-:W-:-:S02]  /*2560*/  FMUL.FTZ R205, R205, R200 ;  /* 0x000000c8cdcd7220 */ /* 0x010fc40000410000 */
[----:B------:R-:W4:Y:S01]  /*2570*/  LDL R200, [R1+0x1b4] ;  /* 0x0001b40001c87983 */ /* 0x000f220000100800 */
[----:B------:R-:W-:Y:S02]  /*2580*/  HADD2.F32 R185, -RZ, R228.H1_H1 ;  /* 0x300000e4ffb97230 */ /* 0x000fe40000004100 */
[C---:B------:R-:W-:Y:S01]  /*2590*/  FMUL.FTZ R228, R3.reuse, R182 ;  /* 0x000000b603e47220 */ /* 0x040fe20000410000 */
[----:B------:R-:W-:Y:S02]  /*25a0*/  FMUL.FTZ R182, R3, R216 ;  /* 0x000000d803b67220 */ /* 0x000fe40000410000 */
[----:B------:R-:W4:Y:S01]  /*25b0*/  LDL R216, [R1+0x198] ;  /* 0x0001980001d87983 */ /* 0x000f220000100800 */
[----:B------:R-:W-:Y:S01]  /*25c0*/  FADD.FTZ R58, R58, R196 ;  /* 0x000000c43a3a7221 */ /* 0x000fe20000010000 */
[----:B--2---:R-:W-:Y:S02]  /*25d0*/  FMUL.FTZ R204, R204, R201 ;  /* 0x000000c9cccc7220 */ /* 0x004fe40000410000 */
[----:B------:R-:W-:Y:S01]  /*25e0*/  STL [R1+0xc], R205 ;  /* 0x00000ccd01007387 */ /* 0x000fe20000100800 */
[-C--:B------:R-:W-:Y:S01]  /*25f0*/  FFMA.FTZ R18, R100, R196.reuse, R18 ;  /* 0x000000c464127223 */ /* 0x080fe20000010012 */
[----:B------:R-:W-:-:S02]  /*2600*/  FMUL.FTZ R252, R252, R196 ;  /* 0x000000c4fcfc7220 */ /* 0x000fc40000410000 */
[----:B------:R-:W-:Y:S01]  /*2610*/  STL [R1+0x8], R204 ;  /* 0x000008cc01007387 */ /* 0x000fe20000100800 */
[----:B------:R-:W-:Y:S01]  /*2620*/  FFMA.FTZ R196, R108, R184, RZ ;  /* 0x000000b86cc47223 */ /* 0x000fe200000100ff */
[-C--:B------:R-:W-:Y:S01]  /*2630*/  FMUL.FTZ R202, R202, R199.reuse ;  /* 0x000000c7caca7220 */ /* 0x080fe20000410000 */
[----:B------:R-:W-:Y:S01]  /*2640*/  FADD.FTZ R57, R57, R199 ;  /* 0x000000c739397221 */ /* 0x000fe20000010000 */
[----:B------:R-:W-:Y:S01]  /*2650*/  FFMA.FTZ R17, R101, R199, R17 ;  /* 0x000000c765117223 */ /* 0x000fe20000010011 */
[----:B---3--:R-:W-:-:S05]  /*2660*/  FMUL.FTZ R203, R203, R198 ;  /* 0x000000c6cbcb7220 */ /* 0x008fca0000410000 */
[----:B------:R-:W-:Y:S04]  /*2670*/  STL [R1+0x4], R203 ;  /* 0x000004cb01007387 */ /* 0x000fe80000100800 */
[----:B------:R2:W-:Y:S04]  /*2680*/  STL [R1], R202 ;  /* 0x000000ca01007387 */ /* 0x0005e80000100800 */
[----:B0-----:R0:W5:Y:S04]  /*2690*/  LDL.LU R108, [R1+0x24c] ;  /* 0x00024c00016c7983 */ /* 0x0011680000300800 */
[----:B------:R-:W3:Y:S01]  /*26a0*/  LDL R199, [R1+0x19c] ;  /* 0x00019c0001c77983 */ /* 0x000ee20000100800 */
[----:B------:R-:W-:Y:S01]  /*26b0*/  FADD.FTZ R56, R56, R198 ;  /* 0x000000c638387221 */ /* 0x000fe20000010000 */
[----:B------:R-:W-:Y:S01]  /*26c0*/  FFMA.FTZ R16, R232, R198, R16 ;  /* 0x000000c6e8107223 */ /* 0x000fe20000010010 */
[----:B------:R-:W-:Y:S01]  /*26d0*/  FADD.FTZ R198, RZ, R184 ;  /* 0x000000b8ffc67221 */ /* 0x000fe20000010000 */
[----:B------:R-:W-:-:S03]  /*26e0*/  FFMA.FTZ R196, R239, R107, R196 ;  /* 0x0000006befc47223 */ /* 0x000fc600000100c4 */
[----:B------:R-:W-:Y:S01]  /*26f0*/  FADD.FTZ R198, R198, R107 ;  /* 0x0000006bc6c67221 */ /* 0x000fe20000010000 */
[----:B------:R-:W-:Y:S01]  /*2700*/  FADD.FTZ R59, R59, R197 ;  /* 0x000000c53b3b7221 */ /* 0x000fe20000010000 */
[-C--:B------:R-:W-:Y:S01]  /*2710*/  FFMA.FTZ R19, R99, R197.reuse, R19 ;  /* 0x000000c563137223 */ /* 0x080fe20000010013 */
[----:B----4-:R-:W-:Y:S01]  /*2720*/  FMUL.FTZ R239, R200, R197 ;  /* 0x000000c5c8ef7220 */ /* 0x010fe20000410000 */
[----:B------:R-:W-:Y:S01]  /*2730*/  FADD.FTZ R197, R198, R106 ;  /* 0x0000006ac6c57221 */ /* 0x000fe20000010000 */
[----:B------:R-:W-:Y:S01]  /*2740*/  FFMA.FTZ R196, R105, R106, R196 ;  /* 0x0000006a69c47223 */ /* 0x000fe200000100c4 */
[----:B------:R-:W-:Y:S01]  /*2750*/  FFMA.FTZ R21, R97, R185, R21 ;  /* 0x000000b961157223 */ /* 0x000fe20000010015 */
[----:B------:R-:W-:Y:S01]  /*2760*/  FADD.FTZ R61, R61, R185 ;  /* 0x000000b93d3d7221 */ /* 0x000fe20000010000 */
[----:B------:R-:W-:Y:S01]  /*2770*/  FADD.FTZ R197, R197, R217 ;  /* 0x000000d9c5c57221 */ /* 0x000fe20000010000 */
[----:B------:R-:W-:Y:S01]  /*2780*/  FFMA.FTZ R196, R238, R217, R196 ;  /* 0x000000d9eec47223 */ /* 0x000fe200000100c4 */
[----:B-1----:R0:W5:Y:S02]  /*2790*/  LDL.LU R107, [R1+0x248] ;  /* 0x00024800016b7983 */ /* 0x0021640000300800 */
[----:B------:R-:W-:Y:S01]  /*27a0*/  FADD.FTZ R197, R197, R214 ;  /* 0x000000d6c5c57221 */ /* 0x000fe20000010000 */
[----:B------:R-:W-:Y:S01]  /*27b0*/  FFMA.FTZ R196, R237, R214, R196 ;  /* 0x000000d6edc47223 */ /* 0x000fe200000100c4 */
[----:B------:R0:W5:Y:S01]  /*27c0*/  LDL.LU R106, [R1+0x244] ;  /* 0x00024400016a7983 */ /* 0x0001620000300800 */
[----:B------:R-:W-:Y:S01]  /*27d0*/  FFMA.FTZ R15, R102, R201, R15 ;  /* 0x000000c9660f7223 */ /* 0x000fe2000001000f */
[----:B------:R-:W-:-:S02]  /*27e0*/  FADD.FTZ R55, R55, R201 ;  /* 0x000000c937377221 */ /* 0x000fc40000010000 */
[----:B------:R0:W5:Y:S04]  /*27f0*/  LDL.LU R105, [R1+0x240] ;  /* 0x0002400001697983 */ /* 0x0001680000300800 */
[----:B------:R-:W4:Y:S04]  /*2800*/  LDL R201, [R1+0x1a0] ;  /* 0x0001a00001c97983 */ /* 0x000f280000100800 */
[----:B------:R-:W2:Y:S01]  /*2810*/  LDL R200, [R1+0x1a4] ;  /* 0x0001a40001c87983 */ /* 0x000ea20000100800 */
[----:B---3--:R-:W-:Y:S01]  /*2820*/  FMUL.FTZ R237, R199, R185 ;  /* 0x000000b9c7ed7220 */ /* 0x008fe20000410000 */
[----:B------:R-:W-:Y:S01]  /*2830*/  FADD.FTZ R185, R197, R212 ;  /* 0x000000d4c5b97221 */ /* 0x000fe20000010000 */
[----:B------:R-:W-:-:S02]  /*2840*/  FFMA.FTZ R197, R104, R212, R196 ;  /* 0x000000d468c57223 */ /* 0x000fc400000100c4 */
[----:B------:R0:W5:Y:S01]  /*2850*/  LDL.LU R104, [R1+0x23c] ;  /* 0x00023c0001687983 */ /* 0x0001620000300800 */
[----:B------:R-:W-:Y:S01]  /*2860*/  FADD.FTZ R196, R185, R210 ;  /* 0x000000d2b9c47221 */ /* 0x000fe20000010000 */
[----:B------:R-:W-:Y:S02]  /*2870*/  FFMA.FTZ R185, R236, R210, R197 ;  /* 0x000000d2ecb97223 */ /* 0x000fe400000100c5 */
[----:B------:R-:W3:Y:S02]  /*2880*/  LDL R199, [R1+0x188] ;  /* 0x0001880001c77983 */ /* 0x000ee40000100800 */
[----:B------:R-:W-:Y:S02]  /*2890*/  FFMA.FTZ R185, R235, R208, R185 ;  /* 0x000000d0ebb97223 */ /* 0x000fe400000100b9 */
[----:B------:R-:W3:Y:S02]  /*28a0*/  LDL R198, [R1+0x18c] ;  /* 0x00018c0001c67983 */ /* 0x000ee40000100800 */
[----:B------:R-:W-:-:S02]  /*28b0*/  FFMA.FTZ R185, R103, R207, R185 ;  /* 0x000000cf67b97223 */ /* 0x000fc400000100b9 */
[----:B------:R0:W5:Y:S04]  /*28c0*/  LDL.LU R103, [R1+0x238] ;  /* 0x0002380001677983 */ /* 0x0001680000300800 */
[----:B------:R-:W3:Y:S01]  /*28d0*/  LDL R197, [R1+0x190] ;  /* 0x0001900001c57983 */ /* 0x000ee20000100800 */
[----:B------:R-:W-:Y:S01]  /*28e0*/  FFMA.FTZ R185, R234, R206, R185 ;  /* 0x000000ceeab97223 */ /* 0x000fe200000100b9 */
[----:B------:R-:W-:-:S03]  /*28f0*/  HADD2.F32 R223, -RZ, R229.H0_H0 ;  /* 0x200000e5ffdf7230 */ /* 0x000fc60000004100 */
[----:B------:R-:W-:Y:S01]  /*2900*/  FFMA.FTZ R185, R233, R205, R185 ;  /* 0x000000cde9b97223 */ /* 0x000fe200000100b9 */
[----:B------:R-:W-:-:S03]  /*2910*/  HADD2.F32 R221, -RZ, R229.H1_H1 ;  /* 0x300000e5ffdd7230 */ /* 0x000fc60000004100 */
[----:B------:R-:W-:Y:S01]  /*2920*/  FFMA.FTZ R185, R102, R204, R185 ;  /* 0x000000cc66b97223 */ /* 0x000fe200000100b9 */
[----:B----4-:R-:W-:Y:S02]  /*2930*/  FMUL.FTZ R236, R201, R223 ;  /* 0x000000dfc9ec7220 */ /* 0x010fe40000410000 */
[----:B------:R-:W4:Y:S01]  /*2940*/  LDL R201, [R1+0x194] ;  /* 0x0001940001c97983 */ /* 0x000f220000100800 */
[----:B--2---:R-:W-:Y:S01]  /*2950*/  FMUL.FTZ R235, R200, R221 ;  /* 0x000000ddc8eb7220 */ /* 0x004fe20000410000 */
[----:B------:R-:W-:Y:S02]  /*2960*/  FFMA.FTZ R185, R232, R203, R185 ;  /* 0x000000cbe8b97223 */ /* 0x000fe400000100b9 */
[----:B------:R0:W5:Y:S01]  /*2970*/  LDL.LU R102, [R1+0x234] ;  /* 0x0002340001667983 */ /* 0x0001620000300800 */
[----:B------:R-:W-:-:S03]  /*2980*/  HADD2.F32 R229, -RZ, R231.H0_H0 ;  /* 0x200000e7ffe57230 */ /* 0x000fc60000004100 */
[----:B------:R-:W2:Y:S01]  /*2990*/  LDL R200, [R1+0x178] ;  /* 0x0001780001c87983 */ /* 0x000ea20000100800 */
[----:B------:R-:W-:Y:S01]  /*29a0*/  FFMA.FTZ R185, R101, R202, R185 ;  /* 0x000000ca65b97223 */ /* 0x000fe200000100b9 */
[----:B---3--:R-:W-:Y:S02]  /*29b0*/  FMUL.FTZ R234, R199, R227 ;  /* 0x000000e3c7ea7220 */ /* 0x008fe40000410000 */
[----:B------:R-:W3:Y:S01]  /*29c0*/  LDL R199, [R1+0x17c] ;  /* 0x00017c0001c77983 */ /* 0x000ee20000100800 */
[----:B------:R-:W-:-:S03]  /*29d0*/  FMUL.FTZ R233, R198, R225 ;  /* 0x000000e1c6e97220 */ /* 0x000fc60000410000 */
[----:B------:R0:W5:Y:S04]  /*29e0*/  LDL.LU R101, [R1+0x230] ;  /* 0x0002300001657983 */ /* 0x0001680000300800 */
[----:B------:R-:W3:Y:S01]  /*29f0*/  LDL R198, [R1+0x180] ;  /* 0x0001800001c67983 */ /* 0x000ee20000100800 */
[----:B------:R-:W-:-:S03]  /*2a00*/  FMUL.FTZ R232, R197, R229 ;  /* 0x000000e5c5e87220 */ /* 0x000fc60000410000 */
[----:B------:R-:W3:Y:S01]  /*2a10*/  LDL R197, [R1+0x184] ;  /* 0x0001840001c57983 */ /* 0x000ee20000100800 */
[----:B------:R-:W-:-:S04]  /*2a20*/  FADD.FTZ R196, R196, R208 ;  /* 0x000000d0c4c47221 */ /* 0x000fc80000010000 */
[----:B------:R-:W-:Y:S01]  /*2a30*/  FADD.FTZ R196, R196, R207 ;  /* 0x000000cfc4c47221 */ /* 0x000fe20000010000 */
[----:B------:R-:W-:Y:S01]  /*2a40*/  FFMA.FTZ R185, R100, R252, R185 ;  /* 0x000000fc64b97223 */ /* 0x000fe200000100b9 */
[----:B------:R-:W-:Y:S01]  /*2a50*/  FMUL.FTZ R238, R216, R219 ;  /* 0x000000dbd8ee7220 */ /* 0x000fe20000410000 */
[----:B------:R-:W-:Y:S02]  /*2a60*/  HADD2.F32 R231, -RZ, R231.H1_H1 ;  /* 0x300000e7ffe77230 */ /* 0x000fe40000004100 */
[----:B------:R-:W-:Y:S01]  /*2a70*/  FADD.FTZ R196, R196, R206 ;  /* 0x000000cec4c47221 */ /* 0x000fe20000010000 */
[----:B------:R-:W-:Y:S01]  /*2a80*/  FFMA.FTZ R185, R99, R239, R185 ;  /* 0x000000ef63b97223 */ /* 0x000fe200000100b9 */
[----:B------:R0:W5:Y:S02]  /*2a90*/  LDL.LU R100, [R1+0x22c] ;  /* 0x00022c0001647983 */ /* 0x0001640000300800 */
[----:B------:R-:W-:Y:S01]  /*2aa0*/  FADD.FTZ R196, R196, R205 ;  /* 0x000000cdc4c47221 */ /* 0x000fe20000010000 */
[----:B------:R-:W-:-:S03]  /*2ab0*/  FFMA.FTZ R185, R98, R238, R185 ;  /* 0x000000ee62b97223 */ /* 0x000fc600000100b9 */
[----:B------:R-:W-:Y:S01]  /*2ac0*/  FADD.FTZ R196, R196, R204 ;  /* 0x000000ccc4c47221 */ /* 0x000fe20000010000 */
[----:B------:R-:W-:-:S03]  /*2ad0*/  FFMA.FTZ R185, R97, R237, R185 ;  /* 0x000000ed61b97223 */ /* 0x000fc600000100b9 */
[----:B------:R-:W-:Y:S01]  /*2ae0*/  FADD.FTZ R196, R196, R203 ;  /* 0x000000cbc4c47221 */ /* 0x000fe20000010000 */
[----:B------:R-:W-:Y:S01]  /*2af0*/  FADD.FTZ R67, R67, R231 ;  /* 0x000000e743437221 */ /* 0x000fe20000010000 */
[-C--:B------:R-:W-:Y:S01]  /*2b00*/  FFMA.FTZ R27, R247, R231.reuse, R27 ;  /* 0x000000e7f71b7223 */ /* 0x080fe2000001001b */
[----:B------:R-:W-:Y:S01]  /*2b10*/  FFMA.FTZ R185, R96, R236, R185 ;  /* 0x000000ec60b97223 */ /* 0x000fe200000100b9 */
[----:B------:R-:W-:Y:S01]  /*2b20*/  FADD.FTZ R196, R196, R202 ;  /* 0x000000cac4c47221 */ /* 0x000fe20000010000 */
[----:B----4-:R-:W-:Y:S01]  /*2b30*/  FMUL.FTZ R231, R201, R231 ;  /* 0x000000e7c9e77220 */ /* 0x010fe20000410000 */
[----:B------:R-:W4:Y:S01]  /*2b40*/  LDL R202, [R1+0x168] ;  /* 0x0001680001ca7983 */ /* 0x000f220000100800 */
[----:B------:R-:W-:Y:S01]  /*2b50*/  FFMA.FTZ R20, R98, R219, R20 ;  /* 0x000000db62147223 */ /* 0x000fe20000010014 */
[----:B------:R-:W-:Y:S02]  /*2b60*/  FADD.FTZ R66, R66, R229 ;  /* 0x000000e542427221 */ /* 0x000fe40000010000 */
[----:B------:R0:W5:Y:S01]  /*2b70*/  LDL.LU R99, [R1+0x228] ;  /* 0x0002280001637983 */ /* 0x0001620000300800 */
[----:B------:R-:W-:Y:S01]  /*2b80*/  FFMA.FTZ R26, R246, R229, R26 ;  /* 0x000000e5f61a7223 */ /* 0x000fe2000001001a */
[----:B--2---:R-:W-:-:S02]  /*2b90*/  FMUL.FTZ R229, R200, R242 ;  /* 0x000000f2c8e57220 */ /* 0x004fc40000410000 */
[----:B------:R-:W2:Y:S01]  /*2ba0*/  LDL R201, [R1+0x16c] ;  /* 0x00016c0001c97983 */ /* 0x000ea20000100800 */
[C---:B------:R-:W-:Y:S01]  /*2bb0*/  FFMA.FTZ R185, R95.reuse, R235, R185 ;  /* 0x000000eb5fb97223 */ /* 0x040fe200000100b9 */
[----:B------:R-:W-:Y:S02]  /*2bc0*/  FFMA.FTZ R22, R96, R223, R22 ;  /* 0x000000df60167223 */ /* 0x000fe40000010016 */
[----:B------:R0:W5:Y:S01]  /*2bd0*/  LDL.LU R98, [R1+0x224] ;  /* 0x0002240001627983 */ /* 0x0001620000300800 */
[----:B------:R-:W-:Y:S01]  /*2be0*/  FADD.FTZ R64, R64, R227 ;  /* 0x000000e340407221 */ /* 0x000fe20000010000 */
[----:B------:R-:W-:Y:S02]  /*2bf0*/  FFMA.FTZ R24, R94, R227, R24 ;  /* 0x000000e35e187223 */ /* 0x000fe40000010018 */
[----:B------:R0:W5:Y:S01]  /*2c00*/  LDL.LU R97, [R1+0x220] ;  /* 0x0002200001617983 */ /* 0x0001620000300800 */
[----:B------:R-:W-:-:S03]  /*2c10*/  FFMA.FTZ R23, R95, R221, R23 ;  /* 0x000000dd5f177223 */ /* 0x000fc60000010017 */
[----:B------:R-:W2:Y:S01]  /*2c20*/  LDL R200, [R1+0x170] ;  /* 0x0001700001c87983 */ /* 0x000ea20000100800 */
[----:B------:R-:W-:Y:S01]  /*2c30*/  FADD.FTZ R65, R65, R225 ;  /* 0x000000e141417221 */ /* 0x000fe20000010000 */
[----:B------:R-:W-:Y:S02]  /*2c40*/  FFMA.FTZ R25, R241, R225, R25 ;  /* 0x000000e1f1197223 */ /* 0x000fe40000010019 */
[----:B------:R0:W5:Y:S01]  /*2c50*/  LDL.LU R96, [R1+0x21c] ;  /* 0x00021c0001607983 */ /* 0x0001620000300800 */
[----:B------:R-:W-:Y:S01]  /*2c60*/  FFMA.FTZ R185, R94, R234, R185 ;  /* 0x000000ea5eb97223 */ /* 0x000fe200000100b9 */
[----:B------:R-:W-:Y:S01]  /*2c70*/  FADD.FTZ R62, R62, R223 ;  /* 0x000000df3e3e7221 */ /* 0x000fe20000010000 */
[----:B---3--:R-:W-:Y:S02]  /*2c80*/  FMUL.FTZ R227, R199, R240 ;  /* 0x000000f0c7e37220 */ /* 0x008fe40000410000 */
[----:B------:R-:W3:Y:S04]  /*2c90*/  LDL R199, [R1+0x174] ;  /* 0x0001740001c77983 */ /* 0x000ee80000100800 */
[----:B------:R0:W5:Y:S01]  /*2ca0*/  LDL.LU R95, [R1+0x218] ;  /* 0x00021800015f7983 */ /* 0x0001620000300800 */
[----:B------:R-:W-:-:S03]  /*2cb0*/  FMUL.FTZ R225, R198, R243 ;  /* 0x000000f3c6e17220 */ /* 0x000fc60000410000 */
[----:B------:R0:W5:Y:S01]  /*2cc0*/  LDL.LU R94, [R1+0x214] ;  /* 0x00021400015e7983 */ /* 0x0001620000300800 */
[----:B------:R-:W-:-:S03]  /*2cd0*/  FMUL.FTZ R223, R197, R244 ;  /* 0x000000f4c5df7220 */ /* 0x000fc60000410000 */
[----:B------:R-:W3:Y:S04]  /*2ce0*/  LDL R198, [R1+0x158] ;  /* 0x0001580001c67983 */ /* 0x000ee80000100800 */
[----:B------:R-:W3:Y:S01]  /*2cf0*/  LDL R197, [R1+0x15c] ;  /* 0x00015c0001c57983 */ /* 0x000ee20000100800 */
[----:B------:R-:W-:Y:S01]  /*2d00*/  FADD.FTZ R60, R60, R219 ;  /* 0x000000db3c3c7221 */ /* 0x000fe20000010000 */
[----:B------:R-:W-:Y:S01]  /*2d10*/  FADD.FTZ R73, R73, R93 ;  /* 0x0000005d49497221 */ /* 0x000fe20000010000 */
[----:B------:R-:W-:Y:S01]  /*2d20*/  FFMA.FTZ R33, R220, R93, R33 ;  /* 0x0000005ddc217223 */ /* 0x000fe20000010021 */
[----:B------:R-:W-:Y:S01]  /*2d30*/  FADD.FTZ R63, R63, R221 ;  /* 0x000000dd3f3f7221 */ /* 0x000fe20000010000 */
[----:B------:R-:W-:Y:S01]  /*2d40*/  FADD.FTZ R74, R74, R92 ;  /* 0x0000005c4a4a7221 */ /* 0x000fe20000010000 */
[----:B------:R-:W-:Y:S01]  /*2d50*/  FFMA.FTZ R34, R218, R92, R34 ;  /* 0x0000005cda227223 */ /* 0x000fe20000010022 */
[----:B------:R-:W-:Y:S01]  /*2d60*/  FMUL.FTZ R211, R3, R211 ;  /* 0x000000d303d37220 */ /* 0x000fe20000410000 */
[----:B------:R-:W-:Y:S01]  /*2d70*/  FADD.FTZ R75, R75, R91 ;  /* 0x0000005b4b4b7221 */ /* 0x000fe20000010000 */
[----:B------:R-:W-:Y:S01]  /*2d80*/  FFMA.FTZ R35, R215, R91, R35 ;  /* 0x0000005bd7237223 */ /* 0x000fe20000010023 */
[----:B------:R-:W-:Y:S01]  /*2d90*/  FFMA.FTZ R36, R213, R90, R36 ;  /* 0x0000005ad5247223 */ /* 0x000fe20000010024 */
[----:B------:R-:W-:Y:S01]  /*2da0*/  FADD.FTZ R76, R76, R90 ;  /* 0x0000005a4c4c7221 */ /* 0x000fe20000010000 */
[----:B------:R-:W-:Y:S01]  /*2db0*/  FFMA.FTZ R37, R211, R89, R37 ;  /* 0x00000059d3257223 */ /* 0x000fe20000010025 */
[----:B------:R-:W-:Y:S01]  /*2dc0*/  FADD.FTZ R77, R77, R89 ;  /* 0x000000594d4d7221 */ /* 0x000fe20000010000 */
[----:B----4-:R-:W-:Y:S01]  /*2dd0*/  FMUL.FTZ R221, R202, R245 ;  /* 0x000000f5cadd7220 */ /* 0x010fe20000410000 */
[----:B--2---:R-:W-:-:S02]  /*2de0*/  FMUL.FTZ R219, R201, R93 ;  /* 0x0000005dc9db7220 */ /* 0x004fc40000410000 */
[----:B------:R0:W5:Y:S04]  /*2df0*/  LDL.LU R93, [R1+0x210] ;  /* 0x00021000015d7983 */ /* 0x0001680000300800 */
[----:B------:R-:W2:Y:S01]  /*2e00*/  LDL R203, [R1+0x160] ;  /* 0x0001600001cb7983 */ /* 0x000ea20000100800 */
[----:B------:R-:W-:-:S03]  /*2e10*/  FMUL.FTZ R216, R200, R92 ;  /* 0x0000005cc8d87220 */ /* 0x000fc60000410000 */
[----:B------:R0:W5:Y:S04]  /*2e20*/  LDL.LU R92, [R1+0x20c] ;  /* 0x00020c00015c7983 */ /* 0x0001680000300800 */
[----:B------:R-:W4:Y:S01]  /*2e30*/  LDL R202, [R1+0x164] ;  /* 0x0001640001ca7983 */ /* 0x000f220000100800 */
[----:B---3--:R-:W-:-:S03]  /*2e40*/  FMUL.FTZ R214, R199, R91 ;  /* 0x0000005bc7d67220 */ /* 0x008fc60000410000 */
[----:B------:R0:W5:Y:S04]  /*2e50*/  LDL.LU R91, [R1+0x208] ;  /* 0x00020800015b7983 */ /* 0x0001680000300800 */
[----:B------:R-:W3:Y:S01]  /*2e60*/  LDL R201, [R1+0x148] ;  /* 0x0001480001c97983 */ /* 0x000ee20000100800 */
[----:B------:R-:W-:-:S03]  /*2e70*/  FMUL.FTZ R212, R198, R90 ;  /* 0x0000005ac6d47220 */ /* 0x000fc60000410000 */
[----:B------:R0:W5:Y:S01]  /*2e80*/  LDL.LU R90, [R1+0x204] ;  /* 0x00020400015a7983 */ /* 0x0001620000300800 */
[----:B------:R-:W-:-:S03]  /*2e90*/  FMUL.FTZ R210, R197, R89 ;  /* 0x00000059c5d27220 */ /* 0x000fc60000410000 */
[----:B------:R-:W3:Y:S04]  /*2ea0*/  LDL R200, [R1+0x14c] ;  /* 0x00014c0001c87983 */ /* 0x000ee80000100800 */
[----:B------:R0:W5:Y:S04]  /*2eb0*/  LDL.LU R89, [R1+0x200] ;  /* 0x0002000001597983 */ /* 0x0001680000300800 */
[----:B------:R-:W3:Y:S04]  /*2ec0*/  LDL R199, [R1+0x150] ;  /* 0x0001500001c77983 */ /* 0x000ee80000100800 */
        /* <DEDUP_REMOVED lines=15> */
[-C--:B------:R-:W-:Y:S01]  /*2fc0*/  FFMA.FTZ R39, R0, R87.reuse, R39 ;  /* 0x0000005700277223 */ /* 0x080fe20000010027 */
[----:B------:R0:W5:Y:S01]  /*2fd0*/  LDL.LU R88, [R1+0x1fc] ;  /* 0x0001fc0001587983 */ /* 0x0001620000300800 */
[----:B------:R-:W-:Y:S01]  /*2fe0*/  FADD.FTZ R79, R79, R87 ;  /* 0x000000574f4f7221 */ /* 0x000fe20000010000 */
[----:B----4-:R-:W-:Y:S01]  /*2ff0*/  FMUL.FTZ R204, R202, R87 ;  /* 0x00000057cacc7220 */ /* 0x010fe20000410000 */
[----:B------:R-:W-:Y:S01]  /*3000*/  FADD.FTZ R80, R80, R86 ;  /* 0x0000005650507221 */ /* 0x000fe20000010000 */
[----:B------:R0:W5:Y:S01]  /*3010*/  LDL.LU R87, [R1+0x1f8] ;  /* 0x0001f80001577983 */ /* 0x0001620000300800 */
[----:B------:R-:W-:Y:S01]  /*3020*/  FFMA.FTZ R40, R180, R86, R40 ;  /* 0x00000056b4287223 */ /* 0x000fe20000010028 */
[----:B------:R-:W-:Y:S01]  /*3030*/  FADD.FTZ R81, R81, R85 ;  /* 0x0000005551517221 */ /* 0x000fe20000010000 */
[----:B------:R-:W-:Y:S01]  /*3040*/  FFMA.FTZ R41, R181, R85, R41 ;  /* 0x00000055b5297223 */ /* 0x000fe20000010029 */
[----:B------:R-:W-:Y:S01]  /*3050*/  FADD.FTZ R82, R82, R84 ;  /* 0x0000005452527221 */ /* 0x000fe20000010000 */
[----:B------:R-:W-:Y:S01]  /*3060*/  FFMA.FTZ R42, R182, R84, R42 ;  /* 0x00000054b62a7223 */ /* 0x000fe2000001002a */
[----:B------:R-:W-:Y:S01]  /*3070*/  FADD.FTZ R83, R83, R2 ;  /* 0x0000000253537221 */ /* 0x000fe20000010000 */
[----:B------:R-:W-:Y:S01]  /*3080*/  FFMA.FTZ R43, R183, R2, R43 ;  /* 0x00000002b72b7223 */ /* 0x000fe2000001002b */
[----:B------:R-:W-:-:S04]  /*3090*/  FADD.FTZ R196, R196, R252 ;  /* 0x000000fcc4c47221 */ /* 0x000fc80000010000 */
[----:B------:R-:W-:-:S04]  /*30a0*/  FADD.FTZ R196, R196, R239 ;  /* 0x000000efc4c47221 */ /* 0x000fc80000010000 */
[----:B------:R-:W-:-:S04]  /*30b0*/  FADD.FTZ R196, R196, R238 ;  /* 0x000000eec4c47221 */ /* 0x000fc80000010000 */
[----:B------:R-:W-:Y:S01]  /*30c0*/  FADD.FTZ R196, R196, R237 ;  /* 0x000000edc4c47221 */ /* 0x000fe20000010000 */
[----:B---3--:R-:W-:Y:S02]  /*30d0*/  FMUL.FTZ R205, R201, R86 ;  /* 0x00000056c9cd7220 */ /* 0x008fe40000410000 */
[----:B------:R0:W5:Y:S01]  /*30e0*/  LDL.LU R86, [R1+0x1f4] ;  /* 0x0001f40001567983 */ /* 0x0001620000300800 */
[----:B------:R-:W-:-:S03]  /*30f0*/  FMUL.FTZ R206, R200, R85 ;  /* 0x00000055c8ce7220 */ /* 0x000fc60000410000 */
[----:B------:R0:W5:Y:S01]  /*3100*/  LDL.LU R85, [R1+0x1f0] ;  /* 0x0001f00001557983 */ /* 0x0001620000300800 */
[----:B------:R-:W-:-:S03]  /*3110*/  FMUL.FTZ R207, R199, R84 ;  /* 0x00000054c7cf7220 */ /* 0x000fc60000410000 */
[----:B------:R0:W5:Y:S01]  /*3120*/  LDL.LU R84, [R1+0x1ec] ;  /* 0x0001ec0001547983 */ /* 0x0001620000300800 */
[----:B------:R-:W-:-:S03]  /*3130*/  FMUL.FTZ R208, R198, R2 ;  /* 0x00000002c6d07220 */ /* 0x000fc60000410000 */
        /* <DEDUP_REMOVED lines=42> */
.L_x_12845:
[----:B------:R-:W-:Y:S05]  /*33e0*/  BSYNC B0 ;  /* 0x0000000000007941 */ /* 0x000fea0003800000 */
.L_x_12843:
[----:B------:R-:W2:Y:S01]  /*33f0*/  LDL.LU R196, [R1+0xa0] ;  /* 0x0000a00001c47983 */ /* 0x000ea20000300800 */
[----:B-----5:R-:W-:Y:S01]  /*3400*/  MOV R198, R188 ;  /* 0x000000bc00c67202 */ /* 0x020fe20000000f00 */
[----:B------:R-:W-:Y:S01]  /*3410*/  UMOV UR6, 0xffffffff ;  /* 0xffffffff00067882 */ /* 0x000fe20000000000 */
[----:B------:R-:W-:Y:S01]  /*3420*/  MOV R199, R190 ;  /* 0x000000be00c77202 */ /* 0x000fe20000000f00 */
[----:B------:R-:W0:Y:S01]  /*3430*/  S2R R242, SR_TID.X ;  /* 0x0000000000f27919 */ /* 0x000e220000002100 */
        /* <DEDUP_REMOVED lines=9> */
[----:B------:R-:W-:Y:S02]  /*34d0*/  PRMT R240, R196, 0x7610, R240 ;  /* 0x00007610c4f07816 */ /* 0x000fe400000000f0 */
[----:B------:R-:W-:-:S04]  /*34e0*/  MOV R196, R192 ;  /* 0x000000c000c47202 */ /* 0x000fc80000000f00 */
        /* <DEDUP_REMOVED lines=21> */
.L_x_13026:
        /* <DEDUP_REMOVED lines=9> */
[----:B--2---:R-:W-:-:S02]  /*36d0*/  LEA R200, R201, R200, 0x18 ;  /* 0x000000c8c9c87211 */ /* 0x004fc400078ec0ff */
[----:B------:R-:W-:Y:S02]  /*36e0*/  @P3 IADD3 R201, R248, -0x1, RZ ;  /* 0xfffffffff8c93810 */ /* 0x000fe40007ffe0ff */
[-C--:B------:R-:W-:Y:S02]  /*36f0*/  @!P0 LEA R199, R199, R200.reuse, 0x3 ;  /* 0x000000c8c7c78211 */ /* 0x080fe400078e18ff */
[----:B------:R-:W-:Y:S01]  /*3700*/  LEA R200, R198, R200, 0x3 ;  /* 0x000000c8c6c87211 */ /* 0x000fe200078e18ff */
[----:B0-----:R-:W-:Y:S01]  /*3710*/  @P3 IMAD R201, R201, R203, RZ ;  /* 0x000000cbc9c93224 */ /* 0x001fe200078e02ff */
[----:B------:R-:W-:Y:S01]  /*3720*/  LOP3.LUT R203, R242, 0x7f, RZ, 0xc0, !PT ;  /* 0x0000007ff2cb7812 */ /* 0x000fe200078ec0ff */
[----:B------:R-:W-:Y:S03]  /*3730*/  @!P0 STS.64 [R199+0x5000], R196 ;  /* 0x005000c4c7008388 */ /* 0x000fe60000000a00 */
        /* <DEDUP_REMOVED lines=35> */
.L_x_12848:
[----:B------:R-:W-:Y:S05]  /*3970*/  BSYNC B0 ;  /* 0x0000000000007941 */ /* 0x000fea0003800000 */
.L_x_12847:
[----:B------:R-:W-:Y:S01]  /*3980*/  BSSY B0, `(.L_x_12849) ;  /* 0x0000010000007945 */ /* 0x000fe20003800000 */
[----:B------:R-:W-:Y:S02]  /*3990*/  @!P5 ISETP.NE.U32.AND P1, PT, R250, RZ, PT ;  /* 0x000000fffa00d20c */ /* 0x000fe40003f25070 */
[----:B------:R-:W-:Y:S01]  /*39a0*/  @!P5 ISETP.NE.AND.EX P0, PT, R251, RZ, PT, P0 ;  /* 0x000000fffb00d20c */ /* 0x000fe20003f05300 */
[----:B------:R-:W-:-:S12]  /*39b0*/  @!P3 BRA `(.L_x_12850) ;  /* 0x000000000030b947 */ /* 0x000fd80003800000 */
[----:B------:R-:W2:Y:S01]  /*39c0*/  LDL R202, [R1+0x138] ;  /* 0x0001380001ca7983 */ /* 0x000ea20000100800 */
[----:B------:R-:W-:Y:S01]  /*39d0*/  LOP3.LUT P6, RZ, R240, 0xff, RZ, 0xc0, !PT ;  /* 0x000000fff0ff7812 */ /* 0x000fe200078cc0ff */
[----:B------:R-:W-:Y:S01]  /*39e0*/  FMUL.FTZ R197, R196, UR15 ;  /* 0x0000000fc4c57c20 */ /* 0x000fe20008410000 */
[----:B------:R-:W-:-:S03]  /*39f0*/  MOV R198, RZ ;  /* 0x000000ff00c67202 */ /* 0x000fc60000000f00 */
        /* <DEDUP_REMOVED lines=8> */
.L_x_12850:
[----:B------:R-:W-:Y:S05]  /*3a80*/  BSYNC B0 ;  /* 0x0000000000007941 */ /* 0x000fea0003800000 */
.L_x_12849:
        /* <DEDUP_REMOVED lines=14> */
.L_x_12852:
[----:B------:R-:W-:Y:S05]  /*3b70*/  BSYNC B0 ;  /* 0x0000000000007941 */ /* 0x000fea0003800000 */
.L_x_12851:
[----:B------:R-:W-:Y:S01]  /*3b80*/  BSSY B0, `(.L_x_12853) ;  /* 0x0000010000007945 */ /* 0x000fe20003800000 */
[----:B------:R-:W-:Y:S02]  /*3b90*/  @!P5 ISETP.NE.U32.AND P0, PT, R250, RZ, PT ;  /* 0x000000fffa00d20c */ /* 0x000fe40003f05070 */
[----:B------:R-:W-:Y:S01]  /*3ba0*/  @!P5 ISETP.NE.AND.EX P1, PT, R251, RZ, PT, P1 ;  /* 0x000000fffb00d20c */ /* 0x000fe20003f25310 */
[----:B------:R-:W-:-:S12]  /*3bb0*/  @!P3 BRA `(.L_x_12854) ;  /* 0x000000000030b947 */ /* 0x000fd80003800000 */
        /* <DEDUP_REMOVED lines=12> */
.L_x_12854:
[----:B------:R-:W-:Y:S05]  /*3c80*/  BSYNC B0 ;  /* 0x0000000000007941 */ /* 0x000fea0003800000 */
.L_x_12853:
        /* <DEDUP_REMOVED lines=14> */
.L_x_12856:
[----:B------:R-:W-:Y:S05]  /*3d70*/  BSYNC B0 ;  /* 0x0000000000007941 */ /* 0x000fea0003800000 */
.L_x_12855:
        /* <DEDUP_REMOVED lines=16> */
.L_x_12858:
[----:B------:R-:W-:Y:S05]  /*3e80*/  BSYNC B0 ;  /* 0x0000000000007941 */ /* 0x000fea0003800000 */
.L_x_12857:
        /* <DEDUP_REMOVED lines=14> */
.L_x_12860:
[----:B------:R-:W-:Y:S05]  /*3f70*/  BSYNC B0 ;  /* 0x0000000000007941 */ /* 0x000fea0003800000 */
.L_x_12859:
        /* <DEDUP_REMOVED lines=16> */
.L_x_12862:
[----:B------:R-:W-:Y:S05]  /*4080*/  BSYNC B0 ;  /* 0x0000000000007941 */ /* 0x000fea0003800000 */
.L_x_12861:
        /* <DEDUP_REMOVED lines=14> */
.L_x_12864:
[----:B------:R-:W-:Y:S05]  /*4170*/  BSYNC B0 ;  /* 0x0000000000007941 */ /* 0x000fea0003800000 */
.L_x_12863:
        /* <DEDUP_REMOVED lines=16> */
.L_x_12866:
[----:B------:R-:W-:Y:S05]  /*4280*/  BSYNC B0 ;  /* 0x0000000000007941 */ /* 0x000fea0003800000 */
.L_x_12865:
        /* <DEDUP_REMOVED lines=14> */
.L_x_12868:
[----:B------:R-:W-:Y:S05]  /*4370*/  BSYNC B0 ;  /* 0x0000000000007941 */ /* 0x000fea0003800000 */
.L_x_12867:
[----:B------:R-:W-:Y:S01]  /*4380*/  @!P5 ISETP.NE.U32.AND P0, PT, R250, RZ, PT ;  /* 0x000000fffa00d20c */ /* 0x000fe20003f05070 */
[----:B------:R-:W-:Y:S01]  /*4390*/  BSSY B0, `(.L_x_12869) ;  /* 0x0000010000007945 */ /* 0x000fe20003800000 */
[C---:B------:R-:W-:Y:S02]  /*43a0*/  @!P5 ISETP.NE.AND.EX P1, PT, R251.reuse, RZ, PT, P1 ;  /* 0x000000fffb00d20c */ /* 0x040fe40003f25310 */
        /* <DEDUP_REMOVED lines=14> */
.L_x_12870:
[----:B------:R-:W-:Y:S05]  /*4490*/  BSYNC B0 ;  /* 0x0000000000007941 */ /* 0x000fea0003800000 */
.L_x_12869:
        /* <DEDUP_REMOVED lines=14> */
.L_x_12872:
[----:B------:R-:W-:Y:S05]  /*4580*/  BSYNC B0 ;  /* 0x0000000000007941 */ /* 0x000fea0003800000 */
.L_x_12871:
[----:B------:R-:W-:Y:S04]  /*4590*/  BSSY B0, `(.L_x_12873) ;  /* 0x000000e000007945 */ /* 0x000fe80003800000 */
[----:B------:R-:W-:Y:S05]  /*45a0*/  @!P3 BRA `(.L_x_12874) ;  /* 0x000000000030b947 */ /* 0x000fea0003800000 */
        /* <DEDUP_REMOVED lines=12> */
.L_x_12874:
[----:B------:R-:W-:Y:S05]  /*4670*/  BSYNC B0 ;  /* 0x0000000000007941 */ /* 0x000fea0003800000 */
.L_x_12873:
        /* <DEDUP_REMOVED lines=14> */
.L_x_12876:
[----:B------:R-:W-:Y:S05]  /*4760*/  BSYNC B0 ;  /* 0x0000000000007941 */ /* 0x000fea0003800000 */
.L_x_12875:
[----:B------:R-:W-:Y:S04]  /*4770*/  BSSY B0, `(.L_x_12877) ;  /* 0x000000e000007945 */ /* 0x000fe80003800000 */
[----:B------:R-:W-:Y:S05]  /*4780*/  @!P3 BRA `(.L_x_12878) ;  /* 0x000000000030b947 */ /* 0x000fea0003800000 */
        /* <DEDUP_REMOVED lines=12> */
.L_x_12878:
[----:B------:R-:W-:Y:S05]  /*4850*/  BSYNC B0 ;  /* 0x0000000000007941 */ /* 0x000fea0003800000 */
.L_x_12877:
        /* <DEDUP_REMOVED lines=24> */
[----:B------:R-:W-:-:S05]  /*49e0*/  IADD3 R164, R217, 0x80, RZ ;  /* 0x00000080d9a47810 */ /* 0x000fca0007ffe0ff */
[----:B-1----:R-:W-:-:S06]  /*49f0*/  IMAD.WIDE.U32 R164, R164, 0x10, R166 ;  /* 0x00000010a4a47825 */ /* 0x002fcc00078e00a6 */
[----:B------:R-:W5:Y:S02]  /*4a00*/  LDG.E.128 R164, desc[UR4][R164.64] ;  /* 0x00000004a4a47981 */ /* 0x000f64000c1e1d00 */
.L_x_12880:
[----:B------:R-:W-:Y:S05]  /*4a10*/  BSYNC B0 ;  /* 0x0000000000007941 */ /* 0x000fea0003800000 */
.L_x_12879:
[----:B------:R-:W-:Y:S01]  /*4a20*/  BSSY B0, `(.L_x_12881) ;  /* 0x000000e000007945 */ /* 0x000fe20003800000 */
[----:B------:R-:W-:-:S03]  /*4a30*/  @!P5 FSEL R196, R132, RZ, P6 ;  /* 0x000000ff84c4d208 */ /* 0x000fc60003000000 */
[----:B------:R-:W-:Y:S05]  /*4a40*/  @!P5 BRA `(.L_x_12882) ;  /* 0x00000000002cd947 */ /* 0x000fea0003800000 */
[----:B------:R-:W2:Y:S01]  /*4a50*/  LDL R197, [R1+0x80] ;  /* 0x0000800001c57983 */ /* 0x000ea20000100800 */
[----:B0-----:R-:W0:Y:S03]  /*4a60*/  LDC.U8 R186, c[0x0][0x2a0] ;  /* 0x0000a800ffba7b82 */ /* 0x001e260000000000 */
        /* <DEDUP_REMOVED lines=9> */
.L_x_12882:
[----:B------:R-:W-:Y:S05]  /*4b00*/  BSYNC B0 ;  /* 0x0000000000007941 */ /* 0x000fea0003800000 */
.L_x_12881:
[----:B------:R-:W-:Y:S04]  /*4b10*/  BSSY B0, `(.L_x_12883) ;  /* 0x000000e000007945 */ /* 0x000fe80003800000 */
[----:B------:R-:W-:Y:S05]  /*4b20*/  @!P3 BRA `(.L_x_12884) ;  /* 0x000000000030b947 */ /* 0x000fea0003800000 */
[----:B------:R-:W2:Y:S01]  /*4b30*/  LDL R198, [R1+0x118] ;  /* 0x0001180001c67983 */ /* 0x000ea20000100800 */
[----:B------:R-:W-:Y:S01]  /*4b40*/  LOP3.LUT P6, RZ, R244, 0xff, RZ, 0xc0, !PT ;  /* 0x000000fff4ff7812 */ /* 0x000fe200078cc0ff */
[----:B0-----:R-:W-:Y:S01]  /*4b50*/  FMUL.FTZ R186, R196, UR15 ;  /* 0x0000000fc4ba7c20 */ /* 0x001fe20008410000 */
        /* <DEDUP_REMOVED lines=9> */
.L_x_12884:
[----:B------:R-:W-:Y:S05]  /*4bf0*/  BSYNC B0 ;  /* 0x0000000000007941 */ /* 0x000fea0003800000 */
.L_x_12883:
[----:B------:R-:W-:Y:S01]  /*4c00*/  @!P5 ISETP.NE.U32.AND P6, PT, R250, RZ, PT ;  /* 0x000000fffa00d20c */ /* 0x000fe20003fc5070 */
[----:B------:R-:W-:Y:S03]  /*4c10*/  BSSY B0, `(.L_x_12885) ;  /* 0x000000f000007945 */ /* 0x000fe60003800000 */
[----:B------:R-:W-:-:S04]  /*4c20*/  @!P5 ISETP.NE.AND.EX P6, PT, R251, RZ, PT, P6 ;  /* 0x000000fffb00d20c */ /* 0x000fc80003fc5360 */
[----:B------:R-:W-:Y:S01]  /*4c30*/  @!P5 FSEL R197, R133, RZ, P6 ;  /* 0x000000ff85c5d208 */ /* 0x000fe20003000000 */
[----:B------:R-:W-:Y:S08]  /*4c40*/  @!P5 BRA `(.L_x_12886) ;  /* 0x00000000002cd947 */ /* 0x000ff00003800000 */
        /* <DEDUP_REMOVED lines=11> */
.L_x_12886:
[----:B------:R-:W-:Y:S05]  /*4d00*/  BSYNC B0 ;  /* 0x0000000000007941 */ /* 0x000fea0003800000 */
.L_x_12885:
[----:B------:R-:W-:Y:S04]  /*4d10*/  BSSY B0, `(.L_x_12887) ;  /* 0x000000e000007945 */ /* 0x000fe80003800000 */
[----:B------:R-:W-:Y:S05]  /*4d20*/  @!P3 BRA `(.L_x_12888) ;  /* 0x000000000030b947 */ /* 0x000fea0003800000 */
[----:B------:R-:W2:Y:S01]  /*4d30*/  LDL R199, [R1+0x11c] ;  /* 0x00011c0001c77983 */ /* 0x000ea20000100800 */
[----:B------:R-:W-:Y:S01]  /*4d40*/  LOP3.LUT P6, RZ, R188, 0xff00, RZ, 0xc0, !PT ;  /* 0x0000ff00bcff7812 */ /* 0x000fe200078cc0ff */
[----:B0-----:R-:W-:Y:S01]  /*4d50*/  FMUL.FTZ R186, R197, UR15 ;  /* 0x0000000fc5ba7c20 */ /* 0x001fe20008410000 */
        /* <DEDUP_REMOVED lines=9> */
.L_x_12888:
[----:B------:R-:W-:Y:S05]  /*4df0*/  BSYNC B0 ;  /* 0x0000000000007941 */ /* 0x000fea0003800000 */
.L_x_12887:
        /* <DEDUP_REMOVED lines=16> */
.L_x_12890:
[----:B------:R-:W-:Y:S05]  /*4f00*/  BSYNC B0 ;  /* 0x0000000000007941 */ /* 0x000fea0003800000 */
.L_x_12889:
        /* <DEDUP_REMOVED lines=14> */
.L_x_12892:
[----:B------:R-:W-:Y:S05]  /*4ff0*/  BSYNC B0 ;  /* 0x0000000000007941 */ /* 0x000fea0003800000 */
.L_x_12891:
        /* <DEDUP_REMOVED lines=16> */
.L_x_12894:
[----:B------:R-:W-:Y:S05]  /*5100*/  BSYNC B0 ;  /* 0x0000000000007941 */ /* 0x000fea0003800000 */
.L_x_12893:
        /* <DEDUP_REMOVED lines=14> */
.L_x_12896:
[----:B------:R-:W-:Y:S05]  /*51f0*/  BSYNC B0 ;  /* 0x0000000000007941 */ /* 0x000fea0003800000 */
.L_x_12895:
        /* <DEDUP_REMOVED lines=16> */
.L_x_12898:
[----:B------:R-:W-:Y:S05]  /*5300*/  BSYNC B0 ;  /* 0x0000000000007941 */ /* 0x000fea0003800000 */
.L_x_12897:
        /* <DEDUP_REMOVED lines=14> */
.L_x_12900:
[----:B------:R-:W-:Y:S05]  /*53f0*/  BSYNC B0 ;  /* 0x0000000000007941 */ /* 0x000fea0003800000 */
.L_x_12899:
[----:B------:R-:W-:Y:S01]  /*5400*/  @!P5 ISETP.NE.U32.AND P6, PT, R250, RZ, PT ;  /* 0x000000fffa00d20c */ /* 0x000fe20003fc5070 */
[----:B------:R-:W-:Y:S03]  /*5410*/  BSSY B0, `(.L_x_12901) ;  /* 0x000000f000007945 */ /* 0x000fe60003800000 */
[----:B------:R-:W-:-:S04]  /*5420*/  @!P5 ISETP.NE.AND.EX P6, PT, R251, RZ, PT, P6 ;  /* 0x000000fffb00d20c */ /* 0x000fc80003fc5360 */
[----:B------:R-:W-:Y:S01]  /*5430*/  @!P5 FSEL R240, R137, RZ, P6 ;  /* 0x000000ff89f0d208 */ /* 0x000fe20003000000 */
[----:B------:R-:W-:Y:S08]  /*5440*/  @!P5 BRA `(.L_x_12902) ;  /* 0x00000000002cd947 */ /* 0x000ff00003800000 */
[----:B------:R-:W2:Y:S01]  /*5450*/  LDL R202, [R1+0x6c] ;  /* 0x00006c0001ca7983 */ /* 0x000ea20000100800 */
[----:B0-----:R-:W0:Y:S03]  /*5460*/  LDC.U8 R186, c[0x0][0x2a0] ;  /* 0x0000a800ffba7b82 */ /* 0x001e260000000000 */
        /* <DEDUP_REMOVED lines=9> */
.L_x_12902:
[----:B------:R-:W-:Y:S05]  /*5500*/  BSYNC B0 ;  /* 0x0000000000007941 */ /* 0x000fea0003800000 */
.L_x_12901:
        /* <DEDUP_REMOVED lines=14> */
.L_x_12904:
[----:B------:R-:W-:Y:S05]  /*55f0*/  BSYNC B0 ;  /* 0x0000000000007941 */ /* 0x000fea0003800000 */
.L_x_12903:
        /* <DEDUP_REMOVED lines=15> */
.L_x_12906:
[----:B------:R-:W-:Y:S05]  /*56f0*/  BSYNC B0 ;  /* 0x0000000000007941 */ /* 0x000fea0003800000 */
.L_x_12905:
        /* <DEDUP_REMOVED lines=14> */
.L_x_12908:
[----:B------:R-:W-:Y:S05]  /*57e0*/  BSYNC B0 ;  /* 0x0000000000007941 */ /* 0x000fea0003800000 */
.L_x_12907:
        /* <DEDUP_REMOVED lines=15> */
.L_x_12910:
[----:B------:R-:W-:Y:S05]  /*58e0*/  BSYNC B0 ;  /* 0x0000000000007941 */ /* 0x000fea0003800000 */
.L_x_12909:
        /* <DEDUP_REMOVED lines=14> */
.L_x_12912:
[----:B------:R-:W-:Y:S05]  /*59d0*/  BSYNC B0 ;  /* 0x0000000000007941 */ /* 0x000fea0003800000 */
.L_x_12911:
[----:B------:R-:W2:Y:S01]  /*59e0*/  LDL.LU R188, [R1+0x14] ;  /* 0x0000140001bc7983 */ /* 0x000ea20000300800 */
[----:B0-----:R-:W2:Y:S01]  /*59f0*/  @P0 LDC.64 R186, c[0x0][0x308] ;  /* 0x0000c200ffba0b82 */ /* 0x001ea20000000a00 */
[----:B------:R-:W-:Y:S01]  /*5a00*/  SEL R196, R196, R172, P1 ;  /* 0x000000acc4c47207 */ /* 0x000fe20000800000 */
[----:B------:R-:W-:Y:S01]  /*5a10*/  BSSY B0, `(.L_x_12913) ;  /* 0x0000017000007945 */ /* 0x000fe20003800000 */
[----:B------:R-:W-:Y:S02]  /*5a20*/  SEL R197, R197, R173, P1 ;  /* 0x000000adc5c57207 */ /* 0x000fe40000800000 */
[----:B------:R-:W-:Y:S02]  /*5a30*/  SEL R198, R198, R174, P1 ;  /* 0x000000aec6c67207 */ /* 0x000fe40000800000 */
[----:B------:R-:W-:Y:S02]  /*5a40*/  SEL R199, R199, R175, P1 ;  /* 0x000000afc7c77207 */ /* 0x000fe40000800000 */
[----:B------:R-:W-:-:S04]  /*5a50*/  @!P5 ISETP.NE.U32.AND P6, PT, R250, RZ, PT ;  /* 0x000000fffa00d20c */ /* 0x000fc80003fc5070 */
[----:B------:R-:W-:Y:S01]  /*5a60*/  @!P5 ISETP.NE.AND.EX P6, PT, R251, RZ, PT, P6 ;  /* 0x000000fffb00d20c */ /* 0x000fe20003fc5360 */
[----:B--2---:R-:W-:Y:S01]  /*5a70*/  @P0 IMAD.WIDE.U32 R186, R188, 0x20, R186 ;  /* 0x00000020bcba0825 */ /* 0x004fe200078e00ba */
[----:B------:R-:W-:-:S04]  /*5a80*/  @P3 IADD3 R188, R217, 0x80, RZ ;  /* 0x00000080d9bc3810 */ /* 0x000fc80007ffe0ff */
[----:B------:R0:W-:Y:S02]  /*5a90*/  @P0 STG.E.128 desc[UR4][R186.64], R196 ;  /* 0x000000c4ba000986 */ /* 0x0001e4000c101d04 */
[----:B0-----:R-:W-:Y:S02]  /*5aa0*/  SEL R196, R241, R176, P1 ;  /* 0x000000b0f1c47207 */ /* 0x001fe40000800000 */
[----:B------:R-:W-:Y:S02]  /*5ab0*/  SEL R197, R240, R177, P1 ;  /* 0x000000b1f0c57207 */ /* 0x000fe40000800000 */
[----:B------:R-:W-:Y:S02]  /*5ac0*/  SEL R198, R203, R178, P1 ;  /* 0x000000b2cbc67207 */ /* 0x000fe40000800000 */
[----:B------:R-:W-:Y:S02]  /*5ad0*/  SEL R199, R202, R179, P1 ;  /* 0x000000b3cac77207 */ /* 0x000fe40000800000 */
[----:B------:R-:W-:-:S03]  /*5ae0*/  IADD3 R202, R217, 0x100, RZ ;  /* 0x00000100d9ca7810 */ /* 0x000fc60007ffe0ff */
[----:B------:R0:W-:Y:S02]  /*5af0*/  @P0 STG.E.128 desc[UR4][R186.64+0x10], R196 ;  /* 0x000010c4ba000986 */ /* 0x0001e4000c101d04 */
[----:B0-----:R-:W0:Y:S08]  /*5b00*/  @P3 LDC.64 R186, c[0x0][0x2f8] ;  /* 0x0000be00ffba3b82 */ /* 0x001e300000000a00 */
[----:B------:R-:W1:Y:S01]  /*5b10*/  @P0 LDC.64 R198, c[0x0][0x308] ;  /* 0x0000c200ffc60b82 */ /* 0x000e620000000a00 */
[----:B0-----:R-:W-:-:S05]  /*5b20*/  @P3 IMAD.WIDE.U32 R186, R188, 0x10, R186 ;  /* 0x00000010bcba3825 */ /* 0x001fca00078e00ba */
[----:B------:R0:W-:Y:S01]  /*5b30*/  @P3 STG.E.128 desc[UR4][R186.64], R168 ;  /* 0x000000a8ba003986 */ /* 0x0001e2000c101d04 */
[----:B------:R-:W-:Y:S05]  /*5b40*/  @!P3 BRA `(.L_x_12914) ;  /* 0x00000000000cb947 */ /* 0x000fea0003800000 */
[----:B-----5:R-:W2:Y:S02]  /*5b50*/  LDC.64 R164, c[0x0][0x220] ;  /* 0x00008800ffa47b82 */ /* 0x020ea40000000a00 */
[----:B--2---:R-:W-:-:S06]  /*5b60*/  IMAD.WIDE.U32 R164, R202, 0x10, R164 ;  /* 0x00000010caa47825 */ /* 0x004fcc00078e00a4 */
[----:B------:R-:W5:Y:S02]  /*5b70*/  LDG.E.128 R164, desc[UR4][R164.64] ;  /* 0x00000004a4a47981 */ /* 0x000f64000c1e1d00 */
.L_x_12914:
[----:B------:R-:W-:Y:S05]  /*5b80*/  BSYNC B0 ;  /* 0x0000000000007941 */ /* 0x000fea0003800000 */
.L_x_12913:
[----:B------:R-:W-:Y:S01]  /*5b90*/  BSSY B0, `(.L_x_12915) ;  /* 0x000000d000007945 */ /* 0x000fe20003800000 */
[----:B------:R-:W-:-:S03]  /*5ba0*/  @!P5 FSEL R196, R140, RZ, P6 ;  /* 0x000000ff8cc4d208 */ /* 0x000fc60003000000 */
[----:B------:R-:W-:Y:S05]  /*5bb0*/  @!P5 BRA `(.L_x_12916) ;  /* 0x000000000028d947 */ /* 0x000fea0003800000 */
        /* <DEDUP_REMOVED lines=10> */
.L_x_12916:
[----:B------:R-:W-:Y:S05]  /*5c60*/  BSYNC B0 ;  /* 0x0000000000007941 */ /* 0x000fea0003800000 */
.L_x_12915:
        /* <DEDUP_REMOVED lines=14> */
.L_x_12918:
[----:B------:R-:W-:Y:S05]  /*5d50*/  BSYNC B0 ;  /* 0x0000000000007941 */ /* 0x000fea0003800000 */
.L_x_12917:
        /* <DEDUP_REMOVED lines=15> */
.L_x_12920:
[----:B------:R-:W-:Y:S05]  /*5e50*/  BSYNC B0 ;  /* 0x0000000000007941 */ /* 0x000fea0003800000 */
.L_x_12919:
        /* <DEDUP_REMOVED lines=14> */
.L_x_12922:
[----:B------:R-:W-:Y:S05]  /*5f40*/  BSYNC B0 ;  /* 0x0000000000007941 */ /* 0x000fea0003800000 */
.L_x_12921:
        /* <DEDUP_REMOVED lines=15> */
.L_x_12924:
[----:B------:R-:W-:Y:S05]  /*6040*/  BSYNC B0 ;  /* 0x0000000000007941 */ /* 0x000fea0003800000 */
.L_x_12923:
        /* <DEDUP_REMOVED lines=14> */
.L_x_12926:
[----:B------:R-:W-:Y:S05]  /*6130*/  BSYNC B0 ;  /* 0x0000000000007941 */ /* 0x000fea0003800000 */
.L_x_12925:
[----:B0-----:R-:W1:Y:S01]  /*6140*/  LDL.LU R186, [R1+0x30] ;  /* 0x0000300001ba7983 */ /* 0x001e620000300800 */
[----:B------:R-:W-:Y:S01]  /*6150*/  @!P5 ISETP.NE.U32.AND P6, PT, R250, RZ, PT ;  /* 0x000000fffa00d20c */ /* 0x000fe20003fc5070 */
[----:B------:R-:W-:Y:S01]  /*6160*/  BSSY B0, `(.L_x_12927) ;  /* 0x0000012000007945 */ /* 0x000fe20003800000 */
[----:B------:R-:W-:Y:S02]  /*6170*/  SEL R197, R189, R173, P1 ;  /* 0x000000adbdc57207 */ /* 0x000fe40000800000 */
[----:B------:R-:W-:Y:S02]  /*6180*/  @!P5 ISETP.NE.AND.EX P6, PT, R251, RZ, PT, P6 ;  /* 0x000000fffb00d20c */ /* 0x000fe40003fc5360 */
[----:B------:R-:W-:Y:S02]  /*6190*/  SEL R196, R196, R172, P1 ;  /* 0x000000acc4c47207 */ /* 0x000fe40000800000 */
[----:B------:R-:W-:Y:S01]  /*61a0*/  @!P5 FSEL R189, R143, RZ, P6 ;  /* 0x000000ff8fbdd208 */ /* 0x000fe20003000000 */
[----:B-1----:R-:W-:Y:S01]  /*61b0*/  @P0 IMAD.WIDE.U32 R186, R186, 0x20, R198 ;  /* 0x00000020baba0825 */ /* 0x002fe200078e00c6 */
[----:B------:R-:W-:Y:S01]  /*61c0*/  SEL R198, R188, R174, P1 ;  /* 0x000000aebcc67207 */ /* 0x000fe20000800000 */
        /* <DEDUP_REMOVED lines=11> */
.L_x_12928:
[----:B------:R-:W-:Y:S05]  /*6280*/  BSYNC B0 ;  /* 0x0000000000007941 */ /* 0x000fea0003800000 */
.L_x_12927:
        /* <DEDUP_REMOVED lines=14> */
.L_x_12930:
[----:B------:R-:W-:Y:S05]  /*6370*/  BSYNC B0 ;  /* 0x0000000000007941 */ /* 0x000fea0003800000 */
.L_x_12929:
        /* <DEDUP_REMOVED lines=17> */
.L_x_12932:
[----:B------:R-:W-:Y:S05]  /*6490*/  BSYNC B0 ;  /* 0x0000000000007941 */ /* 0x000fea0003800000 */
.L_x_12931:
[----:B------:R-:W-:Y:S04]  /*64a0*/  BSSY B0, `(.L_x_12933) ;  /* 0x000000e000007945 */ /* 0x000fe80003800000 */
[----:B------:R-:W-:Y:S05]  /*64b0*/  @!P3 BRA `(.L_x_12934) ;  /* 0x000000000030b947 */ /* 0x000fea0003800000 */
[----:B0-----:R-:W2:Y:S01]  /*64c0*/  LDL R198, [R1+0xe8] ;  /* 0x0000e80001c67983 */ /* 0x001ea20000100800 */
        /* <DEDUP_REMOVED lines=11> */
.L_x_12934:
[----:B------:R-:W-:Y:S05]  /*6580*/  BSYNC B0 ;  /* 0x0000000000007941 */ /* 0x000fea0003800000 */
.L_x_12933:
        /* <DEDUP_REMOVED lines=15> */
.L_x_12936:
[----:B------:R-:W-:Y:S05]  /*6680*/  BSYNC B0 ;  /* 0x0000000000007941 */ /* 0x000fea0003800000 */
.L_x_12935:
[----:B------:R-:W-:Y:S04]  /*6690*/  BSSY B0, `(.L_x_12937) ;  /* 0x000000e000007945 */ /* 0x000fe80003800000 */
[----:B------:R-:W-:Y:S05]  /*66a0*/  @!P3 BRA `(.L_x_12938) ;  /* 0x000000000030b947 */ /* 0x000fea0003800000 */
[----:B0-----:R-:W2:Y:S01]  /*66b0*/  LDL R199, [R1+0xec] ;  /* 0x0000ec0001c77983 */ /* 0x001ea20000100800 */
        /* <DEDUP_REMOVED lines=11> */
.L_x_12938:
[----:B------:R-:W-:Y:S05]  /*6770*/  BSYNC B0 ;  /* 0x0000000000007941 */ /* 0x000fea0003800000 */
.L_x_12937:
        /* <DEDUP_REMOVED lines=15> */
.L_x_12940:
[----:B------:R-:W-:Y:S05]  /*6870*/  BSYNC B0 ;  /* 0x0000000000007941 */ /* 0x000fea0003800000 */
.L_x_12939:
        /* <DEDUP_REMOVED lines=14> */
.L_x_12942:
[----:B------:R-:W-:Y:S05]  /*6960*/  BSYNC B0 ;  /* 0x0000000000007941 */ /* 0x000fea0003800000 */
.L_x_12941:
        /* <DEDUP_REMOVED lines=15> */
.L_x_12944:
[----:B------:R-:W-:Y:S05]  /*6a60*/  BSYNC B0 ;  /* 0x0000000000007941 */ /* 0x000fea0003800000 */
.L_x_12943:
        /* <DEDUP_REMOVED lines=14> */
.L_x_12946:
[----:B------:R-:W-:Y:S05]  /*6b50*/  BSYNC B0 ;  /* 0x0000000000007941 */ /* 0x000fea0003800000 */
.L_x_12945:
[----:B------:R-:W-:Y:S01]  /*6b60*/  SEL R188, R188, R176, P1 ;  /* 0x000000b0bcbc7207 */ /* 0x000fe20000800000 */
[----:B------:R-:W-:Y:S01]  /*6b70*/  BSSY B0, `(.L_x_12947) ;  /* 0x0000010000007945 */ /* 0x000fe20003800000 */
[----:B------:R-:W-:Y:S02]  /*6b80*/  SEL R189, R189, R177, P1 ;  /* 0x000000b1bdbd7207 */ /* 0x000fe40000800000 */
[----:B------:R-:W-:Y:S02]  /*6b90*/  SEL R190, R197, R178, P1 ;  /* 0x000000b2c5be7207 */ /* 0x000fe40000800000 */
[----:B------:R-:W-:Y:S02]  /*6ba0*/  SEL R191, R196, R179, P1 ;  /* 0x000000b3c4bf7207 */ /* 0x000fe40000800000 */
[----:B------:R-:W-:Y:S02]  /*6bb0*/  @!P5 ISETP.NE.U32.AND P6, PT, R250, RZ, PT ;  /* 0x000000fffa00d20c */ /* 0x000fe40003fc5070 */
[----:B------:R-:W-:Y:S01]  /*6bc0*/  IADD3 R198, R217, 0x180, RZ ;  /* 0x00000180d9c67810 */ /* 0x000fe20007ffe0ff */
[----:B------:R0:W-:Y:S01]  /*6bd0*/  @P0 STG.E.128 desc[UR4][R186.64+0x10], R188 ;  /* 0x000010bcba000986 */ /* 0x0001e2000c101d04 */
[----:B------:R-:W-:Y:S01]  /*6be0*/  @!P5 ISETP.NE.AND.EX P6, PT, R251, RZ, PT, P6 ;  /* 0x000000fffb00d20c */ /* 0x000fe20003fc5360 */
        /* <DEDUP_REMOVED lines=8> */
.L_x_12948:
[----:B------:R-:W-:Y:S05]  /*6c70*/  BSYNC B0 ;  /* 0x0000000000007941 */ /* 0x000fea0003800000 */
.L_x_12947:
        /* <DEDUP_REMOVED lines=12> */
.L_x_12950:
[----:B------:R-:W-:Y:S05]  /*6d40*/  BSYNC B0 ;  /* 0x0000000000007941 */ /* 0x000fea0003800000 */
.L_x_12949:
        /* <DEDUP_REMOVED lines=14> */
.L_x_12952:
[----:B------:R-:W-:Y:S05]  /*6e30*/  BSYNC B0 ;  /* 0x0000000000007941 */ /* 0x000fea0003800000 */
.L_x_12951:
[----:B------:R-:W-:Y:S01]  /*6e40*/  @!P5 ISETP.NE.U32.AND P6, PT, R250, RZ, PT ;  /* 0x000000fffa00d20c */ /* 0x000fe20003fc5070 */
[----:B------:R-:W-:Y:S03]  /*6e50*/  BSSY B0, `(.L_x_12953) ;  /* 0x000000d000007945 */ /* 0x000fe60003800000 */
[----:B------:R-:W-:-:S04]  /*6e60*/  @!P5 ISETP.NE.AND.EX P6, PT, R251, RZ, PT, P6 ;  /* 0x000000fffb00d20c */ /* 0x000fc80003fc5360 */
[----:B------:R-:W-:Y:S01]  /*6e70*/  @!P5 FSEL R191, R149, RZ, P6 ;  /* 0x000000ff95bfd208 */ /* 0x000fe20003000000 */
[----:B------:R-:W-:Y:S08]  /*6e80*/  @!P5 BRA `(.L_x_12954) ;  /* 0x000000000024d947 */ /* 0x000ff00003800000 */
        /* <DEDUP_REMOVED lines=9> */
.L_x_12954:
[----:B------:R-:W-:Y:S05]  /*6f20*/  BSYNC B0 ;  /* 0x0000000000007941 */ /* 0x000fea0003800000 */
.L_x_12953:
        /* <DEDUP_REMOVED lines=14> */
.L_x_12956:
[----:B------:R-:W-:Y:S05]  /*7010*/  BSYNC B0 ;  /* 0x0000000000007941 */ /* 0x000fea0003800000 */
.L_x_12955:
        /* <DEDUP_REMOVED lines=14> */
.L_x_12958:
[----:B------:R-:W-:Y:S05]  /*7100*/  BSYNC B0 ;  /* 0x0000000000007941 */ /* 0x000fea0003800000 */
.L_x_12957:
        /* <DEDUP_REMOVED lines=14> */
.L_x_12960:
[----:B------:R-:W-:Y:S05]  /*71f0*/  BSYNC B0 ;  /* 0x0000000000007941 */ /* 0x000fea0003800000 */
.L_x_12959:
[----:B0-----:R-:W1:Y:S01]  /*7200*/  LDL.LU R186, [R1+0x44] ;  /* 0x0000440001ba7983 */ /* 0x001e620000300800 */
[----:B------:R-:W-:Y:S01]  /*7210*/  @!P5 ISETP.NE.U32.AND P6, PT, R250, RZ, PT ;  /* 0x000000fffa00d20c */ /* 0x000fe20003fc5070 */
[----:B------:R-:W-:Y:S01]  /*7220*/  BSSY B0, `(.L_x_12961) ;  /* 0x0000011000007945 */ /* 0x000fe20003800000 */
[----:B------:R-:W-:Y:S02]  /*7230*/  SEL R190, R190, R174, P1 ;  /* 0x000000aebebe7207 */ /* 0x000fe40000800000 */
[----:B------:R-:W-:Y:S01]  /*7240*/  @!P5 ISETP.NE.AND.EX P6, PT, R251, RZ, PT, P6 ;  /* 0x000000fffb00d20c */ /* 0x000fe20003fc5360 */
[----:B-1----:R-:W-:Y:S01]  /*7250*/  @P0 IMAD.WIDE.U32 R186, R186, 0x20, R188 ;  /* 0x00000020baba0825 */ /* 0x002fe200078e00bc */
[----:B------:R-:W-:Y:S02]  /*7260*/  SEL R189, R191, R173, P1 ;  /* 0x000000adbfbd7207 */ /* 0x000fe40000800000 */
[----:B------:R-:W-:Y:S02]  /*7270*/  SEL R188, R196, R172, P1 ;  /* 0x000000acc4bc7207 */ /* 0x000fe40000800000 */
        /* <DEDUP_REMOVED lines=11> */
.L_x_12962:
[----:B------:R-:W-:Y:S05]  /*7330*/  BSYNC B0 ;  /* 0x0000000000007941 */ /* 0x000fea0003800000 */
.L_x_12961:
        /* <DEDUP_REMOVED lines=14> */
.L_x_12964:
[----:B------:R-:W-:Y:S05]  /*7420*/  BSYNC B0 ;  /* 0x0000000000007941 */ /* 0x000fea0003800000 */
.L_x_12963:
        /* <DEDUP_REMOVED lines=17> */
.L_x_12966:
[----:B------:R-:W-:Y:S05]  /*7540*/  BSYNC B0 ;  /* 0x0000000000007941 */ /* 0x000fea0003800000 */
.L_x_12965:
        /* <DEDUP_REMOVED lines=14> */
.L_x_12968:
[----:B------:R-:W-:Y:S05]  /*7630*/  BSYNC B0 ;  /* 0x0000000000007941 */ /* 0x000fea0003800000 */
.L_x_12967:
        /* <DEDUP_REMOVED lines=14> */
.L_x_12970:
[----:B------:R-:W-:Y:S05]  /*7720*/  BSYNC B0 ;  /* 0x0000000000007941 */ /* 0x000fea0003800000 */
.L_x_12969:
        /* <DEDUP_REMOVED lines=14> */
.L_x_12972:
[----:B------:R-:W-:Y:S05]  /*7810*/  BSYNC B0 ;  /* 0x0000000000007941 */ /* 0x000fea0003800000 */
.L_x_12971:
        /* <DEDUP_REMOVED lines=14> */
.L_x_12974:
[----:B------:R-:W-:Y:S05]  /*7900*/  BSYNC B0 ;  /* 0x0000000000007941 */ /* 0x000fea0003800000 */
.L_x_12973:
        /* <DEDUP_REMOVED lines=14> */
.L_x_12976:
[----:B------:R-:W-:Y:S05]  /*79f0*/  BSYNC B0 ;  /* 0x0000000000007941 */ /* 0x000fea0003800000 */
.L_x_12975:
        /* <DEDUP_REMOVED lines=14> */
.L_x_12978:
[----:B------:R-:W-:Y:S05]  /*7ae0*/  BSYNC B0 ;  /* 0x0000000000007941 */ /* 0x000fea0003800000 */
.L_x_12977:
        /* <DEDUP_REMOVED lines=14> */
.L_x_12980:
[----:B------:R-:W-:Y:S05]  /*7bd0*/  BSYNC B0 ;  /* 0x0000000000007941 */ /* 0x000fea0003800000 */
.L_x_12979:
        /* <DEDUP_REMOVED lines=15> */
.L_x_12982:
[----:B------:R-:W-:Y:S05]  /*7cd0*/  BSYNC B0 ;  /* 0x0000000000007941 */ /* 0x000fea0003800000 */
.L_x_12981:
        /* <DEDUP_REMOVED lines=12> */
.L_x_12984:
[----:B------:R-:W-:Y:S05]  /*7da0*/  BSYNC B0 ;  /* 0x0000000000007941 */ /* 0x000fea0003800000 */
.L_x_12983:
        /* <DEDUP_REMOVED lines=14> */
.L_x_12986:
[----:B------:R-:W-:Y:S05]  /*7e90*/  BSYNC B0 ;  /* 0x0000000000007941 */ /* 0x000fea0003800000 */
.L_x_12985:
        /* <DEDUP_REMOVED lines=14> */
.L_x_12988:
[----:B------:R-:W-:Y:S05]  /*7f80*/  BSYNC B0 ;  /* 0x0000000000007941 */ /* 0x000fea0003800000 */
.L_x_12987:
        /* <DEDUP_REMOVED lines=14> */
.L_x_12990:
[----:B------:R-:W-:Y:S05]  /*8070*/  BSYNC B0 ;  /* 0x0000000000007941 */ /* 0x000fea0003800000 */
.L_x_12989:
        /* <DEDUP_REMOVED lines=14> */
.L_x_12992:
[----:B------:R-:W-:Y:S05]  /*8160*/  BSYNC B0 ;  /* 0x0000000000007941 */ /* 0x000fea0003800000 */
.L_x_12991:
        /* <DEDUP_REMOVED lines=14> */
.L_x_12994:
[----:B------:R-:W-:Y:S05]  /*8250*/  BSYNC B0 ;  /* 0x0000000000007941 */ /* 0x000fea0003800000 */
.L_x_12993:
        /* <DEDUP_REMOVED lines=14> */
.L_x_12996:
[----:B------:R-:W-:Y:S05]  /*8340*/  BSYNC B0 ;  /* 0x0000000000007941 */ /* 0x000fea0003800000 */
.L_x_12995:
        /* <DEDUP_REMOVED lines=14> */
.L_x_12998:
[----:B------:R-:W-:Y:S05]  /*8430*/  BSYNC B0 ;  /* 0x0000000000007941 */ /* 0x000fea0003800000 */
.L_x_12997:
        /* <DEDUP_REMOVED lines=14> */
.L_x_13000:
[----:B------:R-:W-:Y:S05]  /*8520*/  BSYNC B0 ;  /* 0x0000000000007941 */ /* 0x000fea0003800000 */
.L_x_12999:
        /* <DEDUP_REMOVED lines=14> */
.L_x_13002:
[----:B------:R-:W-:Y:S05]  /*8610*/  BSYNC B0 ;  /* 0x0000000000007941 */ /* 0x000fea0003800000 */
.L_x_13001:
        /* <DEDUP_REMOVED lines=14> */
.L_x_13004:
[----:B------:R-:W-:Y:S05]  /*8700*/  BSYNC B0 ;  /* 0x0000000000007941 */ /* 0x000fea0003800000 */
.L_x_13003:
        /* <DEDUP_REMOVED lines=14> */
.L_x_13006:
[----:B------:R-:W-:Y:S05]  /*87f0*/  BSYNC B0 ;  /* 0x0000000000007941 */ /* 0x000fea0003800000 */
.L_x_13005:
        /* <DEDUP_REMOVED lines=14> */
.L_x_13008:
[----:B------:R-:W-:Y:S05]  /*88e0*/  BSYNC B0 ;  /* 0x0000000000007941 */ /* 0x000fea0003800000 */
.L_x_13007:
        /* <DEDUP_REMOVED lines=14> */
.L_x_13010:
[----:B------:R-:W-:Y:S05]  /*89d0*/  BSYNC B0 ;  /* 0x0000000000007941 */ /* 0x000fea0003800000 */
.L_x_13009:
        /* <DEDUP_REMOVED lines=14> */
.L_x_13012:
[----:B------:R-:W-:Y:S05]  /*8ac0*/  BSYNC B0 ;  /* 0x0000000000007941 */ /* 0x000fea0003800000 */
.L_x_13011:
        /* <DEDUP_REMOVED lines=22> */
.L_x_13014:
[----:B------:R-:W-:Y:S05]  /*8c30*/  BSYNC B0 ;  /* 0x0000000000007941 */ /* 0x000fea0003800000 */
.L_x_13013:
[----:B------:R-:W0:Y:S01]  /*8c40*/  @P0 LDC.64 R186, c[0x0][0x308] ;  /* 0x0000c200ffba0b82 */ /* 0x000e220000000a00 */
[----:B------:R-:W-:-:S05]  /*8c50*/  @P0 IADD3 R3, R249, 0x200, RZ ;  /* 0x00000200f9030810 */ /* 0x000fca0007ffe0ff */
        /* <DEDUP_REMOVED lines=9> */
.L_x_12842:
        /* <DEDUP_REMOVED lines=44> */
.L_x_12846:
[----:B------:R-:W-:Y:S01]  /*8fb0*/  HFMA2.MMA R200, -RZ, RZ, 0, 9.5367431640625e-07 ;  /* 0x00000010ffc87435 */ /* 0x000fe200000001ff */
[----:B------:R-:W-:Y:S02]  /*8fc0*/  MOV R201, R202 ;  /* 0x000000ca00c97202 */ /* 0x000fe40000000f00 */
[----:B------:R-:W-:Y:S02]  /*8fd0*/  MOV R199, 0x1f ;  /* 0x0000001f00c77802 */ /* 0x000fe40000000f00 */
[----:B------:R-:W-:-:S07]  /*8fe0*/  MOV R196, 0xffffffff ;  /* 0xffffffff00c47802 */ /* 0x000fce0000000f00 */
[----:B------:R-:W-:Y:S05]  /*8ff0*/  WARPSYNC.COLLECTIVE R196, `(.L_x_13016) ;  /* 0x00000000c4087348 */ /* 0x000fea0003c00000 */
[----:B------:R0:W1:Y:S02]  /*9000*/  SHFL.DOWN P1, R203, R201, R200, R199 ;  /* 0x080000c8c9cb7389 */ /* 0x00006400000200c7 */
[----:B01----:R-:W-:Y:S01]  /*9010*/  ENDCOLLECTIVE ;  /* 0x000000000000791b */ /* 0x003fe20003800000 */
.L_x_13016:
[----:B------:R-:W-:Y:S02]  /*9020*/  MOV R201, R197 ;  /* 0x000000c500c97202 */ /* 0x000fe40000000f00 */
[----:B------:R-:W-:-:S05]  /*9030*/  MOV R196, R203 ;  /* 0x000000cb00c47202 */ /* 0x000fca0000000f00 */
[----:B------:R-:W-:Y:S01]  /*9040*/  FADD.FTZ R202, R196, R202 ;  /* 0x000000cac4ca7221 */ /* 0x000fe20000010000 */
[----:B------:R-:W-:-:S07]  /*9050*/  MOV R196, 0xffffffff ;  /* 0xffffffff00c47802 */ /* 0x000fce0000000f00 */
[----:B------:R-:W-:Y:S05]  /*9060*/  WARPSYNC.COLLECTIVE R196, `(.L_x_13017) ;  /* 0x00000000c4087348 */ /* 0x000fea0003c00000 */
[----:B------:R0:W1:Y:S02]  /*9070*/  SHFL.DOWN P1, R203, R201, R200, R199 ;  /* 0x080000c8c9cb7389 */ /* 0x00006400000200c7 */
[----:B01----:R-:W-:Y:S01]  /*9080*/  ENDCOLLECTIVE ;  /* 0x000000000000791b */ /* 0x003fe20003800000 */
.L_x_13017:
        /* <DEDUP_REMOVED lines=8> */
.L_x_13018:
[----:B------:R-:W-:Y:S02]  /*9110*/  MOV R201, R197 ;  /* 0x000000c500c97202 */ /* 0x000fe40000000f00 */
[----:B------:R-:W-:-:S05]  /*9120*/  MOV R196, R203 ;  /* 0x000000cb00c47202 */ /* 0x000fca0000000f00 */
[----:B------:R-:W-:Y:S01]  /*9130*/  FADD.FTZ R202, R202, R196 ;  /* 0x000000c4caca7221 */ /* 0x000fe20000010000 */
[----:B------:R-:W-:-:S07]  /*9140*/  MOV R196, 0xffffffff ;  /* 0xffffffff00c47802 */ /* 0x000fce0000000f00 */
[----:B------:R-:W-:Y:S05]  /*9150*/  WARPSYNC.COLLECTIVE R196, `(.L_x_13019) ;  /* 0x00000000c4087348 */ /* 0x000fea0003c00000 */
[----:B------:R0:W1:Y:S02]  /*9160*/  SHFL.DOWN P1, R203, R201, R200, R199 ;  /* 0x080000c8c9cb7389 */ /* 0x00006400000200c7 */
[----:B01----:R-:W-:Y:S01]  /*9170*/  ENDCOLLECTIVE ;  /* 0x000000000000791b */ /* 0x003fe20003800000 */
.L_x_13019:
        /* <DEDUP_REMOVED lines=8> */
.L_x_13020:
[----:B------:R-:W-:Y:S02]  /*9200*/  MOV R201, R197 ;  /* 0x000000c500c97202 */ /* 0x000fe40000000f00 */
[----:B------:R-:W-:-:S05]  /*9210*/  MOV R196, R203 ;  /* 0x000000cb00c47202 */ /* 0x000fca0000000f00 */
[----:B------:R-:W-:Y:S01]  /*9220*/  FADD.FTZ R202, R202, R196 ;  /* 0x000000c4caca7221 */ /* 0x000fe20000010000 */
[----:B------:R-:W-:-:S07]  /*9230*/  MOV R196, 0xffffffff ;  /* 0xffffffff00c47802 */ /* 0x000fce0000000f00 */
[----:B------:R-:W-:Y:S05]  /*9240*/  WARPSYNC.COLLECTIVE R196, `(.L_x_13021) ;  /* 0x00000000c4087348 */ /* 0x000fea0003c00000 */
[----:B------:R0:W1:Y:S02]  /*9250*/  SHFL.DOWN P1, R203, R201, R200, R199 ;  /* 0x080000c8c9cb7389 */ /* 0x00006400000200c7 */
[----:B01----:R-:W-:Y:S01]  /*9260*/  ENDCOLLECTIVE ;  /* 0x000000000000791b */ /* 0x003fe20003800000 */
.L_x_13021:
        /* <DEDUP_REMOVED lines=8> */
.L_x_13022:
[----:B------:R-:W-:Y:S02]  /*92f0*/  MOV R201, R197 ;  /* 0x000000c500c97202 */ /* 0x000fe40000000f00 */
[----:B------:R-:W-:-:S05]  /*9300*/  MOV R196, R203 ;  /* 0x000000cb00c47202 */ /* 0x000fca0000000f00 */
[----:B------:R-:W-:Y:S01]  /*9310*/  FADD.FTZ R202, R202, R196 ;  /* 0x000000c4caca7221 */ /* 0x000fe20000010000 */
[----:B------:R-:W-:-:S07]  /*9320*/  MOV R196, 0xffffffff ;  /* 0xffffffff00c47802 */ /* 0x000fce0000000f00 */
[----:B------:R-:W-:Y:S05]  /*9330*/  WARPSYNC.COLLECTIVE R196, `(.L_x_13023) ;  /* 0x00000000c4087348 */ /* 0x000fea0003c00000 */
[----:B------:R0:W1:Y:S02]  /*9340*/  SHFL.DOWN P1, R203, R201, R200, R199 ;  /* 0x080000c8c9cb7389 */ /* 0x00006400000200c7 */
[----:B01----:R-:W-:Y:S01]  /*9350*/  ENDCOLLECTIVE ;  /* 0x000000000000791b */ /* 0x003fe20003800000 */
.L_x_13023:
        /* <DEDUP_REMOVED lines=8> */
.L_x_13024:
[----:B------:R-:W-:Y:S02]  /*93e0*/  MOV R201, R197 ;  /* 0x000000c500c97202 */ /* 0x000fe40000000f00 */
[----:B------:R-:W-:-:S07]  /*93f0*/  MOV R217, R203 ;  /* 0x000000cb00d97202 */ /* 0x000fce0000000f00 */
[----:B------:R-:W-:Y:S05]  /*9400*/  WARPSYNC.COLLECTIVE R196, `(.L_x_13025) ;  /* 0x00000000c4087348 */ /* 0x000fea0003c00000 */
[----:B------:R0:W1:Y:S02]  /*9410*/  SHFL.DOWN P1, R203, R201, R200, R199 ;  /* 0x080000c8c9cb7389 */ /* 0x00006400000200c7 */
[----:B01----:R-:W-:Y:S01]  /*9420*/  ENDCOLLECTIVE ;  /* 0x000000000000791b */ /* 0x003fe20003800000 */
.L_x_13025:
[----:B------:R-:W-:Y:S01]  /*9430*/  MOV R199, R203 ;  /* 0x000000cb00c77202 */ /* 0x000fe20000000f00 */
[----:B------:R-:W-:Y:S06]  /*9440*/  BRA `(.L_x_13026) ;  /* 0xffffffa0007c7947 */ /* 0x000fec000383ffff */
.L_x_13027:
        /* <DEDUP_REMOVED lines=11> */
.L_x_16629:


//--------------------- .text._ZN10layer_norm13ln_bwd_kernelINS_13Kernel_traitsI6__halfffffjLj5120ELj1ELj1ELj4ELj16ENS_18Kernel_traits_baseILj5120ES2_ffffjLj128EEEEELb0ELb0ELb0ELb0EEEvNS_9BwdParamsE --------------------------
	.section	.text._ZN10layer_norm13ln_bwd_kernelINS_13Kernel_traitsI6__halfffffjLj5120ELj1ELj1ELj4ELj16ENS_18Kernel_traits_baseILj5120ES2_ffffjLj128EEEEELb0ELb0ELb0ELb0EEEvNS_9BwdParamsE,"ax",@progbits
	.align	128
        .global         _ZN10layer_norm13ln_bwd_kernelINS_13Kernel_traitsI6__halfffffjLj5120ELj1ELj1ELj4ELj16ENS_18Kernel_traits_baseILj5120ES2_ffffjLj128EEEEELb0ELb0ELb0ELb0EEEvNS_9BwdParamsE
        .type           _ZN10layer_norm13ln_bwd_kernelINS_13Kernel_traitsI6__halfffffjLj5120ELj1ELj1ELj4ELj16ENS_18Kernel_traits_baseILj5120ES2_ffffjLj128EEEEELb0ELb0ELb0ELb0EEEvNS_9BwdParamsE,@function
        .size           _ZN10layer_norm13ln_bwd_kernelINS_13Kernel_traitsI6__halfffffjLj5120ELj1ELj1ELj4ELj16ENS_18Kernel_traits_baseILj5120ES2_ffffjLj128EEEEELb0ELb0ELb0ELb0EEEvNS_9BwdParamsE,(.L_x_16630 - _ZN10layer_norm13ln_bwd_kernelINS_13Kernel_traitsI6__halfffffjLj5120ELj1ELj1ELj4ELj16ENS_18Kernel_traits_baseILj5120ES2_ffffjLj128EEEEELb0ELb0ELb0ELb0EEEvNS_9BwdParamsE)
        .other          _ZN10layer_norm13ln_bwd_kernelINS_13Kernel_traitsI6__halfffffjLj5120ELj1ELj1ELj4ELj16ENS_18Kernel_traits_baseILj5120ES2_ffffjLj128EEEEELb0ELb0ELb0ELb0EEEvNS_9BwdParamsE,@"STO_CUDA_ENTRY STV_DEFAULT"
_ZN10layer_norm13ln_bwd_kernelINS_13Kernel_traitsI6__halfffffjLj5120ELj1ELj1ELj4ELj16ENS_18Kernel_traits_baseILj5120ES2_ffffjLj128EEEEELb0ELb0ELb0ELb0EEEvNS_9BwdParamsE:
.text._ZN10layer_norm13ln_bwd_kernelINS_13Kernel_traitsI6__halfffffjLj5120ELj1ELj1ELj4ELj16ENS_18Kernel_traits_baseILj5120ES2_ffffjLj128EEEEELb0ELb0ELb0ELb0EEEvNS_9BwdParamsE:
[----:B------:R-:W0:Y:S01]  /*0000*/  LDC R1, c[0x0][0x28] ;  /* 0x00000a00ff017b82 */ /* 0x000e220000000800 */
[----:B------:R-:W1:Y:S01]  /*0010*/  S2R R47, SR_TID.X ;  /* 0x00000000002f7919 */ /* 0x000e620000002100 */
[----:B------:R-:W-:Y:S01]  /*0020*/  ULDC UR4, c[0x0][0x218] ;  /* 0x0000860000047ab9 */ /* 0x000fe20000000800 */
[----:B------:R-:W-:-:S05]  /*0030*/  LOP3.LUT R3, R3, 0xffffffdf, RZ, 0xc0, !PT ;  /* 0xffffffdf03037812 */ /* 0x000fca00078ec0ff */
        /* <DEDUP_REMOVED lines=22> */
[----:B------:R-:W-:-:S02]  /*01a0*/  P2R R46, PR, RZ, 0x40 ;  /* 0x00000040ff2e7803 */ /* 0x000fc40000000000 */
[C---:B------:R-:W-:Y:S01]  /*01b0*/  ISETP.GE.U32.AND P5, PT, R0.reuse, 0x300, PT ;  /* 0x000003000000780c */ /* 0x040fe20003fa6070 */
[----:B------:R-:W0:Y:S01]  /*01c0*/  @P3 LDC.64 R4, c[0x0][0x260] ;  /* 0x00009800ff043b82 */ /* 0x000e220000000a00 */
[----:B------:R-:W-:Y:S02]  /*01d0*/  @P3 LOP3.LUT R3, R3, 0x20, RZ, 0xfc, !PT ;  /* 0x0000002003033812 */ /* 0x000fe400078efcff */
[----:B------:R-:W-:Y:S02]  /*01e0*/  ISETP.GE.U32.AND P4, PT, R0, 0x380, PT ;  /* 0x000003800000780c */ /* 0x000fe40003f86070 */
[----:B------:R-:W-:-:S03]  /*01f0*/  LOP3.LUT R3, R3, 0xffffffef, RZ, 0xc0, !PT ;  /* 0xffffffef03037812 */ /* 0x000fc600078ec0ff */
[----:B------:R-:W1:Y:S01]  /*0200*/  @P2 LDC.64 R24, c[0x0][0x260] ;  /* 0x00009800ff182b82 */ /* 0x000e620000000a00 */
[----:B------:R-:W-:-:S04]  /*0210*/  @P2 LOP3.LUT R3, R3, 0x10, RZ, 0xfc, !PT ;  /* 0x0000001003032812 */ /* 0x000fc800078efcff */
[----:B------:R-:W-:-:S03]  /*0220*/  LOP3.LUT R3, R3, 0xfffffff7, RZ, 0xc0, !PT ;  /* 0xfffffff703037812 */ /* 0x000fc600078ec0ff */
[----:B------:R-:W3:Y:S01]  /*0230*/  @P0 LDC.64 R30, c[0x0][0x260] ;  /* 0x00009800ff1e0b82 */ /* 0x000ee20000000a00 */
[----:B------:R-:W-:-:S04]  /*0240*/  @P0 LOP3.LUT R3, R3, 0x8, RZ, 0xfc, !PT ;  /* 0x0000000803030812 */ /* 0x000fc800078efcff */
[----:B------:R-:W-:-:S03]  /*0250*/  LOP3.LUT R3, R3, 0xfffffffb, RZ, 0xc0, !PT ;  /* 0xfffffffb03037812 */ /* 0x000fc600078ec0ff */
[----:B------:R-:W4:Y:S01]  /*0260*/  @P6 LDC.64 R32, c[0x0][0x260] ;  /* 0x00009800ff206b82 */ /* 0x000f220000000a00 */
[C---:B0-----:R-:W-:Y:S01]  /*0270*/  @P3 IMAD.WIDE.U32 R4, R45.reuse, 0x8, R4 ;  /* 0x000000082d043825 */ /* 0x041fe200078e0004 */
[----:B------:R-:W-:Y:S02]  /*0280*/  @P3 LOP3.LUT R45, R45, 0x80, RZ, 0xfc, !PT ;  /* 0x000000802d2d3812 */ /* 0x000fe400078efcff */
[----:B------:R-:W-:Y:S02]  /*0290*/  @P6 LOP3.LUT R3, R3, 0x4, RZ, 0xfc, !PT ;  /* 0x0000000403036812 */ /* 0x000fe400078efcff */
[----:B------:R-:W-:Y:S01]  /*02a0*/  ISETP.GE.U32.AND P3, PT, R0, 0x400, PT ;  /* 0x000004000000780c */ /* 0x000fe20003f66070 */
[C---:B-1----:R-:W-:Y:S01]  /*02b0*/  @P2 IMAD.WIDE.U32 R28, R45.reuse, 0x8, R24 ;  /* 0x000000082d1c2825 */ /* 0x042fe200078e0018 */
[----:B------:R-:W-:Y:S01]  /*02c0*/  @P2 IADD3 R45, R45, 0x80, RZ ;  /* 0x000000802d2d2810 */ /* 0x000fe20007ffe0ff */
[----:B------:R-:W0:Y:S01]  /*02d0*/  @P1 LDC.64 R24, c[0x0][0x260] ;  /* 0x00009800ff181b82 */ /* 0x000e220000000a00 */
[----:B------:R-:W-:-:S02]  /*02e0*/  LOP3.LUT R3, R3, 0xfffffffd, RZ, 0xc0, !PT ;  /* 0xfffffffd03037812 */ /* 0x000fc400078ec0ff */
[C---:B------:R-:W-:Y:S02]  /*02f0*/  ISETP.GE.U32.AND P2, PT, R0.reuse, 0x480, PT ;  /* 0x000004800000780c */ /* 0x040fe40003f46070 */
[----:B------:R-:W-:Y:S01]  /*0300*/  @P1 LOP3.LUT R3, R3, 0x2, RZ, 0xfc, !PT ;  /* 0x0000000203031812 */ /* 0x000fe200078efcff */
[C---:B---3--:R-:W-:Y:S01]  /*0310*/  @P0 IMAD.WIDE.U32 R30, R45.reuse, 0x8, R30 ;  /* 0x000000082d1e0825 */ /* 0x048fe200078e001e */
[----:B------:R-:W-:Y:S01]  /*0320*/  @P0 IADD3 R45, R45, 0x80, RZ ;  /* 0x000000802d2d0810 */ /* 0x000fe20007ffe0ff */
[----:B------:R-:W1:Y:S01]  /*0330*/  @P5 LDC.64 R36, c[0x0][0x260] ;  /* 0x00009800ff245b82 */ /* 0x000e620000000a00 */
[----:B------:R-:W-:-:S03]  /*0340*/  ISETP.GE.U32.AND P0, PT, R0, 0x500, PT ;  /* 0x000005000000780c */ /* 0x000fc60003f06070 */
[C---:B----4-:R-:W-:Y:S01]  /*0350*/  @P6 IMAD.WIDE.U32 R32, R45.reuse, 0x8, R32 ;  /* 0x000000082d206825 */ /* 0x050fe200078e0020 */
[----:B------:R-:W-:-:S03]  /*0360*/  @P6 IADD3 R45, R45, 0x80, RZ ;  /* 0x000000802d2d6810 */ /* 0x000fc60007ffe0ff */
[----:B------:R-:W3:Y:S01]  /*0370*/  @P4 LDC.64 R38, c[0x0][0x260] ;  /* 0x00009800ff264b82 */ /* 0x000ee20000000a00 */
[----:B------:R-:W-:-:S04]  /*0380*/  LOP3.LUT P6, RZ, R3, 0x8, RZ, 0xc0, !PT ;  /* 0x0000000803ff7812 */ /* 0x000fc800078cc0ff */
[----:B------:R-:W-:Y:S02]  /*0390*/  P2R R44, PR, RZ, 0x40 ;  /* 0x00000040ff2c7803 */ /* 0x000fe40000000000 */
[----:B------:R-:W-:Y:S01]  /*03a0*/  LOP3.LUT P6, RZ, R3, 0x10, RZ, 0xc0, !PT ;  /* 0x0000001003ff7812 */ /* 0x000fe200078cc0ff */
[----:B------:R-:W4:Y:S01]  /*03b0*/  @P3 LDC.64 R40, c[0x0][0x260] ;  /* 0x00009800ff283b82 */ /* 0x000f220000000a00 */
[C---:B0-----:R-:W-:Y:S01]  /*03c0*/  @P1 IMAD.WIDE.U32 R34, R45.reuse, 0x8, R24 ;  /* 0x000000082d221825 */ /* 0x041fe200078e0018 */
[----:B------:R-:W-:Y:S02]  /*03d0*/  @P1 IADD3 R45, R45, 0x80, RZ ;  /* 0x000000802d2d1810 */ /* 0x000fe40007ffe0ff */
[----:B------:R-:W-:Y:S02]  /*03e0*/  P2R R2, PR, RZ, 0x40 ;  /* 0x00000040ff027803 */ /* 0x000fe40000000000 */
[----:B------:R-:W-:Y:S01]  /*03f0*/  LOP3.LUT P6, RZ, R3, 0x20, RZ, 0xc0, !PT ;  /* 0x0000002003ff7812 */ /* 0x000fe200078cc0ff */
[----:B------:R0:W5:Y:S01]  /*0400*/  @P1 LDG.E.64 R14, desc[UR4][R34.64] ;  /* 0x00000004220e1981 */ /* 0x000162000c1e1b00 */
[----:B------:R-:W2:Y:S01]  /*0410*/  @P2 LDC.64 R42, c[0x0][0x260] ;  /* 0x00009800ff2a2b82 */ /* 0x000ea20000000a00 */
[C---:B-1----:R-:W-:Y:S01]  /*0420*/  @P5 IMAD.WIDE.U32 R36, R45.reuse, 0x8, R36 ;  /* 0x000000082d245825 */ /* 0x042fe200078e0024 */
[----:B------:R-:W-:-:S02]  /*0430*/  @P5 IADD3 R45, R45, 0x80, RZ ;  /* 0x000000802d2d5810 */ /* 0x000fc40007ffe0ff */
[----:B------:R-:W-:Y:S02]  /*0440*/  LOP3.LUT R3, R3, 0xffffffbf, RZ, 0xc0, !PT ;  /* 0xffffffbf03037812 */ /* 0x000fe400078ec0ff */
[----:B------:R0:W5:Y:S01]  /*0450*/  @P5 LDG.E.64 R16, desc[UR4][R36.64] ;  /* 0x0000000424105981 */ /* 0x000162000c1e1b00 */
[C---:B---3--:R-:W-:Y:S01]  /*0460*/  @P4 IMAD.WIDE.U32 R38, R45.reuse, 0x8, R38 ;  /* 0x000000082d264825 */ /* 0x048fe200078e0026 */
[----:B------:R-:W-:Y:S01]  /*0470*/  @P4 IADD3 R45, R45, 0x80, RZ ;  /* 0x000000802d2d4810 */ /* 0x000fe20007ffe0ff */
[----:B------:R-:W1:Y:S02]  /*0480*/  @P0 LDC.64 R24, c[0x0][0x260] ;  /* 0x00009800ff180b82 */ /* 0x000e640000000a00 */
[----:B------:R0:W5:Y:S01]  /*0490*/  @P6 LDG.E.64 R6, desc[UR4][R4.64] ;  /* 0x0000000404066981 */ /* 0x000162000c1e1b00 */
[----:B------:R-:W-:Y:S02]  /*04a0*/  ISETP.NE.AND P6, PT, R2, RZ, PT ;  /* 0x000000ff0200720c */ /* 0x000fe40003fc5270 */
[----:B------:R-:W-:Y:S01]  /*04b0*/  @P0 LOP3.LUT R3, R3, 0x40, RZ, 0xfc, !PT ;  /* 0x0000004003030812 */ /* 0x000fe200078efcff */
[----:B------:R0:W5:Y:S01]  /*04c0*/  @P4 LDG.E.64 R18, desc[UR4][R38.64] ;  /* 0x0000000426124981 */ /* 0x000162000c1e1b00 */
[C---:B----4-:R-:W-:Y:S01]  /*04d0*/  @P3 IMAD.WIDE.U32 R40, R45.reuse, 0x8, R40 ;  /* 0x000000082d283825 */ /* 0x050fe200078e0028 */
[----:B------:R-:W-:-:S04]  /*04e0*/  @P3 IADD3 R45, R45, 0x80, RZ ;  /* 0x000000802d2d3810 */ /* 0x000fc80007ffe0ff */
[----:B------:R0:W5:Y:S04]  /*04f0*/  @P3 LDG.E.64 R20, desc[UR4][R40.64] ;  /* 0x0000000428143981 */ /* 0x000168000c1e1b00 */
[----:B------:R0:W5:Y:S01]  /*0500*/  @P6 LDG.E.64 R8, desc[UR4][R28.64] ;  /* 0x000000041c086981 */ /* 0x000162000c1e1b00 */
[----:B------:R-:W-:Y:S01]  /*0510*/  ISETP.NE.AND P6, PT, R44, RZ, PT ;  /* 0x000000ff2c00720c */ /* 0x000fe20003fc5270 */
[----:B--2---:R-:W-:-:S05]  /*0520*/  @P2 IMAD.WIDE.U32 R42, R45, 0x8, R42 ;  /* 0x000000082d2a2825 */ /* 0x004fca00078e002a */
[----:B------:R0:W5:Y:S07]  /*0530*/  @P2 LDG.E.64 R22, desc[UR4][R42.64] ;  /* 0x000000042a162981 */ /* 0x00016e000c1e1b00 */
[----:B------:R0:W5:Y:S01]  /*0540*/  @P6 LDG.E.64 R10, desc[UR4][R30.64] ;  /* 0x000000041e0a6981 */ /* 0x000162000c1e1b00 */
[----:B------:R-:W-:-:S13]  /*0550*/  ISETP.NE.AND P6, PT, R46, RZ, PT ;  /* 0x000000ff2e00720c */ /* 0x000fda0003fc5270 */
[----:B------:R0:W5:Y:S01]  /*0560*/  @P6 LDG.E.64 R12, desc[UR4][R32.64] ;  /* 0x00000004200c6981 */ /* 0x000162000c1e1b00 */
[----:B------:R-:W-:Y:S02]  /*0570*/  @P2 IADD3 R45, R45, 0x80, RZ ;  /* 0x000000802d2d2810 */ /* 0x000fe40007ffe0ff */
[----:B------:R-:W-:-:S03]  /*0580*/  LEA.HI R2, R47, UR6, RZ, 0x19 ;  /* 0x000000062f027c11 */ /* 0x000fc6000f8fc8ff */
[----:B-1----:R-:W-:-:S05]  /*0590*/  @P0 IMAD.WIDE.U32 R24, R45, 0x8, R24 ;  /* 0x000000082d180825 */ /* 0x002fca00078e0018 */
[----:B------:R0:W5:Y:S01]  /*05a0*/  @P0 LDG.E.64 R26, desc[UR4][R24.64] ;  /* 0x00000004181a0981 */ /* 0x000162000c1e1b00 */
        /* <DEDUP_REMOVED lines=42> */
[----:B-----5:R-:W-:Y:S01]  /*0850*/  MOV R0, R6 ;  /* 0x0000000600007202 */ /* 0x020fe20000000f00 */
[----:B------:R-:W-:Y:S01]  /*0860*/  ULDC.64 UR6, c[0x0][0x270] ;  /* 0x00009c0000067ab9 */ /* 0x000fe20000000a00 */
[--C-:B------:R-:W-:Y:S01]  /*0870*/  SHF.R.U64 R29, R6, 0x10, R7.reuse ;  /* 0x00000010061d7819 */ /* 0x100fe20000001207 */
[----:B------:R-:W-:Y:S01]  /*0880*/  HFMA2.MMA R222, -RZ, RZ, 0, 5.9604644775390625e-08 ;  /* 0x00000001ffde7435 */ /* 0x000fe200000001ff */
[----:B------:R-:W-:Y:S02]  /*0890*/  MOV R4, R7 ;  /* 0x0000000700047202 */ /* 0x000fe40000000f00 */
[----:B------:R-:W-:Y:S02]  /*08a0*/  SHF.R.U32.HI R28, RZ, 0x10, R7 ;  /* 0x00000010ff1c7819 */ /* 0x000fe40000011607 */
[----:B------:R-:W-:Y:S02]  /*08b0*/  MOV R5, R8 ;  /* 0x0000000800057202 */ /* 0x000fe40000000f00 */
[----:B------:R-:W-:-:S02]  /*08c0*/  SHF.R.U64 R25, R8, 0x10, R9 ;  /* 0x0000001008197819 */ /* 0x000fc40000001209 */
[----:B------:R-:W-:Y:S02]  /*08d0*/  MOV R6, R9 ;  /* 0x0000000900067202 */ /* 0x000fe40000000f00 */
[----:B------:R-:W-:Y:S02]  /*08e0*/  SHF.R.U32.HI R24, RZ, 0x10, R9 ;  /* 0x00000010ff187819 */ /* 0x000fe40000011609 */
[----:B------:R-:W-:Y:S02]  /*08f0*/  MOV R7, R10 ;  /* 0x0000000a00077202 */ /* 0x000fe40000000f00 */
[--C-:B------:R-:W-:Y:S02]  /*0900*/  SHF.R.U64 R10, R10, 0x10, R11.reuse ;  /* 0x000000100a0a7819 */ /* 0x100fe4000000120b */
[----:B------:R-:W-:Y:S02]  /*0910*/  MOV R8, R11 ;  /* 0x0000000b00087202 */ /* 0x000fe40000000f00 */
[----:B------:R-:W-:Y:S01]  /*0920*/  SHF.R.U32.HI R9, RZ, 0x10, R11 ;  /* 0x00000010ff097819 */ /* 0x000fe2000001160b */
[----:B------:R-:W-:Y:S01]  /*0930*/  HADD2.F32 R11, -RZ, R0.H0_H0 ;  /* 0x20000000ff0b7230 */ /* 0x000fe20000004100 */
[----:B------:R-:W-:Y:S01]  /*0940*/  MOV R252, R12 ;  /* 0x0000000c00fc7202 */ /* 0x000fe20000000f00 */
[----:B------:R-:W-:Y:S01]  /*0950*/  HADD2.F32 R0, -RZ, R4.H0_H0 ;  /* 0x20000004ff007230 */ /* 0x000fe20000004100 */
[--C-:B------:R-:W-:Y:S01]  /*0960*/  SHF.R.U64 R251, R12, 0x10, R13.reuse ;  /* 0x000000100cfb7819 */ /* 0x100fe2000000120d */
[----:B------:R-:W-:Y:S01]  /*0970*/  HADD2.F32 R12, -RZ, R29.H0_H0 ;  /* 0x2000001dff0c7230 */ /* 0x000fe20000004100 */
[----:B------:R0:W-:Y:S01]  /*0980*/  STL [R1+0x2c], R11 ;  /* 0x00002c0b01007387 */ /* 0x0001e20000100800 */
[----:B------:R-:W-:Y:S01]  /*0990*/  HADD2.F32 R4, -RZ, R5.H0_H0 ;  /* 0x20000005ff047230 */ /* 0x000fe20000004100 */
[----:B------:R-:W-:Y:S01]  /*09a0*/  MOV R250, R13 ;  /* 0x0000000d00fa7202 */ /* 0x000fe20000000f00 */
[----:B------:R-:W-:Y:S01]  /*09b0*/  HADD2.F32 R5, -RZ, R6.H0_H0 ;  /* 0x20000006ff057230 */ /* 0x000fe20000004100 */
[----:B------:R-:W-:Y:S01]  /*09c0*/  STL [R1+0x28], R12 ;  /* 0x0000280c01007387 */ /* 0x000fe20000100800 */
[----:B------:R-:W-:Y:S01]  /*09d0*/  SHF.R.U32.HI R249, RZ, 0x10, R13 ;  /* 0x00000010fff97819 */ /* 0x000fe2000001160d */
[----:B------:R-:W-:Y:S01]  /*09e0*/  HADD2.F32 R252, -RZ, R252.H0_H0 ;  /* 0x200000fcfffc7230 */ /* 0x000fe20000004100 */
[----:B------:R-:W-:Y:S01]  /*09f0*/  MOV R248, R14 ;  /* 0x0000000e00f87202 */ /* 0x000fe20000000f00 */
[----:B------:R1:W-:Y:S01]  /*0a00*/  STL [R1+0x24], R0 ;  /* 0x0000240001007387 */ /* 0x0003e20000100800 */
[--C-:B------:R-:W-:Y:S01]  /*0a10*/  SHF.R.U64 R247, R14, 0x10, R15.reuse ;  /* 0x000000100ef77819 */ /* 0x100fe2000000120f */
[----:B0-----:R-:W-:Y:S01]  /*0a20*/  HADD2.F32 R11, -RZ, R28.H0_H0 ;  /* 0x2000001cff0b7230 */ /* 0x001fe20000004100 */
[----:B------:R-:W-:Y:S01]  /*0a30*/  MOV R246, R15 ;  /* 0x0000000f00f67202 */ /* 0x000fe20000000f00 */
[----:B------:R-:W-:Y:S01]  /*0a40*/  HADD2.F32 R251, -RZ, R251.H0_H0 ;  /* 0x200000fbfffb7230 */ /* 0x000fe20000004100 */
[----:B------:R-:W-:Y:S01]  /*0a50*/  SHF.R.U32.HI R245, RZ, 0x10, R15 ;  /* 0x00000010fff57819 */ /* 0x000fe2000001160f */
[----:B------:R-:W-:Y:S01]  /*0a60*/  HADD2.F32 R250, -RZ, R250.H0_H0 ;  /* 0x200000fafffa7230 */ /* 0x000fe20000004100 */
[----:B------:R-:W-:Y:S01]  /*0a70*/  STL [R1+0x20], R11 ;  /* 0x0000200b01007387 */ /* 0x000fe20000100800 */
[----:B------:R-:W-:Y:S01]  /*0a80*/  MOV R244, R16 ;  /* 0x0000001000f47202 */ /* 0x000fe20000000f00 */
[----:B------:R-:W-:Y:S01]  /*0a90*/  HADD2.F32 R249, -RZ, R249.H0_H0 ;  /* 0x200000f9fff97230 */ /* 0x000fe20000004100 */
[--C-:B------:R-:W-:Y:S01]  /*0aa0*/  SHF.R.U64 R243, R16, 0x10, R17.reuse ;  /* 0x0000001010f37819 */ /* 0x100fe20000001211 */
[----:B-1----:R-:W-:Y:S01]  /*0ab0*/  HADD2.F32 R0, -RZ, R25.H0_H0 ;  /* 0x20000019ff007230 */ /* 0x002fe20000004100 */
[----:B------:R0:W-:Y:S01]  /*0ac0*/  STL [R1+0x1c], R4 ;  /* 0x00001c0401007387 */ /* 0x0001e20000100800 */
[----:B------:R-:W-:Y:S01]  /*0ad0*/  MOV R242, R17 ;  /* 0x0000001100f27202 */ /* 0x000fe20000000f00 */
[----:B------:R-:W-:Y:S01]  /*0ae0*/  HADD2.F32 R248, -RZ, R248.H0_H0 ;  /* 0x200000f8fff87230 */ /* 0x000fe20000004100 */
[----:B------:R-:W-:Y:S01]  /*0af0*/  SHF.R.U32.HI R241, RZ, 0x10, R17 ;  /* 0x00000010fff17819 */ /* 0x000fe20000011611 */
[----:B------:R1:W-:Y:S01]  /*0b00*/  STL [R1+0x18], R0 ;  /* 0x0000180001007387 */ /* 0x0003e20000100800 */
[----:B------:R-:W-:Y:S01]  /*0b10*/  MOV R240, R18 ;  /* 0x0000001200f07202 */ /* 0x000fe20000000f00 */
[----:B------:R-:W-:Y:S01]  /*0b20*/  HADD2.F32 R247, -RZ, R247.H0_H0 ;  /* 0x200000f7fff77230 */ /* 0x000fe20000004100 */
[--C-:B------:R-:W-:Y:S01]  /*0b30*/  SHF.R.U64 R239, R18, 0x10, R19.reuse ;  /* 0x0000001012ef7819 */ /* 0x100fe20000001213 */
[----:B------:R2:W-:Y:S01]  /*0b40*/  STL [R1+0x14], R5 ;  /* 0x0000140501007387 */ /* 0x0005e20000100800 */
[----:B------:R-:W-:Y:S01]  /*0b50*/  MOV R238, R19 ;  /* 0x0000001300ee7202 */ /* 0x000fe20000000f00 */
[----:B0-----:R-:W-:Y:S01]  /*0b60*/  HADD2.F32 R4, -RZ, R24.H0_H0 ;  /* 0x20000018ff047230 */ /* 0x001fe20000004100 */
[----:B------:R-:W-:Y:S01]  /*0b70*/  SHF.R.U32.HI R237, RZ, 0x10, R19 ;  /* 0x00000010ffed7819 */ /* 0x000fe20000011613 */
[----:B------:R-:W-:Y:S01]  /*0b80*/  HADD2.F32 R246, -RZ, R246.H0_H0 ;  /* 0x200000f6fff67230 */ /* 0x000fe20000004100 */
[----:B------:R-:W-:Y:S01]  /*0b90*/  MOV R236, R20 ;  /* 0x0000001400ec7202 */ /* 0x000fe20000000f00 */
[----:B-1----:R-:W-:Y:S01]  /*0ba0*/  HADD2.F32 R0, -RZ, R7.H0_H0 ;  /* 0x20000007ff007230 */ /* 0x002fe20000004100 */
[----:B------:R0:W-:Y:S01]  /*0bb0*/  STL [R1+0x10], R4 ;  /* 0x0000100401007387 */ /* 0x0001e20000100800 */
[--C-:B------:R-:W-:Y:S01]  /*0bc0*/  SHF.R.U64 R235, R20, 0x10, R21.reuse ;  /* 0x0000001014eb7819 */ /* 0x100fe20000001215 */
[----:B------:R-:W-:Y:S01]  /*0bd0*/  HADD2.F32 R245, -RZ, R245.H0_H0 ;  /* 0x200000f5fff57230 */ /* 0x000fe20000004100 */
[----:B------:R-:W-:Y:S01]  /*0be0*/  MOV R234, R21 ;  /* 0x0000001500ea7202 */ /* 0x000fe20000000f00 */
[----:B--2---:R-:W-:Y:S01]  /*0bf0*/  HADD2.F32 R5, -RZ, R10.H0_H0 ;  /* 0x2000000aff057230 */ /* 0x004fe20000004100 */
[----:B------:R1:W-:Y:S01]  /*0c00*/  STL [R1+0xc], R0 ;  /* 0x00000c0001007387 */ /* 0x0003e20000100800 */
[----:B------:R-:W-:Y:S01]  /*0c10*/  SHF.R.U32.HI R233, RZ, 0x10, R21 ;  /* 0x00000010ffe97819 */ /* 0x000fe20000011615 */
[----:B------:R-:W-:Y:S01]  /*0c20*/  HADD2.F32 R244, -RZ, R244.H0_H0 ;  /* 0x200000f4fff47230 */ /* 0x000fe20000004100 */
[----:B------:R-:W-:Y:S01]  /*0c30*/  MOV R232, R22 ;  /* 0x0000001600e87202 */ /* 0x000fe20000000f00 */
[----:B------:R2:W-:Y:S01]  /*0c40*/  STL [R1+0x8], R5 ;  /* 0x0000080501007387 */ /* 0x0005e20000100800 */
[----:B0-----:R-:W-:Y:S01]  /*0c50*/  HADD2.F32 R4, -RZ, R8.H0_H0 ;  /* 0x20000008ff047230 */ /* 0x001fe20000004100 */
[--C-:B------:R-:W-:Y:S01]  /*0c60*/  SHF.R.U64 R231, R22, 0x10, R23.reuse ;  /* 0x0000001016e77819 */ /* 0x100fe20000001217 */
[----:B------:R-:W-:Y:S01]  /*0c70*/  HADD2.F32 R243, -RZ, R243.H0_H0 ;  /* 0x200000f3fff37230 */ /* 0x000fe20000004100 */
[----:B------:R-:W-:Y:S01]  /*0c80*/  MOV R230, R23 ;  /* 0x0000001700e67202 */ /* 0x000fe20000000f00 */
[----:B------:R-:W-:Y:S01]  /*0c90*/  HADD2.F32 R242, -RZ, R242.H0_H0 ;  /* 0x200000f2fff27230 */ /* 0x000fe20000004100 */
[----:B------:R2:W-:Y:S01]  /*0ca0*/  STL [R1+0x4], R4 ;  /* 0x0000040401007387 */ /* 0x0005e20000100800 */
[----:B-1----:R-:W-:Y:S01]  /*0cb0*/  HADD2.F32 R0, -RZ, R9.H0_H0 ;  /* 0x20000009ff007230 */ /* 0x002fe20000004100 */
[----:B------:R-:W-:Y:S01]  /*0cc0*/  SHF.R.U32.HI R229, RZ, 0x10, R23 ;  /* 0x00000010ffe57819 */ /* 0x000fe20000011617 */
[----:B------:R-:W-:Y:S01]  /*0cd0*/  HADD2.F32 R241, -RZ, R241.H0_H0 ;  /* 0x200000f1fff17230 */ /* 0x000fe20000004100 */
[----:B------:R-:W-:Y:S01]  /*0ce0*/  MOV R228, R26 ;  /* 0x0000001a00e47202 */ /* 0x000fe20000000f00 */
[----:B------:R-:W-:Y:S01]  /*0cf0*/  HADD2.F32 R240, -RZ, R240.H0_H0 ;  /* 0x200000f0fff07230 */ /* 0x000fe20000004100 */
[----:B------:R2:W-:Y:S01]  /*0d00*/  STL [R1], R0 ;  /* 0x0000000001007387 */ /* 0x0005e20000100800 */
[--C-:B------:R-:W-:Y:S01]  /*0d10*/  SHF.R.U64 R227, R26, 0x10, R27.reuse ;  /* 0x000000101ae37819 */ /* 0x100fe2000000121b */
[----:B------:R-:W-:Y:S01]  /*0d20*/  HADD2.F32 R239, -RZ, R239.H0_H0 ;  /* 0x200000efffef7230 */ /* 0x000fe20000004100 */
[----:B------:R-:W-:Y:S01]  /*0d30*/  MOV R226, R27 ;  /* 0x0000001b00e27202 */ /* 0x000fe20000000f00 */
[----:B------:R-:W-:Y:S01]  /*0d40*/  HADD2.F32 R238, -RZ, R238.H0_H0 ;  /* 0x200000eeffee7230 */ /* 0x000fe20000004100 */
[----:B------:R-:W-:Y:S01]  /*0d50*/  SHF.R.U32.HI R225, RZ, 0x10, R27 ;  /* 0x00000010ffe17819 */ /* 0x000fe2000001161b */
[----:B------:R-:W-:Y:S01]  /*0d60*/  HADD2.F32 R237, -RZ, R237.H0_H0 ;  /* 0x200000edffed7230 */ /* 0x000fe20000004100 */
[----:B------:R-:W-:Y:S01]  /*0d70*/  ISETP.NE.U32.AND P1, PT, RZ, UR6, PT ;  /* 0x00000006ff007c0c */ /* 0x000fe2000bf25070 */
[----:B------:R-:W-:Y:S01]  /*0d80*/  HADD2.F32 R236, -RZ, R236.H0_H0 ;  /* 0x200000ecffec7230 */ /* 0x000fe20000004100 */
[----:B------:R-:W-:Y:S01]  /*0d90*/  MOV R125, RZ ;  /* 0x000000ff007d7202 */ /* 0x000fe20000000f00 */
[----:B------:R-:W-:Y:S01]  /*0da0*/  HADD2.F32 R235, -RZ, R235.H0_H0 ;  /* 0x200000ebffeb7230 */ /* 0x000fe20000004100 */
[----:B------:R-:W-:Y:S01]  /*0db0*/  ISETP.NE.AND.EX P1, PT, RZ, UR7, PT, P1 ;  /* 0x00000007ff007c0c */ /* 0x000fe2000bf25310 */
[----:B------:R-:W-:-:S02]  /*0dc0*/  HADD2.F32 R234, -RZ, R234.H0_H0 ;  /* 0x200000eaffea7230 */ /* 0x000fc40000004100 */
[----:B------:R-:W-:Y:S02]  /*0dd0*/  HADD2.F32 R233, -RZ, R233.H0_H0 ;  /* 0x200000e9ffe97230 */ /* 0x000fe40000004100 */
[----:B------:R-:W-:Y:S02]  /*0de0*/  HADD2.F32 R232, -RZ, R232.H0_H0 ;  /* 0x200000e8ffe87230 */ /* 0x000fe40000004100 */
[----:B------:R-:W-:Y:S02]  /*0df0*/  HADD2.F32 R231, -RZ, R231.H0_H0 ;  /* 0x200000e7ffe77230 */ /* 0x000fe40000004100 */
[----:B------:R-:W-:Y:S02]  /*0e00*/  HADD2.F32 R230, -RZ, R230.H0_H0 ;  /* 0x200000e6ffe67230 */ /* 0x000fe40000004100 */
[----:B------:R-:W-:Y:S02]  /*0e10*/  HADD2.F32 R229, -RZ, R229.H0_H0 ;  /* 0x200000e5ffe57230 */ /* 0x000fe40000004100 */
[----:B------:R-:W-:-:S02]  /*0e20*/  HADD2.F32 R228, -RZ, R228.H0_H0 ;  /* 0x200000e4ffe47230 */ /* 0x000fc40000004100 */
[----:B------:R-:W-:Y:S02]  /*0e30*/  HADD2.F32 R227, -RZ, R227.H0_H0 ;  /* 0x200000e3ffe37230 */ /* 0x000fe40000004100 */
[----:B------:R-:W-:Y:S02]  /*0e40*/  HADD2.F32 R226, -RZ, R226.H0_H0 ;  /* 0x200000e2ffe27230 */ /* 0x000fe40000004100 */
[----:B--2---:R-:W-:-:S07]  /*0e50*/  HADD2.F32 R225, -RZ, R225.H0_H0 ;  /* 0x200000e1ffe17230 */ /* 0x004fce0000004100 */
.L_x_13070:
[----:B01234-:R-:W0:Y:S01]  /*0e60*/  LDC.64 R158, c[0x0][0x250] ;  /* 0x00009400ff9e7b82 */ /* 0x01fe220000000a00 */
[----:B------:R-:W-:Y:S02]  /*0e70*/  SHF.R.S32.HI R4, RZ, 0x1f, R2 ;  /* 0x0000001fff047819 */ /* 0x000fe40000011402 */
[----:B------:R-:W-:Y:S02]  /*0e80*/  MOV R5, 0x3f800000 ;  /* 0x3f80000000057802 */ /* 0x000fe40000000f00 */
[----:B------:R-:W-:-:S03]  /*0e90*/  LOP3.LUT P6, RZ, R3, 0x20, RZ, 0xc0, !PT ;  /* 0x0000002003ff7812 */ /* 0x000fc600078cc0ff */
[----:B------:R-:W1:Y:S01]  /*0ea0*/  @P1 LDC.64 R156, c[0x0][0x270] ;  /* 0x00009c00ff9c1b82 */ /* 0x000e620000000a00 */
[----:B0-----:R-:W-:-:S05]  /*0eb0*/  IMAD.WIDE R158, R2, 0x4, R158 ;  /* 0x00000004029e7825 */ /* 0x001fca00078e029e */
[----:B------:R-:W5:Y:S01]  /*0ec0*/  LDG.E R188, desc[UR4][R158.64] ;  /* 0x000000049ebc7981 */ /* 0x000f62000c1e1900 */
[----:B-1----:R-:W-:-:S04]  /*0ed0*/  @P1 LEA R156, P0, R2, R156, 0x2 ;  /* 0x0000009c029c1211 */ /* 0x002fc800078010ff */
[----:B------:R-:W-:Y:S01]  /*0ee0*/  @P1 LEA.HI.X R157, R2, R157, R4, 0x2, P0 ;  /* 0x0000009d029d1211 */ /* 0x000fe200000f1404 */
[----:B------:R-:W0:Y:S04]  /*0ef0*/  S2R R160, SR_TID.X ;  /* 0x0000000000a07919 */ /* 0x000e280000002100 */
[----:B------:R1:W5:Y:S02]  /*0f00*/  @P1 LDG.E R5, desc[UR4][R156.64] ;  /* 0x000000049c051981 */ /* 0x000364000c1e1900 */
[----:B-1----:R-:W1:Y:S01]  /*0f10*/  LDC.64 R156, c[0x0][0x258] ;  /* 0x00009600ff9c7b82 */ /* 0x002e620000000a00 */
[----:B------:R-:W-:-:S05]  /*0f20*/  MOV R223, UR13 ;  /* 0x0000000d00df7c02 */ /* 0x000fca0008000f00 */
[C---:B------:R-:W-:Y:S01]  /*0f30*/  IMAD R4, R2.reuse, R223, RZ ;  /* 0x000000df02047224 */ /* 0x040fe200078e02ff */
[----:B------:R-:W-:Y:S01]  /*0f40*/  BSSY B0, `(.L_x_13029) ;  /* 0x0000039000007945 */ /* 0x000fe20003800000 */
[----:B-1----:R-:W-:-:S05]  /*0f50*/  IMAD.WIDE R156, R2, 0x4, R156 ;  /* 0x00000004029c7825 */ /* 0x002fca00078e029c */
[----:B------:R1:W5:Y:S01]  /*0f60*/  LDG.E R21, desc[UR4][R156.64] ;  /* 0x000000049c157981 */ /* 0x000362000c1e1900 */
[----:B0-----:R-:W-:Y:S02]  /*0f70*/  LOP3.LUT R224, R160, 0x7f, RZ, 0xc0, !PT ;  /* 0x0000007fa0e07812 */ /* 0x001fe400078ec0ff */
[----:B-1----:R-:W-:-:S04]  /*0f80*/  SHF.R.S32.HI R156, RZ, 0x1f, R4 ;  /* 0x0000001fff9c7819 */ /* 0x002fc80000011404 */
[----:B------:R-:W-:-:S04]  /*0f90*/  LEA.HI R4, R156, R4, RZ, 0x2 ;  /* 0x000000049c047211 */ /* 0x000fc800078f10ff */
[----:B------:R-:W-:Y:S02]  /*0fa0*/  LEA.HI.SX32 R4, R4, R224, 0x1e ;  /* 0x000000e004047211 */ /* 0x000fe400078ff2ff */
[----:B------:R-:W-:Y:S02]  /*0fb0*/  CS2R R186, SRZ ;  /* 0x0000000000ba7805 */ /* 0x000fe4000001ff00 */
[----:B------:R-:W-:Y:S01]  /*0fc0*/  MOV R196, R4 ;  /* 0x0000000400c47202 */ /* 0x000fe20000000f00 */
[----:B------:R-:W-:Y:S06]  /*0fd0*/  @!P6 BRA `(.L_x_13030) ;  /* 0x0000000000bce947 */ /* 0x000fec0003800000 */
[----:B------:R-:W-:Y:S01]  /*0fe0*/  ISETP.NE.U32.AND P0, PT, RZ, UR8, PT ;  /* 0x00000008ff007c0c */ /* 0x000fe2000bf05070 */
[----:B------:R-:W0:Y:S01]  /*0ff0*/  LDC.U8 R162, c[0x0][0x2a0] ;  /* 0x0000a800ffa27b82 */ /* 0x000e220000000000 */
        /* <DEDUP_REMOVED lines=8> */
[----:B------:R-:W-:-:S04]  /*1080*/  LEA R160, P0, R4, UR10, 0x4 ;  /* 0x0000000a04a07c11 */ /* 0x000fc8000f8020ff */
[----:B------:R-:W-:Y:S02]  /*1090*/  LEA.HI.X R161, R4, UR11, RZ, 0x4, P0 ;  /* 0x0000000b04a17c11 */ /* 0x000fe400080f24ff */
[----:B0-----:R-:W-:Y:S01]  /*10a0*/  ISETP.NE.AND P0, PT, R162, RZ, PT ;  /* 0x000000ffa200720c */ /* 0x001fe20003f05270 */
[----:B-1----:R-:W0:Y:S03]  /*10b0*/  LDC.64 R156, c[0x0][0x2b8] ;  /* 0x0000ae00ff9c7b82 */ /* 0x002e260000000a00 */
[----:B------:R-:W2:Y:S01]  /*10c0*/  LDG.E.128 R160, desc[UR4][R160.64] ;  /* 0x00000004a0a07981 */ /* 0x000ea2000c1e1d00 */
[----:B0-----:R-:W-:-:S06]  /*10d0*/  IMAD.WIDE.U32 R156, R4, 0x10, R156 ;  /* 0x00000010049c7825 */ /* 0x001fcc00078e009c */
[----:B------:R-:W3:Y:S01]  /*10e0*/  LDG.E.128 R156, desc[UR4][R156.64] ;  /* 0x000000049c9c7981 */ /* 0x000ee2000c1e1d00 */
[----:B-----5:R-:W-:Y:S02]  /*10f0*/  FSEL R0, R188, RZ, !P0 ;  /* 0x000000ffbc007208 */ /* 0x020fe40004000000 */
[----:B------:R-:W-:-:S03]  /*1100*/  IADD3 R196, R4, 0x80, RZ ;  /* 0x0000008004c47810 */ /* 0x000fc60007ffe0ff */
[C---:B--2---:R-:W-:Y:S01]  /*1110*/  FADD.FTZ R160, -R0.reuse, R160 ;  /* 0x000000a000a07221 */ /* 0x044fe20000010100 */
[C---:B------:R-:W-:Y:S01]  /*1120*/  FADD.FTZ R161, -R0.reuse, R161 ;  /* 0x000000a100a17221 */ /* 0x040fe20000010100 */
[C---:B------:R-:W-:Y:S01]  /*1130*/  FADD.FTZ R162, -R0.reuse, R162 ;  /* 0x000000a200a27221 */ /* 0x040fe20000010100 */
[----:B------:R-:W-:Y:S01]  /*1140*/  FADD.FTZ R163, -R0, R163 ;  /* 0x000000a300a37221 */ /* 0x000fe20000010100 */
[C---:B------:R-:W-:Y:S01]  /*1150*/  FMUL.FTZ R0, R21.reuse, R160 ;  /* 0x000000a015007220 */ /* 0x040fe20000410000 */
[C---:B------:R-:W-:Y:S01]  /*1160*/  FMUL.FTZ R221, R21.reuse, R161 ;  /* 0x000000a115dd7220 */ /* 0x040fe20000410000 */
[----:B------:R-:W-:Y:S01]  /*1170*/  FMUL.FTZ R204, R21, R162 ;  /* 0x000000a215cc7220 */ /* 0x000fe20000410000 */
[----:B---3--:R-:W-:Y:S01]  /*1180*/  FMUL.FTZ R27, R203, R156 ;  /* 0x0000009ccb1b7220 */ /* 0x008fe20000410000 */
[----:B------:R-:W-:Y:S01]  /*1190*/  FADD.FTZ R84, R84, R156 ;  /* 0x0000009c54547221 */ /* 0x000fe20000010000 */
[----:B------:R-:W-:Y:S01]  /*11a0*/  FFMA.FTZ R124, R156, R0, R124 ;  /* 0x000000009c7c7223 */ /* 0x000fe2000001007c */
[----:B------:R-:W-:Y:S01]  /*11b0*/  FADD.FTZ R85, R85, R157 ;  /* 0x0000009d55557221 */ /* 0x000fe20000010000 */
[----:B------:R-:W-:Y:S01]  /*11c0*/  FFMA.FTZ R125, R157, R221, R125 ;  /* 0x000000dd9d7d7223 */ /* 0x000fe2000001007d */
[----:B------:R-:W-:Y:S01]  /*11d0*/  FMUL.FTZ R203, R169, R157 ;  /* 0x0000009da9cb7220 */ /* 0x000fe20000410000 */
[----:B------:R-:W-:Y:S01]  /*11e0*/  FADD.FTZ R157, RZ, R27 ;  /* 0x0000001bff9d7221 */ /* 0x000fe20000010000 */
[----:B------:R-:W-:Y:S01]  /*11f0*/  FFMA.FTZ R156, R0, R27, RZ ;  /* 0x0000001b009c7223 */ /* 0x000fe200000100ff */
[----:B----4-:R-:W-:-:S02]  /*1200*/  FMUL.FTZ R169, R168, R158 ;  /* 0x0000009ea8a97220 */ /* 0x010fc40000410000 */
        /* <DEDUP_REMOVED lines=12> */
.L_x_13030:
[----:B------:R-:W-:Y:S05]  /*12d0*/  BSYNC B0 ;  /* 0x0000000000007941 */ /* 0x000fea0003800000 */
.L_x_13029:
[----:B------:R-:W-:Y:S01]  /*12e0*/  LOP3.LUT P0, RZ, R3, 0x10, RZ, 0xc0, !PT ;  /* 0x0000001003ff7812 */ /* 0x000fe2000780c0ff */
[----:B------:R-:W-:-:S12]  /*12f0*/  BSSY B0, `(.L_x_13031) ;  /* 0x0000031000007945 */ /* 0x000fd80003800000 */
[----:B------:R-:W-:Y:S05]  /*1300*/  @!P0 BRA `(.L_x_13032) ;  /* 0x0000000000bc8947 */ /* 0x000fea0003800000 */
[----:B------:R-:W-:Y:S01]  /*1310*/  ISETP.NE.U32.AND P0, PT, RZ, UR8, PT ;  /* 0x00000008ff007c0c */ /* 0x000fe2000bf05070 */
[----:B------:R-:W0:Y:S01]  /*1320*/  LDC.U8 R158, c[0x0][0x2a0] ;  /* 0x0000a800ff9e7b82 */ /* 0x000e220000000000 */
[----:B------:R-:W2:Y:S02]  /*1330*/  LDL R178, [R1+0x1c] ;  /* 0x00001c0001b27983 */ /* 0x000ea40000100800 */
[----:B------:R-:W-:Y:S02]  /*1340*/  ISETP.NE.AND.EX P0, PT, RZ, UR9, PT, P0 ;  /* 0x00000009ff007c0c */ /* 0x000fe4000bf05300 */
[----:B------:R-:W3:Y:S03]  /*1350*/  LDL R167, [R1+0x18] ;  /* 0x0000180001a77983 */ /* 0x000ee60000100800 */
[----:B------:R-:W1:Y:S01]  /*1360*/  LDC.64 R160, c[0x0][0x2b8] ;  /* 0x0000ae00ffa07b82 */ /* 0x000e620000000a00 */
[----:B------:R-:W4:Y:S07]  /*1370*/  LDL R166, [R1+0x14] ;  /* 0x0000140001a67983 */ /* 0x000f2e0000100800 */
[----:B------:R-:W-:-:S04]  /*1380*/  @P0 LEA R156, P6, R196, UR8, 0x4 ;  /* 0x00000008c49c0c11 */ /* 0x000fc8000f8c20ff */
[----:B------:R-:W-:-:S05]  /*1390*/  @P0 LEA.HI.X R157, R196, UR9, RZ, 0x4, P6 ;  /* 0x00000009c49d0c11 */ /* 0x000fca000b0f24ff */
[----:B------:R0:W5:Y:S02]  /*13a0*/  @P0 LDG.E.128 R40, desc[UR4][R156.64] ;  /* 0x000000049c280981 */ /* 0x000164000c1e1d00 */
[----:B0-----:R-:W-:-:S04]  /*13b0*/  LEA R156, P0, R196, UR10, 0x4 ;  /* 0x0000000ac49c7c11 */ /* 0x001fc8000f8020ff */
[----:B------:R-:W-:Y:S02]  /*13c0*/  LEA.HI.X R157, R196, UR11, RZ, 0x4, P0 ;  /* 0x0000000bc49d7c11 */ /* 0x000fe400080f24ff */
[----:B------:R-:W-:-:S04]  /*13d0*/  ISETP.NE.AND P0, PT, R158, RZ, PT ;  /* 0x000000ff9e00720c */ /* 0x000fc80003f05270 */
[----:B------:R-:W2:Y:S01]  /*13e0*/  LDG.E.128 R156, desc[UR4][R156.64] ;  /* 0x000000049c9c7981 */ /* 0x000ea2000c1e1d00 */
[----:B-1----:R-:W-:-:S06]  /*13f0*/  IMAD.WIDE.U32 R160, R196, 0x10, R160 ;  /* 0x00000010c4a07825 */ /* 0x002fcc00078e00a0 */
[----:B------:R-:W3:Y:S01]  /*1400*/  LDG.E.128 R160, desc[UR4][R160.64] ;  /* 0x00000004a0a07981 */ /* 0x000ee2000c1e1d00 */
[----:B-----5:R-:W-:-:S05]  /*1410*/  FSEL R31, R188, RZ, !P0 ;  /* 0x000000ffbc1f7208 */ /* 0x020fca0004000000 */
[C---:B--2---:R-:W-:Y:S01]  /*1420*/  FADD.FTZ R156, -R31.reuse, R156 ;  /* 0x0000009c1f9c7221 */ /* 0x044fe20000010100 */
[C---:B------:R-:W-:Y:S01]  /*1430*/  FADD.FTZ R157, -R31.reuse, R157 ;  /* 0x0000009d1f9d7221 */ /* 0x040fe20000010100 */
[C---:B------:R-:W-:Y:S01]  /*1440*/  FADD.FTZ R158, -R31.reuse, R158 ;  /* 0x0000009e1f9e7221 */ /* 0x040fe20000010100 */
[----:B------:R-:W-:Y:S02]  /*1450*/  FADD.FTZ R159, -R31, R159 ;  /* 0x0000009f1f9f7221 */ /* 0x000fe40000010100 */
[----:B------:R-:W2:Y:S01]  /*1460*/  LDL R31, [R1+0x10] ;  /* 0x00001000011f7983 */ /* 0x000ea20000100800 */
[C---:B------:R-:W-:Y:S01]  /*1470*/  FMUL.FTZ R220, R21.reuse, R156 ;  /* 0x0000009c15dc7220 */ /* 0x040fe20000410000 */
[----:B---3--:R-:W-:Y:S01]  /*1480*/  FMUL.FTZ R198, R178, R160 ;  /* 0x000000a0b2c67220 */ /* 0x008fe20000410000 */
[----:B------:R-:W-:Y:S01]  /*1490*/  FMUL.FTZ R219, R21, R157 ;  /* 0x0000009d15db7220 */ /* 0x000fe20000410000 */
[----:B------:R-:W-:Y:S02]  /*14a0*/  FMUL.FTZ R178, R167, R161 ;  /* 0x000000a1a7b27220 */ /* 0x000fe40000410000 */
[----:B------:R-:W-:Y:S01]  /*14b0*/  FADD.FTZ R187, R187, R198 ;  /* 0x000000c6bbbb7221 */ /* 0x000fe20000010000 */
[----:B------:R-:W-:Y:S01]  /*14c0*/  FFMA.FTZ R186, R220, R198, R186 ;  /* 0x000000c6dcba7223 */ /* 0x000fe200000100ba */
[----:B------:R-:W-:Y:S01]  /*14d0*/  FMUL.FTZ R197, R21, R158 ;  /* 0x0000009e15c57220 */ /* 0x000fe20000410000 */
        /* <DEDUP_REMOVED lines=17> */
[----:B------:R-:W-:-:S07]  /*15f0*/  FFMA.FTZ R186, R166, R31, R186 ;  /* 0x0000001fa6ba7223 */ /* 0x000fce00000100ba */
.L_x_13032:
[----:B------:R-:W-:Y:S05]  /*1600*/  BSYNC B0 ;  /* 0x0000000000007941 */ /* 0x000fea0003800000 */
.L_x_13031:
[----:B------:R-:W-:Y:S01]  /*1610*/  LOP3.LUT P0, RZ, R3, 0x8, RZ, 0xc0, !PT ;  /* 0x0000000803ff7812 */ /* 0x000fe2000780c0ff */
[----:B------:R-:W-:-:S12]  /*1620*/  BSSY B0, `(.L_x_13033) ;  /* 0x0000031000007945 */ /* 0x000fd80003800000 */
[----:B------:R-:W-:Y:S05]  /*1630*/  @!P0 BRA `(.L_x_13034) ;  /* 0x0000000000bc8947 */ /* 0x000fea0003800000 */
[----:B------:R-:W-:Y:S01]  /*1640*/  ISETP.NE.U32.AND P0, PT, RZ, UR8, PT ;  /* 0x00000008ff007c0c */ /* 0x000fe2000bf05070 */
[----:B------:R-:W0:Y:S01]  /*1650*/  LDC.U8 R158, c[0x0][0x2a0] ;  /* 0x0000a800ff9e7b82 */ /* 0x000e220000000000 */
[----:B------:R-:W2:Y:S02]  /*1660*/  LDL R194, [R1+0xc] ;  /* 0x00000c0001c27983 */ /* 0x000ea40000100800 */
[----:B------:R-:W-:Y:S02]  /*1670*/  ISETP.NE.AND.EX P0, PT, RZ, UR9, PT, P0 ;  /* 0x00000009ff007c0c */ /* 0x000fe4000bf05300 */
[----:B------:R-:W3:Y:S04]  /*1680*/  LDL R177, [R1+0x8] ;  /* 0x0000080001b17983 */ /* 0x000ee80000100800 */
[----:B------:R-:W4:Y:S04]  /*1690*/  LDL R165, [R1+0x4] ;  /* 0x0000040001a57983 */ /* 0x000f280000100800 */
[----:B------:R-:W4:Y:S03]  /*16a0*/  LDL R164, [R1] ;  /* 0x0000000001a47983 */ /* 0x000f260000100800 */
        /* <DEDUP_REMOVED lines=13> */
[----:B------:R-:W-:-:S03]  /*1780*/  FADD.FTZ R161, -R28, R161 ;  /* 0x000000a11ca17221 */ /* 0x000fc60000010100 */
[C---:B------:R-:W-:Y:S01]  /*1790*/  FMUL.FTZ R218, R21.reuse, R160 ;  /* 0x000000a015da7220 */ /* 0x040fe20000410000 */
[C---:B------:R-:W-:Y:S01]  /*17a0*/  FADD.FTZ R162, -R28.reuse, R162 ;  /* 0x000000a21ca27221 */ /* 0x040fe20000010100 */
[----:B------:R-:W-:Y:S01]  /*17b0*/  FMUL.FTZ R217, R21, R161 ;  /* 0x000000a115d97220 */ /* 0x000fe20000410000 */
[----:B------:R-:W-:-:S04]  /*17c0*/  FADD.FTZ R28, -R28, R163 ;  /* 0x000000a31c1c7221 */ /* 0x000fc80000010100 */
[----:B------:R-:W-:Y:S01]  /*17d0*/  FMUL.FTZ R28, R21, R28 ;  /* 0x0000001c151c7220 */ /* 0x000fe20000410000 */
[----:B---3--:R-:W-:Y:S01]  /*17e0*/  FMUL.FTZ R195, R194, R156 ;  /* 0x0000009cc2c37220 */ /* 0x008fe20000410000 */
[----:B------:R-:W-:-:S03]  /*17f0*/  FMUL.FTZ R177, R177, R157 ;  /* 0x0000009db1b17220 */ /* 0x000fc60000410000 */
[----:B------:R-:W-:Y:S01]  /*1800*/  FADD.FTZ R187, R187, R195 ;  /* 0x000000c3bbbb7221 */ /* 0x000fe20000010000 */
[----:B------:R-:W-:Y:S01]  /*1810*/  FFMA.FTZ R186, R218, R195, R186 ;  /* 0x000000c3daba7223 */ /* 0x000fe200000100ba */
[----:B------:R-:W-:Y:S01]  /*1820*/  FMUL.FTZ R194, R21, R162 ;  /* 0x000000a215c27220 */ /* 0x000fe20000410000 */
[----:B----4-:R-:W-:Y:S01]  /*1830*/  FMUL.FTZ R165, R165, R158 ;  /* 0x0000009ea5a57220 */ /* 0x010fe20000410000 */
        /* <DEDUP_REMOVED lines=15> */
.L_x_13034:
[----:B------:R-:W-:Y:S05]  /*1930*/  BSYNC B0 ;  /* 0x0000000000007941 */ /* 0x000fea0003800000 */
.L_x_13033:
[----:B------:R-:W-:Y:S01]  /*1940*/  LOP3.LUT P0, RZ, R3, 0x4, RZ, 0xc0, !PT ;  /* 0x0000000403ff7812 */ /* 0x000fe2000780c0ff */
[----:B------:R-:W-:-:S12]  /*1950*/  BSSY B0, `(.L_x_13035) ;  /* 0x000002d000007945 */ /* 0x000fd80003800000 */
[----:B------:R-:W-:Y:S05]  /*1960*/  @!P0 BRA `(.L_x_13036) ;  /* 0x0000000000ac8947 */ /* 0x000fea0003800000 */
[----:B------:R-:W-:Y:S01]  /*1970*/  ISETP.NE.U32.AND P0, PT, RZ, UR8, PT ;  /* 0x00000008ff007c0c */ /* 0x000fe2000bf05070 */
[----:B------:R-:W0:Y:S03]  /*1980*/  LDC.U8 R158, c[0x0][0x2a0] ;  /* 0x0000a800ff9e7b82 */ /* 0x000e260000000000 */
[----:B------:R-:W-:-:S13]  /*1990*/  ISETP.NE.AND.EX P0, PT, RZ, UR9, PT, P0 ;  /* 0x00000009ff007c0c */ /* 0x000fda000bf05300 */
        /* <DEDUP_REMOVED lines=8> */
[----:B-----5:R-:W-:Y:S01]  /*1a20*/  FSEL R7, R188, RZ, !P0 ;  /* 0x000000ffbc077208 */ /* 0x020fe20004000000 */
[----:B0-----:R-:W-:-:S06]  /*1a30*/  IMAD.WIDE.U32 R156, R196, 0x10, R156 ;  /* 0x00000010c49c7825 */ /* 0x001fcc00078e009c */
[----:B------:R-:W3:Y:S01]  /*1a40*/  LDG.E.128 R156, desc[UR4][R156.64] ;  /* 0x000000049c9c7981 */ /* 0x000ee2000c1e1d00 */
[----:B------:R-:W-:Y:S01]  /*1a50*/  IADD3 R196, R196, 0x80, RZ ;  /* 0x00000080c4c47810 */ /* 0x000fe20007ffe0ff */
[C---:B--2---:R-:W-:Y:S01]  /*1a60*/  FADD.FTZ R160, -R7.reuse, R160 ;  /* 0x000000a007a07221 */ /* 0x044fe20000010100 */
[----:B------:R-:W-:-:S03]  /*1a70*/  FADD.FTZ R161, -R7, R161 ;  /* 0x000000a107a17221 */ /* 0x000fc60000010100 */
[----:B------:R-:W-:Y:S01]  /*1a80*/  FMUL.FTZ R216, R21, R160 ;  /* 0x000000a015d87220 */ /* 0x000fe20000410000 */
[----:B------:R-:W-:Y:S01]  /*1a90*/  FADD.FTZ R162, -R7, R162 ;  /* 0x000000a207a27221 */ /* 0x000fe20000010100 */
[----:B------:R-:W-:Y:S01]  /*1aa0*/  FMUL.FTZ R215, R21, R161 ;  /* 0x000000a115d77220 */ /* 0x000fe20000410000 */
[----:B------:R-:W-:Y:S02]  /*1ab0*/  FADD.FTZ R8, -R7, R163 ;  /* 0x000000a307087221 */ /* 0x000fe40000010100 */
[C---:B------:R-:W-:Y:S02]  /*1ac0*/  FMUL.FTZ R192, R21.reuse, R162 ;  /* 0x000000a215c07220 */ /* 0x040fe40000410000 */
[----:B------:R-:W-:Y:S01]  /*1ad0*/  FMUL.FTZ R8, R21, R8 ;  /* 0x0000000815087220 */ /* 0x000fe20000410000 */
[----:B---3--:R-:W-:Y:S01]  /*1ae0*/  FMUL.FTZ R193, R252, R156 ;  /* 0x0000009cfcc17220 */ /* 0x008fe20000410000 */
[----:B------:R-:W-:-:S03]  /*1af0*/  FMUL.FTZ R176, R251, R157 ;  /* 0x0000009dfbb07220 */ /* 0x000fc60000410000 */
        /* <DEDUP_REMOVED lines=18> */
.L_x_13036:
[----:B------:R-:W-:Y:S05]  /*1c20*/  BSYNC B0 ;  /* 0x0000000000007941 */ /* 0x000fea0003800000 */
.L_x_13035:
        /* <DEDUP_REMOVED lines=46> */
.L_x_13038:
[----:B------:R-:W-:Y:S05]  /*1f10*/  BSYNC B0 ;  /* 0x0000000000007941 */ /* 0x000fea0003800000 */
.L_x_13037:
[----:B------:R-:W-:Y:S04]  /*1f20*/  BSSY B0, `(.L_x_13039) ;  /* 0x000002d000007945 */ /* 0x000fe80003800000 */
        /* <DEDUP_REMOVED lines=44> */
.L_x_13040:
[----:B------:R-:W-:Y:S05]  /*21f0*/  BSYNC B0 ;  /* 0x0000000000007941 */ /* 0x000fea0003800000 */
.L_x_13039:
        /* <DEDUP_REMOVED lines=45> */
.L_x_13042:
[----:B------:R-:W-:Y:S05]  /*24d0*/  BSYNC B0 ;  /* 0x0000000000007941 */ /* 0x000fea0003800000 */
.L_x_13041:
        /* <DEDUP_REMOVED lines=45> */
.L_x_13044:
[----:B------:R-:W-:Y:S05]  /*27b0*/  BSYNC B0 ;  /* 0x0000000000007941 */ /* 0x000fea0003800000 */
.L_x_13043:
        /* <DEDUP_REMOVED lines=45> */
.L_x_13046:
[----:B------:R-:W-:Y:S05]  /*2a90*/  BSYNC B0 ;  /* 0x0000000000007941 */ /* 0x000fea0003800000 */
.L_x_13045:
        /* <DEDUP_REMOVED lines=9> */
[----:B0-----:R-:W-:-:S04]  /*2b30*/  ISETP.NE.AND P0, PT, R158, RZ, PT ;  /* 0x000000ff9e00720c */ /* 0x001fc80003f05270 */
[----:B-----5:R-:W-:Y:S02]  /*2b40*/  FSEL R188, R188, RZ, !P0 ;  /* 0x000000ffbcbc7208 */ /* 0x020fe40004000000 */
[C---:B------:R-:W-:Y:S01]  /*2b50*/  LEA R160, P0, R196.reuse, UR10, 0x4 ;  /* 0x0000000ac4a07c11 */ /* 0x040fe2000f8020ff */
[----:B-1----:R-:W0:Y:S03]  /*2b60*/  LDC.64 R156, c[0x0][0x2b8] ;  /* 0x0000ae00ff9c7b82 */ /* 0x002e260000000a00 */
[----:B------:R-:W-:-:S06]  /*2b70*/  LEA.HI.X R161, R196, UR11, RZ, 0x4, P0 ;  /* 0x0000000bc4a17c11 */ /* 0x000fcc00080f24ff */
[----:B------:R-:W2:Y:S01]  /*2b80*/  LDG.E.128 R160, desc[UR4][R160.64] ;  /* 0x00000004a0a07981 */ /* 0x000ea2000c1e1d00 */
[----:B0-----:R-:W-:-:S06]  /*2b90*/  IMAD.WIDE.U32 R156, R196, 0x10, R156 ;  /* 0x00000010c49c7825 */ /* 0x001fcc00078e009c */
[----:B------:R-:W3:Y:S01]  /*2ba0*/  LDG.E.128 R156, desc[UR4][R156.64] ;  /* 0x000000049c9c7981 */ /* 0x000ee2000c1e1d00 */
[C---:B--2---:R-:W-:Y:S01]  /*2bb0*/  FADD.FTZ R160, -R188.reuse, R160 ;  /* 0x000000a0bca07221 */ /* 0x044fe20000010100 */
[----:B------:R-:W-:-:S03]  /*2bc0*/  FADD.FTZ R161, -R188, R161 ;  /* 0x000000a1bca17221 */ /* 0x000fc60000010100 */
[C---:B------:R-:W-:Y:S01]  /*2bd0*/  FMUL.FTZ R202, R21.reuse, R160 ;  /* 0x000000a015ca7220 */ /* 0x040fe20000410000 */
[C---:B------:R-:W-:Y:S01]  /*2be0*/  FADD.FTZ R162, -R188.reuse, R162 ;  /* 0x000000a2bca27221 */ /* 0x040fe20000010100 */
[C---:B------:R-:W-:Y:S01]  /*2bf0*/  FMUL.FTZ R201, R21.reuse, R161 ;  /* 0x000000a115c97220 */ /* 0x040fe20000410000 */
        /* <DEDUP_REMOVED lines=23> */
.L_x_13048:
[----:B------:R-:W-:Y:S05]  /*2d70*/  BSYNC B0 ;  /* 0x0000000000007941 */ /* 0x000fea0003800000 */
.L_x_13047:
[----:B------:R-:W0:Y:S01]  /*2d80*/  S2R R196, SR_TID.X ;  /* 0x0000000000c47919 */ /* 0x000e220000002100 */
[----:B------:R-:W-:Y:S01]  /*2d90*/  LOP3.LUT P0, RZ, R222, 0xff, RZ, 0xc0, !PT ;  /* 0x000000ffdeff7812 */ /* 0x000fe2000780c0ff */
[----:B------:R-:W-:Y:S01]  /*2da0*/  UMOV UR6, 0xffffffff ;  /* 0xffffffff00067882 */ /* 0x000fe20000000000 */
[----:B------:R-:W-:Y:S02]  /*2db0*/  LOP3.LUT R3, R3, 0xfffffffe, RZ, 0xc0, !PT ;  /* 0xfffffffe03037812 */ /* 0x000fe400078ec0ff */
[----:B0-----:R-:W-:Y:S02]  /*2dc0*/  LOP3.LUT P6, RZ, R196, 0x1f, RZ, 0xc0, !PT ;  /* 0x0000001fc4ff7812 */ /* 0x001fe400078cc0ff */
[----:B-----5:R-:W-:-:S04]  /*2dd0*/  SHF.R.U32.HI R188, RZ, 0x5, R196 ;  /* 0x00000005ffbc7819 */ /* 0x020fc800000116c4 */
[----:B------:R-:W-:-:S04]  /*2de0*/  LOP3.LUT R158, R188, 0x7fffffc, RZ, 0xc0, !PT ;  /* 0x07fffffcbc9e7812 */ /* 0x000fc800078ec0ff */
[----:B------:R-:W-:-:S03]  /*2df0*/  @!P0 IADD3 R158, R158, 0x4, RZ ;  /* 0x000000049e9e8810 */ /* 0x000fc60007ffe0ff */
[----:B------:R-:W-:Y:S01]  /*2e00*/  @P6 LOP3.LUT R3, R3, 0x1, RZ, 0xfc, !PT ;  /* 0x0000000103036812 */ /* 0x000fe200078efcff */
        /* <DEDUP_REMOVED lines=19> */
.L_x_13081:
[----:B------:R-:W2:Y:S01]  /*2f40*/  S2R R160, SR_CgaCtaId ;  /* 0x0000000000a07919 */ /* 0x000ea20000008800 */
[----:B------:R-:W-:Y:S01]  /*2f50*/  LOP3.LUT R3, R3, 0xffffff7f, RZ, 0xc0, !PT ;  /* 0xffffff7f03037812 */ /* 0x000fe200078ec0ff */
[----:B0-----:R-:W-:Y:S01]  /*2f60*/  FADD.FTZ R157, R161, R157 ;  /* 0x0000009da19d7221 */ /* 0x001fe20000010000 */
[----:B-1----:R-:W-:Y:S01]  /*2f70*/  MOV R161, 0x400 ;  /* 0x0000040000a17802 */ /* 0x002fe20000000f00 */
[----:B------:R-:W-:Y:S01]  /*2f80*/  FADD.FTZ R156, R162, R186 ;  /* 0x000000baa29c7221 */ /* 0x000fe20000010000 */
[----:B------:R-:W-:Y:S01]  /*2f90*/  @P0 LOP3.LUT R3, R3, 0x80, RZ, 0xfc, !PT ;  /* 0x0000008003030812 */ /* 0x000fe200078efcff */
[----:B------:R-:W-:Y:S05]  /*2fa0*/  WARPSYNC.ALL ;  /* 0x0000000000007948 */ /* 0x000fea0003800000 */
[----:B------:R-:W-:Y:S01]  /*2fb0*/  LOP3.LUT P0, RZ, R196, 0x1f, RZ, 0xc0, !PT ;  /* 0x0000001fc4ff7812 */ /* 0x000fe2000780c0ff */
[----:B------:R-:W-:Y:S01]  /*2fc0*/  BSSY B0, `(.L_x_13050) ;  /* 0x000003d000007945 */ /* 0x000fe20003800000 */
[----:B------:R-:W0:Y:S01]  /*2fd0*/  LDC.U8 R196, c[0x0][0x2a0] ;  /* 0x0000a800ffc47b82 */ /* 0x000e220000000000 */
[----:B------:R-:W-:-:S10]  /*2fe0*/  LOP3.LUT P6, RZ, R3, 0x20, RZ, 0xc0, !PT ;  /* 0x0000002003ff7812 */ /* 0x000fd400078cc0ff */
[----:B------:R-:W-:-:S04]  /*2ff0*/  @!P0 LOP3.LUT R159, R188, 0x3, RZ, 0xc0, !PT ;  /* 0x00000003bc9f8812 */ /* 0x000fc800078ec0ff */
[----:B------:R-:W-:Y:S02]  /*3000*/  @!P0 IADD3 R159, R158, R159, RZ ;  /* 0x0000009f9e9f8210 */ /* 0x000fe40007ffe0ff */
[----:B--2---:R-:W-:-:S04]  /*3010*/  LEA R161, R160, R161, 0x18 ;  /* 0x000000a1a0a17211 */ /* 0x004fc800078ec0ff */
[-C--:B------:R-:W-:Y:S02]  /*3020*/  @!P0 LEA R159, R159, R161.reuse, 0x3 ;  /* 0x000000a19f9f8211 */ /* 0x080fe400078e18ff */
[----:B------:R-:W-:-:S03]  /*3030*/  LEA R161, R158, R161, 0x3 ;  /* 0x000000a19ea17211 */ /* 0x000fc600078e18ff */
[----:B------:R-:W-:Y:S01]  /*3040*/  @!P0 STS.64 [R159+0x5000], R156 ;  /* 0x0050009c9f008388 */ /* 0x000fe20000000a00 */
[----:B------:R-:W-:Y:S01]  /*3050*/  BAR.SYNC.DEFER_BLOCKING 0x0 ;  /* 0x0000000000007b1d */ /* 0x000fe20000010000 */
[----:B------:R-:W-:-:S05]  /*3060*/  LOP3.LUT P0, RZ, R3, 0x80, RZ, 0xc0, !PT ;  /* 0x0000008003ff7812 */ /* 0x000fca000780c0ff */
        /* <DEDUP_REMOVED lines=11> */
[----:B------:R-:W-:Y:S01]  /*3120*/  FMUL.FTZ R163, R157, UR12 ;  /* 0x0000000c9da37c20 */ /* 0x000fe20008410000 */
[----:B0-----:R-:W-:Y:S06]  /*3130*/  @!P6 BRA `(.L_x_13051) ;  /* 0x000000000094e947 */ /* 0x001fec0003800000 */
[----:B------:R-:W-:Y:S01]  /*3140*/  ISETP.NE.AND P6, PT, R196, RZ, PT ;  /* 0x000000ffc400720c */ /* 0x000fe20003fc5270 */
[----:B------:R-:W0:Y:S03]  /*3150*/  LDC.64 R160, c[0x0][0x2f8] ;  /* 0x0000be00ffa07b82 */ /* 0x000e260000000a00 */
[----:B------:R-:W-:Y:S02]  /*3160*/  FSEL R159, R162, RZ, !P6 ;  /* 0x000000ffa29f7208 */ /* 0x000fe40007000000 */
[----:B------:R-:W-:-:S03]  /*3170*/  ISETP.NE.U32.AND P6, PT, RZ, UR8, PT ;  /* 0x00000008ff007c0c */ /* 0x000fc6000bfc5070 */
        /* <DEDUP_REMOVED lines=12> */
[----:B------:R-:W-:-:S02]  /*3240*/  FMUL.FTZ R159, R21, R159 ;  /* 0x0000009f159f7220 */ /* 0x000fc40000410000 */
[----:B------:R-:W-:Y:S01]  /*3250*/  @P6 FADD.FTZ R187, R44, R187 ;  /* 0x000000bb2cbb6221 */ /* 0x000fe20000010000 */
[----:B------:R-:W-:Y:S01]  /*3260*/  @P6 FADD.FTZ R186, R45, R186 ;  /* 0x000000ba2dba6221 */ /* 0x000fe20000010000 */
[----:B------:R-:W-:Y:S01]  /*3270*/  @P6 FADD.FTZ R158, R46, R158 ;  /* 0x0000009e2e9e6221 */ /* 0x000fe20000010000 */
[----:B------:R-:W-:Y:S01]  /*3280*/  @P6 FADD.FTZ R159, R47, R159 ;  /* 0x0000009f2f9f6221 */ /* 0x000fe20000010000 */
[----:B------:R-:W-:Y:S01]  /*3290*/  ISETP.NE.U32.AND P6, PT, RZ, UR14, PT ;  /* 0x0000000eff007c0c */ /* 0x000fe2000bfc5070 */
[----:B0-----:R-:W-:-:S03]  /*32a0*/  IMAD.WIDE.U32 R160, R4, 0x10, R160 ;  /* 0x0000001004a07825 */ /* 0x001fc600078e00a0 */
[----:B------:R-:W-:-:S04]  /*32b0*/  ISETP.NE.AND.EX P6, PT, RZ, UR15, PT, P6 ;  /* 0x0000000fff007c0c */ /* 0x000fc8000bfc5360 */
[----:B------:R-:W-:Y:S02]  /*32c0*/  SEL R152, R187, R152, P6 ;  /* 0x00000098bb987207 */ /* 0x000fe40003000000 */
[----:B------:R-:W-:Y:S02]  /*32d0*/  SEL R153, R186, R153, P6 ;  /* 0x00000099ba997207 */ /* 0x000fe40003000000 */
[C---:B------:R-:W-:Y:S01]  /*32e0*/  SEL R154, R158.reuse, R154, P6 ;  /* 0x0000009a9e9a7207 */ /* 0x040fe20003000000 */
[----:B------:R-:W-:Y:S01]  /*32f0*/  FMUL.FTZ R158, R158, R5 ;  /* 0x000000059e9e7220 */ /* 0x000fe20000410000 */
[C---:B------:R-:W-:Y:S01]  /*3300*/  SEL R155, R159.reuse, R155, P6 ;  /* 0x0000009b9f9b7207 */ /* 0x040fe20003000000 */
[----:B------:R-:W-:Y:S02]  /*3310*/  FMUL.FTZ R159, R159, R5 ;  /* 0x000000059f9f7220 */ /* 0x000fe40000410000 */
[----:B------:R-:W0:Y:S02]  /*3320*/  @P6 LDC.64 R156, c[0x0][0x308] ;  /* 0x0000c200ff9c6b82 */ /* 0x000e240000000a00 */
[C---:B0-----:R-:W-:Y:S01]  /*3330*/  @P6 IMAD.WIDE.U32 R156, R4.reuse, 0x10, R156 ;  /* 0x00000010049c6825 */ /* 0x041fe200078e009c */
[----:B------:R-:W-:-:S04]  /*3340*/  IADD3 R4, R4, 0x80, RZ ;  /* 0x0000008004047810 */ /* 0x000fc80007ffe0ff */
[----:B------:R0:W-:Y:S02]  /*3350*/  @P6 STG.E.128 desc[UR4][R156.64], R152 ;  /* 0x000000989c006986 */ /* 0x0001e4000c101d04 */
[-C--:B0-----:R-:W-:Y:S01]  /*3360*/  FMUL.FTZ R156, R187, R5.reuse ;  /* 0x00000005bb9c7220 */ /* 0x081fe20000410000 */
[----:B------:R-:W-:-:S05]  /*3370*/  FMUL.FTZ R157, R186, R5 ;  /* 0x00000005ba9d7220 */ /* 0x000fca0000410000 */
[----:B------:R0:W-:Y:S02]  /*3380*/  STG.E.128 desc[UR4][R160.64], R156 ;  /* 0x0000009ca0007986 */ /* 0x0001e4000c101d04 */
.L_x_13051:
[----:B------:R-:W-:Y:S05]  /*3390*/  BSYNC B0 ;  /* 0x0000000000007941 */ /* 0x000fea0003800000 */
.L_x_13050:
[----:B------:R-:W-:Y:S01]  /*33a0*/  LOP3.LUT P6, RZ, R3, 0x10, RZ, 0xc0, !PT ;  /* 0x0000001003ff7812 */ /* 0x000fe200078cc0ff */
[----:B------:R-:W-:-:S12]  /*33b0*/  BSSY B0, `(.L_x_13052) ;  /* 0x0000027000007945 */ /* 0x000fd80003800000 */
[----:B------:R-:W-:Y:S05]  /*33c0*/  @!P6 BRA `(.L_x_13053) ;  /* 0x000000000094e947 */ /* 0x000fea0003800000 */
[----:B------:R-:W-:Y:S01]  /*33d0*/  ISETP.NE.AND P6, PT, R196, RZ, PT ;  /* 0x000000ffc400720c */ /* 0x000fe20003fc5270 */
[----:B0-----:R-:W0:Y:S03]  /*33e0*/  LDC.64 R160, c[0x0][0x2f8] ;  /* 0x0000be00ffa07b82 */ /* 0x001e260000000a00 */
        /* <DEDUP_REMOVED lines=35> */
.L_x_13053:
[----:B------:R-:W-:Y:S05]  /*3620*/  BSYNC B0 ;  /* 0x0000000000007941 */ /* 0x000fea0003800000 */
.L_x_13052:
[----:B------:R-:W-:Y:S01]  /*3630*/  LOP3.LUT P6, RZ, R3, 0x8, RZ, 0xc0, !PT ;  /* 0x0000000803ff7812 */ /* 0x000fe200078cc0ff */
[----:B------:R-:W-:-:S12]  /*3640*/  BSSY B0, `(.L_x_13054) ;  /* 0x0000027000007945 */ /* 0x000fd80003800000 */
[----:B------:R-:W-:Y:S05]  /*3650*/  @!P6 BRA `(.L_x_13055) ;  /* 0x000000000094e947 */ /* 0x000fea0003800000 */
[----:B------:R-:W-:Y:S01]  /*3660*/  ISETP.NE.AND P6, PT, R196, RZ, PT ;  /* 0x000000ffc400720c */ /* 0x000fe20003fc5270 */
[----:B01----:R-:W0:Y:S03]  /*3670*/  LDC.64 R160, c[0x0][0x2f8] ;  /* 0x0000be00ffa07b82 */ /* 0x003e260000000a00 */
        /* <DEDUP_REMOVED lines=35> */
.L_x_13055:
[----:B------:R-:W-:Y:S05]  /*38b0*/  BSYNC B0 ;  /* 0x0000000000007941 */ /* 0x000fea0003800000 */
.L_x_13054:
[----:B------:R-:W-:Y:S01]  /*38c0*/  LOP3.LUT P6, RZ, R3, 0x4, RZ, 0xc0, !PT ;  /* 0x0000000403ff7812 */ /* 0x000fe200078cc0ff */
[----:B------:R-:W-:-:S12]  /*38d0*/  BSSY B0, `(.L_x_13056) ;  /* 0x0000027000007945 */ /* 0x000fd80003800000 */
[----:B------:R-:W-:Y:S05]  /*38e0*/  @!P6 BRA `(.L_x_13057) ;  /* 0x000000000094e947 */ /* 0x000fea0003800000 */
[----:B------:R-:W-:Y:S01]  /*38f0*/  ISETP.NE.AND P6, PT, R196, RZ, PT ;  /* 0x000000ffc400720c */ /* 0x000fe20003fc5270 */
[----:B012---:R-:W0:Y:S03]  /*3900*/  LDC.64 R160, c[0x0][0x2f8] ;  /* 0x0000be00ffa07b82 */ /* 0x007e260000000a00 */
        /* <DEDUP_REMOVED lines=35> */
.L_x_13057:
[----:B------:R-:W-:Y:S05]  /*3b40*/  BSYNC B0 ;  /* 0x0000000000007941 */ /* 0x000fea0003800000 */
.L_x_13056:
[----:B------:R-:W-:Y:S01]  /*3b50*/  LOP3.LUT P6, RZ, R3, 0x2, RZ, 0xc0, !PT ;  /* 0x0000000203ff7812 */ /* 0x000fe200078cc0ff */
[----:B------:R-:W-:-:S12]  /*3b60*/  BSSY B0, `(.L_x_13058) ;  /* 0x0000027000007945 */ /* 0x000fd80003800000 */
[----:B------:R-:W-:Y:S05]  /*3b70*/  @!P6 BRA `(.L_x_13059) ;  /* 0x000000000094e947 */ /* 0x000fea0003800000 */
[----:B------:R-:W-:Y:S01]  /*3b80*/  ISETP.NE.AND P6, PT, R196, RZ, PT ;  /* 0x000000ffc400720c */ /* 0x000fe20003fc5270 */
[----:B0123--:R-:W0:Y:S03]  /*3b90*/  LDC.64 R160, c[0x0][0x2f8] ;  /* 0x0000be00ffa07b82 */ /* 0x00fe260000000a00 */
        /* <DEDUP_REMOVED lines=35> */
.L_x_13059:
[----:B------:R-:W-:Y:S05]  /*3dd0*/  BSYNC B0 ;  /* 0x0000000000007941 */ /* 0x000fea0003800000 */
.L_x_13058:
[----:B------:R-:W-:Y:S04]  /*3de0*/  BSSY B0, `(.L_x_13060) ;  /* 0x0000027000007945 */ /* 0x000fe80003800000 */
[----:B------:R-:W-:Y:S05]  /*3df0*/  @!P5 BRA `(.L_x_13061) ;  /* 0x000000000094d947 */ /* 0x000fea0003800000 */
[----:B------:R-:W-:Y:S01]  /*3e00*/  ISETP.NE.AND P6, PT, R196, RZ, PT ;  /* 0x000000ffc400720c */ /* 0x000fe20003fc5270 */
[----:B01234-:R-:W0:Y:S03]  /*3e10*/  LDC.64 R160, c[0x0][0x2f8] ;  /* 0x0000be00ffa07b82 */ /* 0x01fe260000000a00 */
        /* <DEDUP_REMOVED lines=35> */
.L_x_13061:
[----:B------:R-:W-:Y:S05]  /*4050*/  BSYNC B0 ;  /* 0x0000000000007941 */ /* 0x000fea0003800000 */
.L_x_13060:
        /* <DEDUP_REMOVED lines=39> */
.L_x_13063:
[----:B------:R-:W-:Y:S05]  /*42d0*/  BSYNC B0 ;  /* 0x0000000000007941 */ /* 0x000fea0003800000 */
.L_x_13062:
        /* <DEDUP_REMOVED lines=39> */
.L_x_13065:
[----:B------:R-:W-:Y:S05]  /*4550*/  BSYNC B0 ;  /* 0x0000000000007941 */ /* 0x000fea0003800000 */
.L_x_13064:
        /* <DEDUP_REMOVED lines=39> */
.L_x_13067:
[----:B------:R-:W-:Y:S05]  /*47d0*/  BSYNC B0 ;  /* 0x0000000000007941 */ /* 0x000fea0003800000 */
.L_x_13066:
[----:B------:R-:W-:Y:S01]  /*47e0*/  LOP3.LUT P6, RZ, R3, 0x40, RZ, 0xc0, !PT ;  /* 0x0000004003ff7812 */ /* 0x000fe200078cc0ff */
[----:B------:R-:W-:-:S12]  /*47f0*/  BSSY B0, `(.L_x_13068) ;  /* 0x0000026000007945 */ /* 0x000fd80003800000 */
[----:B------:R-:W-:Y:S05]  /*4800*/  @!P6 BRA `(.L_x_13069) ;  /* 0x000000000090e947 */ /* 0x000fea0003800000 */
[----:B------:R-:W-:-:S04]  /*4810*/  ISETP.NE.AND P6, PT, R196, RZ, PT ;  /* 0x000000ffc400720c */ /* 0x000fc80003fc5270 */
[----:B01234-:R-:W-:Y:S02]  /*4820*/  FSEL R159, R162, RZ, !P6 ;  /* 0x000000ffa29f7208 */ /* 0x01ffe40007000000 */
        /* <DEDUP_REMOVED lines=18> */
[----:B------:R-:W-:-:S03]  /*4950*/  ISETP.NE.U32.AND P6, PT, RZ, UR14, PT ;  /* 0x0000000eff007c0c */ /* 0x000fc6000bfc5070 */
[----:B------:R-:W-:Y:S01]  /*4960*/  FMUL.FTZ R159, R21, R5 ;  /* 0x00000005159f7220 */ /* 0x000fe20000410000 */
[----:B------:R-:W-:-:S04]  /*4970*/  ISETP.NE.AND.EX P6, PT, RZ, UR15, PT, P6 ;  /* 0x0000000fff007c0c */ /* 0x000fc8000bfc5360 */
[C---:B------:R-:W-:Y:S01]  /*4980*/  SEL R152, R156.reuse, R152, P6 ;  /* 0x000000989c987207 */ /* 0x040fe20003000000 */
[----:B------:R-:W-:Y:S01]  /*4990*/  FMUL.FTZ R156, R156, R5 ;  /* 0x000000059c9c7220 */ /* 0x000fe20000410000 */
[C---:B------:R-:W-:Y:S01]  /*49a0*/  SEL R153, R157.reuse, R153, P6 ;  /* 0x000000999d997207 */ /* 0x040fe20003000000 */
[-C--:B------:R-:W-:Y:S01]  /*49b0*/  FMUL.FTZ R157, R157, R5.reuse ;  /* 0x000000059d9d7220 */ /* 0x080fe20000410000 */
[C---:B------:R-:W-:Y:S01]  /*49c0*/  SEL R154, R158.reuse, R154, P6 ;  /* 0x0000009a9e9a7207 */ /* 0x040fe20003000000 */
[----:B------:R-:W-:Y:S01]  /*49d0*/  FMUL.FTZ R158, R158, R5 ;  /* 0x000000059e9e7220 */ /* 0x000fe20000410000 */
[----:B------:R-:W-:-:S03]  /*49e0*/  SEL R155, R21, R155, P6 ;  /* 0x0000009b159b7207 */ /* 0x000fc60003000000 */
[----:B------:R-:W0:Y:S02]  /*49f0*/  @P6 LDC.64 R160, c[0x0][0x308] ;  /* 0x0000c200ffa06b82 */ /* 0x000e240000000a00 */
[----:B0-----:R-:W-:-:S05]  /*4a00*/  @P6 IMAD.WIDE.U32 R160, R4, 0x10, R160 ;  /* 0x0000001004a06825 */ /* 0x001fca00078e00a0 */
[----:B------:R0:W-:Y:S02]  /*4a10*/  @P6 STG.E.128 desc[UR4][R160.64], R152 ;  /* 0x00000098a0006986 */ /* 0x0001e4000c101d04 */
[----:B0-----:R-:W0:Y:S02]  /*4a20*/  LDC.64 R160, c[0x0][0x2f8] ;  /* 0x0000be00ffa07b82 */ /* 0x001e240000000a00 */
[----:B0-----:R-:W-:-:S05]  /*4a30*/  IMAD.WIDE.U32 R4, R4, 0x10, R160 ;  /* 0x0000001004047825 */ /* 0x001fca00078e00a0 */
[----:B------:R0:W-:Y:S02]  /*4a40*/  STG.E.128 desc[UR4][R4.64], R156 ;  /* 0x0000009c04007986 */ /* 0x0001e4000c101d04 */
.L_x_13069:
[----:B------:R-:W-:Y:S05]  /*4a50*/  BSYNC B0 ;  /* 0x0000000000007941 */ /* 0x000fea0003800000 */
.L_x_13068:
[----:B------:R-:W-:Y:S02]  /*4a60*/  IADD3 R2, R2, UR16, RZ ;  /* 0x0000001002027c10 */ /* 0x000fe4000fffe0ff */
[----:B------:R-:W-:Y:S02]  /*4a70*/  SEL R222, RZ, 0x1, P0 ;  /* 0x00000001ffde7807 */ /* 0x000fe40000000000 */
[----:B------:R-:W-:-:S13]  /*4a80*/  ISETP.GE.AND P0, PT, R2, UR17, PT ;  /* 0x0000001102007c0c */ /* 0x000fda000bf06270 */
[----:B------:R-:W-:Y:S05]  /*4a90*/  @!P0 BRA `(.L_x_13070) ;  /* 0xffffffc000f08947 */ /* 0x000fea000383ffff */
.L_x_13028:
[----:B------:R-:W1:Y:S01]  /*4aa0*/  S2R R0, SR_TID.X ;  /* 0x0000000000007919 */ /* 0x000e620000002100 */
[----:B------:R-:W1:Y:S01]  /*4ab0*/  S2UR UR6, SR_CTAID.X ;  /* 0x00000000000679c3 */ /* 0x000e620000002500 */
[----:B------:R-:W-:Y:S02]  /*4ac0*/  P2R R2, PR, RZ, 0x8 ;  /* 0x00000008ff027803 */ /* 0x000fe40000000000 */
[C---:B------:R-:W-:Y:S02]  /*4ad0*/  LOP3.LUT P3, RZ, R3.reuse, 0x20, RZ, 0xc0, !PT ;  /* 0x0000002003ff7812 */ /* 0x040fe4000786c0ff */
[----:B-----5:R-:W-:Y:S02]  /*4ae0*/  P2R R12, PR, RZ, 0x4 ;  /* 0x00000004ff0c7803 */ /* 0x020fe40000000000 */
[C---:B------:R-:W-:Y:S01]  /*4af0*/  LOP3.LUT P2, RZ, R3.reuse, 0x10, RZ, 0xc0, !PT ;  /* 0x0000001003ff7812 */ /* 0x040fe2000784c0ff */
[----:B------:R-:W2:Y:S01]  /*4b00*/  @P5 LDC.64 R14, c[0x0][0x2d0] ;  /* 0x0000b400ff0e5b82 */ /* 0x000ea20000000a00 */
[----:B------:R-:W-:-:S02]  /*4b10*/  LOP3.LUT P0, RZ, R3, 0x8, RZ, 0xc0, !PT ;  /* 0x0000000803ff7812 */ /* 0x000fc4000780c0ff */
[C---:B------:R-:W-:Y:S02]  /*4b20*/  LOP3.LUT P1, RZ, R3.reuse, 0x4, RZ, 0xc0, !PT ;  /* 0x0000000403ff7812 */ /* 0x040fe4000782c0ff */
[----:B------:R-:W-:-:S03]  /*4b30*/  LOP3.LUT P6, RZ, R3, 0x2, RZ, 0xc0, !PT ;  /* 0x0000000203ff7812 */ /* 0x000fc600078cc0ff */
[----:B0-----:R-:W0:Y:S08]  /*4b40*/  @P3 LDC.64 R4, c[0x0][0x2d0] ;  /* 0x0000b400ff043b82 */ /* 0x001e300000000a00 */
[----:B------:R-:W3:Y:S01]  /*4b50*/  @P3 LDC.64 R6, c[0x0][0x2d8] ;  /* 0x0000b600ff063b82 */ /* 0x000ee20000000a00 */
[----:B-1----:R-:W-:-:S07]  /*4b60*/  LEA.HI R0, R0, UR6, RZ, 0x19 ;  /* 0x0000000600007c11 */ /* 0x002fce000f8fc8ff */
[----:B------:R-:W1:Y:S01]  /*4b70*/  @P2 LDC.64 R8, c[0x0][0x2d0] ;  /* 0x0000b400ff082b82 */ /* 0x000e620000000a00 */
[----:B------:R-:W-:-:S07]  /*4b80*/  IMAD R223, R0, R223, RZ ;  /* 0x000000df00df7224 */ /* 0x000fce00078e02ff */
[----:B------:R-:W4:Y:S01]  /*4b90*/  @P2 LDC.64 R10, c[0x0][0x2d8] ;  /* 0x0000b600ff0a2b82 */ /* 0x000f220000000a00 */
[----:B------:R-:W-:-:S05]  /*4ba0*/  LEA.HI R223, R223, R224, RZ, 0x1e ;  /* 0x000000e0dfdf7211 */ /* 0x000fca00078ff0ff */
[C---:B0-----:R-:W-:Y:S02]  /*4bb0*/  @P3 IMAD.WIDE.U32 R4, R223.reuse, 0x10, R4 ;  /* 0x00000010df043825 */ /* 0x041fe400078e0004 */
[----:B------:R-:W0:Y:S02]  /*4bc0*/  @P5 LDC.64 R16, c[0x0][0x2d8] ;  /* 0x0000b600ff105b82 */ /* 0x000e240000000a00 */
[C---:B---3--:R-:W-:Y:S01]  /*4bd0*/  @P3 IMAD.WIDE.U32 R6, R223.reuse, 0x10, R6 ;  /* 0x00000010df063825 */ /* 0x048fe200078e0006 */
[----:B------:R-:W-:Y:S01]  /*4be0*/  @P3 IADD3 R223, R223, 0x80, RZ ;  /* 0x00000080dfdf3810 */ /* 0x000fe20007ffe0ff */
[----:B------:R3:W-:Y:S04]  /*4bf0*/  @P3 STG.E.128 desc[UR4][R4.64], R84 ;  /* 0x0000005404003986 */ /* 0x0007e8000c101d04 */
[C---:B-1----:R-:W-:Y:S01]  /*4c00*/  @P2 IMAD.WIDE.U32 R8, R223.reuse, 0x10, R8 ;  /* 0x00000010df082825 */ /* 0x042fe200078e0008 */
[----:B------:R1:W-:Y:S01]  /*4c10*/  @P3 STG.E.128 desc[UR4][R6.64], R124 ;  /* 0x0000007c06003986 */ /* 0x0003e2000c101d04 */
[----:B------:R-:W-:Y:S01]  /*4c20*/  ISETP.NE.AND P3, PT, R2, RZ, PT ;  /* 0x000000ff0200720c */ /* 0x000fe20003f65270 */
[----:B------:R-:W0:Y:S02]  /*4c30*/  @P4 LDC.64 R18, c[0x0][0x2d0] ;  /* 0x0000b400ff124b82 */ /* 0x000e240000000a00 */
[----:B------:R2:W-:Y:S01]  /*4c40*/  @P2 STG.E.128 desc[UR4][R8.64], R80 ;  /* 0x0000005008002986 */ /* 0x0005e2000c101d04 */
[C---:B----4-:R-:W-:Y:S01]  /*4c50*/  @P2 IMAD.WIDE.U32 R10, R223.reuse, 0x10, R10 ;  /* 0x00000010df0a2825 */ /* 0x050fe200078e000a */
[----:B------:R-:W-:-:S04]  /*4c60*/  @P2 IADD3 R223, R223, 0x80, RZ ;  /* 0x00000080dfdf2810 */ /* 0x000fc80007ffe0ff */
[----:B------:R-:W4:Y:S01]  /*4c70*/  @P4 LDC.64 R20, c[0x0][0x2d8] ;  /* 0x0000b600ff144b82 */ /* 0x000f220000000a00 */
[----:B------:R2:W-:Y:S01]  /*4c80*/  @P2 STG.E.128 desc[UR4][R10.64], R120 ;  /* 0x000000780a002986 */ /* 0x0005e2000c101d04 */
[----:B------:R-:W-:-:S06]  /*4c90*/  ISETP.NE.AND P2, PT, R12, RZ, PT ;  /* 0x000000ff0c00720c */ /* 0x000fcc0003f45270 */
[----:B------:R-:W2:Y:S08]  /*4ca0*/  @P0 LDC.64 R12, c[0x0][0x2d0] ;  /* 0x0000b400ff0c0b82 */ /* 0x000eb00000000a00 */
[----:B---3--:R-:W3:Y:S08]  /*4cb0*/  @P0 LDC.64 R4, c[0x0][0x2d8] ;  /* 0x0000b600ff040b82 */ /* 0x008ef00000000a00 */
[----:B-1----:R-:W1:Y:S01]  /*4cc0*/  @P1 LDC.64 R6, c[0x0][0x2d8] ;  /* 0x0000b600ff061b82 */ /* 0x002e620000000a00 */
[----:B--2---:R-:W-:-:S07]  /*4cd0*/  @P0 IMAD.WIDE.U32 R12, R223, 0x10, R12 ;  /* 0x00000010df0c0825 */ /* 0x004fce00078e000c */
[----:B------:R-:W2:Y:S01]  /*4ce0*/  @P6 LDC.64 R8, c[0x0][0x2d0] ;  /* 0x0000b400ff086b82 */ /* 0x000ea20000000a00 */
[----:B------:R0:W-:Y:S01]  /*4cf0*/  @P0 STG.E.128 desc[UR4][R12.64], R76 ;  /* 0x0000004c0c000986 */ /* 0x0001e2000c101d04 */
[C---:B---3--:R-:W-:Y:S01]  /*4d00*/  @P0 IMAD.WIDE.U32 R4, R223.reuse, 0x10, R4 ;  /* 0x00000010df040825 */ /* 0x048fe200078e0004 */
[----:B------:R-:W-:-:S05]  /*4d10*/  @P0 IADD3 R223, R223, 0x80, RZ ;  /* 0x00000080dfdf0810 */ /* 0x000fca0007ffe0ff */
[----:B------:R-:W3:Y:S01]  /*4d20*/  @P6 LDC.64 R10, c[0x0][0x2d8] ;  /* 0x0000b600ff0a6b82 */ /* 0x000ee20000000a00 */
[----:B------:R4:W-:Y:S01]  /*4d30*/  @P0 STG.E.128 desc[UR4][R4.64], R116 ;  /* 0x0000007404000986 */ /* 0x0009e2000c101d04 */
[----:B------:R-:W-:Y:S01]  /*4d40*/  LOP3.LUT P0, RZ, R3, 0x40, RZ, 0xc0, !PT ;  /* 0x0000004003ff7812 */ /* 0x000fe2000780c0ff */
[----:B-1----:R-:W-:-:S05]  /*4d50*/  @P1 IMAD.WIDE.U32 R6, R223, 0x10, R6 ;  /* 0x00000010df061825 */ /* 0x002fca00078e0006 */
[----:B------:R-:W1:Y:S08]  /*4d60*/  @P1 LDC.64 R2, c[0x0][0x2d0] ;  /* 0x0000b400ff021b82 */ /* 0x000e700000000a00 */
[----:B0-----:R-:W0:Y:S08]  /*4d70*/  @P3 LDC.64 R12, c[0x0][0x2d8] ;  /* 0x0000b600ff0c3b82 */ /* 0x001e300000000a00 */
[----:B----4-:R-:W4:Y:S01]  /*4d80*/  @P3 LDC.64 R4, c[0x0][0x2d0] ;  /* 0x0000b400ff043b82 */ /* 0x010f220000000a00 */
[C---:B-1----:R-:W-:Y:S01]  /*4d90*/  @P1 IMAD.WIDE.U32 R2, R223.reuse, 0x10, R2 ;  /* 0x00000010df021825 */ /* 0x042fe200078e0002 */
[----:B------:R-:W-:-:S06]  /*4da0*/  @P1 IADD3 R223, R223, 0x80, RZ ;  /* 0x00000080dfdf1810 */ /* 0x000fcc0007ffe0ff */
[----:B------:R-:W1:Y:S01]  /*4db0*/  @P2 LDC.64 R22, c[0x0][0x2d0] ;  /* 0x0000b400ff162b82 */ /* 0x000e620000000a00 */
[----:B------:R0:W-:Y:S01]  /*4dc0*/  @P1 STG.E.128 desc[UR4][R2.64], R72 ;  /* 0x0000004802001986 */ /* 0x0001e2000c101d04 */
[----:B--2---:R-:W-:-:S03]  /*4dd0*/  @P6 IMAD.WIDE.U32 R8, R223, 0x10, R8 ;  /* 0x00000010df086825 */ /* 0x004fc600078e0008 */
[----:B------:R2:W-:Y:S01]  /*4de0*/  @P1 STG.E.128 desc[UR4][R6.64], R112 ;  /* 0x0000007006001986 */ /* 0x0005e2000c101d04 */
[C---:B---3--:R-:W-:Y:S01]  /*4df0*/  @P6 IMAD.WIDE.U32 R10, R223.reuse, 0x10, R10 ;  /* 0x00000010df0a6825 */ /* 0x048fe200078e000a */
[----:B------:R-:W-:Y:S01]  /*4e00*/  @P6 IADD3 R223, R223, 0x80, RZ ;  /* 0x00000080dfdf6810 */ /* 0x000fe20007ffe0ff */
[----:B------:R-:W3:Y:S01]  /*4e10*/  @P2 LDC.64 R24, c[0x0][0x2d8] ;  /* 0x0000b600ff182b82 */ /* 0x000ee20000000a00 */
[----:B------:R2:W-:Y:S03]  /*4e20*/  @P6 STG.E.128 desc[UR4][R8.64], R68 ;  /* 0x0000004408006986 */ /* 0x0005e6000c101d04 */
[C---:B------:R-:W-:Y:S01]  /*4e30*/  @P5 IMAD.WIDE.U32 R14, R223.reuse, 0x10, R14 ;  /* 0x00000010df0e5825 */ /* 0x040fe200078e000e */
[----:B------:R2:W-:Y:S03]  /*4e40*/  @P6 STG.E.128 desc[UR4][R10.64], R108 ;  /* 0x0000006c0a006986 */ /* 0x0005e6000c101d04 */
[C---:B------:R-:W-:Y:S01]  /*4e50*/  @P5 IMAD.WIDE.U32 R16, R223.reuse, 0x10, R16 ;  /* 0x00000010df105825 */ /* 0x040fe200078e0010 */
[----:B------:R-:W-:Y:S01]  /*4e60*/  @P5 IADD3 R223, R223, 0x80, RZ ;  /* 0x00000080dfdf5810 */ /* 0x000fe20007ffe0ff */
[----:B------:R2:W-:Y:S04]  /*4e70*/  @P5 STG.E.128 desc[UR4][R14.64], R64 ;  /* 0x000000400e005986 */ /* 0x0005e8000c101d04 */
[C---:B------:R-:W-:Y:S01]  /*4e80*/  @P4 IMAD.WIDE.U32 R18, R223.reuse, 0x10, R18 ;  /* 0x00000010df124825 */ /* 0x040fe200078e0012 */
[----:B------:R2:W-:Y:S03]  /*4e90*/  @P5 STG.E.128 desc[UR4][R16.64], R104 ;  /* 0x0000006810005986 */ /* 0x0005e6000c101d04 */
[C---:B------:R-:W-:Y:S01]  /*4ea0*/  @P4 IMAD.WIDE.U32 R20, R223.reuse, 0x10, R20 ;  /* 0x00000010df144825 */ /* 0x040fe200078e0014 */
[----:B------:R-:W-:Y:S01]  /*4eb0*/  @P4 IADD3 R223, R223, 0x80, RZ ;  /* 0x00000080dfdf4810 */ /* 0x000fe20007ffe0ff */
[----:B------:R2:W-:Y:S04]  /*4ec0*/  @P4 STG.E.128 desc[UR4][R18.64], R60 ;  /* 0x0000003c12004986 */ /* 0x0005e8000c101d04 */
[C---:B----4-:R-:W-:Y:S01]  /*4ed0*/  @P3 IMAD.WIDE.U32 R4, R223.reuse, 0x10, R4 ;  /* 0x00000010df043825 */ /* 0x050fe200078e0004 */
[----:B------:R2:W-:Y:S03]  /*4ee0*/  @P4 STG.E.128 desc[UR4][R20.64], R100 ;  /* 0x0000006414004986 */ /* 0x0005e6000c101d04 */
[C---:B0-----:R-:W-:Y:S01]  /*4ef0*/  @P3 IMAD.WIDE.U32 R12, R223.reuse, 0x10, R12 ;  /* 0x00000010df0c3825 */ /* 0x041fe200078e000c */
[----:B------:R-:W-:Y:S01]  /*4f00*/  @P3 IADD3 R223, R223, 0x80, RZ ;  /* 0x00000080dfdf3810 */ /* 0x000fe20007ffe0ff */
[----:B------:R2:W-:Y:S04]  /*4f10*/  @P3 STG.E.128 desc[UR4][R4.64], R56 ;  /* 0x0000003804003986 */ /* 0x0005e8000c101d04 */
[C---:B-1----:R-:W-:Y:S01]  /*4f20*/  @P2 IMAD.WIDE.U32 R22, R223.reuse, 0x10, R22 ;  /* 0x00000010df162825 */ /* 0x042fe200078e0016 */
[----:B------:R2:W-:Y:S03]  /*4f30*/  @P3 STG.E.128 desc[UR4][R12.64], R96 ;  /* 0x000000600c003986 */ /* 0x0005e6000c101d04 */
[----:B---3--:R-:W-:Y:S01]  /*4f40*/  @P2 IMAD.WIDE.U32 R24, R223, 0x10, R24 ;  /* 0x00000010df182825 */ /* 0x008fe200078e0018 */
[----:B------:R2:W-:Y:S04]  /*4f50*/  @P2 STG.E.128 desc[UR4][R22.64], R52 ;  /* 0x0000003416002986 */ /* 0x0005e8000c101d04 */
[----:B------:R2:W-:Y:S01]  /*4f60*/  @P2 STG.E.128 desc[UR4][R24.64], R92 ;  /* 0x0000005c18002986 */ /* 0x0005e2000c101d04 */
[----:B------:R-:W-:Y:S05]  /*4f70*/  @!P0 EXIT ;  /* 0x000000000000894d */ /* 0x000fea0003800000 */
[----:B------:R-:W0:Y:S01]  /*4f80*/  LDC.64 R2, c[0x0][0x2d0] ;  /* 0x0000b400ff027b82 */ /* 0x000e220000000a00 */
[----:B------:R-:W-:-:S07]  /*4f90*/  @P2 IADD3 R223, R223, 0x80, RZ ;  /* 0x00000080dfdf2810 */ /* 0x000fce0007ffe0ff */
[----:B--2---:R-:W1:Y:S01]  /*4fa0*/  LDC.64 R4, c[0x0][0x2d8] ;  /* 0x0000b600ff047b82 */ /* 0x004e620000000a00 */
[----:B0-----:R-:W-:-:S05]  /*4fb0*/  IMAD.WIDE.U32 R2, R223, 0x10, R2 ;  /* 0x00000010df027825 */ /* 0x001fca00078e0002 */
[----:B------:R-:W-:Y:S01]  /*4fc0*/  STG.E.128 desc[UR4][R2.64], R48 ;  /* 0x0000003002007986 */ /* 0x000fe2000c101d04 */
[----:B-1----:R-:W-:-:S05]  /*4fd0*/  IMAD.WIDE.U32 R4, R223, 0x10, R4 ;  /* 0x00000010df047825 */ /* 0x002fca00078e0004 */
[----:B------:R-:W-:Y:S01]  /*4fe0*/  STG.E.128 desc[UR4][R4.64], R88 ;  /* 0x0000005804007986 */ /* 0x000fe2000c101d04 */
[----:B------:R-:W-:Y:S05]  /*4ff0*/  EXIT ;  /* 0x000000000000794d */ /* 0x000fea0003800000 */
.L_x_13049:
[----:B------:R-:W-:Y:S01]  /*5000*/  HFMA2.MMA R156, -RZ, RZ, 0, 9.5367431640625e-07 ;  /* 0x00000010ff9c7435 */ /* 0x000fe200000001ff */
[----:B------:R-:W-:Y:S02]  /*5010*/  MOV R160, R187 ;  /* 0x000000bb00a07202 */ /* 0x000fe40000000f00 */
[----:B------:R-:W-:Y:S02]  /*5020*/  MOV R157, 0x1f ;  /* 0x0000001f009d7802 */ /* 0x000fe40000000f00 */
[----:B------:R-:W-:-:S07]  /*5030*/  MOV R159, 0xffffffff ;  /* 0xffffffff009f7802 */ /* 0x000fce0000000f00 */
[----:B------:R-:W-:Y:S05]  /*5040*/  WARPSYNC.COLLECTIVE R159, `(.L_x_13071) ;  /* 0x000000009f087348 */ /* 0x000fea0003c00000 */
[----:B------:R0:W1:Y:S02]  /*5050*/  SHFL.DOWN P6, R163, R160, R156, R157 ;  /* 0x0800009ca0a37389 */ /* 0x00006400000c009d */
[----:B01----:R-:W-:Y:S01]  /*5060*/  ENDCOLLECTIVE ;  /* 0x000000000000791b */ /* 0x003fe20003800000 */
.L_x_13071:
[----:B------:R-:W-:Y:S01]  /*5070*/  MOV R160, R186 ;  /* 0x000000ba00a07202 */ /* 0x000fe20000000f00 */
[----:B------:R-:W-:-:S07]  /*5080*/  FADD.FTZ R187, R163, R187 ;  /* 0x000000bba3bb7221 */ /* 0x000fce0000010000 */
[----:B------:R-:W-:Y:S05]  /*5090*/  WARPSYNC.COLLECTIVE R159, `(.L_x_13072) ;  /* 0x000000009f087348 */ /* 0x000fea0003c00000 */
[----:B------:R0:W1:Y:S02]  /*50a0*/  SHFL.DOWN P6, R163, R160, R156, R157 ;  /* 0x0800009ca0a37389 */ /* 0x00006400000c009d */
[----:B01----:R-:W-:Y:S01]  /*50b0*/  ENDCOLLECTIVE ;  /* 0x000000000000791b */ /* 0x003fe20003800000 */
.L_x_13072:
[----:B------:R-:W-:Y:S01]  /*50c0*/  HFMA2.MMA R156, -RZ, RZ, 0, 4.76837158203125e-07 ;  /* 0x00000008ff9c7435 */ /* 0x000fe200000001ff */
[----:B------:R-:W-:Y:S01]  /*50d0*/  MOV R160, R187 ;  /* 0x000000bb00a07202 */ /* 0x000fe20000000f00 */
[----:B------:R-:W-:-:S09]  /*50e0*/  FADD.FTZ R186, R163, R186 ;  /* 0x000000baa3ba7221 */ /* 0x000fd20000010000 */
[----:B------:R-:W-:Y:S05]  /*50f0*/  WARPSYNC.COLLECTIVE R159, `(.L_x_13073) ;  /* 0x000000009f087348 */ /* 0x000fea0003c00000 */
[----:B------:R0:W1:Y:S02]  /*5100*/  SHFL.DOWN P6, R163, R160, R156, R157 ;  /* 0x0800009ca0a37389 */ /* 0x00006400000c009d */
[----:B01----:R-:W-:Y:S01]  /*5110*/  ENDCOLLECTIVE ;  /* 0x000000000000791b */ /* 0x003fe20003800000 */
.L_x_13073:
[----:B------:R-:W-:Y:S01]  /*5120*/  MOV R160, R186 ;  /* 0x000000ba00a07202 */ /* 0x000fe20000000f00 */
[----:B------:R-:W-:-:S07]  /*5130*/  FADD.FTZ R187, R187, R163 ;  /* 0x000000a3bbbb7221 */ /* 0x000fce0000010000 */
[----:B------:R-:W-:Y:S05]  /*5140*/  WARPSYNC.COLLECTIVE R159, `(.L_x_13074) ;  /* 0x000000009f087348 */ /* 0x000fea0003c00000 */
[----:B------:R0:W1:Y:S02]  /*5150*/  SHFL.DOWN P6, R163, R160, R156, R157 ;  /* 0x0800009ca0a37389 */ /* 0x00006400000c009d */
[----:B01----:R-:W-:Y:S01]  /*5160*/  ENDCOLLECTIVE ;  /* 0x000000000000791b */ /* 0x003fe20003800000 */
.L_x_13074:
[----:B------:R-:W-:Y:S01]  /*5170*/  HFMA2.MMA R156, -RZ, RZ, 0, 2.384185791015625e-07 ;  /* 0x00000004ff9c7435 */ /* 0x000fe200000001ff */
[----:B------:R-:W-:Y:S01]  /*5180*/  MOV R160, R187 ;  /* 0x000000bb00a07202 */ /* 0x000fe20000000f00 */
[----:B------:R-:W-:-:S09]  /*5190*/  FADD.FTZ R186, R186, R163 ;  /* 0x000000a3baba7221 */ /* 0x000fd20000010000 */
[----:B------:R-:W-:Y:S05]  /*51a0*/  WARPSYNC.COLLECTIVE R159, `(.L_x_13075) ;  /* 0x000000009f087348 */ /* 0x000fea0003c00000 */
[----:B------:R0:W1:Y:S02]  /*51b0*/  SHFL.DOWN P6, R163, R160, R156, R157 ;  /* 0x0800009ca0a37389 */ /* 0x00006400000c009d */
[----:B01----:R-:W-:Y:S01]  /*51c0*/  ENDCOLLECTIVE ;  /* 0x000000000000791b */ /* 0x003fe20003800000 */
.L_x_13075:
[----:B------:R-:W-:Y:S02]  /*51d0*/  MOV R160, R186 ;  /* 0x000000ba00a07202 */ /* 0x000fe40000000f00 */
[----:B------:R-:W-:-:S07]  /*51e0*/  MOV R162, R163 ;  /* 0x000000a300a27202 */ /* 0x000fce0000000f00 */
[----:B------:R-:W-:Y:S05]  /*51f0*/  WARPSYNC.COLLECTIVE R159, `(.L_x_13076) ;  /* 0x000000009f087348 */ /* 0x000fea0003c00000 */
[----:B------:R0:W1:Y:S02]  /*5200*/  SHFL.DOWN P6, R163, R160, R156, R157 ;  /* 0x0800009ca0a37389 */ /* 0x00006400000c009d */
[----:B01----:R-:W-:Y:S01]  /*5210*/  ENDCOLLECTIVE ;  /* 0x000000000000791b */ /* 0x003fe20003800000 */
.L_x_13076:
[----:B------:R-:W-:Y:S01]  /*5220*/  FADD.FTZ R162, R187, R162 ;  /* 0x000000a2bba27221 */ /* 0x000fe20000010000 */
[----:B------:R-:W-:-:S04]  /*5230*/  HFMA2.MMA R156, -RZ, RZ, 0, 1.1920928955078125e-07 ;  /* 0x00000002ff9c7435 */ /* 0x000fc800000001ff */
[----:B------:R-:W-:Y:S02]  /*5240*/  MOV R160, R162 ;  /* 0x000000a200a07202 */ /* 0x000fe40000000f00 */
[----:B------:R-:W-:-:S07]  /*5250*/  MOV R161, R163 ;  /* 0x000000a300a17202 */ /* 0x000fce0000000f00 */
[----:B------:R-:W-:Y:S05]  /*5260*/  WARPSYNC.COLLECTIVE R159, `(.L_x_13077) ;  /* 0x000000009f087348 */ /* 0x000fea0003c00000 */
[----:B------:R0:W1:Y:S02]  /*5270*/  SHFL.DOWN P6, R163, R160, R156, R157 ;  /* 0x0800009ca0a37389 */ /* 0x00006400000c009d */
[----:B01----:R-:W-:Y:S01]  /*5280*/  ENDCOLLECTIVE ;  /* 0x000000000000791b */ /* 0x003fe20003800000 */
.L_x_13077:
[----:B------:R-:W-:-:S05]  /*5290*/  FADD.FTZ R161, R186, R161 ;  /* 0x000000a1baa17221 */ /* 0x000fca0000010000 */
[----:B------:R-:W-:Y:S01]  /*52a0*/  MOV R160, R161 ;  /* 0x000000a100a07202 */ /* 0x000fe20000000f00 */
[----:B------:R-:W-:-:S07]  /*52b0*/  FADD.FTZ R162, R162, R163 ;  /* 0x000000a3a2a27221 */ /* 0x000fce0000010000 */
[----:B------:R-:W-:Y:S05]  /*52c0*/  WARPSYNC.COLLECTIVE R159, `(.L_x_13078) ;  /* 0x000000009f087348 */ /* 0x000fea0003c00000 */
[----:B------:R0:W1:Y:S02]  /*52d0*/  SHFL.DOWN P6, R163, R160, R156, R157 ;  /* 0x0800009ca0a37389 */ /* 0x00006400000c009d */
[----:B01----:R-:W-:Y:S01]  /*52e0*/  ENDCOLLECTIVE ;  /* 0x000000000000791b */ /* 0x003fe20003800000 */
.L_x_13078:
[----:B------:R-:W-:Y:S01]  /*52f0*/  HFMA2.MMA R156, -RZ, RZ, 0, 5.9604644775390625e-08 ;  /* 0x00000001ff9c7435 */ /* 0x000fe200000001ff */
[----:B------:R-:W-:Y:S01]  /*5300*/  MOV R160, R162 ;  /* 0x000000a200a07202 */ /* 0x000fe20000000f00 */
[----:B------:R-:W-:-:S09]  /*5310*/  FADD.FTZ R161, R161, R163 ;  /* 0x000000a3a1a17221 */ /* 0x000fd20000010000 */
[----:B------:R-:W-:Y:S05]  /*5320*/  WARPSYNC.COLLECTIVE R159, `(.L_x_13079) ;  /* 0x000000009f087348 */ /* 0x000fea0003c00000 */
[----:B------:R0:W1:Y:S02]  /*5330*/  SHFL.DOWN P6, R163, R160, R156, R157 ;  /* 0x0800009ca0a37389 */ /* 0x00006400000c009d */
[----:B01----:R-:W-:Y:S01]  /*5340*/  ENDCOLLECTIVE ;  /* 0x000000000000791b */ /* 0x003fe20003800000 */
.L_x_13079:
[----:B------:R-:W-:Y:S02]  /*5350*/  MOV R160, R161 ;  /* 0x000000a100a07202 */ /* 0x000fe40000000f00 */
[----:B------:R-:W-:-:S07]  /*5360*/  MOV R186, R163 ;  /* 0x000000a300ba7202 */ /* 0x000fce0000000f00 */
[----:B------:R-:W-:Y:S05]  /*5370*/  WARPSYNC.COLLECTIVE R159, `(.L_x_13080) ;  /* 0x000000009f087348 */ /* 0x000fea0003c00000 */
[----:B------:R0:W1:Y:S02]  /*5380*/  SHFL.DOWN P6, R163, R160, R156, R157 ;  /* 0x0800009ca0a37389 */ /* 0x00006400000c009d */
[----:B01----:R-:W-:Y:S01]  /*5390*/  ENDCOLLECTIVE ;  /* 0x000000000000791b */ /* 0x003fe20003800000 */
.L_x_13080:
[----:B------:R-:W-:Y:S01]  /*53a0*/  MOV R157, R163 ;  /* 0x000000a3009d7202 */ /* 0x000fe20000000f00 */
[----:B------:R-:W-:Y:S06]  /*53b0*/  BRA `(.L_x_13081) ;  /* 0xffffffd800e07947 */ /* 0x000fec000383ffff */
.L_x_13082:
        /* <DEDUP_REMOVED lines=12> */
.L_x_16630:


//--------------------- .text._ZN10layer_norm13ln_bwd_kernelINS_13Kernel_traitsI6__halfffffjLj5120ELj1ELj1ELj4ELj16ENS_18Kernel_traits_baseILj5120ES2_ffffjLj128EEEEELb0ELb0ELb0ELb1EEEvNS_9BwdParamsE --------------------------
	.section	.text._ZN10layer_norm13ln_bwd_kernelINS_13Kernel_traitsI6__halfffffjLj5120ELj1ELj1ELj4ELj16ENS_18Kernel_traits_baseILj5120ES2_ffffjLj128EEEEELb0ELb0ELb0ELb1EEEvNS_9BwdParamsE,"ax",@progbits
	.align	128
        .global         _ZN10layer_norm13ln_bwd_kernelINS_13Kernel_traitsI6__halfffffjLj5120ELj1ELj1ELj4ELj16ENS_18Kernel_traits_baseILj5120ES2_ffffjLj128EEEEELb0ELb0ELb0ELb1EEEvNS_9BwdParamsE
        .type           _ZN10layer_norm13ln_bwd_kernelINS_13Kernel_traitsI6__halfffffjLj5120ELj1ELj1ELj4ELj16ENS_18Kernel_traits_baseILj5120ES2_ffffjLj128EEEEELb0ELb0ELb0ELb1EEEvNS_9BwdParamsE,@function
        .size           _ZN10layer_norm13ln_bwd_kernelINS_13Kernel_traitsI6__halfffffjLj5120ELj1ELj1ELj4ELj16ENS_18Kernel_traits_baseILj5120ES2_ffffjLj128EEEEELb0ELb0ELb0ELb1EEEvNS_9BwdParamsE,(.L_x_16631 - _ZN10layer_norm13ln_bwd_kernelINS_13Kernel_traitsI6__halfffffjLj5120ELj1ELj1ELj4ELj16ENS_18Kernel_traits_baseILj5120ES2_ffffjLj128EEEEELb0ELb0ELb0ELb1EEEvNS_9BwdParamsE)
        .other          _ZN10layer_norm13ln_bwd_kernelINS_13Kernel_traitsI6__halfffffjLj5120ELj1ELj1ELj4ELj16ENS_18Kernel_traits_baseILj5120ES2_ffffjLj128EEEEELb0ELb0ELb0ELb1EEEvNS_9BwdParamsE,@"STO_CUDA_ENTRY STV_DEFAULT"
_ZN10layer_norm13ln_bwd_kernelINS_13Kernel_traitsI6__halfffffjLj5120ELj1ELj1ELj4ELj16ENS_18Kernel_traits_baseILj5120ES2_ffffjLj128EEEEELb0ELb0ELb0ELb1EEEvNS_9BwdParamsE:
.text._ZN10layer_norm13ln_bwd_kernelINS_13Kernel_traitsI6__halfffffjLj5120ELj1ELj1ELj4ELj16ENS_18Kernel_traits_baseILj5120ES2_ffffjLj128EEEEELb0ELb0ELb0ELb1EEEvNS_9BwdParamsE:
        /* <DEDUP_REMOVED lines=57> */
.L_x_13083:
[----:B------:R-:W-:Y:S01]  /*0390*/  SHF.L.U32 R0, R0, 0x3, RZ ;  /* 0x0000000300007819 */ /* 0x000fe200000006ff */
[----:B------:R-:W-:-:S03]  /*03a0*/  ULDC.64 UR4, c[0x0][0x260] ;  /* 0x0000980000047ab9 */ /* 0x000fc60000000a00 */
[----:B------:R-:W-:-:S04]  /*03b0*/  LOP3.LUT R0, R0, 0x3f8, RZ, 0xc0, !PT ;  /* 0x000003f800007812 */ /* 0x000fc800078ec0ff */
[----:B------:R-:W-:-:S04]  /*03c0*/  IADD3 R2, P0, R0, UR4, RZ ;  /* 0x0000000400027c10 */ /* 0x000fc8000ff1e0ff */
[----:B------:R-:W-:Y:S01]  /*03d0*/  IADD3.X R3, RZ, UR5, RZ, P0, !PT ;  /* 0x00000005ff037c10 */ /* 0x000fe200087fe4ff */
[----:B------:R-:W-:-:S04]  /*03e0*/  ULDC.64 UR4, c[0x0][0x270] ;  /* 0x00009c0000047ab9 */ /* 0x000fc80000000a00 */
[----:B------:R-:W2:Y:S04]  /*03f0*/  LDG.E.64 R6, desc[UR6][R2.64] ;  /* 0x0000000602067981 */ /* 0x000ea8000c1e1b00 */
[----:B------:R-:W3:Y:S04]  /*0400*/  LDG.E.64 R8, desc[UR6][R2.64+0x400] ;  /* 0x0004000602087981 */ /* 0x000ee8000c1e1b00 */
[----:B------:R-:W4:Y:S04]  /*0410*/  LDG.E.64 R10, desc[UR6][R2.64+0x800] ;  /* 0x00080006020a7981 */ /* 0x000f28000c1e1b00 */
[----:B------:R-:W5:Y:S04]  /*0420*/  LDG.E.64 R12, desc[UR6][R2.64+0xc00] ;  /* 0x000c0006020c7981 */ /* 0x000f68000c1e1b00 */
[----:B------:R-:W5:Y:S04]  /*0430*/  LDG.E.64 R14, desc[UR6][R2.64+0x1000] ;  /* 0x00100006020e7981 */ /* 0x000f68000c1e1b00 */
[----:B------:R-:W5:Y:S04]  /*0440*/  LDG.E.64 R16, desc[UR6][R2.64+0x1400] ;  /* 0x0014000602107981 */ /* 0x000f68000c1e1b00 */
[----:B------:R-:W5:Y:S04]  /*0450*/  LDG.E.64 R18, desc[UR6][R2.64+0x1800] ;  /* 0x0018000602127981 */ /* 0x000f68000c1e1b00 */
[----:B------:R-:W5:Y:S04]  /*0460*/  LDG.E.64 R20, desc[UR6][R2.64+0x1c00] ;  /* 0x001c000602147981 */ /* 0x000f68000c1e1b00 */
[----:B------:R-:W5:Y:S04]  /*0470*/  LDG.E.64 R22, desc[UR6][R2.64+0x2000] ;  /* 0x0020000602167981 */ /* 0x000f68000c1e1b00 */
[----:B------:R2:W5:Y:S01]  /*0480*/  LDG.E.64 R24, desc[UR6][R2.64+0x2400] ;  /* 0x0024000602187981 */ /* 0x000562000c1e1b00 */
[----:B------:R-:W-:Y:S01]  /*0490*/  ISETP.NE.U32.AND P2, PT, RZ, UR4, PT ;  /* 0x00000004ff007c0c */ /* 0x000fe2000bf45070 */
[----:B------:R-:W-:Y:S01]  /*04a0*/  HFMA2.MMA R209, -RZ, RZ, 0, 5.9604644775390625e-08 ;  /* 0x00000001ffd17435 */ /* 0x000fe200000001ff */
[----:B------:R-:W-:Y:S01]  /*04b0*/  MOV R4, RZ ;  /* 0x000000ff00047202 */ /* 0x000fe20000000f00 */
[----:B------:R-:W-:Y:S01]  /*04c0*/  HFMA2.MMA R239, -RZ, RZ, 0, 0 ;  /* 0x00000000ffef7435 */ /* 0x000fe200000001ff */
[----:B------:R-:W-:Y:S01]  /*04d0*/  ISETP.NE.AND.EX P2, PT, RZ, UR5, PT, P2 ;  /* 0x00000005ff007c0c */ /* 0x000fe2000bf45320 */
[----:B------:R-:W-:Y:S01]  /*04e0*/  HFMA2.MMA R199, -RZ, RZ, 0, 0 ;  /* 0x00000000ffc77435 */ /* 0x000fe200000001ff */
[----:B------:R-:W-:Y:S01]  /*04f0*/  MOV R244, RZ ;  /* 0x000000ff00f47202 */ /* 0x000fe20000000f00 */
        /* <DEDUP_REMOVED lines=17> */
[----:B------:R-:W-:Y:S02]  /*0610*/  MOV R182, RZ ;  /* 0x000000ff00b67202 */ /* 0x000fe40000000f00 */
        /* <DEDUP_REMOVED lines=11> */
[----:B--2---:R-:W-:Y:S01]  /*06d0*/  HADD2.F32 R2, -RZ, R6.H0_H0 ;  /* 0x20000006ff027230 */ /* 0x004fe20000004100 */
[--C-:B------:R-:W-:Y:S01]  /*06e0*/  SHF.R.U64 R47, R6, 0x10, R7.reuse ;  /* 0x00000010062f7819 */ /* 0x100fe20000001207 */
[----:B------:R-:W-:Y:S01]  /*06f0*/  HADD2.F32 R0, -RZ, R7.H0_H0 ;  /* 0x20000007ff007230 */ /* 0x000fe20000004100 */
[----:B------:R-:W-:Y:S02]  /*0700*/  SHF.R.U32.HI R46, RZ, 0x10, R7 ;  /* 0x00000010ff2e7819 */ /* 0x000fe40000011607 */
[----:B------:R-:W-:Y:S01]  /*0710*/  CS2R R6, SRZ ;  /* 0x0000000000067805 */ /* 0x000fe2000001ff00 */
[----:B------:R0:W-:Y:S01]  /*0720*/  STL [R1+0x7c], R2 ;  /* 0x00007c0201007387 */ /* 0x0001e20000100800 */
[--C-:B---3--:R-:W-:Y:S01]  /*0730*/  SHF.R.U64 R45, R8, 0x10, R9.reuse ;  /* 0x00000010082d7819 */ /* 0x108fe20000001209 */
[----:B------:R-:W-:Y:S01]  /*0740*/  HADD2.F32 R47, -RZ, R47.H0_H0 ;  /* 0x2000002fff2f7230 */ /* 0x000fe20000004100 */
[----:B------:R-:W-:Y:S01]  /*0750*/  SHF.R.U32.HI R44, RZ, 0x10, R9 ;  /* 0x00000010ff2c7819 */ /* 0x000fe20000011609 */
[----:B------:R1:W-:Y:S01]  /*0760*/  STL [R1+0x74], R0 ;  /* 0x0000740001007387 */ /* 0x0003e20000100800 */
[--C-:B----4-:R-:W-:Y:S01]  /*0770*/  SHF.R.U64 R43, R10, 0x10, R11.reuse ;  /* 0x000000100a2b7819 */ /* 0x110fe2000000120b */
[----:B------:R-:W-:Y:S01]  /*0780*/  HADD2.F32 R46, -RZ, R46.H0_H0 ;  /* 0x2000002eff2e7230 */ /* 0x000fe20000004100 */
[----:B------:R-:W-:Y:S01]  /*0790*/  SHF.R.U32.HI R42, RZ, 0x10, R11 ;  /* 0x00000010ff2a7819 */ /* 0x000fe2000001160b */
[----:B------:R-:W-:Y:S01]  /*07a0*/  HADD2.F32 R45, -RZ, R45.H0_H0 ;  /* 0x2000002dff2d7230 */ /* 0x000fe20000004100 */
[--C-:B-----5:R-:W-:Y:S01]  /*07b0*/  SHF.R.U64 R41, R12, 0x10, R13.reuse ;  /* 0x000000100c297819 */ /* 0x120fe2000000120d */
[----:B0-----:R-:W-:Y:S01]  /*07c0*/  HADD2.F32 R2, -RZ, R8.H0_H0 ;  /* 0x20000008ff027230 */ /* 0x001fe20000004100 */
[----:B------:R-:W-:Y:S01]  /*07d0*/  SHF.R.U32.HI R40, RZ, 0x10, R13 ;  /* 0x00000010ff287819 */ /* 0x000fe2000001160d */
[----:B------:R-:W-:Y:S01]  /*07e0*/  HADD2.F32 R44, -RZ, R44.H0_H0 ;  /* 0x2000002cff2c7230 */ /* 0x000fe20000004100 */
[--C-:B------:R-:W-:Y:S01]  /*07f0*/  SHF.R.U64 R39, R14, 0x10, R15.reuse ;  /* 0x000000100e277819 */ /* 0x100fe2000000120f */
[----:B-1----:R-:W-:Y:S01]  /*0800*/  HADD2.F32 R0, -RZ, R9.H0_H0 ;  /* 0x20000009ff007230 */ /* 0x002fe20000004100 */
[----:B------:R0:W-:Y:S01]  /*0810*/  STL [R1+0x6c], R2 ;  /* 0x00006c0201007387 */ /* 0x0001e20000100800 */
[----:B------:R-:W-:Y:S01]  /*0820*/  SHF.R.U32.HI R38, RZ, 0x10, R15 ;  /* 0x00000010ff267819 */ /* 0x000fe2000001160f */
[----:B------:R-:W-:Y:S01]  /*0830*/  HADD2.F32 R43, -RZ, R43.H0_H0 ;  /* 0x2000002bff2b7230 */ /* 0x000fe20000004100 */
[--C-:B------:R-:W-:Y:S01]  /*0840*/  SHF.R.U64 R37, R16, 0x10, R17.reuse ;  /* 0x0000001010257819 */ /* 0x100fe20000001211 */
[----:B------:R1:W-:Y:S01]  /*0850*/  STL [R1+0x64], R0 ;  /* 0x0000640001007387 */ /* 0x0003e20000100800 */
[----:B------:R-:W-:Y:S01]  /*0860*/  HADD2.F32 R42, -RZ, R42.H0_H0 ;  /* 0x2000002aff2a7230 */ /* 0x000fe20000004100 */
[----:B------:R-:W-:Y:S01]  /*0870*/  SHF.R.U32.HI R36, RZ, 0x10, R17 ;  /* 0x00000010ff247819 */ /* 0x000fe20000011611 */
[----:B------:R-:W-:Y:S01]  /*0880*/  HADD2.F32 R41, -RZ, R41.H0_H0 ;  /* 0x20000029ff297230 */ /* 0x000fe20000004100 */
[--C-:B------:R-:W-:Y:S01]  /*0890*/  SHF.R.U64 R35, R18, 0x10, R19.reuse ;  /* 0x0000001012237819 */ /* 0x100fe20000001213 */
[----:B------:R-:W-:Y:S01]  /*08a0*/  HADD2.F32 R40, -RZ, R40.H0_H0 ;  /* 0x20000028ff287230 */ /* 0x000fe20000004100 */
[----:B------:R-:W-:Y:S01]  /*08b0*/  SHF.R.U32.HI R34, RZ, 0x10, R19 ;  /* 0x00000010ff227819 */ /* 0x000fe20000011613 */
[----:B0-----:R-:W-:Y:S01]  /*08c0*/  HADD2.F32 R2, -RZ, R10.H0_H0 ;  /* 0x2000000aff027230 */ /* 0x001fe20000004100 */
[--C-:B------:R-:W-:Y:S01]  /*08d0*/  SHF.R.U64 R33, R20, 0x10, R21.reuse ;  /* 0x0000001014217819 */ /* 0x100fe20000001215 */
[----:B------:R-:W-:Y:S01]  /*08e0*/  HADD2.F32 R39, -RZ, R39.H0_H0 ;  /* 0x20000027ff277230 */ /* 0x000fe20000004100 */
[----:B------:R-:W-:Y:S01]  /*08f0*/  SHF.R.U32.HI R32, RZ, 0x10, R21 ;  /* 0x00000010ff207819 */ /* 0x000fe20000011615 */
[----:B-1----:R-:W-:Y:S01]  /*0900*/  HADD2.F32 R0, -RZ, R11.H0_H0 ;  /* 0x2000000bff007230 */ /* 0x002fe20000004100 */
[----:B------:R0:W-:Y:S01]  /*0910*/  STL [R1+0x5c], R2 ;  /* 0x00005c0201007387 */ /* 0x0001e20000100800 */
[----:B------:R-:W-:Y:S01]  /*0920*/  HADD2.F32 R38, -RZ, R38.H0_H0 ;  /* 0x20000026ff267230 */ /* 0x000fe20000004100 */
[--C-:B------:R-:W-:Y:S01]  /*0930*/  SHF.R.U64 R251, R22, 0x10, R23.reuse ;  /* 0x0000001016fb7819 */ /* 0x100fe20000001217 */
[----:B------:R-:W-:Y:S01]  /*0940*/  HADD2.F32 R37, -RZ, R37.H0_H0 ;  /* 0x20000025ff257230 */ /* 0x000fe20000004100 */
        /* <DEDUP_REMOVED lines=8> */
[----:B------:R-:W-:Y:S01]  /*09d0*/  CS2R R8, SRZ ;  /* 0x0000000000087805 */ /* 0x000fe2000001ff00 */
[----:B------:R-:W-:Y:S01]  /*09e0*/  HADD2.F32 R33, -RZ, R33.H0_H0 ;  /* 0x20000021ff217230 */ /* 0x000fe20000004100 */
[----:B------:R-:W-:Y:S01]  /*09f0*/  CS2R R10, SRZ ;  /* 0x00000000000a7805 */ /* 0x000fe2000001ff00 */
[----:B-1----:R-:W-:Y:S01]  /*0a00*/  HADD2.F32 R0, -RZ, R13.H0_H0 ;  /* 0x2000000dff007230 */ /* 0x002fe20000004100 */
[----:B------:R0:W-:Y:S01]  /*0a10*/  STL [R1+0x4c], R2 ;  /* 0x00004c0201007387 */ /* 0x0001e20000100800 */
[----:B------:R-:W-:Y:S01]  /*0a20*/  HADD2.F32 R32, -RZ, R32.H0_H0 ;  /* 0x20000020ff207230 */ /* 0x000fe20000004100 */
[----:B------:R-:W-:Y:S01]  /*0a30*/  CS2R R12, SRZ ;  /* 0x00000000000c7805 */ /* 0x000fe2000001ff00 */
[----:B------:R-:W-:Y:S01]  /*0a40*/  HADD2.F32 R252, -RZ, R22.H0_H0 ;  /* 0x20000016fffc7230 */ /* 0x000fe20000004100 */
[----:B------:R1:W-:Y:S01]  /*0a50*/  STL [R1+0x44], R0 ;  /* 0x0000440001007387 */ /* 0x0003e20000100800 */
[----:B------:R-:W-:Y:S01]  /*0a60*/  HADD2.F32 R250, -RZ, R23.H0_H0 ;  /* 0x20000017fffa7230 */ /* 0x000fe20000004100 */
[----:B------:R-:W-:Y:S01]  /*0a70*/  CS2R R22, SRZ ;  /* 0x0000000000167805 */ /* 0x000fe2000001ff00 */
[----:B------:R-:W-:-:S02]  /*0a80*/  HADD2.F32 R248, -RZ, R24.H0_H0 ;  /* 0x20000018fff87230 */ /* 0x000fc40000004100 */
[----:B------:R-:W-:Y:S01]  /*0a90*/  HADD2.F32 R246, -RZ, R25.H0_H0 ;  /* 0x20000019fff67230 */ /* 0x000fe20000004100 */
[----:B------:R-:W-:Y:S01]  /*0aa0*/  CS2R R24, SRZ ;  /* 0x0000000000187805 */ /* 0x000fe2000001ff00 */
[----:B0-----:R-:W-:Y:S02]  /*0ab0*/  HADD2.F32 R2, -RZ, R14.H0_H0 ;  /* 0x2000000eff027230 */ /* 0x001fe40000004100 */
[----:B------:R-:W-:Y:S02]  /*0ac0*/  HADD2.F32 R251, -RZ, R251.H0_H0 ;  /* 0x200000fbfffb7230 */ /* 0x000fe40000004100 */
[----:B-1----:R-:W-:Y:S01]  /*0ad0*/  HADD2.F32 R0, -RZ, R15.H0_H0 ;  /* 0x2000000fff007230 */ /* 0x002fe20000004100 */
[----:B------:R0:W-:Y:S01]  /*0ae0*/  STL [R1+0x3c], R2 ;  /* 0x00003c0201007387 */ /* 0x0001e20000100800 */
[----:B------:R-:W-:Y:S01]  /*0af0*/  CS2R R14, SRZ ;  /* 0x00000000000e7805 */ /* 0x000fe2000001ff00 */
[----:B------:R-:W-:Y:S02]  /*0b00*/  HADD2.F32 R249, -RZ, R249.H0_H0 ;  /* 0x200000f9fff97230 */ /* 0x000fe40000004100 */
[----:B------:R1:W-:Y:S01]  /*0b10*/  STL [R1+0x34], R0 ;  /* 0x0000340001007387 */ /* 0x0003e20000100800 */
[----:B------:R-:W-:-:S02]  /*0b20*/  HADD2.F32 R247, -RZ, R247.H0_H0 ;  /* 0x200000f7fff77230 */ /* 0x000fc40000004100 */
[----:B------:R-:W-:Y:S02]  /*0b30*/  HADD2.F32 R245, -RZ, R245.H0_H0 ;  /* 0x200000f5fff57230 */ /* 0x000fe40000004100 */
[----:B0-----:R-:W-:Y:S02]  /*0b40*/  HADD2.F32 R2, -RZ, R16.H0_H0 ;  /* 0x20000010ff027230 */ /* 0x001fe40000004100 */
[----:B-1----:R-:W-:-:S03]  /*0b50*/  HADD2.F32 R0, -RZ, R17.H0_H0 ;  /* 0x20000011ff007230 */ /* 0x002fc60000004100 */
[----:B------:R0:W-:Y:S01]  /*0b60*/  STL [R1+0x2c], R2 ;  /* 0x00002c0201007387 */ /* 0x0001e20000100800 */
[----:B------:R-:W-:-:S03]  /*0b70*/  CS2R R16, SRZ ;  /* 0x0000000000107805 */ /* 0x000fc6000001ff00 */
[----:B------:R1:W-:Y:S01]  /*0b80*/  STL [R1+0x24], R0 ;  /* 0x0000240001007387 */ /* 0x0003e20000100800 */
        /* <DEDUP_REMOVED lines=9> */
[----:B------:R1:W-:Y:S04]  /*0c20*/  STL [R1+0x4], R0 ;  /* 0x0000040001007387 */ /* 0x0003e80000100800 */
[----:B------:R2:W-:Y:S01]  /*0c30*/  STL [R1+0x78], R47 ;  /* 0x0000782f01007387 */ /* 0x0005e20000100800 */
[----:B0-----:R-:W-:-:S03]  /*0c40*/  CS2R R2, SRZ ;  /* 0x0000000000027805 */ /* 0x001fc6000001ff00 */
[----:B------:R2:W-:Y:S01]  /*0c50*/  STL [R1+0x70], R46 ;  /* 0x0000702e01007387 */ /* 0x0005e20000100800 */
[----:B-1----:R-:W-:-:S03]  /*0c60*/  HFMA2.MMA R0, -RZ, RZ, 0, 0 ;  /* 0x00000000ff007435 */ /* 0x002fc600000001ff */
[----:B------:R2:W-:Y:S04]  /*0c70*/  STL [R1+0x68], R45 ;  /* 0x0000682d01007387 */ /* 0x0005e80000100800 */
        /* <DEDUP_REMOVED lines=12> */
[----:B------:R2:W-:Y:S02]  /*0d40*/  STL [R1], R32 ;  /* 0x0000002001007387 */ /* 0x0005e40000100800 */
.L_x_13096:
[----:B0-----:R-:W0:Y:S01]  /*0d50*/  S2R R80, SR_TID.X ;  /* 0x0000000000507919 */ /* 0x001e220000002100 */
[----:B------:R-:W1:Y:S01]  /*0d60*/  LDC.64 R76, c[0x0][0x250] ;  /* 0x00009400ff4c7b82 */ /* 0x000e620000000a00 */
[----:B------:R-:W-:Y:S01]  /*0d70*/  IMAD R78, R5, UR8, RZ ;  /* 0x00000008054e7c24 */ /* 0x000fe2000f8e02ff */
[----:B------:R-:W3:Y:S04]  /*0d80*/  LDL R233, [R1+0x64] ;  /* 0x0000640001e97983 */ /* 0x000ee80000100800 */
[----:B------:R-:W-:Y:S01]  /*0d90*/  SHF.R.S32.HI R79, RZ, 0x1f, R78 ;  /* 0x0000001fff4f7819 */ /* 0x000fe2000001144e */
[----:B------:R-:W4:Y:S01]  /*0da0*/  LDL R234, [R1+0x68] ;  /* 0x0000680001ea7983 */ /* 0x000f220000100800 */
[----:B------:R-:W2:Y:S02]  /*0db0*/  LDC.64 R186, c[0x0][0x2c8] ;  /* 0x0000b200ffba7b82 */ /* 0x000ea40000000a00 */
[----:B------:R-:W-:Y:S01]  /*0dc0*/  LEA.HI R79, R79, R78, RZ, 0x2 ;  /* 0x0000004e4f4f7211 */ /* 0x000fe200078f10ff */
[----:B------:R-:W4:Y:S04]  /*0dd0*/  LDL R235, [R1+0x6c] ;  /* 0x00006c0001eb7983 */ /* 0x000f280000100800 */
[----:B------:R-:W4:Y:S01]  /*0de0*/  LDL R237, [R1+0x74] ;  /* 0x0000740001ed7983 */ /* 0x000f220000100800 */
[----:B------:R-:W2:Y:S03]  /*0df0*/  @P2 LDC.64 R140, c[0x0][0x270] ;  /* 0x00009c00ff8c2b82 */ /* 0x000ea60000000a00 */
[----:B------:R-:W4:Y:S04]  /*0e00*/  LDL R236, [R1+0x70] ;  /* 0x0000700001ec7983 */ /* 0x000f280000100800 */
[----:B------:R-:W4:Y:S01]  /*0e10*/  LDL R238, [R1+0x78] ;  /* 0x0000780001ee7983 */ /* 0x000f220000100800 */
[----:B-1----:R-:W-:Y:S01]  /*0e20*/  IMAD.WIDE R76, R5, 0x4, R76 ;  /* 0x00000004054c7825 */ /* 0x002fe200078e024c */
[----:B------:R-:W1:Y:S04]  /*0e30*/  LDC.64 R230, c[0x0][0x2b8] ;  /* 0x0000ae00ffe67b82 */ /* 0x000e680000000a00 */
[----:B------:R2:W3:Y:S01]  /*0e40*/  LDG.E R208, desc[UR6][R76.64] ;  /* 0x000000064cd07981 */ /* 0x0004e2000c1e1900 */
[----:B0-----:R-:W-:-:S03]  /*0e50*/  LOP3.LUT R142, R80, 0x7f, RZ, 0xc0, !PT ;  /* 0x0000007f508e7812 */ /* 0x001fc600078ec0ff */
[----:B------:R-:W0:Y:S01]  /*0e60*/  LDC.64 R118, c[0x0][0x258] ;  /* 0x00009600ff767b82 */ /* 0x000e220000000a00 */
[----:B------:R-:W-:-:S04]  /*0e70*/  LEA.HI.SX32 R142, R79, R142, 0x1e ;  /* 0x0000008e4f8e7211 */ /* 0x000fc800078ff2ff */
[C---:B------:R-:W-:Y:S02]  /*0e80*/  SHF.L.U32 R206, R142.reuse, 0x4, RZ ;  /* 0x000000048ece7819 */ /* 0x040fe400000006ff */
[----:B------:R-:W-:Y:S02]  /*0e90*/  IADD3 R145, R142, 0x80, RZ ;  /* 0x000000808e917810 */ /* 0x000fe40007ffe0ff */
[----:B------:R-:W-:Y:S02]  /*0ea0*/  SHF.R.U32.HI R207, RZ, 0x1c, R142 ;  /* 0x0000001cffcf7819 */ /* 0x000fe4000001168e */
[----:B--2---:R-:W-:Y:S02]  /*0eb0*/  IADD3 R76, P0, R206, UR10, RZ ;  /* 0x0000000ace4c7c10 */ /* 0x004fe4000ff1e0ff */
[----:B------:R-:W-:Y:S02]  /*0ec0*/  SHF.L.U32 R200, R145, 0x4, RZ ;  /* 0x0000000491c87819 */ /* 0x000fe400000006ff */
[----:B------:R-:W-:-:S02]  /*0ed0*/  IADD3 R149, R142, 0x180, RZ ;  /* 0x000001808e957810 */ /* 0x000fc40007ffe0ff */
[----:B------:R-:W-:Y:S02]  /*0ee0*/  IADD3.X R77, R207, UR11, RZ, P0, !PT ;  /* 0x0000000bcf4d7c10 */ /* 0x000fe400087fe4ff */
[----:B------:R-:W-:Y:S02]  /*0ef0*/  SHF.R.U32.HI R198, RZ, 0x1c, R145 ;  /* 0x0000001cffc67819 */ /* 0x000fe40000011691 */
[----:B------:R-:W-:Y:S02]  /*0f00*/  IADD3 R80, P0, R200, UR10, RZ ;  /* 0x0000000ac8507c10 */ /* 0x000fe4000ff1e0ff */
[----:B------:R-:W-:Y:S02]  /*0f10*/  SHF.L.U32 R195, R149, 0x4, RZ ;  /* 0x0000000495c37819 */ /* 0x000fe400000006ff */
[C---:B------:R-:W-:Y:S02]  /*0f20*/  IADD3 R153, R142.reuse, 0x280, RZ ;  /* 0x000002808e997810 */ /* 0x040fe40007ffe0ff */
[----:B------:R-:W-:-:S02]  /*0f30*/  IADD3 R146, R142, 0x100, RZ ;  /* 0x000001008e927810 */ /* 0x000fc40007ffe0ff */
[C---:B------:R-:W-:Y:S02]  /*0f40*/  IADD3 R189, R142.reuse, 0x380, RZ ;  /* 0x000003808ebd7810 */ /* 0x040fe40007ffe0ff */
[C---:B------:R-:W-:Y:S02]  /*0f50*/  IADD3 R150, R142.reuse, 0x200, RZ ;  /* 0x000002008e967810 */ /* 0x040fe40007ffe0ff */
[C---:B------:R-:W-:Y:S02]  /*0f60*/  IADD3 R210, R142.reuse, 0x480, RZ ;  /* 0x000004808ed27810 */ /* 0x040fe40007ffe0ff */
[C---:B------:R-:W-:Y:S02]  /*0f70*/  IADD3 R154, R142.reuse, 0x300, RZ ;  /* 0x000003008e9a7810 */ /* 0x040fe40007ffe0ff */
[----:B------:R-:W-:Y:S02]  /*0f80*/  IADD3 R211, R142, 0x400, RZ ;  /* 0x000004008ed37810 */ /* 0x000fe40007ffe0ff */
[----:B------:R-:W-:-:S02]  /*0f90*/  SHF.R.S32.HI R143, RZ, 0x1f, R5 ;  /* 0x0000001fff8f7819 */ /* 0x000fc40000011405 */
[----:B------:R-:W-:Y:S01]  /*0fa0*/  MOV R176, 0x3f800000 ;  /* 0x3f80000000b07802 */ /* 0x000fe20000000f00 */
[----:B-1----:R-:W-:Y:S01]  /*0fb0*/  IMAD.WIDE.U32 R120, R145, 0x10, R230 ;  /* 0x0000001091787825 */ /* 0x002fe200078e00e6 */
[----:B------:R-:W-:Y:S01]  /*0fc0*/  IADD3.X R81, R198, UR11, RZ, P0, !PT ;  /* 0x0000000bc6517c10 */ /* 0x000fe200087fe4ff */
[----:B------:R-:W2:Y:S01]  /*0fd0*/  LDG.E.128 R76, desc[UR6][R76.64] ;  /* 0x000000064c4c7981 */ /* 0x000ea2000c1e1d00 */
[----:B------:R-:W-:Y:S02]  /*0fe0*/  SHF.R.U32.HI R194, RZ, 0x1c, R149 ;  /* 0x0000001cffc27819 */ /* 0x000fe40000011695 */
[----:B------:R-:W-:Y:S01]  /*0ff0*/  IADD3 R88, P0, R195, UR10, RZ ;  /* 0x0000000ac3587c10 */ /* 0x000fe2000ff1e0ff */
[----:B------:R-:W-:Y:S01]  /*1000*/  IMAD.WIDE.U32 R128, R149, 0x10, R230 ;  /* 0x0000001095807825 */ /* 0x000fe200078e00e6 */
[----:B------:R-:W-:Y:S01]  /*1010*/  SHF.L.U32 R191, R153, 0x4, RZ ;  /* 0x0000000499bf7819 */ /* 0x000fe200000006ff */
[----:B------:R-:W4:Y:S01]  /*1020*/  LDG.E.128 R80, desc[UR6][R80.64] ;  /* 0x0000000650507981 */ /* 0x000f22000c1e1d00 */
[----:B------:R-:W-:-:S02]  /*1030*/  IADD3.X R89, R194, UR11, RZ, P0, !PT ;  /* 0x0000000bc2597c10 */ /* 0x000fc400087fe4ff */
[----:B------:R-:W-:Y:S01]  /*1040*/  SHF.R.U32.HI R190, RZ, 0x1c, R153 ;  /* 0x0000001cffbe7819 */ /* 0x000fe20000011699 */
[----:B------:R-:W-:Y:S01]  /*1050*/  IMAD.WIDE.U32 R136, R153, 0x10, R230 ;  /* 0x0000001099887825 */ /* 0x000fe200078e00e6 */
[----:B------:R-:W-:Y:S01]  /*1060*/  IADD3 R96, P0, R191, UR10, RZ ;  /* 0x0000000abf607c10 */ /* 0x000fe2000ff1e0ff */
[----:B------:R-:W2:Y:S03]  /*1070*/  LDG.E.128 R120, desc[UR6][R120.64] ;  /* 0x0000000678787981 */ /* 0x000ea6000c1e1d00 */
[----:B------:R-:W-:Y:S01]  /*1080*/  IADD3.X R97, R190, UR11, RZ, P0, !PT ;  /* 0x0000000bbe617c10 */ /* 0x000fe200087fe4ff */
[----:B0-----:R-:W-:Y:S01]  /*1090*/  IMAD.WIDE R118, R5, 0x4, R118 ;  /* 0x0000000405767825 */ /* 0x001fe200078e0276 */
[----:B------:R-:W-:Y:S01]  /*10a0*/  SHF.L.U32 R197, R146, 0x4, RZ ;  /* 0x0000000492c57819 */ /* 0x000fe200000006ff */
[----:B------:R-:W4:Y:S04]  /*10b0*/  LDG.E.128 R88, desc[UR6][R88.64] ;  /* 0x0000000658587981 */ /* 0x000f28000c1e1d00 */
[----:B------:R-:W4:Y:S01]  /*10c0*/  LDG.E.128 R96, desc[UR6][R96.64] ;  /* 0x0000000660607981 */ /* 0x000f22000c1e1d00 */
[----:B------:R-:W-:-:S02]  /*10d0*/  SHF.L.U32 R183, R189, 0x4, RZ ;  /* 0x00000004bdb77819 */ /* 0x000fc400000006ff */
[----:B------:R-:W-:Y:S01]  /*10e0*/  SHF.R.U32.HI R196, RZ, 0x1c, R146 ;  /* 0x0000001cffc47819 */ /* 0x000fe20000011692 */
[----:B------:R-:W4:Y:S01]  /*10f0*/  LDG.E R175, desc[UR6][R118.64] ;  /* 0x0000000676af7981 */ /* 0x000f22000c1e1900 */
[----:B------:R-:W-:Y:S02]  /*1100*/  IADD3 R84, P1, R197, UR10, RZ ;  /* 0x0000000ac5547c10 */ /* 0x000fe4000ff3e0ff */
[----:B------:R-:W-:Y:S02]  /*1110*/  SHF.L.U32 R193, R150, 0x4, RZ ;  /* 0x0000000496c17819 */ /* 0x000fe400000006ff */
[----:B------:R-:W-:Y:S01]  /*1120*/  ISETP.NE.AND P3, PT, RZ, UR9, PT ;  /* 0x00000009ff007c0c */ /* 0x000fe2000bf65270 */
[----:B------:R-:W-:Y:S01]  /*1130*/  IMAD.WIDE.U32 R116, R142, 0x10, R230 ;  /* 0x000000108e747825 */ /* 0x000fe200078e00e6 */
[----:B------:R-:W-:Y:S01]  /*1140*/  SHF.R.U32.HI R181, RZ, 0x1c, R189 ;  /* 0x0000001cffb57819 */ /* 0x000fe200000116bd */
[----:B------:R-:W4:Y:S01]  /*1150*/  LDG.E.128 R128, desc[UR6][R128.64] ;  /* 0x0000000680807981 */ /* 0x000f22000c1e1d00 */
[----:B------:R-:W-:-:S02]  /*1160*/  IADD3 R104, P0, R183, UR10, RZ ;  /* 0x0000000ab7687c10 */ /* 0x000fc4000ff1e0ff */
[----:B------:R-:W-:Y:S01]  /*1170*/  SHF.L.U32 R173, R210, 0x4, RZ ;  /* 0x00000004d2ad7819 */ /* 0x000fe200000006ff */
[----:B------:R-:W2:Y:S01]  /*1180*/  LDG.E.128 R116, desc[UR6][R116.64] ;  /* 0x0000000674747981 */ /* 0x000ea2000c1e1d00 */
[----:B------:R-:W-:Y:S02]  /*1190*/  IADD3.X R85, R196, UR11, RZ, P1, !PT ;  /* 0x0000000bc4557c10 */ /* 0x000fe40008ffe4ff */
[----:B------:R-:W-:Y:S01]  /*11a0*/  SHF.R.U32.HI R192, RZ, 0x1c, R150 ;  /* 0x0000001cffc07819 */ /* 0x000fe20000011696 */
[----:B------:R-:W-:Y:S01]  /*11b0*/  IMAD.WIDE.U32 R124, R146, 0x10, R230 ;  /* 0x00000010927c7825 */ /* 0x000fe200078e00e6 */
[----:B------:R-:W-:Y:S01]  /*11c0*/  IADD3 R92, P1, R193, UR10, RZ ;  /* 0x0000000ac15c7c10 */ /* 0x000fe2000ff3e0ff */
[----:B------:R-:W4:Y:S01]  /*11d0*/  LDG.E.128 R136, desc[UR6][R136.64] ;  /* 0x0000000688887981 */ /* 0x000f22000c1e1d00 */
[----:B------:R-:W-:Y:S02]  /*11e0*/  SHF.L.U32 R185, R154, 0x4, RZ ;  /* 0x000000049ab97819 */ /* 0x000fe400000006ff */
[----:B------:R-:W-:Y:S01]  /*11f0*/  IADD3.X R105, R181, UR11, RZ, P0, !PT ;  /* 0x0000000bb5697c10 */ /* 0x000fe200087fe4ff */
[----:B------:R-:W4:Y:S01]  /*1200*/  LDG.E.128 R84, desc[UR6][R84.64] ;  /* 0x0000000654547981 */ /* 0x000f22000c1e1d00 */
[----:B------:R-:W-:-:S02]  /*1210*/  SHF.R.U32.HI R174, RZ, 0x1c, R210 ;  /* 0x0000001cffae7819 */ /* 0x000fc400000116d2 */
[----:B------:R-:W-:Y:S01]  /*1220*/  IADD3 R112, P0, R173, UR10, RZ ;  /* 0x0000000aad707c10 */ /* 0x000fe2000ff1e0ff */
[----:B------:R-:W4:Y:S01]  /*1230*/  LDG.E.128 R124, desc[UR6][R124.64] ;  /* 0x000000067c7c7981 */ /* 0x000f22000c1e1d00 */
[----:B------:R-:W-:Y:S02]  /*1240*/  IADD3.X R93, R192, UR11, RZ, P1, !PT ;  /* 0x0000000bc05d7c10 */ /* 0x000fe40008ffe4ff */
[----:B------:R-:W-:Y:S01]  /*1250*/  SHF.R.U32.HI R184, RZ, 0x1c, R154 ;  /* 0x0000001cffb87819 */ /* 0x000fe2000001169a */
[----:B------:R-:W4:Y:S01]  /*1260*/  LDG.E.128 R104, desc[UR6][R104.64] ;  /* 0x0000000668687981 */ /* 0x000f22000c1e1d00 */
[----:B------:R-:W-:Y:S02]  /*1270*/  IADD3 R100, P1, R185, UR10, RZ ;  /* 0x0000000ab9647c10 */ /* 0x000fe4000ff3e0ff */
[----:B------:R-:W-:Y:S01]  /*1280*/  SHF.L.U32 R171, R211, 0x4, RZ ;  /* 0x00000004d3ab7819 */ /* 0x000fe200000006ff */
[----:B------:R-:W4:Y:S01]  /*1290*/  LDG.E.128 R92, desc[UR6][R92.64] ;  /* 0x000000065c5c7981 */ /* 0x000f22000c1e1d00 */
[----:B------:R-:W-:-:S02]  /*12a0*/  IADD3.X R113, R174, UR11, RZ, P0, !PT ;  /* 0x0000000bae717c10 */ /* 0x000fc400087fe4ff */
[----:B------:R-:W-:Y:S02]  /*12b0*/  ISETP.NE.U32.AND P0, PT, R186, RZ, PT ;  /* 0x000000ffba00720c */ /* 0x000fe40003f05070 */
[----:B------:R-:W-:Y:S02]  /*12c0*/  IADD3.X R101, R184, UR11, RZ, P1, !PT ;  /* 0x0000000bb8657c10 */ /* 0x000fe40008ffe4ff */
[----:B------:R-:W-:Y:S01]  /*12d0*/  SHF.R.U32.HI R172, RZ, 0x1c, R211 ;  /* 0x0000001cffac7819 */ /* 0x000fe200000116d3 */
[----:B------:R-:W-:Y:S01]  /*12e0*/  IMAD.WIDE.U32 R132, R150, 0x10, R230 ;  /* 0x0000001096847825 */ /* 0x000fe200078e00e6 */
[----:B------:R-:W-:Y:S01]  /*12f0*/  IADD3 R108, P1, R171, UR10, RZ ;  /* 0x0000000aab6c7c10 */ /* 0x000fe2000ff3e0ff */
[----:B------:R-:W4:Y:S01]  /*1300*/  LDG.E.128 R112, desc[UR6][R112.64] ;  /* 0x0000000670707981 */ /* 0x000f22000c1e1d00 */
[----:B------:R-:W-:Y:S02]  /*1310*/  ISETP.NE.AND.EX P0, PT, R187, RZ, PT, P0 ;  /* 0x000000ffbb00720c */ /* 0x000fe40003f05300 */
[----:B------:R-:W-:Y:S01]  /*1320*/  IADD3.X R109, R172, UR11, RZ, P1, !PT ;  /* 0x0000000bac6d7c10 */ /* 0x000fe20008ffe4ff */
[----:B------:R-:W4:Y:S01]  /*1330*/  LDG.E.128 R132, desc[UR6][R132.64] ;  /* 0x0000000684847981 */ /* 0x000f22000c1e1d00 */
[----:B------:R-:W-:-:S03]  /*1340*/  @P2 LEA R140, P1, R5, R140, 0x2 ;  /* 0x0000008c058c2211 */ /* 0x000fc600078210ff */
[----:B------:R-:W4:Y:S01]  /*1350*/  LDG.E.128 R100, desc[UR6][R100.64] ;  /* 0x0000000664647981 */ /* 0x000f22000c1e1d00 */
[----:B------:R-:W-:-:S03]  /*1360*/  @P2 LEA.HI.X R141, R5, R141, R143, 0x2, P1 ;  /* 0x0000008d058d2211 */ /* 0x000fc600008f148f */
[----:B------:R-:W4:Y:S04]  /*1370*/  LDG.E.128 R108, desc[UR6][R108.64] ;  /* 0x000000066c6c7981 */ /* 0x000f28000c1e1d00 */
[----:B------:R0:W5:Y:S02]  /*1380*/  @P2 LDG.E R176, desc[UR6][R140.64] ;  /* 0x000000068cb02981 */ /* 0x000164000c1e1900 */
[----:B0-----:R-:W-:-:S04]  /*1390*/  @P0 LEA R140, P1, R142, R186, 0x4 ;  /* 0x000000ba8e8c0211 */ /* 0x001fc800078220ff */
[----:B------:R-:W-:Y:S02]  /*13a0*/  @P0 LEA.HI.X R141, R142, R187, RZ, 0x4, P1 ;  /* 0x000000bb8e8d0211 */ /* 0x000fe400008f24ff */
[----:B------:R-:W-:-:S03]  /*13b0*/  @P0 LEA R144, P1, R145, R186, 0x4 ;  /* 0x000000ba91900211 */ /* 0x000fc600078220ff */
[----:B------:R-:W5:Y:S01]  /*13c0*/  @P0 LDG.E.128 R32, desc[UR6][R140.64] ;  /* 0x000000068c200981 */ /* 0x000f62000c1e1d00 */
[----:B------:R-:W-:-:S05]  /*13d0*/  @P0 LEA.HI.X R145, R145, R187, RZ, 0x4, P1 ;  /* 0x000000bb91910211 */ /* 0x000fca00008f24ff */
[----:B------:R0:W5:Y:S02]  /*13e0*/  @P0 LDG.E.128 R36, desc[UR6][R144.64] ;  /* 0x0000000690240981 */ /* 0x000164000c1e1d00 */
[----:B0-----:R-:W-:-:S04]  /*13f0*/  @P0 LEA R144, P1, R146, R186, 0x4 ;  /* 0x000000ba92900211 */ /* 0x001fc800078220ff */
[----:B------:R-:W-:Y:S02]  /*1400*/  @P0 LEA.HI.X R145, R146, R187, RZ, 0x4, P1 ;  /* 0x000000bb92910211 */ /* 0x000fe400008f24ff */
[----:B------:R-:W-:-:S03]  /*1410*/  @P0 LEA R148, P1, R149, R186, 0x4 ;  /* 0x000000ba95940211 */ /* 0x000fc600078220ff */
[----:B------:R-:W5:Y:S01]  /*1420*/  @P0 LDG.E.128 R40, desc[UR6][R144.64] ;  /* 0x0000000690280981 */ /* 0x000f62000c1e1d00 */
[----:B------:R-:W-:-:S05]  /*1430*/  @P0 LEA.HI.X R149, R149, R187, RZ, 0x4, P1 ;  /* 0x000000bb95950211 */ /* 0x000fca00008f24ff */
[----:B------:R0:W5:Y:S02]  /*1440*/  @P0 LDG.E.128 R44, desc[UR6][R148.64] ;  /* 0x00000006942c0981 */ /* 0x000164000c1e1d00 */
[----:B0-----:R-:W-:-:S04]  /*1450*/  @P0 LEA R148, P1, R150, R186, 0x4 ;  /* 0x000000ba96940211 */ /* 0x001fc800078220ff */
[-C--:B------:R-:W-:Y:S02]  /*1460*/  @P0 LEA.HI.X R149, R150, R187.reuse, RZ, 0x4, P1 ;  /* 0x000000bb96950211 */ /* 0x080fe400008f24ff */
[----:B------:R-:W-:Y:S01]  /*1470*/  @P0 LEA R152, P1, R153, R186, 0x4 ;  /* 0x000000ba99980211 */ /* 0x000fe200078220ff */
[----:B------:R-:W-:Y:S02]  /*1480*/  IMAD.WIDE.U32 R144, R189, 0x10, R230 ;  /* 0x00000010bd907825 */ /* 0x000fe400078e00e6 */
[----:B------:R-:W5:Y:S01]  /*1490*/  @P0 LDG.E.128 R48, desc[UR6][R148.64] ;  /* 0x0000000694300981 */ /* 0x000f62000c1e1d00 */
[----:B------:R-:W-:Y:S02]  /*14a0*/  @P0 LEA.HI.X R153, R153, R187, RZ, 0x4, P1 ;  /* 0x000000bb99990211 */ /* 0x000fe400008f24ff */
[----:B---3--:R-:W-:-:S03]  /*14b0*/  FSEL R208, R208, RZ, !P3 ;  /* 0x000000ffd0d07208 */ /* 0x008fc60005800000 */
[----:B------:R0:W5:Y:S01]  /*14c0*/  @P0 LDG.E.128 R52, desc[UR6][R152.64] ;  /* 0x0000000698340981 */ /* 0x000162000c1e1d00 */
[----:B--2---:R-:W-:Y:S01]  /*14d0*/  FADD.FTZ R177, R116, R177 ;  /* 0x000000b174b17221 */ /* 0x004fe20000010000 */
[C---:B0-----:R-:W-:Y:S01]  /*14e0*/  @P0 LEA R152, P1, R154.reuse, R186, 0x4 ;  /* 0x000000ba9a980211 */ /* 0x041fe200078220ff */
[----:B------:R-:W-:Y:S01]  /*14f0*/  FADD.FTZ R199, R123, R199 ;  /* 0x000000c77bc77221 */ /* 0x000fe20000010000 */
[----:B------:R-:W-:-:S04]  /*1500*/  IMAD.WIDE.U32 R140, R154, 0x10, R230 ;  /* 0x000000109a8c7825 */ /* 0x000fc800078e00e6 */
[----:B------:R-:W-:Y:S01]  /*1510*/  FADD.FTZ R201, R122, R201 ;  /* 0x000000c97ac97221 */ /* 0x000fe20000010000 */
[-C--:B------:R-:W-:Y:S01]  /*1520*/  @P0 LEA.HI.X R153, R154, R187.reuse, RZ, 0x4, P1 ;  /* 0x000000bb9a990211 */ /* 0x080fe200008f24ff */
[----:B----4-:R-:W-:Y:S01]  /*1530*/  FADD.FTZ R212, R129, R212 ;  /* 0x000000d481d47221 */ /* 0x010fe20000010000 */
[C---:B------:R-:W-:Y:S01]  /*1540*/  @P0 LEA R188, P1, R189.reuse, R186, 0x4 ;  /* 0x000000babdbc0211 */ /* 0x040fe200078220ff */
[C---:B------:R-:W-:Y:S01]  /*1550*/  FADD.FTZ R76, -R208.reuse, R76 ;  /* 0x0000004cd04c7221 */ /* 0x040fe20000010100 */
[C---:B------:R-:W-:Y:S01]  /*1560*/  FADD.FTZ R78, -R208.reuse, R78 ;  /* 0x0000004ed04e7221 */ /* 0x040fe20000010100 */
[----:B------:R0:W5:Y:S01]  /*1570*/  @P0 LDG.E.128 R56, desc[UR6][R152.64] ;  /* 0x0000000698380981 */ /* 0x000162000c1e1d00 */
[----:B------:R-:W-:Y:S01]  /*1580*/  @P0 LEA.HI.X R189, R189, R187, RZ, 0x4, P1 ;  /* 0x000000bbbdbd0211 */ /* 0x000fe200008f24ff */
[----:B------:R-:W-:Y:S01]  /*1590*/  FADD.FTZ R79, -R208, R79 ;  /* 0x0000004fd04f7221 */ /* 0x000fe20000010100 */
[----:B------:R-:W-:-:S04]  /*15a0*/  IMAD.WIDE.U32 R148, R211, 0x10, R230 ;  /* 0x00000010d3947825 */ /* 0x000fc800078e00e6 */
[C---:B------:R-:W-:Y:S01]  /*15b0*/  FADD.FTZ R83, -R208.reuse, R83 ;  /* 0x00000053d0537221 */ /* 0x040fe20000010100 */
[----:B------:R-:W-:Y:S01]  /*15c0*/  FADD.FTZ R77, -R208, R77 ;  /* 0x0000004dd04d7221 */ /* 0x000fe20000010100 */
[----:B------:R1:W5:Y:S01]  /*15d0*/  @P0 LDG.E.128 R60, desc[UR6][R188.64] ;  /* 0x00000006bc3c0981 */ /* 0x000362000c1e1d00 */
[----:B0-----:R-:W-:-:S04]  /*15e0*/  IMAD.WIDE.U32 R152, R210, 0x10, R230 ;  /* 0x00000010d2987825 */ /* 0x001fc800078e00e6 */
[C---:B------:R-:W-:Y:S01]  /*15f0*/  FADD.FTZ R82, -R208.reuse, R82 ;  /* 0x00000052d0527221 */ /* 0x040fe20000010100 */
[C---:B------:R-:W-:Y:S01]  /*1600*/  FADD.FTZ R85, -R208.reuse, R85 ;  /* 0x00000055d0557221 */ /* 0x040fe20000010100 */
[----:B------:R-:W-:Y:S01]  /*1610*/  FADD.FTZ R202, R125, R202 ;  /* 0x000000ca7dca7221 */ /* 0x000fe20000010000 */
[----:B------:R-:W-:Y:S01]  /*1620*/  FADD.FTZ R84, -R208, R84 ;  /* 0x00000054d0547221 */ /* 0x000fe20000010100 */
[----:B------:R-:W-:Y:S01]  /*1630*/  FADD.FTZ R203, R124, R203 ;  /* 0x000000cb7ccb7221 */ /* 0x000fe20000010000 */
[-C--:B-1----:R-:W-:Y:S01]  /*1640*/  @P0 LEA R188, P1, R211, R186.reuse, 0x4 ;  /* 0x000000bad3bc0211 */ /* 0x082fe200078220ff */
[----:B------:R-:W-:Y:S01]  /*1650*/  FMUL.FTZ R83, R175, R83 ;  /* 0x00000053af537220 */ /* 0x000fe20000410000 */
[C---:B------:R-:W-:Y:S01]  /*1660*/  FADD.FTZ R231, -R208.reuse, R106 ;  /* 0x0000006ad0e77221 */ /* 0x040fe20000010100 */
[C---:B------:R-:W-:Y:S01]  /*1670*/  FADD.FTZ R230, -R208.reuse, R104 ;  /* 0x00000068d0e67221 */ /* 0x040fe20000010100 */
[-C--:B------:R-:W-:Y:S01]  /*1680*/  @P0 LEA.HI.X R189, R211, R187.reuse, RZ, 0x4, P1 ;  /* 0x000000bbd3bd0211 */ /* 0x080fe200008f24ff */
[----:B------:R-:W-:Y:S01]  /*1690*/  FADD.FTZ R89, -R208, R89 ;  /* 0x00000059d0597221 */ /* 0x000fe20000010100 */
[----:B------:R-:W-:Y:S01]  /*16a0*/  FADD.FTZ R215, R130, R215 ;  /* 0x000000d782d77221 */ /* 0x000fe20000010000 */
[C---:B------:R-:W-:Y:S01]  /*16b0*/  FADD.FTZ R88, -R208.reuse, R88 ;  /* 0x00000058d0587221 */ /* 0x040fe20000010100 */
[C---:B------:R-:W-:Y:S01]  /*16c0*/  FADD.FTZ R81, -R208.reuse, R81 ;  /* 0x00000051d0517221 */ /* 0x040fe20000010100 */
[----:B------:R0:W5:Y:S01]  /*16d0*/  @P0 LDG.E.128 R64, desc[UR6][R188.64] ;  /* 0x00000006bc400981 */ /* 0x000162000c1e1d00 */
[----:B------:R-:W-:Y:S01]  /*16e0*/  FADD.FTZ R92, -R208, R92 ;  /* 0x0000005cd05c7221 */ /* 0x000fe20000010100 */
[----:B------:R-:W-:Y:S01]  /*16f0*/  FADD.FTZ R213, R128, R213 ;  /* 0x000000d580d57221 */ /* 0x000fe20000010000 */
[----:B------:R-:W-:Y:S01]  /*1700*/  FADD.FTZ R180, R121, R180 ;  /* 0x000000b479b47221 */ /* 0x000fe20000010000 */
[----:B------:R-:W-:Y:S01]  /*1710*/  FADD.FTZ R182, R120, R182 ;  /* 0x000000b678b67221 */ /* 0x000fe20000010000 */
[----:B------:R-:W-:Y:S01]  /*1720*/  FADD.FTZ R217, R132, R217 ;  /* 0x000000d984d97221 */ /* 0x000fe20000010000 */
[C---:B------:R-:W-:Y:S01]  /*1730*/  FADD.FTZ R91, -R208.reuse, R91 ;  /* 0x0000005bd05b7221 */ /* 0x040fe20000010100 */
[----:B------:R-:W-:Y:S01]  /*1740*/  FADD.FTZ R214, R131, R214 ;  /* 0x000000d683d67221 */ /* 0x000fe20000010000 */
[C---:B------:R-:W-:Y:S01]  /*1750*/  FADD.FTZ R95, -R208.reuse, R95 ;  /* 0x0000005fd05f7221 */ /* 0x040fe20000010100 */
[----:B------:R-:W-:Y:S01]  /*1760*/  FADD.FTZ R96, -R208, R96 ;  /* 0x00000060d0607221 */ /* 0x000fe20000010100 */
[----:B0-----:R-:W-:Y:S01]  /*1770*/  @P0 LEA R188, P1, R210, R186, 0x4 ;  /* 0x000000bad2bc0211 */ /* 0x001fe200078220ff */
[----:B------:R-:W-:Y:S01]  /*1780*/  FADD.FTZ R179, R118, R179 ;  /* 0x000000b376b37221 */ /* 0x000fe20000010000 */
[----:B------:R-:W-:Y:S01]  /*1790*/  FADD.FTZ R178, R119, R178 ;  /* 0x000000b277b27221 */ /* 0x000fe20000010000 */
[----:B------:R-:W-:Y:S01]  /*17a0*/  FADD.FTZ R218, R135, R218 ;  /* 0x000000da87da7221 */ /* 0x000fe20000010000 */
[----:B------:R-:W-:Y:S01]  /*17b0*/  @P0 LEA.HI.X R189, R210, R187, RZ, 0x4, P1 ;  /* 0x000000bbd2bd0211 */ /* 0x000fe200008f24ff */
[----:B------:R-:W-:Y:S01]  /*17c0*/  FADD.FTZ R210, -R208, R98 ;  /* 0x00000062d0d27221 */ /* 0x000fe20000010100 */
[----:B------:R-:W-:Y:S01]  /*17d0*/  FADD.FTZ R221, R136, R221 ;  /* 0x000000dd88dd7221 */ /* 0x000fe20000010000 */
[----:B------:R-:W2:Y:S04]  /*17e0*/  LDL R98, [R1+0x7c] ;  /* 0x00007c0001627983 */ /* 0x000ea80000100800 */
[----:B------:R0:W5:Y:S01]  /*17f0*/  @P0 LDG.E.128 R68, desc[UR6][R188.64] ;  /* 0x00000006bc440981 */ /* 0x000162000c1e1d00 */
        /* <DEDUP_REMOVED lines=10> */
[C---:B------:R-:W-:Y:S01]  /*18a0*/  FMUL.FTZ R80, R175.reuse, R76 ;  /* 0x0000004caf507220 */ /* 0x040fe20000410000 */
[----:B------:R-:W-:Y:S01]  /*18b0*/  FADD.FTZ R103, -R208, R103 ;  /* 0x00000067d0677221 */ /* 0x000fe20000010100 */
[----:B------:R-:W3:Y:S02]  /*18c0*/  LDL R76, [R1+0x60] ;  /* 0x00006000014c7983 */ /* 0x000ee40000100800 */
[----:B------:R-:W-:Y:S01]  /*18d0*/  FFMA.FTZ R169, R116, R80, R169 ;  /* 0x0000005074a97223 */ /* 0x000fe200000100a9 */
[C---:B------:R-:W-:Y:S01]  /*18e0*/  FADD.FTZ R211, -R208.reuse, R99 ;  /* 0x00000063d0d37221 */ /* 0x040fe20000010100 */
[----:B------:R-:W-:Y:S01]  /*18f0*/  FMUL.FTZ R99, R175, R79 ;  /* 0x0000004faf637220 */ /* 0x000fe20000410000 */
[C---:B------:R-:W-:Y:S01]  /*1900*/  FADD.FTZ R105, -R208.reuse, R105 ;  /* 0x00000069d0697221 */ /* 0x040fe20000010100 */
        /* <DEDUP_REMOVED lines=11> */
[----:B------:R-:W-:Y:S01]  /*19c0*/  FADD.FTZ R205, R126, R205 ;  /* 0x000000cd7ecd7221 */ /* 0x000fe20000010000 */
[----:B------:R-:W-:Y:S01]  /*19d0*/  FADD.FTZ R223, R138, R223 ;  /* 0x000000df8adf7221 */ /* 0x000fe20000010000 */
[----:B------:R-:W-:Y:S01]  /*19e0*/  FADD.FTZ R216, R133, R216 ;  /* 0x000000d885d87221 */ /* 0x000fe20000010000 */
[----:B------:R-:W4:Y:S01]  /*19f0*/  LDG.E.128 R140, desc[UR6][R140.64] ;  /* 0x000000068c8c7981 */ /* 0x000f22000c1e1d00 */
[----:B------:R-:W-:Y:S01]  /*1a00*/  FADD.FTZ R219, R134, R219 ;  /* 0x000000db86db7221 */ /* 0x000fe20000010000 */
[----:B------:R-:W-:-:S02]  /*1a10*/  FADD.FTZ R220, R137, R220 ;  /* 0x000000dc89dc7221 */ /* 0x000fc40000010000 */
[----:B------:R-:W4:Y:S04]  /*1a20*/  LDG.E.128 R144, desc[UR6][R144.64] ;  /* 0x0000000690907981 */ /* 0x000f28000c1e1d00 */
[----:B------:R-:W4:Y:S04]  /*1a30*/  LDG.E.128 R148, desc[UR6][R148.64] ;  /* 0x0000000694947981 */ /* 0x000f28000c1e1d00 */
[----:B------:R-:W4:Y:S01]  /*1a40*/  LDG.E.128 R152, desc[UR6][R152.64] ;  /* 0x0000000698987981 */ /* 0x000f22000c1e1d00 */
[----:B--2---:R-:W-:Y:S01]  /*1a50*/  FMUL.FTZ R116, R98, R116 ;  /* 0x0000007462747220 */ /* 0x004fe20000410000 */
[----:B------:R-:W-:-:S02]  /*1a60*/  FMUL.FTZ R98, R175, R78 ;  /* 0x0000004eaf627220 */ /* 0x000fc40000410000 */
[----:B------:R-:W2:Y:S01]  /*1a70*/  LDL R78, [R1+0x58] ;  /* 0x00005800014e7983 */ /* 0x000ea20000100800 */
[----:B------:R-:W-:Y:S01]  /*1a80*/  FADD.FTZ R189, -R208, R90 ;  /* 0x0000005ad0bd7221 */ /* 0x000fe20000010100 */
[----:B------:R-:W-:Y:S01]  /*1a90*/  FFMA.FTZ R164, R123, R83, R164 ;  /* 0x000000537ba47223 */ /* 0x000fe200000100a4 */
[C---:B------:R-:W-:Y:S02]  /*1aa0*/  FMUL.FTZ R90, R175.reuse, R77 ;  /* 0x0000004daf5a7220 */ /* 0x040fe40000410000 */
[----:B------:R-:W2:Y:S01]  /*1ab0*/  LDL R77, [R1+0x48] ;  /* 0x00004800014d7983 */ /* 0x000ea20000100800 */
[----:B------:R-:W-:Y:S01]  /*1ac0*/  FMUL.FTZ R82, R175, R82 ;  /* 0x00000052af527220 */ /* 0x000fe20000410000 */
[----:B---3--:R-:W-:Y:S02]  /*1ad0*/  FMUL.FTZ R123, R76, R123 ;  /* 0x0000007b4c7b7220 */ /* 0x008fe40000410000 */
[----:B------:R-:W3:Y:S01]  /*1ae0*/  LDL R76, [R1+0x44] ;  /* 0x00004400014c7983 */ /* 0x000ee20000100800 */
[----:B------:R-:W-:Y:S01]  /*1af0*/  FFMA.FTZ R163, R122, R82, R163 ;  /* 0x000000527aa37223 */ /* 0x000fe200000100a3 */
[----:B------:R-:W-:Y:S01]  /*1b00*/  FMUL.FTZ R122, R233, R122 ;  /* 0x0000007ae97a7220 */ /* 0x000fe20000410000 */
[----:B------:R-:W-:Y:S01]  /*1b10*/  FMUL.FTZ R106, R175, R85 ;  /* 0x00000055af6a7220 */ /* 0x000fe20000410000 */
[----:B------:R-:W3:Y:S03]  /*1b20*/  LDL R233, [R1+0x4c] ;  /* 0x00004c0001e97983 */ /* 0x000ee60000100800 */
[----:B------:R-:W-:Y:S01]  /*1b30*/  FFMA.FTZ R162, R125, R106, R162 ;  /* 0x0000006a7da27223 */ /* 0x000fe200000100a2 */
[C---:B------:R-:W-:Y:S01]  /*1b40*/  FMUL.FTZ R104, R175.reuse, R84 ;  /* 0x00000054af687220 */ /* 0x040fe20000410000 */
[C---:B------:R-:W-:Y:S01]  /*1b50*/  FMUL.FTZ R89, R175.reuse, R89 ;  /* 0x00000059af597220 */ /* 0x040fe20000410000 */
[C---:B------:R-:W-:Y:S01]  /*1b60*/  FMUL.FTZ R189, R175.reuse, R189 ;  /* 0x000000bdafbd7220 */ /* 0x040fe20000410000 */
[----:B------:R-:W-:Y:S01]  /*1b70*/  FMUL.FTZ R88, R175, R88 ;  /* 0x00000058af587220 */ /* 0x000fe20000410000 */
[----:B------:R-:W-:Y:S01]  /*1b80*/  FFMA.FTZ R161, R124, R104, R161 ;  /* 0x000000687ca17223 */ /* 0x000fe200000100a1 */
[----:B----4-:R-:W-:Y:S01]  /*1b90*/  FMUL.FTZ R124, R79, R124 ;  /* 0x0000007c4f7c7220 */ /* 0x010fe20000410000 */
[C---:B------:R-:W-:Y:S01]  /*1ba0*/  FMUL.FTZ R81, R175.reuse, R81 ;  /* 0x00000051af517220 */ /* 0x040fe20000410000 */
[----:B------:R-:W4:Y:S01]  /*1bb0*/  LDL R79, [R1+0x40] ;  /* 0x00004000014f7983 */ /* 0x000f220000100800 */
[C---:B------:R-:W-:Y:S01]  /*1bc0*/  FMUL.FTZ R188, R175.reuse, R188 ;  /* 0x000000bcafbc7220 */ /* 0x040fe20000410000 */
[----:B------:R-:W-:-:S02]  /*1bd0*/  FMUL.FTZ R91, R175, R91 ;  /* 0x0000005baf5b7220 */ /* 0x000fc40000410000 */
[----:B------:R-:W4:Y:S01]  /*1be0*/  LDL R85, [R1+0x38] ;  /* 0x0000380001557983 */ /* 0x000f220000100800 */
[----:B--2---:R-:W-:-:S03]  /*1bf0*/  FMUL.FTZ R125, R78, R125 ;  /* 0x0000007d4e7d7220 */ /* 0x004fc60000410000 */
[----:B------:R-:W2:Y:S04]  /*1c00*/  LDL R84, [R1+0x34] ;  /* 0x0000340001547983 */ /* 0x000ea80000100800 */
[----:B------:R-:W2:Y:S01]  /*1c10*/  LDL R78, [R1+0x3c] ;  /* 0x00003c00014e7983 */ /* 0x000ea20000100800 */
[----:B------:R-:W-:Y:S01]  /*1c20*/  FFMA.FTZ R158, R129, R89, R158 ;  /* 0x00000059819e7223 */ /* 0x000fe2000001009e */
[----:B------:R-:W-:Y:S01]  /*1c30*/  FFMA.FTZ R31, R130, R189, R31 ;  /* 0x000000bd821f7223 */ /* 0x000fe2000001001f */
[----:B------:R-:W-:Y:S02]  /*1c40*/  FMUL.FTZ R129, R77, R129 ;  /* 0x000000814d817220 */ /* 0x000fe40000410000 */
[----:B------:R-:W2:Y:S01]  /*1c50*/  LDL R77, [R1+0x30] ;  /* 0x00003000014d7983 */ /* 0x000ea20000100800 */
[----:B---3--:R-:W-:-:S03]  /*1c60*/  FMUL.FTZ R130, R76, R130 ;  /* 0x000000824c827220 */ /* 0x008fc60000410000 */
[----:B------:R-:W3:Y:S01]  /*1c70*/  LDL R76, [R1+0x2c] ;  /* 0x00002c00014c7983 */ /* 0x000ee20000100800 */
[----:B------:R-:W-:Y:S01]  /*1c80*/  FFMA.FTZ R157, R128, R88, R157 ;  /* 0x00000058809d7223 */ /* 0x000fe2000001009d */
[----:B------:R-:W-:Y:S01]  /*1c90*/  FMUL.FTZ R128, R233, R128 ;  /* 0x00000080e9807220 */ /* 0x000fe20000410000 */
[----:B------:R-:W-:Y:S01]  /*1ca0*/  FFMA.FTZ R166, R121, R81, R166 ;  /* 0x0000005179a67223 */ /* 0x000fe200000100a6 */
[----:B------:R-:W-:Y:S01]  /*1cb0*/  FMUL.FTZ R233, R175, R92 ;  /* 0x0000005cafe97220 */ /* 0x000fe20000410000 */
[----:B------:R-:W-:Y:S02]  /*1cc0*/  FMUL.FTZ R121, R234, R121 ;  /* 0x00000079ea797220 */ /* 0x000fe40000410000 */
[----:B------:R-:W3:Y:S01]  /*1cd0*/  LDL R234, [R1+0x50] ;  /* 0x0000500001ea7983 */ /* 0x000ee20000100800 */
[----:B------:R-:W-:Y:S01]  /*1ce0*/  FFMA.FTZ R165, R120, R188, R165 ;  /* 0x000000bc78a57223 */ /* 0x000fe200000100a5 */
[----:B------:R-:W-:Y:S01]  /*1cf0*/  FFMA.FTZ R29, R132, R233, R29 ;  /* 0x000000e9841d7223 */ /* 0x000fe2000001001d */
[----:B------:R-:W-:-:S02]  /*1d00*/  FMUL.FTZ R120, R235, R120 ;  /* 0x00000078eb787220 */ /* 0x000fc40000410000 */
[----:B------:R-:W3:Y:S01]  /*1d10*/  LDL R235, [R1+0x54] ;  /* 0x0000540001eb7983 */ /* 0x000ee20000100800 */
[----:B------:R-:W-:Y:S01]  /*1d20*/  FFMA.FTZ R156, R131, R91, R156 ;  /* 0x0000005b839c7223 */ /* 0x000fe2000001009c */
[----:B----4-:R-:W-:Y:S02]  /*1d30*/  FMUL.FTZ R131, R79, R131 ;  /* 0x000000834f837220 */ /* 0x010fe40000410000 */
[----:B------:R-:W4:Y:S01]  /*1d40*/  LDL R79, [R1+0x28] ;  /* 0x00002800014f7983 */ /* 0x000f220000100800 */
[----:B--2---:R-:W-:-:S03]  /*1d50*/  FMUL.FTZ R132, R78, R132 ;  /* 0x000000844e847220 */ /* 0x004fc60000410000 */
[----:B------:R-:W2:Y:S01]  /*1d60*/  LDL R78, [R1+0x24] ;  /* 0x00002400014e7983 */ /* 0x000ea20000100800 */
[----:B------:R-:W-:Y:S01]  /*1d70*/  FFMA.FTZ R167, R118, R98, R167 ;  /* 0x0000006276a77223 */ /* 0x000fe200000100a7 */
[----:B------:R-:W-:Y:S01]  /*1d80*/  FFMA.FTZ R168, R119, R99, R168 ;  /* 0x0000006377a87223 */ /* 0x000fe200000100a8 */
[----:B------:R-:W-:Y:S01]  /*1d90*/  FMUL.FTZ R118, R237, R118 ;  /* 0x00000076ed767220 */ /* 0x000fe20000410000 */
[----:B------:R-:W-:Y:S01]  /*1da0*/  FMUL.FTZ R119, R236, R119 ;  /* 0x00000077ec777220 */ /* 0x000fe20000410000 */
[C---:B------:R-:W-:Y:S01]  /*1db0*/  FMUL.FTZ R236, R175.reuse, R95 ;  /* 0x0000005fafec7220 */ /* 0x040fe20000410000 */
[----:B------:R-:W-:Y:S01]  /*1dc0*/  FMUL.FTZ R237, R175, R96 ;  /* 0x00000060afed7220 */ /* 0x000fe20000410000 */
[----:B------:R-:W-:Y:S02]  /*1dd0*/  FFMA.FTZ R170, R117, R90, R170 ;  /* 0x0000005a75aa7223 */ /* 0x000fe400000100aa */
[----:B------:R-:W-:Y:S01]  /*1de0*/  FFMA.FTZ R28, R135, R236, R28 ;  /* 0x000000ec871c7223 */ /* 0x000fe2000001001c */
[----:B------:R-:W-:Y:S01]  /*1df0*/  FFMA.FTZ R25, R136, R237, R25 ;  /* 0x000000ed88197223 */ /* 0x000fe20000010019 */
[----:B------:R-:W-:Y:S01]  /*1e00*/  FMUL.FTZ R135, R77, R135 ;  /* 0x000000874d877220 */ /* 0x000fe20000410000 */
[----:B---3--:R-:W-:Y:S01]  /*1e10*/  FMUL.FTZ R136, R76, R136 ;  /* 0x000000884c887220 */ /* 0x008fe20000410000 */
[----:B------:R-:W-:Y:S01]  /*1e20*/  FMUL.FTZ R117, R238, R117 ;  /* 0x00000075ee757220 */ /* 0x000fe20000410000 */
[----:B------:R-:W-:Y:S01]  /*1e30*/  FADD.FTZ R77, RZ, R116 ;  /* 0x00000074ff4d7221 */ /* 0x000fe20000010000 */
[----:B------:R-:W-:Y:S01]  /*1e40*/  FFMA.FTZ R76, R80, R116, RZ ;  /* 0x00000074504c7223 */ /* 0x000fe200000100ff */
[----:B------:R-:W-:-:S02]  /*1e50*/  FMUL.FTZ R208, R175, R87 ;  /* 0x00000057afd07220 */ /* 0x000fc40000410000 */
[----:B------:R-:W-:Y:S01]  /*1e60*/  FADD.FTZ R77, R77, R117 ;  /* 0x000000754d4d7221 */ /* 0x000fe20000010000 */
[----:B------:R-:W-:Y:S01]  /*1e70*/  FFMA.FTZ R76, R90, R117, R76 ;  /* 0x000000755a4c7223 */ /* 0x000fe2000001004c */
[----:B------:R-:W-:Y:S02]  /*1e80*/  FMUL.FTZ R108, R175, R86 ;  /* 0x00000056af6c7220 */ /* 0x000fe40000410000 */
[----:B------:R-:W-:Y:S01]  /*1e90*/  FADD.FTZ R77, R77, R118 ;  /* 0x000000764d4d7221 */ /* 0x000fe20000010000 */
[----:B------:R-:W-:Y:S01]  /*1ea0*/  FFMA.FTZ R76, R98, R118, R76 ;  /* 0x00000076624c7223 */ /* 0x000fe2000001004c */
[----:B------:R-:W-:Y:S01]  /*1eb0*/  FFMA.FTZ R160, R127, R208, R160 ;  /* 0x000000d07fa07223 */ /* 0x000fe200000100a0 */
[C---:B------:R-:W-:Y:S01]  /*1ec0*/  FMUL.FTZ R210, R175.reuse, R210 ;  /* 0x000000d2afd27220 */ /* 0x040fe20000410000 */
[----:B------:R-:W-:Y:S01]  /*1ed0*/  FMUL.FTZ R127, R234, R127 ;  /* 0x0000007fea7f7220 */ /* 0x000fe20000410000 */
[----:B------:R-:W-:Y:S01]  /*1ee0*/  FMUL.FTZ R234, R175, R93 ;  /* 0x0000005dafea7220 */ /* 0x000fe20000410000 */
[----:B------:R-:W-:Y:S01]  /*1ef0*/  FADD.FTZ R77, R77, R119 ;  /* 0x000000774d4d7221 */ /* 0x000fe20000010000 */
[----:B------:R-:W-:Y:S01]  /*1f00*/  FFMA.FTZ R76, R99, R119, R76 ;  /* 0x00000077634c7223 */ /* 0x000fe2000001004c */
[----:B------:R-:W-:Y:S01]  /*1f10*/  FFMA.FTZ R159, R126, R108, R159 ;  /* 0x0000006c7e9f7223 */ /* 0x000fe2000001009f */
[----:B------:R-:W-:Y:S01]  /*1f20*/  FFMA.FTZ R23, R138, R210, R23 ;  /* 0x000000d28a177223 */ /* 0x000fe20000010017 */
[----:B------:R-:W-:Y:S01]  /*1f30*/  FMUL.FTZ R126, R235, R126 ;  /* 0x0000007eeb7e7220 */ /* 0x000fe20000410000 */
[----:B------:R-:W-:Y:S01]  /*1f40*/  FMUL.FTZ R235, R175, R94 ;  /* 0x0000005eafeb7220 */ /* 0x000fe20000410000 */
[----:B------:R-:W-:Y:S01]  /*1f50*/  FFMA.FTZ R30, R133, R234, R30 ;  /* 0x000000ea851e7223 */ /* 0x000fe2000001001e */
[----:B------:R-:W-:Y:S01]  /*1f60*/  FADD.FTZ R77, R77, R120 ;  /* 0x000000784d4d7221 */ /* 0x000fe20000010000 */
[----:B------:R-:W-:Y:S01]  /*1f70*/  FMUL.FTZ R133, R85, R133 ;  /* 0x0000008555857220 */ /* 0x000fe20000410000 */
[----:B------:R-:W-:Y:S01]  /*1f80*/  FMUL.FTZ R238, R175, R97 ;  /* 0x00000061afee7220 */ /* 0x000fe20000410000 */
[----:B------:R-:W3:Y:S01]  /*1f90*/  LDL R85, [R1+0x1c] ;  /* 0x00001c0001557983 */ /* 0x000ee20000100800 */
[----:B------:R-:W-:Y:S01]  /*1fa0*/  FFMA.FTZ R27, R134, R235, R27 ;  /* 0x000000eb861b7223 */ /* 0x000fe2000001001b */
[----:B------:R-:W-:-:S02]  /*1fb0*/  FMUL.FTZ R134, R84, R134 ;  /* 0x0000008654867220 */ /* 0x000fc40000410000 */
[----:B------:R-:W3:Y:S01]  /*1fc0*/  LDL R84, [R1+0x18] ;  /* 0x0000180001547983 */ /* 0x000ee20000100800 */
[----:B------:R-:W-:Y:S01]  /*1fd0*/  FFMA.FTZ R26, R137, R238, R26 ;  /* 0x000000ee891a7223 */ /* 0x000fe2000001001a */
[----:B----4-:R-:W-:Y:S02]  /*1fe0*/  FMUL.FTZ R137, R79, R137 ;  /* 0x000000894f897220 */ /* 0x010fe40000410000 */
[----:B------:R-:W4:Y:S04]  /*1ff0*/  LDL R79, [R1+0x14] ;  /* 0x00001400014f7983 */ /* 0x000f280000100800 */
[----:B------:R-:W4:Y:S01]  /*2000*/  LDL R86, [R1+0x20] ;  /* 0x0000200001567983 */ /* 0x000f220000100800 */
[----:B--2---:R-:W-:Y:S01]  /*2010*/  FMUL.FTZ R138, R78, R138 ;  /* 0x0000008a4e8a7220 */ /* 0x004fe20000410000 */
[----:B------:R-:W-:Y:S01]  /*2020*/  FFMA.FTZ R78, R188, R120, R76 ;  /* 0x00000078bc4e7223 */ /* 0x000fe2000001004c */
[----:B------:R-:W-:-:S03]  /*2030*/  FADD.FTZ R76, R77, R121 ;  /* 0x000000794d4c7221 */ /* 0x000fc60000010000 */
[----:B------:R-:W-:Y:S02]  /*2040*/  FFMA.FTZ R77, R81, R121, R78 ;  /* 0x00000079514d7223 */ /* 0x000fe4000001004e */
[----:B------:R-:W2:Y:S01]  /*2050*/  LDL R78, [R1+0x10] ;  /* 0x00001000014e7983 */ /* 0x000ea20000100800 */
[C---:B------:R-:W-:Y:S01]  /*2060*/  FMUL.FTZ R100, R175.reuse, R100 ;  /* 0x00000064af647220 */ /* 0x040fe20000410000 */
[C---:B------:R-:W-:Y:S01]  /*2070*/  FADD.FTZ R225, R140.reuse, R225 ;  /* 0x000000e18ce17221 */ /* 0x040fe20000010000 */
[C---:B------:R-:W-:Y:S01]  /*2080*/  FMUL.FTZ R101, R175.reuse, R101 ;  /* 0x00000065af657220 */ /* 0x040fe20000410000 */
[----:B------:R-:W-:Y:S01]  /*2090*/  FMUL.FTZ R103, R175, R103 ;  /* 0x00000067af677220 */ /* 0x000fe20000410000 */
[----:B------:R-:W-:Y:S01]  /*20a0*/  FFMA.FTZ R21, R140, R100, R21 ;  /* 0x000000648c157223 */ /* 0x000fe20000010015 */
[C---:B------:R-:W-:Y:S01]  /*20b0*/  FADD.FTZ R224, R141.reuse, R224 ;  /* 0x000000e08de07221 */ /* 0x040fe20000010000 */
[----:B------:R-:W-:Y:S01]  /*20c0*/  FFMA.FTZ R22, R141, R101, R22 ;  /* 0x000000658d167223 */ /* 0x000fe20000010016 */
[----:B------:R-:W-:Y:S01]  /*20d0*/  FMUL.FTZ R102, R175, R102 ;  /* 0x00000066af667220 */ /* 0x000fe20000410000 */
[C---:B------:R-:W-:Y:S01]  /*20e0*/  FADD.FTZ R226, R143.reuse, R226 ;  /* 0x000000e28fe27221 */ /* 0x040fe20000010000 */
[----:B------:R-:W-:Y:S01]  /*20f0*/  FFMA.FTZ R20, R143, R103, R20 ;  /* 0x000000678f147223 */ /* 0x000fe20000010014 */
[C---:B------:R-:W-:Y:S01]  /*2100*/  FADD.FTZ R227, R142.reuse, R227 ;  /* 0x000000e38ee37221 */ /* 0x040fe20000010000 */
[----:B------:R-:W-:Y:S01]  /*2110*/  FFMA.FTZ R19, R142, R102, R19 ;  /* 0x000000668e137223 */ /* 0x000fe20000010013 */
[----:B---3--:R-:W-:-:S02]  /*2120*/  FMUL.FTZ R140, R85, R140 ;  /* 0x0000008c558c7220 */ /* 0x008fc40000410000 */
[----:B------:R-:W3:Y:S01]  /*2130*/  LDL R85, [R1+0xc] ;  /* 0x00000c0001557983 */ /* 0x000ee20000100800 */
[----:B------:R-:W-:-:S03]  /*2140*/  FMUL.FTZ R141, R84, R141 ;  /* 0x0000008d548d7220 */ /* 0x000fc60000410000 */
[----:B------:R-:W3:Y:S01]  /*2150*/  LDL R84, [R1+0x8] ;  /* 0x0000080001547983 */ /* 0x000ee20000100800 */
[----:B----4-:R-:W-:-:S03]  /*2160*/  FMUL.FTZ R142, R79, R142 ;  /* 0x0000008e4f8e7220 */ /* 0x010fc60000410000 */
        /* <DEDUP_REMOVED lines=36> */
[C---:B------:R-:W-:Y:S01]  /*23b0*/  FADD.FTZ R222, R139.reuse, R222 ;  /* 0x000000de8bde7221 */ /* 0x040fe20000010000 */
[----:B------:R-:W-:Y:S01]  /*23c0*/  FFMA.FTZ R24, R139, R211, R24 ;  /* 0x000000d38b187223 */ /* 0x000fe20000010018 */
        /* <DEDUP_REMOVED lines=9> */
[C---:B------:R-:W-:Y:S02]  /*2460*/  FMUL.FTZ R230, R175.reuse, R230 ;  /* 0x000000e6afe67220 */ /* 0x040fe40000410000 */
[----:B------:R-:W-:Y:S01]  /*2470*/  FADD.FTZ R76, R76, R142 ;  /* 0x0000008e4c4c7221 */ /* 0x000fe20000010000 */
[----:B------:R-:W-:Y:S01]  /*2480*/  FFMA.FTZ R77, R102, R142, R77 ;  /* 0x0000008e664d7223 */ /* 0x000fe2000001004d */
[C---:B------:R-:W-:Y:S01]  /*2490*/  FADD.FTZ R229, R144.reuse, R229 ;  /* 0x000000e590e57221 */ /* 0x040fe20000010000 */
[----:B------:R-:W-:Y:S01]  /*24a0*/  FFMA.FTZ R17, R144, R230, R17 ;  /* 0x000000e690117223 */ /* 0x000fe20000010011 */
[C---:B------:R-:W-:Y:S01]  /*24b0*/  FMUL.FTZ R105, R175.reuse, R105 ;  /* 0x00000069af697220 */ /* 0x040fe20000410000 */
[----:B------:R-:W-:Y:S01]  /*24c0*/  FMUL.FTZ R107, R175, R107 ;  /* 0x0000006baf6b7220 */ /* 0x000fe20000410000 */
[----:B---3--:R-:W-:Y:S01]  /*24d0*/  FMUL.FTZ R144, R85, R144 ;  /* 0x0000009055907220 */ /* 0x008fe20000410000 */
[----:B------:R-:W-:Y:S01]  /*24e0*/  FADD.FTZ R76, R76, R143 ;  /* 0x0000008f4c4c7221 */ /* 0x000fe20000010000 */
[----:B------:R-:W-:Y:S01]  /*24f0*/  FFMA.FTZ R77, R103, R143, R77 ;  /* 0x0000008f674d7223 */ /* 0x000fe2000001004d */
[C---:B------:R-:W-:Y:S01]  /*2500*/  FADD.FTZ R228, R145.reuse, R228 ;  /* 0x000000e491e47221 */ /* 0x040fe20000010000 */
[----:B------:R-:W-:Y:S01]  /*2510*/  FFMA.FTZ R18, R145, R105, R18 ;  /* 0x0000006991127223 */ /* 0x000fe20000010012 */
[----:B------:R-:W-:Y:S01]  /*2520*/  FMUL.FTZ R231, R175, R231 ;  /* 0x000000e7afe77220 */ /* 0x000fe20000410000 */
[C---:B------:R-:W-:Y:S01]  /*2530*/  FADD.FTZ R239, R147.reuse, R239 ;  /* 0x000000ef93ef7221 */ /* 0x040fe20000010000 */
[----:B------:R-:W-:Y:S01]  /*2540*/  FFMA.FTZ R16, R147, R107, R16 ;  /* 0x0000006b93107223 */ /* 0x000fe20000010010 */
[----:B------:R-:W-:Y:S01]  /*2550*/  FMUL.FTZ R145, R84, R145 ;  /* 0x0000009154917220 */ /* 0x000fe20000410000 */
[----:B------:R-:W-:Y:S01]  /*2560*/  FADD.FTZ R76, R76, R144 ;  /* 0x000000904c4c7221 */ /* 0x000fe20000010000 */
[C---:B------:R-:W-:Y:S01]  /*2570*/  FADD.FTZ R240, R146.reuse, R240 ;  /* 0x000000f092f07221 */ /* 0x040fe20000010000 */
[----:B------:R-:W-:Y:S01]  /*2580*/  FFMA.FTZ R15, R146, R231, R15 ;  /* 0x000000e7920f7223 */ /* 0x000fe2000001000f */
[----:B----4-:R-:W-:Y:S01]  /*2590*/  FMUL.FTZ R146, R79, R146 ;  /* 0x000000924f927220 */ /* 0x010fe20000410000 */
[C---:B------:R-:W-:Y:S01]  /*25a0*/  FMUL.FTZ R84, R175.reuse, R232 ;  /* 0x000000e8af547220 */ /* 0x040fe20000410000 */
[----:B------:R-:W-:Y:S01]  /*25b0*/  FADD.FTZ R242, R148, R242 ;  /* 0x000000f294f27221 */ /* 0x000fe20000010000 */
[----:B------:R-:W-:-:S02]  /*25c0*/  FMUL.FTZ R86, R175, R109 ;  /* 0x0000006daf567220 */ /* 0x000fc40000410000 */
[----:B------:R-:W-:Y:S01]  /*25d0*/  FFMA.FTZ R13, R148, R84, R13 ;  /* 0x00000054940d7223 */ /* 0x000fe2000001000d */
[----:B------:R-:W-:Y:S01]  /*25e0*/  FMUL.FTZ R148, R252, R148 ;  /* 0x00000094fc947220 */ /* 0x000fe20000410000 */
[----:B------:R-:W0:Y:S01]  /*25f0*/  S2R R232, SR_TID.X ;  /* 0x0000000000e87919 */ /* 0x000e220000002100 */
[C---:B------:R-:W-:Y:S01]  /*2600*/  FADD.FTZ R241, R149.reuse, R241 ;  /* 0x000000f195f17221 */ /* 0x040fe20000010000 */
[----:B------:R-:W-:Y:S01]  /*2610*/  FFMA.FTZ R14, R149, R86, R14 ;  /* 0x00000056950e7223 */ /* 0x000fe2000001000e */
[----:B------:R-:W-:Y:S01]  /*2620*/  FMUL.FTZ R93, R175, R110 ;  /* 0x0000006eaf5d7220 */ /* 0x000fe20000410000 */
[----:B------:R-:W-:Y:S01]  /*2630*/  FMUL.FTZ R149, R251, R149 ;  /* 0x00000095fb957220 */ /* 0x000fe20000410000 */
[C---:B------:R-:W-:Y:S01]  /*2640*/  FADD.FTZ R244, R150.reuse, R244 ;  /* 0x000000f496f47221 */ /* 0x040fe20000010000 */
[----:B------:R-:W-:Y:S01]  /*2650*/  FMUL.FTZ R95, R175, R111 ;  /* 0x0000006faf5f7220 */ /* 0x000fe20000410000 */
[----:B------:R-:W-:Y:S01]  /*2660*/  FFMA.FTZ R11, R150, R93, R11 ;  /* 0x0000005d960b7223 */ /* 0x000fe2000001000b */
[----:B------:R-:W-:Y:S01]  /*2670*/  FMUL.FTZ R150, R250, R150 ;  /* 0x00000096fa967220 */ /* 0x000fe20000410000 */
        /* <DEDUP_REMOVED lines=19> */
[----:B------:R-:W-:Y:S01]  /*27b0*/  UMOV UR4, 0xffffffff ;  /* 0xffffffff00047882 */ /* 0x000fe20000000000 */
[----:B0-----:R-:W-:Y:S01]  /*27c0*/  LOP3.LUT P0, RZ, R232, 0x1f, RZ, 0xc0, !PT ;  /* 0x0000001fe8ff7812 */ /* 0x001fe2000780c0ff */
[----:B--2---:R-:W-:Y:S01]  /*27d0*/  FMUL.FTZ R147, R78, R147 ;  /* 0x000000934e937220 */ /* 0x004fe20000410000 */
        /* <DEDUP_REMOVED lines=42> */
.L_x_13107:
[----:B-1----:R-:W-:Y:S01]  /*2a80*/  FADD.FTZ R76, R76, R79 ;  /* 0x0000004f4c4c7221 */ /* 0x002fe20000010000 */
[----:B0-----:R-:W-:Y:S01]  /*2a90*/  FADD.FTZ R77, R77, R78 ;  /* 0x0000004e4d4d7221 */ /* 0x001fe20000010000 */
[----:B------:R-:W-:Y:S01]  /*2aa0*/  LOP3.LUT P5, RZ, R209, 0xff, RZ, 0xc0, !PT ;  /* 0x000000ffd1ff7812 */ /* 0x000fe200078ac0ff */
[----:B------:R-:W-:-:S12]  /*2ab0*/  @P0 BRA `(.L_x_13086) ;  /* 0x0000000000240947 */ /* 0x000fd80003800000 */
        /* <DEDUP_REMOVED lines=9> */
.L_x_13086:
[----:B------:R-:W-:Y:S05]  /*2b50*/  WARPSYNC.ALL ;  /* 0x0000000000007948 */ /* 0x000fea0003800000 */
[----:B------:R-:W1:Y:S08]  /*2b60*/  S2UR UR5, SR_CgaCtaId ;  /* 0x00000000000579c3 */ /* 0x000e700000008800 */
[----:B------:R-:W-:Y:S01]  /*2b70*/  BAR.SYNC.DEFER_BLOCKING 0x0 ;  /* 0x0000000000007b1d */ /* 0x000fe20000010000 */
[----:B------:R-:W-:-:S02]  /*2b80*/  SHF.R.U32.HI R97, RZ, 0x5, R232 ;  /* 0x00000005ff617819 */ /* 0x000fc400000116e8 */
[----:B------:R-:W-:Y:S02]  /*2b90*/  ISETP.NE.U32.AND P1, PT, R186, RZ, PT ;  /* 0x000000ffba00720c */ /* 0x000fe40003f25070 */
[----:B------:R-:W-:Y:S01]  /*2ba0*/  LOP3.LUT R97, R97, 0x7fffffc, RZ, 0xc0, !PT ;  /* 0x07fffffc61617812 */ /* 0x000fe200078ec0ff */
[----:B------:R-:W-:Y:S01]  /*2bb0*/  UMOV UR4, 0x400 ;  /* 0x0000040000047882 */ /* 0x000fe20000000000 */
[----:B------:R-:W-:Y:S02]  /*2bc0*/  ISETP.NE.AND.EX P1, PT, R187, RZ, PT, P1 ;  /* 0x000000ffbb00720c */ /* 0x000fe40003f25310 */
[----:B------:R-:W-:Y:S02]  /*2bd0*/  @!P5 IADD3 R97, R97, 0x4, RZ ;  /* 0x000000046161d810 */ /* 0x000fe40007ffe0ff */
[----:B------:R-:W-:-:S04]  /*2be0*/  ISETP.NE.U32.AND P0, PT, RZ, UR14, PT ;  /* 0x0000000eff007c0c */ /* 0x000fc8000bf05070 */
        /* <DEDUP_REMOVED lines=16> */
[----:B------:R-:W-:-:S03]  /*2cf0*/  ISETP.NE.U32.AND P3, PT, RZ, UR14, PT ;  /* 0x0000000eff007c0c */ /* 0x000fc6000bf65070 */
[-CC-:B------:R-:W-:Y:S01]  /*2d00*/  FFMA.FTZ R80, R80, R97.reuse, R96.reuse ;  /* 0x0000006150507223 */ /* 0x180fe20000010060 */
[----:B------:R-:W-:Y:S01]  /*2d10*/  ISETP.NE.AND.EX P3, PT, RZ, UR15, PT, P3 ;  /* 0x0000000fff007c0c */ /* 0x000fe2000bf65330 */
        /* <DEDUP_REMOVED lines=14> */
[-CC-:B------:R-:W-:Y:S01]  /*2e00*/  FFMA.FTZ R88, R88, R97.reuse, R96.reuse ;  /* 0x0000006158587223 */ /* 0x180fe20000010060 */
[-C--:B------:R-:W-:Y:S01]  /*2e10*/  FFMA.FTZ R91, R91, R97.reuse, R96 ;  /* 0x000000615b5b7223 */ /* 0x080fe20000010060 */
        /* <DEDUP_REMOVED lines=24> */
[----:B------:R-:W-:Y:S01]  /*2fa0*/  IADD3 R90, P6, R206, UR16, RZ ;  /* 0x00000010ce5a7c10 */ /* 0x000fe2000ffde0ff */
        /* <DEDUP_REMOVED lines=27> */
[----:B------:R-:W-:Y:S01]  /*3160*/  IADD3 R88, P4, R200, UR16, RZ ;  /* 0x00000010c8587c10 */ /* 0x000fe2000ff9e0ff */
[----:B-----5:R-:W-:Y:S01]  /*3170*/  @P1 FADD.FTZ R99, R32, R99 ;  /* 0x0000006320631221 */ /* 0x020fe20000010000 */
[----:B------:R-:W-:Y:S01]  /*3180*/  IADD3.X R91, R207, UR17, RZ, P6, !PT ;  /* 0x00000011cf5b7c10 */ /* 0x000fe2000b7fe4ff */
[----:B------:R-:W-:Y:S01]  /*3190*/  @P1 FADD.FTZ R80, R33, R80 ;  /* 0x0000005021501221 */ /* 0x000fe20000010000 */
[----:B------:R-:W-:Y:S01]  /*31a0*/  @P1 FADD.FTZ R81, R34, R81 ;  /* 0x0000005122511221 */ /* 0x000fe20000010000 */
[----:B------:R-:W-:Y:S01]  /*31b0*/  @P1 FADD.FTZ R82, R35, R82 ;  /* 0x0000005223521221 */ /* 0x000fe20000010000 */
[----:B------:R-:W-:Y:S07]  /*31c0*/  @!P3 BRA `(.L_x_13087) ;  /* 0x00000000001cb947 */ /* 0x000fee0003800000 */
[----:B------:R-:W-:Y:S02]  /*31d0*/  IADD3 R206, P6, R206, UR14, RZ ;  /* 0x0000000ecece7c10 */ /* 0x000fe4000ffde0ff */
[----:B------:R-:W-:Y:S02]  /*31e0*/  SEL R79, R82, R75, P0 ;  /* 0x0000004b524f7207 */ /* 0x000fe40000000000 */
[----:B------:R-:W-:Y:S02]  /*31f0*/  IADD3.X R207, R207, UR15, RZ, P6, !PT ;  /* 0x0000000fcfcf7c10 */ /* 0x000fe4000b7fe4ff */
[----:B------:R-:W-:Y:S02]  /*3200*/  SEL R78, R81, R74, P0 ;  /* 0x0000004a514e7207 */ /* 0x000fe40000000000 */
[----:B------:R-:W-:Y:S02]  /*3210*/  SEL R77, R80, R73, P0 ;  /* 0x00000049504d7207 */ /* 0x000fe40000000000 */
[----:B------:R-:W-:-:S05]  /*3220*/  SEL R76, R99, R72, P0 ;  /* 0x00000048634c7207 */ /* 0x000fca0000000000 */
[----:B------:R0:W-:Y:S02]  /*3230*/  STG.E.128 desc[UR6][R206.64], R76 ;  /* 0x0000004cce007986 */ /* 0x0001e4000c101d06 */
.L_x_13087:
[-C--:B------:R-:W-:Y:S01]  /*3240*/  FMUL.FTZ R83, R82, R176.reuse ;  /* 0x000000b052537220 */ /* 0x080fe20000410000 */
[-C--:B------:R-:W-:Y:S01]  /*3250*/  FMUL.FTZ R82, R81, R176.reuse ;  /* 0x000000b051527220 */ /* 0x080fe20000410000 */
[-C--:B------:R-:W-:Y:S01]  /*3260*/  FMUL.FTZ R81, R80, R176.reuse ;  /* 0x000000b050517220 */ /* 0x080fe20000410000 */
[----:B------:R-:W-:Y:S01]  /*3270*/  FMUL.FTZ R80, R99, R176 ;  /* 0x000000b063507220 */ /* 0x000fe20000410000 */
[C---:B------:R-:W-:Y:S01]  /*3280*/  FMUL.FTZ R101, R175.reuse, R120 ;  /* 0x00000078af657220 */ /* 0x040fe20000410000 */
[C---:B------:R-:W-:Y:S01]  /*3290*/  FMUL.FTZ R98, R175.reuse, R121 ;  /* 0x00000079af627220 */ /* 0x040fe20000410000 */
[C---:B------:R-:W-:Y:S01]  /*32a0*/  FMUL.FTZ R103, R175.reuse, R122 ;  /* 0x0000007aaf677220 */ /* 0x040fe20000410000 */
[----:B------:R-:W-:Y:S01]  /*32b0*/  FMUL.FTZ R100, R175, R123 ;  /* 0x0000007baf647220 */ /* 0x000fe20000410000 */
[----:B------:R1:W-:Y:S01]  /*32c0*/  STG.E.128 desc[UR6][R90.64], R80 ;  /* 0x000000505a007986 */ /* 0x0003e2000c101d06 */
[----:B------:R-:W-:Y:S01]  /*32d0*/  @P1 FADD.FTZ R101, R36, R101 ;  /* 0x0000006524651221 */ /* 0x000fe20000010000 */
[----:B------:R-:W-:Y:S01]  /*32e0*/  @P1 FADD.FTZ R98, R37, R98 ;  /* 0x0000006225621221 */ /* 0x000fe20000010000 */
[----:B------:R-:W-:Y:S01]  /*32f0*/  @P1 FADD.FTZ R103, R38, R103 ;  /* 0x0000006726671221 */ /* 0x000fe20000010000 */
[----:B------:R-:W-:Y:S01]  /*3300*/  @P1 FADD.FTZ R100, R39, R100 ;  /* 0x0000006427641221 */ /* 0x000fe20000010000 */
[----:B------:R-:W-:Y:S01]  /*3310*/  IADD3.X R89, R198, UR17, RZ, P4, !PT ;  /* 0x00000011c6597c10 */ /* 0x000fe2000a7fe4ff */
[-C--:B0-----:R-:W-:Y:S01]  /*3320*/  FMUL.FTZ R77, R98, R176.reuse ;  /* 0x000000b0624d7220 */ /* 0x081fe20000410000 */
[-C--:B------:R-:W-:Y:S01]  /*3330*/  FMUL.FTZ R78, R103, R176.reuse ;  /* 0x000000b0674e7220 */ /* 0x080fe20000410000 */
[-C--:B------:R-:W-:Y:S01]  /*3340*/  FMUL.FTZ R79, R100, R176.reuse ;  /* 0x000000b0644f7220 */ /* 0x080fe20000410000 */
[----:B------:R-:W-:Y:S01]  /*3350*/  FMUL.FTZ R76, R101, R176 ;  /* 0x000000b0654c7220 */ /* 0x000fe20000410000 */
[----:B------:R-:W-:Y:S06]  /*3360*/  @!P3 BRA `(.L_x_13088) ;  /* 0x00000000001cb947 */ /* 0x000fec0003800000 */
[----:B-1----:R-:W-:Y:S02]  /*3370*/  IADD3 R90, P4, R200, UR14, RZ ;  /* 0x0000000ec85a7c10 */ /* 0x002fe4000ff9e0ff */
[----:B------:R-:W-:Y:S02]  /*3380*/  SEL R83, R100, R75, P0 ;  /* 0x0000004b64537207 */ /* 0x000fe40000000000 */
[----:B------:R-:W-:Y:S02]  /*3390*/  SEL R82, R103, R74, P0 ;  /* 0x0000004a67527207 */ /* 0x000fe40000000000 */
[----:B------:R-:W-:Y:S02]  /*33a0*/  SEL R81, R98, R73, P0 ;  /* 0x0000004962517207 */ /* 0x000fe40000000000 */
[----:B------:R-:W-:Y:S02]  /*33b0*/  IADD3.X R91, R198, UR15, RZ, P4, !PT ;  /* 0x0000000fc65b7c10 */ /* 0x000fe4000a7fe4ff */
[----:B------:R-:W-:-:S05]  /*33c0*/  SEL R80, R101, R72, P0 ;  /* 0x0000004865507207 */ /* 0x000fca0000000000 */
[----:B------:R0:W-:Y:S02]  /*33d0*/  STG.E.128 desc[UR6][R90.64], R80 ;  /* 0x000000505a007986 */ /* 0x0001e4000c101d06 */
.L_x_13088:
[----:B01----:R-:W-:Y:S01]  /*33e0*/  IADD3 R90, P6, R197, UR16, RZ ;  /* 0x00000010c55a7c10 */ /* 0x003fe2000ffde0ff */
[C---:B------:R-:W-:Y:S01]  /*33f0*/  FMUL.FTZ R99, R175.reuse, R124 ;  /* 0x0000007caf637220 */ /* 0x040fe20000410000 */
[C---:B------:R-:W-:Y:S01]  /*3400*/  FMUL.FTZ R98, R175.reuse, R125 ;  /* 0x0000007daf627220 */ /* 0x040fe20000410000 */
[C---:B------:R-:W-:Y:S01]  /*3410*/  FMUL.FTZ R101, R175.reuse, R126 ;  /* 0x0000007eaf657220 */ /* 0x040fe20000410000 */
[----:B------:R-:W-:Y:S01]  /*3420*/  FMUL.FTZ R82, R175, R127 ;  /* 0x0000007faf527220 */ /* 0x000fe20000410000 */
[----:B------:R0:W-:Y:S01]  /*3430*/  STG.E.128 desc[UR6][R88.64], R76 ;  /* 0x0000004c58007986 */ /* 0x0001e2000c101d06 */
[----:B------:R-:W-:Y:S01]  /*3440*/  IADD3.X R91, R196, UR17, RZ, P6, !PT ;  /* 0x00000011c45b7c10 */ /* 0x000fe2000b7fe4ff */
[----:B------:R-:W-:Y:S01]  /*3450*/  @P1 FADD.FTZ R99, R40, R99 ;  /* 0x0000006328631221 */ /* 0x000fe20000010000 */
[----:B------:R-:W-:Y:S01]  /*3460*/  @P1 FADD.FTZ R98, R41, R98 ;  /* 0x0000006229621221 */ /* 0x000fe20000010000 */
[----:B------:R-:W-:Y:S01]  /*3470*/  @P1 FADD.FTZ R101, R42, R101 ;  /* 0x000000652a651221 */ /* 0x000fe20000010000 */
[----:B------:R-:W-:Y:S01]  /*3480*/  @P1 FADD.FTZ R82, R43, R82 ;  /* 0x000000522b521221 */ /* 0x000fe20000010000 */
[----:B0-----:R-:W-:Y:S01]  /*3490*/  IADD3 R88, P4, R195, UR16, RZ ;  /* 0x00000010c3587c10 */ /* 0x001fe2000ff9e0ff */
[----:B------:R-:W-:-:S12]  /*34a0*/  @!P3 BRA `(.L_x_13089) ;  /* 0x00000000001cb947 */ /* 0x000fd80003800000 */
[----:B------:R-:W-:Y:S02]  /*34b0*/  IADD3 R80, P6, R197, UR14, RZ ;  /* 0x0000000ec5507c10 */ /* 0x000fe4000ffde0ff */
[----:B------:R-:W-:Y:S02]  /*34c0*/  SEL R79, R82, R75, P0 ;  /* 0x0000004b524f7207 */ /* 0x000fe40000000000 */
[----:B------:R-:W-:Y:S02]  /*34d0*/  SEL R78, R101, R74, P0 ;  /* 0x0000004a654e7207 */ /* 0x000fe40000000000 */
[----:B------:R-:W-:Y:S02]  /*34e0*/  SEL R77, R98, R73, P0 ;  /* 0x00000049624d7207 */ /* 0x000fe40000000000 */
[----:B------:R-:W-:Y:S02]  /*34f0*/  IADD3.X R81, R196, UR15, RZ, P6, !PT ;  /* 0x0000000fc4517c10 */ /* 0x000fe4000b7fe4ff */
[----:B------:R-:W-:-:S05]  /*3500*/  SEL R76, R99, R72, P0 ;  /* 0x00000048634c7207 */ /* 0x000fca0000000000 */
[----:B------:R0:W-:Y:S02]  /*3510*/  STG.E.128 desc[UR6][R80.64], R76 ;  /* 0x0000004c50007986 */ /* 0x0001e4000c101d06 */
.L_x_13089:
[-C--:B------:R-:W-:Y:S01]  /*3520*/  FMUL.FTZ R83, R82, R176.reuse ;  /* 0x000000b052537220 */ /* 0x080fe20000410000 */
[-C--:B------:R-:W-:Y:S01]  /*3530*/  FMUL.FTZ R82, R101, R176.reuse ;  /* 0x000000b065527220 */ /* 0x080fe20000410000 */
[-C--:B0-----:R-:W-:Y:S01]  /*3540*/  FMUL.FTZ R81, R98, R176.reuse ;  /* 0x000000b062517220 */ /* 0x081fe20000410000 */
        /* <DEDUP_REMOVED lines=11> */
[-C--:B------:R-:W-:Y:S01]  /*3600*/  FMUL.FTZ R77, R100, R176.reuse ;  /* 0x000000b0644d7220 */ /* 0x080fe20000410000 */
[-C--:B------:R-:W-:Y:S01]  /*3610*/  FMUL.FTZ R78, R105, R176.reuse ;  /* 0x000000b0694e7220 */ /* 0x080fe20000410000 */
[-C--:B------:R-:W-:Y:S01]  /*3620*/  FMUL.FTZ R79, R102, R176.reuse ;  /* 0x000000b0664f7220 */ /* 0x080fe20000410000 */
[----:B------:R-:W-:Y:S01]  /*3630*/  FMUL.FTZ R76, R103, R176 ;  /* 0x000000b0674c7220 */ /* 0x000fe20000410000 */
[----:B------:R-:W-:Y:S06]  /*3640*/  @!P3 BRA `(.L_x_13090) ;  /* 0x00000000001cb947 */ /* 0x000fec0003800000 */
[----:B0-----:R-:W-:Y:S02]  /*3650*/  IADD3 R90, P4, R195, UR14, RZ ;  /* 0x0000000ec35a7c10 */ /* 0x001fe4000ff9e0ff */
[----:B------:R-:W-:Y:S02]  /*3660*/  SEL R83, R102, R75, P0 ;  /* 0x0000004b66537207 */ /* 0x000fe40000000000 */
[----:B------:R-:W-:Y:S02]  /*3670*/  SEL R82, R105, R74, P0 ;  /* 0x0000004a69527207 */ /* 0x000fe40000000000 */
[----:B------:R-:W-:Y:S02]  /*3680*/  SEL R81, R100, R73, P0 ;  /* 0x0000004964517207 */ /* 0x000fe40000000000 */
[----:B------:R-:W-:Y:S02]  /*3690*/  IADD3.X R91, R194, UR15, RZ, P4, !PT ;  /* 0x0000000fc25b7c10 */ /* 0x000fe4000a7fe4ff */
[----:B------:R-:W-:-:S05]  /*36a0*/  SEL R80, R103, R72, P0 ;  /* 0x0000004867507207 */ /* 0x000fca0000000000 */
[----:B------:R1:W-:Y:S02]  /*36b0*/  STG.E.128 desc[UR6][R90.64], R80 ;  /* 0x000000505a007986 */ /* 0x0003e4000c101d06 */
.L_x_13090:
        /* <DEDUP_REMOVED lines=20> */
.L_x_13091:
        /* <DEDUP_REMOVED lines=26> */
.L_x_13092:
        /* <DEDUP_REMOVED lines=20> */
.L_x_13093:
        /* <DEDUP_REMOVED lines=26> */
.L_x_13094:
[-CC-:B01----:R-:W-:Y:S01]  /*3c80*/  FFMA.FTZ R81, R84, R97.reuse, R96.reuse ;  /* 0x0000006154517223 */ /* 0x183fe20000010060 */
[-CC-:B------:R-:W-:Y:S01]  /*3c90*/  FFMA.FTZ R86, R86, R97.reuse, R96.reuse ;  /* 0x0000006156567223 */ /* 0x180fe20000010060 */
[-CC-:B------:R-:W-:Y:S01]  /*3ca0*/  FFMA.FTZ R93, R93, R97.reuse, R96.reuse ;  /* 0x000000615d5d7223 */ /* 0x180fe20000010060 */
[----:B------:R-:W-:Y:S01]  /*3cb0*/  FFMA.FTZ R80, R95, R97, R96 ;  /* 0x000000615f507223 */ /* 0x000fe20000010060 */
[----:B------:R-:W-:Y:S01]  /*3cc0*/  FADD.FTZ R148, R148, -R81 ;  /* 0x8000005194947221 */ /* 0x000fe20000010000 */
[----:B------:R-:W-:Y:S01]  /*3cd0*/  FADD.FTZ R86, R149, -R86 ;  /* 0x8000005695567221 */ /* 0x000fe20000010000 */
[----:B------:R-:W-:Y:S01]  /*3ce0*/  FADD.FTZ R150, R150, -R93 ;  /* 0x8000005d96967221 */ /* 0x000fe20000010000 */
[----:B------:R-:W-:Y:S01]  /*3cf0*/  FADD.FTZ R80, R151, -R80 ;  /* 0x8000005097507221 */ /* 0x000fe20000010000 */
[----:B------:R0:W-:Y:S01]  /*3d00*/  STG.E.128 desc[UR6][R88.64], R76 ;  /* 0x0000004c58007986 */ /* 0x0001e2000c101d06 */
[C---:B------:R-:W-:Y:S01]  /*3d10*/  FMUL.FTZ R83, R175.reuse, R148 ;  /* 0x00000094af537220 */ /* 0x040fe20000410000 */
[C---:B------:R-:W-:Y:S01]  /*3d20*/  FMUL.FTZ R82, R175.reuse, R86 ;  /* 0x00000056af527220 */ /* 0x040fe20000410000 */
[----:B------:R-:W-:-:S02]  /*3d30*/  FMUL.FTZ R90, R175, R80 ;  /* 0x00000050af5a7220 */ /* 0x000fc40000410000 */
[----:B------:R-:W-:Y:S01]  /*3d40*/  @P1 FADD.FTZ R83, R64, R83 ;  /* 0x0000005340531221 */ /* 0x000fe20000010000 */
[----:B------:R-:W-:Y:S01]  /*3d50*/  @P1 FADD.FTZ R82, R65, R82 ;  /* 0x0000005241521221 */ /* 0x000fe20000010000 */
[----:B------:R-:W-:Y:S01]  /*3d60*/  @P1 FADD.FTZ R90, R67, R90 ;  /* 0x0000005a435a1221 */ /* 0x000fe20000010000 */
[----:B0-----:R-:W-:-:S04]  /*3d70*/  FMUL.FTZ R89, R175, R150 ;  /* 0x00000096af597220 */ /* 0x001fc80000410000 */
[----:B------:R-:W-:Y:S01]  /*3d80*/  @P1 FADD.FTZ R89, R66, R89 ;  /* 0x0000005942591221 */ /* 0x000fe20000010000 */
[----:B------:R-:W-:Y:S06]  /*3d90*/  @!P3 BRA `(.L_x_13095) ;  /* 0x00000000001cb947 */ /* 0x000fec0003800000 */
[----:B------:R-:W-:Y:S02]  /*3da0*/  IADD3 R80, P4, R171, UR14, RZ ;  /* 0x0000000eab507c10 */ /* 0x000fe4000ff9e0ff */
[----:B------:R-:W-:Y:S02]  /*3db0*/  SEL R79, R90, R75, P0 ;  /* 0x0000004b5a4f7207 */ /* 0x000fe40000000000 */
[----:B------:R-:W-:Y:S02]  /*3dc0*/  SEL R78, R89, R74, P0 ;  /* 0x0000004a594e7207 */ /* 0x000fe40000000000 */
[----:B------:R-:W-:Y:S02]  /*3dd0*/  SEL R77, R82, R73, P0 ;  /* 0x00000049524d7207 */ /* 0x000fe40000000000 */
[----:B------:R-:W-:Y:S02]  /*3de0*/  IADD3.X R81, R172, UR15, RZ, P4, !PT ;  /* 0x0000000fac517c10 */ /* 0x000fe4000a7fe4ff */
[----:B------:R-:W-:-:S05]  /*3df0*/  SEL R76, R83, R72, P0 ;  /* 0x00000048534c7207 */ /* 0x000fca0000000000 */
[----:B------:R0:W-:Y:S02]  /*3e00*/  STG.E.128 desc[UR6][R80.64], R76 ;  /* 0x0000004c50007986 */ /* 0x0001e4000c101d06 */
.L_x_13095:
[-CC-:B------:R-:W-:Y:S01]  /*3e10*/  FFMA.FTZ R85, R85, R97.reuse, R96.reuse ;  /* 0x0000006155557223 */ /* 0x180fe20000010060 */
[-CC-:B0-----:R-:W-:Y:S01]  /*3e20*/  FFMA.FTZ R76, R87, R97.reuse, R96.reuse ;  /* 0x00000061574c7223 */ /* 0x181fe20000010060 */
        /* <DEDUP_REMOVED lines=10> */
[----:B------:R-:W-:Y:S01]  /*3ed0*/  IADD3 R84, P6, R171, UR16, RZ ;  /* 0x00000010ab547c10 */ /* 0x000fe2000ffde0ff */
[----:B------:R-:W-:Y:S01]  /*3ee0*/  @P1 FADD.FTZ R81, R68, R81 ;  /* 0x0000005144511221 */ /* 0x000fe20000010000 */
[----:B------:R-:W-:Y:S01]  /*3ef0*/  @P1 FADD.FTZ R92, R69, R92 ;  /* 0x0000005c455c1221 */ /* 0x000fe20000010000 */
[----:B------:R-:W-:Y:S01]  /*3f00*/  @P1 FADD.FTZ R91, R70, R91 ;  /* 0x0000005b465b1221 */ /* 0x000fe20000010000 */
[----:B------:R-:W-:Y:S01]  /*3f10*/  @P1 FADD.FTZ R94, R71, R94 ;  /* 0x0000005e475e1221 */ /* 0x000fe20000010000 */
[----:B------:R-:W-:Y:S01]  /*3f20*/  @P3 IADD3 R86, P4, R173, UR14, RZ ;  /* 0x0000000ead563c10 */ /* 0x000fe2000ff9e0ff */
[-C--:B------:R-:W-:Y:S01]  /*3f30*/  FMUL.FTZ R79, R90, R176.reuse ;  /* 0x000000b05a4f7220 */ /* 0x080fe20000410000 */
[----:B------:R-:W-:Y:S01]  /*3f40*/  IADD3.X R85, R172, UR17, RZ, P6, !PT ;  /* 0x00000011ac557c10 */ /* 0x000fe2000b7fe4ff */
[-C--:B------:R-:W-:Y:S01]  /*3f50*/  FMUL.FTZ R78, R89, R176.reuse ;  /* 0x000000b0594e7220 */ /* 0x080fe20000410000 */
[----:B------:R-:W-:Y:S01]  /*3f60*/  IADD3 R88, P6, R173, UR16, RZ ;  /* 0x00000010ad587c10 */ /* 0x000fe2000ffde0ff */
[-C--:B------:R-:W-:Y:S01]  /*3f70*/  FMUL.FTZ R77, R82, R176.reuse ;  /* 0x000000b0524d7220 */ /* 0x080fe20000410000 */
[-C--:B------:R-:W-:Y:S01]  /*3f80*/  FMUL.FTZ R76, R83, R176.reuse ;  /* 0x000000b0534c7220 */ /* 0x080fe20000410000 */
[----:B------:R-:W-:Y:S01]  /*3f90*/  @P3 IADD3.X R87, R174, UR15, RZ, P4, !PT ;  /* 0x0000000fae573c10 */ /* 0x000fe2000a7fe4ff */
[C---:B------:R-:W-:Y:S01]  /*3fa0*/  FMUL.FTZ R80, R81.reuse, R176 ;  /* 0x000000b051507220 */ /* 0x040fe20000410000 */
[----:B------:R-:W-:Y:S01]  /*3fb0*/  SEL R72, R81, R72, P0 ;  /* 0x0000004851487207 */ /* 0x000fe20000000000 */
[CC--:B------:R-:W-:Y:S01]  /*3fc0*/  FMUL.FTZ R81, R92.reuse, R176.reuse ;  /* 0x000000b05c517220 */ /* 0x0c0fe20000410000 */
[----:B------:R-:W-:Y:S01]  /*3fd0*/  SEL R73, R92, R73, P0 ;  /* 0x000000495c497207 */ /* 0x000fe20000000000 */
[C---:B------:R-:W-:Y:S01]  /*3fe0*/  FMUL.FTZ R82, R91.reuse, R176 ;  /* 0x000000b05b527220 */ /* 0x040fe20000410000 */
[----:B------:R-:W-:Y:S01]  /*3ff0*/  SEL R74, R91, R74, P0 ;  /* 0x0000004a5b4a7207 */ /* 0x000fe20000000000 */
[C---:B------:R-:W-:Y:S01]  /*4000*/  FMUL.FTZ R83, R94.reuse, R176 ;  /* 0x000000b05e537220 */ /* 0x040fe20000410000 */
[----:B------:R-:W-:Y:S01]  /*4010*/  SEL R75, R94, R75, P0 ;  /* 0x0000004b5e4b7207 */ /* 0x000fe20000000000 */
[----:B------:R0:W-:Y:S01]  /*4020*/  STG.E.128 desc[UR6][R84.64], R76 ;  /* 0x0000004c54007986 */ /* 0x0001e2000c101d06 */
[----:B------:R-:W-:-:S02]  /*4030*/  IADD3.X R89, R174, UR17, RZ, P6, !PT ;  /* 0x00000011ae597c10 */ /* 0x000fc4000b7fe4ff */
[----:B------:R-:W-:Y:S01]  /*4040*/  IADD3 R5, R5, UR18, RZ ;  /* 0x0000001205057c10 */ /* 0x000fe2000fffe0ff */
[----:B------:R0:W-:Y:S01]  /*4050*/  @P3 STG.E.128 desc[UR6][R86.64], R72 ;  /* 0x0000004856003986 */ /* 0x0001e2000c101d06 */
[----:B------:R-:W-:Y:S02]  /*4060*/  SEL R209, RZ, 0x1, P5 ;  /* 0x00000001ffd17807 */ /* 0x000fe40002800000 */
[----:B------:R-:W-:Y:S01]  /*4070*/  ISETP.GE.AND P0, PT, R5, UR19, PT ;  /* 0x0000001305007c0c */ /* 0x000fe2000bf06270 */
[----:B------:R0:W-:-:S12]  /*4080*/  STG.E.128 desc[UR6][R88.64], R80 ;  /* 0x0000005058007986 */ /* 0x0001d8000c101d06 */
        /* <DEDUP_REMOVED lines=77> */
.L_x_13084:
        /* <DEDUP_REMOVED lines=32> */
.L_x_13085:
[----:B------:R-:W-:Y:S01]  /*4760*/  HFMA2.MMA R97, -RZ, RZ, 0, 9.5367431640625e-07 ;  /* 0x00000010ff617435 */ /* 0x000fe200000001ff */
[----:B------:R-:W-:Y:S02]  /*4770*/  MOV R109, R76 ;  /* 0x0000004c006d7202 */ /* 0x000fe40000000f00 */
[----:B------:R-:W-:Y:S02]  /*4780*/  MOV R96, 0x1f ;  /* 0x0000001f00607802 */ /* 0x000fe40000000f00 */
[----:B------:R-:W-:-:S07]  /*4790*/  MOV R78, 0xffffffff ;  /* 0xffffffff004e7802 */ /* 0x000fce0000000f00 */
[----:B-----5:R-:W-:Y:S05]  /*47a0*/  WARPSYNC.COLLECTIVE R78, `(.L_x_13097) ;  /* 0x000000004e087348 */ /* 0x020fea0003c00000 */
[----:B------:R0:W1:Y:S02]  /*47b0*/  SHFL.DOWN P1, R110, R109, R97, R96 ;  /* 0x080000616d6e7389 */ /* 0x0000640000020060 */
[----:B01---5:R-:W-:Y:S01]  /*47c0*/  ENDCOLLECTIVE ;  /* 0x000000000000791b */ /* 0x023fe20003800000 */
.L_x_13097:
[----:B------:R-:W-:Y:S01]  /*47d0*/  MOV R109, R77 ;  /* 0x0000004d006d7202 */ /* 0x000fe20000000f00 */
[----:B------:R-:W-:-:S07]  /*47e0*/  FADD.FTZ R76, R76, R110 ;  /* 0x0000006e4c4c7221 */ /* 0x000fce0000010000 */
[----:B------:R-:W-:Y:S05]  /*47f0*/  WARPSYNC.COLLECTIVE R78, `(.L_x_13098) ;  /* 0x000000004e087348 */ /* 0x000fea0003c00000 */
[----:B------:R0:W1:Y:S02]  /*4800*/  SHFL.DOWN P1, R110, R109, R97, R96 ;  /* 0x080000616d6e7389 */ /* 0x0000640000020060 */
[----:B01----:R-:W-:Y:S01]  /*4810*/  ENDCOLLECTIVE ;  /* 0x000000000000791b */ /* 0x003fe20003800000 */
.L_x_13098:
[----:B------:R-:W-:Y:S01]  /*4820*/  HFMA2.MMA R97, -RZ, RZ, 0, 4.76837158203125e-07 ;  /* 0x00000008ff617435 */ /* 0x000fe200000001ff */
[----:B------:R-:W-:Y:S01]  /*4830*/  MOV R109, R76 ;  /* 0x0000004c006d7202 */ /* 0x000fe20000000f00 */
[----:B------:R-:W-:-:S09]  /*4840*/  FADD.FTZ R77, R77, R110 ;  /* 0x0000006e4d4d7221 */ /* 0x000fd20000010000 */
[----:B------:R-:W-:Y:S05]  /*4850*/  WARPSYNC.COLLECTIVE R78, `(.L_x_13099) ;  /* 0x000000004e087348 */ /* 0x000fea0003c00000 */
[----:B------:R0:W1:Y:S02]  /*4860*/  SHFL.DOWN P1, R110, R109, R97, R96 ;  /* 0x080000616d6e7389 */ /* 0x0000640000020060 */
[----:B01----:R-:W-:Y:S01]  /*4870*/  ENDCOLLECTIVE ;  /* 0x000000000000791b */ /* 0x003fe20003800000 */
.L_x_13099:
[----:B------:R-:W-:Y:S01]  /*4880*/  MOV R109, R77 ;  /* 0x0000004d006d7202 */ /* 0x000fe20000000f00 */
[----:B------:R-:W-:-:S07]  /*4890*/  FADD.FTZ R76, R76, R110 ;  /* 0x0000006e4c4c7221 */ /* 0x000fce0000010000 */
[----:B------:R-:W-:Y:S05]  /*48a0*/  WARPSYNC.COLLECTIVE R78, `(.L_x_13100) ;  /* 0x000000004e087348 */ /* 0x000fea0003c00000 */
[----:B------:R0:W1:Y:S02]  /*48b0*/  SHFL.DOWN P1, R110, R109, R97, R96 ;  /* 0x080000616d6e7389 */ /* 0x0000640000020060 */
[----:B01----:R-:W-:Y:S01]  /*48c0*/  ENDCOLLECTIVE ;  /* 0x000000000000791b */ /* 0x003fe20003800000 */
.L_x_13100:
[----:B------:R-:W-:Y:S01]  /*48d0*/  HFMA2.MMA R97, -RZ, RZ, 0, 2.384185791015625e-07 ;  /* 0x00000004ff617435 */ /* 0x000fe200000001ff */
[----:B------:R-:W-:Y:S01]  /*48e0*/  MOV R109, R76 ;  /* 0x0000004c006d7202 */ /* 0x000fe20000000f00 */
[----:B------:R-:W-:-:S09]  /*48f0*/  FADD.FTZ R77, R77, R110 ;  /* 0x0000006e4d4d7221 */ /* 0x000fd20000010000 */
[----:B------:R-:W-:Y:S05]  /*4900*/  WARPSYNC.COLLECTIVE R78, `(.L_x_13101) ;  /* 0x000000004e087348 */ /* 0x000fea0003c00000 */
[----:B------:R0:W1:Y:S02]  /*4910*/  SHFL.DOWN P1, R110, R109, R97, R96 ;  /* 0x080000616d6e7389 */ /* 0x0000640000020060 */
[----:B01----:R-:W-:Y:S01]  /*4920*/  ENDCOLLECTIVE ;  /* 0x000000000000791b */ /* 0x003fe20003800000 */
.L_x_13101:
[----:B------:R-:W-:Y:S01]  /*4930*/  MOV R109, R77 ;  /* 0x0000004d006d7202 */ /* 0x000fe20000000f00 */
[----:B------:R-:W-:-:S07]  /*4940*/  FADD.FTZ R76, R76, R110 ;  /* 0x0000006e4c4c7221 */ /* 0x000fce0000010000 */
[----:B------:R-:W-:Y:S05]  /*4950*/  WARPSYNC.COLLECTIVE R78, `(.L_x_13102) ;  /* 0x000000004e087348 */ /* 0x000fea0003c00000 */
[----:B------:R0:W1:Y:S02]  /*4960*/  SHFL.DOWN P1, R110, R109, R97, R96 ;  /* 0x080000616d6e7389 */ /* 0x0000640000020060 */
[----:B01----:R-:W-:Y:S01]  /*4970*/  ENDCOLLECTIVE ;  /* 0x000000000000791b */ /* 0x003fe20003800000 */
.L_x_13102:
[----:B------:R-:W-:Y:S01]  /*4980*/  HFMA2.MMA R97, -RZ, RZ, 0, 1.1920928955078125e-07 ;  /* 0x00000002ff617435 */ /* 0x000fe200000001ff */
[----:B------:R-:W-:Y:S01]  /*4990*/  MOV R109, R76 ;  /* 0x0000004c006d7202 */ /* 0x000fe20000000f00 */
[----:B------:R-:W-:-:S09]  /*49a0*/  FADD.FTZ R77, R77, R110 ;  /* 0x0000006e4d4d7221 */ /* 0x000fd20000010000 */
[----:B------:R-:W-:Y:S05]  /*49b0*/  WARPSYNC.COLLECTIVE R78, `(.L_x_13103) ;  /* 0x000000004e087348 */ /* 0x000fea0003c00000 */
[----:B------:R0:W1:Y:S02]  /*49c0*/  SHFL.DOWN P1, R110, R109, R97, R96 ;  /* 0x080000616d6e7389 */ /* 0x0000640000020060 */
[----:B01----:R-:W-:Y:S01]  /*49d0*/  ENDCOLLECTIVE ;  /* 0x000000000000791b */ /* 0x003fe20003800000 */
.L_x_13103:
[----:B------:R-:W-:Y:S01]  /*49e0*/  MOV R109, R77 ;  /* 0x0000004d006d7202 */ /* 0x000fe20000000f00 */
[----:B------:R-:W-:-:S07]  /*49f0*/  FADD.FTZ R76, R76, R110 ;  /* 0x0000006e4c4c7221 */ /* 0x000fce0000010000 */
[----:B------:R-:W-:Y:S05]  /*4a00*/  WARPSYNC.COLLECTIVE R78, `(.L_x_13104) ;  /* 0x000000004e087348 */ /* 0x000fea0003c00000 */
[----:B------:R0:W1:Y:S02]  /*4a10*/  SHFL.DOWN P1, R110, R109, R97, R96 ;  /* 0x080000616d6e7389 */ /* 0x0000640000020060 */
[----:B01----:R-:W-:Y:S01]  /*4a20*/  ENDCOLLECTIVE ;  /* 0x000000000000791b */ /* 0x003fe20003800000 */
.L_x_13104:
[----:B------:R-:W-:Y:S01]  /*4a30*/  HFMA2.MMA R97, -RZ, RZ, 0, 5.9604644775390625e-08 ;  /* 0x00000001ff617435 */ /* 0x000fe200000001ff */
[----:B------:R-:W-:Y:S01]  /*4a40*/  MOV R109, R76 ;  /* 0x0000004c006d7202 */ /* 0x000fe20000000f00 */
[----:B------:R-:W-:-:S09]  /*4a50*/  FADD.FTZ R77, R77, R110 ;  /* 0x0000006e4d4d7221 */ /* 0x000fd20000010000 */
[----:B------:R-:W-:Y:S05]  /*4a60*/  WARPSYNC.COLLECTIVE R78, `(.L_x_13105) ;  /* 0x000000004e087348 */ /* 0x000fea0003c00000 */
[----:B------:R0:W1:Y:S02]  /*4a70*/  SHFL.DOWN P1, R110, R109, R97, R96 ;  /* 0x080000616d6e7389 */ /* 0x0000640000020060 */
[----:B01----:R-:W-:Y:S01]  /*4a80*/  ENDCOLLECTIVE ;  /* 0x000000000000791b */ /* 0x003fe20003800000 */
.L_x_13105:
[----:B------:R-:W-:Y:S02]  /*4a90*/  MOV R109, R77 ;  /* 0x0000004d006d7202 */ /* 0x000fe40000000f00 */
[----:B------:R-:W-:-:S07]  /*4aa0*/  MOV R79, R110 ;  /* 0x0000006e004f7202 */ /* 0x000fce0000000f00 */
[----:B------:R-:W-:Y:S05]  /*4ab0*/  WARPSYNC.COLLECTIVE R78, `(.L_x_13106) ;  /* 0x000000004e087348 */ /* 0x000fea0003c00000 */
[----:B------:R0:W1:Y:S02]  /*4ac0*/  SHFL.DOWN P1, R110, R109, R97, R96 ;  /* 0x080000616d6e7389 */ /* 0x0000640000020060 */
[----:B01----:R-:W-:Y:S01]  /*4ad0*/  ENDCOLLECTIVE ;  /* 0x000000000000791b */ /* 0x003fe20003800000 */
.L_x_13106:
[----:B------:R-:W-:Y:S01]  /*4ae0*/  MOV R78, R110 ;  /* 0x0000006e004e7202 */ /* 0x000fe20000000f00 */
[----:B------:R-:W-:Y:S06]  /*4af0*/  BRA `(.L_x_13107) ;  /* 0xffffffdc00e07947 */ /* 0x000fec000383ffff */
.L_x_13108:
        /* <DEDUP_REMOVED lines=16> */
.L_x_16631:


//--------------------- .text._ZN10layer_norm13ln_bwd_kernelINS_13Kernel_traitsI6__halfffffjLj5120ELj1ELj1ELj4ELj16ENS_18Kernel_traits_baseILj5120ES2_ffffjLj128EEEEELb0ELb0ELb1ELb0EEEvNS_9BwdParamsE --------------------------
	.section	.text._ZN10layer_norm13ln_bwd_kernelINS_13Kernel_traitsI6__halfffffjLj5120ELj1ELj1ELj4ELj16ENS_18Kernel_traits_baseILj5120ES2_ffffjLj128EEEEELb0ELb0ELb1ELb0EEEvNS_9BwdParamsE,"ax",@progbits
	.align	128
        .global         _ZN10layer_norm13ln_bwd_kernelINS_13Kernel_traitsI6__halfffffjLj5120ELj1ELj1ELj4ELj16ENS_18Kernel_traits_baseILj5120ES2_ffffjLj128EEEEELb0ELb0ELb1ELb0EEEvNS_9BwdParamsE
        .type           _ZN10layer_norm13ln_bwd_kernelINS_13Kernel_traitsI6__halfffffjLj5120ELj1ELj1ELj4ELj16ENS_18Kernel_traits_baseILj5120ES2_ffffjLj128EEEEELb0ELb0ELb1ELb0EEEvNS_9BwdParamsE,@function
        .size           _ZN10layer_norm13ln_bwd_kernelINS_13Kernel_traitsI6__halfffffjLj5120ELj1ELj1ELj4ELj16ENS_18Kernel_traits_baseILj5120ES2_ffffjLj128EEEEELb0ELb0ELb1ELb0EEEvNS_9BwdParamsE,(.L_x_16632 - _ZN10layer_norm13ln_bwd_kernelINS_13Kernel_traitsI6__halfffffjLj5120ELj1ELj1ELj4ELj16ENS_18Kernel_traits_baseILj5120ES2_ffffjLj128EEEEELb0ELb0ELb1ELb0EEEvNS_9BwdParamsE)
        .other          _ZN10layer_norm13ln_bwd_kernelINS_13Kernel_traitsI6__halfffffjLj5120ELj1ELj1ELj4ELj16ENS_18Kernel_traits_baseILj5120ES2_ffffjLj128EEEEELb0ELb0ELb1ELb0EEEvNS_9BwdParamsE,@"STO_CUDA_ENTRY STV_DEFAULT"
_ZN10layer_norm13ln_bwd_kernelINS_13Kernel_traitsI6__halfffffjLj5120ELj1ELj1ELj4ELj16ENS_18Kernel_traits_baseILj5120ES2_ffffjLj128EEEEELb0ELb0ELb1ELb0EEEvNS_9BwdParamsE:
.text._ZN10layer_norm13ln_bwd_kernelINS_13Kernel_traitsI6__halfffffjLj5120ELj1ELj1ELj4ELj16ENS_18Kernel_traits_baseILj5120ES2_ffffjLj128EEEEELb0ELb0ELb1ELb0EEEvNS_9BwdParamsE:
        /* <DEDUP_REMOVED lines=13> */
[----:B------:R-:W-:Y:S02]  /*00d0*/  LEA.HI R0, R0, R7, RZ, 0x2 ;  /* 0x0000000700007211 */ /* 0x000fe400078f10ff */
[----:B0-----:R-:W-:-:S02]  /*00e0*/  IADD3 R1, R1, -0x50, RZ ;  /* 0xffffffb001017810 */ /* 0x001fc40007ffe0ff */
        /* <DEDUP_REMOVED lines=8> */
[C---:B------:R-:W-:Y:S02]  /*0170*/  ISETP.GE.U32.AND P5, PT, R0.reuse, 0x280, PT ;  /* 0x000002800000780c */ /* 0x040fe40003fa6070 */
[----:B------:R-:W-:-:S02]  /*0180*/  ISETP.GE.U32.AND P4, PT, R0, 0x300, PT ;  /* 0x000003000000780c */ /* 0x000fc40003f86070 */
[----:B------:R-:W-:Y:S01]  /*0190*/  ISETP.GE.U32.AND P3, PT, R0, 0x380, PT ;  /* 0x000003800000780c */ /* 0x000fe20003f66070 */
[----:B------:R-:W0:Y:S01]  /*01a0*/  @P2 LDC.64 R2, c[0x0][0x260] ;  /* 0x00009800ff022b82 */ /* 0x000e220000000a00 */
[----:B------:R-:W-:Y:S02]  /*01b0*/  @P2 LOP3.LUT R4, R4, 0x100, RZ, 0xfc, !PT ;  /* 0x0000010004042812 */ /* 0x000fe400078efcff */
[----:B------:R-:W-:Y:S02]  /*01c0*/  P2R R48, PR, RZ, 0x40 ;  /* 0x00000040ff307803 */ /* 0x000fe40000000000 */
        /* <DEDUP_REMOVED lines=8> */
[----:B------:R-:W-:Y:S01]  /*0250*/  @P6 LOP3.LUT R4, R4, 0x20, RZ, 0xfc, !PT ;  /* 0x0000002004046812 */ /* 0x000fe200078efcff */
[C---:B0-----:R-:W-:Y:S01]  /*0260*/  @P2 IMAD.WIDE.U32 R2, R5.reuse, 0x8, R2 ;  /* 0x0000000805022825 */ /* 0x041fe200078e0002 */
[----:B------:R-:W-:Y:S02]  /*0270*/  @P2 LOP3.LUT R5, R5, 0x80, RZ, 0xfc, !PT ;  /* 0x0000008005052812 */ /* 0x000fe400078efcff */
[----:B------:R-:W-:Y:S02]  /*0280*/  LOP3.LUT R4, R4, 0xfffffff7, RZ, 0xc0, !PT ;  /* 0xfffffff704047812 */ /* 0x000fe400078ec0ff */
[----:B------:R-:W-:Y:S01]  /*0290*/  ISETP.GE.U32.AND P2, PT, R0, 0x500, PT ;  /* 0x000005000000780c */ /* 0x000fe20003f46070 */
[C---:B-1----:R-:W-:Y:S01]  /*02a0*/  @P1 IMAD.WIDE.U32 R30, R5.reuse, 0x8, R26 ;  /* 0x00000008051e1825 */ /* 0x042fe200078e001a */
[----:B------:R-:W-:Y:S01]  /*02b0*/  @P5 LOP3.LUT R4, R4, 0x8, RZ, 0xfc, !PT ;  /* 0x0000000804045812 */ /* 0x000fe200078efcff */
[----:B------:R-:W0:Y:S01]  /*02c0*/  @P5 LDC.64 R26, c[0x0][0x260] ;  /* 0x00009800ff1a5b82 */ /* 0x000e220000000a00 */
[----:B------:R-:W-:-:S02]  /*02d0*/  @P1 IADD3 R5, R5, 0x80, RZ ;  /* 0x0000008005051810 */ /* 0x000fc40007ffe0ff */
[----:B------:R-:W-:Y:S02]  /*02e0*/  LOP3.LUT R4, R4, 0xfffffffb, RZ, 0xc0, !PT ;  /* 0xfffffffb04047812 */ /* 0x000fe400078ec0ff */
[----:B------:R-:W-:Y:S01]  /*02f0*/  ISETP.GE.U32.AND P1, PT, R0, 0x480, PT ;  /* 0x000004800000780c */ /* 0x000fe20003f26070 */
[C---:B---3--:R-:W-:Y:S01]  /*0300*/  @P0 IMAD.WIDE.U32 R32, R5.reuse, 0x8, R32 ;  /* 0x0000000805200825 */ /* 0x048fe200078e0020 */
[----:B------:R-:W-:Y:S01]  /*0310*/  @P4 LOP3.LUT R4, R4, 0x4, RZ, 0xfc, !PT ;  /* 0x0000000404044812 */ /* 0x000fe200078efcff */
[----:B------:R-:W1:Y:S01]  /*0320*/  @P4 LDC.64 R38, c[0x0][0x260] ;  /* 0x00009800ff264b82 */ /* 0x000e620000000a00 */
[----:B------:R-:W-:Y:S02]  /*0330*/  @P0 IADD3 R5, R5, 0x80, RZ ;  /* 0x0000008005050810 */ /* 0x000fe40007ffe0ff */
[----:B------:R-:W-:Y:S02]  /*0340*/  LOP3.LUT R4, R4, 0xfffffffd, RZ, 0xc0, !PT ;  /* 0xfffffffd04047812 */ /* 0x000fe400078ec0ff */
[----:B------:R-:W-:Y:S01]  /*0350*/  ISETP.GE.U32.AND P0, PT, R0, 0x400, PT ;  /* 0x000004000000780c */ /* 0x000fe20003f06070 */
[C---:B----4-:R-:W-:Y:S01]  /*0360*/  @P6 IMAD.WIDE.U32 R34, R5.reuse, 0x8, R34 ;  /* 0x0000000805226825 */ /* 0x050fe200078e0022 */
[----:B------:R-:W-:Y:S01]  /*0370*/  @P3 LOP3.LUT R4, R4, 0x2, RZ, 0xfc, !PT ;  /* 0x0000000204043812 */ /* 0x000fe200078efcff */
[----:B------:R-:W3:Y:S02]  /*0380*/  @P3 LDC.64 R40, c[0x0][0x260] ;  /* 0x00009800ff283b82 */ /* 0x000ee40000000a00 */
[----:B------:R-:W-:Y:S01]  /*0390*/  @P6 VIADD R5, R5, 0x80 ;  /* 0x0000008005056836 */ /* 0x000fe20000000000 */
[----:B------:R-:W-:-:S04]  /*03a0*/  LOP3.LUT P6, RZ, R4, 0x40, RZ, 0xc0, !PT ;  /* 0x0000004004ff7812 */ /* 0x000fc800078cc0ff */
[----:B------:R-:W-:Y:S01]  /*03b0*/  P2R R47, PR, RZ, 0x40 ;  /* 0x00000040ff2f7803 */ /* 0x000fe20000000000 */
[----:B------:R-:W4:Y:S01]  /*03c0*/  @P1 LDC.64 R44, c[0x0][0x260] ;  /* 0x00009800ff2c1b82 */ /* 0x000f220000000a00 */
[C---:B------:R-:W-:Y:S01]  /*03d0*/  LOP3.LUT P6, RZ, R4.reuse, 0x80, RZ, 0xc0, !PT ;  /* 0x0000008004ff7812 */ /* 0x040fe200078cc0ff */
[C---:B0-----:R-:W-:Y:S01]  /*03e0*/  @P5 IMAD.WIDE.U32 R36, R5.reuse, 0x8, R26 ;  /* 0x0000000805245825 */ /* 0x041fe200078e001a */
[----:B------:R-:W-:Y:S02]  /*03f0*/  @P5 IADD3 R5, R5, 0x80, RZ ;  /* 0x0000008005055810 */ /* 0x000fe40007ffe0ff */
[----:B------:R-:W-:Y:S02]  /*0400*/  P2R R46, PR, RZ, 0x40 ;  /* 0x00000040ff2e7803 */ /* 0x000fe40000000000 */
[C---:B------:R-:W-:Y:S01]  /*0410*/  LOP3.LUT P6, RZ, R4.reuse, 0x100, RZ, 0xc0, !PT ;  /* 0x0000010004ff7812 */ /* 0x040fe200078cc0ff */
[----:B------:R-:W0:Y:S01]  /*0420*/  @P0 LDC.64 R42, c[0x0][0x260] ;  /* 0x00009800ff2a0b82 */ /* 0x000e220000000a00 */
[C---:B-1----:R-:W-:Y:S01]  /*0430*/  @P4 IMAD.WIDE.U32 R38, R5.reuse, 0x8, R38 ;  /* 0x0000000805264825 */ /* 0x042fe200078e0026 */
[----:B------:R-:W-:Y:S01]  /*0440*/  @P4 IADD3 R5, R5, 0x80, RZ ;  /* 0x0000008005054810 */ /* 0x000fe20007ffe0ff */
[----:B------:R-:W5:Y:S01]  /*0450*/  @P5 LDG.E.64 R16, desc[UR4][R36.64] ;  /* 0x0000000424105981 */ /* 0x000f62000c1e1b00 */
[----:B------:R-:W-:-:S02]  /*0460*/  LOP3.LUT R4, R4, 0xfffffdff, RZ, 0xc0, !PT ;  /* 0xfffffdff04047812 */ /* 0x000fc400078ec0ff */
[----:B------:R-:W-:Y:S02]  /*0470*/  CS2R R108, SRZ ;  /* 0x00000000006c7805 */ /* 0x000fe4000001ff00 */
[----:B------:R-:W-:Y:S01]  /*0480*/  CS2R R110, SRZ ;  /* 0x00000000006e7805 */ /* 0x000fe2000001ff00 */
[----:B------:R-:W5:Y:S01]  /*0490*/  @P4 LDG.E.64 R18, desc[UR4][R38.64] ;  /* 0x0000000426124981 */ /* 0x000f62000c1e1b00 */
[----:B------:R-:W1:Y:S01]  /*04a0*/  @P2 LDC.64 R26, c[0x0][0x260] ;  /* 0x00009800ff1a2b82 */ /* 0x000e620000000a00 */
[C---:B---3--:R-:W-:Y:S01]  /*04b0*/  @P3 IMAD.WIDE.U32 R40, R5.reuse, 0x8, R40 ;  /* 0x0000000805283825 */ /* 0x048fe200078e0028 */
[----:B------:R-:W-:Y:S01]  /*04c0*/  @P2 LOP3.LUT R4, R4, 0x200, RZ, 0xfc, !PT ;  /* 0x0000020004042812 */ /* 0x000fe200078efcff */
[----:B------:R-:W5:Y:S01]  /*04d0*/  @P6 LDG.E.64 R8, desc[UR4][R2.64] ;  /* 0x0000000402086981 */ /* 0x000f62000c1e1b00 */
[----:B------:R-:W-:Y:S01]  /*04e0*/  ISETP.NE.AND P6, PT, R46, RZ, PT ;  /* 0x000000ff2e00720c */ /* 0x000fe20003fc5270 */
[----:B------:R-:W-:Y:S01]  /*04f0*/  @P3 VIADD R5, R5, 0x80 ;  /* 0x0000008005053836 */ /* 0x000fe20000000000 */
[----:B------:R-:W-:Y:S01]  /*0500*/  CS2R R104, SRZ ;  /* 0x0000000000687805 */ /* 0x000fe2000001ff00 */
[----:B------:R-:W5:Y:S02]  /*0510*/  @P3 LDG.E.64 R20, desc[UR4][R40.64] ;  /* 0x0000000428143981 */ /* 0x000f64000c1e1b00 */
[C---:B0-----:R-:W-:Y:S01]  /*0520*/  @P0 IMAD.WIDE.U32 R42, R5.reuse, 0x8, R42 ;  /* 0x00000008052a0825 */ /* 0x041fe200078e002a */
[----:B------:R-:W-:-:S07]  /*0530*/  @P0 IADD3 R5, R5, 0x80, RZ ;  /* 0x0000008005050810 */ /* 0x000fce0007ffe0ff */
[----:B------:R-:W5:Y:S01]  /*0540*/  @P6 LDG.E.64 R10, desc[UR4][R30.64] ;  /* 0x000000041e0a6981 */ /* 0x000f62000c1e1b00 */
[----:B------:R-:W-:Y:S01]  /*0550*/  ISETP.NE.AND P6, PT, R47, RZ, PT ;  /* 0x000000ff2f00720c */ /* 0x000fe20003fc5270 */
[C---:B----4-:R-:W-:Y:S01]  /*0560*/  @P1 IMAD.WIDE.U32 R44, R5.reuse, 0x8, R44 ;  /* 0x00000008052c1825 */ /* 0x050fe200078e002c */
[----:B------:R-:W-:Y:S01]  /*0570*/  @P1 IADD3 R5, R5, 0x80, RZ ;  /* 0x0000008005051810 */ /* 0x000fe20007ffe0ff */
[----:B------:R-:W5:Y:S04]  /*0580*/  @P0 LDG.E.64 R22, desc[UR4][R42.64] ;  /* 0x000000042a160981 */ /* 0x000f68000c1e1b00 */
[----:B-1----:R-:W-:Y:S01]  /*0590*/  @P2 IMAD.WIDE.U32 R26, R5, 0x8, R26 ;  /* 0x00000008051a2825 */ /* 0x002fe200078e001a */
[----:B--2---:R-:W-:Y:S01]  /*05a0*/  LEA.HI R5, R112, UR6, RZ, 0x19 ;  /* 0x0000000670057c11 */ /* 0x004fe2000f8fc8ff */
[----:B------:R0:W5:Y:S04]  /*05b0*/  @P1 LDG.E.64 R24, desc[UR4][R44.64] ;  /* 0x000000042c181981 */ /* 0x000168000c1e1b00 */
[----:B------:R-:W5:Y:S01]  /*05c0*/  @P2 LDG.E.64 R28, desc[UR4][R26.64] ;  /* 0x000000041a1c2981 */ /* 0x000f62000c1e1b00 */
[----:B------:R-:W-:-:S03]  /*05d0*/  ISETP.GE.AND P2, PT, R5, UR7, PT ;  /* 0x0000000705007c0c */ /* 0x000fc6000bf46270 */
[----:B------:R1:W5:Y:S01]  /*05e0*/  @P6 LDG.E.64 R12, desc[UR4][R32.64] ;  /* 0x00000004200c6981 */ /* 0x000362000c1e1b00 */
[----:B------:R-:W-:Y:S02]  /*05f0*/  ISETP.NE.AND P6, PT, R48, RZ, PT ;  /* 0x000000ff3000720c */ /* 0x000fe40003fc5270 */
        /* <DEDUP_REMOVED lines=12> */
[----:B------:R2:W5:Y:S01]  /*06c0*/  @P6 LDG.E.64 R14, desc[UR4][R34.64] ;  /* 0x00000004220e6981 */ /* 0x000562000c1e1b00 */
        /* <DEDUP_REMOVED lines=20> */
[----:B------:R-:W-:Y:S02]  /*0810*/  CS2R R42, SRZ ;  /* 0x00000000002a7805 */ /* 0x000fe4000001ff00 */
[----:B------:R-:W-:Y:S02]  /*0820*/  CS2R R36, SRZ ;  /* 0x0000000000247805 */ /* 0x000fe4000001ff00 */
[----:B------:R-:W-:-:S02]  /*0830*/  CS2R R38, SRZ ;  /* 0x0000000000267805 */ /* 0x000fc4000001ff00 */
[----:B-1----:R-:W-:Y:S02]  /*0840*/  CS2R R32, SRZ ;  /* 0x0000000000207805 */ /* 0x002fe4000001ff00 */
[----:B--2---:R-:W-:Y:S01]  /*0850*/  CS2R R34, SRZ ;  /* 0x0000000000227805 */ /* 0x004fe2000001ff00 */
[----:B------:R-:W-:Y:S06]  /*0860*/  @P2 BRA `(.L_x_13109) ;  /* 0x00000064008c2947 */ /* 0x000fec0003800000 */
[----:B------:R-:W-:Y:S01]  /*0870*/  ULDC.64 UR6, c[0x0][0x2c8] ;  /* 0x0000b20000067ab9 */ /* 0x000fe20000000a00 */
[----:B-----5:R-:W-:Y:S01]  /*0880*/  IMAD.MOV.U32 R2, RZ, RZ, R8 ;  /* 0x000000ffff027224 */ /* 0x020fe200078e0008 */
[----:B------:R-:W-:Y:S01]  /*0890*/  ISETP.NE.U32.AND P2, PT, RZ, UR6, PT ;  /* 0x00000006ff007c0c */ /* 0x000fe2000bf45070 */
[----:B------:R-:W-:Y:S01]  /*08a0*/  IMAD.MOV.U32 R7, RZ, RZ, R11 ;  /* 0x000000ffff077224 */ /* 0x000fe200078e000b */
[----:B------:R-:W-:Y:S01]  /*08b0*/  SHF.R.U64 R114, R8, 0x10, R9 ;  /* 0x0000001008727819 */ /* 0x000fe20000001209 */
[----:B------:R-:W-:Y:S01]  /*08c0*/  IMAD.MOV.U32 R247, RZ, RZ, R20 ;  /* 0x000000fffff77224 */ /* 0x000fe200078e0014 */
[----:B------:R-:W-:Y:S01]  /*08d0*/  ISETP.NE.AND.EX P2, PT, RZ, UR7, PT, P2 ;  /* 0x00000007ff007c0c */ /* 0x000fe2000bf45320 */
[----:B------:R-:W-:Y:S01]  /*08e0*/  IMAD.MOV.U32 R241, RZ, RZ, R23 ;  /* 0x000000fffff17224 */ /* 0x000fe200078e0017 */
[----:B------:R-:W-:Y:S01]  /*08f0*/  MOV R3, R9 ;  /* 0x0000000900037202 */ /* 0x000fe20000000f00 */
[----:B------:R-:W-:Y:S01]  /*0900*/  IMAD.MOV.U32 R235, RZ, RZ, R28 ;  /* 0x000000ffffeb7224 */ /* 0x000fe200078e001c */
[----:B------:R-:W-:Y:S01]  /*0910*/  ISETP.LT.U32.OR P2, PT, R0, 0x500, !P2 ;  /* 0x000005000000780c */ /* 0x000fe20005741470 */
[----:B------:R-:W-:Y:S01]  /*0920*/  HADD2.F32 R0, -RZ, R2.H0_H0 ;  /* 0x20000002ff007230 */ /* 0x000fe20000004100 */
[----:B------:R-:W-:Y:S01]  /*0930*/  SHF.R.U32.HI R113, RZ, 0x10, R9 ;  /* 0x00000010ff717819 */ /* 0x000fe20000011609 */
[----:B------:R-:W-:Y:S01]  /*0940*/  HADD2.F32 R2, -RZ, R3.H0_H0 ;  /* 0x20000003ff027230 */ /* 0x000fe20000004100 */
[----:B------:R-:W-:Y:S01]  /*0950*/  MOV R6, R10 ;  /* 0x0000000a00067202 */ /* 0x000fe20000000f00 */
[----:B------:R-:W-:Y:S01]  /*0960*/  HFMA2.MMA R229, -RZ, RZ, 0, 5.9604644775390625e-08 ;  /* 0x00000001ffe57435 */ /* 0x000fe200000001ff */
[----:B------:R-:W-:Y:S01]  /*0970*/  SHF.R.U64 R112, R10, 0x10, R11 ;  /* 0x000000100a707819 */ /* 0x000fe2000000120b */
[----:B------:R-:W-:Y:S01]  /*0980*/  IMAD.MOV.U32 R10, RZ, RZ, R14 ;  /* 0x000000ffff0a7224 */ /* 0x000fe200078e000e */
[----:B------:R-:W-:Y:S01]  /*0990*/  MOV R8, R12 ;  /* 0x0000000c00087202 */ /* 0x000fe20000000f00 */
[----:B------:R0:W-:Y:S01]  /*09a0*/  STL [R1+0x48], R0 ;  /* 0x0000480001007387 */ /* 0x0001e20000100800 */
[----:B------:R-:W-:Y:S01]  /*09b0*/  SHF.R.U64 R30, R12, 0x10, R13 ;  /* 0x000000100c1e7819 */ /* 0x000fe2000000120d */
[----:B------:R-:W-:Y:S01]  /*09c0*/  HADD2.F32 R3, -RZ, R6.H0_H0 ;  /* 0x20000006ff037230 */ /* 0x000fe20000004100 */
[----:B------:R-:W-:Y:S01]  /*09d0*/  SHF.R.U64 R26, R14, 0x10, R15 ;  /* 0x000000100e1a7819 */ /* 0x000fe2000000120f */
[----:B------:R-:W-:Y:S01]  /*09e0*/  IMAD.MOV.U32 R109, RZ, RZ, RZ ;  /* 0x000000ffff6d7224 */ /* 0x000fe200078e00ff */
[----:B------:R-:W-:Y:S01]  /*09f0*/  MOV R12, R16 ;  /* 0x00000010000c7202 */ /* 0x000fe20000000f00 */
[----:B------:R-:W-:Y:S01]  /*0a00*/  HADD2.F32 R247, -RZ, R247.H0_H0 ;  /* 0x200000f7fff77230 */ /* 0x000fe20000004100 */
[----:B------:R-:W-:Y:S01]  /*0a10*/  SHF.R.U64 R14, R16, 0x10, R17 ;  /* 0x00000010100e7819 */ /* 0x000fe20000001211 */
[----:B------:R-:W-:Y:S01]  /*0a20*/  HADD2.F32 R16, -RZ, R114.H0_H0 ;  /* 0x20000072ff107230 */ /* 0x000fe20000004100 */
[----:B------:R-:W-:Y:S01]  /*0a30*/  SHF.R.U32.HI R31, RZ, 0x10, R11 ;  /* 0x00000010ff1f7819 */ /* 0x000fe2000001160b */
[----:B0-----:R-:W-:Y:S01]  /*0a40*/  HADD2.F32 R0, -RZ, R113.H0_H0 ;  /* 0x20000071ff007230 */ /* 0x001fe20000004100 */
[----:B------:R-:W-:Y:S01]  /*0a50*/  MOV R9, R13 ;  /* 0x0000000d00097202 */ /* 0x000fe20000000f00 */
[----:B------:R-:W-:Y:S01]  /*0a60*/  HADD2.F32 R241, -RZ, R241.H0_H0 ;  /* 0x200000f1fff17230 */ /* 0x000fe20000004100 */
[----:B------:R-:W-:Y:S01]  /*0a70*/  STL [R1+0x44], R16 ;  /* 0x0000441001007387 */ /* 0x000fe20000100800 */
[----:B------:R-:W-:Y:S01]  /*0a80*/  SHF.R.U32.HI R27, RZ, 0x10, R13 ;  /* 0x00000010ff1b7819 */ /* 0x000fe2000001160d */
[----:B------:R-:W-:Y:S01]  /*0a90*/  IMAD.MOV.U32 R13, RZ, RZ, R17 ;  /* 0x000000ffff0d7224 */ /* 0x000fe200078e0011 */
[----:B------:R-:W-:Y:S01]  /*0aa0*/  MOV R11, R15 ;  /* 0x0000000f000b7202 */ /* 0x000fe20000000f00 */
[----:B------:R0:W-:Y:S01]  /*0ab0*/  STL [R1+0x40], R2 ;  /* 0x0000400201007387 */ /* 0x0001e20000100800 */
[----:B------:R-:W-:Y:S01]  /*0ac0*/  SHF.R.U32.HI R15, RZ, 0x10, R15 ;  /* 0x00000010ff0f7819 */ /* 0x000fe2000001160f */
[----:B------:R-:W-:Y:S01]  /*0ad0*/  HADD2.F32 R235, -RZ, R235.H0_H0 ;  /* 0x200000ebffeb7230 */ /* 0x000fe20000004100 */
[----:B------:R-:W-:Y:S01]  /*0ae0*/  SHF.R.U32.HI R252, RZ, 0x10, R17 ;  /* 0x00000010fffc7819 */ /* 0x000fe20000011611 */
[----:B------:R1:W-:Y:S01]  /*0af0*/  STL [R1+0x3c], R0 ;  /* 0x00003c0001007387 */ /* 0x0003e20000100800 */
[----:B------:R-:W-:-:S02]  /*0b00*/  MOV R251, R18 ;  /* 0x0000001200fb7202 */ /* 0x000fc40000000f00 */
[--C-:B------:R-:W-:Y:S01]  /*0b10*/  SHF.R.U64 R250, R18, 0x10, R19.reuse ;  /* 0x0000001012fa7819 */ /* 0x100fe20000001213 */
[----:B------:R2:W-:Y:S01]  /*0b20*/  STL [R1+0x38], R3 ;  /* 0x0000380301007387 */ /* 0x0005e20000100800 */
[----:B------:R-:W-:Y:S01]  /*0b30*/  MOV R249, R19 ;  /* 0x0000001300f97202 */ /* 0x000fe20000000f00 */
[----:B0-----:R-:W-:Y:S01]  /*0b40*/  HADD2.F32 R2, -RZ, R112.H0_H0 ;  /* 0x20000070ff027230 */ /* 0x001fe20000004100 */
[----:B------:R-:W-:Y:S01]  /*0b50*/  SHF.R.U32.HI R248, RZ, 0x10, R19 ;  /* 0x00000010fff87819 */ /* 0x000fe20000011613 */
[----:B------:R-:W-:Y:S01]  /*0b60*/  HADD2.F32 R252, -RZ, R252.H0_H0 ;  /* 0x200000fcfffc7230 */ /* 0x000fe20000004100 */
[--C-:B------:R-:W-:Y:S01]  /*0b70*/  SHF.R.U64 R246, R20, 0x10, R21.reuse ;  /* 0x0000001014f67819 */ /* 0x100fe20000001215 */
[----:B-1----:R-:W-:Y:S01]  /*0b80*/  HADD2.F32 R0, -RZ, R7.H0_H0 ;  /* 0x20000007ff007230 */ /* 0x002fe20000004100 */
[----:B------:R0:W-:Y:S01]  /*0b90*/  STL [R1+0x34], R2 ;  /* 0x0000340201007387 */ /* 0x0001e20000100800 */
[----:B------:R-:W-:Y:S01]  /*0ba0*/  MOV R245, R21 ;  /* 0x0000001500f57202 */ /* 0x000fe20000000f00 */
[----:B------:R-:W-:Y:S01]  /*0bb0*/  HADD2.F32 R251, -RZ, R251.H0_H0 ;  /* 0x200000fbfffb7230 */ /* 0x000fe20000004100 */
[----:B------:R-:W-:Y:S01]  /*0bc0*/  SHF.R.U32.HI R244, RZ, 0x10, R21 ;  /* 0x00000010fff47819 */ /* 0x000fe20000011615 */
[----:B--2---:R-:W-:Y:S01]  /*0bd0*/  HADD2.F32 R3, -RZ, R31.H0_H0 ;  /* 0x2000001fff037230 */ /* 0x004fe20000004100 */
[----:B------:R1:W-:Y:S01]  /*0be0*/  STL [R1+0x30], R0 ;  /* 0x0000300001007387 */ /* 0x0003e20000100800 */
[----:B------:R-:W-:Y:S01]  /*0bf0*/  MOV R243, R22 ;  /* 0x0000001600f37202 */ /* 0x000fe20000000f00 */
[----:B------:R-:W-:Y:S01]  /*0c00*/  HADD2.F32 R250, -RZ, R250.H0_H0 ;  /* 0x200000fafffa7230 */ /* 0x000fe20000004100 */
[--C-:B------:R-:W-:Y:S01]  /*0c10*/  SHF.R.U64 R242, R22, 0x10, R23.reuse ;  /* 0x0000001016f27819 */ /* 0x100fe20000001217 */
[----:B------:R2:W-:Y:S01]  /*0c20*/  STL [R1+0x2c], R3 ;  /* 0x00002c0301007387 */ /* 0x0005e20000100800 */
[----:B0-----:R-:W-:Y:S01]  /*0c30*/  HADD2.F32 R2, -RZ, R8.H0_H0 ;  /* 0x20000008ff027230 */ /* 0x001fe20000004100 */
[----:B------:R-:W-:Y:S01]  /*0c40*/  SHF.R.U32.HI R240, RZ, 0x10, R23 ;  /* 0x00000010fff07819 */ /* 0x000fe20000011617 */
[----:B------:R-:W-:Y:S01]  /*0c50*/  HADD2.F32 R249, -RZ, R249.H0_H0 ;  /* 0x200000f9fff97230 */ /* 0x000fe20000004100 */
[----:B------:R-:W-:Y:S01]  /*0c60*/  MOV R239, R24 ;  /* 0x0000001800ef7202 */ /* 0x000fe20000000f00 */
[----:B------:R-:W-:Y:S01]  /*0c70*/  HADD2.F32 R248, -RZ, R248.H0_H0 ;  /* 0x200000f8fff87230 */ /* 0x000fe20000004100 */
[----:B------:R0:W-:Y:S01]  /*0c80*/  STL [R1+0x28], R2 ;  /* 0x0000280201007387 */ /* 0x0001e20000100800 */
[----:B-1----:R-:W-:Y:S01]  /*0c90*/  HADD2.F32 R0, -RZ, R30.H0_H0 ;  /* 0x2000001eff007230 */ /* 0x002fe20000004100 */
[--C-:B------:R-:W-:Y:S01]  /*0ca0*/  SHF.R.U64 R238, R24, 0x10, R25.reuse ;  /* 0x0000001018ee7819 */ /* 0x100fe20000001219 */
[----:B------:R-:W-:Y:S01]  /*0cb0*/  HADD2.F32 R246, -RZ, R246.H0_H0 ;  /* 0x200000f6fff67230 */ /* 0x000fe20000004100 */
[----:B------:R-:W-:Y:S01]  /*0cc0*/  MOV R237, R25 ;  /* 0x0000001900ed7202 */ /* 0x000fe20000000f00 */
[----:B--2---:R-:W-:Y:S01]  /*0cd0*/  HADD2.F32 R3, -RZ, R9.H0_H0 ;  /* 0x20000009ff037230 */ /* 0x004fe20000004100 */
[----:B------:R1:W-:Y:S01]  /*0ce0*/  STL [R1+0x24], R0 ;  /* 0x0000240001007387 */ /* 0x0003e20000100800 */
[----:B------:R-:W-:Y:S01]  /*0cf0*/  SHF.R.U32.HI R236, RZ, 0x10, R25 ;  /* 0x00000010ffec7819 */ /* 0x000fe20000011619 */
[----:B------:R-:W-:Y:S01]  /*0d00*/  HADD2.F32 R245, -RZ, R245.H0_H0 ;  /* 0x200000f5fff57230 */ /* 0x000fe20000004100 */
[--C-:B------:R-:W-:Y:S01]  /*0d10*/  SHF.R.U64 R234, R28, 0x10, R29.reuse ;  /* 0x000000101cea7819 */ /* 0x100fe2000000121d */
[----:B0-----:R-:W-:Y:S01]  /*0d20*/  HADD2.F32 R2, -RZ, R27.H0_H0 ;  /* 0x2000001bff027230 */ /* 0x001fe20000004100 */
[----:B------:R0:W-:Y:S01]  /*0d30*/  STL [R1+0x20], R3 ;  /* 0x0000200301007387 */ /* 0x0001e20000100800 */
[----:B------:R-:W-:Y:S01]  /*0d40*/  MOV R233, R29 ;  /* 0x0000001d00e97202 */ /* 0x000fe20000000f00 */
[----:B------:R-:W-:Y:S01]  /*0d50*/  HADD2.F32 R244, -RZ, R244.H0_H0 ;  /* 0x200000f4fff47230 */ /* 0x000fe20000004100 */
[----:B------:R-:W-:Y:S01]  /*0d60*/  SHF.R.U32.HI R232, RZ, 0x10, R29 ;  /* 0x00000010ffe87819 */ /* 0x000fe2000001161d */
[----:B------:R2:W-:Y:S01]  /*0d70*/  STL [R1+0x1c], R2 ;  /* 0x00001c0201007387 */ /* 0x0005e20000100800 */
[----:B-1----:R-:W-:Y:S01]  /*0d80*/  HADD2.F32 R0, -RZ, R10.H0_H0 ;  /* 0x2000000aff007230 */ /* 0x002fe20000004100 */
[----:B------:R-:W-:Y:S01]  /*0d90*/  LOP3.LUT R4, R4, 0xfffffbff, RZ, 0xc0, !PT ;  /* 0xfffffbff04047812 */ /* 0x000fe200078ec0ff */
[----:B------:R-:W-:-:S02]  /*0da0*/  HADD2.F32 R243, -RZ, R243.H0_H0 ;  /* 0x200000f3fff37230 */ /* 0x000fc40000004100 */
[----:B------:R-:W-:Y:S01]  /*0db0*/  HADD2.F32 R242, -RZ, R242.H0_H0 ;  /* 0x200000f2fff27230 */ /* 0x000fe20000004100 */
[----:B------:R1:W-:Y:S01]  /*0dc0*/  STL [R1+0x18], R0 ;  /* 0x0000180001007387 */ /* 0x0003e20000100800 */
[----:B0-----:R-:W-:Y:S01]  /*0dd0*/  HADD2.F32 R3, -RZ, R26.H0_H0 ;  /* 0x2000001aff037230 */ /* 0x001fe20000004100 */
[----:B------:R-:W-:Y:S01]  /*0de0*/  @P2 LOP3.LUT R4, R4, 0x400, RZ, 0xfc, !PT ;  /* 0x0000040004042812 */ /* 0x000fe200078efcff */
[----:B------:R-:W-:Y:S02]  /*0df0*/  HADD2.F32 R240, -RZ, R240.H0_H0 ;  /* 0x200000f0fff07230 */ /* 0x000fe40000004100 */
[----:B--2---:R-:W-:Y:S01]  /*0e00*/  HADD2.F32 R2, -RZ, R11.H0_H0 ;  /* 0x2000000bff027230 */ /* 0x004fe20000004100 */
[----:B------:R0:W-:Y:S01]  /*0e10*/  STL [R1+0x14], R3 ;  /* 0x0000140301007387 */ /* 0x0001e20000100800 */
[----:B------:R-:W-:Y:S02]  /*0e20*/  HADD2.F32 R239, -RZ, R239.H0_H0 ;  /* 0x200000efffef7230 */ /* 0x000fe40000004100 */
[----:B------:R-:W-:Y:S01]  /*0e30*/  HADD2.F32 R238, -RZ, R238.H0_H0 ;  /* 0x200000eeffee7230 */ /* 0x000fe20000004100 */
[----:B------:R2:W-:Y:S01]  /*0e40*/  STL [R1+0x10], R2 ;  /* 0x0000100201007387 */ /* 0x0005e20000100800 */
[----:B-1----:R-:W-:-:S02]  /*0e50*/  HADD2.F32 R0, -RZ, R15.H0_H0 ;  /* 0x2000000fff007230 */ /* 0x002fc40000004100 */
[----:B------:R-:W-:Y:S02]  /*0e60*/  HADD2.F32 R237, -RZ, R237.H0_H0 ;  /* 0x200000edffed7230 */ /* 0x000fe40000004100 */
[----:B------:R-:W-:Y:S01]  /*0e70*/  HADD2.F32 R236, -RZ, R236.H0_H0 ;  /* 0x200000ecffec7230 */ /* 0x000fe20000004100 */
[----:B------:R1:W-:Y:S01]  /*0e80*/  STL [R1+0xc], R0 ;  /* 0x00000c0001007387 */ /* 0x0003e20000100800 */
[----:B0-----:R-:W-:Y:S02]  /*0e90*/  HADD2.F32 R3, -RZ, R12.H0_H0 ;  /* 0x2000000cff037230 */ /* 0x001fe40000004100 */
[----:B------:R-:W-:Y:S02]  /*0ea0*/  HADD2.F32 R234, -RZ, R234.H0_H0 ;  /* 0x200000eaffea7230 */ /* 0x000fe40000004100 */
[----:B--2---:R-:W-:Y:S01]  /*0eb0*/  HADD2.F32 R2, -RZ, R14.H0_H0 ;  /* 0x2000000eff027230 */ /* 0x004fe20000004100 */
[----:B------:R0:W-:Y:S01]  /*0ec0*/  STL [R1+0x8], R3 ;  /* 0x0000080301007387 */ /* 0x0001e20000100800 */
[----:B------:R-:W-:-:S02]  /*0ed0*/  HADD2.F32 R233, -RZ, R233.H0_H0 ;  /* 0x200000e9ffe97230 */ /* 0x000fc40000004100 */
[----:B------:R-:W-:Y:S01]  /*0ee0*/  HADD2.F32 R232, -RZ, R232.H0_H0 ;  /* 0x200000e8ffe87230 */ /* 0x000fe20000004100 */
[----:B------:R0:W-:Y:S01]  /*0ef0*/  STL [R1+0x4], R2 ;  /* 0x0000040201007387 */ /* 0x0001e20000100800 */
[----:B-1----:R-:W-:-:S05]  /*0f00*/  HADD2.F32 R0, -RZ, R13.H0_H0 ;  /* 0x2000000dff007230 */ /* 0x002fca0000004100 */
[----:B------:R0:W-:Y:S02]  /*0f10*/  STL [R1], R0 ;  /* 0x0000000001007387 */ /* 0x0001e40000100800 */
.L_x_13259:
[----:B0-----:R-:W0:Y:S08]  /*0f20*/  LDC.64 R2, c[0x0][0x288] ;  /* 0x0000a200ff027b82 */ /* 0x001e300000000a00 */
[----:B-1----:R-:W1:Y:S08]  /*0f30*/  LDC.64 R6, c[0x0][0x258] ;  /* 0x00009600ff067b82 */ /* 0x002e700000000a00 */
[----:B--2---:R-:W2:Y:S01]  /*0f40*/  LDC.64 R164, c[0x0][0x280] ;  /* 0x0000a000ffa47b82 */ /* 0x004ea20000000a00 */
[----:B0-----:R-:W-:-:S07]  /*0f50*/  IMAD.WIDE R2, R5, 0x4, R2 ;  /* 0x0000000405027825 */ /* 0x001fce00078e0202 */
[----:B------:R-:W0:Y:S01]  /*0f60*/  LDC.64 R160, c[0x0][0x250] ;  /* 0x00009400ffa07b82 */ /* 0x000e220000000a00 */
[----:B---34-:R1:W3:Y:S01]  /*0f70*/  LDG.E R162, desc[UR4][R2.64] ;  /* 0x0000000402a27981 */ /* 0x0182e2000c1e1900 */
[----:B------:R-:W4:Y:S06]  /*0f80*/  S2R R163, SR_TID.X ;  /* 0x0000000000a37919 */ /* 0x000f2c0000002100 */
[----:B------:R-:W4:Y:S01]  /*0f90*/  LDC.64 R230, c[0x0][0x2c8] ;  /* 0x0000b200ffe67b82 */ /* 0x000f220000000a00 */
[----:B-1----:R-:W-:-:S04]  /*0fa0*/  IMAD.WIDE R2, R5, 0x4, R6 ;  /* 0x0000000405027825 */ /* 0x002fc800078e0206 */
[C---:B--2---:R-:W-:Y:S02]  /*0fb0*/  IMAD.WIDE R6, R5.reuse, 0x4, R164 ;  /* 0x0000000405067825 */ /* 0x044fe400078e02a4 */
[----:B------:R-:W5:Y:S01]  /*0fc0*/  LDG.E R3, desc[UR4][R2.64] ;  /* 0x0000000402037981 */ /* 0x000f62000c1e1900 */
        /* <DEDUP_REMOVED lines=21> */
.L_x_13114:
[----:B------:R-:W-:-:S07]  /*1120*/  VIADD R162, R8, 0x80 ;  /* 0x0000008008a27836 */ /* 0x000fce0000000000 */
.L_x_13113:
[----:B------:R-:W-:Y:S05]  /*1130*/  BSYNC B1 ;  /* 0x0000000000017941 */ /* 0x000fea0003800000 */
.L_x_13112:
        /* <DEDUP_REMOVED lines=8> */
.L_x_13117:
[----:B------:R-:W-:-:S07]  /*11c0*/  IADD3 R162, R162, 0x80, RZ ;  /* 0x00000080a2a27810 */ /* 0x000fce0007ffe0ff */
.L_x_13116:
[----:B------:R-:W-:Y:S05]  /*11d0*/  BSYNC B1 ;  /* 0x0000000000017941 */ /* 0x000fea0003800000 */
.L_x_13115:
        /* <DEDUP_REMOVED lines=8> */
.L_x_13120:
[----:B------:R-:W-:-:S07]  /*1260*/  IADD3 R162, R162, 0x80, RZ ;  /* 0x00000080a2a27810 */ /* 0x000fce0007ffe0ff */
.L_x_13119:
[----:B------:R-:W-:Y:S05]  /*1270*/  BSYNC B1 ;  /* 0x0000000000017941 */ /* 0x000fea0003800000 */
.L_x_13118:
        /* <DEDUP_REMOVED lines=8> */
.L_x_13123:
[----:B------:R-:W-:-:S07]  /*1300*/  VIADD R162, R162, 0x80 ;  /* 0x00000080a2a27836 */ /* 0x000fce0000000000 */
.L_x_13122:
[----:B------:R-:W-:Y:S05]  /*1310*/  BSYNC B1 ;  /* 0x0000000000017941 */ /* 0x000fea0003800000 */
.L_x_13121:
        /* <DEDUP_REMOVED lines=8> */
.L_x_13126:
[----:B------:R-:W-:-:S07]  /*13a0*/  IADD3 R162, R162, 0x80, RZ ;  /* 0x00000080a2a27810 */ /* 0x000fce0007ffe0ff */
.L_x_13125:
[----:B------:R-:W-:Y:S05]  /*13b0*/  BSYNC B1 ;  /* 0x0000000000017941 */ /* 0x000fea0003800000 */
.L_x_13124:
        /* <DEDUP_REMOVED lines=8> */
.L_x_13129:
[----:B------:R-:W-:-:S07]  /*1440*/  IADD3 R162, R162, 0x80, RZ ;  /* 0x00000080a2a27810 */ /* 0x000fce0007ffe0ff */
.L_x_13128:
[----:B------:R-:W-:Y:S05]  /*1450*/  BSYNC B1 ;  /* 0x0000000000017941 */ /* 0x000fea0003800000 */
.L_x_13127:
        /* <DEDUP_REMOVED lines=8> */
.L_x_13132:
[----:B------:R-:W-:-:S07]  /*14e0*/  VIADD R162, R162, 0x80 ;  /* 0x00000080a2a27836 */ /* 0x000fce0000000000 */
.L_x_13131:
[----:B------:R-:W-:Y:S05]  /*14f0*/  BSYNC B1 ;  /* 0x0000000000017941 */ /* 0x000fea0003800000 */
.L_x_13130:
[----:B------:R-:W-:Y:S04]  /*1500*/  BSSY B1, `(.L_x_13133) ;  /* 0x0000008000017945 */ /* 0x000fe80003800000 */
[----:B------:R-:W-:Y:S05]  /*1510*/  @!P0 BRA `(.L_x_13134) ;  /* 0x0000000000188947 */ /* 0x000fea0003800000 */
[----:B------:R-:W-:-:S04]  /*1520*/  ISETP.NE.U32.AND P3, PT, RZ, UR12, PT ;  /* 0x0000000cff007c0c */ /* 0x000fc8000bf65070 */
[----:B------:R-:W-:-:S13]  /*1530*/  ISETP.NE.AND.EX P3, PT, RZ, UR13, PT, P3 ;  /* 0x0000000dff007c0c */ /* 0x000fda000bf65330 */
[----:B------:R-:W-:Y:S05]  /*1540*/  @!P3 BRA `(.L_x_13135) ;  /* 0x000000000008b947 */ /* 0x000fea0003800000 */
[----:B------:R-:W-:-:S06]  /*1550*/  IMAD.WIDE.U32 R140, R162, 0x10, R230 ;  /* 0x00000010a28c7825 */ /* 0x000fcc00078e00e6 */
[----:B------:R-:W5:Y:S02]  /*1560*/  LDG.E.128 R140, desc[UR4][R140.64] ;  /* 0x000000048c8c7981 */ /* 0x000f64000c1e1d00 */
.L_x_13135:
[----:B------:R-:W-:-:S07]  /*1570*/  IADD3 R162, R162, 0x80, RZ ;  /* 0x00000080a2a27810 */ /* 0x000fce0007ffe0ff */
.L_x_13134:
[----:B------:R-:W-:Y:S05]  /*1580*/  BSYNC B1 ;  /* 0x0000000000017941 */ /* 0x000fea0003800000 */
.L_x_13133:
[----:B------:R-:W-:Y:S04]  /*1590*/  BSSY B1, `(.L_x_13136) ;  /* 0x0000008000017945 */ /* 0x000fe80003800000 */
[----:B------:R-:W-:Y:S05]  /*15a0*/  @!P1 BRA `(.L_x_13137) ;  /* 0x0000000000189947 */ /* 0x000fea0003800000 */
[----:B------:R-:W-:-:S04]  /*15b0*/  ISETP.NE.U32.AND P3, PT, RZ, UR12, PT ;  /* 0x0000000cff007c0c */ /* 0x000fc8000bf65070 */
[----:B------:R-:W-:-:S13]  /*15c0*/  ISETP.NE.AND.EX P3, PT, RZ, UR13, PT, P3 ;  /* 0x0000000dff007c0c */ /* 0x000fda000bf65330 */
[----:B------:R-:W-:Y:S05]  /*15d0*/  @!P3 BRA `(.L_x_13138) ;  /* 0x000000000008b947 */ /* 0x000fea0003800000 */
[----:B------:R-:W-:-:S06]  /*15e0*/  IMAD.WIDE.U32 R144, R162, 0x10, R230 ;  /* 0x00000010a2907825 */ /* 0x000fcc00078e00e6 */
[----:B------:R-:W5:Y:S02]  /*15f0*/  LDG.E.128 R144, desc[UR4][R144.64] ;  /* 0x0000000490907981 */ /* 0x000f64000c1e1d00 */
.L_x_13138:
[----:B------:R-:W-:-:S07]  /*1600*/  IADD3 R162, R162, 0x80, RZ ;  /* 0x00000080a2a27810 */ /* 0x000fce0007ffe0ff */
.L_x_13137:
[----:B------:R-:W-:Y:S05]  /*1610*/  BSYNC B1 ;  /* 0x0000000000017941 */ /* 0x000fea0003800000 */
.L_x_13136:
[----:B------:R-:W-:Y:S01]  /*1620*/  LOP3.LUT P3, RZ, R4, 0x400, RZ, 0xc0, !PT ;  /* 0x0000040004ff7812 */ /* 0x000fe2000786c0ff */
[----:B------:R-:W-:Y:S01]  /*1630*/  HFMA2.MMA R187, -RZ, RZ, 0, 0 ;  /* 0x00000000ffbb7435 */ /* 0x000fe200000001ff */
[----:B------:R-:W-:-:S11]  /*1640*/  IMAD.MOV.U32 R188, RZ, RZ, RZ ;  /* 0x000000ffffbc7224 */ /* 0x000fd600078e00ff */
[----:B------:R-:W-:Y:S05]  /*1650*/  @P3 BRA `(.L_x_13139) ;  /* 0x0000001c00b03947 */ /* 0x000fea0003800000 */
[----:B------:R-:W-:-:S06]  /*1660*/  IMAD.WIDE.U32 R148, R162, 0x10, R230 ;  /* 0x00000010a2947825 */ /* 0x000fcc00078e00e6 */
[----:B------:R-:W5:Y:S01]  /*1670*/  LDG.E.128 R148, desc[UR4][R148.64] ;  /* 0x0000000494947981 */ /* 0x000f62000c1e1d00 */
[----:B------:R-:W-:Y:S05]  /*1680*/  BRA `(.L_x_13139) ;  /* 0x0000001c00a47947 */ /* 0x000fea0003800000 */
.L_x_13111:
        /* <DEDUP_REMOVED lines=26> */
[----:B-----5:R-:W-:Y:S01]  /*1830*/  FSEL R0, R189, RZ, !P3 ;  /* 0x000000ffbd007208 */ /* 0x020fe20005800000 */
[----:B------:R-:W-:Y:S01]  /*1840*/  VIADD R186, R186, 0x80 ;  /* 0x00000080baba7836 */ /* 0x000fe20000000000 */
[----:B------:R-:W-:-:S03]  /*1850*/  IADD3 R196, R8, 0x80, RZ ;  /* 0x0000008008c47810 */ /* 0x000fc60007ffe0ff */
[C---:B--2---:R-:W-:Y:S01]  /*1860*/  FADD.FTZ R164, -R0.reuse, R164 ;  /* 0x000000a400a47221 */ /* 0x044fe20000010100 */
[C---:B------:R-:W-:Y:S01]  /*1870*/  FADD.FTZ R165, -R0.reuse, R165 ;  /* 0x000000a500a57221 */ /* 0x040fe20000010100 */
[C---:B------:R-:W-:Y:S01]  /*1880*/  FADD.FTZ R166, -R0.reuse, R166 ;  /* 0x000000a600a67221 */ /* 0x040fe20000010100 */
[----:B------:R-:W-:Y:S01]  /*1890*/  FADD.FTZ R167, -R0, R167 ;  /* 0x000000a700a77221 */ /* 0x000fe20000010100 */
        /* <DEDUP_REMOVED lines=10> */
[----:B------:R-:W-:Y:S01]  /*1940*/  FMUL.FTZ R227, R3, R166 ;  /* 0x000000a603e37220 */ /* 0x000fe20000410000 */
        /* <DEDUP_REMOVED lines=13> */
.L_x_13141:
[----:B------:R-:W-:Y:S05]  /*1a20*/  BSYNC B1 ;  /* 0x0000000000017941 */ /* 0x000fea0003800000 */
.L_x_13140:
[----:B------:R-:W-:Y:S01]  /*1a30*/  LOP3.LUT P3, RZ, R4, 0x80, RZ, 0xc0, !PT ;  /* 0x0000008004ff7812 */ /* 0x000fe2000786c0ff */
[----:B------:R-:W-:-:S12]  /*1a40*/  BSSY B1, `(.L_x_13142) ;  /* 0x0000031000017945 */ /* 0x000fd80003800000 */
[----:B------:R-:W-:Y:S05]  /*1a50*/  @!P3 BRA `(.L_x_13143) ;  /* 0x0000000000bcb947 */ /* 0x000fea0003800000 */
[----:B------:R-:W-:Y:S01]  /*1a60*/  ISETP.NE.U32.AND P3, PT, RZ, UR12, PT ;  /* 0x0000000cff007c0c */ /* 0x000fe2000bf65070 */
[----:B------:R-:W0:Y:S01]  /*1a70*/  LDC.64 R164, c[0x0][0x238] ;  /* 0x00008e00ffa47b82 */ /* 0x000e220000000a00 */
[----:B------:R-:W2:Y:S02]  /*1a80*/  LDL R213, [R1+0x38] ;  /* 0x0000380001d57983 */ /* 0x000ea40000100800 */
[----:B------:R-:W-:Y:S02]  /*1a90*/  ISETP.NE.AND.EX P3, PT, RZ, UR13, PT, P3 ;  /* 0x0000000dff007c0c */ /* 0x000fe4000bf65330 */
[----:B------:R-:W3:Y:S03]  /*1aa0*/  LDL R204, [R1+0x34] ;  /* 0x0000340001cc7983 */ /* 0x000ee60000100800 */
[----:B------:R-:W1:Y:S01]  /*1ab0*/  LDC.U8 R162, c[0x0][0x2a0] ;  /* 0x0000a800ffa27b82 */ /* 0x000e620000000000 */
[----:B------:R-:W4:Y:S04]  /*1ac0*/  LDL R203, [R1+0x30] ;  /* 0x0000300001cb7983 */ /* 0x000f280000100800 */
[----:B------:R-:W4:Y:S03]  /*1ad0*/  LDL R183, [R1+0x2c] ;  /* 0x00002c0001b77983 */ /* 0x000f260000100800 */
[----:B------:R-:W-:-:S05]  /*1ae0*/  @P3 IMAD.WIDE.U32 R160, R196, 0x10, R230 ;  /* 0x00000010c4a03825 */ /* 0x000fca00078e00e6 */
[----:B------:R0:W5:Y:S02]  /*1af0*/  @P3 LDG.E.128 R116, desc[UR4][R160.64] ;  /* 0x00000004a0743981 */ /* 0x000164000c1e1d00 */
[----:B0-----:R-:W0:Y:S01]  /*1b00*/  LDC.64 R160, c[0x0][0x2b8] ;  /* 0x0000ae00ffa07b82 */ /* 0x001e220000000a00 */
[----:B------:R-:W-:Y:S01]  /*1b10*/  IMAD.WIDE.U32 R164, R196, 0x10, R164 ;  /* 0x00000010c4a47825 */ /* 0x000fe200078e00a4 */
[----:B-1----:R-:W-:-:S05]  /*1b20*/  ISETP.NE.AND P3, PT, R162, RZ, PT ;  /* 0x000000ffa200720c */ /* 0x002fca0003f65270 */
[----:B------:R-:W2:Y:S01]  /*1b30*/  LDG.E.128 R164, desc[UR4][R164.64] ;  /* 0x00000004a4a47981 */ /* 0x000ea2000c1e1d00 */
[----:B0-----:R-:W-:-:S06]  /*1b40*/  IMAD.WIDE.U32 R160, R186, 0x10, R160 ;  /* 0x00000010baa07825 */ /* 0x001fcc00078e00a0 */
[----:B------:R-:W3:Y:S01]  /*1b50*/  LDG.E.128 R160, desc[UR4][R160.64] ;  /* 0x00000004a0a07981 */ /* 0x000ee2000c1e1d00 */
[----:B-----5:R-:W-:Y:S01]  /*1b60*/  FSEL R19, R189, RZ, !P3 ;  /* 0x000000ffbd137208 */ /* 0x020fe20005800000 */
[----:B------:R-:W-:Y:S01]  /*1b70*/  VIADD R196, R196, 0x80 ;  /* 0x00000080c4c47836 */ /* 0x000fe20000000000 */
[----:B------:R-:W-:-:S03]  /*1b80*/  IADD3 R186, R186, 0x80, RZ ;  /* 0x00000080baba7810 */ /* 0x000fc60007ffe0ff */
[C---:B--2---:R-:W-:Y:S01]  /*1b90*/  FADD.FTZ R20, -R19.reuse, R164 ;  /* 0x000000a413147221 */ /* 0x044fe20000010100 */
[----:B------:R-:W-:-:S03]  /*1ba0*/  FADD.FTZ R165, -R19, R165 ;  /* 0x000000a513a57221 */ /* 0x000fc60000010100 */
[----:B------:R-:W-:Y:S01]  /*1bb0*/  FMUL.FTZ R20, R3, R20 ;  /* 0x0000001403147220 */ /* 0x000fe20000410000 */
[C---:B------:R-:W-:Y:S01]  /*1bc0*/  FADD.FTZ R166, -R19.reuse, R166 ;  /* 0x000000a613a67221 */ /* 0x040fe20000010100 */
[----:B------:R-:W-:Y:S01]  /*1bd0*/  FADD.FTZ R167, -R19, R167 ;  /* 0x000000a713a77221 */ /* 0x000fe20000010100 */
[C---:B------:R-:W-:Y:S02]  /*1be0*/  FMUL.FTZ R19, R3.reuse, R165 ;  /* 0x000000a503137220 */ /* 0x040fe40000410000 */
[----:B------:R-:W-:Y:S01]  /*1bf0*/  FMUL.FTZ R172, R3, R166 ;  /* 0x000000a603ac7220 */ /* 0x000fe20000410000 */
[----:B---3--:R-:W-:Y:S01]  /*1c00*/  FMUL.FTZ R223, R213, R160 ;  /* 0x000000a0d5df7220 */ /* 0x008fe20000410000 */
[----:B------:R-:W-:-:S03]  /*1c10*/  FMUL.FTZ R213, R204, R161 ;  /* 0x000000a1ccd57220 */ /* 0x000fc60000410000 */
[----:B------:R-:W-:Y:S01]  /*1c20*/  FADD.FTZ R188, R188, R223 ;  /* 0x000000dfbcbc7221 */ /* 0x000fe20000010000 */
[----:B------:R-:W-:Y:S01]  /*1c30*/  FFMA.FTZ R187, R20, R223, R187 ;  /* 0x000000df14bb7223 */ /* 0x000fe200000100bb */
[----:B----4-:R-:W-:Y:S02]  /*1c40*/  FMUL.FTZ R204, R203, R162 ;  /* 0x000000a2cbcc7220 */ /* 0x010fe40000410000 */
        /* <DEDUP_REMOVED lines=16> */
.L_x_13143:
[----:B------:R-:W-:Y:S05]  /*1d50*/  BSYNC B1 ;  /* 0x0000000000017941 */ /* 0x000fea0003800000 */
.L_x_13142:
        /* <DEDUP_REMOVED lines=19> */
[----:B-----5:R-:W-:Y:S02]  /*1e90*/  FSEL R17, R189, RZ, !P3 ;  /* 0x000000ffbd117208 */ /* 0x020fe40005800000 */
[----:B------:R-:W-:Y:S02]  /*1ea0*/  IADD3 R186, R186, 0x80, RZ ;  /* 0x00000080baba7810 */ /* 0x000fe40007ffe0ff */
[----:B------:R-:W-:Y:S01]  /*1eb0*/  IADD3 R196, R196, 0x80, RZ ;  /* 0x00000080c4c47810 */ /* 0x000fe20007ffe0ff */
        /* <DEDUP_REMOVED lines=28> */
.L_x_13145:
[----:B------:R-:W-:Y:S05]  /*2080*/  BSYNC B1 ;  /* 0x0000000000017941 */ /* 0x000fea0003800000 */
.L_x_13144:
        /* <DEDUP_REMOVED lines=50> */
.L_x_13147:
[----:B------:R-:W-:Y:S05]  /*23b0*/  BSYNC B1 ;  /* 0x0000000000017941 */ /* 0x000fea0003800000 */
.L_x_13146:
[----:B------:R-:W0:Y:S01]  /*23c0*/  LDC.U8 R164, c[0x0][0x2a0] ;  /* 0x0000a800ffa47b82 */ /* 0x000e220000000000 */
        /* <DEDUP_REMOVED lines=8> */
[----:B------:R-:W4:Y:S07]  /*2450*/  LDL R165, [R1] ;  /* 0x0000000001a57983 */ /* 0x000f2e0000100800 */
[----:B------:R-:W-:-:S05]  /*2460*/  @P3 IMAD.WIDE.U32 R28, R196, 0x10, R230 ;  /* 0x00000010c41c3825 */ /* 0x000fca00078e00e6 */
[----:B------:R1:W5:Y:S01]  /*2470*/  @P3 LDG.E.128 R128, desc[UR4][R28.64] ;  /* 0x000000041c803981 */ /* 0x000362000c1e1d00 */
[----:B0-----:R-:W-:Y:S01]  /*2480*/  ISETP.NE.AND P3, PT, R164, RZ, PT ;  /* 0x000000ffa400720c */ /* 0x001fe20003f65270 */
[----:B-1----:R-:W-:-:S03]  /*2490*/  IMAD.WIDE.U32 R160, R196, 0x10, R160 ;  /* 0x00000010c4a07825 */ /* 0x002fc600078e00a0 */
[----:B-----5:R-:W-:-:S03]  /*24a0*/  FSEL R13, R189, RZ, !P3 ;  /* 0x000000ffbd0d7208 */ /* 0x020fc60005800000 */
[----:B------:R-:W2:Y:S01]  /*24b0*/  LDG.E.128 R160, desc[UR4][R160.64] ;  /* 0x00000004a0a07981 */ /* 0x000ea2000c1e1d00 */
[----:B------:R-:W0:Y:S02]  /*24c0*/  LDC.64 R28, c[0x0][0x2b8] ;  /* 0x0000ae00ff1c7b82 */ /* 0x000e240000000a00 */
[----:B0-----:R-:W-:-:S06]  /*24d0*/  IMAD.WIDE.U32 R28, R186, 0x10, R28 ;  /* 0x00000010ba1c7825 */ /* 0x001fcc00078e001c */
[----:B------:R-:W3:Y:S01]  /*24e0*/  LDG.E.128 R28, desc[UR4][R28.64] ;  /* 0x000000041c1c7981 */ /* 0x000ee2000c1e1d00 */
[----:B------:R-:W-:Y:S01]  /*24f0*/  IADD3 R186, R186, 0x80, RZ ;  /* 0x00000080baba7810 */ /* 0x000fe20007ffe0ff */
[----:B------:R-:W-:Y:S02]  /*2500*/  VIADD R196, R196, 0x80 ;  /* 0x00000080c4c47836 */ /* 0x000fe40000000000 */
[C---:B--2---:R-:W-:Y:S01]  /*2510*/  FADD.FTZ R14, -R13.reuse, R160 ;  /* 0x000000a00d0e7221 */ /* 0x044fe20000010100 */
[C---:B------:R-:W-:Y:S01]  /*2520*/  FADD.FTZ R161, -R13.reuse, R161 ;  /* 0x000000a10da17221 */ /* 0x040fe20000010100 */
[----:B------:R-:W-:Y:S02]  /*2530*/  FADD.FTZ R162, -R13, R162 ;  /* 0x000000a20da27221 */ /* 0x000fe40000010100 */
[----:B------:R-:W-:Y:S01]  /*2540*/  FMUL.FTZ R14, R3, R14 ;  /* 0x0000000e030e7220 */ /* 0x000fe20000410000 */
[----:B------:R-:W-:Y:S01]  /*2550*/  FADD.FTZ R163, -R13, R163 ;  /* 0x000000a30da37221 */ /* 0x000fe20000010100 */
[----:B------:R-:W-:Y:S01]  /*2560*/  FMUL.FTZ R13, R3, R161 ;  /* 0x000000a1030d7220 */ /* 0x000fe20000410000 */
[----:B---3--:R-:W-:Y:S01]  /*2570*/  FMUL.FTZ R220, R167, R28 ;  /* 0x0000001ca7dc7220 */ /* 0x008fe20000410000 */
        /* <DEDUP_REMOVED lines=20> */
[----:B------:R-:W-:-:S07]  /*26c0*/  FFMA.FTZ R187, R29, R31, R187 ;  /* 0x0000001f1dbb7223 */ /* 0x000fce00000100bb */
.L_x_13149:
[----:B------:R-:W-:Y:S05]  /*26d0*/  BSYNC B1 ;  /* 0x0000000000017941 */ /* 0x000fea0003800000 */
.L_x_13148:
[----:B------:R-:W-:Y:S01]  /*26e0*/  LOP3.LUT P3, RZ, R4, 0x4, RZ, 0xc0, !PT ;  /* 0x0000000404ff7812 */ /* 0x000fe2000786c0ff */
[----:B------:R-:W-:-:S12]  /*26f0*/  BSSY B1, `(.L_x_13150) ;  /* 0x000002c000017945 */ /* 0x000fd80003800000 */
[----:B------:R-:W-:Y:S05]  /*2700*/  @!P3 BRA `(.L_x_13151) ;  /* 0x0000000000a8b947 */ /* 0x000fea0003800000 */
[----:B------:R-:W-:-:S04]  /*2710*/  ISETP.NE.U32.AND P3, PT, RZ, UR12, PT ;  /* 0x0000000cff007c0c */ /* 0x000fc8000bf65070 */
[----:B------:R-:W-:-:S13]  /*2720*/  ISETP.NE.AND.EX P3, PT, RZ, UR13, PT, P3 ;  /* 0x0000000dff007c0c */ /* 0x000fda000bf65330 */
[----:B------:R-:W-:-:S05]  /*2730*/  @P3 IMAD.WIDE.U32 R160, R196, 0x10, R230 ;  /* 0x00000010c4a03825 */ /* 0x000fca00078e00e6 */
[----:B------:R1:W5:Y:S01]  /*2740*/  @P3 LDG.E.128 R132, desc[UR4][R160.64] ;  /* 0x00000004a0843981 */ /* 0x000362000c1e1d00 */
[----:B0-----:R-:W-:Y:S02]  /*2750*/  ISETP.NE.AND P3, PT, R164, RZ, PT ;  /* 0x000000ffa400720c */ /* 0x001fe40003f65270 */
[----:B------:R-:W0:Y:S02]  /*2760*/  LDC.64 R164, c[0x0][0x238] ;  /* 0x00008e00ffa47b82 */ /* 0x000e240000000a00 */
[----:B-----5:R-:W-:-:S06]  /*2770*/  FSEL R11, R189, RZ, !P3 ;  /* 0x000000ffbd0b7208 */ /* 0x020fcc0005800000 */
[----:B-1----:R-:W1:Y:S01]  /*2780*/  LDC.64 R160, c[0x0][0x2b8] ;  /* 0x0000ae00ffa07b82 */ /* 0x002e620000000a00 */
[----:B0-----:R-:W-:-:S06]  /*2790*/  IMAD.WIDE.U32 R164, R196, 0x10, R164 ;  /* 0x00000010c4a47825 */ /* 0x001fcc00078e00a4 */
[----:B------:R-:W2:Y:S01]  /*27a0*/  LDG.E.128 R164, desc[UR4][R164.64] ;  /* 0x00000004a4a47981 */ /* 0x000ea2000c1e1d00 */
[----:B-1----:R-:W-:-:S06]  /*27b0*/  IMAD.WIDE.U32 R160, R186, 0x10, R160 ;  /* 0x00000010baa07825 */ /* 0x002fcc00078e00a0 */
[----:B------:R-:W3:Y:S01]  /*27c0*/  LDG.E.128 R160, desc[UR4][R160.64] ;  /* 0x00000004a0a07981 */ /* 0x000ee2000c1e1d00 */
[----:B------:R-:W-:Y:S02]  /*27d0*/  IADD3 R186, R186, 0x80, RZ ;  /* 0x00000080baba7810 */ /* 0x000fe40007ffe0ff */
[----:B------:R-:W-:Y:S01]  /*27e0*/  IADD3 R196, R196, 0x80, RZ ;  /* 0x00000080c4c47810 */ /* 0x000fe20007ffe0ff */
[C---:B--2---:R-:W-:Y:S01]  /*27f0*/  FADD.FTZ R12, -R11.reuse, R164 ;  /* 0x000000a40b0c7221 */ /* 0x044fe20000010100 */
[----:B------:R-:W-:-:S03]  /*2800*/  FADD.FTZ R165, -R11, R165 ;  /* 0x000000a50ba57221 */ /* 0x000fc60000010100 */
[----:B------:R-:W-:Y:S01]  /*2810*/  FMUL.FTZ R12, R3, R12 ;  /* 0x0000000c030c7220 */ /* 0x000fe20000410000 */
[----:B------:R-:W-:Y:S01]  /*2820*/  FADD.FTZ R27, -R11, R166 ;  /* 0x000000a60b1b7221 */ /* 0x000fe20000010100 */
[----:B---3--:R-:W-:Y:S01]  /*2830*/  FMUL.FTZ R219, R251, R160 ;  /* 0x000000a0fbdb7220 */ /* 0x008fe20000410000 */
        /* <DEDUP_REMOVED lines=23> */
.L_x_13151:
[----:B------:R-:W-:Y:S05]  /*29b0*/  BSYNC B1 ;  /* 0x0000000000017941 */ /* 0x000fea0003800000 */
.L_x_13150:
[----:B------:R-:W-:Y:S01]  /*29c0*/  LOP3.LUT P3, RZ, R4, 0x2, RZ, 0xc0, !PT ;  /* 0x0000000204ff7812 */ /* 0x000fe2000786c0ff */
[----:B------:R-:W-:-:S12]  /*29d0*/  BSSY B1, `(.L_x_13152) ;  /* 0x000002d000017945 */ /* 0x000fd80003800000 */
[----:B------:R-:W-:Y:S05]  /*29e0*/  @!P3 BRA `(.L_x_13153) ;  /* 0x0000000000acb947 */ /* 0x000fea0003800000 */
[----:B------:R-:W-:Y:S01]  /*29f0*/  ISETP.NE.U32.AND P3, PT, RZ, UR12, PT ;  /* 0x0000000cff007c0c */ /* 0x000fe2000bf65070 */
[----:B0-----:R-:W0:Y:S03]  /*2a00*/  LDC.64 R164, c[0x0][0x238] ;  /* 0x00008e00ffa47b82 */ /* 0x001e260000000a00 */
[----:B------:R-:W-:-:S05]  /*2a10*/  ISETP.NE.AND.EX P3, PT, RZ, UR13, PT, P3 ;  /* 0x0000000dff007c0c */ /* 0x000fca000bf65330 */
[----:B------:R-:W1:Y:S08]  /*2a20*/  LDC.U8 R162, c[0x0][0x2a0] ;  /* 0x0000a800ffa27b82 */ /* 0x000e700000000000 */
[----:B------:R-:W-:-:S05]  /*2a30*/  @P3 IMAD.WIDE.U32 R160, R196, 0x10, R230 ;  /* 0x00000010c4a03825 */ /* 0x000fca00078e00e6 */
[----:B------:R2:W5:Y:S01]  /*2a40*/  @P3 LDG.E.128 R136, desc[UR4][R160.64] ;  /* 0x00000004a0883981 */ /* 0x000562000c1e1d00 */
[----:B0-----:R-:W-:-:S06]  /*2a50*/  IMAD.WIDE.U32 R164, R196, 0x10, R164 ;  /* 0x00000010c4a47825 */ /* 0x001fcc00078e00a4 */
[----:B------:R-:W3:Y:S01]  /*2a60*/  LDG.E.128 R164, desc[UR4][R164.64] ;  /* 0x00000004a4a47981 */ /* 0x000ee2000c1e1d00 */
[----:B--2---:R-:W0:Y:S01]  /*2a70*/  LDC.64 R160, c[0x0][0x2b8] ;  /* 0x0000ae00ffa07b82 */ /* 0x004e220000000a00 */
[----:B-1----:R-:W-:-:S04]  /*2a80*/  ISETP.NE.AND P3, PT, R162, RZ, PT ;  /* 0x000000ffa200720c */ /* 0x002fc80003f65270 */
[----:B-----5:R-:W-:Y:S01]  /*2a90*/  FSEL R9, R189, RZ, !P3 ;  /* 0x000000ffbd097208 */ /* 0x020fe20005800000 */
[----:B0-----:R-:W-:-:S06]  /*2aa0*/  IMAD.WIDE.U32 R160, R186, 0x10, R160 ;  /* 0x00000010baa07825 */ /* 0x001fcc00078e00a0 */
[----:B------:R-:W2:Y:S01]  /*2ab0*/  LDG.E.128 R160, desc[UR4][R160.64] ;  /* 0x00000004a0a07981 */ /* 0x000ea2000c1e1d00 */
[----:B------:R-:W-:Y:S01]  /*2ac0*/  VIADD R186, R186, 0x80 ;  /* 0x00000080baba7836 */ /* 0x000fe20000000000 */
[----:B------:R-:W-:Y:S01]  /*2ad0*/  IADD3 R196, R196, 0x80, RZ ;  /* 0x00000080c4c47810 */ /* 0x000fe20007ffe0ff */
[C---:B---3--:R-:W-:Y:S01]  /*2ae0*/  FADD.FTZ R10, -R9.reuse, R164 ;  /* 0x000000a4090a7221 */ /* 0x048fe20000010100 */
[----:B------:R-:W-:-:S03]  /*2af0*/  FADD.FTZ R165, -R9, R165 ;  /* 0x000000a509a57221 */ /* 0x000fc60000010100 */
[----:B------:R-:W-:Y:S01]  /*2b00*/  FMUL.FTZ R10, R3, R10 ;  /* 0x0000000a030a7220 */ /* 0x000fe20000410000 */
[C---:B------:R-:W-:Y:S01]  /*2b10*/  FADD.FTZ R26, -R9.reuse, R166 ;  /* 0x000000a6091a7221 */ /* 0x040fe20000010100 */
[----:B------:R-:W-:Y:S01]  /*2b20*/  FADD.FTZ R167, -R9, R167 ;  /* 0x000000a709a77221 */ /* 0x000fe20000010100 */
[C---:B------:R-:W-:Y:S02]  /*2b30*/  FMUL.FTZ R9, R3.reuse, R165 ;  /* 0x000000a503097220 */ /* 0x040fe40000410000 */
[C---:B------:R-:W-:Y:S01]  /*2b40*/  FMUL.FTZ R26, R3.reuse, R26 ;  /* 0x0000001a031a7220 */ /* 0x040fe20000410000 */
[----:B------:R-:W-:Y:S01]  /*2b50*/  FMUL.FTZ R190, R3, R167 ;  /* 0x000000a703be7220 */ /* 0x000fe20000410000 */
[----:B--2---:R-:W-:Y:S01]  /*2b60*/  FMUL.FTZ R218, R247, R160 ;  /* 0x000000a0f7da7220 */ /* 0x004fe20000410000 */
        /* <DEDUP_REMOVED lines=19> */
.L_x_13153:
[----:B------:R-:W-:Y:S05]  /*2ca0*/  BSYNC B1 ;  /* 0x0000000000017941 */ /* 0x000fea0003800000 */
.L_x_13152:
[----:B------:R-:W-:Y:S04]  /*2cb0*/  BSSY B1, `(.L_x_13154) ;  /* 0x000002d000017945 */ /* 0x000fe80003800000 */
        /* <DEDUP_REMOVED lines=14> */
[----:B------:R-:W-:Y:S01]  /*2da0*/  IADD3 R186, R186, 0x80, RZ ;  /* 0x00000080baba7810 */ /* 0x000fe20007ffe0ff */
[----:B------:R-:W-:Y:S02]  /*2db0*/  VIADD R196, R196, 0x80 ;  /* 0x00000080c4c47836 */ /* 0x000fe40000000000 */
        /* <DEDUP_REMOVED lines=28> */
.L_x_13155:
[----:B------:R-:W-:Y:S05]  /*2f80*/  BSYNC B1 ;  /* 0x0000000000017941 */ /* 0x000fea0003800000 */
.L_x_13154:
        /* <DEDUP_REMOVED lines=15> */
[----:B------:R-:W-:Y:S02]  /*3080*/  IADD3 R186, R186, 0x80, RZ ;  /* 0x00000080baba7810 */ /* 0x000fe40007ffe0ff */
[----:B------:R-:W-:Y:S01]  /*3090*/  IADD3 R196, R196, 0x80, RZ ;  /* 0x00000080c4c47810 */ /* 0x000fe20007ffe0ff */
        /* <DEDUP_REMOVED lines=28> */
.L_x_13157:
[----:B------:R-:W-:Y:S05]  /*3260*/  BSYNC B1 ;  /* 0x0000000000017941 */ /* 0x000fea0003800000 */
.L_x_13156:
[----:B------:R-:W-:-:S13]  /*3270*/  LOP3.LUT P3, RZ, R4, 0x200, RZ, 0xc0, !PT ;  /* 0x0000020004ff7812 */ /* 0x000fda000786c0ff */
        /* <DEDUP_REMOVED lines=14> */
[----:B---3--:R-:W-:Y:S01]  /*3360*/  FMUL.FTZ R215, R235, R164 ;  /* 0x000000a4ebd77220 */ /* 0x008fe20000410000 */
[----:B------:R-:W-:-:S03]  /*3370*/  FMUL.FTZ R205, R234, R165 ;  /* 0x000000a5eacd7220 */ /* 0x000fc60000410000 */
[----:B------:R-:W-:Y:S01]  /*3380*/  FADD.FTZ R188, R188, R215 ;  /* 0x000000d7bcbc7221 */ /* 0x000fe20000010000 */
[----:B------:R-:W-:-:S03]  /*3390*/  FMUL.FTZ R202, R233, R166 ;  /* 0x000000a6e9ca7220 */ /* 0x000fc60000410000 */
[----:B------:R-:W-:Y:S01]  /*33a0*/  FADD.FTZ R188, R188, R205 ;  /* 0x000000cdbcbc7221 */ /* 0x000fe20000010000 */
[----:B------:R-:W-:-:S03]  /*33b0*/  FMUL.FTZ R181, R232, R167 ;  /* 0x000000a7e8b57220 */ /* 0x000fc60000410000 */
[----:B------:R-:W-:Y:S01]  /*33c0*/  FADD.FTZ R188, R188, R202 ;  /* 0x000000cabcbc7221 */ /* 0x000fe20000010000 */
[C---:B--2---:R-:W-:Y:S01]  /*33d0*/  FADD.FTZ R160, -R189.reuse, R160 ;  /* 0x000000a0bda07221 */ /* 0x044fe20000010100 */
[----:B------:R-:W-:-:S03]  /*33e0*/  FADD.FTZ R161, -R189, R161 ;  /* 0x000000a1bda17221 */ /* 0x000fc60000010100 */
[----:B------:R-:W-:Y:S01]  /*33f0*/  FMUL.FTZ R168, R3, R160 ;  /* 0x000000a003a87220 */ /* 0x000fe20000410000 */
[----:B------:R-:W-:Y:S01]  /*3400*/  FADD.FTZ R162, -R189, R162 ;  /* 0x000000a2bda27221 */ /* 0x000fe20000010100 */
[----:B------:R-:W-:Y:S02]  /*3410*/  FMUL.FTZ R169, R3, R161 ;  /* 0x000000a103a97220 */ /* 0x000fe40000410000 */
[----:B------:R-:W-:Y:S01]  /*3420*/  FFMA.FTZ R187, R168, R215, R187 ;  /* 0x000000d7a8bb7223 */ /* 0x000fe200000100bb */
[----:B------:R-:W-:Y:S01]  /*3430*/  FADD.FTZ R163, -R189, R163 ;  /* 0x000000a3bda37221 */ /* 0x000fe20000010100 */
[----:B------:R-:W-:Y:S02]  /*3440*/  FMUL.FTZ R175, R3, R162 ;  /* 0x000000a203af7220 */ /* 0x000fe40000410000 */
[----:B------:R-:W-:Y:S01]  /*3450*/  FFMA.FTZ R187, R169, R205, R187 ;  /* 0x000000cda9bb7223 */ /* 0x000fe200000100bb */
[----:B------:R-:W-:-:S03]  /*3460*/  FMUL.FTZ R201, R3, R163 ;  /* 0x000000a303c97220 */ /* 0x000fc60000410000 */
        /* <DEDUP_REMOVED lines=11> */
.L_x_13139:
[----:B------:R-:W-:Y:S05]  /*3520*/  BSYNC B0 ;  /* 0x0000000000007941 */ /* 0x000fea0003800000 */
.L_x_13110:
[----:B0-----:R-:W0:Y:S01]  /*3530*/  S2R R160, SR_TID.X ;  /* 0x0000000000a07919 */ /* 0x001e220000002100 */
[----:B------:R-:W-:Y:S01]  /*3540*/  LOP3.LUT P3, RZ, R229, 0xff, RZ, 0xc0, !PT ;  /* 0x000000ffe5ff7812 */ /* 0x000fe2000786c0ff */
[----:B------:R-:W-:Y:S01]  /*3550*/  UMOV UR6, 0xffffffff ;  /* 0xffffffff00067882 */ /* 0x000fe20000000000 */
[----:B------:R-:W-:-:S11]  /*3560*/  LOP3.LUT R4, R4, 0xffffffef, RZ, 0xc0, !PT ;  /* 0xffffffef04047812 */ /* 0x000fd600078ec0ff */
[----:B------:R-:W-:Y:S02]  /*3570*/  @P3 LOP3.LUT R4, R4, 0x10, RZ, 0xfc, !PT ;  /* 0x0000001004043812 */ /* 0x000fe400078efcff */
[----:B0----5:R-:W-:-:S04]  /*3580*/  SHF.R.U32.HI R189, RZ, 0x5, R160 ;  /* 0x00000005ffbd7819 */ /* 0x021fc800000116a0 */
        /* <DEDUP_REMOVED lines=22> */
.L_x_13270:
        /* <DEDUP_REMOVED lines=10> */
[----:B------:R-:W-:Y:S01]  /*3790*/  @!P3 LEA R163, R163, R165, 0x3 ;  /* 0x000000a5a3a3b211 */ /* 0x000fe200078e18ff */
[----:B------:R-:W-:-:S04]  /*37a0*/  IMAD R165, R162, 0x8, R165 ;  /* 0x00000008a2a57824 */ /* 0x000fc800078e02a5 */
[----:B------:R-:W-:Y:S01]  /*37b0*/  @!P3 STS.64 [R163+0x5000], R160 ;  /* 0x005000a0a300b388 */ /* 0x000fe20000000a00 */
[----:B------:R-:W-:Y:S01]  /*37c0*/  BAR.SYNC.DEFER_BLOCKING 0x0 ;  /* 0x0000000000007b1d */ /* 0x000fe20000010000 */
[----:B------:R-:W-:-:S05]  /*37d0*/  ISETP.GE.AND P3, PT, R2, 0x1, PT ;  /* 0x000000010200780c */ /* 0x000fca0003f66270 */
        /* <DEDUP_REMOVED lines=10> */
[----:B------:R-:W-:Y:S01]  /*3880*/  @P3 IADD3 R162, R2, -0x1, RZ ;  /* 0xffffffff02a23810 */ /* 0x000fe20007ffe0ff */
[----:B------:R-:W-:-:S02]  /*3890*/  FADD.FTZ R161, R163, R161 ;  /* 0x000000a1a3a17221 */ /* 0x000fc40000010000 */
[----:B------:R-:W-:Y:S02]  /*38a0*/  FMUL.FTZ R160, R160, UR8 ;  /* 0x00000008a0a07c20 */ /* 0x000fe40008410000 */
[----:B------:R-:W-:Y:S02]  /*38b0*/  @P3 IMAD R162, R162, R7, RZ ;  /* 0x00000007a2a23224 */ /* 0x000fe400078e02ff */
[----:B------:R-:W-:-:S03]  /*38c0*/  FMUL.FTZ R161, R161, UR8 ;  /* 0x00000008a1a17c20 */ /* 0x000fc60008410000 */
[----:B------:R-:W-:-:S04]  /*38d0*/  @P3 SHF.R.S32.HI R163, RZ, 0x1f, R162 ;  /* 0x0000001fffa33819 */ /* 0x000fc800000114a2 */
[----:B------:R-:W-:-:S04]  /*38e0*/  @P3 LEA.HI R163, R163, R162, RZ, 0x2 ;  /* 0x000000a2a3a33211 */ /* 0x000fc800078f10ff */
[----:B------:R-:W-:Y:S01]  /*38f0*/  @P3 LEA.HI.SX32 R166, R163, R6, 0x1e ;  /* 0x00000006a3a63211 */ /* 0x000fe200078ff2ff */
[----:B------:R-:W-:Y:S06]  /*3900*/  @!P4 BRA `(.L_x_13160) ;  /* 0x000000040068c947 */ /* 0x000fec0003800000 */
        /* <DEDUP_REMOVED lines=17> */
.L_x_13162:
[----:B------:R-:W-:Y:S05]  /*3a20*/  BSYNC B1 ;  /* 0x0000000000017941 */ /* 0x000fea0003800000 */
.L_x_13161:
[----:B------:R-:W0:Y:S01]  /*3a30*/  LDC.64 R164, c[0x0][0x308] ;  /* 0x0000c200ffa47b82 */ /* 0x000e220000000a00 */
[----:B------:R-:W-:Y:S01]  /*3a40*/  @!P2 ISETP.NE.U32.AND P6, PT, R162, RZ, PT ;  /* 0x000000ffa200a20c */ /* 0x000fe20003fc5070 */
[----:B------:R-:W-:Y:S01]  /*3a50*/  BSSY B1, `(.L_x_13163) ;  /* 0x0000013000017945 */ /* 0x000fe20003800000 */
[----:B------:R-:W-:Y:S02]  /*3a60*/  ISETP.GT.AND P5, PT, R2, RZ, PT ;  /* 0x000000ff0200720c */ /* 0x000fe40003fa4270 */
[----:B------:R-:W-:-:S03]  /*3a70*/  @!P2 ISETP.NE.AND.EX P6, PT, R163, RZ, PT, P6 ;  /* 0x000000ffa300a20c */ /* 0x000fc60003fc5360 */
[----:B------:R-:W1:Y:S01]  /*3a80*/  LDC R186, c[0x0][0x29c] ;  /* 0x0000a700ffba7b82 */ /* 0x000e620000000800 */
[----:B0-----:R-:W-:-:S04]  /*3a90*/  ISETP.NE.U32.AND P4, PT, R164, RZ, PT ;  /* 0x000000ffa400720c */ /* 0x001fc80003f85070 */
[----:B------:R-:W-:-:S04]  /*3aa0*/  ISETP.NE.AND.EX P4, PT, R165, RZ, PT, P4 ;  /* 0x000000ffa500720c */ /* 0x000fc80003f85340 */
[C---:B------:R-:W-:Y:S01]  /*3ab0*/  SEL R152, R167.reuse, R152, P4 ;  /* 0x00000098a7987207 */ /* 0x040fe20002000000 */
[----:B-1----:R-:W-:-:S05]  /*3ac0*/  FMUL.FTZ R167, R167, R186 ;  /* 0x000000baa7a77220 */ /* 0x002fca0000410000 */
[----:B------:R-:W-:Y:S02]  /*3ad0*/  SEL R156, R167, R156, P5 ;  /* 0x0000009ca79c7207 */ /* 0x000fe40002800000 */
        /* <DEDUP_REMOVED lines=10> */
.L_x_13164:
[----:B------:R-:W-:Y:S05]  /*3b80*/  BSYNC B1 ;  /* 0x0000000000017941 */ /* 0x000fea0003800000 */
.L_x_13163:
[----:B------:R-:W-:Y:S01]  /*3b90*/  @!P2 ISETP.NE.U32.AND P6, PT, R162, RZ, PT ;  /* 0x000000ffa200a20c */ /* 0x000fe20003fc5070 */
[----:B------:R-:W-:Y:S01]  /*3ba0*/  BSSY B1, `(.L_x_13165) ;  /* 0x000000f000017945 */ /* 0x000fe20003800000 */
[C---:B------:R-:W-:Y:S01]  /*3bb0*/  SEL R153, R167.reuse, R153, P4 ;  /* 0x00000099a7997207 */ /* 0x040fe20002000000 */
[----:B------:R-:W-:Y:S01]  /*3bc0*/  FMUL.FTZ R167, R167, R186 ;  /* 0x000000baa7a77220 */ /* 0x000fe20000410000 */
[----:B------:R-:W-:-:S04]  /*3bd0*/  @!P2 ISETP.NE.AND.EX P6, PT, R163, RZ, PT, P6 ;  /* 0x000000ffa300a20c */ /* 0x000fc80003fc5360 */
        /* <DEDUP_REMOVED lines=11> */
.L_x_13166:
[----:B------:R-:W-:Y:S05]  /*3c90*/  BSYNC B1 ;  /* 0x0000000000017941 */ /* 0x000fea0003800000 */
.L_x_13165:
        /* <DEDUP_REMOVED lines=19> */
.L_x_13168:
[----:B------:R-:W-:Y:S05]  /*3dd0*/  BSYNC B1 ;  /* 0x0000000000017941 */ /* 0x000fea0003800000 */
.L_x_13167:
[----:B------:R-:W-:Y:S02]  /*3de0*/  ISETP.NE.U32.AND P6, PT, R164, RZ, PT ;  /* 0x000000ffa400720c */ /* 0x000fe40003fc5070 */
[C---:B------:R-:W-:Y:S01]  /*3df0*/  SEL R155, R167.reuse, R155, P4 ;  /* 0x0000009ba79b7207 */ /* 0x040fe20002000000 */
[----:B------:R-:W-:Y:S01]  /*3e00*/  FMUL.FTZ R167, R167, R186 ;  /* 0x000000baa7a77220 */ /* 0x000fe20000410000 */
[----:B------:R-:W-:-:S04]  /*3e10*/  ISETP.NE.AND.EX P6, PT, R165, RZ, PT, P6 ;  /* 0x000000ffa500720c */ /* 0x000fc80003fc5360 */
[----:B------:R-:W-:-:S09]  /*3e20*/  SEL R159, R167, R159, P5 ;  /* 0x0000009fa79f7207 */ /* 0x000fd20002800000 */
        /* <DEDUP_REMOVED lines=8> */
.L_x_13160:
[----:B------:R-:W-:Y:S05]  /*3eb0*/  BSYNC B0 ;  /* 0x0000000000007941 */ /* 0x000fea0003800000 */
.L_x_13159:
[----:B------:R-:W-:Y:S01]  /*3ec0*/  LOP3.LUT P4, RZ, R4, 0x80, RZ, 0xc0, !PT ;  /* 0x0000008004ff7812 */ /* 0x000fe2000788c0ff */
[----:B------:R-:W-:-:S12]  /*3ed0*/  BSSY B0, `(.L_x_13169) ;  /* 0x0000053000007945 */ /* 0x000fd80003800000 */
[----:B------:R-:W-:Y:S05]  /*3ee0*/  @!P4 BRA `(.L_x_13170) ;  /* 0x000000040044c947 */ /* 0x000fea0003800000 */
[----:B0-----:R-:W0:Y:S01]  /*3ef0*/  LDC.U8 R162, c[0x0][0x2a0] ;  /* 0x0000a800ffa27b82 */ /* 0x001e220000000000 */
[----:B------:R-:W-:Y:S01]  /*3f00*/  BSSY B1, `(.L_x_13171) ;  /* 0x0000010000017945 */ /* 0x000fe20003800000 */
[----:B0-----:R-:W-:-:S06]  /*3f10*/  ISETP.NE.AND P4, PT, R162, RZ, PT ;  /* 0x000000ffa200720c */ /* 0x001fcc0003f85270 */
[----:B------:R-:W0:Y:S01]  /*3f20*/  @!P2 LDC.64 R162, c[0x0][0x2c8] ;  /* 0x0000b200ffa2ab82 */ /* 0x000e220000000a00 */
[----:B------:R-:W-:Y:S02]  /*3f30*/  FSEL R186, R160, RZ, !P4 ;  /* 0x000000ffa0ba7208 */ /* 0x000fe40006000000 */
        /* <DEDUP_REMOVED lines=12> */
.L_x_13172:
[----:B------:R-:W-:Y:S05]  /*4000*/  BSYNC B1 ;  /* 0x0000000000017941 */ /* 0x000fea0003800000 */
.L_x_13171:
        /* <DEDUP_REMOVED lines=19> */
.L_x_13174:
[----:B------:R-:W-:Y:S05]  /*4140*/  BSYNC B1 ;  /* 0x0000000000017941 */ /* 0x000fea0003800000 */
.L_x_13173:
        /* <DEDUP_REMOVED lines=14> */
.L_x_13176:
[----:B------:R-:W-:Y:S05]  /*4230*/  BSYNC B1 ;  /* 0x0000000000017941 */ /* 0x000fea0003800000 */
.L_x_13175:
        /* <DEDUP_REMOVED lines=14> */
.L_x_13178:
[----:B------:R-:W-:Y:S05]  /*4320*/  BSYNC B1 ;  /* 0x0000000000017941 */ /* 0x000fea0003800000 */
.L_x_13177:
[C---:B------:R-:W-:Y:S01]  /*4330*/  SEL R155, R167.reuse, R155, P4 ;  /* 0x0000009ba79b7207 */ /* 0x040fe20002000000 */
[----:B------:R-:W-:Y:S01]  /*4340*/  FMUL.FTZ R167, R167, R187 ;  /* 0x000000bba7a77220 */ /* 0x000fe20000410000 */
[----:B------:R-:W-:-:S04]  /*4350*/  ISETP.NE.U32.AND P4, PT, R164, RZ, PT ;  /* 0x000000ffa400720c */ /* 0x000fc80003f85070 */
[----:B------:R-:W-:Y:S02]  /*4360*/  ISETP.NE.AND.EX P4, PT, R165, RZ, PT, P4 ;  /* 0x000000ffa500720c */ /* 0x000fe40003f85340 */
[----:B------:R-:W-:-:S11]  /*4370*/  SEL R159, R167, R159, P5 ;  /* 0x0000009fa79f7207 */ /* 0x000fd60002800000 */
        /* <DEDUP_REMOVED lines=8> */
.L_x_13170:
[----:B------:R-:W-:Y:S05]  /*4400*/  BSYNC B0 ;  /* 0x0000000000007941 */ /* 0x000fea0003800000 */
.L_x_13169:
[----:B------:R-:W-:Y:S01]  /*4410*/  LOP3.LUT P4, RZ, R4, 0x40, RZ, 0xc0, !PT ;  /* 0x0000004004ff7812 */ /* 0x000fe2000788c0ff */
[----:B------:R-:W-:-:S12]  /*4420*/  BSSY B0, `(.L_x_13179) ;  /* 0x0000053000007945 */ /* 0x000fd80003800000 */
[----:B------:R-:W-:Y:S05]  /*4430*/  @!P4 BRA `(.L_x_13180) ;  /* 0x000000040044c947 */ /* 0x000fea0003800000 */
[----:B01----:R-:W0:Y:S01]  /*4440*/  LDC.U8 R162, c[0x0][0x2a0] ;  /* 0x0000a800ffa27b82 */ /* 0x003e220000000000 */
        /* <DEDUP_REMOVED lines=16> */
.L_x_13182:
[----:B------:R-:W-:Y:S05]  /*4550*/  BSYNC B1 ;  /* 0x0000000000017941 */ /* 0x000fea0003800000 */
.L_x_13181:
        /* <DEDUP_REMOVED lines=19> */
.L_x_13184:
[----:B------:R-:W-:Y:S05]  /*4690*/  BSYNC B1 ;  /* 0x0000000000017941 */ /* 0x000fea0003800000 */
.L_x_13183:
        /* <DEDUP_REMOVED lines=14> */
.L_x_13186:
[----:B------:R-:W-:Y:S05]  /*4780*/  BSYNC B1 ;  /* 0x0000000000017941 */ /* 0x000fea0003800000 */
.L_x_13185:
        /* <DEDUP_REMOVED lines=14> */
.L_x_13188:
[----:B------:R-:W-:Y:S05]  /*4870*/  BSYNC B1 ;  /* 0x0000000000017941 */ /* 0x000fea0003800000 */
.L_x_13187:
        /* <DEDUP_REMOVED lines=13> */
.L_x_13180:
[----:B------:R-:W-:Y:S05]  /*4950*/  BSYNC B0 ;  /* 0x0000000000007941 */ /* 0x000fea0003800000 */
.L_x_13179:
[----:B------:R-:W-:Y:S01]  /*4960*/  LOP3.LUT P4, RZ, R4, 0x20, RZ, 0xc0, !PT ;  /* 0x0000002004ff7812 */ /* 0x000fe2000788c0ff */
[----:B------:R-:W-:-:S12]  /*4970*/  BSSY B0, `(.L_x_13189) ;  /* 0x0000053000007945 */ /* 0x000fd80003800000 */
[----:B------:R-:W-:Y:S05]  /*4980*/  @!P4 BRA `(.L_x_13190) ;  /* 0x000000040044c947 */ /* 0x000fea0003800000 */
[----:B012---:R-:W0:Y:S01]  /*4990*/  LDC.U8 R162, c[0x0][0x2a0] ;  /* 0x0000a800ffa27b82 */ /* 0x007e220000000000 */
        /* <DEDUP_REMOVED lines=16> */
.L_x_13192:
[----:B------:R-:W-:Y:S05]  /*4aa0*/  BSYNC B1 ;  /* 0x0000000000017941 */ /* 0x000fea0003800000 */
.L_x_13191:
        /* <DEDUP_REMOVED lines=19> */
.L_x_13194:
[----:B------:R-:W-:Y:S05]  /*4be0*/  BSYNC B1 ;  /* 0x0000000000017941 */ /* 0x000fea0003800000 */
.L_x_13193:
        /* <DEDUP_REMOVED lines=14> */
.L_x_13196:
[----:B------:R-:W-:Y:S05]  /*4cd0*/  BSYNC B1 ;  /* 0x0000000000017941 */ /* 0x000fea0003800000 */
.L_x_13195:
        /* <DEDUP_REMOVED lines=14> */
.L_x_13198:
[----:B------:R-:W-:Y:S05]  /*4dc0*/  BSYNC B1 ;  /* 0x0000000000017941 */ /* 0x000fea0003800000 */
.L_x_13197:
        /* <DEDUP_REMOVED lines=13> */
.L_x_13190:
[----:B------:R-:W-:Y:S05]  /*4ea0*/  BSYNC B0 ;  /* 0x0000000000007941 */ /* 0x000fea0003800000 */
.L_x_13189:
[----:B------:R-:W-:Y:S01]  /*4eb0*/  LOP3.LUT P4, RZ, R4, 0x8, RZ, 0xc0, !PT ;  /* 0x0000000804ff7812 */ /* 0x000fe2000788c0ff */
[----:B------:R-:W-:-:S12]  /*4ec0*/  BSSY B0, `(.L_x_13199) ;  /* 0x0000053000007945 */ /* 0x000fd80003800000 */
[----:B------:R-:W-:Y:S05]  /*4ed0*/  @!P4 BRA `(.L_x_13200) ;  /* 0x000000040044c947 */ /* 0x000fea0003800000 */
[----:B0123--:R-:W0:Y:S01]  /*4ee0*/  LDC.U8 R162, c[0x0][0x2a0] ;  /* 0x0000a800ffa27b82 */ /* 0x00fe220000000000 */
        /* <DEDUP_REMOVED lines=16> */
.L_x_13202:
[----:B------:R-:W-:Y:S05]  /*4ff0*/  BSYNC B1 ;  /* 0x0000000000017941 */ /* 0x000fea0003800000 */
.L_x_13201:
        /* <DEDUP_REMOVED lines=19> */
.L_x_13204:
[----:B------:R-:W-:Y:S05]  /*5130*/  BSYNC B1 ;  /* 0x0000000000017941 */ /* 0x000fea0003800000 */
.L_x_13203:
        /* <DEDUP_REMOVED lines=14> */
.L_x_13206:
[----:B------:R-:W-:Y:S05]  /*5220*/  BSYNC B1 ;  /* 0x0000000000017941 */ /* 0x000fea0003800000 */
.L_x_13205:
        /* <DEDUP_REMOVED lines=14> */
.L_x_13208:
[----:B------:R-:W-:Y:S05]  /*5310*/  BSYNC B1 ;  /* 0x0000000000017941 */ /* 0x000fea0003800000 */
.L_x_13207:
        /* <DEDUP_REMOVED lines=13> */
.L_x_13200:
[----:B------:R-:W-:Y:S05]  /*53f0*/  BSYNC B0 ;  /* 0x0000000000007941 */ /* 0x000fea0003800000 */
.L_x_13199:
[----:B------:R-:W-:Y:S01]  /*5400*/  LOP3.LUT P4, RZ, R4, 0x4, RZ, 0xc0, !PT ;  /* 0x0000000404ff7812 */ /* 0x000fe2000788c0ff */
[----:B------:R-:W-:-:S12]  /*5410*/  BSSY B0, `(.L_x_13209) ;  /* 0x0000053000007945 */ /* 0x000fd80003800000 */
[----:B------:R-:W-:Y:S05]  /*5420*/  @!P4 BRA `(.L_x_13210) ;  /* 0x000000040044c947 */ /* 0x000fea0003800000 */
[----:B01234-:R-:W0:Y:S01]  /*5430*/  LDC.U8 R162, c[0x0][0x2a0] ;  /* 0x0000a800ffa27b82 */ /* 0x01fe220000000000 */
        /* <DEDUP_REMOVED lines=16> */
.L_x_13212:
[----:B------:R-:W-:Y:S05]  /*5540*/  BSYNC B1 ;  /* 0x0000000000017941 */ /* 0x000fea0003800000 */
.L_x_13211:
        /* <DEDUP_REMOVED lines=19> */
.L_x_13214:
[----:B------:R-:W-:Y:S05]  /*5680*/  BSYNC B1 ;  /* 0x0000000000017941 */ /* 0x000fea0003800000 */
.L_x_13213:
        /* <DEDUP_REMOVED lines=14> */
.L_x_13216:
[----:B------:R-:W-:Y:S05]  /*5770*/  BSYNC B1 ;  /* 0x0000000000017941 */ /* 0x000fea0003800000 */
.L_x_13215:
        /* <DEDUP_REMOVED lines=14> */
.L_x_13218:
[----:B------:R-:W-:Y:S05]  /*5860*/  BSYNC B1 ;  /* 0x0000000000017941 */ /* 0x000fea0003800000 */
.L_x_13217:
        /* <DEDUP_REMOVED lines=13> */
.L_x_13210:
[----:B------:R-:W-:Y:S05]  /*5940*/  BSYNC B0 ;  /* 0x0000000000007941 */ /* 0x000fea0003800000 */
.L_x_13209:
        /* <DEDUP_REMOVED lines=20> */
.L_x_13222:
[----:B------:R-:W-:Y:S05]  /*5a90*/  BSYNC B1 ;  /* 0x0000000000017941 */ /* 0x000fea0003800000 */
.L_x_13221:
        /* <DEDUP_REMOVED lines=19> */
.L_x_13224:
[----:B------:R-:W-:Y:S05]  /*5bd0*/  BSYNC B1 ;  /* 0x0000000000017941 */ /* 0x000fea0003800000 */
.L_x_13223:
        /* <DEDUP_REMOVED lines=14> */
.L_x_13226:
[----:B------:R-:W-:Y:S05]  /*5cc0*/  BSYNC B1 ;  /* 0x0000000000017941 */ /* 0x000fea0003800000 */
.L_x_13225:
        /* <DEDUP_REMOVED lines=14> */
.L_x_13228:
[----:B------:R-:W-:Y:S05]  /*5db0*/  BSYNC B1 ;  /* 0x0000000000017941 */ /* 0x000fea0003800000 */
.L_x_13227:
        /* <DEDUP_REMOVED lines=13> */
.L_x_13220:
[----:B------:R-:W-:Y:S05]  /*5e90*/  BSYNC B0 ;  /* 0x0000000000007941 */ /* 0x000fea0003800000 */
.L_x_13219:
[----:B------:R-:W-:Y:S04]  /*5ea0*/  BSSY B0, `(.L_x_13229) ;  /* 0x0000053000007945 */ /* 0x000fe80003800000 */
        /* <DEDUP_REMOVED lines=18> */
.L_x_13232:
[----:B------:R-:W-:Y:S05]  /*5fd0*/  BSYNC B1 ;  /* 0x0000000000017941 */ /* 0x000fea0003800000 */
.L_x_13231:
        /* <DEDUP_REMOVED lines=19> */
.L_x_13234:
[----:B------:R-:W-:Y:S05]  /*6110*/  BSYNC B1 ;  /* 0x0000000000017941 */ /* 0x000fea0003800000 */
.L_x_13233:
        /* <DEDUP_REMOVED lines=14> */
.L_x_13236:
[----:B------:R-:W-:Y:S05]  /*6200*/  BSYNC B1 ;  /* 0x0000000000017941 */ /* 0x000fea0003800000 */
.L_x_13235:
        /* <DEDUP_REMOVED lines=14> */
.L_x_13238:
[----:B------:R-:W-:Y:S05]  /*62f0*/  BSYNC B1 ;  /* 0x0000000000017941 */ /* 0x000fea0003800000 */
.L_x_13237:
        /* <DEDUP_REMOVED lines=13> */
.L_x_13230:
[----:B------:R-:W-:Y:S05]  /*63d0*/  BSYNC B0 ;  /* 0x0000000000007941 */ /* 0x000fea0003800000 */
.L_x_13229:
        /* <DEDUP_REMOVED lines=19> */
.L_x_13242:
[----:B------:R-:W-:Y:S05]  /*6510*/  BSYNC B1 ;  /* 0x0000000000017941 */ /* 0x000fea0003800000 */
.L_x_13241:
        /* <DEDUP_REMOVED lines=19> */
.L_x_13244:
[----:B------:R-:W-:Y:S05]  /*6650*/  BSYNC B1 ;  /* 0x0000000000017941 */ /* 0x000fea0003800000 */
.L_x_13243:
        /* <DEDUP_REMOVED lines=14> */
.L_x_13246:
[----:B------:R-:W-:Y:S05]  /*6740*/  BSYNC B1 ;  /* 0x0000000000017941 */ /* 0x000fea0003800000 */
.L_x_13245:
        /* <DEDUP_REMOVED lines=14> */
.L_x_13248:
[----:B------:R-:W-:Y:S05]  /*6830*/  BSYNC B1 ;  /* 0x0000000000017941 */ /* 0x000fea0003800000 */
.L_x_13247:
        /* <DEDUP_REMOVED lines=13> */
.L_x_13240:
[----:B------:R-:W-:Y:S05]  /*6910*/  BSYNC B0 ;  /* 0x0000000000007941 */ /* 0x000fea0003800000 */
.L_x_13239:
        /* <DEDUP_REMOVED lines=20> */
.L_x_13252:
[----:B------:R-:W-:Y:S05]  /*6a60*/  BSYNC B1 ;  /* 0x0000000000017941 */ /* 0x000fea0003800000 */
.L_x_13251:
[----:B------:R-:W0:Y:S01]  /*6a70*/  LDC.64 R164, c[0x0][0x308] ;  /* 0x0000c200ffa47b82 */ /* 0x000e220000000a00 */
[----:B------:R-:W-:Y:S01]  /*6a80*/  @!P2 ISETP.NE.U32.AND P6, PT, R162, RZ, PT ;  /* 0x000000ffa200a20c */ /* 0x000fe20003fc5070 */
[----:B------:R-:W-:Y:S01]  /*6a90*/  BSSY B1, `(.L_x_13253) ;  /* 0x0000011000017945 */ /* 0x000fe20003800000 */
[----:B------:R-:W-:Y:S02]  /*6aa0*/  ISETP.GT.AND P4, PT, R2, RZ, PT ;  /* 0x000000ff0200720c */ /* 0x000fe40003f84270 */
[----:B------:R-:W-:-:S03]  /*6ab0*/  @!P2 ISETP.NE.AND.EX P6, PT, R163, RZ, PT, P6 ;  /* 0x000000ffa300a20c */ /* 0x000fc60003fc5360 */
[----:B------:R-:W1:Y:S01]  /*6ac0*/  LDC R186, c[0x0][0x29c] ;  /* 0x0000a700ffba7b82 */ /* 0x000e620000000800 */
[----:B------:R-:W-:Y:S02]  /*6ad0*/  @!P2 FSEL R2, R149, RZ, P6 ;  /* 0x000000ff9502a208 */ /* 0x000fe40003000000 */
[----:B0-----:R-:W-:-:S04]  /*6ae0*/  ISETP.NE.U32.AND P5, PT, R164, RZ, PT ;  /* 0x000000ffa400720c */ /* 0x001fc80003fa5070 */
[----:B------:R-:W-:-:S04]  /*6af0*/  ISETP.NE.AND.EX P5, PT, R165, RZ, PT, P5 ;  /* 0x000000ffa500720c */ /* 0x000fc80003fa5350 */
[C---:B------:R-:W-:Y:S01]  /*6b00*/  SEL R152, R160.reuse, R152, P5 ;  /* 0x00000098a0987207 */ /* 0x040fe20002800000 */
[----:B-1----:R-:W-:-:S05]  /*6b10*/  FMUL.FTZ R160, R160, R186 ;  /* 0x000000baa0a07220 */ /* 0x002fca0000410000 */
        /* <DEDUP_REMOVED lines=8> */
.L_x_13254:
[----:B------:R-:W-:Y:S05]  /*6ba0*/  BSYNC B1 ;  /* 0x0000000000017941 */ /* 0x000fea0003800000 */
.L_x_13253:
        /* <DEDUP_REMOVED lines=14> */
.L_x_13256:
[----:B------:R-:W-:Y:S05]  /*6c90*/  BSYNC B1 ;  /* 0x0000000000017941 */ /* 0x000fea0003800000 */
.L_x_13255:
        /* <DEDUP_REMOVED lines=14> */
.L_x_13258:
[----:B------:R-:W-:Y:S05]  /*6d80*/  BSYNC B1 ;  /* 0x0000000000017941 */ /* 0x000fea0003800000 */
.L_x_13257:
[----:B------:R-:W-:Y:S02]  /*6d90*/  ISETP.NE.U32.AND P2, PT, R164, RZ, PT ;  /* 0x000000ffa400720c */ /* 0x000fe40003f45070 */
[C---:B------:R-:W-:Y:S01]  /*6da0*/  SEL R155, R160.reuse, R155, P5 ;  /* 0x0000009ba09b7207 */ /* 0x040fe20002800000 */
[----:B------:R-:W-:Y:S01]  /*6db0*/  FMUL.FTZ R160, R160, R186 ;  /* 0x000000baa0a07220 */ /* 0x000fe20000410000 */
[----:B------:R-:W-:-:S04]  /*6dc0*/  ISETP.NE.AND.EX P2, PT, R165, RZ, PT, P2 ;  /* 0x000000ffa500720c */ /* 0x000fc80003f45320 */
[----:B------:R-:W-:-:S09]  /*6dd0*/  SEL R159, R160, R159, P4 ;  /* 0x0000009fa09f7207 */ /* 0x000fd20002000000 */
[----:B------:R-:W0:Y:S02]  /*6de0*/  @P2 LDC.64 R2, c[0x0][0x308] ;  /* 0x0000c200ff022b82 */ /* 0x000e240000000a00 */
[----:B0-----:R-:W-:-:S05]  /*6df0*/  @P2 IMAD.WIDE.U32 R2, R8, 0x10, R2 ;  /* 0x0000001008022825 */ /* 0x001fca00078e0002 */
[----:B------:R0:W-:Y:S02]  /*6e00*/  @P2 STG.E.128 desc[UR4][R2.64], R152 ;  /* 0x0000009802002986 */ /* 0x0001e4000c101d04 */
[----:B0-----:R-:W0:Y:S02]  /*6e10*/  @P3 LDC.64 R2, c[0x0][0x2f8] ;  /* 0x0000be00ff023b82 */ /* 0x001e240000000a00 */
[----:B0-----:R-:W-:-:S05]  /*6e20*/  @P3 IMAD.WIDE.U32 R2, R166, 0x10, R2 ;  /* 0x00000010a6023825 */ /* 0x001fca00078e0002 */
[----:B------:R0:W-:Y:S02]  /*6e30*/  @P3 STG.E.128 desc[UR4][R2.64], R156 ;  /* 0x0000009c02003986 */ /* 0x0001e4000c101d04 */
.L_x_13250:
[----:B------:R-:W-:Y:S05]  /*6e40*/  BSYNC B0 ;  /* 0x0000000000007941 */ /* 0x000fea0003800000 */
.L_x_13249:
[----:B------:R-:W-:Y:S02]  /*6e50*/  LOP3.LUT P2, RZ, R4, 0x10, RZ, 0xc0, !PT ;  /* 0x0000001004ff7812 */ /* 0x000fe4000784c0ff */
[----:B------:R-:W-:Y:S02]  /*6e60*/  IADD3 R5, R5, UR10, RZ ;  /* 0x0000000a05057c10 */ /* 0x000fe4000fffe0ff */
[----:B------:R-:W-:Y:S02]  /*6e70*/  SEL R229, RZ, 0x1, P2 ;  /* 0x00000001ffe57807 */ /* 0x000fe40001000000 */
[----:B------:R-:W-:-:S13]  /*6e80*/  ISETP.GE.AND P2, PT, R5, UR11, PT ;  /* 0x0000000b05007c0c */ /* 0x000fda000bf46270 */
[----:B------:R-:W-:Y:S05]  /*6e90*/  @!P2 BRA `(.L_x_13259) ;  /* 0xffffffa00020a947 */ /* 0x000fea000383ffff */
.L_x_13109:
[----:B------:R-:W1:Y:S01]  /*6ea0*/  S2R R0, SR_TID.X ;  /* 0x0000000000007919 */ /* 0x000e620000002100 */
[----:B------:R-:W1:Y:S01]  /*6eb0*/  S2UR UR6, SR_CTAID.X ;  /* 0x00000000000679c3 */ /* 0x000e620000002500 */
[----:B------:R-:W-:Y:S02]  /*6ec0*/  P2R R5, PR, RZ, 0x1 ;  /* 0x00000001ff057803 */ /* 0x000fe40000000000 */
[C---:B------:R-:W-:Y:S02]  /*6ed0*/  LOP3.LUT P0, RZ, R4.reuse, 0x100, RZ, 0xc0, !PT ;  /* 0x0000010004ff7812 */ /* 0x040fe4000780c0ff */
[----:B-----5:R-:W-:Y:S02]  /*6ee0*/  P2R R12, PR, RZ, 0x2 ;  /* 0x00000002ff0c7803 */ /* 0x020fe40000000000 */
[C---:B------:R-:W-:Y:S02]  /*6ef0*/  LOP3.LUT P1, RZ, R4.reuse, 0x80, RZ, 0xc0, !PT ;  /* 0x0000008004ff7812 */ /* 0x040fe4000782c0ff */
[----:B------:R-:W-:-:S02]  /*6f00*/  LOP3.LUT P2, RZ, R4, 0x40, RZ, 0xc0, !PT ;  /* 0x0000004004ff7812 */ /* 0x000fc4000784c0ff */
[C---:B------:R-:W-:Y:S02]  /*6f10*/  LOP3.LUT P6, RZ, R4.reuse, 0x20, RZ, 0xc0, !PT ;  /* 0x0000002004ff7812 */ /* 0x040fe400078cc0ff */
[C---:B------:R-:W-:Y:S02]  /*6f20*/  LOP3.LUT P5, RZ, R4.reuse, 0x8, RZ, 0xc0, !PT ;  /* 0x0000000804ff7812 */ /* 0x040fe400078ac0ff */
[C---:B------:R-:W-:Y:S01]  /*6f30*/  LOP3.LUT P4, RZ, R4.reuse, 0x4, RZ, 0xc0, !PT ;  /* 0x0000000404ff7812 */ /* 0x040fe2000788c0ff */
[----:B------:R-:W2:Y:S01]  /*6f40*/  @P0 LDC.64 R8, c[0x0][0x2d8] ;  /* 0x0000b600ff080b82 */ /* 0x000ea20000000a00 */
[----:B------:R-:W-:-:S07]  /*6f50*/  LOP3.LUT P3, RZ, R4, 0x2, RZ, 0xc0, !PT ;  /* 0x0000000204ff7812 */ /* 0x000fce000786c0ff */
[----:B0-----:R-:W0:Y:S01]  /*6f60*/  @P0 LDC.64 R2, c[0x0][0x2d0] ;  /* 0x0000b400ff020b82 */ /* 0x001e220000000a00 */
[----:B-1----:R-:W-:-:S07]  /*6f70*/  LEA.HI R0, R0, UR6, RZ, 0x19 ;  /* 0x0000000600007c11 */ /* 0x002fce000f8fc8ff */
[----:B------:R-:W1:Y:S01]  /*6f80*/  @P1 LDC.64 R10, c[0x0][0x2d8] ;  /* 0x0000b600ff0a1b82 */ /* 0x000e620000000a00 */
[----:B------:R-:W-:-:S07]  /*6f90*/  IMAD R7, R0, R7, RZ ;  /* 0x0000000700077224 */ /* 0x000fce00078e02ff */
[----:B------:R-:W3:Y:S01]  /*6fa0*/  @P4 LDC.64 R14, c[0x0][0x2d0] ;  /* 0x0000b400ff0e4b82 */ /* 0x000ee20000000a00 */
[----:B------:R-:W-:-:S05]  /*6fb0*/  LEA.HI R27, R7, R6, RZ, 0x1e ;  /* 0x00000006071b7211 */ /* 0x000fca00078ff0ff */
[C---:B--2---:R-:W-:Y:S02]  /*6fc0*/  @P0 IMAD.WIDE.U32 R6, R27.reuse, 0x10, R8 ;  /* 0x000000101b060825 */ /* 0x044fe400078e0008 */
[----:B------:R-:W2:Y:S02]  /*6fd0*/  @P1 LDC.64 R8, c[0x0][0x2d0] ;  /* 0x0000b400ff081b82 */ /* 0x000ea40000000a00 */
[C---:B0-----:R-:W-:Y:S01]  /*6fe0*/  @P0 IMAD.WIDE.U32 R2, R27.reuse, 0x10, R2 ;  /* 0x000000101b020825 */ /* 0x041fe200078e0002 */
[----:B------:R-:W-:-:S04]  /*6ff0*/  @P0 IADD3 R27, R27, 0x80, RZ ;  /* 0x000000801b1b0810 */ /* 0x000fc80007ffe0ff */
[----:B------:R0:W-:Y:S01]  /*7000*/  @P0 STG.E.128 desc[UR4][R2.64], R68 ;  /* 0x0000004402000986 */ /* 0x0001e2000c101d04 */
[----:B-1----:R-:W-:Y:S01]  /*7010*/  @P1 IMAD.WIDE.U32 R10, R27, 0x10, R10 ;  /* 0x000000101b0a1825 */ /* 0x002fe200078e000a */
[----:B------:R-:W1:Y:S02]  /*7020*/  @P4 LDC.64 R16, c[0x0][0x2d8] ;  /* 0x0000b600ff104b82 */ /* 0x000e640000000a00 */
[----:B------:R4:W-:Y:S01]  /*7030*/  @P0 STG.E.128 desc[UR4][R6.64], R108 ;  /* 0x0000006c06000986 */ /* 0x0009e2000c101d04 */
[----:B------:R-:W-:-:S05]  /*7040*/  ISETP.NE.AND P0, PT, R5, RZ, PT ;  /* 0x000000ff0500720c */ /* 0x000fca0003f05270 */
[----:B------:R-:W1:Y:S01]  /*7050*/  @P3 LDC.64 R18, c[0x0][0x2d0] ;  /* 0x0000b400ff123b82 */ /* 0x000e620000000a00 */
[C---:B--2---:R-:W-:Y:S01]  /*7060*/  @P1 IMAD.WIDE.U32 R8, R27.reuse, 0x10, R8 ;  /* 0x000000101b081825 */ /* 0x044fe200078e0008 */
[----:B------:R-:W-:-:S06]  /*7070*/  @P1 IADD3 R27, R27, 0x80, RZ ;  /* 0x000000801b1b1810 */ /* 0x000fcc0007ffe0ff */
[----:B0-----:R-:W0:Y:S01]  /*7080*/  @P2 LDC.64 R2, c[0x0][0x2d8] ;  /* 0x0000b600ff022b82 */ /* 0x001e220000000a00 */
[----:B------:R2:W-:Y:S04]  /*7090*/  @P1 STG.E.128 desc[UR4][R8.64], R64 ;  /* 0x0000004008001986 */ /* 0x0005e8000c101d04 */
[----:B------:R3:W-:Y:S01]  /*70a0*/  @P1 STG.E.128 desc[UR4][R10.64], R104 ;  /* 0x000000680a001986 */ /* 0x0007e2000c101d04 */
[----:B------:R-:W-:Y:S02]  /*70b0*/  ISETP.NE.AND P1, PT, R12, RZ, PT ;  /* 0x000000ff0c00720c */ /* 0x000fe40003f25270 */
[----:B----4-:R-:W4:Y:S08]  /*70c0*/  @P6 LDC.64 R6, c[0x0][0x2d8] ;  /* 0x0000b600ff066b82 */ /* 0x010f300000000a00 */
[----:B------:R-:W1:Y:S01]  /*70d0*/  @P2 LDC.64 R12, c[0x0][0x2d0] ;  /* 0x0000b400ff0c2b82 */ /* 0x000e620000000a00 */
[----:B0-----:R-:W-:-:S07]  /*70e0*/  @P2 IMAD.WIDE.U32 R2, R27, 0x10, R2 ;  /* 0x000000101b022825 */ /* 0x001fce00078e0002 */
[----:B--2---:R-:W0:Y:S08]  /*70f0*/  @P5 LDC.64 R8, c[0x0][0x2d0] ;  /* 0x0000b400ff085b82 */ /* 0x004e300000000a00 */
[----:B---3--:R-:W2:Y:S01]  /*7100*/  @P5 LDC.64 R10, c[0x0][0x2d8] ;  /* 0x0000b600ff0a5b82 */ /* 0x008ea20000000a00 */
[----:B-1----:R-:W-:-:S07]  /*7110*/  @P2 IMAD.WIDE.U32 R12, R27, 0x10, R12 ;  /* 0x000000101b0c2825 */ /* 0x002fce00078e000c */
[----:B------:R-:W1:Y:S01]  /*7120*/  @P3 LDC.64 R20, c[0x0][0x2d8] ;  /* 0x0000b600ff143b82 */ /* 0x000e620000000a00 */
[----:B------:R-:W-:Y:S01]  /*7130*/  @P2 VIADD R27, R27, 0x80 ;  /* 0x000000801b1b2836 */ /* 0x000fe20000000000 */
[----:B------:R-:W-:Y:S03]  /*7140*/  @P2 STG.E.128 desc[UR4][R12.64], R60 ;  /* 0x0000003c0c002986 */ /* 0x000fe6000c101d04 */
[C---:B----4-:R-:W-:Y:S01]  /*7150*/  @P6 IMAD.WIDE.U32 R6, R27.reuse, 0x10, R6 ;  /* 0x000000101b066825 */ /* 0x050fe200078e0006 */
[----:B------:R3:W-:Y:S01]  /*7160*/  @P2 STG.E.128 desc[UR4][R2.64], R100 ;  /* 0x0000006402002986 */ /* 0x0007e2000c101d04 */
[----:B------:R-:W-:Y:S01]  /*7170*/  LOP3.LUT P2, RZ, R4, 0x200, RZ, 0xc0, !PT ;  /* 0x0000020004ff7812 */ /* 0x000fe2000784c0ff */
[----:B------:R-:W4:Y:S08]  /*7180*/  @P1 LDC.64 R22, c[0x0][0x2d0] ;  /* 0x0000b400ff161b82 */ /* 0x000f300000000a00 */
[----:B------:R-:W0:Y:S08]  /*7190*/  @P6 LDC.64 R4, c[0x0][0x2d0] ;  /* 0x0000b400ff046b82 */ /* 0x000e300000000a00 */
[----:B---3--:R-:W3:Y:S08]  /*71a0*/  @P0 LDC.64 R2, c[0x0][0x2d0] ;  /* 0x0000b400ff020b82 */ /* 0x008ef00000000a00 */
[----:B------:R-:W4:Y:S01]  /*71b0*/  @P0 LDC.64 R12, c[0x0][0x2d8] ;  /* 0x0000b600ff0c0b82 */ /* 0x000f220000000a00 */
[C---:B0-----:R-:W-:Y:S01]  /*71c0*/  @P6 IMAD.WIDE.U32 R4, R27.reuse, 0x10, R4 ;  /* 0x000000101b046825 */ /* 0x041fe200078e0004 */
[----:B------:R-:W-:-:S06]  /*71d0*/  @P6 IADD3 R27, R27, 0x80, RZ ;  /* 0x000000801b1b6810 */ /* 0x000fcc0007ffe0ff */
[----:B------:R-:W0:Y:S01]  /*71e0*/  @P1 LDC.64 R24, c[0x0][0x2d8] ;  /* 0x0000b600ff181b82 */ /* 0x000e220000000a00 */
[----:B------:R0:W-:Y:S01]  /*71f0*/  @P6 STG.E.128 desc[UR4][R4.64], R56 ;  /* 0x0000003804006986 */ /* 0x0001e2000c101d04 */
[----:B------:R-:W-:-:S03]  /*7200*/  @P5 IMAD.WIDE.U32 R8, R27, 0x10, R8 ;  /* 0x000000101b085825 */ /* 0x000fc600078e0008 */
[----:B------:R0:W-:Y:S01]  /*7210*/  @P6 STG.E.128 desc[UR4][R6.64], R96 ;  /* 0x0000006006006986 */ /* 0x0001e2000c101d04 */
[C---:B--2---:R-:W-:Y:S01]  /*7220*/  @P5 IMAD.WIDE.U32 R10, R27.reuse, 0x10, R10 ;  /* 0x000000101b0a5825 */ /* 0x044fe200078e000a */
[----:B------:R-:W-:Y:S02]  /*7230*/  @P5 IADD3 R27, R27, 0x80, RZ ;  /* 0x000000801b1b5810 */ /* 0x000fe40007ffe0ff */
        /* <DEDUP_REMOVED lines=8> */
[C---:B-1----:R-:W-:Y:S01]  /*72c0*/  @P3 IMAD.WIDE.U32 R20, R27.reuse, 0x10, R20 ;  /* 0x000000101b143825 */ /* 0x042fe200078e0014 */
[----:B------:R2:W-:Y:S03]  /*72d0*/  @P3 STG.E.128 desc[UR4][R18.64], R44 ;  /* 0x0000002c12003986 */ /* 0x0005e6000c101d04 */
[----:B------:R-:W-:Y:S01]  /*72e0*/  @P3 VIADD R27, R27, 0x80 ;  /* 0x000000801b1b3836 */ /* 0x000fe20000000000 */
[----:B------:R2:W-:Y:S03]  /*72f0*/  @P3 STG.E.128 desc[UR4][R20.64], R84 ;  /* 0x0000005414003986 */ /* 0x0005e6000c101d04 */
[----:B---3--:R-:W-:-:S04]  /*7300*/  @P0 IMAD.WIDE.U32 R2, R27, 0x10, R2 ;  /* 0x000000101b020825 */ /* 0x008fc800078e0002 */
[C---:B----4-:R-:W-:Y:S01]  /*7310*/  @P0 IMAD.WIDE.U32 R12, R27.reuse, 0x10, R12 ;  /* 0x000000101b0c0825 */ /* 0x050fe200078e000c */
[----:B------:R-:W-:Y:S01]  /*7320*/  @P0 IADD3 R27, R27, 0x80, RZ ;  /* 0x000000801b1b0810 */ /* 0x000fe20007ffe0ff */
[----:B------:R2:W-:Y:S04]  /*7330*/  @P0 STG.E.128 desc[UR4][R2.64], R40 ;  /* 0x0000002802000986 */ /* 0x0005e8000c101d04 */
[C---:B------:R-:W-:Y:S01]  /*7340*/  @P1 IMAD.WIDE.U32 R22, R27.reuse, 0x10, R22 ;  /* 0x000000101b161825 */ /* 0x040fe200078e0016 */
[----:B------:R2:W-:Y:S03]  /*7350*/  @P0 STG.E.128 desc[UR4][R12.64], R80 ;  /* 0x000000500c000986 */ /* 0x0005e6000c101d04 */
[----:B0-----:R-:W-:Y:S01]  /*7360*/  @P1 IMAD.WIDE.U32 R24, R27, 0x10, R24 ;  /* 0x000000101b181825 */ /* 0x001fe200078e0018 */
[----:B------:R2:W-:Y:S04]  /*7370*/  @P1 STG.E.128 desc[UR4][R22.64], R36 ;  /* 0x0000002416001986 */ /* 0x0005e8000c101d04 */
[----:B------:R2:W-:Y:S01]  /*7380*/  @P1 STG.E.128 desc[UR4][R24.64], R76 ;  /* 0x0000004c18001986 */ /* 0x0005e2000c101d04 */
[----:B------:R-:W-:Y:S05]  /*7390*/  @!P2 EXIT ;  /* 0x000000000000a94d */ /* 0x000fea0003800000 */
[----:B--2---:R-:W0:Y:S01]  /*73a0*/  LDC.64 R2, c[0x0][0x2d0] ;  /* 0x0000b400ff027b82 */ /* 0x004e220000000a00 */
[----:B------:R-:W-:-:S07]  /*73b0*/  @P1 IADD3 R27, R27, 0x80, RZ ;  /* 0x000000801b1b1810 */ /* 0x000fce0007ffe0ff */
[----:B------:R-:W1:Y:S01]  /*73c0*/  LDC.64 R4, c[0x0][0x2d8] ;  /* 0x0000b600ff047b82 */ /* 0x000e620000000a00 */
[----:B0-----:R-:W-:-:S05]  /*73d0*/  IMAD.WIDE.U32 R2, R27, 0x10, R2 ;  /* 0x000000101b027825 */ /* 0x001fca00078e0002 */
[----:B------:R-:W-:Y:S01]  /*73e0*/  STG.E.128 desc[UR4][R2.64], R32 ;  /* 0x0000002002007986 */ /* 0x000fe2000c101d04 */
[----:B-1----:R-:W-:-:S05]  /*73f0*/  IMAD.WIDE.U32 R4, R27, 0x10, R4 ;  /* 0x000000101b047825 */ /* 0x002fca00078e0004 */
[----:B------:R-:W-:Y:S01]  /*7400*/  STG.E.128 desc[UR4][R4.64], R72 ;  /* 0x0000004804007986 */ /* 0x000fe2000c101d04 */
[----:B------:R-:W-:Y:S05]  /*7410*/  EXIT ;  /* 0x000000000000794d */ /* 0x000fea0003800000 */
.L_x_13158:
[----:B------:R-:W-:Y:S01]  /*7420*/  HFMA2.MMA R161, -RZ, RZ, 0, 1.847743988037109375e-06 ;  /* 0x0000001fffa17435 */ /* 0x000fe200000001ff */
[----:B------:R-:W-:Y:S01]  /*7430*/  MOV R164, R188 ;  /* 0x000000bc00a47202 */ /* 0x000fe20000000f00 */
[----:B------:R-:W-:Y:S01]  /*7440*/  IMAD.MOV.U32 R160, RZ, RZ, 0x10 ;  /* 0x00000010ffa07424 */ /* 0x000fe200078e00ff */
[----:B------:R-:W-:-:S08]  /*7450*/  MOV R163, 0xffffffff ;  /* 0xffffffff00a37802 */ /* 0x000fd00000000f00 */
[----:B------:R-:W-:Y:S05]  /*7460*/  WARPSYNC.COLLECTIVE R163, `(.L_x_13260) ;  /* 0x00000000a3087348 */ /* 0x000fea0003c00000 */
[----:B------:R0:W1:Y:S02]  /*7470*/  SHFL.DOWN P4, R167, R164, R160, R161 ;  /* 0x080000a0a4a77389 */ /* 0x00006400000800a1 */
[----:B01----:R-:W-:Y:S01]  /*7480*/  ENDCOLLECTIVE ;  /* 0x000000000000791b */ /* 0x003fe20003800000 */
.L_x_13260:
[----:B------:R-:W-:Y:S01]  /*7490*/  MOV R164, R187 ;  /* 0x000000bb00a47202 */ /* 0x000fe20000000f00 */
[----:B------:R-:W-:-:S07]  /*74a0*/  FADD.FTZ R188, R167, R188 ;  /* 0x000000bca7bc7221 */ /* 0x000fce0000010000 */
[----:B------:R-:W-:Y:S05]  /*74b0*/  WARPSYNC.COLLECTIVE R163, `(.L_x_13261) ;  /* 0x00000000a3087348 */ /* 0x000fea0003c00000 */
[----:B------:R0:W1:Y:S02]  /*74c0*/  SHFL.DOWN P4, R167, R164, R160, R161 ;  /* 0x080000a0a4a77389 */ /* 0x00006400000800a1 */
[----:B01----:R-:W-:Y:S01]  /*74d0*/  ENDCOLLECTIVE ;  /* 0x000000000000791b */ /* 0x003fe20003800000 */
.L_x_13261:
[----:B------:R-:W-:Y:S01]  /*74e0*/  HFMA2.MMA R160, -RZ, RZ, 0, 4.76837158203125e-07 ;  /* 0x00000008ffa07435 */ /* 0x000fe200000001ff */
[----:B------:R-:W-:Y:S02]  /*74f0*/  IMAD.MOV.U32 R164, RZ, RZ, R188 ;  /* 0x000000ffffa47224 */ /* 0x000fe400078e00bc */
[----:B------:R-:W-:-:S08]  /*7500*/  FADD.FTZ R187, R167, R187 ;  /* 0x000000bba7bb7221 */ /* 0x000fd00000010000 */
[----:B------:R-:W-:Y:S05]  /*7510*/  WARPSYNC.COLLECTIVE R163, `(.L_x_13262) ;  /* 0x00000000a3087348 */ /* 0x000fea0003c00000 */
[----:B------:R0:W1:Y:S02]  /*7520*/  SHFL.DOWN P4, R167, R164, R160, R161 ;  /* 0x080000a0a4a77389 */ /* 0x00006400000800a1 */
[----:B01----:R-:W-:Y:S01]  /*7530*/  ENDCOLLECTIVE ;  /* 0x000000000000791b */ /* 0x003fe20003800000 */
.L_x_13262:
[----:B------:R-:W-:Y:S01]  /*7540*/  MOV R164, R187 ;  /* 0x000000bb00a47202 */ /* 0x000fe20000000f00 */
[----:B------:R-:W-:-:S07]  /*7550*/  FADD.FTZ R188, R188, R167 ;  /* 0x000000a7bcbc7221 */ /* 0x000fce0000010000 */
[----:B------:R-:W-:Y:S05]  /*7560*/  WARPSYNC.COLLECTIVE R163, `(.L_x_13263) ;  /* 0x00000000a3087348 */ /* 0x000fea0003c00000 */
[----:B------:R0:W1:Y:S02]  /*7570*/  SHFL.DOWN P4, R167, R164, R160, R161 ;  /* 0x080000a0a4a77389 */ /* 0x00006400000800a1 */
[----:B01----:R-:W-:Y:S01]  /*7580*/  ENDCOLLECTIVE ;  /* 0x000000000000791b */ /* 0x003fe20003800000 */
.L_x_13263:
[----:B------:R-:W-:Y:S01]  /*7590*/  MOV R164, R188 ;  /* 0x000000bc00a47202 */ /* 0x000fe20000000f00 */
[----:B------:R-:W-:Y:S02]  /*75a0*/  IMAD.MOV.U32 R160, RZ, RZ, 0x4 ;  /* 0x00000004ffa07424 */ /* 0x000fe400078e00ff */
[----:B------:R-:W-:-:S07]  /*75b0*/  FADD.FTZ R187, R187, R167 ;  /* 0x000000a7bbbb7221 */ /* 0x000fce0000010000 */
[----:B------:R-:W-:Y:S05]  /*75c0*/  WARPSYNC.COLLECTIVE R163, `(.L_x_13264) ;  /* 0x00000000a3087348 */ /* 0x000fea0003c00000 */
[----:B------:R0:W1:Y:S02]  /*75d0*/  SHFL.DOWN P4, R167, R164, R160, R161 ;  /* 0x080000a0a4a77389 */ /* 0x00006400000800a1 */
[----:B01----:R-:W-:Y:S01]  /*75e0*/  ENDCOLLECTIVE ;  /* 0x000000000000791b */ /* 0x003fe20003800000 */
.L_x_13264:
[----:B------:R-:W-:Y:S02]  /*75f0*/  MOV R164, R187 ;  /* 0x000000bb00a47202 */ /* 0x000fe40000000f00 */
[----:B------:R-:W-:-:S07]  /*7600*/  MOV R166, R167 ;  /* 0x000000a700a67202 */ /* 0x000fce0000000f00 */
[----:B------:R-:W-:Y:S05]  /*7610*/  WARPSYNC.COLLECTIVE R163, `(.L_x_13265) ;  /* 0x00000000a3087348 */ /* 0x000fea0003c00000 */
[----:B------:R0:W1:Y:S02]  /*7620*/  SHFL.DOWN P4, R167, R164, R160, R161 ;  /* 0x080000a0a4a77389 */ /* 0x00006400000800a1 */
[----:B01----:R-:W-:Y:S01]  /*7630*/  ENDCOLLECTIVE ;  /* 0x000000000000791b */ /* 0x003fe20003800000 */
.L_x_13265:
[----:B------:R-:W-:Y:S01]  /*7640*/  FADD.FTZ R166, R188, R166 ;  /* 0x000000a6bca67221 */ /* 0x000fe20000010000 */
[----:B------:R-:W-:-:S03]  /*7650*/  HFMA2.MMA R160, -RZ, RZ, 0, 1.1920928955078125e-07 ;  /* 0x00000002ffa07435 */ /* 0x000fc600000001ff */
[----:B------:R-:W-:Y:S01]  /*7660*/  IMAD.MOV.U32 R164, RZ, RZ, R166 ;  /* 0x000000ffffa47224 */ /* 0x000fe200078e00a6 */
[----:B------:R-:W-:-:S07]  /*7670*/  MOV R165, R167 ;  /* 0x000000a700a57202 */ /* 0x000fce0000000f00 */
[----:B------:R-:W-:Y:S05]  /*7680*/  WARPSYNC.COLLECTIVE R163, `(.L_x_13266) ;  /* 0x00000000a3087348 */ /* 0x000fea0003c00000 */
[----:B------:R0:W1:Y:S02]  /*7690*/  SHFL.DOWN P4, R167, R164, R160, R161 ;  /* 0x080000a0a4a77389 */ /* 0x00006400000800a1 */
[----:B01----:R-:W-:Y:S01]  /*76a0*/  ENDCOLLECTIVE ;  /* 0x000000000000791b */ /* 0x003fe20003800000 */
.L_x_13266:
[----:B------:R-:W-:-:S05]  /*76b0*/  FADD.FTZ R165, R187, R165 ;  /* 0x000000a5bba57221 */ /* 0x000fca0000010000 */
[----:B------:R-:W-:Y:S01]  /*76c0*/  MOV R164, R165 ;  /* 0x000000a500a47202 */ /* 0x000fe20000000f00 */
[----:B------:R-:W-:-:S07]  /*76d0*/  FADD.FTZ R166, R166, R167 ;  /* 0x000000a7a6a67221 */ /* 0x000fce0000010000 */
[----:B------:R-:W-:Y:S05]  /*76e0*/  WARPSYNC.COLLECTIVE R163, `(.L_x_13267) ;  /* 0x00000000a3087348 */ /* 0x000fea0003c00000 */
[----:B------:R0:W1:Y:S02]  /*76f0*/  SHFL.DOWN P4, R167, R164, R160, R161 ;  /* 0x080000a0a4a77389 */ /* 0x00006400000800a1 */
[----:B01----:R-:W-:Y:S01]  /*7700*/  ENDCOLLECTIVE ;  /* 0x000000000000791b */ /* 0x003fe20003800000 */
.L_x_13267:
[----:B------:R-:W-:Y:S01]  /*7710*/  MOV R164, R166 ;  /* 0x000000a600a47202 */ /* 0x000fe20000000f00 */
[----:B------:R-:W-:Y:S02]  /*7720*/  IMAD.MOV.U32 R160, RZ, RZ, 0x1 ;  /* 0x00000001ffa07424 */ /* 0x000fe400078e00ff */
[----:B------:R-:W-:-:S07]  /*7730*/  FADD.FTZ R165, R165, R167 ;  /* 0x000000a7a5a57221 */ /* 0x000fce0000010000 */
[----:B------:R-:W-:Y:S05]  /*7740*/  WARPSYNC.COLLECTIVE R163, `(.L_x_13268) ;  /* 0x00000000a3087348 */ /* 0x000fea0003c00000 */
[----:B------:R0:W1:Y:S02]  /*7750*/  SHFL.DOWN P4, R167, R164, R160, R161 ;  /* 0x080000a0a4a77389 */ /* 0x00006400000800a1 */
[----:B01----:R-:W-:Y:S01]  /*7760*/  ENDCOLLECTIVE ;  /* 0x000000000000791b */ /* 0x003fe20003800000 */
.L_x_13268:
[----:B------:R-:W-:Y:S02]  /*7770*/  MOV R164, R165 ;  /* 0x000000a500a47202 */ /* 0x000fe40000000f00 */
[----:B------:R-:W-:-:S07]  /*7780*/  MOV R186, R167 ;  /* 0x000000a700ba7202 */ /* 0x000fce0000000f00 */
[----:B------:R-:W-:Y:S05]  /*7790*/  WARPSYNC.COLLECTIVE R163, `(.L_x_13269) ;  /* 0x00000000a3087348 */ /* 0x000fea0003c00000 */
[----:B------:R0:W1:Y:S02]  /*77a0*/  SHFL.DOWN P4, R167, R164, R160, R161 ;  /* 0x080000a0a4a77389 */ /* 0x00006400000800a1 */
[----:B01----:R-:W-:Y:S01]  /*77b0*/  ENDCOLLECTIVE ;  /* 0x000000000000791b */ /* 0x003fe20003800000 */
.L_x_13269:
[----:B------:R-:W-:Y:S01]  /*77c0*/  MOV R161, R167 ;  /* 0x000000a700a17202 */ /* 0x000fe20000000f00 */
[----:B------:R-:W-:Y:S06]  /*77d0*/  BRA `(.L_x_13270) ;  /* 0xffffffbc00c47947 */ /* 0x000fec000383ffff */
.L_x_13271:
        /* <DEDUP_REMOVED lines=10> */
.L_x_16632:


//--------------------- .text._ZN10layer_norm13ln_bwd_kernelINS_13Kernel_traitsI6__halfffffjLj5120ELj1ELj1ELj4ELj16ENS_18Kernel_traits_baseILj5120ES2_ffffjLj128EEEEELb0ELb0ELb1ELb1EEEvNS_9BwdParamsE --------------------------
	.section	.text._ZN10layer_norm13ln_bwd_kernelINS_13Kernel_traitsI6__halfffffjLj5120ELj1ELj1ELj4ELj16ENS_18Kernel_traits_baseILj5120ES2_ffffjLj128EEEEELb0ELb0ELb1ELb1EEEvNS_9BwdParamsE,"ax",@progbits
	.align	128
        .global         _ZN10layer_norm13ln_bwd_kernelINS_13Kernel_traitsI6__halfffffjLj5120ELj1ELj1ELj4ELj16ENS_18Kernel_traits_baseILj5120ES2_ffffjLj128EEEEELb0ELb0ELb1ELb1EEEvNS_9BwdParamsE
        .type           _ZN10layer_norm13ln_bwd_kernelINS_13Kernel_traitsI6__halfffffjLj5120ELj1ELj1ELj4ELj16ENS_18Kernel_traits_baseILj5120ES2_ffffjLj128EEEEELb0ELb0ELb1ELb1EEEvNS_9BwdParamsE,@function
        .size           _ZN10layer_norm13ln_bwd_kernelINS_13Kernel_traitsI6__halfffffjLj5120ELj1ELj1ELj4ELj16ENS_18Kernel_traits_baseILj5120ES2_ffffjLj128EEEEELb0ELb0ELb1ELb1EEEvNS_9BwdParamsE,(.L_x_16633 - _ZN10layer_norm13ln_bwd_kernelINS_13Kernel_traitsI6__halfffffjLj5120ELj1ELj1ELj4ELj16ENS_18Kernel_traits_baseILj5120ES2_ffffjLj128EEEEELb0ELb0ELb1ELb1EEEvNS_9BwdParamsE)
        .other          _ZN10layer_norm13ln_bwd_kernelINS_13Kernel_traitsI6__halfffffjLj5120ELj1ELj1ELj4ELj16ENS_18Kernel_traits_baseILj5120ES2_ffffjLj128EEEEELb0ELb0ELb1ELb1EEEvNS_9BwdParamsE,@"STO_CUDA_ENTRY STV_DEFAULT"
_ZN10layer_norm13ln_bwd_kernelINS_13Kernel_traitsI6__halfffffjLj5120ELj1ELj1ELj4ELj16ENS_18Kernel_traits_baseILj5120ES2_ffffjLj128EEEEELb0ELb0ELb1ELb1EEEvNS_9BwdParamsE:
.text._ZN10layer_norm13ln_bwd_kernelINS_13Kernel_traitsI6__halfffffjLj5120ELj1ELj1ELj4ELj16ENS_18Kernel_traits_baseILj5120ES2_ffffjLj128EEEEELb0ELb0ELb1ELb1EEEvNS_9BwdParamsE:
[----:B------:R-:W0:Y:S01]  /*0000*/  LDC R1, c[0x0][0x28] ;  /* 0x00000a00ff017b82 */ /* 0x000e220000000800 */
[----:B------:R-:W1:Y:S07]  /*0010*/  S2R R0, SR_TID.X ;  /* 0x0000000000007919 */ /* 0x000e6e0000002100 */
[----:B------:R-:W1:Y:S01]  /*0020*/  S2UR UR4, SR_CTAID.X ;  /* 0x00000000000479c3 */ /* 0x000e620000002500 */
        /* <DEDUP_REMOVED lines=52> */
.L_x_13272:
[----:B------:R-:W-:Y:S01]  /*0370*/  SHF.L.U32 R0, R0, 0x3, RZ ;  /* 0x0000000300007819 */ /* 0x000fe200000006ff */
[----:B------:R-:W-:-:S03]  /*0380*/  ULDC.64 UR6, c[0x0][0x260] ;  /* 0x0000980000067ab9 */ /* 0x000fc60000000a00 */
[----:B------:R-:W-:-:S04]  /*0390*/  LOP3.LUT R0, R0, 0x3f8, RZ, 0xc0, !PT ;  /* 0x000003f800007812 */ /* 0x000fc800078ec0ff */
[----:B------:R-:W-:-:S04]  /*03a0*/  IADD3 R2, P0, R0, UR6, RZ ;  /* 0x0000000600027c10 */ /* 0x000fc8000ff1e0ff */
[----:B------:R-:W-:-:S05]  /*03b0*/  IADD3.X R3, RZ, UR7, RZ, P0, !PT ;  /* 0x00000007ff037c10 */ /* 0x000fca00087fe4ff */
[----:B------:R-:W2:Y:S04]  /*03c0*/  LDG.E.64 R4, desc[UR4][R2.64] ;  /* 0x0000000402047981 */ /* 0x000ea8000c1e1b00 */
[----:B------:R-:W3:Y:S04]  /*03d0*/  LDG.E.64 R8, desc[UR4][R2.64+0x400] ;  /* 0x0004000402087981 */ /* 0x000ee8000c1e1b00 */
[----:B------:R-:W4:Y:S04]  /*03e0*/  LDG.E.64 R14, desc[UR4][R2.64+0x800] ;  /* 0x00080004020e7981 */ /* 0x000f28000c1e1b00 */
[----:B------:R-:W5:Y:S04]  /*03f0*/  LDG.E.64 R16, desc[UR4][R2.64+0xc00] ;  /* 0x000c000402107981 */ /* 0x000f68000c1e1b00 */
[----:B------:R-:W4:Y:S04]  /*0400*/  LDG.E.64 R18, desc[UR4][R2.64+0x1000] ;  /* 0x0010000402127981 */ /* 0x000f28000c1e1b00 */
[----:B------:R-:W4:Y:S04]  /*0410*/  LDG.E.64 R20, desc[UR4][R2.64+0x1400] ;  /* 0x0014000402147981 */ /* 0x000f28000c1e1b00 */
[----:B------:R-:W4:Y:S04]  /*0420*/  LDG.E.64 R22, desc[UR4][R2.64+0x1800] ;  /* 0x0018000402167981 */ /* 0x000f28000c1e1b00 */
[----:B------:R-:W4:Y:S04]  /*0430*/  LDG.E.64 R24, desc[UR4][R2.64+0x1c00] ;  /* 0x001c000402187981 */ /* 0x000f28000c1e1b00 */
[----:B------:R-:W4:Y:S04]  /*0440*/  LDG.E.64 R26, desc[UR4][R2.64+0x2000] ;  /* 0x00200004021a7981 */ /* 0x000f28000c1e1b00 */
[----:B------:R2:W4:Y:S01]  /*0450*/  LDG.E.64 R28, desc[UR4][R2.64+0x2400] ;  /* 0x00240004021c7981 */ /* 0x000522000c1e1b00 */
        /* <DEDUP_REMOVED lines=41> */
[----:B--2---:R-:W-:Y:S01]  /*06f0*/  HADD2.F32 R2, -RZ, R4.H0_H0 ;  /* 0x20000004ff027230 */ /* 0x004fe20000004100 */
[--C-:B------:R-:W-:Y:S01]  /*0700*/  SHF.R.U64 R13, R4, 0x10, R5.reuse ;  /* 0x00000010040d7819 */ /* 0x100fe20000001205 */
[----:B------:R-:W-:Y:S01]  /*0710*/  HADD2.F32 R0, -RZ, R5.H0_H0 ;  /* 0x20000005ff007230 */ /* 0x000fe20000004100 */
[----:B------:R-:W-:Y:S02]  /*0720*/  SHF.R.U32.HI R12, RZ, 0x10, R5 ;  /* 0x00000010ff0c7819 */ /* 0x000fe40000011605 */
[----:B------:R0:W-:Y:S01]  /*0730*/  STL [R1+0x5c], R2 ;  /* 0x00005c0201007387 */ /* 0x0001e20000100800 */
[--C-:B---3--:R-:W-:Y:S01]  /*0740*/  SHF.R.U64 R11, R8, 0x10, R9.reuse ;  /* 0x00000010080b7819 */ /* 0x108fe20000001209 */
[----:B------:R-:W-:Y:S01]  /*0750*/  HADD2.F32 R13, -RZ, R13.H0_H0 ;  /* 0x2000000dff0d7230 */ /* 0x000fe20000004100 */
[----:B------:R-:W-:Y:S01]  /*0760*/  SHF.R.U32.HI R10, RZ, 0x10, R9 ;  /* 0x00000010ff0a7819 */ /* 0x000fe20000011609 */
[----:B------:R1:W-:Y:S01]  /*0770*/  STL [R1+0x54], R0 ;  /* 0x0000540001007387 */ /* 0x0003e20000100800 */
[----:B------:R-:W-:Y:S01]  /*0780*/  HADD2.F32 R12, -RZ, R12.H0_H0 ;  /* 0x2000000cff0c7230 */ /* 0x000fe20000004100 */
[--C-:B-----5:R-:W-:Y:S01]  /*0790*/  SHF.R.U64 R6, R16, 0x10, R17.reuse ;  /* 0x0000001010067819 */ /* 0x120fe20000001211 */
[----:B------:R-:W-:Y:S01]  /*07a0*/  HADD2.F32 R11, -RZ, R11.H0_H0 ;  /* 0x2000000bff0b7230 */ /* 0x000fe20000004100 */
[----:B------:R-:W-:Y:S01]  /*07b0*/  SHF.R.U32.HI R5, RZ, 0x10, R17 ;  /* 0x00000010ff057819 */ /* 0x000fe20000011611 */
[----:B0-----:R-:W-:Y:S01]  /*07c0*/  HADD2.F32 R2, -RZ, R8.H0_H0 ;  /* 0x20000008ff027230 */ /* 0x001fe20000004100 */
[----:B----4-:R-:W-:Y:S01]  /*07d0*/  SHF.R.U32.HI R8, RZ, 0x10, R15 ;  /* 0x00000010ff087819 */ /* 0x010fe2000001160f */
[----:B------:R-:W-:Y:S01]  /*07e0*/  HADD2.F32 R10, -RZ, R10.H0_H0 ;  /* 0x2000000aff0a7230 */ /* 0x000fe20000004100 */
[----:B------:R-:W-:Y:S01]  /*07f0*/  SHF.R.U64 R4, R18, 0x10, R19 ;  /* 0x0000001012047819 */ /* 0x000fe20000001213 */
[----:B-1----:R-:W-:Y:S01]  /*0800*/  HADD2.F32 R0, -RZ, R9.H0_H0 ;  /* 0x20000009ff007230 */ /* 0x002fe20000004100 */
[----:B------:R0:W-:Y:S01]  /*0810*/  STL [R1+0x4c], R2 ;  /* 0x00004c0201007387 */ /* 0x0001e20000100800 */
[----:B------:R-:W-:Y:S01]  /*0820*/  SHF.R.U64 R9, R14, 0x10, R15 ;  /* 0x000000100e097819 */ /* 0x000fe2000000120f */
[----:B------:R-:W-:Y:S01]  /*0830*/  HADD2.F32 R8, -RZ, R8.H0_H0 ;  /* 0x20000008ff087230 */ /* 0x000fe20000004100 */
[----:B------:R-:W-:Y:S01]  /*0840*/  SHF.R.U32.HI R3, RZ, 0x10, R19 ;  /* 0x00000010ff037819 */ /* 0x000fe20000011613 */
[----:B------:R1:W-:Y:S01]  /*0850*/  STL [R1+0x44], R0 ;  /* 0x0000440001007387 */ /* 0x0003e20000100800 */
[----:B------:R-:W-:Y:S01]  /*0860*/  HADD2.F32 R6, -RZ, R6.H0_H0 ;  /* 0x20000006ff067230 */ /* 0x000fe20000004100 */
[--C-:B------:R-:W-:Y:S01]  /*0870*/  SHF.R.U64 R251, R22, 0x10, R23.reuse ;  /* 0x0000001016fb7819 */ /* 0x100fe20000001217 */
[----:B------:R-:W-:Y:S01]  /*0880*/  HADD2.F32 R9, -RZ, R9.H0_H0 ;  /* 0x20000009ff097230 */ /* 0x000fe20000004100 */
[----:B------:R-:W-:Y:S01]  /*0890*/  SHF.R.U32.HI R249, RZ, 0x10, R23 ;  /* 0x00000010fff97819 */ /* 0x000fe20000011617 */
[----:B------:R-:W-:Y:S01]  /*08a0*/  HADD2.F32 R5, -RZ, R5.H0_H0 ;  /* 0x20000005ff057230 */ /* 0x000fe20000004100 */
[--C-:B------:R-:W-:Y:S01]  /*08b0*/  SHF.R.U64 R247, R24, 0x10, R25.reuse ;  /* 0x0000001018f77819 */ /* 0x100fe20000001219 */
[----:B0-----:R-:W-:Y:S01]  /*08c0*/  HADD2.F32 R2, -RZ, R14.H0_H0 ;  /* 0x2000000eff027230 */ /* 0x001fe20000004100 */
[----:B------:R-:W-:Y:S01]  /*08d0*/  SHF.R.U32.HI R245, RZ, 0x10, R25 ;  /* 0x00000010fff57819 */ /* 0x000fe20000011619 */
[----:B------:R-:W-:Y:S01]  /*08e0*/  HADD2.F32 R14, -RZ, R21.H0_H0 ;  /* 0x20000015ff0e7230 */ /* 0x000fe20000004100 */
[--C-:B------:R-:W-:Y:S01]  /*08f0*/  SHF.R.U64 R243, R26, 0x10, R27.reuse ;  /* 0x000000101af37819 */ /* 0x100fe2000000121b */
[----:B-1----:R-:W-:Y:S01]  /*0900*/  HADD2.F32 R0, -RZ, R15.H0_H0 ;  /* 0x2000000fff007230 */ /* 0x002fe20000004100 */
[----:B------:R0:W-:Y:S01]  /*0910*/  STL [R1+0x3c], R2 ;  /* 0x00003c0201007387 */ /* 0x0001e20000100800 */
[----:B------:R-:W-:Y:S01]  /*0920*/  HADD2.F32 R15, -RZ, R20.H0_H0 ;  /* 0x20000014ff0f7230 */ /* 0x000fe20000004100 */
[----:B------:R-:W-:Y:S01]  /*0930*/  SHF.R.U32.HI R241, RZ, 0x10, R27 ;  /* 0x00000010fff17819 */ /* 0x000fe2000001161b */
[----:B------:R-:W-:Y:S01]  /*0940*/  HADD2.F32 R4, -RZ, R4.H0_H0 ;  /* 0x20000004ff047230 */ /* 0x000fe20000004100 */
[----:B------:R1:W-:Y:S01]  /*0950*/  STL [R1+0x34], R0 ;  /* 0x0000340001007387 */ /* 0x0003e20000100800 */
[----:B------:R-:W-:Y:S01]  /*0960*/  HADD2.F32 R3, -RZ, R3.H0_H0 ;  /* 0x20000003ff037230 */ /* 0x000fe20000004100 */
[--C-:B------:R-:W-:Y:S01]  /*0970*/  SHF.R.U64 R239, R28, 0x10, R29.reuse ;  /* 0x000000101cef7819 */ /* 0x100fe2000000121d */
[----:B------:R-:W-:Y:S01]  /*0980*/  HADD2.F32 R252, -RZ, R22.H0_H0 ;  /* 0x20000016fffc7230 */ /* 0x000fe20000004100 */
[----:B------:R-:W-:Y:S01]  /*0990*/  SHF.R.U32.HI R237, RZ, 0x10, R29 ;  /* 0x00000010ffed7819 */ /* 0x000fe2000001161d */
[----:B------:R-:W-:-:S02]  /*09a0*/  HADD2.F32 R250, -RZ, R23.H0_H0 ;  /* 0x20000017fffa7230 */ /* 0x000fc40000004100 */
[----:B0-----:R-:W-:Y:S02]  /*09b0*/  HADD2.F32 R2, -RZ, R16.H0_H0 ;  /* 0x20000010ff027230 */ /* 0x001fe40000004100 */
[----:B------:R-:W-:Y:S02]  /*09c0*/  HADD2.F32 R248, -RZ, R24.H0_H0 ;  /* 0x20000018fff87230 */ /* 0x000fe40000004100 */
[----:B-1----:R-:W-:Y:S01]  /*09d0*/  HADD2.F32 R0, -RZ, R17.H0_H0 ;  /* 0x20000011ff007230 */ /* 0x002fe20000004100 */
[----:B------:R0:W-:Y:S01]  /*09e0*/  STL [R1+0x2c], R2 ;  /* 0x00002c0201007387 */ /* 0x0001e20000100800 */
[----:B------:R-:W-:Y:S02]  /*09f0*/  HADD2.F32 R246, -RZ, R25.H0_H0 ;  /* 0x20000019fff67230 */ /* 0x000fe40000004100 */
[----:B------:R-:W-:Y:S01]  /*0a00*/  HADD2.F32 R244, -RZ, R26.H0_H0 ;  /* 0x2000001afff47230 */ /* 0x000fe20000004100 */
[----:B------:R1:W-:Y:S01]  /*0a10*/  STL [R1+0x24], R0 ;  /* 0x0000240001007387 */ /* 0x0003e20000100800 */
[----:B------:R-:W-:-:S02]  /*0a20*/  HADD2.F32 R242, -RZ, R27.H0_H0 ;  /* 0x2000001bfff27230 */ /* 0x000fc40000004100 */
[----:B------:R-:W-:Y:S02]  /*0a30*/  HADD2.F32 R240, -RZ, R28.H0_H0 ;  /* 0x2000001cfff07230 */ /* 0x000fe40000004100 */
[----:B------:R-:W-:Y:S02]  /*0a40*/  HADD2.F32 R238, -RZ, R29.H0_H0 ;  /* 0x2000001dffee7230 */ /* 0x000fe40000004100 */
[----:B0-----:R-:W-:Y:S02]  /*0a50*/  HADD2.F32 R2, -RZ, R18.H0_H0 ;  /* 0x20000012ff027230 */ /* 0x001fe40000004100 */
[----:B------:R-:W-:Y:S02]  /*0a60*/  HADD2.F32 R251, -RZ, R251.H0_H0 ;  /* 0x200000fbfffb7230 */ /* 0x000fe40000004100 */
[----:B-1----:R-:W-:Y:S01]  /*0a70*/  HADD2.F32 R0, -RZ, R19.H0_H0 ;  /* 0x20000013ff007230 */ /* 0x002fe20000004100 */
[----:B------:R0:W-:Y:S01]  /*0a80*/  STL [R1+0x1c], R2 ;  /* 0x00001c0201007387 */ /* 0x0001e20000100800 */
[----:B------:R-:W-:-:S02]  /*0a90*/  HADD2.F32 R249, -RZ, R249.H0_H0 ;  /* 0x200000f9fff97230 */ /* 0x000fc40000004100 */
[----:B------:R-:W-:Y:S01]  /*0aa0*/  HADD2.F32 R247, -RZ, R247.H0_H0 ;  /* 0x200000f7fff77230 */ /* 0x000fe20000004100 */
[----:B------:R1:W-:Y:S01]  /*0ab0*/  STL [R1+0x14], R0 ;  /* 0x0000140001007387 */ /* 0x0003e20000100800 */
[----:B------:R-:W-:Y:S02]  /*0ac0*/  HADD2.F32 R245, -RZ, R245.H0_H0 ;  /* 0x200000f5fff57230 */ /* 0x000fe40000004100 */
[----:B------:R-:W-:Y:S01]  /*0ad0*/  HADD2.F32 R243, -RZ, R243.H0_H0 ;  /* 0x200000f3fff37230 */ /* 0x000fe20000004100 */
[----:B------:R2:W-:Y:S01]  /*0ae0*/  STL [R1+0xc], R15 ;  /* 0x00000c0f01007387 */ /* 0x0005e20000100800 */
[----:B------:R-:W-:Y:S01]  /*0af0*/  HADD2.F32 R241, -RZ, R241.H0_H0 ;  /* 0x200000f1fff17230 */ /* 0x000fe20000004100 */
[--C-:B0-----:R-:W-:Y:S01]  /*0b00*/  SHF.R.U64 R2, R20, 0x10, R21.reuse ;  /* 0x0000001014027819 */ /* 0x101fe20000001215 */
[----:B------:R-:W-:Y:S01]  /*0b10*/  HADD2.F32 R239, -RZ, R239.H0_H0 ;  /* 0x200000efffef7230 */ /* 0x000fe20000004100 */
[----:B------:R2:W-:Y:S01]  /*0b20*/  STL [R1+0x4], R14 ;  /* 0x0000040e01007387 */ /* 0x0005e20000100800 */
[----:B------:R-:W-:Y:S01]  /*0b30*/  HADD2.F32 R237, -RZ, R237.H0_H0 ;  /* 0x200000edffed7230 */ /* 0x000fe20000004100 */
[----:B-1----:R-:W-:Y:S01]  /*0b40*/  SHF.R.U32.HI R0, RZ, 0x10, R21 ;  /* 0x00000010ff007819 */ /* 0x002fe20000011615 */
[----:B------:R-:W-:Y:S01]  /*0b50*/  HADD2.F32 R2, -RZ, R2.H0_H0 ;  /* 0x20000002ff027230 */ /* 0x000fe20000004100 */
[----:B------:R2:W-:Y:S03]  /*0b60*/  STL [R1+0x58], R13 ;  /* 0x0000580d01007387 */ /* 0x0005e60000100800 */
[----:B------:R-:W-:Y:S01]  /*0b70*/  HADD2.F32 R0, -RZ, R0.H0_H0 ;  /* 0x20000000ff007230 */ /* 0x000fe20000004100 */
        /* <DEDUP_REMOVED lines=11> */
.L_x_13384:
[----:B0-2---:R-:W0:Y:S08]  /*0c30*/  LDC.64 R2, c[0x0][0x288] ;  /* 0x0000a200ff027b82 */ /* 0x005e300000000a00 */
[----:B-1----:R-:W1:Y:S08]  /*0c40*/  LDC.64 R4, c[0x0][0x258] ;  /* 0x00009600ff047b82 */ /* 0x002e700000000a00 */
[----:B---34-:R-:W2:Y:S01]  /*0c50*/  LDC.64 R24, c[0x0][0x280] ;  /* 0x0000a000ff187b82 */ /* 0x018ea20000000a00 */
[----:B0-----:R-:W-:-:S07]  /*0c60*/  IMAD.WIDE R2, R7, 0x4, R2 ;  /* 0x0000000407027825 */ /* 0x001fce00078e0202 */
[----:B------:R-:W0:Y:S01]  /*0c70*/  LDC R233, c[0x0][0x218] ;  /* 0x00008600ffe97b82 */ /* 0x000e220000000800 */
[----:B------:R2:W3:Y:S01]  /*0c80*/  LDG.E R0, desc[UR4][R2.64] ;  /* 0x0000000402007981 */ /* 0x0004e2000c1e1900 */
[C---:B-1----:R-:W-:Y:S01]  /*0c90*/  IMAD.WIDE R4, R7.reuse, 0x4, R4 ;  /* 0x0000000407047825 */ /* 0x042fe200078e0204 */
[----:B------:R-:W1:Y:S05]  /*0ca0*/  S2R R26, SR_TID.X ;  /* 0x00000000001a7919 */ /* 0x000e6a0000002100 */
[----:B------:R-:W4:Y:S01]  /*0cb0*/  LDC.64 R230, c[0x0][0x2c8] ;  /* 0x0000b200ffe67b82 */ /* 0x000f220000000a00 */
[----:B------:R-:W5:Y:S01]  /*0cc0*/  LDG.E R6, desc[UR4][R4.64] ;  /* 0x0000000404067981 */ /* 0x000f62000c1e1900 */
[----:B--2---:R-:W-:-:S05]  /*0cd0*/  IMAD.WIDE R2, R7, 0x4, R24 ;  /* 0x0000000407027825 */ /* 0x004fca00078e0218 */
[----:B------:R0:W5:Y:S02]  /*0ce0*/  LDG.E R5, desc[UR4][R2.64] ;  /* 0x0000000402057981 */ /* 0x000164000c1e1900 */
[----:B0-----:R-:W-:-:S05]  /*0cf0*/  IMAD R2, R7, R233, RZ ;  /* 0x000000e907027224 */ /* 0x001fca00078e02ff */
[----:B------:R-:W-:Y:S02]  /*0d00*/  SHF.R.S32.HI R3, RZ, 0x1f, R2 ;  /* 0x0000001fff037819 */ /* 0x000fe40000011402 */
[----:B-1----:R-:W-:Y:S02]  /*0d10*/  LOP3.LUT R232, R26, 0x7f, RZ, 0xc0, !PT ;  /* 0x0000007f1ae87812 */ /* 0x002fe400078ec0ff */
[----:B------:R-:W-:-:S04]  /*0d20*/  LEA.HI R3, R3, R2, RZ, 0x2 ;  /* 0x0000000203037211 */ /* 0x000fc800078f10ff */
[----:B------:R-:W-:Y:S01]  /*0d30*/  LEA.HI.SX32 R4, R3, R232, 0x1e ;  /* 0x000000e803047211 */ /* 0x000fe200078ff2ff */
[----:B------:R-:W-:Y:S03]  /*0d40*/  BSSY B0, `(.L_x_13274) ;  /* 0x00001b0000007945 */ /* 0x000fe60003800000 */
[C---:B------:R-:W-:Y:S02]  /*0d50*/  IADD3 R3, R4.reuse, 0x80, RZ ;  /* 0x0000008004037810 */ /* 0x040fe40007ffe0ff */
[C---:B------:R-:W-:Y:S02]  /*0d60*/  IADD3 R216, R4.reuse, 0x100, RZ ;  /* 0x0000010004d87810 */ /* 0x040fe40007ffe0ff */
[C---:B------:R-:W-:Y:S01]  /*0d70*/  IADD3 R218, R4.reuse, 0x180, RZ ;  /* 0x0000018004da7810 */ /* 0x040fe20007ffe0ff */
[----:B----4-:R-:W-:-:S04]  /*0d80*/  IMAD.WIDE.U32 R30, R4, 0x10, R230 ;  /* 0x00000010041e7825 */ /* 0x010fc800078e00e6 */
[----:B------:R-:W-:-:S04]  /*0d90*/  IMAD.WIDE.U32 R28, R3, 0x10, R230 ;  /* 0x00000010031c7825 */ /* 0x000fc800078e00e6 */
[----:B------:R-:W-:-:S04]  /*0da0*/  IMAD.WIDE.U32 R26, R216, 0x10, R230 ;  /* 0x00000010d81a7825 */ /* 0x000fc800078e00e6 */
[----:B------:R-:W-:Y:S01]  /*0db0*/  IMAD.WIDE.U32 R24, R218, 0x10, R230 ;  /* 0x00000010da187825 */ /* 0x000fe200078e00e6 */
[----:B---3--:R-:W-:-:S13]  /*0dc0*/  ISETP.GT.AND P6, PT, R0, RZ, PT ;  /* 0x000000ff0000720c */ /* 0x008fda0003fc4270 */
        /* <DEDUP_REMOVED lines=9> */
[C---:B------:R-:W-:Y:S02]  /*0e60*/  IADD3 R49, R4.reuse, 0x280, RZ ;  /* 0x0000028004317810 */ /* 0x040fe40007ffe0ff */
[C---:B------:R-:W-:Y:S01]  /*0e70*/  IADD3 R45, R4.reuse, 0x300, RZ ;  /* 0x00000300042d7810 */ /* 0x040fe20007ffe0ff */
[--C-:B------:R-:W-:Y:S01]  /*0e80*/  IMAD.WIDE.U32 R52, R53, 0x10, R230.reuse ;  /* 0x0000001035347825 */ /* 0x100fe200078e00e6 */
[C---:B------:R-:W-:Y:S01]  /*0e90*/  IADD3 R41, R4.reuse, 0x380, RZ ;  /* 0x0000038004297810 */ /* 0x040fe20007ffe0ff */
[----:B------:R0:W5:Y:S01]  /*0ea0*/  LDG.E.128 R64, desc[UR4][R28.64] ;  /* 0x000000041c407981 */ /* 0x000162000c1e1d00 */
[C---:B------:R-:W-:Y:S01]  /*0eb0*/  IADD3 R37, R4.reuse, 0x400, RZ ;  /* 0x0000040004257810 */ /* 0x040fe20007ffe0ff */
[--C-:B------:R-:W-:Y:S01]  /*0ec0*/  IMAD.WIDE.U32 R48, R49, 0x10, R230.reuse ;  /* 0x0000001031307825 */ /* 0x100fe200078e00e6 */
[----:B------:R-:W-:Y:S01]  /*0ed0*/  IADD3 R33, R4, 0x480, RZ ;  /* 0x0000048004217810 */ /* 0x000fe20007ffe0ff */
[----:B------:R0:W5:Y:S02]  /*0ee0*/  LDG.E.128 R60, desc[UR4][R26.64] ;  /* 0x000000041a3c7981 */ /* 0x000164000c1e1d00 */
[----:B------:R-:W-:-:S02]  /*0ef0*/  IMAD.WIDE.U32 R44, R45, 0x10, R230 ;  /* 0x000000102d2c7825 */ /* 0x000fc400078e00e6 */
[----:B------:R0:W5:Y:S02]  /*0f00*/  LDG.E.128 R56, desc[UR4][R24.64] ;  /* 0x0000000418387981 */ /* 0x000164000c1e1d00 */
[--C-:B------:R-:W-:Y:S02]  /*0f10*/  IMAD.WIDE.U32 R40, R41, 0x10, R230.reuse ;  /* 0x0000001029287825 */ /* 0x100fe400078e00e6 */
[----:B------:R-:W5:Y:S02]  /*0f20*/  LDG.E.128 R52, desc[UR4][R52.64] ;  /* 0x0000000434347981 */ /* 0x000f64000c1e1d00 */
[--C-:B------:R-:W-:Y:S02]  /*0f30*/  IMAD.WIDE.U32 R36, R37, 0x10, R230.reuse ;  /* 0x0000001025247825 */ /* 0x100fe400078e00e6 */
[----:B------:R-:W5:Y:S02]  /*0f40*/  LDG.E.128 R48, desc[UR4][R48.64] ;  /* 0x0000000430307981 */ /* 0x000f64000c1e1d00 */
[----:B------:R-:W-:-:S02]  /*0f50*/  IMAD.WIDE.U32 R32, R33, 0x10, R230 ;  /* 0x0000001021207825 */ /* 0x000fc400078e00e6 */
[----:B------:R-:W5:Y:S04]  /*0f60*/  LDG.E.128 R44, desc[UR4][R44.64] ;  /* 0x000000042c2c7981 */ /* 0x000f68000c1e1d00 */
[----:B------:R-:W5:Y:S04]  /*0f70*/  LDG.E.128 R40, desc[UR4][R40.64] ;  /* 0x0000000428287981 */ /* 0x000f68000c1e1d00 */
[----:B------:R-:W5:Y:S04]  /*0f80*/  LDG.E.128 R36, desc[UR4][R36.64] ;  /* 0x0000000424247981 */ /* 0x000f68000c1e1d00 */
[----:B------:R-:W5:Y:S01]  /*0f90*/  LDG.E.128 R32, desc[UR4][R32.64] ;  /* 0x0000000420207981 */ /* 0x000f62000c1e1d00 */
[----:B------:R-:W-:Y:S01]  /*0fa0*/  CS2R R184, SRZ ;  /* 0x0000000000b87805 */ /* 0x000fe2000001ff00 */
[----:B0-----:R-:W-:Y:S06]  /*0fb0*/  BRA `(.L_x_13276) ;  /* 0x0000001800207947 */ /* 0x001fec0003800000 */
.L_x_13275:
[----:B------:R-:W0:Y:S08]  /*0fc0*/  LDC.64 R12, c[0x0][0x250] ;  /* 0x00009400ff0c7b82 */ /* 0x000e300000000a00 */
[----:B------:R-:W1:Y:S01]  /*0fd0*/  LDC.64 R188, c[0x0][0x238] ;  /* 0x00008e00ffbc7b82 */ /* 0x000e620000000a00 */
[----:B------:R-:W-:Y:S02]  /*0fe0*/  IADD3 R225, R4, 0x300, RZ ;  /* 0x0000030004e17810 */ /* 0x000fe40007ffe0ff */
[----:B------:R-:W-:-:S02]  /*0ff0*/  IADD3 R0, R0, -0x1, RZ ;  /* 0xffffffff00007810 */ /* 0x000fc40007ffe0ff */
[----:B------:R-:W-:Y:S02]  /*1000*/  MOV R2, UR14 ;  /* 0x0000000e00027c02 */ /* 0x000fe40008000f00 */
[C---:B------:R-:W-:Y:S01]  /*1010*/  IADD3 R223, R4.reuse, 0x380, RZ ;  /* 0x0000038004df7810 */ /* 0x040fe20007ffe0ff */
[----:B------:R-:W2:Y:S01]  /*1020*/  LDC.64 R220, c[0x0][0x2b8] ;  /* 0x0000ae00ffdc7b82 */ /* 0x000ea20000000a00 */
[----:B0-----:R-:W-:Y:S01]  /*1030*/  IMAD.WIDE R12, R7, 0x4, R12 ;  /* 0x00000004070c7825 */ /* 0x001fe200078e020c */
[----:B------:R-:W-:-:S06]  /*1040*/  IADD3 R226, R4, 0x280, RZ ;  /* 0x0000028004e27810 */ /* 0x000fcc0007ffe0ff */
[----:B------:R-:W0:Y:S01]  /*1050*/  LDC.U8 R229, c[0x0][0x2a0] ;  /* 0x0000a800ffe57b82 */ /* 0x000e220000000000 */
[----:B------:R3:W4:Y:S01]  /*1060*/  LDG.E R219, desc[UR4][R12.64] ;  /* 0x000000040cdb7981 */ /* 0x000722000c1e1900 */
[----:B-1----:R-:W-:-:S04]  /*1070*/  IMAD.WIDE.U32 R8, R4, 0x10, R188 ;  /* 0x0000001004087825 */ /* 0x002fc800078e00bc */
[----:B------:R-:W-:Y:S02]  /*1080*/  IMAD.WIDE.U32 R176, R225, 0x10, R188 ;  /* 0x00000010e1b07825 */ /* 0x000fe400078e00bc */
[----:B------:R-:W4:Y:S04]  /*1090*/  LDG.E.128 R8, desc[UR4][R8.64] ;  /* 0x0000000408087981 */ /* 0x000f28000c1e1d00 */
[----:B------:R-:W4:Y:S01]  /*10a0*/  LDG.E.128 R176, desc[UR4][R176.64] ;  /* 0x00000004b0b07981 */ /* 0x000f22000c1e1d00 */
[----:B------:R-:W-:-:S05]  /*10b0*/  IMAD R0, R0, R233, RZ ;  /* 0x000000e900007224 */ /* 0x000fca00078e02ff */
[----:B---3--:R-:W-:Y:S02]  /*10c0*/  SHF.R.S32.HI R13, RZ, 0x1f, R0 ;  /* 0x0000001fff0d7819 */ /* 0x008fe40000011400 */
[----:B------:R-:W-:Y:S02]  /*10d0*/  ISETP.NE.U32.AND P0, PT, R2, RZ, PT ;  /* 0x000000ff0200720c */ /* 0x000fe40003f05070 */
[----:B------:R-:W-:Y:S02]  /*10e0*/  LEA.HI R13, R13, R0, RZ, 0x2 ;  /* 0x000000000d0d7211 */ /* 0x000fe400078f10ff */
[----:B------:R-:W-:Y:S01]  /*10f0*/  MOV R0, UR15 ;  /* 0x0000000f00007c02 */ /* 0x000fe20008000f00 */
[----:B------:R-:W-:-:S03]  /*1100*/  IMAD.WIDE.U32 R16, R3, 0x10, R188 ;  /* 0x0000001003107825 */ /* 0x000fc600078e00bc */
[----:B------:R-:W-:Y:S01]  /*1110*/  ISETP.NE.AND.EX P0, PT, R0, RZ, PT, P0 ;  /* 0x000000ff0000720c */ /* 0x000fe20003f05300 */
[----:B------:R-:W-:Y:S02]  /*1120*/  IMAD.WIDE.U32 R180, R223, 0x10, R188 ;  /* 0x00000010dfb47825 */ /* 0x000fe400078e00bc */
[----:B------:R-:W3:Y:S04]  /*1130*/  LDG.E.128 R16, desc[UR4][R16.64] ;  /* 0x0000000410107981 */ /* 0x000ee8000c1e1d00 */
[----:B------:R-:W3:Y:S01]  /*1140*/  LDG.E.128 R180, desc[UR4][R180.64] ;  /* 0x00000004b4b47981 */ /* 0x000ee2000c1e1d00 */
[----:B------:R-:W-:-:S04]  /*1150*/  LEA.HI.SX32 R228, R13, R232, 0x1e ;  /* 0x000000e80de47211 */ /* 0x000fc800078ff2ff */
[C---:B------:R-:W-:Y:S01]  /*1160*/  IADD3 R197, R228.reuse, 0x80, RZ ;  /* 0x00000080e4c57810 */ /* 0x040fe20007ffe0ff */
[----:B------:R-:W5:Y:S01]  /*1170*/  @P0 LDG.E.128 R64, desc[UR4][R28.64] ;  /* 0x000000041c400981 */ /* 0x000f62000c1e1d00 */
[C---:B------:R-:W-:Y:S02]  /*1180*/  IADD3 R201, R228.reuse, 0x100, RZ ;  /* 0x00000100e4c97810 */ /* 0x040fe40007ffe0ff */
[C---:B------:R-:W-:Y:S01]  /*1190*/  IADD3 R204, R228.reuse, 0x180, RZ ;  /* 0x00000180e4cc7810 */ /* 0x040fe20007ffe0ff */
[----:B------:R1:W5:Y:S01]  /*11a0*/  @P0 LDG.E.128 R56, desc[UR4][R24.64] ;  /* 0x0000000418380981 */ /* 0x000362000c1e1d00 */
[C---:B------:R-:W-:Y:S02]  /*11b0*/  IADD3 R208, R228.reuse, 0x200, RZ ;  /* 0x00000200e4d07810 */ /* 0x040fe40007ffe0ff */
[----:B------:R-:W-:Y:S02]  /*11c0*/  IADD3 R212, R228, 0x280, RZ ;  /* 0x00000280e4d47810 */ /* 0x000fe40007ffe0ff */
[----:B------:R-:W-:-:S02]  /*11d0*/  IADD3 R227, R4, 0x200, RZ ;  /* 0x0000020004e37810 */ /* 0x000fc40007ffe0ff */
[C---:B------:R-:W-:Y:S02]  /*11e0*/  IADD3 R222, R4.reuse, 0x400, RZ ;  /* 0x0000040004de7810 */ /* 0x040fe40007ffe0ff */
[----:B------:R-:W-:Y:S01]  /*11f0*/  IADD3 R224, R4, 0x480, RZ ;  /* 0x0000048004e07810 */ /* 0x000fe20007ffe0ff */
[--C-:B------:R-:W-:Y:S01]  /*1200*/  IMAD.WIDE.U32 R160, R216, 0x10, R188.reuse ;  /* 0x00000010d8a07825 */ /* 0x100fe200078e00bc */
[C---:B------:R-:W-:Y:S01]  /*1210*/  IADD3 R12, R228.reuse, 0x300, RZ ;  /* 0x00000300e40c7810 */ /* 0x040fe20007ffe0ff */
[----:B------:R-:W5:Y:S01]  /*1220*/  @P0 LDG.E.128 R68, desc[UR4][R30.64] ;  /* 0x000000041e440981 */ /* 0x000f62000c1e1d00 */
[C---:B------:R-:W-:Y:S02]  /*1230*/  IADD3 R20, R228.reuse, 0x380, RZ ;  /* 0x00000380e4147810 */ /* 0x040fe40007ffe0ff */
[----:B-1----:R-:W-:Y:S01]  /*1240*/  IADD3 R24, R228, 0x400, RZ ;  /* 0x00000400e4187810 */ /* 0x002fe20007ffe0ff */
[----:B------:R-:W-:Y:S01]  /*1250*/  IMAD.WIDE.U32 R164, R218, 0x10, R188 ;  /* 0x00000010daa47825 */ /* 0x000fe200078e00bc */
[C---:B------:R-:W-:Y:S01]  /*1260*/  IADD3 R28, R228.reuse, 0x480, RZ ;  /* 0x00000480e41c7810 */ /* 0x040fe20007ffe0ff */
[----:B------:R-:W5:Y:S02]  /*1270*/  @P0 LDG.E.128 R60, desc[UR4][R26.64] ;  /* 0x000000041a3c0981 */ /* 0x000f64000c1e1d00 */
[----:B--2---:R-:W-:-:S02]  /*1280*/  IMAD.WIDE.U32 R192, R228, 0x10, R220 ;  /* 0x00000010e4c07825 */ /* 0x004fc400078e00dc */
[----:B------:R-:W2:Y:S02]  /*1290*/  LDG.E.128 R160, desc[UR4][R160.64] ;  /* 0x00000004a0a07981 */ /* 0x000ea4000c1e1d00 */
[--C-:B------:R-:W-:Y:S02]  /*12a0*/  IMAD.WIDE.U32 R196, R197, 0x10, R220.reuse ;  /* 0x00000010c5c47825 */ /* 0x100fe400078e00dc */
[----:B------:R-:W2:Y:S02]  /*12b0*/  LDG.E.128 R164, desc[UR4][R164.64] ;  /* 0x00000004a4a47981 */ /* 0x000ea4000c1e1d00 */
[--C-:B------:R-:W-:Y:S02]  /*12c0*/  IMAD.WIDE.U32 R200, R201, 0x10, R220.reuse ;  /* 0x00000010c9c87825 */ /* 0x100fe400078e00dc */
[----:B------:R-:W2:Y:S02]  /*12d0*/  LDG.E.128 R192, desc[UR4][R192.64] ;  /* 0x00000004c0c07981 */ /* 0x000ea4000c1e1d00 */
[----:B------:R-:W-:-:S02]  /*12e0*/  IMAD.WIDE.U32 R204, R204, 0x10, R220 ;  /* 0x00000010cccc7825 */ /* 0x000fc400078e00dc */
[----:B------:R-:W2:Y:S02]  /*12f0*/  LDG.E.128 R196, desc[UR4][R196.64] ;  /* 0x00000004c4c47981 */ /* 0x000ea4000c1e1d00 */
[--C-:B------:R-:W-:Y:S02]  /*1300*/  IMAD.WIDE.U32 R208, R208, 0x10, R220.reuse ;  /* 0x00000010d0d07825 */ /* 0x100fe400078e00dc */
[----:B------:R-:W2:Y:S02]  /*1310*/  LDL R228, [R1+0x54] ;  /* 0x0000540001e47983 */ /* 0x000ea40000100800 */
[--C-:B------:R-:W-:Y:S02]  /*1320*/  IMAD.WIDE.U32 R212, R212, 0x10, R220.reuse ;  /* 0x00000010d4d47825 */ /* 0x100fe400078e00dc */
[----:B------:R-:W2:Y:S02]  /*1330*/  LDG.E.128 R200, desc[UR4][R200.64] ;  /* 0x00000004c8c87981 */ /* 0x000ea4000c1e1d00 */
[----:B------:R-:W-:-:S02]  /*1340*/  IMAD.WIDE.U32 R12, R12, 0x10, R220 ;  /* 0x000000100c0c7825 */ /* 0x000fc400078e00dc */
[----:B------:R-:W2:Y:S02]  /*1350*/  LDG.E.128 R204, desc[UR4][R204.64] ;  /* 0x00000004cccc7981 */ /* 0x000ea4000c1e1d00 */
[--C-:B------:R-:W-:Y:S02]  /*1360*/  IMAD.WIDE.U32 R20, R20, 0x10, R220.reuse ;  /* 0x0000001014147825 */ /* 0x100fe400078e00dc */
[----:B------:R-:W2:Y:S02]  /*1370*/  LDG.E.128 R208, desc[UR4][R208.64] ;  /* 0x00000004d0d07981 */ /* 0x000ea4000c1e1d00 */
[--C-:B------:R-:W-:Y:S02]  /*1380*/  IMAD.WIDE.U32 R24, R24, 0x10, R220.reuse ;  /* 0x0000001018187825 */ /* 0x100fe400078e00dc */
[----:B------:R-:W2:Y:S02]  /*1390*/  LDG.E.128 R212, desc[UR4][R212.64] ;  /* 0x00000004d4d47981 */ /* 0x000ea4000c1e1d00 */
[----:B------:R-:W-:-:S02]  /*13a0*/  IMAD.WIDE.U32 R28, R28, 0x10, R220 ;  /* 0x000000101c1c7825 */ /* 0x000fc400078e00dc */
[----:B------:R-:W2:Y:S02]  /*13b0*/  LDG.E.128 R12, desc[UR4][R12.64] ;  /* 0x000000040c0c7981 */ /* 0x000ea4000c1e1d00 */
[----:B------:R-:W-:Y:S02]  /*13c0*/  @P0 IMAD.WIDE.U32 R220, R226, 0x10, R230 ;  /* 0x00000010e2dc0825 */ /* 0x000fe400078e00e6 */
[----:B------:R-:W2:Y:S04]  /*13d0*/  LDG.E.128 R20, desc[UR4][R20.64] ;  /* 0x0000000414147981 */ /* 0x000ea8000c1e1d00 */
[----:B------:R1:W5:Y:S01]  /*13e0*/  @P0 LDG.E.128 R48, desc[UR4][R220.64] ;  /* 0x00000004dc300981 */ /* 0x000362000c1e1d00 */
[----:B------:R-:W-:-:S03]  /*13f0*/  IMAD.WIDE.U32 R168, R227, 0x10, R188 ;  /* 0x00000010e3a87825 */ /* 0x000fc600078e00bc */
[----:B------:R-:W2:Y:S01]  /*1400*/  LDG.E.128 R24, desc[UR4][R24.64] ;  /* 0x0000000418187981 */ /* 0x000ea2000c1e1d00 */
[----:B------:R-:W-:-:S03]  /*1410*/  IMAD.WIDE.U32 R172, R226, 0x10, R188 ;  /* 0x00000010e2ac7825 */ /* 0x000fc600078e00bc */
[----:B------:R-:W2:Y:S01]  /*1420*/  LDG.E.128 R168, desc[UR4][R168.64] ;  /* 0x00000004a8a87981 */ /* 0x000ea2000c1e1d00 */
[----:B-1----:R-:W-:-:S03]  /*1430*/  @P0 IMAD.WIDE.U32 R220, R225, 0x10, R230 ;  /* 0x00000010e1dc0825 */ /* 0x002fc600078e00e6 */
[----:B------:R-:W2:Y:S01]  /*1440*/  LDG.E.128 R172, desc[UR4][R172.64] ;  /* 0x00000004acac7981 */ /* 0x000ea2000c1e1d00 */
[----:B------:R-:W-:-:S03]  /*1450*/  IMAD.WIDE.U32 R184, R222, 0x10, R188 ;  /* 0x00000010deb87825 */ /* 0x000fc600078e00bc */
[----:B------:R1:W5:Y:S01]  /*1460*/  @P0 LDG.E.128 R44, desc[UR4][R220.64] ;  /* 0x00000004dc2c0981 */ /* 0x000362000c1e1d00 */
[----:B------:R-:W-:-:S03]  /*1470*/  IMAD.WIDE.U32 R188, R224, 0x10, R188 ;  /* 0x00000010e0bc7825 */ /* 0x000fc600078e00bc */
[----:B------:R-:W2:Y:S01]  /*1480*/  LDG.E.128 R184, desc[UR4][R184.64] ;  /* 0x00000004b8b87981 */ /* 0x000ea2000c1e1d00 */
[----:B------:R-:W-:-:S03]  /*1490*/  @P0 IMAD.WIDE.U32 R30, R227, 0x10, R230 ;  /* 0x00000010e31e0825 */ /* 0x000fc600078e00e6 */
[----:B------:R-:W2:Y:S01]  /*14a0*/  LDG.E.128 R188, desc[UR4][R188.64] ;  /* 0x00000004bcbc7981 */ /* 0x000ea2000c1e1d00 */
[----:B-1----:R-:W-:-:S03]  /*14b0*/  @P0 IMAD.WIDE.U32 R220, R223, 0x10, R230 ;  /* 0x00000010dfdc0825 */ /* 0x002fc600078e00e6 */
[----:B------:R-:W5:Y:S01]  /*14c0*/  @P0 LDG.E.128 R52, desc[UR4][R30.64] ;  /* 0x000000041e340981 */ /* 0x000f62000c1e1d00 */
[----:B------:R-:W-:-:S03]  /*14d0*/  @P0 IMAD.WIDE.U32 R222, R222, 0x10, R230 ;  /* 0x00000010dede0825 */ /* 0x000fc600078e00e6 */
[----:B------:R4:W5:Y:S01]  /*14e0*/  @P0 LDG.E.128 R40, desc[UR4][R220.64] ;  /* 0x00000004dc280981 */ /* 0x000962000c1e1d00 */
[----:B------:R-:W-:-:S03]  /*14f0*/  @P0 IMAD.WIDE.U32 R224, R224, 0x10, R230 ;  /* 0x00000010e0e00825 */ /* 0x000fc600078e00e6 */
[----:B------:R-:W5:Y:S04]  /*1500*/  @P0 LDG.E.128 R36, desc[UR4][R222.64] ;  /* 0x00000004de240981 */ /* 0x000f68000c1e1d00 */
[----:B------:R1:W5:Y:S01]  /*1510*/  @P0 LDG.E.128 R32, desc[UR4][R224.64] ;  /* 0x00000004e0200981 */ /* 0x000362000c1e1d00 */
[----:B0-----:R-:W-:-:S03]  /*1520*/  ISETP.NE.AND P0, PT, R229, RZ, PT ;  /* 0x000000ffe500720c */ /* 0x001fc60003f05270 */
[----:B------:R-:W2:Y:S04]  /*1530*/  LDL R227, [R1+0x50] ;  /* 0x0000500001e37983 */ /* 0x000ea80000100800 */
[----:B------:R-:W2:Y:S04]  /*1540*/  LDL R229, [R1+0x58] ;  /* 0x0000580001e57983 */ /* 0x000ea80000100800 */
[----:B------:R-:W2:Y:S01]  /*1550*/  LDG.E.128 R28, desc[UR4][R28.64] ;  /* 0x000000041c1c7981 */ /* 0x000ea2000c1e1d00 */
[----:B----4-:R-:W-:-:S05]  /*1560*/  FSEL R220, R219, RZ, !P0 ;  /* 0x000000ffdbdc7208 */ /* 0x010fca0004000000 */
[C---:B------:R-:W-:Y:S01]  /*1570*/  FADD.FTZ R221, -R220.reuse, R8 ;  /* 0x00000008dcdd7221 */ /* 0x040fe20000010100 */
[C---:B------:R-:W-:Y:S02]  /*1580*/  FADD.FTZ R8, -R220.reuse, R176 ;  /* 0x000000b0dc087221 */ /* 0x040fe40000010100 */
[----:B------:R-:W4:Y:S01]  /*1590*/  LDL R176, [R1+0x5c] ;  /* 0x00005c0001b07983 */ /* 0x000f220000100800 */
[C---:B-1----:R-:W-:Y:S01]  /*15a0*/  FADD.FTZ R225, -R220.reuse, R10 ;  /* 0x0000000adce17221 */ /* 0x042fe20000010100 */
[C---:B------:R-:W-:Y:S02]  /*15b0*/  FADD.FTZ R10, -R220.reuse, R178 ;  /* 0x000000b2dc0a7221 */ /* 0x040fe40000010100 */
[----:B------:R-:W4:Y:S01]  /*15c0*/  LDL R178, [R1+0x40] ;  /* 0x0000400001b27983 */ /* 0x000f220000100800 */
[C---:B---3--:R-:W-:Y:S01]  /*15d0*/  FADD.FTZ R223, -R220.reuse, R16 ;  /* 0x00000010dcdf7221 */ /* 0x048fe20000010100 */
[C---:B------:R-:W-:Y:S01]  /*15e0*/  FADD.FTZ R222, -R220.reuse, R17 ;  /* 0x00000011dcde7221 */ /* 0x040fe20000010100 */
[C---:B------:R-:W-:Y:S01]  /*15f0*/  FADD.FTZ R16, -R220.reuse, R180 ;  /* 0x000000b4dc107221 */ /* 0x040fe20000010100 */
[C---:B------:R-:W-:Y:S01]  /*1600*/  FADD.FTZ R17, -R220.reuse, R181 ;  /* 0x000000b5dc117221 */ /* 0x040fe20000010100 */
[----:B------:R-:W3:Y:S04]  /*1610*/  LDL R180, [R1+0x48] ;  /* 0x0000480001b47983 */ /* 0x000ee80000100800 */
        /* <DEDUP_REMOVED lines=9> */
[----:B------:R-:W3:Y:S04]  /*16b0*/  LDL R177, [R1+0x34] ;  /* 0x0000340001b17983 */ /* 0x000ee80000100800 */
[----:B------:R-:W3:Y:S01]  /*16c0*/  LDL R179, [R1+0x44] ;  /* 0x0000440001b37983 */ /* 0x000ee20000100800 */
[C---:B--2---:R-:W-:Y:S01]  /*16d0*/  FADD.FTZ R219, -R220.reuse, R160 ;  /* 0x000000a0dcdb7221 */ /* 0x044fe20000010100 */
        /* <DEDUP_REMOVED lines=25> */
[----:B------:R-:W-:Y:S01]  /*1870*/  FADD.FTZ R133, R133, R197 ;  /* 0x000000c585857221 */ /* 0x000fe20000010000 */
[----:B------:R-:W-:Y:S01]  /*1880*/  FADD.FTZ R132, R132, R196 ;  /* 0x000000c484847221 */ /* 0x000fe20000010000 */
[----:B------:R-:W-:Y:S01]  /*1890*/  FMUL.FTZ R225, R6, R225 ;  /* 0x000000e106e17220 */ /* 0x000fe20000410000 */
[----:B------:R-:W-:Y:S01]  /*18a0*/  FADD.FTZ R138, R138, R194 ;  /* 0x000000c28a8a7221 */ /* 0x000fe20000010000 */
[----:B------:R-:W-:Y:S01]  /*18b0*/  FMUL.FTZ R228, R228, R194 ;  /* 0x000000c2e4e47220 */ /* 0x000fe20000410000 */
[----:B------:R-:W-:Y:S01]  /*18c0*/  FADD.FTZ R135, R135, R199 ;  /* 0x000000c787877221 */ /* 0x000fe20000010000 */
[----:B------:R-:W2:Y:S04]  /*18d0*/  LDL R183, [R1+0x3c] ;  /* 0x00003c0001b77983 */ /* 0x000ea80000100800 */
[----:B------:R-:W2:Y:S01]  /*18e0*/  LDL R182, [R1+0x38] ;  /* 0x0000380001b67983 */ /* 0x000ea20000100800 */
[----:B----4-:R-:W-:-:S03]  /*18f0*/  FMUL.FTZ R220, R176, R192 ;  /* 0x000000c0b0dc7220 */ /* 0x010fc60000410000 */
[----:B------:R-:W4:Y:S01]  /*1900*/  LDL R176, [R1+0x30] ;  /* 0x0000300001b07983 */ /* 0x000f220000100800 */
[----:B------:R-:W-:Y:S01]  /*1910*/  FFMA.FTZ R157, R197, R222, R157 ;  /* 0x000000dec59d7223 */ /* 0x000fe2000001009d */
[----:B------:R-:W-:Y:S01]  /*1920*/  FFMA.FTZ R156, R196, R223, R156 ;  /* 0x000000dfc49c7223 */ /* 0x000fe2000001009c */
[----:B------:R-:W-:Y:S01]  /*1930*/  FMUL.FTZ R191, R6, R162 ;  /* 0x000000a206bf7220 */ /* 0x000fe20000410000 */
[----:B------:R-:W-:Y:S01]  /*1940*/  FFMA.FTZ R150, R194, R225, R150 ;  /* 0x000000e1c2967223 */ /* 0x000fe20000010096 */
[C---:B------:R-:W-:Y:S01]  /*1950*/  FMUL.FTZ R190, R6.reuse, R163 ;  /* 0x000000a306be7220 */ /* 0x040fe20000410000 */
[----:B------:R-:W2:Y:S01]  /*1960*/  LDL R162, [R1+0x10] ;  /* 0x0000100001a27983 */ /* 0x000ea20000100800 */
[----:B------:R-:W-:-:S03]  /*1970*/  FMUL.FTZ R194, R6, R232 ;  /* 0x000000e806c27220 */ /* 0x000fc60000410000 */
[----:B------:R-:W2:Y:S01]  /*1980*/  LDL R163, [R1+0x14] ;  /* 0x0000140001a37983 */ /* 0x000ea20000100800 */
[----:B---3--:R-:W-:-:S03]  /*1990*/  FMUL.FTZ R197, R180, R197 ;  /* 0x000000c5b4c57220 */ /* 0x008fc60000410000 */
[----:B------:R-:W3:Y:S01]  /*19a0*/  LDL R180, [R1+0x28] ;  /* 0x0000280001b47983 */ /* 0x000ee20000100800 */
[----:B------:R-:W-:-:S03]  /*19b0*/  FMUL.FTZ R196, R181, R196 ;  /* 0x000000c4b5c47220 */ /* 0x000fc60000410000 */
[----:B------:R-:W2:Y:S01]  /*19c0*/  LDL R181, [R1+0x2c] ;  /* 0x00002c0001b57983 */ /* 0x000ea20000100800 */
[----:B------:R-:W-:Y:S01]  /*19d0*/  FFMA.FTZ R159, R199, R194, R159 ;  /* 0x000000c2c79f7223 */ /* 0x000fe2000001009f */
[----:B------:R-:W-:Y:S02]  /*19e0*/  FMUL.FTZ R199, R178, R199 ;  /* 0x000000c7b2c77220 */ /* 0x000fe40000410000 */
[----:B------:R-:W2:Y:S01]  /*19f0*/  LDL R178, [R1+0x20] ;  /* 0x0000200001b27983 */ /* 0x000ea20000100800 */
[----:B------:R-:W-:-:S03]  /*1a00*/  FMUL.FTZ R189, R6, R164 ;  /* 0x000000a406bd7220 */ /* 0x000fc60000410000 */
[----:B------:R-:W2:Y:S01]  /*1a10*/  LDL R164, [R1+0x8] ;  /* 0x0000080001a47983 */ /* 0x000ea20000100800 */
[----:B------:R-:W-:Y:S01]  /*1a20*/  FFMA.FTZ R155, R203, R190, R155 ;  /* 0x000000becb9b7223 */ /* 0x000fe2000001009b */
[----:B------:R-:W-:Y:S01]  /*1a30*/  FADD.FTZ R131, R131, R203 ;  /* 0x000000cb83837221 */ /* 0x000fe20000010000 */
[----:B------:R-:W-:Y:S01]  /*1a40*/  FFMA.FTZ R154, R202, R191, R154 ;  /* 0x000000bfca9a7223 */ /* 0x000fe2000001009a */
[----:B------:R-:W-:Y:S01]  /*1a50*/  FADD.FTZ R130, R130, R202 ;  /* 0x000000ca82827221 */ /* 0x000fe20000010000 */
[C---:B------:R-:W-:Y:S01]  /*1a60*/  FMUL.FTZ R224, R6.reuse, R224 ;  /* 0x000000e006e07220 */ /* 0x040fe20000410000 */
[----:B------:R-:W-:Y:S02]  /*1a70*/  FMUL.FTZ R202, R177, R202 ;  /* 0x000000cab1ca7220 */ /* 0x000fe40000410000 */
[----:B------:R-:W2:Y:S01]  /*1a80*/  LDL R177, [R1+0x1c] ;  /* 0x00001c0001b17983 */ /* 0x000ea20000100800 */
[----:B------:R-:W-:Y:S01]  /*1a90*/  FFMA.FTZ R151, R195, R224, R151 ;  /* 0x000000e0c3977223 */ /* 0x000fe20000010097 */
[----:B------:R-:W-:Y:S01]  /*1aa0*/  FADD.FTZ R139, R139, R195 ;  /* 0x000000c38b8b7221 */ /* 0x000fe20000010000 */
[----:B------:R-:W-:Y:S01]  /*1ab0*/  FMUL.FTZ R227, R227, R195 ;  /* 0x000000c3e3e37220 */ /* 0x000fe20000410000 */
[----:B------:R-:W-:Y:S01]  /*1ac0*/  FMUL.FTZ R195, R6, R231 ;  /* 0x000000e706c37220 */ /* 0x000fe20000410000 */
[----:B------:R-:W-:-:S03]  /*1ad0*/  FADD.FTZ R134, R134, R198 ;  /* 0x000000c686867221 */ /* 0x000fc60000010000 */
[----:B------:R-:W-:Y:S01]  /*1ae0*/  FFMA.FTZ R158, R198, R195, R158 ;  /* 0x000000c3c69e7223 */ /* 0x000fe2000001009e */
[----:B------:R-:W-:Y:S02]  /*1af0*/  FMUL.FTZ R198, R179, R198 ;  /* 0x000000c6b3c67220 */ /* 0x000fe40000410000 */
[----:B------:R-:W2:Y:S01]  /*1b00*/  LDL R179, [R1+0x24] ;  /* 0x0000240001b37983 */ /* 0x000ea20000100800 */
[----:B------:R-:W-:-:S03]  /*1b10*/  FMUL.FTZ R186, R6, R167 ;  /* 0x000000a706ba7220 */ /* 0x000fc60000410000 */
[----:B------:R-:W2:Y:S01]  /*1b20*/  LDL R167, [R1+0xc] ;  /* 0x00000c0001a77983 */ /* 0x000ea20000100800 */
[----:B------:R-:W-:-:S03]  /*1b30*/  FMUL.FTZ R187, R6, R166 ;  /* 0x000000a606bb7220 */ /* 0x000fc60000410000 */
[----:B------:R-:W2:Y:S01]  /*1b40*/  LDL R166, [R1+0x4] ;  /* 0x0000040001a67983 */ /* 0x000ea20000100800 */
[----:B------:R-:W-:-:S03]  /*1b50*/  FMUL.FTZ R188, R6, R165 ;  /* 0x000000a506bc7220 */ /* 0x000fc60000410000 */
[----:B------:R-:W2:Y:S01]  /*1b60*/  LDL R165, [R1] ;  /* 0x0000000001a57983 */ /* 0x000ea20000100800 */
[----:B----4-:R-:W-:-:S03]  /*1b70*/  FMUL.FTZ R203, R176, R203 ;  /* 0x000000cbb0cb7220 */ /* 0x010fc60000410000 */
[----:B------:R-:W4:Y:S01]  /*1b80*/  LDL R176, [R1+0x18] ;  /* 0x0000180001b07983 */ /* 0x000f220000100800 */
[----:B------:R-:W-:Y:S01]  /*1b90*/  FFMA.FTZ R121, R205, R188, R121 ;  /* 0x000000bccd797223 */ /* 0x000fe20000010079 */
[----:B------:R-:W-:Y:S01]  /*1ba0*/  FADD.FTZ R73, R73, R205 ;  /* 0x000000cd49497221 */ /* 0x000fe20000010000 */
[----:B------:R-:W-:Y:S01]  /*1bb0*/  FFMA.FTZ R120, R204, R189, R120 ;  /* 0x000000bdcc787223 */ /* 0x000fe20000010078 */
[----:B------:R-:W-:Y:S01]  /*1bc0*/  FADD.FTZ R72, R72, R204 ;  /* 0x000000cc48487221 */ /* 0x000fe20000010000 */
[----:B------:R-:W-:Y:S01]  /*1bd0*/  FMUL.FTZ R221, R6, R221 ;  /* 0x000000dd06dd7220 */ /* 0x000fe20000410000 */
[----:B------:R-:W-:Y:S01]  /*1be0*/  FADD.FTZ R79, R79, R211 ;  /* 0x000000d34f4f7221 */ /* 0x000fe20000010000 */
[----:B------:R-:W-:Y:S01]  /*1bf0*/  FADD.FTZ R78, R78, R210 ;  /* 0x000000d24e4e7221 */ /* 0x000fe20000010000 */
[----:B------:R-:W-:Y:S01]  /*1c00*/  FMUL.FTZ R229, R229, R193 ;  /* 0x000000c1e5e57220 */ /* 0x000fe20000410000 */
[----:B------:R-:W-:Y:S01]  /*1c10*/  FMUL.FTZ R226, R6, R226 ;  /* 0x000000e206e27220 */ /* 0x000fe20000410000 */
[----:B---3--:R-:W-:Y:S01]  /*1c20*/  FMUL.FTZ R205, R180, R205 ;  /* 0x000000cdb4cd7220 */ /* 0x008fe20000410000 */
[C---:B------:R-:W-:Y:S01]  /*1c30*/  FMUL.FTZ R180, R6.reuse, R171 ;  /* 0x000000ab06b47220 */ /* 0x040fe20000410000 */
[----:B--2---:R-:W-:Y:S01]  /*1c40*/  FMUL.FTZ R204, R181, R204 ;  /* 0x000000ccb5cc7220 */ /* 0x004fe20000410000 */
[----:B------:R-:W-:-:S02]  /*1c50*/  FMUL.FTZ R181, R6, R170 ;  /* 0x000000aa06b57220 */ /* 0x000fc40000410000 */
[----:B------:R-:W-:Y:S01]  /*1c60*/  FFMA.FTZ R127, R211, R180, R127 ;  /* 0x000000b4d37f7223 */ /* 0x000fe2000001007f */
[----:B------:R-:W-:Y:S01]  /*1c70*/  FMUL.FTZ R211, R162, R211 ;  /* 0x000000d3a2d37220 */ /* 0x000fe20000410000 */
[----:B------:R-:W-:Y:S01]  /*1c80*/  FADD.FTZ R162, RZ, R220 ;  /* 0x000000dcffa27221 */ /* 0x000fe20000010000 */
[----:B------:R-:W-:Y:S01]  /*1c90*/  FFMA.FTZ R126, R210, R181, R126 ;  /* 0x000000b5d27e7223 */ /* 0x000fe2000001007e */
[----:B------:R-:W-:Y:S01]  /*1ca0*/  FMUL.FTZ R210, R163, R210 ;  /* 0x000000d2a3d27220 */ /* 0x000fe20000410000 */
[----:B------:R-:W-:Y:S01]  /*1cb0*/  FFMA.FTZ R163, R221, R220, RZ ;  /* 0x000000dcdda37223 */ /* 0x000fe200000100ff */
        /* <DEDUP_REMOVED lines=33> */
[C---:B------:R-:W-:Y:S01]  /*1ed0*/  FMUL.FTZ R182, R6.reuse, R169 ;  /* 0x000000a906b67220 */ /* 0x040fe20000410000 */
[----:B------:R-:W-:Y:S01]  /*1ee0*/  FADD.FTZ R163, R163, R200 ;  /* 0x000000c8a3a37221 */ /* 0x000fe20000010000 */
[----:B------:R-:W-:Y:S01]  /*1ef0*/  FFMA.FTZ R162, R193, R200, R162 ;  /* 0x000000c8c1a27223 */ /* 0x000fe200000100a2 */
[C---:B------:R-:W-:Y:S01]  /*1f00*/  FMUL.FTZ R8, R6.reuse, R8 ;  /* 0x0000000806087220 */ /* 0x040fe20000410000 */
[----:B------:R-:W-:Y:S01]  /*1f10*/  FFMA.FTZ R125, R209, R182, R125 ;  /* 0x000000b6d17d7223 */ /* 0x000fe2000001007d */
[----:B------:R-:W-:Y:S01]  /*1f20*/  FADD.FTZ R77, R77, R209 ;  /* 0x000000d14d4d7221 */ /* 0x000fe20000010000 */
[----:B------:R-:W-:Y:S01]  /*1f30*/  FADD.FTZ R163, R163, R201 ;  /* 0x000000c9a3a37221 */ /* 0x000fe20000010000 */
[----:B------:R-:W-:Y:S01]  /*1f40*/  FMUL.FTZ R183, R6, R168 ;  /* 0x000000a806b77220 */ /* 0x000fe20000410000 */
[----:B------:R-:W-:Y:S01]  /*1f50*/  FFMA.FTZ R162, R192, R201, R162 ;  /* 0x000000c9c0a27223 */ /* 0x000fe200000100a2 */
[----:B------:R-:W-:Y:S01]  /*1f60*/  FFMA.FTZ R84, R12, R8, R84 ;  /* 0x000000080c547223 */ /* 0x000fe20000010054 */
[----:B------:R-:W-:Y:S01]  /*1f70*/  FADD.FTZ R88, R88, R12 ;  /* 0x0000000c58587221 */ /* 0x000fe20000010000 */
[----:B------:R-:W-:Y:S01]  /*1f80*/  FMUL.FTZ R9, R6, R9 ;  /* 0x0000000906097220 */ /* 0x000fe20000410000 */
[----:B------:R-:W-:Y:S01]  /*1f90*/  FFMA.FTZ R124, R208, R183, R124 ;  /* 0x000000b7d07c7223 */ /* 0x000fe2000001007c */
[----:B------:R-:W-:Y:S01]  /*1fa0*/  FADD.FTZ R76, R76, R208 ;  /* 0x000000d04c4c7221 */ /* 0x000fe20000010000 */
[----:B------:R-:W-:Y:S01]  /*1fb0*/  FFMA.FTZ R162, R191, R202, R162 ;  /* 0x000000cabfa27223 */ /* 0x000fe200000100a2 */
[----:B------:R-:W-:Y:S01]  /*1fc0*/  FMUL.FTZ R208, R177, R208 ;  /* 0x000000d0b1d07220 */ /* 0x000fe20000410000 */
[----:B------:R-:W-:Y:S01]  /*1fd0*/  FMUL.FTZ R177, R6, R174 ;  /* 0x000000ae06b17220 */ /* 0x000fe20000410000 */
[----:B------:R-:W-:Y:S01]  /*1fe0*/  FFMA.FTZ R85, R13, R9, R85 ;  /* 0x000000090d557223 */ /* 0x000fe20000010055 */
[----:B------:R-:W-:Y:S01]  /*1ff0*/  FADD.FTZ R89, R89, R13 ;  /* 0x0000000d59597221 */ /* 0x000fe20000010000 */
[----:B------:R-:W-:Y:S01]  /*2000*/  FMUL.FTZ R174, R251, R13 ;  /* 0x0000000dfbae7220 */ /* 0x000fe20000410000 */
[----:B------:R-:W-:Y:S01]  /*2010*/  FFMA.FTZ R13, R190, R203, R162 ;  /* 0x000000cbbe0d7223 */ /* 0x000fe200000100a2 */
[----:B------:R-:W-:Y:S01]  /*2020*/  FFMA.FTZ R122, R206, R187, R122 ;  /* 0x000000bbce7a7223 */ /* 0x000fe2000001007a */
[----:B------:R-:W-:-:S02]  /*2030*/  FADD.FTZ R74, R74, R206 ;  /* 0x000000ce4a4a7221 */ /* 0x000fc40000010000 */
[----:B------:R-:W-:Y:S01]  /*2040*/  FFMA.FTZ R13, R189, R204, R13 ;  /* 0x000000ccbd0d7223 */ /* 0x000fe2000001000d */
[----:B------:R-:W-:Y:S01]  /*2050*/  FMUL.FTZ R206, R179, R206 ;  /* 0x000000ceb3ce7220 */ /* 0x000fe20000410000 */
[C---:B------:R-:W-:Y:S01]  /*2060*/  FMUL.FTZ R11, R6.reuse, R11 ;  /* 0x0000000b060b7220 */ /* 0x040fe20000410000 */
[----:B------:R-:W-:Y:S01]  /*2070*/  FMUL.FTZ R10, R6, R10 ;  /* 0x0000000a060a7220 */ /* 0x000fe20000410000 */
[----:B------:R-:W-:Y:S01]  /*2080*/  FFMA.FTZ R13, R188, R205, R13 ;  /* 0x000000cdbc0d7223 */ /* 0x000fe2000001000d */
[----:B------:R-:W-:Y:S01]  /*2090*/  FADD.FTZ R91, R91, R15 ;  /* 0x0000000f5b5b7221 */ /* 0x000fe20000010000 */
[----:B------:R-:W-:Y:S01]  /*20a0*/  FFMA.FTZ R87, R15, R11, R87 ;  /* 0x0000000b0f577223 */ /* 0x000fe20000010057 */
[----:B------:R-:W-:Y:S01]  /*20b0*/  FFMA.FTZ R86, R14, R10, R86 ;  /* 0x0000000a0e567223 */ /* 0x000fe20000010056 */
[----:B------:R-:W-:Y:S01]  /*20c0*/  FADD.FTZ R90, R90, R14 ;  /* 0x0000000e5a5a7221 */ /* 0x000fe20000010000 */
[----:B------:R-:W-:Y:S01]  /*20d0*/  FMUL.FTZ R173, R250, R14 ;  /* 0x0000000efaad7220 */ /* 0x000fe20000410000 */
[C---:B------:R-:W-:Y:S01]  /*20e0*/  FMUL.FTZ R14, R6.reuse, R17 ;  /* 0x00000011060e7220 */ /* 0x040fe20000410000 */
[----:B------:R-:W-:Y:S01]  /*20f0*/  FMUL.FTZ R179, R6, R172 ;  /* 0x000000ac06b37220 */ /* 0x000fe20000410000 */
[----:B------:R-:W-:Y:S01]  /*2100*/  FADD.FTZ R96, R96, R20 ;  /* 0x0000001460607221 */ /* 0x000fe20000010000 */
[----:B------:R-:W-:-:S02]  /*2110*/  FADD.FTZ R80, R80, R212 ;  /* 0x000000d450507221 */ /* 0x000fc40000010000 */
        /* <DEDUP_REMOVED lines=8> */
[----:B------:R-:W-:Y:S01]  /*21a0*/  FADD.FTZ R99, R99, R23 ;  /* 0x0000001763637221 */ /* 0x000fe20000010000 */
[----:B------:R-:W-:Y:S01]  /*21b0*/  FADD.FTZ R104, R104, R24 ;  /* 0x0000001868687221 */ /* 0x000fe20000010000 */
[----:B------:R-:W-:Y:S01]  /*21c0*/  FADD.FTZ R98, R98, R22 ;  /* 0x0000001662627221 */ /* 0x000fe20000010000 */
[----:B------:R-:W-:Y:S01]  /*21d0*/  FADD.FTZ R105, R105, R25 ;  /* 0x0000001969697221 */ /* 0x000fe20000010000 */
        /* <DEDUP_REMOVED lines=8> */
[----:B------:R-:W-:Y:S01]  /*2260*/  FADD.FTZ R106, R106, R26 ;  /* 0x0000001a6a6a7221 */ /* 0x000fe20000010000 */
        /* <DEDUP_REMOVED lines=8> */
[----:B----4-:R-:W-:Y:S01]  /*22f0*/  FMUL.FTZ R209, R176, R209 ;  /* 0x000000d1b0d17220 */ /* 0x010fe20000410000 */
[----:B------:R-:W-:Y:S01]  /*2300*/  FMUL.FTZ R176, R6, R175 ;  /* 0x000000af06b07220 */ /* 0x000fe20000410000 */
[----:B------:R-:W-:Y:S01]  /*2310*/  FMUL.FTZ R175, R252, R12 ;  /* 0x0000000cfcaf7220 */ /* 0x000fe20000410000 */
[----:B------:R-:W-:-:S04]  /*2320*/  FADD.FTZ R12, R163, R202 ;  /* 0x000000caa30c7221 */ /* 0x000fc80000010000 */
[----:B------:R-:W-:-:S04]  /*2330*/  FADD.FTZ R12, R12, R203 ;  /* 0x000000cb0c0c7221 */ /* 0x000fc80000010000 */
[----:B------:R-:W-:-:S04]  /*2340*/  FADD.FTZ R162, R12, R204 ;  /* 0x000000cc0ca27221 */ /* 0x000fc80000010000 */
[----:B------:R-:W-:Y:S01]  /*2350*/  FADD.FTZ R162, R162, R205 ;  /* 0x000000cda2a27221 */ /* 0x000fe20000010000 */
[----:B------:R-:W-:Y:S01]  /*2360*/  FMUL.FTZ R12, R249, R15 ;  /* 0x0000000ff90c7220 */ /* 0x000fe20000410000 */
[----:B------:R-:W-:Y:S02]  /*2370*/  FFMA.FTZ R15, R187, R206, R13 ;  /* 0x000000cebb0f7223 */ /* 0x000fe4000001000d */
[----:B------:R-:W-:-:S04]  /*2380*/  FADD.FTZ R162, R162, R206 ;  /* 0x000000cea2a27221 */ /* 0x000fc80000010000 */
[----:B------:R-:W-:Y:S01]  /*2390*/  FADD.FTZ R17, R162, R207 ;  /* 0x000000cfa2117221 */ /* 0x000fe20000010000 */
[----:B------:R-:W-:Y:S01]  /*23a0*/  FFMA.FTZ R162, R186, R207, R15 ;  /* 0x000000cfbaa27223 */ /* 0x000fe2000001000f */
[C---:B------:R-:W-:Y:S02]  /*23b0*/  FMUL.FTZ R15, R6.reuse, R18 ;  /* 0x00000012060f7220 */ /* 0x040fe40000410000 */
[----:B------:R-:W-:Y:S01]  /*23c0*/  FADD.FTZ R17, R17, R208 ;  /* 0x000000d011117221 */ /* 0x000fe20000010000 */
[----:B------:R-:W-:Y:S01]  /*23d0*/  FFMA.FTZ R18, R183, R208, R162 ;  /* 0x000000d0b7127223 */ /* 0x000fe200000100a2 */
[C---:B------:R-:W-:Y:S01]  /*23e0*/  FMUL.FTZ R13, R6.reuse, R16 ;  /* 0x00000010060d7220 */ /* 0x040fe20000410000 */
[----:B------:R-:W-:Y:S01]  /*23f0*/  FMUL.FTZ R16, R6, R19 ;  /* 0x0000001306107220 */ /* 0x000fe20000410000 */
[----:B------:R-:W-:Y:S01]  /*2400*/  FADD.FTZ R19, R17, R209 ;  /* 0x000000d111137221 */ /* 0x000fe20000010000 */
[----:B------:R-:W-:Y:S01]  /*2410*/  FFMA.FTZ R18, R182, R209, R18 ;  /* 0x000000d1b6127223 */ /* 0x000fe20000010012 */
[----:B------:R-:W-:Y:S01]  /*2420*/  FFMA.FTZ R92, R20, R13, R92 ;  /* 0x0000000d145c7223 */ /* 0x000fe2000001005c */
        /* <DEDUP_REMOVED lines=10> */
[----:B------:R-:W-:Y:S01]  /*24d0*/  FFMA.FTZ R119, R215, R176, R119 ;  /* 0x000000b0d7777223 */ /* 0x000fe20000010077 */
[----:B------:R-:W-:Y:S01]  /*24e0*/  FMUL.FTZ R215, R165, R215 ;  /* 0x000000d7a5d77220 */ /* 0x000fe20000410000 */
[----:B------:R-:W-:Y:S01]  /*24f0*/  FFMA.FTZ R95, R23, R16, R95 ;  /* 0x00000010175f7223 */ /* 0x000fe2000001005f */
[----:B------:R-:W-:Y:S01]  /*2500*/  FMUL.FTZ R20, R245, R23 ;  /* 0x00000017f5147220 */ /* 0x000fe20000410000 */
        /* <DEDUP_REMOVED lines=47> */
[----:B------:R-:W-:Y:S01]  /*2800*/  FFMA.FTZ R103, R27, R160, R103 ;  /* 0x000000a01b677223 */ /* 0x000fe20000010067 */
[----:B------:R-:W-:Y:S01]  /*2810*/  FFMA.FTZ R110, R30, R165, R110 ;  /* 0x000000a51e6e7223 */ /* 0x000fe2000001006e */
[----:B------:R-:W-:Y:S01]  /*2820*/  FADD.FTZ R185, R25, R172 ;  /* 0x000000ac19b97221 */ /* 0x000fe20000010000 */
[----:B------:R-:W-:-:S07]  /*2830*/  FFMA.FTZ R184, R164, R172, R24 ;  /* 0x000000aca4b87223 */ /* 0x000fce0000010018 */
.L_x_13276:
[----:B------:R-:W-:Y:S05]  /*2840*/  BSYNC B0 ;  /* 0x0000000000007941 */ /* 0x000fea0003800000 */
.L_x_13274:
        /* <DEDUP_REMOVED lines=26> */
.L_x_13395:
[----:B------:R-:W2:Y:S01]  /*29f0*/  S2R R31, SR_CgaCtaId ;  /* 0x00000000001f7919 */ /* 0x000ea20000008800 */
[----:B------:R-:W-:Y:S01]  /*2a00*/  @!P0 LOP3.LUT R28, R217, 0x3, RZ, 0xc0, !PT ;  /* 0x00000003d91c8812 */ /* 0x000fe200078ec0ff */
[----:B------:R-:W-:Y:S01]  /*2a10*/  FADD.FTZ R24, R30, R184 ;  /* 0x000000b81e187221 */ /* 0x000fe20000010000 */
[----:B------:R-:W-:Y:S01]  /*2a20*/  MOV R27, 0x400 ;  /* 0x00000400001b7802 */ /* 0x000fe20000000f00 */
[----:B0-----:R-:W-:Y:S01]  /*2a30*/  FADD.FTZ R25, R29, R25 ;  /* 0x000000191d197221 */ /* 0x001fe20000010000 */
[----:B------:R-:W-:Y:S01]  /*2a40*/  @!P0 IADD3 R28, R26, R28, RZ ;  /* 0x0000001c1a1c8210 */ /* 0x000fe20007ffe0ff */
[----:B------:R-:W-:Y:S05]  /*2a50*/  WARPSYNC.ALL ;  /* 0x0000000000007948 */ /* 0x000fea0003800000 */
[----:B------:R-:W0:Y:S01]  /*2a60*/  LDC R185, c[0x0][0x218] ;  /* 0x00008600ffb97b82 */ /* 0x000e220000000800 */
[----:B-----5:R-:W-:Y:S01]  /*2a70*/  ISETP.GE.AND P4, PT, R5, 0x1, PT ;  /* 0x000000010500780c */ /* 0x020fe20003f86270 */
[----:B------:R-:W-:Y:S01]  /*2a80*/  BSSY B0, `(.L_x_13278) ;  /* 0x0000029000007945 */ /* 0x000fe20003800000 */
[----:B------:R-:W-:-:S02]  /*2a90*/  LOP3.LUT R219, R219, 0x7f, RZ, 0xc0, !PT ;  /* 0x0000007fdbdb7812 */ /* 0x000fc400078ec0ff */
[----:B------:R-:W-:Y:S02]  /*2aa0*/  @!P6 ISETP.NE.U32.AND P2, PT, R2, RZ, PT ;  /* 0x000000ff0200e20c */ /* 0x000fe40003f45070 */
[----:B------:R-:W-:Y:S02]  /*2ab0*/  ISETP.NE.U32.AND P1, PT, RZ, UR10, PT ;  /* 0x0000000aff007c0c */ /* 0x000fe4000bf25070 */
[----:B--2---:R-:W-:-:S04]  /*2ac0*/  LEA R27, R31, R27, 0x18 ;  /* 0x0000001b1f1b7211 */ /* 0x004fc800078ec0ff */
[----:B------:R-:W-:-:S05]  /*2ad0*/  @!P0 LEA R28, R28, R27, 0x3 ;  /* 0x0000001b1c1c8211 */ /* 0x000fca00078e18ff */
[----:B------:R2:W-:Y:S01]  /*2ae0*/  @!P0 STS.64 [R28+0x5000], R24 ;  /* 0x005000181c008388 */ /* 0x0005e20000000a00 */
[----:B------:R-:W-:Y:S01]  /*2af0*/  BAR.SYNC.DEFER_BLOCKING 0x0 ;  /* 0x0000000000007b1d */ /* 0x000fe20000010000 */
[----:B------:R-:W-:-:S04]  /*2b00*/  @!P6 ISETP.NE.U32.AND P0, PT, R2, RZ, PT ;  /* 0x000000ff0200e20c */ /* 0x000fc80003f05070 */
[----:B------:R-:W-:Y:S02]  /*2b10*/  @!P6 ISETP.NE.AND.EX P0, PT, R0, RZ, PT, P0 ;  /* 0x000000ff0000e20c */ /* 0x000fe40003f05300 */
[----:B--2---:R-:W-:-:S05]  /*2b20*/  LEA R28, R26, R27, 0x3 ;  /* 0x0000001b1a1c7211 */ /* 0x004fca00078e18ff */
[----:B------:R-:W2:Y:S04]  /*2b30*/  LDS.128 R24, [R28+0x5000] ;  /* 0x005000001c187984 */ /* 0x000ea80000000c00 */
[----:B-1----:R-:W1:Y:S01]  /*2b40*/  LDS.128 R28, [R28+0x5010] ;  /* 0x005010001c1c7984 */ /* 0x002e620000000c00 */
[----:B--2---:R-:W-:Y:S01]  /*2b50*/  FADD.FTZ R24, RZ, R24 ;  /* 0x00000018ff187221 */ /* 0x004fe20000010000 */
[----:B------:R-:W-:-:S03]  /*2b60*/  FADD.FTZ R25, RZ, R25 ;  /* 0x00000019ff197221 */ /* 0x000fc60000010000 */
[----:B------:R-:W-:Y:S01]  /*2b70*/  FADD.FTZ R26, R26, R24 ;  /* 0x000000181a1a7221 */ /* 0x000fe20000010000 */
[----:B------:R-:W-:Y:S01]  /*2b80*/  @P4 IADD3 R24, R5, -0x1, RZ ;  /* 0xffffffff05184810 */ /* 0x000fe20007ffe0ff */
[----:B------:R-:W-:Y:S02]  /*2b90*/  FADD.FTZ R25, R27, R25 ;  /* 0x000000191b197221 */ /* 0x000fe40000010000 */
[----:B-1----:R-:W-:Y:S01]  /*2ba0*/  FADD.FTZ R26, R26, R28 ;  /* 0x0000001c1a1a7221 */ /* 0x002fe20000010000 */
[----:B------:R-:W-:Y:S01]  /*2bb0*/  HFMA2.MMA R28, -RZ, RZ, 0, 0 ;  /* 0x00000000ff1c7435 */ /* 0x000fe200000001ff */
[----:B0-----:R-:W-:Y:S02]  /*2bc0*/  @P4 IMAD R24, R24, R185, RZ ;  /* 0x000000b918184224 */ /* 0x001fe400078e02ff */
[----:B------:R-:W-:Y:S01]  /*2bd0*/  FADD.FTZ R25, R25, R29 ;  /* 0x0000001d19197221 */ /* 0x000fe20000010000 */
[----:B------:R-:W0:Y:S01]  /*2be0*/  LDC.U8 R185, c[0x0][0x2a0] ;  /* 0x0000a800ffb97b82 */ /* 0x000e220000000000 */
[----:B------:R-:W-:Y:S01]  /*2bf0*/  FADD.FTZ R26, R30, R26 ;  /* 0x0000001a1e1a7221 */ /* 0x000fe20000010000 */
[----:B------:R-:W-:Y:S01]  /*2c00*/  @P4 SHF.R.S32.HI R27, RZ, 0x1f, R24 ;  /* 0x0000001fff1b4819 */ /* 0x000fe20000011418 */
[----:B------:R-:W-:-:S02]  /*2c10*/  FADD.FTZ R25, R31, R25 ;  /* 0x000000191f197221 */ /* 0x000fc40000010000 */
[----:B------:R-:W-:Y:S01]  /*2c20*/  FMUL.FTZ R26, R26, UR8 ;  /* 0x000000081a1a7c20 */ /* 0x000fe20008410000 */
[----:B------:R-:W-:Y:S02]  /*2c30*/  @!P6 FSEL R31, R68, RZ, P0 ;  /* 0x000000ff441fe208 */ /* 0x000fe40000000000 */
[----:B------:R-:W-:Y:S01]  /*2c40*/  @P4 LEA.HI R27, R27, R24, RZ, 0x2 ;  /* 0x000000181b1b4211 */ /* 0x000fe200078f10ff */
[----:B------:R-:W-:-:S03]  /*2c50*/  FMUL.FTZ R30, R25, UR8 ;  /* 0x00000008191e7c20 */ /* 0x000fc60008410000 */
[----:B------:R-:W-:Y:S02]  /*2c60*/  @P4 LEA.HI.SX32 R28, R27, R219, 0x1e ;  /* 0x000000db1b1c4211 */ /* 0x000fe400078ff2ff */
[----:B0-----:R-:W-:-:S04]  /*2c70*/  ISETP.NE.AND P3, PT, R185, RZ, PT ;  /* 0x000000ffb900720c */ /* 0x001fc80003f65270 */
[----:B------:R-:W-:Y:S02]  /*2c80*/  FSEL R29, R26, RZ, !P3 ;  /* 0x000000ff1a1d7208 */ /* 0x000fe40005800000 */
[----:B------:R-:W-:Y:S01]  /*2c90*/  @!P6 ISETP.NE.U32.AND P3, PT, R2, RZ, PT ;  /* 0x000000ff0200e20c */ /* 0x000fe20003f65070 */
[----:B------:R-:W-:-:S12]  /*2ca0*/  @!P6 BRA `(.L_x_13279) ;  /* 0x000000000018e947 */ /* 0x000fd80003800000 */
[----:B------:R-:W-:Y:S01]  /*2cb0*/  ISETP.NE.U32.AND P0, PT, R2, RZ, PT ;  /* 0x000000ff0200720c */ /* 0x000fe20003f05070 */
[----:B------:R-:W-:-:S03]  /*2cc0*/  FFMA.FTZ R24, R221, R30, R29 ;  /* 0x0000001edd187223 */ /* 0x000fc6000001001d */
[----:B------:R-:W-:Y:S01]  /*2cd0*/  ISETP.NE.AND.EX P0, PT, R0, RZ, PT, P0 ;  /* 0x000000ff0000720c */ /* 0x000fe20003f05300 */
[----:B------:R-:W-:-:S04]  /*2ce0*/  FADD.FTZ R24, R220, -R24 ;  /* 0x80000018dc187221 */ /* 0x000fc80000010000 */
[----:B------:R-:W-:-:S08]  /*2cf0*/  FMUL.FTZ R31, R6, R24 ;  /* 0x00000018061f7220 */ /* 0x000fd00000410000 */
[----:B------:R-:W-:-:S07]  /*2d00*/  @P0 FADD.FTZ R31, R68, R31 ;  /* 0x0000001f441f0221 */ /* 0x000fce0000010000 */
.L_x_13279:
[----:B------:R-:W-:Y:S05]  /*2d10*/  BSYNC B0 ;  /* 0x0000000000007941 */ /* 0x000fea0003800000 */
.L_x_13278:
[----:B------:R-:W-:Y:S01]  /*2d20*/  @!P6 ISETP.NE.AND.EX P2, PT, R0, RZ, PT, P2 ;  /* 0x000000ff0000e20c */ /* 0x000fe20003f45320 */
[----:B------:R-:W-:Y:S01]  /*2d30*/  BSSY B0, `(.L_x_13280) ;  /* 0x000000a000007945 */ /* 0x000fe20003800000 */
[----:B------:R-:W-:Y:S02]  /*2d40*/  ISETP.NE.U32.AND P0, PT, RZ, UR10, PT ;  /* 0x0000000aff007c0c */ /* 0x000fe4000bf05070 */
        /* <DEDUP_REMOVED lines=8> */
.L_x_13281:
[----:B------:R-:W-:Y:S05]  /*2dd0*/  BSYNC B0 ;  /* 0x0000000000007941 */ /* 0x000fea0003800000 */
.L_x_13280:
[----:B------:R-:W-:Y:S01]  /*2de0*/  @!P6 ISETP.NE.U32.AND P2, PT, R2, RZ, PT ;  /* 0x000000ff0200e20c */ /* 0x000fe20003f45070 */
[----:B------:R-:W-:Y:S01]  /*2df0*/  BSSY B0, `(.L_x_13282) ;  /* 0x000000d000007945 */ /* 0x000fe20003800000 */
[----:B------:R-:W-:Y:S02]  /*2e00*/  ISETP.NE.AND.EX P1, PT, RZ, UR11, PT, P1 ;  /* 0x0000000bff007c0c */ /* 0x000fe4000bf25310 */
[C---:B------:R-:W-:Y:S02]  /*2e10*/  @!P6 ISETP.NE.AND.EX P2, PT, R0.reuse, RZ, PT, P2 ;  /* 0x000000ff0000e20c */ /* 0x040fe40003f45320 */
[----:B------:R-:W-:Y:S02]  /*2e20*/  @!P6 ISETP.NE.AND.EX P3, PT, R0, RZ, PT, P3 ;  /* 0x000000ff0000e20c */ /* 0x000fe40003f65330 */
[----:B------:R-:W-:Y:S02]  /*2e30*/  ISETP.NE.AND.EX P0, PT, RZ, UR11, PT, P0 ;  /* 0x0000000bff007c0c */ /* 0x000fe4000bf05300 */
        /* <DEDUP_REMOVED lines=8> */
.L_x_13283:
[----:B------:R-:W-:Y:S05]  /*2ec0*/  BSYNC B0 ;  /* 0x0000000000007941 */ /* 0x000fea0003800000 */
.L_x_13282:
[----:B------:R-:W-:Y:S01]  /*2ed0*/  BSSY B0, `(.L_x_13284) ;  /* 0x0000009000007945 */ /* 0x000fe20003800000 */
[----:B------:R-:W-:-:S03]  /*2ee0*/  @!P6 FSEL R230, R71, RZ, P3 ;  /* 0x000000ff47e6e208 */ /* 0x000fc60001800000 */
[----:B------:R-:W-:Y:S05]  /*2ef0*/  @!P6 BRA `(.L_x_13285) ;  /* 0x000000000018e947 */ /* 0x000fea0003800000 */
[----:B------:R-:W-:Y:S01]  /*2f00*/  ISETP.NE.U32.AND P2, PT, R2, RZ, PT ;  /* 0x000000ff0200720c */ /* 0x000fe20003f45070 */
[----:B------:R-:W-:-:S03]  /*2f10*/  FFMA.FTZ R24, R224, R30, R29 ;  /* 0x0000001ee0187223 */ /* 0x000fc6000001001d */
[----:B------:R-:W-:Y:S01]  /*2f20*/  ISETP.NE.AND.EX P2, PT, R0, RZ, PT, P2 ;  /* 0x000000ff0000720c */ /* 0x000fe20003f45320 */
[----:B------:R-:W-:-:S04]  /*2f30*/  FADD.FTZ R24, R227, -R24 ;  /* 0x80000018e3187221 */ /* 0x000fc80000010000 */
[----:B------:R-:W-:-:S08]  /*2f40*/  FMUL.FTZ R230, R6, R24 ;  /* 0x0000001806e67220 */ /* 0x000fd00000410000 */
[----:B------:R-:W-:-:S07]  /*2f50*/  @P2 FADD.FTZ R230, R71, R230 ;  /* 0x000000e647e62221 */ /* 0x000fce0000010000 */
.L_x_13285:
[----:B------:R-:W-:Y:S05]  /*2f60*/  BSYNC B0 ;  /* 0x0000000000007941 */ /* 0x000fea0003800000 */
.L_x_13284:
[----:B------:R-:W-:Y:S05]  /*2f70*/  @!P0 BRA `(.L_x_13286) ;  /* 0x00000000001c8947 */ /* 0x000fea0003800000 */
[----:B------:R-:W0:Y:S01]  /*2f80*/  LDC.64 R184, c[0x0][0x308] ;  /* 0x0000c200ffb87b82 */ /* 0x000e220000000a00 */
[----:B------:R-:W-:Y:S02]  /*2f90*/  SEL R26, R219, R142, P1 ;  /* 0x0000008edb1a7207 */ /* 0x000fe40000800000 */
[----:B------:R-:W-:Y:S02]  /*2fa0*/  SEL R25, R217, R141, P1 ;  /* 0x0000008dd9197207 */ /* 0x000fe40000800000 */
[----:B------:R-:W-:Y:S02]  /*2fb0*/  SEL R24, R31, R140, P1 ;  /* 0x0000008c1f187207 */ /* 0x000fe40000800000 */
[----:B------:R-:W-:Y:S01]  /*2fc0*/  SEL R27, R230, R143, P1 ;  /* 0x0000008fe61b7207 */ /* 0x000fe20000800000 */
[----:B0-----:R-:W-:-:S05]  /*2fd0*/  IMAD.WIDE.U32 R184, R4, 0x10, R184 ;  /* 0x0000001004b87825 */ /* 0x001fca00078e00b8 */
[----:B------:R0:W-:Y:S02]  /*2fe0*/  STG.E.128 desc[UR4][R184.64], R24 ;  /* 0x00000018b8007986 */ /* 0x0001e4000c101d04 */
.L_x_13286:
[----:B------:R-:W-:Y:S04]  /*2ff0*/  BSSY B0, `(.L_x_13287) ;  /* 0x000000e000007945 */ /* 0x000fe80003800000 */
[----:B------:R-:W-:Y:S05]  /*3000*/  @!P4 BRA `(.L_x_13288) ;  /* 0x000000000030c947 */ /* 0x000fea0003800000 */
[----:B0-----:R-:W0:Y:S01]  /*3010*/  LDC.64 R184, c[0x0][0x2f8] ;  /* 0x0000be00ffb87b82 */ /* 0x001e220000000a00 */
[----:B------:R-:W-:Y:S01]  /*3020*/  FMUL.FTZ R27, R230, UR9 ;  /* 0x00000009e61b7c20 */ /* 0x000fe20008410000 */
[----:B------:R-:W-:Y:S01]  /*3030*/  FMUL.FTZ R26, R219, UR9 ;  /* 0x00000009db1a7c20 */ /* 0x000fe20008410000 */
[----:B------:R-:W-:Y:S01]  /*3040*/  FMUL.FTZ R25, R217, UR9 ;  /* 0x00000009d9197c20 */ /* 0x000fe20008410000 */
[----:B------:R-:W-:Y:S01]  /*3050*/  FMUL.FTZ R24, R31, UR9 ;  /* 0x000000091f187c20 */ /* 0x000fe20008410000 */
[----:B------:R-:W-:-:S04]  /*3060*/  ISETP.GT.AND P2, PT, R5, RZ, PT ;  /* 0x000000ff0500720c */ /* 0x000fc80003f44270 */
[----:B------:R-:W-:Y:S02]  /*3070*/  SEL R27, R27, R147, P2 ;  /* 0x000000931b1b7207 */ /* 0x000fe40001000000 */
[----:B------:R-:W-:Y:S02]  /*3080*/  SEL R26, R26, R146, P2 ;  /* 0x000000921a1a7207 */ /* 0x000fe40001000000 */
[----:B------:R-:W-:Y:S02]  /*3090*/  SEL R25, R25, R145, P2 ;  /* 0x0000009119197207 */ /* 0x000fe40001000000 */
[----:B------:R-:W-:Y:S01]  /*30a0*/  SEL R24, R24, R144, P2 ;  /* 0x0000009018187207 */ /* 0x000fe20001000000 */
[----:B0-----:R-:W-:-:S05]  /*30b0*/  IMAD.WIDE.U32 R184, R28, 0x10, R184 ;  /* 0x000000101cb87825 */ /* 0x001fca00078e00b8 */
[----:B------:R1:W-:Y:S02]  /*30c0*/  STG.E.128 desc[UR4][R184.64], R24 ;  /* 0x00000018b8007986 */ /* 0x0003e4000c101d04 */
.L_x_13288:
[----:B------:R-:W-:Y:S05]  /*30d0*/  BSYNC B0 ;  /* 0x0000000000007941 */ /* 0x000fea0003800000 */
.L_x_13287:
[----:B01----:R-:W0:Y:S01]  /*30e0*/  @P0 LDC.64 R184, c[0x0][0x308] ;  /* 0x0000c200ffb80b82 */ /* 0x003e220000000a00 */
[C---:B------:R-:W-:Y:S01]  /*30f0*/  @!P6 ISETP.NE.U32.AND P2, PT, R2.reuse, RZ, PT ;  /* 0x000000ff0200e20c */ /* 0x040fe20003f45070 */
[----:B------:R-:W-:Y:S01]  /*3100*/  BSSY B0, `(.L_x_13289) ;  /* 0x000000b000007945 */ /* 0x000fe20003800000 */
[----:B------:R-:W-:Y:S02]  /*3110*/  @!P6 ISETP.NE.U32.AND P3, PT, R2, RZ, PT ;  /* 0x000000ff0200e20c */ /* 0x000fe40003f65070 */
        /* <DEDUP_REMOVED lines=9> */
.L_x_13290:
[----:B------:R-:W-:Y:S05]  /*31b0*/  BSYNC B0 ;  /* 0x0000000000007941 */ /* 0x000fea0003800000 */
.L_x_13289:
        /* <DEDUP_REMOVED lines=11> */
.L_x_13292:
[----:B------:R-:W-:Y:S05]  /*3270*/  BSYNC B0 ;  /* 0x0000000000007941 */ /* 0x000fea0003800000 */
.L_x_13291:
[----:B------:R-:W-:Y:S01]  /*3280*/  @!P6 ISETP.NE.U32.AND P3, PT, R2, RZ, PT ;  /* 0x000000ff0200e20c */ /* 0x000fe20003f65070 */
[----:B------:R-:W-:Y:S01]  /*3290*/  BSSY B0, `(.L_x_13293) ;  /* 0x000000c000007945 */ /* 0x000fe20003800000 */
[----:B0-----:R-:W-:Y:S01]  /*32a0*/  @P0 IMAD.WIDE.U32 R184, R3, 0x10, R184 ;  /* 0x0000001003b80825 */ /* 0x001fe200078e00b8 */
[C---:B------:R-:W-:Y:S02]  /*32b0*/  @!P6 ISETP.NE.AND.EX P2, PT, R0.reuse, RZ, PT, P2 ;  /* 0x000000ff0000e20c */ /* 0x040fe40003f45320 */
        /* <DEDUP_REMOVED lines=9> */
.L_x_13294:
[----:B------:R-:W-:Y:S05]  /*3350*/  BSYNC B0 ;  /* 0x0000000000007941 */ /* 0x000fea0003800000 */
.L_x_13293:
        /* <DEDUP_REMOVED lines=9> */
.L_x_13296:
[----:B------:R-:W-:Y:S05]  /*33f0*/  BSYNC B0 ;  /* 0x0000000000007941 */ /* 0x000fea0003800000 */
.L_x_13295:
[----:B------:R-:W-:Y:S01]  /*3400*/  SEL R26, R3, R142, P1 ;  /* 0x0000008e031a7207 */ /* 0x000fe20000800000 */
[----:B------:R-:W-:Y:S01]  /*3410*/  BSSY B0, `(.L_x_13297) ;  /* 0x0000013000007945 */ /* 0x000fe20003800000 */
[----:B------:R-:W-:Y:S02]  /*3420*/  @P0 SEL R25, R217, R141, P1 ;  /* 0x0000008dd9190207 */ /* 0x000fe40000800000 */
[----:B------:R-:W-:Y:S02]  /*3430*/  @P0 SEL R24, R31, R140, P1 ;  /* 0x0000008c1f180207 */ /* 0x000fe40000800000 */
[----:B------:R-:W-:-:S05]  /*3440*/  @P0 SEL R27, R219, R143, P1 ;  /* 0x0000008fdb1b0207 */ /* 0x000fca0000800000 */
[----:B------:R0:W-:Y:S01]  /*3450*/  @P0 STG.E.128 desc[UR4][R184.64], R24 ;  /* 0x00000018b8000986 */ /* 0x0001e2000c101d04 */
[----:B------:R-:W-:Y:S05]  /*3460*/  @!P4 BRA `(.L_x_13298) ;  /* 0x000000000034c947 */ /* 0x000fea0003800000 */
[----:B0-----:R-:W0:Y:S01]  /*3470*/  LDC.64 R24, c[0x0][0x2f8] ;  /* 0x0000be00ff187b82 */ /* 0x001e220000000a00 */
[----:B------:R-:W-:Y:S01]  /*3480*/  IADD3 R184, R28, 0x80, RZ ;  /* 0x000000801cb87810 */ /* 0x000fe20007ffe0ff */
[----:B------:R-:W-:Y:S01]  /*3490*/  FMUL.FTZ R27, R219, UR9 ;  /* 0x00000009db1b7c20 */ /* 0x000fe20008410000 */
[----:B------:R-:W-:Y:S01]  /*34a0*/  FMUL.FTZ R26, R3, UR9 ;  /* 0x00000009031a7c20 */ /* 0x000fe20008410000 */
[----:B------:R-:W-:-:S04]  /*34b0*/  ISETP.GT.AND P2, PT, R5, RZ, PT ;  /* 0x000000ff0500720c */ /* 0x000fc80003f44270 */
[----:B------:R-:W-:Y:S02]  /*34c0*/  SEL R27, R27, R147, P2 ;  /* 0x000000931b1b7207 */ /* 0x000fe40001000000 */
[----:B------:R-:W-:Y:S01]  /*34d0*/  SEL R26, R26, R146, P2 ;  /* 0x000000921a1a7207 */ /* 0x000fe20001000000 */
[----:B0-----:R-:W-:-:S04]  /*34e0*/  IMAD.WIDE.U32 R184, R184, 0x10, R24 ;  /* 0x00000010b8b87825 */ /* 0x001fc800078e0018 */
[----:B------:R-:W-:Y:S01]  /*34f0*/  FMUL.FTZ R25, R217, UR9 ;  /* 0x00000009d9197c20 */ /* 0x000fe20008410000 */
[----:B------:R-:W-:-:S04]  /*3500*/  FMUL.FTZ R24, R31, UR9 ;  /* 0x000000091f187c20 */ /* 0x000fc80008410000 */
[----:B------:R-:W-:Y:S02]  /*3510*/  SEL R25, R25, R145, P2 ;  /* 0x0000009119197207 */ /* 0x000fe40001000000 */
[----:B------:R-:W-:-:S05]  /*3520*/  SEL R24, R24, R144, P2 ;  /* 0x0000009018187207 */ /* 0x000fca0001000000 */
[----:B------:R1:W-:Y:S02]  /*3530*/  STG.E.128 desc[UR4][R184.64], R24 ;  /* 0x00000018b8007986 */ /* 0x0003e4000c101d04 */
.L_x_13298:
[----:B------:R-:W-:Y:S05]  /*3540*/  BSYNC B0 ;  /* 0x0000000000007941 */ /* 0x000fea0003800000 */
.L_x_13297:
        /* <DEDUP_REMOVED lines=12> */
.L_x_13300:
[----:B------:R-:W-:Y:S05]  /*3610*/  BSYNC B0 ;  /* 0x0000000000007941 */ /* 0x000fea0003800000 */
.L_x_13299:
[----:B------:R-:W-:Y:S01]  /*3620*/  @!P6 ISETP.NE.AND.EX P3, PT, R0, RZ, PT, P3 ;  /* 0x000000ff0000e20c */ /* 0x000fe20003f65330 */
[----:B------:R-:W-:Y:S01]  /*3630*/  BSSY B0, `(.L_x_13301) ;  /* 0x000000a000007945 */ /* 0x000fe20003800000 */
[----:B------:R-:W-:Y:S02]  /*3640*/  @!P6 ISETP.NE.U32.AND P2, PT, R2, RZ, PT ;  /* 0x000000ff0200e20c */ /* 0x000fe40003f45070 */
[----:B------:R-:W-:Y:S01]  /*3650*/  @!P6 FSEL R31, R61, RZ, P3 ;  /* 0x000000ff3d1fe208 */ /* 0x000fe20001800000 */
[----:B------:R-:W-:Y:S10]  /*3660*/  @!P6 BRA `(.L_x_13302) ;  /* 0x000000000018e947 */ /* 0x000ff40003800000 */
[----:B------:R-:W-:Y:S01]  /*3670*/  ISETP.NE.U32.AND P3, PT, R2, RZ, PT ;  /* 0x000000ff0200720c */ /* 0x000fe20003f65070 */
[----:B01----:R-:W-:-:S03]  /*3680*/  FFMA.FTZ R24, R192, R30, R29 ;  /* 0x0000001ec0187223 */ /* 0x003fc6000001001d */
[----:B------:R-:W-:Y:S01]  /*3690*/  ISETP.NE.AND.EX P3, PT, R0, RZ, PT, P3 ;  /* 0x000000ff0000720c */ /* 0x000fe20003f65330 */
[----:B------:R-:W-:-:S04]  /*36a0*/  FADD.FTZ R24, R201, -R24 ;  /* 0x80000018c9187221 */ /* 0x000fc80000010000 */
[----:B------:R-:W-:-:S08]  /*36b0*/  FMUL.FTZ R31, R6, R24 ;  /* 0x00000018061f7220 */ /* 0x000fd00000410000 */
[----:B------:R-:W-:-:S07]  /*36c0*/  @P3 FADD.FTZ R31, R61, R31 ;  /* 0x0000001f3d1f3221 */ /* 0x000fce0000010000 */
.L_x_13302:
[----:B------:R-:W-:Y:S05]  /*36d0*/  BSYNC B0 ;  /* 0x0000000000007941 */ /* 0x000fea0003800000 */
.L_x_13301:
[----:B------:R-:W-:Y:S01]  /*36e0*/  @!P6 ISETP.NE.U32.AND P3, PT, R2, RZ, PT ;  /* 0x000000ff0200e20c */ /* 0x000fe20003f65070 */
[----:B------:R-:W-:Y:S01]  /*36f0*/  BSSY B0, `(.L_x_13303) ;  /* 0x000000b000007945 */ /* 0x000fe20003800000 */
[C---:B------:R-:W-:Y:S02]  /*3700*/  @!P6 ISETP.NE.AND.EX P2, PT, R0.reuse, RZ, PT, P2 ;  /* 0x000000ff0000e20c */ /* 0x040fe40003f45320 */
[----:B------:R-:W-:-:S04]  /*3710*/  @!P6 ISETP.NE.AND.EX P3, PT, R0, RZ, PT, P3 ;  /* 0x000000ff0000e20c */ /* 0x000fc80003f65330 */
[----:B------:R-:W-:Y:S01]  /*3720*/  @!P6 FSEL R219, R62, RZ, P3 ;  /* 0x000000ff3edbe208 */ /* 0x000fe20001800000 */
[----:B------:R-:W-:Y:S08]  /*3730*/  @!P6 BRA `(.L_x_13304) ;  /* 0x000000000018e947 */ /* 0x000ff00003800000 */
[----:B------:R-:W-:Y:S01]  /*3740*/  ISETP.NE.U32.AND P3, PT, R2, RZ, PT ;  /* 0x000000ff0200720c */ /* 0x000fe20003f65070 */
[----:B01----:R-:W-:-:S03]  /*3750*/  FFMA.FTZ R24, R191, R30, R29 ;  /* 0x0000001ebf187223 */ /* 0x003fc6000001001d */
[----:B------:R-:W-:Y:S01]  /*3760*/  ISETP.NE.AND.EX P3, PT, R0, RZ, PT, P3 ;  /* 0x000000ff0000720c */ /* 0x000fe20003f65330 */
[----:B------:R-:W-:-:S04]  /*3770*/  FADD.FTZ R24, R202, -R24 ;  /* 0x80000018ca187221 */ /* 0x000fc80000010000 */
[----:B------:R-:W-:-:S08]  /*3780*/  FMUL.FTZ R219, R6, R24 ;  /* 0x0000001806db7220 */ /* 0x000fd00000410000 */
[----:B------:R-:W-:-:S07]  /*3790*/  @P3 FADD.FTZ R219, R62, R219 ;  /* 0x000000db3edb3221 */ /* 0x000fce0000010000 */
.L_x_13304:
[----:B------:R-:W-:Y:S05]  /*37a0*/  BSYNC B0 ;  /* 0x0000000000007941 */ /* 0x000fea0003800000 */
.L_x_13303:
[----:B------:R-:W-:Y:S01]  /*37b0*/  BSSY B0, `(.L_x_13305) ;  /* 0x0000009000007945 */ /* 0x000fe20003800000 */
[----:B------:R-:W-:-:S03]  /*37c0*/  @!P6 FSEL R230, R63, RZ, P2 ;  /* 0x000000ff3fe6e208 */ /* 0x000fc60001000000 */
[----:B------:R-:W-:Y:S05]  /*37d0*/  @!P6 BRA `(.L_x_13306) ;  /* 0x000000000018e947 */ /* 0x000fea0003800000 */
[----:B------:R-:W-:Y:S01]  /*37e0*/  ISETP.NE.U32.AND P2, PT, R2, RZ, PT ;  /* 0x000000ff0200720c */ /* 0x000fe20003f45070 */
[----:B01----:R-:W-:-:S03]  /*37f0*/  FFMA.FTZ R24, R190, R30, R29 ;  /* 0x0000001ebe187223 */ /* 0x003fc6000001001d */
[----:B------:R-:W-:Y:S01]  /*3800*/  ISETP.NE.AND.EX P2, PT, R0, RZ, PT, P2 ;  /* 0x000000ff0000720c */ /* 0x000fe20003f45320 */
[----:B------:R-:W-:-:S04]  /*3810*/  FADD.FTZ R24, R203, -R24 ;  /* 0x80000018cb187221 */ /* 0x000fc80000010000 */
[----:B------:R-:W-:-:S08]  /*3820*/  FMUL.FTZ R230, R6, R24 ;  /* 0x0000001806e67220 */ /* 0x000fd00000410000 */
[----:B------:R-:W-:-:S07]  /*3830*/  @P2 FADD.FTZ R230, R63, R230 ;  /* 0x000000e63fe62221 */ /* 0x000fce0000010000 */
.L_x_13306:
[----:B------:R-:W-:Y:S05]  /*3840*/  BSYNC B0 ;  /* 0x0000000000007941 */ /* 0x000fea0003800000 */
.L_x_13305:
[----:B------:R-:W-:Y:S05]  /*3850*/  @!P0 BRA `(.L_x_13307) ;  /* 0x00000000001c8947 */ /* 0x000fea0003800000 */
[----:B01----:R-:W0:Y:S01]  /*3860*/  LDC.64 R24, c[0x0][0x308] ;  /* 0x0000c200ff187b82 */ /* 0x003e220000000a00 */
[----:B------:R-:W-:Y:S02]  /*3870*/  SEL R26, R219, R142, P1 ;  /* 0x0000008edb1a7207 */ /* 0x000fe40000800000 */
[----:B------:R-:W-:Y:S01]  /*3880*/  SEL R27, R230, R143, P1 ;  /* 0x0000008fe61b7207 */ /* 0x000fe20000800000 */
[----:B0-----:R-:W-:Y:S01]  /*3890*/  IMAD.WIDE.U32 R216, R216, 0x10, R24 ;  /* 0x00000010d8d87825 */ /* 0x001fe200078e0018 */
[----:B------:R-:W-:Y:S02]  /*38a0*/  SEL R25, R31, R141, P1 ;  /* 0x0000008d1f197207 */ /* 0x000fe40000800000 */
[----:B------:R-:W-:-:S05]  /*38b0*/  SEL R24, R3, R140, P1 ;  /* 0x0000008c03187207 */ /* 0x000fca0000800000 */
[----:B------:R2:W-:Y:S02]  /*38c0*/  STG.E.128 desc[UR4][R216.64], R24 ;  /* 0x00000018d8007986 */ /* 0x0005e4000c101d04 */
.L_x_13307:
[----:B------:R-:W-:Y:S04]  /*38d0*/  BSSY B0, `(.L_x_13308) ;  /* 0x000000f000007945 */ /* 0x000fe80003800000 */
[----:B------:R-:W-:Y:S05]  /*38e0*/  @!P4 BRA `(.L_x_13309) ;  /* 0x000000000034c947 */ /* 0x000fea0003800000 */
[----:B012---:R-:W0:Y:S01]  /*38f0*/  LDC.64 R24, c[0x0][0x2f8] ;  /* 0x0000be00ff187b82 */ /* 0x007e220000000a00 */
        /* <DEDUP_REMOVED lines=12> */
.L_x_13309:
[----:B------:R-:W-:Y:S05]  /*39c0*/  BSYNC B0 ;  /* 0x0000000000007941 */ /* 0x000fea0003800000 */
.L_x_13308:
        /* <DEDUP_REMOVED lines=12> */
.L_x_13311:
[----:B------:R-:W-:Y:S05]  /*3a90*/  BSYNC B0 ;  /* 0x0000000000007941 */ /* 0x000fea0003800000 */
.L_x_13310:
[----:B------:R-:W-:Y:S01]  /*3aa0*/  @!P6 ISETP.NE.AND.EX P3, PT, R0, RZ, PT, P3 ;  /* 0x000000ff0000e20c */ /* 0x000fe20003f65330 */
[----:B------:R-:W-:Y:S01]  /*3ab0*/  BSSY B0, `(.L_x_13312) ;  /* 0x000000a000007945 */ /* 0x000fe20003800000 */
[----:B------:R-:W-:Y:S02]  /*3ac0*/  @!P6 ISETP.NE.U32.AND P2, PT, R2, RZ, PT ;  /* 0x000000ff0200e20c */ /* 0x000fe40003f45070 */
[----:B------:R-:W-:Y:S01]  /*3ad0*/  @!P6 FSEL R31, R57, RZ, P3 ;  /* 0x000000ff391fe208 */ /* 0x000fe20001800000 */
[----:B------:R-:W-:Y:S10]  /*3ae0*/  @!P6 BRA `(.L_x_13313) ;  /* 0x000000000018e947 */ /* 0x000ff40003800000 */
[----:B------:R-:W-:Y:S01]  /*3af0*/  ISETP.NE.U32.AND P3, PT, R2, RZ, PT ;  /* 0x000000ff0200720c */ /* 0x000fe20003f65070 */
[----:B0123--:R-:W-:-:S03]  /*3b00*/  FFMA.FTZ R24, R188, R30, R29 ;  /* 0x0000001ebc187223 */ /* 0x00ffc6000001001d */
[----:B------:R-:W-:Y:S01]  /*3b10*/  ISETP.NE.AND.EX P3, PT, R0, RZ, PT, P3 ;  /* 0x000000ff0000720c */ /* 0x000fe20003f65330 */
[----:B------:R-:W-:-:S04]  /*3b20*/  FADD.FTZ R24, R205, -R24 ;  /* 0x80000018cd187221 */ /* 0x000fc80000010000 */
[----:B------:R-:W-:-:S08]  /*3b30*/  FMUL.FTZ R31, R6, R24 ;  /* 0x00000018061f7220 */ /* 0x000fd00000410000 */
[----:B------:R-:W-:-:S07]  /*3b40*/  @P3 FADD.FTZ R31, R57, R31 ;  /* 0x0000001f391f3221 */ /* 0x000fce0000010000 */
.L_x_13313:
[----:B------:R-:W-:Y:S05]  /*3b50*/  BSYNC B0 ;  /* 0x0000000000007941 */ /* 0x000fea0003800000 */
.L_x_13312:
[----:B------:R-:W-:Y:S01]  /*3b60*/  @!P6 ISETP.NE.U32.AND P3, PT, R2, RZ, PT ;  /* 0x000000ff0200e20c */ /* 0x000fe20003f65070 */
[----:B------:R-:W-:Y:S01]  /*3b70*/  BSSY B0, `(.L_x_13314) ;  /* 0x000000b000007945 */ /* 0x000fe20003800000 */
[C---:B------:R-:W-:Y:S02]  /*3b80*/  @!P6 ISETP.NE.AND.EX P2, PT, R0.reuse, RZ, PT, P2 ;  /* 0x000000ff0000e20c */ /* 0x040fe40003f45320 */
[----:B------:R-:W-:-:S04]  /*3b90*/  @!P6 ISETP.NE.AND.EX P3, PT, R0, RZ, PT, P3 ;  /* 0x000000ff0000e20c */ /* 0x000fc80003f65330 */
[----:B--2---:R-:W-:Y:S01]  /*3ba0*/  @!P6 FSEL R216, R58, RZ, P3 ;  /* 0x000000ff3ad8e208 */ /* 0x004fe20001800000 */
[----:B------:R-:W-:Y:S08]  /*3bb0*/  @!P6 BRA `(.L_x_13315) ;  /* 0x000000000018e947 */ /* 0x000ff00003800000 */
[----:B------:R-:W-:Y:S01]  /*3bc0*/  ISETP.NE.U32.AND P3, PT, R2, RZ, PT ;  /* 0x000000ff0200720c */ /* 0x000fe20003f65070 */
[----:B01-3--:R-:W-:-:S03]  /*3bd0*/  FFMA.FTZ R24, R187, R30, R29 ;  /* 0x0000001ebb187223 */ /* 0x00bfc6000001001d */
[----:B------:R-:W-:Y:S01]  /*3be0*/  ISETP.NE.AND.EX P3, PT, R0, RZ, PT, P3 ;  /* 0x000000ff0000720c */ /* 0x000fe20003f65330 */
[----:B------:R-:W-:-:S04]  /*3bf0*/  FADD.FTZ R24, R206, -R24 ;  /* 0x80000018ce187221 */ /* 0x000fc80000010000 */
[----:B------:R-:W-:-:S08]  /*3c00*/  FMUL.FTZ R216, R6, R24 ;  /* 0x0000001806d87220 */ /* 0x000fd00000410000 */
[----:B------:R-:W-:-:S07]  /*3c10*/  @P3 FADD.FTZ R216, R58, R216 ;  /* 0x000000d83ad83221 */ /* 0x000fce0000010000 */
.L_x_13315:
[----:B------:R-:W-:Y:S05]  /*3c20*/  BSYNC B0 ;  /* 0x0000000000007941 */ /* 0x000fea0003800000 */
.L_x_13314:
[----:B------:R-:W-:Y:S01]  /*3c30*/  BSSY B0, `(.L_x_13316) ;  /* 0x0000009000007945 */ /* 0x000fe20003800000 */
[----:B------:R-:W-:-:S03]  /*3c40*/  @!P6 FSEL R217, R59, RZ, P2 ;  /* 0x000000ff3bd9e208 */ /* 0x000fc60001000000 */
[----:B------:R-:W-:Y:S05]  /*3c50*/  @!P6 BRA `(.L_x_13317) ;  /* 0x000000000018e947 */ /* 0x000fea0003800000 */
[----:B------:R-:W-:Y:S01]  /*3c60*/  ISETP.NE.U32.AND P2, PT, R2, RZ, PT ;  /* 0x000000ff0200720c */ /* 0x000fe20003f45070 */
[----:B01-3--:R-:W-:-:S03]  /*3c70*/  FFMA.FTZ R24, R186, R30, R29 ;  /* 0x0000001eba187223 */ /* 0x00bfc6000001001d */
[----:B------:R-:W-:Y:S01]  /*3c80*/  ISETP.NE.AND.EX P2, PT, R0, RZ, PT, P2 ;  /* 0x000000ff0000720c */ /* 0x000fe20003f45320 */
[----:B------:R-:W-:-:S04]  /*3c90*/  FADD.FTZ R24, R207, -R24 ;  /* 0x80000018cf187221 */ /* 0x000fc80000010000 */
[----:B------:R-:W-:-:S08]  /*3ca0*/  FMUL.FTZ R217, R6, R24 ;  /* 0x0000001806d97220 */ /* 0x000fd00000410000 */
[----:B------:R-:W-:-:S07]  /*3cb0*/  @P2 FADD.FTZ R217, R59, R217 ;  /* 0x000000d93bd92221 */ /* 0x000fce0000010000 */
.L_x_13317:
[----:B------:R-:W-:Y:S05]  /*3cc0*/  BSYNC B0 ;  /* 0x0000000000007941 */ /* 0x000fea0003800000 */
.L_x_13316:
[----:B------:R-:W-:Y:S05]  /*3cd0*/  @!P0 BRA `(.L_x_13318) ;  /* 0x00000000001c8947 */ /* 0x000fea0003800000 */
[----:B01-3--:R-:W0:Y:S01]  /*3ce0*/  LDC.64 R24, c[0x0][0x308] ;  /* 0x0000c200ff187b82 */ /* 0x00be220000000a00 */
[----:B------:R-:W-:Y:S02]  /*3cf0*/  SEL R26, R216, R142, P1 ;  /* 0x0000008ed81a7207 */ /* 0x000fe40000800000 */
[----:B------:R-:W-:Y:S01]  /*3d00*/  SEL R27, R217, R143, P1 ;  /* 0x0000008fd91b7207 */ /* 0x000fe20000800000 */
[----:B0-----:R-:W-:Y:S01]  /*3d10*/  IMAD.WIDE.U32 R218, R218, 0x10, R24 ;  /* 0x00000010dada7825 */ /* 0x001fe200078e0018 */
[----:B------:R-:W-:Y:S02]  /*3d20*/  SEL R25, R31, R141, P1 ;  /* 0x0000008d1f197207 */ /* 0x000fe40000800000 */
[----:B------:R-:W-:-:S05]  /*3d30*/  SEL R24, R3, R140, P1 ;  /* 0x0000008c03187207 */ /* 0x000fca0000800000 */
[----:B------:R2:W-:Y:S02]  /*3d40*/  STG.E.128 desc[UR4][R218.64], R24 ;  /* 0x00000018da007986 */ /* 0x0005e4000c101d04 */
.L_x_13318:
[----:B------:R-:W-:Y:S04]  /*3d50*/  BSSY B0, `(.L_x_13319) ;  /* 0x000000f000007945 */ /* 0x000fe80003800000 */
[----:B------:R-:W-:Y:S05]  /*3d60*/  @!P4 BRA `(.L_x_13320) ;  /* 0x000000000034c947 */ /* 0x000fea0003800000 */
[----:B0123--:R-:W0:Y:S01]  /*3d70*/  LDC.64 R24, c[0x0][0x2f8] ;  /* 0x0000be00ff187b82 */ /* 0x00fe220000000a00 */
        /* <DEDUP_REMOVED lines=12> */
.L_x_13320:
[----:B------:R-:W-:Y:S05]  /*3e40*/  BSYNC B0 ;  /* 0x0000000000007941 */ /* 0x000fea0003800000 */
.L_x_13319:
        /* <DEDUP_REMOVED lines=12> */
.L_x_13322:
[----:B------:R-:W-:Y:S05]  /*3f10*/  BSYNC B0 ;  /* 0x0000000000007941 */ /* 0x000fea0003800000 */
.L_x_13321:
[----:B------:R-:W-:Y:S01]  /*3f20*/  @!P6 ISETP.NE.AND.EX P3, PT, R0, RZ, PT, P3 ;  /* 0x000000ff0000e20c */ /* 0x000fe20003f65330 */
[----:B------:R-:W-:Y:S01]  /*3f30*/  BSSY B0, `(.L_x_13323) ;  /* 0x000000a000007945 */ /* 0x000fe20003800000 */
[----:B------:R-:W-:Y:S02]  /*3f40*/  @!P6 ISETP.NE.U32.AND P2, PT, R2, RZ, PT ;  /* 0x000000ff0200e20c */ /* 0x000fe40003f45070 */
[----:B------:R-:W-:Y:S01]  /*3f50*/  @!P6 FSEL R31, R53, RZ, P3 ;  /* 0x000000ff351fe208 */ /* 0x000fe20001800000 */
[----:B------:R-:W-:Y:S10]  /*3f60*/  @!P6 BRA `(.L_x_13324) ;  /* 0x000000000018e947 */ /* 0x000ff40003800000 */
[----:B------:R-:W-:Y:S01]  /*3f70*/  ISETP.NE.U32.AND P3, PT, R2, RZ, PT ;  /* 0x000000ff0200720c */ /* 0x000fe20003f65070 */
[----:B01234-:R-:W-:-:S03]  /*3f80*/  FFMA.FTZ R24, R182, R30, R29 ;  /* 0x0000001eb6187223 */ /* 0x01ffc6000001001d */
[----:B------:R-:W-:Y:S01]  /*3f90*/  ISETP.NE.AND.EX P3, PT, R0, RZ, PT, P3 ;  /* 0x000000ff0000720c */ /* 0x000fe20003f65330 */
[----:B------:R-:W-:-:S04]  /*3fa0*/  FADD.FTZ R24, R209, -R24 ;  /* 0x80000018d1187221 */ /* 0x000fc80000010000 */
[----:B------:R-:W-:-:S08]  /*3fb0*/  FMUL.FTZ R31, R6, R24 ;  /* 0x00000018061f7220 */ /* 0x000fd00000410000 */
[----:B------:R-:W-:-:S07]  /*3fc0*/  @P3 FADD.FTZ R31, R53, R31 ;  /* 0x0000001f351f3221 */ /* 0x000fce0000010000 */
.L_x_13324:
[----:B------:R-:W-:Y:S05]  /*3fd0*/  BSYNC B0 ;  /* 0x0000000000007941 */ /* 0x000fea0003800000 */
.L_x_13323:
[----:B------:R-:W-:Y:S01]  /*3fe0*/  @!P6 ISETP.NE.U32.AND P3, PT, R2, RZ, PT ;  /* 0x000000ff0200e20c */ /* 0x000fe20003f65070 */
[----:B------:R-:W-:Y:S01]  /*3ff0*/  BSSY B0, `(.L_x_13325) ;  /* 0x000000b000007945 */ /* 0x000fe20003800000 */
[C---:B------:R-:W-:Y:S02]  /*4000*/  @!P6 ISETP.NE.AND.EX P2, PT, R0.reuse, RZ, PT, P2 ;  /* 0x000000ff0000e20c */ /* 0x040fe40003f45320 */
[----:B------:R-:W-:-:S04]  /*4010*/  @!P6 ISETP.NE.AND.EX P3, PT, R0, RZ, PT, P3 ;  /* 0x000000ff0000e20c */ /* 0x000fc80003f65330 */
[----:B------:R-:W-:Y:S01]  /*4020*/  @!P6 FSEL R216, R54, RZ, P3 ;  /* 0x000000ff36d8e208 */ /* 0x000fe20001800000 */
[----:B------:R-:W-:Y:S08]  /*4030*/  @!P6 BRA `(.L_x_13326) ;  /* 0x000000000018e947 */ /* 0x000ff00003800000 */
[----:B------:R-:W-:Y:S01]  /*4040*/  ISETP.NE.U32.AND P3, PT, R2, RZ, PT ;  /* 0x000000ff0200720c */ /* 0x000fe20003f65070 */
[----:B01234-:R-:W-:-:S03]  /*4050*/  FFMA.FTZ R24, R181, R30, R29 ;  /* 0x0000001eb5187223 */ /* 0x01ffc6000001001d */
[----:B------:R-:W-:Y:S01]  /*4060*/  ISETP.NE.AND.EX P3, PT, R0, RZ, PT, P3 ;  /* 0x000000ff0000720c */ /* 0x000fe20003f65330 */
[----:B------:R-:W-:-:S04]  /*4070*/  FADD.FTZ R24, R210, -R24 ;  /* 0x80000018d2187221 */ /* 0x000fc80000010000 */
[----:B------:R-:W-:-:S08]  /*4080*/  FMUL.FTZ R216, R6, R24 ;  /* 0x0000001806d87220 */ /* 0x000fd00000410000 */
[----:B------:R-:W-:-:S07]  /*4090*/  @P3 FADD.FTZ R216, R54, R216 ;  /* 0x000000d836d83221 */ /* 0x000fce0000010000 */
.L_x_13326:
[----:B------:R-:W-:Y:S05]  /*40a0*/  BSYNC B0 ;  /* 0x0000000000007941 */ /* 0x000fea0003800000 */
.L_x_13325:
[----:B------:R-:W-:Y:S01]  /*40b0*/  BSSY B0, `(.L_x_13327) ;  /* 0x0000009000007945 */ /* 0x000fe20003800000 */
[----:B------:R-:W-:-:S03]  /*40c0*/  @!P6 FSEL R217, R55, RZ, P2 ;  /* 0x000000ff37d9e208 */ /* 0x000fc60001000000 */
[----:B------:R-:W-:Y:S05]  /*40d0*/  @!P6 BRA `(.L_x_13328) ;  /* 0x000000000018e947 */ /* 0x000fea0003800000 */
[----:B------:R-:W-:Y:S01]  /*40e0*/  ISETP.NE.U32.AND P2, PT, R2, RZ, PT ;  /* 0x000000ff0200720c */ /* 0x000fe20003f45070 */
[----:B01234-:R-:W-:-:S03]  /*40f0*/  FFMA.FTZ R24, R180, R30, R29 ;  /* 0x0000001eb4187223 */ /* 0x01ffc6000001001d */
[----:B------:R-:W-:Y:S01]  /*4100*/  ISETP.NE.AND.EX P2, PT, R0, RZ, PT, P2 ;  /* 0x000000ff0000720c */ /* 0x000fe20003f45320 */
[----:B------:R-:W-:-:S04]  /*4110*/  FADD.FTZ R24, R211, -R24 ;  /* 0x80000018d3187221 */ /* 0x000fc80000010000 */
[----:B------:R-:W-:-:S08]  /*4120*/  FMUL.FTZ R217, R6, R24 ;  /* 0x0000001806d97220 */ /* 0x000fd00000410000 */
[----:B------:R-:W-:-:S07]  /*4130*/  @P2 FADD.FTZ R217, R55, R217 ;  /* 0x000000d937d92221 */ /* 0x000fce0000010000 */
.L_x_13328:
[----:B------:R-:W-:Y:S05]  /*4140*/  BSYNC B0 ;  /* 0x0000000000007941 */ /* 0x000fea0003800000 */
.L_x_13327:
[----:B------:R-:W-:Y:S05]  /*4150*/  @!P0 BRA `(.L_x_13329) ;  /* 0x0000000000208947 */ /* 0x000fea0003800000 */
[----:B01234-:R-:W0:Y:S01]  /*4160*/  LDC.64 R24, c[0x0][0x308] ;  /* 0x0000c200ff187b82 */ /* 0x01fe220000000a00 */
[----:B------:R-:W-:Y:S02]  /*4170*/  IADD3 R184, R4, 0x200, RZ ;  /* 0x0000020004b87810 */ /* 0x000fe40007ffe0ff */
[----:B------:R-:W-:Y:S02]  /*4180*/  SEL R26, R216, R142, P1 ;  /* 0x0000008ed81a7207 */ /* 0x000fe40000800000 */
[----:B------:R-:W-:Y:S01]  /*4190*/  SEL R27, R217, R143, P1 ;  /* 0x0000008fd91b7207 */ /* 0x000fe20000800000 */
[----:B0-----:R-:W-:Y:S01]  /*41a0*/  IMAD.WIDE.U32 R184, R184, 0x10, R24 ;  /* 0x00000010b8b87825 */ /* 0x001fe200078e0018 */
[----:B------:R-:W-:Y:S02]  /*41b0*/  SEL R25, R31, R141, P1 ;  /* 0x0000008d1f197207 */ /* 0x000fe40000800000 */
[----:B------:R-:W-:-:S05]  /*41c0*/  SEL R24, R3, R140, P1 ;  /* 0x0000008c03187207 */ /* 0x000fca0000800000 */
[----:B------:R0:W-:Y:S02]  /*41d0*/  STG.E.128 desc[UR4][R184.64], R24 ;  /* 0x00000018b8007986 */ /* 0x0001e4000c101d04 */
.L_x_13329:
[----:B------:R-:W-:Y:S04]  /*41e0*/  BSSY B0, `(.L_x_13330) ;  /* 0x000000f000007945 */ /* 0x000fe80003800000 */
[----:B------:R-:W-:Y:S05]  /*41f0*/  @!P4 BRA `(.L_x_13331) ;  /* 0x000000000034c947 */ /* 0x000fea0003800000 */
[----:B01234-:R-:W0:Y:S01]  /*4200*/  LDC.64 R24, c[0x0][0x2f8] ;  /* 0x0000be00ff187b82 */ /* 0x01fe220000000a00 */
        /* <DEDUP_REMOVED lines=12> */
.L_x_13331:
[----:B------:R-:W-:Y:S05]  /*42d0*/  BSYNC B0 ;  /* 0x0000000000007941 */ /* 0x000fea0003800000 */
.L_x_13330:
        /* <DEDUP_REMOVED lines=12> */
.L_x_13333:
[----:B------:R-:W-:Y:S05]  /*43a0*/  BSYNC B0 ;  /* 0x0000000000007941 */ /* 0x000fea0003800000 */
.L_x_13332:
        /* <DEDUP_REMOVED lines=11> */
.L_x_13335:
[----:B------:R-:W-:Y:S05]  /*4460*/  BSYNC B0 ;  /* 0x0000000000007941 */ /* 0x000fea0003800000 */
.L_x_13334:
        /* <DEDUP_REMOVED lines=12> */
.L_x_13337:
[----:B------:R-:W-:Y:S05]  /*4530*/  BSYNC B0 ;  /* 0x0000000000007941 */ /* 0x000fea0003800000 */
.L_x_13336:
        /* <DEDUP_REMOVED lines=9> */
.L_x_13339:
[----:B------:R-:W-:Y:S05]  /*45d0*/  BSYNC B0 ;  /* 0x0000000000007941 */ /* 0x000fea0003800000 */
.L_x_13338:
        /* <DEDUP_REMOVED lines=9> */
.L_x_13340:
        /* <DEDUP_REMOVED lines=15> */
.L_x_13342:
[----:B------:R-:W-:Y:S05]  /*4760*/  BSYNC B0 ;  /* 0x0000000000007941 */ /* 0x000fea0003800000 */
.L_x_13341:
        /* <DEDUP_REMOVED lines=12> */
.L_x_13344:
[----:B------:R-:W-:Y:S05]  /*4830*/  BSYNC B0 ;  /* 0x0000000000007941 */ /* 0x000fea0003800000 */
.L_x_13343:
        /* <DEDUP_REMOVED lines=11> */
.L_x_13346:
[----:B------:R-:W-:Y:S05]  /*48f0*/  BSYNC B0 ;  /* 0x0000000000007941 */ /* 0x000fea0003800000 */
.L_x_13345:
        /* <DEDUP_REMOVED lines=12> */
.L_x_13348:
[----:B------:R-:W-:Y:S05]  /*49c0*/  BSYNC B0 ;  /* 0x0000000000007941 */ /* 0x000fea0003800000 */
.L_x_13347:
        /* <DEDUP_REMOVED lines=9> */
.L_x_13350:
[----:B------:R-:W-:Y:S05]  /*4a60*/  BSYNC B0 ;  /* 0x0000000000007941 */ /* 0x000fea0003800000 */
.L_x_13349:
        /* <DEDUP_REMOVED lines=9> */
.L_x_13351:
        /* <DEDUP_REMOVED lines=15> */
.L_x_13353:
[----:B------:R-:W-:Y:S05]  /*4bf0*/  BSYNC B0 ;  /* 0x0000000000007941 */ /* 0x000fea0003800000 */
.L_x_13352:
        /* <DEDUP_REMOVED lines=12> */
.L_x_13355:
[----:B------:R-:W-:Y:S05]  /*4cc0*/  BSYNC B0 ;  /* 0x0000000000007941 */ /* 0x000fea0003800000 */
.L_x_13354:
        /* <DEDUP_REMOVED lines=11> */
.L_x_13357:
[----:B------:R-:W-:Y:S05]  /*4d80*/  BSYNC B0 ;  /* 0x0000000000007941 */ /* 0x000fea0003800000 */
.L_x_13356:
        /* <DEDUP_REMOVED lines=12> */
.L_x_13359:
[----:B------:R-:W-:Y:S05]  /*4e50*/  BSYNC B0 ;  /* 0x0000000000007941 */ /* 0x000fea0003800000 */
.L_x_13358:
        /* <DEDUP_REMOVED lines=9> */
.L_x_13361:
[----:B------:R-:W-:Y:S05]  /*4ef0*/  BSYNC B0 ;  /* 0x0000000000007941 */ /* 0x000fea0003800000 */
.L_x_13360:
        /* <DEDUP_REMOVED lines=9> */
.L_x_13362:
        /* <DEDUP_REMOVED lines=15> */
.L_x_13364:
[----:B------:R-:W-:Y:S05]  /*5080*/  BSYNC B0 ;  /* 0x0000000000007941 */ /* 0x000fea0003800000 */
.L_x_13363:
        /* <DEDUP_REMOVED lines=12> */
.L_x_13366:
[----:B------:R-:W-:Y:S05]  /*5150*/  BSYNC B0 ;  /* 0x0000000000007941 */ /* 0x000fea0003800000 */
.L_x_13365:
        /* <DEDUP_REMOVED lines=11> */
.L_x_13368:
[----:B------:R-:W-:Y:S05]  /*5210*/  BSYNC B0 ;  /* 0x0000000000007941 */ /* 0x000fea0003800000 */
.L_x_13367:
        /* <DEDUP_REMOVED lines=12> */
.L_x_13370:
[----:B------:R-:W-:Y:S05]  /*52e0*/  BSYNC B0 ;  /* 0x0000000000007941 */ /* 0x000fea0003800000 */
.L_x_13369:
        /* <DEDUP_REMOVED lines=9> */
.L_x_13372:
[----:B------:R-:W-:Y:S05]  /*5380*/  BSYNC B0 ;  /* 0x0000000000007941 */ /* 0x000fea0003800000 */
.L_x_13371:
        /* <DEDUP_REMOVED lines=9> */
.L_x_13373:
        /* <DEDUP_REMOVED lines=15> */
.L_x_13375:
[----:B------:R-:W-:Y:S05]  /*5510*/  BSYNC B0 ;  /* 0x0000000000007941 */ /* 0x000fea0003800000 */
.L_x_13374:
[----:B------:R-:W-:Y:S01]  /*5520*/  @!P6 ISETP.NE.U32.AND P2, PT, R2, RZ, PT ;  /* 0x000000ff0200e20c */ /* 0x000fe20003f45070 */
[----:B------:R-:W-:Y:S01]  /*5530*/  BSSY B0, `(.L_x_13376) ;  /* 0x000000b000007945 */ /* 0x000fe20003800000 */
[----:B------:R-:W-:Y:S02]  /*5540*/  ISETP.GT.AND P3, PT, R5, RZ, PT ;  /* 0x000000ff0500720c */ /* 0x000fe40003f64270 */
        /* <DEDUP_REMOVED lines=9> */
.L_x_13377:
[----:B------:R-:W-:Y:S05]  /*55e0*/  BSYNC B0 ;  /* 0x0000000000007941 */ /* 0x000fea0003800000 */
.L_x_13376:
[----:B------:R-:W-:Y:S01]  /*55f0*/  @!P6 ISETP.NE.U32.AND P2, PT, R2, RZ, PT ;  /* 0x000000ff0200e20c */ /* 0x000fe20003f45070 */
[----:B------:R-:W-:Y:S01]  /*5600*/  BSSY B0, `(.L_x_13378) ;  /* 0x000000c000007945 */ /* 0x000fe20003800000 */
[C---:B------:R-:W-:Y:S01]  /*5610*/  SEL R140, R3.reuse, R140, P1 ;  /* 0x0000008c038c7207 */ /* 0x040fe20000800000 */
[----:B------:R-:W-:Y:S01]  /*5620*/  FMUL.FTZ R3, R3, UR9 ;  /* 0x0000000903037c20 */ /* 0x000fe20008410000 */
        /* <DEDUP_REMOVED lines=9> */
.L_x_13379:
[----:B------:R-:W-:Y:S05]  /*56c0*/  BSYNC B0 ;  /* 0x0000000000007941 */ /* 0x000fea0003800000 */
.L_x_13378:
[----:B------:R-:W-:Y:S01]  /*56d0*/  @!P6 ISETP.NE.U32.AND P2, PT, R2, RZ, PT ;  /* 0x000000ff0200e20c */ /* 0x000fe20003f45070 */
[----:B------:R-:W-:Y:S01]  /*56e0*/  BSSY B0, `(.L_x_13380) ;  /* 0x000000d000007945 */ /* 0x000fe20003800000 */
[----:B------:R-:W-:Y:S01]  /*56f0*/  SEL R144, R3, R144, P3 ;  /* 0x0000009003907207 */ /* 0x000fe20001800000 */
[C---:B------:R-:W-:Y:S01]  /*5700*/  FMUL.FTZ R3, R5.reuse, UR9 ;  /* 0x0000000905037c20 */ /* 0x040fe20008410000 */
        /* <DEDUP_REMOVED lines=10> */
.L_x_13381:
[----:B------:R-:W-:Y:S05]  /*57b0*/  BSYNC B0 ;  /* 0x0000000000007941 */ /* 0x000fea0003800000 */
.L_x_13380:
[----:B------:R-:W-:Y:S01]  /*57c0*/  @!P6 ISETP.NE.U32.AND P2, PT, R2, RZ, PT ;  /* 0x000000ff0200e20c */ /* 0x000fe20003f45070 */
[----:B------:R-:W-:Y:S01]  /*57d0*/  BSSY B0, `(.L_x_13382) ;  /* 0x000000e000007945 */ /* 0x000fe20003800000 */
[----:B------:R-:W-:Y:S01]  /*57e0*/  SEL R145, R3, R145, P3 ;  /* 0x0000009103917207 */ /* 0x000fe20001800000 */
[C---:B------:R-:W-:Y:S01]  /*57f0*/  FMUL.FTZ R3, R5.reuse, UR9 ;  /* 0x0000000905037c20 */ /* 0x040fe20008410000 */
[----:B------:R-:W-:Y:S02]  /*5800*/  @!P6 ISETP.NE.AND.EX P2, PT, R0, RZ, PT, P2 ;  /* 0x000000ff0000e20c */ /* 0x000fe40003f45320 */
        /* <DEDUP_REMOVED lines=10> */
.L_x_13383:
[----:B------:R-:W-:Y:S05]  /*58b0*/  BSYNC B0 ;  /* 0x0000000000007941 */ /* 0x000fea0003800000 */
.L_x_13382:
[C---:B------:R-:W-:Y:S01]  /*58c0*/  SEL R143, R3.reuse, R143, P1 ;  /* 0x0000008f038f7207 */ /* 0x040fe20000800000 */
[----:B------:R-:W-:Y:S01]  /*58d0*/  FMUL.FTZ R3, R3, UR9 ;  /* 0x0000000903037c20 */ /* 0x000fe20008410000 */
[----:B------:R-:W-:Y:S02]  /*58e0*/  @P0 IADD3 R4, R4, 0x480, RZ ;  /* 0x0000048004040810 */ /* 0x000fe40007ffe0ff */
[----:B------:R-:W-:Y:S02]  /*58f0*/  @P4 IADD3 R28, R28, 0x480, RZ ;  /* 0x000004801c1c4810 */ /* 0x000fe40007ffe0ff */
[----:B------:R-:W-:Y:S02]  /*5900*/  SEL R147, R3, R147, P3 ;  /* 0x0000009303937207 */ /* 0x000fe40001800000 */
[----:B------:R-:W5:Y:S01]  /*5910*/  @P0 LDC.64 R2, c[0x0][0x308] ;  /* 0x0000c200ff020b82 */ /* 0x000f620000000a00 */
[----:B------:R-:W-:Y:S02]  /*5920*/  IADD3 R7, R7, UR12, RZ ;  /* 0x0000000c07077c10 */ /* 0x000fe4000fffe0ff */
[----:B------:R-:W-:Y:S01]  /*5930*/  SEL R217, RZ, 0x1, P5 ;  /* 0x00000001ffd97807 */ /* 0x000fe20002800000 */
[----:B-----5:R-:W-:-:S05]  /*5940*/  @P0 IMAD.WIDE.U32 R2, R4, 0x10, R2 ;  /* 0x0000001004020825 */ /* 0x020fca00078e0002 */
[----:B------:R5:W-:Y:S01]  /*5950*/  @P0 STG.E.128 desc[UR4][R2.64], R140 ;  /* 0x0000008c02000986 */ /* 0x000be2000c101d04 */
[----:B------:R-:W-:Y:S01]  /*5960*/  ISETP.GE.AND P0, PT, R7, UR13, PT ;  /* 0x0000000d07007c0c */ /* 0x000fe2000bf06270 */
[----:B-----5:R-:W5:Y:S02]  /*5970*/  @P4 LDC.64 R2, c[0x0][0x2f8] ;  /* 0x0000be00ff024b82 */ /* 0x020f640000000a00 */
[----:B-----5:R-:W-:-:S05]  /*5980*/  @P4 IMAD.WIDE.U32 R2, R28, 0x10, R2 ;  /* 0x000000101c024825 */ /* 0x020fca00078e0002 */
[----:B------:R0:W-:Y:S05]  /*5990*/  @P4 STG.E.128 desc[UR4][R2.64], R144 ;  /* 0x0000009002004986 */ /* 0x0001ea000c101d04 */
[----:B------:R-:W-:Y:S05]  /*59a0*/  @!P0 BRA `(.L_x_13384) ;  /* 0xffffffb000a08947 */ /* 0x000fea000383ffff */
.L_x_13273:
[----:B------:R-:W5:Y:S01]  /*59b0*/  S2R R6, SR_TID.X ;  /* 0x0000000000067919 */ /* 0x000f620000002100 */
[----:B------:R-:W5:Y:S08]  /*59c0*/  S2UR UR6, SR_CTAID.X ;  /* 0x00000000000679c3 */ /* 0x000f700000002500 */
[----:B0-----:R-:W0:Y:S08]  /*59d0*/  LDC.64 R2, c[0x0][0x2d0] ;  /* 0x0000b400ff027b82 */ /* 0x001e300000000a00 */
[----:B------:R-:W1:Y:S01]  /*59e0*/  LDC.64 R4, c[0x0][0x2d8] ;  /* 0x0000b600ff047b82 */ /* 0x000e620000000a00 */
[C---:B-----5:R-:W-:Y:S01]  /*59f0*/  LEA.HI R0, R6.reuse, UR6, RZ, 0x19 ;  /* 0x0000000606007c11 */ /* 0x060fe2000f8fc8ff */
[----:B------:R-:W-:Y:S01]  /*5a00*/  ULDC UR6, c[0x0][0x218] ;  /* 0x0000860000067ab9 */ /* 0x000fe20000000800 */
[----:B------:R-:W-:-:S03]  /*5a10*/  LOP3.LUT R7, R6, 0x7f, RZ, 0xc0, !PT ;  /* 0x0000007f06077812 */ /* 0x000fc600078ec0ff */
[----:B------:R-:W-:-:S05]  /*5a20*/  IMAD R0, R0, UR6, RZ ;  /* 0x0000000600007c24 */ /* 0x000fca000f8e02ff */
[----:B------:R-:W-:-:S05]  /*5a30*/  LEA.HI R7, R0, R7, RZ, 0x1e ;  /* 0x0000000700077211 */ /* 0x000fca00078ff0ff */
[----:B0-----:R-:W-:-:S04]  /*5a40*/  IMAD.WIDE.U32 R2, R7, 0x10, R2 ;  /* 0x0000001007027825 */ /* 0x001fc800078e0002 */
        /* <DEDUP_REMOVED lines=22> */
.L_x_13277:
[----:B------:R-:W-:Y:S01]  /*5bb0*/  HFMA2.MMA R27, -RZ, RZ, 0, 9.5367431640625e-07 ;  /* 0x00000010ff1b7435 */ /* 0x000fe200000001ff */
[----:B------:R-:W-:Y:S02]  /*5bc0*/  MOV R28, R185 ;  /* 0x000000b9001c7202 */ /* 0x000fe40000000f00 */
[----:B------:R-:W-:Y:S02]  /*5bd0*/  MOV R25, 0x1f ;  /* 0x0000001f00197802 */ /* 0x000fe40000000f00 */
[----:B------:R-:W-:-:S07]  /*5be0*/  MOV R24, 0xffffffff ;  /* 0xffffffff00187802 */ /* 0x000fce0000000f00 */
[----:B-----5:R-:W-:Y:S05]  /*5bf0*/  WARPSYNC.COLLECTIVE R24, `(.L_x_13385) ;  /* 0x0000000018087348 */ /* 0x020fea0003c00000 */
[----:B------:R0:W1:Y:S02]  /*5c00*/  SHFL.DOWN P1, R31, R28, R27, R25 ;  /* 0x0800001b1c1f7389 */ /* 0x0000640000020019 */
[----:B01---5:R-:W-:Y:S01]  /*5c10*/  ENDCOLLECTIVE ;  /* 0x000000000000791b */ /* 0x023fe20003800000 */
.L_x_13385:
[----:B------:R-:W-:Y:S01]  /*5c20*/  MOV R28, R184 ;  /* 0x000000b8001c7202 */ /* 0x000fe20000000f00 */
[----:B------:R-:W-:-:S07]  /*5c30*/  FADD.FTZ R185, R31, R185 ;  /* 0x000000b91fb97221 */ /* 0x000fce0000010000 */
[----:B------:R-:W-:Y:S05]  /*5c40*/  WARPSYNC.COLLECTIVE R24, `(.L_x_13386) ;  /* 0x0000000018087348 */ /* 0x000fea0003c00000 */
[----:B------:R0:W1:Y:S02]  /*5c50*/  SHFL.DOWN P1, R31, R28, R27, R25 ;  /* 0x0800001b1c1f7389 */ /* 0x0000640000020019 */
[----:B01----:R-:W-:Y:S01]  /*5c60*/  ENDCOLLECTIVE ;  /* 0x000000000000791b */ /* 0x003fe20003800000 */
.L_x_13386:
[----:B------:R-:W-:Y:S01]  /*5c70*/  HFMA2.MMA R27, -RZ, RZ, 0, 4.76837158203125e-07 ;  /* 0x00000008ff1b7435 */ /* 0x000fe200000001ff */
[----:B------:R-:W-:Y:S01]  /*5c80*/  MOV R28, R185 ;  /* 0x000000b9001c7202 */ /* 0x000fe20000000f00 */
[----:B------:R-:W-:-:S09]  /*5c90*/  FADD.FTZ R184, R31, R184 ;  /* 0x000000b81fb87221 */ /* 0x000fd20000010000 */
[----:B------:R-:W-:Y:S05]  /*5ca0*/  WARPSYNC.COLLECTIVE R24, `(.L_x_13387) ;  /* 0x0000000018087348 */ /* 0x000fea0003c00000 */
[----:B------:R0:W1:Y:S02]  /*5cb0*/  SHFL.DOWN P1, R31, R28, R27, R25 ;  /* 0x0800001b1c1f7389 */ /* 0x0000640000020019 */
[----:B01----:R-:W-:Y:S01]  /*5cc0*/  ENDCOLLECTIVE ;  /* 0x000000000000791b */ /* 0x003fe20003800000 */
.L_x_13387:
[----:B------:R-:W-:Y:S01]  /*5cd0*/  MOV R28, R184 ;  /* 0x000000b8001c7202 */ /* 0x000fe20000000f00 */
[----:B------:R-:W-:-:S07]  /*5ce0*/  FADD.FTZ R185, R185, R31 ;  /* 0x0000001fb9b97221 */ /* 0x000fce0000010000 */
[----:B------:R-:W-:Y:S05]  /*5cf0*/  WARPSYNC.COLLECTIVE R24, `(.L_x_13388) ;  /* 0x0000000018087348 */ /* 0x000fea0003c00000 */
[----:B------:R0:W1:Y:S02]  /*5d00*/  SHFL.DOWN P1, R31, R28, R27, R25 ;  /* 0x0800001b1c1f7389 */ /* 0x0000640000020019 */
[----:B01----:R-:W-:Y:S01]  /*5d10*/  ENDCOLLECTIVE ;  /* 0x000000000000791b */ /* 0x003fe20003800000 */
.L_x_13388:
[----:B------:R-:W-:Y:S01]  /*5d20*/  HFMA2.MMA R27, -RZ, RZ, 0, 2.384185791015625e-07 ;  /* 0x00000004ff1b7435 */ /* 0x000fe200000001ff */
[----:B------:R-:W-:Y:S01]  /*5d30*/  MOV R28, R185 ;  /* 0x000000b9001c7202 */ /* 0x000fe20000000f00 */
[----:B------:R-:W-:-:S09]  /*5d40*/  FADD.FTZ R184, R184, R31 ;  /* 0x0000001fb8b87221 */ /* 0x000fd20000010000 */
[----:B------:R-:W-:Y:S05]  /*5d50*/  WARPSYNC.COLLECTIVE R24, `(.L_x_13389) ;  /* 0x0000000018087348 */ /* 0x000fea0003c00000 */
[----:B------:R0:W1:Y:S02]  /*5d60*/  SHFL.DOWN P1, R31, R28, R27, R25 ;  /* 0x0800001b1c1f7389 */ /* 0x0000640000020019 */
[----:B01----:R-:W-:Y:S01]  /*5d70*/  ENDCOLLECTIVE ;  /* 0x000000000000791b */ /* 0x003fe20003800000 */
.L_x_13389:
[----:B------:R-:W-:Y:S02]  /*5d80*/  MOV R28, R184 ;  /* 0x000000b8001c7202 */ /* 0x000fe40000000f00 */
[----:B------:R-:W-:-:S07]  /*5d90*/  MOV R30, R31 ;  /* 0x0000001f001e7202 */ /* 0x000fce0000000f00 */
[----:B------:R-:W-:Y:S05]  /*5da0*/  WARPSYNC.COLLECTIVE R24, `(.L_x_13390) ;  /* 0x0000000018087348 */ /* 0x000fea0003c00000 */
[----:B------:R0:W1:Y:S02]  /*5db0*/  SHFL.DOWN P1, R31, R28, R27, R25 ;  /* 0x0800001b1c1f7389 */ /* 0x0000640000020019 */
[----:B01----:R-:W-:Y:S01]  /*5dc0*/  ENDCOLLECTIVE ;  /* 0x000000000000791b */ /* 0x003fe20003800000 */
.L_x_13390:
[----:B------:R-:W-:Y:S01]  /*5dd0*/  FADD.FTZ R30, R185, R30 ;  /* 0x0000001eb91e7221 */ /* 0x000fe20000010000 */
[----:B------:R-:W-:-:S04]  /*5de0*/  HFMA2.MMA R27, -RZ, RZ, 0, 1.1920928955078125e-07 ;  /* 0x00000002ff1b7435 */ /* 0x000fc800000001ff */
[----:B------:R-:W-:Y:S02]  /*5df0*/  MOV R28, R30 ;  /* 0x0000001e001c7202 */ /* 0x000fe40000000f00 */
[----:B------:R-:W-:-:S07]  /*5e00*/  MOV R29, R31 ;  /* 0x0000001f001d7202 */ /* 0x000fce0000000f00 */
[----:B------:R-:W-:Y:S05]  /*5e10*/  WARPSYNC.COLLECTIVE R24, `(.L_x_13391) ;  /* 0x0000000018087348 */ /* 0x000fea0003c00000 */
[----:B------:R0:W1:Y:S02]  /*5e20*/  SHFL.DOWN P1, R31, R28, R27, R25 ;  /* 0x0800001b1c1f7389 */ /* 0x0000640000020019 */
[----:B01----:R-:W-:Y:S01]  /*5e30*/  ENDCOLLECTIVE ;  /* 0x000000000000791b */ /* 0x003fe20003800000 */
.L_x_13391:
[----:B------:R-:W-:-:S05]  /*5e40*/  FADD.FTZ R29, R184, R29 ;  /* 0x0000001db81d7221 */ /* 0x000fca0000010000 */
[----:B------:R-:W-:Y:S01]  /*5e50*/  MOV R28, R29 ;  /* 0x0000001d001c7202 */ /* 0x000fe20000000f00 */
[----:B------:R-:W-:-:S07]  /*5e60*/  FADD.FTZ R30, R30, R31 ;  /* 0x0000001f1e1e7221 */ /* 0x000fce0000010000 */
[----:B------:R-:W-:Y:S05]  /*5e70*/  WARPSYNC.COLLECTIVE R24, `(.L_x_13392) ;  /* 0x0000000018087348 */ /* 0x000fea0003c00000 */
[----:B------:R0:W1:Y:S02]  /*5e80*/  SHFL.DOWN P1, R31, R28, R27, R25 ;  /* 0x0800001b1c1f7389 */ /* 0x0000640000020019 */
[----:B01----:R-:W-:Y:S01]  /*5e90*/  ENDCOLLECTIVE ;  /* 0x000000000000791b */ /* 0x003fe20003800000 */
.L_x_13392:
[----:B------:R-:W-:Y:S01]  /*5ea0*/  HFMA2.MMA R27, -RZ, RZ, 0, 5.9604644775390625e-08 ;  /* 0x00000001ff1b7435 */ /* 0x000fe200000001ff */
[----:B------:R-:W-:Y:S01]  /*5eb0*/  MOV R28, R30 ;  /* 0x0000001e001c7202 */ /* 0x000fe20000000f00 */
[----:B------:R-:W-:-:S09]  /*5ec0*/  FADD.FTZ R29, R29, R31 ;  /* 0x0000001f1d1d7221 */ /* 0x000fd20000010000 */
[----:B------:R-:W-:Y:S05]  /*5ed0*/  WARPSYNC.COLLECTIVE R24, `(.L_x_13393) ;  /* 0x0000000018087348 */ /* 0x000fea0003c00000 */
[----:B------:R0:W1:Y:S02]  /*5ee0*/  SHFL.DOWN P1, R31, R28, R27, R25 ;  /* 0x0800001b1c1f7389 */ /* 0x0000640000020019 */
[----:B01----:R-:W-:Y:S01]  /*5ef0*/  ENDCOLLECTIVE ;  /* 0x000000000000791b */ /* 0x003fe20003800000 */
.L_x_13393:
[----:B------:R-:W-:Y:S02]  /*5f00*/  MOV R28, R29 ;  /* 0x0000001d001c7202 */ /* 0x000fe40000000f00 */
[----:B------:R-:W-:-:S07]  /*5f10*/  MOV R184, R31 ;  /* 0x0000001f00b87202 */ /* 0x000fce0000000f00 */
[----:B------:R-:W-:Y:S05]  /*5f20*/  WARPSYNC.COLLECTIVE R24, `(.L_x_13394) ;  /* 0x0000000018087348 */ /* 0x000fea0003c00000 */
[----:B------:R0:W1:Y:S02]  /*5f30*/  SHFL.DOWN P1, R31, R28, R27, R25 ;  /* 0x0800001b1c1f7389 */ /* 0x0000640000020019 */
[----:B01----:R-:W-:Y:S01]  /*5f40*/  ENDCOLLECTIVE ;  /* 0x000000000000791b */ /* 0x003fe20003800000 */
.L_x_13394:
[----:B------:R-:W-:Y:S01]  /*5f50*/  MOV R25, R31 ;  /* 0x0000001f00197202 */ /* 0x000fe20000000f00 */
[----:B------:R-:W-:Y:S06]  /*5f60*/  BRA `(.L_x_13395) ;  /* 0xffffffc800a07947 */ /* 0x000fec000383ffff */
.L_x_13396:
        /* <DEDUP_REMOVED lines=9> */
.L_x_16633:


//--------------------- .text._ZN10layer_norm13ln_bwd_kernelINS_13Kernel_traitsI6__halfffffjLj5120ELj1ELj1ELj4ELj16ENS_18Kernel_traits_baseILj5120ES2_ffffjLj128EEEEELb0ELb1ELb0ELb0EEEvNS_9BwdParamsE --------------------------
	.section	.text._ZN10layer_norm13ln_bwd_kernelINS_13Kernel_traitsI6__halfffffjLj5120ELj1ELj1ELj4ELj16ENS_18Kernel_traits_baseILj5120ES2_ffffjLj128EEEEELb0ELb1ELb0ELb0EEEvNS_9BwdParamsE,"ax",@progbits
	.align	128
        .global         _ZN10layer_norm13ln_bwd_kernelINS_13Kernel_traitsI6__halfffffjLj5120ELj1ELj1ELj4ELj16ENS_18Kernel_traits_baseILj5120ES2_ffffjLj128EEEEELb0ELb1ELb0ELb0EEEvNS_9BwdParamsE
        .type           _ZN10layer_norm13ln_bwd_kernelINS_13Kernel_traitsI6__halfffffjLj5120ELj1ELj1ELj4ELj16ENS_18Kernel_traits_baseILj5120ES2_ffffjLj128EEEEELb0ELb1ELb0ELb0EEEvNS_9BwdParamsE,@function
        .size           _ZN10layer_norm13ln_bwd_kernelINS_13Kernel_traitsI6__halfffffjLj5120ELj1ELj1ELj4ELj16ENS_18Kernel_traits_baseILj5120ES2_ffffjLj128EEEEELb0ELb1ELb0ELb0EEEvNS_9BwdParamsE,(.L_x_16634 - _ZN10layer_norm13ln_bwd_kernelINS_13Kernel_traitsI6__halfffffjLj5120ELj1ELj1ELj4ELj16ENS_18Kernel_traits_baseILj5120ES2_ffffjLj128EEEEELb0ELb1ELb0ELb0EEEvNS_9BwdParamsE)
        .other          _ZN10layer_norm13ln_bwd_kernelINS_13Kernel_traitsI6__halfffffjLj5120ELj1ELj1ELj4ELj16ENS_18Kernel_traits_baseILj5120ES2_ffffjLj128EEEEELb0ELb1ELb0ELb0EEEvNS_9BwdParamsE,@"STO_CUDA_ENTRY STV_DEFAULT"
_ZN10layer_norm13ln_bwd_kernelINS_13Kernel_traitsI6__halfffffjLj5120ELj1ELj1ELj4ELj16ENS_18Kernel_traits_baseILj5120ES2_ffffjLj128EEEEELb0ELb1ELb0ELb0EEEvNS_9BwdParamsE:
.text._ZN10layer_norm13ln_bwd_kernelINS_13Kernel_traitsI6__halfffffjLj5120ELj1ELj1ELj4ELj16ENS_18Kernel_traits_baseILj5120ES2_ffffjLj128EEEEELb0ELb1ELb0ELb0EEEvNS_9BwdParamsE:
[----:B------:R-:W0:Y:S01]  /*0000*/  LDC R1, c[0x0][0x28] ;  /* 0x00000a00ff017b82 */ /* 0x000e220000000800 */
[----:B------:R-:W1:Y:S01]  /*0010*/  S2R R140, SR_TID.X ;  /* 0x00000000008c7919 */ /* 0x000e620000002100 */
[----:B------:R-:W-:Y:S01]  /*0020*/  ULDC UR4, c[0x0][0x218] ;  /* 0x0000860000047ab9 */ /* 0x000fe20000000800 */
[----:B0-----:R-:W-:Y:S02]  /*0030*/  IADD3 R1, R1, -0x170, RZ ;  /* 0xfffffe9001017810 */ /* 0x001fe40007ffe0ff */
[----:B------:R-:W-:-:S03]  /*0040*/  LOP3.LUT R3, R3, 0xfffffff7, RZ, 0xc0, !PT ;  /* 0xfffffff703037812 */ /* 0x000fc600078ec0ff */
        /* <DEDUP_REMOVED lines=26> */
[----:B--2---:R-:W2:Y:S01]  /*01f0*/  @P2 LDC.64 R24, c[0x0][0x260] ;  /* 0x00009800ff182b82 */ /* 0x004ea20000000a00 */
[----:B------:R-:W-:-:S04]  /*0200*/  @P2 LOP3.LUT R3, R3, 0x8, RZ, 0xfc, !PT ;  /* 0x0000000803032812 */ /* 0x000fc800078efcff */
[----:B------:R-:W-:-:S03]  /*0210*/  LOP3.LUT R3, R3, 0xffffffef, RZ, 0xc0, !PT ;  /* 0xffffffef03037812 */ /* 0x000fc600078ec0ff */
[----:B------:R-:W3:Y:S01]  /*0220*/  @P2 LDC.64 R26, c[0x0][0x278] ;  /* 0x00009e00ff1a2b82 */ /* 0x000ee20000000a00 */
[----:B------:R-:W-:-:S04]  /*0230*/  @P3 LOP3.LUT R3, R3, 0x10, RZ, 0xfc, !PT ;  /* 0x0000001003033812 */ /* 0x000fc800078efcff */
[----:B------:R-:W-:-:S03]  /*0240*/  LOP3.LUT R3, R3, 0xffffffdf, RZ, 0xc0, !PT ;  /* 0xffffffdf03037812 */ /* 0x000fc600078ec0ff */
[----:B------:R-:W4:Y:S01]  /*0250*/  @P3 LDC.64 R28, c[0x0][0x260] ;  /* 0x00009800ff1c3b82 */ /* 0x000f220000000a00 */
[----:B------:R-:W-:-:S04]  /*0260*/  @P1 LOP3.LUT R3, R3, 0x20, RZ, 0xfc, !PT ;  /* 0x0000002003031812 */ /* 0x000fc800078efcff */
[----:B------:R-:W-:-:S03]  /*0270*/  LOP3.LUT R3, R3, 0xfffffffb, RZ, 0xc0, !PT ;  /* 0xfffffffb03037812 */ /* 0x000fc600078ec0ff */
[----:B------:R-:W0:Y:S01]  /*0280*/  @P3 LDC.64 R30, c[0x0][0x278] ;  /* 0x00009e00ff1e3b82 */ /* 0x000e220000000a00 */
[----:B------:R-:W-:Y:S01]  /*0290*/  @P6 LOP3.LUT R3, R3, 0x4, RZ, 0xfc, !PT ;  /* 0x0000000403036812 */ /* 0x000fe200078efcff */
[----:B--2---:R-:W-:-:S03]  /*02a0*/  @P2 IMAD.WIDE.U32 R24, R65, 0x8, R24 ;  /* 0x0000000841182825 */ /* 0x004fc600078e0018 */
[----:B------:R-:W-:-:S03]  /*02b0*/  LOP3.LUT R3, R3, 0xfffffffd, RZ, 0xc0, !PT ;  /* 0xfffffffd03037812 */ /* 0x000fc600078ec0ff */
[----:B------:R-:W2:Y:S01]  /*02c0*/  @P1 LDC.64 R32, c[0x0][0x260] ;  /* 0x00009800ff201b82 */ /* 0x000ea20000000a00 */
[C---:B---3--:R-:W-:Y:S01]  /*02d0*/  @P2 IMAD.WIDE.U32 R26, R65.reuse, 0x8, R26 ;  /* 0x00000008411a2825 */ /* 0x048fe200078e001a */
[----:B------:R-:W-:Y:S01]  /*02e0*/  @P2 LOP3.LUT R65, R65, 0x80, RZ, 0xfc, !PT ;  /* 0x0000008041412812 */ /* 0x000fe200078efcff */
[----:B------:R3:W5:Y:S01]  /*02f0*/  @P2 LDG.E.64 R158, desc[UR4][R24.64] ;  /* 0x00000004189e2981 */ /* 0x000762000c1e1b00 */
[----:B------:R-:W-:-:S04]  /*0300*/  @P5 LOP3.LUT R3, R3, 0x2, RZ, 0xfc, !PT ;  /* 0x0000000203035812 */ /* 0x000fc800078efcff */
[----:B------:R-:W1:Y:S01]  /*0310*/  @P1 LDC.64 R34, c[0x0][0x278] ;  /* 0x00009e00ff221b82 */ /* 0x000e620000000a00 */
[----:B----4-:R-:W-:Y:S01]  /*0320*/  @P3 IMAD.WIDE.U32 R28, R65, 0x8, R28 ;  /* 0x00000008411c3825 */ /* 0x010fe200078e001c */
[----:B------:R-:W-:Y:S01]  /*0330*/  LOP3.LUT R3, R3, 0xfffffffe, RZ, 0xc0, !PT ;  /* 0xfffffffe03037812 */ /* 0x000fe200078ec0ff */
[----:B------:R4:W5:Y:S03]  /*0340*/  @P2 LDG.E.64 R22, desc[UR4][R26.64] ;  /* 0x000000041a162981 */ /* 0x000966000c1e1b00 */
[----:B------:R-:W-:Y:S02]  /*0350*/  @P4 LOP3.LUT R3, R3, 0x1, RZ, 0xfc, !PT ;  /* 0x0000000103034812 */ /* 0x000fe400078efcff */
[----:B------:R-:W3:Y:S01]  /*0360*/  @P6 LDC.64 R36, c[0x0][0x260] ;  /* 0x00009800ff246b82 */ /* 0x000ee20000000a00 */
[C---:B0-----:R-:W-:Y:S01]  /*0370*/  @P3 IMAD.WIDE.U32 R30, R65.reuse, 0x8, R30 ;  /* 0x00000008411e3825 */ /* 0x041fe200078e001e */
[----:B------:R-:W-:-:S06]  /*0380*/  @P3 IADD3 R65, R65, 0x80, RZ ;  /* 0x0000008041413810 */ /* 0x000fcc0007ffe0ff */
[----:B------:R-:W0:Y:S01]  /*0390*/  @P6 LDC.64 R38, c[0x0][0x278] ;  /* 0x00009e00ff266b82 */ /* 0x000e220000000a00 */
[----:B--2---:R-:W-:-:S07]  /*03a0*/  @P1 IMAD.WIDE.U32 R32, R65, 0x8, R32 ;  /* 0x0000000841201825 */ /* 0x004fce00078e0020 */
[----:B------:R-:W2:Y:S01]  /*03b0*/  @P5 LDC.64 R40, c[0x0][0x260] ;  /* 0x00009800ff285b82 */ /* 0x000ea20000000a00 */
[C---:B-1----:R-:W-:Y:S01]  /*03c0*/  @P1 IMAD.WIDE.U32 R34, R65.reuse, 0x8, R34 ;  /* 0x0000000841221825 */ /* 0x042fe200078e0022 */
[----:B------:R-:W-:-:S06]  /*03d0*/  @P1 IADD3 R65, R65, 0x80, RZ ;  /* 0x0000008041411810 */ /* 0x000fcc0007ffe0ff */
[----:B------:R-:W1:Y:S01]  /*03e0*/  @P5 LDC.64 R42, c[0x0][0x278] ;  /* 0x00009e00ff2a5b82 */ /* 0x000e620000000a00 */
[----:B------:R-:W-:Y:S01]  /*03f0*/  ISETP.GE.U32.AND P1, PT, R0, 0x400, PT ;  /* 0x000004000000780c */ /* 0x000fe20003f26070 */
[----:B---3--:R-:W-:Y:S01]  /*0400*/  @P6 IMAD.WIDE.U32 R36, R65, 0x8, R36 ;  /* 0x0000000841246825 */ /* 0x008fe200078e0024 */
[----:B------:R-:W-:-:S05]  /*0410*/  P2R R52, PR, RZ, 0x40 ;  /* 0x00000040ff347803 */ /* 0x000fca0000000000 */
[----:B------:R-:W3:Y:S01]  /*0420*/  @P4 LDC.64 R44, c[0x0][0x260] ;  /* 0x00009800ff2c4b82 */ /* 0x000ee20000000a00 */
[C---:B0-----:R-:W-:Y:S01]  /*0430*/  @P6 IMAD.WIDE.U32 R38, R65.reuse, 0x8, R38 ;  /* 0x0000000841266825 */ /* 0x041fe200078e0026 */
[----:B------:R-:W-:Y:S02]  /*0440*/  @P6 IADD3 R65, R65, 0x80, RZ ;  /* 0x0000008041416810 */ /* 0x000fe40007ffe0ff */
[----:B------:R-:W-:-:S04]  /*0450*/  LOP3.LUT P6, RZ, R3, 0x20, RZ, 0xc0, !PT ;  /* 0x0000002003ff7812 */ /* 0x000fc800078cc0ff */
[----:B------:R-:W0:Y:S01]  /*0460*/  @P4 LDC.64 R46, c[0x0][0x278] ;  /* 0x00009e00ff2e4b82 */ /* 0x000e220000000a00 */
[----:B------:R-:W-:Y:S02]  /*0470*/  ISETP.GE.U32.AND P2, PT, R0, 0x480, PT ;  /* 0x000004800000780c */ /* 0x000fe40003f46070 */
[----:B------:R-:W-:Y:S02]  /*0480*/  P2R R2, PR, RZ, 0x40 ;  /* 0x00000040ff027803 */ /* 0x000fe40000000000 */
[----:B------:R-:W-:-:S03]  /*0490*/  LOP3.LUT P6, RZ, R3, 0x10, RZ, 0xc0, !PT ;  /* 0x0000001003ff7812 */ /* 0x000fc600078cc0ff */
[----:B------:R-:W0:Y:S01]  /*04a0*/  @P0 LDC.64 R48, c[0x0][0x260] ;  /* 0x00009800ff300b82 */ /* 0x000e220000000a00 */
[----:B------:R-:W-:-:S07]  /*04b0*/  ISETP.GE.U32.AND P3, PT, R0, 0x500, PT ;  /* 0x000005000000780c */ /* 0x000fce0003f66070 */
[----:B------:R-:W0:Y:S01]  /*04c0*/  @P0 LDC.64 R50, c[0x0][0x278] ;  /* 0x00009e00ff320b82 */ /* 0x000e220000000a00 */
[C---:B--2---:R-:W-:Y:S01]  /*04d0*/  @P5 IMAD.WIDE.U32 R40, R65.reuse, 0x8, R40 ;  /* 0x0000000841285825 */ /* 0x044fe200078e0028 */
[----:B------:R2:W5:Y:S06]  /*04e0*/  @P6 LDG.E.64 R160, desc[UR4][R28.64] ;  /* 0x000000041ca06981 */ /* 0x00056c000c1e1b00 */
[----:B------:R-:W2:Y:S01]  /*04f0*/  @P1 LDC.64 R24, c[0x0][0x260] ;  /* 0x00009800ff181b82 */ /* 0x000ea20000000a00 */
[----:B-1----:R-:W-:-:S07]  /*0500*/  @P5 IMAD.WIDE.U32 R42, R65, 0x8, R42 ;  /* 0x00000008412a5825 */ /* 0x002fce00078e002a */
[----:B----4-:R-:W1:Y:S01]  /*0510*/  @P1 LDC.64 R26, c[0x0][0x278] ;  /* 0x00009e00ff1a1b82 */ /* 0x010e620000000a00 */
[----:B------:R-:W-:Y:S01]  /*0520*/  @P5 IADD3 R65, R65, 0x80, RZ ;  /* 0x0000008041415810 */ /* 0x000fe20007ffe0ff */
[----:B------:R4:W5:Y:S01]  /*0530*/  @P6 LDG.E.64 R20, desc[UR4][R30.64] ;  /* 0x000000041e146981 */ /* 0x000962000c1e1b00 */
[----:B------:R-:W-:-:S05]  /*0540*/  ISETP.NE.AND P6, PT, R2, RZ, PT ;  /* 0x000000ff0200720c */ /* 0x000fca0003fc5270 */
[----:B------:R-:W4:Y:S01]  /*0550*/  @P2 LDC.64 R56, c[0x0][0x260] ;  /* 0x00009800ff382b82 */ /* 0x000f220000000a00 */
[----:B---3--:R-:W-:-:S07]  /*0560*/  @P4 IMAD.WIDE.U32 R44, R65, 0x8, R44 ;  /* 0x00000008412c4825 */ /* 0x008fce00078e002c */
[----:B------:R-:W3:Y:S01]  /*0570*/  @P2 LDC.64 R58, c[0x0][0x278] ;  /* 0x00009e00ff3a2b82 */ /* 0x000ee20000000a00 */
[C---:B0-----:R-:W-:Y:S01]  /*0580*/  @P4 IMAD.WIDE.U32 R46, R65.reuse, 0x8, R46 ;  /* 0x00000008412e4825 */ /* 0x041fe200078e002e */
[----:B------:R-:W-:Y:S01]  /*0590*/  @P4 IADD3 R65, R65, 0x80, RZ ;  /* 0x0000008041414810 */ /* 0x000fe20007ffe0ff */
[----:B------:R0:W5:Y:S05]  /*05a0*/  @P6 LDG.E.64 R162, desc[UR4][R32.64] ;  /* 0x0000000420a26981 */ /* 0x00016a000c1e1b00 */
[----:B------:R-:W0:Y:S01]  /*05b0*/  @P3 LDC.64 R60, c[0x0][0x260] ;  /* 0x00009800ff3c3b82 */ /* 0x000e220000000a00 */
[C---:B------:R-:W-:Y:S01]  /*05c0*/  @P0 IMAD.WIDE.U32 R48, R65.reuse, 0x8, R48 ;  /* 0x0000000841300825 */ /* 0x040fe200078e0030 */
[----:B------:R-:W5:Y:S06]  /*05d0*/  @P6 LDG.E.64 R18, desc[UR4][R34.64] ;  /* 0x0000000422126981 */ /* 0x000f6c000c1e1b00 */
[----:B------:R-:W0:Y:S01]  /*05e0*/  @P3 LDC.64 R62, c[0x0][0x278] ;  /* 0x00009e00ff3e3b82 */ /* 0x000e220000000a00 */
[C---:B------:R-:W-:Y:S01]  /*05f0*/  @P0 IMAD.WIDE.U32 R50, R65.reuse, 0x8, R50 ;  /* 0x0000000841320825 */ /* 0x040fe200078e0032 */
[----:B------:R-:W-:Y:S01]  /*0600*/  @P0 IADD3 R65, R65, 0x80, RZ ;  /* 0x0000008041410810 */ /* 0x000fe20007ffe0ff */
[----:B------:R-:W5:Y:S01]  /*0610*/  @P5 LDG.E.64 R154, desc[UR4][R40.64] ;  /* 0x00000004289a5981 */ /* 0x000f62000c1e1b00 */
[----:B------:R-:W-:-:S03]  /*0620*/  ISETP.NE.AND P6, PT, R52, RZ, PT ;  /* 0x000000ff3400720c */ /* 0x000fc60003fc5270 */
[----:B--2---:R-:W-:Y:S01]  /*0630*/  @P1 IMAD.WIDE.U32 R52, R65, 0x8, R24 ;  /* 0x0000000841341825 */ /* 0x004fe200078e0018 */
[----:B------:R-:W-:Y:S01]  /*0640*/  LOP3.LUT R3, R3, 0xffffffbf, RZ, 0xc0, !PT ;  /* 0xffffffbf03037812 */ /* 0x000fe200078ec0ff */
[----:B------:R-:W5:Y:S02]  /*0650*/  @P5 LDG.E.64 R14, desc[UR4][R42.64] ;  /* 0x000000042a0e5981 */ /* 0x000f64000c1e1b00 */
[C---:B-1----:R-:W-:Y:S01]  /*0660*/  @P1 IMAD.WIDE.U32 R54, R65.reuse, 0x8, R26 ;  /* 0x0000000841361825 */ /* 0x042fe200078e001a */
[----:B------:R-:W-:Y:S01]  /*0670*/  @P1 IADD3 R65, R65, 0x80, RZ ;  /* 0x0000008041411810 */ /* 0x000fe20007ffe0ff */
[----:B------:R-:W5:Y:S04]  /*0680*/  @P4 LDG.E.64 R152, desc[UR4][R44.64] ;  /* 0x000000042c984981 */ /* 0x000f68000c1e1b00 */
[C---:B----4-:R-:W-:Y:S01]  /*0690*/  @P2 IMAD.WIDE.U32 R56, R65.reuse, 0x8, R56 ;  /* 0x0000000841382825 */ /* 0x050fe200078e0038 */
[----:B------:R-:W-:Y:S01]  /*06a0*/  LEA.HI R2, R140, UR6, RZ, 0x19 ;  /* 0x000000068c027c11 */ /* 0x000fe2000f8fc8ff */
[----:B------:R-:W5:Y:S02]  /*06b0*/  @P6 LDG.E.64 R156, desc[UR4][R36.64] ;  /* 0x00000004249c6981 */ /* 0x000f64000c1e1b00 */
[C---:B---3--:R-:W-:Y:S01]  /*06c0*/  @P2 IMAD.WIDE.U32 R58, R65.reuse, 0x8, R58 ;  /* 0x00000008413a2825 */ /* 0x048fe200078e003a */
[----:B------:R-:W-:Y:S01]  /*06d0*/  @P2 IADD3 R65, R65, 0x80, RZ ;  /* 0x0000008041412810 */ /* 0x000fe20007ffe0ff */
[----:B------:R-:W5:Y:S04]  /*06e0*/  @P6 LDG.E.64 R16, desc[UR4][R38.64] ;  /* 0x0000000426106981 */ /* 0x000f68000c1e1b00 */
[----:B0-----:R-:W-:Y:S01]  /*06f0*/  @P3 IMAD.WIDE.U32 R24, R65, 0x8, R60 ;  /* 0x0000000841183825 */ /* 0x001fe200078e003c */
[----:B------:R-:W-:Y:S01]  /*0700*/  @P3 LOP3.LUT R3, R3, 0x40, RZ, 0xfc, !PT ;  /* 0x0000004003033812 */ /* 0x000fe200078efcff */
[----:B------:R-:W5:Y:S02]  /*0710*/  @P4 LDG.E.64 R12, desc[UR4][R46.64] ;  /* 0x000000042e0c4981 */ /* 0x000f64000c1e1b00 */
[----:B------:R-:W-:-:S02]  /*0720*/  @P3 IMAD.WIDE.U32 R26, R65, 0x8, R62 ;  /* 0x00000008411a3825 */ /* 0x000fc400078e003e */
[----:B------:R0:W5:Y:S04]  /*0730*/  @P3 LDG.E.64 R144, desc[UR4][R24.64] ;  /* 0x0000000418903981 */ /* 0x000168000c1e1b00 */
[----:B------:R1:W5:Y:S01]  /*0740*/  @P3 LDG.E.64 R4, desc[UR4][R26.64] ;  /* 0x000000041a043981 */ /* 0x000362000c1e1b00 */
[----:B------:R-:W-:Y:S02]  /*0750*/  ISETP.GE.AND P3, PT, R2, UR7, PT ;  /* 0x0000000702007c0c */ /* 0x000fe4000bf66270 */
[----:B------:R-:W-:Y:S02]  /*0760*/  CS2R R28, SRZ ;  /* 0x00000000001c7805 */ /* 0x000fe4000001ff00 */
[----:B------:R-:W-:Y:S01]  /*0770*/  CS2R R30, SRZ ;  /* 0x00000000001e7805 */ /* 0x000fe2000001ff00 */
[----:B------:R2:W5:Y:S01]  /*0780*/  @P0 LDG.E.64 R150, desc[UR4][R48.64] ;  /* 0x0000000430960981 */ /* 0x000562000c1e1b00 */
[----:B------:R-:W-:-:S02]  /*0790*/  CS2R R32, SRZ ;  /* 0x0000000000207805 */ /* 0x000fc4000001ff00 */
[----:B0-----:R-:W-:Y:S02]  /*07a0*/  CS2R R24, SRZ ;  /* 0x0000000000187805 */ /* 0x001fe4000001ff00 */
[----:B------:R-:W-:Y:S01]  /*07b0*/  CS2R R34, SRZ ;  /* 0x0000000000227805 */ /* 0x000fe2000001ff00 */
[----:B------:R0:W5:Y:S01]  /*07c0*/  @P0 LDG.E.64 R10, desc[UR4][R50.64] ;  /* 0x00000004320a0981 */ /* 0x000162000c1e1b00 */
[----:B------:R-:W-:Y:S02]  /*07d0*/  CS2R R36, SRZ ;  /* 0x0000000000247805 */ /* 0x000fe4000001ff00 */
[----:B-1----:R-:W-:Y:S02]  /*07e0*/  CS2R R26, SRZ ;  /* 0x00000000001a7805 */ /* 0x002fe4000001ff00 */
[----:B------:R-:W-:Y:S01]  /*07f0*/  CS2R R38, SRZ ;  /* 0x0000000000267805 */ /* 0x000fe2000001ff00 */
[----:B------:R1:W5:Y:S01]  /*0800*/  @P1 LDG.E.64 R148, desc[UR4][R52.64] ;  /* 0x0000000434941981 */ /* 0x000362000c1e1b00 */
[----:B------:R-:W-:-:S02]  /*0810*/  CS2R R40, SRZ ;  /* 0x0000000000287805 */ /* 0x000fc4000001ff00 */
[----:B------:R-:W-:Y:S02]  /*0820*/  CS2R R42, SRZ ;  /* 0x00000000002a7805 */ /* 0x000fe4000001ff00 */
[----:B------:R-:W-:Y:S01]  /*0830*/  CS2R R44, SRZ ;  /* 0x00000000002c7805 */ /* 0x000fe2000001ff00 */
[----:B------:R3:W5:Y:S01]  /*0840*/  @P1 LDG.E.64 R8, desc[UR4][R54.64] ;  /* 0x0000000436081981 */ /* 0x000762000c1e1b00 */
[----:B------:R-:W-:Y:S02]  /*0850*/  CS2R R46, SRZ ;  /* 0x00000000002e7805 */ /* 0x000fe4000001ff00 */
[----:B--2---:R-:W-:Y:S02]  /*0860*/  CS2R R48, SRZ ;  /* 0x0000000000307805 */ /* 0x004fe4000001ff00 */
[----:B0-----:R-:W-:Y:S01]  /*0870*/  CS2R R50, SRZ ;  /* 0x0000000000327805 */ /* 0x001fe2000001ff00 */
[----:B------:R0:W5:Y:S01]  /*0880*/  @P2 LDG.E.64 R146, desc[UR4][R56.64] ;  /* 0x0000000438922981 */ /* 0x000162000c1e1b00 */
[----:B------:R-:W-:-:S02]  /*0890*/  CS2R R60, SRZ ;  /* 0x00000000003c7805 */ /* 0x000fc4000001ff00 */
[----:B-1----:R-:W-:Y:S02]  /*08a0*/  CS2R R52, SRZ ;  /* 0x0000000000347805 */ /* 0x002fe4000001ff00 */
[----:B------:R-:W-:Y:S01]  /*08b0*/  CS2R R62, SRZ ;  /* 0x00000000003e7805 */ /* 0x000fe2000001ff00 */
[----:B------:R1:W5:Y:S01]  /*08c0*/  @P2 LDG.E.64 R6, desc[UR4][R58.64] ;  /* 0x000000043a062981 */ /* 0x000362000c1e1b00 */
[----:B------:R-:W-:Y:S02]  /*08d0*/  CS2R R64, SRZ ;  /* 0x0000000000407805 */ /* 0x000fe4000001ff00 */
[----:B---3--:R-:W-:Y:S02]  /*08e0*/  CS2R R54, SRZ ;  /* 0x0000000000367805 */ /* 0x008fe4000001ff00 */
[----:B------:R-:W-:Y:S02]  /*08f0*/  CS2R R66, SRZ ;  /* 0x0000000000427805 */ /* 0x000fe4000001ff00 */
[----:B------:R-:W-:-:S02]  /*0900*/  CS2R R68, SRZ ;  /* 0x0000000000447805 */ /* 0x000fc4000001ff00 */
[----:B------:R-:W-:Y:S02]  /*0910*/  CS2R R70, SRZ ;  /* 0x0000000000467805 */ /* 0x000fe4000001ff00 */
[----:B0-----:R-:W-:Y:S02]  /*0920*/  CS2R R56, SRZ ;  /* 0x0000000000387805 */ /* 0x001fe4000001ff00 */
[----:B------:R-:W-:Y:S02]  /*0930*/  CS2R R72, SRZ ;  /* 0x0000000000487805 */ /* 0x000fe4000001ff00 */
[----:B------:R-:W-:Y:S02]  /*0940*/  CS2R R74, SRZ ;  /* 0x00000000004a7805 */ /* 0x000fe4000001ff00 */
[----:B------:R-:W-:Y:S02]  /*0950*/  CS2R R76, SRZ ;  /* 0x00000000004c7805 */ /* 0x000fe4000001ff00 */
[----:B-1----:R-:W-:-:S02]  /*0960*/  CS2R R58, SRZ ;  /* 0x00000000003a7805 */ /* 0x002fc4000001ff00 */
        /* <DEDUP_REMOVED lines=34> */
[----:B-----5:R-:W-:Y:S01]  /*0b90*/  MOV R191, R158 ;  /* 0x0000009e00bf7202 */ /* 0x020fe20000000f00 */
[----:B------:R-:W-:Y:S01]  /*0ba0*/  ULDC.64 UR6, c[0x0][0x270] ;  /* 0x00009c0000067ab9 */ /* 0x000fe20000000a00 */
[--C-:B------:R-:W-:Y:S02]  /*0bb0*/  SHF.R.U64 R203, R158, 0x10, R159.reuse ;  /* 0x000000109ecb7819 */ /* 0x100fe4000000129f */
[----:B------:R-:W-:Y:S01]  /*0bc0*/  MOV R192, R159 ;  /* 0x0000009f00c07202 */ /* 0x000fe20000000f00 */
[----:B------:R-:W-:Y:S01]  /*0bd0*/  HADD2.F32 R204, -RZ, R191.H0_H0 ;  /* 0x200000bfffcc7230 */ /* 0x000fe20000004100 */
[----:B------:R-:W-:Y:S01]  /*0be0*/  SHF.R.U32.HI R202, RZ, 0x10, R159 ;  /* 0x00000010ffca7819 */ /* 0x000fe2000001169f */
[----:B------:R-:W-:Y:S01]  /*0bf0*/  HADD2.F32 R191, -RZ, R203.H0_H0 ;  /* 0x200000cbffbf7230 */ /* 0x000fe20000004100 */
[----:B------:R-:W-:Y:S01]  /*0c00*/  MOV R193, R160 ;  /* 0x000000a000c17202 */ /* 0x000fe20000000f00 */
[----:B------:R-:W-:Y:S01]  /*0c10*/  HADD2.F32 R203, -RZ, R192.H0_H0 ;  /* 0x200000c0ffcb7230 */ /* 0x000fe20000004100 */
[----:B------:R-:W-:Y:S01]  /*0c20*/  STL [R1+0x16c], R204 ;  /* 0x00016ccc01007387 */ /* 0x000fe20000100800 */
[--C-:B------:R-:W-:Y:S01]  /*0c30*/  SHF.R.U64 R201, R160, 0x10, R161.reuse ;  /* 0x00000010a0c97819 */ /* 0x100fe200000012a1 */
[----:B------:R-:W-:Y:S01]  /*0c40*/  HADD2.F32 R192, -RZ, R202.H0_H0 ;  /* 0x200000caffc07230 */ /* 0x000fe20000004100 */
[----:B------:R-:W-:Y:S01]  /*0c50*/  MOV R194, R161 ;  /* 0x000000a100c27202 */ /* 0x000fe20000000f00 */
[----:B------:R0:W-:Y:S01]  /*0c60*/  STL [R1+0x168], R191 ;  /* 0x000168bf01007387 */ /* 0x0001e20000100800 */
[----:B------:R-:W-:-:S02]  /*0c70*/  SHF.R.U32.HI R200, RZ, 0x10, R161 ;  /* 0x00000010ffc87819 */ /* 0x000fc400000116a1 */
[----:B------:R-:W-:Y:S01]  /*0c80*/  MOV R195, R162 ;  /* 0x000000a200c37202 */ /* 0x000fe20000000f00 */
[----:B------:R-:W-:Y:S01]  /*0c90*/  STL [R1+0x164], R203 ;  /* 0x000164cb01007387 */ /* 0x000fe20000100800 */
[--C-:B------:R-:W-:Y:S02]  /*0ca0*/  SHF.R.U64 R199, R162, 0x10, R163.reuse ;  /* 0x00000010a2c77819 */ /* 0x100fe400000012a3 */
[----:B------:R-:W-:Y:S01]  /*0cb0*/  MOV R196, R163 ;  /* 0x000000a300c47202 */ /* 0x000fe20000000f00 */
[----:B------:R1:W-:Y:S01]  /*0cc0*/  STL [R1+0x160], R192 ;  /* 0x000160c001007387 */ /* 0x0003e20000100800 */
[----:B------:R-:W-:Y:S01]  /*0cd0*/  SHF.R.U32.HI R198, RZ, 0x10, R163 ;  /* 0x00000010ffc67819 */ /* 0x000fe200000116a3 */
[----:B0-----:R-:W-:Y:S01]  /*0ce0*/  HADD2.F32 R191, -RZ, R193.H0_H0 ;  /* 0x200000c1ffbf7230 */ /* 0x001fe20000004100 */
[----:B------:R-:W-:Y:S01]  /*0cf0*/  MOV R197, R156 ;  /* 0x0000009c00c57202 */ /* 0x000fe20000000f00 */
[----:B------:R-:W-:Y:S01]  /*0d00*/  HADD2.F32 R193, -RZ, R201.H0_H0 ;  /* 0x200000c9ffc17230 */ /* 0x000fe20000004100 */
[----:B------:R-:W-:-:S02]  /*0d10*/  SHF.R.U64 R189, R156, 0x10, R157 ;  /* 0x000000109cbd7819 */ /* 0x000fc4000000129d */
[----:B------:R0:W-:Y:S01]  /*0d20*/  STL [R1+0x15c], R191 ;  /* 0x00015cbf01007387 */ /* 0x0001e20000100800 */
[----:B------:R-:W-:Y:S01]  /*0d30*/  MOV R187, R157 ;  /* 0x0000009d00bb7202 */ /* 0x000fe20000000f00 */
[----:B-1----:R-:W-:Y:S02]  /*0d40*/  HADD2.F32 R192, -RZ, R194.H0_H0 ;  /* 0x200000c2ffc07230 */ /* 0x002fe40000004100 */
[----:B------:R1:W-:Y:S01]  /*0d50*/  STL [R1+0x158], R193 ;  /* 0x000158c101007387 */ /* 0x0003e20000100800 */
        /* <DEDUP_REMOVED lines=9> */
[----:B-1----:R-:W-:Y:S01]  /*0df0*/  HADD2.F32 R193, -RZ, R195.H0_H0 ;  /* 0x200000c3ffc17230 */ /* 0x002fe20000004100 */
[----:B------:R0:W-:Y:S01]  /*0e00*/  STL [R1+0x150], R191 ;  /* 0x000150bf01007387 */ /* 0x0001e20000100800 */
[----:B------:R-:W-:Y:S01]  /*0e10*/  MOV R184, R152 ;  /* 0x0000009800b87202 */ /* 0x000fe20000000f00 */
[----:B------:R-:W-:Y:S01]  /*0e20*/  HADD2.F32 R183, -RZ, R183.H0_H0 ;  /* 0x200000b7ffb77230 */ /* 0x000fe20000004100 */
[--C-:B------:R-:W-:Y:S01]  /*0e30*/  SHF.R.U64 R181, R152, 0x10, R153.reuse ;  /* 0x0000001098b57819 */ /* 0x100fe20000001299 */
[----:B--2---:R-:W-:Y:S01]  /*0e40*/  HADD2.F32 R192, -RZ, R199.H0_H0 ;  /* 0x200000c7ffc07230 */ /* 0x004fe20000004100 */
[----:B------:R1:W-:Y:S01]  /*0e50*/  STL [R1+0x14c], R193 ;  /* 0x00014cc101007387 */ /* 0x0003e20000100800 */
[----:B------:R-:W-:Y:S01]  /*0e60*/  MOV R179, R153 ;  /* 0x0000009900b37202 */ /* 0x000fe20000000f00 */
[----:B------:R-:W-:Y:S01]  /*0e70*/  HADD2.F32 R184, -RZ, R184.H0_H0 ;  /* 0x200000b8ffb87230 */ /* 0x000fe20000004100 */
[----:B------:R-:W-:Y:S01]  /*0e80*/  SHF.R.U32.HI R182, RZ, 0x10, R153 ;  /* 0x00000010ffb67819 */ /* 0x000fe20000011699 */
[----:B------:R2:W-:Y:S01]  /*0e90*/  STL [R1+0x148], R192 ;  /* 0x000148c001007387 */ /* 0x0005e20000100800 */
[----:B0-----:R-:W-:Y:S01]  /*0ea0*/  HADD2.F32 R191, -RZ, R196.H0_H0 ;  /* 0x200000c4ffbf7230 */ /* 0x001fe20000004100 */
        /* <DEDUP_REMOVED lines=9> */
[----:B------:R-:W-:Y:S01]  /*0f40*/  STL [R1+0x140], R193 ;  /* 0x000140c101007387 */ /* 0x000fe20000100800 */
[----:B------:R-:W-:Y:S01]  /*0f50*/  MOV R176, R148 ;  /* 0x0000009400b07202 */ /* 0x000fe20000000f00 */
[----:B------:R-:W-:Y:S01]  /*0f60*/  HADD2.F32 R175, -RZ, R175.H0_H0 ;  /* 0x200000afffaf7230 */ /* 0x000fe20000004100 */
[--C-:B------:R-:W-:Y:S01]  /*0f70*/  SHF.R.U64 R173, R148, 0x10, R149.reuse ;  /* 0x0000001094ad7819 */ /* 0x100fe20000001295 */
[----:B------:R-:W-:Y:S01]  /*0f80*/  STL [R1+0x13c], R192 ;  /* 0x00013cc001007387 */ /* 0x000fe20000100800 */
        /* <DEDUP_REMOVED lines=9> */
[----:B------:R0:W-:Y:S01]  /*1020*/  STL [R1+0x134], R187 ;  /* 0x000134bb01007387 */ /* 0x0001e20000100800 */
[----:B------:R-:W-:Y:S01]  /*1030*/  MOV R167, R147 ;  /* 0x0000009300a77202 */ /* 0x000fe20000000f00 */
[----:B------:R-:W-:Y:S01]  /*1040*/  HADD2.F32 R172, -RZ, R172.H0_H0 ;  /* 0x200000acffac7230 */ /* 0x000fe20000004100 */
[----:B------:R-:W-:Y:S01]  /*1050*/  SHF.R.U32.HI R170, RZ, 0x10, R147 ;  /* 0x00000010ffaa7819 */ /* 0x000fe20000011693 */
[----:B------:R-:W-:Y:S01]  /*1060*/  STL [R1+0x130], R189 ;  /* 0x000130bd01007387 */ /* 0x000fe20000100800 */
[----:B------:R-:W-:Y:S01]  /*1070*/  MOV R168, R144 ;  /* 0x0000009000a87202 */ /* 0x000fe20000000f00 */
[----:B------:R-:W-:Y:S01]  /*1080*/  HADD2.F32 R167, -RZ, R167.H0_H0 ;  /* 0x200000a7ffa77230 */ /* 0x000fe20000004100 */
[--C-:B------:R-:W-:Y:S01]  /*1090*/  SHF.R.U64 R165, R144, 0x10, R145.reuse ;  /* 0x0000001090a57819 */ /* 0x100fe20000001291 */
[----:B------:R-:W-:Y:S01]  /*10a0*/  STL [R1+0x12c], R188 ;  /* 0x00012cbc01007387 */ /* 0x000fe20000100800 */
[----:B------:R-:W-:Y:S01]  /*10b0*/  MOV R163, R145 ;  /* 0x0000009100a37202 */ /* 0x000fe20000000f00 */
[----:B0-----:R-:W-:Y:S01]  /*10c0*/  HADD2.F32 R187, -RZ, R185.H0_H0 ;  /* 0x200000b9ffbb7230 */ /* 0x001fe20000004100 */
[----:B------:R-:W-:Y:S01]  /*10d0*/  SHF.R.U32.HI R166, RZ, 0x10, R145 ;  /* 0x00000010ffa67819 */ /* 0x000fe20000011691 */
[----:B------:R-:W-:Y:S01]  /*10e0*/  HADD2.F32 R185, -RZ, R186.H0_H0 ;  /* 0x200000baffb97230 */ /* 0x000fe20000004100 */
[----:B------:R-:W-:Y:S01]  /*10f0*/  MOV R164, R22 ;  /* 0x0000001600a47202 */ /* 0x000fe20000000f00 */
[----:B------:R-:W-:Y:S01]  /*1100*/  HADD2.F32 R168, -RZ, R168.H0_H0 ;  /* 0x200000a8ffa87230 */ /* 0x000fe20000004100 */
[----:B------:R-:W-:Y:S01]  /*1110*/  STL [R1+0x128], R187 ;  /* 0x000128bb01007387 */ /* 0x000fe20000100800 */
[----:B------:R-:W-:Y:S01]  /*1120*/  HADD2.F32 R163, -RZ, R163.H0_H0 ;  /* 0x200000a3ffa37230 */ /* 0x000fe20000004100 */
[----:B------:R-:W-:Y:S01]  /*1130*/  SHF.R.U64 R161, R22, 0x10, R23 ;  /* 0x0000001016a17819 */ /* 0x000fe20000001217 */
[----:B------:R-:W-:Y:S01]  /*1140*/  HADD2.F32 R164, -RZ, R164.H0_H0 ;  /* 0x200000a4ffa47230 */ /* 0x000fe20000004100 */
[----:B------:R0:W-:Y:S01]  /*1150*/  STL [R1+0x124], R183 ;  /* 0x000124b701007387 */ /* 0x0001e20000100800 */
[----:B------:R-:W-:-:S02]  /*1160*/  MOV R159, R23 ;  /* 0x00000017009f7202 */ /* 0x000fc40000000f00 */
        /* <DEDUP_REMOVED lines=56> */
[----:B------:R-:W-:Y:S02]  /*14f0*/  MOV R16, R8 ;  /* 0x0000000800107202 */ /* 0x000fe40000000f00 */
        /* <DEDUP_REMOVED lines=10> */
[----:B------:R-:W-:-:S02]  /*15a0*/  SHF.R.U64 R9, R6, 0x10, R7 ;  /* 0x0000001006097819 */ /* 0x000fc40000001207 */
[----:B------:R0:W-:Y:S01]  /*15b0*/  STL [R1+0xe4], R167 ;  /* 0x0000e4a701007387 */ /* 0x0001e20000100800 */
[----:B------:R-:W-:Y:S02]  /*15c0*/  MOV R8, R7 ;  /* 0x0000000700087202 */ /* 0x000fe40000000f00 */
[----:B------:R-:W-:Y:S01]  /*15d0*/  SHF.R.U32.HI R10, RZ, 0x10, R7 ;  /* 0x00000010ff0a7819 */ /* 0x000fe20000011607 */
[----:B------:R-:W-:Y:S01]  /*15e0*/  STL [R1+0xe0], R169 ;  /* 0x0000e0a901007387 */ /* 0x000fe20000100800 */
[----:B------:R-:W-:Y:S02]  /*15f0*/  MOV R7, R4 ;  /* 0x0000000400077202 */ /* 0x000fe40000000f00 */
[--C-:B------:R-:W-:Y:S01]  /*1600*/  SHF.R.U64 R6, R4, 0x10, R5.reuse ;  /* 0x0000001004067819 */ /* 0x100fe20000001205 */
[----:B------:R-:W-:Y:S01]  /*1610*/  STL [R1+0xdc], R168 ;  /* 0x0000dca801007387 */ /* 0x000fe20000100800 */
[----:B------:R-:W-:Y:S01]  /*1620*/  HFMA2.MMA R4, -RZ, RZ, 0, 5.9604644775390625e-08 ;  /* 0x00000001ff047435 */ /* 0x000fe200000001ff */
[----:B0-----:R-:W-:Y:S01]  /*1630*/  HADD2.F32 R167, -RZ, R165.H0_H0 ;  /* 0x200000a5ffa77230 */ /* 0x001fe20000004100 */
[----:B------:R-:W-:Y:S01]  /*1640*/  MOV R0, R5 ;  /* 0x0000000500007202 */ /* 0x000fe20000000f00 */
[----:B------:R-:W-:Y:S01]  /*1650*/  HADD2.F32 R165, -RZ, R166.H0_H0 ;  /* 0x200000a6ffa57230 */ /* 0x000fe20000004100 */
[----:B------:R-:W-:-:S02]  /*1660*/  SHF.R.U32.HI R5, RZ, 0x10, R5 ;  /* 0x00000010ff057819 */ /* 0x000fc40000011605 */
[----:B------:R-:W-:Y:S01]  /*1670*/  STL [R1+0xd8], R167 ;  /* 0x0000d8a701007387 */ /* 0x000fe20000100800 */
[----:B------:R-:W-:Y:S02]  /*1680*/  ISETP.NE.U32.AND P3, PT, RZ, UR6, PT ;  /* 0x00000006ff007c0c */ /* 0x000fe4000bf65070 */
[----:B------:R-:W-:Y:S01]  /*1690*/  HADD2.F32 R5, -RZ, R5.H0_H0 ;  /* 0x20000005ff057230 */ /* 0x000fe20000004100 */
[----:B------:R0:W-:Y:S01]  /*16a0*/  STL [R1+0xd4], R163 ;  /* 0x0000d4a301007387 */ /* 0x0001e20000100800 */
[----:B------:R-:W-:Y:S02]  /*16b0*/  ISETP.NE.AND.EX P3, PT, RZ, UR7, PT, P3 ;  /* 0x00000007ff007c0c */ /* 0x000fe4000bf65330 */
[----:B------:R-:W-:Y:S01]  /*16c0*/  MOV R25, RZ ;  /* 0x000000ff00197202 */ /* 0x000fe20000000f00 */
[----:B------:R-:W-:Y:S04]  /*16d0*/  STL [R1+0xd0], R165 ;  /* 0x0000d0a501007387 */ /* 0x000fe80000100800 */
[----:B------:R-:W-:Y:S01]  /*16e0*/  STL [R1+0xcc], R164 ;  /* 0x0000cca401007387 */ /* 0x000fe20000100800 */
[----:B0-----:R-:W-:-:S02]  /*16f0*/  HADD2.F32 R163, -RZ, R161.H0_H0 ;  /* 0x200000a1ffa37230 */ /* 0x001fc40000004100 */
[----:B------:R-:W-:-:S03]  /*1700*/  HADD2.F32 R161, -RZ, R162.H0_H0 ;  /* 0x200000a2ffa17230 */ /* 0x000fc60000004100 */
[----:B------:R-:W-:Y:S04]  /*1710*/  STL [R1+0xc8], R163 ;  /* 0x0000c8a301007387 */ /* 0x000fe80000100800 */
[----:B------:R0:W-:Y:S04]  /*1720*/  STL [R1+0xc4], R159 ;  /* 0x0000c49f01007387 */ /* 0x0001e80000100800 */
        /* <DEDUP_REMOVED lines=33> */
[----:B------:R-:W-:Y:S02]  /*1940*/  HADD2.F32 R17, -RZ, R15.H0_H0 ;  /* 0x2000000fff117230 */ /* 0x000fe40000004100 */
[----:B------:R-:W-:Y:S01]  /*1950*/  HADD2.F32 R15, -RZ, R18.H0_H0 ;  /* 0x20000012ff0f7230 */ /* 0x000fe20000004100 */
[----:B------:R-:W-:Y:S04]  /*1960*/  STL [R1+0x68], R19 ;  /* 0x0000681301007387 */ /* 0x000fe80000100800 */
[----:B------:R-:W-:Y:S04]  /*1970*/  STL [R1+0x64], R17 ;  /* 0x0000641101007387 */ /* 0x000fe80000100800 */
[----:B------:R0:W-:Y:S04]  /*1980*/  STL [R1+0x60], R15 ;  /* 0x0000600f01007387 */ /* 0x0001e80000100800 */
[----:B------:R-:W-:Y:S04]  /*1990*/  STL [R1+0x5c], R16 ;  /* 0x00005c1001007387 */ /* 0x000fe80000100800 */
[----:B------:R1:W-:Y:S01]  /*19a0*/  STL [R1+0x58], R13 ;  /* 0x0000580d01007387 */ /* 0x0003e20000100800 */
[----:B0-----:R-:W-:-:S02]  /*19b0*/  HADD2.F32 R15, -RZ, R11.H0_H0 ;  /* 0x2000000bff0f7230 */ /* 0x001fc40000004100 */
[----:B------:R-:W-:-:S03]  /*19c0*/  HADD2.F32 R11, -RZ, R14.H0_H0 ;  /* 0x2000000eff0b7230 */ /* 0x000fc60000004100 */
[----:B------:R-:W-:Y:S01]  /*19d0*/  STL [R1+0x54], R15 ;  /* 0x0000540f01007387 */ /* 0x000fe20000100800 */
[----:B-1----:R-:W-:-:S03]  /*19e0*/  HADD2.F32 R13, -RZ, R12.H0_H0 ;  /* 0x2000000cff0d7230 */ /* 0x002fc60000004100 */
[----:B------:R0:W-:Y:S01]  /*19f0*/  STL [R1+0x50], R11 ;  /* 0x0000500b01007387 */ /* 0x0001e20000100800 */
[----:B------:R-:W-:Y:S02]  /*1a00*/  HADD2.F32 R12, -RZ, R9.H0_H0 ;  /* 0x20000009ff0c7230 */ /* 0x000fe40000004100 */
[----:B------:R-:W-:Y:S01]  /*1a10*/  HADD2.F32 R9, -RZ, R10.H0_H0 ;  /* 0x2000000aff097230 */ /* 0x000fe20000004100 */
[----:B------:R1:W-:Y:S04]  /*1a20*/  STL [R1+0x4c], R13 ;  /* 0x00004c0d01007387 */ /* 0x0003e80000100800 */
[----:B------:R1:W-:Y:S01]  /*1a30*/  STL [R1+0x48], R12 ;  /* 0x0000480c01007387 */ /* 0x0003e20000100800 */
[----:B0-----:R-:W-:Y:S02]  /*1a40*/  HADD2.F32 R11, -RZ, R8.H0_H0 ;  /* 0x20000008ff0b7230 */ /* 0x001fe40000004100 */
[----:B------:R-:W-:-:S02]  /*1a50*/  HADD2.F32 R8, -RZ, R7.H0_H0 ;  /* 0x20000007ff087230 */ /* 0x000fc40000004100 */
[----:B------:R-:W-:Y:S01]  /*1a60*/  HADD2.F32 R7, -RZ, R6.H0_H0 ;  /* 0x20000006ff077230 */ /* 0x000fe20000004100 */
[----:B------:R1:W-:Y:S01]  /*1a70*/  STL [R1+0x44], R11 ;  /* 0x0000440b01007387 */ /* 0x0003e20000100800 */
[----:B------:R-:W-:Y:S01]  /*1a80*/  HADD2.F32 R6, -RZ, R0.H0_H0 ;  /* 0x20000000ff067230 */ /* 0x000fe20000004100 */
[----:B------:R-:W-:Y:S02]  /*1a90*/  PRMT R0, R4, 0x7610, R0 ;  /* 0x0000761004007816 */ /* 0x000fe40000000000 */
[----:B------:R1:W-:Y:S04]  /*1aa0*/  STL [R1+0x40], R9 ;  /* 0x0000400901007387 */ /* 0x0003e80000100800 */
[----:B------:R1:W-:Y:S04]  /*1ab0*/  STL [R1+0x3c], R8 ;  /* 0x00003c0801007387 */ /* 0x0003e80000100800 */
[----:B------:R1:W-:Y:S04]  /*1ac0*/  STL [R1+0x38], R7 ;  /* 0x0000380701007387 */ /* 0x0003e80000100800 */
[----:B------:R1:W-:Y:S04]  /*1ad0*/  STL [R1+0x34], R6 ;  /* 0x0000340601007387 */ /* 0x0003e80000100800 */
[----:B------:R1:W-:Y:S04]  /*1ae0*/  STL.S16 [R1+0x24], R0 ;  /* 0x0000240001007387 */ /* 0x0003e80000100600 */
[----:B------:R1:W-:Y:S02]  /*1af0*/  STL [R1+0x30], R5 ;  /* 0x0000300501007387 */ /* 0x0003e40000100800 */
.L_x_13439:
[----:B-1234-:R-:W0:Y:S01]  /*1b00*/  LDC.64 R188, c[0x0][0x258] ;  /* 0x00009600ffbc7b82 */ /* 0x01ee220000000a00 */
[----:B------:R-:W-:Y:S02]  /*1b10*/  SHF.R.S32.HI R4, RZ, 0x1f, R2 ;  /* 0x0000001fff047819 */ /* 0x000fe40000011402 */
[----:B------:R-:W-:-:S05]  /*1b20*/  LOP3.LUT P5, RZ, R3, 0x8, RZ, 0xc0, !PT ;  /* 0x0000000803ff7812 */ /* 0x000fca00078ac0ff */
[----:B------:R-:W2:Y:S01]  /*1b30*/  @P3 LDC.64 R18, c[0x0][0x270] ;  /* 0x00009c00ff123b82 */ /* 0x000ea20000000a00 */
[----:B0-----:R-:W-:-:S05]  /*1b40*/  IMAD.WIDE R188, R2, 0x4, R188 ;  /* 0x0000000402bc7825 */ /* 0x001fca00078e02bc */
[----:B-1----:R-:W5:Y:S01]  /*1b50*/  LDG.E R5, desc[UR4][R188.64] ;  /* 0x00000004bc057981 */ /* 0x002f62000c1e1900 */
[----:B--2---:R-:W-:-:S04]  /*1b60*/  @P3 LEA R18, P4, R2, R18, 0x2 ;  /* 0x0000001202123211 */ /* 0x004fc800078810ff */
[----:B------:R-:W-:Y:S02]  /*1b70*/  @P3 LEA.HI.X R19, R2, R19, R4, 0x2, P4 ;  /* 0x0000001302133211 */ /* 0x000fe400020f1404 */
[----:B------:R-:W-:-:S06]  /*1b80*/  MOV R4, 0x3f800000 ;  /* 0x3f80000000047802 */ /* 0x000fcc0000000f00 */
[----:B------:R0:W5:Y:S02]  /*1b90*/  @P3 LDG.E R4, desc[UR4][R18.64] ;  /* 0x0000000412043981 */ /* 0x000164000c1e1900 */
[----:B0-----:R-:W0:Y:S01]  /*1ba0*/  LDC.64 R18, c[0x0][0x250] ;  /* 0x00009400ff127b82 */ /* 0x001e220000000a00 */
[----:B------:R-:W1:Y:S01]  /*1bb0*/  S2R R22, SR_TID.X ;  /* 0x0000000000167919 */ /* 0x000e620000002100 */
[----:B------:R-:W-:-:S05]  /*1bc0*/  MOV R20, UR13 ;  /* 0x0000000d00147c02 */ /* 0x000fca0008000f00 */
[----:B------:R2:W-:Y:S01]  /*1bd0*/  STL [R1+0x28], R20 ;  /* 0x0000281401007387 */ /* 0x0005e20000100800 */
[----:B0-----:R-:W-:-:S06]  /*1be0*/  IMAD.WIDE R18, R2, 0x4, R18 ;  /* 0x0000000402127825 */ /* 0x001fcc00078e0212 */
[----:B------:R0:W5:Y:S02]  /*1bf0*/  LDG.E R19, desc[UR4][R18.64] ;  /* 0x0000000412137981 */ /* 0x000164000c1e1900 */
[----:B0-----:R-:W-:Y:S01]  /*1c00*/  IMAD R18, R2, R20, RZ ;  /* 0x0000001402127224 */ /* 0x001fe200078e02ff */
[----:B-1----:R-:W-:-:S04]  /*1c10*/  LOP3.LUT R22, R22, 0x7f, RZ, 0xc0, !PT ;  /* 0x0000007f16167812 */ /* 0x002fc800078ec0ff */
[----:B--2---:R-:W-:-:S04]  /*1c20*/  SHF.R.S32.HI R20, RZ, 0x1f, R18 ;  /* 0x0000001fff147819 */ /* 0x004fc80000011412 */
[----:B------:R-:W-:Y:S01]  /*1c30*/  LEA.HI R20, R20, R18, RZ, 0x2 ;  /* 0x0000001214147211 */ /* 0x000fe200078f10ff */
[----:B------:R-:W-:Y:S03]  /*1c40*/  BSSY B0, `(.L_x_13398) ;  /* 0x0000036000007945 */ /* 0x000fe60003800000 */
[----:B------:R-:W-:Y:S01]  /*1c50*/  LEA.HI.SX32 R20, R20, R22, 0x1e ;  /* 0x0000001614147211 */ /* 0x000fe200078ff2ff */
[----:B------:R0:W-:Y:S01]  /*1c60*/  STL [R1+0x2c], R22 ;  /* 0x00002c1601007387 */ /* 0x0001e20000100800 */
[----:B------:R-:W-:Y:S02]  /*1c70*/  MOV R18, RZ ;  /* 0x000000ff00127202 */ /* 0x000fe40000000f00 */
[----:B------:R-:W-:Y:S02]  /*1c80*/  MOV R196, R20 ;  /* 0x0000001400c47202 */ /* 0x000fe40000000f00 */
[----:B0-----:R-:W-:Y:S01]  /*1c90*/  MOV R22, RZ ;  /* 0x000000ff00167202 */ /* 0x001fe20000000f00 */
        /* <DEDUP_REMOVED lines=18> */
[----:B-----5:R-:W-:-:S05]  /*1dc0*/  FSEL R0, R19, RZ, !P4 ;  /* 0x000000ff13007208 */ /* 0x020fca0006000000 */
        /* <DEDUP_REMOVED lines=8> */
[----:B------:R-:W-:-:S03]  /*1e50*/  FMUL.FTZ R225, R223, R189 ;  /* 0x000000bddfe17220 */ /* 0x000fc60000410000 */
[----:B------:R-:W-:Y:S01]  /*1e60*/  FADD.FTZ R22, RZ, R6 ;  /* 0x00000006ff167221 */ /* 0x000fe20000010000 */
[----:B------:R-:W-:Y:S01]  /*1e70*/  FFMA.FTZ R18, R0, R6, RZ ;  /* 0x0000000600127223 */ /* 0x000fe200000100ff */
        /* <DEDUP_REMOVED lines=18> */
.L_x_13399:
[----:B------:R-:W-:Y:S05]  /*1fa0*/  BSYNC B0 ;  /* 0x0000000000007941 */ /* 0x000fea0003800000 */
.L_x_13398:
        /* <DEDUP_REMOVED lines=26> */
[----:B------:R-:W-:-:S04]  /*2150*/  FMUL.FTZ R189, R5, R189 ;  /* 0x000000bd05bd7220 */ /* 0x000fc80000410000 */
[----:B------:R0:W-:Y:S04]  /*2160*/  STL [R1+0x20], R210 ;  /* 0x000020d201007387 */ /* 0x0001e80000100800 */
[----:B------:R1:W-:Y:S01]  /*2170*/  STL [R1+0xc], R189 ;  /* 0x00000cbd01007387 */ /* 0x0003e20000100800 */
        /* <DEDUP_REMOVED lines=8> */
[----:B------:R-:W-:Y:S01]  /*2200*/  FFMA.FTZ R28, R192, R210, R28 ;  /* 0x000000d2c01c7223 */ /* 0x000fe2000001001c */
[----:B0-----:R-:W-:Y:S01]  /*2210*/  FMUL.FTZ R210, R5, R191 ;  /* 0x000000bf05d27220 */ /* 0x001fe20000410000 */
        /* <DEDUP_REMOVED lines=12> */
[----:B-1----:R-:W-:-:S07]  /*22e0*/  FFMA.FTZ R18, R210, R21, R18 ;  /* 0x00000015d2127223 */ /* 0x002fce0000010012 */
.L_x_13401:
[----:B------:R-:W-:Y:S05]  /*22f0*/  BSYNC B0 ;  /* 0x0000000000007941 */ /* 0x000fea0003800000 */
.L_x_13400:
        /* <DEDUP_REMOVED lines=52> */
.L_x_13403:
[----:B------:R-:W-:Y:S05]  /*2640*/  BSYNC B0 ;  /* 0x0000000000007941 */ /* 0x000fea0003800000 */
.L_x_13402:
        /* <DEDUP_REMOVED lines=28> */
[----:B------:R1:W-:Y:S01]  /*2810*/  STL [R1], R189 ;  /* 0x000000bd01007387 */ /* 0x0003e20000100800 */
        /* <DEDUP_REMOVED lines=23> */
.L_x_13405:
[----:B------:R-:W-:Y:S05]  /*2990*/  BSYNC B0 ;  /* 0x0000000000007941 */ /* 0x000fea0003800000 */
.L_x_13404:
        /* <DEDUP_REMOVED lines=27> */
[C---:B------:R-:W-:Y:S01]  /*2b50*/  FMUL.FTZ R252, R5.reuse, R189 ;  /* 0x000000bd05fc7220 */ /* 0x040fe20000410000 */
[----:B------:R-:W-:Y:S02]  /*2b60*/  FMUL.FTZ R216, R216, R193 ;  /* 0x000000c1d8d87220 */ /* 0x000fe40000410000 */
[----:B------:R-:W-:Y:S01]  /*2b70*/  FADD.FTZ R22, R22, R237 ;  /* 0x000000ed16167221 */ /* 0x000fe20000010000 */
[----:B------:R-:W-:Y:S01]  /*2b80*/  FFMA.FTZ R18, R204, R237, R18 ;  /* 0x000000edcc127223 */ /* 0x000fe20000010012 */
[----:B------:R-:W-:Y:S01]  /*2b90*/  FMUL.FTZ R236, R5, R190 ;  /* 0x000000be05ec7220 */ /* 0x000fe20000410000 */
[----:B----4-:R-:W-:Y:S01]  /*2ba0*/  FMUL.FTZ R205, R205, R194 ;  /* 0x000000c2cdcd7220 */ /* 0x010fe20000410000 */
[----:B------:R-:W-:Y:S01]  /*2bb0*/  FADD.FTZ R22, R22, R216 ;  /* 0x000000d816167221 */ /* 0x000fe20000010000 */
[----:B------:R-:W-:Y:S01]  /*2bc0*/  FFMA.FTZ R18, R252, R216, R18 ;  /* 0x000000d8fc127223 */ /* 0x000fe20000010012 */
[----:B------:R0:W-:Y:S01]  /*2bd0*/  STL [R1+0x8], R204 ;  /* 0x000008cc01007387 */ /* 0x0001e20000100800 */
[----:B------:R-:W-:Y:S01]  /*2be0*/  FFMA.FTZ R40, R192, R204, R40 ;  /* 0x000000ccc0287223 */ /* 0x000fe20000010028 */
[----:B------:R-:W-:Y:S01]  /*2bf0*/  FADD.FTZ R22, R22, R205 ;  /* 0x000000cd16167221 */ /* 0x000fe20000010000 */
[----:B------:R-:W-:Y:S01]  /*2c00*/  FFMA.FTZ R18, R236, R205, R18 ;  /* 0x000000cdec127223 */ /* 0x000fe20000010012 */
[----:B------:R-:W-:Y:S01]  /*2c10*/  FADD.FTZ R80, R80, R192 ;  /* 0x000000c050507221 */ /* 0x000fe20000010000 */
[----:B------:R-:W-:Y:S01]  /*2c20*/  FADD.FTZ R81, R81, R193 ;  /* 0x000000c151517221 */ /* 0x000fe20000010000 */
[----:B------:R-:W-:Y:S01]  /*2c30*/  FFMA.FTZ R41, R193, R252, R41 ;  /* 0x000000fcc1297223 */ /* 0x000fe20000010029 */
[----:B0-----:R-:W-:Y:S01]  /*2c40*/  FMUL.FTZ R204, R5, R191 ;  /* 0x000000bf05cc7220 */ /* 0x001fe20000410000 */
        /* <DEDUP_REMOVED lines=8> */
.L_x_13407:
[----:B------:R-:W-:Y:S05]  /*2cd0*/  BSYNC B0 ;  /* 0x0000000000007941 */ /* 0x000fea0003800000 */
.L_x_13406:
        /* <DEDUP_REMOVED lines=25> */
[----:B------:R-:W-:Y:S01]  /*2e70*/  FMUL.FTZ R251, R5, R188 ;  /* 0x000000bc05fb7220 */ /* 0x000fe20000410000 */
[----:B---3--:R-:W-:Y:S01]  /*2e80*/  FMUL.FTZ R235, R215, R192 ;  /* 0x000000c0d7eb7220 */ /* 0x008fe20000410000 */
[----:B------:R-:W-:Y:S01]  /*2e90*/  FMUL.FTZ R250, R5, R189 ;  /* 0x000000bd05fa7220 */ /* 0x000fe20000410000 */
[----:B------:R-:W-:Y:S02]  /*2ea0*/  FMUL.FTZ R215, R203, R193 ;  /* 0x000000c1cbd77220 */ /* 0x000fe40000410000 */
[----:B------:R-:W-:Y:S01]  /*2eb0*/  FADD.FTZ R22, R22, R235 ;  /* 0x000000eb16167221 */ /* 0x000fe20000010000 */
[----:B------:R-:W-:Y:S01]  /*2ec0*/  FFMA.FTZ R18, R251, R235, R18 ;  /* 0x000000ebfb127223 */ /* 0x000fe20000010012 */
[C---:B------:R-:W-:Y:S01]  /*2ed0*/  FMUL.FTZ R234, R5.reuse, R190 ;  /* 0x000000be05ea7220 */ /* 0x040fe20000410000 */
        /* <DEDUP_REMOVED lines=18> */
.L_x_13409:
[----:B------:R-:W-:Y:S05]  /*3000*/  BSYNC B0 ;  /* 0x0000000000007941 */ /* 0x000fea0003800000 */
.L_x_13408:
[----:B------:R-:W-:Y:S04]  /*3010*/  BSSY B0, `(.L_x_13410) ;  /* 0x0000031000007945 */ /* 0x000fe80003800000 */
        /* <DEDUP_REMOVED lines=48> */
.L_x_13411:
[----:B------:R-:W-:Y:S05]  /*3320*/  BSYNC B0 ;  /* 0x0000000000007941 */ /* 0x000fea0003800000 */
.L_x_13410:
        /* <DEDUP_REMOVED lines=19> */
[C---:B--2---:R-:W-:Y:S02]  /*3460*/  FADD.FTZ R23, -R12.reuse, R191 ;  /* 0x000000bf0c177221 */ /* 0x044fe40000010100 */
[----:B------:R-:W2:Y:S01]  /*3470*/  LDL R191, [R1+0xf0] ;  /* 0x0000f00001bf7983 */ /* 0x000ea20000100800 */
[C---:B------:R-:W-:Y:S01]  /*3480*/  FADD.FTZ R188, -R12.reuse, R188 ;  /* 0x000000bc0cbc7221 */ /* 0x040fe20000010100 */
[----:B------:R-:W-:-:S03]  /*3490*/  FADD.FTZ R189, -R12, R189 ;  /* 0x000000bd0cbd7221 */ /* 0x000fc60000010100 */
[C---:B------:R-:W-:Y:S01]  /*34a0*/  FMUL.FTZ R247, R5.reuse, R188 ;  /* 0x000000bc05f77220 */ /* 0x040fe20000410000 */
[----:B---3--:R-:W-:Y:S01]  /*34b0*/  FMUL.FTZ R231, R230, R192 ;  /* 0x000000c0e6e77220 */ /* 0x008fe20000410000 */
[----:B------:R-:W-:Y:S01]  /*34c0*/  FADD.FTZ R190, -R12, R190 ;  /* 0x000000be0cbe7221 */ /* 0x000fe20000010100 */
[----:B------:R-:W-:Y:S01]  /*34d0*/  FMUL.FTZ R246, R5, R189 ;  /* 0x000000bd05f67220 */ /* 0x000fe20000410000 */
[----:B------:R-:W-:Y:S01]  /*34e0*/  FMUL.FTZ R213, R213, R193 ;  /* 0x000000c1d5d57220 */ /* 0x000fe20000410000 */
        /* <DEDUP_REMOVED lines=21> */
.L_x_13413:
[----:B------:R-:W-:Y:S05]  /*3640*/  BSYNC B0 ;  /* 0x0000000000007941 */ /* 0x000fea0003800000 */
.L_x_13412:
[----:B------:R-:W-:Y:S04]  /*3650*/  BSSY B0, `(.L_x_13414) ;  /* 0x0000031000007945 */ /* 0x000fe80003800000 */
[----:B------:R-:W-:Y:S05]  /*3660*/  @!P2 BRA `(.L_x_13415) ;  /* 0x0000000000bca947 */ /* 0x000fea0003800000 */
[----:B------:R-:W-:Y:S01]  /*3670*/  ISETP.NE.U32.AND P4, PT, RZ, UR8, PT ;  /* 0x00000008ff007c0c */ /* 0x000fe2000bf85070 */
[----:B------:R-:W0:Y:S01]  /*3680*/  LDC.U8 R188, c[0x0][0x2a0] ;  /* 0x0000a800ffbc7b82 */ /* 0x000e220000000000 */
[----:B------:R-:W2:Y:S02]  /*3690*/  LDL R228, [R1+0xec] ;  /* 0x0000ec0001e47983 */ /* 0x000ea40000100800 */
[----:B------:R-:W-:Y:S02]  /*36a0*/  ISETP.NE.AND.EX P4, PT, RZ, UR9, PT, P4 ;  /* 0x00000009ff007c0c */ /* 0x000fe4000bf85340 */
[----:B------:R-:W3:Y:S11]  /*36b0*/  LDL R212, [R1+0xe8] ;  /* 0x0000e80001d47983 */ /* 0x000ef60000100800 */
[----:B------:R-:W-:-:S04]  /*36c0*/  @P4 LEA R14, P5, R196, UR8, 0x4 ;  /* 0x00000008c40e4c11 */ /* 0x000fc8000f8a20ff */
[----:B------:R-:W-:-:S05]  /*36d0*/  @P4 LEA.HI.X R15, R196, UR9, RZ, 0x4, P5 ;  /* 0x00000009c40f4c11 */ /* 0x000fca000a8f24ff */
[----:B------:R1:W5:Y:S01]  /*36e0*/  @P4 LDG.E.128 R176, desc[UR4][R14.64] ;  /* 0x000000040eb04981 */ /* 0x000362000c1e1d00 */
[----:B------:R-:W-:-:S04]  /*36f0*/  LEA R192, P4, R196, UR10, 0x4 ;  /* 0x0000000ac4c07c11 */ /* 0x000fc8000f8820ff */
[----:B------:R-:W-:Y:S02]  /*3700*/  LEA.HI.X R193, R196, UR11, RZ, 0x4, P4 ;  /* 0x0000000bc4c17c11 */ /* 0x000fe4000a0f24ff */
[----:B0-----:R-:W-:Y:S02]  /*3710*/  ISETP.NE.AND P4, PT, R188, RZ, PT ;  /* 0x000000ffbc00720c */ /* 0x001fe40003f85270 */
[----:B------:R-:W0:Y:S01]  /*3720*/  LDC.64 R188, c[0x0][0x2b8] ;  /* 0x0000ae00ffbc7b82 */ /* 0x000e220000000a00 */
[----:B------:R-:W4:Y:S04]  /*3730*/  LDL R15, [R1+0xe0] ;  /* 0x0000e000010f7983 */ /* 0x000f280000100800 */
[----:B------:R-:W1:Y:S01]  /*3740*/  LDG.E.128 R192, desc[UR4][R192.64] ;  /* 0x00000004c0c07981 */ /* 0x000e62000c1e1d00 */
[----:B-----5:R-:W-:Y:S01]  /*3750*/  FSEL R13, R19, RZ, !P4 ;  /* 0x000000ff130d7208 */ /* 0x020fe20006000000 */
[----:B0-----:R-:W-:-:S06]  /*3760*/  IMAD.WIDE.U32 R188, R196, 0x10, R188 ;  /* 0x00000010c4bc7825 */ /* 0x001fcc00078e00bc */
[----:B------:R-:W2:Y:S01]  /*3770*/  LDG.E.128 R188, desc[UR4][R188.64] ;  /* 0x00000004bcbc7981 */ /* 0x000ea2000c1e1d00 */
[----:B-1----:R-:W-:-:S03]  /*3780*/  FADD.FTZ R14, -R13, R195 ;  /* 0x000000c30d0e7221 */ /* 0x002fc60000010100 */
[----:B------:R-:W4:Y:S01]  /*3790*/  LDL R195, [R1+0xe4] ;  /* 0x0000e40001c37983 */ /* 0x000f220000100800 */
[C---:B------:R-:W-:Y:S01]  /*37a0*/  FADD.FTZ R192, -R13.reuse, R192 ;  /* 0x000000c00dc07221 */ /* 0x040fe20000010100 */
[----:B------:R-:W-:-:S03]  /*37b0*/  FADD.FTZ R193, -R13, R193 ;  /* 0x000000c10dc17221 */ /* 0x000fc60000010100 */
[----:B------:R-:W-:Y:S01]  /*37c0*/  FMUL.FTZ R245, R5, R192 ;  /* 0x000000c005f57220 */ /* 0x000fe20000410000 */
[----:B------:R-:W-:Y:S01]  /*37d0*/  FADD.FTZ R194, -R13, R194 ;  /* 0x000000c20dc27221 */ /* 0x000fe20000010100 */
[C---:B------:R-:W-:Y:S01]  /*37e0*/  FMUL.FTZ R244, R5.reuse, R193 ;  /* 0x000000c105f47220 */ /* 0x040fe20000410000 */
[----:B------:R-:W-:Y:S01]  /*37f0*/  FMUL.FTZ R14, R5, R14 ;  /* 0x0000000e050e7220 */ /* 0x000fe20000410000 */
[----:B--2---:R-:W-:Y:S01]  /*3800*/  FMUL.FTZ R229, R228, R188 ;  /* 0x000000bce4e57220 */ /* 0x004fe20000410000 */
[----:B---3--:R-:W-:-:S03]  /*3810*/  FMUL.FTZ R212, R212, R189 ;  /* 0x000000bdd4d47220 */ /* 0x008fc60000410000 */
[----:B------:R-:W-:Y:S01]  /*3820*/  FADD.FTZ R22, R22, R229 ;  /* 0x000000e516167221 */ /* 0x000fe20000010000 */
[----:B------:R-:W-:Y:S01]  /*3830*/  FFMA.FTZ R18, R245, R229, R18 ;  /* 0x000000e5f5127223 */ /* 0x000fe20000010012 */
[----:B------:R-:W-:Y:S02]  /*3840*/  FMUL.FTZ R228, R5, R194 ;  /* 0x000000c205e47220 */ /* 0x000fe40000410000 */
[----:B------:R-:W-:Y:S01]  /*3850*/  FADD.FTZ R22, R22, R212 ;  /* 0x000000d416167221 */ /* 0x000fe20000010000 */
[----:B------:R-:W-:Y:S01]  /*3860*/  FFMA.FTZ R18, R244, R212, R18 ;  /* 0x000000d4f4127223 */ /* 0x000fe20000010012 */
[----:B----4-:R-:W-:Y:S01]  /*3870*/  FMUL.FTZ R15, R15, R191 ;  /* 0x000000bf0f0f7220 */ /* 0x010fe20000410000 */
        /* <DEDUP_REMOVED lines=9> */
[----:B------:R-:W-:-:S04]  /*3910*/  FMUL.FTZ R13, R195, R190 ;  /* 0x000000bec30d7220 */ /* 0x000fc80000410000 */
[----:B------:R-:W-:Y:S01]  /*3920*/  FADD.FTZ R22, R22, R13 ;  /* 0x0000000d16167221 */ /* 0x000fe20000010000 */
[----:B------:R-:W-:-:S03]  /*3930*/  FFMA.FTZ R18, R228, R13, R18 ;  /* 0x0000000de4127223 */ /* 0x000fc60000010012 */
[----:B------:R-:W-:Y:S01]  /*3940*/  FADD.FTZ R22, R22, R15 ;  /* 0x0000000f16167221 */ /* 0x000fe20000010000 */
[----:B------:R-:W-:-:S07]  /*3950*/  FFMA.FTZ R18, R14, R15, R18 ;  /* 0x0000000f0e127223 */ /* 0x000fce0000010012 */
.L_x_13415:
[----:B------:R-:W-:Y:S05]  /*3960*/  BSYNC B0 ;  /* 0x0000000000007941 */ /* 0x000fea0003800000 */
.L_x_13414:
        /* <DEDUP_REMOVED lines=8> */
[----:B------:R-:W4:Y:S07]  /*39f0*/  LDL R217, [R1+0xd4] ;  /* 0x0000d40001d97983 */ /* 0x000f2e0000100800 */
[----:B------:R-:W-:-:S04]  /*3a00*/  @P4 LEA R16, P5, R196, UR8, 0x4 ;  /* 0x00000008c4104c11 */ /* 0x000fc8000f8a20ff */
[----:B------:R-:W-:-:S05]  /*3a10*/  @P4 LEA.HI.X R17, R196, UR9, RZ, 0x4, P5 ;  /* 0x00000009c4114c11 */ /* 0x000fca000a8f24ff */
[----:B------:R1:W5:Y:S01]  /*3a20*/  @P4 LDG.E.128 R180, desc[UR4][R16.64] ;  /* 0x0000000410b44981 */ /* 0x000362000c1e1d00 */
[----:B0-----:R-:W-:Y:S02]  /*3a30*/  ISETP.NE.AND P4, PT, R188, RZ, PT ;  /* 0x000000ffbc00720c */ /* 0x001fe40003f85270 */
[----:B------:R-:W0:Y:S02]  /*3a40*/  LDC.64 R188, c[0x0][0x2b8] ;  /* 0x0000ae00ffbc7b82 */ /* 0x000e240000000a00 */
[----:B-----5:R-:W-:Y:S02]  /*3a50*/  FSEL R19, R19, RZ, !P4 ;  /* 0x000000ff13137208 */ /* 0x020fe40006000000 */
[C---:B------:R-:W-:Y:S01]  /*3a60*/  LEA R192, P4, R196.reuse, UR10, 0x4 ;  /* 0x0000000ac4c07c11 */ /* 0x040fe2000f8820ff */
[----:B------:R-:W4:Y:S03]  /*3a70*/  LDL R17, [R1+0xd0] ;  /* 0x0000d00001117983 */ /* 0x000f260000100800 */
[----:B------:R-:W-:-:S06]  /*3a80*/  LEA.HI.X R193, R196, UR11, RZ, 0x4, P4 ;  /* 0x0000000bc4c17c11 */ /* 0x000fcc000a0f24ff */
[----:B------:R-:W2:Y:S01]  /*3a90*/  LDG.E.128 R192, desc[UR4][R192.64] ;  /* 0x00000004c0c07981 */ /* 0x000ea2000c1e1d00 */
[----:B0-----:R-:W-:-:S06]  /*3aa0*/  IMAD.WIDE.U32 R188, R196, 0x10, R188 ;  /* 0x00000010c4bc7825 */ /* 0x001fcc00078e00bc */
[----:B------:R-:W3:Y:S01]  /*3ab0*/  LDG.E.128 R188, desc[UR4][R188.64] ;  /* 0x00000004bcbc7981 */ /* 0x000ee2000c1e1d00 */
[C---:B--2---:R-:W-:Y:S01]  /*3ac0*/  FADD.FTZ R192, -R19.reuse, R192 ;  /* 0x000000c013c07221 */ /* 0x044fe20000010100 */
[----:B------:R-:W-:-:S03]  /*3ad0*/  FADD.FTZ R193, -R19, R193 ;  /* 0x000000c113c17221 */ /* 0x000fc60000010100 */
[C---:B------:R-:W-:Y:S01]  /*3ae0*/  FMUL.FTZ R192, R5.reuse, R192 ;  /* 0x000000c005c07220 */ /* 0x040fe20000410000 */
[----:B------:R-:W-:-:S04]  /*3af0*/  FMUL.FTZ R196, R5, R193 ;  /* 0x000000c105c47220 */ /* 0x000fc80000410000 */
[----:B------:R0:W-:Y:S04]  /*3b00*/  STL [R1+0x14], R192 ;  /* 0x000014c001007387 */ /* 0x0001e80000100800 */
[----:B------:R0:W-:Y:S01]  /*3b10*/  STL [R1+0x10], R196 ;  /* 0x000010c401007387 */ /* 0x0001e20000100800 */
[----:B---3--:R-:W-:Y:S01]  /*3b20*/  FMUL.FTZ R227, R226, R188 ;  /* 0x000000bce2e37220 */ /* 0x008fe20000410000 */
[C---:B------:R-:W-:Y:S01]  /*3b30*/  FADD.FTZ R194, -R19.reuse, R194 ;  /* 0x000000c213c27221 */ /* 0x040fe20000010100 */
[----:B------:R-:W-:Y:S02]  /*3b40*/  FMUL.FTZ R218, R218, R189 ;  /* 0x000000bddada7220 */ /* 0x000fe40000410000 */
[----:B------:R-:W-:Y:S01]  /*3b50*/  FADD.FTZ R22, R22, R227 ;  /* 0x000000e316167221 */ /* 0x000fe20000010000 */
[----:B------:R-:W-:Y:S01]  /*3b60*/  FFMA.FTZ R18, R192, R227, R18 ;  /* 0x000000e3c0127223 */ /* 0x000fe20000010012 */
[----:B-1----:R-:W-:Y:S01]  /*3b70*/  FADD.FTZ R16, -R19, R195 ;  /* 0x000000c313107221 */ /* 0x002fe20000010100 */
        /* <DEDUP_REMOVED lines=18> */
.L_x_13417:
[----:B------:R-:W-:Y:S05]  /*3ca0*/  BSYNC B0 ;  /* 0x0000000000007941 */ /* 0x000fea0003800000 */
.L_x_13416:
[----:B------:R-:W2:Y:S01]  /*3cb0*/  LDL.LU R189, [R1+0x24] ;  /* 0x0000240001bd7983 */ /* 0x000ea20000300800 */
[----:B------:R-:W-:Y:S01]  /*3cc0*/  UMOV UR6, 0xffffffff ;  /* 0xffffffff00067882 */ /* 0x000fe20000000000 */
[----:B-----5:R-:W0:Y:S02]  /*3cd0*/  S2R R19, SR_TID.X ;  /* 0x0000000000137919 */ /* 0x020e240000002100 */
        /* <DEDUP_REMOVED lines=22> */
[----:B------:R0:W1:Y:S04]  /*3e40*/  SHFL.DOWN PT, R193, R18, 0x1, 0x1f ;  /* 0x08201f0012c17f89 */ /* 0x00006800000e0000 */
[----:B------:R0:W2:Y:S02]  /*3e50*/  SHFL.DOWN PT, R19, R191, 0x1, 0x1f ;  /* 0x08201f00bf137f89 */ /* 0x0000a400000e0000 */
.L_x_13468:
[----:B------:R-:W3:Y:S01]  /*3e60*/  S2R R190, SR_CgaCtaId ;  /* 0x0000000000be7919 */ /* 0x000ee20000008800 */
[----:B------:R-:W-:Y:S01]  /*3e70*/  @!P5 LOP3.LUT R22, R194, 0x3, RZ, 0xc0, !PT ;  /* 0x00000003c216d812 */ /* 0x000fe200078ec0ff */
[----:B01----:R-:W-:Y:S01]  /*3e80*/  FADD.FTZ R18, R18, R193 ;  /* 0x000000c112127221 */ /* 0x003fe20000010000 */
[----:B------:R-:W-:Y:S01]  /*3e90*/  MOV R189, 0x400 ;  /* 0x0000040000bd7802 */ /* 0x000fe20000000f00 */
[----:B--2---:R-:W-:Y:S01]  /*3ea0*/  FADD.FTZ R19, R191, R19 ;  /* 0x00000013bf137221 */ /* 0x004fe20000010000 */
[----:B------:R-:W-:Y:S01]  /*3eb0*/  @!P5 IADD3 R22, R188, R22, RZ ;  /* 0x00000016bc16d210 */ /* 0x000fe20007ffe0ff */
[----:B------:R-:W-:Y:S05]  /*3ec0*/  WARPSYNC.ALL ;  /* 0x0000000000007948 */ /* 0x000fea0003800000 */
[----:B------:R-:W-:Y:S01]  /*3ed0*/  LOP3.LUT P6, RZ, R3, 0x8, RZ, 0xc0, !PT ;  /* 0x0000000803ff7812 */ /* 0x000fe200078cc0ff */
[----:B------:R-:W-:Y:S01]  /*3ee0*/  BSSY B0, `(.L_x_13419) ;  /* 0x000004a000007945 */ /* 0x000fe20003800000 */
[----:B---3--:R-:W-:-:S04]  /*3ef0*/  LEA R189, R190, R189, 0x18 ;  /* 0x000000bdbebd7211 */ /* 0x008fc800078ec0ff */
[----:B------:R-:W-:-:S05]  /*3f00*/  @!P5 LEA R22, R22, R189, 0x3 ;  /* 0x000000bd1616d211 */ /* 0x000fca00078e18ff */
[----:B------:R0:W-:Y:S02]  /*3f10*/  @!P5 STS.64 [R22+0x5000], R18 ;  /* 0x005000121600d388 */ /* 0x0001e40000000a00 */
[----:B0-----:R-:W-:Y:S01]  /*3f20*/  LEA R19, R188, R189, 0x3 ;  /* 0x000000bdbc137211 */ /* 0x001fe200078e18ff */
        /* <DEDUP_REMOVED lines=14> */
[----:B------:R-:W0:Y:S08]  /*4010*/  LDC.64 R188, c[0x0][0x220] ;  /* 0x00008800ffbc7b82 */ /* 0x000e300000000a00 */
[----:B------:R-:W1:Y:S01]  /*4020*/  LDC.U8 R192, c[0x0][0x2a0] ;  /* 0x0000a800ffc07b82 */ /* 0x000e620000000000 */
        /* <DEDUP_REMOVED lines=10> */
[----:B------:R-:W-:-:S05]  /*40d0*/  ISETP.NE.AND.EX P6, PT, RZ, UR15, PT, P6 ;  /* 0x0000000fff007c0c */ /* 0x000fca000bfc5360 */
[----:B------:R-:W-:-:S05]  /*40e0*/  @P5 FADD.FTZ R22, R144, R22 ;  /* 0x0000001690165221 */ /* 0x000fca0000010000 */
[C---:B------:R-:W-:Y:S01]  /*40f0*/  SEL R184, R22.reuse, R184, P6 ;  /* 0x000000b816b87207 */ /* 0x040fe20003000000 */
[----:B------:R-:W-:-:S04]  /*4100*/  FMUL.FTZ R22, R22, R4 ;  /* 0x0000000416167220 */ /* 0x000fc80000410000 */
[----:B--2---:R-:W-:Y:S01]  /*4110*/  FFMA.FTZ R104, R22, R188, R104 ;  /* 0x000000bc16687223 */ /* 0x004fe20000010068 */
[----:B------:R-:W-:-:S04]  /*4120*/  FFMA.FTZ R188, R198, R19, R192 ;  /* 0x00000013c6bc7223 */ /* 0x000fc800000100c0 */
[----:B------:R-:W-:-:S04]  /*4130*/  FADD.FTZ R188, R225, -R188 ;  /* 0x800000bce1bc7221 */ /* 0x000fc80000010000 */
[----:B------:R-:W-:-:S04]  /*4140*/  FMUL.FTZ R188, R5, R188 ;  /* 0x000000bc05bc7220 */ /* 0x000fc80000410000 */
[----:B------:R-:W-:-:S04]  /*4150*/  @P5 FADD.FTZ R188, R145, R188 ;  /* 0x000000bc91bc5221 */ /* 0x000fc80000010000 */
[C---:B------:R-:W-:Y:S01]  /*4160*/  FMUL.FTZ R194, R188.reuse, R4 ;  /* 0x00000004bcc27220 */ /* 0x040fe20000410000 */
[----:B------:R-:W-:Y:S01]  /*4170*/  SEL R185, R188, R185, P6 ;  /* 0x000000b9bcb97207 */ /* 0x000fe20003000000 */
[-CC-:B------:R-:W-:Y:S01]  /*4180*/  FFMA.FTZ R188, R197, R19.reuse, R192.reuse ;  /* 0x00000013c5bc7223 */ /* 0x180fe200000100c0 */
[----:B------:R-:W-:-:S03]  /*4190*/  FFMA.FTZ R192, R223, R19, R192 ;  /* 0x00000013dfc07223 */ /* 0x000fc600000100c0 */
[----:B------:R-:W-:Y:S01]  /*41a0*/  FADD.FTZ R188, R224, -R188 ;  /* 0x800000bce0bc7221 */ /* 0x000fe20000010000 */
[----:B------:R-:W-:-:S03]  /*41b0*/  FADD.FTZ R192, R222, -R192 ;  /* 0x800000c0dec07221 */ /* 0x000fc60000010000 */
[C---:B------:R-:W-:Y:S01]  /*41c0*/  FMUL.FTZ R188, R5.reuse, R188 ;  /* 0x000000bc05bc7220 */ /* 0x040fe20000410000 */
[----:B------:R-:W-:Y:S01]  /*41d0*/  FMUL.FTZ R196, R5, R192 ;  /* 0x000000c005c47220 */ /* 0x000fe20000410000 */
[----:B------:R-:W-:Y:S01]  /*41e0*/  FFMA.FTZ R105, R189, R194, R105 ;  /* 0x000000c2bd697223 */ /* 0x000fe20000010069 */
[----:B------:R-:W0:Y:S01]  /*41f0*/  LDC.64 R192, c[0x0][0x2f8] ;  /* 0x0000be00ffc07b82 */ /* 0x000e220000000a00 */
[----:B------:R-:W-:Y:S01]  /*4200*/  @P5 FADD.FTZ R188, R146, R188 ;  /* 0x000000bc92bc5221 */ /* 0x000fe20000010000 */
[----:B------:R-:W-:Y:S01]  /*4210*/  @P5 FADD.FTZ R196, R147, R196 ;  /* 0x000000c493c45221 */ /* 0x000fe20000010000 */
[----:B------:R-:W-:-:S04]  /*4220*/  ISETP.NE.U32.AND P5, PT, RZ, UR14, PT ;  /* 0x0000000eff007c0c */ /* 0x000fc8000bfa5070 */
[----:B------:R-:W-:Y:S01]  /*4230*/  ISETP.NE.AND.EX P5, PT, RZ, UR15, PT, P5 ;  /* 0x0000000fff007c0c */ /* 0x000fe2000bfa5350 */
[C---:B------:R-:W-:Y:S01]  /*4240*/  FMUL.FTZ R195, R188.reuse, R4 ;  /* 0x00000004bcc37220 */ /* 0x040fe20000410000 */
[----:B------:R-:W-:-:S11]  /*4250*/  SEL R186, R188, R186, P6 ;  /* 0x000000babcba7207 */ /* 0x000fd60003000000 */
[----:B------:R-:W1:Y:S01]  /*4260*/  @P5 LDC.64 R188, c[0x0][0x308] ;  /* 0x0000c200ffbc5b82 */ /* 0x000e620000000a00 */
[C---:B------:R-:W-:Y:S01]  /*4270*/  SEL R187, R196.reuse, R187, P6 ;  /* 0x000000bbc4bb7207 */ /* 0x040fe20003000000 */
[----:B------:R-:W-:Y:S01]  /*4280*/  FMUL.FTZ R196, R196, R4 ;  /* 0x00000004c4c47220 */ /* 0x000fe20000410000 */
[----:B------:R-:W-:Y:S02]  /*4290*/  FFMA.FTZ R106, R190, R195, R106 ;  /* 0x000000c3be6a7223 */ /* 0x000fe4000001006a */
[----:B------:R-:W2:Y:S01]  /*42a0*/  LDL R190, [R1+0xc4] ;  /* 0x0000c40001be7983 */ /* 0x000ea20000100800 */
[----:B------:R-:W-:-:S03]  /*42b0*/  FFMA.FTZ R107, R191, R196, R107 ;  /* 0x000000c4bf6b7223 */ /* 0x000fc6000001006b */
[----:B------:R-:W3:Y:S01]  /*42c0*/  LDL R191, [R1+0xc0] ;  /* 0x0000c00001bf7983 */ /* 0x000ee20000100800 */
[----:B-1----:R-:W-:-:S05]  /*42d0*/  @P5 IMAD.WIDE.U32 R188, R20, 0x10, R188 ;  /* 0x0000001014bc5825 */ /* 0x002fca00078e00bc */
[----:B------:R1:W-:Y:S04]  /*42e0*/  @P5 STG.E.128 desc[UR4][R188.64], R184 ;  /* 0x000000b8bc005986 */ /* 0x0003e8000c101d04 */
[----:B-1----:R-:W4:Y:S04]  /*42f0*/  LDL R188, [R1+0xcc] ;  /* 0x0000cc0001bc7983 */ /* 0x002f280000100800 */
[----:B------:R-:W5:Y:S01]  /*4300*/  LDL R189, [R1+0xc8] ;  /* 0x0000c80001bd7983 */ /* 0x000f620000100800 */
[C---:B0-----:R-:W-:Y:S01]  /*4310*/  IMAD.WIDE.U32 R192, R20.reuse, 0x10, R192 ;  /* 0x0000001014c07825 */ /* 0x041fe200078e00c0 */
[----:B------:R-:W-:-:S03]  /*4320*/  IADD3 R20, R20, 0x80, RZ ;  /* 0x0000008014147810 */ /* 0x000fc60007ffe0ff */
[----:B--2---:R-:W-:Y:S01]  /*4330*/  FMUL.FTZ R190, R190, R195 ;  /* 0x000000c3bebe7220 */ /* 0x004fe20000410000 */
[----:B---3--:R-:W-:Y:S01]  /*4340*/  FMUL.FTZ R191, R191, R196 ;  /* 0x000000c4bfbf7220 */ /* 0x008fe20000410000 */
[----:B----4-:R-:W-:Y:S01]  /*4350*/  FMUL.FTZ R188, R188, R22 ;  /* 0x00000016bcbc7220 */ /* 0x010fe20000410000 */
[----:B-----5:R-:W-:-:S05]  /*4360*/  FMUL.FTZ R189, R189, R194 ;  /* 0x000000c2bdbd7220 */ /* 0x020fca0000410000 */
[----:B------:R0:W-:Y:S02]  /*4370*/  STG.E.128 desc[UR4][R192.64], R188 ;  /* 0x000000bcc0007986 */ /* 0x0001e4000c101d04 */
.L_x_13420:
[----:B------:R-:W-:Y:S05]  /*4380*/  BSYNC B0 ;  /* 0x0000000000007941 */ /* 0x000fea0003800000 */
.L_x_13419:
[----:B------:R-:W-:Y:S01]  /*4390*/  LOP3.LUT P5, RZ, R3, 0x10, RZ, 0xc0, !PT ;  /* 0x0000001003ff7812 */ /* 0x000fe200078ac0ff */
[----:B------:R-:W-:-:S12]  /*43a0*/  BSSY B0, `(.L_x_13421) ;  /* 0x000003b000007945 */ /* 0x000fd80003800000 */
[----:B------:R-:W-:Y:S05]  /*43b0*/  @!P5 BRA `(.L_x_13422) ;  /* 0x0000000000e4d947 */ /* 0x000fea0003800000 */
[----:B0-----:R-:W2:Y:S01]  /*43c0*/  LDL R189, [R1+0x20] ;  /* 0x0000200001bd7983 */ /* 0x001ea20000100800 */
[----:B------:R-:W0:Y:S03]  /*43d0*/  LDC.U8 R22, c[0x0][0x2a0] ;  /* 0x0000a800ff167b82 */ /* 0x000e260000000000 */
[----:B------:R-:W3:Y:S01]  /*43e0*/  LDL R188, [R1+0xc] ;  /* 0x00000c0001bc7983 */ /* 0x000ee20000100800 */
[----:B0-----:R-:W-:-:S04]  /*43f0*/  ISETP.NE.AND P5, PT, R22, RZ, PT ;  /* 0x000000ff1600720c */ /* 0x001fc80003fa5270 */
[----:B------:R-:W-:-:S05]  /*4400*/  FSEL R22, R18, RZ, !P5 ;  /* 0x000000ff12167208 */ /* 0x000fca0006800000 */
[-CC-:B--2---:R-:W-:Y:S01]  /*4410*/  FFMA.FTZ R195, R189, R19.reuse, R22.reuse ;  /* 0x00000013bdc37223 */ /* 0x184fe20000010016 */
[----:B---3--:R-:W-:Y:S02]  /*4420*/  FFMA.FTZ R194, R188, R19, R22 ;  /* 0x00000013bcc27223 */ /* 0x008fe40000010016 */
[----:B------:R-:W0:Y:S02]  /*4430*/  LDC.64 R188, c[0x0][0x220] ;  /* 0x00008800ffbc7b82 */ /* 0x000e240000000a00 */
[----:B0-----:R-:W-:-:S06]  /*4440*/  IMAD.WIDE.U32 R188, R20, 0x10, R188 ;  /* 0x0000001014bc7825 */ /* 0x001fcc00078e00bc */
[----:B------:R-:W2:Y:S01]  /*4450*/  LDG.E.128 R188, desc[UR4][R188.64] ;  /* 0x00000004bcbc7981 */ /* 0x000ea2000c1e1d00 */
[----:B------:R-:W-:Y:S01]  /*4460*/  ISETP.NE.U32.AND P5, PT, RZ, UR8, PT ;  /* 0x00000008ff007c0c */ /* 0x000fe2000bfa5070 */
[-CC-:B------:R-:W-:Y:S01]  /*4470*/  FFMA.FTZ R192, R242, R19.reuse, R22.reuse ;  /* 0x00000013f2c07223 */ /* 0x180fe20000010016 */
[----:B------:R-:W-:Y:S02]  /*4480*/  FFMA.FTZ R22, R210, R19, R22 ;  /* 0x00000013d2167223 */ /* 0x000fe40000010016 */
[----:B------:R-:W-:Y:S01]  /*4490*/  ISETP.NE.AND.EX P5, PT, RZ, UR9, PT, P5 ;  /* 0x00000009ff007c0c */ /* 0x000fe2000bfa5350 */
[----:B------:R-:W-:Y:S01]  /*44a0*/  FADD.FTZ R195, R243, -R195 ;  /* 0x800000c3f3c37221 */ /* 0x000fe20000010000 */
[----:B------:R-:W-:Y:S01]  /*44b0*/  FADD.FTZ R194, R221, -R194 ;  /* 0x800000c2ddc27221 */ /* 0x000fe20000010000 */
[----:B------:R-:W-:Y:S01]  /*44c0*/  FADD.FTZ R192, R211, -R192 ;  /* 0x800000c0d3c07221 */ /* 0x000fe20000010000 */
[----:B------:R-:W-:Y:S01]  /*44d0*/  FADD.FTZ R22, R21, -R22 ;  /* 0x8000001615167221 */ /* 0x000fe20000010000 */
[C---:B------:R-:W-:Y:S01]  /*44e0*/  FMUL.FTZ R195, R5.reuse, R195 ;  /* 0x000000c305c37220 */ /* 0x040fe20000410000 */
[C---:B------:R-:W-:Y:S01]  /*44f0*/  FMUL.FTZ R194, R5.reuse, R194 ;  /* 0x000000c205c27220 */ /* 0x040fe20000410000 */
[C---:B------:R-:W-:Y:S01]  /*4500*/  FMUL.FTZ R192, R5.reuse, R192 ;  /* 0x000000c005c07220 */ /* 0x040fe20000410000 */
[----:B------:R-:W-:-:S05]  /*4510*/  FMUL.FTZ R22, R5, R22 ;  /* 0x0000001605167220 */ /* 0x000fca0000410000 */
[----:B------:R-:W-:Y:S01]  /*4520*/  @P5 FADD.FTZ R195, R148, R195 ;  /* 0x000000c394c35221 */ /* 0x000fe20000010000 */
[----:B------:R-:W-:Y:S01]  /*4530*/  @P5 FADD.FTZ R194, R149, R194 ;  /* 0x000000c295c25221 */ /* 0x000fe20000010000 */
[----:B------:R-:W-:Y:S01]  /*4540*/  @P5 FADD.FTZ R192, R150, R192 ;  /* 0x000000c096c05221 */ /* 0x000fe20000010000 */
[----:B------:R-:W-:Y:S01]  /*4550*/  @P5 FADD.FTZ R22, R151, R22 ;  /* 0x0000001697165221 */ /* 0x000fe20000010000 */
[----:B------:R-:W-:-:S04]  /*4560*/  ISETP.NE.U32.AND P5, PT, RZ, UR14, PT ;  /* 0x0000000eff007c0c */ /* 0x000fc8000bfa5070 */
[----:B------:R-:W-:-:S04]  /*4570*/  ISETP.NE.AND.EX P5, PT, RZ, UR15, PT, P5 ;  /* 0x0000000fff007c0c */ /* 0x000fc8000bfa5350 */
[----:B------:R-:W-:Y:S02]  /*4580*/  SEL R184, R195, R184, P5 ;  /* 0x000000b8c3b87207 */ /* 0x000fe40002800000 */
[----:B------:R-:W-:Y:S02]  /*4590*/  SEL R185, R194, R185, P5 ;  /* 0x000000b9c2b97207 */ /* 0x000fe40002800000 */
[----:B------:R-:W-:Y:S02]  /*45a0*/  SEL R186, R192, R186, P5 ;  /* 0x000000bac0ba7207 */ /* 0x000fe40002800000 */
[----:B------:R-:W-:Y:S02]  /*45b0*/  SEL R187, R22, R187, P5 ;  /* 0x000000bb16bb7207 */ /* 0x000fe40002800000 */
[----:B------:R-:W-:-:S04]  /*45c0*/  ISETP.NE.U32.AND P5, PT, RZ, UR14, PT ;  /* 0x0000000eff007c0c */ /* 0x000fc8000bfa5070 */
[----:B------:R-:W-:Y:S01]  /*45d0*/  ISETP.NE.AND.EX P5, PT, RZ, UR15, PT, P5 ;  /* 0x0000000fff007c0c */ /* 0x000fe2000bfa5350 */
[-C--:B------:R-:W-:Y:S01]  /*45e0*/  FMUL.FTZ R195, R195, R4.reuse ;  /* 0x00000004c3c37220 */ /* 0x080fe20000410000 */
[-C--:B------:R-:W-:Y:S01]  /*45f0*/  FMUL.FTZ R194, R194, R4.reuse ;  /* 0x00000004c2c27220 */ /* 0x080fe20000410000 */
[-C--:B------:R-:W-:Y:S01]  /*4600*/  FMUL.FTZ R196, R192, R4.reuse ;  /* 0x00000004c0c47220 */ /* 0x080fe20000410000 */
[----:B------:R-:W-:Y:S01]  /*4610*/  FMUL.FTZ R22, R22, R4 ;  /* 0x0000000416167220 */ /* 0x000fe20000410000 */
[----:B--2---:R-:W-:-:S08]  /*4620*/  FFMA.FTZ R108, R195, R188, R108 ;  /* 0x000000bcc36c7223 */ /* 0x004fd0000001006c */
[----:B------:R-:W-:Y:S01]  /*4630*/  @P5 LEA R188, P6, R20, UR14, 0x4 ;  /* 0x0000000e14bc5c11 */ /* 0x000fe2000f8c20ff */
[----:B------:R-:W-:-:S03]  /*4640*/  FFMA.FTZ R109, R189, R194, R109 ;  /* 0x000000c2bd6d7223 */ /* 0x000fc6000001006d */
[----:B------:R-:W-:Y:S01]  /*4650*/  @P5 LEA.HI.X R189, R20, UR15, RZ, 0x4, P6 ;  /* 0x0000000f14bd5c11 */ /* 0x000fe2000b0f24ff */
[----:B------:R-:W-:Y:S01]  /*4660*/  FFMA.FTZ R110, R190, R196, R110 ;  /* 0x000000c4be6e7223 */ /* 0x000fe2000001006e */
[----:B------:R-:W-:Y:S01]  /*4670*/  FFMA.FTZ R111, R191, R22, R111 ;  /* 0x00000016bf6f7223 */ /* 0x000fe2000001006f */
[----:B------:R-:W2:Y:S04]  /*4680*/  LDL R190, [R1+0xb4] ;  /* 0x0000b40001be7983 */ /* 0x000ea80000100800 */
[----:B------:R0:W-:Y:S04]  /*4690*/  @P5 STG.E.128 desc[UR4][R188.64], R184 ;  /* 0x000000b8bc005986 */ /* 0x0001e8000c101d04 */
[----:B------:R-:W3:Y:S04]  /*46a0*/  LDL R191, [R1+0xb0] ;  /* 0x0000b00001bf7983 */ /* 0x000ee80000100800 */
[----:B0-----:R-:W4:Y:S04]  /*46b0*/  LDL R188, [R1+0xbc] ;  /* 0x0000bc0001bc7983 */ /* 0x001f280000100800 */
[----:B------:R-:W5:Y:S01]  /*46c0*/  LDL R189, [R1+0xb8] ;  /* 0x0000b80001bd7983 */ /* 0x000f620000100800 */
[----:B------:R-:W-:-:S04]  /*46d0*/  LEA R192, P5, R20, UR16, 0x4 ;  /* 0x0000001014c07c11 */ /* 0x000fc8000f8a20ff */
[C---:B------:R-:W-:Y:S02]  /*46e0*/  LEA.HI.X R193, R20.reuse, UR17, RZ, 0x4, P5 ;  /* 0x0000001114c17c11 */ /* 0x040fe4000a8f24ff */
[----:B------:R-:W-:Y:S01]  /*46f0*/  IADD3 R20, R20, 0x80, RZ ;  /* 0x0000008014147810 */ /* 0x000fe20007ffe0ff */
[----:B--2---:R-:W-:Y:S01]  /*4700*/  FMUL.FTZ R190, R190, R196 ;  /* 0x000000c4bebe7220 */ /* 0x004fe20000410000 */
[----:B---3--:R-:W-:Y:S01]  /*4710*/  FMUL.FTZ R191, R191, R22 ;  /* 0x00000016bfbf7220 */ /* 0x008fe20000410000 */
[----:B----4-:R-:W-:Y:S01]  /*4720*/  FMUL.FTZ R188, R188, R195 ;  /* 0x000000c3bcbc7220 */ /* 0x010fe20000410000 */
[----:B-----5:R-:W-:-:S05]  /*4730*/  FMUL.FTZ R189, R189, R194 ;  /* 0x000000c2bdbd7220 */ /* 0x020fca0000410000 */
[----:B------:R1:W-:Y:S02]  /*4740*/  STG.E.128 desc[UR4][R192.64], R188 ;  /* 0x000000bcc0007986 */ /* 0x0003e4000c101d04 */
.L_x_13422:
[----:B------:R-:W-:Y:S05]  /*4750*/  BSYNC B0 ;  /* 0x0000000000007941 */ /* 0x000fea0003800000 */
.L_x_13421:
[----:B------:R-:W-:Y:S01]  /*4760*/  LOP3.LUT P5, RZ, R3, 0x20, RZ, 0xc0, !PT ;  /* 0x0000002003ff7812 */ /* 0x000fe200078ac0ff */
[----:B------:R-:W-:-:S12]  /*4770*/  BSSY B0, `(.L_x_13423) ;  /* 0x000003b000007945 */ /* 0x000fd80003800000 */
[----:B------:R-:W-:Y:S05]  /*4780*/  @!P5 BRA `(.L_x_13424) ;  /* 0x0000000000e4d947 */ /* 0x000fea0003800000 */
[----:B01----:R-:W2:Y:S01]  /*4790*/  LDL R189, [R1+0x1c] ;  /* 0x00001c0001bd7983 */ /* 0x003ea20000100800 */
        /* <DEDUP_REMOVED lines=56> */
.L_x_13424:
[----:B------:R-:W-:Y:S05]  /*4b20*/  BSYNC B0 ;  /* 0x0000000000007941 */ /* 0x000fea0003800000 */
.L_x_13423:
[----:B------:R-:W-:Y:S01]  /*4b30*/  LOP3.LUT P5, RZ, R3, 0x4, RZ, 0xc0, !PT ;  /* 0x0000000403ff7812 */ /* 0x000fe200078ac0ff */
[----:B------:R-:W-:-:S12]  /*4b40*/  BSSY B0, `(.L_x_13425) ;  /* 0x000003b000007945 */ /* 0x000fd80003800000 */
[----:B------:R-:W-:Y:S05]  /*4b50*/  @!P5 BRA `(.L_x_13426) ;  /* 0x0000000000e4d947 */ /* 0x000fea0003800000 */
[----:B012---:R-:W2:Y:S01]  /*4b60*/  LDL R189, [R1+0x18] ;  /* 0x0000180001bd7983 */ /* 0x007ea20000100800 */
[----:B------:R-:W0:Y:S03]  /*4b70*/  LDC.U8 R22, c[0x0][0x2a0] ;  /* 0x0000a800ff167b82 */ /* 0x000e260000000000 */
[----:B------:R-:W3:Y:S01]  /*4b80*/  LDL R188, [R1] ;  /* 0x0000000001bc7983 */ /* 0x000ee20000100800 */
        /* <DEDUP_REMOVED lines=54> */
.L_x_13426:
[----:B------:R-:W-:Y:S05]  /*4ef0*/  BSYNC B0 ;  /* 0x0000000000007941 */ /* 0x000fea0003800000 */
.L_x_13425:
[----:B------:R-:W-:Y:S01]  /*4f00*/  LOP3.LUT P5, RZ, R3, 0x2, RZ, 0xc0, !PT ;  /* 0x0000000203ff7812 */ /* 0x000fe200078ac0ff */
[----:B------:R-:W-:-:S12]  /*4f10*/  BSSY B0, `(.L_x_13427) ;  /* 0x000003a000007945 */ /* 0x000fd80003800000 */
[----:B------:R-:W-:Y:S05]  /*4f20*/  @!P5 BRA `(.L_x_13428) ;  /* 0x0000000000e0d947 */ /* 0x000fea0003800000 */
[----:B0123--:R-:W2:Y:S01]  /*4f30*/  LDL R188, [R1+0x8] ;  /* 0x0000080001bc7983 */ /* 0x00fea20000100800 */
[----:B------:R-:W0:Y:S02]  /*4f40*/  LDC.U8 R22, c[0x0][0x2a0] ;  /* 0x0000a800ff167b82 */ /* 0x000e240000000000 */
[----:B0-----:R-:W-:-:S04]  /*4f50*/  ISETP.NE.AND P5, PT, R22, RZ, PT ;  /* 0x000000ff1600720c */ /* 0x001fc80003fa5270 */
[----:B------:R-:W-:-:S05]  /*4f60*/  FSEL R22, R18, RZ, !P5 ;  /* 0x000000ff12167208 */ /* 0x000fca0006800000 */
[----:B--2---:R-:W-:Y:S02]  /*4f70*/  FFMA.FTZ R195, R188, R19, R22 ;  /* 0x00000013bcc37223 */ /* 0x004fe40000010016 */
[----:B------:R-:W0:Y:S02]  /*4f80*/  LDC.64 R188, c[0x0][0x220] ;  /* 0x00008800ffbc7b82 */ /* 0x000e240000000a00 */
[----:B0-----:R-:W-:-:S06]  /*4f90*/  IMAD.WIDE.U32 R188, R20, 0x10, R188 ;  /* 0x0000001014bc7825 */ /* 0x001fcc00078e00bc */
[----:B------:R-:W2:Y:S01]  /*4fa0*/  LDG.E.128 R188, desc[UR4][R188.64] ;  /* 0x00000004bcbc7981 */ /* 0x000ea2000c1e1d00 */
[----:B------:R-:W-:Y:S01]  /*4fb0*/  ISETP.NE.U32.AND P5, PT, RZ, UR8, PT ;  /* 0x00000008ff007c0c */ /* 0x000fe2000bfa5070 */
[-CC-:B------:R-:W-:Y:S01]  /*4fc0*/  FFMA.FTZ R194, R252, R19.reuse, R22.reuse ;  /* 0x00000013fcc27223 */ /* 0x180fe20000010016 */
[-CC-:B------:R-:W-:Y:S01]  /*4fd0*/  FFMA.FTZ R192, R236, R19.reuse, R22.reuse ;  /* 0x00000013ecc07223 */ /* 0x180fe20000010016 */
[----:B------:R-:W-:Y:S01]  /*4fe0*/  FFMA.FTZ R22, R204, R19, R22 ;  /* 0x00000013cc167223 */ /* 0x000fe20000010016 */
        /* <DEDUP_REMOVED lines=44> */
.L_x_13428:
[----:B------:R-:W-:Y:S05]  /*52b0*/  BSYNC B0 ;  /* 0x0000000000007941 */ /* 0x000fea0003800000 */
.L_x_13427:
[----:B------:R-:W-:Y:S01]  /*52c0*/  LOP3.LUT P5, RZ, R3, 0x1, RZ, 0xc0, !PT ;  /* 0x0000000103ff7812 */ /* 0x000fe200078ac0ff */
[----:B------:R-:W-:-:S12]  /*52d0*/  BSSY B0, `(.L_x_13429) ;  /* 0x0000039000007945 */ /* 0x000fd80003800000 */
[----:B------:R-:W-:Y:S05]  /*52e0*/  @!P5 BRA `(.L_x_13430) ;  /* 0x0000000000dcd947 */ /* 0x000fea0003800000 */
[----:B01234-:R-:W0:Y:S08]  /*52f0*/  LDC.64 R188, c[0x0][0x220] ;  /* 0x00008800ffbc7b82 */ /* 0x01fe300000000a00 */
[----:B------:R-:W1:Y:S01]  /*5300*/  LDC.U8 R22, c[0x0][0x2a0] ;  /* 0x0000a800ff167b82 */ /* 0x000e620000000000 */
[----:B0-----:R-:W-:-:S06]  /*5310*/  IMAD.WIDE.U32 R188, R20, 0x10, R188 ;  /* 0x0000001014bc7825 */ /* 0x001fcc00078e00bc */
[----:B------:R-:W2:Y:S01]  /*5320*/  LDG.E.128 R188, desc[UR4][R188.64] ;  /* 0x00000004bcbc7981 */ /* 0x000ea2000c1e1d00 */
[----:B-1----:R-:W-:-:S04]  /*5330*/  ISETP.NE.AND P5, PT, R22, RZ, PT ;  /* 0x000000ff1600720c */ /* 0x002fc80003fa5270 */
        /* <DEDUP_REMOVED lines=50> */
.L_x_13430:
[----:B------:R-:W-:Y:S05]  /*5660*/  BSYNC B0 ;  /* 0x0000000000007941 */ /* 0x000fea0003800000 */
.L_x_13429:
[----:B------:R-:W-:Y:S04]  /*5670*/  BSSY B0, `(.L_x_13431) ;  /* 0x0000039000007945 */ /* 0x000fe80003800000 */
        /* <DEDUP_REMOVED lines=56> */
.L_x_13432:
[----:B------:R-:W-:Y:S05]  /*5a00*/  BSYNC B0 ;  /* 0x0000000000007941 */ /* 0x000fea0003800000 */
.L_x_13431:
        /* <DEDUP_REMOVED lines=57> */
.L_x_13434:
[----:B------:R-:W-:Y:S05]  /*5da0*/  BSYNC B0 ;  /* 0x0000000000007941 */ /* 0x000fea0003800000 */
.L_x_13433:
        /* <DEDUP_REMOVED lines=57> */
.L_x_13436:
[----:B------:R-:W-:Y:S05]  /*6140*/  BSYNC B0 ;  /* 0x0000000000007941 */ /* 0x000fea0003800000 */
.L_x_13435:
[----:B------:R-:W-:Y:S01]  /*6150*/  LOP3.LUT P5, RZ, R3, 0x40, RZ, 0xc0, !PT ;  /* 0x0000004003ff7812 */ /* 0x000fe200078ac0ff */
[----:B------:R-:W-:-:S12]  /*6160*/  BSSY B0, `(.L_x_13437) ;  /* 0x000003a000007945 */ /* 0x000fd80003800000 */
[----:B------:R-:W-:Y:S05]  /*6170*/  @!P5 BRA `(.L_x_13438) ;  /* 0x0000000000e0d947 */ /* 0x000fea0003800000 */
[----:B01234-:R-:W2:Y:S01]  /*6180*/  LDL R189, [R1+0x14] ;  /* 0x0000140001bd7983 */ /* 0x01fea20000100800 */
[----:B------:R-:W0:Y:S03]  /*6190*/  LDC.U8 R188, c[0x0][0x2a0] ;  /* 0x0000a800ffbc7b82 */ /* 0x000e260000000000 */
[----:B------:R-:W3:Y:S04]  /*61a0*/  LDL R22, [R1+0x10] ;  /* 0x0000100001167983 */ /* 0x000ee80000100800 */
[----:B------:R-:W4:Y:S04]  /*61b0*/  LDL R196, [R1+0x3c] ;  /* 0x00003c0001c47983 */ /* 0x000f280000100800 */
[----:B------:R-:W5:Y:S04]  /*61c0*/  LDL R195, [R1+0x38] ;  /* 0x0000380001c37983 */ /* 0x000f680000100800 */
[----:B------:R-:W5:Y:S04]  /*61d0*/  LDL R194, [R1+0x34] ;  /* 0x0000340001c27983 */ /* 0x000f680000100800 */
[----:B------:R-:W5:Y:S01]  /*61e0*/  LDL R193, [R1+0x30] ;  /* 0x0000300001c17983 */ /* 0x000f620000100800 */
[----:B0-----:R-:W-:-:S04]  /*61f0*/  ISETP.NE.AND P5, PT, R188, RZ, PT ;  /* 0x000000ffbc00720c */ /* 0x001fc80003fa5270 */
[----:B------:R-:W-:-:S05]  /*6200*/  FSEL R188, R18, RZ, !P5 ;  /* 0x000000ff12bc7208 */ /* 0x000fca0006800000 */
[-CC-:B------:R-:W-:Y:S01]  /*6210*/  FFMA.FTZ R18, R226, R19.reuse, R188.reuse ;  /* 0x00000013e2127223 */ /* 0x180fe200000100bc */
[-CC-:B--2---:R-:W-:Y:S01]  /*6220*/  FFMA.FTZ R192, R189, R19.reuse, R188.reuse ;  /* 0x00000013bdc07223 */ /* 0x184fe200000100bc */
[-CC-:B---3--:R-:W-:Y:S01]  /*6230*/  FFMA.FTZ R22, R22, R19.reuse, R188.reuse ;  /* 0x0000001316167223 */ /* 0x188fe200000100bc */
[----:B------:R-:W-:Y:S02]  /*6240*/  FFMA.FTZ R19, R16, R19, R188 ;  /* 0x0000001310137223 */ /* 0x000fe400000100bc */
[----:B------:R-:W0:Y:S02]  /*6250*/  LDC.64 R188, c[0x0][0x220] ;  /* 0x00008800ffbc7b82 */ /* 0x000e240000000a00 */
[----:B0-----:R-:W-:-:S06]  /*6260*/  IMAD.WIDE.U32 R188, R20, 0x10, R188 ;  /* 0x0000001014bc7825 */ /* 0x001fcc00078e00bc */
[----:B------:R-:W2:Y:S01]  /*6270*/  LDG.E.128 R188, desc[UR4][R188.64] ;  /* 0x00000004bcbc7981 */ /* 0x000ea2000c1e1d00 */
[----:B------:R-:W-:-:S04]  /*6280*/  ISETP.NE.U32.AND P5, PT, RZ, UR8, PT ;  /* 0x00000008ff007c0c */ /* 0x000fc8000bfa5070 */
        /* <DEDUP_REMOVED lines=24> */
[----:B------:R-:W-:-:S09]  /*6410*/  FMUL.FTZ R19, R5, R4 ;  /* 0x0000000405137220 */ /* 0x000fd20000410000 */
[----:B------:R-:W-:-:S04]  /*6420*/  @P5 LEA R4, P6, R20, UR14, 0x4 ;  /* 0x0000000e14045c11 */ /* 0x000fc8000f8c20ff */
[----:B------:R-:W-:-:S05]  /*6430*/  @P5 LEA.HI.X R5, R20, UR15, RZ, 0x4, P6 ;  /* 0x0000000f14055c11 */ /* 0x000fca000b0f24ff */
[----:B------:R0:W-:Y:S02]  /*6440*/  @P5 STG.E.128 desc[UR4][R4.64], R184 ;  /* 0x000000b804005986 */ /* 0x0001e4000c101d04 */
[----:B0-----:R-:W-:-:S04]  /*6450*/  LEA R4, P5, R20, UR16, 0x4 ;  /* 0x0000001014047c11 */ /* 0x001fc8000f8a20ff */
[----:B------:R-:W-:Y:S01]  /*6460*/  LEA.HI.X R5, R20, UR17, RZ, 0x4, P5 ;  /* 0x0000001114057c11 */ /* 0x000fe2000a8f24ff */
[----:B--2---:R-:W-:Y:S01]  /*6470*/  FFMA.FTZ R140, R192, R188, R140 ;  /* 0x000000bcc08c7223 */ /* 0x004fe2000001008c */
[----:B------:R-:W-:Y:S01]  /*6480*/  FFMA.FTZ R141, R189, R22, R141 ;  /* 0x00000016bd8d7223 */ /* 0x000fe2000001008d */
[----:B------:R-:W-:Y:S01]  /*6490*/  FFMA.FTZ R142, R190, R18, R142 ;  /* 0x00000012be8e7223 */ /* 0x000fe2000001008e */
[-C--:B------:R-:W-:Y:S01]  /*64a0*/  FFMA.FTZ R143, R191, R19.reuse, R143 ;  /* 0x00000013bf8f7223 */ /* 0x080fe2000001008f */
[----:B----4-:R-:W-:Y:S01]  /*64b0*/  FMUL.FTZ R188, R196, R192 ;  /* 0x000000c0c4bc7220 */ /* 0x010fe20000410000 */
[----:B-----5:R-:W-:Y:S01]  /*64c0*/  FMUL.FTZ R189, R195, R22 ;  /* 0x00000016c3bd7220 */ /* 0x020fe20000410000 */
[----:B------:R-:W-:Y:S01]  /*64d0*/  FMUL.FTZ R190, R194, R18 ;  /* 0x00000012c2be7220 */ /* 0x000fe20000410000 */
[----:B------:R-:W-:-:S05]  /*64e0*/  FMUL.FTZ R191, R193, R19 ;  /* 0x00000013c1bf7220 */ /* 0x000fca0000410000 */
[----:B------:R0:W-:Y:S02]  /*64f0*/  STG.E.128 desc[UR4][R4.64], R188 ;  /* 0x000000bc04007986 */ /* 0x0001e4000c101d04 */
.L_x_13438:
[----:B------:R-:W-:Y:S05]  /*6500*/  BSYNC B0 ;  /* 0x0000000000007941 */ /* 0x000fea0003800000 */
.L_x_13437:
[----:B0-----:R-:W-:Y:S02]  /*6510*/  SEL R4, RZ, 0x1, P4 ;  /* 0x00000001ff047807 */ /* 0x001fe40002000000 */
[----:B------:R-:W-:-:S03]  /*6520*/  IADD3 R2, R2, UR18, RZ ;  /* 0x0000001202027c10 */ /* 0x000fc6000fffe0ff */
[----:B------:R0:W-:Y:S01]  /*6530*/  STL.S16 [R1+0x24], R4 ;  /* 0x0000240401007387 */ /* 0x0001e20000100600 */
[----:B------:R-:W-:-:S13]  /*6540*/  ISETP.GE.AND P4, PT, R2, UR19, PT ;  /* 0x0000001302007c0c */ /* 0x000fda000bf86270 */
[----:B0-----:R-:W-:Y:S05]  /*6550*/  @!P4 BRA `(.L_x_13439) ;  /* 0xffffffb40068c947 */ /* 0x001fea000383ffff */
.L_x_13397:
[----:B-----5:R-:W2:Y:S04]  /*6560*/  LDL.LU R5, [R1+0x28] ;  /* 0x0000280001057983 */ /* 0x020ea80000300800 */
        /* <DEDUP_REMOVED lines=10> */
[----:B------:R-:W2:Y:S08]  /*6610*/  LDC.64 R6, c[0x0][0x2d8] ;  /* 0x0000b600ff067b82 */ /* 0x000eb00000000a00 */
[----:B------:R-:W3:Y:S01]  /*6620*/  LDC.64 R8, c[0x0][0x2f0] ;  /* 0x0000bc00ff087b82 */ /* 0x000ee20000000a00 */
[----:B0-----:R-:W-:-:S05]  /*6630*/  IMAD.WIDE.U32 R4, R11, 0x10, R4 ;  /* 0x000000100b047825 */ /* 0x001fca00078e0004 */
[----:B------:R0:W-:Y:S01]  /*6640*/  STG.E.128 desc[UR4][R4.64], R64 ;  /* 0x0000004004007986 */ /* 0x0001e2000c101d04 */
[----:B--2---:R-:W-:-:S05]  /*6650*/  IMAD.WIDE.U32 R6, R11, 0x10, R6 ;  /* 0x000000100b067825 */ /* 0x004fca00078e0006 */
[----:B------:R0:W-:Y:S01]  /*6660*/  STG.E.128 desc[UR4][R6.64], R24 ;  /* 0x0000001806007986 */ /* 0x0001e2000c101d04 */
[C---:B---3--:R-:W-:Y:S01]  /*6670*/  IMAD.WIDE.U32 R8, R11.reuse, 0x10, R8 ;  /* 0x000000100b087825 */ /* 0x048fe200078e0008 */
[----:B------:R-:W-:-:S04]  /*6680*/  IADD3 R11, R11, 0x80, RZ ;  /* 0x000000800b0b7810 */ /* 0x000fc80007ffe0ff */
[----:B------:R0:W-:Y:S03]  /*6690*/  STG.E.128 desc[UR4][R8.64], R104 ;  /* 0x0000006808007986 */ /* 0x0001e6000c101d04 */
.L_x_13441:
[----:B------:R-:W-:Y:S05]  /*66a0*/  BSYNC B0 ;  /* 0x0000000000007941 */ /* 0x000fea0003800000 */
.L_x_13440:
[----:B------:R-:W-:Y:S01]  /*66b0*/  LOP3.LUT P3, RZ, R3, 0x10, RZ, 0xc0, !PT ;  /* 0x0000001003ff7812 */ /* 0x000fe2000786c0ff */
[----:B------:R-:W-:-:S12]  /*66c0*/  BSSY B0, `(.L_x_13442) ;  /* 0x000000c000007945 */ /* 0x000fd80003800000 */
[----:B------:R-:W-:Y:S05]  /*66d0*/  @!P3 BRA `(.L_x_13443) ;  /* 0x000000000028b947 */ /* 0x000fea0003800000 */
[----:B0-----:R-:W0:Y:S08]  /*66e0*/  LDC.64 R4, c[0x0][0x2d0] ;  /* 0x0000b400ff047b82 */ /* 0x001e300000000a00 */
        /* <DEDUP_REMOVED lines=9> */
.L_x_13443:
[----:B------:R-:W-:Y:S05]  /*6780*/  BSYNC B0 ;  /* 0x0000000000007941 */ /* 0x000fea0003800000 */
.L_x_13442:
        /* <DEDUP_REMOVED lines=13> */
.L_x_13445:
[----:B------:R-:W-:Y:S05]  /*6860*/  BSYNC B0 ;  /* 0x0000000000007941 */ /* 0x000fea0003800000 */
.L_x_13444:
        /* <DEDUP_REMOVED lines=13> */
.L_x_13447:
[----:B------:R-:W-:Y:S05]  /*6940*/  BSYNC B0 ;  /* 0x0000000000007941 */ /* 0x000fea0003800000 */
.L_x_13446:
        /* <DEDUP_REMOVED lines=13> */
.L_x_13449:
[----:B------:R-:W-:Y:S05]  /*6a20*/  BSYNC B0 ;  /* 0x0000000000007941 */ /* 0x000fea0003800000 */
.L_x_13448:
        /* <DEDUP_REMOVED lines=13> */
.L_x_13451:
[----:B------:R-:W-:Y:S05]  /*6b00*/  BSYNC B0 ;  /* 0x0000000000007941 */ /* 0x000fea0003800000 */
.L_x_13450:
[----:B------:R-:W-:Y:S04]  /*6b10*/  BSSY B0, `(.L_x_13452) ;  /* 0x000000c000007945 */ /* 0x000fe80003800000 */
        /* <DEDUP_REMOVED lines=11> */
.L_x_13453:
[----:B------:R-:W-:Y:S05]  /*6bd0*/  BSYNC B0 ;  /* 0x0000000000007941 */ /* 0x000fea0003800000 */
.L_x_13452:
        /* <DEDUP_REMOVED lines=12> */
.L_x_13455:
[----:B------:R-:W-:Y:S05]  /*6ca0*/  BSYNC B0 ;  /* 0x0000000000007941 */ /* 0x000fea0003800000 */
.L_x_13454:
        /* <DEDUP_REMOVED lines=12> */
.L_x_13457:
[----:B------:R-:W-:Y:S05]  /*6d70*/  BSYNC B0 ;  /* 0x0000000000007941 */ /* 0x000fea0003800000 */
.L_x_13456:
[----:B------:R-:W-:-:S13]  /*6d80*/  LOP3.LUT P0, RZ, R3, 0x40, RZ, 0xc0, !PT ;  /* 0x0000004003ff7812 */ /* 0x000fda000780c0ff */
[----:B------:R-:W-:Y:S05]  /*6d90*/  @!P0 EXIT ;  /* 0x000000000000894d */ /* 0x000fea0003800000 */
[----:B------:R-:W2:Y:S08]  /*6da0*/  LDC.64 R2, c[0x0][0x2d0] ;  /* 0x0000b400ff027b82 */ /* 0x000eb00000000a00 */
[----:B0-----:R-:W0:Y:S08]  /*6db0*/  LDC.64 R4, c[0x0][0x2d8] ;  /* 0x0000b600ff047b82 */ /* 0x001e300000000a00 */
[----:B------:R-:W3:Y:S01]  /*6dc0*/  LDC.64 R6, c[0x0][0x2f0] ;  /* 0x0000bc00ff067b82 */ /* 0x000ee20000000a00 */
[----:B--2---:R-:W-:-:S05]  /*6dd0*/  IMAD.WIDE.U32 R2, R11, 0x10, R2 ;  /* 0x000000100b027825 */ /* 0x004fca00078e0002 */
[----:B------:R-:W-:Y:S01]  /*6de0*/  STG.E.128 desc[UR4][R2.64], R100 ;  /* 0x0000006402007986 */ /* 0x000fe2000c101d04 */
[----:B0-----:R-:W-:-:S05]  /*6df0*/  IMAD.WIDE.U32 R4, R11, 0x10, R4 ;  /* 0x000000100b047825 */ /* 0x001fca00078e0004 */
[----:B------:R-:W-:Y:S01]  /*6e00*/  STG.E.128 desc[UR4][R4.64], R60 ;  /* 0x0000003c04007986 */ /* 0x000fe2000c101d04 */
[----:B---3--:R-:W-:-:S05]  /*6e10*/  IMAD.WIDE.U32 R6, R11, 0x10, R6 ;  /* 0x000000100b067825 */ /* 0x008fca00078e0006 */
[----:B------:R-:W-:Y:S01]  /*6e20*/  STG.E.128 desc[UR4][R6.64], R140 ;  /* 0x0000008c06007986 */ /* 0x000fe2000c101d04 */
[----:B------:R-:W-:Y:S05]  /*6e30*/  EXIT ;  /* 0x000000000000794d */ /* 0x000fea0003800000 */
.L_x_13418:
[----:B------:R-:W-:Y:S01]  /*6e40*/  HFMA2.MMA R19, -RZ, RZ, 0, 9.5367431640625e-07 ;  /* 0x00000010ff137435 */ /* 0x000fe200000001ff */
[----:B------:R-:W-:Y:S02]  /*6e50*/  MOV R189, 0x1f ;  /* 0x0000001f00bd7802 */ /* 0x000fe40000000f00 */
[----:B------:R-:W-:-:S08]  /*6e60*/  MOV R190, 0xffffffff ;  /* 0xffffffff00be7802 */ /* 0x000fd00000000f00 */
[----:B------:R-:W-:Y:S05]  /*6e70*/  WARPSYNC.COLLECTIVE R190, `(.L_x_13458) ;  /* 0x00000000be087348 */ /* 0x000fea0003c00000 */
[----:B------:R0:W1:Y:S02]  /*6e80*/  SHFL.DOWN P6, R192, R22, R19, R189 ;  /* 0x0800001316c07389 */ /* 0x00006400000c00bd */
[----:B01----:R-:W-:Y:S01]  /*6e90*/  ENDCOLLECTIVE ;  /* 0x000000000000791b */ /* 0x003fe20003800000 */
.L_x_13458:
[----:B------:R-:W-:-:S05]  /*6ea0*/  MOV R191, R192 ;  /* 0x000000c000bf7202 */ /* 0x000fca0000000f00 */
[----:B------:R-:W-:Y:S01]  /*6eb0*/  FADD.FTZ R191, R191, R22 ;  /* 0x00000016bfbf7221 */ /* 0x000fe20000010000 */
[----:B------:R-:W-:-:S07]  /*6ec0*/  MOV R22, R18 ;  /* 0x0000001200167202 */ /* 0x000fce0000000f00 */
[----:B------:R-:W-:Y:S05]  /*6ed0*/  WARPSYNC.COLLECTIVE R190, `(.L_x_13459) ;  /* 0x00000000be087348 */ /* 0x000fea0003c00000 */
[----:B------:R0:W1:Y:S02]  /*6ee0*/  SHFL.DOWN P6, R192, R22, R19, R189 ;  /* 0x0800001316c07389 */ /* 0x00006400000c00bd */
[----:B01----:R-:W-:Y:S01]  /*6ef0*/  ENDCOLLECTIVE ;  /* 0x000000000000791b */ /* 0x003fe20003800000 */
.L_x_13459:
[----:B------:R-:W-:Y:S01]  /*6f00*/  HFMA2.MMA R19, -RZ, RZ, 0, 4.76837158203125e-07 ;  /* 0x00000008ff137435 */ /* 0x000fe200000001ff */
[----:B------:R-:W-:Y:S01]  /*6f10*/  MOV R22, R191 ;  /* 0x000000bf00167202 */ /* 0x000fe20000000f00 */
[----:B------:R-:W-:-:S09]  /*6f20*/  FADD.FTZ R18, R192, R18 ;  /* 0x00000012c0127221 */ /* 0x000fd20000010000 */
[----:B------:R-:W-:Y:S05]  /*6f30*/  WARPSYNC.COLLECTIVE R190, `(.L_x_13460) ;  /* 0x00000000be087348 */ /* 0x000fea0003c00000 */
[----:B------:R0:W1:Y:S02]  /*6f40*/  SHFL.DOWN P6, R192, R22, R19, R189 ;  /* 0x0800001316c07389 */ /* 0x00006400000c00bd */
[----:B01----:R-:W-:Y:S01]  /*6f50*/  ENDCOLLECTIVE ;  /* 0x000000000000791b */ /* 0x003fe20003800000 */
.L_x_13460:
[----:B------:R-:W-:Y:S01]  /*6f60*/  MOV R22, R18 ;  /* 0x0000001200167202 */ /* 0x000fe20000000f00 */
[----:B------:R-:W-:-:S07]  /*6f70*/  FADD.FTZ R191, R191, R192 ;  /* 0x000000c0bfbf7221 */ /* 0x000fce0000010000 */
[----:B------:R-:W-:Y:S05]  /*6f80*/  WARPSYNC.COLLECTIVE R190, `(.L_x_13461) ;  /* 0x00000000be087348 */ /* 0x000fea0003c00000 */
[----:B------:R0:W1:Y:S02]  /*6f90*/  SHFL.DOWN P6, R192, R22, R19, R189 ;  /* 0x0800001316c07389 */ /* 0x00006400000c00bd */
[----:B01----:R-:W-:Y:S01]  /*6fa0*/  ENDCOLLECTIVE ;  /* 0x000000000000791b */ /* 0x003fe20003800000 */
.L_x_13461:
[----:B------:R-:W-:Y:S01]  /*6fb0*/  HFMA2.MMA R19, -RZ, RZ, 0, 2.384185791015625e-07 ;  /* 0x00000004ff137435 */ /* 0x000fe200000001ff */
[----:B------:R-:W-:Y:S01]  /*6fc0*/  MOV R22, R191 ;  /* 0x000000bf00167202 */ /* 0x000fe20000000f00 */
[----:B------:R-:W-:-:S09]  /*6fd0*/  FADD.FTZ R18, R18, R192 ;  /* 0x000000c012127221 */ /* 0x000fd20000010000 */
[----:B------:R-:W-:Y:S05]  /*6fe0*/  WARPSYNC.COLLECTIVE R190, `(.L_x_13462) ;  /* 0x00000000be087348 */ /* 0x000fea0003c00000 */
[----:B------:R0:W1:Y:S02]  /*6ff0*/  SHFL.DOWN P6, R192, R22, R19, R189 ;  /* 0x0800001316c07389 */ /* 0x00006400000c00bd */
[----:B01----:R-:W-:Y:S01]  /*7000*/  ENDCOLLECTIVE ;  /* 0x000000000000791b */ /* 0x003fe20003800000 */
.L_x_13462:
[----:B------:R-:W-:Y:S01]  /*7010*/  MOV R22, R18 ;  /* 0x0000001200167202 */ /* 0x000fe20000000f00 */
[----:B------:R-:W-:-:S07]  /*7020*/  FADD.FTZ R191, R191, R192 ;  /* 0x000000c0bfbf7221 */ /* 0x000fce0000010000 */
[----:B------:R-:W-:Y:S05]  /*7030*/  WARPSYNC.COLLECTIVE R190, `(.L_x_13463) ;  /* 0x00000000be087348 */ /* 0x000fea0003c00000 */
[----:B------:R0:W1:Y:S02]  /*7040*/  SHFL.DOWN P6, R192, R22, R19, R189 ;  /* 0x0800001316c07389 */ /* 0x00006400000c00bd */
[----:B01----:R-:W-:Y:S01]  /*7050*/  ENDCOLLECTIVE ;  /* 0x000000000000791b */ /* 0x003fe20003800000 */
.L_x_13463:
[----:B------:R-:W-:Y:S01]  /*7060*/  HFMA2.MMA R19, -RZ, RZ, 0, 1.1920928955078125e-07 ;  /* 0x00000002ff137435 */ /* 0x000fe200000001ff */
[----:B------:R-:W-:Y:S02]  /*7070*/  MOV R22, R191 ;  /* 0x000000bf00167202 */ /* 0x000fe40000000f00 */
[----:B------:R-:W-:-:S08]  /*7080*/  MOV R193, R192 ;  /* 0x000000c000c17202 */ /* 0x000fd00000000f00 */
[----:B------:R-:W-:Y:S05]  /*7090*/  WARPSYNC.COLLECTIVE R190, `(.L_x_13464) ;  /* 0x00000000be087348 */ /* 0x000fea0003c00000 */
[----:B------:R0:W1:Y:S02]  /*70a0*/  SHFL.DOWN P6, R192, R22, R19, R189 ;  /* 0x0800001316c07389 */ /* 0x00006400000c00bd */
[----:B01----:R-:W-:Y:S01]  /*70b0*/  ENDCOLLECTIVE ;  /* 0x000000000000791b */ /* 0x003fe20003800000 */
.L_x_13464:
[----:B------:R-:W-:-:S05]  /*70c0*/  FADD.FTZ R193, R18, R193 ;  /* 0x000000c112c17221 */ /* 0x000fca0000010000 */
[----:B------:R-:W-:Y:S02]  /*70d0*/  MOV R22, R193 ;  /* 0x000000c100167202 */ /* 0x000fe40000000f00 */
[----:B------:R-:W-:-:S07]  /*70e0*/  MOV R18, R192 ;  /* 0x000000c000127202 */ /* 0x000fce0000000f00 */
[----:B------:R-:W-:Y:S05]  /*70f0*/  WARPSYNC.COLLECTIVE R190, `(.L_x_13465) ;  /* 0x00000000be087348 */ /* 0x000fea0003c00000 */
[----:B------:R0:W1:Y:S02]  /*7100*/  SHFL.DOWN P6, R192, R22, R19, R189 ;  /* 0x0800001316c07389 */ /* 0x00006400000c00bd */
[----:B01----:R-:W-:Y:S01]  /*7110*/  ENDCOLLECTIVE ;  /* 0x000000000000791b */ /* 0x003fe20003800000 */
.L_x_13465:
[----:B------:R-:W-:Y:S01]  /*7120*/  FADD.FTZ R18, R191, R18 ;  /* 0x00000012bf127221 */ /* 0x000fe20000010000 */
[----:B------:R-:W-:-:S04]  /*7130*/  HFMA2.MMA R19, -RZ, RZ, 0, 5.9604644775390625e-08 ;  /* 0x00000001ff137435 */ /* 0x000fc800000001ff */
[----:B------:R-:W-:Y:S02]  /*7140*/  MOV R22, R18 ;  /* 0x0000001200167202 */ /* 0x000fe40000000f00 */
[----:B------:R-:W-:-:S07]  /*7150*/  MOV R191, R192 ;  /* 0x000000c000bf7202 */ /* 0x000fce0000000f00 */
[----:B------:R-:W-:Y:S05]  /*7160*/  WARPSYNC.COLLECTIVE R190, `(.L_x_13466) ;  /* 0x00000000be087348 */ /* 0x000fea0003c00000 */
[----:B------:R0:W1:Y:S02]  /*7170*/  SHFL.DOWN P6, R192, R22, R19, R189 ;  /* 0x0800001316c07389 */ /* 0x00006400000c00bd */
[----:B01----:R-:W-:Y:S01]  /*7180*/  ENDCOLLECTIVE ;  /* 0x000000000000791b */ /* 0x003fe20003800000 */
.L_x_13466:
[----:B------:R-:W-:-:S05]  /*7190*/  FADD.FTZ R191, R193, R191 ;  /* 0x000000bfc1bf7221 */ /* 0x000fca0000010000 */
[----:B------:R-:W-:Y:S02]  /*71a0*/  MOV R22, R191 ;  /* 0x000000bf00167202 */ /* 0x000fe40000000f00 */
[----:B------:R-:W-:-:S07]  /*71b0*/  MOV R193, R192 ;  /* 0x000000c000c17202 */ /* 0x000fce0000000f00 */
[----:B------:R-:W-:Y:S05]  /*71c0*/  WARPSYNC.COLLECTIVE R190, `(.L_x_13467) ;  /* 0x00000000be087348 */ /* 0x000fea0003c00000 */
[----:B------:R0:W1:Y:S02]  /*71d0*/  SHFL.DOWN P6, R192, R22, R19, R189 ;  /* 0x0800001316c07389 */ /* 0x00006400000c00bd */
[----:B01----:R-:W-:Y:S01]  /*71e0*/  ENDCOLLECTIVE ;  /* 0x000000000000791b */ /* 0x003fe20003800000 */
.L_x_13467:
[----:B------:R-:W-:Y:S01]  /*71f0*/  MOV R19, R192 ;  /* 0x000000c000137202 */ /* 0x000fe20000000f00 */
[----:B------:R-:W-:Y:S06]  /*7200*/  BRA `(.L_x_13468) ;  /* 0xffffffcc00147947 */ /* 0x000fec000383ffff */
.L_x_13469:
        /* <DEDUP_REMOVED lines=15> */
.L_x_16634:


//--------------------- .text._ZN10layer_norm13ln_bwd_kernelINS_13Kernel_traitsI6__halfffffjLj5120ELj1ELj1ELj4ELj16ENS_18Kernel_traits_baseILj5120ES2_ffffjLj128EEEEELb0ELb1ELb0ELb1EEEvNS_9BwdParamsE --------------------------
	.section	.text._ZN10layer_norm13ln_bwd_kernelINS_13Kernel_traitsI6__halfffffjLj5120ELj1ELj1ELj4ELj16ENS_18Kernel_traits_baseILj5120ES2_ffffjLj128EEEEELb0ELb1ELb0ELb1EEEvNS_9BwdParamsE,"ax",@progbits
	.align	128
        .global         _ZN10layer_norm13ln_bwd_kernelINS_13Kernel_traitsI6__halfffffjLj5120ELj1ELj1ELj4ELj16ENS_18Kernel_traits_baseILj5120ES2_ffffjLj128EEEEELb0ELb1ELb0ELb1EEEvNS_9BwdParamsE
        .type           _ZN10layer_norm13ln_bwd_kernelINS_13Kernel_traitsI6__halfffffjLj5120ELj1ELj1ELj4ELj16ENS_18Kernel_traits_baseILj5120ES2_ffffjLj128EEEEELb0ELb1ELb0ELb1EEEvNS_9BwdParamsE,@function
        .size           _ZN10layer_norm13ln_bwd_kernelINS_13Kernel_traitsI6__halfffffjLj5120ELj1ELj1ELj4ELj16ENS_18Kernel_traits_baseILj5120ES2_ffffjLj128EEEEELb0ELb1ELb0ELb1EEEvNS_9BwdParamsE,(.L_x_16635 - _ZN10layer_norm13ln_bwd_kernelINS_13Kernel_traitsI6__halfffffjLj5120ELj1ELj1ELj4ELj16ENS_18Kernel_traits_baseILj5120ES2_ffffjLj128EEEEELb0ELb1ELb0ELb1EEEvNS_9BwdParamsE)
        .other          _ZN10layer_norm13ln_bwd_kernelINS_13Kernel_traitsI6__halfffffjLj5120ELj1ELj1ELj4ELj16ENS_18Kernel_traits_baseILj5120ES2_ffffjLj128EEEEELb0ELb1ELb0ELb1EEEvNS_9BwdParamsE,@"STO_CUDA_ENTRY STV_DEFAULT"
_ZN10layer_norm13ln_bwd_kernelINS_13Kernel_traitsI6__halfffffjLj5120ELj1ELj1ELj4ELj16ENS_18Kernel_traits_baseILj5120ES2_ffffjLj128EEEEELb0ELb1ELb0ELb1EEEvNS_9BwdParamsE:
.text._ZN10layer_norm13ln_bwd_kernelINS_13Kernel_traitsI6__halfffffjLj5120ELj1ELj1ELj4ELj16ENS_18Kernel_traits_baseILj5120ES2_ffffjLj128EEEEELb0ELb1ELb0ELb1EEEvNS_9BwdParamsE:
        /* <DEDUP_REMOVED lines=78> */
.L_x_13470:
        /* <DEDUP_REMOVED lines=13> */
[----:B------:R-:W5:Y:S01]  /*05b0*/  LDG.E.64 R32, desc[UR6][R2.64+0x1c00] ;  /* 0x001c000602207981 */ /* 0x000f62000c1e1b00 */
[----:B------:R-:W-:-:S03]  /*05c0*/  IADD3 R4, P0, R4, UR4, RZ ;  /* 0x0000000404047c10 */ /* 0x000fc6000ff1e0ff */
[----:B------:R-:W5:Y:S01]  /*05d0*/  LDG.E.64 R34, desc[UR6][R2.64+0x2000] ;  /* 0x0020000602227981 */ /* 0x000f62000c1e1b00 */
[----:B------:R-:W-:Y:S01]  /*05e0*/  IADD3.X R5, RZ, UR5, RZ, P0, !PT ;  /* 0x00000005ff057c10 */ /* 0x000fe200087fe4ff */
[----:B------:R-:W-:Y:S02]  /*05f0*/  ULDC.64 UR4, c[0x0][0x270] ;  /* 0x00009c0000047ab9 */ /* 0x000fe40000000a00 */
[----:B------:R-:W5:Y:S04]  /*0600*/  LDG.E.64 R36, desc[UR6][R2.64+0x2400] ;  /* 0x0024000602247981 */ /* 0x000f68000c1e1b00 */
        /* <DEDUP_REMOVED lines=16> */
[----:B------:R-:W-:Y:S01]  /*0710*/  CS2R R250, SRZ ;  /* 0x0000000000fa7805 */ /* 0x000fe2000001ff00 */
[----:B------:R-:W-:Y:S01]  /*0720*/  HFMA2.MMA R206, -RZ, RZ, 0, 0 ;  /* 0x00000000ffce7435 */ /* 0x000fe200000001ff */
[----:B------:R-:W-:Y:S01]  /*0730*/  CS2R R248, SRZ ;  /* 0x0000000000f87805 */ /* 0x000fe2000001ff00 */
[----:B------:R-:W-:Y:S01]  /*0740*/  HFMA2.MMA R197, -RZ, RZ, 0, 0 ;  /* 0x00000000ffc57435 */ /* 0x000fe200000001ff */
[----:B0-----:R-:W-:Y:S01]  /*0750*/  CS2R R4, SRZ ;  /* 0x0000000000047805 */ /* 0x001fe2000001ff00 */
[----:B------:R-:W-:Y:S01]  /*0760*/  HFMA2.MMA R183, -RZ, RZ, 0, 0 ;  /* 0x00000000ffb77435 */ /* 0x000fe200000001ff */
        /* <DEDUP_REMOVED lines=11> */
[----:B------:R-:W-:Y:S02]  /*0820*/  MOV R211, RZ ;  /* 0x000000ff00d37202 */ /* 0x000fe40000000f00 */
[----:B------:R-:W-:-:S02]  /*0830*/  CS2R R204, SRZ ;  /* 0x0000000000cc7805 */ /* 0x000fc4000001ff00 */
[----:B------:R-:W-:Y:S02]  /*0840*/  CS2R R202, SRZ ;  /* 0x0000000000ca7805 */ /* 0x000fe4000001ff00 */
[----:B------:R-:W-:Y:S02]  /*0850*/  CS2R R200, SRZ ;  /* 0x0000000000c87805 */ /* 0x000fe4000001ff00 */
[----:B------:R-:W-:Y:S02]  /*0860*/  MOV R199, RZ ;  /* 0x000000ff00c77202 */ /* 0x000fe40000000f00 */
[----:B------:R-:W-:Y:S02]  /*0870*/  CS2R R190, SRZ ;  /* 0x0000000000be7805 */ /* 0x000fe4000001ff00 */
[----:B------:R-:W-:Y:S02]  /*0880*/  MOV R192, RZ ;  /* 0x000000ff00c07202 */ /* 0x000fe40000000f00 */
[----:B------:R-:W-:-:S02]  /*0890*/  CS2R R188, SRZ ;  /* 0x0000000000bc7805 */ /* 0x000fc4000001ff00 */
[----:B------:R-:W-:Y:S02]  /*08a0*/  CS2R R186, SRZ ;  /* 0x0000000000ba7805 */ /* 0x000fe4000001ff00 */
        /* <DEDUP_REMOVED lines=71> */
[----:B------:R-:W-:Y:S01]  /*0d20*/  SHF.R.U64 R38, R24, 0x10, R25 ;  /* 0x0000001018267819 */ /* 0x000fe20000001219 */
[----:B------:R-:W-:Y:S01]  /*0d30*/  HADD2.F32 R44, -RZ, R44.H0_H0 ;  /* 0x2000002cff2c7230 */ /* 0x000fe20000004100 */
[----:B------:R1:W-:Y:S01]  /*0d40*/  STL [R1+0x1b0], R2 ;  /* 0x0001b00201007387 */ /* 0x0003e20000100800 */
[----:B------:R-:W-:Y:S01]  /*0d50*/  HADD2.F32 R43, -RZ, R43.H0_H0 ;  /* 0x2000002bff2b7230 */ /* 0x000fe20000004100 */
[----:B------:R-:W-:Y:S01]  /*0d60*/  CS2R R10, SRZ ;  /* 0x00000000000a7805 */ /* 0x000fe2000001ff00 */
[----:B------:R-:W-:Y:S01]  /*0d70*/  HADD2.F32 R42, -RZ, R42.H0_H0 ;  /* 0x2000002aff2a7230 */ /* 0x000fe20000004100 */
[----:B------:R-:W-:Y:S01]  /*0d80*/  CS2R R14, SRZ ;  /* 0x00000000000e7805 */ /* 0x000fe2000001ff00 */
[----:B------:R-:W-:Y:S01]  /*0d90*/  HADD2.F32 R41, -RZ, R41.H0_H0 ;  /* 0x20000029ff297230 */ /* 0x000fe20000004100 */
[----:B------:R-:W-:Y:S01]  /*0da0*/  CS2R R18, SRZ ;  /* 0x0000000000127805 */ /* 0x000fe2000001ff00 */
[----:B0-----:R-:W-:Y:S01]  /*0db0*/  HADD2.F32 R3, -RZ, R26.H0_H0 ;  /* 0x2000001aff037230 */ /* 0x001fe20000004100 */
[----:B------:R-:W-:Y:S01]  /*0dc0*/  CS2R R22, SRZ ;  /* 0x0000000000167805 */ /* 0x000fe2000001ff00 */
[----:B------:R-:W-:Y:S01]  /*0dd0*/  HADD2.F32 R40, -RZ, R40.H0_H0 ;  /* 0x20000028ff287230 */ /* 0x000fe20000004100 */
[----:B------:R-:W-:Y:S01]  /*0de0*/  MOV R26, RZ ;  /* 0x000000ff001a7202 */ /* 0x000fe20000000f00 */
[----:B-1----:R-:W-:Y:S01]  /*0df0*/  HADD2.F32 R2, -RZ, R27.H0_H0 ;  /* 0x2000001bff027230 */ /* 0x002fe20000004100 */
[----:B------:R0:W-:Y:S01]  /*0e00*/  STL [R1+0x1a8], R3 ;  /* 0x0001a80301007387 */ /* 0x0001e20000100800 */
[----:B------:R-:W-:Y:S01]  /*0e10*/  HADD2.F32 R39, -RZ, R39.H0_H0 ;  /* 0x20000027ff277230 */ /* 0x000fe20000004100 */
[----:B------:R-:W-:Y:S01]  /*0e20*/  SHF.R.U32.HI R27, RZ, 0x10, R75 ;  /* 0x00000010ff1b7819 */ /* 0x000fe2000001164b */
[----:B------:R-:W-:Y:S01]  /*0e30*/  HADD2.F32 R38, -RZ, R38.H0_H0 ;  /* 0x20000026ff267230 */ /* 0x000fe20000004100 */
[----:B------:R1:W-:Y:S03]  /*0e40*/  STL [R1+0x1a0], R2 ;  /* 0x0001a00201007387 */ /* 0x0003e60000100800 */
[----:B------:R-:W-:-:S02]  /*0e50*/  HADD2.F32 R27, -RZ, R27.H0_H0 ;  /* 0x2000001bff1b7230 */ /* 0x000fc40000004100 */
[----:B0-----:R-:W-:Y:S01]  /*0e60*/  HADD2.F32 R3, -RZ, R30.H0_H0 ;  /* 0x2000001eff037230 */ /* 0x001fe20000004100 */
[----:B------:R-:W-:Y:S01]  /*0e70*/  SHF.R.U64 R30, R72, 0x10, R73 ;  /* 0x00000010481e7819 */ /* 0x000fe20000001249 */
[----:B-1----:R-:W-:-:S03]  /*0e80*/  HADD2.F32 R2, -RZ, R31.H0_H0 ;  /* 0x2000001fff027230 */ /* 0x002fc60000004100 */
[----:B------:R0:W-:Y:S01]  /*0e90*/  STL [R1+0x198], R3 ;  /* 0x0001980301007387 */ /* 0x0001e20000100800 */
[--C-:B------:R-:W-:Y:S01]  /*0ea0*/  SHF.R.U32.HI R31, RZ, 0x10, R71.reuse ;  /* 0x00000010ff1f7819 */ /* 0x100fe20000011647 */
[----:B------:R-:W-:Y:S02]  /*0eb0*/  HADD2.F32 R30, -RZ, R30.H0_H0 ;  /* 0x2000001eff1e7230 */ /* 0x000fe40000004100 */
[----:B------:R1:W-:Y:S02]  /*0ec0*/  STL [R1+0x190], R2 ;  /* 0x0001900201007387 */ /* 0x0003e40000100800 */
[----:B------:R-:W-:Y:S02]  /*0ed0*/  HADD2.F32 R31, -RZ, R31.H0_H0 ;  /* 0x2000001fff1f7230 */ /* 0x000fe40000004100 */
        /* <DEDUP_REMOVED lines=20> */
[----:B------:R-:W-:Y:S01]  /*1020*/  SHF.R.U32.HI R37, RZ, 0x10, R25 ;  /* 0x00000010ff257819 */ /* 0x000fe20000011619 */
[----:B------:R-:W-:Y:S02]  /*1030*/  HADD2.F32 R36, -RZ, R36.H0_H0 ;  /* 0x20000024ff247230 */ /* 0x000fe40000004100 */
[----:B------:R1:W-:Y:S02]  /*1040*/  STL [R1+0x160], R2 ;  /* 0x0001600201007387 */ /* 0x0003e40000100800 */
        /* <DEDUP_REMOVED lines=36> */
[----:B------:R0:W-:Y:S04]  /*1290*/  STL [R1+0xf8], R3 ;  /* 0x0000f80301007387 */ /* 0x0001e80000100800 */
[----:B------:R1:W-:Y:S01]  /*12a0*/  STL [R1+0xf0], R2 ;  /* 0x0000f00201007387 */ /* 0x0003e20000100800 */
        /* <DEDUP_REMOVED lines=10> */
[----:B------:R-:W-:Y:S04]  /*1350*/  STL [R1+0xc8], R3 ;  /* 0x0000c80301007387 */ /* 0x000fe80000100800 */
[----:B------:R0:W-:Y:S04]  /*1360*/  STL [R1+0xc0], R2 ;  /* 0x0000c00201007387 */ /* 0x0001e80000100800 */
[----:B------:R1:W-:Y:S04]  /*1370*/  STL [R1+0xb8], RZ ;  /* 0x0000b8ff01007387 */ /* 0x0003e80000100800 */
[----:B------:R1:W-:Y:S01]  /*1380*/  STL [R1+0xb4], RZ ;  /* 0x0000b4ff01007387 */ /* 0x0003e20000100800 */
[----:B0-----:R-:W-:-:S03]  /*1390*/  CS2R R2, SRZ ;  /* 0x0000000000027805 */ /* 0x001fc6000001ff00 */
        /* <DEDUP_REMOVED lines=84> */
[----:B------:R1:W-:Y:S02]  /*18e0*/  STL [R1+0xc4], R28 ;  /* 0x0000c41c01007387 */ /* 0x0003e40000100800 */
.L_x_13474:
[----:B01----:R-:W0:Y:S01]  /*18f0*/  S2R R29, SR_TID.X ;  /* 0x00000000001d7919 */ /* 0x003e220000002100 */
[----:B------:R-:W-:Y:S01]  /*1900*/  IMAD R27, R0, UR8, RZ ;  /* 0x00000008001b7c24 */ /* 0x000fe2000f8e02ff */
[----:B------:R-:W1:Y:S04]  /*1910*/  LDC.64 R176, c[0x0][0x250] ;  /* 0x00009400ffb07b82 */ /* 0x000e680000000a00 */
[----:B------:R-:W-:-:S04]  /*1920*/  SHF.R.S32.HI R28, RZ, 0x1f, R27 ;  /* 0x0000001fff1c7819 */ /* 0x000fc8000001141b */
[----:B------:R-:W-:Y:S01]  /*1930*/  LEA.HI R27, R28, R27, RZ, 0x2 ;  /* 0x0000001b1c1b7211 */ /* 0x000fe200078f10ff */
[----:B------:R-:W2:Y:S08]  /*1940*/  LDC.64 R172, c[0x0][0x2c8] ;  /* 0x0000b200ffac7b82 */ /* 0x000eb00000000a00 */
[----:B------:R-:W3:Y:S01]  /*1950*/  @P0 LDC.64 R140, c[0x0][0x270] ;  /* 0x00009c00ff8c0b82 */ /* 0x000ee20000000a00 */
[----:B-1----:R-:W-:-:S07]  /*1960*/  IMAD.WIDE R176, R0, 0x4, R176 ;  /* 0x0000000400b07825 */ /* 0x002fce00078e02b0 */
[----:B------:R-:W1:Y:S01]  /*1970*/  LDC.64 R194, c[0x0][0x2b8] ;  /* 0x0000ae00ffc27b82 */ /* 0x000e620000000a00 */
[----:B0-----:R-:W-:Y:S01]  /*1980*/  LOP3.LUT R142, R29, 0x7f, RZ, 0xc0, !PT ;  /* 0x0000007f1d8e7812 */ /* 0x001fe200078ec0ff */
[----:B------:R0:W4:Y:S06]  /*1990*/  LDG.E R176, desc[UR6][R176.64] ;  /* 0x00000006b0b07981 */ /* 0x00012c000c1e1900 */
[----:B------:R-:W2:Y:S01]  /*19a0*/  LDC.64 R118, c[0x0][0x258] ;  /* 0x00009600ff767b82 */ /* 0x000ea20000000a00 */
[----:B------:R-:W-:-:S04]  /*19b0*/  LEA.HI.SX32 R142, R27, R142, 0x1e ;  /* 0x0000008e1b8e7211 */ /* 0x000fc800078ff2ff */
[C---:B------:R-:W-:Y:S02]  /*19c0*/  SHF.L.U32 R180, R142.reuse, 0x4, RZ ;  /* 0x000000048eb47819 */ /* 0x040fe400000006ff */
[C---:B------:R-:W-:Y:S02]  /*19d0*/  IADD3 R145, R142.reuse, 0x80, RZ ;  /* 0x000000808e917810 */ /* 0x040fe40007ffe0ff */
[----:B------:R-:W-:Y:S02]  /*19e0*/  IADD3 R146, R142, 0x100, RZ ;  /* 0x000001008e927810 */ /* 0x000fe40007ffe0ff */
[----:B------:R-:W-:Y:S02]  /*19f0*/  SHF.R.U32.HI R171, RZ, 0x1c, R142 ;  /* 0x0000001cffab7819 */ /* 0x000fe4000001168e */
[----:B------:R-:W-:Y:S02]  /*1a00*/  IADD3 R76, P1, R180, UR10, RZ ;  /* 0x0000000ab44c7c10 */ /* 0x000fe4000ff3e0ff */
[----:B------:R-:W-:-:S02]  /*1a10*/  SHF.L.U32 R170, R145, 0x4, RZ ;  /* 0x0000000491aa7819 */ /* 0x000fc400000006ff */
[----:B------:R-:W-:Y:S02]  /*1a20*/  IADD3 R149, R142, 0x180, RZ ;  /* 0x000001808e957810 */ /* 0x000fe40007ffe0ff */
[----:B------:R-:W-:Y:S02]  /*1a30*/  SHF.L.U32 R168, R146, 0x4, RZ ;  /* 0x0000000492a87819 */ /* 0x000fe400000006ff */
[----:B------:R-:W-:Y:S02]  /*1a40*/  IADD3 R150, R142, 0x200, RZ ;  /* 0x000002008e967810 */ /* 0x000fe40007ffe0ff */
[----:B------:R-:W-:Y:S02]  /*1a50*/  IADD3.X R77, R171, UR11, RZ, P1, !PT ;  /* 0x0000000bab4d7c10 */ /* 0x000fe40008ffe4ff */
[----:B------:R-:W-:Y:S02]  /*1a60*/  SHF.R.U32.HI R169, RZ, 0x1c, R145 ;  /* 0x0000001cffa97819 */ /* 0x000fe40000011691 */
[----:B------:R-:W-:-:S02]  /*1a70*/  IADD3 R80, P1, R170, UR10, RZ ;  /* 0x0000000aaa507c10 */ /* 0x000fc4000ff3e0ff */
[----:B------:R-:W-:Y:S02]  /*1a80*/  SHF.L.U32 R166, R149, 0x4, RZ ;  /* 0x0000000495a67819 */ /* 0x000fe400000006ff */
[C---:B------:R-:W-:Y:S02]  /*1a90*/  IADD3 R153, R142.reuse, 0x280, RZ ;  /* 0x000002808e997810 */ /* 0x040fe40007ffe0ff */
[----:B------:R-:W-:Y:S02]  /*1aa0*/  SHF.R.U32.HI R167, RZ, 0x1c, R146 ;  /* 0x0000001cffa77819 */ /* 0x000fe40000011692 */
[C---:B------:R-:W-:Y:S02]  /*1ab0*/  IADD3 R154, R142.reuse, 0x300, RZ ;  /* 0x000003008e9a7810 */ /* 0x040fe40007ffe0ff */
[C---:B------:R-:W-:Y:S02]  /*1ac0*/  IADD3 R175, R142.reuse, 0x380, RZ ;  /* 0x000003808eaf7810 */ /* 0x040fe40007ffe0ff */
[----:B0-----:R-:W-:-:S02]  /*1ad0*/  IADD3 R177, R142, 0x480, RZ ;  /* 0x000004808eb17810 */ /* 0x001fc40007ffe0ff */
[----:B------:R-:W-:Y:S02]  /*1ae0*/  IADD3 R178, R142, 0x400, RZ ;  /* 0x000004008eb27810 */ /* 0x000fe40007ffe0ff */
[----:B------:R-:W-:Y:S01]  /*1af0*/  SHF.R.S32.HI R28, RZ, 0x1f, R0 ;  /* 0x0000001fff1c7819 */ /* 0x000fe20000011400 */
[----:B-1----:R-:W-:Y:S01]  /*1b00*/  IMAD.WIDE.U32 R120, R145, 0x10, R194 ;  /* 0x0000001091787825 */ /* 0x002fe200078e00c2 */
[----:B------:R-:W-:Y:S01]  /*1b10*/  IADD3 R84, P2, R168, UR10, RZ ;  /* 0x0000000aa8547c10 */ /* 0x000fe2000ff5e0ff */
[----:B------:R-:W4:Y:S01]  /*1b20*/  LDG.E.128 R76, desc[UR6][R76.64] ;  /* 0x000000064c4c7981 */ /* 0x000f22000c1e1d00 */
[----:B------:R-:W-:Y:S02]  /*1b30*/  SHF.L.U32 R163, R150, 0x4, RZ ;  /* 0x0000000496a37819 */ /* 0x000fe400000006ff */
[----:B------:R-:W-:Y:S02]  /*1b40*/  IADD3.X R81, R169, UR11, RZ, P1, !PT ;  /* 0x0000000ba9517c10 */ /* 0x000fe40008ffe4ff */
[----:B------:R-:W-:-:S02]  /*1b50*/  SHF.R.U32.HI R165, RZ, 0x1c, R149 ;  /* 0x0000001cffa57819 */ /* 0x000fc40000011695 */
[----:B------:R-:W-:Y:S01]  /*1b60*/  SHF.R.U32.HI R164, RZ, 0x1c, R150 ;  /* 0x0000001cffa47819 */ /* 0x000fe20000011696 */
[--C-:B------:R-:W-:Y:S01]  /*1b70*/  IMAD.WIDE.U32 R128, R149, 0x10, R194.reuse ;  /* 0x0000001095807825 */ /* 0x100fe200078e00c2 */
[----:B------:R-:W-:Y:S01]  /*1b80*/  IADD3 R88, P1, R166, UR10, RZ ;  /* 0x0000000aa6587c10 */ /* 0x000fe2000ff3e0ff */
[----:B------:R-:W4:Y:S01]  /*1b90*/  LDG.E.128 R80, desc[UR6][R80.64] ;  /* 0x0000000650507981 */ /* 0x000f22000c1e1d00 */
[----:B------:R-:W-:Y:S02]  /*1ba0*/  SHF.L.U32 R160, R153, 0x4, RZ ;  /* 0x0000000499a07819 */ /* 0x000fe400000006ff */
[----:B------:R-:W-:Y:S01]  /*1bb0*/  IADD3.X R85, R167, UR11, RZ, P2, !PT ;  /* 0x0000000ba7557c10 */ /* 0x000fe200097fe4ff */
[----:B------:R-:W-:Y:S01]  /*1bc0*/  IMAD.WIDE.U32 R136, R153, 0x10, R194 ;  /* 0x0000001099887825 */ /* 0x000fe200078e00c2 */
[----:B------:R-:W-:Y:S01]  /*1bd0*/  IADD3 R92, P2, R163, UR10, RZ ;  /* 0x0000000aa35c7c10 */ /* 0x000fe2000ff5e0ff */
[----:B------:R-:W4:Y:S01]  /*1be0*/  LDG.E.128 R120, desc[UR6][R120.64] ;  /* 0x0000000678787981 */ /* 0x000f22000c1e1d00 */
[----:B------:R-:W-:-:S02]  /*1bf0*/  SHF.L.U32 R157, R154, 0x4, RZ ;  /* 0x000000049a9d7819 */ /* 0x000fc400000006ff */
[----:B------:R-:W-:Y:S01]  /*1c00*/  IADD3.X R89, R165, UR11, RZ, P1, !PT ;  /* 0x0000000ba5597c10 */ /* 0x000fe20008ffe4ff */
[----:B------:R-:W4:Y:S01]  /*1c10*/  LDG.E.128 R84, desc[UR6][R84.64] ;  /* 0x0000000654547981 */ /* 0x000f22000c1e1d00 */
[----:B------:R-:W-:Y:S02]  /*1c20*/  SHF.R.U32.HI R161, RZ, 0x1c, R153 ;  /* 0x0000001cffa17819 */ /* 0x000fe40000011699 */
[----:B------:R-:W-:Y:S01]  /*1c30*/  IADD3 R96, P1, R160, UR10, RZ ;  /* 0x0000000aa0607c10 */ /* 0x000fe2000ff3e0ff */
[----:B--2---:R-:W-:Y:S01]  /*1c40*/  IMAD.WIDE R118, R0, 0x4, R118 ;  /* 0x0000000400767825 */ /* 0x004fe200078e0276 */
[----:B------:R-:W-:Y:S01]  /*1c50*/  SHF.L.U32 R156, R175, 0x4, RZ ;  /* 0x00000004af9c7819 */ /* 0x000fe200000006ff */
[----:B------:R-:W2:Y:S01]  /*1c60*/  LDG.E.128 R88, desc[UR6][R88.64] ;  /* 0x0000000658587981 */ /* 0x000ea2000c1e1d00 */
[----:B------:R-:W-:Y:S02]  /*1c70*/  IADD3.X R93, R164, UR11, RZ, P2, !PT ;  /* 0x0000000ba45d7c10 */ /* 0x000fe400097fe4ff */
[----:B------:R-:W-:Y:S01]  /*1c80*/  SHF.R.U32.HI R158, RZ, 0x1c, R154 ;  /* 0x0000001cff9e7819 */ /* 0x000fe2000001169a */
[----:B------:R-:W-:Y:S01]  /*1c90*/  IMAD.WIDE.U32 R116, R142, 0x10, R194 ;  /* 0x000000108e747825 */ /* 0x000fe200078e00c2 */
[----:B------:R-:W-:Y:S01]  /*1ca0*/  IADD3 R100, P2, R157, UR10, RZ ;  /* 0x0000000a9d647c10 */ /* 0x000fe2000ff5e0ff */
[----:B------:R-:W2:Y:S01]  /*1cb0*/  LDG.E R162, desc[UR6][R118.64] ;  /* 0x0000000676a27981 */ /* 0x000ea2000c1e1900 */
[----:B------:R-:W-:-:S02]  /*1cc0*/  IADD3.X R97, R161, UR11, RZ, P1, !PT ;  /* 0x0000000ba1617c10 */ /* 0x000fc40008ffe4ff */
[----:B------:R-:W-:Y:S01]  /*1cd0*/  SHF.R.U32.HI R30, RZ, 0x1c, R175 ;  /* 0x0000001cff1e7819 */ /* 0x000fe200000116af */
[----:B------:R-:W2:Y:S01]  /*1ce0*/  LDG.E.128 R92, desc[UR6][R92.64] ;  /* 0x000000065c5c7981 */ /* 0x000ea2000c1e1d00 */
[----:B------:R-:W-:Y:S02]  /*1cf0*/  IADD3 R104, P1, R156, UR10, RZ ;  /* 0x0000000a9c687c10 */ /* 0x000fe4000ff3e0ff */
[----:B------:R-:W-:Y:S01]  /*1d00*/  IADD3.X R101, R158, UR11, RZ, P2, !PT ;  /* 0x0000000b9e657c10 */ /* 0x000fe200097fe4ff */
[----:B------:R-:W2:Y:S01]  /*1d10*/  LDG.E.128 R96, desc[UR6][R96.64] ;  /* 0x0000000660607981 */ /* 0x000ea2000c1e1d00 */
[----:B------:R-:W-:Y:S02]  /*1d20*/  IADD3.X R105, R30, UR11, RZ, P1, !PT ;  /* 0x0000000b1e697c10 */ /* 0x000fe40008ffe4ff */
[----:B------:R-:W-:Y:S01]  /*1d30*/  SHF.L.U32 R159, R177, 0x4, RZ ;  /* 0x00000004b19f7819 */ /* 0x000fe200000006ff */
[----:B------:R-:W-:Y:S01]  /*1d40*/  IMAD.WIDE.U32 R124, R146, 0x10, R194 ;  /* 0x00000010927c7825 */ /* 0x000fe200078e00c2 */
[----:B------:R-:W2:Y:S04]  /*1d50*/  LDG.E.128 R100, desc[UR6][R100.64] ;  /* 0x0000000664647981 */ /* 0x000ea8000c1e1d00 */
[----:B------:R-:W2:Y:S01]  /*1d60*/  LDG.E.128 R104, desc[UR6][R104.64] ;  /* 0x0000000668687981 */ /* 0x000ea2000c1e1d00 */
[----:B------:R-:W-:-:S02]  /*1d70*/  SHF.R.U32.HI R27, RZ, 0x1c, R177 ;  /* 0x0000001cff1b7819 */ /* 0x000fc400000116b1 */
[----:B------:R-:W-:Y:S01]  /*1d80*/  IADD3 R112, P1, R159, UR10, RZ ;  /* 0x0000000a9f707c10 */ /* 0x000fe2000ff3e0ff */
[----:B------:R-:W2:Y:S01]  /*1d90*/  LDG.E.128 R116, desc[UR6][R116.64] ;  /* 0x0000000674747981 */ /* 0x000ea2000c1e1d00 */
[----:B------:R-:W-:Y:S02]  /*1da0*/  SHF.L.U32 R29, R178, 0x4, RZ ;  /* 0x00000004b21d7819 */ /* 0x000fe400000006ff */
[----:B------:R-:W-:Y:S01]  /*1db0*/  IADD3.X R113, R27, UR11, RZ, P1, !PT ;  /* 0x0000000b1b717c10 */ /* 0x000fe20008ffe4ff */
[----:B------:R-:W2:Y:S01]  /*1dc0*/  LDG.E.128 R124, desc[UR6][R124.64] ;  /* 0x000000067c7c7981 */ /* 0x000ea2000c1e1d00 */
[----:B------:R-:W-:Y:S02]  /*1dd0*/  SHF.R.U32.HI R31, RZ, 0x1c, R178 ;  /* 0x0000001cff1f7819 */ /* 0x000fe400000116b2 */
[----:B------:R-:W-:Y:S01]  /*1de0*/  IADD3 R108, P2, R29, UR10, RZ ;  /* 0x0000000a1d6c7c10 */ /* 0x000fe2000ff5e0ff */
[----:B------:R-:W-:Y:S01]  /*1df0*/  IMAD.WIDE.U32 R132, R150, 0x10, R194 ;  /* 0x0000001096847825 */ /* 0x000fe200078e00c2 */
[----:B------:R-:W-:Y:S01]  /*1e00*/  ISETP.NE.U32.AND P1, PT, R172, RZ, PT ;  /* 0x000000ffac00720c */ /* 0x000fe20003f25070 */
[----:B------:R-:W2:Y:S01]  /*1e10*/  LDG.E.128 R112, desc[UR6][R112.64] ;  /* 0x0000000670707981 */ /* 0x000ea2000c1e1d00 */
[----:B------:R-:W-:-:S02]  /*1e20*/  IADD3.X R109, R31, UR11, RZ, P2, !PT ;  /* 0x0000000b1f6d7c10 */ /* 0x000fc400097fe4ff */
[----:B------:R-:W-:Y:S01]  /*1e30*/  ISETP.NE.AND.EX P1, PT, R173, RZ, PT, P1 ;  /* 0x000000ffad00720c */ /* 0x000fe20003f25310 */
[----:B------:R-:W2:Y:S01]  /*1e40*/  LDG.E.128 R128, desc[UR6][R128.64] ;  /* 0x0000000680807981 */ /* 0x000ea2000c1e1d00 */
[----:B---3--:R-:W-:-:S03]  /*1e50*/  @P0 LEA R140, P2, R0, R140, 0x2 ;  /* 0x0000008c008c0211 */ /* 0x008fc600078410ff */
[----:B------:R-:W3:Y:S01]  /*1e60*/  LDG.E.128 R108, desc[UR6][R108.64] ;  /* 0x000000066c6c7981 */ /* 0x000ee2000c1e1d00 */
[----:B------:R-:W-:Y:S02]  /*1e70*/  @P0 LEA.HI.X R141, R0, R141, R28, 0x2, P2 ;  /* 0x0000008d008d0211 */ /* 0x000fe400010f141c */
[----:B------:R-:W-:Y:S01]  /*1e80*/  MOV R28, 0x3f800000 ;  /* 0x3f800000001c7802 */ /* 0x000fe20000000f00 */
[----:B------:R-:W3:Y:S04]  /*1e90*/  LDG.E.128 R132, desc[UR6][R132.64] ;  /* 0x0000000684847981 */ /* 0x000ee8000c1e1d00 */
[----:B------:R-:W3:Y:S04]  /*1ea0*/  LDG.E.128 R136, desc[UR6][R136.64] ;  /* 0x0000000688887981 */ /* 0x000ee8000c1e1d00 */
        /* <DEDUP_REMOVED lines=16> */
[--C-:B------:R-:W-:Y:S02]  /*1fb0*/  IMAD.WIDE.U32 R144, R175, 0x10, R194.reuse ;  /* 0x00000010af907825 */ /* 0x100fe400078e00c2 */
[----:B------:R0:W5:Y:S01]  /*1fc0*/  @P1 LDG.E.128 R48, desc[UR6][R148.64] ;  /* 0x0000000694301981 */ /* 0x000162000c1e1d00 */
[----:B------:R-:W-:Y:S01]  /*1fd0*/  @P1 LEA.HI.X R153, R153, R173, RZ, 0x4, P2 ;  /* 0x000000ad99991211 */ /* 0x000fe200010f24ff */
[--C-:B------:R-:W-:Y:S02]  /*1fe0*/  IMAD.WIDE.U32 R140, R154, 0x10, R194.reuse ;  /* 0x000000109a8c7825 */ /* 0x100fe400078e00c2 */
[----:B------:R-:W3:Y:S04]  /*1ff0*/  LDG.E.128 R144, desc[UR6][R144.64] ;  /* 0x0000000690907981 */ /* 0x000ee8000c1e1d00 */
[----:B------:R1:W5:Y:S01]  /*2000*/  @P1 LDG.E.128 R52, desc[UR6][R152.64] ;  /* 0x0000000698341981 */ /* 0x000362000c1e1d00 */
[----:B0-----:R-:W-:-:S03]  /*2010*/  IMAD.WIDE.U32 R148, R178, 0x10, R194 ;  /* 0x00000010b2947825 */ /* 0x001fc600078e00c2 */
[----:B------:R-:W3:Y:S04]  /*2020*/  LDG.E.128 R140, desc[UR6][R140.64] ;  /* 0x000000068c8c7981 */ /* 0x000ee8000c1e1d00 */
[----:B------:R-:W3:Y:S01]  /*2030*/  LDG.E.128 R148, desc[UR6][R148.64] ;  /* 0x0000000694947981 */ /* 0x000ee2000c1e1d00 */
[----:B-1----:R-:W-:-:S04]  /*2040*/  @P1 LEA R152, P2, R154, R172, 0x4 ;  /* 0x000000ac9a981211 */ /* 0x002fc800078420ff */
[----:B------:R-:W-:Y:S02]  /*2050*/  @P1 LEA.HI.X R153, R154, R173, RZ, 0x4, P2 ;  /* 0x000000ad9a991211 */ /* 0x000fe400010f24ff */
[----:B------:R-:W-:-:S03]  /*2060*/  @P1 LEA R174, P2, R175, R172, 0x4 ;  /* 0x000000acafae1211 */ /* 0x000fc600078420ff */
[----:B------:R-:W5:Y:S01]  /*2070*/  @P1 LDG.E.128 R56, desc[UR6][R152.64] ;  /* 0x0000000698381981 */ /* 0x000f62000c1e1d00 */
[----:B------:R-:W-:-:S05]  /*2080*/  @P1 LEA.HI.X R175, R175, R173, RZ, 0x4, P2 ;  /* 0x000000adafaf1211 */ /* 0x000fca00010f24ff */
[----:B------:R0:W5:Y:S02]  /*2090*/  @P1 LDG.E.128 R60, desc[UR6][R174.64] ;  /* 0x00000006ae3c1981 */ /* 0x000164000c1e1d00 */
[----:B0-----:R-:W-:-:S04]  /*20a0*/  @P1 LEA R174, P2, R178, R172, 0x4 ;  /* 0x000000acb2ae1211 */ /* 0x001fc800078420ff */
[----:B------:R-:W-:-:S05]  /*20b0*/  @P1 LEA.HI.X R175, R178, R173, RZ, 0x4, P2 ;  /* 0x000000adb2af1211 */ /* 0x000fca00010f24ff */
[----:B------:R0:W5:Y:S02]  /*20c0*/  @P1 LDG.E.128 R64, desc[UR6][R174.64] ;  /* 0x00000006ae401981 */ /* 0x000164000c1e1d00 */
[----:B0-----:R-:W-:-:S04]  /*20d0*/  @P1 LEA R174, P2, R177, R172, 0x4 ;  /* 0x000000acb1ae1211 */ /* 0x001fc800078420ff */
[C---:B------:R-:W-:Y:S02]  /*20e0*/  @P1 LEA.HI.X R175, R177.reuse, R173, RZ, 0x4, P2 ;  /* 0x000000adb1af1211 */ /* 0x040fe400010f24ff */
[----:B------:R-:W-:Y:S01]  /*20f0*/  ISETP.NE.AND P2, PT, RZ, UR9, PT ;  /* 0x00000009ff007c0c */ /* 0x000fe2000bf45270 */
[----:B------:R-:W-:Y:S02]  /*2100*/  IMAD.WIDE.U32 R152, R177, 0x10, R194 ;  /* 0x00000010b1987825 */ /* 0x000fe400078e00c2 */
[----:B------:R0:W5:Y:S04]  /*2110*/  @P1 LDG.E.128 R68, desc[UR6][R174.64] ;  /* 0x00000006ae441981 */ /* 0x000168000c1e1d00 */
[----:B------:R-:W3:Y:S01]  /*2120*/  LDG.E.128 R152, desc[UR6][R152.64] ;  /* 0x0000000698987981 */ /* 0x000ee2000c1e1d00 */
[----:B----4-:R-:W-:-:S05]  /*2130*/  FSEL R222, R176, RZ, !P2 ;  /* 0x000000ffb0de7208 */ /* 0x010fca0005000000 */
[C---:B------:R-:W-:Y:S01]  /*2140*/  FADD.FTZ R195, -R222.reuse, R85 ;  /* 0x00000055dec37221 */ /* 0x040fe20000010100 */
[C---:B--2---:R-:W-:Y:S02]  /*2150*/  FADD.FTZ R179, -R222.reuse, R90 ;  /* 0x0000005adeb37221 */ /* 0x044fe40000010100 */
[----:B------:R-:W2:Y:S01]  /*2160*/  LDL R90, [R1+0x1f0] ;  /* 0x0001f000015a7983 */ /* 0x000ea20000100800 */
[C---:B------:R-:W-:Y:S01]  /*2170*/  FADD.FTZ R176, -R222.reuse, R93 ;  /* 0x0000005ddeb07221 */ /* 0x040fe20000010100 */
[C---:B------:R-:W-:Y:S02]  /*2180*/  FADD.FTZ R182, -R222.reuse, R92 ;  /* 0x0000005cdeb67221 */ /* 0x040fe40000010100 */
[----:B------:R-:W4:Y:S01]  /*2190*/  LDL R93, [R1+0x1f4] ;  /* 0x0001f400015d7983 */ /* 0x000f220000100800 */
[----:B------:R-:W-:-:S03]  /*21a0*/  FADD.FTZ R241, -R222, R97 ;  /* 0x00000061def17221 */ /* 0x000fc60000010100 */
[----:B------:R-:W4:Y:S01]  /*21b0*/  LDL R92, [R1+0x1e8] ;  /* 0x0001e800015c7983 */ /* 0x000f220000100800 */
[----:B------:R-:W-:-:S03]  /*21c0*/  FADD.FTZ R177, -R222, R96 ;  /* 0x00000060deb17221 */ /* 0x000fc60000010100 */
[----:B------:R-:W4:Y:S01]  /*21d0*/  LDL R97, [R1+0x1e4] ;  /* 0x0001e40001617983 */ /* 0x000f220000100800 */
[----:B------:R-:W-:-:S03]  /*21e0*/  FADD.FTZ R237, -R222, R101 ;  /* 0x00000065deed7221 */ /* 0x000fc60000010100 */
[----:B------:R-:W4:Y:S01]  /*21f0*/  LDL R96, [R1+0x1d8] ;  /* 0x0001d80001607983 */ /* 0x000f220000100800 */
[C---:B0-----:R-:W-:Y:S01]  /*2200*/  FADD.FTZ R175, -R222.reuse, R95 ;  /* 0x0000005fdeaf7221 */ /* 0x041fe20000010100 */
[C---:B------:R-:W-:Y:S02]  /*2210*/  FADD.FTZ R85, -R222.reuse, R106 ;  /* 0x0000006ade557221 */ /* 0x040fe40000010100 */
[----:B------:R-:W4:Y:S04]  /*2220*/  LDL R101, [R1+0x1d4] ;  /* 0x0001d40001657983 */ /* 0x000f280000100800 */
[----:B------:R-:W4:Y:S04]  /*2230*/  LDL R95, [R1+0x1f8] ;  /* 0x0001f800015f7983 */ /* 0x000f280000100800 */
[----:B------:R-:W4:Y:S01]  /*2240*/  LDL R106, [R1+0x1c4] ;  /* 0x0001c400016a7983 */ /* 0x000f220000100800 */
        /* <DEDUP_REMOVED lines=10> */
[----:B------:R-:W-:Y:S01]  /*22f0*/  FMUL.FTZ R89, R162, R225 ;  /* 0x000000e1a2597220 */ /* 0x000fe20000410000 */
[----:B------:R-:W4:Y:S01]  /*2300*/  LDL R91, [R1+0x1ec] ;  /* 0x0001ec00015b7983 */ /* 0x000f220000100800 */
[----:B------:R-:W-:Y:S01]  /*2310*/  FADD.FTZ R174, -R222, R94 ;  /* 0x0000005edeae7221 */ /* 0x000fe20000010100 */
        /* <DEDUP_REMOVED lines=15> */
[C---:B---3--:R-:W-:Y:S01]  /*2410*/  FADD.FTZ R76, -R222.reuse, R108 ;  /* 0x0000006cde4c7221 */ /* 0x048fe20000010100 */
        /* <DEDUP_REMOVED lines=8> */
[C---:B------:R-:W-:Y:S01]  /*24a0*/  FADD.FTZ R214, R118.reuse, R214 ;  /* 0x000000d676d67221 */ /* 0x040fe20000010000 */
[----:B------:R-:W-:Y:S01]  /*24b0*/  FFMA.FTZ R23, R118, R221, R23 ;  /* 0x000000dd76177223 */ /* 0x000fe20000010017 */
[----:B------:R-:W3:Y:S04]  /*24c0*/  LDL R98, [R1+0x1d0] ;  /* 0x0001d00001627983 */ /* 0x000ee80000100800 */
        /* <DEDUP_REMOVED lines=13> */
[----:B------:R-:W3:Y:S01]  /*25a0*/  LDL R114, [R1+0x190] ;  /* 0x0001900001727983 */ /* 0x000ee20000100800 */
[----:B--2---:R-:W-:Y:S01]  /*25b0*/  FMUL.FTZ R225, R90, R118 ;  /* 0x000000765ae17220 */ /* 0x004fe20000410000 */
[----:B------:R-:W-:Y:S01]  /*25c0*/  FMUL.FTZ R90, R162, R226 ;  /* 0x000000e2a25a7220 */ /* 0x000fe20000410000 */
[----:B----4-:R-:W-:Y:S01]  /*25d0*/  FMUL.FTZ R224, R93, R117 ;  /* 0x000000755de07220 */ /* 0x010fe20000410000 */
[----:B------:R-:W-:Y:S01]  /*25e0*/  FMUL.FTZ R93, R92, R120 ;  /* 0x000000785c5d7220 */ /* 0x000fe20000410000 */
[----:B------:R-:W-:Y:S01]  /*25f0*/  FMUL.FTZ R92, R162, R208 ;  /* 0x000000d0a25c7220 */ /* 0x000fe20000410000 */
[----:B------:R-:W-:Y:S01]  /*2600*/  FMUL.FTZ R208, R97, R121 ;  /* 0x0000007961d07220 */ /* 0x000fe20000410000 */
[----:B------:R-:W-:Y:S01]  /*2610*/  FMUL.FTZ R97, R96, R124 ;  /* 0x0000007c60617220 */ /* 0x000fe20000410000 */
[----:B------:R-:W-:Y:S01]  /*2620*/  FMUL.FTZ R96, R162, R194 ;  /* 0x000000c2a2607220 */ /* 0x000fe20000410000 */
[----:B------:R-:W-:Y:S01]  /*2630*/  FFMA.FTZ R21, R120, R90, R21 ;  /* 0x0000005a78157223 */ /* 0x000fe20000010015 */
[----:B------:R-:W-:Y:S01]  /*2640*/  FMUL.FTZ R194, R101, R125 ;  /* 0x0000007d65c27220 */ /* 0x000fe20000410000 */
[----:B------:R-:W-:Y:S01]  /*2650*/  FMUL.FTZ R101, R162, R179 ;  /* 0x000000b3a2657220 */ /* 0x000fe20000410000 */
[----:B------:R-:W2:Y:S01]  /*2660*/  LDL R120, [R1+0x18c] ;  /* 0x00018c0001787983 */ /* 0x000ea20000100800 */
[----:B------:R-:W-:-:S03]  /*2670*/  FMUL.FTZ R222, R95, R116 ;  /* 0x000000745fde7220 */ /* 0x000fc60000410000 */
[----:B------:R-:W4:Y:S01]  /*2680*/  LDL R95, [R1+0x1dc] ;  /* 0x0001dc00015f7983 */ /* 0x000f220000100800 */
[----:B------:R-:W-:-:S03]  /*2690*/  FMUL.FTZ R179, R106, R129 ;  /* 0x000000816ab37220 */ /* 0x000fc60000410000 */
[----:B------:R-:W2:Y:S04]  /*26a0*/  LDL R106, [R1+0x1a4] ;  /* 0x0001a400016a7983 */ /* 0x000ea80000100800 */
[----:B------:R-:W4:Y:S01]  /*26b0*/  LDL.LU R118, [R1] ;  /* 0x0000000001767983 */ /* 0x000f220000300800 */
[C---:B------:R-:W-:Y:S01]  /*26c0*/  FADD.FTZ R211, R117.reuse, R211 ;  /* 0x000000d375d37221 */ /* 0x040fe20000010000 */
[----:B------:R-:W-:Y:S01]  /*26d0*/  FFMA.FTZ R26, R117, R89, R26 ;  /* 0x00000059751a7223 */ /* 0x000fe2000001001a */
[C---:B------:R-:W-:Y:S01]  /*26e0*/  FADD.FTZ R212, R116.reuse, R212 ;  /* 0x000000d474d47221 */ /* 0x040fe20000010000 */
[----:B------:R-:W2:Y:S01]  /*26f0*/  LDL R117, [R1+0x188] ;  /* 0x0001880001757983 */ /* 0x000ea20000100800 */
[----:B------:R-:W-:-:S03]  /*2700*/  FFMA.FTZ R25, R116, R88, R25 ;  /* 0x0000005874197223 */ /* 0x000fc60000010019 */
[----:B------:R-:W2:Y:S01]  /*2710*/  LDL R116, [R1+0x184] ;  /* 0x0001840001747983 */ /* 0x000ea20000100800 */
[C---:B------:R-:W-:Y:S01]  /*2720*/  FMUL.FTZ R223, R162.reuse, R223 ;  /* 0x000000dfa2df7220 */ /* 0x040fe20000410000 */
[----:B------:R-:W-:Y:S01]  /*2730*/  FMUL.FTZ R226, R91, R119 ;  /* 0x000000775be27220 */ /* 0x000fe20000410000 */
[----:B------:R-:W-:Y:S01]  /*2740*/  FMUL.FTZ R91, R162, R209 ;  /* 0x000000d1a25b7220 */ /* 0x000fe20000410000 */
[----:B------:R-:W-:Y:S01]  /*2750*/  FMUL.FTZ R209, R94, R122 ;  /* 0x0000007a5ed17220 */ /* 0x000fe20000410000 */
[C---:B------:R-:W-:Y:S01]  /*2760*/  FADD.FTZ R213, R119.reuse, R213 ;  /* 0x000000d577d57221 */ /* 0x040fe20000010000 */
[----:B------:R-:W-:Y:S01]  /*2770*/  FFMA.FTZ R24, R119, R223, R24 ;  /* 0x000000df77187223 */ /* 0x000fe20000010018 */
[----:B------:R-:W-:Y:S01]  /*2780*/  FMUL.FTZ R94, R162, R210 ;  /* 0x000000d2a25e7220 */ /* 0x000fe20000410000 */
[----:B------:R-:W2:Y:S01]  /*2790*/  LDL.LU R119, [R1+0x8] ;  /* 0x0000080001777983 */ /* 0x000ea20000300800 */
[C---:B------:R-:W-:Y:S02]  /*27a0*/  FADD.FTZ R220, R124.reuse, R220 ;  /* 0x000000dc7cdc7221 */ /* 0x040fe40000010000 */
[----:B------:R-:W-:Y:S01]  /*27b0*/  FFMA.FTZ R17, R124, R94, R17 ;  /* 0x0000005e7c117223 */ /* 0x000fe20000010011 */
[----:B------:R-:W2:Y:S04]  /*27c0*/  LDL R115, [R1+0x180] ;  /* 0x0001800001737983 */ /* 0x000ea80000100800 */
[----:B------:R-:W2:Y:S01]  /*27d0*/  LDL.LU R124, [R1+0x4] ;  /* 0x00000400017c7983 */ /* 0x000ea20000300800 */
[C---:B------:R-:W-:Y:S01]  /*27e0*/  FADD.FTZ R218, R122.reuse, R218 ;  /* 0x000000da7ada7221 */ /* 0x040fe20000010000 */
[----:B------:R-:W-:Y:S01]  /*27f0*/  FFMA.FTZ R19, R122, R92, R19 ;  /* 0x0000005c7a137223 */ /* 0x000fe20000010013 */
[C---:B------:R-:W-:Y:S01]  /*2800*/  FMUL.FTZ R122, R162.reuse, R174 ;  /* 0x000000aea27a7220 */ /* 0x040fe20000410000 */
[----:B------:R-:W-:Y:S01]  /*2810*/  FMUL.FTZ R207, R162, R207 ;  /* 0x000000cfa2cf7220 */ /* 0x000fe20000410000 */
[----:B------:R-:W-:-:S03]  /*2820*/  FADD.FTZ R217, R123, R217 ;  /* 0x000000d97bd97221 */ /* 0x000fc60000010000 */
[----:B------:R-:W-:Y:S01]  /*2830*/  FFMA.FTZ R20, R123, R207, R20 ;  /* 0x000000cf7b147223 */ /* 0x000fe20000010014 */
[C---:B------:R-:W-:Y:S01]  /*2840*/  FADD.FTZ R215, R121.reuse, R215 ;  /* 0x000000d779d77221 */ /* 0x040fe20000010000 */
[----:B------:R-:W-:Y:S01]  /*2850*/  FFMA.FTZ R22, R121, R91, R22 ;  /* 0x0000005b79167223 */ /* 0x000fe20000010016 */
[----:B------:R-:W-:Y:S01]  /*2860*/  FMUL.FTZ R121, R162, R239 ;  /* 0x000000efa2797220 */ /* 0x000fe20000410000 */
[----:B---3--:R-:W-:Y:S01]  /*2870*/  FMUL.FTZ R174, R108, R133 ;  /* 0x000000856cae7220 */ /* 0x008fe20000410000 */
[----:B------:R-:W-:-:S04]  /*2880*/  FADD.FTZ R108, RZ, R222 ;  /* 0x000000deff6c7221 */ /* 0x000fc80000010000 */
[----:B------:R-:W-:-:S04]  /*2890*/  FADD.FTZ R108, R108, R224 ;  /* 0x000000e06c6c7221 */ /* 0x000fc80000010000 */
[----:B------:R-:W-:Y:S01]  /*28a0*/  FADD.FTZ R108, R108, R225 ;  /* 0x000000e16c6c7221 */ /* 0x000fe20000010000 */
[----:B----4-:R-:W-:-:S05]  /*28b0*/  FADD.FTZ R118, R144, R118 ;  /* 0x0000007690767221 */ /* 0x010fca0000010000 */
[----:B------:R0:W-:Y:S04]  /*28c0*/  STL [R1], R118 ;  /* 0x0000007601007387 */ /* 0x0001e80000100800 */
[----:B0-----:R-:W3:Y:S01]  /*28d0*/  LDL R118, [R1+0x17c] ;  /* 0x00017c0001767983 */ /* 0x001ee20000100800 */
[----:B------:R-:W-:Y:S01]  /*28e0*/  FMUL.FTZ R210, R95, R123 ;  /* 0x0000007b5fd27220 */ /* 0x000fe20000410000 */
[----:B------:R-:W-:Y:S01]  /*28f0*/  FMUL.FTZ R95, R162, R195 ;  /* 0x000000c3a25f7220 */ /* 0x000fe20000410000 */
[----:B------:R-:W-:Y:S01]  /*2900*/  FMUL.FTZ R195, R98, R126 ;  /* 0x0000007e62c37220 */ /* 0x000fe20000410000 */
[C---:B------:R-:W-:Y:S01]  /*2910*/  FMUL.FTZ R98, R162.reuse, R196 ;  /* 0x000000c4a2627220 */ /* 0x040fe20000410000 */
[----:B------:R-:W-:Y:S01]  /*2920*/  FMUL.FTZ R196, R99, R127 ;  /* 0x0000007f63c47220 */ /* 0x000fe20000410000 */
[----:B------:R-:W-:Y:S01]  /*2930*/  FMUL.FTZ R99, R162, R181 ;  /* 0x000000b5a2637220 */ /* 0x000fe20000410000 */
[----:B------:R-:W-:Y:S01]  /*2940*/  FMUL.FTZ R181, R102, R130 ;  /* 0x0000008266b57220 */ /* 0x000fe20000410000 */
[C---:B------:R-:W-:Y:S01]  /*2950*/  FMUL.FTZ R102, R162.reuse, R182 ;  /* 0x000000b6a2667220 */ /* 0x040fe20000410000 */
[----:B------:R-:W-:Y:S01]  /*2960*/  FMUL.FTZ R182, R103, R131 ;  /* 0x0000008367b67220 */ /* 0x000fe20000410000 */
[----:B------:R-:W-:Y:S01]  /*2970*/  FMUL.FTZ R103, R162, R176 ;  /* 0x000000b0a2677220 */ /* 0x000fe20000410000 */
[----:B------:R-:W-:Y:S01]  /*2980*/  FMUL.FTZ R176, R104, R134 ;  /* 0x0000008668b07220 */ /* 0x000fe20000410000 */
[----:B------:R-:W-:Y:S01]  /*2990*/  FMUL.FTZ R104, R162, R177 ;  /* 0x000000b1a2687220 */ /* 0x000fe20000410000 */
[----:B------:R-:W-:Y:S01]  /*29a0*/  FMUL.FTZ R177, R107, R135 ;  /* 0x000000876bb17220 */ /* 0x000fe20000410000 */
[----:B------:R-:W-:-:S04]  /*29b0*/  FFMA.FTZ R107, R88, R222, RZ ;  /* 0x000000de586b7223 */ /* 0x000fc800000100ff */
        /* <DEDUP_REMOVED lines=9> */
[----:B------:R-:W-:Y:S02]  /*2a50*/  FADD.FTZ R109, R109, R209 ;  /* 0x000000d16d6d7221 */ /* 0x000fe40000010000 */
[----:B------:R-:W-:Y:S01]  /*2a60*/  FFMA.FTZ R110, R91, R208, R108 ;  /* 0x000000d05b6e7223 */ /* 0x000fe2000001006c */
[C---:B------:R-:W-:Y:S01]  /*2a70*/  FADD.FTZ R246, R139.reuse, R246 ;  /* 0x000000f68bf67221 */ /* 0x040fe20000010000 */
[----:B------:R-:W-:Y:S01]  /*2a80*/  FFMA.FTZ R188, R139, R121, R188 ;  /* 0x000000798bbc7223 */ /* 0x000fe200000100bc */
[----:B------:R-:W-:Y:S01]  /*2a90*/  FMUL.FTZ R139, R111, R139 ;  /* 0x0000008b6f8b7220 */ /* 0x000fe20000410000 */
[----:B------:R-:W-:Y:S01]  /*2aa0*/  FFMA.FTZ R111, R92, R209, R110 ;  /* 0x000000d15c6f7223 */ /* 0x000fe2000001006e */
[----:B------:R-:W-:Y:S01]  /*2ab0*/  FADD.FTZ R110, R109, R210 ;  /* 0x000000d26d6e7221 */ /* 0x000fe20000010000 */
[----:B------:R-:W-:-:S02]  /*2ac0*/  FMUL.FTZ R108, R162, R238 ;  /* 0x000000eea26c7220 */ /* 0x000fc40000410000 */
[----:B------:R-:W-:Y:S01]  /*2ad0*/  FFMA.FTZ R111, R207, R210, R111 ;  /* 0x000000d2cf6f7223 */ /* 0x000fe2000001006f */
[----:B------:R-:W-:Y:S01]  /*2ae0*/  FADD.FTZ R110, R110, R97 ;  /* 0x000000616e6e7221 */ /* 0x000fe20000010000 */
[C---:B------:R-:W-:Y:S01]  /*2af0*/  FADD.FTZ R249, R140.reuse, R249 ;  /* 0x000000f98cf97221 */ /* 0x040fe20000010000 */
[----:B------:R-:W-:Y:S01]  /*2b00*/  FFMA.FTZ R191, R140, R108, R191 ;  /* 0x0000006c8cbf7223 */ /* 0x000fe200000100bf */
[----:B------:R-:W-:Y:S01]  /*2b10*/  FMUL.FTZ R140, R112, R140 ;  /* 0x0000008c708c7220 */ /* 0x000fe20000410000 */
[----:B------:R-:W-:Y:S01]  /*2b20*/  FFMA.FTZ R112, R94, R97, R111 ;  /* 0x000000615e707223 */ /* 0x000fe2000001006f */
[----:B------:R-:W-:Y:S01]  /*2b30*/  FADD.FTZ R111, R110, R194 ;  /* 0x000000c26e6f7221 */ /* 0x000fe20000010000 */
[C---:B------:R-:W-:Y:S02]  /*2b40*/  FMUL.FTZ R109, R162.reuse, R237 ;  /* 0x000000eda26d7220 */ /* 0x040fe40000410000 */
[----:B------:R-:W-:Y:S01]  /*2b50*/  FFMA.FTZ R112, R95, R194, R112 ;  /* 0x000000c25f707223 */ /* 0x000fe20000010070 */
[----:B------:R-:W-:Y:S01]  /*2b60*/  FADD.FTZ R111, R111, R195 ;  /* 0x000000c36f6f7221 */ /* 0x000fe20000010000 */
[C---:B------:R-:W-:Y:S01]  /*2b70*/  FADD.FTZ R248, R141.reuse, R248 ;  /* 0x000000f88df87221 */ /* 0x040fe20000010000 */
[----:B------:R-:W-:Y:S01]  /*2b80*/  FFMA.FTZ R190, R141, R109, R190 ;  /* 0x0000006d8dbe7223 */ /* 0x000fe200000100be */
[----:B------:R-:W-:Y:S01]  /*2b90*/  FMUL.FTZ R141, R113, R141 ;  /* 0x0000008d718d7220 */ /* 0x000fe20000410000 */
[----:B------:R-:W-:Y:S01]  /*2ba0*/  FMUL.FTZ R193, R162, R193 ;  /* 0x000000c1a2c17220 */ /* 0x000fe20000410000 */
        /* <DEDUP_REMOVED lines=11> */
[C---:B------:R-:W-:Y:S01]  /*2c60*/  FMUL.FTZ R112, R162.reuse, R87 ;  /* 0x00000057a2707220 */ /* 0x040fe20000410000 */
[C---:B------:R-:W-:Y:S01]  /*2c70*/  FMUL.FTZ R111, R162.reuse, R235 ;  /* 0x000000eba26f7220 */ /* 0x040fe20000410000 */
[----:B------:R-:W-:Y:S01]  /*2c80*/  FFMA.FTZ R114, R99, R179, R114 ;  /* 0x000000b363727223 */ /* 0x000fe20000010072 */
[----:B------:R-:W-:Y:S01]  /*2c90*/  FADD.FTZ R87, R113, R181 ;  /* 0x000000b571577221 */ /* 0x000fe20000010000 */
[----:B------:R-:W-:Y:S01]  /*2ca0*/  FMUL.FTZ R113, R162, R86 ;  /* 0x00000056a2717220 */ /* 0x000fe20000410000 */
[----:B------:R-:W-:Y:S01]  /*2cb0*/  FFMA.FTZ R200, R144, R112, R200 ;  /* 0x0000007090c87223 */ /* 0x000fe200000100c8 */
[C---:B------:R-:W-:Y:S01]  /*2cc0*/  FADD.FTZ R250, R143.reuse, R250 ;  /* 0x000000fa8ffa7221 */ /* 0x040fe20000010000 */
[----:B------:R-:W-:Y:S01]  /*2cd0*/  FFMA.FTZ R192, R143, R111, R192 ;  /* 0x0000006f8fc07223 */ /* 0x000fe200000100c0 */
[----:B--2---:R-:W-:Y:S01]  /*2ce0*/  FMUL.FTZ R144, R117, R144 ;  /* 0x0000009075907220 */ /* 0x004fe20000410000 */
[----:B------:R-:W-:Y:S01]  /*2cf0*/  FMUL.FTZ R178, R162, R178 ;  /* 0x000000b2a2b27220 */ /* 0x000fe20000410000 */
[----:B------:R-:W-:Y:S01]  /*2d00*/  FMUL.FTZ R143, R120, R143 ;  /* 0x0000008f788f7220 */ /* 0x000fe20000410000 */
[----:B------:R-:W-:Y:S01]  /*2d10*/  FFMA.FTZ R114, R101, R181, R114 ;  /* 0x000000b565727223 */ /* 0x000fe20000010072 */
[----:B------:R-:W2:Y:S01]  /*2d20*/  LDL.LU R117, [R1+0x10] ;  /* 0x0000100001757983 */ /* 0x000ea20000300800 */
[C---:B------:R-:W-:Y:S01]  /*2d30*/  FADD.FTZ R252, R145.reuse, R252 ;  /* 0x000000fc91fc7221 */ /* 0x040fe20000010000 */
[----:B------:R-:W-:Y:S01]  /*2d40*/  FFMA.FTZ R199, R145, R113, R199 ;  /* 0x0000007191c77223 */ /* 0x000fe200000100c7 */
[----:B------:R-:W-:Y:S01]  /*2d50*/  FMUL.FTZ R145, R116, R145 ;  /* 0x0000009174917220 */ /* 0x000fe20000410000 */
[----:B------:R-:W4:Y:S01]  /*2d60*/  LDL R120, [R1+0x178] ;  /* 0x0001780001787983 */ /* 0x000f220000100800 */
[----:B------:R-:W-:Y:S01]  /*2d70*/  FADD.FTZ R87, R87, R182 ;  /* 0x000000b657577221 */ /* 0x000fe20000010000 */
[----:B------:R-:W-:-:S02]  /*2d80*/  FFMA.FTZ R114, R178, R182, R114 ;  /* 0x000000b6b2727223 */ /* 0x000fc40000010072 */
[----:B------:R-:W4:Y:S01]  /*2d90*/  LDL.LU R116, [R1+0xc] ;  /* 0x00000c0001747983 */ /* 0x000f220000300800 */
        /* <DEDUP_REMOVED lines=9> */
[C---:B------:R-:W-:Y:S01]  /*2e30*/  FADD.FTZ R245, R136.reuse, R245 ;  /* 0x000000f588f57221 */ /* 0x040fe20000010000 */
[----:B------:R-:W-:Y:S01]  /*2e40*/  FFMA.FTZ R187, R136, R104, R187 ;  /* 0x0000006888bb7223 */ /* 0x000fe200000100bb */
[----:B------:R-:W-:Y:S01]  /*2e50*/  FMUL.FTZ R136, R105, R136 ;  /* 0x0000008869887220 */ /* 0x000fe20000410000 */
[----:B------:R-:W-:Y:S01]  /*2e60*/  FFMA.FTZ R202, R146, R114, R202 ;  /* 0x0000007292ca7223 */ /* 0x000fe200000100ca */
[----:B------:R-:W-:Y:S01]  /*2e70*/  FADD.FTZ R85, R85, R177 ;  /* 0x000000b155557221 */ /* 0x000fe20000010000 */
[----:B------:R-:W-:Y:S01]  /*2e80*/  FFMA.FTZ R86, R175, R177, R86 ;  /* 0x000000b1af567223 */ /* 0x000fe20000010056 */
[----:B------:R-:W-:Y:S01]  /*2e90*/  FMUL.FTZ R146, R115, R146 ;  /* 0x0000009273927220 */ /* 0x000fe20000410000 */
[----:B------:R-:W4:Y:S01]  /*2ea0*/  LDL R87, [R1+0x174] ;  /* 0x0001740001577983 */ /* 0x000f220000100800 */
[----:B------:R-:W-:Y:S01]  /*2eb0*/  FMUL.FTZ R115, R162, R84 ;  /* 0x00000054a2737220 */ /* 0x000fe20000410000 */
[----:B------:R-:W-:Y:S01]  /*2ec0*/  FADD.FTZ R124, R147, R124 ;  /* 0x0000007c937c7221 */ /* 0x000fe20000010000 */
[----:B------:R-:W-:Y:S01]  /*2ed0*/  FADD.FTZ R84, R85, R136 ;  /* 0x0000008855547221 */ /* 0x000fe20000010000 */
[----:B------:R0:W-:Y:S01]  /*2ee0*/  STL [R1+0x8], R119 ;  /* 0x0000087701007387 */ /* 0x0001e20000100800 */
[----:B------:R-:W-:Y:S01]  /*2ef0*/  FFMA.FTZ R85, R104, R136, R86 ;  /* 0x0000008868557223 */ /* 0x000fe20000010056 */
[----:B------:R-:W-:-:S02]  /*2f00*/  FFMA.FTZ R201, R147, R115, R201 ;  /* 0x0000007393c97223 */ /* 0x000fc400000100c9 */
[----:B0-----:R-:W4:Y:S04]  /*2f10*/  LDL.LU R119, [R1+0x18] ;  /* 0x0000180001777983 */ /* 0x001f280000300800 */
[----:B------:R-:W4:Y:S04]  /*2f20*/  LDL R86, [R1+0x170] ;  /* 0x0001700001567983 */ /* 0x000f280000100800 */
[----:B------:R-:W-:Y:S01]  /*2f30*/  STL [R1+0x4], R124 ;  /* 0x0000047c01007387 */ /* 0x000fe20000100800 */
[----:B---3--:R-:W-:-:S03]  /*2f40*/  FMUL.FTZ R147, R118, R147 ;  /* 0x0000009376937220 */ /* 0x008fc60000410000 */
[----:B------:R-:W3:Y:S01]  /*2f50*/  LDL.LU R118, [R1+0x14] ;  /* 0x0000140001767983 */ /* 0x000ee20000300800 */
[----:B------:R-:W-:Y:S01]  /*2f60*/  FMUL.FTZ R105, R162, R241 ;  /* 0x000000f1a2697220 */ /* 0x000fe20000410000 */
[----:B------:R-:W-:-:S03]  /*2f70*/  FADD.FTZ R244, R137, R244 ;  /* 0x000000f489f47221 */ /* 0x000fc60000010000 */
[----:B------:R-:W-:Y:S01]  /*2f80*/  FFMA.FTZ R186, R137, R105, R186 ;  /* 0x0000006989ba7223 */ /* 0x000fe200000100ba */
[----:B------:R-:W-:Y:S01]  /*2f90*/  FMUL.FTZ R137, R106, R137 ;  /* 0x000000896a897220 */ /* 0x000fe20000410000 */
        /* <DEDUP_REMOVED lines=16> */
[----:B------:R-:W-:Y:S01]  /*30a0*/  FMUL.FTZ R76, R162, R76 ;  /* 0x0000004ca24c7220 */ /* 0x000fe20000410000 */
[----:B------:R-:W-:Y:S01]  /*30b0*/  FFMA.FTZ R206, R150, R78, R206 ;  /* 0x0000004e96ce7223 */ /* 0x000fe200000100ce */
[----:B------:R-:W-:Y:S01]  /*30c0*/  FADD.FTZ R84, R84, R143 ;  /* 0x0000008f54547221 */ /* 0x000fe20000010000 */
[----:B------:R-:W-:Y:S01]  /*30d0*/  FFMA.FTZ R85, R111, R143, R85 ;  /* 0x0000008f6f557223 */ /* 0x000fe20000010055 */
[C---:B------:R-:W-:Y:S01]  /*30e0*/  FFMA.FTZ R204, R148.reuse, R76, R204 ;  /* 0x0000004c94cc7223 */ /* 0x040fe200000100cc */
[----:B--2---:R-:W-:-:S05]  /*30f0*/  FADD.FTZ R117, R148, R117 ;  /* 0x0000007594757221 */ /* 0x004fca0000010000 */
[----:B------:R0:W-:Y:S01]  /*3100*/  STL [R1+0x10], R117 ;  /* 0x0000107501007387 */ /* 0x0001e20000100800 */
[----:B----4-:R-:W-:-:S03]  /*3110*/  FADD.FTZ R116, R149, R116 ;  /* 0x0000007495747221 */ /* 0x010fc60000010000 */
[----:B0-----:R-:W2:Y:S04]  /*3120*/  LDL R117, [R1+0x16c] ;  /* 0x00016c0001757983 */ /* 0x001ea80000100800 */
[----:B------:R0:W-:Y:S04]  /*3130*/  STL [R1+0xc], R116 ;  /* 0x00000c7401007387 */ /* 0x0001e80000100800 */
[----:B0-----:R-:W4:Y:S01]  /*3140*/  LDL R116, [R1+0x168] ;  /* 0x0001680001747983 */ /* 0x001f220000100800 */
[----:B------:R-:W-:-:S03]  /*3150*/  FMUL.FTZ R149, R87, R149 ;  /* 0x0000009557957220 */ /* 0x000fc60000410000 */
[----:B------:R-:W4:Y:S01]  /*3160*/  LDL R87, [R1+0x164] ;  /* 0x0001640001577983 */ /* 0x000f220000100800 */
[----:B------:R-:W-:Y:S01]  /*3170*/  FMUL.FTZ R148, R120, R148 ;  /* 0x0000009478947220 */ /* 0x000fe20000410000 */
[----:B------:R-:W-:Y:S01]  /*3180*/  FADD.FTZ R119, R150, R119 ;  /* 0x0000007796777221 */ /* 0x000fe20000010000 */
[----:B------:R-:W-:Y:S01]  /*3190*/  FMUL.FTZ R120, R162, R83 ;  /* 0x00000053a2787220 */ /* 0x000fe20000410000 */
[----:B------:R-:W-:-:S03]  /*31a0*/  FMUL.FTZ R150, R86, R150 ;  /* 0x0000009656967220 */ /* 0x000fc60000410000 */
[----:B------:R0:W-:Y:S01]  /*31b0*/  STL [R1+0x18], R119 ;  /* 0x0000187701007387 */ /* 0x0001e20000100800 */
[----:B------:R-:W-:-:S03]  /*31c0*/  FADD.FTZ R83, R84, R144 ;  /* 0x0000009054537221 */ /* 0x000fc60000010000 */
[----:B------:R-:W4:Y:S01]  /*31d0*/  LDL R86, [R1+0x160] ;  /* 0x0001600001567983 */ /* 0x000f220000100800 */
[----:B------:R-:W-:Y:S01]  /*31e0*/  FFMA.FTZ R84, R112, R144, R85 ;  /* 0x0000009070547223 */ /* 0x000fe20000010055 */
[----:B---3--:R-:W-:-:S05]  /*31f0*/  FADD.FTZ R118, R151, R118 ;  /* 0x0000007697767221 */ /* 0x008fca0000010000 */
[----:B------:R1:W-:Y:S04]  /*3200*/  STL [R1+0x14], R118 ;  /* 0x0000147601007387 */ /* 0x0003e80000100800 */
[----:B------:R-:W3:Y:S01]  /*3210*/  LDL R85, [R1+0x15c] ;  /* 0x00015c0001557983 */ /* 0x000ee20000100800 */
[----:B------:R-:W-:Y:S01]  /*3220*/  FADD.FTZ R83, R83, R145 ;  /* 0x0000009153537221 */ /* 0x000fe20000010000 */
[----:B------:R-:W-:Y:S01]  /*3230*/  FFMA.FTZ R84, R113, R145, R84 ;  /* 0x0000009171547223 */ /* 0x000fe20000010054 */
[----:B------:R-:W-:Y:S02]  /*3240*/  FMUL.FTZ R79, R162, R79 ;  /* 0x0000004fa24f7220 */ /* 0x000fe40000410000 */
[----:B------:R-:W-:Y:S01]  /*3250*/  FADD.FTZ R83, R83, R146 ;  /* 0x0000009253537221 */ /* 0x000fe20000010000 */
[----:B------:R-:W-:Y:S01]  /*3260*/  FFMA.FTZ R84, R114, R146, R84 ;  /* 0x0000009272547223 */ /* 0x000fe20000010054 */
[----:B0-----:R-:W0:Y:S01]  /*3270*/  S2R R119, SR_TID.X ;  /* 0x0000000000777919 */ /* 0x001e220000002100 */
[C---:B------:R-:W-:Y:S01]  /*3280*/  FADD.FTZ R4, R152.reuse, R4 ;  /* 0x0000000498047221 */ /* 0x040fe20000010000 */
[----:B------:R-:W-:Y:S01]  /*3290*/  FADD.FTZ R83, R83, R147 ;  /* 0x0000009353537221 */ /* 0x000fe20000010000 */
[----:B------:R-:W-:Y:S01]  /*32a0*/  FFMA.FTZ R84, R115, R147, R84 ;  /* 0x0000009373547223 */ /* 0x000fe20000010054 */
[----:B------:R-:W-:-:S02]  /*32b0*/  FFMA.FTZ R8, R152, R79, R8 ;  /* 0x0000004f98087223 */ /* 0x000fc40000010008 */
[----:B------:R-:W-:Y:S01]  /*32c0*/  FADD.FTZ R83, R83, R148 ;  /* 0x0000009453537221 */ /* 0x000fe20000010000 */
[----:B------:R-:W-:-:S03]  /*32d0*/  FFMA.FTZ R205, R151, R120, R205 ;  /* 0x0000007897cd7223 */ /* 0x000fc600000100cd */
[----:B------:R-:W-:-:S04]  /*32e0*/  FADD.FTZ R83, R83, R149 ;  /* 0x0000009553537221 */ /* 0x000fc80000010000 */
[----:B------:R-:W-:Y:S01]  /*32f0*/  FADD.FTZ R83, R83, R150 ;  /* 0x0000009653537221 */ /* 0x000fe20000010000 */
[----:B------:R-:W-:Y:S01]  /*3300*/  FADD.FTZ R5, R153, R5 ;  /* 0x0000000599057221 */ /* 0x000fe20000010000 */
[----:B------:R-:W-:Y:S01]  /*3310*/  FADD.FTZ R2, R154, R2 ;  /* 0x000000029a027221 */ /* 0x000fe20000010000 */
[----:B-1----:R-:W-:Y:S01]  /*3320*/  FMUL.FTZ R118, R162, R80 ;  /* 0x00000050a2767220 */ /* 0x002fe20000410000 */
[C---:B------:R-:W-:Y:S01]  /*3330*/  FADD.FTZ R3, R155.reuse, R3 ;  /* 0x000000039b037221 */ /* 0x040fe20000010000 */
[----:B------:R-:W-:Y:S02]  /*3340*/  UMOV UR4, 0xffffffff ;  /* 0xffffffff00047882 */ /* 0x000fe40000000000 */
[----:B------:R-:W-:Y:S01]  /*3350*/  FFMA.FTZ R7, R155, R118, R7 ;  /* 0x000000769b077223 */ /* 0x000fe20000010007 */
[C---:B------:R-:W-:Y:S01]  /*3360*/  FADD.FTZ R219, R125.reuse, R219 ;  /* 0x000000db7ddb7221 */ /* 0x040fe20000010000 */
        /* <DEDUP_REMOVED lines=23> */
[----:B0-----:R-:W-:Y:S01]  /*34e0*/  LOP3.LUT P1, RZ, R119, 0x1f, RZ, 0xc0, !PT ;  /* 0x0000001f77ff7812 */ /* 0x001fe2000782c0ff */
[----:B--2---:R-:W-:Y:S01]  /*34f0*/  FMUL.FTZ R151, R117, R151 ;  /* 0x0000009775977220 */ /* 0x004fe20000410000 */
[----:B----4-:R-:W-:Y:S01]  /*3500*/  FMUL.FTZ R152, R116, R152 ;  /* 0x0000009874987220 */ /* 0x010fe20000410000 */
[----:B------:R-:W-:Y:S01]  /*3510*/  FMUL.FTZ R116, R162, R82 ;  /* 0x00000052a2747220 */ /* 0x000fe20000410000 */
[----:B------:R-:W-:-:S04]  /*3520*/  FFMA.FTZ R82, R76, R148, R84 ;  /* 0x000000944c527223 */ /* 0x000fc80000010054 */
[----:B------:R-:W-:-:S04]  /*3530*/  FFMA.FTZ R82, R77, R149, R82 ;  /* 0x000000954d527223 */ /* 0x000fc80000010052 */
[----:B------:R-:W-:Y:S01]  /*3540*/  FFMA.FTZ R82, R78, R150, R82 ;  /* 0x000000964e527223 */ /* 0x000fe20000010052 */
[----:B------:R-:W-:-:S03]  /*3550*/  FADD.FTZ R83, R83, R151 ;  /* 0x0000009753537221 */ /* 0x000fc60000010000 */
        /* <DEDUP_REMOVED lines=12> */
[----:B---3--:R-:W-:-:S04]  /*3620*/  FMUL.FTZ R155, R85, R155 ;  /* 0x0000009b559b7220 */ /* 0x008fc80000410000 */
        /* <DEDUP_REMOVED lines=21> */
.L_x_13485:
        /* <DEDUP_REMOVED lines=13> */
.L_x_13473:
[----:B------:R-:W2:Y:S01]  /*3850*/  LDL R130, [R1+0x150] ;  /* 0x0001500001827983 */ /* 0x000ea20000100800 */
[----:B------:R-:W-:Y:S05]  /*3860*/  WARPSYNC.ALL ;  /* 0x0000000000007948 */ /* 0x000fea0003800000 */
[----:B------:R-:W3:Y:S01]  /*3870*/  LDL R132, [R1+0x158] ;  /* 0x0001580001847983 */ /* 0x000ee20000100800 */
[----:B------:R-:W-:Y:S01]  /*3880*/  SHF.R.U32.HI R84, RZ, 0x5, R119 ;  /* 0x00000005ff547819 */ /* 0x000fe20000011677 */
[----:B------:R-:W1:Y:S02]  /*3890*/  S2UR UR5, SR_CgaCtaId ;  /* 0x00000000000579c3 */ /* 0x000e640000008800 */
[----:B------:R-:W4:Y:S04]  /*38a0*/  LDL R131, [R1+0x154] ;  /* 0x0001540001837983 */ /* 0x000f280000100800 */
[----:B------:R-:W4:Y:S04]  /*38b0*/  LDL R129, [R1+0x14c] ;  /* 0x00014c0001817983 */ /* 0x000f280000100800 */
[----:B------:R-:W4:Y:S04]  /*38c0*/  LDL R135, [R1+0x144] ;  /* 0x0001440001877983 */ /* 0x000f280000100800 */
[----:B------:R-:W4:Y:S04]  /*38d0*/  LDL R138, [R1+0x148] ;  /* 0x00014800018a7983 */ /* 0x000f280000100800 */
[----:B------:R-:W4:Y:S04]  /*38e0*/  LDL R134, [R1+0x140] ;  /* 0x0001400001867983 */ /* 0x000f280000100800 */
[----:B------:R-:W4:Y:S01]  /*38f0*/  LDL R133, [R1+0x13c] ;  /* 0x00013c0001857983 */ /* 0x000f220000100800 */
[----:B------:R-:W-:Y:S01]  /*3900*/  BAR.SYNC.DEFER_BLOCKING 0x0 ;  /* 0x0000000000007b1d */ /* 0x000fe20000010000 */
[----:B------:R-:W-:-:S04]  /*3910*/  ISETP.NE.U32.AND P1, PT, R172, RZ, PT ;  /* 0x000000ffac00720c */ /* 0x000fc80003f25070 */
[----:B------:R-:W-:Y:S02]  /*3920*/  ISETP.NE.AND.EX P1, PT, R173, RZ, PT, P1 ;  /* 0x000000ffad00720c */ /* 0x000fe40003f25310 */
[----:B------:R-:W4:Y:S01]  /*3930*/  LDL R173, [R1+0x130] ;  /* 0x0001300001ad7983 */ /* 0x000f220000100800 */
[----:B------:R-:W-:Y:S01]  /*3940*/  UMOV UR4, 0x400 ;  /* 0x0000040000047882 */ /* 0x000fe20000000000 */
[----:B------:R-:W-:Y:S01]  /*3950*/  LOP3.LUT R84, R84, 0x7fffffc, RZ, 0xc0, !PT ;  /* 0x07fffffc54547812 */ /* 0x000fe200078ec0ff */
[----:B-1----:R-:W-:Y:S01]  /*3960*/  ULEA UR4, UR5, UR4, 0x18 ;  /* 0x0000000405047291 */ /* 0x002fe2000f8ec03f */
[----:B------:R-:W-:Y:S01]  /*3970*/  ISETP.NE.U32.AND P3, PT, RZ, UR16, PT ;  /* 0x00000010ff007c0c */ /* 0x000fe2000bf65070 */
[----:B------:R-:W4:Y:S01]  /*3980*/  LDL R172, [R1+0x12c] ;  /* 0x00012c0001ac7983 */ /* 0x000f220000100800 */
[----:B------:R-:W-:-:S03]  /*3990*/  @!P4 IADD3 R84, R84, 0x4, RZ ;  /* 0x000000045454c810 */ /* 0x000fc60007ffe0ff */
[----:B------:R-:W4:Y:S01]  /*39a0*/  LDL R198, [R1+0x138] ;  /* 0x0001380001c67983 */ /* 0x000f220000100800 */
        /* <DEDUP_REMOVED lines=29> */
[----:B-----5:R-:W-:Y:S01]  /*3b80*/  @P1 FADD.FTZ R128, R32, R128 ;  /* 0x0000008020801221 */ /* 0x020fe20000010000 */
[----:B------:R-:W-:Y:S01]  /*3b90*/  @P1 FADD.FTZ R127, R33, R127 ;  /* 0x0000007f217f1221 */ /* 0x000fe20000010000 */
[----:B------:R-:W-:Y:S01]  /*3ba0*/  @P1 FADD.FTZ R126, R34, R126 ;  /* 0x0000007e227e1221 */ /* 0x000fe20000010000 */
[----:B------:R-:W-:Y:S01]  /*3bb0*/  @P1 FADD.FTZ R125, R35, R125 ;  /* 0x0000007d237d1221 */ /* 0x000fe20000010000 */
[----:B------:R-:W-:Y:S01]  /*3bc0*/  ISETP.NE.AND.EX P3, PT, RZ, UR17, PT, P3 ;  /* 0x00000011ff007c0c */ /* 0x000fe2000bf65330 */
[-CC-:B------:R-:W-:Y:S01]  /*3bd0*/  FFMA.FTZ R90, R90, R124.reuse, R119.reuse ;  /* 0x0000007c5a5a7223 */ /* 0x180fe20000010077 */
[----:B------:R-:W-:Y:S01]  /*3be0*/  @P2 IADD3 R88, P6, R180, UR16, RZ ;  /* 0x00000010b4582c10 */ /* 0x000fe2000ffde0ff */
[-CC-:B------:R-:W-:Y:S01]  /*3bf0*/  FFMA.FTZ R91, R91, R124.reuse, R119.reuse ;  /* 0x0000007c5b5b7223 */ /* 0x180fe20000010077 */
[----:B------:R-:W-:Y:S01]  /*3c00*/  IADD3.X R81, R171, UR15, RZ, P5, !PT ;  /* 0x0000000fab517c10 */ /* 0x000fe2000affe4ff */
[-CC-:B------:R-:W-:Y:S01]  /*3c10*/  FFMA.FTZ R207, R207, R124.reuse, R119.reuse ;  /* 0x0000007ccfcf7223 */ /* 0x180fe20000010077 */
[----:B------:R-:W-:Y:S01]  /*3c20*/  @P2 IADD3.X R89, R171, UR17, RZ, P6, !PT ;  /* 0x00000011ab592c10 */ /* 0x000fe2000b7fe4ff */
[--C-:B------:R-:W-:Y:S01]  /*3c30*/  FFMA.FTZ R94, R94, R124, R119.reuse ;  /* 0x0000007c5e5e7223 */ /* 0x100fe20000010077 */
[----:B------:R-:W-:Y:S01]  /*3c40*/  SEL R84, R128, R72, P3 ;  /* 0x0000004880547207 */ /* 0x000fe20001800000 */
[----:B------:R-:W-:Y:S01]  /*3c50*/  FFMA.FTZ R95, R95, R124, R119 ;  /* 0x0000007c5f5f7223 */ /* 0x000fe20000010077 */
[----:B------:R-:W-:Y:S01]  /*3c60*/  SEL R85, R127, R73, P3 ;  /* 0x000000497f557207 */ /* 0x000fe20001800000 */
[----:B------:R-:W4:Y:S01]  /*3c70*/  LDG.E.128 R80, desc[UR6][R80.64] ;  /* 0x0000000650507981 */ /* 0x000f22000c1e1d00 */
[----:B------:R-:W-:-:S02]  /*3c80*/  SEL R86, R126, R74, P3 ;  /* 0x0000004a7e567207 */ /* 0x000fc40001800000 */
[----:B------:R-:W-:Y:S01]  /*3c90*/  SEL R87, R125, R75, P3 ;  /* 0x0000004b7d577207 */ /* 0x000fe20001800000 */
[-C--:B------:R-:W-:Y:S01]  /*3ca0*/  FMUL.FTZ R126, R126, R28.reuse ;  /* 0x0000001c7e7e7220 */ /* 0x080fe20000410000 */
[----:B------:R-:W-:Y:S01]  /*3cb0*/  FMUL.FTZ R128, R128, R28 ;  /* 0x0000001c80807220 */ /* 0x000fe20000410000 */
[-CC-:B------:R-:W-:Y:S01]  /*3cc0*/  FFMA.FTZ R193, R193, R124.reuse, R119.reuse ;  /* 0x0000007cc1c17223 */ /* 0x180fe20000010077 */
[----:B------:R-:W-:Y:S01]  /*3cd0*/  FFMA.FTZ R98, R98, R124, R119 ;  /* 0x0000007c62627223 */ /* 0x000fe20000010077 */
[----:B------:R0:W-:Y:S01]  /*3ce0*/  @P2 STG.E.128 desc[UR6][R88.64], R84 ;  /* 0x0000005458002986 */ /* 0x0001e2000c101d06 */
[-C--:B------:R-:W-:Y:S01]  /*3cf0*/  FMUL.FTZ R127, R127, R28.reuse ;  /* 0x0000001c7f7f7220 */ /* 0x080fe20000410000 */
[----:B------:R-:W-:Y:S01]  /*3d00*/  FMUL.FTZ R125, R125, R28 ;  /* 0x0000001c7d7d7220 */ /* 0x000fe20000410000 */
        /* <DEDUP_REMOVED lines=15> */
[----:B0-----:R-:W-:Y:S01]  /*3e00*/  IADD3 R88, P5, R180, UR18, RZ ;  /* 0x00000012b4587c10 */ /* 0x001fe2000ffbe0ff */
[-C--:B------:R-:W-:Y:S01]  /*3e10*/  FFMA.FTZ R113, R113, R124.reuse, R119 ;  /* 0x0000007c71717223 */ /* 0x080fe20000010077 */
[----:B------:R-:W4:Y:S02]  /*3e20*/  LDL R180, [R1+0x134] ;  /* 0x0001340001b47983 */ /* 0x000f240000100800 */
[----:B------:R-:W-:Y:S01]  /*3e30*/  IADD3.X R89, R171, UR19, RZ, P5, !PT ;  /* 0x00000013ab597c10 */ /* 0x000fe2000affe4ff */
[----:B------:R-:W-:Y:S01]  /*3e40*/  FADD.FTZ R94, R97, -R94 ;  /* 0x8000005e615e7221 */ /* 0x000fe20000010000 */
[----:B------:R-:W-:Y:S01]  /*3e50*/  FADD.FTZ R95, R194, -R95 ;  /* 0x8000005fc25f7221 */ /* 0x000fe20000010000 */
[----:B------:R-:W-:Y:S01]  /*3e60*/  FADD.FTZ R193, R196, -R193 ;  /* 0x800000c1c4c17221 */ /* 0x000fe20000010000 */
[-CC-:B------:R-:W-:Y:S01]  /*3e70*/  FFMA.FTZ R114, R114, R124.reuse, R119.reuse ;  /* 0x0000007c72727223 */ /* 0x180fe20000010077 */
[-CC-:B------:R-:W-:Y:S01]  /*3e80*/  FFMA.FTZ R115, R115, R124.reuse, R119.reuse ;  /* 0x0000007c73737223 */ /* 0x180fe20000010077 */
[-CC-:B------:R-:W-:Y:S01]  /*3e90*/  FFMA.FTZ R76, R76, R124.reuse, R119.reuse ;  /* 0x0000007c4c4c7223 */ /* 0x180fe20000010077 */
[--C-:B------:R-:W-:Y:S01]  /*3ea0*/  FFMA.FTZ R77, R77, R124, R119.reuse ;  /* 0x0000007c4d4d7223 */ /* 0x100fe20000010077 */
[----:B------:R-:W4:Y:S04]  /*3eb0*/  LDL R222, [R1+0xc8] ;  /* 0x0000c80001de7983 */ /* 0x000f280000100800 */
[----:B------:R-:W4:Y:S01]  /*3ec0*/  LDL R221, [R1+0xc0] ;  /* 0x0000c00001dd7983 */ /* 0x000f220000100800 */
[----:B--2---:R-:W-:Y:S01]  /*3ed0*/  FMUL.FTZ R86, R130, R126 ;  /* 0x0000007e82567220 */ /* 0x004fe20000410000 */
[----:B------:R-:W-:-:S04]  /*3ee0*/  FFMA.FTZ R130, R92, R124, R119 ;  /* 0x0000007c5c827223 */ /* 0x000fc80000010077 */
[----:B------:R-:W-:Y:S01]  /*3ef0*/  FADD.FTZ R130, R209, -R130 ;  /* 0x80000082d1827221 */ /* 0x000fe20000010000 */
[----:B---3--:R-:W-:Y:S01]  /*3f00*/  FMUL.FTZ R84, R132, R128 ;  /* 0x0000008084547220 */ /* 0x008fe20000410000 */
[C---:B------:R-:W-:Y:S01]  /*3f10*/  FMUL.FTZ R132, R162.reuse, R90 ;  /* 0x0000005aa2847220 */ /* 0x040fe20000410000 */
[----:B----4-:R-:W-:Y:S01]  /*3f20*/  FMUL.FTZ R85, R131, R127 ;  /* 0x0000007f83557220 */ /* 0x010fe20000410000 */
[C---:B------:R-:W-:Y:S01]  /*3f30*/  FMUL.FTZ R131, R162.reuse, R91 ;  /* 0x0000005ba2837220 */ /* 0x040fe20000410000 */
[----:B------:R-:W-:Y:S01]  /*3f40*/  FMUL.FTZ R87, R129, R125 ;  /* 0x0000007d81577220 */ /* 0x000fe20000410000 */
[C---:B------:R-:W-:Y:S01]  /*3f50*/  FMUL.FTZ R130, R162.reuse, R130 ;  /* 0x00000082a2827220 */ /* 0x040fe20000410000 */
[----:B------:R-:W-:Y:S01]  /*3f60*/  FMUL.FTZ R129, R162, R207 ;  /* 0x000000cfa2817220 */ /* 0x000fe20000410000 */
[----:B------:R-:W-:Y:S02]  /*3f70*/  @P1 FADD.FTZ R132, R36, R132 ;  /* 0x0000008424841221 */ /* 0x000fe40000010000 */
[----:B------:R0:W-:Y:S01]  /*3f80*/  STG.E.128 desc[UR6][R88.64], R84 ;  /* 0x0000005458007986 */ /* 0x0001e2000c101d06 */
[----:B------:R-:W-:Y:S01]  /*3f90*/  @P1 FADD.FTZ R131, R37, R131 ;  /* 0x0000008325831221 */ /* 0x000fe20000010000 */
[----:B------:R-:W-:Y:S01]  /*3fa0*/  @P1 FADD.FTZ R130, R38, R130 ;  /* 0x0000008226821221 */ /* 0x000fe20000010000 */
[----:B------:R-:W-:Y:S01]  /*3fb0*/  @P1 FADD.FTZ R129, R39, R129 ;  /* 0x0000008127811221 */ /* 0x000fe20000010000 */
[----:B------:R-:W-:-:S04]  /*3fc0*/  @P2 IADD3 R92, P6, R170, UR16, RZ ;  /* 0x00000010aa5c2c10 */ /* 0x000fc8000ffde0ff */
[C---:B------:R-:W-:Y:S02]  /*3fd0*/  @P2 IADD3.X R93, R169.reuse, UR17, RZ, P6, !PT ;  /* 0x00000011a95d2c10 */ /* 0x040fe4000b7fe4ff */
[----:B0-----:R-:W-:Y:S02]  /*3fe0*/  IADD3 R88, P5, R170, UR14, RZ ;  /* 0x0000000eaa587c10 */ /* 0x001fe4000ffbe0ff */
[----:B------:R-:W-:Y:S02]  /*3ff0*/  SEL R84, R132, R72, P3 ;  /* 0x0000004884547207 */ /* 0x000fe40001800000 */
[----:B------:R-:W-:Y:S02]  /*4000*/  IADD3.X R89, R169, UR15, RZ, P5, !PT ;  /* 0x0000000fa9597c10 */ /* 0x000fe4000affe4ff */
[----:B------:R-:W-:Y:S02]  /*4010*/  SEL R85, R131, R73, P3 ;  /* 0x0000004983557207 */ /* 0x000fe40001800000 */
[----:B------:R-:W-:-:S02]  /*4020*/  SEL R86, R130, R74, P3 ;  /* 0x0000004a82567207 */ /* 0x000fc40001800000 */
[----:B------:R-:W-:Y:S01]  /*4030*/  SEL R87, R129, R75, P3 ;  /* 0x0000004b81577207 */ /* 0x000fe20001800000 */
[-C--:B------:R-:W-:Y:S01]  /*4040*/  FMUL.FTZ R131, R131, R28.reuse ;  /* 0x0000001c83837220 */ /* 0x080fe20000410000 */
[----:B------:R-:W2:Y:S04]  /*4050*/  LDG.E.128 R88, desc[UR6][R88.64] ;  /* 0x0000000658587981 */ /* 0x000ea8000c1e1d00 */
[----:B------:R0:W-:Y:S01]  /*4060*/  @P2 STG.E.128 desc[UR6][R92.64], R84 ;  /* 0x000000545c002986 */ /* 0x0001e2000c101d06 */
[-C--:B------:R-:W-:Y:S01]  /*4070*/  FMUL.FTZ R132, R132, R28.reuse ;  /* 0x0000001c84847220 */ /* 0x080fe20000410000 */
[-C--:B------:R-:W-:Y:S01]  /*4080*/  FMUL.FTZ R130, R130, R28.reuse ;  /* 0x0000001c82827220 */ /* 0x080fe20000410000 */
[----:B------:R-:W-:Y:S01]  /*4090*/  FMUL.FTZ R129, R129, R28 ;  /* 0x0000001c81817220 */ /* 0x000fe20000410000 */
[----:B------:R-:W-:Y:S01]  /*40a0*/  IADD3 R170, P5, R170, UR18, RZ ;  /* 0x00000012aaaa7c10 */ /* 0x000fe2000ffbe0ff */
[----:B0-----:R-:W-:Y:S01]  /*40b0*/  FMUL.FTZ R85, R135, R131 ;  /* 0x0000008387557220 */ /* 0x001fe20000410000 */
[----:B------:R-:W-:Y:S01]  /*40c0*/  FFMA.FTZ R135, R96, R124, R119 ;  /* 0x0000007c60877223 */ /* 0x000fe20000010077 */
[----:B------:R-:W-:-:S03]  /*40d0*/  FMUL.FTZ R84, R138, R132 ;  /* 0x000000848a547220 */ /* 0x000fc60000410000 */
[----:B------:R-:W-:Y:S01]  /*40e0*/  FADD.FTZ R135, R195, -R135 ;  /* 0x80000087c3877221 */ /* 0x000fe20000010000 */
[----:B------:R-:W-:Y:S01]  /*40f0*/  FMUL.FTZ R86, R134, R130 ;  /* 0x0000008286567220 */ /* 0x000fe20000410000 */
[----:B------:R-:W-:Y:S01]  /*4100*/  FMUL.FTZ R87, R133, R129 ;  /* 0x0000008185577220 */ /* 0x000fe20000410000 */
[C---:B------:R-:W-:Y:S01]  /*4110*/  FMUL.FTZ R133, R162.reuse, R94 ;  /* 0x0000005ea2857220 */ /* 0x040fe20000410000 */
[C---:B------:R-:W-:Y:S01]  /*4120*/  FMUL.FTZ R134, R162.reuse, R95 ;  /* 0x0000005fa2867220 */ /* 0x040fe20000410000 */
[C---:B------:R-:W-:Y:S01]  /*4130*/  FMUL.FTZ R135, R162.reuse, R135 ;  /* 0x00000087a2877220 */ /* 0x040fe20000410000 */
[----:B------:R-:W-:Y:S01]  /*4140*/  FMUL.FTZ R138, R162, R193 ;  /* 0x000000c1a28a7220 */ /* 0x000fe20000410000 */
[----:B------:R-:W-:Y:S01]  /*4150*/  IADD3.X R171, R169, UR19, RZ, P5, !PT ;  /* 0x00000013a9ab7c10 */ /* 0x000fe2000affe4ff */
[----:B------:R-:W-:Y:S01]  /*4160*/  @P1 FADD.FTZ R133, R40, R133 ;  /* 0x0000008528851221 */ /* 0x000fe20000010000 */
[----:B------:R-:W-:Y:S01]  /*4170*/  IADD3 R92, P5, R168, UR14, RZ ;  /* 0x0000000ea85c7c10 */ /* 0x000fe2000ffbe0ff */
[----:B------:R-:W-:Y:S01]  /*4180*/  @P1 FADD.FTZ R134, R41, R134 ;  /* 0x0000008629861221 */ /* 0x000fe20000010000 */
[----:B------:R-:W-:Y:S01]  /*4190*/  @P1 FADD.FTZ R135, R42, R135 ;  /* 0x000000872a871221 */ /* 0x000fe20000010000 */
[----:B------:R-:W-:Y:S01]  /*41a0*/  @P1 FADD.FTZ R138, R43, R138 ;  /* 0x0000008a2b8a1221 */ /* 0x000fe20000010000 */
[----:B------:R-:W-:Y:S01]  /*41b0*/  @P2 IADD3 R96, P6, R168, UR16, RZ ;  /* 0x00000010a8602c10 */ /* 0x000fe2000ffde0ff */
[----:B------:R0:W-:Y:S01]  /*41c0*/  STG.E.128 desc[UR6][R170.64], R84 ;  /* 0x00000054aa007986 */ /* 0x0001e2000c101d06 */
[----:B------:R-:W-:-:S02]  /*41d0*/  IADD3.X R93, R167, UR15, RZ, P5, !PT ;  /* 0x0000000fa75d7c10 */ /* 0x000fc4000affe4ff */
[----:B------:R-:W-:Y:S01]  /*41e0*/  @P2 IADD3.X R97, R167, UR17, RZ, P6, !PT ;  /* 0x00000011a7612c10 */ /* 0x000fe2000b7fe4ff */
[----:B------:R-:W3:Y:S04]  /*41f0*/  LDL R193, [R1+0x128] ;  /* 0x0001280001c17983 */ /* 0x000ee80000100800 */
[----:B------:R-:W4:Y:S01]  /*4200*/  LDG.E.128 R92, desc[UR6][R92.64] ;  /* 0x000000065c5c7981 */ /* 0x000f22000c1e1d00 */
[----:B0-----:R-:W-:Y:S02]  /*4210*/  SEL R84, R133, R72, P3 ;  /* 0x0000004885547207 */ /* 0x001fe40001800000 */
[----:B------:R-:W-:Y:S02]  /*4220*/  SEL R85, R134, R73, P3 ;  /* 0x0000004986557207 */ /* 0x000fe40001800000 */
[----:B------:R-:W-:-:S02]  /*4230*/  SEL R86, R135, R74, P3 ;  /* 0x0000004a87567207 */ /* 0x000fc40001800000 */
[----:B------:R-:W-:Y:S01]  /*4240*/  SEL R87, R138, R75, P3 ;  /* 0x0000004b8a577207 */ /* 0x000fe20001800000 */
[----:B------:R-:W-:-:S04]  /*4250*/  FMUL.FTZ R135, R135, R28 ;  /* 0x0000001c87877220 */ /* 0x000fc80000410000 */
[----:B------:R0:W-:Y:S02]  /*4260*/  @P2 STG.E.128 desc[UR6][R96.64], R84 ;  /* 0x0000005460002986 */ /* 0x0001e4000c101d06 */
[----:B0-----:R-:W-:Y:S02]  /*4270*/  FMUL.FTZ R86, R173, R135 ;  /* 0x00000087ad567220 */ /* 0x001fe40000410000 */
[----:B------:R-:W2:Y:S01]  /*4280*/  LDL R173, [R1+0x120] ;  /* 0x0001200001ad7983 */ /* 0x000ea20000100800 */
[-C--:B------:R-:W-:Y:S01]  /*4290*/  FMUL.FTZ R134, R134, R28.reuse ;  /* 0x0000001c86867220 */ /* 0x080fe20000410000 */
[-C--:B------:R-:W-:Y:S01]  /*42a0*/  FMUL.FTZ R138, R138, R28.reuse ;  /* 0x0000001c8a8a7220 */ /* 0x080fe20000410000 */
[----:B------:R-:W-:Y:S01]  /*42b0*/  IADD3 R168, P5, R168, UR18, RZ ;  /* 0x00000012a8a87c10 */ /* 0x000fe2000ffbe0ff */
[----:B------:R-:W-:Y:S02]  /*42c0*/  FMUL.FTZ R133, R133, R28 ;  /* 0x0000001c85857220 */ /* 0x000fe40000410000 */
[----:B------:R-:W-:Y:S01]  /*42d0*/  FMUL.FTZ R87, R172, R138 ;  /* 0x0000008aac577220 */ /* 0x000fe20000410000 */
[----:B------:R-:W-:Y:S01]  /*42e0*/  IADD3.X R169, R167, UR19, RZ, P5, !PT ;  /* 0x00000013a7a97c10 */ /* 0x000fe2000affe4ff */
[----:B------:R-:W-:Y:S01]  /*42f0*/  FMUL.FTZ R84, R198, R133 ;  /* 0x00000085c6547220 */ /* 0x000fe20000410000 */
[----:B------:R-:W4:Y:S01]  /*4300*/  LDL R172, [R1+0x11c] ;  /* 0x00011c0001ac7983 */ /* 0x000f220000100800 */
[----:B------:R-:W-:Y:S01]  /*4310*/  FADD.FTZ R98, R100, -R98 ;  /* 0x8000006264627221 */ /* 0x000fe20000010000 */
[----:B------:R-:W-:Y:S01]  /*4320*/  FADD.FTZ R99, R179, -R99 ;  /* 0x80000063b3637221 */ /* 0x000fe20000010000 */
[----:B------:R-:W-:Y:S01]  /*4330*/  FADD.FTZ R178, R182, -R178 ;  /* 0x800000b2b6b27221 */ /* 0x000fe20000010000 */
[----:B------:R-:W-:Y:S01]  /*4340*/  IADD3 R96, P5, R166, UR14, RZ ;  /* 0x0000000ea6607c10 */ /* 0x000fe2000ffbe0ff */
[----:B------:R-:W-:Y:S01]  /*4350*/  FMUL.FTZ R171, R162, R98 ;  /* 0x00000062a2ab7220 */ /* 0x000fe20000410000 */
[----:B------:R-:W-:Y:S01]  /*4360*/  @P2 IADD3 R100, P6, R166, UR16, RZ ;  /* 0x00000010a6642c10 */ /* 0x000fe2000ffde0ff */
[----:B------:R-:W-:Y:S01]  /*4370*/  FMUL.FTZ R170, R162, R178 ;  /* 0x000000b2a2aa7220 */ /* 0x000fe20000410000 */
[----:B------:R-:W-:Y:S01]  /*4380*/  FADD.FTZ R102, R123, -R102 ;  /* 0x800000667b667221 */ /* 0x000fe20000010000 */
[----:B------:R-:W-:Y:S01]  /*4390*/  @P1 FADD.FTZ R171, R44, R171 ;  /* 0x000000ab2cab1221 */ /* 0x000fe20000010000 */
[----:B------:R-:W-:Y:S01]  /*43a0*/  IADD3.X R97, R165, UR15, RZ, P5, !PT ;  /* 0x0000000fa5617c10 */ /* 0x000fe2000affe4ff */
[----:B------:R-:W-:Y:S01]  /*43b0*/  @P1 FADD.FTZ R170, R47, R170 ;  /* 0x000000aa2faa1221 */ /* 0x000fe20000010000 */
[----:B------:R-:W-:Y:S01]  /*43c0*/  FMUL.FTZ R85, R180, R134 ;  /* 0x00000086b4557220 */ /* 0x000fe20000410000 */
[----:B------:R-:W-:Y:S01]  /*43d0*/  FADD.FTZ R103, R174, -R103 ;  /* 0x80000067ae677221 */ /* 0x000fe20000010000 */
[----:B------:R-:W4:Y:S04]  /*43e0*/  LDL R180, [R1+0x124] ;  /* 0x0001240001b47983 */ /* 0x000f280000100800 */
[----:B------:R0:W-:Y:S01]  /*43f0*/  STG.E.128 desc[UR6][R168.64], R84 ;  /* 0x00000054a8007986 */ /* 0x0001e2000c101d06 */
[----:B------:R-:W-:Y:S01]  /*4400*/  IADD3 R166, P5, R166, UR18, RZ ;  /* 0x00000012a6a67c10 */ /* 0x000fe2000ffbe0ff */
[----:B------:R-:W-:-:S02]  /*4410*/  FADD.FTZ R175, R177, -R175 ;  /* 0x800000afb1af7221 */ /* 0x000fc40000010000 */
[----:B------:R-:W4:Y:S04]  /*4420*/  LDL R179, [R1+0x114] ;  /* 0x0001140001b37983 */ /* 0x000f280000100800 */
[----:B------:R-:W4:Y:S04]  /*4430*/  LDL R178, [R1+0x110] ;  /* 0x0001100001b27983 */ /* 0x000f280000100800 */
[----:B------:R-:W4:Y:S01]  /*4440*/  LDL R174, [R1+0x104] ;  /* 0x0001040001ae7983 */ /* 0x000f220000100800 */
[----:B------:R-:W-:Y:S01]  /*4450*/  FADD.FTZ R136, R136, -R104 ;  /* 0x8000006888887221 */ /* 0x000fe20000010000 */
[----:B------:R-:W-:Y:S01]  /*4460*/  FADD.FTZ R137, R137, -R105 ;  /* 0x8000006989897221 */ /* 0x000fe20000010000 */
[----:B------:R-:W-:Y:S01]  /*4470*/  FADD.FTZ R107, R107, -R106 ;  /* 0x8000006a6b6b7221 */ /* 0x000fe20000010000 */
[----:B------:R-:W-:Y:S01]  /*4480*/  FADD.FTZ R140, R140, -R108 ;  /* 0x8000006c8c8c7221 */ /* 0x000fe20000010000 */
[----:B------:R-:W-:Y:S01]  /*4490*/  FADD.FTZ R141, R141, -R109 ;  /* 0x8000006d8d8d7221 */ /* 0x000fe20000010000 */
[----:B0-----:R-:W-:Y:S01]  /*44a0*/  FFMA.FTZ R169, R101, R124, R119 ;  /* 0x0000007c65a97223 */ /* 0x001fe20000010077 */
[----:B------:R-:W-:Y:S01]  /*44b0*/  FADD.FTZ R111, R143, -R111 ;  /* 0x8000006f8f6f7221 */ /* 0x000fe20000010000 */
[----:B------:R-:W-:Y:S01]  /*44c0*/  FADD.FTZ R144, R144, -R112 ;  /* 0x8000007090907221 */ /* 0x000fe20000010000 */
[----:B------:R-:W-:Y:S01]  /*44d0*/  FADD.FTZ R145, R145, -R113 ;  /* 0x8000007191917221 */ /* 0x000fe20000010000 */
[----:B------:R-:W-:Y:S01]  /*44e0*/  FADD.FTZ R169, R181, -R169 ;  /* 0x800000a9b5a97221 */ /* 0x000fe20000010000 */
[C---:B------:R-:W-:Y:S01]  /*44f0*/  FMUL.FTZ R168, R162.reuse, R99 ;  /* 0x00000063a2a87220 */ /* 0x040fe20000410000 */
[----:B------:R-:W-:Y:S01]  /*4500*/  @P2 IADD3.X R101, R165, UR17, RZ, P6, !PT ;  /* 0x00000011a5652c10 */ /* 0x000fe2000b7fe4ff */
[----:B------:R-:W4:Y:S01]  /*4510*/  LDG.E.128 R96, desc[UR6][R96.64] ;  /* 0x0000000660607981 */ /* 0x000f22000c1e1d00 */
[----:B------:R-:W-:Y:S01]  /*4520*/  FMUL.FTZ R169, R162, R169 ;  /* 0x000000a9a2a97220 */ /* 0x000fe20000410000 */
[----:B------:R-:W-:Y:S01]  /*4530*/  @P1 FADD.FTZ R168, R45, R168 ;  /* 0x000000a82da81221 */ /* 0x000fe20000010000 */
[----:B------:R-:W-:Y:S01]  /*4540*/  FADD.FTZ R146, R146, -R114 ;  /* 0x8000007292927221 */ /* 0x000fe20000010000 */
[----:B------:R-:W-:Y:S01]  /*4550*/  FADD.FTZ R115, R147, -R115 ;  /* 0x8000007393737221 */ /* 0x000fe20000010000 */
[----:B------:R-:W-:Y:S01]  /*4560*/  @P1 FADD.FTZ R169, R46, R169 ;  /* 0x000000a92ea91221 */ /* 0x000fe20000010000 */
[----:B------:R-:W-:Y:S01]  /*4570*/  SEL R84, R171, R72, P3 ;  /* 0x00000048ab547207 */ /* 0x000fe20001800000 */
[----:B------:R-:W-:Y:S01]  /*4580*/  FADD.FTZ R148, R148, -R76 ;  /* 0x8000004c94947221 */ /* 0x000fe20000010000 */
[----:B------:R-:W-:Y:S01]  /*4590*/  SEL R85, R168, R73, P3 ;  /* 0x00000049a8557207 */ /* 0x000fe20001800000 */
[----:B------:R-:W-:Y:S01]  /*45a0*/  FADD.FTZ R149, R149, -R77 ;  /* 0x8000004d95957221 */ /* 0x000fe20000010000 */
[C---:B------:R-:W-:Y:S01]  /*45b0*/  SEL R86, R169.reuse, R74, P3 ;  /* 0x0000004aa9567207 */ /* 0x040fe20001800000 */
[----:B------:R-:W4:Y:S01]  /*45c0*/  LDL R198, [R1+0xbc] ;  /* 0x0000bc0001c67983 */ /* 0x000f220000100800 */
[----:B------:R-:W-:Y:S01]  /*45d0*/  SEL R87, R170, R75, P3 ;  /* 0x0000004baa577207 */ /* 0x000fe20001800000 */
[----:B------:R-:W-:-:S04]  /*45e0*/  FMUL.FTZ R169, R169, R28 ;  /* 0x0000001ca9a97220 */ /* 0x000fc80000410000 */
[----:B------:R2:W-:Y:S02]  /*45f0*/  @P2 STG.E.128 desc[UR6][R100.64], R84 ;  /* 0x0000005464002986 */ /* 0x0005e4000c101d06 */
[----:B--2---:R-:W-:Y:S02]  /*4600*/  FMUL.FTZ R86, R173, R169 ;  /* 0x000000a9ad567220 */ /* 0x004fe40000410000 */
[----:B------:R-:W2:Y:S01]  /*4610*/  LDL R173, [R1+0x10c] ;  /* 0x00010c0001ad7983 */ /* 0x000ea20000100800 */
[----:B------:R-:W-:Y:S01]  /*4620*/  IADD3.X R167, R165, UR19, RZ, P5, !PT ;  /* 0x00000013a5a77c10 */ /* 0x000fe2000affe4ff */
[-C--:B------:R-:W-:Y:S01]  /*4630*/  FMUL.FTZ R165, R171, R28.reuse ;  /* 0x0000001caba57220 */ /* 0x080fe20000410000 */
[-C--:B------:R-:W-:Y:S01]  /*4640*/  FMUL.FTZ R168, R168, R28.reuse ;  /* 0x0000001ca8a87220 */ /* 0x080fe20000410000 */
[----:B------:R-:W-:Y:S02]  /*4650*/  FMUL.FTZ R170, R170, R28 ;  /* 0x0000001caaaa7220 */ /* 0x000fe40000410000 */
[----:B---3--:R-:W-:-:S02]  /*4660*/  FMUL.FTZ R84, R193, R165 ;  /* 0x000000a5c1547220 */ /* 0x008fc40000410000 */
[----:B----4-:R-:W-:Y:S01]  /*4670*/  FMUL.FTZ R87, R172, R170 ;  /* 0x000000aaac577220 */ /* 0x010fe20000410000 */
[C---:B------:R-:W-:Y:S01]  /*4680*/  FMUL.FTZ R172, R162.reuse, R102 ;  /* 0x00000066a2ac7220 */ /* 0x040fe20000410000 */
[----:B------:R-:W-:Y:S01]  /*4690*/  FMUL.FTZ R171, R162, R103 ;  /* 0x00000067a2ab7220 */ /* 0x000fe20000410000 */
[----:B------:R-:W-:Y:S02]  /*46a0*/  IADD3 R100, P5, R163, UR14, RZ ;  /* 0x0000000ea3647c10 */ /* 0x000fe4000ffbe0ff */
[----:B------:R-:W-:Y:S01]  /*46b0*/  @P1 FADD.FTZ R172, R48, R172 ;  /* 0x000000ac30ac1221 */ /* 0x000fe20000010000 */
[----:B------:R-:W-:Y:S01]  /*46c0*/  @P1 FADD.FTZ R171, R49, R171 ;  /* 0x000000ab31ab1221 */ /* 0x000fe20000010000 */
[----:B------:R-:W-:Y:S01]  /*46d0*/  IADD3.X R101, R164, UR15, RZ, P5, !PT ;  /* 0x0000000fa4657c10 */ /* 0x000fe2000affe4ff */
[----:B------:R-:W-:Y:S02]  /*46e0*/  FMUL.FTZ R85, R180, R168 ;  /* 0x000000a8b4557220 */ /* 0x000fe40000410000 */
[----:B------:R-:W3:Y:S04]  /*46f0*/  LDL R180, [R1+0x118] ;  /* 0x0001180001b47983 */ /* 0x000ee80000100800 */
[----:B------:R0:W-:Y:S04]  /*4700*/  STG.E.128 desc[UR6][R166.64], R84 ;  /* 0x00000054a6007986 */ /* 0x0001e8000c101d06 */
[----:B------:R-:W4:Y:S01]  /*4710*/  LDG.E.128 R100, desc[UR6][R100.64] ;  /* 0x0000000664647981 */ /* 0x000f22000c1e1d00 */
[----:B0-----:R-:W-:-:S04]  /*4720*/  FFMA.FTZ R166, R122, R124, R119 ;  /* 0x0000007c7aa67223 */ /* 0x001fc80000010077 */
[----:B------:R-:W-:Y:S01]  /*4730*/  FADD.FTZ R166, R176, -R166 ;  /* 0x800000a6b0a67221 */ /* 0x000fe20000010000 */
[C---:B------:R-:W-:Y:S01]  /*4740*/  FMUL.FTZ R167, R162.reuse, R175 ;  /* 0x000000afa2a77220 */ /* 0x040fe20000410000 */
[----:B------:R-:W-:Y:S01]  /*4750*/  @P2 IADD3 R122, P6, R163, UR16, RZ ;  /* 0x00000010a37a2c10 */ /* 0x000fe2000ffde0ff */
[----:B------:R-:W4:Y:S01]  /*4760*/  LDL R175, [R1+0x108] ;  /* 0x0001080001af7983 */ /* 0x000f220000100800 */
[----:B------:R-:W-:Y:S01]  /*4770*/  FMUL.FTZ R166, R162, R166 ;  /* 0x000000a6a2a67220 */ /* 0x000fe20000410000 */
[----:B------:R-:W-:-:S03]  /*4780*/  @P1 FADD.FTZ R167, R51, R167 ;  /* 0x000000a733a71221 */ /* 0x000fc60000010000 */
[----:B------:R-:W-:Y:S01]  /*4790*/  @P1 FADD.FTZ R166, R50, R166 ;  /* 0x000000a632a61221 */ /* 0x000fe20000010000 */
[----:B------:R-:W-:Y:S02]  /*47a0*/  @P2 IADD3.X R123, R164, UR17, RZ, P6, !PT ;  /* 0x00000011a47b2c10 */ /* 0x000fe4000b7fe4ff */
[----:B------:R-:W-:Y:S02]  /*47b0*/  SEL R84, R172, R72, P3 ;  /* 0x00000048ac547207 */ /* 0x000fe40001800000 */
[----:B------:R-:W-:Y:S02]  /*47c0*/  SEL R85, R171, R73, P3 ;  /* 0x00000049ab557207 */ /* 0x000fe40001800000 */
[----:B------:R-:W-:Y:S02]  /*47d0*/  SEL R86, R166, R74, P3 ;  /* 0x0000004aa6567207 */ /* 0x000fe40001800000 */
[C---:B------:R-:W-:Y:S01]  /*47e0*/  SEL R87, R167.reuse, R75, P3 ;  /* 0x0000004ba7577207 */ /* 0x040fe20001800000 */
[----:B------:R-:W-:-:S04]  /*47f0*/  FMUL.FTZ R167, R167, R28 ;  /* 0x0000001ca7a77220 */ /* 0x000fc80000410000 */
[----:B------:R0:W-:Y:S02]  /*4800*/  @P2 STG.E.128 desc[UR6][R122.64], R84 ;  /* 0x000000547a002986 */ /* 0x0001e4000c101d06 */
[----:B0-----:R-:W-:Y:S01]  /*4810*/  IADD3 R122, P5, R163, UR18, RZ ;  /* 0x00000012a37a7c10 */ /* 0x001fe2000ffbe0ff */
[----:B------:R-:W-:Y:S02]  /*4820*/  FMUL.FTZ R163, R172, R28 ;  /* 0x0000001caca37220 */ /* 0x000fe40000410000 */
[----:B------:R-:W4:Y:S01]  /*4830*/  LDL R172, [R1+0xfc] ;  /* 0x0000fc0001ac7983 */ /* 0x000f220000100800 */
[----:B--2---:R-:W-:-:S03]  /*4840*/  FMUL.FTZ R87, R173, R167 ;  /* 0x000000a7ad577220 */ /* 0x004fc60000410000 */
[----:B------:R-:W2:Y:S01]  /*4850*/  LDL R173, [R1+0x100] ;  /* 0x0001000001ad7983 */ /* 0x000ea20000100800 */
[----:B------:R-:W-:Y:S01]  /*4860*/  IADD3.X R123, R164, UR19, RZ, P5, !PT ;  /* 0x00000013a47b7c10 */ /* 0x000fe2000affe4ff */
[----:B------:R-:W-:Y:S01]  /*4870*/  FMUL.FTZ R164, R171, R28 ;  /* 0x0000001caba47220 */ /* 0x000fe20000410000 */
[----:B------:R-:W-:Y:S01]  /*4880*/  FFMA.FTZ R171, R121, R124, R119 ;  /* 0x0000007c79ab7223 */ /* 0x000fe20000010077 */
[----:B------:R-:W-:Y:S01]  /*4890*/  FMUL.FTZ R166, R166, R28 ;  /* 0x0000001ca6a67220 */ /* 0x000fe20000410000 */
[----:B------:R-:W-:Y:S01]  /*48a0*/  FMUL.FTZ R136, R162, R136 ;  /* 0x00000088a2887220 */ /* 0x000fe20000410000 */
[----:B------:R-:W-:Y:S01]  /*48b0*/  FMUL.FTZ R85, R179, R164 ;  /* 0x000000a4b3557220 */ /* 0x000fe20000410000 */
[----:B------:R-:W-:Y:S01]  /*48c0*/  FADD.FTZ R171, R139, -R171 ;  /* 0x800000ab8bab7221 */ /* 0x000fe20000010000 */
[----:B------:R-:W-:Y:S01]  /*48d0*/  FMUL.FTZ R86, R178, R166 ;  /* 0x000000a6b2567220 */ /* 0x000fe20000410000 */
        /* <DEDUP_REMOVED lines=8> */
[----:B------:R-:W-:Y:S01]  /*4960*/  IADD3.X R105, R161, UR15, RZ, P5, !PT ;  /* 0x0000000fa1697c10 */ /* 0x000fe2000affe4ff */
[----:B------:R-:W2:Y:S01]  /*4970*/  LDL R121, [R1+0xec] ;  /* 0x0000ec0001797983 */ /* 0x000ea20000100800 */
[----:B---3--:R-:W-:-:S05]  /*4980*/  FMUL.FTZ R84, R180, R163 ;  /* 0x000000a3b4547220 */ /* 0x008fca0000410000 */
[----:B------:R0:W-:Y:S04]  /*4990*/  STG.E.128 desc[UR6][R122.64], R84 ;  /* 0x000000547a007986 */ /* 0x0001e8000c101d06 */
[----:B------:R-:W3:Y:S01]  /*49a0*/  LDG.E.128 R104, desc[UR6][R104.64] ;  /* 0x0000000668687981 */ /* 0x000ee2000c1e1d00 */
[----:B0-----:R-:W-:Y:S02]  /*49b0*/  @P2 IADD3 R122, P6, R160, UR16, RZ ;  /* 0x00000010a07a2c10 */ /* 0x001fe4000ffde0ff */
[----:B------:R-:W-:Y:S02]  /*49c0*/  SEL R84, R136, R72, P3 ;  /* 0x0000004888547207 */ /* 0x000fe40001800000 */
[----:B------:R-:W-:Y:S02]  /*49d0*/  @P2 IADD3.X R123, R161, UR17, RZ, P6, !PT ;  /* 0x00000011a17b2c10 */ /* 0x000fe4000b7fe4ff */
[----:B------:R-:W-:-:S02]  /*49e0*/  SEL R85, R137, R73, P3 ;  /* 0x0000004989557207 */ /* 0x000fc40001800000 */
[----:B------:R-:W-:Y:S02]  /*49f0*/  SEL R86, R139, R74, P3 ;  /* 0x0000004a8b567207 */ /* 0x000fe40001800000 */
[----:B------:R-:W-:Y:S01]  /*4a00*/  SEL R87, R171, R75, P3 ;  /* 0x0000004bab577207 */ /* 0x000fe20001800000 */
[-C--:B------:R-:W-:Y:S01]  /*4a10*/  FMUL.FTZ R136, R136, R28.reuse ;  /* 0x0000001c88887220 */ /* 0x080fe20000410000 */
[----:B------:R-:W-:Y:S01]  /*4a20*/  IADD3 R160, P5, R160, UR18, RZ ;  /* 0x00000012a0a07c10 */ /* 0x000fe2000ffbe0ff */
[-C--:B------:R-:W-:Y:S01]  /*4a30*/  FMUL.FTZ R137, R137, R28.reuse ;  /* 0x0000001c89897220 */ /* 0x080fe20000410000 */
[-C--:B------:R-:W-:Y:S01]  /*4a40*/  FMUL.FTZ R139, R139, R28.reuse ;  /* 0x0000001c8b8b7220 */ /* 0x080fe20000410000 */
[----:B------:R-:W-:Y:S01]  /*4a50*/  FMUL.FTZ R171, R171, R28 ;  /* 0x0000001cabab7220 */ /* 0x000fe20000410000 */
[----:B------:R4:W-:Y:S01]  /*4a60*/  @P2 STG.E.128 desc[UR6][R122.64], R84 ;  /* 0x000000547a002986 */ /* 0x0009e2000c101d06 */
[----:B------:R-:W-:Y:S01]  /*4a70*/  IADD3.X R161, R161, UR19, RZ, P5, !PT ;  /* 0x00000013a1a17c10 */ /* 0x000fe2000affe4ff */
[C---:B------:R-:W-:Y:S01]  /*4a80*/  FMUL.FTZ R143, R162.reuse, R141 ;  /* 0x0000008da28f7220 */ /* 0x040fe20000410000 */
[----:B------:R-:W-:Y:S01]  /*4a90*/  IADD3 R108, P5, R157, UR14, RZ ;  /* 0x0000000e9d6c7c10 */ /* 0x000fe2000ffbe0ff */
[----:B------:R-:W-:Y:S01]  /*4aa0*/  FMUL.FTZ R141, R162, R111 ;  /* 0x0000006fa28d7220 */ /* 0x000fe20000410000 */
[----:B----4-:R-:W-:Y:S01]  /*4ab0*/  FMUL.FTZ R84, R175, R136 ;  /* 0x00000088af547220 */ /* 0x010fe20000410000 */
[----:B------:R-:W-:-:S02]  /*4ac0*/  FMUL.FTZ R85, R174, R137 ;  /* 0x00000089ae557220 */ /* 0x000fc40000410000 */
[----:B------:R-:W4:Y:S01]  /*4ad0*/  LDL R174, [R1+0xf8] ;  /* 0x0000f80001ae7983 */ /* 0x000f220000100800 */
[----:B------:R-:W-:-:S03]  /*4ae0*/  FMUL.FTZ R87, R172, R171 ;  /* 0x000000abac577220 */ /* 0x000fc60000410000 */
[----:B------:R-:W3:Y:S01]  /*4af0*/  LDL R172, [R1+0xf0] ;  /* 0x0000f00001ac7983 */ /* 0x000ee20000100800 */
[----:B------:R-:W-:Y:S01]  /*4b00*/  IADD3.X R109, R158, UR15, RZ, P5, !PT ;  /* 0x0000000f9e6d7c10 */ /* 0x000fe2000affe4ff */
[----:B------:R-:W-:Y:S01]  /*4b10*/  @P1 FADD.FTZ R143, R57, R143 ;  /* 0x0000008f398f1221 */ /* 0x000fe20000010000 */
[----:B------:R-:W-:Y:S01]  /*4b20*/  @P1 FADD.FTZ R141, R59, R141 ;  /* 0x0000008d3b8d1221 */ /* 0x000fe20000010000 */
[----:B------:R-:W-:-:S04]  /*4b30*/  @P2 IADD3 R122, P5, R157, UR16, RZ ;  /* 0x000000109d7a2c10 */ /* 0x000fc8000ffbe0ff */
[----:B------:R-:W-:Y:S01]  /*4b40*/  @P2 IADD3.X R123, R158, UR17, RZ, P5, !PT ;  /* 0x000000119e7b2c10 */ /* 0x000fe2000affe4ff */
[----:B--2---:R-:W-:Y:S02]  /*4b50*/  FMUL.FTZ R86, R173, R139 ;  /* 0x0000008bad567220 */ /* 0x004fe40000410000 */
[----:B------:R-:W2:Y:S04]  /*4b60*/  LDL R173, [R1+0xf4] ;  /* 0x0000f40001ad7983 */ /* 0x000ea80000100800 */
[----:B------:R0:W-:Y:S02]  /*4b70*/  STG.E.128 desc[UR6][R160.64], R84 ;  /* 0x00000054a0007986 */ /* 0x0001e4000c101d06 */
[----:B0-----:R-:W-:Y:S01]  /*4b80*/  FFMA.FTZ R84, R110, R124, R119 ;  /* 0x0000007c6e547223 */ /* 0x001fe20000010077 */
[----:B------:R-:W-:Y:S01]  /*4b90*/  SEL R85, R143, R73, P3 ;  /* 0x000000498f557207 */ /* 0x000fe20001800000 */
[----:B------:R-:W2:Y:S02]  /*4ba0*/  LDG.E.128 R108, desc[UR6][R108.64] ;  /* 0x000000066c6c7981 */ /* 0x000ea4000c1e1d00 */
[----:B------:R-:W-:Y:S01]  /*4bb0*/  FADD.FTZ R84, R142, -R84 ;  /* 0x800000548e547221 */ /* 0x000fe20000010000 */
[C---:B------:R-:W-:Y:S01]  /*4bc0*/  FMUL.FTZ R142, R162.reuse, R140 ;  /* 0x0000008ca28e7220 */ /* 0x040fe20000410000 */
[----:B------:R-:W-:Y:S01]  /*4bd0*/  SEL R87, R141, R75, P3 ;  /* 0x0000004b8d577207 */ /* 0x000fe20001800000 */
[----:B------:R-:W2:Y:S01]  /*4be0*/  LDL R161, [R1+0xe8] ;  /* 0x0000e80001a17983 */ /* 0x000ea20000100800 */
[----:B------:R-:W-:Y:S01]  /*4bf0*/  FMUL.FTZ R140, R162, R84 ;  /* 0x00000054a28c7220 */ /* 0x000fe20000410000 */
[----:B------:R-:W-:-:S02]  /*4c00*/  @P1 FADD.FTZ R142, R56, R142 ;  /* 0x0000008e388e1221 */ /* 0x000fc40000010000 */
[----:B------:R-:W2:Y:S01]  /*4c10*/  LDL R160, [R1+0xe4] ;  /* 0x0000e40001a07983 */ /* 0x000ea20000100800 */
[----:B------:R-:W-:Y:S02]  /*4c20*/  @P1 FADD.FTZ R140, R58, R140 ;  /* 0x0000008c3a8c1221 */ /* 0x000fe40000010000 */
[----:B------:R-:W-:-:S03]  /*4c30*/  SEL R84, R142, R72, P3 ;  /* 0x000000488e547207 */ /* 0x000fc60001800000 */
[----:B------:R-:W-:-:S05]  /*4c40*/  SEL R86, R140, R74, P3 ;  /* 0x0000004a8c567207 */ /* 0x000fca0001800000 */
[----:B------:R0:W-:Y:S02]  /*4c50*/  @P2 STG.E.128 desc[UR6][R122.64], R84 ;  /* 0x000000547a002986 */ /* 0x0001e4000c101d06 */
[----:B0-----:R-:W-:-:S04]  /*4c60*/  IADD3 R122, P5, R157, UR18, RZ ;  /* 0x000000129d7a7c10 */ /* 0x001fc8000ffbe0ff */
[----:B------:R-:W-:Y:S02]  /*4c70*/  IADD3.X R123, R158, UR19, RZ, P5, !PT ;  /* 0x000000139e7b7c10 */ /* 0x000fe4000affe4ff */
[----:B------:R-:W2:Y:S01]  /*4c80*/  LDL R158, [R1+0xe0] ;  /* 0x0000e000019e7983 */ /* 0x000ea20000100800 */
[----:B------:R-:W-:-:S04]  /*4c90*/  FMUL.FTZ R141, R141, R28 ;  /* 0x0000001c8d8d7220 */ /* 0x000fc80000410000 */
[----:B------:R-:W-:Y:S02]  /*4ca0*/  FMUL.FTZ R87, R121, R141 ;  /* 0x0000008d79577220 */ /* 0x000fe40000410000 */
[----:B------:R-:W2:Y:S01]  /*4cb0*/  LDL R121, [R1+0xdc] ;  /* 0x0000dc0001797983 */ /* 0x000ea20000100800 */
[-C--:B------:R-:W-:Y:S01]  /*4cc0*/  FMUL.FTZ R142, R142, R28.reuse ;  /* 0x0000001c8e8e7220 */ /* 0x080fe20000410000 */
[-C--:B------:R-:W-:Y:S01]  /*4cd0*/  FMUL.FTZ R143, R143, R28.reuse ;  /* 0x0000001c8f8f7220 */ /* 0x080fe20000410000 */
[----:B------:R-:W-:Y:S01]  /*4ce0*/  FMUL.FTZ R140, R140, R28 ;  /* 0x0000001c8c8c7220 */ /* 0x000fe20000410000 */
[----:B------:R-:W-:Y:S01]  /*4cf0*/  IADD3 R112, P5, R156, UR14, RZ ;  /* 0x0000000e9c707c10 */ /* 0x000fe2000ffbe0ff */
[C---:B------:R-:W-:Y:S01]  /*4d00*/  FMUL.FTZ R144, R162.reuse, R144 ;  /* 0x00000090a2907220 */ /* 0x040fe20000410000 */
[C---:B------:R-:W-:Y:S01]  /*4d10*/  FMUL.FTZ R145, R162.reuse, R145 ;  /* 0x00000091a2917220 */ /* 0x040fe20000410000 */
[C---:B------:R-:W-:Y:S01]  /*4d20*/  FMUL.FTZ R146, R162.reuse, R146 ;  /* 0x00000092a2927220 */ /* 0x040fe20000410000 */
[----:B------:R-:W-:Y:S01]  /*4d30*/  FMUL.FTZ R147, R162, R115 ;  /* 0x00000073a2937220 */ /* 0x000fe20000410000 */
[----:B------:R-:W-:Y:S01]  /*4d40*/  IADD3.X R113, R30, UR15, RZ, P5, !PT ;  /* 0x0000000f1e717c10 */ /* 0x000fe2000affe4ff */
[----:B------:R-:W-:Y:S01]  /*4d50*/  @P1 FADD.FTZ R144, R60, R144 ;  /* 0x000000903c901221 */ /* 0x000fe20000010000 */
[----:B------:R-:W-:Y:S01]  /*4d60*/  @P1 FADD.FTZ R145, R61, R145 ;  /* 0x000000913d911221 */ /* 0x000fe20000010000 */
[----:B------:R-:W-:Y:S01]  /*4d70*/  @P1 FADD.FTZ R146, R62, R146 ;  /* 0x000000923e921221 */ /* 0x000fe20000010000 */
[----:B------:R-:W-:Y:S01]  /*4d80*/  @P1 FADD.FTZ R147, R63, R147 ;  /* 0x000000933f931221 */ /* 0x000fe20000010000 */
[----:B----4-:R-:W-:Y:S01]  /*4d90*/  FMUL.FTZ R84, R174, R142 ;  /* 0x0000008eae547220 */ /* 0x010fe20000410000 */
[----:B---3--:R-:W-:-:S02]  /*4da0*/  FMUL.FTZ R86, R172, R140 ;  /* 0x0000008cac567220 */ /* 0x008fc40000410000 */
[----:B------:R-:W3:Y:S01]  /*4db0*/  LDL R172, [R1+0xd8] ;  /* 0x0000d80001ac7983 */ /* 0x000ee20000100800 */
[----:B--2---:R-:W-:-:S05]  /*4dc0*/  FMUL.FTZ R85, R173, R143 ;  /* 0x0000008fad557220 */ /* 0x004fca0000410000 */
[----:B------:R0:W-:Y:S04]  /*4dd0*/  STG.E.128 desc[UR6][R122.64], R84 ;  /* 0x000000547a007986 */ /* 0x0001e8000c101d06 */
[----:B------:R-:W2:Y:S01]  /*4de0*/  LDG.E.128 R112, desc[UR6][R112.64] ;  /* 0x0000000670707981 */ /* 0x000ea2000c1e1d00 */
[----:B0-----:R-:W-:Y:S02]  /*4df0*/  @P2 IADD3 R122, P5, R156, UR16, RZ ;  /* 0x000000109c7a2c10 */ /* 0x001fe4000ffbe0ff */
[----:B------:R-:W-:Y:S02]  /*4e00*/  SEL R84, R144, R72, P3 ;  /* 0x0000004890547207 */ /* 0x000fe40001800000 */
[----:B------:R-:W-:Y:S02]  /*4e10*/  @P2 IADD3.X R123, R30, UR17, RZ, P5, !PT ;  /* 0x000000111e7b2c10 */ /* 0x000fe4000affe4ff */
[----:B------:R-:W-:-:S02]  /*4e20*/  SEL R85, R145, R73, P3 ;  /* 0x0000004991557207 */ /* 0x000fc40001800000 */
[----:B------:R-:W-:Y:S02]  /*4e30*/  SEL R86, R146, R74, P3 ;  /* 0x0000004a92567207 */ /* 0x000fe40001800000 */
[----:B------:R-:W-:Y:S01]  /*4e40*/  SEL R87, R147, R75, P3 ;  /* 0x0000004b93577207 */ /* 0x000fe20001800000 */
[-C--:B------:R-:W-:Y:S01]  /*4e50*/  FMUL.FTZ R144, R144, R28.reuse ;  /* 0x0000001c90907220 */ /* 0x080fe20000410000 */
[-C--:B------:R-:W-:Y:S01]  /*4e60*/  FMUL.FTZ R145, R145, R28.reuse ;  /* 0x0000001c91917220 */ /* 0x080fe20000410000 */
[----:B------:R-:W-:Y:S02]  /*4e70*/  FMUL.FTZ R146, R146, R28 ;  /* 0x0000001c92927220 */ /* 0x000fe40000410000 */
[----:B------:R0:W-:Y:S02]  /*4e80*/  @P2 STG.E.128 desc[UR6][R122.64], R84 ;  /* 0x000000547a002986 */ /* 0x0001e4000c101d06 */
[----:B0-----:R-:W-:Y:S01]  /*4e90*/  FMUL.FTZ R84, R161, R144 ;  /* 0x00000090a1547220 */ /* 0x001fe20000410000 */
[----:B------:R-:W-:Y:S01]  /*4ea0*/  FMUL.FTZ R85, R160, R145 ;  /* 0x00000091a0557220 */ /* 0x000fe20000410000 */
[----:B------:R-:W4:Y:S04]  /*4eb0*/  LDL R161, [R1+0xd4] ;  /* 0x0000d40001a17983 */ /* 0x000f280000100800 */
[----:B------:R-:W2:Y:S01]  /*4ec0*/  LDL R160, [R1+0xd0] ;  /* 0x0000d00001a07983 */ /* 0x000ea20000100800 */
[----:B------:R-:W-:-:S03]  /*4ed0*/  FMUL.FTZ R86, R158, R146 ;  /* 0x000000929e567220 */ /* 0x000fc60000410000 */
[----:B------:R-:W2:Y:S01]  /*4ee0*/  LDL R158, [R1+0xcc] ;  /* 0x0000cc00019e7983 */ /* 0x000ea20000100800 */
[----:B------:R-:W-:Y:S01]  /*4ef0*/  IADD3 R156, P5, R156, UR18, RZ ;  /* 0x000000129c9c7c10 */ /* 0x000fe2000ffbe0ff */
[----:B------:R-:W-:-:S03]  /*4f00*/  FMUL.FTZ R147, R147, R28 ;  /* 0x0000001c93937220 */ /* 0x000fc60000410000 */
[----:B------:R-:W-:Y:S01]  /*4f10*/  IADD3.X R157, R30, UR19, RZ, P5, !PT ;  /* 0x000000131e9d7c10 */ /* 0x000fe2000affe4ff */
[----:B------:R-:W-:Y:S01]  /*4f20*/  FFMA.FTZ R30, R120, R124, R119 ;  /* 0x0000007c781e7223 */ /* 0x000fe20000010077 */
[----:B------:R-:W-:Y:S01]  /*4f30*/  IADD3 R120, P5, R29, UR14, RZ ;  /* 0x0000000e1d787c10 */ /* 0x000fe2000ffbe0ff */
[----:B------:R-:W-:Y:S02]  /*4f40*/  FMUL.FTZ R87, R121, R147 ;  /* 0x0000009379577220 */ /* 0x000fe40000410000 */
[----:B------:R-:W-:Y:S01]  /*4f50*/  FADD.FTZ R30, R151, -R30 ;  /* 0x8000001e971e7221 */ /* 0x000fe20000010000 */
[----:B------:R-:W-:Y:S02]  /*4f60*/  IADD3.X R121, R31, UR15, RZ, P5, !PT ;  /* 0x0000000f1f797c10 */ /* 0x000fe4000affe4ff */
[----:B------:R-:W-:Y:S01]  /*4f70*/  @P2 IADD3 R76, P5, R29, UR16, RZ ;  /* 0x000000101d4c2c10 */ /* 0x000fe2000ffbe0ff */
[----:B------:R-:W-:-:S03]  /*4f80*/  FMUL.FTZ R151, R162, R30 ;  /* 0x0000001ea2977220 */ /* 0x000fc60000410000 */
[----:B------:R-:W-:Y:S02]  /*4f90*/  @P2 IADD3.X R77, R31, UR17, RZ, P5, !PT ;  /* 0x000000111f4d2c10 */ /* 0x000fe4000affe4ff */
[----:B------:R-:W-:Y:S02]  /*4fa0*/  IADD3 R30, P5, R29, UR18, RZ ;  /* 0x000000121d1e7c10 */ /* 0x000fe4000ffbe0ff */
[----:B------:R-:W2:Y:S01]  /*4fb0*/  LDL R29, [R1+0xc4] ;  /* 0x0000c400011d7983 */ /* 0x000ea20000100800 */
[----:B------:R-:W-:-:S03]  /*4fc0*/  FFMA.FTZ R78, R78, R124, R119 ;  /* 0x0000007c4e4e7223 */ /* 0x000fc60000010077 */
[----:B------:R-:W2:Y:S04]  /*4fd0*/  LDL.LU R241, [R1+0x34] ;  /* 0x0000340001f17983 */ /* 0x000ea80000300800 */
[----:B------:R-:W2:Y:S04]  /*4fe0*/  LDL.LU R240, [R1+0x40] ;  /* 0x0000400001f07983 */ /* 0x000ea80000300800 */
[----:B------:R-:W2:Y:S04]  /*4ff0*/  LDL.LU R239, [R1+0x3c] ;  /* 0x00003c0001ef7983 */ /* 0x000ea80000300800 */
[----:B------:R-:W2:Y:S01]  /*5000*/  LDL.LU R238, [R1+0x48] ;  /* 0x0000480001ee7983 */ /* 0x000ea20000300800 */
[----:B------:R-:W-:-:S03]  /*5010*/  FADD.FTZ R150, R150, -R78 ;  /* 0x8000004e96967221 */ /* 0x000fc60000010000 */
[----:B------:R-:W2:Y:S04]  /*5020*/  LDL.LU R237, [R1+0x44] ;  /* 0x0000440001ed7983 */ /* 0x000ea80000300800 */
[----:B------:R-:W2:Y:S04]  /*5030*/  LDL.LU R236, [R1+0x50] ;  /* 0x0000500001ec7983 */ /* 0x000ea80000300800 */
[----:B------:R-:W2:Y:S04]  /*5040*/  LDL.LU R226, [R1+0x4c] ;  /* 0x00004c0001e27983 */ /* 0x000ea80000300800 */
[----:B------:R-:W2:Y:S01]  /*5050*/  LDL.LU R225, [R1+0x58] ;  /* 0x0000580001e17983 */ /* 0x000ea20000300800 */
[----:B------:R-:W-:-:S03]  /*5060*/  FMUL.FTZ R148, R162, R148 ;  /* 0x00000094a2947220 */ /* 0x000fc60000410000 */
[----:B------:R-:W2:Y:S01]  /*5070*/  LDL.LU R224, [R1+0x54] ;  /* 0x0000540001e07983 */ /* 0x000ea20000300800 */
[C---:B------:R-:W-:Y:S01]  /*5080*/  FMUL.FTZ R149, R162.reuse, R149 ;  /* 0x00000095a2957220 */ /* 0x040fe20000410000 */
[----:B------:R-:W-:Y:S02]  /*5090*/  FMUL.FTZ R150, R162, R150 ;  /* 0x00000096a2967220 */ /* 0x000fe40000410000 */
[----:B------:R-:W2:Y:S04]  /*50a0*/  LDL.LU R210, [R1+0x60] ;  /* 0x0000600001d27983 */ /* 0x000ea80000300800 */
[----:B------:R-:W2:Y:S04]  /*50b0*/  LDL.LU R209, [R1+0x5c] ;  /* 0x00005c0001d17983 */ /* 0x000ea80000300800 */
[----:B------:R-:W2:Y:S01]  /*50c0*/  LDL.LU R208, [R1+0x68] ;  /* 0x0000680001d07983 */ /* 0x000ea20000300800 */
[----:B------:R-:W-:-:S03]  /*50d0*/  @P1 FADD.FTZ R148, R64, R148 ;  /* 0x0000009440941221 */ /* 0x000fc60000010000 */
[----:B------:R-:W2:Y:S01]  /*50e0*/  LDL.LU R207, [R1+0x64] ;  /* 0x0000640001cf7983 */ /* 0x000ea20000300800 */
[----:B------:R-:W-:Y:S01]  /*50f0*/  @P1 FADD.FTZ R149, R65, R149 ;  /* 0x0000009541951221 */ /* 0x000fe20000010000 */
[----:B------:R-:W-:Y:S02]  /*5100*/  @P1 FADD.FTZ R150, R66, R150 ;  /* 0x0000009642961221 */ /* 0x000fe40000010000 */
[----:B------:R-:W2:Y:S01]  /*5110*/  LDL.LU R196, [R1+0xb4] ;  /* 0x0000b40001c47983 */ /* 0x000ea20000300800 */
[----:B------:R-:W-:-:S03]  /*5120*/  @P1 FADD.FTZ R151, R67, R151 ;  /* 0x0000009743971221 */ /* 0x000fc60000010000 */
[----:B------:R-:W2:Y:S04]  /*5130*/  LDL.LU R195, [R1+0xb8] ;  /* 0x0000b80001c37983 */ /* 0x000ea80000300800 */
[----:B------:R-:W2:Y:S04]  /*5140*/  LDL.LU R194, [R1+0xac] ;  /* 0x0000ac0001c27983 */ /* 0x000ea80000300800 */
[----:B------:R-:W2:Y:S04]  /*5150*/  LDL.LU R193, [R1+0xb0] ;  /* 0x0000b00001c17983 */ /* 0x000ea80000300800 */
[----:B------:R-:W2:Y:S04]  /*5160*/  LDL.LU R182, [R1+0xa4] ;  /* 0x0000a40001b67983 */ /* 0x000ea80000300800 */
[----:B------:R-:W2:Y:S04]  /*5170*/  LDL.LU R181, [R1+0xa8] ;  /* 0x0000a80001b57983 */ /* 0x000ea80000300800 */
[----:B------:R0:W-:Y:S04]  /*5180*/  STG.E.128 desc[UR6][R156.64], R84 ;  /* 0x000000549c007986 */ /* 0x0001e8000c101d06 */
[----:B------:R-:W2:Y:S04]  /*5190*/  LDL.LU R180, [R1+0x9c] ;  /* 0x00009c0001b47983 */ /* 0x000ea80000300800 */
[----:B------:R-:W2:Y:S04]  /*51a0*/  LDL.LU R179, [R1+0xa0] ;  /* 0x0000a00001b37983 */ /* 0x000ea80000300800 */
[----:B------:R-:W2:Y:S04]  /*51b0*/  LDL.LU R178, [R1+0x94] ;  /* 0x0000940001b27983 */ /* 0x000ea80000300800 */
[----:B------:R-:W2:Y:S01]  /*51c0*/  LDL.LU R177, [R1+0x98] ;  /* 0x0000980001b17983 */ /* 0x000ea20000300800 */
[----:B0-----:R-:W-:-:S02]  /*51d0*/  SEL R84, R148, R72, P3 ;  /* 0x0000004894547207 */ /* 0x001fc40001800000 */
[----:B------:R-:W-:Y:S02]  /*51e0*/  SEL R85, R149, R73, P3 ;  /* 0x0000004995557207 */ /* 0x000fe40001800000 */
[----:B------:R-:W-:Y:S02]  /*51f0*/  SEL R86, R150, R74, P3 ;  /* 0x0000004a96567207 */ /* 0x000fe40001800000 */
[----:B------:R-:W-:Y:S01]  /*5200*/  SEL R87, R151, R75, P3 ;  /* 0x0000004b97577207 */ /* 0x000fe20001800000 */
[-C--:B------:R-:W-:Y:S01]  /*5210*/  FMUL.FTZ R148, R148, R28.reuse ;  /* 0x0000001c94947220 */ /* 0x080fe20000410000 */
[-C--:B------:R-:W-:Y:S01]  /*5220*/  FMUL.FTZ R149, R149, R28.reuse ;  /* 0x0000001c95957220 */ /* 0x080fe20000410000 */
[----:B------:R-:W2:Y:S01]  /*5230*/  LDL.LU R176, [R1+0x8c] ;  /* 0x00008c0001b07983 */ /* 0x000ea20000300800 */
[-C--:B------:R-:W-:Y:S01]  /*5240*/  FMUL.FTZ R150, R150, R28.reuse ;  /* 0x0000001c96967220 */ /* 0x080fe20000410000 */
[----:B------:R-:W-:Y:S02]  /*5250*/  FMUL.FTZ R151, R151, R28 ;  /* 0x0000001c97977220 */ /* 0x000fe40000410000 */
[----:B------:R-:W2:Y:S04]  /*5260*/  LDG.E.128 R120, desc[UR6][R120.64] ;  /* 0x0000000678787981 */ /* 0x000ea8000c1e1d00 */
[----:B------:R-:W2:Y:S04]  /*5270*/  LDL.LU R175, [R1+0x90] ;  /* 0x0000900001af7983 */ /* 0x000ea80000300800 */
[----:B------:R3:W-:Y:S04]  /*5280*/  @P2 STG.E.128 desc[UR6][R76.64], R84 ;  /* 0x000000544c002986 */ /* 0x0007e8000c101d06 */
[----:B------:R-:W2:Y:S04]  /*5290*/  LDL.LU R174, [R1+0x84] ;  /* 0x0000840001ae7983 */ /* 0x000ea80000300800 */
[----:B------:R-:W2:Y:S01]  /*52a0*/  LDL.LU R173, [R1+0x88] ;  /* 0x0000880001ad7983 */ /* 0x000ea20000300800 */
[-CC-:B------:R-:W-:Y:S01]  /*52b0*/  FFMA.FTZ R79, R79, R124.reuse, R119.reuse ;  /* 0x0000007c4f4f7223 */ /* 0x180fe20000010077 */
[-CC-:B------:R-:W-:Y:S01]  /*52c0*/  FFMA.FTZ R116, R116, R124.reuse, R119.reuse ;  /* 0x0000007c74747223 */ /* 0x180fe20000010077 */
[-CC-:B------:R-:W-:Y:S01]  /*52d0*/  FFMA.FTZ R117, R117, R124.reuse, R119.reuse ;  /* 0x0000007c75757223 */ /* 0x180fe20000010077 */
[----:B------:R-:W-:Y:S01]  /*52e0*/  FFMA.FTZ R118, R118, R124, R119 ;  /* 0x0000007c76767223 */ /* 0x000fe20000010077 */
[----:B---3--:R-:W-:-:S02]  /*52f0*/  FMUL.FTZ R84, R172, R148 ;  /* 0x00000094ac547220 */ /* 0x008fc40000410000 */
[----:B------:R-:W3:Y:S01]  /*5300*/  LDL.LU R172, [R1+0x7c] ;  /* 0x00007c0001ac7983 */ /* 0x000ee20000300800 */
        /* <DEDUP_REMOVED lines=8> */
[----:B------:R-:W-:Y:S02]  /*5390*/  IADD3 R76, P6, R159, UR14, RZ ;  /* 0x0000000e9f4c7c10 */ /* 0x000fe4000ffde0ff */
[----:B------:R-:W-:-:S02]  /*53a0*/  IADD3.X R31, R31, UR19, RZ, P5, !PT ;  /* 0x000000131f1f7c10 */ /* 0x000fc4000affe4ff */
[----:B------:R-:W-:Y:S01]  /*53b0*/  IADD3.X R77, R27, UR15, RZ, P6, !PT ;  /* 0x0000000f1b4d7c10 */ /* 0x000fe2000b7fe4ff */
[----:B----4-:R-:W-:Y:S02]  /*53c0*/  FMUL.FTZ R85, R161, R149 ;  /* 0x00000095a1557220 */ /* 0x010fe40000410000 */
[----:B------:R-:W4:Y:S01]  /*53d0*/  LDL.LU R161, [R1+0x80] ;  /* 0x0000800001a17983 */ /* 0x000f220000300800 */
[----:B--2---:R-:W-:-:S03]  /*53e0*/  FMUL.FTZ R86, R160, R150 ;  /* 0x00000096a0567220 */ /* 0x004fc60000410000 */
[----:B------:R-:W2:Y:S01]  /*53f0*/  LDL.LU R160, [R1+0x74] ;  /* 0x0000740001a07983 */ /* 0x000ea20000300800 */
[----:B------:R-:W-:-:S03]  /*5400*/  FMUL.FTZ R87, R158, R151 ;  /* 0x000000979e577220 */ /* 0x000fc60000410000 */
[----:B------:R-:W2:Y:S04]  /*5410*/  LDL.LU R158, [R1+0x78] ;  /* 0x00007800019e7983 */ /* 0x000ea80000300800 */
[----:B------:R-:W2:Y:S04]  /*5420*/  LDL.LU R157, [R1+0x6c] ;  /* 0x00006c00019d7983 */ /* 0x000ea80000300800 */
[----:B------:R-:W2:Y:S04]  /*5430*/  LDL.LU R156, [R1+0x70] ;  /* 0x00007000019c7983 */ /* 0x000ea80000300800 */
[----:B------:R-:W4:Y:S04]  /*5440*/  LDL.LU R124, [R1+0x2c] ;  /* 0x00002c00017c7983 */ /* 0x000f280000300800 */
[----:B------:R-:W2:Y:S04]  /*5450*/  LDL.LU R119, [R1+0x38] ;  /* 0x0000380001777983 */ /* 0x000ea80000300800 */
[----:B------:R-:W2:Y:S04]  /*5460*/  LDL.LU R152, [R1+0x30] ;  /* 0x0000300001987983 */ /* 0x000ea80000300800 */
[----:B------:R-:W2:Y:S04]  /*5470*/  LDL.LU R153, [R1+0x24] ;  /* 0x0000240001997983 */ /* 0x000ea80000300800 */
[----:B------:R-:W2:Y:S04]  /*5480*/  LDL.LU R154, [R1+0x28] ;  /* 0x00002800019a7983 */ /* 0x000ea80000300800 */
[----:B------:R-:W2:Y:S04]  /*5490*/  LDL.LU R155, [R1+0x1c] ;  /* 0x00001c00019b7983 */ /* 0x000ea80000300800 */
[----:B------:R-:W2:Y:S04]  /*54a0*/  LDL.LU R162, [R1+0x20] ;  /* 0x0000200001a27983 */ /* 0x000ea80000300800 */
[----:B------:R0:W-:Y:S04]  /*54b0*/  STG.E.128 desc[UR6][R30.64], R84 ;  /* 0x000000541e007986 */ /* 0x0001e8000c101d06 */
[----:B0-----:R0:W2:Y:S01]  /*54c0*/  LDG.E.128 R84, desc[UR6][R76.64] ;  /* 0x000000064c547981 */ /* 0x0010a2000c1e1d00 */
        /* <DEDUP_REMOVED lines=17> */
[----:B------:R-:W-:Y:S01]  /*55e0*/  @P1 FADD.FTZ R116, R69, R116 ;  /* 0x0000007445741221 */ /* 0x000fe20000010000 */
[----:B------:R-:W-:Y:S01]  /*55f0*/  FFMA.FTZ R182, R142, R108, R182 ;  /* 0x0000006c8eb67223 */ /* 0x000fe200000100b6 */
[----:B------:R-:W-:Y:S01]  /*5600*/  @P1 FADD.FTZ R79, R68, R79 ;  /* 0x0000004f444f1221 */ /* 0x000fe20000010000 */
[----:B------:R-:W-:Y:S01]  /*5610*/  FFMA.FTZ R181, R109, R143, R181 ;  /* 0x0000008f6db57223 */ /* 0x000fe200000100b5 */
[----:B------:R-:W-:Y:S01]  /*5620*/  @P1 FADD.FTZ R117, R70, R117 ;  /* 0x0000007546751221 */ /* 0x000fe20000010000 */
[----:B------:R-:W-:Y:S01]  /*5630*/  @P1 FADD.FTZ R118, R71, R118 ;  /* 0x0000007647761221 */ /* 0x000fe20000010000 */
[----:B------:R-:W-:Y:S01]  /*5640*/  FFMA.FTZ R180, R110, R140, R180 ;  /* 0x0000008c6eb47223 */ /* 0x000fe200000100b4 */
[----:B------:R-:W-:Y:S01]  /*5650*/  FFMA.FTZ R179, R111, R141, R179 ;  /* 0x0000008d6fb37223 */ /* 0x000fe200000100b3 */
[----:B------:R-:W-:Y:S01]  /*5660*/  FFMA.FTZ R178, R144, R112, R178 ;  /* 0x0000007090b27223 */ /* 0x000fe200000100b2 */
[C---:B------:R-:W-:Y:S01]  /*5670*/  SEL R73, R116.reuse, R73, P3 ;  /* 0x0000004974497207 */ /* 0x040fe20001800000 */
[----:B------:R-:W-:Y:S01]  /*5680*/  FFMA.FTZ R177, R113, R145, R177 ;  /* 0x0000009171b17223 */ /* 0x000fe200000100b1 */
[----:B------:R-:W-:Y:S01]  /*5690*/  FMUL.FTZ R116, R116, R28 ;  /* 0x0000001c74747220 */ /* 0x000fe20000410000 */
[----:B------:R-:W-:-:S02]  /*56a0*/  @P2 IADD3 R78, P5, R159, UR16, RZ ;  /* 0x000000109f4e2c10 */ /* 0x000fc4000ffbe0ff */
[C---:B------:R-:W-:Y:S01]  /*56b0*/  SEL R74, R117.reuse, R74, P3 ;  /* 0x0000004a754a7207 */ /* 0x040fe20001800000 */
[----:B------:R-:W-:Y:S01]  /*56c0*/  FMUL.FTZ R117, R117, R28 ;  /* 0x0000001c75757220 */ /* 0x000fe20000410000 */
[----:B0-----:R-:W-:Y:S01]  /*56d0*/  IADD3 R76, P6, R159, UR18, RZ ;  /* 0x000000129f4c7c10 */ /* 0x001fe2000ffde0ff */
[----:B------:R-:W-:Y:S01]  /*56e0*/  FFMA.FTZ R176, R114, R146, R176 ;  /* 0x0000009272b07223 */ /* 0x000fe200000100b0 */
[----:B------:R-:W-:Y:S01]  /*56f0*/  SEL R72, R79, R72, P3 ;  /* 0x000000484f487207 */ /* 0x000fe20001800000 */
[----:B------:R-:W-:Y:S01]  /*5700*/  FFMA.FTZ R175, R115, R147, R175 ;  /* 0x0000009373af7223 */ /* 0x000fe200000100af */
[----:B------:R-:W-:Y:S01]  /*5710*/  SEL R75, R118, R75, P3 ;  /* 0x0000004b764b7207 */ /* 0x000fe20001800000 */
[----:B------:R-:W-:Y:S01]  /*5720*/  FFMA.FTZ R174, R148, R120, R174 ;  /* 0x0000007894ae7223 */ /* 0x000fe200000100ae */
[----:B------:R-:W-:Y:S01]  /*5730*/  FFMA.FTZ R173, R121, R149, R173 ;  /* 0x0000009579ad7223 */ /* 0x000fe200000100ad */
[----:B------:R-:W-:Y:S01]  /*5740*/  IADD3.X R77, R27, UR19, RZ, P6, !PT ;  /* 0x000000131b4d7c10 */ /* 0x000fe2000b7fe4ff */
[----:B------:R-:W-:Y:S01]  /*5750*/  FMUL.FTZ R29, R29, R116 ;  /* 0x000000741d1d7220 */ /* 0x000fe20000410000 */
[----:B------:R-:W-:Y:S01]  /*5760*/  FMUL.FTZ R30, R221, R117 ;  /* 0x00000075dd1e7220 */ /* 0x000fe20000410000 */
[----:B---3--:R-:W-:Y:S01]  /*5770*/  FFMA.FTZ R172, R122, R150, R172 ;  /* 0x000000967aac7223 */ /* 0x008fe200000100ac */
[----:B------:R-:W-:-:S04]  /*5780*/  IADD3 R0, R0, UR20, RZ ;  /* 0x0000001400007c10 */ /* 0x000fc8000fffe0ff */
[----:B------:R-:W-:Y:S01]  /*5790*/  ISETP.GE.AND P1, PT, R0, UR21, PT ;  /* 0x0000001500007c0c */ /* 0x000fe2000bf26270 */
[----:B----4-:R-:W-:Y:S01]  /*57a0*/  FFMA.FTZ R124, R89, R131, R124 ;  /* 0x00000083597c7223 */ /* 0x010fe2000001007c */
[----:B--2---:R-:W-:Y:S01]  /*57b0*/  FFMA.FTZ R119, R90, R130, R119 ;  /* 0x000000825a777223 */ /* 0x004fe20000010077 */
[----:B------:R-:W-:Y:S01]  /*57c0*/  FFMA.FTZ R152, R132, R88, R152 ;  /* 0x0000005884987223 */ /* 0x000fe20000010098 */
[----:B------:R-:W-:Y:S01]  /*57d0*/  FFMA.FTZ R153, R83, R125, R153 ;  /* 0x0000007d53997223 */ /* 0x000fe20000010099 */
[----:B------:R-:W-:Y:S01]  /*57e0*/  FFMA.FTZ R154, R82, R126, R154 ;  /* 0x0000007e529a7223 */ /* 0x000fe2000001009a */
[----:B------:R-:W-:Y:S01]  /*57f0*/  FFMA.FTZ R155, R81, R127, R155 ;  /* 0x0000007f519b7223 */ /* 0x000fe2000001009b */
[----:B------:R-:W-:-:S05]  /*5800*/  FFMA.FTZ R162, R128, R80, R162 ;  /* 0x0000005080a27223 */ /* 0x000fca00000100a2 */
        /* <DEDUP_REMOVED lines=24> */
[----:B------:R-:W-:-:S03]  /*5990*/  FMUL.FTZ R80, R79, R28 ;  /* 0x0000001c4f507220 */ /* 0x000fc60000410000 */
[----:B------:R0:W-:Y:S04]  /*59a0*/  STL [R1+0xa4], R182 ;  /* 0x0000a4b601007387 */ /* 0x0001e80000100800 */
[----:B------:R0:W-:Y:S01]  /*59b0*/  STL [R1+0xa8], R181 ;  /* 0x0000a8b501007387 */ /* 0x0001e20000100800 */
[----:B------:R-:W-:-:S03]  /*59c0*/  FMUL.FTZ R81, R118, R28 ;  /* 0x0000001c76517220 */ /* 0x000fc60000410000 */
[----:B------:R0:W-:Y:S01]  /*59d0*/  STL [R1+0x9c], R180 ;  /* 0x00009cb401007387 */ /* 0x0001e20000100800 */
[----:B------:R-:W-:-:S03]  /*59e0*/  FFMA.FTZ R161, R123, R151, R161 ;  /* 0x000000977ba17223 */ /* 0x000fc600000100a1 */
[----:B------:R0:W-:Y:S01]  /*59f0*/  STL [R1+0xa0], R179 ;  /* 0x0000a0b301007387 */ /* 0x0001e20000100800 */
[----:B------:R-:W-:-:S03]  /*5a00*/  FFMA.FTZ R160, R80, R84, R160 ;  /* 0x0000005450a07223 */ /* 0x000fc600000100a0 */
[----:B------:R0:W-:Y:S01]  /*5a10*/  STL [R1+0x94], R178 ;  /* 0x000094b201007387 */ /* 0x0001e20000100800 */
[----:B------:R-:W-:-:S03]  /*5a20*/  FFMA.FTZ R158, R85, R116, R158 ;  /* 0x00000074559e7223 */ /* 0x000fc6000001009e */
[----:B------:R0:W-:Y:S01]  /*5a30*/  STL [R1+0x98], R177 ;  /* 0x000098b101007387 */ /* 0x0001e20000100800 */
[----:B------:R-:W-:-:S03]  /*5a40*/  @P2 IADD3.X R79, R27, UR17, RZ, P5, !PT ;  /* 0x000000111b4f2c10 */ /* 0x000fc6000affe4ff */
[----:B------:R0:W-:Y:S01]  /*5a50*/  STL [R1+0x8c], R176 ;  /* 0x00008cb001007387 */ /* 0x0001e20000100800 */
[----:B------:R-:W-:-:S03]  /*5a60*/  FFMA.FTZ R156, R87, R81, R156 ;  /* 0x00000051579c7223 */ /* 0x000fc6000001009c */
[----:B------:R0:W-:Y:S01]  /*5a70*/  STL [R1+0x90], R175 ;  /* 0x000090af01007387 */ /* 0x0001e20000100800 */
[----:B------:R-:W-:Y:S01]  /*5a80*/  FMUL.FTZ R28, R222, R80 ;  /* 0x00000050de1c7220 */ /* 0x000fe20000410000 */
[----:B------:R-:W-:Y:S02]  /*5a90*/  FMUL.FTZ R31, R198, R81 ;  /* 0x00000051c61f7220 */ /* 0x000fe40000410000 */
[----:B------:R0:W-:Y:S01]  /*5aa0*/  STL [R1+0x84], R174 ;  /* 0x000084ae01007387 */ /* 0x0001e20000100800 */
[----:B------:R-:W-:-:S03]  /*5ab0*/  FFMA.FTZ R157, R86, R117, R157 ;  /* 0x00000075569d7223 */ /* 0x000fc6000001009d */
[----:B------:R0:W-:Y:S04]  /*5ac0*/  STL [R1+0x88], R173 ;  /* 0x000088ad01007387 */ /* 0x0001e80000100800 */
        /* <DEDUP_REMOVED lines=8> */
[----:B------:R-:W-:Y:S01]  /*5b50*/  SEL R198, RZ, 0x1, P4 ;  /* 0x00000001ffc67807 */ /* 0x000fe20002000000 */
[----:B------:R-:W-:Y:S06]  /*5b60*/  @!P1 BRA `(.L_x_13474) ;  /* 0xffffffbc00609947 */ /* 0x000fec000383ffff */
[----:B------:R1:W5:Y:S01]  /*5b70*/  LDL.LU R60, [R1] ;  /* 0x00000000013c7983 */ /* 0x0003620000300800 */
[----:B0-----:R-:W-:Y:S02]  /*5b80*/  MOV R30, R23 ;  /* 0x00000017001e7202 */ /* 0x001fe40000000f00 */
        /* <DEDUP_REMOVED lines=109> */
[----:B-1----:R-:W-:-:S07]  /*6260*/  MOV R115, R156 ;  /* 0x0000009c00737202 */ /* 0x002fce0000000f00 */
.L_x_13471:
        /* <DEDUP_REMOVED lines=44> */
.L_x_13472:
[----:B------:R-:W-:Y:S01]  /*6530*/  HFMA2.MMA R85, -RZ, RZ, 0, 9.5367431640625e-07 ;  /* 0x00000010ff557435 */ /* 0x000fe200000001ff */
[----:B------:R-:W-:Y:S02]  /*6540*/  MOV R86, R80 ;  /* 0x0000005000567202 */ /* 0x000fe40000000f00 */
[----:B------:R-:W-:Y:S02]  /*6550*/  MOV R84, 0x1f ;  /* 0x0000001f00547802 */ /* 0x000fe40000000f00 */
[----:B------:R-:W-:-:S07]  /*6560*/  MOV R82, 0xffffffff ;  /* 0xffffffff00527802 */ /* 0x000fce0000000f00 */
[----:B-----5:R-:W-:Y:S05]  /*6570*/  WARPSYNC.COLLECTIVE R82, `(.L_x_13475) ;  /* 0x0000000052087348 */ /* 0x020fea0003c00000 */
[----:B------:R0:W1:Y:S02]  /*6580*/  SHFL.DOWN P3, R87, R86, R85, R84 ;  /* 0x0800005556577389 */ /* 0x0000640000060054 */
[----:B01---5:R-:W-:Y:S01]  /*6590*/  ENDCOLLECTIVE ;  /* 0x000000000000791b */ /* 0x023fe20003800000 */
.L_x_13475:
[----:B------:R-:W-:Y:S01]  /*65a0*/  MOV R86, R81 ;  /* 0x0000005100567202 */ /* 0x000fe20000000f00 */
[----:B------:R-:W-:-:S07]  /*65b0*/  FADD.FTZ R80, R80, R87 ;  /* 0x0000005750507221 */ /* 0x000fce0000010000 */
[----:B------:R-:W-:Y:S05]  /*65c0*/  WARPSYNC.COLLECTIVE R82, `(.L_x_13476) ;  /* 0x0000000052087348 */ /* 0x000fea0003c00000 */
[----:B------:R0:W1:Y:S02]  /*65d0*/  SHFL.DOWN P3, R87, R86, R85, R84 ;  /* 0x0800005556577389 */ /* 0x0000640000060054 */
[----:B01----:R-:W-:Y:S01]  /*65e0*/  ENDCOLLECTIVE ;  /* 0x000000000000791b */ /* 0x003fe20003800000 */
.L_x_13476:
[----:B------:R-:W-:Y:S01]  /*65f0*/  HFMA2.MMA R85, -RZ, RZ, 0, 4.76837158203125e-07 ;  /* 0x00000008ff557435 */ /* 0x000fe200000001ff */
[----:B------:R-:W-:Y:S01]  /*6600*/  MOV R86, R80 ;  /* 0x0000005000567202 */ /* 0x000fe20000000f00 */
[----:B------:R-:W-:-:S09]  /*6610*/  FADD.FTZ R81, R81, R87 ;  /* 0x0000005751517221 */ /* 0x000fd20000010000 */
[----:B------:R-:W-:Y:S05]  /*6620*/  WARPSYNC.COLLECTIVE R82, `(.L_x_13477) ;  /* 0x0000000052087348 */ /* 0x000fea0003c00000 */
[----:B------:R0:W1:Y:S02]  /*6630*/  SHFL.DOWN P3, R87, R86, R85, R84 ;  /* 0x0800005556577389 */ /* 0x0000640000060054 */
[----:B01----:R-:W-:Y:S01]  /*6640*/  ENDCOLLECTIVE ;  /* 0x000000000000791b */ /* 0x003fe20003800000 */
.L_x_13477:
[----:B------:R-:W-:Y:S01]  /*6650*/  MOV R86, R81 ;  /* 0x0000005100567202 */ /* 0x000fe20000000f00 */
[----:B------:R-:W-:-:S07]  /*6660*/  FADD.FTZ R80, R80, R87 ;  /* 0x0000005750507221 */ /* 0x000fce0000010000 */
[----:B------:R-:W-:Y:S05]  /*6670*/  WARPSYNC.COLLECTIVE R82, `(.L_x_13478) ;  /* 0x0000000052087348 */ /* 0x000fea0003c00000 */
[----:B------:R0:W1:Y:S02]  /*6680*/  SHFL.DOWN P3, R87, R86, R85, R84 ;  /* 0x0800005556577389 */ /* 0x0000640000060054 */
[----:B01----:R-:W-:Y:S01]  /*6690*/  ENDCOLLECTIVE ;  /* 0x000000000000791b */ /* 0x003fe20003800000 */
.L_x_13478:
[----:B------:R-:W-:Y:S01]  /*66a0*/  HFMA2.MMA R85, -RZ, RZ, 0, 2.384185791015625e-07 ;  /* 0x00000004ff557435 */ /* 0x000fe200000001ff */
[----:B------:R-:W-:Y:S01]  /*66b0*/  MOV R86, R80 ;  /* 0x0000005000567202 */ /* 0x000fe20000000f00 */
[----:B------:R-:W-:-:S09]  /*66c0*/  FADD.FTZ R81, R81, R87 ;  /* 0x0000005751517221 */ /* 0x000fd20000010000 */
[----:B------:R-:W-:Y:S05]  /*66d0*/  WARPSYNC.COLLECTIVE R82, `(.L_x_13479) ;  /* 0x0000000052087348 */ /* 0x000fea0003c00000 */
[----:B------:R0:W1:Y:S02]  /*66e0*/  SHFL.DOWN P3, R87, R86, R85, R84 ;  /* 0x0800005556577389 */ /* 0x0000640000060054 */
[----:B01----:R-:W-:Y:S01]  /*66f0*/  ENDCOLLECTIVE ;  /* 0x000000000000791b */ /* 0x003fe20003800000 */
.L_x_13479:
[----:B------:R-:W-:Y:S01]  /*6700*/  MOV R86, R81 ;  /* 0x0000005100567202 */ /* 0x000fe20000000f00 */
[----:B------:R-:W-:-:S07]  /*6710*/  FADD.FTZ R80, R80, R87 ;  /* 0x0000005750507221 */ /* 0x000fce0000010000 */
[----:B------:R-:W-:Y:S05]  /*6720*/  WARPSYNC.COLLECTIVE R82, `(.L_x_13480) ;  /* 0x0000000052087348 */ /* 0x000fea0003c00000 */
[----:B------:R0:W1:Y:S02]  /*6730*/  SHFL.DOWN P3, R87, R86, R85, R84 ;  /* 0x0800005556577389 */ /* 0x0000640000060054 */
[----:B01----:R-:W-:Y:S01]  /*6740*/  ENDCOLLECTIVE ;  /* 0x000000000000791b */ /* 0x003fe20003800000 */
.L_x_13480:
[----:B------:R-:W-:Y:S01]  /*6750*/  HFMA2.MMA R85, -RZ, RZ, 0, 1.1920928955078125e-07 ;  /* 0x00000002ff557435 */ /* 0x000fe200000001ff */
[----:B------:R-:W-:Y:S01]  /*6760*/  MOV R86, R80 ;  /* 0x0000005000567202 */ /* 0x000fe20000000f00 */
[----:B------:R-:W-:-:S09]  /*6770*/  FADD.FTZ R81, R81, R87 ;  /* 0x0000005751517221 */ /* 0x000fd20000010000 */
[----:B------:R-:W-:Y:S05]  /*6780*/  WARPSYNC.COLLECTIVE R82, `(.L_x_13481) ;  /* 0x0000000052087348 */ /* 0x000fea0003c00000 */
[----:B------:R0:W1:Y:S02]  /*6790*/  SHFL.DOWN P3, R87, R86, R85, R84 ;  /* 0x0800005556577389 */ /* 0x0000640000060054 */
[----:B01----:R-:W-:Y:S01]  /*67a0*/  ENDCOLLECTIVE ;  /* 0x000000000000791b */ /* 0x003fe20003800000 */
.L_x_13481:
[----:B------:R-:W-:Y:S01]  /*67b0*/  MOV R86, R81 ;  /* 0x0000005100567202 */ /* 0x000fe20000000f00 */
[----:B------:R-:W-:-:S07]  /*67c0*/  FADD.FTZ R80, R80, R87 ;  /* 0x0000005750507221 */ /* 0x000fce0000010000 */
[----:B------:R-:W-:Y:S05]  /*67d0*/  WARPSYNC.COLLECTIVE R82, `(.L_x_13482) ;  /* 0x0000000052087348 */ /* 0x000fea0003c00000 */
[----:B------:R0:W1:Y:S02]  /*67e0*/  SHFL.DOWN P3, R87, R86, R85, R84 ;  /* 0x0800005556577389 */ /* 0x0000640000060054 */
[----:B01----:R-:W-:Y:S01]  /*67f0*/  ENDCOLLECTIVE ;  /* 0x000000000000791b */ /* 0x003fe20003800000 */
.L_x_13482:
[----:B------:R-:W-:Y:S01]  /*6800*/  HFMA2.MMA R85, -RZ, RZ, 0, 5.9604644775390625e-08 ;  /* 0x00000001ff557435 */ /* 0x000fe200000001ff */
[----:B------:R-:W-:Y:S01]  /*6810*/  MOV R86, R80 ;  /* 0x0000005000567202 */ /* 0x000fe20000000f00 */
[----:B------:R-:W-:-:S09]  /*6820*/  FADD.FTZ R81, R81, R87 ;  /* 0x0000005751517221 */ /* 0x000fd20000010000 */
[----:B------:R-:W-:Y:S05]  /*6830*/  WARPSYNC.COLLECTIVE R82, `(.L_x_13483) ;  /* 0x0000000052087348 */ /* 0x000fea0003c00000 */
[----:B------:R0:W1:Y:S02]  /*6840*/  SHFL.DOWN P3, R87, R86, R85, R84 ;  /* 0x0800005556577389 */ /* 0x0000640000060054 */
[----:B01----:R-:W-:Y:S01]  /*6850*/  ENDCOLLECTIVE ;  /* 0x000000000000791b */ /* 0x003fe20003800000 */
.L_x_13483:
[----:B------:R-:W-:Y:S02]  /*6860*/  MOV R86, R81 ;  /* 0x0000005100567202 */ /* 0x000fe40000000f00 */
[----:B------:R-:W-:-:S07]  /*6870*/  MOV R83, R87 ;  /* 0x0000005700537202 */ /* 0x000fce0000000f00 */
[----:B------:R-:W-:Y:S05]  /*6880*/  WARPSYNC.COLLECTIVE R82, `(.L_x_13484) ;  /* 0x0000000052087348 */ /* 0x000fea0003c00000 */
[----:B------:R0:W1:Y:S02]  /*6890*/  SHFL.DOWN P3, R87, R86, R85, R84 ;  /* 0x0800005556577389 */ /* 0x0000640000060054 */
[----:B01----:R-:W-:Y:S01]  /*68a0*/  ENDCOLLECTIVE ;  /* 0x000000000000791b */ /* 0x003fe20003800000 */
.L_x_13484:
[----:B------:R-:W-:Y:S01]  /*68b0*/  MOV R82, R87 ;  /* 0x0000005700527202 */ /* 0x000fe20000000f00 */
[----:B------:R-:W-:Y:S06]  /*68c0*/  BRA `(.L_x_13485) ;  /* 0xffffffcc00ac7947 */ /* 0x000fec000383ffff */
.L_x_13486:
        /* <DEDUP_REMOVED lines=11> */
.L_x_16635:


//--------------------- .text._ZN10layer_norm13ln_bwd_kernelINS_13Kernel_traitsI6__halfffffjLj5120ELj1ELj1ELj4ELj16ENS_18Kernel_traits_baseILj5120ES2_ffffjLj128EEEEELb0ELb1ELb1ELb0EEEvNS_9BwdParamsE --------------------------
	.section	.text._ZN10layer_norm13ln_bwd_kernelINS_13Kernel_traitsI6__halfffffjLj5120ELj1ELj1ELj4ELj16ENS_18Kernel_traits_baseILj5120ES2_ffffjLj128EEEEELb0ELb1ELb1ELb0EEEvNS_9BwdParamsE,"ax",@progbits
	.align	128
        .global         _ZN10layer_norm13ln_bwd_kernelINS_13Kernel_traitsI6__halfffffjLj5120ELj1ELj1ELj4ELj16ENS_18Kernel_traits_baseILj5120ES2_ffffjLj128EEEEELb0ELb1ELb1ELb0EEEvNS_9BwdParamsE
        .type           _ZN10layer_norm13ln_bwd_kernelINS_13Kernel_traitsI6__halfffffjLj5120ELj1ELj1ELj4ELj16ENS_18Kernel_traits_baseILj5120ES2_ffffjLj128EEEEELb0ELb1ELb1ELb0EEEvNS_9BwdParamsE,@function
        .size           _ZN10layer_norm13ln_bwd_kernelINS_13Kernel_traitsI6__halfffffjLj5120ELj1ELj1ELj4ELj16ENS_18Kernel_traits_baseILj5120ES2_ffffjLj128EEEEELb0ELb1ELb1ELb0EEEvNS_9BwdParamsE,(.L_x_16636 - _ZN10layer_norm13ln_bwd_kernelINS_13Kernel_traitsI6__halfffffjLj5120ELj1ELj1ELj4ELj16ENS_18Kernel_traits_baseILj5120ES2_ffffjLj128EEEEELb0ELb1ELb1ELb0EEEvNS_9BwdParamsE)
        .other          _ZN10layer_norm13ln_bwd_kernelINS_13Kernel_traitsI6__halfffffjLj5120ELj1ELj1ELj4ELj16ENS_18Kernel_traits_baseILj5120ES2_ffffjLj128EEEEELb0ELb1ELb1ELb0EEEvNS_9BwdParamsE,@"STO_CUDA_ENTRY STV_DEFAULT"
_ZN10layer_norm13ln_bwd_kernelINS_13Kernel_traitsI6__halfffffjLj5120ELj1ELj1ELj4ELj16ENS_18Kernel_traits_baseILj5120ES2_ffffjLj128EEEEELb0ELb1ELb1ELb0EEEvNS_9BwdParamsE:
.text._ZN10layer_norm13ln_bwd_kernelINS_13Kernel_traitsI6__halfffffjLj5120ELj1ELj1ELj4ELj16ENS_18Kernel_traits_baseILj5120ES2_ffffjLj128EEEEELb0ELb1ELb1ELb0EEEvNS_9BwdParamsE:
        /* <DEDUP_REMOVED lines=23> */
[C---:B------:R-:W-:Y:S02]  /*0170*/  ISETP.GE.U32.AND P5, PT, R4.reuse, 0x280, PT ;  /* 0x000002800400780c */ /* 0x040fe40003fa6070 */
[C---:B------:R-:W-:Y:S02]  /*0180*/  ISETP.GE.U32.AND P4, PT, R4.reuse, 0x300, PT ;  /* 0x000003000400780c */ /* 0x040fe40003f86070 */
[----:B------:R-:W-:Y:S01]  /*0190*/  ISETP.GE.U32.AND P0, PT, R4, 0x380, PT ;  /* 0x000003800400780c */ /* 0x000fe20003f06070 */
[----:B------:R-:W0:Y:S01]  /*01a0*/  @P2 LDC.64 R20, c[0x0][0x260] ;  /* 0x00009800ff142b82 */ /* 0x000e220000000a00 */
[----:B------:R-:W-:-:S04]  /*01b0*/  @P2 LOP3.LUT R5, R5, 0x20, RZ, 0xfc, !PT ;  /* 0x0000002005052812 */ /* 0x000fc800078efcff */
        /* <DEDUP_REMOVED lines=8> */
[----:B0-----:R-:W-:Y:S01]  /*0240*/  @P2 IMAD.WIDE.U32 R20, R3, 0x8, R20 ;  /* 0x0000000803142825 */ /* 0x001fe200078e0014 */
[----:B------:R-:W-:-:S04]  /*0250*/  @P6 LOP3.LUT R5, R5, 0x10, RZ, 0xfc, !PT ;  /* 0x0000001005056812 */ /* 0x000fc800078efcff */
[----:B------:R0:W5:Y:S01]  /*0260*/  @P2 LDG.E.64 R154, desc[UR4][R20.64] ;  /* 0x00000004149a2981 */ /* 0x000162000c1e1b00 */
[----:B------:R-:W-:Y:S01]  /*0270*/  LOP3.LUT R5, R5, 0xfffffffb, RZ, 0xc0, !PT ;  /* 0xfffffffb05057812 */ /* 0x000fe200078ec0ff */
[----:B------:R-:W2:Y:S01]  /*0280*/  @P1 LDC.64 R28, c[0x0][0x260] ;  /* 0x00009800ff1c1b82 */ /* 0x000ea20000000a00 */
[C---:B-1----:R-:W-:Y:S01]  /*0290*/  @P2 IMAD.WIDE.U32 R22, R3.reuse, 0x8, R22 ;  /* 0x0000000803162825 */ /* 0x042fe200078e0016 */
[----:B------:R-:W-:Y:S02]  /*02a0*/  @P2 LOP3.LUT R3, R3, 0x80, RZ, 0xfc, !PT ;  /* 0x0000008003032812 */ /* 0x000fe400078efcff */
[----:B------:R-:W-:Y:S02]  /*02b0*/  @P5 LOP3.LUT R5, R5, 0x4, RZ, 0xfc, !PT ;  /* 0x0000000405055812 */ /* 0x000fe400078efcff */
[----:B------:R1:W5:Y:S02]  /*02c0*/  @P2 LDG.E.64 R136, desc[UR4][R22.64] ;  /* 0x0000000416882981 */ /* 0x000364000c1e1b00 */
[----:B------:R-:W0:Y:S01]  /*02d0*/  @P1 LDC.64 R30, c[0x0][0x278] ;  /* 0x00009e00ff1e1b82 */ /* 0x000e220000000a00 */
[----:B---3--:R-:W-:-:S07]  /*02e0*/  @P3 IMAD.WIDE.U32 R24, R3, 0x8, R24 ;  /* 0x0000000803183825 */ /* 0x008fce00078e0018 */
[----:B------:R-:W3:Y:S01]  /*02f0*/  @P6 LDC.64 R32, c[0x0][0x260] ;  /* 0x00009800ff206b82 */ /* 0x000ee20000000a00 */
[C---:B----4-:R-:W-:Y:S01]  /*0300*/  @P3 IMAD.WIDE.U32 R26, R3.reuse, 0x8, R26 ;  /* 0x00000008031a3825 */ /* 0x050fe200078e001a */
[----:B------:R-:W-:Y:S02]  /*0310*/  @P3 IADD3 R3, R3, 0x80, RZ ;  /* 0x0000008003033810 */ /* 0x000fe40007ffe0ff */
[----:B------:R-:W-:-:S04]  /*0320*/  LOP3.LUT R5, R5, 0xfffffffd, RZ, 0xc0, !PT ;  /* 0xfffffffd05057812 */ /* 0x000fc800078ec0ff */
[----:B------:R-:W4:Y:S01]  /*0330*/  @P6 LDC.64 R34, c[0x0][0x278] ;  /* 0x00009e00ff226b82 */ /* 0x000f220000000a00 */
[----:B--2---:R-:W-:-:S07]  /*0340*/  @P1 IMAD.WIDE.U32 R28, R3, 0x8, R28 ;  /* 0x00000008031c1825 */ /* 0x004fce00078e001c */
[----:B------:R-:W2:Y:S01]  /*0350*/  @P5 LDC.64 R36, c[0x0][0x260] ;  /* 0x00009800ff245b82 */ /* 0x000ea20000000a00 */
[C---:B0-----:R-:W-:Y:S01]  /*0360*/  @P1 IMAD.WIDE.U32 R30, R3.reuse, 0x8, R30 ;  /* 0x00000008031e1825 */ /* 0x041fe200078e001e */
[----:B------:R-:W-:-:S06]  /*0370*/  @P1 IADD3 R3, R3, 0x80, RZ ;  /* 0x0000008003031810 */ /* 0x000fcc0007ffe0ff */
[----:B------:R-:W0:Y:S01]  /*0380*/  @P5 LDC.64 R38, c[0x0][0x278] ;  /* 0x00009e00ff265b82 */ /* 0x000e220000000a00 */
[C---:B------:R-:W-:Y:S02]  /*0390*/  ISETP.GE.U32.AND P1, PT, R4.reuse, 0x400, PT ;  /* 0x000004000400780c */ /* 0x040fe40003f26070 */
[----:B------:R-:W-:-:S05]  /*03a0*/  ISETP.GE.U32.AND P2, PT, R4, 0x480, PT ;  /* 0x000004800400780c */ /* 0x000fca0003f46070 */
[----:B------:R-:W0:Y:S08]  /*03b0*/  @P4 LDC.64 R40, c[0x0][0x260] ;  /* 0x00009800ff284b82 */ /* 0x000e300000000a00 */
[----:B------:R-:W0:Y:S01]  /*03c0*/  @P4 LDC.64 R42, c[0x0][0x278] ;  /* 0x00009e00ff2a4b82 */ /* 0x000e220000000a00 */
[----:B------:R-:W-:Y:S01]  /*03d0*/  ISETP.GE.U32.AND P3, PT, R4, 0x500, PT ;  /* 0x000005000400780c */ /* 0x000fe20003f66070 */
[----:B---3--:R-:W-:Y:S01]  /*03e0*/  @P6 IMAD.WIDE.U32 R32, R3, 0x8, R32 ;  /* 0x0000000803206825 */ /* 0x008fe200078e0020 */
[----:B------:R-:W-:-:S05]  /*03f0*/  @P4 LOP3.LUT R5, R5, 0x2, RZ, 0xfc, !PT ;  /* 0x0000000205054812 */ /* 0x000fca00078efcff */
[----:B------:R-:W3:Y:S01]  /*0400*/  @P0 LDC.64 R44, c[0x0][0x260] ;  /* 0x00009800ff2c0b82 */ /* 0x000ee20000000a00 */
[----:B----4-:R-:W-:-:S07]  /*0410*/  @P6 IMAD.WIDE.U32 R34, R3, 0x8, R34 ;  /* 0x0000000803226825 */ /* 0x010fce00078e0022 */
[----:B------:R-:W4:Y:S01]  /*0420*/  @P0 LDC.64 R46, c[0x0][0x278] ;  /* 0x00009e00ff2e0b82 */ /* 0x000f220000000a00 */
[----:B------:R-:W-:-:S07]  /*0430*/  @P6 IADD3 R3, R3, 0x80, RZ ;  /* 0x0000008003036810 */ /* 0x000fce0007ffe0ff */
[----:B------:R-:W4:Y:S01]  /*0440*/  @P1 LDC.64 R20, c[0x0][0x260] ;  /* 0x00009800ff141b82 */ /* 0x000f220000000a00 */
[----:B--2---:R-:W-:-:S07]  /*0450*/  @P5 IMAD.WIDE.U32 R36, R3, 0x8, R36 ;  /* 0x0000000803245825 */ /* 0x004fce00078e0024 */
[----:B-1----:R-:W1:Y:S01]  /*0460*/  @P1 LDC.64 R22, c[0x0][0x278] ;  /* 0x00009e00ff161b82 */ /* 0x002e620000000a00 */
[C---:B0-----:R-:W-:Y:S01]  /*0470*/  @P5 IMAD.WIDE.U32 R38, R3.reuse, 0x8, R38 ;  /* 0x0000000803265825 */ /* 0x041fe200078e0026 */
[----:B------:R-:W-:Y:S01]  /*0480*/  @P5 IADD3 R3, R3, 0x80, RZ ;  /* 0x0000008003035810 */ /* 0x000fe20007ffe0ff */
[----:B------:R-:W5:Y:S01]  /*0490*/  @P5 LDG.E.64 R148, desc[UR4][R36.64] ;  /* 0x0000000424945981 */ /* 0x000f62000c1e1b00 */
[----:B------:R-:W-:-:S04]  /*04a0*/  P2R R57, PR, RZ, 0x40 ;  /* 0x00000040ff397803 */ /* 0x000fc80000000000 */
[----:B------:R-:W0:Y:S01]  /*04b0*/  @P2 LDC.64 R48, c[0x0][0x260] ;  /* 0x00009800ff302b82 */ /* 0x000e220000000a00 */
[----:B------:R-:W-:Y:S01]  /*04c0*/  LOP3.LUT P6, RZ, R5, 0x80, RZ, 0xc0, !PT ;  /* 0x0000008005ff7812 */ /* 0x000fe200078cc0ff */
[C---:B------:R-:W-:Y:S01]  /*04d0*/  @P4 IMAD.WIDE.U32 R40, R3.reuse, 0x8, R40 ;  /* 0x0000000803284825 */ /* 0x040fe200078e0028 */
[----:B------:R-:W-:Y:S01]  /*04e0*/  LEA.HI R194, R128, UR6, RZ, 0x19 ;  /* 0x0000000680c27c11 */ /* 0x000fe2000f8fc8ff */
[----:B------:R-:W5:Y:S04]  /*04f0*/  @P5 LDG.E.64 R16, desc[UR4][R38.64] ;  /* 0x0000000426105981 */ /* 0x000f68000c1e1b00 */
[----:B------:R-:W2:Y:S01]  /*0500*/  @P2 LDC.64 R50, c[0x0][0x278] ;  /* 0x00009e00ff322b82 */ /* 0x000ea20000000a00 */
[C---:B------:R-:W-:Y:S01]  /*0510*/  @P4 IMAD.WIDE.U32 R42, R3.reuse, 0x8, R42 ;  /* 0x00000008032a4825 */ /* 0x040fe200078e002a */
[----:B------:R-:W-:Y:S01]  /*0520*/  @P4 IADD3 R3, R3, 0x80, RZ ;  /* 0x0000008003034810 */ /* 0x000fe20007ffe0ff */
[----:B------:R-:W5:Y:S01]  /*0530*/  @P4 LDG.E.64 R146, desc[UR4][R40.64] ;  /* 0x0000000428924981 */ /* 0x000f62000c1e1b00 */
[----:B------:R-:W-:-:S04]  /*0540*/  P2R R56, PR, RZ, 0x40 ;  /* 0x00000040ff387803 */ /* 0x000fc80000000000 */
[----:B------:R-:W2:Y:S01]  /*0550*/  @P3 LDC.64 R52, c[0x0][0x260] ;  /* 0x00009800ff343b82 */ /* 0x000ea20000000a00 */
[----:B------:R-:W-:Y:S01]  /*0560*/  LOP3.LUT P6, RZ, R5, 0x40, RZ, 0xc0, !PT ;  /* 0x0000004005ff7812 */ /* 0x000fe200078cc0ff */
[C---:B---3--:R-:W-:Y:S01]  /*0570*/  @P0 IMAD.WIDE.U32 R44, R3.reuse, 0x8, R44 ;  /* 0x00000008032c0825 */ /* 0x048fe200078e002c */
[----:B------:R-:W5:Y:S05]  /*0580*/  @P4 LDG.E.64 R14, desc[UR4][R42.64] ;  /* 0x000000042a0e4981 */ /* 0x000f6a000c1e1b00 */
[----:B------:R-:W3:Y:S01]  /*0590*/  @P3 LDC.64 R54, c[0x0][0x278] ;  /* 0x00009e00ff363b82 */ /* 0x000ee20000000a00 */
[C---:B----4-:R-:W-:Y:S01]  /*05a0*/  @P0 IMAD.WIDE.U32 R46, R3.reuse, 0x8, R46 ;  /* 0x00000008032e0825 */ /* 0x050fe200078e002e */
[----:B------:R-:W-:Y:S01]  /*05b0*/  @P0 IADD3 R3, R3, 0x80, RZ ;  /* 0x0000008003030810 */ /* 0x000fe20007ffe0ff */
[----:B------:R-:W5:Y:S04]  /*05c0*/  @P0 LDG.E.64 R144, desc[UR4][R44.64] ;  /* 0x000000042c900981 */ /* 0x000f68000c1e1b00 */
[C---:B------:R-:W-:Y:S01]  /*05d0*/  @P1 IMAD.WIDE.U32 R20, R3.reuse, 0x8, R20 ;  /* 0x0000000803141825 */ /* 0x040fe200078e0014 */
[----:B------:R4:W5:Y:S03]  /*05e0*/  @P6 LDG.E.64 R156, desc[UR4][R24.64] ;  /* 0x00000004189c6981 */ /* 0x000966000c1e1b00 */
[C---:B-1----:R-:W-:Y:S01]  /*05f0*/  @P1 IMAD.WIDE.U32 R22, R3.reuse, 0x8, R22 ;  /* 0x0000000803161825 */ /* 0x042fe200078e0016 */
[----:B------:R-:W-:Y:S01]  /*0600*/  @P1 IADD3 R3, R3, 0x80, RZ ;  /* 0x0000008003031810 */ /* 0x000fe20007ffe0ff */
[----:B------:R3:W5:Y:S01]  /*0610*/  @P6 LDG.E.64 R134, desc[UR4][R26.64] ;  /* 0x000000041a866981 */ /* 0x000762000c1e1b00 */
[----:B------:R-:W-:-:S03]  /*0620*/  ISETP.NE.AND P6, PT, R56, RZ, PT ;  /* 0x000000ff3800720c */ /* 0x000fc60003fc5270 */
[----:B0-----:R-:W-:Y:S01]  /*0630*/  @P2 IMAD.WIDE.U32 R48, R3, 0x8, R48 ;  /* 0x0000000803302825 */ /* 0x001fe200078e0030 */
[----:B------:R-:W-:Y:S01]  /*0640*/  LOP3.LUT R5, R5, 0xfffffeff, RZ, 0xc0, !PT ;  /* 0xfffffeff05057812 */ /* 0x000fe200078ec0ff */
[----:B------:R-:W5:Y:S02]  /*0650*/  @P0 LDG.E.64 R12, desc[UR4][R46.64] ;  /* 0x000000042e0c0981 */ /* 0x000f64000c1e1b00 */
[C---:B--2---:R-:W-:Y:S01]  /*0660*/  @P2 IMAD.WIDE.U32 R50, R3.reuse, 0x8, R50 ;  /* 0x0000000803322825 */ /* 0x044fe200078e0032 */
[----:B------:R-:W-:Y:S01]  /*0670*/  @P2 IADD3 R3, R3, 0x80, RZ ;  /* 0x0000008003032810 */ /* 0x000fe20007ffe0ff */
[----:B------:R0:W5:Y:S04]  /*0680*/  @P1 LDG.E.64 R142, desc[UR4][R20.64] ;  /* 0x00000004148e1981 */ /* 0x000168000c1e1b00 */
[----:B----4-:R-:W-:Y:S01]  /*0690*/  @P3 IMAD.WIDE.U32 R24, R3, 0x8, R52 ;  /* 0x0000000803183825 */ /* 0x010fe200078e0034 */
[----:B------:R-:W-:Y:S01]  /*06a0*/  @P3 LOP3.LUT R5, R5, 0x100, RZ, 0xfc, !PT ;  /* 0x0000010005053812 */ /* 0x000fe200078efcff */
[----:B------:R-:W5:Y:S02]  /*06b0*/  @P6 LDG.E.64 R152, desc[UR4][R28.64] ;  /* 0x000000041c986981 */ /* 0x000f64000c1e1b00 */
[----:B---3--:R-:W-:-:S02]  /*06c0*/  @P3 IMAD.WIDE.U32 R26, R3, 0x8, R54 ;  /* 0x00000008031a3825 */ /* 0x008fc400078e0036 */
[----:B------:R1:W5:Y:S04]  /*06d0*/  @P3 LDG.E.64 R138, desc[UR4][R24.64] ;  /* 0x00000004188a3981 */ /* 0x000368000c1e1b00 */
[----:B------:R2:W5:Y:S01]  /*06e0*/  @P3 LDG.E.64 R6, desc[UR4][R26.64] ;  /* 0x000000041a063981 */ /* 0x000562000c1e1b00 */
[----:B------:R-:W-:-:S03]  /*06f0*/  ISETP.GE.AND P3, PT, R194, UR7, PT ;  /* 0x00000007c2007c0c */ /* 0x000fc6000bf66270 */
[----:B------:R3:W5:Y:S01]  /*0700*/  @P6 LDG.E.64 R132, desc[UR4][R30.64] ;  /* 0x000000041e846981 */ /* 0x000762000c1e1b00 */
[----:B------:R-:W-:Y:S02]  /*0710*/  ISETP.NE.AND P6, PT, R57, RZ, PT ;  /* 0x000000ff3900720c */ /* 0x000fe40003fc5270 */
[----:B0-----:R-:W-:Y:S02]  /*0720*/  CS2R R20, SRZ ;  /* 0x0000000000147805 */ /* 0x001fe4000001ff00 */
[----:B-1----:R-:W-:Y:S01]  /*0730*/  CS2R R24, SRZ ;  /* 0x0000000000187805 */ /* 0x002fe2000001ff00 */
[----:B------:R0:W5:Y:S01]  /*0740*/  @P1 LDG.E.64 R10, desc[UR4][R22.64] ;  /* 0x00000004160a1981 */ /* 0x000162000c1e1b00 */
[----:B------:R-:W-:Y:S02]  /*0750*/  CS2R R28, SRZ ;  /* 0x00000000001c7805 */ /* 0x000fe4000001ff00 */
[----:B--2---:R-:W-:Y:S02]  /*0760*/  CS2R R26, SRZ ;  /* 0x00000000001a7805 */ /* 0x004fe4000001ff00 */
[----:B------:R-:W-:Y:S01]  /*0770*/  CS2R R36, SRZ ;  /* 0x0000000000247805 */ /* 0x000fe2000001ff00 */
[----:B------:R1:W5:Y:S01]  /*0780*/  @P2 LDG.E.64 R140, desc[UR4][R48.64] ;  /* 0x00000004308c2981 */ /* 0x000362000c1e1b00 */
[----:B------:R-:W-:-:S02]  /*0790*/  CS2R R38, SRZ ;  /* 0x0000000000267805 */ /* 0x000fc4000001ff00 */
[----:B---3--:R-:W-:Y:S02]  /*07a0*/  CS2R R30, SRZ ;  /* 0x00000000001e7805 */ /* 0x008fe4000001ff00 */
[----:B------:R-:W-:Y:S01]  /*07b0*/  CS2R R40, SRZ ;  /* 0x0000000000287805 */ /* 0x000fe2000001ff00 */
[----:B------:R2:W5:Y:S01]  /*07c0*/  @P2 LDG.E.64 R8, desc[UR4][R50.64] ;  /* 0x0000000432082981 */ /* 0x000562000c1e1b00 */
[----:B------:R-:W-:Y:S02]  /*07d0*/  CS2R R42, SRZ ;  /* 0x00000000002a7805 */ /* 0x000fe4000001ff00 */
[----:B0-----:R-:W-:Y:S02]  /*07e0*/  CS2R R22, SRZ ;  /* 0x0000000000167805 */ /* 0x001fe4000001ff00 */
[----:B------:R-:W-:Y:S01]  /*07f0*/  CS2R R176, SRZ ;  /* 0x0000000000b07805 */ /* 0x000fe2000001ff00 */
[----:B------:R0:W5:Y:S01]  /*0800*/  @P6 LDG.E.64 R150, desc[UR4][R32.64] ;  /* 0x0000000420966981 */ /* 0x000162000c1e1b00 */
[----:B------:R-:W-:-:S02]  /*0810*/  CS2R R178, SRZ ;  /* 0x0000000000b27805 */ /* 0x000fc4000001ff00 */
[----:B------:R-:W-:Y:S02]  /*0820*/  CS2R R44, SRZ ;  /* 0x00000000002c7805 */ /* 0x000fe4000001ff00 */
[----:B------:R-:W-:Y:S01]  /*0830*/  CS2R R46, SRZ ;  /* 0x00000000002e7805 */ /* 0x000fe2000001ff00 */
[----:B------:R3:W5:Y:S01]  /*0840*/  @P6 LDG.E.64 R18, desc[UR4][R34.64] ;  /* 0x0000000422126981 */ /* 0x000762000c1e1b00 */
[----:B-1----:R-:W-:Y:S02]  /*0850*/  CS2R R48, SRZ ;  /* 0x0000000000307805 */ /* 0x002fe4000001ff00 */
[----:B--2---:R-:W-:Y:S02]  /*0860*/  CS2R R50, SRZ ;  /* 0x0000000000327805 */ /* 0x004fe4000001ff00 */
[----:B------:R-:W-:Y:S02]  /*0870*/  CS2R R52, SRZ ;  /* 0x0000000000347805 */ /* 0x000fe4000001ff00 */
[----:B------:R-:W-:-:S02]  /*0880*/  CS2R R54, SRZ ;  /* 0x0000000000367805 */ /* 0x000fc4000001ff00 */
[----:B------:R-:W-:Y:S02]  /*0890*/  CS2R R56, SRZ ;  /* 0x0000000000387805 */ /* 0x000fe4000001ff00 */
[----:B0-----:R-:W-:Y:S02]  /*08a0*/  CS2R R32, SRZ ;  /* 0x0000000000207805 */ /* 0x001fe4000001ff00 */
[----:B------:R-:W-:Y:S02]  /*08b0*/  CS2R R58, SRZ ;  /* 0x00000000003a7805 */ /* 0x000fe4000001ff00 */
[----:B------:R-:W-:Y:S02]  /*08c0*/  CS2R R60, SRZ ;  /* 0x00000000003c7805 */ /* 0x000fe4000001ff00 */
[----:B------:R-:W-:Y:S02]  /*08d0*/  CS2R R62, SRZ ;  /* 0x00000000003e7805 */ /* 0x000fe4000001ff00 */
[----:B---3--:R-:W-:-:S02]  /*08e0*/  CS2R R34, SRZ ;  /* 0x0000000000227805 */ /* 0x008fc4000001ff00 */
        /* <DEDUP_REMOVED lines=36> */
[----:B------:R-:W-:Y:S06]  /*0b30*/  @P3 BRA `(.L_x_13487) ;  /* 0x0000007c00003947 */ /* 0x000fec0003800000 */
[----:B------:R-:W-:Y:S01]  /*0b40*/  ULDC.64 UR6, c[0x0][0x2c8] ;  /* 0x0000b20000067ab9 */ /* 0x000fe20000000a00 */
[----:B-----5:R-:W-:Y:S02]  /*0b50*/  MOV R195, R154 ;  /* 0x0000009a00c37202 */ /* 0x020fe40000000f00 */
[----:B------:R-:W-:Y:S02]  /*0b60*/  ISETP.NE.U32.AND P3, PT, RZ, UR6, PT ;  /* 0x00000006ff007c0c */ /* 0x000fe4000bf65070 */
[----:B------:R-:W-:Y:S02]  /*0b70*/  SHF.R.U64 R205, R154, 0x10, R155 ;  /* 0x000000109acd7819 */ /* 0x000fe4000000129b */
[----:B------:R-:W-:Y:S02]  /*0b80*/  ISETP.NE.AND.EX P3, PT, RZ, UR7, PT, P3 ;  /* 0x00000007ff007c0c */ /* 0x000fe4000bf65330 */
[----:B------:R-:W-:Y:S02]  /*0b90*/  SHF.R.U64 R2, R6, 0x10, R7 ;  /* 0x0000001006027819 */ /* 0x000fe40000001207 */
[----:B------:R-:W-:-:S02]  /*0ba0*/  MOV R0, R7 ;  /* 0x0000000700007202 */ /* 0x000fc40000000f00 */
[----:B------:R-:W-:Y:S01]  /*0bb0*/  SHF.R.U32.HI R3, RZ, 0x10, R7 ;  /* 0x00000010ff037819 */ /* 0x000fe20000011607 */
[----:B------:R-:W-:Y:S01]  /*0bc0*/  HADD2.F32 R7, -RZ, R195.H0_H0 ;  /* 0x200000c3ff077230 */ /* 0x000fe20000004100 */
[----:B------:R-:W-:Y:S02]  /*0bd0*/  MOV R196, R155 ;  /* 0x0000009b00c47202 */ /* 0x000fe40000000f00 */
[----:B------:R-:W-:Y:S02]  /*0be0*/  SHF.R.U32.HI R204, RZ, 0x10, R155 ;  /* 0x00000010ffcc7819 */ /* 0x000fe4000001169b */
[----:B------:R-:W-:Y:S01]  /*0bf0*/  ISETP.LT.U32.OR P3, PT, R4, 0x500, !P3 ;  /* 0x000005000400780c */ /* 0x000fe20005f61470 */
[----:B------:R-:W-:Y:S01]  /*0c00*/  HADD2.F32 R195, -RZ, R196.H0_H0 ;  /* 0x200000c4ffc37230 */ /* 0x000fe20000004100 */
[----:B------:R-:W-:Y:S01]  /*0c10*/  MOV R4, R194 ;  /* 0x000000c200047202 */ /* 0x000fe20000000f00 */
[----:B------:R-:W-:Y:S01]  /*0c20*/  HADD2.F32 R194, -RZ, R205.H0_H0 ;  /* 0x200000cdffc27230 */ /* 0x000fe20000004100 */
[----:B------:R-:W-:Y:S01]  /*0c30*/  MOV R197, R156 ;  /* 0x0000009c00c57202 */ /* 0x000fe20000000f00 */
[----:B------:R0:W-:Y:S01]  /*0c40*/  STL [R1+0x190], R7 ;  /* 0x0001900701007387 */ /* 0x0001e20000100800 */
[----:B------:R-:W-:-:S02]  /*0c50*/  SHF.R.U64 R203, R156, 0x10, R157 ;  /* 0x000000109ccb7819 */ /* 0x000fc4000000129d */
[----:B------:R-:W-:Y:S01]  /*0c60*/  MOV R198, R157 ;  /* 0x0000009d00c67202 */ /* 0x000fe20000000f00 */
[----:B------:R1:W-:Y:S01]  /*0c70*/  STL [R1+0x18c], R194 ;  /* 0x00018cc201007387 */ /* 0x0003e20000100800 */
[----:B------:R-:W-:Y:S02]  /*0c80*/  SHF.R.U32.HI R202, RZ, 0x10, R157 ;  /* 0x00000010ffca7819 */ /* 0x000fe4000001169d */
[----:B------:R-:W-:Y:S01]  /*0c90*/  MOV R199, R152 ;  /* 0x0000009800c77202 */ /* 0x000fe20000000f00 */
[----:B------:R2:W-:Y:S01]  /*0ca0*/  STL [R1+0x188], R195 ;  /* 0x000188c301007387 */ /* 0x0005e20000100800 */
[--C-:B------:R-:W-:Y:S01]  /*0cb0*/  SHF.R.U64 R201, R152, 0x10, R153.reuse ;  /* 0x0000001098c97819 */ /* 0x100fe20000001299 */
[----:B0-----:R-:W-:Y:S01]  /*0cc0*/  HADD2.F32 R7, -RZ, R204.H0_H0 ;  /* 0x200000ccff077230 */ /* 0x001fe20000004100 */
[----:B------:R-:W-:Y:S02]  /*0cd0*/  MOV R192, R153 ;  /* 0x0000009900c07202 */ /* 0x000fe40000000f00 */
[----:B------:R-:W-:Y:S01]  /*0ce0*/  SHF.R.U32.HI R200, RZ, 0x10, R153 ;  /* 0x00000010ffc87819 */ /* 0x000fe20000011699 */
[----:B-1----:R-:W-:Y:S01]  /*0cf0*/  HADD2.F32 R194, -RZ, R197.H0_H0 ;  /* 0x200000c5ffc27230 */ /* 0x002fe20000004100 */
[----:B------:R0:W-:Y:S01]  /*0d00*/  STL [R1+0x184], R7 ;  /* 0x0001840701007387 */ /* 0x0001e20000100800 */
[----:B------:R-:W-:Y:S01]  /*0d10*/  MOV R193, R150 ;  /* 0x0000009600c17202 */ /* 0x000fe20000000f00 */
[----:B--2---:R-:W-:-:S02]  /*0d20*/  HADD2.F32 R195, -RZ, R203.H0_H0 ;  /* 0x200000cbffc37230 */ /* 0x004fc40000004100 */
[----:B------:R1:W-:Y:S01]  /*0d30*/  STL [R1+0x180], R194 ;  /* 0x000180c201007387 */ /* 0x0003e20000100800 */
[--C-:B------:R-:W-:Y:S02]  /*0d40*/  SHF.R.U64 R190, R150, 0x10, R151.reuse ;  /* 0x0000001096be7819 */ /* 0x100fe40000001297 */
[----:B------:R-:W-:Y:S01]  /*0d50*/  MOV R188, R151 ;  /* 0x0000009700bc7202 */ /* 0x000fe20000000f00 */
[----:B------:R2:W-:Y:S01]  /*0d60*/  STL [R1+0x17c], R195 ;  /* 0x00017cc301007387 */ /* 0x0005e20000100800 */
[----:B------:R-:W-:Y:S01]  /*0d70*/  SHF.R.U32.HI R191, RZ, 0x10, R151 ;  /* 0x00000010ffbf7819 */ /* 0x000fe20000011697 */
[----:B0-----:R-:W-:Y:S01]  /*0d80*/  HADD2.F32 R7, -RZ, R198.H0_H0 ;  /* 0x200000c6ff077230 */ /* 0x001fe20000004100 */
[----:B------:R-:W-:Y:S01]  /*0d90*/  MOV R189, R148 ;  /* 0x0000009400bd7202 */ /* 0x000fe20000000f00 */
[----:B------:R-:W-:Y:S01]  /*0da0*/  HADD2.F32 R190, -RZ, R190.H0_H0 ;  /* 0x200000beffbe7230 */ /* 0x000fe20000004100 */
[--C-:B------:R-:W-:Y:S01]  /*0db0*/  SHF.R.U64 R186, R148, 0x10, R149.reuse ;  /* 0x0000001094ba7819 */ /* 0x100fe20000001295 */
[----:B-1----:R-:W-:Y:S01]  /*0dc0*/  HADD2.F32 R194, -RZ, R202.H0_H0 ;  /* 0x200000caffc27230 */ /* 0x002fe20000004100 */
[----:B------:R0:W-:Y:S01]  /*0dd0*/  STL [R1+0x178], R7 ;  /* 0x0001780701007387 */ /* 0x0001e20000100800 */
[----:B------:R-:W-:Y:S01]  /*0de0*/  HADD2.F32 R188, -RZ, R188.H0_H0 ;  /* 0x200000bcffbc7230 */ /* 0x000fe20000004100 */
[----:B------:R-:W-:Y:S01]  /*0df0*/  MOV R184, R149 ;  /* 0x0000009500b87202 */ /* 0x000fe20000000f00 */
[----:B--2---:R-:W-:Y:S01]  /*0e00*/  HADD2.F32 R195, -RZ, R199.H0_H0 ;  /* 0x200000c7ffc37230 */ /* 0x004fe20000004100 */
[----:B------:R1:W-:Y:S01]  /*0e10*/  STL [R1+0x174], R194 ;  /* 0x000174c201007387 */ /* 0x0003e20000100800 */
[----:B------:R-:W-:Y:S01]  /*0e20*/  HADD2.F32 R189, -RZ, R189.H0_H0 ;  /* 0x200000bdffbd7230 */ /* 0x000fe20000004100 */
[----:B------:R-:W-:-:S02]  /*0e30*/  SHF.R.U32.HI R187, RZ, 0x10, R149 ;  /* 0x00000010ffbb7819 */ /* 0x000fc40000011695 */
[----:B------:R-:W-:Y:S01]  /*0e40*/  STL [R1+0x170], R195 ;  /* 0x000170c301007387 */ /* 0x000fe20000100800 */
[----:B------:R-:W-:Y:S01]  /*0e50*/  MOV R185, R146 ;  /* 0x0000009200b97202 */ /* 0x000fe20000000f00 */
[----:B0-----:R-:W-:Y:S01]  /*0e60*/  HADD2.F32 R7, -RZ, R201.H0_H0 ;  /* 0x200000c9ff077230 */ /* 0x001fe20000004100 */
[--C-:B------:R-:W-:Y:S02]  /*0e70*/  SHF.R.U64 R182, R146, 0x10, R147.reuse ;  /* 0x0000001092b67819 */ /* 0x100fe40000001293 */
[----:B------:R-:W-:Y:S01]  /*0e80*/  MOV R180, R147 ;  /* 0x0000009300b47202 */ /* 0x000fe20000000f00 */
[----:B-1----:R-:W-:Y:S01]  /*0e90*/  HADD2.F32 R194, -RZ, R192.H0_H0 ;  /* 0x200000c0ffc27230 */ /* 0x002fe20000004100 */
[----:B------:R0:W-:Y:S01]  /*0ea0*/  STL [R1+0x16c], R7 ;  /* 0x00016c0701007387 */ /* 0x0001e20000100800 */
[----:B------:R-:W-:Y:S01]  /*0eb0*/  HADD2.F32 R192, -RZ, R200.H0_H0 ;  /* 0x200000c8ffc07230 */ /* 0x000fe20000004100 */
[----:B------:R-:W-:Y:S02]  /*0ec0*/  SHF.R.U32.HI R183, RZ, 0x10, R147 ;  /* 0x00000010ffb77819 */ /* 0x000fe40000011693 */
[----:B------:R-:W-:Y:S01]  /*0ed0*/  STL [R1+0x168], R194 ;  /* 0x000168c201007387 */ /* 0x000fe20000100800 */
[----:B------:R-:W-:-:S02]  /*0ee0*/  MOV R181, R144 ;  /* 0x0000009000b57202 */ /* 0x000fc40000000f00 */
        /* <DEDUP_REMOVED lines=8> */
[----:B------:R0:W-:Y:S01]  /*0f70*/  STL [R1+0x160], R7 ;  /* 0x0001600701007387 */ /* 0x0001e20000100800 */
[--C-:B------:R-:W-:Y:S02]  /*0f80*/  SHF.R.U64 R166, R142, 0x10, R143.reuse ;  /* 0x000000108ea67819 */ /* 0x100fe4000000128f */
[----:B------:R-:W-:Y:S01]  /*0f90*/  MOV R164, R143 ;  /* 0x0000008f00a47202 */ /* 0x000fe20000000f00 */
[----:B------:R-:W-:Y:S01]  /*0fa0*/  STL [R1+0x15c], R190 ;  /* 0x00015cbe01007387 */ /* 0x000fe20000100800 */
[----:B------:R-:W-:Y:S01]  /*0fb0*/  HADD2.F32 R169, -RZ, R169.H0_H0 ;  /* 0x200000a9ffa97230 */ /* 0x000fe20000004100 */
[----:B------:R-:W-:-:S02]  /*0fc0*/  SHF.R.U32.HI R167, RZ, 0x10, R143 ;  /* 0x00000010ffa77819 */ /* 0x000fc4000001168f */
[----:B------:R1:W-:Y:S01]  /*0fd0*/  STL [R1+0x158], R188 ;  /* 0x000158bc01007387 */ /* 0x0003e20000100800 */
[----:B------:R-:W-:Y:S01]  /*0fe0*/  MOV R165, R140 ;  /* 0x0000008c00a57202 */ /* 0x000fe20000000f00 */
[----:B0-----:R-:W-:Y:S01]  /*0ff0*/  HADD2.F32 R7, -RZ, R191.H0_H0 ;  /* 0x200000bfff077230 */ /* 0x001fe20000004100 */
[--C-:B------:R-:W-:Y:S02]  /*1000*/  SHF.R.U64 R162, R140, 0x10, R141.reuse ;  /* 0x000000108ca27819 */ /* 0x100fe4000000128d */
[----:B------:R-:W-:Y:S02]  /*1010*/  MOV R161, R141 ;  /* 0x0000008d00a17202 */ /* 0x000fe40000000f00 */
[----:B------:R0:W-:Y:S01]  /*1020*/  STL [R1+0x154], R7 ;  /* 0x0001540701007387 */ /* 0x0001e20000100800 */
[----:B------:R-:W-:Y:S01]  /*1030*/  SHF.R.U32.HI R163, RZ, 0x10, R141 ;  /* 0x00000010ffa37819 */ /* 0x000fe2000001168d */
[----:B-1----:R-:W-:Y:S02]  /*1040*/  HADD2.F32 R188, -RZ, R186.H0_H0 ;  /* 0x200000baffbc7230 */ /* 0x002fe40000004100 */
[----:B------:R-:W-:Y:S01]  /*1050*/  STL [R1+0x150], R189 ;  /* 0x000150bd01007387 */ /* 0x000fe20000100800 */
[----:B------:R-:W-:Y:S01]  /*1060*/  HADD2.F32 R186, -RZ, R187.H0_H0 ;  /* 0x200000bbffba7230 */ /* 0x000fe20000004100 */
[----:B------:R-:W-:-:S02]  /*1070*/  MOV R160, R138 ;  /* 0x0000008a00a07202 */ /* 0x000fc40000000f00 */
[----:B------:R-:W-:Y:S01]  /*1080*/  STL [R1+0x14c], R188 ;  /* 0x00014cbc01007387 */ /* 0x000fe20000100800 */
[--C-:B------:R-:W-:Y:S01]  /*1090*/  SHF.R.U64 R158, R138, 0x10, R139.reuse ;  /* 0x000000108a9e7819 */ /* 0x100fe2000000128b */
[----:B0-----:R-:W-:Y:S01]  /*10a0*/  HADD2.F32 R7, -RZ, R184.H0_H0 ;  /* 0x200000b8ff077230 */ /* 0x001fe20000004100 */
[----:B------:R-:W-:Y:S01]  /*10b0*/  MOV R157, R139 ;  /* 0x0000008b009d7202 */ /* 0x000fe20000000f00 */
[----:B------:R-:W-:Y:S01]  /*10c0*/  HADD2.F32 R184, -RZ, R185.H0_H0 ;  /* 0x200000b9ffb87230 */ /* 0x000fe20000004100 */
[----:B------:R-:W-:Y:S01]  /*10d0*/  SHF.R.U32.HI R159, RZ, 0x10, R139 ;  /* 0x00000010ff9f7819 */ /* 0x000fe2000001168b */
[----:B------:R-:W-:Y:S01]  /*10e0*/  HADD2.F32 R158, -RZ, R158.H0_H0 ;  /* 0x2000009eff9e7230 */ /* 0x000fe20000004100 */
[----:B------:R0:W-:Y:S01]  /*10f0*/  STL [R1+0x148], R7 ;  /* 0x0001480701007387 */ /* 0x0001e20000100800 */
[----:B------:R-:W-:Y:S01]  /*1100*/  MOV R156, R136 ;  /* 0x00000088009c7202 */ /* 0x000fe20000000f00 */
[----:B------:R-:W-:Y:S01]  /*1110*/  HADD2.F32 R157, -RZ, R157.H0_H0 ;  /* 0x2000009dff9d7230 */ /* 0x000fe20000004100 */
[--C-:B------:R-:W-:Y:S01]  /*1120*/  SHF.R.U64 R154, R136, 0x10, R137.reuse ;  /* 0x00000010889a7819 */ /* 0x100fe20000001289 */
[----:B------:R-:W-:Y:S01]  /*1130*/  STL [R1+0x144], R186 ;  /* 0x000144ba01007387 */ /* 0x000fe20000100800 */
[----:B------:R-:W-:Y:S01]  /*1140*/  MOV R153, R137 ;  /* 0x0000008900997202 */ /* 0x000fe20000000f00 */
[----:B------:R-:W-:Y:S01]  /*1150*/  HADD2.F32 R156, -RZ, R156.H0_H0 ;  /* 0x2000009cff9c7230 */ /* 0x000fe20000004100 */
[----:B------:R-:W-:Y:S01]  /*1160*/  SHF.R.U32.HI R155, RZ, 0x10, R137 ;  /* 0x00000010ff9b7819 */ /* 0x000fe20000011689 */
[----:B------:R-:W-:Y:S01]  /*1170*/  STL [R1+0x140], R184 ;  /* 0x000140b801007387 */ /* 0x000fe20000100800 */
[----:B------:R-:W-:Y:S01]  /*1180*/  HADD2.F32 R154, -RZ, R154.H0_H0 ;  /* 0x2000009aff9a7230 */ /* 0x000fe20000004100 */
[----:B------:R-:W-:Y:S01]  /*1190*/  MOV R152, R134 ;  /* 0x0000008600987202 */ /* 0x000fe20000000f00 */
[----:B0-----:R-:W-:Y:S01]  /*11a0*/  HADD2.F32 R7, -RZ, R182.H0_H0 ;  /* 0x200000b6ff077230 */ /* 0x001fe20000004100 */
[--C-:B------:R-:W-:Y:S01]  /*11b0*/  SHF.R.U64 R150, R134, 0x10, R135.reuse ;  /* 0x0000001086967819 */ /* 0x100fe20000001287 */
[----:B------:R-:W-:Y:S01]  /*11c0*/  HADD2.F32 R182, -RZ, R180.H0_H0 ;  /* 0x200000b4ffb67230 */ /* 0x000fe20000004100 */
[----:B------:R-:W-:Y:S01]  /*11d0*/  MOV R149, R135 ;  /* 0x0000008700957202 */ /* 0x000fe20000000f00 */
[----:B------:R-:W-:Y:S01]  /*11e0*/  HADD2.F32 R180, -RZ, R183.H0_H0 ;  /* 0x200000b7ffb47230 */ /* 0x000fe20000004100 */
[----:B------:R0:W-:Y:S01]  /*11f0*/  STL [R1+0x13c], R7 ;  /* 0x00013c0701007387 */ /* 0x0001e20000100800 */
[----:B------:R-:W-:Y:S01]  /*1200*/  HADD2.F32 R152, -RZ, R152.H0_H0 ;  /* 0x20000098ff987230 */ /* 0x000fe20000004100 */
[----:B------:R-:W-:-:S02]  /*1210*/  SHF.R.U32.HI R151, RZ, 0x10, R135 ;  /* 0x00000010ff977819 */ /* 0x000fc40000011687 */
        /* <DEDUP_REMOVED lines=11> */
[----:B------:R-:W-:-:S02]  /*12d0*/  SHF.R.U64 R142, R18, 0x10, R19 ;  /* 0x00000010128e7819 */ /* 0x000fc40000001213 */
[----:B------:R-:W-:Y:S01]  /*12e0*/  MOV R141, R19 ;  /* 0x00000013008d7202 */ /* 0x000fe20000000f00 */
[----:B------:R-:W-:Y:S01]  /*12f0*/  STL [R1+0x12c], R170 ;  /* 0x00012caa01007387 */ /* 0x000fe20000100800 */
[----:B------:R-:W-:Y:S01]  /*1300*/  HADD2.F32 R144, -RZ, R144.H0_H0 ;  /* 0x20000090ff907230 */ /* 0x000fe20000004100 */
[----:B------:R-:W-:Y:S01]  /*1310*/  SHF.R.U32.HI R143, RZ, 0x10, R19 ;  /* 0x00000010ff8f7819 */ /* 0x000fe20000011613 */
[----:B------:R-:W-:Y:S01]  /*1320*/  HADD2.F32 R142, -RZ, R142.H0_H0 ;  /* 0x2000008eff8e7230 */ /* 0x000fe20000004100 */
[----:B------:R1:W-:Y:S01]  /*1330*/  STL [R1+0x128], R168 ;  /* 0x000128a801007387 */ /* 0x0003e20000100800 */
[----:B------:R-:W-:Y:S01]  /*1340*/  MOV R140, R16 ;  /* 0x00000010008c7202 */ /* 0x000fe20000000f00 */
[----:B0-----:R-:W-:Y:S01]  /*1350*/  HADD2.F32 R7, -RZ, R171.H0_H0 ;  /* 0x200000abff077230 */ /* 0x001fe20000004100 */
[--C-:B------:R-:W-:Y:S02]  /*1360*/  SHF.R.U64 R138, R16, 0x10, R17.reuse ;  /* 0x00000010108a7819 */ /* 0x100fe40000001211 */
[----:B------:R-:W-:Y:S01]  /*1370*/  MOV R137, R17 ;  /* 0x0000001100897202 */ /* 0x000fe20000000f00 */
[----:B------:R-:W-:Y:S01]  /*1380*/  HADD2.F32 R140, -RZ, R140.H0_H0 ;  /* 0x2000008cff8c7230 */ /* 0x000fe20000004100 */
[----:B------:R0:W-:Y:S01]  /*1390*/  STL [R1+0x124], R7 ;  /* 0x0001240701007387 */ /* 0x0001e20000100800 */
[----:B------:R-:W-:Y:S01]  /*13a0*/  SHF.R.U32.HI R139, RZ, 0x10, R17 ;  /* 0x00000010ff8b7819 */ /* 0x000fe20000011611 */
[----:B-1----:R-:W-:-:S02]  /*13b0*/  HADD2.F32 R168, -RZ, R166.H0_H0 ;  /* 0x200000a6ffa87230 */ /* 0x002fc40000004100 */
[----:B------:R-:W-:Y:S01]  /*13c0*/  STL [R1+0x120], R169 ;  /* 0x000120a901007387 */ /* 0x000fe20000100800 */
[----:B------:R-:W-:Y:S01]  /*13d0*/  HADD2.F32 R166, -RZ, R167.H0_H0 ;  /* 0x200000a7ffa67230 */ /* 0x000fe20000004100 */
[----:B------:R-:W-:Y:S02]  /*13e0*/  MOV R136, R14 ;  /* 0x0000000e00887202 */ /* 0x000fe40000000f00 */
        /* <DEDUP_REMOVED lines=35> */
[----:B------:R-:W-:Y:S01]  /*1620*/  HFMA2.MMA R6, -RZ, RZ, 0, 5.9604644775390625e-08 ;  /* 0x00000001ff067435 */ /* 0x000fe200000001ff */
[----:B------:R0:W-:Y:S01]  /*1630*/  STL [R1+0x100], R7 ;  /* 0x0001000701007387 */ /* 0x0001e20000100800 */
[----:B------:R-:W-:Y:S01]  /*1640*/  HADD2.F32 R10, -RZ, R10.H0_H0 ;  /* 0x2000000aff0a7230 */ /* 0x000fe20000004100 */
[----:B------:R-:W-:-:S02]  /*1650*/  LOP3.LUT R5, R5, 0xfffffdff, RZ, 0xc0, !PT ;  /* 0xfffffdff05057812 */ /* 0x000fc400078ec0ff */
[----:B------:R-:W-:Y:S01]  /*1660*/  STL [R1+0xfc], R158 ;  /* 0x0000fc9e01007387 */ /* 0x000fe20000100800 */
[----:B------:R-:W-:Y:S02]  /*1670*/  MOV R21, RZ ;  /* 0x000000ff00157202 */ /* 0x000fe40000000f00 */
[----:B------:R-:W-:Y:S01]  /*1680*/  @P3 LOP3.LUT R5, R5, 0x200, RZ, 0xfc, !PT ;  /* 0x0000020005053812 */ /* 0x000fe200078efcff */
[----:B------:R-:W-:Y:S01]  /*1690*/  STL [R1+0xf8], R157 ;  /* 0x0000f89d01007387 */ /* 0x000fe20000100800 */
[----:B0-----:R-:W-:-:S05]  /*16a0*/  HADD2.F32 R7, -RZ, R159.H0_H0 ;  /* 0x2000009fff077230 */ /* 0x001fca0000004100 */
[----:B------:R0:W-:Y:S04]  /*16b0*/  STL [R1+0xf4], R7 ;  /* 0x0000f40701007387 */ /* 0x0001e80000100800 */
[----:B------:R-:W-:Y:S04]  /*16c0*/  STL [R1+0xf0], R156 ;  /* 0x0000f09c01007387 */ /* 0x000fe80000100800 */
[----:B------:R-:W-:Y:S01]  /*16d0*/  STL [R1+0xec], R154 ;  /* 0x0000ec9a01007387 */ /* 0x000fe20000100800 */
[----:B0-----:R-:W-:Y:S02]  /*16e0*/  HADD2.F32 R7, -RZ, R153.H0_H0 ;  /* 0x20000099ff077230 */ /* 0x001fe40000004100 */
[----:B------:R-:W-:-:S03]  /*16f0*/  HADD2.F32 R153, -RZ, R155.H0_H0 ;  /* 0x2000009bff997230 */ /* 0x000fc60000004100 */
[----:B------:R0:W-:Y:S04]  /*1700*/  STL [R1+0xe8], R7 ;  /* 0x0000e80701007387 */ /* 0x0001e80000100800 */
[----:B------:R-:W-:Y:S04]  /*1710*/  STL [R1+0xe4], R153 ;  /* 0x0000e49901007387 */ /* 0x000fe80000100800 */
[----:B------:R-:W-:Y:S01]  /*1720*/  STL [R1+0xe0], R152 ;  /* 0x0000e09801007387 */ /* 0x000fe20000100800 */
[----:B0-----:R-:W-:Y:S02]  /*1730*/  HADD2.F32 R7, -RZ, R150.H0_H0 ;  /* 0x20000096ff077230 */ /* 0x001fe40000004100 */
[----:B------:R-:W-:-:S02]  /*1740*/  HADD2.F32 R150, -RZ, R149.H0_H0 ;  /* 0x20000095ff967230 */ /* 0x000fc40000004100 */
[----:B------:R-:W-:Y:S01]  /*1750*/  HADD2.F32 R149, -RZ, R151.H0_H0 ;  /* 0x20000097ff957230 */ /* 0x000fe20000004100 */
[----:B------:R0:W-:Y:S04]  /*1760*/  STL [R1+0xdc], R7 ;  /* 0x0000dc0701007387 */ /* 0x0001e80000100800 */
[----:B------:R-:W-:Y:S04]  /*1770*/  STL [R1+0xd8], R150 ;  /* 0x0000d89601007387 */ /* 0x000fe80000100800 */
[----:B------:R-:W-:Y:S01]  /*1780*/  STL [R1+0xd4], R149 ;  /* 0x0000d49501007387 */ /* 0x000fe20000100800 */
[----:B0-----:R-:W-:-:S05]  /*1790*/  HADD2.F32 R7, -RZ, R148.H0_H0 ;  /* 0x20000094ff077230 */ /* 0x001fca0000004100 */
[----:B------:R0:W-:Y:S04]  /*17a0*/  STL [R1+0xd0], R7 ;  /* 0x0000d00701007387 */ /* 0x0001e80000100800 */
[----:B------:R-:W-:Y:S04]  /*17b0*/  STL [R1+0xcc], R146 ;  /* 0x0000cc9201007387 */ /* 0x000fe80000100800 */
        /* <DEDUP_REMOVED lines=40> */
[----:B------:R-:W-:-:S02]  /*1a40*/  HADD2.F32 R9, -RZ, R8.H0_H0 ;  /* 0x20000008ff097230 */ /* 0x000fc40000004100 */
[----:B------:R-:W-:Y:S01]  /*1a50*/  HADD2.F32 R8, -RZ, R2.H0_H0 ;  /* 0x20000002ff087230 */ /* 0x000fe20000004100 */
[----:B------:R0:W-:Y:S01]  /*1a60*/  STL [R1+0x64], R7 ;  /* 0x0000640701007387 */ /* 0x0001e20000100800 */
[----:B------:R-:W-:-:S03]  /*1a70*/  HADD2.F32 R2, -RZ, R3.H0_H0 ;  /* 0x20000003ff027230 */ /* 0x000fc60000004100 */
[----:B------:R1:W-:Y:S04]  /*1a80*/  STL [R1+0x60], R9 ;  /* 0x0000600901007387 */ /* 0x0003e80000100800 */
[----:B------:R1:W-:Y:S01]  /*1a90*/  STL [R1+0x5c], R8 ;  /* 0x00005c0801007387 */ /* 0x0003e20000100800 */
[----:B0-----:R-:W-:Y:S01]  /*1aa0*/  HADD2.F32 R7, -RZ, R0.H0_H0 ;  /* 0x20000000ff077230 */ /* 0x001fe20000004100 */
[----:B------:R-:W-:-:S04]  /*1ab0*/  PRMT R0, R6, 0x7610, R0 ;  /* 0x0000761006007816 */ /* 0x000fc80000000000 */
[----:B------:R1:W-:Y:S04]  /*1ac0*/  STL [R1+0x58], R7 ;  /* 0x0000580701007387 */ /* 0x0003e80000100800 */
[----:B------:R1:W-:Y:S04]  /*1ad0*/  STL.S16 [R1+0x50], R0 ;  /* 0x0000500001007387 */ /* 0x0003e80000100600 */
[----:B------:R1:W-:Y:S02]  /*1ae0*/  STL [R1+0x54], R2 ;  /* 0x0000540201007387 */ /* 0x0003e40000100800 */
.L_x_13639:
[----:B-1----:R-:W0:Y:S08]  /*1af0*/  LDC.64 R2, c[0x0][0x288] ;  /* 0x0000a200ff027b82 */ /* 0x002e300000000a00 */
[----:B------:R-:W1:Y:S08]  /*1b00*/  LDC.64 R192, c[0x0][0x280] ;  /* 0x0000a000ffc07b82 */ /* 0x000e700000000a00 */
[----:B--2---:R-:W2:Y:S01]  /*1b10*/  LDC.64 R6, c[0x0][0x250] ;  /* 0x00009400ff067b82 */ /* 0x004ea20000000a00 */
[----:B0-----:R-:W-:-:S07]  /*1b20*/  IMAD.WIDE R2, R4, 0x4, R2 ;  /* 0x0000000404027825 */ /* 0x001fce00078e0202 */
[----:B---34-:R-:W0:Y:S01]  /*1b30*/  LDC.64 R8, c[0x0][0x258] ;  /* 0x00009600ff087b82 */ /* 0x018e220000000a00 */
[----:B------:R1:W3:Y:S02]  /*1b40*/  LDG.E R11, desc[UR4][R2.64] ;  /* 0x00000004020b7981 */ /* 0x0002e4000c1e1900 */
[C---:B-1----:R-:W-:Y:S01]  /*1b50*/  IMAD.WIDE R2, R4.reuse, 0x4, R192 ;  /* 0x0000000404027825 */ /* 0x042fe200078e02c0 */
[----:B------:R-:W1:Y:S03]  /*1b60*/  S2R R13, SR_TID.X ;  /* 0x00000000000d7919 */ /* 0x000e660000002100 */
[C---:B--2---:R-:W-:Y:S01]  /*1b70*/  IMAD.WIDE R6, R4.reuse, 0x4, R6 ;  /* 0x0000000404067825 */ /* 0x044fe200078e0206 */
[----:B------:R2:W4:Y:S03]  /*1b80*/  LDG.E R194, desc[UR4][R2.64] ;  /* 0x0000000402c27981 */ /* 0x000526000c1e1900 */
[----:B0-----:R-:W-:-:S02]  /*1b90*/  IMAD.WIDE R8, R4, 0x4, R8 ;  /* 0x0000000404087825 */ /* 0x001fc400078e0208 */
[----:B------:R-:W5:Y:S01]  /*1ba0*/  LDG.E R6, desc[UR4][R6.64] ;  /* 0x0000000406067981 */ /* 0x000f62000c1e1900 */
[----:B------:R-:W-:-:S03]  /*1bb0*/  MOV R0, UR9 ;  /* 0x0000000900007c02 */ /* 0x000fc60008000f00 */
[----:B------:R0:W5:Y:S02]  /*1bc0*/  LDG.E R7, desc[UR4][R8.64] ;  /* 0x0000000408077981 */ /* 0x000164000c1e1900 */
[----:B--2---:R-:W-:Y:S01]  /*1bd0*/  IMAD R2, R4, R0, RZ ;  /* 0x0000000004027224 */ /* 0x004fe200078e02ff */
[----:B0-----:R-:W0:Y:S04]  /*1be0*/  LDC.64 R8, c[0x0][0x2c8] ;  /* 0x0000b200ff087b82 */ /* 0x001e280000000a00 */
[----:B------:R-:W-:-:S04]  /*1bf0*/  SHF.R.S32.HI R3, RZ, 0x1f, R2 ;  /* 0x0000001fff037819 */ /* 0x000fc80000011402 */
[----:B------:R-:W-:Y:S02]  /*1c00*/  LEA.HI R3, R3, R2, RZ, 0x2 ;  /* 0x0000000203037211 */ /* 0x000fe400078f10ff */
[----:B-1----:R-:W-:Y:S01]  /*1c10*/  LOP3.LUT R2, R13, 0x7f, RZ, 0xc0, !PT ;  /* 0x0000007f0d027812 */ /* 0x002fe200078ec0ff */
[----:B------:R-:W-:Y:S03]  /*1c20*/  BSSY B0, `(.L_x_13488) ;  /* 0x0000280000007945 */ /* 0x000fe60003800000 */
[----:B------:R-:W-:-:S05]  /*1c30*/  LEA.HI.SX32 R13, R3, R2, 0x1e ;  /* 0x00000002030d7211 */ /* 0x000fca00078ff2ff */
[----:B0-----:R-:W-:Y:S01]  /*1c40*/  IMAD.WIDE.U32 R192, R13, 0x10, R8 ;  /* 0x000000100dc07825 */ /* 0x001fe200078e0008 */
[----:B---3--:R-:W-:Y:S01]  /*1c50*/  ISETP.GT.AND P3, PT, R11, RZ, PT ;  /* 0x000000ff0b00720c */ /* 0x008fe20003f64270 */
[----:B----4-:R0:W-:-:S12]  /*1c60*/  STL [R1], R194 ;  /* 0x000000c201007387 */ /* 0x0101d80000100800 */
[----:B------:R-:W-:Y:S05]  /*1c70*/  @P3 BRA `(.L_x_13489) ;  /* 0x0000000400783947 */ /* 0x000fea0003800000 */
[----:B------:R-:W-:Y:S01]  /*1c80*/  LOP3.LUT P4, RZ, R5, 0x20, RZ, 0xc0, !PT ;  /* 0x0000002005ff7812 */ /* 0x000fe2000788c0ff */
[----:B------:R-:W-:Y:S01]  /*1c90*/  BSSY B1, `(.L_x_13490) ;  /* 0x0000008000017945 */ /* 0x000fe20003800000 */
[----:B-----5:R-:W-:-:S11]  /*1ca0*/  MOV R6, R13 ;  /* 0x0000000d00067202 */ /* 0x020fd60000000f00 */
[----:B------:R-:W-:Y:S05]  /*1cb0*/  @!P4 BRA `(.L_x_13491) ;  /* 0x000000000014c947 */ /* 0x000fea0003800000 */
[----:B------:R-:W-:-:S04]  /*1cc0*/  ISETP.NE.U32.AND P4, PT, RZ, UR12, PT ;  /* 0x0000000cff007c0c */ /* 0x000fc8000bf85070 */
[----:B------:R-:W-:-:S13]  /*1cd0*/  ISETP.NE.AND.EX P4, PT, RZ, UR13, PT, P4 ;  /* 0x0000000dff007c0c */ /* 0x000fda000bf85340 */
[----:B------:R-:W-:Y:S05]  /*1ce0*/  @!P4 BRA `(.L_x_13492) ;  /* 0x000000000004c947 */ /* 0x000fea0003800000 */
[----:B------:R1:W5:Y:S02]  /*1cf0*/  LDG.E.128 R132, desc[UR4][R192.64] ;  /* 0x00000004c0847981 */ /* 0x000364000c1e1d00 */
.L_x_13492:
[----:B------:R-:W-:-:S07]  /*1d00*/  IADD3 R6, R13, 0x80, RZ ;  /* 0x000000800d067810 */ /* 0x000fce0007ffe0ff */
.L_x_13491:
[----:B------:R-:W-:Y:S05]  /*1d10*/  BSYNC B1 ;  /* 0x0000000000017941 */ /* 0x000fea0003800000 */
.L_x_13490:
        /* <DEDUP_REMOVED lines=8> */
.L_x_13495:
[----:B------:R-:W-:-:S07]  /*1da0*/  IADD3 R6, R6, 0x80, RZ ;  /* 0x0000008006067810 */ /* 0x000fce0007ffe0ff */
.L_x_13494:
[----:B------:R-:W-:Y:S05]  /*1db0*/  BSYNC B1 ;  /* 0x0000000000017941 */ /* 0x000fea0003800000 */
.L_x_13493:
        /* <DEDUP_REMOVED lines=8> */
.L_x_13498:
[----:B------:R-:W-:-:S07]  /*1e40*/  IADD3 R6, R6, 0x80, RZ ;  /* 0x0000008006067810 */ /* 0x000fce0007ffe0ff */
.L_x_13497:
[----:B------:R-:W-:Y:S05]  /*1e50*/  BSYNC B1 ;  /* 0x0000000000017941 */ /* 0x000fea0003800000 */
.L_x_13496:
        /* <DEDUP_REMOVED lines=8> */
.L_x_13501:
[----:B------:R-:W-:-:S07]  /*1ee0*/  IADD3 R6, R6, 0x80, RZ ;  /* 0x0000008006067810 */ /* 0x000fce0007ffe0ff */
.L_x_13500:
[----:B------:R-:W-:Y:S05]  /*1ef0*/  BSYNC B1 ;  /* 0x0000000000017941 */ /* 0x000fea0003800000 */
.L_x_13499:
        /* <DEDUP_REMOVED lines=8> */
.L_x_13504:
[----:B------:R-:W-:-:S07]  /*1f80*/  IADD3 R6, R6, 0x80, RZ ;  /* 0x0000008006067810 */ /* 0x000fce0007ffe0ff */
.L_x_13503:
[----:B------:R-:W-:Y:S05]  /*1f90*/  BSYNC B1 ;  /* 0x0000000000017941 */ /* 0x000fea0003800000 */
.L_x_13502:
        /* <DEDUP_REMOVED lines=8> */
.L_x_13507:
[----:B------:R-:W-:-:S07]  /*2020*/  IADD3 R6, R6, 0x80, RZ ;  /* 0x0000008006067810 */ /* 0x000fce0007ffe0ff */
.L_x_13506:
[----:B------:R-:W-:Y:S05]  /*2030*/  BSYNC B1 ;  /* 0x0000000000017941 */ /* 0x000fea0003800000 */
.L_x_13505:
[----:B------:R-:W-:Y:S04]  /*2040*/  BSSY B1, `(.L_x_13508) ;  /* 0x0000008000017945 */ /* 0x000fe80003800000 */
[----:B------:R-:W-:Y:S05]  /*2050*/  @!P0 BRA `(.L_x_13509) ;  /* 0x0000000000188947 */ /* 0x000fea0003800000 */
[----:B------:R-:W-:-:S04]  /*2060*/  ISETP.NE.U32.AND P4, PT, RZ, UR12, PT ;  /* 0x0000000cff007c0c */ /* 0x000fc8000bf85070 */
[----:B------:R-:W-:-:S13]  /*2070*/  ISETP.NE.AND.EX P4, PT, RZ, UR13, PT, P4 ;  /* 0x0000000dff007c0c */ /* 0x000fda000bf85340 */
[----:B------:R-:W-:Y:S05]  /*2080*/  @!P4 BRA `(.L_x_13510) ;  /* 0x000000000008c947 */ /* 0x000fea0003800000 */
[----:B------:R-:W-:-:S06]  /*2090*/  IMAD.WIDE.U32 R156, R6, 0x10, R8 ;  /* 0x00000010069c7825 */ /* 0x000fcc00078e0008 */
[----:B------:R-:W5:Y:S02]  /*20a0*/  LDG.E.128 R156, desc[UR4][R156.64] ;  /* 0x000000049c9c7981 */ /* 0x000f64000c1e1d00 */
.L_x_13510:
[----:B------:R-:W-:-:S07]  /*20b0*/  IADD3 R6, R6, 0x80, RZ ;  /* 0x0000008006067810 */ /* 0x000fce0007ffe0ff */
.L_x_13509:
[----:B------:R-:W-:Y:S05]  /*20c0*/  BSYNC B1 ;  /* 0x0000000000017941 */ /* 0x000fea0003800000 */
.L_x_13508:
[----:B------:R-:W-:Y:S04]  /*20d0*/  BSSY B1, `(.L_x_13511) ;  /* 0x0000008000017945 */ /* 0x000fe80003800000 */
[----:B------:R-:W-:Y:S05]  /*20e0*/  @!P1 BRA `(.L_x_13512) ;  /* 0x0000000000189947 */ /* 0x000fea0003800000 */
[----:B------:R-:W-:-:S04]  /*20f0*/  ISETP.NE.U32.AND P4, PT, RZ, UR12, PT ;  /* 0x0000000cff007c0c */ /* 0x000fc8000bf85070 */
[----:B------:R-:W-:-:S13]  /*2100*/  ISETP.NE.AND.EX P4, PT, RZ, UR13, PT, P4 ;  /* 0x0000000dff007c0c */ /* 0x000fda000bf85340 */
[----:B------:R-:W-:Y:S05]  /*2110*/  @!P4 BRA `(.L_x_13513) ;  /* 0x000000000008c947 */ /* 0x000fea0003800000 */
[----:B------:R-:W-:-:S06]  /*2120*/  IMAD.WIDE.U32 R160, R6, 0x10, R8 ;  /* 0x0000001006a07825 */ /* 0x000fcc00078e0008 */
[----:B------:R-:W5:Y:S02]  /*2130*/  LDG.E.128 R160, desc[UR4][R160.64] ;  /* 0x00000004a0a07981 */ /* 0x000f64000c1e1d00 */
.L_x_13513:
[----:B------:R-:W-:-:S07]  /*2140*/  IADD3 R6, R6, 0x80, RZ ;  /* 0x0000008006067810 */ /* 0x000fce0007ffe0ff */
.L_x_13512:
[----:B------:R-:W-:Y:S05]  /*2150*/  BSYNC B1 ;  /* 0x0000000000017941 */ /* 0x000fea0003800000 */
.L_x_13511:
[----:B------:R-:W-:Y:S04]  /*2160*/  BSSY B1, `(.L_x_13514) ;  /* 0x0000008000017945 */ /* 0x000fe80003800000 */
[----:B------:R-:W-:Y:S05]  /*2170*/  @!P2 BRA `(.L_x_13515) ;  /* 0x000000000018a947 */ /* 0x000fea0003800000 */
[----:B------:R-:W-:-:S04]  /*2180*/  ISETP.NE.U32.AND P4, PT, RZ, UR12, PT ;  /* 0x0000000cff007c0c */ /* 0x000fc8000bf85070 */
[----:B------:R-:W-:-:S13]  /*2190*/  ISETP.NE.AND.EX P4, PT, RZ, UR13, PT, P4 ;  /* 0x0000000dff007c0c */ /* 0x000fda000bf85340 */
[----:B------:R-:W-:Y:S05]  /*21a0*/  @!P4 BRA `(.L_x_13516) ;  /* 0x000000000008c947 */ /* 0x000fea0003800000 */
[----:B------:R-:W-:-:S06]  /*21b0*/  IMAD.WIDE.U32 R164, R6, 0x10, R8 ;  /* 0x0000001006a47825 */ /* 0x000fcc00078e0008 */
[----:B------:R-:W5:Y:S02]  /*21c0*/  LDG.E.128 R164, desc[UR4][R164.64] ;  /* 0x00000004a4a47981 */ /* 0x000f64000c1e1d00 */
.L_x_13516:
[----:B------:R-:W-:-:S07]  /*21d0*/  IADD3 R6, R6, 0x80, RZ ;  /* 0x0000008006067810 */ /* 0x000fce0007ffe0ff */
.L_x_13515:
[----:B------:R-:W-:Y:S05]  /*21e0*/  BSYNC B1 ;  /* 0x0000000000017941 */ /* 0x000fea0003800000 */
.L_x_13514:
[----:B------:R-:W-:Y:S01]  /*21f0*/  LOP3.LUT P4, RZ, R5, 0x200, RZ, 0xc0, !PT ;  /* 0x0000020005ff7812 */ /* 0x000fe2000788c0ff */
[----:B------:R-:W-:Y:S01]  /*2200*/  HFMA2.MMA R11, -RZ, RZ, 0, 0 ;  /* 0x00000000ff0b7435 */ /* 0x000fe200000001ff */
[----:B------:R-:W-:-:S11]  /*2210*/  MOV R3, RZ ;  /* 0x000000ff00037202 */ /* 0x000fd60000000f00 */
[----:B------:R-:W-:Y:S05]  /*2220*/  @P4 BRA `(.L_x_13517) ;  /* 0x00000020007c4947 */ /* 0x000fea0003800000 */
[----:B------:R-:W-:-:S06]  /*2230*/  IMAD.WIDE.U32 R168, R6, 0x10, R8 ;  /* 0x0000001006a87825 */ /* 0x000fcc00078e0008 */
[----:B------:R-:W5:Y:S01]  /*2240*/  LDG.E.128 R168, desc[UR4][R168.64] ;  /* 0x00000004a8a87981 */ /* 0x000f62000c1e1d00 */
[----:B------:R-:W-:Y:S05]  /*2250*/  BRA `(.L_x_13517) ;  /* 0x0000002000707947 */ /* 0x000fea0003800000 */
.L_x_13489:
[----:B------:R-:W-:Y:S01]  /*2260*/  IADD3 R3, R11, -0x1, RZ ;  /* 0xffffffff0b037810 */ /* 0x000fe20007ffe0ff */
[----:B------:R-:W-:Y:S01]  /*2270*/  BSSY B1, `(.L_x_13518) ;  /* 0x0000040000017945 */ /* 0x000fe20003800000 */
[----:B------:R-:W-:Y:S01]  /*2280*/  LOP3.LUT P4, RZ, R5, 0x20, RZ, 0xc0, !PT ;  /* 0x0000002005ff7812 */ /* 0x000fe2000788c0ff */
[----:B------:R-:W-:Y:S01]  /*2290*/  HFMA2.MMA R11, -RZ, RZ, 0, 0 ;  /* 0x00000000ff0b7435 */ /* 0x000fe200000001ff */
[----:B------:R-:W-:Y:S01]  /*22a0*/  MOV R9, R13 ;  /* 0x0000000d00097202 */ /* 0x000fe20000000f00 */
[----:B------:R-:W-:-:S05]  /*22b0*/  IMAD R3, R3, R0, RZ ;  /* 0x0000000003037224 */ /* 0x000fca00078e02ff */
[----:B------:R-:W-:-:S04]  /*22c0*/  SHF.R.S32.HI R8, RZ, 0x1f, R3 ;  /* 0x0000001fff087819 */ /* 0x000fc80000011403 */
[----:B------:R-:W-:Y:S02]  /*22d0*/  LEA.HI R8, R8, R3, RZ, 0x2 ;  /* 0x0000000308087211 */ /* 0x000fe400078f10ff */
[----:B------:R-:W-:Y:S02]  /*22e0*/  MOV R3, RZ ;  /* 0x000000ff00037202 */ /* 0x000fe40000000f00 */
[----:B------:R-:W-:Y:S01]  /*22f0*/  LEA.HI.SX32 R8, R8, R2, 0x1e ;  /* 0x0000000208087211 */ /* 0x000fe200078ff2ff */
[----:B------:R-:W-:Y:S06]  /*2300*/  @!P4 BRA `(.L_x_13519) ;  /* 0x0000000000d8c947 */ /* 0x000fec0003800000 */
[----:B------:R-:W1:Y:S01]  /*2310*/  LDC.64 R196, c[0x0][0x238] ;  /* 0x00008e00ffc47b82 */ /* 0x000e620000000a00 */
[----:B------:R-:W2:Y:S01]  /*2320*/  LDL R10, [R1+0x190] ;  /* 0x00019000010a7983 */ /* 0x000ea20000100800 */
[----:B------:R-:W-:-:S03]  /*2330*/  ISETP.NE.U32.AND P4, PT, RZ, UR12, PT ;  /* 0x0000000cff007c0c */ /* 0x000fc6000bf85070 */
[----:B------:R3:W-:Y:S01]  /*2340*/  STL [R1+0x194], R0 ;  /* 0x0001940001007387 */ /* 0x0007e20000100800 */
[----:B------:R-:W-:Y:S02]  /*2350*/  ISETP.NE.AND.EX P4, PT, RZ, UR13, PT, P4 ;  /* 0x0000000dff007c0c */ /* 0x000fe4000bf85340 */
[----:B0-----:R-:W0:Y:S01]  /*2360*/  LDC.U8 R194, c[0x0][0x2a0] ;  /* 0x0000a800ffc27b82 */ /* 0x001e220000000000 */
[----:B------:R-:W4:Y:S10]  /*2370*/  LDL R9, [R1+0x188] ;  /* 0x0001880001097983 */ /* 0x000f340000100800 */
[----:B------:R3:W5:Y:S01]  /*2380*/  @P4 LDG.E.128 R132, desc[UR4][R192.64] ;  /* 0x00000004c0844981 */ /* 0x000762000c1e1d00 */
[----:B-1----:R-:W-:Y:S01]  /*2390*/  IMAD.WIDE.U32 R196, R13, 0x10, R196 ;  /* 0x000000100dc47825 */ /* 0x002fe200078e00c4 */
[----:B---3--:R-:W1:Y:S05]  /*23a0*/  LDC.64 R192, c[0x0][0x2b8] ;  /* 0x0000ae00ffc07b82 */ /* 0x008e6a0000000a00 */
[----:B------:R-:W3:Y:S01]  /*23b0*/  LDG.E.128 R196, desc[UR4][R196.64] ;  /* 0x00000004c4c47981 */ /* 0x000ee2000c1e1d00 */
[----:B0-----:R-:W-:-:S04]  /*23c0*/  ISETP.NE.AND P4, PT, R194, RZ, PT ;  /* 0x000000ffc200720c */ /* 0x001fc80003f85270 */
[----:B-----5:R-:W-:Y:S01]  /*23d0*/  FSEL R3, R6, RZ, !P4 ;  /* 0x000000ff06037208 */ /* 0x020fe20006000000 */
[----:B-1----:R-:W-:-:S06]  /*23e0*/  IMAD.WIDE.U32 R192, R8, 0x10, R192 ;  /* 0x0000001008c07825 */ /* 0x002fcc00078e00c0 */
[----:B------:R-:W2:Y:S01]  /*23f0*/  LDG.E.128 R192, desc[UR4][R192.64] ;  /* 0x00000004c0c07981 */ /* 0x000ea2000c1e1d00 */
[C---:B---3--:R-:W-:Y:S01]  /*2400*/  FADD.FTZ R197, -R3.reuse, R197 ;  /* 0x000000c503c57221 */ /* 0x048fe20000010100 */
[C---:B------:R-:W-:Y:S01]  /*2410*/  FADD.FTZ R196, -R3.reuse, R196 ;  /* 0x000000c403c47221 */ /* 0x040fe20000010100 */
[C---:B------:R-:W-:Y:S01]  /*2420*/  FADD.FTZ R198, -R3.reuse, R198 ;  /* 0x000000c603c67221 */ /* 0x040fe20000010100 */
[----:B------:R-:W-:Y:S02]  /*2430*/  FADD.FTZ R199, -R3, R199 ;  /* 0x000000c703c77221 */ /* 0x000fe40000010100 */
[----:B------:R-:W3:Y:S01]  /*2440*/  LDL R3, [R1+0x18c] ;  /* 0x00018c0001037983 */ /* 0x000ee20000100800 */
[----:B------:R-:W-:-:S03]  /*2450*/  FMUL.FTZ R0, R7, R197 ;  /* 0x000000c507007220 */ /* 0x000fc60000410000 */
[----:B------:R-:W3:Y:S01]  /*2460*/  LDL R197, [R1+0x184] ;  /* 0x0001840001c57983 */ /* 0x000ee20000100800 */
[C---:B------:R-:W-:Y:S01]  /*2470*/  FMUL.FTZ R220, R7.reuse, R196 ;  /* 0x000000c407dc7220 */ /* 0x040fe20000410000 */
[----:B------:R-:W-:Y:S02]  /*2480*/  FMUL.FTZ R11, R7, R198 ;  /* 0x000000c6070b7220 */ /* 0x000fe40000410000 */
[----:B------:R0:W-:Y:S04]  /*2490*/  STL [R1+0x4c], R0 ;  /* 0x00004c0001007387 */ /* 0x0001e80000100800 */
[----:B------:R1:W-:Y:S01]  /*24a0*/  STL [R1+0x48], R11 ;  /* 0x0000480b01007387 */ /* 0x0003e20000100800 */
[----:B--2---:R-:W-:Y:S01]  /*24b0*/  FMUL.FTZ R10, R10, R192 ;  /* 0x000000c00a0a7220 */ /* 0x004fe20000410000 */
[----:B------:R-:W-:Y:S01]  /*24c0*/  FADD.FTZ R56, R56, R192 ;  /* 0x000000c038387221 */ /* 0x000fe20000010000 */
[----:B------:R-:W-:Y:S01]  /*24d0*/  FFMA.FTZ R20, R192, R220, R20 ;  /* 0x000000dcc0147223 */ /* 0x000fe20000010014 */
[----:B----4-:R-:W-:Y:S01]  /*24e0*/  FMUL.FTZ R196, R9, R194 ;  /* 0x000000c209c47220 */ /* 0x010fe20000410000 */
[----:B------:R-:W-:Y:S01]  /*24f0*/  FMUL.FTZ R192, R7, R199 ;  /* 0x000000c707c07220 */ /* 0x000fe20000410000 */
[----:B------:R-:W-:Y:S01]  /*2500*/  FADD.FTZ R57, R57, R193 ;  /* 0x000000c139397221 */ /* 0x000fe20000010000 */
[----:B------:R-:W-:Y:S01]  /*2510*/  FFMA.FTZ R21, R193, R0, R21 ;  /* 0x00000000c1157223 */ /* 0x000fe20000010015 */
[----:B------:R-:W-:Y:S01]  /*2520*/  FADD.FTZ R9, RZ, R10 ;  /* 0x0000000aff097221 */ /* 0x000fe20000010000 */
[----:B------:R-:W-:Y:S01]  /*2530*/  FFMA.FTZ R22, R194, R11, R22 ;  /* 0x0000000bc2167223 */ /* 0x000fe20000010016 */
[----:B------:R-:W-:Y:S01]  /*2540*/  FADD.FTZ R58, R58, R194 ;  /* 0x000000c23a3a7221 */ /* 0x000fe20000010000 */
[----:B------:R-:W-:Y:S01]  /*2550*/  FADD.FTZ R59, R59, R195 ;  /* 0x000000c33b3b7221 */ /* 0x000fe20000010000 */
[----:B------:R-:W-:Y:S01]  /*2560*/  FFMA.FTZ R23, R195, R192, R23 ;  /* 0x000000c0c3177223 */ /* 0x000fe20000010017 */
[----:B------:R-:W-:Y:S01]  /*2570*/  IADD3 R8, R8, 0x80, RZ ;  /* 0x0000008008087810 */ /* 0x000fe20007ffe0ff */
[----:B---3--:R-:W-:Y:S01]  /*2580*/  FMUL.FTZ R198, R3, R193 ;  /* 0x000000c103c67220 */ /* 0x008fe20000410000 */
[----:B------:R-:W-:Y:S01]  /*2590*/  FFMA.FTZ R3, R220, R10, RZ ;  /* 0x0000000adc037223 */ /* 0x000fe200000100ff */
[----:B------:R-:W-:-:S03]  /*25a0*/  FMUL.FTZ R193, R197, R195 ;  /* 0x000000c3c5c17220 */ /* 0x000fc60000410000 */
[----:B------:R2:W-:Y:S01]  /*25b0*/  STL [R1+0x44], R198 ;  /* 0x000044c601007387 */ /* 0x0005e20000100800 */
[----:B------:R-:W-:-:S03]  /*25c0*/  FFMA.FTZ R3, R0, R198, R3 ;  /* 0x000000c600037223 */ /* 0x000fc60000010003 */
[----:B------:R2:W-:Y:S04]  /*25d0*/  STL [R1+0x1c], R196 ;  /* 0x00001cc401007387 */ /* 0x0005e80000100800 */
[----:B------:R2:W-:Y:S04]  /*25e0*/  STL [R1+0x18], R192 ;  /* 0x000018c001007387 */ /* 0x0005e80000100800 */
[----:B0-----:R2:W5:Y:S04]  /*25f0*/  LDL.LU R0, [R1+0x194] ;  /* 0x0001940001007983 */ /* 0x0015680000300800 */
[----:B------:R2:W-:Y:S01]  /*2600*/  STL [R1+0x4], R193 ;  /* 0x000004c101007387 */ /* 0x0005e20000100800 */
[----:B------:R-:W-:Y:S01]  /*2610*/  FADD.FTZ R9, R9, R198 ;  /* 0x000000c609097221 */ /* 0x000fe20000010000 */
[----:B------:R-:W-:-:S03]  /*2620*/  FFMA.FTZ R3, R11, R196, R3 ;  /* 0x000000c40b037223 */ /* 0x000fc60000010003 */
[----:B------:R-:W-:Y:S01]  /*2630*/  FADD.FTZ R9, R9, R196 ;  /* 0x000000c409097221 */ /* 0x000fe20000010000 */
[----:B------:R-:W-:-:S03]  /*2640*/  FFMA.FTZ R3, R192, R193, R3 ;  /* 0x000000c1c0037223 */ /* 0x000fc60000010003 */
[----:B-1----:R-:W-:Y:S01]  /*2650*/  FADD.FTZ R11, R9, R193 ;  /* 0x000000c1090b7221 */ /* 0x002fe20000010000 */
[----:B--2---:R-:W-:-:S07]  /*2660*/  IADD3 R9, R13, 0x80, RZ ;  /* 0x000000800d097810 */ /* 0x004fce0007ffe0ff */
.L_x_13519:
[----:B------:R-:W-:Y:S05]  /*2670*/  BSYNC B1 ;  /* 0x0000000000017941 */ /* 0x000fea0003800000 */
.L_x_13518:
        /* <DEDUP_REMOVED lines=8> */
[----:B0-----:R-:W0:Y:S02]  /*2700*/  LDC.U8 R194, c[0x0][0x2a0] ;  /* 0x0000a800ffc27b82 */ /* 0x001e240000000000 */
[----:B------:R-:W4:Y:S06]  /*2710*/  LDL R229, [R1+0x174] ;  /* 0x0001740001e57983 */ /* 0x000f2c0000100800 */
[----:B------:R-:W0:Y:S02]  /*2720*/  LDC.64 R196, c[0x0][0x2b8] ;  /* 0x0000ae00ffc47b82 */ /* 0x000e240000000a00 */
[----:B-1----:R-:W-:-:S05]  /*2730*/  @P4 IMAD.WIDE.U32 R192, R9, 0x10, R192 ;  /* 0x0000001009c04825 */ /* 0x002fca00078e00c0 */
[----:B------:R1:W5:Y:S01]  /*2740*/  @P4 LDG.E.128 R136, desc[UR4][R192.64] ;  /* 0x00000004c0884981 */ /* 0x000362000c1e1d00 */
[----:B0-----:R-:W-:Y:S01]  /*2750*/  ISETP.NE.AND P4, PT, R194, RZ, PT ;  /* 0x000000ffc200720c */ /* 0x001fe20003f85270 */
[----:B-1----:R-:W0:Y:S02]  /*2760*/  LDC.64 R192, c[0x0][0x238] ;  /* 0x00008e00ffc07b82 */ /* 0x002e240000000a00 */
[----:B0-----:R-:W-:-:S06]  /*2770*/  IMAD.WIDE.U32 R192, R9, 0x10, R192 ;  /* 0x0000001009c07825 */ /* 0x001fcc00078e00c0 */
[----:B------:R-:W2:Y:S01]  /*2780*/  LDG.E.128 R192, desc[UR4][R192.64] ;  /* 0x00000004c0c07981 */ /* 0x000ea2000c1e1d00 */
[----:B-----5:R-:W-:Y:S01]  /*2790*/  FSEL R201, R6, RZ, !P4 ;  /* 0x000000ff06c97208 */ /* 0x020fe20006000000 */
[----:B------:R-:W-:-:S06]  /*27a0*/  IMAD.WIDE.U32 R196, R8, 0x10, R196 ;  /* 0x0000001008c47825 */ /* 0x000fcc00078e00c4 */
[----:B------:R-:W3:Y:S01]  /*27b0*/  LDG.E.128 R196, desc[UR4][R196.64] ;  /* 0x00000004c4c47981 */ /* 0x000ee2000c1e1d00 */
[----:B--2---:R-:W-:-:S04]  /*27c0*/  FADD.FTZ R192, -R201, R192 ;  /* 0x000000c0c9c07221 */ /* 0x004fc80000010100 */
[----:B------:R-:W-:Y:S02]  /*27d0*/  FMUL.FTZ R218, R7, R192 ;  /* 0x000000c007da7220 */ /* 0x000fe40000410000 */
[----:B------:R-:W2:Y:S01]  /*27e0*/  LDL R192, [R1+0x17c] ;  /* 0x00017c0001c07983 */ /* 0x000ea20000100800 */
[----:B---3--:R-:W-:-:S05]  /*27f0*/  FMUL.FTZ R244, R244, R196 ;  /* 0x000000c4f4f47220 */ /* 0x008fca0000410000 */
[----:B------:R0:W-:Y:S01]  /*2800*/  STL [R1+0x40], R244 ;  /* 0x000040f401007387 */ /* 0x0001e20000100800 */
[C---:B------:R-:W-:Y:S01]  /*2810*/  FADD.FTZ R193, -R201.reuse, R193 ;  /* 0x000000c1c9c17221 */ /* 0x040fe20000010100 */
[----:B------:R-:W-:Y:S01]  /*2820*/  FADD.FTZ R194, -R201, R194 ;  /* 0x000000c2c9c27221 */ /* 0x000fe20000010100 */
[----:B------:R-:W-:Y:S01]  /*2830*/  FADD.FTZ R11, R11, R244 ;  /* 0x000000f40b0b7221 */ /* 0x000fe20000010000 */
[----:B------:R-:W-:Y:S01]  /*2840*/  FFMA.FTZ R3, R218, R244, R3 ;  /* 0x000000f4da037223 */ /* 0x000fe20000010003 */
[----:B------:R-:W-:Y:S01]  /*2850*/  FMUL.FTZ R217, R7, R193 ;  /* 0x000000c107d97220 */ /* 0x000fe20000410000 */
[----:B------:R-:W-:Y:S01]  /*2860*/  FADD.FTZ R195, -R201, R195 ;  /* 0x000000c3c9c37221 */ /* 0x000fe20000010100 */
[----:B------:R-:W-:Y:S01]  /*2870*/  FMUL.FTZ R201, R7, R194 ;  /* 0x000000c207c97220 */ /* 0x000fe20000410000 */
[----:B------:R-:W-:Y:S01]  /*2880*/  FMUL.FTZ R245, R245, R198 ;  /* 0x000000c6f5f57220 */ /* 0x000fe20000410000 */
[----:B----4-:R-:W-:Y:S01]  /*2890*/  FMUL.FTZ R229, R229, R199 ;  /* 0x000000c7e5e57220 */ /* 0x010fe20000410000 */
[----:B0-----:R-:W-:Y:S01]  /*28a0*/  FMUL.FTZ R244, R7, R195 ;  /* 0x000000c307f47220 */ /* 0x001fe20000410000 */
        /* <DEDUP_REMOVED lines=11> */
[----:B------:R1:W-:Y:S01]  /*2960*/  STL [R1+0x14], R192 ;  /* 0x000014c001007387 */ /* 0x0003e20000100800 */
[----:B------:R-:W-:Y:S01]  /*2970*/  FADD.FTZ R11, R11, R192 ;  /* 0x000000c00b0b7221 */ /* 0x000fe20000010000 */
[----:B------:R-:W-:-:S03]  /*2980*/  FFMA.FTZ R3, R217, R192, R3 ;  /* 0x000000c0d9037223 */ /* 0x000fc60000010003 */
[----:B------:R-:W-:Y:S01]  /*2990*/  FADD.FTZ R11, R11, R245 ;  /* 0x000000f50b0b7221 */ /* 0x000fe20000010000 */
[----:B------:R-:W-:-:S03]  /*29a0*/  FFMA.FTZ R3, R201, R245, R3 ;  /* 0x000000f5c9037223 */ /* 0x000fc60000010003 */
[----:B------:R-:W-:Y:S01]  /*29b0*/  FADD.FTZ R11, R11, R229 ;  /* 0x000000e50b0b7221 */ /* 0x000fe20000010000 */
[----:B-1----:R-:W-:-:S07]  /*29c0*/  FFMA.FTZ R3, R244, R229, R3 ;  /* 0x000000e5f4037223 */ /* 0x002fce0000010003 */
.L_x_13521:
[----:B------:R-:W-:Y:S05]  /*29d0*/  BSYNC B1 ;  /* 0x0000000000017941 */ /* 0x000fea0003800000 */
.L_x_13520:
        /* <DEDUP_REMOVED lines=11> */
[----:B0-----:R-:W0:Y:S02]  /*2a90*/  LDC.U8 R194, c[0x0][0x2a0] ;  /* 0x0000a800ffc27b82 */ /* 0x001e240000000000 */
[----:B-1----:R-:W-:-:S05]  /*2aa0*/  @P4 IMAD.WIDE.U32 R192, R9, 0x10, R192 ;  /* 0x0000001009c04825 */ /* 0x002fca00078e00c0 */
[----:B------:R1:W5:Y:S02]  /*2ab0*/  @P4 LDG.E.128 R140, desc[UR4][R192.64] ;  /* 0x00000004c08c4981 */ /* 0x000364000c1e1d00 */
[----:B-1----:R-:W1:Y:S01]  /*2ac0*/  LDC.64 R192, c[0x0][0x2b8] ;  /* 0x0000ae00ffc07b82 */ /* 0x002e620000000a00 */
[----:B----4-:R-:W-:Y:S01]  /*2ad0*/  IMAD.WIDE.U32 R196, R9, 0x10, R196 ;  /* 0x0000001009c47825 */ /* 0x010fe200078e00c4 */
[----:B0-----:R-:W-:-:S05]  /*2ae0*/  ISETP.NE.AND P4, PT, R194, RZ, PT ;  /* 0x000000ffc200720c */ /* 0x001fca0003f85270 */
[----:B------:R-:W4:Y:S01]  /*2af0*/  LDG.E.128 R196, desc[UR4][R196.64] ;  /* 0x00000004c4c47981 */ /* 0x000f22000c1e1d00 */
[----:B-1----:R-:W-:-:S06]  /*2b00*/  IMAD.WIDE.U32 R192, R8, 0x10, R192 ;  /* 0x0000001008c07825 */ /* 0x002fcc00078e00c0 */
[----:B------:R-:W2:Y:S01]  /*2b10*/  LDG.E.128 R192, desc[UR4][R192.64] ;  /* 0x00000004c0c07981 */ /* 0x000ea2000c1e1d00 */
[----:B-----5:R-:W-:Y:S02]  /*2b20*/  FSEL R14, R6, RZ, !P4 ;  /* 0x000000ff060e7208 */ /* 0x020fe40006000000 */
[----:B------:R-:W-:Y:S02]  /*2b30*/  IADD3 R8, R8, 0x80, RZ ;  /* 0x0000008008087810 */ /* 0x000fe40007ffe0ff */
[----:B------:R-:W-:Y:S01]  /*2b40*/  IADD3 R9, R9, 0x80, RZ ;  /* 0x0000008009097810 */ /* 0x000fe20007ffe0ff */
[C---:B----4-:R-:W-:Y:S01]  /*2b50*/  FADD.FTZ R196, -R14.reuse, R196 ;  /* 0x000000c40ec47221 */ /* 0x050fe20000010100 */
[----:B------:R-:W-:-:S03]  /*2b60*/  FADD.FTZ R197, -R14, R197 ;  /* 0x000000c50ec57221 */ /* 0x000fc60000010100 */
[C---:B------:R-:W-:Y:S01]  /*2b70*/  FMUL.FTZ R215, R7.reuse, R196 ;  /* 0x000000c407d77220 */ /* 0x040fe20000410000 */
[C---:B------:R-:W-:Y:S01]  /*2b80*/  FADD.FTZ R198, -R14.reuse, R198 ;  /* 0x000000c60ec67221 */ /* 0x040fe20000010100 */
[C---:B------:R-:W-:Y:S01]  /*2b90*/  FMUL.FTZ R214, R7.reuse, R197 ;  /* 0x000000c507d67220 */ /* 0x040fe20000410000 */
[----:B------:R-:W-:Y:S02]  /*2ba0*/  FADD.FTZ R199, -R14, R199 ;  /* 0x000000c70ec77221 */ /* 0x000fe40000010100 */
        /* <DEDUP_REMOVED lines=8> */
[----:B------:R0:W-:Y:S01]  /*2c30*/  STL [R1+0x3c], R236 ;  /* 0x00003cec01007387 */ /* 0x0001e20000100800 */
[----:B------:R-:W-:Y:S01]  /*2c40*/  FMUL.FTZ R228, R228, R195 ;  /* 0x000000c3e4e47220 */ /* 0x000fe20000410000 */
[----:B------:R-:W-:Y:S01]  /*2c50*/  FADD.FTZ R11, R11, R243 ;  /* 0x000000f30b0b7221 */ /* 0x000fe20000010000 */
[----:B------:R-:W-:Y:S01]  /*2c60*/  FFMA.FTZ R3, R14, R243, R3 ;  /* 0x000000f30e037223 */ /* 0x000fe20000010003 */
[----:B------:R-:W-:Y:S01]  /*2c70*/  FADD.FTZ R64, R64, R192 ;  /* 0x000000c040407221 */ /* 0x000fe20000010000 */
[----:B------:R-:W-:Y:S01]  /*2c80*/  FFMA.FTZ R28, R192, R215, R28 ;  /* 0x000000d7c01c7223 */ /* 0x000fe2000001001c */
[----:B------:R-:W-:Y:S01]  /*2c90*/  FADD.FTZ R65, R65, R193 ;  /* 0x000000c141417221 */ /* 0x000fe20000010000 */
[----:B0-----:R-:W-:Y:S01]  /*2ca0*/  FMUL.FTZ R236, R7, R199 ;  /* 0x000000c707ec7220 */ /* 0x001fe20000410000 */
[----:B------:R-:W-:Y:S01]  /*2cb0*/  FFMA.FTZ R29, R193, R214, R29 ;  /* 0x000000d6c11d7223 */ /* 0x000fe2000001001d */
[----:B------:R-:W-:Y:S01]  /*2cc0*/  FADD.FTZ R66, R66, R194 ;  /* 0x000000c242427221 */ /* 0x000fe20000010000 */
[----:B------:R-:W-:Y:S01]  /*2cd0*/  FFMA.FTZ R30, R194, R14, R30 ;  /* 0x0000000ec21e7223 */ /* 0x000fe2000001001e */
[----:B------:R-:W-:Y:S01]  /*2ce0*/  FADD.FTZ R67, R67, R195 ;  /* 0x000000c343437221 */ /* 0x000fe20000010000 */
[----:B------:R-:W-:Y:S01]  /*2cf0*/  FFMA.FTZ R31, R195, R236, R31 ;  /* 0x000000ecc31f7223 */ /* 0x000fe2000001001f */
[----:B------:R-:W-:Y:S01]  /*2d00*/  FADD.FTZ R11, R11, R228 ;  /* 0x000000e40b0b7221 */ /* 0x000fe20000010000 */
[----:B------:R-:W-:-:S07]  /*2d10*/  FFMA.FTZ R3, R236, R228, R3 ;  /* 0x000000e4ec037223 */ /* 0x000fce0000010003 */
.L_x_13523:
[----:B------:R-:W-:Y:S05]  /*2d20*/  BSYNC B1 ;  /* 0x0000000000017941 */ /* 0x000fea0003800000 */
.L_x_13522:
        /* <DEDUP_REMOVED lines=25> */
[----:B------:R-:W-:Y:S01]  /*2ec0*/  FMUL.FTZ R213, R7, R196 ;  /* 0x000000c407d57220 */ /* 0x000fe20000410000 */
[----:B------:R-:W-:Y:S01]  /*2ed0*/  FADD.FTZ R198, -R15, R198 ;  /* 0x000000c60fc67221 */ /* 0x000fe20000010100 */
[----:B------:R-:W-:Y:S01]  /*2ee0*/  FMUL.FTZ R212, R7, R197 ;  /* 0x000000c507d47220 */ /* 0x000fe20000410000 */
        /* <DEDUP_REMOVED lines=24> */
.L_x_13525:
[----:B------:R-:W-:Y:S05]  /*3070*/  BSYNC B1 ;  /* 0x0000000000017941 */ /* 0x000fea0003800000 */
.L_x_13524:
        /* <DEDUP_REMOVED lines=52> */
.L_x_13527:
[----:B------:R-:W-:Y:S05]  /*33c0*/  BSYNC B1 ;  /* 0x0000000000017941 */ /* 0x000fea0003800000 */
.L_x_13526:
        /* <DEDUP_REMOVED lines=52> */
.L_x_13529:
[----:B------:R-:W-:Y:S05]  /*3710*/  BSYNC B1 ;  /* 0x0000000000017941 */ /* 0x000fea0003800000 */
.L_x_13528:
        /* <DEDUP_REMOVED lines=16> */
[----:B------:R-:W2:Y:S01]  /*3820*/  LDG.E.128 R196, desc[UR4][R196.64] ;  /* 0x00000004c4c47981 */ /* 0x000ea2000c1e1d00 */
[----:B-1----:R-:W-:-:S06]  /*3830*/  IMAD.WIDE.U32 R192, R9, 0x10, R192 ;  /* 0x0000001009c07825 */ /* 0x002fcc00078e00c0 */
[----:B------:R-:W4:Y:S01]  /*3840*/  LDG.E.128 R192, desc[UR4][R192.64] ;  /* 0x00000004c0c07981 */ /* 0x000f22000c1e1d00 */
[----:B-----5:R-:W-:Y:S02]  /*3850*/  FSEL R18, R6, RZ, !P4 ;  /* 0x000000ff06127208 */ /* 0x020fe40006000000 */
[----:B------:R-:W-:Y:S02]  /*3860*/  IADD3 R8, R8, 0x80, RZ ;  /* 0x0000008008087810 */ /* 0x000fe40007ffe0ff */
[----:B------:R-:W-:Y:S01]  /*3870*/  IADD3 R9, R9, 0x80, RZ ;  /* 0x0000008009097810 */ /* 0x000fe20007ffe0ff */
[----:B--2---:R-:W-:Y:S01]  /*3880*/  FMUL.FTZ R232, R232, R196 ;  /* 0x000000c4e8e87220 */ /* 0x004fe20000410000 */
[----:B---3--:R-:W-:-:S03]  /*3890*/  FMUL.FTZ R248, R248, R197 ;  /* 0x000000c5f8f87220 */ /* 0x008fc60000410000 */
[----:B------:R-:W-:Y:S01]  /*38a0*/  FADD.FTZ R11, R11, R232 ;  /* 0x000000e80b0b7221 */ /* 0x000fe20000010000 */
[----:B------:R-:W-:-:S03]  /*38b0*/  FMUL.FTZ R239, R239, R198 ;  /* 0x000000c6efef7220 */ /* 0x000fc60000410000 */
[----:B------:R-:W-:Y:S01]  /*38c0*/  FADD.FTZ R11, R11, R248 ;  /* 0x000000f80b0b7221 */ /* 0x000fe20000010000 */
[C---:B----4-:R-:W-:Y:S01]  /*38d0*/  FADD.FTZ R192, -R18.reuse, R192 ;  /* 0x000000c012c07221 */ /* 0x050fe20000010100 */
[----:B------:R-:W-:-:S03]  /*38e0*/  FADD.FTZ R193, -R18, R193 ;  /* 0x000000c112c17221 */ /* 0x000fc60000010100 */
[C---:B------:R-:W-:Y:S01]  /*38f0*/  FMUL.FTZ R207, R7.reuse, R192 ;  /* 0x000000c007cf7220 */ /* 0x040fe20000410000 */
[C---:B------:R-:W-:Y:S01]  /*3900*/  FADD.FTZ R194, -R18.reuse, R194 ;  /* 0x000000c212c27221 */ /* 0x040fe20000010100 */
[----:B------:R-:W-:Y:S02]  /*3910*/  FMUL.FTZ R206, R7, R193 ;  /* 0x000000c107ce7220 */ /* 0x000fe40000410000 */
[----:B------:R-:W-:Y:S01]  /*3920*/  FFMA.FTZ R3, R207, R232, R3 ;  /* 0x000000e8cf037223 */ /* 0x000fe20000010003 */
[----:B------:R-:W-:Y:S01]  /*3930*/  FADD.FTZ R195, -R18, R195 ;  /* 0x000000c312c37221 */ /* 0x000fe20000010100 */
[----:B------:R-:W-:Y:S02]  /*3940*/  FMUL.FTZ R18, R7, R194 ;  /* 0x000000c207127220 */ /* 0x000fe40000410000 */
        /* <DEDUP_REMOVED lines=16> */
.L_x_13531:
[----:B------:R-:W-:Y:S05]  /*3a50*/  BSYNC B1 ;  /* 0x0000000000017941 */ /* 0x000fea0003800000 */
.L_x_13530:
        /* <DEDUP_REMOVED lines=51> */
.L_x_13533:
[----:B------:R-:W-:Y:S05]  /*3d90*/  BSYNC B1 ;  /* 0x0000000000017941 */ /* 0x000fea0003800000 */
.L_x_13532:
        /* <DEDUP_REMOVED lines=51> */
.L_x_13535:
[----:B------:R-:W-:Y:S05]  /*40d0*/  BSYNC B1 ;  /* 0x0000000000017941 */ /* 0x000fea0003800000 */
.L_x_13534:
[----:B------:R-:W-:-:S13]  /*40e0*/  LOP3.LUT P4, RZ, R5, 0x100, RZ, 0xc0, !PT ;  /* 0x0000010005ff7812 */ /* 0x000fda000788c0ff */
[----:B------:R-:W-:Y:S05]  /*40f0*/  @!P4 BRA `(.L_x_13517) ;  /* 0x0000000000c8c947 */ /* 0x000fea0003800000 */
[----:B------:R-:W1:Y:S01]  /*4100*/  LDC.64 R196, c[0x0][0x238] ;  /* 0x00008e00ffc47b82 */ /* 0x000e620000000a00 */
[----:B------:R-:W-:Y:S01]  /*4110*/  ISETP.NE.U32.AND P4, PT, RZ, UR12, PT ;  /* 0x0000000cff007c0c */ /* 0x000fe2000bf85070 */
[----:B------:R-:W2:Y:S03]  /*4120*/  LDL R222, [R1+0x100] ;  /* 0x0001000001de7983 */ /* 0x000ea60000100800 */
[----:B------:R-:W-:-:S03]  /*4130*/  ISETP.NE.AND.EX P4, PT, RZ, UR13, PT, P4 ;  /* 0x0000000dff007c0c */ /* 0x000fc6000bf85340 */
[----:B------:R-:W3:Y:S08]  /*4140*/  LDC.64 R192, c[0x0][0x2c8] ;  /* 0x0000b200ffc07b82 */ /* 0x000ef00000000a00 */
[----:B0-----:R-:W0:Y:S01]  /*4150*/  LDC.U8 R194, c[0x0][0x2a0] ;  /* 0x0000a800ffc27b82 */ /* 0x001e220000000000 */
[----:B-1----:R-:W-:-:S06]  /*4160*/  IMAD.WIDE.U32 R196, R9, 0x10, R196 ;  /* 0x0000001009c47825 */ /* 0x002fcc00078e00c4 */
[----:B------:R-:W4:Y:S01]  /*4170*/  LDG.E.128 R196, desc[UR4][R196.64] ;  /* 0x00000004c4c47981 */ /* 0x000f22000c1e1d00 */
[----:B---3--:R-:W-:-:S03]  /*4180*/  @P4 IMAD.WIDE.U32 R192, R9, 0x10, R192 ;  /* 0x0000001009c04825 */ /* 0x008fc600078e00c0 */
[----:B------:R-:W3:Y:S04]  /*4190*/  LDL R9, [R1+0xf4] ;  /* 0x0000f40001097983 */ /* 0x000ee80000100800 */
[----:B------:R1:W5:Y:S01]  /*41a0*/  @P4 LDG.E.128 R168, desc[UR4][R192.64] ;  /* 0x00000004c0a84981 */ /* 0x000362000c1e1d00 */
[----:B0-----:R-:W-:Y:S01]  /*41b0*/  ISETP.NE.AND P4, PT, R194, RZ, PT ;  /* 0x000000ffc200720c */ /* 0x001fe20003f85270 */
[----:B-1----:R-:W0:Y:S03]  /*41c0*/  LDC.64 R192, c[0x0][0x2b8] ;  /* 0x0000ae00ffc07b82 */ /* 0x002e260000000a00 */
[----:B-----5:R-:W-:Y:S01]  /*41d0*/  FSEL R6, R6, RZ, !P4 ;  /* 0x000000ff06067208 */ /* 0x020fe20006000000 */
[----:B0-----:R-:W-:-:S02]  /*41e0*/  IMAD.WIDE.U32 R192, R8, 0x10, R192 ;  /* 0x0000001008c07825 */ /* 0x001fc400078e00c0 */
[----:B------:R-:W3:Y:S04]  /*41f0*/  LDL R8, [R1+0xf8] ;  /* 0x0000f80001087983 */ /* 0x000ee80000100800 */
[----:B------:R-:W2:Y:S01]  /*4200*/  LDG.E.128 R192, desc[UR4][R192.64] ;  /* 0x00000004c0c07981 */ /* 0x000ea2000c1e1d00 */
[----:B----4-:R-:W-:-:S03]  /*4210*/  FADD.FTZ R12, -R6, R198 ;  /* 0x000000c6060c7221 */ /* 0x010fc60000010100 */
[----:B------:R-:W4:Y:S01]  /*4220*/  LDL R198, [R1+0xfc] ;  /* 0x0000fc0001c67983 */ /* 0x000f220000100800 */
[C---:B------:R-:W-:Y:S01]  /*4230*/  FADD.FTZ R196, -R6.reuse, R196 ;  /* 0x000000c406c47221 */ /* 0x040fe20000010100 */
[C---:B------:R-:W-:Y:S01]  /*4240*/  FADD.FTZ R199, -R6.reuse, R199 ;  /* 0x000000c706c77221 */ /* 0x040fe20000010100 */
[----:B------:R-:W-:Y:S02]  /*4250*/  FADD.FTZ R197, -R6, R197 ;  /* 0x000000c506c57221 */ /* 0x000fe40000010100 */
[C---:B------:R-:W-:Y:S01]  /*4260*/  FMUL.FTZ R219, R7.reuse, R196 ;  /* 0x000000c407db7220 */ /* 0x040fe20000410000 */
[C---:B------:R-:W-:Y:S01]  /*4270*/  FMUL.FTZ R6, R7.reuse, R199 ;  /* 0x000000c707067220 */ /* 0x040fe20000410000 */
[C---:B------:R-:W-:Y:S01]  /*4280*/  FMUL.FTZ R216, R7.reuse, R197 ;  /* 0x000000c507d87220 */ /* 0x040fe20000410000 */
[----:B------:R-:W-:Y:S01]  /*4290*/  FMUL.FTZ R12, R7, R12 ;  /* 0x0000000c070c7220 */ /* 0x000fe20000410000 */
[----:B--2---:R-:W-:Y:S01]  /*42a0*/  FMUL.FTZ R222, R222, R192 ;  /* 0x000000c0dede7220 */ /* 0x004fe20000410000 */
[----:B---3--:R-:W-:-:S04]  /*42b0*/  FMUL.FTZ R8, R8, R194 ;  /* 0x000000c208087220 */ /* 0x008fc80000410000 */
[----:B------:R0:W-:Y:S01]  /*42c0*/  STL [R1+0x20], R222 ;  /* 0x000020de01007387 */ /* 0x0001e20000100800 */
[----:B------:R-:W-:Y:S01]  /*42d0*/  FADD.FTZ R11, R11, R222 ;  /* 0x000000de0b0b7221 */ /* 0x000fe20000010000 */
[----:B------:R-:W-:Y:S01]  /*42e0*/  FFMA.FTZ R3, R219, R222, R3 ;  /* 0x000000dedb037223 */ /* 0x000fe20000010003 */
        /* <DEDUP_REMOVED lines=9> */
[----:B----4-:R-:W-:-:S05]  /*4380*/  FMUL.FTZ R196, R198, R193 ;  /* 0x000000c1c6c47220 */ /* 0x010fca0000410000 */
        /* <DEDUP_REMOVED lines=8> */
[----:B-1----:R-:W-:-:S07]  /*4410*/  FFMA.FTZ R3, R6, R222, R3 ;  /* 0x000000de06037223 */ /* 0x002fce0000010003 */
.L_x_13517:
[----:B------:R-:W-:Y:S05]  /*4420*/  BSYNC B0 ;  /* 0x0000000000007941 */ /* 0x000fea0003800000 */
.L_x_13488:
[----:B-----5:R-:W2:Y:S01]  /*4430*/  LDL.LU R6, [R1+0x50] ;  /* 0x0000500001067983 */ /* 0x020ea20000300800 */
[----:B------:R-:W-:Y:S01]  /*4440*/  UMOV UR6, 0xffffffff ;  /* 0xffffffff00067882 */ /* 0x000fe20000000000 */
[----:B------:R-:W-:Y:S01]  /*4450*/  LOP3.LUT R5, R5, 0xfffffff7, RZ, 0xc0, !PT ;  /* 0xfffffff705057812 */ /* 0x000fe200078ec0ff */
[----:B------:R-:W3:Y:S02]  /*4460*/  S2R R8, SR_TID.X ;  /* 0x0000000000087919 */ /* 0x000ee40000002100 */
[----:B---3--:R-:W-:Y:S02]  /*4470*/  SHF.R.U32.HI R196, RZ, 0x5, R8 ;  /* 0x00000005ffc47819 */ /* 0x008fe40000011608 */
[----:B--2---:R-:W-:Y:S02]  /*4480*/  LOP3.LUT P4, RZ, R6, 0xff, RZ, 0xc0, !PT ;  /* 0x000000ff06ff7812 */ /* 0x004fe4000788c0ff */
[----:B------:R-:W-:-:S11]  /*4490*/  LOP3.LUT R6, R196, 0x7fffffc, RZ, 0xc0, !PT ;  /* 0x07fffffcc4067812 */ /* 0x000fd600078ec0ff */
[----:B------:R-:W-:Y:S02]  /*44a0*/  @P4 LOP3.LUT R5, R5, 0x8, RZ, 0xfc, !PT ;  /* 0x0000000805054812 */ /* 0x000fe400078efcff */
[----:B------:R-:W-:Y:S02]  /*44b0*/  @!P4 IADD3 R6, R6, 0x4, RZ ;  /* 0x000000040606c810 */ /* 0x000fe40007ffe0ff */
[----:B------:R-:W-:Y:S01]  /*44c0*/  LOP3.LUT P4, RZ, R8, 0x1f, RZ, 0xc0, !PT ;  /* 0x0000001f08ff7812 */ /* 0x000fe2000788c0ff */
[----:B------:R-:W-:-:S12]  /*44d0*/  BRA.DIV UR6, `(.L_x_13536) ;  /* 0x0000004a06c87947 */ /* 0x000fd8000b800000 */
[----:B-1----:R-:W1:Y:S04]  /*44e0*/  SHFL.DOWN PT, R193, R11, 0x10, 0x1f ;  /* 0x0a001f000bc17f89 */ /* 0x002e6800000e0000 */
[----:B0-----:R-:W0:Y:S01]  /*44f0*/  SHFL.DOWN PT, R194, R3, 0x10, 0x1f ;  /* 0x0a001f0003c27f89 */ /* 0x001e2200000e0000 */
[----:B-1----:R-:W-:Y:S01]  /*4500*/  FADD.FTZ R193, R193, R11 ;  /* 0x0000000bc1c17221 */ /* 0x002fe20000010000 */
[----:B0-----:R-:W-:-:S04]  /*4510*/  FADD.FTZ R3, R194, R3 ;  /* 0x00000003c2037221 */ /* 0x001fc80000010000 */
        /* <DEDUP_REMOVED lines=14> */
.L_x_13668:
[----:B------:R-:W2:Y:S01]  /*4600*/  LDL.LU R197, [R1] ;  /* 0x0000000001c57983 */ /* 0x000ea20000300800 */
[----:B0-----:R-:W-:Y:S01]  /*4610*/  FADD.FTZ R9, R3, R9 ;  /* 0x0000000903097221 */ /* 0x001fe20000010000 */
[----:B------:R-:W-:Y:S01]  /*4620*/  @!P4 LOP3.LUT R11, R196, 0x3, RZ, 0xc0, !PT ;  /* 0x00000003c40bc812 */ /* 0x000fe200078ec0ff */
[----:B------:R-:W-:Y:S01]  /*4630*/  FADD.FTZ R8, R193, R195 ;  /* 0x000000c3c1087221 */ /* 0x000fe20000010000 */
[----:B------:R-:W0:Y:S01]  /*4640*/  S2R R192, SR_CgaCtaId ;  /* 0x0000000000c07919 */ /* 0x000e220000008800 */
[----:B-1----:R-:W-:Y:S01]  /*4650*/  MOV R3, 0x400 ;  /* 0x0000040000037802 */ /* 0x002fe20000000f00 */
        /* <DEDUP_REMOVED lines=20> */
[----:B--2---:R-:W-:-:S13]  /*47a0*/  ISETP.GE.AND P4, PT, R197, 0x1, PT ;  /* 0x00000001c500780c */ /* 0x004fda0003f86270 */
        /* <DEDUP_REMOVED lines=13> */
.L_x_13540:
[----:B------:R-:W-:Y:S05]  /*4880*/  BSYNC B1 ;  /* 0x0000000000017941 */ /* 0x000fea0003800000 */
.L_x_13539:
[----:B------:R-:W0:Y:S01]  /*4890*/  @!P3 LDC.64 R8, c[0x0][0x2c8] ;  /* 0x0000b200ff08bb82 */ /* 0x000e220000000a00 */
[----:B------:R-:W-:Y:S07]  /*48a0*/  BSSY B1, `(.L_x_13541) ;  /* 0x0000010000017945 */ /* 0x000fee0003800000 */
[----:B------:R-:W1:Y:S01]  /*48b0*/  LDC.U8 R198, c[0x0][0x2a0] ;  /* 0x0000a800ffc67b82 */ /* 0x000e620000000000 */
[----:B0-----:R-:W-:-:S04]  /*48c0*/  @!P3 ISETP.NE.U32.AND P5, PT, R8, RZ, PT ;  /* 0x000000ff0800b20c */ /* 0x001fc80003fa5070 */
[----:B------:R-:W-:-:S04]  /*48d0*/  @!P3 ISETP.NE.AND.EX P5, PT, R9, RZ, PT, P5 ;  /* 0x000000ff0900b20c */ /* 0x000fc80003fa5350 */
[----:B------:R-:W-:Y:S01]  /*48e0*/  @!P3 FSEL R194, R132, RZ, P5 ;  /* 0x000000ff84c2b208 */ /* 0x000fe20002800000 */
        /* <DEDUP_REMOVED lines=11> */
.L_x_13542:
[----:B------:R-:W-:Y:S05]  /*49a0*/  BSYNC B1 ;  /* 0x0000000000017941 */ /* 0x000fea0003800000 */
.L_x_13541:
[----:B------:R-:W2:Y:S01]  /*49b0*/  LDL R196, [R1+0xf0] ;  /* 0x0000f00001c47983 */ /* 0x000ea20000100800 */
[----:B------:R-:W0:Y:S01]  /*49c0*/  LDC.64 R192, c[0x0][0x308] ;  /* 0x0000c200ffc07b82 */ /* 0x000e220000000a00 */
[----:B------:R-:W-:Y:S01]  /*49d0*/  @!P3 ISETP.NE.U32.AND P6, PT, R8, RZ, PT ;  /* 0x000000ff0800b20c */ /* 0x000fe20003fc5070 */
[----:B------:R-:W-:Y:S03]  /*49e0*/  BSSY B1, `(.L_x_13543) ;  /* 0x0000015000017945 */ /* 0x000fe60003800000 */
[----:B------:R-:W-:-:S03]  /*49f0*/  @!P3 ISETP.NE.AND.EX P6, PT, R9, RZ, PT, P6 ;  /* 0x000000ff0900b20c */ /* 0x000fc60003fc5360 */
[----:B------:R-:W1:Y:S01]  /*4a00*/  @P4 LDC R195, c[0x0][0x29c] ;  /* 0x0000a700ffc34b82 */ /* 0x000e620000000800 */
[----:B0-----:R-:W-:-:S04]  /*4a10*/  ISETP.NE.U32.AND P5, PT, R192, RZ, PT ;  /* 0x000000ffc000720c */ /* 0x001fc80003fa5070 */
[----:B------:R-:W-:Y:S01]  /*4a20*/  ISETP.NE.AND.EX P5, PT, R193, RZ, PT, P5 ;  /* 0x000000ffc100720c */ /* 0x000fe20003fa5350 */
[----:B-1----:R-:W-:-:S03]  /*4a30*/  @P4 FMUL.FTZ R195, R194, R195 ;  /* 0x000000c3c2c34220 */ /* 0x002fc60000410000 */
[----:B------:R-:W-:Y:S02]  /*4a40*/  SEL R184, R194, R184, P5 ;  /* 0x000000b8c2b87207 */ /* 0x000fe40002800000 */
[----:B------:R-:W-:Y:S01]  /*4a50*/  @!P3 FSEL R194, R133, RZ, P6 ;  /* 0x000000ff85c2b208 */ /* 0x000fe20003000000 */
[-C--:B-----5:R-:W-:Y:S01]  /*4a60*/  @P4 FFMA.FTZ R92, R180, R195.reuse, R92 ;  /* 0x000000c3b45c4223 */ /* 0x0a0fe2000001005c */
[----:B--2---:R-:W-:Y:S01]  /*4a70*/  @P4 FMUL.FTZ R188, R196, R195 ;  /* 0x000000c3c4bc4220 */ /* 0x004fe20000410000 */
        /* <DEDUP_REMOVED lines=11> */
.L_x_13544:
[----:B------:R-:W-:Y:S05]  /*4b30*/  BSYNC B1 ;  /* 0x0000000000017941 */ /* 0x000fea0003800000 */
.L_x_13543:
[----:B------:R-:W2:Y:S01]  /*4b40*/  LDL R196, [R1+0xec] ;  /* 0x0000ec0001c47983 */ /* 0x000ea20000100800 */
[----:B------:R-:W0:Y:S01]  /*4b50*/  @P4 LDC R195, c[0x0][0x29c] ;  /* 0x0000a700ffc34b82 */ /* 0x000e220000000800 */
[----:B------:R-:W-:Y:S01]  /*4b60*/  @!P3 ISETP.NE.U32.AND P6, PT, R8, RZ, PT ;  /* 0x000000ff0800b20c */ /* 0x000fe20003fc5070 */
[----:B------:R-:W-:Y:S01]  /*4b70*/  BSSY B1, `(.L_x_13545) ;  /* 0x0000012000017945 */ /* 0x000fe20003800000 */
[C---:B------:R-:W-:Y:S02]  /*4b80*/  SEL R185, R194.reuse, R185, P5 ;  /* 0x000000b9c2b97207 */ /* 0x040fe40002800000 */
[----:B------:R-:W-:Y:S01]  /*4b90*/  @!P3 ISETP.NE.AND.EX P6, PT, R9, RZ, PT, P6 ;  /* 0x000000ff0900b20c */ /* 0x000fe20003fc5360 */
[----:B0-----:R-:W-:-:S04]  /*4ba0*/  @P4 FMUL.FTZ R195, R194, R195 ;  /* 0x000000c3c2c34220 */ /* 0x001fc80000410000 */
[-C--:B------:R-:W-:Y:S01]  /*4bb0*/  @P4 FFMA.FTZ R93, R181, R195.reuse, R93 ;  /* 0x000000c3b55d4223 */ /* 0x080fe2000001005d */
[----:B--2---:R-:W-:Y:S01]  /*4bc0*/  @P4 FMUL.FTZ R189, R196, R195 ;  /* 0x000000c3c4bd4220 */ /* 0x004fe20000410000 */
        /* <DEDUP_REMOVED lines=12> */
.L_x_13546:
[----:B------:R-:W-:Y:S05]  /*4c90*/  BSYNC B1 ;  /* 0x0000000000017941 */ /* 0x000fea0003800000 */
.L_x_13545:
[----:B------:R-:W-:Y:S01]  /*4ca0*/  @!P3 ISETP.NE.U32.AND P6, PT, R8, RZ, PT ;  /* 0x000000ff0800b20c */ /* 0x000fe20003fc5070 */
[----:B------:R-:W-:Y:S03]  /*4cb0*/  BSSY B1, `(.L_x_13547) ;  /* 0x0000011000017945 */ /* 0x000fe60003800000 */
[----:B------:R-:W-:-:S04]  /*4cc0*/  @!P3 ISETP.NE.AND.EX P6, PT, R9, RZ, PT, P6 ;  /* 0x000000ff0900b20c */ /* 0x000fc80003fc5360 */
[----:B------:R-:W-:Y:S01]  /*4cd0*/  @!P3 FSEL R194, R135, RZ, P6 ;  /* 0x000000ff87c2b208 */ /* 0x000fe20003000000 */
[----:B------:R-:W-:Y:S08]  /*4ce0*/  @!P3 BRA `(.L_x_13548) ;  /* 0x000000000034b947 */ /* 0x000ff00003800000 */
[----:B------:R-:W2:Y:S04]  /*4cf0*/  LDL R197, [R1+0x18] ;  /* 0x0000180001c57983 */ /* 0x000ea80000100800 */
[----:B------:R-:W3:Y:S01]  /*4d00*/  LDL R196, [R1+0x4] ;  /* 0x0000040001c47983 */ /* 0x000ee20000100800 */
[----:B------:R-:W-:Y:S02]  /*4d10*/  LOP3.LUT R5, R5, 0xfffffbff, RZ, 0xc0, !PT ;  /* 0xfffffbff05057812 */ /* 0x000fe400078ec0ff */
[----:B------:R-:W-:Y:S02]  /*4d20*/  ISETP.NE.U32.AND P6, PT, R8, RZ, PT ;  /* 0x000000ff0800720c */ /* 0x000fe40003fc5070 */
[----:B------:R-:W-:Y:S02]  /*4d30*/  @P0 LOP3.LUT R5, R5, 0x400, RZ, 0xfc, !PT ;  /* 0x0000040005050812 */ /* 0x000fe400078efcff */
[----:B------:R-:W-:-:S02]  /*4d40*/  ISETP.NE.AND P0, PT, R198, RZ, PT ;  /* 0x000000ffc600720c */ /* 0x000fc40003f05270 */
[----:B------:R-:W-:Y:S02]  /*4d50*/  ISETP.NE.AND.EX P6, PT, R9, RZ, PT, P6 ;  /* 0x000000ff0900720c */ /* 0x000fe40003fc5360 */
[----:B------:R-:W-:Y:S02]  /*4d60*/  FSEL R8, R11, RZ, !P0 ;  /* 0x000000ff0b087208 */ /* 0x000fe40004000000 */
[----:B------:R-:W-:-:S03]  /*4d70*/  LOP3.LUT P0, RZ, R5, 0x400, RZ, 0xc0, !PT ;  /* 0x0000040005ff7812 */ /* 0x000fc6000780c0ff */
[----:B--2---:R-:W-:-:S04]  /*4d80*/  FFMA.FTZ R8, R197, R6, R8 ;  /* 0x00000006c5087223 */ /* 0x004fc80000010008 */
[----:B---3--:R-:W-:-:S04]  /*4d90*/  FADD.FTZ R8, R196, -R8 ;  /* 0x80000008c4087221 */ /* 0x008fc80000010000 */
[----:B------:R-:W-:-:S04]  /*4da0*/  FMUL.FTZ R194, R7, R8 ;  /* 0x0000000807c27220 */ /* 0x000fc80000410000 */
[----:B------:R-:W-:-:S07]  /*4db0*/  @P6 FADD.FTZ R194, R135, R194 ;  /* 0x000000c287c26221 */ /* 0x000fce0000010000 */
.L_x_13548:
[----:B------:R-:W-:Y:S05]  /*4dc0*/  BSYNC B1 ;  /* 0x0000000000017941 */ /* 0x000fea0003800000 */
.L_x_13547:
[----:B------:R-:W2:Y:S04]  /*4dd0*/  LDL R197, [R1+0xe8] ;  /* 0x0000e80001c57983 */ /* 0x000ea80000100800 */
[----:B------:R-:W3:Y:S01]  /*4de0*/  LDL R196, [R1+0xe4] ;  /* 0x0000e40001c47983 */ /* 0x000ee20000100800 */
[----:B------:R-:W-:Y:S02]  /*4df0*/  SEL R186, R195, R186, P5 ;  /* 0x000000bac3ba7207 */ /* 0x000fe40002800000 */
[----:B------:R-:W-:Y:S02]  /*4e00*/  SEL R187, R194, R187, P5 ;  /* 0x000000bbc2bb7207 */ /* 0x000fe40002800000 */
[----:B------:R-:W-:Y:S02]  /*4e10*/  ISETP.NE.U32.AND P5, PT, R192, RZ, PT ;  /* 0x000000ffc000720c */ /* 0x000fe40003fa5070 */
[----:B------:R-:W0:Y:S02]  /*4e20*/  @P4 LDC R192, c[0x0][0x29c] ;  /* 0x0000a700ffc04b82 */ /* 0x000e240000000800 */
[----:B------:R-:W-:-:S13]  /*4e30*/  ISETP.NE.AND.EX P5, PT, R193, RZ, PT, P5 ;  /* 0x000000ffc100720c */ /* 0x000fda0003fa5350 */
[----:B------:R-:W1:Y:S01]  /*4e40*/  @P5 LDC.64 R8, c[0x0][0x308] ;  /* 0x0000c200ff085b82 */ /* 0x000e620000000a00 */
[----:B0-----:R-:W-:-:S04]  /*4e50*/  @P4 FMUL.FTZ R194, R194, R192 ;  /* 0x000000c0c2c24220 */ /* 0x001fc80000410000 */
[----:B------:R-:W-:Y:S01]  /*4e60*/  @P4 FFMA.FTZ R95, R183, R194, R95 ;  /* 0x000000c2b75f4223 */ /* 0x000fe2000001005f */
[C---:B-1----:R-:W-:Y:S01]  /*4e70*/  @P5 IMAD.WIDE.U32 R8, R13.reuse, 0x10, R8 ;  /* 0x000000100d085825 */ /* 0x042fe200078e0008 */
[----:B------:R-:W-:-:S04]  /*4e80*/  IADD3 R13, R13, 0x80, RZ ;  /* 0x000000800d0d7810 */ /* 0x000fc80007ffe0ff */
[----:B------:R0:W-:Y:S02]  /*4e90*/  @P5 STG.E.128 desc[UR4][R8.64], R184 ;  /* 0x000000b808005986 */ /* 0x0001e4000c101d04 */
[----:B0-----:R-:W0:Y:S02]  /*4ea0*/  @P4 LDC R8, c[0x0][0x29c] ;  /* 0x0000a700ff084b82 */ /* 0x001e240000000800 */
[----:B0-----:R-:W-:-:S04]  /*4eb0*/  @P4 FMUL.FTZ R8, R195, R8 ;  /* 0x00000008c3084220 */ /* 0x001fc80000410000 */
[-C--:B------:R-:W-:Y:S01]  /*4ec0*/  @P4 FFMA.FTZ R94, R182, R8.reuse, R94 ;  /* 0x00000008b65e4223 */ /* 0x080fe2000001005e */
[----:B--2---:R-:W-:Y:S02]  /*4ed0*/  @P4 FMUL.FTZ R190, R197, R8 ;  /* 0x00000008c5be4220 */ /* 0x004fe40000410000 */
[----:B------:R-:W0:Y:S01]  /*4ee0*/  @P4 LDC.64 R8, c[0x0][0x2f8] ;  /* 0x0000be00ff084b82 */ /* 0x000e220000000a00 */
[----:B---3--:R-:W-:Y:S01]  /*4ef0*/  @P4 FMUL.FTZ R191, R196, R194 ;  /* 0x000000c2c4bf4220 */ /* 0x008fe20000410000 */
[C---:B0-----:R-:W-:Y:S01]  /*4f00*/  @P4 IMAD.WIDE.U32 R8, R3.reuse, 0x10, R8 ;  /* 0x0000001003084825 */ /* 0x041fe200078e0008 */
[----:B------:R-:W-:-:S04]  /*4f10*/  IADD3 R3, R3, 0x80, RZ ;  /* 0x0000008003037810 */ /* 0x000fc80007ffe0ff */
[----:B------:R0:W-:Y:S03]  /*4f20*/  @P4 STG.E.128 desc[UR4][R8.64], R188 ;  /* 0x000000bc08004986 */ /* 0x0001e6000c101d04 */
.L_x_13538:
[----:B------:R-:W-:Y:S05]  /*4f30*/  BSYNC B0 ;  /* 0x0000000000007941 */ /* 0x000fea0003800000 */
.L_x_13537:
[----:B------:R-:W-:Y:S01]  /*4f40*/  LOP3.LUT P5, RZ, R5, 0x40, RZ, 0xc0, !PT ;  /* 0x0000004005ff7812 */ /* 0x000fe200078ac0ff */
[----:B------:R-:W-:-:S12]  /*4f50*/  BSSY B0, `(.L_x_13549) ;  /* 0x0000062000007945 */ /* 0x000fd80003800000 */
[----:B------:R-:W-:Y:S05]  /*4f60*/  @!P5 BRA `(.L_x_13550) ;  /* 0x000000040080d947 */ /* 0x000fea0003800000 */
[----:B0-----:R-:W0:Y:S02]  /*4f70*/  LDC.U8 R8, c[0x0][0x2a0] ;  /* 0x0000a800ff087b82 */ /* 0x001e240000000000 */
[----:B0-----:R-:W-:-:S06]  /*4f80*/  ISETP.NE.AND P5, PT, R8, RZ, PT ;  /* 0x000000ff0800720c */ /* 0x001fcc0003fa5270 */
[----:B------:R-:W0:Y:S01]  /*4f90*/  @P4 LDC.64 R8, c[0x0][0x220] ;  /* 0x00008800ff084b82 */ /* 0x000e220000000a00 */
[----:B------:R-:W-:Y:S01]  /*4fa0*/  FSEL R194, R11, RZ, !P5 ;  /* 0x000000ff0bc27208 */ /* 0x000fe20006800000 */
[----:B0-----:R-:W-:-:S05]  /*4fb0*/  @P4 IMAD.WIDE.U32 R8, R3, 0x10, R8 ;  /* 0x0000001003084825 */ /* 0x001fca00078e0008 */
[----:B------:R0:W5:Y:S01]  /*4fc0*/  @P4 LDG.E.128 R180, desc[UR4][R8.64] ;  /* 0x0000000408b44981 */ /* 0x000162000c1e1d00 */
[----:B------:R-:W-:Y:S01]  /*4fd0*/  BSSY B1, `(.L_x_13551) ;  /* 0x000000f000017945 */ /* 0x000fe20003800000 */
[----:B0-----:R-:W0:Y:S02]  /*4fe0*/  @!P3 LDC.64 R8, c[0x0][0x2c8] ;  /* 0x0000b200ff08bb82 */ /* 0x001e240000000a00 */
[----:B0-----:R-:W-:-:S04]  /*4ff0*/  @!P3 ISETP.NE.U32.AND P5, PT, R8, RZ, PT ;  /* 0x000000ff0800b20c */ /* 0x001fc80003fa5070 */
[----:B------:R-:W-:-:S04]  /*5000*/  @!P3 ISETP.NE.AND.EX P5, PT, R9, RZ, PT, P5 ;  /* 0x000000ff0900b20c */ /* 0x000fc80003fa5350 */
[----:B------:R-:W-:Y:S01]  /*5010*/  @!P3 FSEL R195, R136, RZ, P5 ;  /* 0x000000ff88c3b208 */ /* 0x000fe20002800000 */
[----:B------:R-:W-:Y:S08]  /*5020*/  @!P3 BRA `(.L_x_13552) ;  /* 0x000000000024b947 */ /* 0x000ff00003800000 */
[----:B------:R-:W2:Y:S01]  /*5030*/  LDL R193, [R1+0x40] ;  /* 0x0000400001c17983 */ /* 0x000ea20000100800 */
[----:B------:R-:W-:Y:S01]  /*5040*/  MOV R8, UR12 ;  /* 0x0000000c00087c02 */ /* 0x000fe20008000f00 */
[----:B------:R-:W-:Y:S01]  /*5050*/  FFMA.FTZ R192, R218, R6, R194 ;  /* 0x00000006dac07223 */ /* 0x000fe200000100c2 */
[----:B------:R-:W-:Y:S02]  /*5060*/  MOV R9, UR13 ;  /* 0x0000000d00097c02 */ /* 0x000fe40008000f00 */
[----:B------:R-:W-:-:S04]  /*5070*/  ISETP.NE.U32.AND P5, PT, R8, RZ, PT ;  /* 0x000000ff0800720c */ /* 0x000fc80003fa5070 */
[----:B------:R-:W-:Y:S01]  /*5080*/  ISETP.NE.AND.EX P5, PT, R9, RZ, PT, P5 ;  /* 0x000000ff0900720c */ /* 0x000fe20003fa5350 */
[----:B--2---:R-:W-:-:S04]  /*5090*/  FADD.FTZ R192, R193, -R192 ;  /* 0x800000c0c1c07221 */ /* 0x004fc80000010000 */
[----:B------:R-:W-:-:S08]  /*50a0*/  FMUL.FTZ R195, R7, R192 ;  /* 0x000000c007c37220 */ /* 0x000fd00000410000 */
[----:B------:R-:W-:-:S07]  /*50b0*/  @P5 FADD.FTZ R195, R136, R195 ;  /* 0x000000c388c35221 */ /* 0x000fce0000010000 */
.L_x_13552:
[----:B------:R-:W-:Y:S05]  /*50c0*/  BSYNC B1 ;  /* 0x0000000000017941 */ /* 0x000fea0003800000 */
.L_x_13551:
        /* <DEDUP_REMOVED lines=21> */
.L_x_13554:
[----:B------:R-:W-:Y:S05]  /*5220*/  BSYNC B1 ;  /* 0x0000000000017941 */ /* 0x000fea0003800000 */
.L_x_13553:
[----:B------:R-:W2:Y:S01]  /*5230*/  LDL R197, [R1+0xdc] ;  /* 0x0000dc0001c57983 */ /* 0x000ea20000100800 */
[----:B------:R-:W0:Y:S01]  /*5240*/  @P4 LDC R196, c[0x0][0x29c] ;  /* 0x0000a700ffc44b82 */ /* 0x000e220000000800 */
[----:B------:R-:W-:Y:S01]  /*5250*/  @!P3 ISETP.NE.U32.AND P6, PT, R8, RZ, PT ;  /* 0x000000ff0800b20c */ /* 0x000fe20003fc5070 */
[----:B------:R-:W-:Y:S01]  /*5260*/  BSSY B1, `(.L_x_13555) ;  /* 0x000000e000017945 */ /* 0x000fe20003800000 */
[----:B------:R-:W-:Y:S02]  /*5270*/  SEL R185, R195, R185, P5 ;  /* 0x000000b9c3b97207 */ /* 0x000fe40002800000 */
[----:B------:R-:W-:Y:S01]  /*5280*/  @!P3 ISETP.NE.AND.EX P6, PT, R9, RZ, PT, P6 ;  /* 0x000000ff0900b20c */ /* 0x000fe20003fc5360 */
[----:B0-----:R-:W-:-:S04]  /*5290*/  @P4 FMUL.FTZ R196, R195, R196 ;  /* 0x000000c4c3c44220 */ /* 0x001fc80000410000 */
[-C--:B------:R-:W-:Y:S01]  /*52a0*/  @P4 FFMA.FTZ R97, R181, R196.reuse, R97 ;  /* 0x000000c4b5614223 */ /* 0x080fe20000010061 */
[----:B--2---:R-:W-:Y:S01]  /*52b0*/  @P4 FMUL.FTZ R189, R197, R196 ;  /* 0x000000c4c5bd4220 */ /* 0x004fe20000410000 */
        /* <DEDUP_REMOVED lines=8> */
.L_x_13556:
[----:B------:R-:W-:Y:S05]  /*5340*/  BSYNC B1 ;  /* 0x0000000000017941 */ /* 0x000fea0003800000 */
.L_x_13555:
[----:B------:R-:W-:Y:S01]  /*5350*/  @!P3 ISETP.NE.U32.AND P6, PT, R8, RZ, PT ;  /* 0x000000ff0800b20c */ /* 0x000fe20003fc5070 */
[----:B------:R-:W-:Y:S03]  /*5360*/  BSSY B1, `(.L_x_13557) ;  /* 0x000000a000017945 */ /* 0x000fe60003800000 */
        /* <DEDUP_REMOVED lines=9> */
.L_x_13558:
[----:B------:R-:W-:Y:S05]  /*5400*/  BSYNC B1 ;  /* 0x0000000000017941 */ /* 0x000fea0003800000 */
.L_x_13557:
        /* <DEDUP_REMOVED lines=22> */
.L_x_13550:
[----:B------:R-:W-:Y:S05]  /*5570*/  BSYNC B0 ;  /* 0x0000000000007941 */ /* 0x000fea0003800000 */
.L_x_13549:
[----:B------:R-:W-:Y:S01]  /*5580*/  LOP3.LUT P5, RZ, R5, 0x80, RZ, 0xc0, !PT ;  /* 0x0000008005ff7812 */ /* 0x000fe200078ac0ff */
[----:B------:R-:W-:-:S12]  /*5590*/  BSSY B0, `(.L_x_13559) ;  /* 0x0000061000007945 */ /* 0x000fd80003800000 */
[----:B------:R-:W-:Y:S05]  /*55a0*/  @!P5 BRA `(.L_x_13560) ;  /* 0x00000004007cd947 */ /* 0x000fea0003800000 */
[----:B01----:R-:W0:Y:S02]  /*55b0*/  LDC.U8 R8, c[0x0][0x2a0] ;  /* 0x0000a800ff087b82 */ /* 0x003e240000000000 */
        /* <DEDUP_REMOVED lines=20> */
.L_x_13562:
[----:B------:R-:W-:Y:S05]  /*5700*/  BSYNC B1 ;  /* 0x0000000000017941 */ /* 0x000fea0003800000 */
.L_x_13561:
        /* <DEDUP_REMOVED lines=14> */
[----:B------:R-:W-:Y:S01]  /*57f0*/  ISETP.NE.U32.AND P6, PT, R8, RZ, PT ;  /* 0x000000ff0800720c */ /* 0x000fe20003fc5070 */
[----:B------:R-:W-:-:S03]  /*5800*/  FFMA.FTZ R195, R214, R6, R194 ;  /* 0x00000006d6c37223 */ /* 0x000fc600000100c2 */
[----:B------:R-:W-:Y:S01]  /*5810*/  ISETP.NE.AND.EX P6, PT, R9, RZ, PT, P6 ;  /* 0x000000ff0900720c */ /* 0x000fe20003fc5360 */
[----:B------:R-:W-:-:S04]  /*5820*/  FADD.FTZ R195, R252, -R195 ;  /* 0x800000c3fcc37221 */ /* 0x000fc80000010000 */
[----:B------:R-:W-:-:S08]  /*5830*/  FMUL.FTZ R195, R7, R195 ;  /* 0x000000c307c37220 */ /* 0x000fd00000410000 */
[----:B------:R-:W-:-:S07]  /*5840*/  @P6 FADD.FTZ R195, R141, R195 ;  /* 0x000000c38dc36221 */ /* 0x000fce0000010000 */
.L_x_13564:
[----:B------:R-:W-:Y:S05]  /*5850*/  BSYNC B1 ;  /* 0x0000000000017941 */ /* 0x000fea0003800000 */
.L_x_13563:
        /* <DEDUP_REMOVED lines=17> */
.L_x_13566:
[----:B------:R-:W-:Y:S05]  /*5970*/  BSYNC B1 ;  /* 0x0000000000017941 */ /* 0x000fea0003800000 */
.L_x_13565:
        /* <DEDUP_REMOVED lines=11> */
.L_x_13568:
[----:B------:R-:W-:Y:S05]  /*5a30*/  BSYNC B1 ;  /* 0x0000000000017941 */ /* 0x000fea0003800000 */
.L_x_13567:
        /* <DEDUP_REMOVED lines=22> */
.L_x_13560:
[----:B------:R-:W-:Y:S05]  /*5ba0*/  BSYNC B0 ;  /* 0x0000000000007941 */ /* 0x000fea0003800000 */
.L_x_13559:
[----:B------:R-:W-:Y:S01]  /*5bb0*/  LOP3.LUT P5, RZ, R5, 0x10, RZ, 0xc0, !PT ;  /* 0x0000001005ff7812 */ /* 0x000fe200078ac0ff */
[----:B------:R-:W-:-:S12]  /*5bc0*/  BSSY B0, `(.L_x_13569) ;  /* 0x0000061000007945 */ /* 0x000fd80003800000 */
[----:B------:R-:W-:Y:S05]  /*5bd0*/  @!P5 BRA `(.L_x_13570) ;  /* 0x00000004007cd947 */ /* 0x000fea0003800000 */
[----:B012---:R-:W0:Y:S02]  /*5be0*/  LDC.U8 R8, c[0x0][0x2a0] ;  /* 0x0000a800ff087b82 */ /* 0x007e240000000000 */
        /* <DEDUP_REMOVED lines=20> */
.L_x_13572:
[----:B------:R-:W-:Y:S05]  /*5d30*/  BSYNC B1 ;  /* 0x0000000000017941 */ /* 0x000fea0003800000 */
.L_x_13571:
        /* <DEDUP_REMOVED lines=20> */
.L_x_13574:
[----:B------:R-:W-:Y:S05]  /*5e80*/  BSYNC B1 ;  /* 0x0000000000017941 */ /* 0x000fea0003800000 */
.L_x_13573:
        /* <DEDUP_REMOVED lines=17> */
.L_x_13576:
[----:B------:R-:W-:Y:S05]  /*5fa0*/  BSYNC B1 ;  /* 0x0000000000017941 */ /* 0x000fea0003800000 */
.L_x_13575:
        /* <DEDUP_REMOVED lines=11> */
.L_x_13578:
[----:B------:R-:W-:Y:S05]  /*6060*/  BSYNC B1 ;  /* 0x0000000000017941 */ /* 0x000fea0003800000 */
.L_x_13577:
        /* <DEDUP_REMOVED lines=22> */
.L_x_13570:
[----:B------:R-:W-:Y:S05]  /*61d0*/  BSYNC B0 ;  /* 0x0000000000007941 */ /* 0x000fea0003800000 */
.L_x_13569:
[----:B------:R-:W-:Y:S01]  /*61e0*/  LOP3.LUT P5, RZ, R5, 0x4, RZ, 0xc0, !PT ;  /* 0x0000000405ff7812 */ /* 0x000fe200078ac0ff */
[----:B------:R-:W-:-:S12]  /*61f0*/  BSSY B0, `(.L_x_13579) ;  /* 0x0000061000007945 */ /* 0x000fd80003800000 */
[----:B------:R-:W-:Y:S05]  /*6200*/  @!P5 BRA `(.L_x_13580) ;  /* 0x00000004007cd947 */ /* 0x000fea0003800000 */
[----:B0123--:R-:W0:Y:S02]  /*6210*/  LDC.U8 R8, c[0x0][0x2a0] ;  /* 0x0000a800ff087b82 */ /* 0x00fe240000000000 */
        /* <DEDUP_REMOVED lines=20> */
.L_x_13582:
[----:B------:R-:W-:Y:S05]  /*6360*/  BSYNC B1 ;  /* 0x0000000000017941 */ /* 0x000fea0003800000 */
.L_x_13581:
        /* <DEDUP_REMOVED lines=20> */
.L_x_13584:
[----:B------:R-:W-:Y:S05]  /*64b0*/  BSYNC B1 ;  /* 0x0000000000017941 */ /* 0x000fea0003800000 */
.L_x_13583:
        /* <DEDUP_REMOVED lines=17> */
.L_x_13586:
[----:B------:R-:W-:Y:S05]  /*65d0*/  BSYNC B1 ;  /* 0x0000000000017941 */ /* 0x000fea0003800000 */
.L_x_13585:
        /* <DEDUP_REMOVED lines=11> */
.L_x_13588:
[----:B------:R-:W-:Y:S05]  /*6690*/  BSYNC B1 ;  /* 0x0000000000017941 */ /* 0x000fea0003800000 */
.L_x_13587:
        /* <DEDUP_REMOVED lines=22> */
.L_x_13580:
[----:B------:R-:W-:Y:S05]  /*6800*/  BSYNC B0 ;  /* 0x0000000000007941 */ /* 0x000fea0003800000 */
.L_x_13579:
[----:B------:R-:W-:Y:S01]  /*6810*/  LOP3.LUT P5, RZ, R5, 0x2, RZ, 0xc0, !PT ;  /* 0x0000000205ff7812 */ /* 0x000fe200078ac0ff */
[----:B------:R-:W-:-:S12]  /*6820*/  BSSY B0, `(.L_x_13589) ;  /* 0x0000061000007945 */ /* 0x000fd80003800000 */
[----:B------:R-:W-:Y:S05]  /*6830*/  @!P5 BRA `(.L_x_13590) ;  /* 0x00000004007cd947 */ /* 0x000fea0003800000 */
[----:B01234-:R-:W0:Y:S02]  /*6840*/  LDC.U8 R8, c[0x0][0x2a0] ;  /* 0x0000a800ff087b82 */ /* 0x01fe240000000000 */
        /* <DEDUP_REMOVED lines=20> */
.L_x_13592:
[----:B------:R-:W-:Y:S05]  /*6990*/  BSYNC B1 ;  /* 0x0000000000017941 */ /* 0x000fea0003800000 */
.L_x_13591:
        /* <DEDUP_REMOVED lines=20> */
.L_x_13594:
[----:B------:R-:W-:Y:S05]  /*6ae0*/  BSYNC B1 ;  /* 0x0000000000017941 */ /* 0x000fea0003800000 */
.L_x_13593:
        /* <DEDUP_REMOVED lines=17> */
.L_x_13596:
[----:B------:R-:W-:Y:S05]  /*6c00*/  BSYNC B1 ;  /* 0x0000000000017941 */ /* 0x000fea0003800000 */
.L_x_13595:
        /* <DEDUP_REMOVED lines=11> */
.L_x_13598:
[----:B------:R-:W-:Y:S05]  /*6cc0*/  BSYNC B1 ;  /* 0x0000000000017941 */ /* 0x000fea0003800000 */
.L_x_13597:
        /* <DEDUP_REMOVED lines=22> */
.L_x_13590:
[----:B------:R-:W-:Y:S05]  /*6e30*/  BSYNC B0 ;  /* 0x0000000000007941 */ /* 0x000fea0003800000 */
.L_x_13589:
[----:B------:R-:W-:Y:S04]  /*6e40*/  BSSY B0, `(.L_x_13599) ;  /* 0x0000061000007945 */ /* 0x000fe80003800000 */
        /* <DEDUP_REMOVED lines=22> */
.L_x_13602:
[----:B------:R-:W-:Y:S05]  /*6fb0*/  BSYNC B1 ;  /* 0x0000000000017941 */ /* 0x000fea0003800000 */
.L_x_13601:
        /* <DEDUP_REMOVED lines=20> */
.L_x_13604:
[----:B------:R-:W-:Y:S05]  /*7100*/  BSYNC B1 ;  /* 0x0000000000017941 */ /* 0x000fea0003800000 */
.L_x_13603:
        /* <DEDUP_REMOVED lines=17> */
.L_x_13606:
[----:B------:R-:W-:Y:S05]  /*7220*/  BSYNC B1 ;  /* 0x0000000000017941 */ /* 0x000fea0003800000 */
.L_x_13605:
        /* <DEDUP_REMOVED lines=11> */
.L_x_13608:
[----:B------:R-:W-:Y:S05]  /*72e0*/  BSYNC B1 ;  /* 0x0000000000017941 */ /* 0x000fea0003800000 */
.L_x_13607:
        /* <DEDUP_REMOVED lines=22> */
.L_x_13600:
[----:B------:R-:W-:Y:S05]  /*7450*/  BSYNC B0 ;  /* 0x0000000000007941 */ /* 0x000fea0003800000 */
.L_x_13599:
        /* <DEDUP_REMOVED lines=23> */
.L_x_13612:
[----:B------:R-:W-:Y:S05]  /*75d0*/  BSYNC B1 ;  /* 0x0000000000017941 */ /* 0x000fea0003800000 */
.L_x_13611:
        /* <DEDUP_REMOVED lines=20> */
.L_x_13614:
[----:B------:R-:W-:Y:S05]  /*7720*/  BSYNC B1 ;  /* 0x0000000000017941 */ /* 0x000fea0003800000 */
.L_x_13613:
        /* <DEDUP_REMOVED lines=17> */
.L_x_13616:
[----:B------:R-:W-:Y:S05]  /*7840*/  BSYNC B1 ;  /* 0x0000000000017941 */ /* 0x000fea0003800000 */
.L_x_13615:
        /* <DEDUP_REMOVED lines=11> */
.L_x_13618:
[----:B------:R-:W-:Y:S05]  /*7900*/  BSYNC B1 ;  /* 0x0000000000017941 */ /* 0x000fea0003800000 */
.L_x_13617:
        /* <DEDUP_REMOVED lines=22> */
.L_x_13610:
[----:B------:R-:W-:Y:S05]  /*7a70*/  BSYNC B0 ;  /* 0x0000000000007941 */ /* 0x000fea0003800000 */
.L_x_13609:
        /* <DEDUP_REMOVED lines=23> */
.L_x_13622:
[----:B------:R-:W-:Y:S05]  /*7bf0*/  BSYNC B1 ;  /* 0x0000000000017941 */ /* 0x000fea0003800000 */
.L_x_13621:
        /* <DEDUP_REMOVED lines=20> */
.L_x_13624:
[----:B------:R-:W-:Y:S05]  /*7d40*/  BSYNC B1 ;  /* 0x0000000000017941 */ /* 0x000fea0003800000 */
.L_x_13623:
        /* <DEDUP_REMOVED lines=17> */
.L_x_13626:
[----:B------:R-:W-:Y:S05]  /*7e60*/  BSYNC B1 ;  /* 0x0000000000017941 */ /* 0x000fea0003800000 */
.L_x_13625:
        /* <DEDUP_REMOVED lines=11> */
.L_x_13628:
[----:B------:R-:W-:Y:S05]  /*7f20*/  BSYNC B1 ;  /* 0x0000000000017941 */ /* 0x000fea0003800000 */
.L_x_13627:
        /* <DEDUP_REMOVED lines=22> */
.L_x_13620:
[----:B------:R-:W-:Y:S05]  /*8090*/  BSYNC B0 ;  /* 0x0000000000007941 */ /* 0x000fea0003800000 */
.L_x_13619:
        /* <DEDUP_REMOVED lines=24> */
.L_x_13632:
[----:B------:R-:W-:Y:S05]  /*8220*/  BSYNC B1 ;  /* 0x0000000000017941 */ /* 0x000fea0003800000 */
.L_x_13631:
        /* <DEDUP_REMOVED lines=21> */
.L_x_13634:
[----:B------:R-:W-:Y:S05]  /*8380*/  BSYNC B1 ;  /* 0x0000000000017941 */ /* 0x000fea0003800000 */
.L_x_13633:
        /* <DEDUP_REMOVED lines=18> */
.L_x_13636:
[----:B------:R-:W-:Y:S05]  /*84b0*/  BSYNC B1 ;  /* 0x0000000000017941 */ /* 0x000fea0003800000 */
.L_x_13635:
[----:B------:R-:W-:Y:S01]  /*84c0*/  @!P3 ISETP.NE.U32.AND P6, PT, R8, RZ, PT ;  /* 0x000000ff0800b20c */ /* 0x000fe20003fc5070 */
[----:B------:R-:W-:Y:S03]  /*84d0*/  BSSY B1, `(.L_x_13637) ;  /* 0x000000b000017945 */ /* 0x000fe60003800000 */
[----:B------:R-:W-:-:S04]  /*84e0*/  @!P3 ISETP.NE.AND.EX P6, PT, R9, RZ, PT, P6 ;  /* 0x000000ff0900b20c */ /* 0x000fc80003fc5360 */
[----:B------:R-:W-:Y:S01]  /*84f0*/  @!P3 FSEL R194, R171, RZ, P6 ;  /* 0x000000ffabc2b208 */ /* 0x000fe20003000000 */
[----:B------:R-:W-:Y:S08]  /*8500*/  @!P3 BRA `(.L_x_13638) ;  /* 0x00000000001cb947 */ /* 0x000ff00003800000 */
[----:B------:R-:W2:Y:S01]  /*8510*/  LDL R196, [R1+0x8] ;  /* 0x0000080001c47983 */ /* 0x000ea20000100800 */
[----:B------:R-:W-:-:S04]  /*8520*/  ISETP.NE.U32.AND P3, PT, R8, RZ, PT ;  /* 0x000000ff0800720c */ /* 0x000fc80003f65070 */
[----:B------:R-:W-:Y:S01]  /*8530*/  ISETP.NE.AND.EX P3, PT, R9, RZ, PT, P3 ;  /* 0x000000ff0900720c */ /* 0x000fe20003f65330 */
[----:B--2---:R-:W-:-:S04]  /*8540*/  FFMA.FTZ R6, R196, R6, R11 ;  /* 0x00000006c4067223 */ /* 0x004fc8000001000b */
[----:B------:R-:W-:-:S04]  /*8550*/  FADD.FTZ R6, R222, -R6 ;  /* 0x80000006de067221 */ /* 0x000fc80000010000 */
[----:B------:R-:W-:-:S04]  /*8560*/  FMUL.FTZ R194, R7, R6 ;  /* 0x0000000607c27220 */ /* 0x000fc80000410000 */
[----:B------:R-:W-:-:S07]  /*8570*/  @P3 FADD.FTZ R194, R171, R194 ;  /* 0x000000c2abc23221 */ /* 0x000fce0000010000 */
.L_x_13638:
[----:B------:R-:W-:Y:S05]  /*8580*/  BSYNC B1 ;  /* 0x0000000000017941 */ /* 0x000fea0003800000 */
.L_x_13637:
[----:B------:R-:W2:Y:S04]  /*8590*/  LDL R8, [R1+0x58] ;  /* 0x0000580001087983 */ /* 0x000ea80000100800 */
[----:B------:R-:W3:Y:S01]  /*85a0*/  LDL R9, [R1+0x54] ;  /* 0x0000540001097983 */ /* 0x000ee20000100800 */
[----:B------:R-:W-:Y:S02]  /*85b0*/  ISETP.NE.U32.AND P3, PT, R192, RZ, PT ;  /* 0x000000ffc000720c */ /* 0x000fe40003f65070 */
[----:B------:R-:W-:Y:S02]  /*85c0*/  SEL R186, R195, R186, P5 ;  /* 0x000000bac3ba7207 */ /* 0x000fe40002800000 */
[----:B------:R-:W-:Y:S02]  /*85d0*/  ISETP.NE.AND.EX P3, PT, R193, RZ, PT, P3 ;  /* 0x000000ffc100720c */ /* 0x000fe40003f65330 */
[----:B------:R-:W-:-:S11]  /*85e0*/  SEL R187, R194, R187, P5 ;  /* 0x000000bbc2bb7207 */ /* 0x000fd60002800000 */
[----:B------:R-:W0:Y:S02]  /*85f0*/  @P3 LDC.64 R6, c[0x0][0x308] ;  /* 0x0000c200ff063b82 */ /* 0x000e240000000a00 */
[----:B0-----:R-:W-:-:S05]  /*8600*/  @P3 IMAD.WIDE.U32 R6, R13, 0x10, R6 ;  /* 0x000000100d063825 */ /* 0x001fca00078e0006 */
[----:B------:R0:W-:Y:S02]  /*8610*/  @P3 STG.E.128 desc[UR4][R6.64], R184 ;  /* 0x000000b806003986 */ /* 0x0001e4000c101d04 */
[----:B0-----:R-:W0:Y:S02]  /*8620*/  @P4 LDC R6, c[0x0][0x29c] ;  /* 0x0000a700ff064b82 */ /* 0x001e240000000800 */
[----:B0-----:R-:W-:-:S04]  /*8630*/  @P4 FMUL.FTZ R6, R195, R6 ;  /* 0x00000006c3064220 */ /* 0x001fc80000410000 */
[-C--:B------:R-:W-:Y:S01]  /*8640*/  @P4 FFMA.FTZ R130, R182, R6.reuse, R130 ;  /* 0x00000006b6824223 */ /* 0x080fe20000010082 */
[----:B--2---:R-:W-:Y:S02]  /*8650*/  @P4 FMUL.FTZ R190, R8, R6 ;  /* 0x0000000608be4220 */ /* 0x004fe40000410000 */
[----:B------:R-:W0:Y:S08]  /*8660*/  @P4 LDC R8, c[0x0][0x29c] ;  /* 0x0000a700ff084b82 */ /* 0x000e300000000800 */
[----:B------:R-:W1:Y:S01]  /*8670*/  @P4 LDC.64 R6, c[0x0][0x2f8] ;  /* 0x0000be00ff064b82 */ /* 0x000e620000000a00 */
[----:B0-----:R-:W-:-:S04]  /*8680*/  @P4 FMUL.FTZ R194, R194, R8 ;  /* 0x00000008c2c24220 */ /* 0x001fc80000410000 */
[-C--:B---3--:R-:W-:Y:S01]  /*8690*/  @P4 FMUL.FTZ R191, R9, R194.reuse ;  /* 0x000000c209bf4220 */ /* 0x088fe20000410000 */
[----:B------:R-:W-:Y:S01]  /*86a0*/  @P4 FFMA.FTZ R131, R183, R194, R131 ;  /* 0x000000c2b7834223 */ /* 0x000fe20000010083 */
[----:B-1----:R-:W-:-:S05]  /*86b0*/  @P4 IMAD.WIDE.U32 R6, R3, 0x10, R6 ;  /* 0x0000001003064825 */ /* 0x002fca00078e0006 */
[----:B------:R0:W-:Y:S02]  /*86c0*/  @P4 STG.E.128 desc[UR4][R6.64], R188 ;  /* 0x000000bc06004986 */ /* 0x0001e4000c101d04 */
.L_x_13630:
[----:B------:R-:W-:Y:S05]  /*86d0*/  BSYNC B0 ;  /* 0x0000000000007941 */ /* 0x000fea0003800000 */
.L_x_13629:
[----:B------:R-:W-:Y:S02]  /*86e0*/  LOP3.LUT P3, RZ, R5, 0x8, RZ, 0xc0, !PT ;  /* 0x0000000805ff7812 */ /* 0x000fe4000786c0ff */
[----:B------:R-:W-:Y:S02]  /*86f0*/  IADD3 R4, R4, UR10, RZ ;  /* 0x0000000a04047c10 */ /* 0x000fe4000fffe0ff */
[----:B------:R-:W-:Y:S02]  /*8700*/  SEL R3, RZ, 0x1, P3 ;  /* 0x00000001ff037807 */ /* 0x000fe40001800000 */
[----:B------:R-:W-:-:S03]  /*8710*/  ISETP.GE.AND P3, PT, R4, UR11, PT ;  /* 0x0000000b04007c0c */ /* 0x000fc6000bf66270 */
[----:B------:R0:W-:Y:S10]  /*8720*/  STL.S16 [R1+0x50], R3 ;  /* 0x0000500301007387 */ /* 0x0001f40000100600 */
[----:B0-----:R-:W-:Y:S05]  /*8730*/  @!P3 BRA `(.L_x_13639) ;  /* 0xffffff9000ecb947 */ /* 0x001fea000383ffff */
.L_x_13487:
        /* <DEDUP_REMOVED lines=10> */
[----:B-1234-:R-:W1:Y:S01]  /*87e0*/  LDC.64 R8, c[0x0][0x2f0] ;  /* 0x0000bc00ff087b82 */ /* 0x01ee620000000a00 */
[----:B0-----:R-:W-:-:S05]  /*87f0*/  IMAD.WIDE.U32 R2, R11, 0x10, R2 ;  /* 0x000000100b027825 */ /* 0x001fca00078e0002 */
[----:B------:R0:W-:Y:S01]  /*8800*/  STG.E.128 desc[UR4][R2.64], R56 ;  /* 0x0000003802007986 */ /* 0x0001e2000c101d04 */
[----:B-----5:R-:W-:-:S05]  /*8810*/  IMAD.WIDE.U32 R6, R11, 0x10, R6 ;  /* 0x000000100b067825 */ /* 0x020fca00078e0006 */
[----:B------:R0:W-:Y:S01]  /*8820*/  STG.E.128 desc[UR4][R6.64], R20 ;  /* 0x0000001406007986 */ /* 0x0001e2000c101d04 */
[C---:B-1----:R-:W-:Y:S01]  /*8830*/  IMAD.WIDE.U32 R8, R11.reuse, 0x10, R8 ;  /* 0x000000100b087825 */ /* 0x042fe200078e0008 */
[----:B------:R-:W-:-:S04]  /*8840*/  IADD3 R11, R11, 0x80, RZ ;  /* 0x000000800b0b7810 */ /* 0x000fc80007ffe0ff */
[----:B------:R0:W-:Y:S03]  /*8850*/  STG.E.128 desc[UR4][R8.64], R92 ;  /* 0x0000005c08007986 */ /* 0x0001e6000c101d04 */
.L_x_13641:
[----:B------:R-:W-:Y:S05]  /*8860*/  BSYNC B0 ;  /* 0x0000000000007941 */ /* 0x000fea0003800000 */
.L_x_13640:
[----:B------:R-:W-:Y:S01]  /*8870*/  LOP3.LUT P3, RZ, R5, 0x40, RZ, 0xc0, !PT ;  /* 0x0000004005ff7812 */ /* 0x000fe2000786c0ff */
[----:B------:R-:W-:-:S12]  /*8880*/  BSSY B0, `(.L_x_13642) ;  /* 0x000000c000007945 */ /* 0x000fd80003800000 */
[----:B------:R-:W-:Y:S05]  /*8890*/  @!P3 BRA `(.L_x_13643) ;  /* 0x000000000028b947 */ /* 0x000fea0003800000 */
[----:B0-----:R-:W0:Y:S08]  /*88a0*/  LDC.64 R2, c[0x0][0x2d0] ;  /* 0x0000b400ff027b82 */ /* 0x001e300000000a00 */
        /* <DEDUP_REMOVED lines=9> */
.L_x_13643:
[----:B------:R-:W-:Y:S05]  /*8940*/  BSYNC B0 ;  /* 0x0000000000007941 */ /* 0x000fea0003800000 */
.L_x_13642:
        /* <DEDUP_REMOVED lines=13> */
.L_x_13645:
[----:B------:R-:W-:Y:S05]  /*8a20*/  BSYNC B0 ;  /* 0x0000000000007941 */ /* 0x000fea0003800000 */
.L_x_13644:
        /* <DEDUP_REMOVED lines=13> */
.L_x_13647:
[----:B------:R-:W-:Y:S05]  /*8b00*/  BSYNC B0 ;  /* 0x0000000000007941 */ /* 0x000fea0003800000 */
.L_x_13646:
        /* <DEDUP_REMOVED lines=13> */
.L_x_13649:
[----:B------:R-:W-:Y:S05]  /*8be0*/  BSYNC B0 ;  /* 0x0000000000007941 */ /* 0x000fea0003800000 */
.L_x_13648:
        /* <DEDUP_REMOVED lines=13> */
.L_x_13651:
[----:B------:R-:W-:Y:S05]  /*8cc0*/  BSYNC B0 ;  /* 0x0000000000007941 */ /* 0x000fea0003800000 */
.L_x_13650:
[----:B------:R-:W-:Y:S04]  /*8cd0*/  BSSY B0, `(.L_x_13652) ;  /* 0x000000c000007945 */ /* 0x000fe80003800000 */
        /* <DEDUP_REMOVED lines=11> */
.L_x_13653:
[----:B------:R-:W-:Y:S05]  /*8d90*/  BSYNC B0 ;  /* 0x0000000000007941 */ /* 0x000fea0003800000 */
.L_x_13652:
        /* <DEDUP_REMOVED lines=12> */
.L_x_13655:
[----:B------:R-:W-:Y:S05]  /*8e60*/  BSYNC B0 ;  /* 0x0000000000007941 */ /* 0x000fea0003800000 */
.L_x_13654:
        /* <DEDUP_REMOVED lines=12> */
.L_x_13657:
[----:B------:R-:W-:Y:S05]  /*8f30*/  BSYNC B0 ;  /* 0x0000000000007941 */ /* 0x000fea0003800000 */
.L_x_13656:
[----:B------:R-:W-:-:S13]  /*8f40*/  LOP3.LUT P0, RZ, R5, 0x100, RZ, 0xc0, !PT ;  /* 0x0000010005ff7812 */ /* 0x000fda000780c0ff */
[----:B------:R-:W-:Y:S05]  /*8f50*/  @!P0 EXIT ;  /* 0x000000000000894d */ /* 0x000fea0003800000 */
[----:B0-----:R-:W0:Y:S08]  /*8f60*/  LDC.64 R2, c[0x0][0x2d0] ;  /* 0x0000b400ff027b82 */ /* 0x001e300000000a00 */
[----:B------:R-:W5:Y:S08]  /*8f70*/  LDC.64 R4, c[0x0][0x2d8] ;  /* 0x0000b600ff047b82 */ /* 0x000f700000000a00 */
[----:B------:R-:W1:Y:S01]  /*8f80*/  LDC.64 R6, c[0x0][0x2f0] ;  /* 0x0000bc00ff067b82 */ /* 0x000e620000000a00 */
[----:B0-----:R-:W-:-:S05]  /*8f90*/  IMAD.WIDE.U32 R2, R11, 0x10, R2 ;  /* 0x000000100b027825 */ /* 0x001fca00078e0002 */
[----:B------:R-:W-:Y:S01]  /*8fa0*/  STG.E.128 desc[UR4][R2.64], R88 ;  /* 0x0000005802007986 */ /* 0x000fe2000c101d04 */
[----:B-----5:R-:W-:-:S05]  /*8fb0*/  IMAD.WIDE.U32 R4, R11, 0x10, R4 ;  /* 0x000000100b047825 */ /* 0x020fca00078e0004 */
[----:B------:R-:W-:Y:S01]  /*8fc0*/  STG.E.128 desc[UR4][R4.64], R52 ;  /* 0x0000003404007986 */ /* 0x000fe2000c101d04 */
[----:B-1----:R-:W-:-:S05]  /*8fd0*/  IMAD.WIDE.U32 R6, R11, 0x10, R6 ;  /* 0x000000100b067825 */ /* 0x002fca00078e0006 */
[----:B------:R-:W-:Y:S01]  /*8fe0*/  STG.E.128 desc[UR4][R6.64], R128 ;  /* 0x0000008006007986 */ /* 0x000fe2000c101d04 */
[----:B------:R-:W-:Y:S05]  /*8ff0*/  EXIT ;  /* 0x000000000000794d */ /* 0x000fea0003800000 */
.L_x_13536:
[----:B------:R-:W-:Y:S01]  /*9000*/  HFMA2.MMA R9, -RZ, RZ, 0, 1.847743988037109375e-06 ;  /* 0x0000001fff097435 */ /* 0x000fe200000001ff */
[----:B------:R-:W-:Y:S02]  /*9010*/  MOV R8, 0x10 ;  /* 0x0000001000087802 */ /* 0x000fe40000000f00 */
[----:B-1----:R-:W-:-:S08]  /*9020*/  MOV R192, 0xffffffff ;  /* 0xffffffff00c07802 */ /* 0x002fd00000000f00 */
[----:B0-----:R-:W-:Y:S05]  /*9030*/  WARPSYNC.COLLECTIVE R192, `(.L_x_13658) ;  /* 0x00000000c0087348 */ /* 0x001fea0003c00000 */
[----:B0-----:R0:W1:Y:S02]  /*9040*/  SHFL.DOWN P5, R194, R11, R8, R9 ;  /* 0x080000080bc27389 */ /* 0x00106400000a0009 */
[----:B01----:R-:W-:Y:S01]  /*9050*/  ENDCOLLECTIVE ;  /* 0x000000000000791b */ /* 0x003fe20003800000 */
.L_x_13658:
[----:B------:R-:W-:-:S05]  /*9060*/  MOV R193, R194 ;  /* 0x000000c200c17202 */ /* 0x000fca0000000f00 */
[----:B------:R-:W-:Y:S01]  /*9070*/  FADD.FTZ R193, R193, R11 ;  /* 0x0000000bc1c17221 */ /* 0x000fe20000010000 */
[----:B------:R-:W-:-:S07]  /*9080*/  MOV R11, R3 ;  /* 0x00000003000b7202 */ /* 0x000fce0000000f00 */
[----:B------:R-:W-:Y:S05]  /*9090*/  WARPSYNC.COLLECTIVE R192, `(.L_x_13659) ;  /* 0x00000000c0087348 */ /* 0x000fea0003c00000 */
[----:B------:R0:W1:Y:S02]  /*90a0*/  SHFL.DOWN P5, R194, R11, R8, R9 ;  /* 0x080000080bc27389 */ /* 0x00006400000a0009 */
[----:B01----:R-:W-:Y:S01]  /*90b0*/  ENDCOLLECTIVE ;  /* 0x000000000000791b */ /* 0x003fe20003800000 */
.L_x_13659:
[----:B------:R-:W-:Y:S01]  /*90c0*/  HFMA2.MMA R8, -RZ, RZ, 0, 4.76837158203125e-07 ;  /* 0x00000008ff087435 */ /* 0x000fe200000001ff */
[----:B------:R-:W-:Y:S01]  /*90d0*/  MOV R11, R193 ;  /* 0x000000c1000b7202 */ /* 0x000fe20000000f00 */
[----:B------:R-:W-:-:S09]  /*90e0*/  FADD.FTZ R3, R194, R3 ;  /* 0x00000003c2037221 */ /* 0x000fd20000010000 */
[----:B------:R-:W-:Y:S05]  /*90f0*/  WARPSYNC.COLLECTIVE R192, `(.L_x_13660) ;  /* 0x00000000c0087348 */ /* 0x000fea0003c00000 */
[----:B------:R0:W1:Y:S02]  /*9100*/  SHFL.DOWN P5, R194, R11, R8, R9 ;  /* 0x080000080bc27389 */ /* 0x00006400000a0009 */
[----:B01----:R-:W-:Y:S01]  /*9110*/  ENDCOLLECTIVE ;  /* 0x000000000000791b */ /* 0x003fe20003800000 */
.L_x_13660:
[----:B------:R-:W-:Y:S01]  /*9120*/  MOV R11, R3 ;  /* 0x00000003000b7202 */ /* 0x000fe20000000f00 */
[----:B------:R-:W-:-:S07]  /*9130*/  FADD.FTZ R193, R193, R194 ;  /* 0x000000c2c1c17221 */ /* 0x000fce0000010000 */
[----:B------:R-:W-:Y:S05]  /*9140*/  WARPSYNC.COLLECTIVE R192, `(.L_x_13661) ;  /* 0x00000000c0087348 */ /* 0x000fea0003c00000 */
[----:B------:R0:W1:Y:S02]  /*9150*/  SHFL.DOWN P5, R194, R11, R8, R9 ;  /* 0x080000080bc27389 */ /* 0x00006400000a0009 */
[----:B01----:R-:W-:Y:S01]  /*9160*/  ENDCOLLECTIVE ;  /* 0x000000000000791b */ /* 0x003fe20003800000 */
.L_x_13661:
[----:B------:R-:W-:Y:S01]  /*9170*/  HFMA2.MMA R8, -RZ, RZ, 0, 2.384185791015625e-07 ;  /* 0x00000004ff087435 */ /* 0x000fe200000001ff */
[----:B------:R-:W-:Y:S01]  /*9180*/  MOV R11, R193 ;  /* 0x000000c1000b7202 */ /* 0x000fe20000000f00 */
[----:B------:R-:W-:-:S09]  /*9190*/  FADD.FTZ R3, R3, R194 ;  /* 0x000000c203037221 */ /* 0x000fd20000010000 */
[----:B------:R-:W-:Y:S05]  /*91a0*/  WARPSYNC.COLLECTIVE R192, `(.L_x_13662) ;  /* 0x00000000c0087348 */ /* 0x000fea0003c00000 */
[----:B------:R0:W1:Y:S02]  /*91b0*/  SHFL.DOWN P5, R194, R11, R8, R9 ;  /* 0x080000080bc27389 */ /* 0x00006400000a0009 */
[----:B01----:R-:W-:Y:S01]  /*91c0*/  ENDCOLLECTIVE ;  /* 0x000000000000791b */ /* 0x003fe20003800000 */
.L_x_13662:
[----:B------:R-:W-:Y:S01]  /*91d0*/  MOV R11, R3 ;  /* 0x00000003000b7202 */ /* 0x000fe20000000f00 */
[----:B------:R-:W-:-:S07]  /*91e0*/  FADD.FTZ R193, R193, R194 ;  /* 0x000000c2c1c17221 */ /* 0x000fce0000010000 */
[----:B------:R-:W-:Y:S05]  /*91f0*/  WARPSYNC.COLLECTIVE R192, `(.L_x_13663) ;  /* 0x00000000c0087348 */ /* 0x000fea0003c00000 */
[----:B------:R0:W1:Y:S02]  /*9200*/  SHFL.DOWN P5, R194, R11, R8, R9 ;  /* 0x080000080bc27389 */ /* 0x00006400000a0009 */
[----:B01----:R-:W-:Y:S01]  /*9210*/  ENDCOLLECTIVE ;  /* 0x000000000000791b */ /* 0x003fe20003800000 */
.L_x_13663:
[----:B------:R-:W-:Y:S01]  /*9220*/  HFMA2.MMA R8, -RZ, RZ, 0, 1.1920928955078125e-07 ;  /* 0x00000002ff087435 */ /* 0x000fe200000001ff */
[----:B------:R-:W-:Y:S01]  /*9230*/  MOV R11, R193 ;  /* 0x000000c1000b7202 */ /* 0x000fe20000000f00 */
[----:B------:R-:W-:-:S09]  /*9240*/  FADD.FTZ R3, R3, R194 ;  /* 0x000000c203037221 */ /* 0x000fd20000010000 */
[----:B------:R-:W-:Y:S05]  /*9250*/  WARPSYNC.COLLECTIVE R192, `(.L_x_13664) ;  /* 0x00000000c0087348 */ /* 0x000fea0003c00000 */
[----:B------:R0:W1:Y:S02]  /*9260*/  SHFL.DOWN P5, R194, R11, R8, R9 ;  /* 0x080000080bc27389 */ /* 0x00006400000a0009 */
[----:B01----:R-:W-:Y:S01]  /*9270*/  ENDCOLLECTIVE ;  /* 0x000000000000791b */ /* 0x003fe20003800000 */
.L_x_13664:
[----:B------:R-:W-:Y:S01]  /*9280*/  MOV R11, R3 ;  /* 0x00000003000b7202 */ /* 0x000fe20000000f00 */
[----:B------:R-:W-:-:S07]  /*9290*/  FADD.FTZ R193, R193, R194 ;  /* 0x000000c2c1c17221 */ /* 0x000fce0000010000 */
[----:B------:R-:W-:Y:S05]  /*92a0*/  WARPSYNC.COLLECTIVE R192, `(.L_x_13665) ;  /* 0x00000000c0087348 */ /* 0x000fea0003c00000 */
[----:B------:R0:W1:Y:S02]  /*92b0*/  SHFL.DOWN P5, R194, R11, R8, R9 ;  /* 0x080000080bc27389 */ /* 0x00006400000a0009 */
[----:B01----:R-:W-:Y:S01]  /*92c0*/  ENDCOLLECTIVE ;  /* 0x000000000000791b */ /* 0x003fe20003800000 */
.L_x_13665:
[----:B------:R-:W-:Y:S01]  /*92d0*/  HFMA2.MMA R8, -RZ, RZ, 0, 5.9604644775390625e-08 ;  /* 0x00000001ff087435 */ /* 0x000fe200000001ff */
[----:B------:R-:W-:Y:S01]  /*92e0*/  MOV R11, R193 ;  /* 0x000000c1000b7202 */ /* 0x000fe20000000f00 */
[----:B------:R-:W-:-:S09]  /*92f0*/  FADD.FTZ R3, R3, R194 ;  /* 0x000000c203037221 */ /* 0x000fd20000010000 */
[----:B------:R-:W-:Y:S05]  /*9300*/  WARPSYNC.COLLECTIVE R192, `(.L_x_13666) ;  /* 0x00000000c0087348 */ /* 0x000fea0003c00000 */
[----:B------:R0:W1:Y:S02]  /*9310*/  SHFL.DOWN P5, R194, R11, R8, R9 ;  /* 0x080000080bc27389 */ /* 0x00006400000a0009 */
[----:B01----:R-:W-:Y:S01]  /*9320*/  ENDCOLLECTIVE ;  /* 0x000000000000791b */ /* 0x003fe20003800000 */
.L_x_13666:
[----:B------:R-:W-:Y:S02]  /*9330*/  MOV R11, R3 ;  /* 0x00000003000b7202 */ /* 0x000fe40000000f00 */
[----:B------:R-:W-:-:S07]  /*9340*/  MOV R195, R194 ;  /* 0x000000c200c37202 */ /* 0x000fce0000000f00 */
[----:B------:R-:W-:Y:S05]  /*9350*/  WARPSYNC.COLLECTIVE R192, `(.L_x_13667) ;  /* 0x00000000c0087348 */ /* 0x000fea0003c00000 */
[----:B------:R0:W1:Y:S02]  /*9360*/  SHFL.DOWN P5, R194, R11, R8, R9 ;  /* 0x080000080bc27389 */ /* 0x00006400000a0009 */
[----:B01----:R-:W-:Y:S01]  /*9370*/  ENDCOLLECTIVE ;  /* 0x000000000000791b */ /* 0x003fe20003800000 */
.L_x_13667:
[----:B------:R-:W-:Y:S01]  /*9380*/  MOV R9, R194 ;  /* 0x000000c200097202 */ /* 0x000fe20000000f00 */
[----:B------:R-:W-:Y:S06]  /*9390*/  BRA `(.L_x_13668) ;  /* 0xffffffb000987947 */ /* 0x000fec000383ffff */
.L_x_13669:
        /* <DEDUP_REMOVED lines=14> */
.L_x_16636:


//--------------------- .text._ZN10layer_norm13ln_bwd_kernelINS_13Kernel_traitsI6__halfffffjLj5120ELj1ELj1ELj4ELj16ENS_18Kernel_traits_baseILj5120ES2_ffffjLj128EEEEELb0ELb1ELb1ELb1EEEvNS_9BwdParamsE --------------------------
	.section	.text._ZN10layer_norm13ln_bwd_kernelINS_13Kernel_traitsI6__halfffffjLj5120ELj1ELj1ELj4ELj16ENS_18Kernel_traits_baseILj5120ES2_ffffjLj128EEEEELb0ELb1ELb1ELb1EEEvNS_9BwdParamsE,"ax",@progbits
	.align	128
        .global         _ZN10layer_norm13ln_bwd_kernelINS_13Kernel_traitsI6__halfffffjLj5120ELj1ELj1ELj4ELj16ENS_18Kernel_traits_baseILj5120ES2_ffffjLj128EEEEELb0ELb1ELb1ELb1EEEvNS_9BwdParamsE
        .type           _ZN10layer_norm13ln_bwd_kernelINS_13Kernel_traitsI6__halfffffjLj5120ELj1ELj1ELj4ELj16ENS_18Kernel_traits_baseILj5120ES2_ffffjLj128EEEEELb0ELb1ELb1ELb1EEEvNS_9BwdParamsE,@function
        .size           _ZN10layer_norm13ln_bwd_kernelINS_13Kernel_traitsI6__halfffffjLj5120ELj1ELj1ELj4ELj16ENS_18Kernel_traits_baseILj5120ES2_ffffjLj128EEEEELb0ELb1ELb1ELb1EEEvNS_9BwdParamsE,(.L_x_16637 - _ZN10layer_norm13ln_bwd_kernelINS_13Kernel_traitsI6__halfffffjLj5120ELj1ELj1ELj4ELj16ENS_18Kernel_traits_baseILj5120ES2_ffffjLj128EEEEELb0ELb1ELb1ELb1EEEvNS_9BwdParamsE)
        .other          _ZN10layer_norm13ln_bwd_kernelINS_13Kernel_traitsI6__halfffffjLj5120ELj1ELj1ELj4ELj16ENS_18Kernel_traits_baseILj5120ES2_ffffjLj128EEEEELb0ELb1ELb1ELb1EEEvNS_9BwdParamsE,@"STO_CUDA_ENTRY STV_DEFAULT"
_ZN10layer_norm13ln_bwd_kernelINS_13Kernel_traitsI6__halfffffjLj5120ELj1ELj1ELj4ELj16ENS_18Kernel_traits_baseILj5120ES2_ffffjLj128EEEEELb0ELb1ELb1ELb1EEEvNS_9BwdParamsE:
.text._ZN10layer_norm13ln_bwd_kernelINS_13Kernel_traitsI6__halfffffjLj5120ELj1ELj1ELj4ELj16ENS_18Kernel_traits_baseILj5120ES2_ffffjLj128EEEEELb0ELb1ELb1ELb1EEEvNS_9BwdParamsE:
[----:B------:R-:W0:Y:S01]  /*0000*/  LDC R1, c[0x0][0x28] ;  /* 0x00000a00ff017b82 */ /* 0x000e220000000800 */
[----:B------:R-:W1:Y:S07]  /*0010*/  S2R R0, SR_TID.X ;  /* 0x0000000000007919 */ /* 0x000e6e0000002100 */
[----:B------:R-:W1:Y:S01]  /*0020*/  S2UR UR4, SR_CTAID.X ;  /* 0x00000000000479c3 */ /* 0x000e620000002500 */
[----:B0-----:R-:W-:Y:S01]  /*0030*/  IADD3 R1, R1, -0x220, RZ ;  /* 0xfffffde001017810 */ /* 0x001fe20007ffe0ff */
[----:B------:R-:W-:Y:S01]  /*0040*/  ULDC UR8, c[0x0][0x290] ;  /* 0x0000a40000087ab9 */ /* 0x000fe20000000800 */
[----:B------:R-:W-:Y:S01]  /*0050*/  ULDC.64 UR14, c[0x0][0x2c8] ;  /* 0x0000b200000e7ab9 */ /* 0x000fe20000000a00 */
[----:B------:R-:W-:Y:S01]  /*0060*/  ULDC.64 UR10, c[0x0][0x308] ;  /* 0x0000c200000a7ab9 */ /* 0x000fe20000000a00 */
[----:B------:R-:W-:Y:S01]  /*0070*/  ULDC.64 UR12, c[0x0][0x210] ;  /* 0x00008400000c7ab9 */ /* 0x000fe20000000a00 */
[----:B-1----:R-:W-:Y:S01]  /*0080*/  LEA.HI R2, R0, UR4, RZ, 0x19 ;  /* 0x0000000400027c11 */ /* 0x002fe2000f8fc8ff */
[----:B------:R-:W-:-:S03]  /*0090*/  ULDC UR4, c[0x0][0x214] ;  /* 0x0000850000047ab9 */ /* 0x000fc60000000800 */
[----:B------:R-:W-:Y:S01]  /*00a0*/  ISETP.GE.AND P0, PT, R2, UR4, PT ;  /* 0x0000000402007c0c */ /* 0x000fe2000bf06270 */
[----:B------:R0:W-:Y:S01]  /*00b0*/  STL [R1+0x14], R2 ;  /* 0x0000140201007387 */ /* 0x0001e20000100800 */
[----:B------:R-:W-:-:S11]  /*00c0*/  ULDC.64 UR4, c[0x0][0x208] ;  /* 0x0000820000047ab9 */ /* 0x000fd60000000a00 */
        /* <DEDUP_REMOVED lines=62> */
.L_x_13670:
        /* <DEDUP_REMOVED lines=16> */
[----:B------:R-:W-:-:S03]  /*05b0*/  IADD3.X R5, RZ, UR7, RZ, P0, !PT ;  /* 0x00000007ff057c10 */ /* 0x000fc600087fe4ff */
[----:B------:R2:W5:Y:S04]  /*05c0*/  LDG.E.64 R42, desc[UR4][R2.64+0x2400] ;  /* 0x00240004022a7981 */ /* 0x000568000c1e1b00 */
        /* <DEDUP_REMOVED lines=8> */
[----:B------:R0:W5:Y:S04]  /*0650*/  LDG.E.64 R40, desc[UR4][R4.64+0x2000] ;  /* 0x0020000404287981 */ /* 0x000168000c1e1b00 */
[----:B------:R-:W0:Y:S01]  /*0660*/  LDG.E.64 R44, desc[UR4][R4.64+0x2400] ;  /* 0x00240004042c7981 */ /* 0x000e22000c1e1b00 */
        /* <DEDUP_REMOVED lines=56> */
[----:B-1----:R-:W-:Y:S01]  /*09f0*/  HADD2.F32 R2, -RZ, R10.H0_H0 ;  /* 0x2000000aff027230 */ /* 0x002fe20000004100 */
[----:B------:R-:W-:Y:S01]  /*0a00*/  SHF.R.U32.HI R153, RZ, 0x10, R19 ;  /* 0x00000010ff997819 */ /* 0x000fe20000011613 */
[----:B------:R-:W-:Y:S01]  /*0a10*/  HADD2.F32 R158, -RZ, R157.H0_H0 ;  /* 0x2000009dff9e7230 */ /* 0x000fe20000004100 */
[--C-:B------:R-:W-:Y:S01]  /*0a20*/  SHF.R.U64 R152, R22, 0x10, R23.reuse ;  /* 0x0000001016987819 */ /* 0x100fe20000001217 */
[----:B--2---:R-:W-:Y:S01]  /*0a30*/  HADD2.F32 R0, -RZ, R11.H0_H0 ;  /* 0x2000000bff007230 */ /* 0x004fe20000004100 */
        /* <DEDUP_REMOVED lines=11> */
[----:B-1----:R-:W-:Y:S01]  /*0af0*/  HADD2.F32 R2, -RZ, R14.H0_H0 ;  /* 0x2000000eff027230 */ /* 0x002fe20000004100 */
[--C-:B------:R-:W-:Y:S01]  /*0b00*/  SHF.R.U64 R146, R34, 0x10, R35.reuse ;  /* 0x0000001022927819 */ /* 0x100fe20000001223 */
[----:B------:R-:W-:Y:S01]  /*0b10*/  HADD2.F32 R153, -RZ, R152.H0_H0 ;  /* 0x20000098ff997230 */ /* 0x000fe20000004100 */
[----:B------:R-:W-:Y:S01]  /*0b20*/  SHF.R.U32.HI R145, RZ, 0x10, R35 ;  /* 0x00000010ff917819 */ /* 0x000fe20000011623 */
[----:B--2---:R-:W-:Y:S01]  /*0b30*/  HADD2.F32 R0, -RZ, R15.H0_H0 ;  /* 0x2000000fff007230 */ /* 0x004fe20000004100 */
        /* <DEDUP_REMOVED lines=41> */
[----:B0-----:R-:W-:Y:S01]  /*0dd0*/  HADD2.F32 R5, -RZ, R44.H0_H0 ;  /* 0x2000002cff057230 */ /* 0x001fe20000004100 */
        /* <DEDUP_REMOVED lines=33> */
[----:B0-----:R-:W-:-:S02]  /*0ff0*/  HADD2.F32 R2, -RZ, R34.H0_H0 ;  /* 0x20000022ff027230 */ /* 0x001fc40000004100 */
[----:B------:R-:W-:Y:S02]  /*1000*/  HADD2.F32 R124, -RZ, R124.H0_H0 ;  /* 0x2000007cff7c7230 */ /* 0x000fe40000004100 */
[----:B-1----:R-:W-:Y:S01]  /*1010*/  HADD2.F32 R0, -RZ, R35.H0_H0 ;  /* 0x20000023ff007230 */ /* 0x002fe20000004100 */
[----:B------:R0:W-:Y:S01]  /*1020*/  STL [R1+0x150], R2 ;  /* 0x0001500201007387 */ /* 0x0001e20000100800 */
[----:B------:R-:W-:Y:S01]  /*1030*/  HADD2.F32 R3, -RZ, R3.H0_H0 ;  /* 0x20000003ff037230 */ /* 0x000fe20000004100 */
[----:B------:R-:W-:Y:S02]  /*1040*/  CS2R R34, SRZ ;  /* 0x0000000000227805 */ /* 0x000fe4000001ff00 */
        /* <DEDUP_REMOVED lines=56> */
[----:B------:R-:W-:Y:S01]  /*13d0*/  STL [R1+0x90], R5 ;  /* 0x0000900501007387 */ /* 0x000fe20000100800 */
[----:B0-----:R-:W-:-:S03]  /*13e0*/  SHF.R.U64 R2, R44, 0x10, R45 ;  /* 0x000000102c027819 */ /* 0x001fc6000000122d */
[----:B------:R0:W-:Y:S01]  /*13f0*/  STL [R1+0x88], R4 ;  /* 0x0000880401007387 */ /* 0x0001e20000100800 */
[----:B-1----:R-:W-:Y:S01]  /*1400*/  SHF.R.U32.HI R0, RZ, 0x10, R45 ;  /* 0x00000010ff007819 */ /* 0x002fe2000001162d */
[----:B------:R-:W-:Y:S02]  /*1410*/  HADD2.F32 R2, -RZ, R2.H0_H0 ;  /* 0x20000002ff027230 */ /* 0x000fe40000004100 */
[----:B------:R1:W-:Y:S01]  /*1420*/  STL.S16 [R1+0x80], R162 ;  /* 0x000080a201007387 */ /* 0x0003e20000100600 */
[----:B------:R-:W-:Y:S01]  /*1430*/  CS2R R44, SRZ ;  /* 0x00000000002c7805 */ /* 0x000fe2000001ff00 */
[----:B------:R-:W-:Y:S02]  /*1440*/  HADD2.F32 R0, -RZ, R0.H0_H0 ;  /* 0x20000000ff007230 */ /* 0x000fe40000004100 */
[----:B------:R1:W-:Y:S01]  /*1450*/  STL [R1+0x1bc], R161 ;  /* 0x0001bca101007387 */ /* 0x0003e20000100800 */
[----:B0-----:R-:W-:-:S03]  /*1460*/  CS2R R4, SRZ ;  /* 0x0000000000047805 */ /* 0x001fc6000001ff00 */
        /* <DEDUP_REMOVED lines=39> */
.L_x_13756:
        /* <DEDUP_REMOVED lines=11> */
[----:B------:R4:W5:Y:S04]  /*1790*/  LDG.E R3, desc[UR4][R2.64] ;  /* 0x0000000402037981 */ /* 0x000968000c1e1900 */
        /* <DEDUP_REMOVED lines=8> */
[C-C-:B------:R-:W-:Y:S01]  /*1820*/  IMAD.WIDE.U32 R242, R252.reuse, 0x10, R194.reuse ;  /* 0x00000010fcf27825 */ /* 0x140fe200078e00c2 */
[C---:B------:R-:W-:Y:S02]  /*1830*/  IADD3 R191, R252.reuse, 0x100, RZ ;  /* 0x00000100fcbf7810 */ /* 0x040fe40007ffe0ff */
[----:B------:R-:W-:Y:S01]  /*1840*/  IADD3 R190, R252, 0x180, RZ ;  /* 0x00000180fcbe7810 */ /* 0x000fe20007ffe0ff */
[----:B------:R0:W-:Y:S01]  /*1850*/  STL [R1+0x30], R192 ;  /* 0x000030c001007387 */ /* 0x0001e20000100800 */
        /* <DEDUP_REMOVED lines=14> */
[C---:B------:R-:W-:Y:S01]  /*1940*/  IADD3 R140, R252.reuse, 0x200, RZ ;  /* 0x00000200fc8c7810 */ /* 0x040fe20007ffe0ff */
[----:B------:R0:W5:Y:S01]  /*1950*/  LDG.E.128 R124, desc[UR4][R242.64] ;  /* 0x00000004f27c7981 */ /* 0x000162000c1e1d00 */
[C---:B------:R-:W-:Y:S02]  /*1960*/  IADD3 R144, R252.reuse, 0x280, RZ ;  /* 0x00000280fc907810 */ /* 0x040fe40007ffe0ff */
[----:B------:R-:W-:Y:S01]  /*1970*/  IADD3 R148, R252, 0x300, RZ ;  /* 0x00000300fc947810 */ /* 0x000fe20007ffe0ff */
[--C-:B------:R-:W-:Y:S01]  /*1980*/  IMAD.WIDE.U32 R140, R140, 0x10, R194.reuse ;  /* 0x000000108c8c7825 */ /* 0x100fe200078e00c2 */
[C---:B------:R-:W-:Y:S01]  /*1990*/  IADD3 R152, R252.reuse, 0x380, RZ ;  /* 0x00000380fc987810 */ /* 0x040fe20007ffe0ff */
[----:B------:R0:W5:Y:S01]  /*19a0*/  LDG.E.128 R128, desc[UR4][R240.64] ;  /* 0x00000004f0807981 */ /* 0x000162000c1e1d00 */
[----:B------:R-:W-:Y:S01]  /*19b0*/  IADD3 R156, R252, 0x400, RZ ;  /* 0x00000400fc9c7810 */ /* 0x000fe20007ffe0ff */
        /* <DEDUP_REMOVED lines=16> */
.L_x_13673:
[----:B------:R-:W1:Y:S01]  /*1ac0*/  LDC.64 R208, c[0x0][0x238] ;  /* 0x00008e00ffd07b82 */ /* 0x000e620000000a00 */
[----:B------:R-:W-:Y:S04]  /*1ad0*/  STL [R1+0x21c], R46 ;  /* 0x00021c2e01007387 */ /* 0x000fe80000100800 */
[----:B------:R-:W-:Y:S03]  /*1ae0*/  STL [R1+0x218], R45 ;  /* 0x0002182d01007387 */ /* 0x000fe60000100800 */
[----:B------:R-:W2:Y:S01]  /*1af0*/  LDC.64 R176, c[0x0][0x250] ;  /* 0x00009400ffb07b82 */ /* 0x000ea20000000a00 */
[----:B------:R3:W-:Y:S04]  /*1b00*/  STL [R1+0x214], R44 ;  /* 0x0002142c01007387 */ /* 0x0007e80000100800 */
[----:B------:R-:W-:Y:S04]  /*1b10*/  STL [R1+0x210], R43 ;  /* 0x0002102b01007387 */ /* 0x000fe80000100800 */
[----:B------:R-:W-:Y:S01]  /*1b20*/  STL [R1+0x20c], R42 ;  /* 0x00020c2a01007387 */ /* 0x000fe20000100800 */
[----:B------:R-:W-:Y:S01]  /*1b30*/  IADD3 R248, R0, -0x1, RZ ;  /* 0xffffffff00f87810 */ /* 0x000fe20007ffe0ff */
[----:B---3--:R-:W3:Y:S02]  /*1b40*/  LDC.64 R44, c[0x0][0x2c8] ;  /* 0x0000b200ff2c7b82 */ /* 0x008ee40000000a00 */
[----:B------:R-:W-:Y:S01]  /*1b50*/  STL [R1+0x208], R41 ;  /* 0x0002082901007387 */ /* 0x000fe20000100800 */
[----:B-1----:R-:W-:-:S03]  /*1b60*/  IMAD.WIDE.U32 R178, R252, 0x10, R208 ;  /* 0x00000010fcb27825 */ /* 0x002fc600078e00d0 */
[----:B------:R-:W-:Y:S04]  /*1b70*/  STL [R1+0x204], R40 ;  /* 0x0002042801007387 */ /* 0x000fe80000100800 */
        /* <DEDUP_REMOVED lines=11> */
[----:B-1----:R-:W2:Y:S04]  /*1c30*/  LDG.E.128 R32, desc[UR4][R178.64] ;  /* 0x00000004b2207981 */ /* 0x002ea8000c1e1d00 */
[----:B------:R-:W-:Y:S04]  /*1c40*/  STL [R1+0x1d8], R29 ;  /* 0x0001d81d01007387 */ /* 0x000fe80000100800 */
[----:B------:R-:W-:Y:S04]  /*1c50*/  STL [R1+0x1d4], R28 ;  /* 0x0001d41c01007387 */ /* 0x000fe80000100800 */
[----:B------:R-:W-:Y:S04]  /*1c60*/  STL [R1+0x1d0], R27 ;  /* 0x0001d01b01007387 */ /* 0x000fe80000100800 */
[----:B------:R-:W-:Y:S04]  /*1c70*/  STL [R1+0x1cc], R26 ;  /* 0x0001cc1a01007387 */ /* 0x000fe80000100800 */
[----:B------:R-:W-:Y:S04]  /*1c80*/  STL [R1+0x1c8], R25 ;  /* 0x0001c81901007387 */ /* 0x000fe80000100800 */
[----:B------:R1:W-:Y:S04]  /*1c90*/  STL [R1+0x1c4], R24 ;  /* 0x0001c41801007387 */ /* 0x0003e80000100800 */
[----:B-1----:R1:W4:Y:S01]  /*1ca0*/  LDG.E R24, desc[UR4][R176.64] ;  /* 0x00000004b0187981 */ /* 0x002322000c1e1900 */
[----:B------:R-:W-:Y:S01]  /*1cb0*/  IMAD R248, R248, R222, RZ ;  /* 0x000000def8f87224 */ /* 0x000fe200078e02ff */
[----:B------:R-:W-:-:S04]  /*1cc0*/  MOV R2, UR14 ;  /* 0x0000000e00027c02 */ /* 0x000fc80008000f00 */
[----:B------:R-:W-:Y:S02]  /*1cd0*/  SHF.R.S32.HI R0, RZ, 0x1f, R248 ;  /* 0x0000001fff007819 */ /* 0x000fe400000114f8 */
[----:B------:R-:W-:Y:S02]  /*1ce0*/  ISETP.NE.U32.AND P0, PT, R2, RZ, PT ;  /* 0x000000ff0200720c */ /* 0x000fe40003f05070 */
[----:B------:R-:W-:Y:S01]  /*1cf0*/  LEA.HI R248, R0, R248, RZ, 0x2 ;  /* 0x000000f800f87211 */ /* 0x000fe200078f10ff */
[----:B-1----:R-:W-:Y:S01]  /*1d00*/  IMAD.WIDE.U32 R176, R192, 0x10, R208 ;  /* 0x00000010c0b07825 */ /* 0x002fe200078e00d0 */
[----:B------:R-:W-:-:S04]  /*1d10*/  MOV R0, UR15 ;  /* 0x0000000f00007c02 */ /* 0x000fc80008000f00 */
[----:B------:R-:W-:Y:S02]  /*1d20*/  ISETP.NE.AND.EX P0, PT, R0, RZ, PT, P0 ;  /* 0x000000ff0000720c */ /* 0x000fe40003f05300 */
[----:B------:R-:W-:Y:S01]  /*1d30*/  IADD3 R249, R252, 0x200, RZ ;  /* 0x00000200fcf97810 */ /* 0x000fe20007ffe0ff */
[----:B------:R-:W-:Y:S01]  /*1d40*/  IMAD.WIDE.U32 R180, R191, 0x10, R208 ;  /* 0x00000010bfb47825 */ /* 0x000fe200078e00d0 */
[----:B------:R-:W-:Y:S01]  /*1d50*/  LEA.HI.SX32 R248, R248, R221, 0x1e ;  /* 0x000000ddf8f87211 */ /* 0x000fe200078ff2ff */
[----:B------:R-:W4:Y:S03]  /*1d60*/  LDG.E.128 R176, desc[UR4][R176.64] ;  /* 0x00000004b0b07981 */ /* 0x000f26000c1e1d00 */
[----:B------:R-:W-:-:S05]  /*1d70*/  IADD3 R216, R248, 0x80, RZ ;  /* 0x00000080f8d87810 */ /* 0x000fca0007ffe0ff */
[----:B------:R1:W5:Y:S01]  /*1d80*/  @P0 LDG.E.128 R128, desc[UR4][R240.64] ;  /* 0x00000004f0800981 */ /* 0x000362000c1e1d00 */
[C---:B------:R-:W-:Y:S02]  /*1d90*/  IADD3 R220, R248.reuse, 0x100, RZ ;  /* 0x00000100f8dc7810 */ /* 0x040fe40007ffe0ff */
[C---:B------:R-:W-:Y:S01]  /*1da0*/  IADD3 R224, R248.reuse, 0x180, RZ ;  /* 0x00000180f8e07810 */ /* 0x040fe20007ffe0ff */
[----:B------:R0:W5:Y:S01]  /*1db0*/  @P0 LDG.E.128 R136, desc[UR4][R244.64] ;  /* 0x00000004f4880981 */ /* 0x000162000c1e1d00 */
[C---:B------:R-:W-:Y:S02]  /*1dc0*/  IADD3 R228, R248.reuse, 0x200, RZ ;  /* 0x00000200f8e47810 */ /* 0x040fe40007ffe0ff */
[----:B------:R-:W-:Y:S02]  /*1dd0*/  IADD3 R232, R248, 0x280, RZ ;  /* 0x00000280f8e87810 */ /* 0x000fe40007ffe0ff */
[C---:B------:R-:W-:Y:S02]  /*1de0*/  IADD3 R31, R252.reuse, 0x380, RZ ;  /* 0x00000380fc1f7810 */ /* 0x040fe40007ffe0ff */
[----:B------:R-:W-:-:S02]  /*1df0*/  IADD3 R30, R252, 0x400, RZ ;  /* 0x00000400fc1e7810 */ /* 0x000fc40007ffe0ff */
[----:B------:R-:W-:Y:S01]  /*1e00*/  IADD3 R29, R252, 0x480, RZ ;  /* 0x00000480fc1d7810 */ /* 0x000fe20007ffe0ff */
[--C-:B------:R-:W-:Y:S01]  /*1e10*/  IMAD.WIDE.U32 R184, R190, 0x10, R208.reuse ;  /* 0x00000010beb87825 */ /* 0x100fe200078e00d0 */
[C---:B------:R-:W-:Y:S01]  /*1e20*/  IADD3 R236, R248.reuse, 0x300, RZ ;  /* 0x00000300f8ec7810 */ /* 0x040fe20007ffe0ff */
[----:B------:R-:W5:Y:S01]  /*1e30*/  @P0 LDG.E.128 R124, desc[UR4][R242.64] ;  /* 0x00000004f27c0981 */ /* 0x000f62000c1e1d00 */
[C---:B-1----:R-:W-:Y:S02]  /*1e40*/  IADD3 R240, R248.reuse, 0x380, RZ ;  /* 0x00000380f8f07810 */ /* 0x042fe40007ffe0ff */
[C---:B0-----:R-:W-:Y:S01]  /*1e50*/  IADD3 R244, R248.reuse, 0x400, RZ ;  /* 0x00000400f8f47810 */ /* 0x041fe20007ffe0ff */
[--C-:B------:R-:W-:Y:S01]  /*1e60*/  IMAD.WIDE.U32 R188, R249, 0x10, R208.reuse ;  /* 0x00000010f9bc7825 */ /* 0x100fe200078e00d0 */
[----:B------:R-:W-:Y:S01]  /*1e70*/  IADD3 R250, R248, 0x480, RZ ;  /* 0x00000480f8fa7810 */ /* 0x000fe20007ffe0ff */
[----:B------:R-:W5:Y:S02]  /*1e80*/  @P0 LDG.E.128 R132, desc[UR4][R246.64] ;  /* 0x00000004f6840981 */ /* 0x000f64000c1e1d00 */
[----:B------:R-:W-:-:S02]  /*1e90*/  IMAD.WIDE.U32 R200, R31, 0x10, R208 ;  /* 0x000000101fc87825 */ /* 0x000fc400078e00d0 */
[----:B------:R-:W4:Y:S02]  /*1ea0*/  LDG.E.128 R180, desc[UR4][R180.64] ;  /* 0x00000004b4b47981 */ /* 0x000f24000c1e1d00 */
[----:B------:R-:W-:Y:S02]  /*1eb0*/  IMAD.WIDE.U32 R204, R30, 0x10, R208 ;  /* 0x000000101ecc7825 */ /* 0x000fe400078e00d0 */
[----:B------:R-:W4:Y:S04]  /*1ec0*/  LDG.E.128 R184, desc[UR4][R184.64] ;  /* 0x00000004b8b87981 */ /* 0x000f28000c1e1d00 */
[----:B------:R-:W4:Y:S04]  /*1ed0*/  LDG.E.128 R204, desc[UR4][R204.64] ;  /* 0x00000004cccc7981 */ /* 0x000f28000c1e1d00 */
[----:B------:R-:W4:Y:S04]  /*1ee0*/  LDG.E.128 R188, desc[UR4][R188.64] ;  /* 0x00000004bcbc7981 */ /* 0x000f28000c1e1d00 */
[----:B------:R-:W4:Y:S01]  /*1ef0*/  LDG.E.128 R200, desc[UR4][R200.64] ;  /* 0x00000004c8c87981 */ /* 0x000f22000c1e1d00 */
[----:B--2---:R-:W-:-:S02]  /*1f00*/  MOV R26, R34 ;  /* 0x00000022001a7202 */ /* 0x004fc40000000f00 */
[----:B------:R-:W-:Y:S02]  /*1f10*/  MOV R25, R35 ;  /* 0x0000002300197202 */ /* 0x000fe40000000f00 */
[----:B------:R-:W0:Y:S01]  /*1f20*/  LDC.64 R34, c[0x0][0x2b8] ;  /* 0x0000ae00ff227b82 */ /* 0x000e220000000a00 */
[----:B------:R-:W-:Y:S02]  /*1f30*/  MOV R28, R32 ;  /* 0x00000020001c7202 */ /* 0x000fe40000000f00 */
[----:B------:R-:W-:Y:S02]  /*1f40*/  MOV R27, R33 ;  /* 0x00000021001b7202 */ /* 0x000fe40000000f00 */
[C---:B------:R-:W-:Y:S02]  /*1f50*/  IADD3 R33, R252.reuse, 0x280, RZ ;  /* 0x00000280fc217810 */ /* 0x040fe40007ffe0ff */
[----:B------:R-:W-:-:S03]  /*1f60*/  IADD3 R32, R252, 0x300, RZ ;  /* 0x00000300fc207810 */ /* 0x000fc60007ffe0ff */
[----:B------:R-:W-:-:S04]  /*1f70*/  IMAD.WIDE.U32 R192, R33, 0x10, R208 ;  /* 0x0000001021c07825 */ /* 0x000fc800078e00d0 */
[----:B------:R-:W-:Y:S02]  /*1f80*/  IMAD.WIDE.U32 R196, R32, 0x10, R208 ;  /* 0x0000001020c47825 */ /* 0x000fe400078e00d0 */
[----:B------:R-:W2:Y:S02]  /*1f90*/  LDG.E.128 R192, desc[UR4][R192.64] ;  /* 0x00000004c0c07981 */ /* 0x000ea4000c1e1d00 */
[--C-:B0-----:R-:W-:Y:S02]  /*1fa0*/  IMAD.WIDE.U32 R212, R248, 0x10, R34.reuse ;  /* 0x00000010f8d47825 */ /* 0x101fe400078e0022 */
[----:B------:R-:W2:Y:S02]  /*1fb0*/  LDG.E.128 R196, desc[UR4][R196.64] ;  /* 0x00000004c4c47981 */ /* 0x000ea4000c1e1d00 */
        /* <DEDUP_REMOVED lines=16> */
[----:B------:R-:W-:Y:S02]  /*20c0*/  IMAD.WIDE.U32 R250, R250, 0x10, R34 ;  /* 0x00000010fafa7825 */ /* 0x000fe400078e0022 */
[----:B------:R-:W2:Y:S02]  /*20d0*/  LDG.E.128 R244, desc[UR4][R244.64] ;  /* 0x00000004f4f47981 */ /* 0x000ea4000c1e1d00 */
[----:B---3--:R-:W-:-:S04]  /*20e0*/  @P0 IMAD.WIDE.U32 R34, R33, 0x10, R44 ;  /* 0x0000001021220825 */ /* 0x008fc800078e002c */
[----:B------:R-:W-:Y:S01]  /*20f0*/  @P0 IMAD.WIDE.U32 R32, R32, 0x10, R44 ;  /* 0x0000001020200825 */ /* 0x000fe200078e002c */
[----:B------:R0:W5:Y:S04]  /*2100*/  @P0 LDG.E.128 R144, desc[UR4][R34.64] ;  /* 0x0000000422900981 */ /* 0x000168000c1e1d00 */
[----:B------:R1:W5:Y:S01]  /*2110*/  @P0 LDG.E.128 R148, desc[UR4][R32.64] ;  /* 0x0000000420940981 */ /* 0x000362000c1e1d00 */
[----:B------:R-:W-:-:S04]  /*2120*/  IMAD.WIDE.U32 R208, R29, 0x10, R208 ;  /* 0x000000101dd07825 */ /* 0x000fc800078e00d0 */
[--C-:B0-----:R-:W-:Y:S02]  /*2130*/  @P0 IMAD.WIDE.U32 R34, R31, 0x10, R44.reuse ;  /* 0x000000101f220825 */ /* 0x101fe400078e002c */
[----:B------:R-:W3:Y:S02]  /*2140*/  LDG.E.128 R208, desc[UR4][R208.64] ;  /* 0x00000004d0d07981 */ /* 0x000ee4000c1e1d00 */
[--C-:B-1----:R-:W-:Y:S02]  /*2150*/  @P0 IMAD.WIDE.U32 R32, R30, 0x10, R44.reuse ;  /* 0x000000101e200825 */ /* 0x102fe400078e002c */
[----:B------:R-:W5:Y:S02]  /*2160*/  @P0 LDG.E.128 R152, desc[UR4][R34.64] ;  /* 0x0000000422980981 */ /* 0x000f64000c1e1d00 */
[--C-:B------:R-:W-:Y:S02]  /*2170*/  @P0 IMAD.WIDE.U32 R30, R29, 0x10, R44.reuse ;  /* 0x000000101d1e0825 */ /* 0x100fe400078e002c */
[----:B------:R0:W5:Y:S01]  /*2180*/  @P0 LDG.E.128 R156, desc[UR4][R32.64] ;  /* 0x00000004209c0981 */ /* 0x000162000c1e1d00 */
[----:B------:R-:W1:Y:S01]  /*2190*/  LDC.U8 R29, c[0x0][0x2a0] ;  /* 0x0000a800ff1d7b82 */ /* 0x000e620000000000 */
[----:B------:R-:W-:-:S02]  /*21a0*/  @P0 IMAD.WIDE.U32 R248, R249, 0x10, R44 ;  /* 0x00000010f9f80825 */ /* 0x000fc400078e002c */
[----:B------:R0:W5:Y:S04]  /*21b0*/  @P0 LDG.E.128 R160, desc[UR4][R30.64] ;  /* 0x000000041ea00981 */ /* 0x000168000c1e1d00 */
[----:B------:R3:W5:Y:S04]  /*21c0*/  @P0 LDG.E.128 R140, desc[UR4][R248.64] ;  /* 0x00000004f88c0981 */ /* 0x000768000c1e1d00 */
[----:B------:R-:W2:Y:S04]  /*21d0*/  LDL R35, [R1+0x1c0] ;  /* 0x0001c00001237983 */ /* 0x000ea80000100800 */
[----:B------:R-:W3:Y:S04]  /*21e0*/  LDL R33, [R1+0x1bc] ;  /* 0x0001bc0001217983 */ /* 0x000ee80000100800 */
[----:B------:R-:W3:Y:S04]  /*21f0*/  LDL R31, [R1+0x1b8] ;  /* 0x0001b800011f7983 */ /* 0x000ee80000100800 */
[----:B------:R-:W3:Y:S01]  /*2200*/  LDL R34, [R1+0x1b4] ;  /* 0x0001b40001227983 */ /* 0x000ee20000100800 */
[----:B-1----:R-:W-:-:S03]  /*2210*/  ISETP.NE.AND P0, PT, R29, RZ, PT ;  /* 0x000000ff1d00720c */ /* 0x002fc60003f05270 */
[----:B------:R-:W3:Y:S01]  /*2220*/  LDG.E.128 R248, desc[UR4][R250.64] ;  /* 0x00000004faf87981 */ /* 0x000ee2000c1e1d00 */
[----:B----4-:R-:W-:-:S05]  /*2230*/  FSEL R24, R24, RZ, !P0 ;  /* 0x000000ff18187208 */ /* 0x010fca0004000000 */
[----:B0-----:R-:W-:-:S04]  /*2240*/  FADD.FTZ R32, -R24, R25 ;  /* 0x0000001918207221 */ /* 0x001fc80000010100 */
[C---:B-----5:R-:W-:Y:S02]  /*2250*/  FMUL.FTZ R39, R3.reuse, R32 ;  /* 0x0000002003277220 */ /* 0x060fe40000410000 */
[----:B------:R-:W4:Y:S01]  /*2260*/  LDL R32, [R1+0x1b0] ;  /* 0x0001b00001207983 */ /* 0x000f220000100800 */
[C---:B------:R-:W-:Y:S01]  /*2270*/  FADD.FTZ R38, -R24.reuse, R28 ;  /* 0x0000001c18267221 */ /* 0x040fe20000010100 */
[C---:B------:R-:W-:Y:S01]  /*2280*/  FADD.FTZ R37, -R24.reuse, R27 ;  /* 0x0000001b18257221 */ /* 0x040fe20000010100 */
[----:B------:R-:W-:Y:S02]  /*2290*/  FADD.FTZ R36, -R24, R26 ;  /* 0x0000001a18247221 */ /* 0x000fe40000010100 */
[C---:B------:R-:W-:Y:S01]  /*22a0*/  FMUL.FTZ R45, R3.reuse, R38 ;  /* 0x00000026032d7220 */ /* 0x040fe20000410000 */
[C---:B------:R-:W-:Y:S01]  /*22b0*/  FMUL.FTZ R43, R3.reuse, R37 ;  /* 0x00000025032b7220 */ /* 0x040fe20000410000 */
[----:B------:R-:W-:-:S03]  /*22c0*/  FMUL.FTZ R41, R3, R36 ;  /* 0x0000002403297220 */ /* 0x000fc60000410000 */
[----:B------:R-:W-:Y:S01]  /*22d0*/  STL [R1+0x18], R45 ;  /* 0x0000182d01007387 */ /* 0x000fe20000100800 */
[----:B------:R-:W-:-:S03]  /*22e0*/  FADD.FTZ R176, -R24, R176 ;  /* 0x000000b018b07221 */ /* 0x000fc60000010100 */
[----:B------:R-:W-:Y:S01]  /*22f0*/  STL [R1+0x50], R43 ;  /* 0x0000502b01007387 */ /* 0x000fe20000100800 */
[----:B------:R-:W-:-:S03]  /*2300*/  FADD.FTZ R177, -R24, R177 ;  /* 0x000000b118b17221 */ /* 0x000fc60000010100 */
[----:B------:R-:W-:Y:S01]  /*2310*/  STL [R1+0x4c], R41 ;  /* 0x00004c2901007387 */ /* 0x000fe20000100800 */
[----:B------:R-:W-:-:S03]  /*2320*/  FADD.FTZ R178, -R24, R178 ;  /* 0x000000b218b27221 */ /* 0x000fc60000010100 */
[----:B------:R-:W4:Y:S01]  /*2330*/  LDL R36, [R1+0x1ac] ;  /* 0x0001ac0001247983 */ /* 0x000f220000100800 */
[----:B------:R-:W-:-:S03]  /*2340*/  FMUL.FTZ R37, R3, R176 ;  /* 0x000000b003257220 */ /* 0x000fc60000410000 */
[----:B------:R-:W-:Y:S01]  /*2350*/  STL [R1+0x48], R39 ;  /* 0x0000482701007387 */ /* 0x000fe20000100800 */
[C---:B------:R-:W-:Y:S01]  /*2360*/  FADD.FTZ R28, -R24.reuse, R206 ;  /* 0x000000ce181c7221 */ /* 0x040fe20000010100 */
[----:B------:R-:W-:Y:S01]  /*2370*/  FMUL.FTZ R206, R3, R178 ;  /* 0x000000b203ce7220 */ /* 0x000fe20000410000 */
[C---:B------:R-:W-:Y:S01]  /*2380*/  FADD.FTZ R179, -R24.reuse, R179 ;  /* 0x000000b318b37221 */ /* 0x040fe20000010100 */
[----:B------:R-:W-:-:S03]  /*2390*/  FADD.FTZ R30, -R24, R204 ;  /* 0x000000cc181e7221 */ /* 0x000fc60000010100 */
[----:B------:R-:W-:Y:S01]  /*23a0*/  FMUL.FTZ R204, R3, R179 ;  /* 0x000000b303cc7220 */ /* 0x000fe20000410000 */
[----:B--2---:R-:W-:Y:S01]  /*23b0*/  FMUL.FTZ R46, R35, R212 ;  /* 0x000000d4232e7220 */ /* 0x004fe20000410000 */
[----:B---3--:R-:W-:-:S04]  /*23c0*/  FMUL.FTZ R44, R33, R213 ;  /* 0x000000d5212c7220 */ /* 0x008fc80000410000 */
[----:B------:R0:W-:Y:S01]  /*23d0*/  STL [R1], R46 ;  /* 0x0000002e01007387 */ /* 0x0001e20000100800 */
[----:B------:R-:W-:-:S03]  /*23e0*/  FMUL.FTZ R42, R31, R214 ;  /* 0x000000d61f2a7220 */ /* 0x000fc60000410000 */
[----:B------:R-:W2:Y:S01]  /*23f0*/  LDL R33, [R1+0x1a8] ;  /* 0x0001a80001217983 */ /* 0x000ea20000100800 */
[----:B------:R-:W-:Y:S01]  /*2400*/  FMUL.FTZ R35, R3, R177 ;  /* 0x000000b103237220 */ /* 0x000fe20000410000 */
[----:B------:R-:W-:Y:S02]  /*2410*/  FMUL.FTZ R40, R34, R215 ;  /* 0x000000d722287220 */ /* 0x000fe40000410000 */
[----:B------:R-:W3:Y:S04]  /*2420*/  LDL R31, [R1+0x1a4] ;  /* 0x0001a400011f7983 */ /* 0x000ee80000100800 */
[----:B------:R1:W-:Y:S04]  /*2430*/  STL [R1+0x7c], R44 ;  /* 0x00007c2c01007387 */ /* 0x0003e80000100800 */
[----:B------:R-:W3:Y:S04]  /*2440*/  LDL R34, [R1+0x1a0] ;  /* 0x0001a00001227983 */ /* 0x000ee80000100800 */
[----:B------:R1:W-:Y:S04]  /*2450*/  STL [R1+0x78], R42 ;  /* 0x0000782a01007387 */ /* 0x0003e80000100800 */
[----:B------:R1:W-:Y:S01]  /*2460*/  STL [R1+0x74], R40 ;  /* 0x0000742801007387 */ /* 0x0003e20000100800 */
[----:B----4-:R-:W-:-:S03]  /*2470*/  FMUL.FTZ R38, R32, R216 ;  /* 0x000000d820267220 */ /* 0x010fc60000410000 */
[----:B------:R-:W-:Y:S04]  /*2480*/  STL [R1+0x38], R37 ;  /* 0x0000382501007387 */ /* 0x000fe80000100800 */
[----:B------:R-:W-:Y:S04]  /*2490*/  STL [R1+0x2c], R35 ;  /* 0x00002c2301007387 */ /* 0x000fe80000100800 */
[----:B------:R-:W-:Y:S04]  /*24a0*/  STL [R1+0x28], R206 ;  /* 0x000028ce01007387 */ /* 0x000fe80000100800 */
[----:B------:R-:W4:Y:S04]  /*24b0*/  LDL R32, [R1+0x19c] ;  /* 0x00019c0001207983 */ /* 0x000f280000100800 */
[----:B------:R-:W-:Y:S04]  /*24c0*/  STL [R1+0x24], R204 ;  /* 0x000024cc01007387 */ /* 0x000fe80000100800 */
[----:B------:R1:W-:Y:S04]  /*24d0*/  STL [R1+0x70], R38 ;  /* 0x0000702601007387 */ /* 0x0003e80000100800 */
[----:B------:R-:W4:Y:S04]  /*24e0*/  LDL R177, [R1+0x198] ;  /* 0x0001980001b17983 */ /* 0x000f280000100800 */
[----:B------:R-:W4:Y:S01]  /*24f0*/  LDL R176, [R1+0x194] ;  /* 0x0001940001b07983 */ /* 0x000f220000100800 */
        /* <DEDUP_REMOVED lines=32> */
[----:B------:R-:W-:Y:S01]  /*2700*/  FADD.FTZ R100, R100, R212 ;  /* 0x000000d464647221 */ /* 0x000fe20000010000 */
[----:B------:R1:W-:Y:S01]  /*2710*/  STL [R1+0x6c], R36 ;  /* 0x00006c2401007387 */ /* 0x0003e20000100800 */
[----:B------:R-:W-:-:S03]  /*2720*/  FMUL.FTZ R182, R3, R182 ;  /* 0x000000b603b67220 */ /* 0x000fc60000410000 */
[----:B------:R-:W4:Y:S04]  /*2730*/  LDL R212, [R1+0x190] ;  /* 0x0001900001d47983 */ /* 0x000f280000100800 */
[----:B------:R-:W4:Y:S01]  /*2740*/  LDL R211, [R1+0x18c] ;  /* 0x00018c0001d37983 */ /* 0x000f220000100800 */
[----:B------:R-:W-:Y:S01]  /*2750*/  FADD.FTZ R93, R93, R221 ;  /* 0x000000dd5d5d7221 */ /* 0x000fe20000010000 */
[----:B------:R-:W-:Y:S01]  /*2760*/  FFMA.FTZ R14, R222, R182, R14 ;  /* 0x000000b6de0e7223 */ /* 0x000fe2000001000e */
[----:B------:R-:W-:Y:S01]  /*2770*/  FADD.FTZ R94, R94, R222 ;  /* 0x000000de5e5e7221 */ /* 0x000fe20000010000 */
[----:B--2---:R-:W-:Y:S01]  /*2780*/  FMUL.FTZ R207, R33, R218 ;  /* 0x000000da21cf7220 */ /* 0x004fe20000410000 */
[----:B------:R-:W-:Y:S01]  /*2790*/  FMUL.FTZ R33, R3, R180 ;  /* 0x000000b403217220 */ /* 0x000fe20000410000 */
[----:B---3--:R-:W-:Y:S01]  /*27a0*/  FMUL.FTZ R205, R31, R219 ;  /* 0x000000db1fcd7220 */ /* 0x008fe20000410000 */
[----:B------:R-:W-:-:S02]  /*27b0*/  FMUL.FTZ R31, R3, R181 ;  /* 0x000000b5031f7220 */ /* 0x000fc40000410000 */
[----:B------:R-:W-:Y:S01]  /*27c0*/  STL [R1+0x68], R207 ;  /* 0x000068cf01007387 */ /* 0x000fe20000100800 */
[----:B------:R-:W-:-:S03]  /*27d0*/  FMUL.FTZ R181, R3, R183 ;  /* 0x000000b703b57220 */ /* 0x000fc60000410000 */
[----:B------:R-:W-:Y:S01]  /*27e0*/  STL [R1+0x64], R205 ;  /* 0x000064cd01007387 */ /* 0x000fe20000100800 */
[----:B------:R-:W-:-:S03]  /*27f0*/  FMUL.FTZ R34, R34, R220 ;  /* 0x000000dc22227220 */ /* 0x000fc60000410000 */
[----:B------:R-:W-:Y:S04]  /*2800*/  STL [R1+0x10], R33 ;  /* 0x0000102101007387 */ /* 0x000fe80000100800 */
[----:B------:R-:W-:Y:S04]  /*2810*/  STL [R1+0xc], R31 ;  /* 0x00000c1f01007387 */ /* 0x000fe80000100800 */
[----:B------:R-:W-:Y:S04]  /*2820*/  STL [R1+0x8], R182 ;  /* 0x000008b601007387 */ /* 0x000fe80000100800 */
[----:B------:R-:W2:Y:S04]  /*2830*/  LDL R179, [R1+0x188] ;  /* 0x0001880001b37983 */ /* 0x000ea80000100800 */
[----:B------:R-:W-:Y:S01]  /*2840*/  STL [R1+0x4], R181 ;  /* 0x000004b501007387 */ /* 0x000fe20000100800 */
[----:B----4-:R-:W-:-:S03]  /*2850*/  FMUL.FTZ R32, R32, R221 ;  /* 0x000000dd20207220 */ /* 0x010fc60000410000 */
[----:B------:R3:W-:Y:S04]  /*2860*/  STL [R1+0x60], R34 ;  /* 0x0000602201007387 */ /* 0x0007e80000100800 */
[----:B------:R-:W4:Y:S04]  /*2870*/  LDL R210, [R1+0x184] ;  /* 0x0001840001d27983 */ /* 0x000f280000100800 */
[----:B------:R3:W-:Y:S04]  /*2880*/  STL [R1+0x5c], R32 ;  /* 0x00005c2001007387 */ /* 0x0007e80000100800 */
[----:B------:R-:W3:Y:S01]  /*2890*/  LDL R178, [R1+0x180] ;  /* 0x0001800001b27983 */ /* 0x000ee20000100800 */
[----:B------:R-:W-:Y:S01]  /*28a0*/  FFMA.FTZ R13, R221, R31, R13 ;  /* 0x0000001fdd0d7223 */ /* 0x000fe2000001000d */
[----:B------:R-:W-:Y:S01]  /*28b0*/  FMUL.FTZ R222, R177, R222 ;  /* 0x000000deb1de7220 */ /* 0x000fe20000410000 */
[----:B------:R-:W-:Y:S01]  /*28c0*/  FMUL.FTZ R221, R176, R223 ;  /* 0x000000dfb0dd7220 */ /* 0x000fe20000410000 */
[----:B------:R-:W4:Y:S04]  /*28d0*/  LDL R177, [R1+0x178] ;  /* 0x0001780001b17983 */ /* 0x000f280000100800 */
[----:B------:R-:W4:Y:S01]  /*28e0*/  LDL R176, [R1+0x174] ;  /* 0x0001740001b07983 */ /* 0x000f220000100800 */
[----:B------:R-:W-:Y:S01]  /*28f0*/  FFMA.FTZ R8, R216, R37, R8 ;  /* 0x00000025d8087223 */ /* 0x000fe20000010008 */
[----:B------:R-:W-:Y:S01]  /*2900*/  FADD.FTZ R96, R96, R216 ;  /* 0x000000d860607221 */ /* 0x000fe20000010000 */
[----:B------:R-:W-:Y:S01]  /*2910*/  FMUL.FTZ R216, R3, R188 ;  /* 0x000000bc03d87220 */ /* 0x000fe20000410000 */
[----:B------:R-:W4:Y:S01]  /*2920*/  LDL R209, [R1+0x17c] ;  /* 0x00017c0001d17983 */ /* 0x000f220000100800 */
[----:B------:R-:W-:Y:S01]  /*2930*/  FFMA.FTZ R10, R218, R206, R10 ;  /* 0x000000ceda0a7223 */ /* 0x000fe2000001000a */
[----:B------:R-:W-:-:S02]  /*2940*/  FADD.FTZ R98, R98, R218 ;  /* 0x000000da62627221 */ /* 0x000fc40000010000 */
[----:B------:R-:W-:Y:S01]  /*2950*/  STL [R1+0x58], R222 ;  /* 0x000058de01007387 */ /* 0x000fe20000100800 */
[----:B------:R-:W-:-:S03]  /*2960*/  FMUL.FTZ R218, R3, R186 ;  /* 0x000000ba03da7220 */ /* 0x000fc60000410000 */
[----:B------:R-:W-:Y:S01]  /*2970*/  STL [R1+0x54], R221 ;  /* 0x000054dd01007387 */ /* 0x000fe20000100800 */
[----:B------:R-:W-:Y:S01]  /*2980*/  FFMA.FTZ R20, R228, R216, R20 ;  /* 0x000000d8e4147223 */ /* 0x000fe20000010014 */
[----:B------:R-:W-:Y:S01]  /*2990*/  FADD.FTZ R84, R84, R228 ;  /* 0x000000e454547221 */ /* 0x000fe20000010000 */
[----:B------:R-:W-:Y:S01]  /*29a0*/  FFMA.FTZ R5, R213, R43, R5 ;  /* 0x0000002bd5057223 */ /* 0x000fe20000010005 */
[----:B------:R-:W-:Y:S01]  /*29b0*/  FMUL.FTZ R180, R212, R224 ;  /* 0x000000e0d4b47220 */ /* 0x000fe20000410000 */
[----:B------:R-:W-:-:S04]  /*29c0*/  FMUL.FTZ R183, R211, R225 ;  /* 0x000000e1d3b77220 */ /* 0x000fc80000410000 */
[----:B------:R1:W-:Y:S04]  /*29d0*/  STL [R1+0x3c], R180 ;  /* 0x00003cb401007387 */ /* 0x0003e80000100800 */
[----:B------:R1:W-:Y:S04]  /*29e0*/  STL [R1+0x20], R183 ;  /* 0x000020b701007387 */ /* 0x0003e80000100800 */
[----:B------:R-:W4:Y:S01]  /*29f0*/  LDL R186, [R1+0x170] ;  /* 0x0001700001ba7983 */ /* 0x000f220000100800 */
[----:B------:R-:W-:Y:S01]  /*2a00*/  FADD.FTZ R101, R101, R213 ;  /* 0x000000d565657221 */ /* 0x000fe20000010000 */
[----:B------:R-:W-:Y:S01]  /*2a10*/  FFMA.FTZ R6, R214, R41, R6 ;  /* 0x00000029d6067223 */ /* 0x000fe20000010006 */
[----:B------:R-:W-:Y:S01]  /*2a20*/  FADD.FTZ R102, R102, R214 ;  /* 0x000000d666667221 */ /* 0x000fe20000010000 */
[C---:B------:R-:W-:Y:S01]  /*2a30*/  FMUL.FTZ R214, R3.reuse, R190 ;  /* 0x000000be03d67220 */ /* 0x040fe20000410000 */
[----:B------:R-:W-:Y:S01]  /*2a40*/  FMUL.FTZ R213, R3, R191 ;  /* 0x000000bf03d57220 */ /* 0x000fe20000410000 */
[----:B------:R-:W-:Y:S01]  /*2a50*/  FADD.FTZ R86, R86, R230 ;  /* 0x000000e656567221 */ /* 0x000fe20000010000 */
[----:B------:R-:W-:Y:S01]  /*2a60*/  FADD.FTZ R87, R87, R231 ;  /* 0x000000e757577221 */ /* 0x000fe20000010000 */
[----:B------:R-:W-:Y:S01]  /*2a70*/  FFMA.FTZ R22, R230, R214, R22 ;  /* 0x000000d6e6167223 */ /* 0x000fe20000010016 */
[----:B------:R-:W-:Y:S01]  /*2a80*/  FFMA.FTZ R23, R231, R213, R23 ;  /* 0x000000d5e7177223 */ /* 0x000fe20000010017 */
[----:B------:R-:W-:Y:S01]  /*2a90*/  FFMA.FTZ R11, R219, R204, R11 ;  /* 0x000000ccdb0b7223 */ /* 0x000fe2000001000b */
[----:B------:R-:W-:Y:S01]  /*2aa0*/  FADD.FTZ R99, R99, R219 ;  /* 0x000000db63637221 */ /* 0x000fe20000010000 */
[C---:B------:R-:W-:Y:S01]  /*2ab0*/  FMUL.FTZ R219, R3.reuse, R185 ;  /* 0x000000b903db7220 */ /* 0x040fe20000410000 */
[----:B------:R-:W-:Y:S01]  /*2ac0*/  FFMA.FTZ R12, R220, R33, R12 ;  /* 0x00000021dc0c7223 */ /* 0x000fe2000001000c */
[----:B------:R-:W-:Y:S01]  /*2ad0*/  FADD.FTZ R92, R92, R220 ;  /* 0x000000dc5c5c7221 */ /* 0x000fe20000010000 */
[----:B------:R-:W-:Y:S01]  /*2ae0*/  FMUL.FTZ R220, R3, R184 ;  /* 0x000000b803dc7220 */ /* 0x000fe20000410000 */
[----:B--2---:R-:W-:-:S05]  /*2af0*/  FMUL.FTZ R179, R179, R226 ;  /* 0x000000e2b3b37220 */ /* 0x004fca0000410000 */
[----:B------:R2:W-:Y:S01]  /*2b00*/  STL [R1+0x1c], R179 ;  /* 0x00001cb301007387 */ /* 0x0005e20000100800 */
[----:B---3--:R-:W-:-:S03]  /*2b10*/  FMUL.FTZ R228, R178, R228 ;  /* 0x000000e4b2e47220 */ /* 0x008fc60000410000 */
[----:B------:R-:W3:Y:S01]  /*2b20*/  LDL R178, [R1+0x16c] ;  /* 0x00016c0001b27983 */ /* 0x000ee20000100800 */
[----:B----4-:R-:W-:Y:S01]  /*2b30*/  FMUL.FTZ R230, R177, R230 ;  /* 0x000000e6b1e67220 */ /* 0x010fe20000410000 */
[----:B------:R-:W-:Y:S01]  /*2b40*/  FFMA.FTZ R177, R45, R46, RZ ;  /* 0x0000002e2db17223 */ /* 0x000fe200000100ff */
[----:B------:R-:W-:Y:S01]  /*2b50*/  FMUL.FTZ R231, R176, R231 ;  /* 0x000000e7b0e77220 */ /* 0x000fe20000410000 */
[----:B------:R-:W-:Y:S02]  /*2b60*/  FADD.FTZ R176, RZ, R46 ;  /* 0x0000002effb07221 */ /* 0x000fe40000010000 */
[----:B0-----:R0:W5:Y:S01]  /*2b70*/  LDL.LU R46, [R1+0x21c] ;  /* 0x00021c00012e7983 */ /* 0x0011620000300800 */
[----:B------:R-:W-:Y:S01]  /*2b80*/  FFMA.FTZ R177, R43, R44, R177 ;  /* 0x0000002c2bb17223 */ /* 0x000fe200000100b1 */
[----:B------:R-:W-:Y:S02]  /*2b90*/  FADD.FTZ R176, R176, R44 ;  /* 0x0000002cb0b07221 */ /* 0x000fe40000010000 */
[----:B------:R0:W5:Y:S04]  /*2ba0*/  LDL.LU R45, [R1+0x218] ;  /* 0x00021800012d7983 */ /* 0x0001680000300800 */
[----:B------:R-:W4:Y:S04]  /*2bb0*/  LDL R185, [R1+0x168] ;  /* 0x0001680001b97983 */ /* 0x000f280000100800 */
[----:B-1----:R0:W5:Y:S04]  /*2bc0*/  LDL.LU R44, [R1+0x214] ;  /* 0x00021400012c7983 */ /* 0x0021680000300800 */
[----:B------:R0:W5:Y:S04]  /*2bd0*/  LDL.LU R43, [R1+0x210] ;  /* 0x00021000012b7983 */ /* 0x0001680000300800 */
[----:B------:R-:W2:Y:S01]  /*2be0*/  LDL R184, [R1+0x164] ;  /* 0x0001640001b87983 */ /* 0x000ea20000100800 */
        /* <DEDUP_REMOVED lines=14> */
[----:B------:R0:W5:Y:S01]  /*2cd0*/  LDL.LU R42, [R1+0x20c] ;  /* 0x00020c00012a7983 */ /* 0x0001620000300800 */
[----:B------:R-:W-:Y:S01]  /*2ce0*/  FMUL.FTZ R227, R210, R227 ;  /* 0x000000e3d2e37220 */ /* 0x000fe20000410000 */
[C---:B------:R-:W-:Y:S01]  /*2cf0*/  FMUL.FTZ R212, R3.reuse, R192 ;  /* 0x000000c003d47220 */ /* 0x040fe20000410000 */
[----:B------:R-:W-:Y:S01]  /*2d00*/  FMUL.FTZ R210, R3, R194 ;  /* 0x000000c203d27220 */ /* 0x000fe20000410000 */
[----:B------:R0:W5:Y:S01]  /*2d10*/  LDL.LU R41, [R1+0x208] ;  /* 0x0002080001297983 */ /* 0x0001620000300800 */
[----:B------:R-:W-:Y:S01]  /*2d20*/  FFMA.FTZ R21, R229, R215, R21 ;  /* 0x000000d7e5157223 */ /* 0x000fe20000010015 */
[----:B------:R-:W-:Y:S01]  /*2d30*/  FADD.FTZ R85, R85, R229 ;  /* 0x000000e555557221 */ /* 0x000fe20000010000 */
[----:B------:R-:W-:Y:S01]  /*2d40*/  FMUL.FTZ R229, R209, R229 ;  /* 0x000000e5d1e57220 */ /* 0x000fe20000410000 */
[----:B------:R-:W-:Y:S01]  /*2d50*/  FMUL.FTZ R209, R3, R195 ;  /* 0x000000c303d17220 */ /* 0x000fe20000410000 */
[----:B------:R-:W-:Y:S01]  /*2d60*/  FFMA.FTZ R120, R232, R212, R120 ;  /* 0x000000d4e8787223 */ /* 0x000fe20000010078 */
[----:B------:R-:W-:Y:S01]  /*2d70*/  FADD.FTZ R80, R80, R232 ;  /* 0x000000e850507221 */ /* 0x000fe20000010000 */
[----:B------:R-:W-:Y:S01]  /*2d80*/  FFMA.FTZ R122, R234, R210, R122 ;  /* 0x000000d2ea7a7223 */ /* 0x000fe2000001007a */
[----:B------:R-:W-:Y:S01]  /*2d90*/  FADD.FTZ R82, R82, R234 ;  /* 0x000000ea52527221 */ /* 0x000fe20000010000 */
[----:B------:R-:W-:Y:S01]  /*2da0*/  FMUL.FTZ R232, R186, R232 ;  /* 0x000000e8bae87220 */ /* 0x000fe20000410000 */
[----:B------:R-:W-:Y:S01]  /*2db0*/  FFMA.FTZ R123, R235, R209, R123 ;  /* 0x000000d1eb7b7223 */ /* 0x000fe2000001007b */
[----:B------:R-:W-:Y:S01]  /*2dc0*/  FADD.FTZ R83, R83, R235 ;  /* 0x000000eb53537221 */ /* 0x000fe20000010000 */
[----:B---3--:R-:W-:Y:S01]  /*2dd0*/  FMUL.FTZ R233, R178, R233 ;  /* 0x000000e9b2e97220 */ /* 0x008fe20000410000 */
[----:B------:R-:W-:Y:S01]  /*2de0*/  FFMA.FTZ R178, R39, R40, R177 ;  /* 0x0000002827b27223 */ /* 0x000fe200000100b1 */
[----:B------:R-:W-:Y:S01]  /*2df0*/  FADD.FTZ R177, R176, R38 ;  /* 0x00000026b0b17221 */ /* 0x000fe20000010000 */
[----:B------:R0:W5:Y:S02]  /*2e00*/  LDL.LU R40, [R1+0x204] ;  /* 0x0002040001287983 */ /* 0x0001640000300800 */
        /* <DEDUP_REMOVED lines=10> */
[----:B----4-:R-:W-:Y:S01]  /*2eb0*/  FMUL.FTZ R234, R185, R234 ;  /* 0x000000eab9ea7220 */ /* 0x010fe20000410000 */
[----:B------:R0:W5:Y:S01]  /*2ec0*/  LDL.LU R36, [R1+0x1f4] ;  /* 0x0001f40001247983 */ /* 0x0001620000300800 */
[----:B------:R-:W-:Y:S01]  /*2ed0*/  FADD.FTZ R177, R177, R34 ;  /* 0x00000022b1b17221 */ /* 0x000fe20000010000 */
[----:B------:R-:W-:-:S02]  /*2ee0*/  FFMA.FTZ R176, R33, R34, R176 ;  /* 0x0000002221b07223 */ /* 0x000fc400000100b0 */
[----:B------:R0:W5:Y:S04]  /*2ef0*/  LDL.LU R35, [R1+0x1f0] ;  /* 0x0001f00001237983 */ /* 0x0001680000300800 */
[----:B------:R-:W3:Y:S01]  /*2f00*/  LDL R186, [R1+0x160] ;  /* 0x0001600001ba7983 */ /* 0x000ee20000100800 */
[----:B--2---:R-:W-:-:S03]  /*2f10*/  FMUL.FTZ R235, R184, R235 ;  /* 0x000000ebb8eb7220 */ /* 0x004fc60000410000 */
[----:B------:R-:W2:Y:S04]  /*2f20*/  LDL R185, [R1+0x15c] ;  /* 0x00015c0001b97983 */ /* 0x000ea80000100800 */
[----:B------:R0:W5:Y:S04]  /*2f30*/  LDL.LU R34, [R1+0x1ec] ;  /* 0x0001ec0001227983 */ /* 0x0001680000300800 */
[----:B------:R0:W5:Y:S04]  /*2f40*/  LDL.LU R33, [R1+0x1e8] ;  /* 0x0001e80001217983 */ /* 0x0001680000300800 */
[----:B------:R-:W4:Y:S01]  /*2f50*/  LDL R184, [R1+0x158] ;  /* 0x0001580001b87983 */ /* 0x000f220000100800 */
[----:B------:R-:W-:Y:S01]  /*2f60*/  FFMA.FTZ R176, R31, R32, R176 ;  /* 0x000000201fb07223 */ /* 0x000fe200000100b0 */
[C---:B------:R-:W-:Y:S01]  /*2f70*/  FMUL.FTZ R206, R3.reuse, R197 ;  /* 0x000000c503ce7220 */ /* 0x040fe20000410000 */
[----:B------:R-:W-:Y:S01]  /*2f80*/  FMUL.FTZ R205, R3, R198 ;  /* 0x000000c603cd7220 */ /* 0x000fe20000410000 */
[----:B------:R-:W-:Y:S01]  /*2f90*/  FADD.FTZ R177, R177, R32 ;  /* 0x00000020b1b17221 */ /* 0x000fe20000010000 */
[----:B------:R-:W-:Y:S01]  /*2fa0*/  FFMA.FTZ R176, R182, R222, R176 ;  /* 0x000000deb6b07223 */ /* 0x000fe200000100b0 */
[----:B------:R0:W5:Y:S01]  /*2fb0*/  LDL.LU R32, [R1+0x1e4] ;  /* 0x0001e40001207983 */ /* 0x0001620000300800 */
[----:B------:R-:W-:Y:S01]  /*2fc0*/  FFMA.FTZ R117, R237, R206, R117 ;  /* 0x000000ceed757223 */ /* 0x000fe20000010075 */
[----:B------:R-:W-:-:S02]  /*2fd0*/  FADD.FTZ R77, R77, R237 ;  /* 0x000000ed4d4d7221 */ /* 0x000fc40000010000 */
[----:B------:R0:W5:Y:S01]  /*2fe0*/  LDL.LU R31, [R1+0x1e0] ;  /* 0x0001e000011f7983 */ /* 0x0001620000300800 */
[----:B------:R-:W-:Y:S01]  /*2ff0*/  FFMA.FTZ R118, R238, R205, R118 ;  /* 0x000000cdee767223 */ /* 0x000fe20000010076 */
[----:B------:R-:W-:Y:S02]  /*3000*/  FADD.FTZ R78, R78, R238 ;  /* 0x000000ee4e4e7221 */ /* 0x000fe40000010000 */
[----:B------:R-:W3:Y:S01]  /*3010*/  LDL R182, [R1+0x150] ;  /* 0x0001500001b67983 */ /* 0x000ee20000100800 */
[----:B------:R-:W-:Y:S01]  /*3020*/  FADD.FTZ R177, R177, R222 ;  /* 0x000000deb1b17221 */ /* 0x000fe20000010000 */
[----:B------:R-:W-:Y:S01]  /*3030*/  FFMA.FTZ R15, R223, R181, R15 ;  /* 0x000000b5df0f7223 */ /* 0x000fe2000001000f */
[----:B------:R-:W-:Y:S01]  /*3040*/  FFMA.FTZ R176, R181, R221, R176 ;  /* 0x000000ddb5b07223 */ /* 0x000fe200000100b0 */
[----:B------:R-:W3:Y:S01]  /*3050*/  LDL R190, [R1+0x13c] ;  /* 0x00013c0001be7983 */ /* 0x000ee20000100800 */
[----:B------:R-:W-:-:S03]  /*3060*/  FADD.FTZ R177, R177, R221 ;  /* 0x000000ddb1b17221 */ /* 0x000fc60000010000 */
[----:B------:R-:W3:Y:S01]  /*3070*/  LDL R192, [R1+0x138] ;  /* 0x0001380001c07983 */ /* 0x000ee20000100800 */
[----:B--2---:R-:W-:-:S03]  /*3080*/  FMUL.FTZ R237, R185, R237 ;  /* 0x000000edb9ed7220 */ /* 0x004fc60000410000 */
[----:B------:R-:W2:Y:S04]  /*3090*/  LDL R178, [R1+0x154] ;  /* 0x0001540001b27983 */ /* 0x000ea80000100800 */
[----:B------:R-:W2:Y:S04]  /*30a0*/  LDL R185, [R1+0x14c] ;  /* 0x00014c0001b97983 */ /* 0x000ea80000100800 */
[----:B------:R-:W2:Y:S01]  /*30b0*/  LDL R187, [R1+0x140] ;  /* 0x0001400001bb7983 */ /* 0x000ea20000100800 */
[----:B----4-:R-:W-:-:S03]  /*30c0*/  FMUL.FTZ R238, R184, R238 ;  /* 0x000000eeb8ee7220 */ /* 0x010fc60000410000 */
[----:B------:R-:W4:Y:S01]  /*30d0*/  LDL R184, [R1+0x148] ;  /* 0x0001480001b87983 */ /* 0x000f220000100800 */
[----:B------:R-:W-:Y:S01]  /*30e0*/  FADD.FTZ R181, R177, R180 ;  /* 0x000000b4b1b57221 */ /* 0x000fe20000010000 */
[----:B------:R-:W-:-:S03]  /*30f0*/  FFMA.FTZ R180, R220, R180, R176 ;  /* 0x000000b4dcb47223 */ /* 0x000fc600000100b0 */
[----:B------:R-:W-:Y:S01]  /*3100*/  FADD.FTZ R181, R181, R183 ;  /* 0x000000b7b5b57221 */ /* 0x000fe20000010000 */
[----:B------:R-:W-:Y:S02]  /*3110*/  FFMA.FTZ R180, R219, R183, R180 ;  /* 0x000000b7dbb47223 */ /* 0x000fe400000100b4 */
        /* <DEDUP_REMOVED lines=11> */
[----:B---3--:R-:W-:Y:S02]  /*31d0*/  FMUL.FTZ R203, R182, R240 ;  /* 0x000000f0b6cb7220 */ /* 0x008fe40000410000 */
[----:B------:R-:W-:Y:S01]  /*31e0*/  FADD.FTZ R181, R181, R231 ;  /* 0x000000e7b5b57221 */ /* 0x000fe20000010000 */
[----:B------:R-:W-:-:S03]  /*31f0*/  FFMA.FTZ R182, R214, R230, R180 ;  /* 0x000000e6d6b67223 */ /* 0x000fc600000100b4 */
[----:B------:R-:W-:Y:S01]  /*3200*/  FADD.FTZ R188, R181, R232 ;  /* 0x000000e8b5bc7221 */ /* 0x000fe20000010000 */
[----:B--2---:R-:W-:Y:S01]  /*3210*/  FMUL.FTZ R180, R185, R241 ;  /* 0x000000f1b9b47220 */ /* 0x004fe20000410000 */
[C---:B------:R-:W-:Y:S02]  /*3220*/  FMUL.FTZ R185, R3.reuse, R30 ;  /* 0x0000001e03b97220 */ /* 0x040fe40000410000 */
[----:B------:R0:W5:Y:S01]  /*3230*/  LDL.LU R30, [R1+0x1dc] ;  /* 0x0001dc00011e7983 */ /* 0x0001620000300800 */
[----:B----4-:R-:W-:Y:S01]  /*3240*/  FMUL.FTZ R181, R184, R242 ;  /* 0x000000f2b8b57220 */ /* 0x010fe20000410000 */
[C---:B------:R-:W-:Y:S02]  /*3250*/  FMUL.FTZ R184, R3.reuse, R29 ;  /* 0x0000001d03b87220 */ /* 0x040fe40000410000 */
[----:B------:R0:W5:Y:S04]  /*3260*/  LDL.LU R29, [R1+0x1d8] ;  /* 0x0001d800011d7983 */ /* 0x0001680000300800 */
[----:B------:R-:W2:Y:S01]  /*3270*/  LDL R191, [R1+0x134] ;  /* 0x0001340001bf7983 */ /* 0x000ea20000100800 */
[----:B------:R-:W-:Y:S01]  /*3280*/  FMUL.FTZ R207, R3, R196 ;  /* 0x000000c403cf7220 */ /* 0x000fe20000410000 */
[----:B------:R-:W-:Y:S01]  /*3290*/  FFMA.FTZ R182, R213, R231, R182 ;  /* 0x000000e7d5b67223 */ /* 0x000fe200000100b6 */
[----:B------:R-:W-:-:S02]  /*32a0*/  FADD.FTZ R76, R76, R236 ;  /* 0x000000ec4c4c7221 */ /* 0x000fc40000010000 */
[----:B------:R-:W-:Y:S01]  /*32b0*/  FFMA.FTZ R116, R236, R207, R116 ;  /* 0x000000cfec747223 */ /* 0x000fe20000010074 */
[----:B------:R-:W-:Y:S01]  /*32c0*/  FMUL.FTZ R236, R186, R236 ;  /* 0x000000ecbaec7220 */ /* 0x000fe20000410000 */
[----:B------:R-:W-:Y:S01]  /*32d0*/  FMUL.FTZ R186, R183, R243 ;  /* 0x000000f3b7ba7220 */ /* 0x000fe20000410000 */
[----:B------:R-:W-:Y:S01]  /*32e0*/  FFMA.FTZ R189, R212, R232, R182 ;  /* 0x000000e8d4bd7223 */ /* 0x000fe200000100b6 */
[C---:B------:R-:W-:Y:S01]  /*32f0*/  FMUL.FTZ R183, R3.reuse, R28 ;  /* 0x0000001c03b77220 */ /* 0x040fe20000410000 */
[----:B------:R-:W-:Y:S01]  /*3300*/  FMUL.FTZ R182, R3, R27 ;  /* 0x0000001b03b67220 */ /* 0x000fe20000410000 */
[----:B------:R0:W5:Y:S01]  /*3310*/  LDL.LU R28, [R1+0x1d4] ;  /* 0x0001d400011c7983 */ /* 0x0001620000300800 */
[----:B------:R-:W-:-:S03]  /*3320*/  FMUL.FTZ R196, R190, R245 ;  /* 0x000000f5bec47220 */ /* 0x000fc60000410000 */
[----:B------:R0:W5:Y:S04]  /*3330*/  LDL.LU R27, [R1+0x1d0] ;  /* 0x0001d000011b7983 */ /* 0x0001680000300800 */
[----:B------:R-:W3:Y:S04]  /*3340*/  LDL R193, [R1+0x130] ;  /* 0x0001300001c17983 */ /* 0x000ee80000100800 */
[----:B------:R-:W4:Y:S01]  /*3350*/  LDL R190, [R1+0x12c] ;  /* 0x00012c0001be7983 */ /* 0x000f220000100800 */
[----:B------:R-:W-:Y:S01]  /*3360*/  FMUL.FTZ R204, R3, R199 ;  /* 0x000000c703cc7220 */ /* 0x000fe20000410000 */
[----:B------:R-:W-:Y:S01]  /*3370*/  FMUL.FTZ R197, R192, R246 ;  /* 0x000000f6c0c57220 */ /* 0x000fe20000410000 */
[----:B------:R-:W-:Y:S01]  /*3380*/  FADD.FTZ R79, R79, R239 ;  /* 0x000000ef4f4f7221 */ /* 0x000fe20000010000 */
[----:B------:R-:W4:Y:S01]  /*3390*/  LDL R192, [R1+0x128] ;  /* 0x0001280001c07983 */ /* 0x000f220000100800 */
[----:B------:R-:W-:Y:S01]  /*33a0*/  FFMA.FTZ R119, R239, R204, R119 ;  /* 0x000000ccef777223 */ /* 0x000fe20000010077 */
[----:B------:R-:W-:Y:S01]  /*33b0*/  FMUL.FTZ R239, R178, R239 ;  /* 0x000000efb2ef7220 */ /* 0x000fe20000410000 */
[C---:B------:R-:W-:Y:S01]  /*33c0*/  FMUL.FTZ R178, R3.reuse, R202 ;  /* 0x000000ca03b27220 */ /* 0x040fe20000410000 */
[C---:B------:R-:W-:Y:S01]  /*33d0*/  FMUL.FTZ R177, R3.reuse, R201 ;  /* 0x000000c903b17220 */ /* 0x040fe20000410000 */
[C---:B------:R-:W-:Y:S01]  /*33e0*/  FMUL.FTZ R201, R3.reuse, R26 ;  /* 0x0000001a03c97220 */ /* 0x040fe20000410000 */
[C---:B------:R-:W-:Y:S01]  /*33f0*/  FMUL.FTZ R199, R3.reuse, R25 ;  /* 0x0000001903c77220 */ /* 0x040fe20000410000 */
        /* <DEDUP_REMOVED lines=11> */
[----:B------:R-:W2:Y:S04]  /*34b0*/  LDL R191, [R1+0x124] ;  /* 0x0001240001bf7983 */ /* 0x000ea80000100800 */
[----:B------:R0:W5:Y:S04]  /*34c0*/  LDL.LU R26, [R1+0x1cc] ;  /* 0x0001cc00011a7983 */ /* 0x0001680000300800 */
[----:B------:R0:W5:Y:S04]  /*34d0*/  LDL.LU R25, [R1+0x1c8] ;  /* 0x0001c80001197983 */ /* 0x0001680000300800 */
[----:B------:R0:W5:Y:S01]  /*34e0*/  LDL.LU R24, [R1+0x1c4] ;  /* 0x0001c40001187983 */ /* 0x0001620000300800 */
        /* <DEDUP_REMOVED lines=22> */
[----:B------:R-:W-:Y:S01]  /*3650*/  FFMA.FTZ R104, R248, R201, R104 ;  /* 0x000000c9f8687223 */ /* 0x000fe20000010068 */
[----:B------:R-:W-:Y:S01]  /*3660*/  FADD.FTZ R64, R64, R248 ;  /* 0x000000f840407221 */ /* 0x000fe20000010000 */
[----:B------:R-:W-:Y:S01]  /*3670*/  FFMA.FTZ R105, R249, R200, R105 ;  /* 0x000000c8f9697223 */ /* 0x000fe20000010069 */
[----:B------:R-:W-:Y:S01]  /*3680*/  FADD.FTZ R65, R65, R249 ;  /* 0x000000f941417221 */ /* 0x000fe20000010000 */
[----:B---3--:R-:W-:Y:S01]  /*3690*/  FMUL.FTZ R248, R193, R248 ;  /* 0x000000f8c1f87220 */ /* 0x008fe20000410000 */
[----:B----4-:R-:W-:Y:S01]  /*36a0*/  FMUL.FTZ R249, R190, R249 ;  /* 0x000000f9bef97220 */ /* 0x010fe20000410000 */
        /* <DEDUP_REMOVED lines=38> */
[----:B0-----:R-:W-:-:S07]  /*3910*/  FFMA.FTZ R189, R198, R251, R190 ;  /* 0x000000fbc6bd7223 */ /* 0x001fce00000100be */
.L_x_13674:
[----:B------:R-:W-:Y:S05]  /*3920*/  BSYNC B0 ;  /* 0x0000000000007941 */ /* 0x000fea0003800000 */
.L_x_13672:
        /* <DEDUP_REMOVED lines=27> */
.L_x_13767:
        /* <DEDUP_REMOVED lines=14> */
[----:B------:R-:W-:Y:S02]  /*3bc0*/  ISETP.NE.U32.AND P3, PT, RZ, UR10, PT ;  /* 0x0000000aff007c0c */ /* 0x000fe4000bf65070 */
[----:B-----5:R-:W-:Y:S02]  /*3bd0*/  @!P6 FSEL R224, R124, RZ, P1 ;  /* 0x000000ff7ce0e208 */ /* 0x020fe40000800000 */
[----:B0-----:R-:W-:Y:S02]  /*3be0*/  ISETP.NE.AND P2, PT, R223, RZ, PT ;  /* 0x000000ffdf00720c */ /* 0x001fe40003f45270 */
[----:B---3--:R-:W-:-:S13]  /*3bf0*/  ISETP.GE.AND P4, PT, R188, 0x1, PT ;  /* 0x00000001bc00780c */ /* 0x008fda0003f86270 */
[----:B------:R-:W-:-:S05]  /*3c00*/  @P4 IADD3 R188, R188, -0x1, RZ ;  /* 0xffffffffbcbc4810 */ /* 0x000fca0007ffe0ff */
[----:B----4-:R-:W-:-:S05]  /*3c10*/  @P4 IMAD R188, R188, R189, RZ ;  /* 0x000000bdbcbc4224 */ /* 0x010fca00078e02ff */
[----:B------:R-:W-:-:S04]  /*3c20*/  @P4 SHF.R.S32.HI R189, RZ, 0x1f, R188 ;  /* 0x0000001fffbd4819 */ /* 0x000fc800000114bc */
[----:B------:R-:W-:-:S04]  /*3c30*/  @P4 LEA.HI R189, R189, R188, RZ, 0x2 ;  /* 0x000000bcbdbd4211 */ /* 0x000fc800078f10ff */
[----:B------:R-:W-:Y:S02]  /*3c40*/  @P4 LEA.HI.SX32 R208, R189, R195, 0x1e ;  /* 0x000000c3bdd04211 */ /* 0x000fe400078ff2ff */
[----:B------:R-:W-:Y:S01]  /*3c50*/  MOV R195, 0x400 ;  /* 0x0000040000c37802 */ /* 0x000fe20000000f00 */
[----:B------:R-:W0:Y:S03]  /*3c60*/  @P4 LDC.64 R188, c[0x0][0x220] ;  /* 0x00008800ffbc4b82 */ /* 0x000e260000000a00 */
[----:B------:R-:W-:-:S04]  /*3c70*/  LEA R195, R221, R195, 0x18 ;  /* 0x000000c3ddc37211 */ /* 0x000fc800078ec0ff */
[----:B------:R-:W-:-:S05]  /*3c80*/  @!P0 LEA R193, R193, R195, 0x3 ;  /* 0x000000c3c1c18211 */ /* 0x000fca00078e18ff */
[----:B------:R-:W-:Y:S01]  /*3c90*/  @!P0 STS.64 [R193+0x5000], R190 ;  /* 0x005000bec1008388 */ /* 0x000fe20000000a00 */
[----:B------:R-:W-:Y:S01]  /*3ca0*/  LEA R192, R192, R195, 0x3 ;  /* 0x000000c3c0c07211 */ /* 0x000fe200078e18ff */
[----:B0-----:R-:W-:Y:S01]  /*3cb0*/  @P4 IMAD.WIDE.U32 R188, R208, 0x10, R188 ;  /* 0x00000010d0bc4825 */ /* 0x001fe200078e00bc */
[----:B------:R-:W-:Y:S06]  /*3cc0*/  BAR.SYNC.DEFER_BLOCKING 0x0 ;  /* 0x0000000000007b1d */ /* 0x000fec0000010000 */
[----:B------:R0:W5:Y:S01]  /*3cd0*/  @P4 LDG.E.128 R164, desc[UR4][R188.64] ;  /* 0x00000004bca44981 */ /* 0x000162000c1e1d00 */
[----:B------:R-:W-:-:S04]  /*3ce0*/  ISETP.NE.U32.AND P0, PT, RZ, UR10, PT ;  /* 0x0000000aff007c0c */ /* 0x000fc8000bf05070 */
[----:B------:R-:W-:Y:S01]  /*3cf0*/  ISETP.NE.AND.EX P0, PT, RZ, UR11, PT, P0 ;  /* 0x0000000bff007c0c */ /* 0x000fe2000bf05300 */
        /* <DEDUP_REMOVED lines=9> */
[----:B------:R-:W-:Y:S02]  /*3d90*/  FADD.FTZ R189, R195, R189 ;  /* 0x000000bdc3bd7221 */ /* 0x000fe40000010000 */
[----:B------:R-:W0:Y:S01]  /*3da0*/  @P0 LDC.64 R194, c[0x0][0x308] ;  /* 0x0000c200ffc20b82 */ /* 0x000e220000000a00 */
[----:B------:R-:W-:Y:S01]  /*3db0*/  FMUL.FTZ R188, R188, UR8 ;  /* 0x00000008bcbc7c20 */ /* 0x000fe20008410000 */
[----:B------:R-:W-:-:S04]  /*3dc0*/  FMUL.FTZ R192, R189, UR8 ;  /* 0x00000008bdc07c20 */ /* 0x000fc80008410000 */
[----:B------:R-:W-:Y:S02]  /*3dd0*/  FSEL R193, R188, RZ, !P2 ;  /* 0x000000ffbcc17208 */ /* 0x000fe40005000000 */
[----:B------:R-:W-:Y:S01]  /*3de0*/  @!P6 ISETP.NE.U32.AND P2, PT, R2, RZ, PT ;  /* 0x000000ff0200e20c */ /* 0x000fe20003f45070 */
[----:B------:R-:W-:-:S12]  /*3df0*/  @!P6 BRA `(.L_x_13677) ;  /* 0x000000000020e947 */ /* 0x000fd80003800000 */
[----:B------:R-:W2:Y:S04]  /*3e00*/  LDL R225, [R1+0x18] ;  /* 0x0000180001e17983 */ /* 0x000ea80000100800 */
[----:B------:R-:W3:Y:S01]  /*3e10*/  LDL R223, [R1] ;  /* 0x0000000001df7983 */ /* 0x000ee20000100800 */
[----:B------:R-:W-:-:S04]  /*3e20*/  ISETP.NE.U32.AND P1, PT, R2, RZ, PT ;  /* 0x000000ff0200720c */ /* 0x000fc80003f25070 */
[----:B------:R-:W-:Y:S01]  /*3e30*/  ISETP.NE.AND.EX P1, PT, R0, RZ, PT, P1 ;  /* 0x000000ff0000720c */ /* 0x000fe20003f25310 */
[----:B--2---:R-:W-:-:S04]  /*3e40*/  FFMA.FTZ R188, R225, R192, R193 ;  /* 0x000000c0e1bc7223 */ /* 0x004fc800000100c1 */
[----:B---3--:R-:W-:-:S04]  /*3e50*/  FADD.FTZ R188, R223, -R188 ;  /* 0x800000bcdfbc7221 */ /* 0x008fc80000010000 */
[----:B------:R-:W-:-:S04]  /*3e60*/  FMUL.FTZ R224, R3, R188 ;  /* 0x000000bc03e07220 */ /* 0x000fc80000410000 */
[----:B------:R-:W-:-:S07]  /*3e70*/  @P1 FADD.FTZ R224, R124, R224 ;  /* 0x000000e07ce01221 */ /* 0x000fce0000010000 */
.L_x_13677:
[----:B------:R-:W-:Y:S05]  /*3e80*/  BSYNC B0 ;  /* 0x0000000000007941 */ /* 0x000fea0003800000 */
.L_x_13676:
[----:B------:R-:W-:Y:S01]  /*3e90*/  @!P6 ISETP.NE.AND.EX P2, PT, R0, RZ, PT, P2 ;  /* 0x000000ff0000e20c */ /* 0x000fe20003f45320 */
[----:B------:R-:W-:Y:S01]  /*3ea0*/  BSSY B0, `(.L_x_13678) ;  /* 0x000000c000007945 */ /* 0x000fe20003800000 */
[----:B------:R-:W-:Y:S02]  /*3eb0*/  @!P6 ISETP.NE.U32.AND P1, PT, R2, RZ, PT ;  /* 0x000000ff0200e20c */ /* 0x000fe40003f25070 */
[----:B------:R-:W-:Y:S01]  /*3ec0*/  @!P6 FSEL R222, R125, RZ, P2 ;  /* 0x000000ff7ddee208 */ /* 0x000fe20001000000 */
[----:B------:R-:W-:Y:S10]  /*3ed0*/  @!P6 BRA `(.L_x_13679) ;  /* 0x000000000020e947 */ /* 0x000ff40003800000 */
[----:B------:R-:W2:Y:S04]  /*3ee0*/  LDL R188, [R1+0x50] ;  /* 0x0000500001bc7983 */ /* 0x000ea80000100800 */
[----:B------:R-:W3:Y:S01]  /*3ef0*/  LDL R189, [R1+0x7c] ;  /* 0x00007c0001bd7983 */ /* 0x000ee20000100800 */
[----:B------:R-:W-:-:S04]  /*3f00*/  ISETP.NE.U32.AND P2, PT, R2, RZ, PT ;  /* 0x000000ff0200720c */ /* 0x000fc80003f45070 */
[----:B------:R-:W-:Y:S01]  /*3f10*/  ISETP.NE.AND.EX P2, PT, R0, RZ, PT, P2 ;  /* 0x000000ff0000720c */ /* 0x000fe20003f45320 */
[----:B--2---:R-:W-:-:S04]  /*3f20*/  FFMA.FTZ R188, R188, R192, R193 ;  /* 0x000000c0bcbc7223 */ /* 0x004fc800000100c1 */
[----:B---3--:R-:W-:-:S04]  /*3f30*/  FADD.FTZ R188, R189, -R188 ;  /* 0x800000bcbdbc7221 */ /* 0x008fc80000010000 */
[----:B------:R-:W-:-:S04]  /*3f40*/  FMUL.FTZ R222, R3, R188 ;  /* 0x000000bc03de7220 */ /* 0x000fc80000410000 */
[----:B------:R-:W-:-:S07]  /*3f50*/  @P2 FADD.FTZ R222, R125, R222 ;  /* 0x000000de7dde2221 */ /* 0x000fce0000010000 */
.L_x_13679:
[----:B------:R-:W-:Y:S05]  /*3f60*/  BSYNC B0 ;  /* 0x0000000000007941 */ /* 0x000fea0003800000 */
.L_x_13678:
[----:B------:R-:W-:Y:S01]  /*3f70*/  @!P6 ISETP.NE.U32.AND P2, PT, R2, RZ, PT ;  /* 0x000000ff0200e20c */ /* 0x000fe20003f45070 */
[----:B------:R-:W-:Y:S01]  /*3f80*/  BSSY B0, `(.L_x_13680) ;  /* 0x000000f000007945 */ /* 0x000fe20003800000 */
[----:B------:R-:W-:Y:S01]  /*3f90*/  ISETP.NE.AND.EX P3, PT, RZ, UR11, PT, P3 ;  /* 0x0000000bff007c0c */ /* 0x000fe2000bf65330 */
[----:B0-----:R-:W-:Y:S01]  /*3fa0*/  @P0 IMAD.WIDE.U32 R194, R252, 0x10, R194 ;  /* 0x00000010fcc20825 */ /* 0x001fe200078e00c2 */
[C---:B------:R-:W-:Y:S02]  /*3fb0*/  @!P6 ISETP.NE.AND.EX P2, PT, R0.reuse, RZ, PT, P2 ;  /* 0x000000ff0000e20c */ /* 0x040fe40003f45320 */
[----:B------:R-:W-:Y:S02]  /*3fc0*/  @!P6 ISETP.NE.AND.EX P1, PT, R0, RZ, PT, P1 ;  /* 0x000000ff0000e20c */ /* 0x000fe40003f25310 */
        /* <DEDUP_REMOVED lines=10> */
.L_x_13681:
[----:B------:R-:W-:Y:S05]  /*4070*/  BSYNC B0 ;  /* 0x0000000000007941 */ /* 0x000fea0003800000 */
.L_x_13680:
[----:B------:R-:W-:Y:S01]  /*4080*/  BSSY B0, `(.L_x_13682) ;  /* 0x000000b000007945 */ /* 0x000fe20003800000 */
[----:B------:R-:W-:-:S03]  /*4090*/  @!P6 FSEL R221, R127, RZ, P1 ;  /* 0x000000ff7fdde208 */ /* 0x000fc60000800000 */
[----:B------:R-:W-:Y:S05]  /*40a0*/  @!P6 BRA `(.L_x_13683) ;  /* 0x000000000020e947 */ /* 0x000fea0003800000 */
        /* <DEDUP_REMOVED lines=8> */
.L_x_13683:
[----:B------:R-:W-:Y:S05]  /*4130*/  BSYNC B0 ;  /* 0x0000000000007941 */ /* 0x000fea0003800000 */
.L_x_13682:
[----:B------:R-:W2:Y:S04]  /*4140*/  LDL R242, [R1+0x120] ;  /* 0x0001200001f27983 */ /* 0x000ea80000100800 */
[----:B------:R-:W3:Y:S04]  /*4150*/  LDL R241, [R1+0x11c] ;  /* 0x00011c0001f17983 */ /* 0x000ee80000100800 */
[----:B------:R-:W4:Y:S04]  /*4160*/  LDL R240, [R1+0x118] ;  /* 0x0001180001f07983 */ /* 0x000f280000100800 */
[----:B------:R-:W4:Y:S01]  /*4170*/  LDL R226, [R1+0x114] ;  /* 0x0001140001e27983 */ /* 0x000f220000100800 */
[----:B------:R-:W-:Y:S01]  /*4180*/  SEL R188, R224, R168, P3 ;  /* 0x000000a8e0bc7207 */ /* 0x000fe20001800000 */
[----:B------:R-:W0:Y:S01]  /*4190*/  @P4 LDC R225, c[0x0][0x29c] ;  /* 0x0000a700ffe14b82 */ /* 0x000e220000000800 */
[----:B------:R-:W-:-:S02]  /*41a0*/  SEL R189, R222, R169, P3 ;  /* 0x000000a9debd7207 */ /* 0x000fc40001800000 */
[----:B------:R-:W-:Y:S02]  /*41b0*/  SEL R190, R223, R170, P3 ;  /* 0x000000aadfbe7207 */ /* 0x000fe40001800000 */
[----:B------:R-:W-:-:S05]  /*41c0*/  SEL R191, R221, R171, P3 ;  /* 0x000000abddbf7207 */ /* 0x000fca0001800000 */
[----:B------:R1:W-:Y:S02]  /*41d0*/  @P0 STG.E.128 desc[UR4][R194.64], R188 ;  /* 0x000000bcc2000986 */ /* 0x0003e4000c101d04 */
[----:B-1----:R-:W1:Y:S08]  /*41e0*/  @P4 LDC R195, c[0x0][0x29c] ;  /* 0x0000a700ffc34b82 */ /* 0x002e700000000800 */
[----:B------:R-:W0:Y:S08]  /*41f0*/  @P4 LDC R188, c[0x0][0x29c] ;  /* 0x0000a700ffbc4b82 */ /* 0x000e300000000800 */
[----:B------:R-:W0:Y:S01]  /*4200*/  @P4 LDC R194, c[0x0][0x29c] ;  /* 0x0000a700ffc24b82 */ /* 0x000e220000000800 */
[----:B-1----:R-:W-:-:S07]  /*4210*/  @P4 FMUL.FTZ R195, R224, R195 ;  /* 0x000000c3e0c34220 */ /* 0x002fce0000410000 */
[----:B------:R-:W1:Y:S01]  /*4220*/  @P4 LDC.64 R190, c[0x0][0x2f8] ;  /* 0x0000be00ffbe4b82 */ /* 0x000e620000000a00 */
[----:B-----5:R-:W-:Y:S01]  /*4230*/  @P4 FFMA.FTZ R60, R164, R195, R60 ;  /* 0x000000c3a43c4223 */ /* 0x020fe2000001003c */
[----:B0-----:R-:W-:Y:S01]  /*4240*/  @P4 FMUL.FTZ R224, R222, R188 ;  /* 0x000000bcdee04220 */ /* 0x001fe20000410000 */
[----:B------:R-:W-:-:S05]  /*4250*/  @P4 FMUL.FTZ R222, R221, R225 ;  /* 0x000000e1ddde4220 */ /* 0x000fca0000410000 */
[----:B------:R-:W0:Y:S01]  /*4260*/  @P4 LDC.64 R188, c[0x0][0x220] ;  /* 0x00008800ffbc4b82 */ /* 0x000e220000000a00 */
[----:B------:R-:W-:Y:S01]  /*4270*/  IADD3 R221, R208, 0x80, RZ ;  /* 0x00000080d0dd7810 */ /* 0x000fe20007ffe0ff */
[----:B------:R-:W-:Y:S01]  /*4280*/  @P4 FFMA.FTZ R61, R165, R224, R61 ;  /* 0x000000e0a53d4223 */ /* 0x000fe2000001003d */
[----:B------:R-:W-:Y:S01]  /*4290*/  @P4 FFMA.FTZ R63, R167, R222, R63 ;  /* 0x000000dea73f4223 */ /* 0x000fe2000001003f */
[----:B------:R-:W-:-:S04]  /*42a0*/  @P4 FMUL.FTZ R194, R223, R194 ;  /* 0x000000c2dfc24220 */ /* 0x000fc80000410000 */
[----:B------:R-:W-:Y:S01]  /*42b0*/  @P4 FFMA.FTZ R62, R166, R194, R62 ;  /* 0x000000c2a63e4223 */ /* 0x000fe2000001003e */
[----:B-1----:R-:W-:-:S04]  /*42c0*/  @P4 IMAD.WIDE.U32 R190, R208, 0x10, R190 ;  /* 0x00000010d0be4825 */ /* 0x002fc800078e00be */
[----:B0-----:R-:W-:-:S04]  /*42d0*/  @P4 IMAD.WIDE.U32 R188, R221, 0x10, R188 ;  /* 0x00000010ddbc4825 */ /* 0x001fc800078e00bc */
[----:B--2---:R-:W-:Y:S01]  /*42e0*/  @P4 FMUL.FTZ R172, R242, R195 ;  /* 0x000000c3f2ac4220 */ /* 0x004fe20000410000 */
[----:B---3--:R-:W-:Y:S01]  /*42f0*/  @P4 FMUL.FTZ R173, R241, R224 ;  /* 0x000000e0f1ad4220 */ /* 0x008fe20000410000 */
[----:B----4-:R-:W-:Y:S02]  /*4300*/  @P4 FMUL.FTZ R174, R240, R194 ;  /* 0x000000c2f0ae4220 */ /* 0x010fe40000410000 */
[----:B------:R-:W0:Y:S01]  /*4310*/  @P0 LDC.64 R194, c[0x0][0x308] ;  /* 0x0000c200ffc20b82 */ /* 0x000e220000000a00 */
[----:B------:R-:W-:-:S05]  /*4320*/  @P4 FMUL.FTZ R175, R226, R222 ;  /* 0x000000dee2af4220 */ /* 0x000fca0000410000 */
[----:B------:R1:W-:Y:S02]  /*4330*/  @P4 STG.E.128 desc[UR4][R190.64], R172 ;  /* 0x000000acbe004986 */ /* 0x0003e4000c101d04 */
[----:B------:R-:W2:Y:S02]  /*4340*/  @P4 LDC R226, c[0x0][0x29c] ;  /* 0x0000a700ffe24b82 */ /* 0x000ea40000000800 */
[----:B------:R1:W5:Y:S01]  /*4350*/  @P4 LDG.E.128 R164, desc[UR4][R188.64] ;  /* 0x00000004bca44981 */ /* 0x000362000c1e1d00 */
[C---:B------:R-:W-:Y:S01]  /*4360*/  @!P6 ISETP.NE.U32.AND P1, PT, R2.reuse, RZ, PT ;  /* 0x000000ff0200e20c */ /* 0x040fe20003f25070 */
[----:B------:R-:W-:Y:S01]  /*4370*/  BSSY B0, `(.L_x_13684) ;  /* 0x000000d000007945 */ /* 0x000fe20003800000 */
[----:B------:R-:W-:Y:S02]  /*4380*/  @!P6 ISETP.NE.U32.AND P2, PT, R2, RZ, PT ;  /* 0x000000ff0200e20c */ /* 0x000fe40003f45070 */
[----:B------:R-:W-:-:S04]  /*4390*/  @!P6 ISETP.NE.AND.EX P1, PT, R0, RZ, PT, P1 ;  /* 0x000000ff0000e20c */ /* 0x000fc80003f25310 */
[----:B------:R-:W-:Y:S01]  /*43a0*/  @!P6 FSEL R225, R128, RZ, P1 ;  /* 0x000000ff80e1e208 */ /* 0x000fe20000800000 */
[----:B------:R-:W-:Y:S08]  /*43b0*/  @!P6 BRA `(.L_x_13685) ;  /* 0x000000000020e947 */ /* 0x000ff00003800000 */
[----:B------:R-:W1:Y:S04]  /*43c0*/  LDL R241, [R1+0x38] ;  /* 0x0000380001f17983 */ /* 0x000e680000100800 */
[----:B------:R-:W3:Y:S01]  /*43d0*/  LDL R240, [R1+0x70] ;  /* 0x0000700001f07983 */ /* 0x000ee20000100800 */
[----:B------:R-:W-:-:S04]  /*43e0*/  ISETP.NE.U32.AND P1, PT, R2, RZ, PT ;  /* 0x000000ff0200720c */ /* 0x000fc80003f25070 */
[----:B------:R-:W-:Y:S01]  /*43f0*/  ISETP.NE.AND.EX P1, PT, R0, RZ, PT, P1 ;  /* 0x000000ff0000720c */ /* 0x000fe20003f25310 */
[----:B-1----:R-:W-:-:S04]  /*4400*/  FFMA.FTZ R188, R241, R192, R193 ;  /* 0x000000c0f1bc7223 */ /* 0x002fc800000100c1 */
[----:B---3--:R-:W-:-:S04]  /*4410*/  FADD.FTZ R188, R240, -R188 ;  /* 0x800000bcf0bc7221 */ /* 0x008fc80000010000 */
[----:B------:R-:W-:-:S04]  /*4420*/  FMUL.FTZ R225, R3, R188 ;  /* 0x000000bc03e17220 */ /* 0x000fc80000410000 */
[----:B------:R-:W-:-:S07]  /*4430*/  @P1 FADD.FTZ R225, R128, R225 ;  /* 0x000000e180e11221 */ /* 0x000fce0000010000 */
.L_x_13685:
[----:B------:R-:W-:Y:S05]  /*4440*/  BSYNC B0 ;  /* 0x0000000000007941 */ /* 0x000fea0003800000 */
.L_x_13684:
[----:B------:R-:W-:Y:S01]  /*4450*/  @!P6 ISETP.NE.AND.EX P2, PT, R0, RZ, PT, P2 ;  /* 0x000000ff0000e20c */ /* 0x000fe20003f45320 */
[----:B------:R-:W-:Y:S01]  /*4460*/  BSSY B0, `(.L_x_13686) ;  /* 0x000000c000007945 */ /* 0x000fe20003800000 */
[----:B------:R-:W-:Y:S02]  /*4470*/  @!P6 ISETP.NE.U32.AND P1, PT, R2, RZ, PT ;  /* 0x000000ff0200e20c */ /* 0x000fe40003f25070 */
[----:B------:R-:W-:Y:S01]  /*4480*/  @!P6 FSEL R223, R129, RZ, P2 ;  /* 0x000000ff81dfe208 */ /* 0x000fe20001000000 */
[----:B------:R-:W-:Y:S10]  /*4490*/  @!P6 BRA `(.L_x_13687) ;  /* 0x000000000020e947 */ /* 0x000ff40003800000 */
[----:B-1----:R-:W3:Y:S04]  /*44a0*/  LDL R188, [R1+0x2c] ;  /* 0x00002c0001bc7983 */ /* 0x002ee80000100800 */
[----:B------:R-:W4:Y:S01]  /*44b0*/  LDL R189, [R1+0x6c] ;  /* 0x00006c0001bd7983 */ /* 0x000f220000100800 */
[----:B------:R-:W-:-:S04]  /*44c0*/  ISETP.NE.U32.AND P2, PT, R2, RZ, PT ;  /* 0x000000ff0200720c */ /* 0x000fc80003f45070 */
[----:B------:R-:W-:Y:S01]  /*44d0*/  ISETP.NE.AND.EX P2, PT, R0, RZ, PT, P2 ;  /* 0x000000ff0000720c */ /* 0x000fe20003f45320 */
[----:B---3--:R-:W-:-:S04]  /*44e0*/  FFMA.FTZ R188, R188, R192, R193 ;  /* 0x000000c0bcbc7223 */ /* 0x008fc800000100c1 */
[----:B----4-:R-:W-:-:S04]  /*44f0*/  FADD.FTZ R188, R189, -R188 ;  /* 0x800000bcbdbc7221 */ /* 0x010fc80000010000 */
[----:B------:R-:W-:-:S04]  /*4500*/  FMUL.FTZ R223, R3, R188 ;  /* 0x000000bc03df7220 */ /* 0x000fc80000410000 */
[----:B------:R-:W-:-:S07]  /*4510*/  @P2 FADD.FTZ R223, R129, R223 ;  /* 0x000000df81df2221 */ /* 0x000fce0000010000 */
.L_x_13687:
[----:B------:R-:W-:Y:S05]  /*4520*/  BSYNC B0 ;  /* 0x0000000000007941 */ /* 0x000fea0003800000 */
.L_x_13686:
[----:B-1----:R-:W0:Y:S01]  /*4530*/  LDL.LU R188, [R1+0x30] ;  /* 0x0000300001bc7983 */ /* 0x002e220000300800 */
[----:B------:R-:W-:Y:S01]  /*4540*/  @!P6 ISETP.NE.U32.AND P2, PT, R2, RZ, PT ;  /* 0x000000ff0200e20c */ /* 0x000fe20003f45070 */
[----:B------:R-:W-:Y:S01]  /*4550*/  BSSY B0, `(.L_x_13688) ;  /* 0x000000e000007945 */ /* 0x000fe20003800000 */
[C---:B------:R-:W-:Y:S02]  /*4560*/  @!P6 ISETP.NE.AND.EX P1, PT, R0.reuse, RZ, PT, P1 ;  /* 0x000000ff0000e20c */ /* 0x040fe40003f25310 */
[----:B------:R-:W-:-:S04]  /*4570*/  @!P6 ISETP.NE.AND.EX P2, PT, R0, RZ, PT, P2 ;  /* 0x000000ff0000e20c */ /* 0x000fc80003f45320 */
[----:B------:R-:W-:Y:S01]  /*4580*/  @!P6 FSEL R224, R130, RZ, P2 ;  /* 0x000000ff82e0e208 */ /* 0x000fe20001000000 */
[----:B0-----:R-:W-:Y:S01]  /*4590*/  @P0 IMAD.WIDE.U32 R194, R188, 0x10, R194 ;  /* 0x00000010bcc20825 */ /* 0x001fe200078e00c2 */
[----:B------:R-:W-:Y:S07]  /*45a0*/  @!P6 BRA `(.L_x_13689) ;  /* 0x000000000020e947 */ /* 0x000fee0003800000 */
[----:B------:R-:W3:Y:S04]  /*45b0*/  LDL R188, [R1+0x28] ;  /* 0x0000280001bc7983 */ /* 0x000ee80000100800 */
[----:B------:R-:W4:Y:S01]  /*45c0*/  LDL R189, [R1+0x68] ;  /* 0x0000680001bd7983 */ /* 0x000f220000100800 */
[----:B------:R-:W-:-:S04]  /*45d0*/  ISETP.NE.U32.AND P2, PT, R2, RZ, PT ;  /* 0x000000ff0200720c */ /* 0x000fc80003f45070 */
[----:B------:R-:W-:Y:S01]  /*45e0*/  ISETP.NE.AND.EX P2, PT, R0, RZ, PT, P2 ;  /* 0x000000ff0000720c */ /* 0x000fe20003f45320 */
[----:B---3--:R-:W-:-:S04]  /*45f0*/  FFMA.FTZ R188, R188, R192, R193 ;  /* 0x000000c0bcbc7223 */ /* 0x008fc800000100c1 */
[----:B----4-:R-:W-:-:S04]  /*4600*/  FADD.FTZ R188, R189, -R188 ;  /* 0x800000bcbdbc7221 */ /* 0x010fc80000010000 */
[----:B------:R-:W-:-:S04]  /*4610*/  FMUL.FTZ R224, R3, R188 ;  /* 0x000000bc03e07220 */ /* 0x000fc80000410000 */
[----:B------:R-:W-:-:S07]  /*4620*/  @P2 FADD.FTZ R224, R130, R224 ;  /* 0x000000e082e02221 */ /* 0x000fce0000010000 */
.L_x_13689:
[----:B------:R-:W-:Y:S05]  /*4630*/  BSYNC B0 ;  /* 0x0000000000007941 */ /* 0x000fea0003800000 */
.L_x_13688:
[----:B------:R-:W-:Y:S01]  /*4640*/  BSSY B0, `(.L_x_13690) ;  /* 0x000000b000007945 */ /* 0x000fe20003800000 */
[----:B------:R-:W-:-:S03]  /*4650*/  @!P6 FSEL R222, R131, RZ, P1 ;  /* 0x000000ff83dee208 */ /* 0x000fc60000800000 */
[----:B------:R-:W-:Y:S05]  /*4660*/  @!P6 BRA `(.L_x_13691) ;  /* 0x000000000020e947 */ /* 0x000fea0003800000 */
        /* <DEDUP_REMOVED lines=8> */
.L_x_13691:
[----:B------:R-:W-:Y:S05]  /*46f0*/  BSYNC B0 ;  /* 0x0000000000007941 */ /* 0x000fea0003800000 */
.L_x_13690:
[----:B------:R-:W3:Y:S04]  /*4700*/  LDL R243, [R1+0x110] ;  /* 0x0001100001f37983 */ /* 0x000ee80000100800 */
[----:B------:R-:W4:Y:S04]  /*4710*/  LDL R242, [R1+0x10c] ;  /* 0x00010c0001f27983 */ /* 0x000f280000100800 */
[----:B------:R-:W4:Y:S04]  /*4720*/  LDL R241, [R1+0x108] ;  /* 0x0001080001f17983 */ /* 0x000f280000100800 */
[----:B------:R-:W4:Y:S01]  /*4730*/  LDL R240, [R1+0x104] ;  /* 0x0001040001f07983 */ /* 0x000f220000100800 */
[----:B------:R-:W-:-:S02]  /*4740*/  SEL R188, R225, R168, P3 ;  /* 0x000000a8e1bc7207 */ /* 0x000fc40001800000 */
[----:B------:R-:W-:Y:S02]  /*4750*/  SEL R189, R223, R169, P3 ;  /* 0x000000a9dfbd7207 */ /* 0x000fe40001800000 */
[----:B------:R-:W-:Y:S02]  /*4760*/  SEL R190, R224, R170, P3 ;  /* 0x000000aae0be7207 */ /* 0x000fe40001800000 */
[----:B------:R-:W-:-:S05]  /*4770*/  SEL R191, R222, R171, P3 ;  /* 0x000000abdebf7207 */ /* 0x000fca0001800000 */
[----:B------:R0:W-:Y:S02]  /*4780*/  @P0 STG.E.128 desc[UR4][R194.64], R188 ;  /* 0x000000bcc2000986 */ /* 0x0001e4000c101d04 */
[----:B0-----:R-:W0:Y:S01]  /*4790*/  @P4 LDC R188, c[0x0][0x29c] ;  /* 0x0000a700ffbc4b82 */ /* 0x001e220000000800 */
[----:B--2---:R-:W-:-:S04]  /*47a0*/  @P4 FMUL.FTZ R195, R225, R226 ;  /* 0x000000e2e1c34220 */ /* 0x004fc80000410000 */
[----:B-----5:R-:W-:-:S03]  /*47b0*/  @P4 FFMA.FTZ R56, R164, R195, R56 ;  /* 0x000000c3a4384223 */ /* 0x020fc60000010038 */
[----:B------:R-:W1:Y:S08]  /*47c0*/  @P4 LDC.64 R190, c[0x0][0x2f8] ;  /* 0x0000be00ffbe4b82 */ /* 0x000e700000000a00 */
[----:B------:R-:W2:Y:S08]  /*47d0*/  @P4 LDC R194, c[0x0][0x29c] ;  /* 0x0000a700ffc24b82 */ /* 0x000eb00000000800 */
[----:B------:R-:W2:Y:S01]  /*47e0*/  @P4 LDC R225, c[0x0][0x29c] ;  /* 0x0000a700ffe14b82 */ /* 0x000ea20000000800 */
[----:B0-----:R-:W-:-:S04]  /*47f0*/  @P4 FMUL.FTZ R223, R223, R188 ;  /* 0x000000bcdfdf4220 */ /* 0x001fc80000410000 */
[----:B------:R-:W-:-:S03]  /*4800*/  @P4 FFMA.FTZ R57, R165, R223, R57 ;  /* 0x000000dfa5394223 */ /* 0x000fc60000010039 */
[----:B------:R-:W0:Y:S01]  /*4810*/  @P4 LDC.64 R188, c[0x0][0x220] ;  /* 0x00008800ffbc4b82 */ /* 0x000e220000000a00 */
[----:B-1----:R-:W-:Y:S01]  /*4820*/  @P4 IMAD.WIDE.U32 R190, R221, 0x10, R190 ;  /* 0x00000010ddbe4825 */ /* 0x002fe200078e00be */
[----:B------:R-:W-:-:S03]  /*4830*/  IADD3 R221, R208, 0x100, RZ ;  /* 0x00000100d0dd7810 */ /* 0x000fc60007ffe0ff */
[----:B--2---:R-:W-:-:S04]  /*4840*/  @P4 FMUL.FTZ R194, R224, R194 ;  /* 0x000000c2e0c24220 */ /* 0x004fc80000410000 */
[----:B------:R-:W-:Y:S01]  /*4850*/  @P4 FFMA.FTZ R58, R166, R194, R58 ;  /* 0x000000c2a63a4223 */ /* 0x000fe2000001003a */
[----:B------:R-:W-:-:S04]  /*4860*/  @P4 FMUL.FTZ R222, R222, R225 ;  /* 0x000000e1dede4220 */ /* 0x000fc80000410000 */
[----:B------:R-:W-:Y:S01]  /*4870*/  @P4 FFMA.FTZ R59, R167, R222, R59 ;  /* 0x000000dea73b4223 */ /* 0x000fe2000001003b */
[----:B0-----:R-:W-:-:S04]  /*4880*/  @P4 IMAD.WIDE.U32 R188, R221, 0x10, R188 ;  /* 0x00000010ddbc4825 */ /* 0x001fc800078e00bc */
[----:B---3--:R-:W-:Y:S01]  /*4890*/  @P4 FMUL.FTZ R172, R243, R195 ;  /* 0x000000c3f3ac4220 */ /* 0x008fe20000410000 */
[----:B----4-:R-:W-:Y:S01]  /*48a0*/  @P4 FMUL.FTZ R173, R242, R223 ;  /* 0x000000dff2ad4220 */ /* 0x010fe20000410000 */
[----:B------:R-:W-:Y:S02]  /*48b0*/  @P4 FMUL.FTZ R174, R241, R194 ;  /* 0x000000c2f1ae4220 */ /* 0x000fe40000410000 */
[----:B------:R-:W0:Y:S01]  /*48c0*/  @P0 LDC.64 R194, c[0x0][0x308] ;  /* 0x0000c200ffc20b82 */ /* 0x000e220000000a00 */
[----:B------:R-:W-:-:S05]  /*48d0*/  @P4 FMUL.FTZ R175, R240, R222 ;  /* 0x000000def0af4220 */ /* 0x000fca0000410000 */
[----:B------:R1:W-:Y:S04]  /*48e0*/  @P4 STG.E.128 desc[UR4][R190.64], R172 ;  /* 0x000000acbe004986 */ /* 0x0003e8000c101d04 */
        /* <DEDUP_REMOVED lines=8> */
[----:B------:R-:W2:Y:S01]  /*4970*/  LDL R240, [R1+0x60] ;  /* 0x0000600001f07983 */ /* 0x000ea20000100800 */
[----:B------:R-:W-:-:S04]  /*4980*/  ISETP.NE.U32.AND P1, PT, R2, RZ, PT ;  /* 0x000000ff0200720c */ /* 0x000fc80003f25070 */
[----:B------:R-:W-:Y:S01]  /*4990*/  ISETP.NE.AND.EX P1, PT, R0, RZ, PT, P1 ;  /* 0x000000ff0000720c */ /* 0x000fe20003f25310 */
[----:B-1----:R-:W-:-:S04]  /*49a0*/  FFMA.FTZ R188, R241, R192, R193 ;  /* 0x000000c0f1bc7223 */ /* 0x002fc800000100c1 */
[----:B--2---:R-:W-:-:S04]  /*49b0*/  FADD.FTZ R188, R240, -R188 ;  /* 0x800000bcf0bc7221 */ /* 0x004fc80000010000 */
[----:B------:R-:W-:-:S04]  /*49c0*/  FMUL.FTZ R224, R3, R188 ;  /* 0x000000bc03e07220 */ /* 0x000fc80000410000 */
[----:B------:R-:W-:-:S07]  /*49d0*/  @P1 FADD.FTZ R224, R132, R224 ;  /* 0x000000e084e01221 */ /* 0x000fce0000010000 */
.L_x_13693:
[----:B------:R-:W-:Y:S05]  /*49e0*/  BSYNC B0 ;  /* 0x0000000000007941 */ /* 0x000fea0003800000 */
.L_x_13692:
[----:B------:R-:W-:Y:S01]  /*49f0*/  @!P6 ISETP.NE.AND.EX P2, PT, R0, RZ, PT, P2 ;  /* 0x000000ff0000e20c */ /* 0x000fe20003f45320 */
[----:B------:R-:W-:Y:S01]  /*4a00*/  BSSY B0, `(.L_x_13694) ;  /* 0x000000c000007945 */ /* 0x000fe20003800000 */
[----:B------:R-:W-:Y:S02]  /*4a10*/  @!P6 ISETP.NE.U32.AND P1, PT, R2, RZ, PT ;  /* 0x000000ff0200e20c */ /* 0x000fe40003f25070 */
[----:B------:R-:W-:Y:S01]  /*4a20*/  @!P6 FSEL R223, R133, RZ, P2 ;  /* 0x000000ff85dfe208 */ /* 0x000fe20001000000 */
[----:B------:R-:W-:Y:S10]  /*4a30*/  @!P6 BRA `(.L_x_13695) ;  /* 0x000000000020e947 */ /* 0x000ff40003800000 */
[----:B-1----:R-:W2:Y:S04]  /*4a40*/  LDL R188, [R1+0xc] ;  /* 0x00000c0001bc7983 */ /* 0x002ea80000100800 */
[----:B------:R-:W3:Y:S01]  /*4a50*/  LDL R189, [R1+0x5c] ;  /* 0x00005c0001bd7983 */ /* 0x000ee20000100800 */
[----:B------:R-:W-:-:S04]  /*4a60*/  ISETP.NE.U32.AND P2, PT, R2, RZ, PT ;  /* 0x000000ff0200720c */ /* 0x000fc80003f45070 */
[----:B------:R-:W-:Y:S01]  /*4a70*/  ISETP.NE.AND.EX P2, PT, R0, RZ, PT, P2 ;  /* 0x000000ff0000720c */ /* 0x000fe20003f45320 */
[----:B--2---:R-:W-:-:S04]  /*4a80*/  FFMA.FTZ R188, R188, R192, R193 ;  /* 0x000000c0bcbc7223 */ /* 0x004fc800000100c1 */
[----:B---3--:R-:W-:-:S04]  /*4a90*/  FADD.FTZ R188, R189, -R188 ;  /* 0x800000bcbdbc7221 */ /* 0x008fc80000010000 */
[----:B------:R-:W-:-:S04]  /*4aa0*/  FMUL.FTZ R223, R3, R188 ;  /* 0x000000bc03df7220 */ /* 0x000fc80000410000 */
[----:B------:R-:W-:-:S07]  /*4ab0*/  @P2 FADD.FTZ R223, R133, R223 ;  /* 0x000000df85df2221 */ /* 0x000fce0000010000 */
.L_x_13695:
[----:B------:R-:W-:Y:S05]  /*4ac0*/  BSYNC B0 ;  /* 0x0000000000007941 */ /* 0x000fea0003800000 */
.L_x_13694:
        /* <DEDUP_REMOVED lines=16> */
.L_x_13697:
[----:B------:R-:W-:Y:S05]  /*4bd0*/  BSYNC B0 ;  /* 0x0000000000007941 */ /* 0x000fea0003800000 */
.L_x_13696:
        /* <DEDUP_REMOVED lines=11> */
.L_x_13699:
[----:B------:R-:W-:Y:S05]  /*4c90*/  BSYNC B0 ;  /* 0x0000000000007941 */ /* 0x000fea0003800000 */
.L_x_13698:
[----:B------:R-:W2:Y:S04]  /*4ca0*/  LDL R242, [R1+0x100] ;  /* 0x0001000001f27983 */ /* 0x000ea80000100800 */
[----:B------:R-:W3:Y:S04]  /*4cb0*/  LDL R241, [R1+0xfc] ;  /* 0x0000fc0001f17983 */ /* 0x000ee80000100800 */
[----:B------:R-:W4:Y:S04]  /*4cc0*/  LDL R240, [R1+0xf8] ;  /* 0x0000f80001f07983 */ /* 0x000f280000100800 */
[----:B------:R-:W4:Y:S01]  /*4cd0*/  LDL R226, [R1+0xf4] ;  /* 0x0000f40001e27983 */ /* 0x000f220000100800 */
[----:B------:R-:W-:-:S02]  /*4ce0*/  SEL R188, R224, R168, P3 ;  /* 0x000000a8e0bc7207 */ /* 0x000fc40001800000 */
[----:B------:R-:W-:Y:S02]  /*4cf0*/  SEL R189, R223, R169, P3 ;  /* 0x000000a9dfbd7207 */ /* 0x000fe40001800000 */
[----:B------:R-:W-:Y:S02]  /*4d00*/  SEL R190, R225, R170, P3 ;  /* 0x000000aae1be7207 */ /* 0x000fe40001800000 */
[----:B------:R-:W-:-:S05]  /*4d10*/  SEL R191, R222, R171, P3 ;  /* 0x000000abdebf7207 */ /* 0x000fca0001800000 */
[----:B------:R0:W-:Y:S02]  /*4d20*/  @P0 STG.E.128 desc[UR4][R194.64], R188 ;  /* 0x000000bcc2000986 */ /* 0x0001e4000c101d04 */
[----:B0-----:R-:W0:Y:S08]  /*4d30*/  @P4 LDC R189, c[0x0][0x29c] ;  /* 0x0000a700ffbd4b82 */ /* 0x001e300000000800 */
[----:B------:R-:W1:Y:S08]  /*4d40*/  @P4 LDC R188, c[0x0][0x29c] ;  /* 0x0000a700ffbc4b82 */ /* 0x000e700000000800 */
[----:B------:R-:W1:Y:S08]  /*4d50*/  @P4 LDC.64 R190, c[0x0][0x2f8] ;  /* 0x0000be00ffbe4b82 */ /* 0x000e700000000a00 */
[----:B------:R-:W1:Y:S01]  /*4d60*/  @P4 LDC R195, c[0x0][0x29c] ;  /* 0x0000a700ffc34b82 */ /* 0x000e620000000800 */
[----:B0-----:R-:W-:-:S04]  /*4d70*/  @P4 FMUL.FTZ R223, R223, R189 ;  /* 0x000000bddfdf4220 */ /* 0x001fc80000410000 */
[----:B-----5:R-:W-:-:S03]  /*4d80*/  @P4 FFMA.FTZ R53, R165, R223, R53 ;  /* 0x000000dfa5354223 */ /* 0x020fc60000010035 */
[----:B------:R-:W0:Y:S01]  /*4d90*/  @P4 LDC R194, c[0x0][0x29c] ;  /* 0x0000a700ffc24b82 */ /* 0x000e220000000800 */
[----:B-1----:R-:W-:-:S04]  /*4da0*/  @P4 FMUL.FTZ R225, R225, R188 ;  /* 0x000000bce1e14220 */ /* 0x002fc80000410000 */
[----:B------:R-:W-:-:S03]  /*4db0*/  @P4 FFMA.FTZ R54, R166, R225, R54 ;  /* 0x000000e1a6364223 */ /* 0x000fc60000010036 */
[----:B------:R-:W1:Y:S01]  /*4dc0*/  @P4 LDC.64 R188, c[0x0][0x220] ;  /* 0x00008800ffbc4b82 */ /* 0x000e620000000a00 */
[----:B------:R-:W-:Y:S01]  /*4dd0*/  @P4 IMAD.WIDE.U32 R190, R221, 0x10, R190 ;  /* 0x00000010ddbe4825 */ /* 0x000fe200078e00be */
[----:B------:R-:W-:-:S03]  /*4de0*/  IADD3 R221, R208, 0x180, RZ ;  /* 0x00000180d0dd7810 */ /* 0x000fc60007ffe0ff */
[----:B------:R-:W-:-:S04]  /*4df0*/  @P4 FMUL.FTZ R224, R224, R195 ;  /* 0x000000c3e0e04220 */ /* 0x000fc80000410000 */
[----:B------:R-:W-:Y:S01]  /*4e00*/  @P4 FFMA.FTZ R52, R164, R224, R52 ;  /* 0x000000e0a4344223 */ /* 0x000fe20000010034 */
[----:B0-----:R-:W-:Y:S02]  /*4e10*/  @P4 FMUL.FTZ R222, R222, R194 ;  /* 0x000000c2dede4220 */ /* 0x001fe40000410000 */
[----:B------:R-:W0:Y:S02]  /*4e20*/  @P0 LDC.64 R194, c[0x0][0x308] ;  /* 0x0000c200ffc20b82 */ /* 0x000e240000000a00 */
[----:B------:R-:W-:Y:S01]  /*4e30*/  @P4 FFMA.FTZ R55, R167, R222, R55 ;  /* 0x000000dea7374223 */ /* 0x000fe20000010037 */
[----:B-1----:R-:W-:-:S04]  /*4e40*/  @P4 IMAD.WIDE.U32 R188, R221, 0x10, R188 ;  /* 0x00000010ddbc4825 */ /* 0x002fc800078e00bc */
[----:B--2---:R-:W-:Y:S01]  /*4e50*/  @P4 FMUL.FTZ R172, R242, R224 ;  /* 0x000000e0f2ac4220 */ /* 0x004fe20000410000 */
[----:B---3--:R-:W-:Y:S01]  /*4e60*/  @P4 FMUL.FTZ R173, R241, R223 ;  /* 0x000000dff1ad4220 */ /* 0x008fe20000410000 */
[----:B----4-:R-:W-:Y:S01]  /*4e70*/  @P4 FMUL.FTZ R174, R240, R225 ;  /* 0x000000e1f0ae4220 */ /* 0x010fe20000410000 */
        /* <DEDUP_REMOVED lines=8> */
[----:B0-----:R-:W-:Y:S08]  /*4f00*/  @!P6 BRA `(.L_x_13701) ;  /* 0x00000000001ce947 */ /* 0x001ff00003800000 */
[----:B------:R-:W2:Y:S01]  /*4f10*/  LDL R226, [R1+0x3c] ;  /* 0x00003c0001e27983 */ /* 0x000ea20000100800 */
[----:B------:R-:W-:Y:S01]  /*4f20*/  ISETP.NE.U32.AND P1, PT, R2, RZ, PT ;  /* 0x000000ff0200720c */ /* 0x000fe20003f25070 */
[----:B-1----:R-:W-:-:S03]  /*4f30*/  FFMA.FTZ R188, R220, R192, R193 ;  /* 0x000000c0dcbc7223 */ /* 0x002fc600000100c1 */
[----:B------:R-:W-:Y:S01]  /*4f40*/  ISETP.NE.AND.EX P1, PT, R0, RZ, PT, P1 ;  /* 0x000000ff0000720c */ /* 0x000fe20003f25310 */
[----:B--2---:R-:W-:-:S04]  /*4f50*/  FADD.FTZ R188, R226, -R188 ;  /* 0x800000bce2bc7221 */ /* 0x004fc80000010000 */
[----:B------:R-:W-:-:S08]  /*4f60*/  FMUL.FTZ R224, R3, R188 ;  /* 0x000000bc03e07220 */ /* 0x000fd00000410000 */
[----:B------:R-:W-:-:S07]  /*4f70*/  @P1 FADD.FTZ R224, R136, R224 ;  /* 0x000000e088e01221 */ /* 0x000fce0000010000 */
.L_x_13701:
[----:B------:R-:W-:Y:S05]  /*4f80*/  BSYNC B0 ;  /* 0x0000000000007941 */ /* 0x000fea0003800000 */
.L_x_13700:
[----:B------:R-:W-:Y:S01]  /*4f90*/  @!P6 ISETP.NE.AND.EX P2, PT, R0, RZ, PT, P2 ;  /* 0x000000ff0000e20c */ /* 0x000fe20003f45320 */
[----:B------:R-:W-:Y:S01]  /*4fa0*/  BSSY B0, `(.L_x_13702) ;  /* 0x000000b000007945 */ /* 0x000fe20003800000 */
[----:B------:R-:W-:Y:S02]  /*4fb0*/  @!P6 ISETP.NE.U32.AND P1, PT, R2, RZ, PT ;  /* 0x000000ff0200e20c */ /* 0x000fe40003f25070 */
[----:B------:R-:W-:Y:S01]  /*4fc0*/  @!P6 FSEL R223, R137, RZ, P2 ;  /* 0x000000ff89dfe208 */ /* 0x000fe20001000000 */
[----:B------:R-:W-:Y:S10]  /*4fd0*/  @!P6 BRA `(.L_x_13703) ;  /* 0x00000000001ce947 */ /* 0x000ff40003800000 */
[----:B-1----:R-:W2:Y:S01]  /*4fe0*/  LDL R189, [R1+0x20] ;  /* 0x0000200001bd7983 */ /* 0x002ea20000100800 */
[----:B------:R-:W-:Y:S01]  /*4ff0*/  ISETP.NE.U32.AND P2, PT, R2, RZ, PT ;  /* 0x000000ff0200720c */ /* 0x000fe20003f45070 */
[----:B------:R-:W-:-:S03]  /*5000*/  FFMA.FTZ R188, R219, R192, R193 ;  /* 0x000000c0dbbc7223 */ /* 0x000fc600000100c1 */
[----:B------:R-:W-:Y:S01]  /*5010*/  ISETP.NE.AND.EX P2, PT, R0, RZ, PT, P2 ;  /* 0x000000ff0000720c */ /* 0x000fe20003f45320 */
[----:B--2---:R-:W-:-:S04]  /*5020*/  FADD.FTZ R188, R189, -R188 ;  /* 0x800000bcbdbc7221 */ /* 0x004fc80000010000 */
[----:B------:R-:W-:-:S08]  /*5030*/  FMUL.FTZ R223, R3, R188 ;  /* 0x000000bc03df7220 */ /* 0x000fd00000410000 */
[----:B------:R-:W-:-:S07]  /*5040*/  @P2 FADD.FTZ R223, R137, R223 ;  /* 0x000000df89df2221 */ /* 0x000fce0000010000 */
.L_x_13703:
[----:B------:R-:W-:Y:S05]  /*5050*/  BSYNC B0 ;  /* 0x0000000000007941 */ /* 0x000fea0003800000 */
.L_x_13702:
[----:B-1----:R-:W2:Y:S01]  /*5060*/  LDL.LU R188, [R1+0x40] ;  /* 0x0000400001bc7983 */ /* 0x002ea20000300800 */
[----:B------:R-:W-:Y:S01]  /*5070*/  @!P6 ISETP.NE.U32.AND P2, PT, R2, RZ, PT ;  /* 0x000000ff0200e20c */ /* 0x000fe20003f45070 */
[----:B------:R-:W-:Y:S01]  /*5080*/  BSSY B0, `(.L_x_13704) ;  /* 0x000000d000007945 */ /* 0x000fe20003800000 */
[C---:B------:R-:W-:Y:S02]  /*5090*/  @!P6 ISETP.NE.AND.EX P1, PT, R0.reuse, RZ, PT, P1 ;  /* 0x000000ff0000e20c */ /* 0x040fe40003f25310 */
[----:B------:R-:W-:-:S04]  /*50a0*/  @!P6 ISETP.NE.AND.EX P2, PT, R0, RZ, PT, P2 ;  /* 0x000000ff0000e20c */ /* 0x000fc80003f45320 */
[----:B------:R-:W-:Y:S01]  /*50b0*/  @!P6 FSEL R225, R138, RZ, P2 ;  /* 0x000000ff8ae1e208 */ /* 0x000fe20001000000 */
[----:B--2---:R-:W-:Y:S01]  /*50c0*/  @P0 IMAD.WIDE.U32 R194, R188, 0x10, R194 ;  /* 0x00000010bcc20825 */ /* 0x004fe200078e00c2 */
[----:B------:R-:W-:Y:S07]  /*50d0*/  @!P6 BRA `(.L_x_13705) ;  /* 0x00000000001ce947 */ /* 0x000fee0003800000 */
[----:B------:R-:W2:Y:S01]  /*50e0*/  LDL R189, [R1+0x1c] ;  /* 0x00001c0001bd7983 */ /* 0x000ea20000100800 */
[----:B------:R-:W-:Y:S01]  /*50f0*/  ISETP.NE.U32.AND P2, PT, R2, RZ, PT ;  /* 0x000000ff0200720c */ /* 0x000fe20003f45070 */
[----:B------:R-:W-:-:S03]  /*5100*/  FFMA.FTZ R188, R218, R192, R193 ;  /* 0x000000c0dabc7223 */ /* 0x000fc600000100c1 */
[----:B------:R-:W-:Y:S01]  /*5110*/  ISETP.NE.AND.EX P2, PT, R0, RZ, PT, P2 ;  /* 0x000000ff0000720c */ /* 0x000fe20003f45320 */
[----:B--2---:R-:W-:-:S04]  /*5120*/  FADD.FTZ R188, R189, -R188 ;  /* 0x800000bcbdbc7221 */ /* 0x004fc80000010000 */
[----:B------:R-:W-:-:S08]  /*5130*/  FMUL.FTZ R225, R3, R188 ;  /* 0x000000bc03e17220 */ /* 0x000fd00000410000 */
[----:B------:R-:W-:-:S07]  /*5140*/  @P2 FADD.FTZ R225, R138, R225 ;  /* 0x000000e18ae12221 */ /* 0x000fce0000010000 */
.L_x_13705:
[----:B------:R-:W-:Y:S05]  /*5150*/  BSYNC B0 ;  /* 0x0000000000007941 */ /* 0x000fea0003800000 */
.L_x_13704:
        /* <DEDUP_REMOVED lines=9> */
.L_x_13707:
[----:B------:R-:W-:Y:S05]  /*51f0*/  BSYNC B0 ;  /* 0x0000000000007941 */ /* 0x000fea0003800000 */
.L_x_13706:
        /* <DEDUP_REMOVED lines=39> */
[----:B------:R-:W-:Y:S01]  /*5470*/  ISETP.NE.U32.AND P1, PT, R2, RZ, PT ;  /* 0x000000ff0200720c */ /* 0x000fe20003f25070 */
[----:B-1----:R-:W-:-:S03]  /*5480*/  FFMA.FTZ R188, R216, R192, R193 ;  /* 0x000000c0d8bc7223 */ /* 0x002fc600000100c1 */
[----:B------:R-:W-:Y:S01]  /*5490*/  ISETP.NE.AND.EX P1, PT, R0, RZ, PT, P1 ;  /* 0x000000ff0000720c */ /* 0x000fe20003f25310 */
[----:B------:R-:W-:-:S04]  /*54a0*/  FADD.FTZ R188, R228, -R188 ;  /* 0x800000bce4bc7221 */ /* 0x000fc80000010000 */
[----:B------:R-:W-:-:S08]  /*54b0*/  FMUL.FTZ R225, R3, R188 ;  /* 0x000000bc03e17220 */ /* 0x000fd00000410000 */
[----:B------:R-:W-:-:S07]  /*54c0*/  @P1 FADD.FTZ R225, R140, R225 ;  /* 0x000000e18ce11221 */ /* 0x000fce0000010000 */
.L_x_13709:
[----:B------:R-:W-:Y:S05]  /*54d0*/  BSYNC B0 ;  /* 0x0000000000007941 */ /* 0x000fea0003800000 */
.L_x_13708:
[----:B------:R-:W-:Y:S01]  /*54e0*/  @!P6 ISETP.NE.AND.EX P2, PT, R0, RZ, PT, P2 ;  /* 0x000000ff0000e20c */ /* 0x000fe20003f45320 */
[----:B------:R-:W-:Y:S01]  /*54f0*/  BSSY B0, `(.L_x_13710) ;  /* 0x000000a000007945 */ /* 0x000fe20003800000 */
[----:B------:R-:W-:Y:S02]  /*5500*/  @!P6 ISETP.NE.U32.AND P1, PT, R2, RZ, PT ;  /* 0x000000ff0200e20c */ /* 0x000fe40003f25070 */
[----:B------:R-:W-:Y:S01]  /*5510*/  @!P6 FSEL R223, R141, RZ, P2 ;  /* 0x000000ff8ddfe208 */ /* 0x000fe20001000000 */
[----:B------:R-:W-:Y:S10]  /*5520*/  @!P6 BRA `(.L_x_13711) ;  /* 0x000000000018e947 */ /* 0x000ff40003800000 */
[----:B------:R-:W-:Y:S01]  /*5530*/  ISETP.NE.U32.AND P2, PT, R2, RZ, PT ;  /* 0x000000ff0200720c */ /* 0x000fe20003f45070 */
[----:B-1----:R-:W-:-:S03]  /*5540*/  FFMA.FTZ R188, R215, R192, R193 ;  /* 0x000000c0d7bc7223 */ /* 0x002fc600000100c1 */
[----:B------:R-:W-:Y:S01]  /*5550*/  ISETP.NE.AND.EX P2, PT, R0, RZ, PT, P2 ;  /* 0x000000ff0000720c */ /* 0x000fe20003f45320 */
[----:B------:R-:W-:-:S04]  /*5560*/  FADD.FTZ R188, R229, -R188 ;  /* 0x800000bce5bc7221 */ /* 0x000fc80000010000 */
[----:B------:R-:W-:-:S08]  /*5570*/  FMUL.FTZ R223, R3, R188 ;  /* 0x000000bc03df7220 */ /* 0x000fd00000410000 */
[----:B------:R-:W-:-:S07]  /*5580*/  @P2 FADD.FTZ R223, R141, R223 ;  /* 0x000000df8ddf2221 */ /* 0x000fce0000010000 */
.L_x_13711:
[----:B------:R-:W-:Y:S05]  /*5590*/  BSYNC B0 ;  /* 0x0000000000007941 */ /* 0x000fea0003800000 */
.L_x_13710:
[----:B------:R-:W-:Y:S01]  /*55a0*/  @!P6 ISETP.NE.U32.AND P2, PT, R2, RZ, PT ;  /* 0x000000ff0200e20c */ /* 0x000fe20003f45070 */
[----:B------:R-:W-:Y:S01]  /*55b0*/  BSSY B0, `(.L_x_13712) ;  /* 0x000000d000007945 */ /* 0x000fe20003800000 */
[----:B-1----:R-:W-:Y:S02]  /*55c0*/  @P0 IADD3 R188, R252, 0x200, RZ ;  /* 0x00000200fcbc0810 */ /* 0x002fe40007ffe0ff */
[C---:B------:R-:W-:Y:S02]  /*55d0*/  @!P6 ISETP.NE.AND.EX P2, PT, R0.reuse, RZ, PT, P2 ;  /* 0x000000ff0000e20c */ /* 0x040fe40003f45320 */
[----:B------:R-:W-:Y:S01]  /*55e0*/  @!P6 ISETP.NE.AND.EX P1, PT, R0, RZ, PT, P1 ;  /* 0x000000ff0000e20c */ /* 0x000fe20003f25310 */
[----:B------:R-:W-:Y:S01]  /*55f0*/  @P0 IMAD.WIDE.U32 R194, R188, 0x10, R194 ;  /* 0x00000010bcc20825 */ /* 0x000fe200078e00c2 */
        /* <DEDUP_REMOVED lines=8> */
.L_x_13713:
[----:B------:R-:W-:Y:S05]  /*5680*/  BSYNC B0 ;  /* 0x0000000000007941 */ /* 0x000fea0003800000 */
.L_x_13712:
        /* <DEDUP_REMOVED lines=9> */
.L_x_13715:
[----:B------:R-:W-:Y:S05]  /*5720*/  BSYNC B0 ;  /* 0x0000000000007941 */ /* 0x000fea0003800000 */
.L_x_13714:
        /* <DEDUP_REMOVED lines=9> */
[----:B------:R1:W-:Y:S01]  /*57c0*/  @P0 STG.E.128 desc[UR4][R194.64], R188 ;  /* 0x000000bcc2000986 */ /* 0x0003e2000c101d04 */
[----:B0-----:R-:W-:Y:S01]  /*57d0*/  @P4 FMUL.FTZ R222, R222, R226 ;  /* 0x000000e2dede4220 */ /* 0x001fe20000410000 */
[----:B-1----:R-:W0:Y:S03]  /*57e0*/  @P4 LDC R188, c[0x0][0x29c] ;  /* 0x0000a700ffbc4b82 */ /* 0x002e260000000800 */
[----:B-----5:R-:W-:-:S05]  /*57f0*/  @P4 FFMA.FTZ R47, R167, R222, R47 ;  /* 0x000000dea72f4223 */ /* 0x020fca000001002f */
[----:B------:R-:W1:Y:S08]  /*5800*/  @P4 LDC.64 R190, c[0x0][0x2f8] ;  /* 0x0000be00ffbe4b82 */ /* 0x000e700000000a00 */
[----:B------:R-:W1:Y:S08]  /*5810*/  @P4 LDC R195, c[0x0][0x29c] ;  /* 0x0000a700ffc34b82 */ /* 0x000e700000000800 */
[----:B------:R-:W1:Y:S01]  /*5820*/  @P4 LDC R194, c[0x0][0x29c] ;  /* 0x0000a700ffc24b82 */ /* 0x000e620000000800 */
[----:B0-----:R-:W-:-:S04]  /*5830*/  @P4 FMUL.FTZ R223, R223, R188 ;  /* 0x000000bcdfdf4220 */ /* 0x001fc80000410000 */
[----:B------:R-:W-:-:S03]  /*5840*/  @P4 FFMA.FTZ R45, R165, R223, R45 ;  /* 0x000000dfa52d4223 */ /* 0x000fc6000001002d */
[----:B------:R-:W0:Y:S01]  /*5850*/  @P4 LDC.64 R188, c[0x0][0x220] ;  /* 0x00008800ffbc4b82 */ /* 0x000e220000000a00 */
[----:B-1----:R-:W-:Y:S01]  /*5860*/  @P4 IMAD.WIDE.U32 R190, R221, 0x10, R190 ;  /* 0x00000010ddbe4825 */ /* 0x002fe200078e00be */
[----:B------:R-:W-:-:S03]  /*5870*/  IADD3 R221, R208, 0x280, RZ ;  /* 0x00000280d0dd7810 */ /* 0x000fc60007ffe0ff */
[----:B------:R-:W-:-:S04]  /*5880*/  @P4 FMUL.FTZ R195, R225, R195 ;  /* 0x000000c3e1c34220 */ /* 0x000fc80000410000 */
[----:B------:R-:W-:Y:S01]  /*5890*/  @P4 FFMA.FTZ R44, R164, R195, R44 ;  /* 0x000000c3a42c4223 */ /* 0x000fe2000001002c */
[----:B------:R-:W-:-:S04]  /*58a0*/  @P4 FMUL.FTZ R194, R224, R194 ;  /* 0x000000c2e0c24220 */ /* 0x000fc80000410000 */
[----:B------:R-:W-:Y:S01]  /*58b0*/  @P4 FFMA.FTZ R46, R166, R194, R46 ;  /* 0x000000c2a62e4223 */ /* 0x000fe2000001002e */
[----:B0-----:R-:W-:-:S04]  /*58c0*/  @P4 IMAD.WIDE.U32 R188, R221, 0x10, R188 ;  /* 0x00000010ddbc4825 */ /* 0x001fc800078e00bc */
[----:B--2---:R-:W-:Y:S01]  /*58d0*/  @P4 FMUL.FTZ R172, R243, R195 ;  /* 0x000000c3f3ac4220 */ /* 0x004fe20000410000 */
[----:B---3--:R-:W-:Y:S01]  /*58e0*/  @P4 FMUL.FTZ R173, R242, R223 ;  /* 0x000000dff2ad4220 */ /* 0x008fe20000410000 */
[----:B----4-:R-:W-:Y:S02]  /*58f0*/  @P4 FMUL.FTZ R174, R241, R194 ;  /* 0x000000c2f1ae4220 */ /* 0x010fe40000410000 */
        /* <DEDUP_REMOVED lines=10> */
[----:B------:R-:W-:Y:S01]  /*59a0*/  ISETP.NE.U32.AND P1, PT, R2, RZ, PT ;  /* 0x000000ff0200720c */ /* 0x000fe20003f25070 */
[----:B-1----:R-:W-:-:S03]  /*59b0*/  FFMA.FTZ R188, R212, R192, R193 ;  /* 0x000000c0d4bc7223 */ /* 0x002fc600000100c1 */
[----:B------:R-:W-:Y:S01]  /*59c0*/  ISETP.NE.AND.EX P1, PT, R0, RZ, PT, P1 ;  /* 0x000000ff0000720c */ /* 0x000fe20003f25310 */
[----:B------:R-:W-:-:S04]  /*59d0*/  FADD.FTZ R188, R232, -R188 ;  /* 0x800000bce8bc7221 */ /* 0x000fc80000010000 */
[----:B------:R-:W-:-:S08]  /*59e0*/  FMUL.FTZ R225, R3, R188 ;  /* 0x000000bc03e17220 */ /* 0x000fd00000410000 */
[----:B------:R-:W-:-:S07]  /*59f0*/  @P1 FADD.FTZ R225, R144, R225 ;  /* 0x000000e190e11221 */ /* 0x000fce0000010000 */
.L_x_13717:
[----:B------:R-:W-:Y:S05]  /*5a00*/  BSYNC B0 ;  /* 0x0000000000007941 */ /* 0x000fea0003800000 */
.L_x_13716:
        /* <DEDUP_REMOVED lines=11> */
.L_x_13719:
[----:B------:R-:W-:Y:S05]  /*5ac0*/  BSYNC B0 ;  /* 0x0000000000007941 */ /* 0x000fea0003800000 */
.L_x_13718:
[----:B------:R-:W-:Y:S01]  /*5ad0*/  @!P6 ISETP.NE.U32.AND P2, PT, R2, RZ, PT ;  /* 0x000000ff0200e20c */ /* 0x000fe20003f45070 */
[----:B------:R-:W-:Y:S01]  /*5ae0*/  BSSY B0, `(.L_x_13720) ;  /* 0x000000d000007945 */ /* 0x000fe20003800000 */
[----:B-1----:R-:W-:Y:S02]  /*5af0*/  @P0 IADD3 R188, R252, 0x280, RZ ;  /* 0x00000280fcbc0810 */ /* 0x002fe40007ffe0ff */
[C---:B------:R-:W-:Y:S02]  /*5b00*/  @!P6 ISETP.NE.AND.EX P2, PT, R0.reuse, RZ, PT, P2 ;  /* 0x000000ff0000e20c */ /* 0x040fe40003f45320 */
[----:B------:R-:W-:Y:S01]  /*5b10*/  @!P6 ISETP.NE.AND.EX P1, PT, R0, RZ, PT, P1 ;  /* 0x000000ff0000e20c */ /* 0x000fe20003f25310 */
[----:B0-----:R-:W-:Y:S01]  /*5b20*/  @P0 IMAD.WIDE.U32 R194, R188, 0x10, R194 ;  /* 0x00000010bcc20825 */ /* 0x001fe200078e00c2 */
        /* <DEDUP_REMOVED lines=8> */
.L_x_13721:
[----:B------:R-:W-:Y:S05]  /*5bb0*/  BSYNC B0 ;  /* 0x0000000000007941 */ /* 0x000fea0003800000 */
.L_x_13720:
        /* <DEDUP_REMOVED lines=9> */
.L_x_13723:
[----:B------:R-:W-:Y:S05]  /*5c50*/  BSYNC B0 ;  /* 0x0000000000007941 */ /* 0x000fea0003800000 */
.L_x_13722:
        /* <DEDUP_REMOVED lines=45> */
.L_x_13725:
[----:B------:R-:W-:Y:S05]  /*5f30*/  BSYNC B0 ;  /* 0x0000000000007941 */ /* 0x000fea0003800000 */
.L_x_13724:
        /* <DEDUP_REMOVED lines=11> */
.L_x_13727:
[----:B------:R-:W-:Y:S05]  /*5ff0*/  BSYNC B0 ;  /* 0x0000000000007941 */ /* 0x000fea0003800000 */
.L_x_13726:
        /* <DEDUP_REMOVED lines=14> */
.L_x_13729:
[----:B------:R-:W-:Y:S05]  /*60e0*/  BSYNC B0 ;  /* 0x0000000000007941 */ /* 0x000fea0003800000 */
.L_x_13728:
        /* <DEDUP_REMOVED lines=9> */
.L_x_13731:
[----:B------:R-:W-:Y:S05]  /*6180*/  BSYNC B0 ;  /* 0x0000000000007941 */ /* 0x000fea0003800000 */
.L_x_13730:
        /* <DEDUP_REMOVED lines=45> */
.L_x_13733:
[----:B------:R-:W-:Y:S05]  /*6460*/  BSYNC B0 ;  /* 0x0000000000007941 */ /* 0x000fea0003800000 */
.L_x_13732:
        /* <DEDUP_REMOVED lines=11> */
.L_x_13735:
[----:B------:R-:W-:Y:S05]  /*6520*/  BSYNC B0 ;  /* 0x0000000000007941 */ /* 0x000fea0003800000 */
.L_x_13734:
        /* <DEDUP_REMOVED lines=14> */
.L_x_13737:
[----:B------:R-:W-:Y:S05]  /*6610*/  BSYNC B0 ;  /* 0x0000000000007941 */ /* 0x000fea0003800000 */
.L_x_13736:
        /* <DEDUP_REMOVED lines=9> */
.L_x_13739:
[----:B------:R-:W-:Y:S05]  /*66b0*/  BSYNC B0 ;  /* 0x0000000000007941 */ /* 0x000fea0003800000 */
.L_x_13738:
        /* <DEDUP_REMOVED lines=45> */
.L_x_13741:
[----:B------:R-:W-:Y:S05]  /*6990*/  BSYNC B0 ;  /* 0x0000000000007941 */ /* 0x000fea0003800000 */
.L_x_13740:
        /* <DEDUP_REMOVED lines=11> */
.L_x_13743:
[----:B------:R-:W-:Y:S05]  /*6a50*/  BSYNC B0 ;  /* 0x0000000000007941 */ /* 0x000fea0003800000 */
.L_x_13742:
        /* <DEDUP_REMOVED lines=14> */
.L_x_13745:
[----:B------:R-:W-:Y:S05]  /*6b40*/  BSYNC B0 ;  /* 0x0000000000007941 */ /* 0x000fea0003800000 */
.L_x_13744:
        /* <DEDUP_REMOVED lines=9> */
.L_x_13747:
[----:B------:R-:W-:Y:S05]  /*6be0*/  BSYNC B0 ;  /* 0x0000000000007941 */ /* 0x000fea0003800000 */
.L_x_13746:
        /* <DEDUP_REMOVED lines=8> */
[----:B------:R-:W-:Y:S02]  /*6c70*/  SEL R191, R224, R171, P3 ;  /* 0x000000abe0bf7207 */ /* 0x000fe40001800000 */
[----:B------:R-:W-:-:S03]  /*6c80*/  IADD3 R208, R208, 0x480, RZ ;  /* 0x00000480d0d07810 */ /* 0x000fc60007ffe0ff */
[----:B------:R1:W-:Y:S01]  /*6c90*/  @P0 STG.E.128 desc[UR4][R194.64], R188 ;  /* 0x000000bcc2000986 */ /* 0x0003e2000c101d04 */
[----:B0-----:R-:W-:Y:S01]  /*6ca0*/  @P4 FMUL.FTZ R222, R222, R226 ;  /* 0x000000e2dede4220 */ /* 0x001fe20000410000 */
[----:B-1----:R-:W0:Y:S03]  /*6cb0*/  @P4 LDC R188, c[0x0][0x29c] ;  /* 0x0000a700ffbc4b82 */ /* 0x002e260000000800 */
[----:B-----5:R-:W-:-:S05]  /*6cc0*/  @P4 FFMA.FTZ R29, R165, R222, R29 ;  /* 0x000000dea51d4223 */ /* 0x020fca000001001d */
[----:B------:R-:W1:Y:S08]  /*6cd0*/  @P4 LDC R195, c[0x0][0x29c] ;  /* 0x0000a700ffc34b82 */ /* 0x000e700000000800 */
[----:B------:R-:W1:Y:S08]  /*6ce0*/  @P4 LDC R194, c[0x0][0x29c] ;  /* 0x0000a700ffc24b82 */ /* 0x000e700000000800 */
[----:B------:R-:W1:Y:S01]  /*6cf0*/  @P4 LDC.64 R190, c[0x0][0x2f8] ;  /* 0x0000be00ffbe4b82 */ /* 0x000e620000000a00 */
[----:B0-----:R-:W-:-:S04]  /*6d00*/  @P4 FMUL.FTZ R225, R225, R188 ;  /* 0x000000bce1e14220 */ /* 0x001fc80000410000 */
[----:B------:R-:W-:-:S03]  /*6d10*/  @P4 FFMA.FTZ R28, R164, R225, R28 ;  /* 0x000000e1a41c4223 */ /* 0x000fc6000001001c */
[----:B------:R-:W0:Y:S01]  /*6d20*/  @P4 LDC.64 R188, c[0x0][0x220] ;  /* 0x00008800ffbc4b82 */ /* 0x000e220000000a00 */
[----:B-1----:R-:W-:-:S04]  /*6d30*/  @P4 FMUL.FTZ R223, R223, R195 ;  /* 0x000000c3dfdf4220 */ /* 0x002fc80000410000 */
[----:B------:R-:W-:Y:S01]  /*6d40*/  @P4 FFMA.FTZ R30, R166, R223, R30 ;  /* 0x000000dfa61e4223 */ /* 0x000fe2000001001e */
[----:B------:R-:W-:-:S04]  /*6d50*/  @P4 FMUL.FTZ R194, R224, R194 ;  /* 0x000000c2e0c24220 */ /* 0x000fc80000410000 */
[----:B------:R-:W-:Y:S01]  /*6d60*/  @P4 FFMA.FTZ R31, R167, R194, R31 ;  /* 0x000000c2a71f4223 */ /* 0x000fe2000001001f */
[----:B------:R-:W-:-:S04]  /*6d70*/  @P4 IMAD.WIDE.U32 R190, R221, 0x10, R190 ;  /* 0x00000010ddbe4825 */ /* 0x000fc800078e00be */
[----:B0-----:R-:W-:Y:S01]  /*6d80*/  @P4 IMAD.WIDE.U32 R188, R208, 0x10, R188 ;  /* 0x00000010d0bc4825 */ /* 0x001fe200078e00bc */
[----:B------:R-:W-:Y:S01]  /*6d90*/  @!P6 ISETP.NE.U32.AND P1, PT, R2, RZ, PT ;  /* 0x000000ff0200e20c */ /* 0x000fe20003f25070 */
[----:B------:R-:W-:Y:S03]  /*6da0*/  BSSY B0, `(.L_x_13748) ;  /* 0x0000013000007945 */ /* 0x000fe60003800000 */
[----:B------:R-:W-:Y:S01]  /*6db0*/  @!P6 ISETP.NE.AND.EX P1, PT, R0, RZ, PT, P1 ;  /* 0x000000ff0000e20c */ /* 0x000fe20003f25310 */
[----:B--2---:R-:W-:Y:S01]  /*6dc0*/  @P4 FMUL.FTZ R172, R243, R225 ;  /* 0x000000e1f3ac4220 */ /* 0x004fe20000410000 */
[----:B---3--:R-:W-:Y:S01]  /*6dd0*/  @P4 FMUL.FTZ R173, R242, R222 ;  /* 0x000000def2ad4220 */ /* 0x008fe20000410000 */
[----:B----4-:R-:W-:Y:S01]  /*6de0*/  @P4 FMUL.FTZ R174, R241, R223 ;  /* 0x000000dff1ae4220 */ /* 0x010fe20000410000 */
[----:B------:R-:W-:-:S05]  /*6df0*/  @P4 FMUL.FTZ R175, R240, R194 ;  /* 0x000000c2f0af4220 */ /* 0x000fca0000410000 */
[----:B------:R0:W-:Y:S04]  /*6e00*/  @P4 STG.E.128 desc[UR4][R190.64], R172 ;  /* 0x000000acbe004986 */ /* 0x0001e8000c101d04 */
[----:B------:R1:W5:Y:S02]  /*6e10*/  @P4 LDG.E.128 R164, desc[UR4][R188.64] ;  /* 0x00000004bca44981 */ /* 0x000364000c1e1d00 */
[----:B-1----:R-:W1:Y:S01]  /*6e20*/  @P4 LDC R188, c[0x0][0x29c] ;  /* 0x0000a700ffbc4b82 */ /* 0x002e620000000800 */
[----:B0-----:R-:W-:-:S07]  /*6e30*/  @!P6 FSEL R191, R160, RZ, P1 ;  /* 0x000000ffa0bfe208 */ /* 0x001fce0000800000 */
[----:B------:R-:W0:Y:S08]  /*6e40*/  @P4 LDC R189, c[0x0][0x29c] ;  /* 0x0000a700ffbd4b82 */ /* 0x000e300000000800 */
[----:B------:R-:W2:Y:S01]  /*6e50*/  @P4 LDC R190, c[0x0][0x29c] ;  /* 0x0000a700ffbe4b82 */ /* 0x000ea20000000800 */
[----:B------:R-:W-:Y:S05]  /*6e60*/  @!P6 BRA `(.L_x_13749) ;  /* 0x000000000018e947 */ /* 0x000fea0003800000 */
[----:B------:R-:W-:Y:S01]  /*6e70*/  ISETP.NE.U32.AND P1, PT, R2, RZ, PT ;  /* 0x000000ff0200720c */ /* 0x000fe20003f25070 */
[----:B------:R-:W-:-:S03]  /*6e80*/  FFMA.FTZ R191, R201, R192, R193 ;  /* 0x000000c0c9bf7223 */ /* 0x000fc600000100c1 */
[----:B------:R-:W-:Y:S01]  /*6e90*/  ISETP.NE.AND.EX P1, PT, R0, RZ, PT, P1 ;  /* 0x000000ff0000720c */ /* 0x000fe20003f25310 */
[----:B------:R-:W-:-:S04]  /*6ea0*/  FADD.FTZ R191, R248, -R191 ;  /* 0x800000bff8bf7221 */ /* 0x000fc80000010000 */
[----:B------:R-:W-:-:S08]  /*6eb0*/  FMUL.FTZ R191, R3, R191 ;  /* 0x000000bf03bf7220 */ /* 0x000fd00000410000 */
[----:B------:R-:W-:-:S07]  /*6ec0*/  @P1 FADD.FTZ R191, R160, R191 ;  /* 0x000000bfa0bf1221 */ /* 0x000fce0000010000 */
.L_x_13749:
[----:B------:R-:W-:Y:S05]  /*6ed0*/  BSYNC B0 ;  /* 0x0000000000007941 */ /* 0x000fea0003800000 */
.L_x_13748:
[----:B------:R-:W3:Y:S01]  /*6ee0*/  LDL R194, [R1+0x90] ;  /* 0x0000900001c27983 */ /* 0x000ee20000100800 */
[----:B------:R-:W-:Y:S01]  /*6ef0*/  @!P6 ISETP.NE.U32.AND P2, PT, R2, RZ, PT ;  /* 0x000000ff0200e20c */ /* 0x000fe20003f45070 */
[C---:B-1----:R-:W-:Y:S01]  /*6f00*/  @P4 FMUL.FTZ R188, R191.reuse, R188 ;  /* 0x000000bcbfbc4220 */ /* 0x042fe20000410000 */
[----:B------:R-:W-:Y:S01]  /*6f10*/  BSSY B0, `(.L_x_13750) ;  /* 0x000000e000007945 */ /* 0x000fe20003800000 */
[----:B------:R-:W-:Y:S02]  /*6f20*/  SEL R168, R191, R168, P3 ;  /* 0x000000a8bfa87207 */ /* 0x000fe40001800000 */
[----:B------:R-:W-:Y:S01]  /*6f30*/  @!P6 ISETP.NE.AND.EX P2, PT, R0, RZ, PT, P2 ;  /* 0x000000ff0000e20c */ /* 0x000fe20003f45320 */
[-C--:B-----5:R-:W-:Y:S01]  /*6f40*/  @P4 FFMA.FTZ R24, R164, R188.reuse, R24 ;  /* 0x000000bca4184223 */ /* 0x0a0fe20000010018 */
[----:B------:R-:W-:Y:S01]  /*6f50*/  @!P6 ISETP.NE.U32.AND P1, PT, R2, RZ, PT ;  /* 0x000000ff0200e20c */ /* 0x000fe20003f25070 */
[----:B---3--:R-:W-:Y:S01]  /*6f60*/  @P4 FMUL.FTZ R172, R194, R188 ;  /* 0x000000bcc2ac4220 */ /* 0x008fe20000410000 */
        /* <DEDUP_REMOVED lines=8> */
.L_x_13751:
[----:B------:R-:W-:Y:S05]  /*6ff0*/  BSYNC B0 ;  /* 0x0000000000007941 */ /* 0x000fea0003800000 */
.L_x_13750:
[----:B------:R-:W-:Y:S01]  /*7000*/  @!P6 ISETP.NE.AND.EX P1, PT, R0, RZ, PT, P1 ;  /* 0x000000ff0000e20c */ /* 0x000fe20003f25310 */
[----:B------:R-:W-:Y:S01]  /*7010*/  BSSY B0, `(.L_x_13752) ;  /* 0x000000c000007945 */ /* 0x000fe20003800000 */
[C---:B------:R-:W-:Y:S01]  /*7020*/  SEL R169, R188.reuse, R169, P3 ;  /* 0x000000a9bca97207 */ /* 0x040fe20001800000 */
[----:B0-----:R-:W-:Y:S01]  /*7030*/  @P4 FMUL.FTZ R189, R188, R189 ;  /* 0x000000bdbcbd4220 */ /* 0x001fe20000410000 */
        /* <DEDUP_REMOVED lines=9> */
.L_x_13753:
[----:B------:R-:W-:Y:S05]  /*70d0*/  BSYNC B0 ;  /* 0x0000000000007941 */ /* 0x000fea0003800000 */
.L_x_13752:
[----:B------:R-:W3:Y:S04]  /*70e0*/  LDL R194, [R1+0x8c] ;  /* 0x00008c0001c27983 */ /* 0x000ee80000100800 */
[----:B------:R-:W4:Y:S01]  /*70f0*/  LDL R191, [R1+0x88] ;  /* 0x0000880001bf7983 */ /* 0x000f220000100800 */
[----:B--2---:R-:W-:Y:S01]  /*7100*/  @P4 FMUL.FTZ R190, R188, R190 ;  /* 0x000000bebcbe4220 */ /* 0x004fe20000410000 */
[----:B------:R-:W-:Y:S01]  /*7110*/  @!P6 ISETP.NE.AND.EX P2, PT, R0, RZ, PT, P2 ;  /* 0x000000ff0000e20c */ /* 0x000fe20003f45320 */
[----:B------:R-:W-:Y:S01]  /*7120*/  BSSY B0, `(.L_x_13754) ;  /* 0x000000e000007945 */ /* 0x000fe20003800000 */
[----:B------:R-:W-:Y:S01]  /*7130*/  SEL R170, R188, R170, P3 ;  /* 0x000000aabcaa7207 */ /* 0x000fe20001800000 */
[-C--:B------:R-:W-:Y:S01]  /*7140*/  @P4 FFMA.FTZ R25, R165, R189.reuse, R25 ;  /* 0x000000bda5194223 */ /* 0x080fe20000010019 */
[-C--:B------:R-:W-:Y:S01]  /*7150*/  @P4 FFMA.FTZ R26, R166, R190.reuse, R26 ;  /* 0x000000bea61a4223 */ /* 0x080fe2000001001a */
[----:B------:R-:W-:Y:S01]  /*7160*/  @!P6 FSEL R188, R163, RZ, P2 ;  /* 0x000000ffa3bce208 */ /* 0x000fe20001000000 */
[----:B---3--:R-:W-:Y:S01]  /*7170*/  @P4 FMUL.FTZ R173, R194, R189 ;  /* 0x000000bdc2ad4220 */ /* 0x008fe20000410000 */
[----:B----4-:R-:W-:Y:S01]  /*7180*/  @P4 FMUL.FTZ R174, R191, R190 ;  /* 0x000000bebfae4220 */ /* 0x010fe20000410000 */
[----:B------:R-:W-:Y:S06]  /*7190*/  @!P6 BRA `(.L_x_13755) ;  /* 0x000000000018e947 */ /* 0x000fec0003800000 */
[----:B------:R-:W-:Y:S01]  /*71a0*/  ISETP.NE.U32.AND P1, PT, R2, RZ, PT ;  /* 0x000000ff0200720c */ /* 0x000fe20003f25070 */
[----:B------:R-:W-:-:S03]  /*71b0*/  FFMA.FTZ R192, R198, R192, R193 ;  /* 0x000000c0c6c07223 */ /* 0x000fc600000100c1 */
[----:B------:R-:W-:Y:S01]  /*71c0*/  ISETP.NE.AND.EX P1, PT, R0, RZ, PT, P1 ;  /* 0x000000ff0000720c */ /* 0x000fe20003f25310 */
[----:B------:R-:W-:-:S04]  /*71d0*/  FADD.FTZ R192, R251, -R192 ;  /* 0x800000c0fbc07221 */ /* 0x000fc80000010000 */
[----:B------:R-:W-:-:S08]  /*71e0*/  FMUL.FTZ R188, R3, R192 ;  /* 0x000000c003bc7220 */ /* 0x000fd00000410000 */
[----:B------:R-:W-:-:S07]  /*71f0*/  @P1 FADD.FTZ R188, R163, R188 ;  /* 0x000000bca3bc1221 */ /* 0x000fce0000010000 */
.L_x_13755:
[----:B------:R-:W-:Y:S05]  /*7200*/  BSYNC B0 ;  /* 0x0000000000007941 */ /* 0x000fea0003800000 */
.L_x_13754:
[----:B------:R-:W2:Y:S01]  /*7210*/  LDL R2, [R1+0x84] ;  /* 0x0000840001027983 */ /* 0x000ea20000100800 */
[----:B------:R-:W0:Y:S03]  /*7220*/  @P4 LDC R0, c[0x0][0x29c] ;  /* 0x0000a700ff004b82 */ /* 0x000e260000000800 */
[----:B------:R-:W3:Y:S01]  /*7230*/  LDL.LU R189, [R1+0x14] ;  /* 0x0000140001bd7983 */ /* 0x000ee20000300800 */
[----:B------:R-:W-:Y:S02]  /*7240*/  @P0 IADD3 R252, R252, 0x480, RZ ;  /* 0x00000480fcfc0810 */ /* 0x000fe40007ffe0ff */
[C---:B------:R-:W-:Y:S01]  /*7250*/  SEL R171, R188.reuse, R171, P3 ;  /* 0x000000abbcab7207 */ /* 0x040fe20001800000 */
[----:B0-----:R-:W-:-:S04]  /*7260*/  @P4 FMUL.FTZ R0, R188, R0 ;  /* 0x00000000bc004220 */ /* 0x001fc80000410000 */
[-C--:B------:R-:W-:Y:S01]  /*7270*/  @P4 FFMA.FTZ R27, R167, R0.reuse, R27 ;  /* 0x00000000a71b4223 */ /* 0x080fe2000001001b */
[----:B--2---:R-:W-:Y:S01]  /*7280*/  @P4 FMUL.FTZ R175, R2, R0 ;  /* 0x0000000002af4220 */ /* 0x004fe20000410000 */
[----:B------:R-:W-:Y:S01]  /*7290*/  SEL R0, RZ, 0x1, P5 ;  /* 0x00000001ff007807 */ /* 0x000fe20002800000 */
[----:B------:R-:W0:Y:S01]  /*72a0*/  @P0 LDC.64 R2, c[0x0][0x308] ;  /* 0x0000c200ff020b82 */ /* 0x000e220000000a00 */
[----:B---3--:R-:W-:-:S05]  /*72b0*/  IADD3 R189, R189, UR12, RZ ;  /* 0x0000000cbdbd7c10 */ /* 0x008fca000fffe0ff */
[----:B------:R-:W-:Y:S04]  /*72c0*/  STL [R1+0x14], R189 ;  /* 0x000014bd01007387 */ /* 0x000fe80000100800 */
[----:B------:R-:W-:Y:S01]  /*72d0*/  STL.S16 [R1+0x80], R0 ;  /* 0x0000800001007387 */ /* 0x000fe20000100600 */
[----:B0-----:R-:W-:-:S05]  /*72e0*/  @P0 IMAD.WIDE.U32 R2, R252, 0x10, R2 ;  /* 0x00000010fc020825 */ /* 0x001fca00078e0002 */
[----:B------:R0:W-:Y:S01]  /*72f0*/  @P0 STG.E.128 desc[UR4][R2.64], R168 ;  /* 0x000000a802000986 */ /* 0x0001e2000c101d04 */
[----:B------:R-:W-:Y:S01]  /*7300*/  ISETP.GE.AND P0, PT, R189, UR13, PT ;  /* 0x0000000dbd007c0c */ /* 0x000fe2000bf06270 */
[----:B0-----:R-:W0:Y:S02]  /*7310*/  @P4 LDC.64 R2, c[0x0][0x2f8] ;  /* 0x0000be00ff024b82 */ /* 0x001e240000000a00 */
[----:B0-----:R-:W-:-:S05]  /*7320*/  @P4 IMAD.WIDE.U32 R2, R208, 0x10, R2 ;  /* 0x00000010d0024825 */ /* 0x001fca00078e0002 */
[----:B------:R0:W-:Y:S05]  /*7330*/  @P4 STG.E.128 desc[UR4][R2.64], R172 ;  /* 0x000000ac02004986 */ /* 0x0001ea000c101d04 */
[----:B------:R-:W-:Y:S05]  /*7340*/  @!P0 BRA `(.L_x_13756) ;  /* 0xffffffa000e48947 */ /* 0x000fea000383ffff */
.L_x_13671:
        /* <DEDUP_REMOVED lines=44> */
.L_x_13675:
[----:B------:R-:W-:Y:S01]  /*7610*/  HFMA2.MMA R195, -RZ, RZ, 0, 1.847743988037109375e-06 ;  /* 0x0000001fffc37435 */ /* 0x000fe200000001ff */
[----:B------:R-:W-:Y:S02]  /*7620*/  MOV R194, 0x10 ;  /* 0x0000001000c27802 */ /* 0x000fe40000000f00 */
[----:B------:R-:W-:-:S08]  /*7630*/  MOV R208, 0xffffffff ;  /* 0xffffffff00d07802 */ /* 0x000fd00000000f00 */
[----:B-----5:R-:W-:Y:S05]  /*7640*/  WARPSYNC.COLLECTIVE R208, `(.L_x_13757) ;  /* 0x00000000d0087348 */ /* 0x020fea0003c00000 */
[----:B------:R0:W1:Y:S02]  /*7650*/  SHFL.DOWN P1, R221, R188, R194, R195 ;  /* 0x080000c2bcdd7389 */ /* 0x00006400000200c3 */
[----:B01---5:R-:W-:Y:S01]  /*7660*/  ENDCOLLECTIVE ;  /* 0x000000000000791b */ /* 0x023fe20003800000 */
.L_x_13757:
[----:B------:R-:W-:-:S05]  /*7670*/  MOV R190, R221 ;  /* 0x000000dd00be7202 */ /* 0x000fca0000000f00 */
[----:B------:R-:W-:Y:S01]  /*7680*/  FADD.FTZ R190, R190, R188 ;  /* 0x000000bcbebe7221 */ /* 0x000fe20000010000 */
[----:B------:R-:W-:-:S07]  /*7690*/  MOV R188, R189 ;  /* 0x000000bd00bc7202 */ /* 0x000fce0000000f00 */
[----:B------:R-:W-:Y:S05]  /*76a0*/  WARPSYNC.COLLECTIVE R208, `(.L_x_13758) ;  /* 0x00000000d0087348 */ /* 0x000fea0003c00000 */
[----:B------:R0:W1:Y:S02]  /*76b0*/  SHFL.DOWN P1, R221, R188, R194, R195 ;  /* 0x080000c2bcdd7389 */ /* 0x00006400000200c3 */
[----:B01----:R-:W-:Y:S01]  /*76c0*/  ENDCOLLECTIVE ;  /* 0x000000000000791b */ /* 0x003fe20003800000 */
.L_x_13758:
[----:B------:R-:W-:Y:S01]  /*76d0*/  HFMA2.MMA R194, -RZ, RZ, 0, 4.76837158203125e-07 ;  /* 0x00000008ffc27435 */ /* 0x000fe200000001ff */
[----:B------:R-:W-:Y:S01]  /*76e0*/  MOV R188, R190 ;  /* 0x000000be00bc7202 */ /* 0x000fe20000000f00 */
[----:B------:R-:W-:-:S09]  /*76f0*/  FADD.FTZ R189, R221, R189 ;  /* 0x000000bdddbd7221 */ /* 0x000fd20000010000 */
[----:B------:R-:W-:Y:S05]  /*7700*/  WARPSYNC.COLLECTIVE R208, `(.L_x_13759) ;  /* 0x00000000d0087348 */ /* 0x000fea0003c00000 */
[----:B------:R0:W1:Y:S02]  /*7710*/  SHFL.DOWN P1, R221, R188, R194, R195 ;  /* 0x080000c2bcdd7389 */ /* 0x00006400000200c3 */
[----:B01----:R-:W-:Y:S01]  /*7720*/  ENDCOLLECTIVE ;  /* 0x000000000000791b */ /* 0x003fe20003800000 */
.L_x_13759:
[----:B------:R-:W-:Y:S01]  /*7730*/  MOV R188, R189 ;  /* 0x000000bd00bc7202 */ /* 0x000fe20000000f00 */
[----:B------:R-:W-:-:S07]  /*7740*/  FADD.FTZ R190, R190, R221 ;  /* 0x000000ddbebe7221 */ /* 0x000fce0000010000 */
[----:B------:R-:W-:Y:S05]  /*7750*/  WARPSYNC.COLLECTIVE R208, `(.L_x_13760) ;  /* 0x00000000d0087348 */ /* 0x000fea0003c00000 */
[----:B------:R0:W1:Y:S02]  /*7760*/  SHFL.DOWN P1, R221, R188, R194, R195 ;  /* 0x080000c2bcdd7389 */ /* 0x00006400000200c3 */
[----:B01----:R-:W-:Y:S01]  /*7770*/  ENDCOLLECTIVE ;  /* 0x000000000000791b */ /* 0x003fe20003800000 */
.L_x_13760:
[----:B------:R-:W-:Y:S01]  /*7780*/  HFMA2.MMA R194, -RZ, RZ, 0, 2.384185791015625e-07 ;  /* 0x00000004ffc27435 */ /* 0x000fe200000001ff */
[----:B------:R-:W-:Y:S01]  /*7790*/  MOV R188, R190 ;  /* 0x000000be00bc7202 */ /* 0x000fe20000000f00 */
[----:B------:R-:W-:-:S09]  /*77a0*/  FADD.FTZ R189, R189, R221 ;  /* 0x000000ddbdbd7221 */ /* 0x000fd20000010000 */
[----:B------:R-:W-:Y:S05]  /*77b0*/  WARPSYNC.COLLECTIVE R208, `(.L_x_13761) ;  /* 0x00000000d0087348 */ /* 0x000fea0003c00000 */
[----:B------:R0:W1:Y:S02]  /*77c0*/  SHFL.DOWN P1, R221, R188, R194, R195 ;  /* 0x080000c2bcdd7389 */ /* 0x00006400000200c3 */
[----:B01----:R-:W-:Y:S01]  /*77d0*/  ENDCOLLECTIVE ;  /* 0x000000000000791b */ /* 0x003fe20003800000 */
.L_x_13761:
[----:B------:R-:W-:Y:S01]  /*77e0*/  MOV R188, R189 ;  /* 0x000000bd00bc7202 */ /* 0x000fe20000000f00 */
[----:B------:R-:W-:-:S07]  /*77f0*/  FADD.FTZ R190, R190, R221 ;  /* 0x000000ddbebe7221 */ /* 0x000fce0000010000 */
[----:B------:R-:W-:Y:S05]  /*7800*/  WARPSYNC.COLLECTIVE R208, `(.L_x_13762) ;  /* 0x00000000d0087348 */ /* 0x000fea0003c00000 */
[----:B------:R0:W1:Y:S02]  /*7810*/  SHFL.DOWN P1, R221, R188, R194, R195 ;  /* 0x080000c2bcdd7389 */ /* 0x00006400000200c3 */
[----:B01----:R-:W-:Y:S01]  /*7820*/  ENDCOLLECTIVE ;  /* 0x000000000000791b */ /* 0x003fe20003800000 */
.L_x_13762:
[----:B------:R-:W-:Y:S01]  /*7830*/  HFMA2.MMA R194, -RZ, RZ, 0, 1.1920928955078125e-07 ;  /* 0x00000002ffc27435 */ /* 0x000fe200000001ff */
[----:B------:R-:W-:Y:S01]  /*7840*/  MOV R188, R190 ;  /* 0x000000be00bc7202 */ /* 0x000fe20000000f00 */
[----:B------:R-:W-:-:S09]  /*7850*/  FADD.FTZ R189, R189, R221 ;  /* 0x000000ddbdbd7221 */ /* 0x000fd20000010000 */
[----:B------:R-:W-:Y:S05]  /*7860*/  WARPSYNC.COLLECTIVE R208, `(.L_x_13763) ;  /* 0x00000000d0087348 */ /* 0x000fea0003c00000 */
[----:B------:R0:W1:Y:S02]  /*7870*/  SHFL.DOWN P1, R221, R188, R194, R195 ;  /* 0x080000c2bcdd7389 */ /* 0x00006400000200c3 */
[----:B01----:R-:W-:Y:S01]  /*7880*/  ENDCOLLECTIVE ;  /* 0x000000000000791b */ /* 0x003fe20003800000 */
.L_x_13763:
[----:B------:R-:W-:Y:S01]  /*7890*/  MOV R188, R189 ;  /* 0x000000bd00bc7202 */ /* 0x000fe20000000f00 */
[----:B------:R-:W-:-:S07]  /*78a0*/  FADD.FTZ R190, R190, R221 ;  /* 0x000000ddbebe7221 */ /* 0x000fce0000010000 */
[----:B------:R-:W-:Y:S05]  /*78b0*/  WARPSYNC.COLLECTIVE R208, `(.L_x_13764) ;  /* 0x00000000d0087348 */ /* 0x000fea0003c00000 */
[----:B------:R0:W1:Y:S02]  /*78c0*/  SHFL.DOWN P1, R221, R188, R194, R195 ;  /* 0x080000c2bcdd7389 */ /* 0x00006400000200c3 */
[----:B01----:R-:W-:Y:S01]  /*78d0*/  ENDCOLLECTIVE ;  /* 0x000000000000791b */ /* 0x003fe20003800000 */
.L_x_13764:
[----:B------:R-:W-:Y:S01]  /*78e0*/  HFMA2.MMA R194, -RZ, RZ, 0, 5.9604644775390625e-08 ;  /* 0x00000001ffc27435 */ /* 0x000fe200000001ff */
[----:B------:R-:W-:Y:S02]  /*78f0*/  MOV R188, R190 ;  /* 0x000000be00bc7202 */ /* 0x000fe40000000f00 */
[----:B------:R-:W-:-:S08]  /*7900*/  MOV R191, R221 ;  /* 0x000000dd00bf7202 */ /* 0x000fd00000000f00 */
[----:B------:R-:W-:Y:S05]  /*7910*/  WARPSYNC.COLLECTIVE R208, `(.L_x_13765) ;  /* 0x00000000d0087348 */ /* 0x000fea0003c00000 */
[----:B------:R0:W1:Y:S02]  /*7920*/  SHFL.DOWN P1, R221, R188, R194, R195 ;  /* 0x080000c2bcdd7389 */ /* 0x00006400000200c3 */
[----:B01----:R-:W-:Y:S01]  /*7930*/  ENDCOLLECTIVE ;  /* 0x000000000000791b */ /* 0x003fe20003800000 */
.L_x_13765:
[----:B------:R-:W-:-:S05]  /*7940*/  FADD.FTZ R191, R189, R191 ;  /* 0x000000bfbdbf7221 */ /* 0x000fca0000010000 */
[----:B------:R-:W-:Y:S02]  /*7950*/  MOV R188, R191 ;  /* 0x000000bf00bc7202 */ /* 0x000fe40000000f00 */
[----:B------:R-:W-:-:S07]  /*7960*/  MOV R193, R221 ;  /* 0x000000dd00c17202 */ /* 0x000fce0000000f00 */
[----:B------:R-:W-:Y:S05]  /*7970*/  WARPSYNC.COLLECTIVE R208, `(.L_x_13766) ;  /* 0x00000000d0087348 */ /* 0x000fea0003c00000 */
[----:B------:R0:W1:Y:S02]  /*7980*/  SHFL.DOWN P1, R221, R188, R194, R195 ;  /* 0x080000c2bcdd7389 */ /* 0x00006400000200c3 */
[----:B01----:R-:W-:Y:S01]  /*7990*/  ENDCOLLECTIVE ;  /* 0x000000000000791b */ /* 0x003fe20003800000 */
.L_x_13766:
[----:B------:R-:W-:Y:S01]  /*79a0*/  MOV R194, R221 ;  /* 0x000000dd00c27202 */ /* 0x000fe20000000f00 */
[----:B------:R-:W-:Y:S06]  /*79b0*/  BRA `(.L_x_13767) ;  /* 0xffffffc000487947 */ /* 0x000fec000383ffff */
.L_x_13768:
        /* <DEDUP_REMOVED lines=12> */
.L_x_16637:


//--------------------- .text._ZN10layer_norm13ln_bwd_kernelINS_13Kernel_traitsI6__halfffffjLj5120ELj1ELj1ELj4ELj16ENS_18Kernel_traits_baseILj5120ES2_ffffjLj128EEEEELb1ELb0ELb0ELb0EEEvNS_9BwdParamsE --------------------------
	.section	.text._ZN10layer_norm13ln_bwd_kernelINS_13Kernel_traitsI6__halfffffjLj5120ELj1ELj1ELj4ELj16ENS_18Kernel_traits_baseILj5120ES2_ffffjLj128EEEEELb1ELb0ELb0ELb0EEEvNS_9BwdParamsE,"ax",@progbits
	.align	128
        .global         _ZN10layer_norm13ln_bwd_kernelINS_13Kernel_traitsI6__halfffffjLj5120ELj1ELj1ELj4ELj16ENS_18Kernel_traits_baseILj5120ES2_ffffjLj128EEEEELb1ELb0ELb0ELb0EEEvNS_9BwdParamsE
        .type           _ZN10layer_norm13ln_bwd_kernelINS_13Kernel_traitsI6__halfffffjLj5120ELj1ELj1ELj4ELj16ENS_18Kernel_traits_baseILj5120ES2_ffffjLj128EEEEELb1ELb0ELb0ELb0EEEvNS_9BwdParamsE,@function
        .size           _ZN10layer_norm13ln_bwd_kernelINS_13Kernel_traitsI6__halfffffjLj5120ELj1ELj1ELj4ELj16ENS_18Kernel_traits_baseILj5120ES2_ffffjLj128EEEEELb1ELb0ELb0ELb0EEEvNS_9BwdParamsE,(.L_x_16638 - _ZN10layer_norm13ln_bwd_kernelINS_13Kernel_traitsI6__halfffffjLj5120ELj1ELj1ELj4ELj16ENS_18Kernel_traits_baseILj5120ES2_ffffjLj128EEEEELb1ELb0ELb0ELb0EEEvNS_9BwdParamsE)
        .other          _ZN10layer_norm13ln_bwd_kernelINS_13Kernel_traitsI6__halfffffjLj5120ELj1ELj1ELj4ELj16ENS_18Kernel_traits_baseILj5120ES2_ffffjLj128EEEEELb1ELb0ELb0ELb0EEEvNS_9BwdParamsE,@"STO_CUDA_ENTRY STV_DEFAULT"
_ZN10layer_norm13ln_bwd_kernelINS_13Kernel_traitsI6__halfffffjLj5120ELj1ELj1ELj4ELj16ENS_18Kernel_traits_baseILj5120ES2_ffffjLj128EEEEELb1ELb0ELb0ELb0EEEvNS_9BwdParamsE:
.text._ZN10layer_norm13ln_bwd_kernelINS_13Kernel_traitsI6__halfffffjLj5120ELj1ELj1ELj4ELj16ENS_18Kernel_traits_baseILj5120ES2_ffffjLj128EEEEELb1ELb0ELb0ELb0EEEvNS_9BwdParamsE:
        /* <DEDUP_REMOVED lines=139> */
[----:B------:R-:W-:Y:S01]  /*08b0*/  MOV R2, R7 ;  /* 0x0000000700027202 */ /* 0x000fe20000000f00 */
[----:B------:R-:W-:Y:S01]  /*08c0*/  HADD2.F32 R0, -RZ, R0.H0_H0 ;  /* 0x20000000ff007230 */ /* 0x000fe20000004100 */
[----:B------:R-:W-:Y:S02]  /*08d0*/  SHF.R.U32.HI R33, RZ, 0x10, R7 ;  /* 0x00000010ff217819 */ /* 0x000fe40000011607 */
[----:B------:R-:W-:Y:S01]  /*08e0*/  MOV R3, R8 ;  /* 0x0000000800037202 */ /* 0x000fe20000000f00 */
[----:B------:R-:W-:Y:S01]  /*08f0*/  HADD2.F32 R2, -RZ, R2.H0_H0 ;  /* 0x20000002ff027230 */ /* 0x000fe20000004100 */
[----:B------:R-:W-:Y:S01]  /*0900*/  SHF.R.U64 R32, R8, 0x10, R9 ;  /* 0x0000001008207819 */ /* 0x000fe20000001209 */
[----:B------:R0:W-:Y:S01]  /*0910*/  STL [R1+0x54], R0 ;  /* 0x0000540001007387 */ /* 0x0001e20000100800 */
[----:B------:R-:W-:Y:S01]  /*0920*/  MOV R7, R10 ;  /* 0x0000000a00077202 */ /* 0x000fe20000000f00 */
[----:B------:R-:W-:Y:S01]  /*0930*/  HADD2.F32 R3, -RZ, R3.H0_H0 ;  /* 0x20000003ff037230 */ /* 0x000fe20000004100 */
[----:B------:R-:W-:-:S02]  /*0940*/  SHF.R.U64 R30, R10, 0x10, R11 ;  /* 0x000000100a1e7819 */ /* 0x000fc4000000120b */
[----:B------:R-:W-:Y:S02]  /*0950*/  MOV R8, R11 ;  /* 0x0000000b00087202 */ /* 0x000fe40000000f00 */
[----:B------:R-:W-:Y:S02]  /*0960*/  SHF.R.U32.HI R29, RZ, 0x10, R11 ;  /* 0x00000010ff1d7819 */ /* 0x000fe4000001160b */
[--C-:B------:R-:W-:Y:S01]  /*0970*/  SHF.R.U64 R28, R12, 0x10, R13.reuse ;  /* 0x000000100c1c7819 */ /* 0x100fe2000000120d */
[----:B0-----:R-:W-:Y:S01]  /*0980*/  HADD2.F32 R0, -RZ, R33.H0_H0 ;  /* 0x20000021ff007230 */ /* 0x001fe20000004100 */
[----:B------:R-:W-:Y:S02]  /*0990*/  MOV R10, R13 ;  /* 0x0000000d000a7202 */ /* 0x000fe40000000f00 */
[----:B------:R-:W-:Y:S02]  /*09a0*/  SHF.R.U32.HI R25, RZ, 0x10, R13 ;  /* 0x00000010ff197819 */ /* 0x000fe4000001160d */
[----:B------:R-:W-:-:S02]  /*09b0*/  MOV R11, R14 ;  /* 0x0000000e000b7202 */ /* 0x000fc40000000f00 */
[----:B------:R-:W-:Y:S02]  /*09c0*/  SHF.R.U64 R24, R14, 0x10, R15 ;  /* 0x000000100e187819 */ /* 0x000fe4000000120f */
[----:B------:R-:W-:Y:S02]  /*09d0*/  MOV R13, R16 ;  /* 0x00000010000d7202 */ /* 0x000fe40000000f00 */
[----:B------:R-:W-:Y:S01]  /*09e0*/  SHF.R.U64 R14, R16, 0x10, R17 ;  /* 0x00000010100e7819 */ /* 0x000fe20000001211 */
[----:B------:R-:W-:Y:S01]  /*09f0*/  HADD2.F32 R16, -RZ, R34.H0_H0 ;  /* 0x20000022ff107230 */ /* 0x000fe20000004100 */
[----:B------:R-:W-:Y:S02]  /*0a00*/  MOV R6, R9 ;  /* 0x0000000900067202 */ /* 0x000fe40000000f00 */
[----:B------:R-:W-:Y:S02]  /*0a10*/  SHF.R.U32.HI R31, RZ, 0x10, R9 ;  /* 0x00000010ff1f7819 */ /* 0x000fe40000011609 */
[----:B------:R-:W-:Y:S01]  /*0a20*/  STL [R1+0x50], R16 ;  /* 0x0000501001007387 */ /* 0x000fe20000100800 */
[----:B------:R-:W-:-:S02]  /*0a30*/  MOV R9, R12 ;  /* 0x0000000c00097202 */ /* 0x000fc40000000f00 */
[----:B------:R-:W-:Y:S01]  /*0a40*/  MOV R12, R15 ;  /* 0x0000000f000c7202 */ /* 0x000fe20000000f00 */
[----:B------:R0:W-:Y:S01]  /*0a50*/  STL [R1+0x4c], R2 ;  /* 0x00004c0201007387 */ /* 0x0001e20000100800 */
[----:B------:R-:W-:Y:S02]  /*0a60*/  SHF.R.U32.HI R15, RZ, 0x10, R15 ;  /* 0x00000010ff0f7819 */ /* 0x000fe4000001160f */
[----:B------:R-:W-:Y:S01]  /*0a70*/  MOV R252, R17 ;  /* 0x0000001100fc7202 */ /* 0x000fe20000000f00 */
[----:B------:R1:W-:Y:S01]  /*0a80*/  STL [R1+0x48], R0 ;  /* 0x0000480001007387 */ /* 0x0003e20000100800 */
[----:B------:R-:W-:Y:S02]  /*0a90*/  SHF.R.U32.HI R251, RZ, 0x10, R17 ;  /* 0x00000010fffb7819 */ /* 0x000fe40000011611 */
        /* <DEDUP_REMOVED lines=22> */
[----:B------:R-:W-:Y:S01]  /*0c00*/  HADD2.F32 R248, -RZ, R248.H0_H0 ;  /* 0x200000f8fff87230 */ /* 0x000fe20000004100 */
[----:B------:R0:W-:Y:S01]  /*0c10*/  STL [R1+0x34], R2 ;  /* 0x0000340201007387 */ /* 0x0001e20000100800 */
[----:B-1----:R-:W-:Y:S01]  /*0c20*/  HADD2.F32 R0, -RZ, R30.H0_H0 ;  /* 0x2000001eff007230 */ /* 0x002fe20000004100 */
        /* <DEDUP_REMOVED lines=15> */
[----:B------:R-:W-:Y:S01]  /*0d20*/  ISETP.NE.U32.AND P1, PT, RZ, UR6, PT ;  /* 0x00000006ff007c0c */ /* 0x000fe2000bf25070 */
[----:B------:R-:W-:Y:S01]  /*0d30*/  HADD2.F32 R244, -RZ, R244.H0_H0 ;  /* 0x200000f4fff47230 */ /* 0x000fe20000004100 */
[----:B------:R-:W-:Y:S01]  /*0d40*/  MOV R141, RZ ;  /* 0x000000ff008d7202 */ /* 0x000fe20000000f00 */
[----:B------:R-:W-:Y:S01]  /*0d50*/  HADD2.F32 R243, -RZ, R243.H0_H0 ;  /* 0x200000f3fff37230 */ /* 0x000fe20000004100 */
[----:B------:R1:W-:Y:S01]  /*0d60*/  STL [R1+0x24], R0 ;  /* 0x0000240001007387 */ /* 0x0003e20000100800 */
[----:B0-----:R-:W-:Y:S01]  /*0d70*/  HADD2.F32 R3, -RZ, R28.H0_H0 ;  /* 0x2000001cff037230 */ /* 0x001fe20000004100 */
[----:B------:R-:W-:Y:S01]  /*0d80*/  ISETP.NE.AND.EX P1, PT, RZ, UR7, PT, P1 ;  /* 0x00000007ff007c0c */ /* 0x000fe2000bf25310 */
[----:B------:R-:W-:-:S02]  /*0d90*/  HADD2.F32 R242, -RZ, R242.H0_H0 ;  /* 0x200000f2fff27230 */ /* 0x000fc40000004100 */
[----:B--2---:R-:W-:Y:S01]  /*0da0*/  HADD2.F32 R2, -RZ, R10.H0_H0 ;  /* 0x2000000aff027230 */ /* 0x004fe20000004100 */
[----:B------:R0:W-:Y:S01]  /*0db0*/  STL [R1+0x20], R3 ;  /* 0x0000200301007387 */ /* 0x0001e20000100800 */
[----:B------:R-:W-:Y:S02]  /*0dc0*/  HADD2.F32 R241, -RZ, R241.H0_H0 ;  /* 0x200000f1fff17230 */ /* 0x000fe40000004100 */
[----:B------:R-:W-:Y:S01]  /*0dd0*/  HADD2.F32 R240, -RZ, R240.H0_H0 ;  /* 0x200000f0fff07230 */ /* 0x000fe20000004100 */
[----:B------:R2:W-:Y:S01]  /*0de0*/  STL [R1+0x1c], R2 ;  /* 0x00001c0201007387 */ /* 0x0005e20000100800 */
[----:B-1----:R-:W-:Y:S02]  /*0df0*/  HADD2.F32 R0, -RZ, R25.H0_H0 ;  /* 0x20000019ff007230 */ /* 0x002fe40000004100 */
[----:B------:R-:W-:Y:S02]  /*0e00*/  HADD2.F32 R239, -RZ, R239.H0_H0 ;  /* 0x200000efffef7230 */ /* 0x000fe40000004100 */
[----:B------:R-:W-:Y:S01]  /*0e10*/  HADD2.F32 R238, -RZ, R238.H0_H0 ;  /* 0x200000eeffee7230 */ /* 0x000fe20000004100 */
[----:B------:R1:W-:Y:S01]  /*0e20*/  STL [R1+0x18], R0 ;  /* 0x0000180001007387 */ /* 0x0003e20000100800 */
[----:B0-----:R-:W-:-:S02]  /*0e30*/  HADD2.F32 R3, -RZ, R11.H0_H0 ;  /* 0x2000000bff037230 */ /* 0x001fc40000004100 */
[----:B------:R-:W-:Y:S02]  /*0e40*/  HADD2.F32 R237, -RZ, R237.H0_H0 ;  /* 0x200000edffed7230 */ /* 0x000fe40000004100 */
[----:B--2---:R-:W-:Y:S01]  /*0e50*/  HADD2.F32 R2, -RZ, R24.H0_H0 ;  /* 0x20000018ff027230 */ /* 0x004fe20000004100 */
[----:B------:R0:W-:Y:S01]  /*0e60*/  STL [R1+0x14], R3 ;  /* 0x0000140301007387 */ /* 0x0001e20000100800 */
[----:B------:R-:W-:Y:S02]  /*0e70*/  HADD2.F32 R236, -RZ, R236.H0_H0 ;  /* 0x200000ecffec7230 */ /* 0x000fe40000004100 */
[----:B------:R-:W-:Y:S01]  /*0e80*/  HADD2.F32 R235, -RZ, R235.H0_H0 ;  /* 0x200000ebffeb7230 */ /* 0x000fe20000004100 */
[----:B------:R2:W-:Y:S01]  /*0e90*/  STL [R1+0x10], R2 ;  /* 0x0000100201007387 */ /* 0x0005e20000100800 */
[----:B-1----:R-:W-:Y:S02]  /*0ea0*/  HADD2.F32 R0, -RZ, R12.H0_H0 ;  /* 0x2000000cff007230 */ /* 0x002fe40000004100 */
[----:B0-----:R-:W-:-:S03]  /*0eb0*/  HADD2.F32 R3, -RZ, R15.H0_H0 ;  /* 0x2000000fff037230 */ /* 0x001fc60000004100 */
[----:B------:R0:W-:Y:S01]  /*0ec0*/  STL [R1+0xc], R0 ;  /* 0x00000c0001007387 */ /* 0x0001e20000100800 */
[----:B--2---:R-:W-:-:S03]  /*0ed0*/  HADD2.F32 R2, -RZ, R13.H0_H0 ;  /* 0x2000000dff027230 */ /* 0x004fc60000004100 */
[----:B------:R1:W-:Y:S04]  /*0ee0*/  STL [R1+0x8], R3 ;  /* 0x0000080301007387 */ /* 0x0003e80000100800 */
[----:B------:R1:W-:Y:S01]  /*0ef0*/  STL [R1+0x4], R2 ;  /* 0x0000040201007387 */ /* 0x0003e20000100800 */
[----:B0-----:R-:W-:-:S05]  /*0f00*/  HADD2.F32 R0, -RZ, R14.H0_H0 ;  /* 0x2000000eff007230 */ /* 0x001fca0000004100 */
[----:B------:R1:W-:Y:S02]  /*0f10*/  STL [R1], R0 ;  /* 0x0000000001007387 */ /* 0x0003e40000100800 */
.L_x_13811:
[----:B0-234-:R-:W0:Y:S01]  /*0f20*/  LDC.64 R158, c[0x0][0x250] ;  /* 0x00009400ff9e7b82 */ /* 0x01de220000000a00 */
[----:B------:R-:W-:Y:S02]  /*0f30*/  SHF.R.S32.HI R6, RZ, 0x1f, R4 ;  /* 0x0000001fff067819 */ /* 0x000fe40000011404 */
[----:B------:R-:W-:-:S05]  /*0f40*/  LOP3.LUT P6, RZ, R5, 0x20, RZ, 0xc0, !PT ;  /* 0x0000002005ff7812 */ /* 0x000fca00078cc0ff */
[----:B------:R-:W2:Y:S01]  /*0f50*/  @P1 LDC.64 R156, c[0x0][0x270] ;  /* 0x00009c00ff9c1b82 */ /* 0x000ea20000000a00 */
[----:B0-----:R-:W-:-:S05]  /*0f60*/  IMAD.WIDE R158, R4, 0x4, R158 ;  /* 0x00000004049e7825 */ /* 0x001fca00078e029e */
[----:B------:R-:W5:Y:S01]  /*0f70*/  LDG.E R188, desc[UR4][R158.64] ;  /* 0x000000049ebc7981 */ /* 0x000f62000c1e1900 */
[----:B--2---:R-:W-:-:S04]  /*0f80*/  @P1 LEA R156, P0, R4, R156, 0x2 ;  /* 0x0000009c049c1211 */ /* 0x004fc800078010ff */
[----:B------:R-:W-:Y:S02]  /*0f90*/  @P1 LEA.HI.X R157, R4, R157, R6, 0x2, P0 ;  /* 0x0000009d049d1211 */ /* 0x000fe400000f1406 */
[----:B------:R-:W-:Y:S01]  /*0fa0*/  MOV R6, 0x3f800000 ;  /* 0x3f80000000067802 */ /* 0x000fe20000000f00 */
[----:B------:R-:W0:Y:S05]  /*0fb0*/  S2R R160, SR_TID.X ;  /* 0x0000000000a07919 */ /* 0x000e2a0000002100 */
[----:B------:R2:W5:Y:S02]  /*0fc0*/  @P1 LDG.E R6, desc[UR4][R156.64] ;  /* 0x000000049c061981 */ /* 0x000564000c1e1900 */
[----:B--2---:R-:W2:Y:S01]  /*0fd0*/  LDC.64 R156, c[0x0][0x258] ;  /* 0x00009600ff9c7b82 */ /* 0x004ea20000000a00 */
[----:B------:R-:W-:-:S05]  /*0fe0*/  MOV R233, UR20 ;  /* 0x0000001400e97c02 */ /* 0x000fca0008000f00 */
[C---:B------:R-:W-:Y:S01]  /*0ff0*/  IMAD R8, R4.reuse, R233, RZ ;  /* 0x000000e904087224 */ /* 0x040fe200078e02ff */
[----:B------:R-:W-:Y:S01]  /*1000*/  BSSY B0, `(.L_x_13770) ;  /* 0x000003c000007945 */ /* 0x000fe20003800000 */
[----:B--2---:R-:W-:-:S05]  /*1010*/  IMAD.WIDE R156, R4, 0x4, R156 ;  /* 0x00000004049c7825 */ /* 0x004fca00078e029c */
[----:B------:R2:W5:Y:S01]  /*1020*/  LDG.E R7, desc[UR4][R156.64] ;  /* 0x000000049c077981 */ /* 0x000562000c1e1900 */
[----:B0-----:R-:W-:Y:S02]  /*1030*/  LOP3.LUT R234, R160, 0x7f, RZ, 0xc0, !PT ;  /* 0x0000007fa0ea7812 */ /* 0x001fe400078ec0ff */
[----:B--2---:R-:W-:-:S04]  /*1040*/  SHF.R.S32.HI R156, RZ, 0x1f, R8 ;  /* 0x0000001fff9c7819 */ /* 0x004fc80000011408 */
        /* <DEDUP_REMOVED lines=9> */
[----:B------:R-:W3:Y:S03]  /*10e0*/  LDL R205, [R1+0x50] ;  /* 0x0000500001cd7983 */ /* 0x000ee60000100800 */
[----:B------:R-:W4:Y:S01]  /*10f0*/  LDC.64 R156, c[0x0][0x2b8] ;  /* 0x0000ae00ff9c7b82 */ /* 0x000f220000000a00 */
[----:B------:R-:W3:Y:S04]  /*1100*/  LDL R204, [R1+0x4c] ;  /* 0x00004c0001cc7983 */ /* 0x000ee80000100800 */
[----:B------:R-:W3:Y:S03]  /*1110*/  LDL R23, [R1+0x48] ;  /* 0x0000480001177983 */ /* 0x000ee60000100800 */
[----:B-1----:R-:W-:-:S04]  /*1120*/  @P0 LEA R2, P6, R8, UR8, 0x4 ;  /* 0x0000000808020c11 */ /* 0x002fc8000f8c20ff */
[----:B------:R-:W-:-:S05]  /*1130*/  @P0 LEA.HI.X R3, R8, UR9, RZ, 0x4, P6 ;  /* 0x0000000908030c11 */ /* 0x000fca000b0f24ff */
[----:B------:R1:W5:Y:S02]  /*1140*/  @P0 LDG.E.128 R60, desc[UR4][R2.64] ;  /* 0x00000004023c0981 */ /* 0x000364000c1e1d00 */
[----:B-1----:R-:W-:-:S04]  /*1150*/  LEA R2, P0, R8, UR12, 0x2 ;  /* 0x0000000c08027c11 */ /* 0x002fc8000f8010ff */
[C---:B------:R-:W-:Y:S02]  /*1160*/  LEA.HI.X R3, R8.reuse, UR13, RZ, 0x2, P0 ;  /* 0x0000000d08037c11 */ /* 0x040fe400080f14ff */
[----:B------:R-:W-:-:S04]  /*1170*/  LEA R160, P0, R8, UR10, 0x4 ;  /* 0x0000000a08a07c11 */ /* 0x000fc8000f8020ff */
[C---:B------:R-:W-:Y:S01]  /*1180*/  LEA.HI.X R161, R8.reuse, UR11, RZ, 0x4, P0 ;  /* 0x0000000b08a17c11 */ /* 0x040fe200080f24ff */
[----:B----4-:R-:W-:Y:S01]  /*1190*/  IMAD.WIDE.U32 R156, R8, 0x10, R156 ;  /* 0x00000010089c7825 */ /* 0x010fe200078e009c */
[----:B0-----:R-:W-:Y:S01]  /*11a0*/  ISETP.NE.AND P0, PT, R162, RZ, PT ;  /* 0x000000ffa200720c */ /* 0x001fe20003f05270 */
[----:B------:R2:W5:Y:S04]  /*11b0*/  LDG.E R3, desc[UR4][R2.64] ;  /* 0x0000000402037981 */ /* 0x000568000c1e1900 */
[----:B------:R-:W4:Y:S04]  /*11c0*/  LDG.E.128 R160, desc[UR4][R160.64] ;  /* 0x00000004a0a07981 */ /* 0x000f28000c1e1d00 */
[----:B------:R-:W2:Y:S01]  /*11d0*/  LDG.E.128 R156, desc[UR4][R156.64] ;  /* 0x000000049c9c7981 */ /* 0x000ea2000c1e1d00 */
[----:B-----5:R-:W-:-:S02]  /*11e0*/  FSEL R0, R188, RZ, !P0 ;  /* 0x000000ffbc007208 */ /* 0x020fc40004000000 */
[----:B------:R-:W-:-:S03]  /*11f0*/  IADD3 R195, R8, 0x80, RZ ;  /* 0x0000008008c37810 */ /* 0x000fc60007ffe0ff */
[C---:B----4-:R-:W-:Y:S01]  /*1200*/  FADD.FTZ R160, -R0.reuse, R160 ;  /* 0x000000a000a07221 */ /* 0x050fe20000010100 */
[C---:B------:R-:W-:Y:S01]  /*1210*/  FADD.FTZ R161, -R0.reuse, R161 ;  /* 0x000000a100a17221 */ /* 0x040fe20000010100 */
[C---:B------:R-:W-:Y:S01]  /*1220*/  FADD.FTZ R162, -R0.reuse, R162 ;  /* 0x000000a200a27221 */ /* 0x040fe20000010100 */
[----:B------:R-:W-:Y:S01]  /*1230*/  FADD.FTZ R163, -R0, R163 ;  /* 0x000000a300a37221 */ /* 0x000fe20000010100 */
[C---:B------:R-:W-:Y:S01]  /*1240*/  FMUL.FTZ R0, R7.reuse, R160 ;  /* 0x000000a007007220 */ /* 0x040fe20000410000 */
[----:B------:R-:W-:Y:S01]  /*1250*/  FMUL.FTZ R231, R7, R161 ;  /* 0x000000a107e77220 */ /* 0x000fe20000410000 */
[----:B--2---:R-:W-:Y:S01]  /*1260*/  FMUL.FTZ R2, R206, R156 ;  /* 0x0000009cce027220 */ /* 0x004fe20000410000 */
[----:B------:R-:W-:Y:S01]  /*1270*/  FADD.FTZ R100, R100, R156 ;  /* 0x0000009c64647221 */ /* 0x000fe20000010000 */
[----:B------:R-:W-:Y:S01]  /*1280*/  FFMA.FTZ R140, R156, R0, R140 ;  /* 0x000000009c8c7223 */ /* 0x000fe2000001008c */
[----:B------:R-:W-:Y:S01]  /*1290*/  FADD.FTZ R101, R101, R157 ;  /* 0x0000009d65657221 */ /* 0x000fe20000010000 */
[----:B------:R-:W-:Y:S01]  /*12a0*/  FFMA.FTZ R141, R157, R231, R141 ;  /* 0x000000e79d8d7223 */ /* 0x000fe2000001008d */
[----:B---3--:R-:W-:Y:S01]  /*12b0*/  FMUL.FTZ R206, R205, R157 ;  /* 0x0000009dcdce7220 */ /* 0x008fe20000410000 */
[----:B------:R-:W-:Y:S01]  /*12c0*/  FADD.FTZ R157, RZ, R2 ;  /* 0x00000002ff9d7221 */ /* 0x000fe20000010000 */
[----:B------:R-:W-:Y:S01]  /*12d0*/  FFMA.FTZ R156, R0, R2, RZ ;  /* 0x00000002009c7223 */ /* 0x000fe200000100ff */
        /* <DEDUP_REMOVED lines=14> */
.L_x_13771:
[----:B------:R-:W-:Y:S05]  /*13c0*/  BSYNC B0 ;  /* 0x0000000000007941 */ /* 0x000fea0003800000 */
.L_x_13770:
        /* <DEDUP_REMOVED lines=8> */
[----:B------:R-:W4:Y:S08]  /*1450*/  LDC.64 R160, c[0x0][0x2b8] ;  /* 0x0000ae00ffa07b82 */ /* 0x000f300000000a00 */
[----:B------:R-:W-:-:S04]  /*1460*/  @P0 LEA R156, P6, R195, UR8, 0x4 ;  /* 0x00000008c39c0c11 */ /* 0x000fc8000f8c20ff */
[----:B------:R-:W-:-:S05]  /*1470*/  @P0 LEA.HI.X R157, R195, UR9, RZ, 0x4, P6 ;  /* 0x00000009c39d0c11 */ /* 0x000fca000b0f24ff */
[----:B------:R1:W5:Y:S01]  /*1480*/  @P0 LDG.E.128 R56, desc[UR4][R156.64] ;  /* 0x000000049c380981 */ /* 0x000362000c1e1d00 */
[----:B------:R-:W-:-:S04]  /*1490*/  LEA R176, P0, R195, UR12, 0x2 ;  /* 0x0000000cc3b07c11 */ /* 0x000fc8000f8010ff */
[C---:B------:R-:W-:Y:S02]  /*14a0*/  LEA.HI.X R177, R195.reuse, UR13, RZ, 0x2, P0 ;  /* 0x0000000dc3b17c11 */ /* 0x040fe400080f14ff */
[C---:B-1----:R-:W-:Y:S01]  /*14b0*/  LEA R156, P0, R195.reuse, UR10, 0x4 ;  /* 0x0000000ac39c7c11 */ /* 0x042fe2000f8020ff */
[C---:B----4-:R-:W-:Y:S02]  /*14c0*/  IMAD.WIDE.U32 R160, R195.reuse, 0x10, R160 ;  /* 0x00000010c3a07825 */ /* 0x050fe400078e00a0 */
[----:B------:R1:W5:Y:S01]  /*14d0*/  LDG.E R9, desc[UR4][R176.64] ;  /* 0x00000004b0097981 */ /* 0x000362000c1e1900 */
[----:B------:R-:W-:Y:S02]  /*14e0*/  LEA.HI.X R157, R195, UR11, RZ, 0x4, P0 ;  /* 0x0000000bc39d7c11 */ /* 0x000fe400080f24ff */
[----:B0-----:R-:W-:Y:S01]  /*14f0*/  ISETP.NE.AND P0, PT, R158, RZ, PT ;  /* 0x000000ff9e00720c */ /* 0x001fe20003f05270 */
[----:B------:R-:W2:Y:S04]  /*1500*/  LDG.E.128 R160, desc[UR4][R160.64] ;  /* 0x00000004a0a07981 */ /* 0x000ea8000c1e1d00 */
[----:B------:R-:W4:Y:S01]  /*1510*/  LDG.E.128 R156, desc[UR4][R156.64] ;  /* 0x000000049c9c7981 */ /* 0x000f22000c1e1d00 */
[----:B-----5:R-:W-:-:S03]  /*1520*/  FSEL R25, R188, RZ, !P0 ;  /* 0x000000ffbc197208 */ /* 0x020fc60004000000 */
[----:B------:R-:W1:Y:S02]  /*1530*/  LDL R177, [R1+0x3c] ;  /* 0x00003c0001b17983 */ /* 0x000e640000100800 */
[C---:B----4-:R-:W-:Y:S01]  /*1540*/  FADD.FTZ R156, -R25.reuse, R156 ;  /* 0x0000009c199c7221 */ /* 0x050fe20000010100 */
[C---:B------:R-:W-:Y:S01]  /*1550*/  FADD.FTZ R157, -R25.reuse, R157 ;  /* 0x0000009d199d7221 */ /* 0x040fe20000010100 */
[C---:B------:R-:W-:Y:S01]  /*1560*/  FADD.FTZ R158, -R25.reuse, R158 ;  /* 0x0000009e199e7221 */ /* 0x040fe20000010100 */
[----:B------:R-:W-:Y:S02]  /*1570*/  FADD.FTZ R159, -R25, R159 ;  /* 0x0000009f199f7221 */ /* 0x000fe40000010100 */
[----:B------:R-:W4:Y:S01]  /*1580*/  LDL R25, [R1+0x38] ;  /* 0x0000380001197983 */ /* 0x000f220000100800 */
[C---:B------:R-:W-:Y:S01]  /*1590*/  FMUL.FTZ R230, R7.reuse, R156 ;  /* 0x0000009c07e67220 */ /* 0x040fe20000410000 */
[----:B--2---:R-:W-:Y:S01]  /*15a0*/  FMUL.FTZ R213, R212, R160 ;  /* 0x000000a0d4d57220 */ /* 0x004fe20000410000 */
[----:B------:R-:W-:Y:S01]  /*15b0*/  FMUL.FTZ R229, R7, R157 ;  /* 0x0000009d07e57220 */ /* 0x000fe20000410000 */
[----:B---3--:R-:W-:-:S02]  /*15c0*/  FMUL.FTZ R189, R189, R161 ;  /* 0x000000a1bdbd7220 */ /* 0x008fc40000410000 */
[----:B------:R-:W-:Y:S01]  /*15d0*/  FADD.FTZ R187, R187, R213 ;  /* 0x000000d5bbbb7221 */ /* 0x000fe20000010000 */
[----:B------:R-:W-:Y:S01]  /*15e0*/  FFMA.FTZ R186, R230, R213, R186 ;  /* 0x000000d5e6ba7223 */ /* 0x000fe200000100ba */
[----:B------:R-:W-:Y:S01]  /*15f0*/  FMUL.FTZ R212, R7, R158 ;  /* 0x0000009e07d47220 */ /* 0x000fe20000410000 */
[----:B-1----:R-:W-:Y:S01]  /*1600*/  FMUL.FTZ R177, R177, R162 ;  /* 0x000000a2b1b17220 */ /* 0x002fe20000410000 */
        /* <DEDUP_REMOVED lines=16> */
[----:B------:R-:W-:-:S07]  /*1710*/  FFMA.FTZ R186, R176, R25, R186 ;  /* 0x00000019b0ba7223 */ /* 0x000fce00000100ba */
.L_x_13773:
[----:B------:R-:W-:Y:S05]  /*1720*/  BSYNC B0 ;  /* 0x0000000000007941 */ /* 0x000fea0003800000 */
.L_x_13772:
        /* <DEDUP_REMOVED lines=53> */
.L_x_13775:
[----:B------:R-:W-:Y:S05]  /*1a80*/  BSYNC B0 ;  /* 0x0000000000007941 */ /* 0x000fea0003800000 */
.L_x_13774:
        /* <DEDUP_REMOVED lines=53> */
.L_x_13777:
[----:B------:R-:W-:Y:S05]  /*1de0*/  BSYNC B0 ;  /* 0x0000000000007941 */ /* 0x000fea0003800000 */
.L_x_13776:
        /* <DEDUP_REMOVED lines=53> */
.L_x_13779:
[----:B------:R-:W-:Y:S05]  /*2140*/  BSYNC B0 ;  /* 0x0000000000007941 */ /* 0x000fea0003800000 */
.L_x_13778:
[----:B------:R-:W-:Y:S04]  /*2150*/  BSSY B0, `(.L_x_13780) ;  /* 0x0000032000007945 */ /* 0x000fe80003800000 */
[----:B------:R-:W-:Y:S05]  /*2160*/  @!P5 BRA `(.L_x_13781) ;  /* 0x0000000000c0d947 */ /* 0x000fea0003800000 */
[----:B------:R-:W-:Y:S01]  /*2170*/  ISETP.NE.U32.AND P0, PT, RZ, UR8, PT ;  /* 0x00000008ff007c0c */ /* 0x000fe2000bf05070 */
[----:B------:R-:W0:Y:S01]  /*2180*/  LDC.64 R160, c[0x0][0x2b8] ;  /* 0x0000ae00ffa07b82 */ /* 0x000e220000000a00 */
[----:B------:R-:W2:Y:S02]  /*2190*/  LDL R194, [R1+0x4] ;  /* 0x0000040001c27983 */ /* 0x000ea40000100800 */
[----:B------:R-:W-:Y:S02]  /*21a0*/  ISETP.NE.AND.EX P0, PT, RZ, UR9, PT, P0 ;  /* 0x00000009ff007c0c */ /* 0x000fe4000bf05300 */
[----:B------:R-:W3:Y:S03]  /*21b0*/  LDL R182, [R1] ;  /* 0x0000000001b67983 */ /* 0x000ee60000100800 */
[----:B------:R-:W4:Y:S08]  /*21c0*/  LDC.U8 R158, c[0x0][0x2a0] ;  /* 0x0000a800ff9e7b82 */ /* 0x000f300000000000 */
[----:B------:R-:W-:-:S04]  /*21d0*/  @P0 LEA R156, P6, R195, UR8, 0x4 ;  /* 0x00000008c39c0c11 */ /* 0x000fc8000f8c20ff */
[----:B------:R-:W-:-:S05]  /*21e0*/  @P0 LEA.HI.X R157, R195, UR9, RZ, 0x4, P6 ;  /* 0x00000009c39d0c11 */ /* 0x000fca000b0f24ff */
[----:B------:R1:W5:Y:S01]  /*21f0*/  @P0 LDG.E.128 R40, desc[UR4][R156.64] ;  /* 0x000000049c280981 */ /* 0x000362000c1e1d00 */
[----:B------:R-:W-:-:S04]  /*2200*/  LEA R168, P0, R195, UR12, 0x2 ;  /* 0x0000000cc3a87c11 */ /* 0x000fc8000f8010ff */
[C---:B------:R-:W-:Y:S02]  /*2210*/  LEA.HI.X R169, R195.reuse, UR13, RZ, 0x2, P0 ;  /* 0x0000000dc3a97c11 */ /* 0x040fe400080f14ff */
[C---:B-1----:R-:W-:Y:S01]  /*2220*/  LEA R156, P0, R195.reuse, UR10, 0x4 ;  /* 0x0000000ac39c7c11 */ /* 0x042fe2000f8020ff */
[C---:B0-----:R-:W-:Y:S02]  /*2230*/  IMAD.WIDE.U32 R160, R195.reuse, 0x10, R160 ;  /* 0x00000010c3a07825 */ /* 0x041fe400078e00a0 */
[----:B------:R0:W5:Y:S01]  /*2240*/  LDG.E R13, desc[UR4][R168.64] ;  /* 0x00000004a80d7981 */ /* 0x000162000c1e1900 */
[----:B------:R-:W-:Y:S02]  /*2250*/  LEA.HI.X R157, R195, UR11, RZ, 0x4, P0 ;  /* 0x0000000bc39d7c11 */ /* 0x000fe400080f24ff */
[----:B----4-:R-:W-:Y:S01]  /*2260*/  ISETP.NE.AND P0, PT, R158, RZ, PT ;  /* 0x000000ff9e00720c */ /* 0x010fe20003f05270 */
[----:B------:R-:W2:Y:S04]  /*2270*/  LDG.E.128 R160, desc[UR4][R160.64] ;  /* 0x00000004a0a07981 */ /* 0x000ea8000c1e1d00 */
[----:B------:R-:W4:Y:S01]  /*2280*/  LDG.E.128 R156, desc[UR4][R156.64] ;  /* 0x000000049c9c7981 */ /* 0x000f22000c1e1d00 */
[----:B-----5:R-:W-:-:S02]  /*2290*/  FSEL R29, R188, RZ, !P0 ;  /* 0x000000ffbc1d7208 */ /* 0x020fc40004000000 */
[----:B------:R-:W-:Y:S01]  /*22a0*/  IADD3 R195, R195, 0x80, RZ ;  /* 0x00000080c3c37810 */ /* 0x000fe20007ffe0ff */
[----:B--2---:R-:W-:Y:S02]  /*22b0*/  FMUL.FTZ R203, R194, R160 ;  /* 0x000000a0c2cb7220 */ /* 0x004fe40000410000 */
[C---:B----4-:R-:W-:Y:S01]  /*22c0*/  FADD.FTZ R156, -R29.reuse, R156 ;  /* 0x0000009c1d9c7221 */ /* 0x050fe20000010100 */
[----:B------:R-:W-:-:S03]  /*22d0*/  FADD.FTZ R157, -R29, R157 ;  /* 0x0000009d1d9d7221 */ /* 0x000fc60000010100 */
[----:B------:R-:W-:Y:S01]  /*22e0*/  FMUL.FTZ R222, R7, R156 ;  /* 0x0000009c07de7220 */ /* 0x000fe20000410000 */
[----:B------:R-:W-:Y:S01]  /*22f0*/  FADD.FTZ R158, -R29, R158 ;  /* 0x0000009e1d9e7221 */ /* 0x000fe20000010100 */
[----:B------:R-:W-:Y:S01]  /*2300*/  FMUL.FTZ R221, R7, R157 ;  /* 0x0000009d07dd7220 */ /* 0x000fe20000410000 */
[----:B---3--:R-:W-:Y:S01]  /*2310*/  FMUL.FTZ R182, R182, R161 ;  /* 0x000000a1b6b67220 */ /* 0x008fe20000410000 */
[----:B------:R-:W-:Y:S01]  /*2320*/  FADD.FTZ R187, R187, R203 ;  /* 0x000000cbbbbb7221 */ /* 0x000fe20000010000 */
[----:B------:R-:W-:Y:S01]  /*2330*/  FFMA.FTZ R186, R222, R203, R186 ;  /* 0x000000cbdeba7223 */ /* 0x000fe200000100ba */
[----:B------:R-:W-:Y:S01]  /*2340*/  FADD.FTZ R159, -R29, R159 ;  /* 0x0000009f1d9f7221 */ /* 0x000fe20000010100 */
[----:B------:R-:W-:Y:S01]  /*2350*/  FMUL.FTZ R194, R7, R158 ;  /* 0x0000009e07c27220 */ /* 0x000fe20000410000 */
[----:B0-----:R-:W-:Y:S01]  /*2360*/  FMUL.FTZ R169, R252, R162 ;  /* 0x000000a2fca97220 */ /* 0x001fe20000410000 */
        /* <DEDUP_REMOVED lines=16> */
.L_x_13781:
[----:B------:R-:W-:Y:S05]  /*2470*/  BSYNC B0 ;  /* 0x0000000000007941 */ /* 0x000fea0003800000 */
.L_x_13780:
[----:B------:R-:W-:Y:S04]  /*2480*/  BSSY B0, `(.L_x_13782) ;  /* 0x0000030000007945 */ /* 0x000fe80003800000 */
[----:B------:R-:W-:Y:S05]  /*2490*/  @!P4 BRA `(.L_x_13783) ;  /* 0x0000000000b8c947 */ /* 0x000fea0003800000 */
[----:B------:R-:W-:Y:S01]  /*24a0*/  ISETP.NE.U32.AND P0, PT, RZ, UR8, PT ;  /* 0x00000008ff007c0c */ /* 0x000fe2000bf05070 */
[----:B------:R-:W0:Y:S03]  /*24b0*/  LDC.64 R160, c[0x0][0x2b8] ;  /* 0x0000ae00ffa07b82 */ /* 0x000e260000000a00 */
[----:B------:R-:W-:-:S05]  /*24c0*/  ISETP.NE.AND.EX P0, PT, RZ, UR9, PT, P0 ;  /* 0x00000009ff007c0c */ /* 0x000fca000bf05300 */
[----:B------:R-:W2:Y:S08]  /*24d0*/  LDC.U8 R158, c[0x0][0x2a0] ;  /* 0x0000a800ff9e7b82 */ /* 0x000eb00000000000 */
[----:B------:R-:W-:-:S04]  /*24e0*/  @P0 LEA R156, P6, R195, UR8, 0x4 ;  /* 0x00000008c39c0c11 */ /* 0x000fc8000f8c20ff */
[----:B------:R-:W-:-:S05]  /*24f0*/  @P0 LEA.HI.X R157, R195, UR9, RZ, 0x4, P6 ;  /* 0x00000009c39d0c11 */ /* 0x000fca000b0f24ff */
[----:B------:R3:W5:Y:S01]  /*2500*/  @P0 LDG.E.128 R36, desc[UR4][R156.64] ;  /* 0x000000049c240981 */ /* 0x000762000c1e1d00 */
[C---:B------:R-:W-:Y:S01]  /*2510*/  LEA R166, P0, R195.reuse, UR12, 0x2 ;  /* 0x0000000cc3a67c11 */ /* 0x040fe2000f8010ff */
[----:B0-----:R-:W-:-:S03]  /*2520*/  IMAD.WIDE.U32 R160, R195, 0x10, R160 ;  /* 0x00000010c3a07825 */ /* 0x001fc600078e00a0 */
[----:B------:R-:W-:-:S03]  /*2530*/  LEA.HI.X R167, R195, UR13, RZ, 0x2, P0 ;  /* 0x0000000dc3a77c11 */ /* 0x000fc600080f14ff */
[----:B------:R-:W4:Y:S01]  /*2540*/  LDG.E.128 R160, desc[UR4][R160.64] ;  /* 0x00000004a0a07981 */ /* 0x000f22000c1e1d00 */
[----:B---3--:R-:W-:-:S03]  /*2550*/  LEA R156, P0, R195, UR10, 0x4 ;  /* 0x0000000ac39c7c11 */ /* 0x008fc6000f8020ff */
[----:B------:R0:W5:Y:S01]  /*2560*/  LDG.E R14, desc[UR4][R166.64] ;  /* 0x00000004a60e7981 */ /* 0x000162000c1e1900 */
[----:B------:R-:W-:Y:S02]  /*2570*/  LEA.HI.X R157, R195, UR11, RZ, 0x4, P0 ;  /* 0x0000000bc39d7c11 */ /* 0x000fe400080f24ff */
[----:B--2---:R-:W-:-:S04]  /*2580*/  ISETP.NE.AND P0, PT, R158, RZ, PT ;  /* 0x000000ff9e00720c */ /* 0x004fc80003f05270 */
[----:B------:R-:W2:Y:S01]  /*2590*/  LDG.E.128 R156, desc[UR4][R156.64] ;  /* 0x000000049c9c7981 */ /* 0x000ea2000c1e1d00 */
[----:B-----5:R-:W-:Y:S02]  /*25a0*/  FSEL R31, R188, RZ, !P0 ;  /* 0x000000ffbc1f7208 */ /* 0x020fe40004000000 */
[----:B------:R-:W-:Y:S01]  /*25b0*/  IADD3 R195, R195, 0x80, RZ ;  /* 0x00000080c3c37810 */ /* 0x000fe20007ffe0ff */
[----:B----4-:R-:W-:Y:S01]  /*25c0*/  FMUL.FTZ R200, R250, R160 ;  /* 0x000000a0fac87220 */ /* 0x010fe20000410000 */
        /* <DEDUP_REMOVED lines=27> */
.L_x_13783:
[----:B------:R-:W-:Y:S05]  /*2780*/  BSYNC B0 ;  /* 0x0000000000007941 */ /* 0x000fea0003800000 */
.L_x_13782:
        /* <DEDUP_REMOVED lines=9> */
[C---:B------:R-:W-:Y:S02]  /*2820*/  LEA.HI.X R199, R195.reuse, UR13, RZ, 0x2, P0 ;  /* 0x0000000dc3c77c11 */ /* 0x040fe400080f14ff */
[C---:B------:R-:W-:Y:S01]  /*2830*/  LEA R160, P0, R195.reuse, UR10, 0x4 ;  /* 0x0000000ac3a07c11 */ /* 0x040fe2000f8020ff */
[----:B--2---:R-:W2:Y:S03]  /*2840*/  LDC.64 R156, c[0x0][0x2b8] ;  /* 0x0000ae00ff9c7b82 */ /* 0x004ea60000000a00 */
[----:B------:R-:W-:Y:S01]  /*2850*/  LEA.HI.X R161, R195, UR11, RZ, 0x4, P0 ;  /* 0x0000000bc3a17c11 */ /* 0x000fe200080f24ff */
[----:B------:R3:W5:Y:S01]  /*2860*/  LDG.E R15, desc[UR4][R198.64] ;  /* 0x00000004c60f7981 */ /* 0x000762000c1e1900 */
[----:B0-----:R-:W-:-:S04]  /*2870*/  ISETP.NE.AND P0, PT, R158, RZ, PT ;  /* 0x000000ff9e00720c */ /* 0x001fc80003f05270 */
[----:B------:R-:W4:Y:S01]  /*2880*/  LDG.E.128 R160, desc[UR4][R160.64] ;  /* 0x00000004a0a07981 */ /* 0x000f22000c1e1d00 */
[----:B-----5:R-:W-:Y:S01]  /*2890*/  FSEL R24, R188, RZ, !P0 ;  /* 0x000000ffbc187208 */ /* 0x020fe20004000000 */
[----:B--2---:R-:W-:-:S06]  /*28a0*/  IMAD.WIDE.U32 R156, R195, 0x10, R156 ;  /* 0x00000010c39c7825 */ /* 0x004fcc00078e009c */
[----:B------:R-:W2:Y:S01]  /*28b0*/  LDG.E.128 R156, desc[UR4][R156.64] ;  /* 0x000000049c9c7981 */ /* 0x000ea2000c1e1d00 */
[----:B------:R-:W-:Y:S01]  /*28c0*/  IADD3 R195, R195, 0x80, RZ ;  /* 0x00000080c3c37810 */ /* 0x000fe20007ffe0ff */
[C---:B----4-:R-:W-:Y:S01]  /*28d0*/  FADD.FTZ R160, -R24.reuse, R160 ;  /* 0x000000a018a07221 */ /* 0x050fe20000010100 */
[----:B------:R-:W-:-:S03]  /*28e0*/  FADD.FTZ R161, -R24, R161 ;  /* 0x000000a118a17221 */ /* 0x000fc60000010100 */
[C---:B---3--:R-:W-:Y:S01]  /*28f0*/  FMUL.FTZ R199, R7.reuse, R160 ;  /* 0x000000a007c77220 */ /* 0x048fe20000410000 */
[C---:B------:R-:W-:Y:S01]  /*2900*/  FADD.FTZ R162, -R24.reuse, R162 ;  /* 0x000000a218a27221 */ /* 0x040fe20000010100 */
[C---:B------:R-:W-:Y:S01]  /*2910*/  FMUL.FTZ R198, R7.reuse, R161 ;  /* 0x000000a107c67220 */ /* 0x040fe20000410000 */
[----:B------:R-:W-:Y:S02]  /*2920*/  FADD.FTZ R24, -R24, R163 ;  /* 0x000000a318187221 */ /* 0x000fe40000010100 */
[C---:B------:R-:W-:Y:S02]  /*2930*/  FMUL.FTZ R192, R7.reuse, R162 ;  /* 0x000000a207c07220 */ /* 0x040fe40000410000 */
        /* <DEDUP_REMOVED lines=21> */
.L_x_13785:
[----:B------:R-:W-:Y:S05]  /*2a90*/  BSYNC B0 ;  /* 0x0000000000007941 */ /* 0x000fea0003800000 */
.L_x_13784:
[----:B------:R-:W-:Y:S04]  /*2aa0*/  BSSY B0, `(.L_x_13786) ;  /* 0x0000030000007945 */ /* 0x000fe80003800000 */
[----:B------:R-:W-:Y:S05]  /*2ab0*/  @!P2 BRA `(.L_x_13787) ;  /* 0x0000000000b8a947 */ /* 0x000fea0003800000 */
[----:B------:R-:W-:Y:S01]  /*2ac0*/  ISETP.NE.U32.AND P0, PT, RZ, UR8, PT ;  /* 0x00000008ff007c0c */ /* 0x000fe2000bf05070 */
[----:B------:R-:W0:Y:S03]  /*2ad0*/  LDC.U8 R156, c[0x0][0x2a0] ;  /* 0x0000a800ff9c7b82 */ /* 0x000e260000000000 */
[----:B------:R-:W-:-:S13]  /*2ae0*/  ISETP.NE.AND.EX P0, PT, RZ, UR9, PT, P0 ;  /* 0x00000009ff007c0c */ /* 0x000fda000bf05300 */
[----:B------:R-:W-:-:S04]  /*2af0*/  @P0 LEA R16, P6, R195, UR8, 0x4 ;  /* 0x00000008c3100c11 */ /* 0x000fc8000f8c20ff */
[----:B------:R-:W-:-:S05]  /*2b00*/  @P0 LEA.HI.X R17, R195, UR9, RZ, 0x4, P6 ;  /* 0x00000009c3110c11 */ /* 0x000fca000b0f24ff */
[----:B------:R2:W5:Y:S02]  /*2b10*/  @P0 LDG.E.128 R144, desc[UR4][R16.64] ;  /* 0x0000000410900981 */ /* 0x000564000c1e1d00 */
[----:B--2---:R-:W-:-:S04]  /*2b20*/  LEA R16, P0, R195, UR12, 0x2 ;  /* 0x0000000cc3107c11 */ /* 0x004fc8000f8010ff */
[C---:B------:R-:W-:Y:S02]  /*2b30*/  LEA.HI.X R17, R195.reuse, UR13, RZ, 0x2, P0 ;  /* 0x0000000dc3117c11 */ /* 0x040fe400080f14ff */
[----:B------:R-:W-:-:S03]  /*2b40*/  LEA R160, P0, R195, UR10, 0x4 ;  /* 0x0000000ac3a07c11 */ /* 0x000fc6000f8020ff */
[----:B------:R2:W5:Y:S01]  /*2b50*/  LDG.E R16, desc[UR4][R16.64] ;  /* 0x0000000410107981 */ /* 0x000562000c1e1900 */
[C---:B------:R-:W-:Y:S02]  /*2b60*/  LEA.HI.X R161, R195.reuse, UR11, RZ, 0x4, P0 ;  /* 0x0000000bc3a17c11 */ /* 0x040fe400080f24ff */
[----:B0-----:R-:W-:Y:S02]  /*2b70*/  ISETP.NE.AND P0, PT, R156, RZ, PT ;  /* 0x000000ff9c00720c */ /* 0x001fe40003f05270 */
[----:B------:R-:W0:Y:S02]  /*2b80*/  LDC.64 R156, c[0x0][0x2b8] ;  /* 0x0000ae00ff9c7b82 */ /* 0x000e240000000a00 */
[----:B------:R-:W3:Y:S01]  /*2b90*/  LDG.E.128 R160, desc[UR4][R160.64] ;  /* 0x00000004a0a07981 */ /* 0x000ee2000c1e1d00 */
[----:B-----5:R-:W-:Y:S01]  /*2ba0*/  FSEL R18, R188, RZ, !P0 ;  /* 0x000000ffbc127208 */ /* 0x020fe20004000000 */
[----:B0-----:R-:W-:-:S06]  /*2bb0*/  IMAD.WIDE.U32 R156, R195, 0x10, R156 ;  /* 0x00000010c39c7825 */ /* 0x001fcc00078e009c */
[----:B------:R-:W4:Y:S01]  /*2bc0*/  LDG.E.128 R156, desc[UR4][R156.64] ;  /* 0x000000049c9c7981 */ /* 0x000f22000c1e1d00 */
[----:B------:R-:W-:Y:S01]  /*2bd0*/  IADD3 R195, R195, 0x80, RZ ;  /* 0x00000080c3c37810 */ /* 0x000fe20007ffe0ff */
[C---:B---3--:R-:W-:Y:S01]  /*2be0*/  FADD.FTZ R160, -R18.reuse, R160 ;  /* 0x000000a012a07221 */ /* 0x048fe20000010100 */
[----:B------:R-:W-:-:S03]  /*2bf0*/  FADD.FTZ R161, -R18, R161 ;  /* 0x000000a112a17221 */ /* 0x000fc60000010100 */
[C---:B------:R-:W-:Y:S01]  /*2c00*/  FMUL.FTZ R218, R7.reuse, R160 ;  /* 0x000000a007da7220 */ /* 0x040fe20000410000 */
[C---:B------:R-:W-:Y:S01]  /*2c10*/  FADD.FTZ R162, -R18.reuse, R162 ;  /* 0x000000a212a27221 */ /* 0x040fe20000010100 */
[C---:B------:R-:W-:Y:S01]  /*2c20*/  FMUL.FTZ R217, R7.reuse, R161 ;  /* 0x000000a107d97220 */ /* 0x040fe20000410000 */
[----:B--2---:R-:W-:Y:S02]  /*2c30*/  FADD.FTZ R17, -R18, R163 ;  /* 0x000000a312117221 */ /* 0x004fe40000010100 */
[C---:B------:R-:W-:Y:S02]  /*2c40*/  FMUL.FTZ R190, R7.reuse, R162 ;  /* 0x000000a207be7220 */ /* 0x040fe40000410000 */
[----:B------:R-:W-:Y:S01]  /*2c50*/  FMUL.FTZ R17, R7, R17 ;  /* 0x0000001107117220 */ /* 0x000fe20000410000 */
[----:B----4-:R-:W-:Y:S01]  /*2c60*/  FMUL.FTZ R191, R242, R156 ;  /* 0x0000009cf2bf7220 */ /* 0x010fe20000410000 */
        /* <DEDUP_REMOVED lines=19> */
.L_x_13787:
[----:B------:R-:W-:Y:S05]  /*2da0*/  BSYNC B0 ;  /* 0x0000000000007941 */ /* 0x000fea0003800000 */
.L_x_13786:
        /* <DEDUP_REMOVED lines=9> */
[----:B0-----:R-:W-:Y:S02]  /*2e40*/  ISETP.NE.AND P0, PT, R156, RZ, PT ;  /* 0x000000ff9c00720c */ /* 0x001fe40003f05270 */
[----:B------:R-:W0:Y:S02]  /*2e50*/  LDC.64 R156, c[0x0][0x2b8] ;  /* 0x0000ae00ff9c7b82 */ /* 0x000e240000000a00 */
[----:B-----5:R-:W-:Y:S02]  /*2e60*/  FSEL R188, R188, RZ, !P0 ;  /* 0x000000ffbcbc7208 */ /* 0x020fe40004000000 */
[----:B--2---:R-:W-:-:S04]  /*2e70*/  LEA R20, P0, R195, UR12, 0x2 ;  /* 0x0000000cc3147c11 */ /* 0x004fc8000f8010ff */
[C---:B------:R-:W-:Y:S02]  /*2e80*/  LEA.HI.X R21, R195.reuse, UR13, RZ, 0x2, P0 ;  /* 0x0000000dc3157c11 */ /* 0x040fe400080f14ff */
[----:B------:R-:W-:-:S03]  /*2e90*/  LEA R160, P0, R195, UR10, 0x4 ;  /* 0x0000000ac3a07c11 */ /* 0x000fc6000f8020ff */
[----:B------:R2:W5:Y:S01]  /*2ea0*/  LDG.E R19, desc[UR4][R20.64] ;  /* 0x0000000414137981 */ /* 0x000562000c1e1900 */
[----:B------:R-:W-:-:S06]  /*2eb0*/  LEA.HI.X R161, R195, UR11, RZ, 0x4, P0 ;  /* 0x0000000bc3a17c11 */ /* 0x000fcc00080f24ff */
[----:B------:R-:W3:Y:S01]  /*2ec0*/  LDG.E.128 R160, desc[UR4][R160.64] ;  /* 0x00000004a0a07981 */ /* 0x000ee2000c1e1d00 */
[----:B0-----:R-:W-:-:S06]  /*2ed0*/  IMAD.WIDE.U32 R156, R195, 0x10, R156 ;  /* 0x00000010c39c7825 */ /* 0x001fcc00078e009c */
[----:B------:R-:W4:Y:S01]  /*2ee0*/  LDG.E.128 R156, desc[UR4][R156.64] ;  /* 0x000000049c9c7981 */ /* 0x000f22000c1e1d00 */
[C---:B---3--:R-:W-:Y:S01]  /*2ef0*/  FADD.FTZ R160, -R188.reuse, R160 ;  /* 0x000000a0bca07221 */ /* 0x048fe20000010100 */
[----:B------:R-:W-:-:S03]  /*2f00*/  FADD.FTZ R161, -R188, R161 ;  /* 0x000000a1bca17221 */ /* 0x000fc60000010100 */
[C---:B------:R-:W-:Y:S01]  /*2f10*/  FMUL.FTZ R216, R7.reuse, R160 ;  /* 0x000000a007d87220 */ /* 0x040fe20000410000 */
[----:B----4-:R-:W-:Y:S01]  /*2f20*/  FMUL.FTZ R202, R238, R156 ;  /* 0x0000009ceeca7220 */ /* 0x010fe20000410000 */
[----:B------:R-:W-:Y:S01]  /*2f30*/  FADD.FTZ R162, -R188, R162 ;  /* 0x000000a2bca27221 */ /* 0x000fe20000010100 */
[----:B------:R-:W-:Y:S01]  /*2f40*/  FMUL.FTZ R215, R7, R161 ;  /* 0x000000a107d77220 */ /* 0x000fe20000410000 */
[----:B------:R-:W-:Y:S01]  /*2f50*/  FMUL.FTZ R178, R237, R157 ;  /* 0x0000009dedb27220 */ /* 0x000fe20000410000 */
[----:B------:R-:W-:Y:S01]  /*2f60*/  FADD.FTZ R187, R187, R202 ;  /* 0x000000cabbbb7221 */ /* 0x000fe20000010000 */
[----:B------:R-:W-:Y:S01]  /*2f70*/  FFMA.FTZ R186, R216, R202, R186 ;  /* 0x000000cad8ba7223 */ /* 0x000fe200000100ba */
[----:B--2---:R-:W-:Y:S01]  /*2f80*/  FADD.FTZ R21, -R188, R163 ;  /* 0x000000a3bc157221 */ /* 0x004fe20000010100 */
        /* <DEDUP_REMOVED lines=18> */
.L_x_13789:
[----:B------:R-:W-:Y:S05]  /*30b0*/  BSYNC B0 ;  /* 0x0000000000007941 */ /* 0x000fea0003800000 */
.L_x_13788:
        /* <DEDUP_REMOVED lines=28> */
.L_x_13822:
[----:B------:R-:W3:Y:S01]  /*3280*/  S2R R160, SR_CgaCtaId ;  /* 0x0000000000a07919 */ /* 0x000ee20000008800 */
[----:B------:R-:W-:Y:S01]  /*3290*/  LOP3.LUT R5, R5, 0xffffff7f, RZ, 0xc0, !PT ;  /* 0xffffff7f05057812 */ /* 0x000fe200078ec0ff */
[----:B0-----:R-:W-:Y:S01]  /*32a0*/  FADD.FTZ R157, R161, R157 ;  /* 0x0000009da19d7221 */ /* 0x001fe20000010000 */
[----:B--2---:R-:W-:Y:S01]  /*32b0*/  MOV R161, 0x400 ;  /* 0x0000040000a17802 */ /* 0x004fe20000000f00 */
[----:B------:R-:W-:Y:S01]  /*32c0*/  FADD.FTZ R156, R162, R186 ;  /* 0x000000baa29c7221 */ /* 0x000fe20000010000 */
[----:B------:R-:W-:Y:S01]  /*32d0*/  @P0 LOP3.LUT R5, R5, 0x80, RZ, 0xfc, !PT ;  /* 0x0000008005050812 */ /* 0x000fe200078efcff */
[----:B------:R-:W-:Y:S05]  /*32e0*/  WARPSYNC.ALL ;  /* 0x0000000000007948 */ /* 0x000fea0003800000 */
[----:B------:R-:W-:Y:S01]  /*32f0*/  LOP3.LUT P0, RZ, R195, 0x1f, RZ, 0xc0, !PT ;  /* 0x0000001fc3ff7812 */ /* 0x000fe2000780c0ff */
[----:B------:R-:W0:Y:S01]  /*3300*/  LDC.U8 R187, c[0x0][0x2a0] ;  /* 0x0000a800ffbb7b82 */ /* 0x000e220000000000 */
[----:B------:R-:W-:Y:S01]  /*3310*/  LOP3.LUT P6, RZ, R5, 0x20, RZ, 0xc0, !PT ;  /* 0x0000002005ff7812 */ /* 0x000fe200078cc0ff */
[----:B------:R-:W-:Y:S10]  /*3320*/  BSSY B0, `(.L_x_13791) ;  /* 0x0000047000007945 */ /* 0x000ff40003800000 */
[----:B------:R-:W-:-:S04]  /*3330*/  @!P0 LOP3.LUT R159, R188, 0x3, RZ, 0xc0, !PT ;  /* 0x00000003bc9f8812 */ /* 0x000fc800078ec0ff */
[----:B------:R-:W-:Y:S02]  /*3340*/  @!P0 IADD3 R159, R158, R159, RZ ;  /* 0x0000009f9e9f8210 */ /* 0x000fe40007ffe0ff */
[----:B---3--:R-:W-:-:S04]  /*3350*/  LEA R161, R160, R161, 0x18 ;  /* 0x000000a1a0a17211 */ /* 0x008fc800078ec0ff */
[-C--:B------:R-:W-:Y:S02]  /*3360*/  @!P0 LEA R159, R159, R161.reuse, 0x3 ;  /* 0x000000a19f9f8211 */ /* 0x080fe400078e18ff */
[----:B------:R-:W-:-:S03]  /*3370*/  LEA R161, R158, R161, 0x3 ;  /* 0x000000a19ea17211 */ /* 0x000fc600078e18ff */
[----:B------:R-:W-:Y:S01]  /*3380*/  @!P0 STS.64 [R159+0x5000], R156 ;  /* 0x0050009c9f008388 */ /* 0x000fe20000000a00 */
[----:B------:R-:W-:Y:S01]  /*3390*/  BAR.SYNC.DEFER_BLOCKING 0x0 ;  /* 0x0000000000007b1d */ /* 0x000fe20000010000 */
[----:B------:R-:W-:-:S05]  /*33a0*/  LOP3.LUT P0, RZ, R5, 0x80, RZ, 0xc0, !PT ;  /* 0x0000008005ff7812 */ /* 0x000fca000780c0ff */
[----:B------:R-:W2:Y:S02]  /*33b0*/  LDS.128 R156, [R161+0x5000] ;  /* 0x00500000a19c7984 */ /* 0x000ea40000000c00 */
[----:B--2---:R-:W-:Y:S01]  /*33c0*/  FADD.FTZ R156, RZ, R156 ;  /* 0x0000009cff9c7221 */ /* 0x004fe20000010000 */
[----:B------:R-:W-:-:S03]  /*33d0*/  FADD.FTZ R157, RZ, R157 ;  /* 0x0000009dff9d7221 */ /* 0x000fc60000010000 */
[----:B------:R-:W-:Y:S01]  /*33e0*/  FADD.FTZ R160, R158, R156 ;  /* 0x0000009c9ea07221 */ /* 0x000fe20000010000 */
[----:B------:R-:W-:Y:S02]  /*33f0*/  FADD.FTZ R162, R159, R157 ;  /* 0x0000009d9fa27221 */ /* 0x000fe40000010000 */
[----:B------:R-:W2:Y:S02]  /*3400*/  LDS.128 R156, [R161+0x5010] ;  /* 0x00501000a19c7984 */ /* 0x000ea40000000c00 */
[----:B--2---:R-:W-:Y:S01]  /*3410*/  FADD.FTZ R156, R160, R156 ;  /* 0x0000009ca09c7221 */ /* 0x004fe20000010000 */
[----:B------:R-:W-:-:S03]  /*3420*/  FADD.FTZ R157, R162, R157 ;  /* 0x0000009da29d7221 */ /* 0x000fc60000010000 */
[----:B------:R-:W-:Y:S01]  /*3430*/  FADD.FTZ R156, R158, R156 ;  /* 0x0000009c9e9c7221 */ /* 0x000fe20000010000 */
[----:B------:R-:W-:-:S03]  /*3440*/  FADD.FTZ R157, R159, R157 ;  /* 0x0000009d9f9d7221 */ /* 0x000fc60000010000 */
[----:B------:R-:W-:Y:S01]  /*3450*/  FMUL.FTZ R162, R156, UR14 ;  /* 0x0000000e9ca27c20 */ /* 0x000fe20008410000 */
[----:B------:R-:W-:Y:S01]  /*3460*/  FMUL.FTZ R163, R157, UR14 ;  /* 0x0000000e9da37c20 */ /* 0x000fe20008410000 */
[----:B0-----:R-:W-:Y:S06]  /*3470*/  @!P6 BRA `(.L_x_13792) ;  /* 0x0000000000c4e947 */ /* 0x001fec0003800000 */
[----:B------:R-:W-:-:S04]  /*3480*/  ISETP.NE.AND P6, PT, R187, RZ, PT ;  /* 0x000000ffbb00720c */ /* 0x000fc80003fc5270 */
        /* <DEDUP_REMOVED lines=21> */
[C---:B------:R-:W-:Y:S01]  /*35e0*/  SEL R152, R161.reuse, R152, P6 ;  /* 0x00000098a1987207 */ /* 0x040fe20003000000 */
[-C--:B------:R-:W-:Y:S01]  /*35f0*/  FMUL.FTZ R161, R161, R6.reuse ;  /* 0x00000006a1a17220 */ /* 0x080fe20000410000 */
[C---:B------:R-:W-:Y:S01]  /*3600*/  SEL R153, R160.reuse, R153, P6 ;  /* 0x00000099a0997207 */ /* 0x040fe20003000000 */
[----:B------:R-:W-:Y:S01]  /*3610*/  FMUL.FTZ R160, R160, R6 ;  /* 0x00000006a0a07220 */ /* 0x000fe20000410000 */
[C---:B------:R-:W-:Y:S01]  /*3620*/  SEL R154, R158.reuse, R154, P6 ;  /* 0x0000009a9e9a7207 */ /* 0x040fe20003000000 */
[-C--:B------:R-:W-:Y:S01]  /*3630*/  FMUL.FTZ R158, R158, R6.reuse ;  /* 0x000000069e9e7220 */ /* 0x080fe20000410000 */
[C---:B------:R-:W-:Y:S01]  /*3640*/  SEL R155, R159.reuse, R155, P6 ;  /* 0x0000009b9f9b7207 */ /* 0x040fe20003000000 */
[----:B------:R-:W-:Y:S02]  /*3650*/  FMUL.FTZ R159, R159, R6 ;  /* 0x000000069f9f7220 */ /* 0x000fe40000410000 */
[----:B------:R-:W0:Y:S01]  /*3660*/  @P6 LDC.64 R156, c[0x0][0x308] ;  /* 0x0000c200ff9c6b82 */ /* 0x000e220000000a00 */
[----:B------:R-:W-:Y:S01]  /*3670*/  FMUL.FTZ R158, R158, UR15 ;  /* 0x0000000f9e9e7c20 */ /* 0x000fe20008410000 */
[----:B------:R-:W-:Y:S01]  /*3680*/  FMUL.FTZ R159, R159, UR15 ;  /* 0x0000000f9f9f7c20 */ /* 0x000fe20008410000 */
[----:B0-----:R-:W-:-:S05]  /*3690*/  @P6 IMAD.WIDE.U32 R156, R8, 0x10, R156 ;  /* 0x00000010089c6825 */ /* 0x001fca00078e009c */
[----:B------:R0:W-:Y:S01]  /*36a0*/  @P6 STG.E.128 desc[UR4][R156.64], R152 ;  /* 0x000000989c006986 */ /* 0x0001e2000c101d04 */
[----:B------:R-:W-:Y:S01]  /*36b0*/  LOP3.LUT P6, RZ, R3, 0xff, RZ, 0xc0, !PT ;  /* 0x000000ff03ff7812 */ /* 0x000fe200078cc0ff */
[----:B0-----:R-:W-:Y:S01]  /*36c0*/  FMUL.FTZ R156, R161, UR15 ;  /* 0x0000000fa19c7c20 */ /* 0x001fe20008410000 */
[----:B------:R-:W-:Y:S02]  /*36d0*/  FMUL.FTZ R157, R160, UR15 ;  /* 0x0000000fa09d7c20 */ /* 0x000fe40008410000 */
[----:B------:R-:W0:Y:S02]  /*36e0*/  LDC.64 R160, c[0x0][0x2f8] ;  /* 0x0000be00ffa07b82 */ /* 0x000e240000000a00 */
[----:B------:R-:W-:Y:S02]  /*36f0*/  SEL R156, R156, RZ, P6 ;  /* 0x000000ff9c9c7207 */ /* 0x000fe40003000000 */
[----:B------:R-:W-:-:S04]  /*3700*/  LOP3.LUT P6, RZ, R3, 0xff00, RZ, 0xc0, !PT ;  /* 0x0000ff0003ff7812 */ /* 0x000fc800078cc0ff */
[----:B------:R-:W-:Y:S02]  /*3710*/  SEL R157, R157, RZ, P6 ;  /* 0x000000ff9d9d7207 */ /* 0x000fe40003000000 */
[----:B------:R-:W-:-:S04]  /*3720*/  LOP3.LUT P6, RZ, R3, 0xff0000, RZ, 0xc0, !PT ;  /* 0x00ff000003ff7812 */ /* 0x000fc800078cc0ff */
[----:B------:R-:W-:Y:S02]  /*3730*/  SEL R158, R158, RZ, P6 ;  /* 0x000000ff9e9e7207 */ /* 0x000fe40003000000 */
[----:B------:R-:W-:-:S04]  /*3740*/  LOP3.LUT P6, RZ, R3, 0xff000000, RZ, 0xc0, !PT ;  /* 0xff00000003ff7812 */ /* 0x000fc800078cc0ff */
[----:B------:R-:W-:Y:S01]  /*3750*/  SEL R159, R159, RZ, P6 ;  /* 0x000000ff9f9f7207 */ /* 0x000fe20003000000 */
[C---:B0-----:R-:W-:Y:S01]  /*3760*/  IMAD.WIDE.U32 R160, R8.reuse, 0x10, R160 ;  /* 0x0000001008a07825 */ /* 0x041fe200078e00a0 */
[----:B------:R-:W-:-:S04]  /*3770*/  IADD3 R8, R8, 0x80, RZ ;  /* 0x0000008008087810 */ /* 0x000fc80007ffe0ff */
[----:B------:R0:W-:Y:S03]  /*3780*/  STG.E.128 desc[UR4][R160.64], R156 ;  /* 0x0000009ca0007986 */ /* 0x0001e6000c101d04 */
.L_x_13792:
[----:B------:R-:W-:Y:S05]  /*3790*/  BSYNC B0 ;  /* 0x0000000000007941 */ /* 0x000fea0003800000 */
.L_x_13791:
[----:B------:R-:W-:Y:S01]  /*37a0*/  LOP3.LUT P6, RZ, R5, 0x10, RZ, 0xc0, !PT ;  /* 0x0000001005ff7812 */ /* 0x000fe200078cc0ff */
[----:B------:R-:W-:-:S12]  /*37b0*/  BSSY B0, `(.L_x_13793) ;  /* 0x0000033000007945 */ /* 0x000fd80003800000 */
[----:B------:R-:W-:Y:S05]  /*37c0*/  @!P6 BRA `(.L_x_13794) ;  /* 0x0000000000c4e947 */ /* 0x000fea0003800000 */
[----:B------:R-:W-:-:S04]  /*37d0*/  ISETP.NE.AND P6, PT, R187, RZ, PT ;  /* 0x000000ffbb00720c */ /* 0x000fc80003fc5270 */
[----:B0-----:R-:W-:Y:S02]  /*37e0*/  FSEL R159, R162, RZ, !P6 ;  /* 0x000000ffa29f7208 */ /* 0x001fe40007000000 */
        /* <DEDUP_REMOVED lines=47> */
.L_x_13794:
[----:B------:R-:W-:Y:S05]  /*3ae0*/  BSYNC B0 ;  /* 0x0000000000007941 */ /* 0x000fea0003800000 */
.L_x_13793:
[----:B------:R-:W-:Y:S01]  /*3af0*/  LOP3.LUT P6, RZ, R5, 0x8, RZ, 0xc0, !PT ;  /* 0x0000000805ff7812 */ /* 0x000fe200078cc0ff */
[----:B------:R-:W-:-:S12]  /*3b00*/  BSSY B0, `(.L_x_13795) ;  /* 0x0000033000007945 */ /* 0x000fd80003800000 */
[----:B------:R-:W-:Y:S05]  /*3b10*/  @!P6 BRA `(.L_x_13796) ;  /* 0x0000000000c4e947 */ /* 0x000fea0003800000 */
[----:B------:R-:W-:-:S04]  /*3b20*/  ISETP.NE.AND P6, PT, R187, RZ, PT ;  /* 0x000000ffbb00720c */ /* 0x000fc80003fc5270 */
[----:B0-2---:R-:W-:Y:S02]  /*3b30*/  FSEL R159, R162, RZ, !P6 ;  /* 0x000000ffa29f7208 */ /* 0x005fe40007000000 */
        /* <DEDUP_REMOVED lines=47> */
.L_x_13796:
[----:B------:R-:W-:Y:S05]  /*3e30*/  BSYNC B0 ;  /* 0x0000000000007941 */ /* 0x000fea0003800000 */
.L_x_13795:
[----:B------:R-:W-:Y:S01]  /*3e40*/  LOP3.LUT P6, RZ, R5, 0x4, RZ, 0xc0, !PT ;  /* 0x0000000405ff7812 */ /* 0x000fe200078cc0ff */
[----:B------:R-:W-:-:S12]  /*3e50*/  BSSY B0, `(.L_x_13797) ;  /* 0x0000033000007945 */ /* 0x000fd80003800000 */
[----:B------:R-:W-:Y:S05]  /*3e60*/  @!P6 BRA `(.L_x_13798) ;  /* 0x0000000000c4e947 */ /* 0x000fea0003800000 */
[----:B------:R-:W-:-:S04]  /*3e70*/  ISETP.NE.AND P6, PT, R187, RZ, PT ;  /* 0x000000ffbb00720c */ /* 0x000fc80003fc5270 */
[----:B0-23--:R-:W-:Y:S02]  /*3e80*/  FSEL R159, R162, RZ, !P6 ;  /* 0x000000ffa29f7208 */ /* 0x00dfe40007000000 */
        /* <DEDUP_REMOVED lines=47> */
.L_x_13798:
[----:B------:R-:W-:Y:S05]  /*4180*/  BSYNC B0 ;  /* 0x0000000000007941 */ /* 0x000fea0003800000 */
.L_x_13797:
[----:B------:R-:W-:Y:S01]  /*4190*/  LOP3.LUT P6, RZ, R5, 0x2, RZ, 0xc0, !PT ;  /* 0x0000000205ff7812 */ /* 0x000fe200078cc0ff */
[----:B------:R-:W-:-:S12]  /*41a0*/  BSSY B0, `(.L_x_13799) ;  /* 0x0000033000007945 */ /* 0x000fd80003800000 */
[----:B------:R-:W-:Y:S05]  /*41b0*/  @!P6 BRA `(.L_x_13800) ;  /* 0x0000000000c4e947 */ /* 0x000fea0003800000 */
[----:B------:R-:W-:-:S04]  /*41c0*/  ISETP.NE.AND P6, PT, R187, RZ, PT ;  /* 0x000000ffbb00720c */ /* 0x000fc80003fc5270 */
[----:B0-234-:R-:W-:Y:S02]  /*41d0*/  FSEL R159, R162, RZ, !P6 ;  /* 0x000000ffa29f7208 */ /* 0x01dfe40007000000 */
        /* <DEDUP_REMOVED lines=47> */
.L_x_13800:
[----:B------:R-:W-:Y:S05]  /*44d0*/  BSYNC B0 ;  /* 0x0000000000007941 */ /* 0x000fea0003800000 */
.L_x_13799:
[----:B------:R-:W-:Y:S04]  /*44e0*/  BSSY B0, `(.L_x_13801) ;  /* 0x0000033000007945 */ /* 0x000fe80003800000 */
        /* <DEDUP_REMOVED lines=50> */
.L_x_13802:
[----:B------:R-:W-:Y:S05]  /*4810*/  BSYNC B0 ;  /* 0x0000000000007941 */ /* 0x000fea0003800000 */
.L_x_13801:
        /* <DEDUP_REMOVED lines=51> */
.L_x_13804:
[----:B------:R-:W-:Y:S05]  /*4b50*/  BSYNC B0 ;  /* 0x0000000000007941 */ /* 0x000fea0003800000 */
.L_x_13803:
        /* <DEDUP_REMOVED lines=51> */
.L_x_13806:
[----:B------:R-:W-:Y:S05]  /*4e90*/  BSYNC B0 ;  /* 0x0000000000007941 */ /* 0x000fea0003800000 */
.L_x_13805:
        /* <DEDUP_REMOVED lines=51> */
.L_x_13808:
[----:B------:R-:W-:Y:S05]  /*51d0*/  BSYNC B0 ;  /* 0x0000000000007941 */ /* 0x000fea0003800000 */
.L_x_13807:
[----:B------:R-:W-:Y:S01]  /*51e0*/  LOP3.LUT P6, RZ, R5, 0x40, RZ, 0xc0, !PT ;  /* 0x0000004005ff7812 */ /* 0x000fe200078cc0ff */
[----:B------:R-:W-:-:S12]  /*51f0*/  BSSY B0, `(.L_x_13809) ;  /* 0x0000032000007945 */ /* 0x000fd80003800000 */
[----:B------:R-:W-:Y:S05]  /*5200*/  @!P6 BRA `(.L_x_13810) ;  /* 0x0000000000c0e947 */ /* 0x000fea0003800000 */
[----:B------:R-:W-:-:S04]  /*5210*/  ISETP.NE.AND P6, PT, R187, RZ, PT ;  /* 0x000000ffbb00720c */ /* 0x000fc80003fc5270 */
[----:B0-234-:R-:W-:Y:S02]  /*5220*/  FSEL R159, R162, RZ, !P6 ;  /* 0x000000ffa29f7208 */ /* 0x01dfe40007000000 */
[----:B------:R-:W-:-:S03]  /*5230*/  ISETP.NE.U32.AND P6, PT, RZ, UR8, PT ;  /* 0x00000008ff007c0c */ /* 0x000fc6000bfc5070 */
[-CC-:B------:R-:W-:Y:S01]  /*5240*/  FFMA.FTZ R156, R216, R163.reuse, R159.reuse ;  /* 0x000000a3d89c7223 */ /* 0x180fe2000001009f */
[-CC-:B------:R-:W-:Y:S01]  /*5250*/  FFMA.FTZ R157, R215, R163.reuse, R159.reuse ;  /* 0x000000a3d79d7223 */ /* 0x180fe2000001009f */
[-CC-:B------:R-:W-:Y:S01]  /*5260*/  FFMA.FTZ R158, R201, R163.reuse, R159.reuse ;  /* 0x000000a3c99e7223 */ /* 0x180fe2000001009f */
[----:B------:R-:W-:Y:S01]  /*5270*/  ISETP.NE.AND.EX P6, PT, RZ, UR9, PT, P6 ;  /* 0x00000009ff007c0c */ /* 0x000fe2000bfc5360 */
        /* <DEDUP_REMOVED lines=8> */
[----:B------:R-:W-:-:S04]  /*5300*/  FMUL.FTZ R7, R7, R159 ;  /* 0x0000009f07077220 */ /* 0x000fc80000410000 */
[----:B------:R-:W-:Y:S01]  /*5310*/  @P6 FADD.FTZ R156, R148, R156 ;  /* 0x0000009c949c6221 */ /* 0x000fe20000010000 */
[----:B------:R-:W-:Y:S01]  /*5320*/  @P6 FADD.FTZ R157, R149, R157 ;  /* 0x0000009d959d6221 */ /* 0x000fe20000010000 */
[----:B------:R-:W-:Y:S01]  /*5330*/  @P6 FADD.FTZ R158, R150, R158 ;  /* 0x0000009e969e6221 */ /* 0x000fe20000010000 */
[----:B------:R-:W-:Y:S01]  /*5340*/  @P6 FADD.FTZ R7, R151, R7 ;  /* 0x0000000797076221 */ /* 0x000fe20000010000 */
[----:B------:R-:W-:-:S03]  /*5350*/  ISETP.NE.U32.AND P6, PT, RZ, UR16, PT ;  /* 0x00000010ff007c0c */ /* 0x000fc6000bfc5070 */
[----:B------:R-:W-:Y:S01]  /*5360*/  FMUL.FTZ R159, R7, R6 ;  /* 0x00000006079f7220 */ /* 0x000fe20000410000 */
[----:B------:R-:W-:-:S03]  /*5370*/  ISETP.NE.AND.EX P6, PT, RZ, UR17, PT, P6 ;  /* 0x00000011ff007c0c */ /* 0x000fc6000bfc5360 */
[----:B------:R-:W-:Y:S01]  /*5380*/  FMUL.FTZ R159, R159, UR15 ;  /* 0x0000000f9f9f7c20 */ /* 0x000fe20008410000 */
[C---:B------:R-:W-:Y:S01]  /*5390*/  SEL R152, R156.reuse, R152, P6 ;  /* 0x000000989c987207 */ /* 0x040fe20003000000 */
[-C--:B------:R-:W-:Y:S01]  /*53a0*/  FMUL.FTZ R156, R156, R6.reuse ;  /* 0x000000069c9c7220 */ /* 0x080fe20000410000 */
[C---:B------:R-:W-:Y:S01]  /*53b0*/  SEL R153, R157.reuse, R153, P6 ;  /* 0x000000999d997207 */ /* 0x040fe20003000000 */
[----:B------:R-:W-:Y:S01]  /*53c0*/  FMUL.FTZ R157, R157, R6 ;  /* 0x000000069d9d7220 */ /* 0x000fe20000410000 */
[C---:B------:R-:W-:Y:S01]  /*53d0*/  SEL R154, R158.reuse, R154, P6 ;  /* 0x0000009a9e9a7207 */ /* 0x040fe20003000000 */
[----:B------:R-:W-:Y:S01]  /*53e0*/  FMUL.FTZ R158, R158, R6 ;  /* 0x000000069e9e7220 */ /* 0x000fe20000410000 */
[----:B------:R-:W-:Y:S01]  /*53f0*/  SEL R155, R7, R155, P6 ;  /* 0x0000009b079b7207 */ /* 0x000fe20003000000 */
[----:B------:R-:W-:Y:S01]  /*5400*/  FMUL.FTZ R156, R156, UR15 ;  /* 0x0000000f9c9c7c20 */ /* 0x000fe20008410000 */
[----:B------:R-:W-:Y:S01]  /*5410*/  FMUL.FTZ R157, R157, UR15 ;  /* 0x0000000f9d9d7c20 */ /* 0x000fe20008410000 */
[----:B------:R-:W0:Y:S01]  /*5420*/  @P6 LDC.64 R6, c[0x0][0x308] ;  /* 0x0000c200ff066b82 */ /* 0x000e220000000a00 */
[----:B------:R-:W-:Y:S01]  /*5430*/  FMUL.FTZ R158, R158, UR15 ;  /* 0x0000000f9e9e7c20 */ /* 0x000fe20008410000 */
[----:B0-----:R-:W-:-:S05]  /*5440*/  @P6 IMAD.WIDE.U32 R6, R8, 0x10, R6 ;  /* 0x0000001008066825 */ /* 0x001fca00078e0006 */
[----:B------:R0:W-:Y:S01]  /*5450*/  @P6 STG.E.128 desc[UR4][R6.64], R152 ;  /* 0x0000009806006986 */ /* 0x0001e2000c101d04 */
[----:B------:R-:W-:-:S04]  /*5460*/  LOP3.LUT P6, RZ, R19, 0xff, RZ, 0xc0, !PT ;  /* 0x000000ff13ff7812 */ /* 0x000fc800078cc0ff */
[----:B------:R-:W-:Y:S02]  /*5470*/  SEL R156, R156, RZ, P6 ;  /* 0x000000ff9c9c7207 */ /* 0x000fe40003000000 */
[----:B------:R-:W-:-:S04]  /*5480*/  LOP3.LUT P6, RZ, R19, 0xff00, RZ, 0xc0, !PT ;  /* 0x0000ff0013ff7812 */ /* 0x000fc800078cc0ff */
[----:B------:R-:W-:Y:S02]  /*5490*/  SEL R157, R157, RZ, P6 ;  /* 0x000000ff9d9d7207 */ /* 0x000fe40003000000 */
[----:B------:R-:W-:-:S04]  /*54a0*/  LOP3.LUT P6, RZ, R19, 0xff0000, RZ, 0xc0, !PT ;  /* 0x00ff000013ff7812 */ /* 0x000fc800078cc0ff */
[----:B------:R-:W-:Y:S01]  /*54b0*/  SEL R158, R158, RZ, P6 ;  /* 0x000000ff9e9e7207 */ /* 0x000fe20003000000 */
[----:B0-----:R-:W0:Y:S01]  /*54c0*/  LDC.64 R6, c[0x0][0x2f8] ;  /* 0x0000be00ff067b82 */ /* 0x001e220000000a00 */
[----:B------:R-:W-:-:S04]  /*54d0*/  LOP3.LUT P6, RZ, R19, 0xff000000, RZ, 0xc0, !PT ;  /* 0xff00000013ff7812 */ /* 0x000fc800078cc0ff */
[----:B------:R-:W-:Y:S01]  /*54e0*/  SEL R159, R159, RZ, P6 ;  /* 0x000000ff9f9f7207 */ /* 0x000fe20003000000 */
[----:B0-----:R-:W-:-:S05]  /*54f0*/  IMAD.WIDE.U32 R6, R8, 0x10, R6 ;  /* 0x0000001008067825 */ /* 0x001fca00078e0006 */
[----:B------:R0:W-:Y:S03]  /*5500*/  STG.E.128 desc[UR4][R6.64], R156 ;  /* 0x0000009c06007986 */ /* 0x0001e6000c101d04 */
.L_x_13810:
[----:B------:R-:W-:Y:S05]  /*5510*/  BSYNC B0 ;  /* 0x0000000000007941 */ /* 0x000fea0003800000 */
.L_x_13809:
[----:B------:R-:W-:Y:S02]  /*5520*/  IADD3 R4, R4, UR18, RZ ;  /* 0x0000001204047c10 */ /* 0x000fe4000fffe0ff */
[----:B------:R-:W-:Y:S02]  /*5530*/  SEL R232, RZ, 0x1, P0 ;  /* 0x00000001ffe87807 */ /* 0x000fe40000000000 */
[----:B------:R-:W-:-:S13]  /*5540*/  ISETP.GE.AND P0, PT, R4, UR19, PT ;  /* 0x0000001304007c0c */ /* 0x000fda000bf06270 */
[----:B------:R-:W-:Y:S05]  /*5550*/  @!P0 BRA `(.L_x_13811) ;  /* 0xffffffb800708947 */ /* 0x000fea000383ffff */
.L_x_13769:
[----:B-1----:R-:W1:Y:S01]  /*5560*/  S2R R0, SR_TID.X ;  /* 0x0000000000007919 */ /* 0x002e620000002100 */
        /* <DEDUP_REMOVED lines=9> */
[----:B------:R-:W3:Y:S08]  /*5600*/  @P3 LDC.64 R2, c[0x0][0x2d0] ;  /* 0x0000b400ff023b82 */ /* 0x000ef00000000a00 */
[----:B0-----:R-:W0:Y:S01]  /*5610*/  @P3 LDC.64 R6, c[0x0][0x2d8] ;  /* 0x0000b600ff063b82 */ /* 0x001e220000000a00 */
[----:B-1----:R-:W-:-:S07]  /*5620*/  LEA.HI R0, R0, UR6, RZ, 0x19 ;  /* 0x0000000600007c11 */ /* 0x002fce000f8fc8ff */
[----:B------:R-:W1:Y:S01]  /*5630*/  @P2 LDC.64 R8, c[0x0][0x2d0] ;  /* 0x0000b400ff082b82 */ /* 0x000e620000000a00 */
[----:B------:R-:W-:-:S07]  /*5640*/  IMAD R233, R0, R233, RZ ;  /* 0x000000e900e97224 */ /* 0x000fce00078e02ff */
[----:B------:R-:W4:Y:S01]  /*5650*/  @P2 LDC.64 R10, c[0x0][0x2d8] ;  /* 0x0000b600ff0a2b82 */ /* 0x000f220000000a00 */
[----:B------:R-:W-:-:S05]  /*5660*/  LEA.HI R233, R233, R234, RZ, 0x1e ;  /* 0x000000eae9e97211 */ /* 0x000fca00078ff0ff */
[C---:B---3--:R-:W-:Y:S02]  /*5670*/  @P3 IMAD.WIDE.U32 R2, R233.reuse, 0x10, R2 ;  /* 0x00000010e9023825 */ /* 0x048fe400078e0002 */
[----:B------:R-:W3:Y:S02]  /*5680*/  @P5 LDC.64 R16, c[0x0][0x2d8] ;  /* 0x0000b600ff105b82 */ /* 0x000ee40000000a00 */
[C---:B0-----:R-:W-:Y:S01]  /*5690*/  @P3 IMAD.WIDE.U32 R6, R233.reuse, 0x10, R6 ;  /* 0x00000010e9063825 */ /* 0x041fe200078e0006 */
[----:B------:R-:W-:Y:S01]  /*56a0*/  @P3 IADD3 R233, R233, 0x80, RZ ;  /* 0x00000080e9e93810 */ /* 0x000fe20007ffe0ff */
[----:B------:R0:W-:Y:S04]  /*56b0*/  @P3 STG.E.128 desc[UR4][R2.64], R100 ;  /* 0x0000006402003986 */ /* 0x0001e8000c101d04 */
[C---:B-1----:R-:W-:Y:S01]  /*56c0*/  @P2 IMAD.WIDE.U32 R8, R233.reuse, 0x10, R8 ;  /* 0x00000010e9082825 */ /* 0x042fe200078e0008 */
[----:B------:R1:W-:Y:S01]  /*56d0*/  @P3 STG.E.128 desc[UR4][R6.64], R140 ;  /* 0x0000008c06003986 */ /* 0x0003e2000c101d04 */
[----:B------:R-:W-:Y:S01]  /*56e0*/  ISETP.NE.AND P3, PT, R4, RZ, PT ;  /* 0x000000ff0400720c */ /* 0x000fe20003f65270 */
[----:B------:R-:W3:Y:S02]  /*56f0*/  @P4 LDC.64 R18, c[0x0][0x2d0] ;  /* 0x0000b400ff124b82 */ /* 0x000ee40000000a00 */
[----:B------:R2:W-:Y:S01]  /*5700*/  @P2 STG.E.128 desc[UR4][R8.64], R96 ;  /* 0x0000006008002986 */ /* 0x0005e2000c101d04 */
[C---:B----4-:R-:W-:Y:S01]  /*5710*/  @P2 IMAD.WIDE.U32 R10, R233.reuse, 0x10, R10 ;  /* 0x00000010e90a2825 */ /* 0x050fe200078e000a */
[----:B------:R-:W-:-:S04]  /*5720*/  @P2 IADD3 R233, R233, 0x80, RZ ;  /* 0x00000080e9e92810 */ /* 0x000fc80007ffe0ff */
[----:B------:R-:W4:Y:S01]  /*5730*/  @P4 LDC.64 R20, c[0x0][0x2d8] ;  /* 0x0000b600ff144b82 */ /* 0x000f220000000a00 */
[----:B------:R2:W-:Y:S01]  /*5740*/  @P2 STG.E.128 desc[UR4][R10.64], R136 ;  /* 0x000000880a002986 */ /* 0x0005e2000c101d04 */
[----:B------:R-:W-:-:S06]  /*5750*/  ISETP.NE.AND P2, PT, R12, RZ, PT ;  /* 0x000000ff0c00720c */ /* 0x000fcc0003f45270 */
[----:B------:R-:W2:Y:S08]  /*5760*/  @P0 LDC.64 R12, c[0x0][0x2d0] ;  /* 0x0000b400ff0c0b82 */ /* 0x000eb00000000a00 */
[----:B0-----:R-:W0:Y:S08]  /*5770*/  @P0 LDC.64 R2, c[0x0][0x2d8] ;  /* 0x0000b600ff020b82 */ /* 0x001e300000000a00 */
[----:B-1----:R-:W1:Y:S01]  /*5780*/  @P1 LDC.64 R6, c[0x0][0x2d8] ;  /* 0x0000b600ff061b82 */ /* 0x002e620000000a00 */
[----:B--2---:R-:W-:-:S07]  /*5790*/  @P0 IMAD.WIDE.U32 R12, R233, 0x10, R12 ;  /* 0x00000010e90c0825 */ /* 0x004fce00078e000c */
[----:B------:R-:W2:Y:S01]  /*57a0*/  @P6 LDC.64 R8, c[0x0][0x2d0] ;  /* 0x0000b400ff086b82 */ /* 0x000ea20000000a00 */
[----:B------:R3:W-:Y:S01]  /*57b0*/  @P0 STG.E.128 desc[UR4][R12.64], R92 ;  /* 0x0000005c0c000986 */ /* 0x0007e2000c101d04 */
[C---:B0-----:R-:W-:Y:S01]  /*57c0*/  @P0 IMAD.WIDE.U32 R2, R233.reuse, 0x10, R2 ;  /* 0x00000010e9020825 */ /* 0x041fe200078e0002 */
[----:B------:R-:W-:-:S05]  /*57d0*/  @P0 IADD3 R233, R233, 0x80, RZ ;  /* 0x00000080e9e90810 */ /* 0x000fca0007ffe0ff */
[----:B------:R-:W0:Y:S01]  /*57e0*/  @P6 LDC.64 R10, c[0x0][0x2d8] ;  /* 0x0000b600ff0a6b82 */ /* 0x000e220000000a00 */
[----:B------:R4:W-:Y:S01]  /*57f0*/  @P0 STG.E.128 desc[UR4][R2.64], R132 ;  /* 0x0000008402000986 */ /* 0x0009e2000c101d04 */
[----:B------:R-:W-:Y:S01]  /*5800*/  LOP3.LUT P0, RZ, R5, 0x40, RZ, 0xc0, !PT ;  /* 0x0000004005ff7812 */ /* 0x000fe2000780c0ff */
[----:B-1----:R-:W-:-:S05]  /*5810*/  @P1 IMAD.WIDE.U32 R6, R233, 0x10, R6 ;  /* 0x00000010e9061825 */ /* 0x002fca00078e0006 */
[----:B------:R-:W1:Y:S08]  /*5820*/  @P1 LDC.64 R4, c[0x0][0x2d0] ;  /* 0x0000b400ff041b82 */ /* 0x000e700000000a00 */
[----:B---3--:R-:W3:Y:S08]  /*5830*/  @P3 LDC.64 R12, c[0x0][0x2d8] ;  /* 0x0000b600ff0c3b82 */ /* 0x008ef00000000a00 */
[----:B----4-:R-:W4:Y:S01]  /*5840*/  @P3 LDC.64 R2, c[0x0][0x2d0] ;  /* 0x0000b400ff023b82 */ /* 0x010f220000000a00 */
[C---:B-1----:R-:W-:Y:S01]  /*5850*/  @P1 IMAD.WIDE.U32 R4, R233.reuse, 0x10, R4 ;  /* 0x00000010e9041825 */ /* 0x042fe200078e0004 */
[----:B------:R-:W-:-:S06]  /*5860*/  @P1 IADD3 R233, R233, 0x80, RZ ;  /* 0x00000080e9e91810 */ /* 0x000fcc0007ffe0ff */
[----:B------:R-:W1:Y:S01]  /*5870*/  @P2 LDC.64 R22, c[0x0][0x2d0] ;  /* 0x0000b400ff162b82 */ /* 0x000e620000000a00 */
[----:B------:R1:W-:Y:S01]  /*5880*/  @P1 STG.E.128 desc[UR4][R4.64], R88 ;  /* 0x0000005804001986 */ /* 0x0003e2000c101d04 */
[----:B--2---:R-:W-:-:S03]  /*5890*/  @P6 IMAD.WIDE.U32 R8, R233, 0x10, R8 ;  /* 0x00000010e9086825 */ /* 0x004fc600078e0008 */
[----:B------:R2:W-:Y:S01]  /*58a0*/  @P1 STG.E.128 desc[UR4][R6.64], R128 ;  /* 0x0000008006001986 */ /* 0x0005e2000c101d04 */
[C---:B0-----:R-:W-:Y:S01]  /*58b0*/  @P6 IMAD.WIDE.U32 R10, R233.reuse, 0x10, R10 ;  /* 0x00000010e90a6825 */ /* 0x041fe200078e000a */
[----:B------:R-:W-:Y:S01]  /*58c0*/  @P6 IADD3 R233, R233, 0x80, RZ ;  /* 0x00000080e9e96810 */ /* 0x000fe20007ffe0ff */
[----:B------:R-:W0:Y:S01]  /*58d0*/  @P2 LDC.64 R24, c[0x0][0x2d8] ;  /* 0x0000b600ff182b82 */ /* 0x000e220000000a00 */
        /* <DEDUP_REMOVED lines=13> */
[C---:B---3--:R-:W-:Y:S01]  /*59b0*/  @P3 IMAD.WIDE.U32 R12, R233.reuse, 0x10, R12 ;  /* 0x00000010e90c3825 */ /* 0x048fe200078e000c */
[----:B------:R-:W-:Y:S01]  /*59c0*/  @P3 IADD3 R233, R233, 0x80, RZ ;  /* 0x00000080e9e93810 */ /* 0x000fe20007ffe0ff */
[----:B------:R2:W-:Y:S04]  /*59d0*/  @P3 STG.E.128 desc[UR4][R2.64], R72 ;  /* 0x0000004802003986 */ /* 0x0005e8000c101d04 */
[C---:B-1----:R-:W-:Y:S01]  /*59e0*/  @P2 IMAD.WIDE.U32 R22, R233.reuse, 0x10, R22 ;  /* 0x00000010e9162825 */ /* 0x042fe200078e0016 */
        /* <DEDUP_REMOVED lines=13> */
.L_x_13790:
[----:B------:R-:W-:Y:S01]  /*5ac0*/  HFMA2.MMA R156, -RZ, RZ, 0, 9.5367431640625e-07 ;  /* 0x00000010ff9c7435 */ /* 0x000fe200000001ff */
[----:B------:R-:W-:Y:S02]  /*5ad0*/  MOV R160, R187 ;  /* 0x000000bb00a07202 */ /* 0x000fe40000000f00 */
[----:B------:R-:W-:Y:S02]  /*5ae0*/  MOV R157, 0x1f ;  /* 0x0000001f009d7802 */ /* 0x000fe40000000f00 */
[----:B------:R-:W-:-:S07]  /*5af0*/  MOV R159, 0xffffffff ;  /* 0xffffffff009f7802 */ /* 0x000fce0000000f00 */
[----:B-1----:R-:W-:Y:S05]  /*5b00*/  WARPSYNC.COLLECTIVE R159, `(.L_x_13812) ;  /* 0x000000009f087348 */ /* 0x002fea0003c00000 */
[----:B------:R0:W2:Y:S02]  /*5b10*/  SHFL.DOWN P6, R163, R160, R156, R157 ;  /* 0x0800009ca0a37389 */ /* 0x0000a400000c009d */
[----:B012---:R-:W-:Y:S01]  /*5b20*/  ENDCOLLECTIVE ;  /* 0x000000000000791b */ /* 0x007fe20003800000 */
.L_x_13812:
[----:B------:R-:W-:Y:S01]  /*5b30*/  MOV R160, R186 ;  /* 0x000000ba00a07202 */ /* 0x000fe20000000f00 */
[----:B------:R-:W-:-:S07]  /*5b40*/  FADD.FTZ R187, R163, R187 ;  /* 0x000000bba3bb7221 */ /* 0x000fce0000010000 */
[----:B------:R-:W-:Y:S05]  /*5b50*/  WARPSYNC.COLLECTIVE R159, `(.L_x_13813) ;  /* 0x000000009f087348 */ /* 0x000fea0003c00000 */
[----:B------:R0:W1:Y:S02]  /*5b60*/  SHFL.DOWN P6, R163, R160, R156, R157 ;  /* 0x0800009ca0a37389 */ /* 0x00006400000c009d */
[----:B01----:R-:W-:Y:S01]  /*5b70*/  ENDCOLLECTIVE ;  /* 0x000000000000791b */ /* 0x003fe20003800000 */
.L_x_13813:
[----:B------:R-:W-:Y:S01]  /*5b80*/  HFMA2.MMA R156, -RZ, RZ, 0, 4.76837158203125e-07 ;  /* 0x00000008ff9c7435 */ /* 0x000fe200000001ff */
[----:B------:R-:W-:Y:S01]  /*5b90*/  MOV R160, R187 ;  /* 0x000000bb00a07202 */ /* 0x000fe20000000f00 */
[----:B------:R-:W-:-:S09]  /*5ba0*/  FADD.FTZ R186, R163, R186 ;  /* 0x000000baa3ba7221 */ /* 0x000fd20000010000 */
[----:B------:R-:W-:Y:S05]  /*5bb0*/  WARPSYNC.COLLECTIVE R159, `(.L_x_13814) ;  /* 0x000000009f087348 */ /* 0x000fea0003c00000 */
[----:B------:R0:W1:Y:S02]  /*5bc0*/  SHFL.DOWN P6, R163, R160, R156, R157 ;  /* 0x0800009ca0a37389 */ /* 0x00006400000c009d */
[----:B01----:R-:W-:Y:S01]  /*5bd0*/  ENDCOLLECTIVE ;  /* 0x000000000000791b */ /* 0x003fe20003800000 */
.L_x_13814:
[----:B------:R-:W-:Y:S01]  /*5be0*/  MOV R160, R186 ;  /* 0x000000ba00a07202 */ /* 0x000fe20000000f00 */
[----:B------:R-:W-:-:S07]  /*5bf0*/  FADD.FTZ R187, R187, R163 ;  /* 0x000000a3bbbb7221 */ /* 0x000fce0000010000 */
[----:B------:R-:W-:Y:S05]  /*5c00*/  WARPSYNC.COLLECTIVE R159, `(.L_x_13815) ;  /* 0x000000009f087348 */ /* 0x000fea0003c00000 */
[----:B------:R0:W1:Y:S02]  /*5c10*/  SHFL.DOWN P6, R163, R160, R156, R157 ;  /* 0x0800009ca0a37389 */ /* 0x00006400000c009d */
[----:B01----:R-:W-:Y:S01]  /*5c20*/  ENDCOLLECTIVE ;  /* 0x000000000000791b */ /* 0x003fe20003800000 */
.L_x_13815:
[----:B------:R-:W-:Y:S01]  /*5c30*/  HFMA2.MMA R156, -RZ, RZ, 0, 2.384185791015625e-07 ;  /* 0x00000004ff9c7435 */ /* 0x000fe200000001ff */
[----:B------:R-:W-:Y:S01]  /*5c40*/  MOV R160, R187 ;  /* 0x000000bb00a07202 */ /* 0x000fe20000000f00 */
[----:B------:R-:W-:-:S09]  /*5c50*/  FADD.FTZ R186, R186, R163 ;  /* 0x000000a3baba7221 */ /* 0x000fd20000010000 */
[----:B------:R-:W-:Y:S05]  /*5c60*/  WARPSYNC.COLLECTIVE R159, `(.L_x_13816) ;  /* 0x000000009f087348 */ /* 0x000fea0003c00000 */
[----:B------:R0:W1:Y:S02]  /*5c70*/  SHFL.DOWN P6, R163, R160, R156, R157 ;  /* 0x0800009ca0a37389 */ /* 0x00006400000c009d */
[----:B01----:R-:W-:Y:S01]  /*5c80*/  ENDCOLLECTIVE ;  /* 0x000000000000791b */ /* 0x003fe20003800000 */
.L_x_13816:
[----:B------:R-:W-:Y:S02]  /*5c90*/  MOV R160, R186 ;  /* 0x000000ba00a07202 */ /* 0x000fe40000000f00 */
[----:B------:R-:W-:-:S07]  /*5ca0*/  MOV R162, R163 ;  /* 0x000000a300a27202 */ /* 0x000fce0000000f00 */
[----:B------:R-:W-:Y:S05]  /*5cb0*/  WARPSYNC.COLLECTIVE R159, `(.L_x_13817) ;  /* 0x000000009f087348 */ /* 0x000fea0003c00000 */
[----:B------:R0:W1:Y:S02]  /*5cc0*/  SHFL.DOWN P6, R163, R160, R156, R157 ;  /* 0x0800009ca0a37389 */ /* 0x00006400000c009d */
[----:B01----:R-:W-:Y:S01]  /*5cd0*/  ENDCOLLECTIVE ;  /* 0x000000000000791b */ /* 0x003fe20003800000 */
.L_x_13817:
[----:B------:R-:W-:Y:S01]  /*5ce0*/  FADD.FTZ R162, R187, R162 ;  /* 0x000000a2bba27221 */ /* 0x000fe20000010000 */
[----:B------:R-:W-:-:S04]  /*5cf0*/  HFMA2.MMA R156, -RZ, RZ, 0, 1.1920928955078125e-07 ;  /* 0x00000002ff9c7435 */ /* 0x000fc800000001ff */
[----:B------:R-:W-:Y:S02]  /*5d00*/  MOV R160, R162 ;  /* 0x000000a200a07202 */ /* 0x000fe40000000f00 */
[----:B------:R-:W-:-:S07]  /*5d10*/  MOV R161, R163 ;  /* 0x000000a300a17202 */ /* 0x000fce0000000f00 */
[----:B------:R-:W-:Y:S05]  /*5d20*/  WARPSYNC.COLLECTIVE R159, `(.L_x_13818) ;  /* 0x000000009f087348 */ /* 0x000fea0003c00000 */
[----:B------:R0:W1:Y:S02]  /*5d30*/  SHFL.DOWN P6, R163, R160, R156, R157 ;  /* 0x0800009ca0a37389 */ /* 0x00006400000c009d */
[----:B01----:R-:W-:Y:S01]  /*5d40*/  ENDCOLLECTIVE ;  /* 0x000000000000791b */ /* 0x003fe20003800000 */
.L_x_13818:
[----:B------:R-:W-:-:S05]  /*5d50*/  FADD.FTZ R161, R186, R161 ;  /* 0x000000a1baa17221 */ /* 0x000fca0000010000 */
[----:B------:R-:W-:Y:S01]  /*5d60*/  MOV R160, R161 ;  /* 0x000000a100a07202 */ /* 0x000fe20000000f00 */
[----:B------:R-:W-:-:S07]  /*5d70*/  FADD.FTZ R162, R162, R163 ;  /* 0x000000a3a2a27221 */ /* 0x000fce0000010000 */
[----:B------:R-:W-:Y:S05]  /*5d80*/  WARPSYNC.COLLECTIVE R159, `(.L_x_13819) ;  /* 0x000000009f087348 */ /* 0x000fea0003c00000 */
[----:B------:R0:W1:Y:S02]  /*5d90*/  SHFL.DOWN P6, R163, R160, R156, R157 ;  /* 0x0800009ca0a37389 */ /* 0x00006400000c009d */
[----:B01----:R-:W-:Y:S01]  /*5da0*/  ENDCOLLECTIVE ;  /* 0x000000000000791b */ /* 0x003fe20003800000 */
.L_x_13819:
[----:B------:R-:W-:Y:S01]  /*5db0*/  HFMA2.MMA R156, -RZ, RZ, 0, 5.9604644775390625e-08 ;  /* 0x00000001ff9c7435 */ /* 0x000fe200000001ff */
[----:B------:R-:W-:Y:S01]  /*5dc0*/  MOV R160, R162 ;  /* 0x000000a200a07202 */ /* 0x000fe20000000f00 */
[----:B------:R-:W-:-:S09]  /*5dd0*/  FADD.FTZ R161, R161, R163 ;  /* 0x000000a3a1a17221 */ /* 0x000fd20000010000 */
[----:B------:R-:W-:Y:S05]  /*5de0*/  WARPSYNC.COLLECTIVE R159, `(.L_x_13820) ;  /* 0x000000009f087348 */ /* 0x000fea0003c00000 */
[----:B------:R0:W1:Y:S02]  /*5df0*/  SHFL.DOWN P6, R163, R160, R156, R157 ;  /* 0x0800009ca0a37389 */ /* 0x00006400000c009d */
[----:B01----:R-:W-:Y:S01]  /*5e00*/  ENDCOLLECTIVE ;  /* 0x000000000000791b */ /* 0x003fe20003800000 */
.L_x_13820:
[----:B------:R-:W-:Y:S02]  /*5e10*/  MOV R160, R161 ;  /* 0x000000a100a07202 */ /* 0x000fe40000000f00 */
[----:B------:R-:W-:-:S07]  /*5e20*/  MOV R186, R163 ;  /* 0x000000a300ba7202 */ /* 0x000fce0000000f00 */
[----:B------:R-:W-:Y:S05]  /*5e30*/  WARPSYNC.COLLECTIVE R159, `(.L_x_13821) ;  /* 0x000000009f087348 */ /* 0x000fea0003c00000 */
[----:B------:R0:W1:Y:S02]  /*5e40*/  SHFL.DOWN P6, R163, R160, R156, R157 ;  /* 0x0800009ca0a37389 */ /* 0x00006400000c009d */
[----:B01----:R-:W-:Y:S01]  /*5e50*/  ENDCOLLECTIVE ;  /* 0x000000000000791b */ /* 0x003fe20003800000 */
.L_x_13821:
[----:B------:R-:W-:Y:S01]  /*5e60*/  MOV R157, R163 ;  /* 0x000000a3009d7202 */ /* 0x000fe20000000f00 */
[----:B------:R-:W-:Y:S06]  /*5e70*/  BRA `(.L_x_13822) ;  /* 0xffffffd400007947 */ /* 0x000fec000383ffff */
.L_x_13823:
        /* <DEDUP_REMOVED lines=16> */
.L_x_16638:


//--------------------- .text._ZN10layer_norm13ln_bwd_kernelINS_13Kernel_traitsI6__halfffffjLj5120ELj1ELj1ELj4ELj16ENS_18Kernel_traits_baseILj5120ES2_ffffjLj128EEEEELb1ELb0ELb0ELb1EEEvNS_9BwdParamsE --------------------------
	.section	.text._ZN10layer_norm13ln_bwd_kernelINS_13Kernel_traitsI6__halfffffjLj5120ELj1ELj1ELj4ELj16ENS_18Kernel_traits_baseILj5120ES2_ffffjLj128EEEEELb1ELb0ELb0ELb1EEEvNS_9BwdParamsE,"ax",@progbits
	.align	128
        .global         _ZN10layer_norm13ln_bwd_kernelINS_13Kernel_traitsI6__halfffffjLj5120ELj1ELj1ELj4ELj16ENS_18Kernel_traits_baseILj5120ES2_ffffjLj128EEEEELb1ELb0ELb0ELb1EEEvNS_9BwdParamsE
        .type           _ZN10layer_norm13ln_bwd_kernelINS_13Kernel_traitsI6__halfffffjLj5120ELj1ELj1ELj4ELj16ENS_18Kernel_traits_baseILj5120ES2_ffffjLj128EEEEELb1ELb0ELb0ELb1EEEvNS_9BwdParamsE,@function
        .size           _ZN10layer_norm13ln_bwd_kernelINS_13Kernel_traitsI6__halfffffjLj5120ELj1ELj1ELj4ELj16ENS_18Kernel_traits_baseILj5120ES2_ffffjLj128EEEEELb1ELb0ELb0ELb1EEEvNS_9BwdParamsE,(.L_x_16639 - _ZN10layer_norm13ln_bwd_kernelINS_13Kernel_traitsI6__halfffffjLj5120ELj1ELj1ELj4ELj16ENS_18Kernel_traits_baseILj5120ES2_ffffjLj128EEEEELb1ELb0ELb0ELb1EEEvNS_9BwdParamsE)
        .other          _ZN10layer_norm13ln_bwd_kernelINS_13Kernel_traitsI6__halfffffjLj5120ELj1ELj1ELj4ELj16ENS_18Kernel_traits_baseILj5120ES2_ffffjLj128EEEEELb1ELb0ELb0ELb1EEEvNS_9BwdParamsE,@"STO_CUDA_ENTRY STV_DEFAULT"
_ZN10layer_norm13ln_bwd_kernelINS_13Kernel_traitsI6__halfffffjLj5120ELj1ELj1ELj4ELj16ENS_18Kernel_traits_baseILj5120ES2_ffffjLj128EEEEELb1ELb0ELb0ELb1EEEvNS_9BwdParamsE:
.text._ZN10layer_norm13ln_bwd_kernelINS_13Kernel_traitsI6__halfffffjLj5120ELj1ELj1ELj4ELj16ENS_18Kernel_traits_baseILj5120ES2_ffffjLj128EEEEELb1ELb0ELb0ELb1EEEvNS_9BwdParamsE:
[----:B------:R-:W0:Y:S01]  /*0000*/  LDC R1, c[0x0][0x28] ;  /* 0x00000a00ff017b82 */ /* 0x000e220000000800 */
[----:B------:R-:W1:Y:S07]  /*0010*/  S2R R0, SR_TID.X ;  /* 0x0000000000007919 */ /* 0x000e6e0000002100 */
[----:B------:R-:W1:Y:S01]  /*0020*/  S2UR UR4, SR_CTAID.X ;  /* 0x00000000000479c3 */ /* 0x000e620000002500 */
[----:B------:R-:W-:Y:S01]  /*0030*/  ULDC UR6, c[0x0][0x214] ;  /* 0x0000850000067ab9 */ /* 0x000fe20000000800 */
        /* <DEDUP_REMOVED lines=11> */
[----:B------:R-:W-:-:S03]  /*00f0*/  ULDC.64 UR4, c[0x0][0x208] ;  /* 0x0000820000047ab9 */ /* 0x000fc60000000a00 */
        /* <DEDUP_REMOVED lines=43> */
.L_x_13824:
        /* <DEDUP_REMOVED lines=48> */
[----:B0-----:R-:W-:Y:S01]  /*06b0*/  HADD2.F32 R2, -RZ, R5.H0_H0 ;  /* 0x20000005ff027230 */ /* 0x001fe20000004100 */
        /* <DEDUP_REMOVED lines=41> */
[--C-:B------:R-:W-:Y:S01]  /*0950*/  SHF.R.U32.HI R32, RZ, 0x10, R23.reuse ;  /* 0x00000010ff207819 */ /* 0x100fe20000011617 */
[----:B------:R-:W-:Y:S01]  /*0960*/  HADD2.F32 R38, -RZ, R38.H0_H0 ;  /* 0x20000026ff267230 */ /* 0x000fe20000004100 */
[----:B------:R-:W-:Y:S01]  /*0970*/  SHF.R.U64 R33, R22, 0x10, R23 ;  /* 0x0000001016217819 */ /* 0x000fe20000001217 */
        /* <DEDUP_REMOVED lines=10> */
[----:B------:R-:W-:-:S02]  /*0a20*/  HADD2.F32 R34, -RZ, R34.H0_H0 ;  /* 0x20000022ff227230 */ /* 0x000fc40000004100 */
[----:B------:R-:W-:Y:S02]  /*0a30*/  HADD2.F32 R32, -RZ, R32.H0_H0 ;  /* 0x20000020ff207230 */ /* 0x000fe40000004100 */
[----:B------:R-:W-:Y:S02]  /*0a40*/  HADD2.F32 R33, -RZ, R33.H0_H0 ;  /* 0x20000021ff217230 */ /* 0x000fe40000004100 */
[----:B0-----:R-:W-:Y:S02]  /*0a50*/  HADD2.F32 R0, -RZ, R12.H0_H0 ;  /* 0x2000000cff007230 */ /* 0x001fe40000004100 */
[----:B-1----:R-:W-:Y:S01]  /*0a60*/  HADD2.F32 R2, -RZ, R13.H0_H0 ;  /* 0x2000000dff027230 */ /* 0x002fe20000004100 */
[----:B------:R-:W-:Y:S02]  /*0a70*/  CS2R R12, SRZ ;  /* 0x00000000000c7805 */ /* 0x000fe4000001ff00 */
[----:B------:R0:W-:Y:S04]  /*0a80*/  STL [R1+0x80], R0 ;  /* 0x0000800001007387 */ /* 0x0001e80000100800 */
[----:B------:R1:W-:Y:S01]  /*0a90*/  STL [R1+0x78], R2 ;  /* 0x0000780201007387 */ /* 0x0003e20000100800 */
[----:B0-----:R-:W-:-:S02]  /*0aa0*/  HADD2.F32 R0, -RZ, R14.H0_H0 ;  /* 0x2000000eff007230 */ /* 0x001fc40000004100 */
        /* <DEDUP_REMOVED lines=24> */
[----:B------:R2:W-:Y:S01]  /*0c30*/  STL [R1+0x20], RZ ;  /* 0x000020ff01007387 */ /* 0x0005e20000100800 */
[----:B0-----:R-:W-:-:S03]  /*0c40*/  MOV R0, RZ ;  /* 0x000000ff00007202 */ /* 0x001fc60000000f00 */
        /* <DEDUP_REMOVED lines=29> */
.L_x_13836:
[----:B0-----:R-:W0:Y:S01]  /*0e20*/  S2R R78, SR_TID.X ;  /* 0x00000000004e7919 */ /* 0x001e220000002100 */
[----:B------:R-:W-:Y:S01]  /*0e30*/  IMAD R76, R167, UR8, RZ ;  /* 0x00000008a74c7c24 */ /* 0x000fe2000f8e02ff */
[----:B------:R-:W1:Y:S04]  /*0e40*/  LDC.64 R204, c[0x0][0x250] ;  /* 0x00009400ffcc7b82 */ /* 0x000e680000000a00 */
[----:B------:R-:W-:-:S04]  /*0e50*/  SHF.R.S32.HI R77, RZ, 0x1f, R76 ;  /* 0x0000001fff4d7819 */ /* 0x000fc8000001144c */
[----:B------:R-:W-:Y:S01]  /*0e60*/  LEA.HI R77, R77, R76, RZ, 0x2 ;  /* 0x0000004c4d4d7211 */ /* 0x000fe200078f10ff */
[----:B------:R-:W3:Y:S08]  /*0e70*/  LDC.64 R186, c[0x0][0x2c8] ;  /* 0x0000b200ffba7b82 */ /* 0x000ef00000000a00 */
[----:B------:R-:W4:Y:S01]  /*0e80*/  @P1 LDC.64 R140, c[0x0][0x270] ;  /* 0x00009c00ff8c1b82 */ /* 0x000f220000000a00 */
[----:B-1----:R-:W-:-:S07]  /*0e90*/  IMAD.WIDE R204, R167, 0x4, R204 ;  /* 0x00000004a7cc7825 */ /* 0x002fce00078e02cc */
[----:B------:R-:W1:Y:S01]  /*0ea0*/  LDC.64 R220, c[0x0][0x2b8] ;  /* 0x0000ae00ffdc7b82 */ /* 0x000e620000000a00 */
[----:B0-----:R-:W-:Y:S01]  /*0eb0*/  LOP3.LUT R150, R78, 0x7f, RZ, 0xc0, !PT ;  /* 0x0000007f4e967812 */ /* 0x001fe200078ec0ff */
[----:B------:R-:W2:Y:S06]  /*0ec0*/  LDG.E R204, desc[UR4][R204.64] ;  /* 0x00000004cccc7981 */ /* 0x000eac000c1e1900 */
[----:B------:R-:W0:Y:S01]  /*0ed0*/  LDC.64 R118, c[0x0][0x258] ;  /* 0x00009600ff767b82 */ /* 0x000e220000000a00 */
[----:B------:R-:W-:-:S04]  /*0ee0*/  LEA.HI.SX32 R150, R77, R150, 0x1e ;  /* 0x000000964d967211 */ /* 0x000fc800078ff2ff */
[C---:B------:R-:W-:Y:S02]  /*0ef0*/  IADD3 R155, R150.reuse, 0x100, RZ ;  /* 0x00000100969b7810 */ /* 0x040fe40007ffe0ff */
[----:B------:R-:W-:Y:S02]  /*0f00*/  IADD3 R185, R150, 0x200, RZ ;  /* 0x0000020096b97810 */ /* 0x000fe40007ffe0ff */
[----:B------:R-:W-:Y:S02]  /*0f10*/  SHF.L.U32 R198, R155, 0x4, RZ ;  /* 0x000000049bc67819 */ /* 0x000fe400000006ff */
[----:B------:R-:W-:Y:S02]  /*0f20*/  SHF.R.U32.HI R197, RZ, 0x1c, R155 ;  /* 0x0000001cffc57819 */ /* 0x000fe4000001169b */
[----:B------:R-:W-:Y:S02]  /*0f30*/  IADD3 R84, P2, R198, UR10, RZ ;  /* 0x0000000ac6547c10 */ /* 0x000fe4000ff5e0ff */
[----:B------:R-:W-:-:S02]  /*0f40*/  SHF.L.U32 R189, R185, 0x4, RZ ;  /* 0x00000004b9bd7819 */ /* 0x000fc400000006ff */
[C---:B------:R-:W-:Y:S02]  /*0f50*/  IADD3 R182, R150.reuse, 0x300, RZ ;  /* 0x0000030096b67810 */ /* 0x040fe40007ffe0ff */
[----:B------:R-:W-:Y:S02]  /*0f60*/  IADD3.X R85, R197, UR11, RZ, P2, !PT ;  /* 0x0000000bc5557c10 */ /* 0x000fe400097fe4ff */
[----:B------:R-:W-:Y:S02]  /*0f70*/  SHF.L.U32 R201, R150, 0x4, RZ ;  /* 0x0000000496c97819 */ /* 0x000fe400000006ff */
[----:B------:R-:W-:Y:S02]  /*0f80*/  SHF.R.U32.HI R188, RZ, 0x1c, R185 ;  /* 0x0000001cffbc7819 */ /* 0x000fe400000116b9 */
[----:B------:R-:W-:Y:S02]  /*0f90*/  IADD3 R92, P2, R189, UR10, RZ ;  /* 0x0000000abd5c7c10 */ /* 0x000fe4000ff5e0ff */
[----:B------:R-:W-:-:S02]  /*0fa0*/  SHF.R.U32.HI R202, RZ, 0x1c, R150 ;  /* 0x0000001cffca7819 */ /* 0x000fc40000011696 */
[C---:B------:R-:W-:Y:S02]  /*0fb0*/  IADD3 R192, R150.reuse, 0x80, RZ ;  /* 0x0000008096c07810 */ /* 0x040fe40007ffe0ff */
[C---:B------:R-:W-:Y:S02]  /*0fc0*/  IADD3 R190, R150.reuse, 0x180, RZ ;  /* 0x0000018096be7810 */ /* 0x040fe40007ffe0ff */
[C---:B------:R-:W-:Y:S02]  /*0fd0*/  IADD3 R191, R150.reuse, 0x280, RZ ;  /* 0x0000028096bf7810 */ /* 0x040fe40007ffe0ff */
[C---:B------:R-:W-:Y:S02]  /*0fe0*/  IADD3 R179, R150.reuse, 0x380, RZ ;  /* 0x0000038096b37810 */ /* 0x040fe40007ffe0ff */
[C---:B------:R-:W-:Y:S02]  /*0ff0*/  IADD3 R174, R150.reuse, 0x480, RZ ;  /* 0x0000048096ae7810 */ /* 0x040fe40007ffe0ff */
[----:B------:R-:W-:-:S02]  /*1000*/  IADD3 R166, R150, 0x400, RZ ;  /* 0x0000040096a67810 */ /* 0x000fc40007ffe0ff */
[----:B------:R-:W-:Y:S02]  /*1010*/  SHF.R.S32.HI R136, RZ, 0x1f, R167 ;  /* 0x0000001fff887819 */ /* 0x000fe400000114a7 */
[----:B------:R-:W-:Y:S01]  /*1020*/  MOV R172, 0x3f800000 ;  /* 0x3f80000000ac7802 */ /* 0x000fe20000000f00 */
[----:B-1----:R-:W-:Y:S01]  /*1030*/  IMAD.WIDE.U32 R124, R155, 0x10, R220 ;  /* 0x000000109b7c7825 */ /* 0x002fe200078e00dc */
[----:B------:R-:W-:Y:S01]  /*1040*/  SHF.L.U32 R181, R182, 0x4, RZ ;  /* 0x00000004b6b57819 */ /* 0x000fe200000006ff */
[----:B------:R-:W2:Y:S01]  /*1050*/  LDG.E.128 R84, desc[UR4][R84.64] ;  /* 0x0000000454547981 */ /* 0x000ea2000c1e1d00 */
[----:B------:R-:W-:Y:S02]  /*1060*/  IADD3 R76, P0, R201, UR10, RZ ;  /* 0x0000000ac94c7c10 */ /* 0x000fe4000ff1e0ff */
[----:B------:R-:W-:Y:S02]  /*1070*/  IADD3.X R93, R188, UR11, RZ, P2, !PT ;  /* 0x0000000bbc5d7c10 */ /* 0x000fe400097fe4ff */
[----:B------:R-:W-:-:S02]  /*1080*/  SHF.R.U32.HI R180, RZ, 0x1c, R182 ;  /* 0x0000001cffb47819 */ /* 0x000fc400000116b6 */
[----:B------:R-:W-:Y:S02]  /*1090*/  SHF.L.U32 R200, R192, 0x4, RZ ;  /* 0x00000004c0c87819 */ /* 0x000fe400000006ff */
[----:B------:R-:W-:Y:S02]  /*10a0*/  SHF.R.U32.HI R199, RZ, 0x1c, R192 ;  /* 0x0000001cffc77819 */ /* 0x000fe400000116c0 */
[C---:B------:R-:W-:Y:S02]  /*10b0*/  SHF.L.U32 R196, R190.reuse, 0x4, RZ ;  /* 0x00000004bec47819 */ /* 0x040fe400000006ff */
[----:B------:R-:W-:Y:S01]  /*10c0*/  SHF.R.U32.HI R195, RZ, 0x1c, R190 ;  /* 0x0000001cffc37819 */ /* 0x000fe200000116be */
[----:B------:R-:W-:Y:S01]  /*10d0*/  IMAD.WIDE.U32 R128, R190, 0x10, R220 ;  /* 0x00000010be807825 */ /* 0x000fe200078e00dc */
[----:B------:R-:W-:Y:S01]  /*10e0*/  IADD3 R100, P2, R181, UR10, RZ ;  /* 0x0000000ab5647c10 */ /* 0x000fe2000ff5e0ff */
[----:B------:R-:W2:Y:S01]  /*10f0*/  LDG.E.128 R92, desc[UR4][R92.64] ;  /* 0x000000045c5c7981 */ /* 0x000ea2000c1e1d00 */
[----:B------:R-:W-:-:S02]  /*1100*/  IADD3.X R77, R202, UR11, RZ, P0, !PT ;  /* 0x0000000bca4d7c10 */ /* 0x000fc400087fe4ff */
[----:B------:R-:W-:Y:S01]  /*1110*/  IADD3.X R101, R180, UR11, RZ, P2, !PT ;  /* 0x0000000bb4657c10 */ /* 0x000fe200097fe4ff */
[----:B------:R-:W-:Y:S01]  /*1120*/  IMAD.WIDE.U32 R120, R192, 0x10, R220 ;  /* 0x00000010c0787825 */ /* 0x000fe200078e00dc */
[----:B------:R-:W-:Y:S01]  /*1130*/  SHF.L.U32 R184, R191, 0x4, RZ ;  /* 0x00000004bfb87819 */ /* 0x000fe200000006ff */
[----:B------:R-:W2:Y:S04]  /*1140*/  LDG.E.128 R124, desc[UR4][R124.64] ;  /* 0x000000047c7c7981 */ /* 0x000ea8000c1e1d00 */
[----:B------:R-:W2:Y:S04]  /*1150*/  LDG.E.128 R76, desc[UR4][R76.64] ;  /* 0x000000044c4c7981 */ /* 0x000ea8000c1e1d00 */
[----:B------:R-:W2:Y:S01]  /*1160*/  LDG.E.128 R100, desc[UR4][R100.64] ;  /* 0x0000000464647981 */ /* 0x000ea2000c1e1d00 */
[----:B------:R-:W-:-:S02]  /*1170*/  IADD3 R80, P0, R200, UR10, RZ ;  /* 0x0000000ac8507c10 */ /* 0x000fc4000ff1e0ff */
[----:B------:R-:W-:Y:S01]  /*1180*/  SHF.R.U32.HI R183, RZ, 0x1c, R191 ;  /* 0x0000001cffb77819 */ /* 0x000fe200000116bf */
[--C-:B------:R-:W-:Y:S01]  /*1190*/  IMAD.WIDE.U32 R138, R191, 0x10, R220.reuse ;  /* 0x00000010bf8a7825 */ /* 0x100fe200078e00dc */
[----:B------:R-:W-:Y:S01]  /*11a0*/  IADD3.X R81, R199, UR11, RZ, P0, !PT ;  /* 0x0000000bc7517c10 */ /* 0x000fe200087fe4ff */
[----:B------:R-:W2:Y:S01]  /*11b0*/  LDG.E.128 R120, desc[UR4][R120.64] ;  /* 0x0000000478787981 */ /* 0x000ea2000c1e1d00 */
[----:B------:R-:W-:Y:S02]  /*11c0*/  IADD3 R88, P0, R196, UR10, RZ ;  /* 0x0000000ac4587c10 */ /* 0x000fe4000ff1e0ff */
[----:B------:R-:W-:Y:S01]  /*11d0*/  SHF.L.U32 R178, R179, 0x4, RZ ;  /* 0x00000004b3b27819 */ /* 0x000fe200000006ff */
[----:B------:R-:W-:Y:S01]  /*11e0*/  IMAD.WIDE.U32 R132, R185, 0x10, R220 ;  /* 0x00000010b9847825 */ /* 0x000fe200078e00dc */
[----:B------:R-:W-:Y:S01]  /*11f0*/  IADD3.X R89, R195, UR11, RZ, P0, !PT ;  /* 0x0000000bc3597c10 */ /* 0x000fe200087fe4ff */
[----:B------:R-:W2:Y:S01]  /*1200*/  LDG.E.128 R80, desc[UR4][R80.64] ;  /* 0x0000000450507981 */ /* 0x000ea2000c1e1d00 */
[----:B------:R-:W-:-:S02]  /*1210*/  IADD3 R96, P0, R184, UR10, RZ ;  /* 0x0000000ab8607c10 */ /* 0x000fc4000ff1e0ff */
[----:B------:R-:W-:Y:S01]  /*1220*/  SHF.R.U32.HI R177, RZ, 0x1c, R179 ;  /* 0x0000001cffb17819 */ /* 0x000fe200000116b3 */
[----:B0-----:R-:W-:Y:S01]  /*1230*/  IMAD.WIDE R118, R167, 0x4, R118 ;  /* 0x00000004a7767825 */ /* 0x001fe200078e0276 */
[----:B------:R-:W-:Y:S01]  /*1240*/  IADD3.X R97, R183, UR11, RZ, P0, !PT ;  /* 0x0000000bb7617c10 */ /* 0x000fe200087fe4ff */
[----:B------:R-:W2:Y:S01]  /*1250*/  LDG.E.128 R88, desc[UR4][R88.64] ;  /* 0x0000000458587981 */ /* 0x000ea2000c1e1d00 */
[----:B------:R-:W-:Y:S02]  /*1260*/  IADD3 R104, P0, R178, UR10, RZ ;  /* 0x0000000ab2687c10 */ /* 0x000fe4000ff1e0ff */
[----:B------:R-:W-:Y:S01]  /*1270*/  SHF.L.U32 R168, R174, 0x4, RZ ;  /* 0x00000004aea87819 */ /* 0x000fe200000006ff */
[----:B------:R-:W-:Y:S01]  /*1280*/  IMAD.WIDE.U32 R116, R150, 0x10, R220 ;  /* 0x0000001096747825 */ /* 0x000fe200078e00dc */
[----:B------:R-:W-:Y:S01]  /*1290*/  IADD3.X R105, R177, UR11, RZ, P0, !PT ;  /* 0x0000000bb1697c10 */ /* 0x000fe200087fe4ff */
[----:B------:R-:W2:Y:S01]  /*12a0*/  LDG.E.128 R96, desc[UR4][R96.64] ;  /* 0x0000000460607981 */ /* 0x000ea2000c1e1d00 */
[----:B------:R-:W-:-:S02]  /*12b0*/  SHF.R.U32.HI R169, RZ, 0x1c, R174 ;  /* 0x0000001cffa97819 */ /* 0x000fc400000116ae */
[----:B------:R-:W-:Y:S01]  /*12c0*/  IADD3 R112, P0, R168, UR10, RZ ;  /* 0x0000000aa8707c10 */ /* 0x000fe2000ff1e0ff */
[----:B------:R-:W2:Y:S03]  /*12d0*/  LDG.E R173, desc[UR4][R118.64] ;  /* 0x0000000476ad7981 */ /* 0x000ea6000c1e1900 */
[----:B------:R-:W-:Y:S01]  /*12e0*/  IADD3.X R113, R169, UR11, RZ, P0, !PT ;  /* 0x0000000ba9717c10 */ /* 0x000fe200087fe4ff */
[----:B------:R-:W2:Y:S01]  /*12f0*/  LDG.E.128 R104, desc[UR4][R104.64] ;  /* 0x0000000468687981 */ /* 0x000ea2000c1e1d00 */
[----:B---3--:R-:W-:Y:S02]  /*1300*/  ISETP.NE.U32.AND P0, PT, R186, RZ, PT ;  /* 0x000000ffba00720c */ /* 0x008fe40003f05070 */
[----:B------:R-:W-:Y:S01]  /*1310*/  SHF.L.U32 R171, R166, 0x4, RZ ;  /* 0x00000004a6ab7819 */ /* 0x000fe200000006ff */
[----:B------:R-:W3:Y:S01]  /*1320*/  LDG.E.128 R128, desc[UR4][R128.64] ;  /* 0x0000000480807981 */ /* 0x000ee2000c1e1d00 */
[----:B------:R-:W-:-:S02]  /*1330*/  ISETP.NE.AND.EX P0, PT, R187, RZ, PT, P0 ;  /* 0x000000ffbb00720c */ /* 0x000fc40003f05300 */
[----:B------:R-:W-:Y:S01]  /*1340*/  SHF.R.U32.HI R170, RZ, 0x1c, R166 ;  /* 0x0000001cffaa7819 */ /* 0x000fe200000116a6 */
[----:B------:R-:W3:Y:S01]  /*1350*/  LDG.E.128 R116, desc[UR4][R116.64] ;  /* 0x0000000474747981 */ /* 0x000ee2000c1e1d00 */
[----:B------:R-:W-:-:S03]  /*1360*/  IADD3 R108, P2, R171, UR10, RZ ;  /* 0x0000000aab6c7c10 */ /* 0x000fc6000ff5e0ff */
[----:B------:R-:W3:Y:S01]  /*1370*/  LDG.E.128 R112, desc[UR4][R112.64] ;  /* 0x0000000470707981 */ /* 0x000ee2000c1e1d00 */
[----:B------:R-:W-:Y:S02]  /*1380*/  IADD3.X R109, R170, UR11, RZ, P2, !PT ;  /* 0x0000000baa6d7c10 */ /* 0x000fe400097fe4ff */
[C---:B----4-:R-:W-:Y:S01]  /*1390*/  @P1 LEA R140, P2, R167.reuse, R140, 0x2 ;  /* 0x0000008ca78c1211 */ /* 0x050fe200078410ff */
[----:B------:R-:W4:Y:S03]  /*13a0*/  LDG.E.128 R132, desc[UR4][R132.64] ;  /* 0x0000000484847981 */ /* 0x000f26000c1e1d00 */
[----:B------:R-:W-:Y:S01]  /*13b0*/  @P1 LEA.HI.X R141, R167, R141, R136, 0x2, P2 ;  /* 0x0000008da78d1211 */ /* 0x000fe200010f1488 */
[----:B------:R-:W4:Y:S01]  /*13c0*/  LDG.E.128 R108, desc[UR4][R108.64] ;  /* 0x000000046c6c7981 */ /* 0x000f22000c1e1d00 */
[----:B------:R-:W-:-:S03]  /*13d0*/  @P0 LEA R136, P2, R150, R186, 0x4 ;  /* 0x000000ba96880211 */ /* 0x000fc600078420ff */
[----:B------:R0:W5:Y:S01]  /*13e0*/  @P1 LDG.E R172, desc[UR4][R140.64] ;  /* 0x000000048cac1981 */ /* 0x000162000c1e1900 */
[----:B------:R-:W-:Y:S02]  /*13f0*/  @P0 LEA.HI.X R137, R150, R187, RZ, 0x4, P2 ;  /* 0x000000bb96890211 */ /* 0x000fe400010f24ff */
[----:B------:R-:W-:-:S03]  /*1400*/  @P0 LEA R142, P3, R155, R186, 0x4 ;  /* 0x000000ba9b8e0211 */ /* 0x000fc600078620ff */
[----:B--2---:R-:W5:Y:S01]  /*1410*/  @P0 LDG.E.128 R32, desc[UR4][R136.64] ;  /* 0x0000000488200981 */ /* 0x004f62000c1e1d00 */
[----:B0-----:R-:W-:-:S04]  /*1420*/  @P0 LEA R140, P2, R192, R186, 0x4 ;  /* 0x000000bac08c0211 */ /* 0x001fc800078420ff */
[-C--:B------:R-:W-:Y:S02]  /*1430*/  @P0 LEA.HI.X R141, R192, R187.reuse, RZ, 0x4, P2 ;  /* 0x000000bbc08d0211 */ /* 0x080fe400010f24ff */
[----:B------:R-:W-:Y:S01]  /*1440*/  @P0 LEA.HI.X R143, R155, R187, RZ, 0x4, P3 ;  /* 0x000000bb9b8f0211 */ /* 0x000fe200018f24ff */
[----:B------:R-:W2:Y:S04]  /*1450*/  LDG.E.128 R136, desc[UR4][R138.64] ;  /* 0x000000048a887981 */ /* 0x000ea8000c1e1d00 */
[----:B------:R0:W5:Y:S04]  /*1460*/  @P0 LDG.E.128 R36, desc[UR4][R140.64] ;  /* 0x000000048c240981 */ /* 0x000168000c1e1d00 */
[----:B------:R-:W5:Y:S01]  /*1470*/  @P0 LDG.E.128 R40, desc[UR4][R142.64] ;  /* 0x000000048e280981 */ /* 0x000f62000c1e1d00 */
[----:B0-----:R-:W-:-:S04]  /*1480*/  @P0 LEA R140, P2, R190, R186, 0x4 ;  /* 0x000000babe8c0211 */ /* 0x001fc800078420ff */
[----:B------:R-:W-:-:S05]  /*1490*/  @P0 LEA.HI.X R141, R190, R187, RZ, 0x4, P2 ;  /* 0x000000bbbe8d0211 */ /* 0x000fca00010f24ff */
[----:B------:R0:W5:Y:S02]  /*14a0*/  @P0 LDG.E.128 R44, desc[UR4][R140.64] ;  /* 0x000000048c2c0981 */ /* 0x000164000c1e1d00 */
[----:B0-----:R-:W-:-:S04]  /*14b0*/  @P0 LEA R140, P2, R191, R186, 0x4 ;  /* 0x000000babf8c0211 */ /* 0x001fc800078420ff */
[-C--:B------:R-:W-:Y:S02]  /*14c0*/  @P0 LEA.HI.X R141, R191, R187.reuse, RZ, 0x4, P2 ;  /* 0x000000bbbf8d0211 */ /* 0x080fe400010f24ff */
[CC--:B------:R-:W-:Y:S02]  /*14d0*/  @P0 LEA R144, P2, R182.reuse, R186.reuse, 0x4 ;  /* 0x000000bab6900211 */ /* 0x0c0fe400078420ff */
[----:B------:R-:W-:Y:S01]  /*14e0*/  @P0 LEA R142, P3, R185, R186, 0x4 ;  /* 0x000000bab98e0211 */ /* 0x000fe200078620ff */
[----:B------:R-:W5:Y:S01]  /*14f0*/  @P0 LDG.E.128 R52, desc[UR4][R140.64] ;  /* 0x000000048c340981 */ /* 0x000f62000c1e1d00 */
[----:B------:R-:W-:-:S05]  /*1500*/  @P0 LEA.HI.X R145, R182, R187, RZ, 0x4, P2 ;  /* 0x000000bbb6910211 */ /* 0x000fca00010f24ff */
[----:B------:R0:W5:Y:S02]  /*1510*/  @P0 LDG.E.128 R56, desc[UR4][R144.64] ;  /* 0x0000000490380981 */ /* 0x000164000c1e1d00 */
[----:B0-----:R-:W-:-:S04]  /*1520*/  @P0 LEA R144, P2, R179, R186, 0x4 ;  /* 0x000000bab3900211 */ /* 0x001fc800078420ff */
[-C--:B------:R-:W-:Y:S02]  /*1530*/  @P0 LEA.HI.X R145, R179, R187.reuse, RZ, 0x4, P2 ;  /* 0x000000bbb3910211 */ /* 0x080fe400010f24ff */
[C---:B------:R-:W-:Y:S02]  /*1540*/  @P0 LEA R148, P2, R166.reuse, R186, 0x4 ;  /* 0x000000baa6940211 */ /* 0x040fe400078420ff */
[-C--:B------:R-:W-:Y:S01]  /*1550*/  @P0 LEA.HI.X R143, R185, R187.reuse, RZ, 0x4, P3 ;  /* 0x000000bbb98f0211 */ /* 0x080fe200018f24ff */
[----:B------:R-:W5:Y:S01]  /*1560*/  @P0 LDG.E.128 R60, desc[UR4][R144.64] ;  /* 0x00000004903c0981 */ /* 0x000f62000c1e1d00 */
[----:B------:R-:W-:-:S03]  /*1570*/  @P0 LEA.HI.X R149, R166, R187, RZ, 0x4, P2 ;  /* 0x000000bba6950211 */ /* 0x000fc600010f24ff */
[----:B------:R-:W5:Y:S04]  /*1580*/  @P0 LDG.E.128 R48, desc[UR4][R142.64] ;  /* 0x000000048e300981 */ /* 0x000f68000c1e1d00 */
[----:B------:R0:W5:Y:S02]  /*1590*/  @P0 LDG.E.128 R64, desc[UR4][R148.64] ;  /* 0x0000000494400981 */ /* 0x000164000c1e1d00 */
[----:B0-----:R-:W-:-:S04]  /*15a0*/  @P0 LEA R148, P2, R174, R186, 0x4 ;  /* 0x000000baae940211 */ /* 0x001fc800078420ff */
[----:B------:R-:W-:-:S05]  /*15b0*/  @P0 LEA.HI.X R149, R174, R187, RZ, 0x4, P2 ;  /* 0x000000bbae950211 */ /* 0x000fca00010f24ff */
[----:B------:R-:W5:Y:S01]  /*15c0*/  @P0 LDG.E.128 R68, desc[UR4][R148.64] ;  /* 0x0000000494440981 */ /* 0x000f62000c1e1d00 */
[----:B------:R-:W-:-:S04]  /*15d0*/  LEA R152, P0, R150, UR12, 0x2 ;  /* 0x0000000c96987c11 */ /* 0x000fc8000f8010ff */
[----:B------:R-:W-:-:S05]  /*15e0*/  LEA.HI.X R153, R150, UR13, RZ, 0x2, P0 ;  /* 0x0000000d96997c11 */ /* 0x000fca00080f14ff */
[----:B------:R0:W5:Y:S02]  /*15f0*/  LDG.E R209, desc[UR4][R152.64] ;  /* 0x0000000498d17981 */ /* 0x000164000c1e1900 */
[----:B0-----:R-:W-:-:S04]  /*1600*/  LEA R152, P0, R192, UR12, 0x2 ;  /* 0x0000000cc0987c11 */ /* 0x001fc8000f8010ff */
[----:B------:R-:W-:Y:S02]  /*1610*/  LEA.HI.X R153, R192, UR13, RZ, 0x2, P0 ;  /* 0x0000000dc0997c11 */ /* 0x000fe400080f14ff */
[----:B------:R-:W-:-:S03]  /*1620*/  LEA R154, P2, R155, UR12, 0x2 ;  /* 0x0000000c9b9a7c11 */ /* 0x000fc6000f8410ff */
[----:B------:R0:W5:Y:S01]  /*1630*/  LDG.E R208, desc[UR4][R152.64] ;  /* 0x0000000498d07981 */ /* 0x000162000c1e1900 */
[----:B------:R-:W-:Y:S01]  /*1640*/  LEA.HI.X R155, R155, UR13, RZ, 0x2, P2 ;  /* 0x0000000d9b9b7c11 */ /* 0x000fe200090f14ff */
[----:B------:R-:W-:-:S04]  /*1650*/  IMAD.WIDE.U32 R144, R179, 0x10, R220 ;  /* 0x00000010b3907825 */ /* 0x000fc800078e00dc */
[--C-:B------:R-:W-:Y:S01]  /*1660*/  IMAD.WIDE.U32 R142, R182, 0x10, R220.reuse ;  /* 0x00000010b68e7825 */ /* 0x100fe200078e00dc */
[----:B------:R1:W5:Y:S01]  /*1670*/  LDG.E R206, desc[UR4][R154.64] ;  /* 0x000000049ace7981 */ /* 0x000362000c1e1900 */
[----:B0-----:R-:W-:Y:S02]  /*1680*/  LEA R152, P0, R190, UR12, 0x2 ;  /* 0x0000000cbe987c11 */ /* 0x001fe4000f8010ff */
[--C-:B------:R-:W-:Y:S02]  /*1690*/  IMAD.WIDE.U32 R148, R166, 0x10, R220.reuse ;  /* 0x00000010a6947825 */ /* 0x100fe400078e00dc */
[----:B------:R-:W2:Y:S01]  /*16a0*/  LDG.E.128 R140, desc[UR4][R142.64] ;  /* 0x000000048e8c7981 */ /* 0x000ea2000c1e1d00 */
[----:B------:R-:W-:Y:S02]  /*16b0*/  LEA.HI.X R153, R190, UR13, RZ, 0x2, P0 ;  /* 0x0000000dbe997c11 */ /* 0x000fe400080f14ff */
[----:B------:R-:W-:Y:S01]  /*16c0*/  LEA R190, P2, R191, UR12, 0x2 ;  /* 0x0000000cbfbe7c11 */ /* 0x000fe2000f8410ff */
[----:B-1----:R-:W-:Y:S01]  /*16d0*/  IMAD.WIDE.U32 R154, R174, 0x10, R220 ;  /* 0x00000010ae9a7825 */ /* 0x002fe200078e00dc */
[----:B------:R-:W-:Y:S01]  /*16e0*/  LEA R192, P0, R185, UR12, 0x2 ;  /* 0x0000000cb9c07c11 */ /* 0x000fe2000f8010ff */
[----:B------:R-:W2:Y:S01]  /*16f0*/  LDG.E.128 R144, desc[UR4][R144.64] ;  /* 0x0000000490907981 */ /* 0x000ea2000c1e1d00 */
[----:B------:R-:W-:-:S02]  /*1700*/  LEA.HI.X R191, R191, UR13, RZ, 0x2, P2 ;  /* 0x0000000dbfbf7c11 */ /* 0x000fc400090f14ff */
[----:B------:R-:W-:Y:S01]  /*1710*/  LEA.HI.X R193, R185, UR13, RZ, 0x2, P0 ;  /* 0x0000000db9c17c11 */ /* 0x000fe200080f14ff */
[----:B------:R-:W2:Y:S04]  /*1720*/  LDG.E.128 R148, desc[UR4][R148.64] ;  /* 0x0000000494947981 */ /* 0x000ea8000c1e1d00 */
[----:B------:R0:W5:Y:S04]  /*1730*/  LDG.E R185, desc[UR4][R190.64] ;  /* 0x00000004beb97981 */ /* 0x000168000c1e1900 */
[----:B------:R1:W5:Y:S04]  /*1740*/  LDG.E R194, desc[UR4][R192.64] ;  /* 0x00000004c0c27981 */ /* 0x000368000c1e1900 */
[----:B------:R-:W5:Y:S01]  /*1750*/  LDG.E R205, desc[UR4][R152.64] ;  /* 0x0000000498cd7981 */ /* 0x000f62000c1e1900 */
[----:B0-----:R-:W-:-:S04]  /*1760*/  LEA R190, P2, R179, UR12, 0x2 ;  /* 0x0000000cb3be7c11 */ /* 0x001fc8000f8410ff */
[----:B------:R-:W-:Y:S02]  /*1770*/  LEA.HI.X R191, R179, UR13, RZ, 0x2, P2 ;  /* 0x0000000db3bf7c11 */ /* 0x000fe400090f14ff */
[C---:B-1----:R-:W-:Y:S01]  /*1780*/  LEA R192, P0, R182.reuse, UR12, 0x2 ;  /* 0x0000000cb6c07c11 */ /* 0x042fe2000f8010ff */
[----:B------:R-:W2:Y:S04]  /*1790*/  LDG.E.128 R152, desc[UR4][R154.64] ;  /* 0x000000049a987981 */ /* 0x000ea8000c1e1d00 */
[----:B------:R0:W5:Y:S01]  /*17a0*/  LDG.E R179, desc[UR4][R190.64] ;  /* 0x00000004beb37981 */ /* 0x000162000c1e1900 */
[----:B------:R-:W-:-:S05]  /*17b0*/  LEA.HI.X R193, R182, UR13, RZ, 0x2, P0 ;  /* 0x0000000db6c17c11 */ /* 0x000fca00080f14ff */
[----:B------:R1:W5:Y:S01]  /*17c0*/  LDG.E R182, desc[UR4][R192.64] ;  /* 0x00000004c0b67981 */ /* 0x000362000c1e1900 */
[----:B0-----:R-:W-:-:S04]  /*17d0*/  LEA R190, P2, R174, UR12, 0x2 ;  /* 0x0000000caebe7c11 */ /* 0x001fc8000f8410ff */
[----:B------:R-:W-:Y:S02]  /*17e0*/  LEA.HI.X R191, R174, UR13, RZ, 0x2, P2 ;  /* 0x0000000daebf7c11 */ /* 0x000fe400090f14ff */
[----:B------:R-:W-:Y:S02]  /*17f0*/  ISETP.NE.AND P2, PT, RZ, UR9, PT ;  /* 0x00000009ff007c0c */ /* 0x000fe4000bf45270 */
[----:B-1----:R-:W-:Y:S02]  /*1800*/  LEA R192, P0, R166, UR12, 0x2 ;  /* 0x0000000ca6c07c11 */ /* 0x002fe4000f8010ff */
[----:B------:R-:W-:Y:S02]  /*1810*/  FSEL R204, R204, RZ, !P2 ;  /* 0x000000ffcccc7208 */ /* 0x000fe40005000000 */
[----:B------:R-:W-:Y:S02]  /*1820*/  LEA.HI.X R193, R166, UR13, RZ, 0x2, P0 ;  /* 0x0000000da6c17c11 */ /* 0x000fe400080f14ff */
[----:B------:R0:W5:Y:S04]  /*1830*/  LDG.E R166, desc[UR4][R190.64] ;  /* 0x00000004bea67981 */ /* 0x000168000c1e1900 */
[----:B------:R1:W5:Y:S01]  /*1840*/  LDG.E R174, desc[UR4][R192.64] ;  /* 0x00000004c0ae7981 */ /* 0x000362000c1e1900 */
[C---:B0-----:R-:W-:Y:S01]  /*1850*/  FADD.FTZ R191, -R204.reuse, R76 ;  /* 0x0000004cccbf7221 */ /* 0x041fe20000010100 */
[----:B------:R-:W-:-:S02]  /*1860*/  FADD.FTZ R76, -R204, R103 ;  /* 0x00000067cc4c7221 */ /* 0x000fc40000010100 */
[----:B------:R-:W3:Y:S01]  /*1870*/  LDL R103, [R1+0xc0] ;  /* 0x0000c00001677983 */ /* 0x000ee20000100800 */
[C---:B------:R-:W-:Y:S01]  /*1880*/  FADD.FTZ R190, -R204.reuse, R78 ;  /* 0x0000004eccbe7221 */ /* 0x040fe20000010100 */
[C---:B-1----:R-:W-:Y:S01]  /*1890*/  FADD.FTZ R193, -R204.reuse, R77 ;  /* 0x0000004dccc17221 */ /* 0x042fe20000010100 */
[C---:B------:R-:W-:Y:S01]  /*18a0*/  FADD.FTZ R232, -R204.reuse, R82 ;  /* 0x00000052cce87221 */ /* 0x040fe20000010100 */
[C---:B------:R-:W-:Y:S01]  /*18b0*/  FADD.FTZ R231, -R204.reuse, R83 ;  /* 0x00000053cce77221 */ /* 0x040fe20000010100 */
[----:B------:R-:W2:Y:S04]  /*18c0*/  LDL R82, [R1+0xb8] ;  /* 0x0000b80001527983 */ /* 0x000ea80000100800 */
[----:B------:R-:W2:Y:S01]  /*18d0*/  LDL R83, [R1+0xb4] ;  /* 0x0000b40001537983 */ /* 0x000ea20000100800 */
[----:B------:R-:W-:-:S03]  /*18e0*/  FADD.FTZ R78, -R204, R98 ;  /* 0x00000062cc4e7221 */ /* 0x000fc60000010100 */
[----:B------:R-:W2:Y:S01]  /*18f0*/  LDL R98, [R1+0xbc] ;  /* 0x0000bc0001627983 */ /* 0x000ea20000100800 */
[C---:B------:R-:W-:Y:S01]  /*1900*/  FADD.FTZ R77, -R204.reuse, R99 ;  /* 0x00000063cc4d7221 */ /* 0x040fe20000010100 */
[C---:B------:R-:W-:Y:S02]  /*1910*/  FADD.FTZ R99, -R204.reuse, R100 ;  /* 0x00000064cc637221 */ /* 0x040fe40000010100 */
[----:B------:R-:W2:Y:S01]  /*1920*/  LDL R100, [R1+0xac] ;  /* 0x0000ac0001647983 */ /* 0x000ea20000100800 */
[C---:B------:R-:W-:Y:S01]  /*1930*/  FADD.FTZ R210, -R204.reuse, R80 ;  /* 0x00000050ccd27221 */ /* 0x040fe20000010100 */
[----:B------:R-:W-:Y:S01]  /*1940*/  FMUL.FTZ R80, R173, R191 ;  /* 0x000000bfad507220 */ /* 0x000fe20000410000 */
[C---:B------:R-:W-:Y:S01]  /*1950*/  FADD.FTZ R221, -R204.reuse, R94 ;  /* 0x0000005eccdd7221 */ /* 0x040fe20000010100 */
[----:B------:R-:W-:Y:S02]  /*1960*/  FADD.FTZ R94, -R204, R105 ;  /* 0x00000069cc5e7221 */ /* 0x000fe40000010100 */
[----:B------:R-:W2:Y:S01]  /*1970*/  LDL R105, [R1+0x9c] ;  /* 0x00009c0001697983 */ /* 0x000ea20000100800 */
[----:B---3--:R-:W-:-:S03]  /*1980*/  FMUL.FTZ R191, R103, R116 ;  /* 0x0000007467bf7220 */ /* 0x008fc60000410000 */
        /* <DEDUP_REMOVED lines=28> */
[----:B------:R-:W-:Y:S01]  /*1b50*/  FADD.FTZ R93, -R204, R115 ;  /* 0x00000073cc5d7221 */ /* 0x000fe20000010100 */
[----:B--2---:R-:W-:Y:S01]  /*1b60*/  FMUL.FTZ R204, R82, R118 ;  /* 0x0000007652cc7220 */ /* 0x004fe20000410000 */
[C---:B------:R-:W-:Y:S01]  /*1b70*/  FMUL.FTZ R81, R173.reuse, R193 ;  /* 0x000000c1ad517220 */ /* 0x040fe20000410000 */
[----:B------:R-:W-:Y:S01]  /*1b80*/  FMUL.FTZ R82, R173, R210 ;  /* 0x000000d2ad527220 */ /* 0x000fe20000410000 */
[----:B------:R-:W-:Y:S01]  /*1b90*/  FMUL.FTZ R193, R98, R117 ;  /* 0x0000007562c17220 */ /* 0x000fe20000410000 */
[----:B------:R-:W-:Y:S01]  /*1ba0*/  FMUL.FTZ R210, R83, R119 ;  /* 0x0000007753d27220 */ /* 0x000fe20000410000 */
[----:B------:R-:W-:Y:S01]  /*1bb0*/  FMUL.FTZ R83, R173, R233 ;  /* 0x000000e9ad537220 */ /* 0x000fe20000410000 */
[----:B------:R-:W2:Y:S01]  /*1bc0*/  LDL R98, [R1+0x94] ;  /* 0x0000940001627983 */ /* 0x000ea20000100800 */
[----:B------:R-:W-:Y:S01]  /*1bd0*/  FADD.FTZ R215, R121, R215 ;  /* 0x000000d779d77221 */ /* 0x000fe20000010000 */
[----:B------:R-:W-:Y:S01]  /*1be0*/  FADD.FTZ R211, R117, R211 ;  /* 0x000000d375d37221 */ /* 0x000fe20000010000 */
[----:B------:R-:W-:Y:S01]  /*1bf0*/  FFMA.FTZ R161, R121, R83, R161 ;  /* 0x0000005379a17223 */ /* 0x000fe200000100a1 */
[----:B------:R-:W-:Y:S01]  /*1c00*/  FFMA.FTZ R165, R117, R81, R165 ;  /* 0x0000005175a57223 */ /* 0x000fe200000100a5 */
[----:B------:R-:W-:Y:S01]  /*1c10*/  FMUL.FTZ R121, R100, R121 ;  /* 0x0000007964797220 */ /* 0x000fe20000410000 */
[----:B------:R-:W-:Y:S01]  /*1c20*/  FMUL.FTZ R117, R173, R231 ;  /* 0x000000e7ad757220 */ /* 0x000fe20000410000 */
[----:B------:R-:W4:Y:S01]  /*1c30*/  LDL R100, [R1+0x90] ;  /* 0x0000900001647983 */ /* 0x000f220000100800 */
[C---:B------:R-:W-:Y:S01]  /*1c40*/  FADD.FTZ R217, R123.reuse, R217 ;  /* 0x000000d97bd97221 */ /* 0x040fe20000010000 */
[C---:B------:R-:W-:Y:S01]  /*1c50*/  FADD.FTZ R212, R116.reuse, R212 ;  /* 0x000000d474d47221 */ /* 0x040fe20000010000 */
[----:B------:R-:W-:Y:S01]  /*1c60*/  FFMA.FTZ R159, R123, R117, R159 ;  /* 0x000000757b9f7223 */ /* 0x000fe2000001009f */
[----:B------:R-:W-:Y:S01]  /*1c70*/  FFMA.FTZ R164, R116, R80, R164 ;  /* 0x0000005074a47223 */ /* 0x000fe200000100a4 */
[----:B------:R-:W4:Y:S01]  /*1c80*/  LDL R108, [R1+0x8c] ;  /* 0x00008c00016c7983 */ /* 0x000f220000100800 */
[----:B------:R-:W-:Y:S01]  /*1c90*/  FMUL.FTZ R116, R173, R230 ;  /* 0x000000e6ad747220 */ /* 0x000fe20000410000 */
[----:B------:R-:W-:-:S02]  /*1ca0*/  FADD.FTZ R234, R125, R234 ;  /* 0x000000ea7dea7221 */ /* 0x000fc40000010000 */
[----:B------:R-:W4:Y:S01]  /*1cb0*/  LDL R106, [R1+0xa0] ;  /* 0x0000a000016a7983 */ /* 0x000f220000100800 */
[----:B------:R-:W-:Y:S01]  /*1cc0*/  FFMA.FTZ R157, R125, R116, R157 ;  /* 0x000000747d9d7223 */ /* 0x000fe2000001009d */
[----:B------:R-:W-:Y:S02]  /*1cd0*/  FMUL.FTZ R125, R105, R125 ;  /* 0x0000007d697d7220 */ /* 0x000fe40000410000 */
[----:B------:R-:W4:Y:S01]  /*1ce0*/  LDL R105, [R1+0x80] ;  /* 0x0000800001697983 */ /* 0x000f220000100800 */
[----:B------:R-:W-:Y:S01]  /*1cf0*/  FMUL.FTZ R192, R173, R192 ;  /* 0x000000c0adc07220 */ /* 0x000fe20000410000 */
[----:B------:R-:W-:Y:S01]  /*1d00*/  FADD.FTZ R213, R119, R213 ;  /* 0x000000d577d57221 */ /* 0x000fe20000010000 */
[----:B------:R-:W-:Y:S01]  /*1d10*/  FADD.FTZ R236, R127, R236 ;  /* 0x000000ec7fec7221 */ /* 0x000fe20000010000 */
[----:B------:R-:W-:Y:S01]  /*1d20*/  FADD.FTZ R239, R128, R239 ;  /* 0x000000ef80ef7221 */ /* 0x000fe20000010000 */
[----:B------:R-:W-:Y:S01]  /*1d30*/  FADD.FTZ R238, R129, R238 ;  /* 0x000000ee81ee7221 */ /* 0x000fe20000010000 */
[----:B------:R-:W-:Y:S01]  /*1d40*/  FADD.FTZ R241, R130, R241 ;  /* 0x000000f182f17221 */ /* 0x000fe20000010000 */
[----:B------:R-:W4:Y:S01]  /*1d50*/  LDL R85, [R1+0xb0] ;  /* 0x0000b00001557983 */ /* 0x000f220000100800 */
[----:B------:R-:W-:Y:S01]  /*1d60*/  FMUL.FTZ R84, R173, R84 ;  /* 0x00000054ad547220 */ /* 0x000fe20000410000 */
[----:B------:R-:W-:Y:S01]  /*1d70*/  FADD.FTZ R235, R124, R235 ;  /* 0x000000eb7ceb7221 */ /* 0x000fe20000010000 */
[----:B------:R-:W-:Y:S01]  /*1d80*/  FADD.FTZ R243, R132, R243 ;  /* 0x000000f384f37221 */ /* 0x000fe20000010000 */
[----:B------:R-:W4:Y:S04]  /*1d90*/  LDL R107, [R1+0xa8] ;  /* 0x0000a800016b7983 */ /* 0x000f280000100800 */
[----:B------:R-:W4:Y:S01]  /*1da0*/  LDL R104, [R1+0x98] ;  /* 0x0000980001687983 */ /* 0x000f220000100800 */
[----:B---3--:R-:W-:-:S03]  /*1db0*/  FMUL.FTZ R123, R103, R123 ;  /* 0x0000007b677b7220 */ /* 0x008fc60000410000 */
[----:B------:R-:W3:Y:S01]  /*1dc0*/  LDL R103, [R1+0x88] ;  /* 0x0000880001677983 */ /* 0x000ee20000100800 */
[----:B------:R-:W-:Y:S01]  /*1dd0*/  FFMA.FTZ R163, R119, R192, R163 ;  /* 0x000000c077a37223 */ /* 0x000fe200000100a3 */
[C---:B------:R-:W-:Y:S01]  /*1de0*/  FMUL.FTZ R119, R173.reuse, R228 ;  /* 0x000000e4ad777220 */ /* 0x040fe20000410000 */
[----:B------:R-:W-:-:S03]  /*1df0*/  FMUL.FTZ R111, R173, R227 ;  /* 0x000000e3ad6f7220 */ /* 0x000fc60000410000 */
[----:B------:R-:W-:Y:S01]  /*1e00*/  FFMA.FTZ R31, R127, R119, R31 ;  /* 0x000000777f1f7223 */ /* 0x000fe2000001001f */
[----:B------:R-:W-:Y:S01]  /*1e10*/  FFMA.FTZ R28, R128, R111, R28 ;  /* 0x0000006f801c7223 */ /* 0x000fe2000001001c */
[C---:B------:R-:W-:Y:S01]  /*1e20*/  FMUL.FTZ R112, R173.reuse, R226 ;  /* 0x000000e2ad707220 */ /* 0x040fe20000410000 */
[----:B------:R-:W-:-:S03]  /*1e30*/  FMUL.FTZ R114, R173, R225 ;  /* 0x000000e1ad727220 */ /* 0x000fc60000410000 */
[----:B------:R-:W-:Y:S01]  /*1e40*/  FFMA.FTZ R29, R129, R112, R29 ;  /* 0x00000070811d7223 */ /* 0x000fe2000001001d */
[----:B------:R-:W-:Y:S01]  /*1e50*/  FFMA.FTZ R26, R130, R114, R26 ;  /* 0x00000072821a7223 */ /* 0x000fe2000001001a */
[----:B------:R-:W-:Y:S01]  /*1e60*/  FFMA.FTZ R156, R124, R84, R156 ;  /* 0x000000547c9c7223 */ /* 0x000fe2000001009c */
[----:B--2---:R-:W-:Y:S02]  /*1e70*/  FMUL.FTZ R127, R98, R127 ;  /* 0x0000007f627f7220 */ /* 0x004fe40000410000 */
[----:B------:R-:W2:Y:S01]  /*1e80*/  LDL R98, [R1+0x78] ;  /* 0x0000780001627983 */ /* 0x000ea20000100800 */
[----:B----4-:R-:W-:-:S03]  /*1e90*/  FMUL.FTZ R128, R100, R128 ;  /* 0x0000008064807220 */ /* 0x010fc60000410000 */
[----:B------:R-:W4:Y:S01]  /*1ea0*/  LDL R100, [R1+0x70] ;  /* 0x0000700001647983 */ /* 0x000f220000100800 */
[----:B------:R-:W-:Y:S01]  /*1eb0*/  FMUL.FTZ R129, R108, R129 ;  /* 0x000000816c817220 */ /* 0x000fe20000410000 */
[----:B------:R-:W-:Y:S01]  /*1ec0*/  FMUL.FTZ R108, R173, R223 ;  /* 0x000000dfad6c7220 */ /* 0x000fe20000410000 */
[----:B------:R-:W-:-:S03]  /*1ed0*/  FMUL.FTZ R124, R106, R124 ;  /* 0x0000007c6a7c7220 */ /* 0x000fc60000410000 */
[----:B------:R-:W-:Y:S01]  /*1ee0*/  FFMA.FTZ R24, R132, R108, R24 ;  /* 0x0000006c84187223 */ /* 0x000fe20000010018 */
[----:B------:R-:W4:Y:S01]  /*1ef0*/  LDL R106, [R1+0x7c] ;  /* 0x00007c00016a7983 */ /* 0x000f220000100800 */
[----:B------:R-:W-:-:S03]  /*1f00*/  FMUL.FTZ R132, R105, R132 ;  /* 0x0000008469847220 */ /* 0x000fc60000410000 */
[----:B------:R-:W4:Y:S01]  /*1f10*/  LDL R105, [R1+0x68] ;  /* 0x0000680001697983 */ /* 0x000f220000100800 */
[----:B---3--:R-:W-:-:S03]  /*1f20*/  FMUL.FTZ R130, R103, R130 ;  /* 0x0000008267827220 */ /* 0x008fc60000410000 */
[----:B------:R-:W3:Y:S01]  /*1f30*/  LDL R103, [R1+0x6c] ;  /* 0x00006c0001677983 */ /* 0x000ee20000100800 */
[----:B------:R-:W-:Y:S01]  /*1f40*/  FMUL.FTZ R110, R173, R221 ;  /* 0x000000ddad6e7220 */ /* 0x000fe20000410000 */
[----:B------:R-:W-:-:S03]  /*1f50*/  FADD.FTZ R245, R134, R245 ;  /* 0x000000f586f57221 */ /* 0x000fc60000010000 */
[----:B------:R-:W-:Y:S01]  /*1f60*/  FFMA.FTZ R22, R134, R110, R22 ;  /* 0x0000006e86167223 */ /* 0x000fe20000010016 */
[----:B------:R-:W-:Y:S01]  /*1f70*/  FADD.FTZ R247, R136, R247 ;  /* 0x000000f788f77221 */ /* 0x000fe20000010000 */
[----:B------:R-:W-:Y:S01]  /*1f80*/  FMUL.FTZ R190, R173, R190 ;  /* 0x000000beadbe7220 */ /* 0x000fe20000410000 */
[C---:B------:R-:W-:Y:S01]  /*1f90*/  FADD.FTZ R216, R120.reuse, R216 ;  /* 0x000000d878d87221 */ /* 0x040fe20000010000 */
[----:B------:R-:W-:Y:S01]  /*1fa0*/  FFMA.FTZ R160, R120, R82, R160 ;  /* 0x0000005278a07223 */ /* 0x000fe200000100a0 */
[----:B------:R-:W-:Y:S01]  /*1fb0*/  FADD.FTZ R246, R137, R246 ;  /* 0x000000f689f67221 */ /* 0x000fe20000010000 */
[C---:B------:R-:W-:Y:S01]  /*1fc0*/  FADD.FTZ R214, R118.reuse, R214 ;  /* 0x000000d676d67221 */ /* 0x040fe20000010000 */
[----:B------:R-:W-:Y:S01]  /*1fd0*/  FFMA.FTZ R162, R118, R190, R162 ;  /* 0x000000be76a27223 */ /* 0x000fe200000100a2 */
[----:B------:R-:W-:Y:S01]  /*1fe0*/  FMUL.FTZ R120, R85, R120 ;  /* 0x0000007855787220 */ /* 0x000fe20000410000 */
[C---:B------:R-:W-:Y:S01]  /*1ff0*/  FMUL.FTZ R85, R173.reuse, R232 ;  /* 0x000000e8ad557220 */ /* 0x040fe20000410000 */
[C---:B------:R-:W-:Y:S01]  /*2000*/  FMUL.FTZ R118, R173.reuse, R229 ;  /* 0x000000e5ad767220 */ /* 0x040fe20000410000 */
[C---:B------:R-:W-:Y:S01]  /*2010*/  FMUL.FTZ R109, R173.reuse, R222 ;  /* 0x000000dead6d7220 */ /* 0x040fe20000410000 */
[----:B--2---:R-:W-:Y:S01]  /*2020*/  FMUL.FTZ R134, R98, R134 ;  /* 0x0000008662867220 */ /* 0x004fe20000410000 */
[C---:B------:R-:W-:Y:S01]  /*2030*/  FMUL.FTZ R98, R173.reuse, R219 ;  /* 0x000000dbad627220 */ /* 0x040fe20000410000 */
[C---:B------:R-:W-:Y:S01]  /*2040*/  FADD.FTZ R218, R122.reuse, R218 ;  /* 0x000000da7ada7221 */ /* 0x040fe20000010000 */
[----:B------:R-:W-:Y:S01]  /*2050*/  FFMA.FTZ R158, R122, R85, R158 ;  /* 0x000000557a9e7223 */ /* 0x000fe2000001009e */
[----:B------:R-:W-:Y:S01]  /*2060*/  FADD.FTZ R237, R126, R237 ;  /* 0x000000ed7eed7221 */ /* 0x000fe20000010000 */
[----:B------:R-:W-:Y:S01]  /*2070*/  FFMA.FTZ R20, R136, R98, R20 ;  /* 0x0000006288147223 */ /* 0x000fe20000010014 */
[----:B------:R-:W-:Y:S01]  /*2080*/  FFMA.FTZ R30, R126, R118, R30 ;  /* 0x000000767e1e7223 */ /* 0x000fe2000001001e */
[----:B----4-:R-:W-:Y:S01]  /*2090*/  FMUL.FTZ R136, R100, R136 ;  /* 0x0000008864887220 */ /* 0x010fe20000410000 */
[----:B------:R-:W-:Y:S01]  /*20a0*/  FMUL.FTZ R100, R173, R79 ;  /* 0x0000004fad647220 */ /* 0x000fe20000410000 */
[----:B------:R-:W-:Y:S01]  /*20b0*/  FFMA.FTZ R79, R80, R191, RZ ;  /* 0x000000bf504f7223 */ /* 0x000fe200000100ff */
[C---:B------:R-:W-:Y:S01]  /*20c0*/  FADD.FTZ R242, R133.reuse, R242 ;  /* 0x000000f285f27221 */ /* 0x040fe20000010000 */
[----:B------:R-:W-:Y:S01]  /*20d0*/  FFMA.FTZ R25, R133, R109, R25 ;  /* 0x0000006d85197223 */ /* 0x000fe20000010019 */
[----:B------:R-:W-:Y:S01]  /*20e0*/  FFMA.FTZ R21, R137, R100, R21 ;  /* 0x0000006489157223 */ /* 0x000fe20000010015 */
[----:B------:R-:W-:Y:S01]  /*20f0*/  FFMA.FTZ R79, R81, R193, R79 ;  /* 0x000000c1514f7223 */ /* 0x000fe2000001004f */
[----:B------:R-:W-:Y:S01]  /*2100*/  FADD.FTZ R249, R138, R249 ;  /* 0x000000f98af97221 */ /* 0x000fe20000010000 */
[----:B------:R-:W-:Y:S01]  /*2110*/  FMUL.FTZ R122, R107, R122 ;  /* 0x0000007a6b7a7220 */ /* 0x000fe20000410000 */
[----:B------:R-:W-:Y:S01]  /*2120*/  FMUL.FTZ R126, R104, R126 ;  /* 0x0000007e687e7220 */ /* 0x000fe20000410000 */
[----:B------:R-:W-:Y:S01]  /*2130*/  FMUL.FTZ R133, R106, R133 ;  /* 0x000000856a857220 */ /* 0x000fe20000410000 */
[----:B------:R-:W-:Y:S01]  /*2140*/  FMUL.FTZ R113, R173, R220 ;  /* 0x000000dcad717220 */ /* 0x000fe20000410000 */
[----:B------:R-:W2:Y:S04]  /*2150*/  LDL R107, [R1+0x84] ;  /* 0x00008400016b7983 */ /* 0x000ea80000100800 */
[----:B------:R-:W4:Y:S04]  /*2160*/  LDL R104, [R1+0x74] ;  /* 0x0000740001687983 */ /* 0x000f280000100800 */
[----:B------:R-:W2:Y:S04]  /*2170*/  LDL R220, [R1+0x64] ;  /* 0x0000640001dc7983 */ /* 0x000ea80000100800 */
[----:B------:R-:W2:Y:S04]  /*2180*/  LDL R219, [R1+0x60] ;  /* 0x0000600001db7983 */ /* 0x000ea80000100800 */
[----:B------:R-:W4:Y:S01]  /*2190*/  LDL R106, [R1+0x5c] ;  /* 0x00005c00016a7983 */ /* 0x000f220000100800 */
[----:B---3--:R-:W-:Y:S01]  /*21a0*/  FMUL.FTZ R137, R103, R137 ;  /* 0x0000008967897220 */ /* 0x008fe20000410000 */
[----:B------:R-:W-:Y:S01]  /*21b0*/  FMUL.FTZ R103, R173, R78 ;  /* 0x0000004ead677220 */ /* 0x000fe20000410000 */
[----:B------:R-:W-:-:S02]  /*21c0*/  FFMA.FTZ R78, R190, R204, R79 ;  /* 0x000000ccbe4e7223 */ /* 0x000fc4000001004f */
[----:B------:R-:W3:Y:S01]  /*21d0*/  LDL R79, [R1+0x54] ;  /* 0x00005400014f7983 */ /* 0x000ee20000100800 */
[----:B------:R-:W-:Y:S01]  /*21e0*/  FFMA.FTZ R18, R138, R103, R18 ;  /* 0x000000678a127223 */ /* 0x000fe20000010012 */
[----:B------:R-:W-:Y:S02]  /*21f0*/  FMUL.FTZ R138, R105, R138 ;  /* 0x0000008a698a7220 */ /* 0x000fe40000410000 */
[----:B------:R-:W2:Y:S04]  /*2200*/  LDL R105, [R1+0x58] ;  /* 0x0000580001697983 */ /* 0x000ea80000100800 */
[----:B------:R-:W3:Y:S01]  /*2210*/  LDL.LU R229, [R1] ;  /* 0x0000000001e57983 */ /* 0x000ee20000300800 */
[----:B------:R-:W-:Y:S01]  /*2220*/  FMUL.FTZ R101, R173, R101 ;  /* 0x00000065ad657220 */ /* 0x000fe20000410000 */
[----:B------:R-:W-:Y:S01]  /*2230*/  FADD.FTZ R250, R141, R250 ;  /* 0x000000fa8dfa7221 */ /* 0x000fe20000010000 */
[----:B------:R-:W-:-:S02]  /*2240*/  FMUL.FTZ R102, R173, R102 ;  /* 0x00000066ad667220 */ /* 0x000fc40000410000 */
[----:B------:R-:W-:Y:S02]  /*2250*/  FFMA.FTZ R17, R141, R101, R17 ;  /* 0x000000658d117223 */ /* 0x000fe40000010011 */
[----:B------:R-:W-:Y:S01]  /*2260*/  FFMA.FTZ R14, R142, R102, R14 ;  /* 0x000000668e0e7223 */ /* 0x000fe2000001000e */
[----:B----4-:R-:W-:Y:S02]  /*2270*/  FMUL.FTZ R141, R106, R141 ;  /* 0x0000008d6a8d7220 */ /* 0x010fe40000410000 */
[----:B------:R-:W4:Y:S04]  /*2280*/  LDL R106, [R1+0x50] ;  /* 0x00005000016a7983 */ /* 0x000f280000100800 */
[----:B------:R-:W4:Y:S01]  /*2290*/  LDL.LU R228, [R1+0x8] ;  /* 0x0000080001e47983 */ /* 0x000f220000300800 */
[----:B---3--:R-:W-:Y:S01]  /*22a0*/  FADD.FTZ R229, R142, R229 ;  /* 0x000000e58ee57221 */ /* 0x008fe20000010000 */
[----:B--2---:R-:W-:-:S04]  /*22b0*/  FMUL.FTZ R142, R105, R142 ;  /* 0x0000008e698e7220 */ /* 0x004fc80000410000 */
[----:B------:R0:W-:Y:S04]  /*22c0*/  STL [R1], R229 ;  /* 0x000000e501007387 */ /* 0x0001e80000100800 */
[----:B------:R-:W2:Y:S04]  /*22d0*/  LDL R105, [R1+0x4c] ;  /* 0x00004c0001697983 */ /* 0x000ea80000100800 */
[----:B------:R-:W3:Y:S01]  /*22e0*/  LDL.LU R227, [R1+0x4] ;  /* 0x0000040001e37983 */ /* 0x000ee20000300800 */
[C---:B------:R-:W-:Y:S01]  /*22f0*/  FADD.FTZ R244, R135.reuse, R244 ;  /* 0x000000f487f47221 */ /* 0x040fe20000010000 */
[----:B------:R-:W-:Y:S01]  /*2300*/  FFMA.FTZ R23, R135, R113, R23 ;  /* 0x0000007187177223 */ /* 0x000fe20000010017 */
[----:B------:R-:W-:Y:S01]  /*2310*/  FMUL.FTZ R135, R104, R135 ;  /* 0x0000008768877220 */ /* 0x000fe20000410000 */
[----:B------:R-:W-:-:S04]  /*2320*/  FADD.FTZ R104, RZ, R191 ;  /* 0x000000bfff687221 */ /* 0x000fc80000010000 */
[----:B------:R-:W-:-:S04]  /*2330*/  FADD.FTZ R104, R104, R193 ;  /* 0x000000c168687221 */ /* 0x000fc80000010000 */
[----:B------:R-:W-:Y:S01]  /*2340*/  FADD.FTZ R104, R104, R204 ;  /* 0x000000cc68687221 */ /* 0x000fe20000010000 */
[----:B------:R-:W-:Y:S01]  /*2350*/  FFMA.FTZ R78, R192, R210, R78 ;  /* 0x000000d2c04e7223 */ /* 0x000fe2000001004e */
[----:B------:R-:W-:Y:S02]  /*2360*/  FMUL.FTZ R115, R173, R224 ;  /* 0x000000e0ad737220 */ /* 0x000fe40000410000 */
[----:B------:R-:W-:Y:S01]  /*2370*/  FADD.FTZ R104, R104, R210 ;  /* 0x000000d268687221 */ /* 0x000fe20000010000 */
[----:B------:R-:W-:Y:S01]  /*2380*/  FFMA.FTZ R78, R82, R120, R78 ;  /* 0x00000078524e7223 */ /* 0x000fe2000001004e */
[C---:B------:R-:W-:Y:S01]  /*2390*/  FADD.FTZ R240, R131.reuse, R240 ;  /* 0x000000f083f07221 */ /* 0x040fe20000010000 */
[----:B------:R-:W-:Y:S01]  /*23a0*/  FFMA.FTZ R27, R131, R115, R27 ;  /* 0x00000073831b7223 */ /* 0x000fe2000001001b */
[----:B------:R-:W-:Y:S01]  /*23b0*/  FADD.FTZ R104, R104, R120 ;  /* 0x0000007868687221 */ /* 0x000fe20000010000 */
[----:B------:R-:W-:Y:S01]  /*23c0*/  FMUL.FTZ R131, R107, R131 ;  /* 0x000000836b837220 */ /* 0x000fe20000410000 */
[----:B------:R-:W-:Y:S01]  /*23d0*/  FMUL.FTZ R107, R173, R77 ;  /* 0x0000004dad6b7220 */ /* 0x000fe20000410000 */
        /* <DEDUP_REMOVED lines=13> */
[C---:B------:R-:W-:Y:S01]  /*24b0*/  FADD.FTZ R252, R143.reuse, R252 ;  /* 0x000000fc8ffc7221 */ /* 0x040fe20000010000 */
[----:B------:R-:W-:Y:S01]  /*24c0*/  FFMA.FTZ R15, R143, R104, R15 ;  /* 0x000000688f0f7223 */ /* 0x000fe2000001000f */
[----:B------:R-:W-:Y:S01]  /*24d0*/  FFMA.FTZ R78, R119, R127, R78 ;  /* 0x0000007f774e7223 */ /* 0x000fe2000001004e */
[----:B------:R-:W-:Y:S01]  /*24e0*/  FADD.FTZ R77, R77, R127 ;  /* 0x0000007f4d4d7221 */ /* 0x000fe20000010000 */
[----:B----4-:R-:W-:Y:S01]  /*24f0*/  FADD.FTZ R228, R144, R228 ;  /* 0x000000e490e47221 */ /* 0x010fe20000010000 */
[----:B------:R-:W-:-:S02]  /*2500*/  FMUL.FTZ R143, R79, R143 ;  /* 0x0000008f4f8f7220 */ /* 0x000fc40000410000 */
[----:B------:R-:W4:Y:S01]  /*2510*/  LDL R79, [R1+0x48] ;  /* 0x00004800014f7983 */ /* 0x000f220000100800 */
[----:B------:R-:W-:Y:S01]  /*2520*/  FADD.FTZ R76, R77, R128 ;  /* 0x000000804d4c7221 */ /* 0x000fe20000010000 */
[----:B------:R-:W-:Y:S02]  /*2530*/  FMUL.FTZ R94, R173, R94 ;  /* 0x0000005ead5e7220 */ /* 0x000fe40000410000 */
[----:B------:R-:W4:Y:S01]  /*2540*/  LDL.LU R226, [R1+0x10] ;  /* 0x0000100001e27983 */ /* 0x000f220000300800 */
[----:B------:R-:W-:-:S03]  /*2550*/  FFMA.FTZ R77, R111, R128, R78 ;  /* 0x000000806f4d7223 */ /* 0x000fc6000001004e */
[----:B------:R0:W-:Y:S01]  /*2560*/  STL [R1+0x8], R228 ;  /* 0x000008e401007387 */ /* 0x0001e20000100800 */
[----:B------:R-:W-:-:S03]  /*2570*/  FFMA.FTZ R13, R145, R94, R13 ;  /* 0x0000005e910d7223 */ /* 0x000fc6000001000d */
[----:B------:R-:W4:Y:S04]  /*2580*/  LDL R78, [R1+0x44] ;  /* 0x00004400014e7983 */ /* 0x000f280000100800 */
[----:B------:R-:W4:Y:S01]  /*2590*/  LDL.LU R225, [R1+0xc] ;  /* 0x00000c0001e17983 */ /* 0x000f220000300800 */
[----:B---3--:R-:W-:Y:S01]  /*25a0*/  FADD.FTZ R227, R145, R227 ;  /* 0x000000e391e37221 */ /* 0x008fe20000010000 */
[----:B--2---:R-:W-:-:S04]  /*25b0*/  FMUL.FTZ R145, R105, R145 ;  /* 0x0000009169917220 */ /* 0x004fc80000410000 */
[----:B------:R0:W-:Y:S04]  /*25c0*/  STL [R1+0x4], R227 ;  /* 0x000004e301007387 */ /* 0x0001e80000100800 */
[----:B------:R-:W2:Y:S04]  /*25d0*/  LDL R105, [R1+0x40] ;  /* 0x0000400001697983 */ /* 0x000ea80000100800 */
[----:B------:R-:W3:Y:S01]  /*25e0*/  LDL.LU R224, [R1+0x18] ;  /* 0x0000180001e07983 */ /* 0x000ee20000300800 */
[C---:B------:R-:W-:Y:S01]  /*25f0*/  FMUL.FTZ R96, R173.reuse, R96 ;  /* 0x00000060ad607220 */ /* 0x040fe20000410000 */
[----:B------:R-:W-:-:S03]  /*2600*/  FMUL.FTZ R97, R173, R97 ;  /* 0x00000061ad617220 */ /* 0x000fc60000410000 */
[----:B------:R-:W-:Y:S01]  /*2610*/  FFMA.FTZ R10, R146, R96, R10 ;  /* 0x00000060920a7223 */ /* 0x000fe2000001000a */
[C---:B------:R-:W-:Y:S01]  /*2620*/  FMUL.FTZ R99, R173.reuse, R99 ;  /* 0x00000063ad637220 */ /* 0x040fe20000410000 */
[----:B------:R-:W-:Y:S01]  /*2630*/  FMUL.FTZ R95, R173, R95 ;  /* 0x0000005fad5f7220 */ /* 0x000fe20000410000 */
[----:B------:R-:W-:Y:S01]  /*2640*/  FFMA.FTZ R11, R147, R97, R11 ;  /* 0x00000061930b7223 */ /* 0x000fe2000001000b */
[C---:B------:R-:W-:Y:S01]  /*2650*/  FADD.FTZ R251, R140.reuse, R251 ;  /* 0x000000fb8cfb7221 */ /* 0x040fe20000010000 */
[----:B------:R-:W-:Y:S01]  /*2660*/  FFMA.FTZ R16, R140, R99, R16 ;  /* 0x000000638c107223 */ /* 0x000fe20000010010 */
[----:B------:R-:W-:Y:S01]  /*2670*/  FFMA.FTZ R12, R144, R95, R12 ;  /* 0x0000005f900c7223 */ /* 0x000fe2000001000c */
[----:B------:R-:W-:Y:S01]  /*2680*/  FMUL.FTZ R140, R219, R140 ;  /* 0x0000008cdb8c7220 */ /* 0x000fe20000410000 */
[----:B------:R-:W-:Y:S01]  /*2690*/  FMUL.FTZ R144, R106, R144 ;  /* 0x000000906a907220 */ /* 0x000fe20000410000 */
[----:B----4-:R-:W-:Y:S01]  /*26a0*/  FADD.FTZ R226, R146, R226 ;  /* 0x000000e292e27221 */ /* 0x010fe20000010000 */
[----:B------:R-:W-:-:S04]  /*26b0*/  FMUL.FTZ R146, R79, R146 ;  /* 0x000000924f927220 */ /* 0x000fc80000410000 */
[----:B------:R0:W-:Y:S04]  /*26c0*/  STL [R1+0x10], R226 ;  /* 0x000010e201007387 */ /* 0x0001e80000100800 */
[----:B------:R-:W4:Y:S01]  /*26d0*/  LDL R79, [R1+0x3c] ;  /* 0x00003c00014f7983 */ /* 0x000f220000100800 */
[----:B------:R-:W-:-:S03]  /*26e0*/  FADD.FTZ R225, R147, R225 ;  /* 0x000000e193e17221 */ /* 0x000fc60000010000 */
[----:B------:R-:W2:Y:S01]  /*26f0*/  LDL.LU R223, [R1+0x14] ;  /* 0x0000140001df7983 */ /* 0x000ea20000300800 */
[----:B------:R-:W-:-:S03]  /*2700*/  FMUL.FTZ R147, R78, R147 ;  /* 0x000000934e937220 */ /* 0x000fc60000410000 */
[----:B------:R0:W-:Y:S04]  /*2710*/  STL [R1+0xc], R225 ;  /* 0x00000ce101007387 */ /* 0x0001e80000100800 */
[----:B------:R-:W4:Y:S04]  /*2720*/  LDL R78, [R1+0x38] ;  /* 0x00003800014e7983 */ /* 0x000f280000100800 */
[----:B------:R-:W4:Y:S01]  /*2730*/  LDL.LU R222, [R1+0x20] ;  /* 0x0000200001de7983 */ /* 0x000f220000300800 */
[----:B---3--:R-:W-:-:S05]  /*2740*/  FADD.FTZ R224, R148, R224 ;  /* 0x000000e094e07221 */ /* 0x008fca0000010000 */
[----:B------:R0:W-:Y:S04]  /*2750*/  STL [R1+0x18], R224 ;  /* 0x000018e001007387 */ /* 0x0001e80000100800 */
[----:B------:R-:W3:Y:S04]  /*2760*/  LDL R219, [R1+0x34] ;  /* 0x0000340001db7983 */ /* 0x000ee80000100800 */
[----:B------:R-:W3:Y:S04]  /*2770*/  LDL R106, [R1+0x30] ;  /* 0x00003000016a7983 */ /* 0x000ee80000100800 */
[----:B------:R-:W3:Y:S01]  /*2780*/  LDL.LU R221, [R1+0x1c] ;  /* 0x00001c0001dd7983 */ /* 0x000ee20000300800 */
        /* <DEDUP_REMOVED lines=30> */
[----:B--2---:R-:W-:Y:S01]  /*2970*/  FADD.FTZ R223, R149, R223 ;  /* 0x000000df95df7221 */ /* 0x004fe20000010000 */
[----:B------:R-:W-:Y:S01]  /*2980*/  FADD.FTZ R76, R76, R142 ;  /* 0x0000008e4c4c7221 */ /* 0x000fe20000010000 */
[----:B------:R-:W-:Y:S01]  /*2990*/  FFMA.FTZ R77, R102, R142, R77 ;  /* 0x0000008e664d7223 */ /* 0x000fe2000001004d */
[C---:B------:R-:W-:Y:S01]  /*29a0*/  FMUL.FTZ R90, R173.reuse, R90 ;  /* 0x0000005aad5a7220 */ /* 0x040fe20000410000 */
[----:B------:R-:W-:Y:S01]  /*29b0*/  FFMA.FTZ R175, R148, R86, R175 ;  /* 0x0000005694af7223 */ /* 0x000fe200000100af */
[----:B------:R-:W-:Y:S01]  /*29c0*/  FMUL.FTZ R88, R173, R88 ;  /* 0x00000058ad587220 */ /* 0x000fe20000410000 */
[----:B----4-:R-:W-:Y:S01]  /*29d0*/  FADD.FTZ R222, R150, R222 ;  /* 0x000000de96de7221 */ /* 0x010fe20000010000 */
[----:B------:R-:W-:Y:S01]  /*29e0*/  FADD.FTZ R76, R76, R143 ;  /* 0x0000008f4c4c7221 */ /* 0x000fe20000010000 */
[----:B------:R-:W-:Y:S01]  /*29f0*/  FFMA.FTZ R77, R104, R143, R77 ;  /* 0x0000008f684d7223 */ /* 0x000fe2000001004d */
[----:B------:R-:W-:Y:S01]  /*2a00*/  FMUL.FTZ R148, R105, R148 ;  /* 0x0000009469947220 */ /* 0x000fe20000410000 */
[----:B------:R0:W-:Y:S01]  /*2a10*/  STL [R1+0x14], R223 ;  /* 0x000014df01007387 */ /* 0x0001e20000100800 */
[----:B------:R-:W-:Y:S01]  /*2a20*/  FFMA.FTZ R207, R150, R90, R207 ;  /* 0x0000005a96cf7223 */ /* 0x000fe200000100cf */
[----:B------:R-:W-:-:S02]  /*2a30*/  FMUL.FTZ R150, R78, R150 ;  /* 0x000000964e967220 */ /* 0x000fc40000410000 */
[----:B------:R-:W2:Y:S01]  /*2a40*/  LDL R105, [R1+0x2c] ;  /* 0x00002c0001697983 */ /* 0x000ea20000100800 */
[----:B------:R-:W-:Y:S01]  /*2a50*/  FFMA.FTZ R9, R149, R88, R9 ;  /* 0x0000005895097223 */ /* 0x000fe20000010009 */
[----:B------:R-:W-:Y:S01]  /*2a60*/  FADD.FTZ R76, R76, R144 ;  /* 0x000000904c4c7221 */ /* 0x000fe20000010000 */
[----:B------:R-:W-:Y:S01]  /*2a70*/  FFMA.FTZ R78, R95, R144, R77 ;  /* 0x000000905f4e7223 */ /* 0x000fe2000001004d */
[----:B------:R-:W-:Y:S01]  /*2a80*/  FMUL.FTZ R149, R79, R149 ;  /* 0x000000954f957220 */ /* 0x000fe20000410000 */
        /* <DEDUP_REMOVED lines=9> */
[----:B------:R-:W1:Y:S02]  /*2b20*/  S2R R233, SR_TID.X ;  /* 0x0000000000e97919 */ /* 0x000e640000002100 */
        /* <DEDUP_REMOVED lines=9> */
[----:B------:R-:W-:Y:S01]  /*2bc0*/  FMUL.FTZ R151, R219, R151 ;  /* 0x00000097db977220 */ /* 0x000fe20000410000 */
[----:B------:R-:W-:Y:S01]  /*2bd0*/  FADD.FTZ R77, R77, R150 ;  /* 0x000000964d4d7221 */ /* 0x000fe20000010000 */
[----:B------:R-:W-:Y:S01]  /*2be0*/  FFMA.FTZ R76, R90, R150, R76 ;  /* 0x000000965a4c7223 */ /* 0x000fe2000001004c */
[C---:B------:R-:W-:Y:S01]  /*2bf0*/  FADD.FTZ R3, R152.reuse, R3 ;  /* 0x0000000398037221 */ /* 0x040fe20000010000 */
        /* <DEDUP_REMOVED lines=8> */
[----:B------:R-:W-:Y:S01]  /*2c80*/  FADD.FTZ R77, R77, R152 ;  /* 0x000000984d4d7221 */ /* 0x000fe20000010000 */
[----:B------:R-:W-:Y:S01]  /*2c90*/  FFMA.FTZ R76, R87, R152, R76 ;  /* 0x00000098574c7223 */ /* 0x000fe2000001004c */
[C---:B------:R-:W-:Y:S01]  /*2ca0*/  FADD.FTZ R0, R154.reuse, R0 ;  /* 0x000000009a007221 */ /* 0x040fe20000010000 */
[----:B------:R-:W-:Y:S01]  /*2cb0*/  FFMA.FTZ R5, R154, R91, R5 ;  /* 0x0000005b9a057223 */ /* 0x000fe20000010005 */
[----:B------:R-:W-:Y:S01]  /*2cc0*/  FMUL.FTZ R93, R173, R93 ;  /* 0x0000005dad5d7220 */ /* 0x000fe20000410000 */
[----:B------:R-:W-:Y:S01]  /*2cd0*/  FADD.FTZ R2, R155, R2 ;  /* 0x000000029b027221 */ /* 0x000fe20000010000 */
[----:B------:R-:W-:-:S02]  /*2ce0*/  UMOV UR6, 0xffffffff ;  /* 0xffffffff00067882 */ /* 0x000fc40000000000 */
[----:B------:R-:W-:Y:S01]  /*2cf0*/  FFMA.FTZ R6, R155, R93, R6 ;  /* 0x0000005d9b067223 */ /* 0x000fe20000010006 */
[----:B-1----:R-:W-:Y:S01]  /*2d00*/  LOP3.LUT P3, RZ, R233, 0x1f, RZ, 0xc0, !PT ;  /* 0x0000001fe9ff7812 */ /* 0x002fe2000786c0ff */
[----:B--2---:R-:W-:-:S04]  /*2d10*/  FMUL.FTZ R153, R105, R153 ;  /* 0x0000009969997220 */ /* 0x004fc80000410000 */
[----:B------:R-:W-:Y:S01]  /*2d20*/  FADD.FTZ R77, R77, R153 ;  /* 0x000000994d4d7221 */ /* 0x000fe20000010000 */
[----:B------:R-:W-:Y:S01]  /*2d30*/  FFMA.FTZ R76, R89, R153, R76 ;  /* 0x00000099594c7223 */ /* 0x000fe2000001004c */
[----:B----4-:R-:W-:-:S04]  /*2d40*/  FMUL.FTZ R154, R79, R154 ;  /* 0x0000009a4f9a7220 */ /* 0x010fc80000410000 */
[----:B------:R-:W-:Y:S01]  /*2d50*/  FADD.FTZ R77, R77, R154 ;  /* 0x0000009a4d4d7221 */ /* 0x000fe20000010000 */
[----:B------:R-:W-:Y:S01]  /*2d60*/  FFMA.FTZ R76, R91, R154, R76 ;  /* 0x0000009a5b4c7223 */ /* 0x000fe2000001004c */
[----:B---3--:R-:W-:-:S04]  /*2d70*/  FMUL.FTZ R155, R78, R155 ;  /* 0x0000009b4e9b7220 */ /* 0x008fc80000410000 */
        /* <DEDUP_REMOVED lines=21> */
.L_x_13847:
[----:B01----:R-:W-:Y:S01]  /*2ed0*/  FADD.FTZ R77, R77, R79 ;  /* 0x0000004f4d4d7221 */ /* 0x003fe20000010000 */
[----:B------:R-:W-:Y:S01]  /*2ee0*/  LOP3.LUT P4, RZ, R203, 0xff, RZ, 0xc0, !PT ;  /* 0x000000ffcbff7812 */ /* 0x000fe2000788c0ff */
[----:B------:R-:W0:Y:S01]  /*2ef0*/  S2R R79, SR_CgaCtaId ;  /* 0x00000000004f7919 */ /* 0x000e220000008800 */
[----:B------:R-:W-:Y:S01]  /*2f00*/  PLOP3.LUT P0, PT, PT, PT, PT, 0x80, 0x0 ;  /* 0x000000000000781c */ /* 0x000fe20003f0f070 */
[----:B------:R-:W-:Y:S01]  /*2f10*/  FADD.FTZ R76, R78, R76 ;  /* 0x0000004c4e4c7221 */ /* 0x000fe20000010000 */
[----:B------:R-:W-:Y:S01]  /*2f20*/  @!P3 PLOP3.LUT P0, PT, P4, PT, PT, 0x80, 0x0 ;  /* 0x000000000000b81c */ /* 0x000fe2000270f070 */
[----:B------:R-:W-:Y:S05]  /*2f30*/  WARPSYNC.ALL ;  /* 0x0000000000007948 */ /* 0x000fea0003800000 */
[----:B------:R-:W-:-:S02]  /*2f40*/  SHF.R.U32.HI R106, RZ, 0x5, R233 ;  /* 0x00000005ff6a7819 */ /* 0x000fc400000116e9 */
[----:B------:R-:W-:Y:S02]  /*2f50*/  MOV R220, 0x400 ;  /* 0x0000040000dc7802 */ /* 0x000fe40000000f00 */
[----:B------:R-:W-:-:S04]  /*2f60*/  @!P3 LOP3.LUT R105, R106, 0x7fffffc, RZ, 0xc0, !PT ;  /* 0x07fffffc6a69b812 */ /* 0x000fc800078ec0ff */
[----:B------:R-:W-:Y:S02]  /*2f70*/  @!P0 IADD3 R105, R105, 0x4, RZ ;  /* 0x0000000469698810 */ /* 0x000fe40007ffe0ff */
[----:B------:R-:W-:Y:S02]  /*2f80*/  ISETP.NE.U32.AND P0, PT, R186, RZ, PT ;  /* 0x000000ffba00720c */ /* 0x000fe40003f05070 */
[----:B------:R-:W-:Y:S02]  /*2f90*/  @!P3 LOP3.LUT R105, R105, 0x3, R106, 0xf8, !PT ;  /* 0x000000036969b812 */ /* 0x000fe400078ef86a */
[----:B------:R-:W-:Y:S02]  /*2fa0*/  LOP3.LUT R106, R106, 0x7fffffc, RZ, 0xc0, !PT ;  /* 0x07fffffc6a6a7812 */ /* 0x000fe400078ec0ff */
[----:B------:R-:W-:Y:S02]  /*2fb0*/  ISETP.NE.AND.EX P0, PT, R187, RZ, PT, P0 ;  /* 0x000000ffbb00720c */ /* 0x000fe40003f05300 */
[----:B------:R-:W-:-:S02]  /*2fc0*/  @!P4 IADD3 R106, R106, 0x4, RZ ;  /* 0x000000046a6ac810 */ /* 0x000fc40007ffe0ff */
[----:B0-----:R-:W-:-:S04]  /*2fd0*/  LEA R79, R79, R220, 0x18 ;  /* 0x000000dc4f4f7211 */ /* 0x001fc800078ec0ff */
[-C--:B------:R-:W-:Y:S02]  /*2fe0*/  @!P3 LEA R105, R105, R79.reuse, 0x3 ;  /* 0x0000004f6969b211 */ /* 0x080fe400078e18ff */
[----:B------:R-:W-:-:S03]  /*2ff0*/  LEA R106, R106, R79, 0x3 ;  /* 0x0000004f6a6a7211 */ /* 0x000fc600078e18ff */
[----:B------:R-:W-:Y:S01]  /*3000*/  @!P3 STS.64 [R105+0x5000], R76 ;  /* 0x0050004c6900b388 */ /* 0x000fe20000000a00 */
[----:B------:R-:W-:Y:S01]  /*3010*/  BAR.SYNC.DEFER_BLOCKING 0x0 ;  /* 0x0000000000007b1d */ /* 0x000fe20000010000 */
[----:B------:R-:W-:-:S04]  /*3020*/  ISETP.NE.U32.AND P3, PT, RZ, UR16, PT ;  /* 0x00000010ff007c0c */ /* 0x000fc8000bf65070 */
[----:B------:R-:W-:Y:S01]  /*3030*/  ISETP.NE.AND.EX P3, PT, RZ, UR17, PT, P3 ;  /* 0x00000011ff007c0c */ /* 0x000fe2000bf65330 */
        /* <DEDUP_REMOVED lines=26> */
[----:B------:R-:W-:Y:S01]  /*31e0*/  ISETP.NE.AND.EX P2, PT, RZ, UR17, PT, P2 ;  /* 0x00000011ff007c0c */ /* 0x000fe2000bf45320 */
[----:B-----5:R-:W-:Y:S01]  /*31f0*/  @P0 FADD.FTZ R186, R32, R186 ;  /* 0x000000ba20ba0221 */ /* 0x020fe20000010000 */
[----:B------:R-:W-:Y:S01]  /*3200*/  @P0 FADD.FTZ R187, R33, R187 ;  /* 0x000000bb21bb0221 */ /* 0x000fe20000010000 */
[----:B------:R-:W-:Y:S01]  /*3210*/  @P0 FADD.FTZ R190, R34, R190 ;  /* 0x000000be22be0221 */ /* 0x000fe20000010000 */
[----:B------:R-:W-:Y:S01]  /*3220*/  @P0 FADD.FTZ R191, R35, R191 ;  /* 0x000000bf23bf0221 */ /* 0x000fe20000010000 */
[----:B------:R-:W-:Y:S08]  /*3230*/  @!P3 BRA `(.L_x_13827) ;  /* 0x00000000001cb947 */ /* 0x000ff00003800000 */
[----:B------:R-:W-:Y:S02]  /*3240*/  IADD3 R80, P5, R201, UR16, RZ ;  /* 0x00000010c9507c10 */ /* 0x000fe4000ffbe0ff */
[----:B------:R-:W-:Y:S02]  /*3250*/  SEL R79, R191, R75, P2 ;  /* 0x0000004bbf4f7207 */ /* 0x000fe40001000000 */
[----:B------:R-:W-:Y:S02]  /*3260*/  SEL R78, R190, R74, P2 ;  /* 0x0000004abe4e7207 */ /* 0x000fe40001000000 */
[----:B------:R-:W-:Y:S02]  /*3270*/  SEL R77, R187, R73, P2 ;  /* 0x00000049bb4d7207 */ /* 0x000fe40001000000 */
[----:B------:R-:W-:Y:S02]  /*3280*/  IADD3.X R81, R202, UR17, RZ, P5, !PT ;  /* 0x00000011ca517c10 */ /* 0x000fe4000affe4ff */
[----:B------:R-:W-:-:S05]  /*3290*/  SEL R76, R186, R72, P2 ;  /* 0x00000048ba4c7207 */ /* 0x000fca0001000000 */
[----:B------:R0:W-:Y:S02]  /*32a0*/  STG.E.128 desc[UR4][R80.64], R76 ;  /* 0x0000004c50007986 */ /* 0x0001e4000c101d04 */
.L_x_13827:
[-C--:B------:R-:W-:Y:S01]  /*32b0*/  FMUL.FTZ R191, R191, R172.reuse ;  /* 0x000000acbfbf7220 */ /* 0x080fe20000410000 */
[----:B0-----:R-:W-:Y:S01]  /*32c0*/  IADD3 R80, P5, R201, UR18, RZ ;  /* 0x00000012c9507c10 */ /* 0x001fe2000ffbe0ff */
[-C--:B------:R-:W-:Y:S01]  /*32d0*/  FMUL.FTZ R190, R190, R172.reuse ;  /* 0x000000acbebe7220 */ /* 0x080fe20000410000 */
[----:B------:R-:W-:Y:S01]  /*32e0*/  LOP3.LUT P6, RZ, R209, 0xff000000, RZ, 0xc0, !PT ;  /* 0xff000000d1ff7812 */ /* 0x000fe200078cc0ff */
[----:B------:R-:W-:Y:S01]  /*32f0*/  FMUL.FTZ R79, R191, UR15 ;  /* 0x0000000fbf4f7c20 */ /* 0x000fe20008410000 */
[----:B------:R-:W-:Y:S01]  /*3300*/  IADD3.X R81, R202, UR19, RZ, P5, !PT ;  /* 0x00000013ca517c10 */ /* 0x000fe2000affe4ff */
[----:B------:R-:W-:Y:S01]  /*3310*/  FMUL.FTZ R78, R190, UR15 ;  /* 0x0000000fbe4e7c20 */ /* 0x000fe20008410000 */
[----:B------:R-:W-:Y:S01]  /*3320*/  LOP3.LUT P5, RZ, R209, 0xff0000, RZ, 0xc0, !PT ;  /* 0x00ff0000d1ff7812 */ /* 0x000fe200078ac0ff */
[-C--:B------:R-:W-:Y:S01]  /*3330*/  FMUL.FTZ R187, R187, R172.reuse ;  /* 0x000000acbbbb7220 */ /* 0x080fe20000410000 */
[----:B------:R-:W-:Y:S01]  /*3340*/  FMUL.FTZ R186, R186, R172 ;  /* 0x000000acbaba7220 */ /* 0x000fe20000410000 */
[----:B------:R-:W-:Y:S01]  /*3350*/  SEL R79, R79, RZ, P6 ;  /* 0x000000ff4f4f7207 */ /* 0x000fe20003000000 */
[-C--:B------:R-:W-:Y:S01]  /*3360*/  FFMA.FTZ R85, R85, R106.reuse, R105 ;  /* 0x0000006a55557223 */ /* 0x080fe20000010069 */
[----:B------:R-:W-:Y:S01]  /*3370*/  SEL R78, R78, RZ, P5 ;  /* 0x000000ff4e4e7207 */ /* 0x000fe20002800000 */
[----:B------:R-:W-:Y:S01]  /*3380*/  FMUL.FTZ R77, R187, UR15 ;  /* 0x0000000fbb4d7c20 */ /* 0x000fe20008410000 */
[----:B------:R-:W-:Y:S01]  /*3390*/  FMUL.FTZ R76, R186, UR15 ;  /* 0x0000000fba4c7c20 */ /* 0x000fe20008410000 */
[C---:B------:R-:W-:Y:S01]  /*33a0*/  LOP3.LUT P6, RZ, R209.reuse, 0xff, RZ, 0xc0, !PT ;  /* 0x000000ffd1ff7812 */ /* 0x040fe200078cc0ff */
[----:B------:R-:W-:Y:S01]  /*33b0*/  FADD.FTZ R85, R122, -R85 ;  /* 0x800000557a557221 */ /* 0x000fe20000010000 */
[----:B------:R-:W-:Y:S01]  /*33c0*/  LOP3.LUT P5, RZ, R209, 0xff00, RZ, 0xc0, !PT ;  /* 0x0000ff00d1ff7812 */ /* 0x000fe200078ac0ff */
[-CC-:B------:R-:W-:Y:S01]  /*33d0*/  FFMA.FTZ R117, R117, R106.reuse, R105.reuse ;  /* 0x0000006a75757223 */ /* 0x180fe20000010069 */
[----:B------:R-:W-:Y:S01]  /*33e0*/  SEL R76, R76, RZ, P6 ;  /* 0x000000ff4c4c7207 */ /* 0x000fe20003000000 */
[-C--:B------:R-:W-:Y:S01]  /*33f0*/  FFMA.FTZ R82, R82, R106.reuse, R105 ;  /* 0x0000006a52527223 */ /* 0x080fe20000010069 */
[----:B------:R-:W-:Y:S01]  /*3400*/  SEL R77, R77, RZ, P5 ;  /* 0x000000ff4d4d7207 */ /* 0x000fe20002800000 */
[----:B------:R-:W-:Y:S01]  /*3410*/  FADD.FTZ R123, R123, -R117 ;  /* 0x800000757b7b7221 */ /* 0x000fe20000010000 */
[----:B------:R-:W-:Y:S01]  /*3420*/  LOP3.LUT P6, RZ, R208, 0xff0000, RZ, 0xc0, !PT ;  /* 0x00ff0000d0ff7812 */ /* 0x000fe200078cc0ff */
[----:B------:R-:W-:Y:S01]  /*3430*/  FADD.FTZ R82, R120, -R82 ;  /* 0x8000005278527221 */ /* 0x000fe20000010000 */
[----:B------:R-:W-:Y:S01]  /*3440*/  LOP3.LUT P5, RZ, R208, 0xff000000, RZ, 0xc0, !PT ;  /* 0xff000000d0ff7812 */ /* 0x000fe200078ac0ff */
[----:B------:R0:W-:Y:S01]  /*3450*/  STG.E.128 desc[UR4][R80.64], R76 ;  /* 0x0000004c50007986 */ /* 0x0001e2000c101d04 */
[--C-:B------:R-:W-:Y:S01]  /*3460*/  FFMA.FTZ R84, R84, R106, R105.reuse ;  /* 0x0000006a54547223 */ /* 0x100fe20000010069 */
[----:B------:R-:W-:Y:S01]  /*3470*/  FMUL.FTZ R117, R173, R82 ;  /* 0x00000052ad757220 */ /* 0x000fe20000410000 */
[-CC-:B------:R-:W-:Y:S01]  /*3480*/  FFMA.FTZ R116, R116, R106.reuse, R105.reuse ;  /* 0x0000006a74747223 */ /* 0x180fe20000010069 */
[-C--:B------:R-:W-:Y:S01]  /*3490*/  FFMA.FTZ R118, R118, R106.reuse, R105 ;  /* 0x0000006a76767223 */ /* 0x080fe20000010069 */
[----:B------:R-:W-:Y:S01]  /*34a0*/  FADD.FTZ R124, R124, -R84 ;  /* 0x800000547c7c7221 */ /* 0x000fe20000010000 */
[----:B------:R-:W-:Y:S01]  /*34b0*/  @P0 FADD.FTZ R117, R36, R117 ;  /* 0x0000007524750221 */ /* 0x000fe20000010000 */
[----:B------:R-:W-:Y:S01]  /*34c0*/  FFMA.FTZ R119, R119, R106, R105 ;  /* 0x0000006a77777223 */ /* 0x000fe20000010069 */
[----:B------:R-:W-:Y:S01]  /*34d0*/  FADD.FTZ R125, R125, -R116 ;  /* 0x800000747d7d7221 */ /* 0x000fe20000010000 */
[----:B------:R-:W-:-:S02]  /*34e0*/  FADD.FTZ R126, R126, -R118 ;  /* 0x800000767e7e7221 */ /* 0x000fc40000010000 */
[----:B------:R-:W-:Y:S01]  /*34f0*/  FADD.FTZ R127, R127, -R119 ;  /* 0x800000777f7f7221 */ /* 0x000fe20000010000 */
[----:B0-----:R-:W-:Y:S01]  /*3500*/  FFMA.FTZ R81, R83, R106, R105 ;  /* 0x0000006a53517223 */ /* 0x001fe20000010069 */
[C---:B------:R-:W-:Y:S01]  /*3510*/  FMUL.FTZ R80, R173.reuse, R85 ;  /* 0x00000055ad507220 */ /* 0x040fe20000410000 */
[----:B------:R-:W-:Y:S01]  /*3520*/  FMUL.FTZ R83, R173, R123 ;  /* 0x0000007bad537220 */ /* 0x000fe20000410000 */
[-C--:B------:R-:W-:Y:S01]  /*3530*/  FMUL.FTZ R76, R117, R172.reuse ;  /* 0x000000ac754c7220 */ /* 0x080fe20000410000 */
[----:B------:R-:W-:Y:S01]  /*3540*/  FADD.FTZ R81, R121, -R81 ;  /* 0x8000005179517221 */ /* 0x000fe20000010000 */
[----:B------:R-:W-:Y:S01]  /*3550*/  @P0 FADD.FTZ R80, R38, R80 ;  /* 0x0000005026500221 */ /* 0x000fe20000010000 */
[----:B------:R-:W-:Y:S01]  /*3560*/  @P0 FADD.FTZ R83, R39, R83 ;  /* 0x0000005327530221 */ /* 0x000fe20000010000 */
[----:B------:R-:W-:Y:S01]  /*3570*/  FMUL.FTZ R76, R76, UR15 ;  /* 0x0000000f4c4c7c20 */ /* 0x000fe20008410000 */
[----:B------:R-:W-:Y:S01]  /*3580*/  FMUL.FTZ R81, R173, R81 ;  /* 0x00000051ad517220 */ /* 0x000fe20000410000 */
[-C--:B------:R-:W-:Y:S01]  /*3590*/  FMUL.FTZ R78, R80, R172.reuse ;  /* 0x000000ac504e7220 */ /* 0x080fe20000410000 */
[----:B------:R-:W-:-:S02]  /*35a0*/  FMUL.FTZ R79, R83, R172 ;  /* 0x000000ac534f7220 */ /* 0x000fc40000410000 */
[----:B------:R-:W-:Y:S01]  /*35b0*/  @P0 FADD.FTZ R81, R37, R81 ;  /* 0x0000005125510221 */ /* 0x000fe20000010000 */
[----:B------:R-:W-:Y:S01]  /*35c0*/  FMUL.FTZ R78, R78, UR15 ;  /* 0x0000000f4e4e7c20 */ /* 0x000fe20008410000 */
[----:B------:R-:W-:Y:S02]  /*35d0*/  FMUL.FTZ R79, R79, UR15 ;  /* 0x0000000f4f4f7c20 */ /* 0x000fe40008410000 */
[----:B------:R-:W-:Y:S02]  /*35e0*/  FMUL.FTZ R77, R81, R172 ;  /* 0x000000ac514d7220 */ /* 0x000fe40000410000 */
[----:B------:R-:W-:Y:S02]  /*35f0*/  SEL R78, R78, RZ, P6 ;  /* 0x000000ff4e4e7207 */ /* 0x000fe40003000000 */
[----:B------:R-:W-:Y:S01]  /*3600*/  FMUL.FTZ R77, R77, UR15 ;  /* 0x0000000f4d4d7c20 */ /* 0x000fe20008410000 */
[----:B------:R-:W-:Y:S02]  /*3610*/  LOP3.LUT P6, RZ, R208, 0xff00, RZ, 0xc0, !PT ;  /* 0x0000ff00d0ff7812 */ /* 0x000fe400078cc0ff */
[----:B------:R-:W-:-:S02]  /*3620*/  SEL R79, R79, RZ, P5 ;  /* 0x000000ff4f4f7207 */ /* 0x000fc40002800000 */
[----:B------:R-:W-:Y:S02]  /*3630*/  SEL R77, R77, RZ, P6 ;  /* 0x000000ff4d4d7207 */ /* 0x000fe40003000000 */
[----:B------:R-:W-:Y:S02]  /*3640*/  LOP3.LUT P5, RZ, R208, 0xff, RZ, 0xc0, !PT ;  /* 0x000000ffd0ff7812 */ /* 0x000fe400078ac0ff */
[----:B------:R-:W-:Y:S02]  /*3650*/  IADD3 R84, P6, R200, UR18, RZ ;  /* 0x00000012c8547c10 */ /* 0x000fe4000ffde0ff */
[----:B------:R-:W-:Y:S02]  /*3660*/  SEL R76, R76, RZ, P5 ;  /* 0x000000ff4c4c7207 */ /* 0x000fe40002800000 */
[----:B------:R-:W-:Y:S01]  /*3670*/  IADD3.X R85, R199, UR19, RZ, P6, !PT ;  /* 0x00000013c7557c10 */ /* 0x000fe2000b7fe4ff */
        /* <DEDUP_REMOVED lines=8> */
.L_x_13828:
[C---:B------:R-:W-:Y:S01]  /*3700*/  FMUL.FTZ R127, R173.reuse, R127 ;  /* 0x0000007fad7f7220 */ /* 0x040fe20000410000 */
[----:B------:R1:W-:Y:S01]  /*3710*/  STG.E.128 desc[UR4][R84.64], R76 ;  /* 0x0000004c54007986 */ /* 0x0003e2000c101d04 */
[C---:B------:R-:W-:Y:S01]  /*3720*/  FMUL.FTZ R124, R173.reuse, R124 ;  /* 0x0000007cad7c7220 */ /* 0x040fe20000410000 */
[----:B------:R-:W-:Y:S01]  /*3730*/  FMUL.FTZ R125, R173, R125 ;  /* 0x0000007dad7d7220 */ /* 0x000fe20000410000 */
[----:B------:R-:W-:Y:S01]  /*3740*/  @P0 FADD.FTZ R127, R43, R127 ;  /* 0x0000007f2b7f0221 */ /* 0x000fe20000010000 */
[----:B------:R-:W-:Y:S01]  /*3750*/  LOP3.LUT P6, RZ, R206, 0xff000000, RZ, 0xc0, !PT ;  /* 0xff000000ceff7812 */ /* 0x000fe200078cc0ff */
[----:B------:R-:W-:Y:S01]  /*3760*/  @P0 FADD.FTZ R124, R40, R124 ;  /* 0x0000007c287c0221 */ /* 0x000fe20000010000 */
[----:B------:R-:W-:Y:S01]  /*3770*/  @P0 FADD.FTZ R125, R41, R125 ;  /* 0x0000007d297d0221 */ /* 0x000fe20000010000 */
[----:B0-----:R-:W-:-:S04]  /*3780*/  FMUL.FTZ R83, R127, R172 ;  /* 0x000000ac7f537220 */ /* 0x001fc80000410000 */
[----:B------:R-:W-:Y:S01]  /*3790*/  FMUL.FTZ R83, R83, UR15 ;  /* 0x0000000f53537c20 */ /* 0x000fe20008410000 */
[----:B-1----:R-:W-:-:S04]  /*37a0*/  FMUL.FTZ R78, R173, R126 ;  /* 0x0000007ead4e7220 */ /* 0x002fc80000410000 */
[----:B------:R-:W-:-:S04]  /*37b0*/  @P0 FADD.FTZ R78, R42, R78 ;  /* 0x0000004e2a4e0221 */ /* 0x000fc80000010000 */
[----:B------:R-:W-:Y:S01]  /*37c0*/  FMUL.FTZ R82, R78, R172 ;  /* 0x000000ac4e527220 */ /* 0x000fe20000410000 */
        /* <DEDUP_REMOVED lines=8> */
.L_x_13829:
[----:B------:R-:W-:Y:S01]  /*3850*/  FMUL.FTZ R82, R82, UR15 ;  /* 0x0000000f52527c20 */ /* 0x000fe20008410000 */
[----:B------:R-:W-:Y:S01]  /*3860*/  SEL R83, R83, RZ, P6 ;  /* 0x000000ff53537207 */ /* 0x000fe20003000000 */
[--C-:B------:R-:W-:Y:S01]  /*3870*/  FFMA.FTZ R115, R115, R106, R105.reuse ;  /* 0x0000006a73737223 */ /* 0x100fe20000010069 */
[----:B------:R-:W-:Y:S01]  /*3880*/  LOP3.LUT P6, RZ, R206, 0xff0000, RZ, 0xc0, !PT ;  /* 0x00ff0000ceff7812 */ /* 0x000fe200078cc0ff */
[----:B------:R-:W-:Y:S01]  /*3890*/  FMUL.FTZ R125, R125, R172 ;  /* 0x000000ac7d7d7220 */ /* 0x000fe20000410000 */
[-C--:B------:R-:W-:Y:S01]  /*38a0*/  FFMA.FTZ R111, R111, R106.reuse, R105 ;  /* 0x0000006a6f6f7223 */ /* 0x080fe20000010069 */
[----:B------:R-:W-:Y:S01]  /*38b0*/  FADD.FTZ R115, R131, -R115 ;  /* 0x8000007383737221 */ /* 0x000fe20000010000 */
[----:B------:R-:W-:Y:S01]  /*38c0*/  FFMA.FTZ R114, R114, R106, R105 ;  /* 0x0000006a72727223 */ /* 0x000fe20000010069 */
[----:B------:R-:W-:Y:S01]  /*38d0*/  SEL R82, R82, RZ, P6 ;  /* 0x000000ff52527207 */ /* 0x000fe20003000000 */
[----:B0-----:R-:W-:Y:S01]  /*38e0*/  FMUL.FTZ R81, R125, UR15 ;  /* 0x0000000f7d517c20 */ /* 0x001fe20008410000 */
[----:B------:R-:W-:Y:S01]  /*38f0*/  LOP3.LUT P6, RZ, R206, 0xff00, RZ, 0xc0, !PT ;  /* 0x0000ff00ceff7812 */ /* 0x000fe200078cc0ff */
[----:B------:R-:W-:Y:S01]  /*3900*/  FMUL.FTZ R124, R124, R172 ;  /* 0x000000ac7c7c7220 */ /* 0x000fe20000410000 */
[----:B------:R-:W-:Y:S01]  /*3910*/  FADD.FTZ R128, R128, -R111 ;  /* 0x8000006f80807221 */ /* 0x000fe20000010000 */
[----:B------:R-:W-:Y:S01]  /*3920*/  FFMA.FTZ R112, R112, R106, R105 ;  /* 0x0000006a70707223 */ /* 0x000fe20000010069 */
[----:B------:R-:W-:Y:S01]  /*3930*/  FMUL.FTZ R111, R173, R115 ;  /* 0x00000073ad6f7220 */ /* 0x000fe20000410000 */
[----:B------:R-:W-:Y:S01]  /*3940*/  FADD.FTZ R114, R130, -R114 ;  /* 0x8000007282727221 */ /* 0x000fe20000010000 */
[----:B------:R-:W-:Y:S01]  /*3950*/  FMUL.FTZ R80, R124, UR15 ;  /* 0x0000000f7c507c20 */ /* 0x000fe20008410000 */
[----:B------:R-:W-:Y:S01]  /*3960*/  SEL R81, R81, RZ, P6 ;  /* 0x000000ff51517207 */ /* 0x000fe20003000000 */
[----:B------:R-:W-:Y:S01]  /*3970*/  FADD.FTZ R129, R129, -R112 ;  /* 0x8000007081817221 */ /* 0x000fe20000010000 */
[----:B------:R-:W-:Y:S01]  /*3980*/  LOP3.LUT P5, RZ, R206, 0xff, RZ, 0xc0, !PT ;  /* 0x000000ffceff7812 */ /* 0x000fe200078ac0ff */
[----:B------:R-:W-:Y:S01]  /*3990*/  @P0 FADD.FTZ R111, R47, R111 ;  /* 0x0000006f2f6f0221 */ /* 0x000fe20000010000 */
[----:B------:R-:W-:Y:S01]  /*39a0*/  IADD3 R198, P6, R198, UR18, RZ ;  /* 0x00000012c6c67c10 */ /* 0x000fe2000ffde0ff */
[----:B------:R-:W-:Y:S01]  /*39b0*/  FMUL.FTZ R112, R173, R114 ;  /* 0x00000072ad707220 */ /* 0x000fe20000410000 */
[----:B------:R-:W-:Y:S01]  /*39c0*/  SEL R80, R80, RZ, P5 ;  /* 0x000000ff50507207 */ /* 0x000fe20002800000 */
[-C--:B------:R-:W-:Y:S01]  /*39d0*/  FMUL.FTZ R77, R111, R172.reuse ;  /* 0x000000ac6f4d7220 */ /* 0x080fe20000410000 */
[----:B------:R-:W-:Y:S01]  /*39e0*/  IADD3.X R199, R197, UR19, RZ, P6, !PT ;  /* 0x00000013c5c77c10 */ /* 0x000fe2000b7fe4ff */
[----:B------:R-:W-:Y:S01]  /*39f0*/  @P0 FADD.FTZ R112, R46, R112 ;  /* 0x000000702e700221 */ /* 0x000fe20000010000 */
[----:B------:R-:W-:Y:S01]  /*3a00*/  FMUL.FTZ R114, R173, R129 ;  /* 0x00000081ad727220 */ /* 0x000fe20000410000 */
[----:B------:R-:W-:Y:S01]  /*3a10*/  FMUL.FTZ R77, R77, UR15 ;  /* 0x0000000f4d4d7c20 */ /* 0x000fe20008410000 */
[----:B------:R-:W-:Y:S01]  /*3a20*/  LOP3.LUT P5, RZ, R205, 0xff000000, RZ, 0xc0, !PT ;  /* 0xff000000cdff7812 */ /* 0x000fe200078ac0ff */
[----:B------:R0:W-:Y:S01]  /*3a30*/  STG.E.128 desc[UR4][R198.64], R80 ;  /* 0x00000050c6007986 */ /* 0x0001e2000c101d04 */
[----:B------:R-:W-:Y:S01]  /*3a40*/  FMUL.FTZ R76, R112, R172 ;  /* 0x000000ac704c7220 */ /* 0x000fe20000410000 */
[----:B------:R-:W-:Y:S01]  /*3a50*/  @P0 FADD.FTZ R114, R45, R114 ;  /* 0x000000722d720221 */ /* 0x000fe20000010000 */
[----:B------:R-:W-:Y:S01]  /*3a60*/  FMUL.FTZ R128, R173, R128 ;  /* 0x00000080ad807220 */ /* 0x000fe20000410000 */
[----:B------:R-:W-:Y:S01]  /*3a70*/  SEL R79, R77, RZ, P5 ;  /* 0x000000ff4d4f7207 */ /* 0x000fe20002800000 */
[----:B------:R-:W-:Y:S01]  /*3a80*/  FMUL.FTZ R76, R76, UR15 ;  /* 0x0000000f4c4c7c20 */ /* 0x000fe20008410000 */
[C---:B------:R-:W-:Y:S01]  /*3a90*/  LOP3.LUT P6, RZ, R205.reuse, 0xff0000, RZ, 0xc0, !PT ;  /* 0x00ff0000cdff7812 */ /* 0x040fe200078cc0ff */
[----:B------:R-:W-:Y:S01]  /*3aa0*/  FMUL.FTZ R77, R114, R172 ;  /* 0x000000ac724d7220 */ /* 0x000fe20000410000 */
[----:B------:R-:W-:Y:S01]  /*3ab0*/  @P0 FADD.FTZ R128, R44, R128 ;  /* 0x000000802c800221 */ /* 0x000fe20000010000 */
[----:B------:R-:W-:Y:S01]  /*3ac0*/  LOP3.LUT P5, RZ, R205, 0xff, RZ, 0xc0, !PT ;  /* 0x000000ffcdff7812 */ /* 0x000fe200078ac0ff */
[--C-:B------:R-:W-:Y:S01]  /*3ad0*/  FFMA.FTZ R108, R108, R106, R105.reuse ;  /* 0x0000006a6c6c7223 */ /* 0x100fe20000010069 */
[----:B------:R-:W-:Y:S01]  /*3ae0*/  SEL R78, R76, RZ, P6 ;  /* 0x000000ff4c4e7207 */ /* 0x000fe20003000000 */
[----:B------:R-:W-:Y:S01]  /*3af0*/  FMUL.FTZ R77, R77, UR15 ;  /* 0x0000000f4d4d7c20 */ /* 0x000fe20008410000 */
[----:B------:R-:W-:Y:S01]  /*3b00*/  LOP3.LUT P6, RZ, R205, 0xff00, RZ, 0xc0, !PT ;  /* 0x0000ff00cdff7812 */ /* 0x000fe200078cc0ff */
[----:B------:R-:W-:Y:S01]  /*3b10*/  FMUL.FTZ R76, R128, R172 ;  /* 0x000000ac804c7220 */ /* 0x000fe20000410000 */
[-CC-:B------:R-:W-:Y:S01]  /*3b20*/  FFMA.FTZ R109, R109, R106.reuse, R105.reuse ;  /* 0x0000006a6d6d7223 */ /* 0x180fe20000010069 */
[-CC-:B------:R-:W-:Y:S01]  /*3b30*/  FFMA.FTZ R110, R110, R106.reuse, R105.reuse ;  /* 0x0000006a6e6e7223 */ /* 0x180fe20000010069 */
[----:B------:R-:W-:Y:S01]  /*3b40*/  SEL R77, R77, RZ, P6 ;  /* 0x000000ff4d4d7207 */ /* 0x000fe20003000000 */
[----:B------:R-:W-:Y:S01]  /*3b50*/  FMUL.FTZ R76, R76, UR15 ;  /* 0x0000000f4c4c7c20 */ /* 0x000fe20008410000 */
[----:B------:R-:W-:Y:S01]  /*3b60*/  FFMA.FTZ R113, R113, R106, R105 ;  /* 0x0000006a71717223 */ /* 0x000fe20000010069 */
[----:B------:R-:W-:Y:S01]  /*3b70*/  IADD3 R84, P6, R196, UR18, RZ ;  /* 0x00000012c4547c10 */ /* 0x000fe2000ffde0ff */
[----:B------:R-:W-:Y:S01]  /*3b80*/  FADD.FTZ R132, R132, -R108 ;  /* 0x8000006c84847221 */ /* 0x000fe20000010000 */
[----:B------:R-:W-:Y:S01]  /*3b90*/  FADD.FTZ R133, R133, -R109 ;  /* 0x8000006d85857221 */ /* 0x000fe20000010000 */
[----:B------:R-:W-:Y:S01]  /*3ba0*/  FADD.FTZ R134, R134, -R110 ;  /* 0x8000006e86867221 */ /* 0x000fe20000010000 */
[----:B------:R-:W-:Y:S01]  /*3bb0*/  FADD.FTZ R135, R135, -R113 ;  /* 0x8000007187877221 */ /* 0x000fe20000010000 */
[----:B------:R-:W-:-:S02]  /*3bc0*/  IADD3.X R85, R195, UR19, RZ, P6, !PT ;  /* 0x00000013c3557c10 */ /* 0x000fc4000b7fe4ff */
[----:B------:R-:W-:Y:S01]  /*3bd0*/  SEL R76, R76, RZ, P5 ;  /* 0x000000ff4c4c7207 */ /* 0x000fe20002800000 */
[----:B0-----:R-:W-:Y:S06]  /*3be0*/  @!P3 BRA `(.L_x_13830) ;  /* 0x00000000001cb947 */ /* 0x001fec0003800000 */
[----:B------:R-:W-:Y:S02]  /*3bf0*/  IADD3 R196, P5, R196, UR16, RZ ;  /* 0x00000010c4c47c10 */ /* 0x000fe4000ffbe0ff */
[----:B------:R-:W-:Y:S02]  /*3c00*/  SEL R83, R111, R75, P2 ;  /* 0x0000004b6f537207 */ /* 0x000fe40001000000 */
[----:B------:R-:W-:Y:S02]  /*3c10*/  SEL R82, R112, R74, P2 ;  /* 0x0000004a70527207 */ /* 0x000fe40001000000 */
[----:B------:R-:W-:Y:S02]  /*3c20*/  SEL R81, R114, R73, P2 ;  /* 0x0000004972517207 */ /* 0x000fe40001000000 */
[----:B------:R-:W-:Y:S02]  /*3c30*/  IADD3.X R197, R195, UR17, RZ, P5, !PT ;  /* 0x00000011c3c57c10 */ /* 0x000fe4000affe4ff */
[----:B------:R-:W-:-:S05]  /*3c40*/  SEL R80, R128, R72, P2 ;  /* 0x0000004880507207 */ /* 0x000fca0001000000 */
[----:B------:R0:W-:Y:S02]  /*3c50*/  STG.E.128 desc[UR4][R196.64], R80 ;  /* 0x00000050c4007986 */ /* 0x0001e4000c101d04 */
.L_x_13830:
[----:B------:R1:W-:Y:S01]  /*3c60*/  STG.E.128 desc[UR4][R84.64], R76 ;  /* 0x0000004c54007986 */ /* 0x0003e2000c101d04 */
[C---:B0-----:R-:W-:Y:S01]  /*3c70*/  FMUL.FTZ R80, R173.reuse, R135 ;  /* 0x00000087ad507220 */ /* 0x041fe20000410000 */
[C---:B------:R-:W-:Y:S01]  /*3c80*/  FMUL.FTZ R81, R173.reuse, R134 ;  /* 0x00000086ad517220 */ /* 0x040fe20000410000 */
[C---:B------:R-:W-:Y:S01]  /*3c90*/  FMUL.FTZ R109, R173.reuse, R132 ;  /* 0x00000084ad6d7220 */ /* 0x040fe20000410000 */
[----:B------:R-:W-:Y:S01]  /*3ca0*/  FMUL.FTZ R108, R173, R133 ;  /* 0x00000085ad6c7220 */ /* 0x000fe20000410000 */
[----:B------:R-:W-:Y:S01]  /*3cb0*/  @P0 FADD.FTZ R80, R51, R80 ;  /* 0x0000005033500221 */ /* 0x000fe20000010000 */
[----:B------:R-:W-:Y:S01]  /*3cc0*/  @P0 FADD.FTZ R81, R50, R81 ;  /* 0x0000005132510221 */ /* 0x000fe20000010000 */
[----:B------:R-:W-:Y:S01]  /*3cd0*/  LOP3.LUT P6, RZ, R194, 0xff000000, RZ, 0xc0, !PT ;  /* 0xff000000c2ff7812 */ /* 0x000fe200078cc0ff */
[----:B------:R-:W-:Y:S01]  /*3ce0*/  @P0 FADD.FTZ R109, R48, R109 ;  /* 0x0000006d306d0221 */ /* 0x000fe20000010000 */
[-C--:B------:R-:W-:Y:S01]  /*3cf0*/  FMUL.FTZ R83, R80, R172.reuse ;  /* 0x000000ac50537220 */ /* 0x080fe20000410000 */
[----:B------:R-:W-:Y:S01]  /*3d00*/  FMUL.FTZ R82, R81, R172 ;  /* 0x000000ac51527220 */ /* 0x000fe20000410000 */
[----:B------:R-:W-:-:S02]  /*3d10*/  @P0 FADD.FTZ R108, R49, R108 ;  /* 0x0000006c316c0221 */ /* 0x000fc40000010000 */
[----:B------:R-:W-:Y:S01]  /*3d20*/  FMUL.FTZ R83, R83, UR15 ;  /* 0x0000000f53537c20 */ /* 0x000fe20008410000 */
[----:B------:R-:W-:Y:S06]  /*3d30*/  @!P3 BRA `(.L_x_13831) ;  /* 0x00000000001cb947 */ /* 0x000fec0003800000 */
[----:B-1----:R-:W-:Y:S02]  /*3d40*/  SEL R79, R80, R75, P2 ;  /* 0x0000004b504f7207 */ /* 0x002fe40001000000 */
[----:B------:R-:W-:Y:S02]  /*3d50*/  IADD3 R80, P5, R189, UR16, RZ ;  /* 0x00000010bd507c10 */ /* 0x000fe4000ffbe0ff */
[----:B------:R-:W-:Y:S02]  /*3d60*/  SEL R78, R81, R74, P2 ;  /* 0x0000004a514e7207 */ /* 0x000fe40001000000 */
[----:B------:R-:W-:Y:S02]  /*3d70*/  SEL R77, R108, R73, P2 ;  /* 0x000000496c4d7207 */ /* 0x000fe40001000000 */
[----:B------:R-:W-:Y:S02]  /*3d80*/  IADD3.X R81, R188, UR17, RZ, P5, !PT ;  /* 0x00000011bc517c10 */ /* 0x000fe4000affe4ff */
[----:B------:R-:W-:-:S05]  /*3d90*/  SEL R76, R109, R72, P2 ;  /* 0x000000486d4c7207 */ /* 0x000fca0001000000 */
[----:B------:R0:W-:Y:S02]  /*3da0*/  STG.E.128 desc[UR4][R80.64], R76 ;  /* 0x0000004c50007986 */ /* 0x0001e4000c101d04 */
.L_x_13831:
[----:B------:R-:W-:Y:S01]  /*3db0*/  FMUL.FTZ R82, R82, UR15 ;  /* 0x0000000f52527c20 */ /* 0x000fe20008410000 */
[----:B------:R-:W-:Y:S01]  /*3dc0*/  SEL R83, R83, RZ, P6 ;  /* 0x000000ff53537207 */ /* 0x000fe20003000000 */
[----:B------:R-:W-:Y:S01]  /*3dd0*/  FMUL.FTZ R108, R108, R172 ;  /* 0x000000ac6c6c7220 */ /* 0x000fe20000410000 */
[----:B------:R-:W-:Y:S01]  /*3de0*/  LOP3.LUT P6, RZ, R194, 0xff0000, RZ, 0xc0, !PT ;  /* 0x00ff0000c2ff7812 */ /* 0x000fe200078cc0ff */
[-CC-:B01----:R-:W-:Y:S01]  /*3df0*/  FFMA.FTZ R76, R107, R106.reuse, R105.reuse ;  /* 0x0000006a6b4c7223 */ /* 0x183fe20000010069 */
[----:B------:R-:W-:Y:S01]  /*3e00*/  FFMA.FTZ R103, R103, R106, R105 ;  /* 0x0000006a67677223 */ /* 0x000fe20000010069 */
[----:B------:R-:W-:Y:S01]  /*3e10*/  FMUL.FTZ R81, R108, UR15 ;  /* 0x0000000f6c517c20 */ /* 0x000fe20008410000 */
[----:B------:R-:W-:Y:S01]  /*3e20*/  SEL R82, R82, RZ, P6 ;  /* 0x000000ff52527207 */ /* 0x000fe20003000000 */
[----:B------:R-:W-:Y:S01]  /*3e30*/  FMUL.FTZ R109, R109, R172 ;  /* 0x000000ac6d6d7220 */ /* 0x000fe20000410000 */
[----:B------:R-:W-:Y:S01]  /*3e40*/  LOP3.LUT P6, RZ, R194, 0xff00, RZ, 0xc0, !PT ;  /* 0x0000ff00c2ff7812 */ /* 0x000fe200078cc0ff */
[----:B------:R-:W-:Y:S01]  /*3e50*/  FADD.FTZ R78, R139, -R76 ;  /* 0x8000004c8b4e7221 */ /* 0x000fe20000010000 */
[----:B------:R-:W-:Y:S01]  /*3e60*/  FADD.FTZ R138, R138, -R103 ;  /* 0x800000678a8a7221 */ /* 0x000fe20000010000 */
[--C-:B------:R-:W-:Y:S01]  /*3e70*/  FFMA.FTZ R76, R100, R106, R105.reuse ;  /* 0x0000006a644c7223 */ /* 0x100fe20000010069 */
[----:B------:R-:W-:Y:S01]  /*3e80*/  FMUL.FTZ R80, R109, UR15 ;  /* 0x0000000f6d507c20 */ /* 0x000fe20008410000 */
[----:B------:R-:W-:Y:S01]  /*3e90*/  SEL R81, R81, RZ, P6 ;  /* 0x000000ff51517207 */ /* 0x000fe20003000000 */
[C---:B------:R-:W-:Y:S01]  /*3ea0*/  FMUL.FTZ R100, R173.reuse, R78 ;  /* 0x0000004ead647220 */ /* 0x040fe20000410000 */
[----:B------:R-:W-:Y:S01]  /*3eb0*/  LOP3.LUT P5, RZ, R194, 0xff, RZ, 0xc0, !PT ;  /* 0x000000ffc2ff7812 */ /* 0x000fe200078ac0ff */
[----:B------:R-:W-:Y:S01]  /*3ec0*/  FMUL.FTZ R103, R173, R138 ;  /* 0x0000008aad677220 */ /* 0x000fe20000410000 */
[----:B------:R-:W-:Y:S01]  /*3ed0*/  IADD3 R84, P6, R189, UR18, RZ ;  /* 0x00000012bd547c10 */ /* 0x000fe2000ffde0ff */
[----:B------:R-:W-:Y:S01]  /*3ee0*/  FADD.FTZ R76, R137, -R76 ;  /* 0x8000004c894c7221 */ /* 0x000fe20000010000 */
[----:B------:R-:W-:Y:S01]  /*3ef0*/  FFMA.FTZ R77, R98, R106, R105 ;  /* 0x0000006a624d7223 */ /* 0x000fe20000010069 */
[----:B------:R-:W-:Y:S01]  /*3f00*/  @P0 FADD.FTZ R100, R55, R100 ;  /* 0x0000006437640221 */ /* 0x000fe20000010000 */
[----:B------:R-:W-:Y:S01]  /*3f10*/  SEL R80, R80, RZ, P5 ;  /* 0x000000ff50507207 */ /* 0x000fe20002800000 */
[----:B------:R-:W-:Y:S01]  /*3f20*/  @P0 FADD.FTZ R103, R54, R103 ;  /* 0x0000006736670221 */ /* 0x000fe20000010000 */
[----:B------:R-:W-:Y:S01]  /*3f30*/  IADD3.X R85, R188, UR19, RZ, P6, !PT ;  /* 0x00000013bc557c10 */ /* 0x000fe2000b7fe4ff */
[----:B------:R-:W-:Y:S01]  /*3f40*/  FMUL.FTZ R108, R173, R76 ;  /* 0x0000004cad6c7220 */ /* 0x000fe20000410000 */
[----:B------:R-:W-:Y:S01]  /*3f50*/  FADD.FTZ R136, R136, -R77 ;  /* 0x8000004d88887221 */ /* 0x000fe20000010000 */
[-C--:B------:R-:W-:Y:S01]  /*3f60*/  FMUL.FTZ R78, R100, R172.reuse ;  /* 0x000000ac644e7220 */ /* 0x080fe20000410000 */
[----:B------:R-:W-:Y:S01]  /*3f70*/  FMUL.FTZ R77, R103, R172 ;  /* 0x000000ac674d7220 */ /* 0x000fe20000410000 */
[----:B------:R0:W-:Y:S01]  /*3f80*/  STG.E.128 desc[UR4][R84.64], R80 ;  /* 0x0000005054007986 */ /* 0x0001e2000c101d04 */
[----:B------:R-:W-:Y:S01]  /*3f90*/  @P0 FADD.FTZ R108, R53, R108 ;  /* 0x0000006c356c0221 */ /* 0x000fe20000010000 */
[----:B------:R-:W-:Y:S01]  /*3fa0*/  FMUL.FTZ R78, R78, UR15 ;  /* 0x0000000f4e4e7c20 */ /* 0x000fe20008410000 */
[----:B------:R-:W-:Y:S01]  /*3fb0*/  FMUL.FTZ R107, R173, R136 ;  /* 0x00000088ad6b7220 */ /* 0x000fe20000410000 */
[----:B------:R-:W-:Y:S01]  /*3fc0*/  LOP3.LUT P5, RZ, R185, 0xff000000, RZ, 0xc0, !PT ;  /* 0xff000000b9ff7812 */ /* 0x000fe200078ac0ff */
[----:B------:R-:W-:Y:S01]  /*3fd0*/  FMUL.FTZ R77, R77, UR15 ;  /* 0x0000000f4d4d7c20 */ /* 0x000fe20008410000 */
[----:B------:R-:W-:Y:S01]  /*3fe0*/  LOP3.LUT P6, RZ, R185, 0xff0000, RZ, 0xc0, !PT ;  /* 0x00ff0000b9ff7812 */ /* 0x000fe200078cc0ff */
[----:B------:R-:W-:Y:S01]  /*3ff0*/  FMUL.FTZ R76, R108, R172 ;  /* 0x000000ac6c4c7220 */ /* 0x000fe20000410000 */
[----:B------:R-:W-:Y:S01]  /*4000*/  @P0 FADD.FTZ R107, R52, R107 ;  /* 0x0000006b346b0221 */ /* 0x000fe20000010000 */
[----:B------:R-:W-:Y:S01]  /*4010*/  SEL R79, R78, RZ, P5 ;  /* 0x000000ff4e4f7207 */ /* 0x000fe20002800000 */
[-CC-:B------:R-:W-:Y:S01]  /*4020*/  FFMA.FTZ R99, R99, R106.reuse, R105.reuse ;  /* 0x0000006a63637223 */ /* 0x180fe20000010069 */
[----:B------:R-:W-:Y:S01]  /*4030*/  SEL R78, R77, RZ, P6 ;  /* 0x000000ff4d4e7207 */ /* 0x000fe20003000000 */
[----:B------:R-:W-:Y:S01]  /*4040*/  FMUL.FTZ R77, R76, UR15 ;  /* 0x0000000f4c4d7c20 */ /* 0x000fe20008410000 */
[----:B------:R-:W-:Y:S01]  /*4050*/  LOP3.LUT P6, RZ, R185, 0xff00, RZ, 0xc0, !PT ;  /* 0x0000ff00b9ff7812 */ /* 0x000fe200078cc0ff */
[--C-:B------:R-:W-:Y:S01]  /*4060*/  FFMA.FTZ R98, R101, R106, R105.reuse ;  /* 0x0000006a65627223 */ /* 0x100fe20000010069 */
[----:B------:R-:W-:Y:S01]  /*4070*/  FMUL.FTZ R76, R107, R172 ;  /* 0x000000ac6b4c7220 */ /* 0x000fe20000410000 */
[-C--:B------:R-:W-:Y:S01]  /*4080*/  FFMA.FTZ R104, R104, R106.reuse, R105 ;  /* 0x0000006a68687223 */ /* 0x080fe20000010069 */
[----:B------:R-:W-:Y:S01]  /*4090*/  FADD.FTZ R140, R140, -R99 ;  /* 0x800000638c8c7221 */ /* 0x000fe20000010000 */
[----:B------:R-:W-:Y:S01]  /*40a0*/  FADD.FTZ R110, R141, -R98 ;  /* 0x800000628d6e7221 */ /* 0x000fe20000010000 */
[----:B------:R-:W-:Y:S01]  /*40b0*/  FFMA.FTZ R99, R102, R106, R105 ;  /* 0x0000006a66637223 */ /* 0x000fe20000010069 */
[----:B------:R-:W-:Y:S01]  /*40c0*/  SEL R77, R77, RZ, P6 ;  /* 0x000000ff4d4d7207 */ /* 0x000fe20003000000 */
[----:B------:R-:W-:Y:S01]  /*40d0*/  FMUL.FTZ R76, R76, UR15 ;  /* 0x0000000f4c4c7c20 */ /* 0x000fe20008410000 */
[----:B------:R-:W-:Y:S01]  /*40e0*/  LOP3.LUT P5, RZ, R185, 0xff, RZ, 0xc0, !PT ;  /* 0x000000ffb9ff7812 */ /* 0x000fe200078ac0ff */
[----:B------:R-:W-:Y:S01]  /*40f0*/  FADD.FTZ R104, R143, -R104 ;  /* 0x800000688f687221 */ /* 0x000fe20000010000 */
[----:B------:R-:W-:Y:S01]  /*4100*/  IADD3 R98, P6, R184, UR18, RZ ;  /* 0x00000012b8627c10 */ /* 0x000fe2000ffde0ff */
[----:B------:R-:W-:Y:S01]  /*4110*/  FADD.FTZ R142, R142, -R99 ;  /* 0x800000638e8e7221 */ /* 0x000fe20000010000 */
[----:B------:R-:W-:Y:S01]  /*4120*/  SEL R76, R76, RZ, P5 ;  /* 0x000000ff4c4c7207 */ /* 0x000fe20002800000 */
[----:B------:R-:W-:Y:S01]  /*4130*/  FMUL.FTZ R104, R173, R104 ;  /* 0x00000068ad687220 */ /* 0x000fe20000410000 */
[----:B------:R-:W-:Y:S01]  /*4140*/  IADD3.X R99, R183, UR19, RZ, P6, !PT ;  /* 0x00000013b7637c10 */ /* 0x000fe2000b7fe4ff */
[----:B0-----:R-:W-:Y:S08]  /*4150*/  @!P3 BRA `(.L_x_13832) ;  /* 0x00000000001cb947 */ /* 0x001ff00003800000 */
[----:B------:R-:W-:Y:S02]  /*4160*/  IADD3 R184, P5, R184, UR16, RZ ;  /* 0x00000010b8b87c10 */ /* 0x000fe4000ffbe0ff */
[----:B------:R-:W-:Y:S02]  /*4170*/  SEL R83, R100, R75, P2 ;  /* 0x0000004b64537207 */ /* 0x000fe40001000000 */
[----:B------:R-:W-:Y:S02]  /*4180*/  SEL R82, R103, R74, P2 ;  /* 0x0000004a67527207 */ /* 0x000fe40001000000 */
[----:B------:R-:W-:Y:S02]  /*4190*/  SEL R81, R108, R73, P2 ;  /* 0x000000496c517207 */ /* 0x000fe40001000000 */
[----:B------:R-:W-:Y:S02]  /*41a0*/  IADD3.X R185, R183, UR17, RZ, P5, !PT ;  /* 0x00000011b7b97c10 */ /* 0x000fe4000affe4ff */
[----:B------:R-:W-:-:S05]  /*41b0*/  SEL R80, R107, R72, P2 ;  /* 0x000000486b507207 */ /* 0x000fca0001000000 */
[----:B------:R0:W-:Y:S02]  /*41c0*/  STG.E.128 desc[UR4][R184.64], R80 ;  /* 0x00000050b8007986 */ /* 0x0001e4000c101d04 */
.L_x_13832:
[----:B------:R1:W-:Y:S01]  /*41d0*/  STG.E.128 desc[UR4][R98.64], R76 ;  /* 0x0000004c62007986 */ /* 0x0003e2000c101d04 */
[----:B0-----:R-:W-:Y:S01]  /*41e0*/  FMUL.FTZ R81, R173, R142 ;  /* 0x0000008ead517220 */ /* 0x001fe20000410000 */
[----:B------:R-:W-:Y:S01]  /*41f0*/  @P0 FADD.FTZ R104, R59, R104 ;  /* 0x000000683b680221 */ /* 0x000fe20000010000 */
[C---:B------:R-:W-:Y:S01]  /*4200*/  FMUL.FTZ R85, R173.reuse, R140 ;  /* 0x0000008cad557220 */ /* 0x040fe20000410000 */
[----:B------:R-:W-:Y:S01]  /*4210*/  FMUL.FTZ R110, R173, R110 ;  /* 0x0000006ead6e7220 */ /* 0x000fe20000410000 */
[----:B------:R-:W-:Y:S01]  /*4220*/  @P0 FADD.FTZ R81, R58, R81 ;  /* 0x000000513a510221 */ /* 0x000fe20000010000 */
[-C--:B------:R-:W-:Y:S01]  /*4230*/  FMUL.FTZ R80, R104, R172.reuse ;  /* 0x000000ac68507220 */ /* 0x080fe20000410000 */
[----:B------:R-:W-:Y:S01]  /*4240*/  @P0 FADD.FTZ R85, R56, R85 ;  /* 0x0000005538550221 */ /* 0x000fe20000010000 */
[----:B------:R-:W-:Y:S01]  /*4250*/  @P0 FADD.FTZ R110, R57, R110 ;  /* 0x0000006e396e0221 */ /* 0x000fe20000010000 */
[----:B------:R-:W-:Y:S01]  /*4260*/  FMUL.FTZ R82, R81, R172 ;  /* 0x000000ac51527220 */ /* 0x000fe20000410000 */
[----:B------:R-:W-:Y:S01]  /*4270*/  FMUL.FTZ R83, R80, UR15 ;  /* 0x0000000f50537c20 */ /* 0x000fe20008410000 */
[----:B------:R-:W-:Y:S06]  /*4280*/  @!P3 BRA `(.L_x_13833) ;  /* 0x00000000001cb947 */ /* 0x000fec0003800000 */
[----:B------:R-:W-:Y:S02]  /*4290*/  IADD3 R80, P5, R181, UR16, RZ ;  /* 0x00000010b5507c10 */ /* 0x000fe4000ffbe0ff */
[----:B-1----:R-:W-:Y:S02]  /*42a0*/  SEL R78, R81, R74, P2 ;  /* 0x0000004a514e7207 */ /* 0x002fe40001000000 */
[----:B------:R-:W-:Y:S02]  /*42b0*/  SEL R79, R104, R75, P2 ;  /* 0x0000004b684f7207 */ /* 0x000fe40001000000 */
[----:B------:R-:W-:Y:S02]  /*42c0*/  SEL R77, R110, R73, P2 ;  /* 0x000000496e4d7207 */ /* 0x000fe40001000000 */
[----:B------:R-:W-:Y:S02]  /*42d0*/  IADD3.X R81, R180, UR17, RZ, P5, !PT ;  /* 0x00000011b4517c10 */ /* 0x000fe4000affe4ff */
[----:B------:R-:W-:-:S05]  /*42e0*/  SEL R76, R85, R72, P2 ;  /* 0x00000048554c7207 */ /* 0x000fca0001000000 */
[----:B------:R0:W-:Y:S02]  /*42f0*/  STG.E.128 desc[UR4][R80.64], R76 ;  /* 0x0000004c50007986 */ /* 0x0001e4000c101d04 */
.L_x_13833:
[----:B------:R-:W-:Y:S01]  /*4300*/  FMUL.FTZ R82, R82, UR15 ;  /* 0x0000000f52527c20 */ /* 0x000fe20008410000 */
[----:B------:R-:W-:Y:S01]  /*4310*/  LOP3.LUT P5, RZ, R182, 0xff0000, RZ, 0xc0, !PT ;  /* 0x00ff0000b6ff7812 */ /* 0x000fe200078ac0ff */
[----:B------:R-:W-:Y:S01]  /*4320*/  FMUL.FTZ R110, R110, R172 ;  /* 0x000000ac6e6e7220 */ /* 0x000fe20000410000 */
[-CC-:B01----:R-:W-:Y:S01]  /*4330*/  FFMA.FTZ R78, R97, R106.reuse, R105.reuse ;  /* 0x0000006a614e7223 */ /* 0x183fe20000010069 */
[----:B------:R-:W-:Y:S01]  /*4340*/  LOP3.LUT P6, RZ, R182, 0xff000000, RZ, 0xc0, !PT ;  /* 0xff000000b6ff7812 */ /* 0x000fe200078cc0ff */
[--C-:B------:R-:W-:Y:S01]  /*4350*/  FFMA.FTZ R94, R94, R106, R105.reuse ;  /* 0x0000006a5e5e7223 */ /* 0x100fe20000010069 */
[----:B------:R-:W-:Y:S01]  /*4360*/  SEL R82, R82, RZ, P5 ;  /* 0x000000ff52527207 */ /* 0x000fe20002800000 */
[----:B------:R-:W-:Y:S01]  /*4370*/  FMUL.FTZ R81, R110, UR15 ;  /* 0x0000000f6e517c20 */ /* 0x000fe20008410000 */
[----:B------:R-:W-:Y:S01]  /*4380*/  LOP3.LUT P5, RZ, R182, 0xff00, RZ, 0xc0, !PT ;  /* 0x0000ff00b6ff7812 */ /* 0x000fe200078ac0ff */
[----:B------:R-:W-:Y:S01]  /*4390*/  FMUL.FTZ R85, R85, R172 ;  /* 0x000000ac55557220 */ /* 0x000fe20000410000 */
[----:B------:R-:W-:Y:S01]  /*43a0*/  FADD.FTZ R78, R147, -R78 ;  /* 0x8000004e934e7221 */ /* 0x000fe20000010000 */
[-CC-:B------:R-:W-:Y:S01]  /*43b0*/  FFMA.FTZ R95, R95, R106.reuse, R105.reuse ;  /* 0x0000006a5f5f7223 */ /* 0x180fe20000010069 */
[----:B------:R-:W-:Y:S01]  /*43c0*/  SEL R83, R83, RZ, P6 ;  /* 0x000000ff53537207 */ /* 0x000fe20003000000 */
[----:B------:R-:W-:Y:S01]  /*43d0*/  FFMA.FTZ R77, R96, R106, R105 ;  /* 0x0000006a604d7223 */ /* 0x000fe20000010069 */
[----:B------:R-:W-:Y:S01]  /*43e0*/  FADD.FTZ R76, R145, -R94 ;  /* 0x8000005e914c7221 */ /* 0x000fe20000010000 */
[----:B------:R-:W-:Y:S01]  /*43f0*/  FMUL.FTZ R80, R85, UR15 ;  /* 0x0000000f55507c20 */ /* 0x000fe20008410000 */
[----:B------:R-:W-:Y:S01]  /*4400*/  SEL R81, R81, RZ, P5 ;  /* 0x000000ff51517207 */ /* 0x000fe20002800000 */
[----:B------:R-:W-:Y:S01]  /*4410*/  FMUL.FTZ R98, R173, R78 ;  /* 0x0000004ead627220 */ /* 0x000fe20000410000 */
[----:B------:R-:W-:Y:S01]  /*4420*/  LOP3.LUT P6, RZ, R182, 0xff, RZ, 0xc0, !PT ;  /* 0x000000ffb6ff7812 */ /* 0x000fe200078cc0ff */
[----:B------:R-:W-:Y:S01]  /*4430*/  FADD.FTZ R144, R144, -R95 ;  /* 0x8000005f90907221 */ /* 0x000fe20000010000 */
[----:B------:R-:W-:Y:S01]  /*4440*/  IADD3 R94, P5, R181, UR18, RZ ;  /* 0x00000012b55e7c10 */ /* 0x000fe2000ffbe0ff */
[----:B------:R-:W-:Y:S01]  /*4450*/  FADD.FTZ R146, R146, -R77 ;  /* 0x8000004d92927221 */ /* 0x000fe20000010000 */
[----:B------:R-:W-:Y:S01]  /*4460*/  SEL R80, R80, RZ, P6 ;  /* 0x000000ff50507207 */ /* 0x000fe20003000000 */
[----:B------:R-:W-:Y:S01]  /*4470*/  @P0 FADD.FTZ R98, R63, R98 ;  /* 0x000000623f620221 */ /* 0x000fe20000010000 */
[----:B------:R-:W-:Y:S01]  /*4480*/  IADD3.X R95, R180, UR19, RZ, P5, !PT ;  /* 0x00000013b45f7c10 */ /* 0x000fe2000affe4ff */
[C---:B------:R-:W-:Y:S01]  /*4490*/  FMUL.FTZ R99, R173.reuse, R146 ;  /* 0x00000092ad637220 */ /* 0x040fe20000410000 */
[C---:B------:R-:W-:Y:S01]  /*44a0*/  FMUL.FTZ R96, R173.reuse, R76 ;  /* 0x0000004cad607220 */ /* 0x040fe20000410000 */
[----:B------:R-:W-:Y:S01]  /*44b0*/  FMUL.FTZ R78, R98, R172 ;  /* 0x000000ac624e7220 */ /* 0x000fe20000410000 */
[----:B------:R-:W-:Y:S01]  /*44c0*/  FMUL.FTZ R97, R173, R144 ;  /* 0x00000090ad617220 */ /* 0x000fe20000410000 */
[----:B------:R0:W-:Y:S01]  /*44d0*/  STG.E.128 desc[UR4][R94.64], R80 ;  /* 0x000000505e007986 */ /* 0x0001e2000c101d04 */
[----:B------:R-:W-:Y:S01]  /*44e0*/  @P0 FADD.FTZ R99, R62, R99 ;  /* 0x000000633e630221 */ /* 0x000fe20000010000 */
[----:B------:R-:W-:Y:S01]  /*44f0*/  @P0 FADD.FTZ R96, R61, R96 ;  /* 0x000000603d600221 */ /* 0x000fe20000010000 */
[----:B------:R-:W-:Y:S01]  /*4500*/  FMUL.FTZ R79, R78, UR15 ;  /* 0x0000000f4e4f7c20 */ /* 0x000fe20008410000 */
[----:B------:R-:W-:Y:S01]  /*4510*/  LOP3.LUT P5, RZ, R179, 0xff000000, RZ, 0xc0, !PT ;  /* 0xff000000b3ff7812 */ /* 0x000fe200078ac0ff */
[-C--:B------:R-:W-:Y:S01]  /*4520*/  FMUL.FTZ R76, R99, R172.reuse ;  /* 0x000000ac634c7220 */ /* 0x080fe20000410000 */
[-C--:B------:R-:W-:Y:S01]  /*4530*/  FMUL.FTZ R77, R96, R172.reuse ;  /* 0x000000ac604d7220 */ /* 0x080fe20000410000 */
[----:B------:R-:W-:Y:S01]  /*4540*/  @P0 FADD.FTZ R97, R60, R97 ;  /* 0x000000613c610221 */ /* 0x000fe20000010000 */
[----:B------:R-:W-:Y:S01]  /*4550*/  SEL R79, R79, RZ, P5 ;  /* 0x000000ff4f4f7207 */ /* 0x000fe20002800000 */
[----:B------:R-:W-:Y:S01]  /*4560*/  FMUL.FTZ R78, R76, UR15 ;  /* 0x0000000f4c4e7c20 */ /* 0x000fe20008410000 */
[----:B------:R-:W-:Y:S01]  /*4570*/  FMUL.FTZ R77, R77, UR15 ;  /* 0x0000000f4d4d7c20 */ /* 0x000fe20008410000 */
[----:B------:R-:W-:Y:S01]  /*4580*/  LOP3.LUT P6, RZ, R179, 0xff0000, RZ, 0xc0, !PT ;  /* 0x00ff0000b3ff7812 */ /* 0x000fe200078cc0ff */
[----:B------:R-:W-:Y:S01]  /*4590*/  FMUL.FTZ R76, R97, R172 ;  /* 0x000000ac614c7220 */ /* 0x000fe20000410000 */
[----:B------:R-:W-:-:S02]  /*45a0*/  LOP3.LUT P5, RZ, R179, 0xff00, RZ, 0xc0, !PT ;  /* 0x0000ff00b3ff7812 */ /* 0x000fc400078ac0ff */
[----:B------:R-:W-:Y:S01]  /*45b0*/  SEL R78, R78, RZ, P6 ;  /* 0x000000ff4e4e7207 */ /* 0x000fe20003000000 */
[----:B------:R-:W-:Y:S01]  /*45c0*/  FMUL.FTZ R76, R76, UR15 ;  /* 0x0000000f4c4c7c20 */ /* 0x000fe20008410000 */
[----:B------:R-:W-:Y:S02]  /*45d0*/  SEL R77, R77, RZ, P5 ;  /* 0x000000ff4d4d7207 */ /* 0x000fe40002800000 */
[----:B------:R-:W-:Y:S02]  /*45e0*/  IADD3 R84, P6, R178, UR18, RZ ;  /* 0x00000012b2547c10 */ /* 0x000fe4000ffde0ff */
[----:B------:R-:W-:Y:S02]  /*45f0*/  LOP3.LUT P5, RZ, R179, 0xff, RZ, 0xc0, !PT ;  /* 0x000000ffb3ff7812 */ /* 0x000fe400078ac0ff */
[----:B------:R-:W-:Y:S02]  /*4600*/  IADD3.X R85, R177, UR19, RZ, P6, !PT ;  /* 0x00000013b1557c10 */ /* 0x000fe4000b7fe4ff */
[----:B------:R-:W-:Y:S01]  /*4610*/  SEL R76, R76, RZ, P5 ;  /* 0x000000ff4c4c7207 */ /* 0x000fe20002800000 */
        /* <DEDUP_REMOVED lines=8> */
.L_x_13834:
[-CC-:B0-----:R-:W-:Y:S01]  /*46a0*/  FFMA.FTZ R81, R86, R106.reuse, R105.reuse ;  /* 0x0000006a56517223 */ /* 0x181fe20000010069 */
        /* <DEDUP_REMOVED lines=24> */
.L_x_13835:
[--C-:B------:R-:W-:Y:S01]  /*4830*/  FFMA.FTZ R87, R87, R106, R105.reuse ;  /* 0x0000006a57577223 */ /* 0x100fe20000010069 */
[----:B------:R-:W-:Y:S01]  /*4840*/  FMUL.FTZ R88, R88, R172 ;  /* 0x000000ac58587220 */ /* 0x000fe20000410000 */
[-CC-:B0-----:R-:W-:Y:S01]  /*4850*/  FFMA.FTZ R76, R89, R106.reuse, R105.reuse ;  /* 0x0000006a594c7223 */ /* 0x181fe20000010069 */
[-C--:B------:R-:W-:Y:S01]  /*4860*/  FFMA.FTZ R91, R91, R106.reuse, R105 ;  /* 0x0000006a5b5b7223 */ /* 0x080fe20000010069 */
[----:B------:R-:W-:Y:S01]  /*4870*/  FADD.FTZ R152, R152, -R87 ;  /* 0x8000005798987221 */ /* 0x000fe20000010000 */
[----:B------:R-:W-:Y:S01]  /*4880*/  FFMA.FTZ R106, R93, R106, R105 ;  /* 0x0000006a5d6a7223 */ /* 0x000fe20000010069 */
[----:B------:R-:W-:Y:S01]  /*4890*/  FMUL.FTZ R77, R88, UR15 ;  /* 0x0000000f584d7c20 */ /* 0x000fe20008410000 */
[----:B------:R-:W-:Y:S01]  /*48a0*/  FADD.FTZ R80, R153, -R76 ;  /* 0x8000004c99507221 */ /* 0x000fe20000010000 */
[----:B------:R-:W-:Y:S01]  /*48b0*/  FMUL.FTZ R81, R173, R152 ;  /* 0x00000098ad517220 */ /* 0x000fe20000410000 */
[-C--:B------:R-:W-:Y:S01]  /*48c0*/  FMUL.FTZ R83, R83, R172.reuse ;  /* 0x000000ac53537220 */ /* 0x080fe20000410000 */
[----:B------:R-:W-:Y:S01]  /*48d0*/  FMUL.FTZ R85, R85, R172 ;  /* 0x000000ac55557220 */ /* 0x000fe20000410000 */
[----:B------:R-:W-:Y:S01]  /*48e0*/  LOP3.LUT P5, RZ, R174, 0xff00, RZ, 0xc0, !PT ;  /* 0x0000ff00aeff7812 */ /* 0x000fe200078ac0ff */
[----:B------:R-:W-:Y:S01]  /*48f0*/  @P0 FADD.FTZ R81, R68, R81 ;  /* 0x0000005144510221 */ /* 0x000fe20000010000 */
[----:B------:R-:W-:Y:S01]  /*4900*/  FADD.FTZ R154, R154, -R91 ;  /* 0x8000005b9a9a7221 */ /* 0x000fe20000010000 */
[----:B------:R-:W-:Y:S01]  /*4910*/  FADD.FTZ R106, R155, -R106 ;  /* 0x8000006a9b6a7221 */ /* 0x000fe20000010000 */
[----:B------:R-:W-:Y:S01]  /*4920*/  FMUL.FTZ R76, R83, UR15 ;  /* 0x0000000f534c7c20 */ /* 0x000fe20008410000 */
[----:B------:R-:W-:Y:S01]  /*4930*/  FMUL.FTZ R82, R173, R80 ;  /* 0x00000050ad527220 */ /* 0x000fe20000410000 */
[----:B------:R-:W-:Y:S01]  /*4940*/  FMUL.FTZ R78, R85, UR15 ;  /* 0x0000000f554e7c20 */ /* 0x000fe20008410000 */
[----:B------:R-:W-:Y:S01]  /*4950*/  SEL R77, R77, RZ, P5 ;  /* 0x000000ff4d4d7207 */ /* 0x000fe20002800000 */
[----:B------:R-:W-:Y:S01]  /*4960*/  FMUL.FTZ R83, R173, R154 ;  /* 0x0000009aad537220 */ /* 0x000fe20000410000 */
[----:B------:R-:W-:Y:S01]  /*4970*/  SEL R72, R81, R72, P2 ;  /* 0x0000004851487207 */ /* 0x000fe20001000000 */
[----:B------:R-:W-:Y:S01]  /*4980*/  FMUL.FTZ R92, R92, R172 ;  /* 0x000000ac5c5c7220 */ /* 0x000fe20000410000 */
[C---:B------:R-:W-:Y:S01]  /*4990*/  LOP3.LUT P6, RZ, R174.reuse, 0xff0000, RZ, 0xc0, !PT ;  /* 0x00ff0000aeff7812 */ /* 0x040fe200078cc0ff */
[----:B------:R-:W-:Y:S01]  /*49a0*/  FMUL.FTZ R106, R173, R106 ;  /* 0x0000006aad6a7220 */ /* 0x000fe20000410000 */
[----:B------:R-:W-:Y:S01]  /*49b0*/  LOP3.LUT P5, RZ, R174, 0xff, RZ, 0xc0, !PT ;  /* 0x000000ffaeff7812 */ /* 0x000fe200078ac0ff */
[----:B------:R-:W-:Y:S01]  /*49c0*/  FMUL.FTZ R81, R81, R172 ;  /* 0x000000ac51517220 */ /* 0x000fe20000410000 */
[----:B------:R-:W-:Y:S01]  /*49d0*/  @P0 FADD.FTZ R82, R69, R82 ;  /* 0x0000005245520221 */ /* 0x000fe20000010000 */
[----:B------:R-:W-:Y:S01]  /*49e0*/  @P0 FADD.FTZ R83, R70, R83 ;  /* 0x0000005346530221 */ /* 0x000fe20000010000 */
[----:B------:R-:W-:Y:S01]  /*49f0*/  SEL R78, R78, RZ, P6 ;  /* 0x000000ff4e4e7207 */ /* 0x000fe20003000000 */
[----:B------:R-:W-:Y:S01]  /*4a00*/  FMUL.FTZ R79, R92, UR15 ;  /* 0x0000000f5c4f7c20 */ /* 0x000fe20008410000 */
[----:B------:R-:W-:Y:S01]  /*4a10*/  SEL R76, R76, RZ, P5 ;  /* 0x000000ff4c4c7207 */ /* 0x000fe20002800000 */
[----:B------:R-:W-:Y:S01]  /*4a20*/  @P0 FADD.FTZ R106, R71, R106 ;  /* 0x0000006a476a0221 */ /* 0x000fe20000010000 */
[----:B------:R-:W-:Y:S01]  /*4a30*/  FMUL.FTZ R80, R81, UR15 ;  /* 0x0000000f51507c20 */ /* 0x000fe20008410000 */
[----:B------:R-:W-:-:S02]  /*4a40*/  LOP3.LUT P6, RZ, R174, 0xff000000, RZ, 0xc0, !PT ;  /* 0xff000000aeff7812 */ /* 0x000fc400078cc0ff */
[----:B------:R-:W-:Y:S02]  /*4a50*/  LOP3.LUT P5, RZ, R166, 0xff, RZ, 0xc0, !PT ;  /* 0x000000ffa6ff7812 */ /* 0x000fe400078ac0ff */
[C---:B------:R-:W-:Y:S01]  /*4a60*/  SEL R73, R82.reuse, R73, P2 ;  /* 0x0000004952497207 */ /* 0x040fe20001000000 */
[----:B------:R-:W-:Y:S01]  /*4a70*/  FMUL.FTZ R82, R82, R172 ;  /* 0x000000ac52527220 */ /* 0x000fe20000410000 */
[C---:B------:R-:W-:Y:S01]  /*4a80*/  SEL R74, R83.reuse, R74, P2 ;  /* 0x0000004a534a7207 */ /* 0x040fe20001000000 */
[-C--:B------:R-:W-:Y:S01]  /*4a90*/  FMUL.FTZ R83, R83, R172.reuse ;  /* 0x000000ac53537220 */ /* 0x080fe20000410000 */
[----:B------:R-:W-:Y:S01]  /*4aa0*/  SEL R79, R79, RZ, P6 ;  /* 0x000000ff4f4f7207 */ /* 0x000fe20003000000 */
[----:B------:R-:W-:Y:S01]  /*4ab0*/  FMUL.FTZ R81, R82, UR15 ;  /* 0x0000000f52517c20 */ /* 0x000fe20008410000 */
[C---:B------:R-:W-:Y:S01]  /*4ac0*/  SEL R75, R106.reuse, R75, P2 ;  /* 0x0000004b6a4b7207 */ /* 0x040fe20001000000 */
[----:B------:R-:W-:Y:S01]  /*4ad0*/  FMUL.FTZ R106, R106, R172 ;  /* 0x000000ac6a6a7220 */ /* 0x000fe20000410000 */
[----:B------:R-:W-:Y:S01]  /*4ae0*/  SEL R80, R80, RZ, P5 ;  /* 0x000000ff50507207 */ /* 0x000fe20002800000 */
[----:B------:R-:W-:Y:S01]  /*4af0*/  FMUL.FTZ R82, R83, UR15 ;  /* 0x0000000f53527c20 */ /* 0x000fe20008410000 */
[----:B------:R-:W-:Y:S01]  /*4b00*/  IADD3 R84, P6, R171, UR18, RZ ;  /* 0x00000012ab547c10 */ /* 0x000fe2000ffde0ff */
[----:B------:R-:W-:Y:S01]  /*4b10*/  FMUL.FTZ R83, R106, UR15 ;  /* 0x0000000f6a537c20 */ /* 0x000fe20008410000 */
[----:B------:R-:W-:-:S02]  /*4b20*/  @P3 IADD3 R86, P5, R168, UR16, RZ ;  /* 0x00000010a8563c10 */ /* 0x000fc4000ffbe0ff */
[----:B------:R-:W-:Y:S02]  /*4b30*/  IADD3.X R85, R170, UR19, RZ, P6, !PT ;  /* 0x00000013aa557c10 */ /* 0x000fe4000b7fe4ff */
[----:B------:R-:W-:Y:S02]  /*4b40*/  @P3 IADD3.X R87, R169, UR17, RZ, P5, !PT ;  /* 0x00000011a9573c10 */ /* 0x000fe4000affe4ff */
[C---:B------:R-:W-:Y:S01]  /*4b50*/  LOP3.LUT P6, RZ, R166.reuse, 0xff00, RZ, 0xc0, !PT ;  /* 0x0000ff00a6ff7812 */ /* 0x040fe200078cc0ff */
[----:B------:R0:W-:Y:S01]  /*4b60*/  STG.E.128 desc[UR4][R84.64], R76 ;  /* 0x0000004c54007986 */ /* 0x0001e2000c101d04 */
[C---:B------:R-:W-:Y:S02]  /*4b70*/  LOP3.LUT P0, RZ, R166.reuse, 0xff0000, RZ, 0xc0, !PT ;  /* 0x00ff0000a6ff7812 */ /* 0x040fe4000780c0ff */
[----:B------:R-:W-:Y:S01]  /*4b80*/  LOP3.LUT P2, RZ, R166, 0xff000000, RZ, 0xc0, !PT ;  /* 0xff000000a6ff7812 */ /* 0x000fe2000784c0ff */
[----:B------:R0:W-:Y:S01]  /*4b90*/  @P3 STG.E.128 desc[UR4][R86.64], R72 ;  /* 0x0000004856003986 */ /* 0x0001e2000c101d04 */
[----:B------:R-:W-:-:S02]  /*4ba0*/  IADD3 R168, P5, R168, UR18, RZ ;  /* 0x00000012a8a87c10 */ /* 0x000fc4000ffbe0ff */
[----:B------:R-:W-:Y:S02]  /*4bb0*/  SEL R81, R81, RZ, P6 ;  /* 0x000000ff51517207 */ /* 0x000fe40003000000 */
[----:B------:R-:W-:Y:S02]  /*4bc0*/  IADD3.X R169, R169, UR19, RZ, P5, !PT ;  /* 0x00000013a9a97c10 */ /* 0x000fe4000affe4ff */
[----:B------:R-:W-:Y:S02]  /*4bd0*/  SEL R82, R82, RZ, P0 ;  /* 0x000000ff52527207 */ /* 0x000fe40000000000 */
[----:B------:R-:W-:Y:S02]  /*4be0*/  SEL R83, R83, RZ, P2 ;  /* 0x000000ff53537207 */ /* 0x000fe40001000000 */
[----:B------:R-:W-:Y:S02]  /*4bf0*/  IADD3 R167, R167, UR20, RZ ;  /* 0x00000014a7a77c10 */ /* 0x000fe4000fffe0ff */
[----:B------:R-:W-:Y:S01]  /*4c00*/  SEL R203, RZ, 0x1, P4 ;  /* 0x00000001ffcb7807 */ /* 0x000fe20002000000 */
[----:B------:R0:W-:Y:S01]  /*4c10*/  STG.E.128 desc[UR4][R168.64], R80 ;  /* 0x00000050a8007986 */ /* 0x0001e2000c101d04 */
[----:B------:R-:W-:-:S13]  /*4c20*/  ISETP.GE.AND P0, PT, R167, UR21, PT ;  /* 0x00000015a7007c0c */ /* 0x000fda000bf06270 */
        /* <DEDUP_REMOVED lines=57> */
[----:B0-----:R-:W-:Y:S02]  /*4fc0*/  MOV R72, R7 ;  /* 0x0000000700487202 */ /* 0x001fe40000000f00 */
[----:B------:R-:W-:Y:S02]  /*4fd0*/  MOV R76, R3 ;  /* 0x00000003004c7202 */ /* 0x000fe40000000f00 */
[----:B------:R-:W-:Y:S02]  /*4fe0*/  MOV R73, R8 ;  /* 0x0000000800497202 */ /* 0x000fe40000000f00 */
[----:B------:R-:W-:-:S02]  /*4ff0*/  MOV R77, R4 ;  /* 0x00000004004d7202 */ /* 0x000fc40000000f00 */
[----:B------:R-:W-:Y:S02]  /*5000*/  MOV R74, R5 ;  /* 0x00000005004a7202 */ /* 0x000fe40000000f00 */
[----:B------:R-:W-:Y:S02]  /*5010*/  MOV R78, R0 ;  /* 0x00000000004e7202 */ /* 0x000fe40000000f00 */
[----:B------:R-:W-:Y:S02]  /*5020*/  MOV R75, R6 ;  /* 0x00000006004b7202 */ /* 0x000fe40000000f00 */
[----:B------:R-:W-:-:S07]  /*5030*/  MOV R79, R2 ;  /* 0x00000002004f7202 */ /* 0x000fce0000000f00 */
.L_x_13825:
        /* <DEDUP_REMOVED lines=32> */
.L_x_13826:
[----:B------:R-:W-:Y:S01]  /*5240*/  HFMA2.MMA R106, -RZ, RZ, 0, 9.5367431640625e-07 ;  /* 0x00000010ff6a7435 */ /* 0x000fe200000001ff */
[----:B------:R-:W-:Y:S02]  /*5250*/  MOV R219, R78 ;  /* 0x0000004e00db7202 */ /* 0x000fe40000000f00 */
[----:B------:R-:W-:Y:S02]  /*5260*/  MOV R105, 0x1f ;  /* 0x0000001f00697802 */ /* 0x000fe40000000f00 */
[----:B------:R-:W-:-:S07]  /*5270*/  MOV R79, 0xffffffff ;  /* 0xffffffff004f7802 */ /* 0x000fce0000000f00 */
[----:B-----5:R-:W-:Y:S05]  /*5280*/  WARPSYNC.COLLECTIVE R79, `(.L_x_13837) ;  /* 0x000000004f087348 */ /* 0x020fea0003c00000 */
[----:B------:R0:W1:Y:S02]  /*5290*/  SHFL.DOWN P0, R220, R219, R106, R105 ;  /* 0x0800006adbdc7389 */ /* 0x0000640000000069 */
[----:B01---5:R-:W-:Y:S01]  /*52a0*/  ENDCOLLECTIVE ;  /* 0x000000000000791b */ /* 0x023fe20003800000 */
.L_x_13837:
[----:B------:R-:W-:Y:S01]  /*52b0*/  MOV R219, R77 ;  /* 0x0000004d00db7202 */ /* 0x000fe20000000f00 */
[----:B------:R-:W-:-:S07]  /*52c0*/  FADD.FTZ R78, R78, R220 ;  /* 0x000000dc4e4e7221 */ /* 0x000fce0000010000 */
[----:B------:R-:W-:Y:S05]  /*52d0*/  WARPSYNC.COLLECTIVE R79, `(.L_x_13838) ;  /* 0x000000004f087348 */ /* 0x000fea0003c00000 */
[----:B------:R0:W1:Y:S02]  /*52e0*/  SHFL.DOWN P0, R220, R219, R106, R105 ;  /* 0x0800006adbdc7389 */ /* 0x0000640000000069 */
[----:B01----:R-:W-:Y:S01]  /*52f0*/  ENDCOLLECTIVE ;  /* 0x000000000000791b */ /* 0x003fe20003800000 */
.L_x_13838:
[----:B------:R-:W-:Y:S01]  /*5300*/  HFMA2.MMA R106, -RZ, RZ, 0, 4.76837158203125e-07 ;  /* 0x00000008ff6a7435 */ /* 0x000fe200000001ff */
[----:B------:R-:W-:Y:S01]  /*5310*/  MOV R219, R78 ;  /* 0x0000004e00db7202 */ /* 0x000fe20000000f00 */
[----:B------:R-:W-:-:S09]  /*5320*/  FADD.FTZ R77, R77, R220 ;  /* 0x000000dc4d4d7221 */ /* 0x000fd20000010000 */
[----:B------:R-:W-:Y:S05]  /*5330*/  WARPSYNC.COLLECTIVE R79, `(.L_x_13839) ;  /* 0x000000004f087348 */ /* 0x000fea0003c00000 */
[----:B------:R0:W1:Y:S02]  /*5340*/  SHFL.DOWN P0, R220, R219, R106, R105 ;  /* 0x0800006adbdc7389 */ /* 0x0000640000000069 */
[----:B01----:R-:W-:Y:S01]  /*5350*/  ENDCOLLECTIVE ;  /* 0x000000000000791b */ /* 0x003fe20003800000 */
.L_x_13839:
[----:B------:R-:W-:Y:S01]  /*5360*/  MOV R219, R77 ;  /* 0x0000004d00db7202 */ /* 0x000fe20000000f00 */
[----:B------:R-:W-:-:S07]  /*5370*/  FADD.FTZ R78, R78, R220 ;  /* 0x000000dc4e4e7221 */ /* 0x000fce0000010000 */
[----:B------:R-:W-:Y:S05]  /*5380*/  WARPSYNC.COLLECTIVE R79, `(.L_x_13840) ;  /* 0x000000004f087348 */ /* 0x000fea0003c00000 */
[----:B------:R0:W1:Y:S02]  /*5390*/  SHFL.DOWN P0, R220, R219, R106, R105 ;  /* 0x0800006adbdc7389 */ /* 0x0000640000000069 */
[----:B01----:R-:W-:Y:S01]  /*53a0*/  ENDCOLLECTIVE ;  /* 0x000000000000791b */ /* 0x003fe20003800000 */
.L_x_13840:
[----:B------:R-:W-:Y:S01]  /*53b0*/  HFMA2.MMA R106, -RZ, RZ, 0, 2.384185791015625e-07 ;  /* 0x00000004ff6a7435 */ /* 0x000fe200000001ff */
[----:B------:R-:W-:Y:S01]  /*53c0*/  MOV R219, R78 ;  /* 0x0000004e00db7202 */ /* 0x000fe20000000f00 */
[----:B------:R-:W-:-:S09]  /*53d0*/  FADD.FTZ R77, R77, R220 ;  /* 0x000000dc4d4d7221 */ /* 0x000fd20000010000 */
[----:B------:R-:W-:Y:S05]  /*53e0*/  WARPSYNC.COLLECTIVE R79, `(.L_x_13841) ;  /* 0x000000004f087348 */ /* 0x000fea0003c00000 */
[----:B------:R0:W1:Y:S02]  /*53f0*/  SHFL.DOWN P0, R220, R219, R106, R105 ;  /* 0x0800006adbdc7389 */ /* 0x0000640000000069 */
[----:B01----:R-:W-:Y:S01]  /*5400*/  ENDCOLLECTIVE ;  /* 0x000000000000791b */ /* 0x003fe20003800000 */
.L_x_13841:
[----:B------:R-:W-:Y:S01]  /*5410*/  MOV R219, R77 ;  /* 0x0000004d00db7202 */ /* 0x000fe20000000f00 */
[----:B------:R-:W-:-:S07]  /*5420*/  FADD.FTZ R78, R78, R220 ;  /* 0x000000dc4e4e7221 */ /* 0x000fce0000010000 */
[----:B------:R-:W-:Y:S05]  /*5430*/  WARPSYNC.COLLECTIVE R79, `(.L_x_13842) ;  /* 0x000000004f087348 */ /* 0x000fea0003c00000 */
[----:B------:R0:W1:Y:S02]  /*5440*/  SHFL.DOWN P0, R220, R219, R106, R105 ;  /* 0x0800006adbdc7389 */ /* 0x0000640000000069 */
[----:B01----:R-:W-:Y:S01]  /*5450*/  ENDCOLLECTIVE ;  /* 0x000000000000791b */ /* 0x003fe20003800000 */
.L_x_13842:
[----:B------:R-:W-:Y:S01]  /*5460*/  HFMA2.MMA R106, -RZ, RZ, 0, 1.1920928955078125e-07 ;  /* 0x00000002ff6a7435 */ /* 0x000fe200000001ff */
[----:B------:R-:W-:Y:S01]  /*5470*/  MOV R219, R78 ;  /* 0x0000004e00db7202 */ /* 0x000fe20000000f00 */
[----:B------:R-:W-:-:S09]  /*5480*/  FADD.FTZ R77, R77, R220 ;  /* 0x000000dc4d4d7221 */ /* 0x000fd20000010000 */
[----:B------:R-:W-:Y:S05]  /*5490*/  WARPSYNC.COLLECTIVE R79, `(.L_x_13843) ;  /* 0x000000004f087348 */ /* 0x000fea0003c00000 */
[----:B------:R0:W1:Y:S02]  /*54a0*/  SHFL.DOWN P0, R220, R219, R106, R105 ;  /* 0x0800006adbdc7389 */ /* 0x0000640000000069 */
[----:B01----:R-:W-:Y:S01]  /*54b0*/  ENDCOLLECTIVE ;  /* 0x000000000000791b */ /* 0x003fe20003800000 */
.L_x_13843:
[----:B------:R-:W-:Y:S01]  /*54c0*/  MOV R219, R77 ;  /* 0x0000004d00db7202 */ /* 0x000fe20000000f00 */
[----:B------:R-:W-:-:S07]  /*54d0*/  FADD.FTZ R78, R78, R220 ;  /* 0x000000dc4e4e7221 */ /* 0x000fce0000010000 */
[----:B------:R-:W-:Y:S05]  /*54e0*/  WARPSYNC.COLLECTIVE R79, `(.L_x_13844) ;  /* 0x000000004f087348 */ /* 0x000fea0003c00000 */
[----:B------:R0:W1:Y:S02]  /*54f0*/  SHFL.DOWN P0, R220, R219, R106, R105 ;  /* 0x0800006adbdc7389 */ /* 0x0000640000000069 */
[----:B01----:R-:W-:Y:S01]  /*5500*/  ENDCOLLECTIVE ;  /* 0x000000000000791b */ /* 0x003fe20003800000 */
.L_x_13844:
[----:B------:R-:W-:Y:S01]  /*5510*/  HFMA2.MMA R106, -RZ, RZ, 0, 5.9604644775390625e-08 ;  /* 0x00000001ff6a7435 */ /* 0x000fe200000001ff */
[----:B------:R-:W-:Y:S01]  /*5520*/  MOV R219, R78 ;  /* 0x0000004e00db7202 */ /* 0x000fe20000000f00 */
[----:B------:R-:W-:-:S09]  /*5530*/  FADD.FTZ R77, R77, R220 ;  /* 0x000000dc4d4d7221 */ /* 0x000fd20000010000 */
[----:B------:R-:W-:Y:S05]  /*5540*/  WARPSYNC.COLLECTIVE R79, `(.L_x_13845) ;  /* 0x000000004f087348 */ /* 0x000fea0003c00000 */
[----:B------:R0:W1:Y:S02]  /*5550*/  SHFL.DOWN P0, R220, R219, R106, R105 ;  /* 0x0800006adbdc7389 */ /* 0x0000640000000069 */
[----:B01----:R-:W-:Y:S01]  /*5560*/  ENDCOLLECTIVE ;  /* 0x000000000000791b */ /* 0x003fe20003800000 */
.L_x_13845:
[----:B------:R-:W-:Y:S02]  /*5570*/  MOV R219, R77 ;  /* 0x0000004d00db7202 */ /* 0x000fe40000000f00 */
[----:B------:R-:W-:-:S07]  /*5580*/  MOV R76, R220 ;  /* 0x000000dc004c7202 */ /* 0x000fce0000000f00 */
[----:B------:R-:W-:Y:S05]  /*5590*/  WARPSYNC.COLLECTIVE R79, `(.L_x_13846) ;  /* 0x000000004f087348 */ /* 0x000fea0003c00000 */
[----:B------:R0:W1:Y:S02]  /*55a0*/  SHFL.DOWN P0, R220, R219, R106, R105 ;  /* 0x0800006adbdc7389 */ /* 0x0000640000000069 */
[----:B01----:R-:W-:Y:S01]  /*55b0*/  ENDCOLLECTIVE ;  /* 0x000000000000791b */ /* 0x003fe20003800000 */
.L_x_13846:
[----:B------:R-:W-:Y:S01]  /*55c0*/  MOV R79, R220 ;  /* 0x000000dc004f7202 */ /* 0x000fe20000000f00 */
[----:B------:R-:W-:Y:S06]  /*55d0*/  BRA `(.L_x_13847) ;  /* 0xffffffd8003c7947 */ /* 0x000fec000383ffff */
.L_x_13848:
        /* <DEDUP_REMOVED lines=10> */
.L_x_16639:


//--------------------- .text._ZN10layer_norm22ln_bwd_finalize_kernelINS_22Kernel_traits_finalizeILj5120E6__halfffffjLb0ELj1024ELj4ENS_18Kernel_traits_baseILj5120ES2_ffffjLj1024EEEEELb0ELb0EEEvNS_9BwdParamsE --------------------------
	.section	.text._ZN10layer_norm22ln_bwd_finalize_kernelINS_22Kernel_traits_finalizeILj5120E6__halfffffjLb0ELj1024ELj4ENS_18Kernel_traits_baseILj5120ES2_ffffjLj1024EEEEELb0ELb0EEEvNS_9BwdParamsE,"ax",@progbits
	.align	128
        .global         _ZN10layer_norm22ln_bwd_finalize_kernelINS_22Kernel_traits_finalizeILj5120E6__halfffffjLb0ELj1024ELj4ENS_18Kernel_traits_baseILj5120ES2_ffffjLj1024EEEEELb0ELb0EEEvNS_9BwdParamsE
        .type           _ZN10layer_norm22ln_bwd_finalize_kernelINS_22Kernel_traits_finalizeILj5120E6__halfffffjLb0ELj1024ELj4ENS_18Kernel_traits_baseILj5120ES2_ffffjLj1024EEEEELb0ELb0EEEvNS_9BwdParamsE,@function
        .size           _ZN10layer_norm22ln_bwd_finalize_kernelINS_22Kernel_traits_finalizeILj5120E6__halfffffjLb0ELj1024ELj4ENS_18Kernel_traits_baseILj5120ES2_ffffjLj1024EEEEELb0ELb0EEEvNS_9BwdParamsE,(.L_x_16640 - _ZN10layer_norm22ln_bwd_finalize_kernelINS_22Kernel_traits_finalizeILj5120E6__halfffffjLb0ELj1024ELj4ENS_18Kernel_traits_baseILj5120ES2_ffffjLj1024EEEEELb0ELb0EEEvNS_9BwdParamsE)
        .other          _ZN10layer_norm22ln_bwd_finalize_kernelINS_22Kernel_traits_finalizeILj5120E6__halfffffjLb0ELj1024ELj4ENS_18Kernel_traits_baseILj5120ES2_ffffjLj1024EEEEELb0ELb0EEEvNS_9BwdParamsE,@"STO_CUDA_ENTRY STV_DEFAULT"
_ZN10layer_norm22ln_bwd_finalize_kernelINS_22Kernel_traits_finalizeILj5120E6__halfffffjLb0ELj1024ELj4ENS_18Kernel_traits_baseILj5120ES2_ffffjLj1024EEEEELb0ELb0EEEvNS_9BwdParamsE:
.text._ZN10layer_norm22ln_bwd_finalize_kernelINS_22Kernel_traits_finalizeILj5120E6__halfffffjLb0ELj1024ELj4ENS_18Kernel_traits_baseILj5120ES2_ffffjLj1024EEEEELb0ELb0EEEvNS_9BwdParamsE:
        /* <DEDUP_REMOVED lines=25> */
.L_x_13861:
        /* <DEDUP_REMOVED lines=30> */
.L_x_13853:
        /* <DEDUP_REMOVED lines=36> */
.L_x_13852:
[----:B------:R-:W-:Y:S05]  /*05b0*/  BSYNC B1 ;  /* 0x0000000000017941 */ /* 0x000fea0003800000 */
.L_x_13851:
        /* <DEDUP_REMOVED lines=24> */
.L_x_13855:
[----:B------:R-:W-:Y:S05]  /*0740*/  BSYNC B1 ;  /* 0x0000000000017941 */ /* 0x000fea0003800000 */
.L_x_13854:
        /* <DEDUP_REMOVED lines=12> */
.L_x_13856:
[----:B------:R-:W-:Y:S05]  /*0810*/  BSYNC B1 ;  /* 0x0000000000017941 */ /* 0x000fea0003800000 */
.L_x_13850:
[----:B------:R-:W-:Y:S05]  /*0820*/  BSYNC B0 ;  /* 0x0000000000007941 */ /* 0x000fea0003800000 */
.L_x_13849:
        /* <DEDUP_REMOVED lines=29> */
.L_x_13872:
[----:B---3--:R-:W-:Y:S01]  /*0a00*/  FADD.FTZ R9, R18, R9 ;  /* 0x0000000912097221 */ /* 0x008fe20000010000 */
[----:B--2---:R-:W-:-:S04]  /*0a10*/  FADD.FTZ R11, R10, R11 ;  /* 0x0000000b0a0b7221 */ /* 0x004fc80000010000 */
[----:B------:R2:W-:Y:S04]  /*0a20*/  @!P1 STS [R6+0x2000], R9 ;  /* 0x0020000906009388 */ /* 0x0005e80000000800 */
[----:B------:R2:W-:Y:S02]  /*0a30*/  @!P1 STS [R6+0x2080], R11 ;  /* 0x0020800b06009388 */ /* 0x0005e40000000800 */
.L_x_13857:
        /* <DEDUP_REMOVED lines=18> */
.L_x_13860:
[----:B------:R-:W-:Y:S05]  /*0b60*/  BSYNC B0 ;  /* 0x0000000000007941 */ /* 0x000fea0003800000 */
.L_x_13859:
[C---:B------:R-:W-:Y:S01]  /*0b70*/  ISETP.GT.U32.AND P1, PT, R3.reuse, -0x1401, PT ;  /* 0xffffebff0300780c */ /* 0x040fe20003f24070 */
[----:B------:R-:W-:Y:S01]  /*0b80*/  VIADD R4, R4, 0xa00 ;  /* 0x00000a0004047836 */ /* 0x000fe20000000000 */
[----:B------:R-:W-:-:S11]  /*0b90*/  IADD3 R3, R3, 0x1400, RZ ;  /* 0x0000140003037810 */ /* 0x000fd60007ffe0ff */
[----:B------:R-:W-:Y:S05]  /*0ba0*/  @P1 BRA `(.L_x_13861) ;  /* 0xfffffff400781947 */ /* 0x000fea000383ffff */
[----:B------:R-:W-:Y:S05]  /*0bb0*/  EXIT ;  /* 0x000000000000794d */ /* 0x000fea0003800000 */
.L_x_13858:
[----:B------:R-:W-:Y:S01]  /*0bc0*/  HFMA2.MMA R21, -RZ, RZ, 0, 5.9604644775390625e-08 ;  /* 0x00000001ff157435 */ /* 0x000fe200000001ff */
[----:B0--3--:R-:W-:Y:S01]  /*0bd0*/  MOV R22, R10 ;  /* 0x0000000a00167202 */ /* 0x009fe20000000f00 */
[----:B------:R-:W-:Y:S01]  /*0be0*/  IMAD.MOV.U32 R19, RZ, RZ, -0x1 ;  /* 0xffffffffff137424 */ /* 0x000fe200078e00ff */
[----:B------:R-:W-:-:S08]  /*0bf0*/  MOV R24, 0x1f ;  /* 0x0000001f00187802 */ /* 0x000fd00000000f00 */
[----:B-12---:R-:W-:Y:S05]  /*0c00*/  WARPSYNC.COLLECTIVE R19, `(.L_x_13862) ;  /* 0x0000000013087348 */ /* 0x006fea0003c00000 */
[----:B------:R0:W3:Y:S02]  /*0c10*/  SHFL.BFLY P2, R20, R22, R21, R24 ;  /* 0x0c00001516147389 */ /* 0x0000e40000040018 */
[----:B0123--:R-:W-:Y:S01]  /*0c20*/  ENDCOLLECTIVE ;  /* 0x000000000000791b */ /* 0x00ffe20003800000 */
.L_x_13862:
[----:B------:R-:W-:Y:S01]  /*0c30*/  HFMA2.MMA R21, -RZ, RZ, 0, 1.1920928955078125e-07 ;  /* 0x00000002ff157435 */ /* 0x000fe200000001ff */
[----:B------:R-:W-:-:S05]  /*0c40*/  MOV R11, R20 ;  /* 0x00000014000b7202 */ /* 0x000fca0000000f00 */
[----:B------:R-:W-:-:S05]  /*0c50*/  FADD.FTZ R11, R10, R11 ;  /* 0x0000000b0a0b7221 */ /* 0x000fca0000010000 */
[----:B------:R-:W-:-:S07]  /*0c60*/  MOV R22, R11 ;  /* 0x0000000b00167202 */ /* 0x000fce0000000f00 */
[----:B------:R-:W-:Y:S05]  /*0c70*/  WARPSYNC.COLLECTIVE R19, `(.L_x_13863) ;  /* 0x0000000013087348 */ /* 0x000fea0003c00000 */
[----:B------:R0:W1:Y:S02]  /*0c80*/  SHFL.BFLY P2, R20, R22, R21, R24 ;  /* 0x0c00001516147389 */ /* 0x0000640000040018 */
[----:B01----:R-:W-:Y:S01]  /*0c90*/  ENDCOLLECTIVE ;  /* 0x000000000000791b */ /* 0x003fe20003800000 */
.L_x_13863:
[----:B------:R-:W-:Y:S01]  /*0ca0*/  HFMA2.MMA R21, -RZ, RZ, 0, 2.384185791015625e-07 ;  /* 0x00000004ff157435 */ /* 0x000fe200000001ff */
[----:B------:R-:W-:-:S04]  /*0cb0*/  IMAD.MOV.U32 R14, RZ, RZ, R20 ;  /* 0x000000ffff0e7224 */ /* 0x000fc800078e0014 */
[----:B------:R-:W-:-:S05]  /*0cc0*/  FADD.FTZ R14, R11, R14 ;  /* 0x0000000e0b0e7221 */ /* 0x000fca0000010000 */
[----:B------:R-:W-:-:S07]  /*0cd0*/  MOV R22, R14 ;  /* 0x0000000e00167202 */ /* 0x000fce0000000f00 */
[----:B------:R-:W-:Y:S05]  /*0ce0*/  WARPSYNC.COLLECTIVE R19, `(.L_x_13864) ;  /* 0x0000000013087348 */ /* 0x000fea0003c00000 */
[----:B------:R0:W1:Y:S02]  /*0cf0*/  SHFL.BFLY P2, R20, R22, R21, R24 ;  /* 0x0c00001516147389 */ /* 0x0000640000040018 */
[----:B01----:R-:W-:Y:S01]  /*0d00*/  ENDCOLLECTIVE ;  /* 0x000000000000791b */ /* 0x003fe20003800000 */
.L_x_13864:
[----:B------:R-:W-:Y:S01]  /*0d10*/  HFMA2.MMA R21, -RZ, RZ, 0, 4.76837158203125e-07 ;  /* 0x00000008ff157435 */ /* 0x000fe200000001ff */
[----:B------:R-:W-:-:S05]  /*0d20*/  MOV R13, R20 ;  /* 0x00000014000d7202 */ /* 0x000fca0000000f00 */
[----:B------:R-:W-:-:S04]  /*0d30*/  FADD.FTZ R13, R14, R13 ;  /* 0x0000000d0e0d7221 */ /* 0x000fc80000010000 */
[----:B------:R-:W-:-:S07]  /*0d40*/  IMAD.MOV.U32 R22, RZ, RZ, R13 ;  /* 0x000000ffff167224 */ /* 0x000fce00078e000d */
[----:B------:R-:W-:Y:S05]  /*0d50*/  WARPSYNC.COLLECTIVE R19, `(.L_x_13865) ;  /* 0x0000000013087348 */ /* 0x000fea0003c00000 */
[----:B------:R0:W1:Y:S02]  /*0d60*/  SHFL.BFLY P2, R20, R22, R21, R24 ;  /* 0x0c00001516147389 */ /* 0x0000640000040018 */
[----:B01----:R-:W-:Y:S01]  /*0d70*/  ENDCOLLECTIVE ;  /* 0x000000000000791b */ /* 0x003fe20003800000 */
.L_x_13865:
[----:B------:R-:W-:Y:S01]  /*0d80*/  IMAD.MOV.U32 R21, RZ, RZ, 0x10 ;  /* 0x00000010ff157424 */ /* 0x000fe200078e00ff */
[----:B------:R-:W-:-:S05]  /*0d90*/  MOV R10, R20 ;  /* 0x00000014000a7202 */ /* 0x000fca0000000f00 */
[----:B------:R-:W-:-:S05]  /*0da0*/  FADD.FTZ R10, R13, R10 ;  /* 0x0000000a0d0a7221 */ /* 0x000fca0000010000 */
[----:B------:R-:W-:-:S07]  /*0db0*/  MOV R22, R10 ;  /* 0x0000000a00167202 */ /* 0x000fce0000000f00 */
[----:B------:R-:W-:Y:S05]  /*0dc0*/  WARPSYNC.COLLECTIVE R19, `(.L_x_13866) ;  /* 0x0000000013087348 */ /* 0x000fea0003c00000 */
[----:B------:R0:W1:Y:S02]  /*0dd0*/  SHFL.BFLY P2, R20, R22, R21, R24 ;  /* 0x0c00001516147389 */ /* 0x0000640000040018 */
[----:B01----:R-:W-:Y:S01]  /*0de0*/  ENDCOLLECTIVE ;  /* 0x000000000000791b */ /* 0x003fe20003800000 */
.L_x_13866:
[----:B------:R-:W-:Y:S01]  /*0df0*/  HFMA2.MMA R21, -RZ, RZ, 0, 5.9604644775390625e-08 ;  /* 0x00000001ff157435 */ /* 0x000fe200000001ff */
[----:B------:R-:W-:Y:S02]  /*0e00*/  MOV R22, R9 ;  /* 0x0000000900167202 */ /* 0x000fe40000000f00 */
[----:B------:R-:W-:-:S08]  /*0e10*/  MOV R11, R20 ;  /* 0x00000014000b7202 */ /* 0x000fd00000000f00 */
[----:B------:R-:W-:Y:S05]  /*0e20*/  WARPSYNC.COLLECTIVE R19, `(.L_x_13867) ;  /* 0x0000000013087348 */ /* 0x000fea0003c00000 */
[----:B------:R0:W1:Y:S02]  /*0e30*/  SHFL.BFLY P2, R20, R22, R21, R24 ;  /* 0x0c00001516147389 */ /* 0x0000640000040018 */
[----:B01----:R-:W-:Y:S01]  /*0e40*/  ENDCOLLECTIVE ;  /* 0x000000000000791b */ /* 0x003fe20003800000 */
.L_x_13867:
[----:B------:R-:W-:Y:S01]  /*0e50*/  HFMA2.MMA R21, -RZ, RZ, 0, 1.1920928955078125e-07 ;  /* 0x00000002ff157435 */ /* 0x000fe200000001ff */
[----:B------:R-:W-:-:S04]  /*0e60*/  IMAD.MOV.U32 R14, RZ, RZ, R20 ;  /* 0x000000ffff0e7224 */ /* 0x000fc800078e0014 */
[----:B------:R-:W-:-:S05]  /*0e70*/  FADD.FTZ R15, R9, R14 ;  /* 0x0000000e090f7221 */ /* 0x000fca0000010000 */
[----:B------:R-:W-:-:S07]  /*0e80*/  MOV R22, R15 ;  /* 0x0000000f00167202 */ /* 0x000fce0000000f00 */
[----:B------:R-:W-:Y:S05]  /*0e90*/  WARPSYNC.COLLECTIVE R19, `(.L_x_13868) ;  /* 0x0000000013087348 */ /* 0x000fea0003c00000 */
[----:B------:R0:W1:Y:S02]  /*0ea0*/  SHFL.BFLY P2, R20, R22, R21, R24 ;  /* 0x0c00001516147389 */ /* 0x0000640000040018 */
[----:B01----:R-:W-:Y:S01]  /*0eb0*/  ENDCOLLECTIVE ;  /* 0x000000000000791b */ /* 0x003fe20003800000 */
.L_x_13868:
[----:B------:R-:W-:Y:S01]  /*0ec0*/  HFMA2.MMA R21, -RZ, RZ, 0, 2.384185791015625e-07 ;  /* 0x00000004ff157435 */ /* 0x000fe200000001ff */
[----:B------:R-:W-:-:S05]  /*0ed0*/  MOV R16, R20 ;  /* 0x0000001400107202 */ /* 0x000fca0000000f00 */
[----:B------:R-:W-:-:S04]  /*0ee0*/  FADD.FTZ R16, R15, R16 ;  /* 0x000000100f107221 */ /* 0x000fc80000010000 */
[----:B------:R-:W-:-:S07]  /*0ef0*/  IMAD.MOV.U32 R22, RZ, RZ, R16 ;  /* 0x000000ffff167224 */ /* 0x000fce00078e0010 */
[----:B------:R-:W-:Y:S05]  /*0f00*/  WARPSYNC.COLLECTIVE R19, `(.L_x_13869) ;  /* 0x0000000013087348 */ /* 0x000fea0003c00000 */
[----:B------:R0:W1:Y:S02]  /*0f10*/  SHFL.BFLY P2, R20, R22, R21, R24 ;  /* 0x0c00001516147389 */ /* 0x0000640000040018 */
[----:B01----:R-:W-:Y:S01]  /*0f20*/  ENDCOLLECTIVE ;  /* 0x000000000000791b */ /* 0x003fe20003800000 */
.L_x_13869:
[----:B------:R-:W-:Y:S01]  /*0f30*/  IMAD.MOV.U32 R21, RZ, RZ, 0x8 ;  /* 0x00000008ff157424 */ /* 0x000fe200078e00ff */
[----:B------:R-:W-:-:S05]  /*0f40*/  MOV R17, R20 ;  /* 0x0000001400117202 */ /* 0x000fca0000000f00 */
[----:B------:R-:W-:-:S05]  /*0f50*/  FADD.FTZ R17, R16, R17 ;  /* 0x0000001110117221 */ /* 0x000fca0000010000 */
[----:B------:R-:W-:-:S07]  /*0f60*/  MOV R22, R17 ;  /* 0x0000001100167202 */ /* 0x000fce0000000f00 */
[----:B------:R-:W-:Y:S05]  /*0f70*/  WARPSYNC.COLLECTIVE R19, `(.L_x_13870) ;  /* 0x0000000013087348 */ /* 0x000fea0003c00000 */
[----:B------:R0:W1:Y:S02]  /*0f80*/  SHFL.BFLY P2, R20, R22, R21, R24 ;  /* 0x0c00001516147389 */ /* 0x0000640000040018 */
[----:B01----:R-:W-:Y:S01]  /*0f90*/  ENDCOLLECTIVE ;  /* 0x000000000000791b */ /* 0x003fe20003800000 */
.L_x_13870:
[----:B------:R-:W-:Y:S01]  /*0fa0*/  HFMA2.MMA R21, -RZ, RZ, 0, 9.5367431640625e-07 ;  /* 0x00000010ff157435 */ /* 0x000fe200000001ff */
[----:B------:R-:W-:-:S05]  /*0fb0*/  MOV R18, R20 ;  /* 0x0000001400127202 */ /* 0x000fca0000000f00 */
[----:B------:R-:W-:-:S05]  /*0fc0*/  FADD.FTZ R18, R17, R18 ;  /* 0x0000001211127221 */ /* 0x000fca0000010000 */
[----:B------:R-:W-:-:S07]  /*0fd0*/  MOV R22, R18 ;  /* 0x0000001200167202 */ /* 0x000fce0000000f00 */
[----:B------:R-:W-:Y:S05]  /*0fe0*/  WARPSYNC.COLLECTIVE R19, `(.L_x_13871) ;  /* 0x0000000013087348 */ /* 0x000fea0003c00000 */
[----:B------:R0:W1:Y:S02]  /*0ff0*/  SHFL.BFLY P2, R20, R22, R21, R24 ;  /* 0x0c00001516147389 */ /* 0x0000640000040018 */
[----:B01----:R-:W-:Y:S01]  /*1000*/  ENDCOLLECTIVE ;  /* 0x000000000000791b */ /* 0x003fe20003800000 */
.L_x_13871:
[----:B------:R-:W-:Y:S01]  /*1010*/  MOV R9, R20 ;  /* 0x0000001400097202 */ /* 0x000fe20000000f00 */
[----:B------:R-:W-:Y:S06]  /*1020*/  BRA `(.L_x_13872) ;  /* 0xfffffff800747947 */ /* 0x000fec000383ffff */
.L_x_13873:
        /* <DEDUP_REMOVED lines=13> */
.L_x_16640:


//--------------------- .text._ZN10layer_norm13ln_bwd_kernelINS_13Kernel_traitsI6__halfffffjLj5120ELj1ELj1ELj4ELj16ENS_18Kernel_traits_baseILj5120ES2_ffffjLj128EEEEELb1ELb0ELb1ELb0EEEvNS_9BwdParamsE --------------------------
	.section	.text._ZN10layer_norm13ln_bwd_kernelINS_13Kernel_traitsI6__halfffffjLj5120ELj1ELj1ELj4ELj16ENS_18Kernel_traits_baseILj5120ES2_ffffjLj128EEEEELb1ELb0ELb1ELb0EEEvNS_9BwdParamsE,"ax",@progbits
	.align	128
        .global         _ZN10layer_norm13ln_bwd_kernelINS_13Kernel_traitsI6__halfffffjLj5120ELj1ELj1ELj4ELj16ENS_18Kernel_traits_baseILj5120ES2_ffffjLj128EEEEELb1ELb0ELb1ELb0EEEvNS_9BwdParamsE
        .type           _ZN10layer_norm13ln_bwd_kernelINS_13Kernel_traitsI6__halfffffjLj5120ELj1ELj1ELj4ELj16ENS_18Kernel_traits_baseILj5120ES2_ffffjLj128EEEEELb1ELb0ELb1ELb0EEEvNS_9BwdParamsE,@function
        .size           _ZN10layer_norm13ln_bwd_kernelINS_13Kernel_traitsI6__halfffffjLj5120ELj1ELj1ELj4ELj16ENS_18Kernel_traits_baseILj5120ES2_ffffjLj128EEEEELb1ELb0ELb1ELb0EEEvNS_9BwdParamsE,(.L_x_16641 - _ZN10layer_norm13ln_bwd_kernelINS_13Kernel_traitsI6__halfffffjLj5120ELj1ELj1ELj4ELj16ENS_18Kernel_traits_baseILj5120ES2_ffffjLj128EEEEELb1ELb0ELb1ELb0EEEvNS_9BwdParamsE)
        .other          _ZN10layer_norm13ln_bwd_kernelINS_13Kernel_traitsI6__halfffffjLj5120ELj1ELj1ELj4ELj16ENS_18Kernel_traits_baseILj5120ES2_ffffjLj128EEEEELb1ELb0ELb1ELb0EEEvNS_9BwdParamsE,@"STO_CUDA_ENTRY STV_DEFAULT"
_ZN10layer_norm13ln_bwd_kernelINS_13Kernel_traitsI6__halfffffjLj5120ELj1ELj1ELj4ELj16ENS_18Kernel_traits_baseILj5120ES2_ffffjLj128EEEEELb1ELb0ELb1ELb0EEEvNS_9BwdParamsE:
.text._ZN10layer_norm13ln_bwd_kernelINS_13Kernel_traitsI6__halfffffjLj5120ELj1ELj1ELj4ELj16ENS_18Kernel_traits_baseILj5120ES2_ffffjLj128EEEEELb1ELb0ELb1ELb0EEEvNS_9BwdParamsE:
        /* <DEDUP_REMOVED lines=42> */
[----:B-1----:R-:W-:Y:S01]  /*02a0*/  @P2 IMAD.WIDE.U32 R32, R17, 0x8, R28 ;  /* 0x0000000811202825 */ /* 0x002fe200078e001c */
[----:B------:R-:W-:Y:S01]  /*02b0*/  @P5 LOP3.LUT R11, R11, 0x4, RZ, 0xfc, !PT ;  /* 0x000000040b0b5812 */ /* 0x000fe200078efcff */
[----:B------:R-:W0:Y:S02]  /*02c0*/  @P5 LDC.64 R28, c[0x0][0x260] ;  /* 0x00009800ff1c5b82 */ /* 0x000e240000000a00 */
[----:B------:R-:W-:Y:S01]  /*02d0*/  @P2 VIADD R17, R17, 0x80 ;  /* 0x0000008011112836 */ /* 0x000fe20000000000 */
[----:B------:R-:W-:-:S02]  /*02e0*/  LOP3.LUT R11, R11, 0xfffffffd, RZ, 0xc0, !PT ;  /* 0xfffffffd0b0b7812 */ /* 0x000fc400078ec0ff */
[C---:B------:R-:W-:Y:S01]  /*02f0*/  ISETP.GE.U32.AND P2, PT, R0.reuse, 0x480, PT ;  /* 0x000004800000780c */ /* 0x040fe20003f46070 */
[C---:B---3--:R-:W-:Y:S01]  /*0300*/  @P1 IMAD.WIDE.U32 R34, R17.reuse, 0x8, R34 ;  /* 0x0000000811221825 */ /* 0x048fe200078e0022 */
[----:B------:R-:W-:Y:S01]  /*0310*/  @P1 IADD3 R17, R17, 0x80, RZ ;  /* 0x0000008011111810 */ /* 0x000fe20007ffe0ff */
[----:B------:R-:W1:Y:S01]  /*0320*/  @P4 LDC.64 R40, c[0x0][0x260] ;  /* 0x00009800ff284b82 */ /* 0x000e620000000a00 */
[----:B------:R-:W-:Y:S02]  /*0330*/  @P4 LOP3.LUT R11, R11, 0x2, RZ, 0xfc, !PT ;  /* 0x000000020b0b4812 */ /* 0x000fe400078efcff */
[----:B------:R-:W-:Y:S01]  /*0340*/  ISETP.GE.U32.AND P1, PT, R0, 0x400, PT ;  /* 0x000004000000780c */ /* 0x000fe20003f26070 */
        /* <DEDUP_REMOVED lines=13> */
[----:B-1----:R-:W-:Y:S01]  /*0420*/  @P4 IMAD.WIDE.U32 R40, R17, 0x8, R40 ;  /* 0x0000000811284825 */ /* 0x002fe200078e0028 */
[----:B------:R-:W-:-:S03]  /*0430*/  LOP3.LUT R11, R11, 0xfffffeff, RZ, 0xc0, !PT ;  /* 0xfffffeff0b0b7812 */ /* 0x000fc600078ec0ff */
[----:B------:R-:W-:Y:S01]  /*0440*/  @P4 VIADD R17, R17, 0x80 ;  /* 0x0000008011114836 */ /* 0x000fe20000000000 */
[----:B------:R-:W-:Y:S01]  /*0450*/  @P3 LOP3.LUT R11, R11, 0x100, RZ, 0xfc, !PT ;  /* 0x000001000b0b3812 */ /* 0x000fe200078efcff */
[----:B------:R1:W5:Y:S01]  /*0460*/  @P4 LDG.E.64 R20, desc[UR4][R40.64] ;  /* 0x0000000428144981 */ /* 0x000362000c1e1b00 */
[----:B------:R-:W2:Y:S01]  /*0470*/  @P3 LDC.64 R28, c[0x0][0x260] ;  /* 0x00009800ff1c3b82 */ /* 0x000ea20000000a00 */
[C---:B---3--:R-:W-:Y:S01]  /*0480*/  @P0 IMAD.WIDE.U32 R42, R17.reuse, 0x8, R42 ;  /* 0x00000008112a0825 */ /* 0x048fe200078e002a */
[----:B------:R-:W-:Y:S01]  /*0490*/  @P0 IADD3 R17, R17, 0x80, RZ ;  /* 0x0000008011110810 */ /* 0x000fe20007ffe0ff */
[----:B------:R-:W5:Y:S01]  /*04a0*/  @P6 LDG.E.64 R4, desc[UR4][R2.64] ;  /* 0x0000000402046981 */ /* 0x000f62000c1e1b00 */
[----:B------:R-:W-:Y:S02]  /*04b0*/  ISETP.NE.AND P6, PT, R10, RZ, PT ;  /* 0x000000ff0a00720c */ /* 0x000fe40003fc5270 */
[----:B------:R-:W-:Y:S02]  /*04c0*/  CS2R R148, SRZ ;  /* 0x0000000000947805 */ /* 0x000fe4000001ff00 */
[----:B------:R-:W-:Y:S01]  /*04d0*/  CS2R R150, SRZ ;  /* 0x0000000000967805 */ /* 0x000fe2000001ff00 */
[----:B------:R3:W5:Y:S01]  /*04e0*/  @P0 LDG.E.64 R22, desc[UR4][R42.64] ;  /* 0x000000042a160981 */ /* 0x000762000c1e1b00 */
[C---:B----4-:R-:W-:Y:S01]  /*04f0*/  @P1 IMAD.WIDE.U32 R44, R17.reuse, 0x8, R44 ;  /* 0x00000008112c1825 */ /* 0x050fe200078e002c */
[----:B------:R-:W-:-:S02]  /*0500*/  @P1 IADD3 R17, R17, 0x80, RZ ;  /* 0x0000008011111810 */ /* 0x000fc40007ffe0ff */
[----:B0-----:R-:W-:Y:S02]  /*0510*/  CS2R R38, SRZ ;  /* 0x0000000000267805 */ /* 0x001fe4000001ff00 */
[----:B-1----:R-:W-:Y:S02]  /*0520*/  CS2R R40, SRZ ;  /* 0x0000000000287805 */ /* 0x002fe4000001ff00 */
[----:B------:R-:W-:Y:S01]  /*0530*/  CS2R R50, SRZ ;  /* 0x0000000000327805 */ /* 0x000fe2000001ff00 */
[----:B------:R-:W5:Y:S04]  /*0540*/  @P1 LDG.E.64 R24, desc[UR4][R44.64] ;  /* 0x000000042c181981 */ /* 0x000f68000c1e1b00 */
[----:B------:R0:W5:Y:S01]  /*0550*/  @P6 LDG.E.64 R6, desc[UR4][R32.64] ;  /* 0x0000000420066981 */ /* 0x000162000c1e1b00 */
[----:B------:R-:W-:Y:S01]  /*0560*/  ISETP.NE.AND P6, PT, R14, RZ, PT ;  /* 0x000000ff0e00720c */ /* 0x000fe20003fc5270 */
[C---:B--2---:R-:W-:Y:S01]  /*0570*/  @P2 IMAD.WIDE.U32 R46, R17.reuse, 0x8, R46 ;  /* 0x00000008112e2825 */ /* 0x044fe200078e002e */
[----:B------:R-:W-:-:S02]  /*0580*/  @P2 IADD3 R17, R17, 0x80, RZ ;  /* 0x0000008011112810 */ /* 0x000fc40007ffe0ff */
[----:B------:R-:W-:Y:S02]  /*0590*/  LEA.HI R14, R100, UR6, RZ, 0x19 ;  /* 0x00000006640e7c11 */ /* 0x000fe4000f8fc8ff */
[----:B---3--:R-:W-:Y:S01]  /*05a0*/  CS2R R42, SRZ ;  /* 0x00000000002a7805 */ /* 0x008fe2000001ff00 */
[----:B------:R1:W5:Y:S01]  /*05b0*/  @P2 LDG.E.64 R26, desc[UR4][R46.64] ;  /* 0x000000042e1a2981 */ /* 0x000362000c1e1b00 */
[----:B------:R-:W-:-:S05]  /*05c0*/  @P3 IMAD.WIDE.U32 R28, R17, 0x8, R28 ;  /* 0x00000008111c3825 */ /* 0x000fca00078e001c */
[----:B------:R-:W5:Y:S01]  /*05d0*/  @P3 LDG.E.64 R30, desc[UR4][R28.64] ;  /* 0x000000041c1e3981 */ /* 0x000f62000c1e1b00 */
[----:B------:R-:W-:-:S03]  /*05e0*/  ISETP.GE.AND P3, PT, R14, UR7, PT ;  /* 0x000000070e007c0c */ /* 0x000fc6000bf66270 */
[----:B------:R2:W5:Y:S01]  /*05f0*/  @P6 LDG.E.64 R8, desc[UR4][R34.64] ;  /* 0x0000000422086981 */ /* 0x000562000c1e1b00 */
[----:B------:R-:W-:Y:S02]  /*0600*/  ISETP.NE.AND P6, PT, R48, RZ, PT ;  /* 0x000000ff3000720c */ /* 0x000fe40003fc5270 */
[----:B0-----:R-:W-:Y:S02]  /*0610*/  CS2R R32, SRZ ;  /* 0x0000000000207805 */ /* 0x001fe4000001ff00 */
[----:B------:R-:W-:Y:S02]  /*0620*/  CS2R R44, SRZ ;  /* 0x00000000002c7805 */ /* 0x000fe4000001ff00 */
[----:B-1----:R-:W-:Y:S02]  /*0630*/  CS2R R46, SRZ ;  /* 0x00000000002e7805 */ /* 0x002fe4000001ff00 */
[----:B------:R-:W-:Y:S02]  /*0640*/  CS2R R48, SRZ ;  /* 0x0000000000307805 */ /* 0x000fe4000001ff00 */
[----:B------:R-:W-:-:S02]  /*0650*/  CS2R R52, SRZ ;  /* 0x0000000000347805 */ /* 0x000fc4000001ff00 */
[----:B------:R-:W-:Y:S02]  /*0660*/  CS2R R54, SRZ ;  /* 0x0000000000367805 */ /* 0x000fe4000001ff00 */
[----:B------:R-:W-:Y:S02]  /*0670*/  CS2R R56, SRZ ;  /* 0x0000000000387805 */ /* 0x000fe4000001ff00 */
[----:B------:R-:W-:Y:S02]  /*0680*/  CS2R R58, SRZ ;  /* 0x00000000003a7805 */ /* 0x000fe4000001ff00 */
[----:B--2---:R-:W-:Y:S02]  /*0690*/  CS2R R34, SRZ ;  /* 0x0000000000227805 */ /* 0x004fe4000001ff00 */
        /* <DEDUP_REMOVED lines=27> */
[----:B-----5:R-:W-:Y:S01]  /*0850*/  IMAD.MOV.U32 R0, RZ, RZ, R4 ;  /* 0x000000ffff007224 */ /* 0x020fe200078e0004 */
[----:B------:R-:W-:Y:S01]  /*0860*/  SHF.R.U64 R113, R4, 0x10, R5 ;  /* 0x0000001004717819 */ /* 0x000fe20000001205 */
[----:B------:R-:W-:Y:S01]  /*0870*/  IMAD.MOV.U32 R15, RZ, RZ, R22 ;  /* 0x000000ffff0f7224 */ /* 0x000fe200078e0016 */
[--C-:B------:R-:W-:Y:S01]  /*0880*/  SHF.R.U64 R111, R6, 0x10, R7.reuse ;  /* 0x00000010066f7819 */ /* 0x100fe20000001207 */
[----:B------:R-:W-:Y:S01]  /*0890*/  IMAD.MOV.U32 R252, RZ, RZ, R26 ;  /* 0x000000fffffc7224 */ /* 0x000fe200078e001a */
[----:B------:R-:W-:Y:S01]  /*08a0*/  MOV R4, R7 ;  /* 0x0000000700047202 */ /* 0x000fe20000000f00 */
[----:B------:R-:W-:Y:S01]  /*08b0*/  HFMA2.MMA R33, -RZ, RZ, 0, 0 ;  /* 0x00000000ff217435 */ /* 0x000fe200000001ff */
[----:B------:R-:W-:Y:S01]  /*08c0*/  SHF.R.U32.HI R110, RZ, 0x10, R7 ;  /* 0x00000010ff6e7819 */ /* 0x000fe20000011607 */
[----:B------:R-:W-:Y:S01]  /*08d0*/  IMAD.MOV.U32 R242, RZ, RZ, 0x1 ;  /* 0x00000001fff27424 */ /* 0x000fe200078e00ff */
[----:B------:R-:W-:Y:S01]  /*08e0*/  MOV R7, R12 ;  /* 0x0000000c00077202 */ /* 0x000fe20000000f00 */
[----:B------:R-:W-:Y:S01]  /*08f0*/  HADD2.F32 R252, -RZ, R252.H0_H0 ;  /* 0x200000fcfffc7230 */ /* 0x000fe20000004100 */
[----:B------:R-:W-:-:S02]  /*0900*/  SHF.R.U64 R107, R12, 0x10, R13 ;  /* 0x000000100c6b7819 */ /* 0x000fc4000000120d */
[----:B------:R-:W-:Y:S02]  /*0910*/  MOV R12, R20 ;  /* 0x00000014000c7202 */ /* 0x000fe40000000f00 */
[----:B------:R-:W-:Y:S02]  /*0920*/  SHF.R.U64 R29, R20, 0x10, R21 ;  /* 0x00000010141d7819 */ /* 0x000fe40000001215 */
[----:B------:R-:W-:Y:S02]  /*0930*/  MOV R17, R24 ;  /* 0x0000001800117202 */ /* 0x000fe40000000f00 */
[----:B------:R-:W-:Y:S01]  /*0940*/  SHF.R.U64 R20, R24, 0x10, R25 ;  /* 0x0000001018147819 */ /* 0x000fe20000001219 */
[----:B------:R-:W-:Y:S01]  /*0950*/  HADD2.F32 R24, -RZ, R0.H0_H0 ;  /* 0x20000000ff187230 */ /* 0x000fe20000004100 */
[----:B------:R-:W-:Y:S01]  /*0960*/  MOV R2, R5 ;  /* 0x0000000500027202 */ /* 0x000fe20000000f00 */
[----:B------:R-:W-:Y:S01]  /*0970*/  HADD2.F32 R0, -RZ, R113.H0_H0 ;  /* 0x20000071ff007230 */ /* 0x000fe20000004100 */
[----:B------:R-:W-:Y:S01]  /*0980*/  SHF.R.U32.HI R112, RZ, 0x10, R5 ;  /* 0x00000010ff707819 */ /* 0x000fe20000011605 */
[----:B------:R-:W-:Y:S01]  /*0990*/  IMAD.MOV.U32 R5, RZ, RZ, R8 ;  /* 0x000000ffff057224 */ /* 0x000fe200078e0008 */
[----:B------:R-:W-:Y:S01]  /*09a0*/  SHF.R.U64 R109, R8, 0x10, R9 ;  /* 0x00000010086d7819 */ /* 0x000fe20000001209 */
[----:B------:R-:W-:Y:S01]  /*09b0*/  STL [R1+0x7c], R24 ;  /* 0x00007c1801007387 */ /* 0x000fe20000100800 */
[----:B------:R-:W-:-:S02]  /*09c0*/  MOV R3, R6 ;  /* 0x0000000600037202 */ /* 0x000fc40000000f00 */
[----:B------:R-:W-:Y:S01]  /*09d0*/  MOV R8, R13 ;  /* 0x0000000d00087202 */ /* 0x000fe20000000f00 */
[----:B------:R0:W-:Y:S01]  /*09e0*/  STL [R1+0x78], R0 ;  /* 0x0000780001007387 */ /* 0x0001e20000100800 */
[----:B------:R-:W-:Y:S02]  /*09f0*/  SHF.R.U32.HI R106, RZ, 0x10, R13 ;  /* 0x00000010ff6a7819 */ /* 0x000fe4000001160d */
[----:B------:R-:W-:Y:S02]  /*0a00*/  MOV R13, R21 ;  /* 0x00000015000d7202 */ /* 0x000fe40000000f00 */
[----:B------:R-:W-:Y:S02]  /*0a10*/  SHF.R.U32.HI R28, RZ, 0x10, R21 ;  /* 0x00000010ff1c7819 */ /* 0x000fe40000011615 */
[--C-:B------:R-:W-:Y:S02]  /*0a20*/  SHF.R.U64 R22, R22, 0x10, R23.reuse ;  /* 0x0000001016167819 */ /* 0x100fe40000001217 */
[----:B------:R-:W-:Y:S01]  /*0a30*/  MOV R16, R23 ;  /* 0x0000001700107202 */ /* 0x000fe20000000f00 */
[----:B0-----:R-:W-:Y:S01]  /*0a40*/  HADD2.F32 R0, -RZ, R3.H0_H0 ;  /* 0x20000003ff007230 */ /* 0x001fe20000004100 */
[----:B------:R-:W-:Y:S01]  /*0a50*/  SHF.R.U32.HI R21, RZ, 0x10, R23 ;  /* 0x00000010ff157819 */ /* 0x000fe20000011617 */
[----:B------:R-:W-:Y:S01]  /*0a60*/  HADD2.F32 R23, -RZ, R2.H0_H0 ;  /* 0x20000002ff177230 */ /* 0x000fe20000004100 */
[----:B------:R-:W-:Y:S01]  /*0a70*/  MOV R6, R9 ;  /* 0x0000000900067202 */ /* 0x000fe20000000f00 */
[----:B------:R-:W-:Y:S01]  /*0a80*/  HADD2.F32 R2, -RZ, R112.H0_H0 ;  /* 0x20000070ff027230 */ /* 0x000fe20000004100 */
[----:B------:R-:W-:Y:S01]  /*0a90*/  SHF.R.U32.HI R108, RZ, 0x10, R9 ;  /* 0x00000010ff6c7819 */ /* 0x000fe20000011609 */
[----:B------:R-:W-:Y:S01]  /*0aa0*/  HADD2.F32 R3, -RZ, R111.H0_H0 ;  /* 0x2000006fff037230 */ /* 0x000fe20000004100 */
[----:B------:R-:W-:Y:S01]  /*0ab0*/  STL [R1+0x74], R23 ;  /* 0x0000741701007387 */ /* 0x000fe20000100800 */
[----:B------:R-:W-:Y:S01]  /*0ac0*/  IMAD.MOV.U32 R9, RZ, RZ, R18 ;  /* 0x000000ffff097224 */ /* 0x000fe200078e0012 */
[----:B------:R-:W-:-:S02]  /*0ad0*/  SHF.R.U64 R105, R18, 0x10, R19 ;  /* 0x0000001012697819 */ /* 0x000fc40000001213 */
[----:B------:R0:W-:Y:S01]  /*0ae0*/  STL [R1+0x70], R2 ;  /* 0x0000700201007387 */ /* 0x0001e20000100800 */
[----:B------:R-:W-:Y:S02]  /*0af0*/  MOV R10, R19 ;  /* 0x00000013000a7202 */ /* 0x000fe40000000f00 */
[----:B------:R-:W-:Y:S01]  /*0b00*/  SHF.R.U32.HI R104, RZ, 0x10, R19 ;  /* 0x00000010ff687819 */ /* 0x000fe20000011613 */
[----:B------:R1:W-:Y:S01]  /*0b10*/  STL [R1+0x6c], R0 ;  /* 0x00006c0001007387 */ /* 0x0003e20000100800 */
[----:B------:R-:W-:Y:S02]  /*0b20*/  MOV R18, R25 ;  /* 0x0000001900127202 */ /* 0x000fe40000000f00 */
[----:B------:R-:W-:Y:S01]  /*0b30*/  SHF.R.U32.HI R19, RZ, 0x10, R25 ;  /* 0x00000010ff137819 */ /* 0x000fe20000011619 */
[----:B------:R2:W-:Y:S01]  /*0b40*/  STL [R1+0x68], R3 ;  /* 0x0000680301007387 */ /* 0x0005e20000100800 */
[----:B------:R-:W-:Y:S01]  /*0b50*/  SHF.R.U64 R251, R26, 0x10, R27 ;  /* 0x000000101afb7819 */ /* 0x000fe2000000121b */
[----:B0-----:R-:W-:Y:S01]  /*0b60*/  HADD2.F32 R2, -RZ, R4.H0_H0 ;  /* 0x20000004ff027230 */ /* 0x001fe20000004100 */
[----:B------:R-:W-:-:S02]  /*0b70*/  MOV R250, R27 ;  /* 0x0000001b00fa7202 */ /* 0x000fc40000000f00 */
        /* <DEDUP_REMOVED lines=12> */
[----:B0-----:R-:W-:-:S02]  /*0c40*/  HADD2.F32 R2, -RZ, R109.H0_H0 ;  /* 0x2000006dff027230 */ /* 0x001fc40000004100 */
[----:B------:R-:W-:Y:S02]  /*0c50*/  HADD2.F32 R249, -RZ, R249.H0_H0 ;  /* 0x200000f9fff97230 */ /* 0x000fe40000004100 */
[----:B------:R-:W-:Y:S01]  /*0c60*/  HADD2.F32 R248, -RZ, R248.H0_H0 ;  /* 0x200000f8fff87230 */ /* 0x000fe20000004100 */
[----:B------:R0:W-:Y:S01]  /*0c70*/  STL [R1+0x58], R2 ;  /* 0x0000580201007387 */ /* 0x0001e20000100800 */
[----:B-1----:R-:W-:Y:S02]  /*0c80*/  HADD2.F32 R0, -RZ, R6.H0_H0 ;  /* 0x20000006ff007230 */ /* 0x002fe40000004100 */
[----:B------:R-:W-:Y:S02]  /*0c90*/  HADD2.F32 R247, -RZ, R247.H0_H0 ;  /* 0x200000f7fff77230 */ /* 0x000fe40000004100 */
[----:B--2---:R-:W-:Y:S01]  /*0ca0*/  HADD2.F32 R3, -RZ, R108.H0_H0 ;  /* 0x2000006cff037230 */ /* 0x004fe20000004100 */
[----:B------:R1:W-:Y:S01]  /*0cb0*/  STL [R1+0x54], R0 ;  /* 0x0000540001007387 */ /* 0x0003e20000100800 */
[----:B------:R-:W-:-:S02]  /*0cc0*/  HADD2.F32 R246, -RZ, R246.H0_H0 ;  /* 0x200000f6fff67230 */ /* 0x000fc40000004100 */
[----:B------:R-:W-:Y:S01]  /*0cd0*/  HADD2.F32 R243, -RZ, R243.H0_H0 ;  /* 0x200000f3fff37230 */ /* 0x000fe20000004100 */
[----:B------:R2:W-:Y:S01]  /*0ce0*/  STL [R1+0x50], R3 ;  /* 0x0000500301007387 */ /* 0x0005e20000100800 */
[----:B0-----:R-:W-:Y:S02]  /*0cf0*/  HADD2.F32 R2, -RZ, R7.H0_H0 ;  /* 0x20000007ff027230 */ /* 0x001fe40000004100 */
[----:B-1----:R-:W-:-:S03]  /*0d00*/  HADD2.F32 R0, -RZ, R107.H0_H0 ;  /* 0x2000006bff007230 */ /* 0x002fc60000004100 */
[----:B------:R0:W-:Y:S01]  /*0d10*/  STL [R1+0x4c], R2 ;  /* 0x00004c0201007387 */ /* 0x0001e20000100800 */
[----:B--2---:R-:W-:-:S03]  /*0d20*/  HADD2.F32 R3, -RZ, R8.H0_H0 ;  /* 0x20000008ff037230 */ /* 0x004fc60000004100 */
[----:B------:R1:W-:Y:S04]  /*0d30*/  STL [R1+0x48], R0 ;  /* 0x0000480001007387 */ /* 0x0003e80000100800 */
        /* <DEDUP_REMOVED lines=33> */
[----:B------:R2:W-:Y:S04]  /*0f50*/  STL [R1+0x4], R2 ;  /* 0x0000040201007387 */ /* 0x0005e80000100800 */
[----:B------:R2:W-:Y:S02]  /*0f60*/  STL [R1], R0 ;  /* 0x0000000001007387 */ /* 0x0005e40000100800 */
.L_x_14015:
[----:B0-----:R-:W0:Y:S08]  /*0f70*/  LDC.64 R12, c[0x0][0x288] ;  /* 0x0000a200ff0c7b82 */ /* 0x001e300000000a00 */
[----:B-1----:R-:W1:Y:S08]  /*0f80*/  LDC.64 R16, c[0x0][0x258] ;  /* 0x00009600ff107b82 */ /* 0x002e700000000a00 */
[----:B---3--:R-:W3:Y:S01]  /*0f90*/  LDC.64 R164, c[0x0][0x280] ;  /* 0x0000a000ffa47b82 */ /* 0x008ee20000000a00 */
[----:B0-----:R-:W-:-:S07]  /*0fa0*/  IMAD.WIDE R12, R14, 0x4, R12 ;  /* 0x000000040e0c7825 */ /* 0x001fce00078e020c */
[----:B------:R-:W0:Y:S01]  /*0fb0*/  LDC.64 R160, c[0x0][0x250] ;  /* 0x00009400ffa07b82 */ /* 0x000e220000000a00 */
[----:B--2-4-:R1:W4:Y:S01]  /*0fc0*/  LDG.E R162, desc[UR4][R12.64] ;  /* 0x000000040ca27981 */ /* 0x014322000c1e1900 */
[----:B------:R-:W2:Y:S06]  /*0fd0*/  S2R R163, SR_TID.X ;  /* 0x0000000000a37919 */ /* 0x000eac0000002100 */
[----:B------:R-:W2:Y:S01]  /*0fe0*/  LDC.64 R244, c[0x0][0x2c8] ;  /* 0x0000b200fff47b82 */ /* 0x000ea20000000a00 */
[----:B-1----:R-:W-:-:S04]  /*0ff0*/  IMAD.WIDE R12, R14, 0x4, R16 ;  /* 0x000000040e0c7825 */ /* 0x002fc800078e0210 */
[C---:B---3--:R-:W-:Y:S02]  /*1000*/  IMAD.WIDE R16, R14.reuse, 0x4, R164 ;  /* 0x000000040e107825 */ /* 0x048fe400078e02a4 */
        /* <DEDUP_REMOVED lines=9> */
[----:B--2---:R-:W-:-:S04]  /*10a0*/  LOP3.LUT R15, R163, 0x7f, RZ, 0xc0, !PT ;  /* 0x0000007fa30f7812 */ /* 0x004fc800078ec0ff */
[----:B------:R-:W-:-:S05]  /*10b0*/  LEA.HI.SX32 R17, R17, R15, 0x1e ;  /* 0x0000000f11117211 */ /* 0x000fca00078ff2ff */
[----:B------:R-:W-:Y:S01]  /*10c0*/  IMAD.WIDE.U32 R160, R17, 0x10, R244 ;  /* 0x0000001011a07825 */ /* 0x000fe200078e00f4 */
        /* <DEDUP_REMOVED lines=18> */
[----:B------:R0:W5:Y:S01]  /*11f0*/  LDG.E R10, desc[UR4][R160.64] ;  /* 0x00000004a00a7981 */ /* 0x000162000c1e1900 */
[----:B------:R-:W-:Y:S02]  /*1200*/  IADD3 R162, R162, 0x80, RZ ;  /* 0x00000080a2a27810 */ /* 0x000fe40007ffe0ff */
[----:B------:R-:W-:-:S07]  /*1210*/  IADD3 R163, R17, 0x80, RZ ;  /* 0x0000008011a37810 */ /* 0x000fce0007ffe0ff */
.L_x_13878:
[----:B------:R-:W-:Y:S05]  /*1220*/  BSYNC B1 ;  /* 0x0000000000017941 */ /* 0x000fea0003800000 */
.L_x_13877:
        /* <DEDUP_REMOVED lines=9> */
[----:B------:R1:W5:Y:S01]  /*12c0*/  LDG.E R9, desc[UR4][R160.64] ;  /* 0x00000004a0097981 */ /* 0x000362000c1e1900 */
[----:B------:R-:W-:Y:S01]  /*12d0*/  VIADD R162, R162, 0x80 ;  /* 0x00000080a2a27836 */ /* 0x000fe20000000000 */
[----:B------:R-:W-:-:S07]  /*12e0*/  IADD3 R163, R163, 0x80, RZ ;  /* 0x00000080a3a37810 */ /* 0x000fce0007ffe0ff */
.L_x_13880:
[----:B------:R-:W-:Y:S05]  /*12f0*/  BSYNC B1 ;  /* 0x0000000000017941 */ /* 0x000fea0003800000 */
.L_x_13879:
[----:B------:R-:W-:Y:S01]  /*1300*/  LOP3.LUT P5, RZ, R11, 0x10, RZ, 0xc0, !PT ;  /* 0x000000100bff7812 */ /* 0x000fe200078ac0ff */
[----:B------:R-:W-:-:S12]  /*1310*/  BSSY B1, `(.L_x_13881) ;  /* 0x000000b000017945 */ /* 0x000fd80003800000 */
[----:B------:R-:W-:Y:S05]  /*1320*/  @!P5 BRA `(.L_x_13882) ;  /* 0x000000000024d947 */ /* 0x000fea0003800000 */
[----:B------:R-:W-:-:S04]  /*1330*/  ISETP.NE.U32.AND P5, PT, RZ, UR8, PT ;  /* 0x00000008ff007c0c */ /* 0x000fc8000bfa5070 */
[----:B------:R-:W-:-:S13]  /*1340*/  ISETP.NE.AND.EX P5, PT, RZ, UR9, PT, P5 ;  /* 0x00000009ff007c0c */ /* 0x000fda000bfa5350 */
[----:B01----:R-:W-:-:S05]  /*1350*/  @P5 IMAD.WIDE.U32 R160, R163, 0x10, R244 ;  /* 0x00000010a3a05825 */ /* 0x003fca00078e00f4 */
[----:B------:R0:W5:Y:S02]  /*1360*/  @P5 LDG.E.128 R112, desc[UR4][R160.64] ;  /* 0x00000004a0705981 */ /* 0x000164000c1e1d00 */
[----:B0-----:R-:W0:Y:S02]  /*1370*/  LDC.64 R160, c[0x0][0x240] ;  /* 0x00009000ffa07b82 */ /* 0x001e240000000a00 */
[----:B0-----:R-:W-:-:S05]  /*1380*/  IMAD.WIDE.U32 R160, R162, 0x4, R160 ;  /* 0x00000004a2a07825 */ /* 0x001fca00078e00a0 */
[----:B------:R2:W5:Y:S01]  /*1390*/  LDG.E R8, desc[UR4][R160.64] ;  /* 0x00000004a0087981 */ /* 0x000562000c1e1900 */
[----:B------:R-:W-:Y:S02]  /*13a0*/  IADD3 R162, R162, 0x80, RZ ;  /* 0x00000080a2a27810 */ /* 0x000fe40007ffe0ff */
[----:B------:R-:W-:-:S07]  /*13b0*/  IADD3 R163, R163, 0x80, RZ ;  /* 0x00000080a3a37810 */ /* 0x000fce0007ffe0ff */
.L_x_13882:
[----:B------:R-:W-:Y:S05]  /*13c0*/  BSYNC B1 ;  /* 0x0000000000017941 */ /* 0x000fea0003800000 */
.L_x_13881:
[----:B------:R-:W-:Y:S01]  /*13d0*/  LOP3.LUT P5, RZ, R11, 0x8, RZ, 0xc0, !PT ;  /* 0x000000080bff7812 */ /* 0x000fe200078ac0ff */
[----:B------:R-:W-:-:S12]  /*13e0*/  BSSY B1, `(.L_x_13883) ;  /* 0x000000b000017945 */ /* 0x000fd80003800000 */
[----:B------:R-:W-:Y:S05]  /*13f0*/  @!P5 BRA `(.L_x_13884) ;  /* 0x000000000024d947 */ /* 0x000fea0003800000 */
[----:B------:R-:W-:-:S04]  /*1400*/  ISETP.NE.U32.AND P5, PT, RZ, UR8, PT ;  /* 0x00000008ff007c0c */ /* 0x000fc8000bfa5070 */
[----:B------:R-:W-:-:S13]  /*1410*/  ISETP.NE.AND.EX P5, PT, RZ, UR9, PT, P5 ;  /* 0x00000009ff007c0c */ /* 0x000fda000bfa5350 */
[----:B012---:R-:W-:-:S05]  /*1420*/  @P5 IMAD.WIDE.U32 R160, R163, 0x10, R244 ;  /* 0x00000010a3a05825 */ /* 0x007fca00078e00f4 */
[----:B------:R0:W5:Y:S02]  /*1430*/  @P5 LDG.E.128 R116, desc[UR4][R160.64] ;  /* 0x00000004a0745981 */ /* 0x000164000c1e1d00 */
[----:B0-----:R-:W0:Y:S02]  /*1440*/  LDC.64 R160, c[0x0][0x240] ;  /* 0x00009000ffa07b82 */ /* 0x001e240000000a00 */
[----:B0-----:R-:W-:-:S05]  /*1450*/  IMAD.WIDE.U32 R160, R162, 0x4, R160 ;  /* 0x00000004a2a07825 */ /* 0x001fca00078e00a0 */
[----:B------:R3:W5:Y:S01]  /*1460*/  LDG.E R7, desc[UR4][R160.64] ;  /* 0x00000004a0077981 */ /* 0x000762000c1e1900 */
[----:B------:R-:W-:Y:S01]  /*1470*/  VIADD R162, R162, 0x80 ;  /* 0x00000080a2a27836 */ /* 0x000fe20000000000 */
[----:B------:R-:W-:-:S07]  /*1480*/  IADD3 R163, R163, 0x80, RZ ;  /* 0x00000080a3a37810 */ /* 0x000fce0007ffe0ff */
.L_x_13884:
[----:B------:R-:W-:Y:S05]  /*1490*/  BSYNC B1 ;  /* 0x0000000000017941 */ /* 0x000fea0003800000 */
.L_x_13883:
[----:B------:R-:W-:Y:S01]  /*14a0*/  LOP3.LUT P5, RZ, R11, 0x4, RZ, 0xc0, !PT ;  /* 0x000000040bff7812 */ /* 0x000fe200078ac0ff */
[----:B------:R-:W-:-:S12]  /*14b0*/  BSSY B1, `(.L_x_13885) ;  /* 0x000000b000017945 */ /* 0x000fd80003800000 */
[----:B------:R-:W-:Y:S05]  /*14c0*/  @!P5 BRA `(.L_x_13886) ;  /* 0x000000000024d947 */ /* 0x000fea0003800000 */
[----:B------:R-:W-:-:S04]  /*14d0*/  ISETP.NE.U32.AND P5, PT, RZ, UR8, PT ;  /* 0x00000008ff007c0c */ /* 0x000fc8000bfa5070 */
[----:B------:R-:W-:-:S13]  /*14e0*/  ISETP.NE.AND.EX P5, PT, RZ, UR9, PT, P5 ;  /* 0x00000009ff007c0c */ /* 0x000fda000bfa5350 */
[----:B0123--:R-:W-:-:S05]  /*14f0*/  @P5 IMAD.WIDE.U32 R160, R163, 0x10, R244 ;  /* 0x00000010a3a05825 */ /* 0x00ffca00078e00f4 */
[----:B------:R0:W5:Y:S02]  /*1500*/  @P5 LDG.E.128 R120, desc[UR4][R160.64] ;  /* 0x00000004a0785981 */ /* 0x000164000c1e1d00 */
[----:B0-----:R-:W0:Y:S02]  /*1510*/  LDC.64 R160, c[0x0][0x240] ;  /* 0x00009000ffa07b82 */ /* 0x001e240000000a00 */
[----:B0-----:R-:W-:-:S05]  /*1520*/  IMAD.WIDE.U32 R160, R162, 0x4, R160 ;  /* 0x00000004a2a07825 */ /* 0x001fca00078e00a0 */
[----:B------:R4:W5:Y:S01]  /*1530*/  LDG.E R6, desc[UR4][R160.64] ;  /* 0x00000004a0067981 */ /* 0x000962000c1e1900 */
[----:B------:R-:W-:Y:S02]  /*1540*/  IADD3 R162, R162, 0x80, RZ ;  /* 0x00000080a2a27810 */ /* 0x000fe40007ffe0ff */
[----:B------:R-:W-:-:S07]  /*1550*/  IADD3 R163, R163, 0x80, RZ ;  /* 0x00000080a3a37810 */ /* 0x000fce0007ffe0ff */
.L_x_13886:
[----:B------:R-:W-:Y:S05]  /*1560*/  BSYNC B1 ;  /* 0x0000000000017941 */ /* 0x000fea0003800000 */
.L_x_13885:
[----:B------:R-:W-:Y:S01]  /*1570*/  LOP3.LUT P5, RZ, R11, 0x2, RZ, 0xc0, !PT ;  /* 0x000000020bff7812 */ /* 0x000fe200078ac0ff */
[----:B------:R-:W-:-:S12]  /*1580*/  BSSY B1, `(.L_x_13887) ;  /* 0x000000b000017945 */ /* 0x000fd80003800000 */
[----:B------:R-:W-:Y:S05]  /*1590*/  @!P5 BRA `(.L_x_13888) ;  /* 0x000000000024d947 */ /* 0x000fea0003800000 */
[----:B------:R-:W-:-:S04]  /*15a0*/  ISETP.NE.U32.AND P5, PT, RZ, UR8, PT ;  /* 0x00000008ff007c0c */ /* 0x000fc8000bfa5070 */
[----:B------:R-:W-:-:S13]  /*15b0*/  ISETP.NE.AND.EX P5, PT, RZ, UR9, PT, P5 ;  /* 0x00000009ff007c0c */ /* 0x000fda000bfa5350 */
[----:B01234-:R-:W-:-:S05]  /*15c0*/  @P5 IMAD.WIDE.U32 R160, R163, 0x10, R244 ;  /* 0x00000010a3a05825 */ /* 0x01ffca00078e00f4 */
[----:B------:R0:W5:Y:S02]  /*15d0*/  @P5 LDG.E.128 R124, desc[UR4][R160.64] ;  /* 0x00000004a07c5981 */ /* 0x000164000c1e1d00 */
[----:B0-----:R-:W0:Y:S02]  /*15e0*/  LDC.64 R160, c[0x0][0x240] ;  /* 0x00009000ffa07b82 */ /* 0x001e240000000a00 */
[----:B0-----:R-:W-:-:S05]  /*15f0*/  IMAD.WIDE.U32 R160, R162, 0x4, R160 ;  /* 0x00000004a2a07825 */ /* 0x001fca00078e00a0 */
[----:B------:R0:W5:Y:S01]  /*1600*/  LDG.E R5, desc[UR4][R160.64] ;  /* 0x00000004a0057981 */ /* 0x000162000c1e1900 */
[----:B------:R-:W-:Y:S01]  /*1610*/  VIADD R162, R162, 0x80 ;  /* 0x00000080a2a27836 */ /* 0x000fe20000000000 */
[----:B------:R-:W-:-:S07]  /*1620*/  IADD3 R163, R163, 0x80, RZ ;  /* 0x00000080a3a37810 */ /* 0x000fce0007ffe0ff */
.L_x_13888:
[----:B------:R-:W-:Y:S05]  /*1630*/  BSYNC B1 ;  /* 0x0000000000017941 */ /* 0x000fea0003800000 */
.L_x_13887:
[----:B------:R-:W-:Y:S04]  /*1640*/  BSSY B1, `(.L_x_13889) ;  /* 0x000000b000017945 */ /* 0x000fe80003800000 */
        /* <DEDUP_REMOVED lines=8> */
[----:B------:R-:W-:Y:S02]  /*16d0*/  IADD3 R162, R162, 0x80, RZ ;  /* 0x00000080a2a27810 */ /* 0x000fe40007ffe0ff */
[----:B------:R-:W-:-:S07]  /*16e0*/  IADD3 R163, R163, 0x80, RZ ;  /* 0x00000080a3a37810 */ /* 0x000fce0007ffe0ff */
.L_x_13890:
[----:B------:R-:W-:Y:S05]  /*16f0*/  BSYNC B1 ;  /* 0x0000000000017941 */ /* 0x000fea0003800000 */
.L_x_13889:
        /* <DEDUP_REMOVED lines=11> */
.L_x_13892:
[----:B------:R-:W-:Y:S05]  /*17b0*/  BSYNC B1 ;  /* 0x0000000000017941 */ /* 0x000fea0003800000 */
.L_x_13891:
        /* <DEDUP_REMOVED lines=11> */
.L_x_13894:
[----:B------:R-:W-:Y:S05]  /*1870*/  BSYNC B1 ;  /* 0x0000000000017941 */ /* 0x000fea0003800000 */
.L_x_13893:
[----:B------:R-:W-:Y:S02]  /*1880*/  LOP3.LUT P5, RZ, R11, 0x100, RZ, 0xc0, !PT ;  /* 0x000001000bff7812 */ /* 0x000fe400078ac0ff */
[----:B------:R-:W-:-:S11]  /*1890*/  CS2R R186, SRZ ;  /* 0x0000000000ba7805 */ /* 0x000fd6000001ff00 */
        /* <DEDUP_REMOVED lines=8> */
[----:B------:R-:W-:Y:S01]  /*1920*/  IMAD.MOV.U32 R186, RZ, RZ, RZ ;  /* 0x000000ffffba7224 */ /* 0x000fe200078e00ff */
[----:B------:R-:W-:Y:S06]  /*1930*/  BRA `(.L_x_13895) ;  /* 0x00000020006c7947 */ /* 0x000fec0003800000 */
.L_x_13876:
[----:B------:R-:W-:Y:S01]  /*1940*/  IADD3 R184, R162, -0x1, RZ ;  /* 0xffffffffa2b87810 */ /* 0x000fe20007ffe0ff */
[----:B------:R-:W0:Y:S01]  /*1950*/  LDC.U8 R198, c[0x0][0x2a0] ;  /* 0x0000a800ffc67b82 */ /* 0x000e220000000000 */
[----:B-----5:R-:W-:Y:S01]  /*1960*/  ISETP.GE.AND P4, PT, R12, 0x1, PT ;  /* 0x000000010c00780c */ /* 0x020fe20003f86270 */
[----:B------:R-:W-:Y:S01]  /*1970*/  HFMA2.MMA R185, -RZ, RZ, 0, 0 ;  /* 0x00000000ffb97435 */ /* 0x000fe200000001ff */
[----:B------:R-:W-:Y:S01]  /*1980*/  LOP3.LUT P5, RZ, R11, 0x40, RZ, 0xc0, !PT ;  /* 0x000000400bff7812 */ /* 0x000fe200078ac0ff */
[----:B------:R-:W-:Y:S01]  /*1990*/  IMAD R184, R184, R16, RZ ;  /* 0x00000010b8b87224 */ /* 0x000fe200078e02ff */
[----:B------:R-:W-:Y:S01]  /*19a0*/  BSSY B1, `(.L_x_13896) ;  /* 0x000003d000017945 */ /* 0x000fe20003800000 */
[----:B------:R-:W-:Y:S01]  /*19b0*/  CS2R R186, SRZ ;  /* 0x0000000000ba7805 */ /* 0x000fe2000001ff00 */
[----:B------:R-:W-:Y:S02]  /*19c0*/  IMAD.MOV.U32 R195, RZ, RZ, R17 ;  /* 0x000000ffffc37224 */ /* 0x000fe400078e0011 */
        /* <DEDUP_REMOVED lines=9> */
[----:B------:R-:W-:Y:S01]  /*1a60*/  ISETP.NE.U32.AND P5, PT, RZ, UR8, PT ;  /* 0x00000008ff007c0c */ /* 0x000fe2000bfa5070 */
[----:B------:R-:W1:Y:S01]  /*1a70*/  LDC.64 R164, c[0x0][0x2b8] ;  /* 0x0000ae00ffa47b82 */ /* 0x000e620000000a00 */
[----:B------:R-:W2:Y:S02]  /*1a80*/  LDL R238, [R1+0x7c] ;  /* 0x00007c0001ee7983 */ /* 0x000ea40000100800 */
[----:B------:R-:W-:Y:S02]  /*1a90*/  ISETP.NE.AND.EX P5, PT, RZ, UR9, PT, P5 ;  /* 0x00000009ff007c0c */ /* 0x000fe4000bfa5350 */
[----:B------:R-:W3:Y:S03]  /*1aa0*/  LDL R237, [R1+0x78] ;  /* 0x0000780001ed7983 */ /* 0x000ee60000100800 */
[----:B------:R-:W4:Y:S01]  /*1ab0*/  LDC.64 R186, c[0x0][0x240] ;  /* 0x00009000ffba7b82 */ /* 0x000f220000000a00 */
[----:B------:R-:W2:Y:S04]  /*1ac0*/  LDL R227, [R1+0x74] ;  /* 0x0000740001e37983 */ /* 0x000ea80000100800 */
[----:B------:R-:W2:Y:S04]  /*1ad0*/  LDL R199, [R1+0x70] ;  /* 0x0000700001c77983 */ /* 0x000ea80000100800 */
[----:B------:R1:W5:Y:S01]  /*1ae0*/  @P5 LDG.E.128 R104, desc[UR4][R160.64] ;  /* 0x00000004a0685981 */ /* 0x000362000c1e1d00 */
[----:B0-----:R-:W-:-:S04]  /*1af0*/  ISETP.NE.AND P5, PT, R198, RZ, PT ;  /* 0x000000ffc600720c */ /* 0x001fc80003fa5270 */
[----:B------:R-:W-:Y:S01]  /*1b00*/  FSEL R170, R188, RZ, !P5 ;  /* 0x000000ffbcaa7208 */ /* 0x000fe20006800000 */
[----:B-1----:R-:W-:Y:S01]  /*1b10*/  IMAD.WIDE.U32 R164, R184, 0x10, R164 ;  /* 0x00000010b8a47825 */ /* 0x002fe200078e00a4 */
[----:B------:R-:W0:Y:S05]  /*1b20*/  LDC.64 R160, c[0x0][0x238] ;  /* 0x00008e00ffa07b82 */ /* 0x000e2a0000000a00 */
[----:B------:R-:W3:Y:S01]  /*1b30*/  LDG.E.128 R164, desc[UR4][R164.64] ;  /* 0x00000004a4a47981 */ /* 0x000ee2000c1e1d00 */
[----:B0-----:R-:W-:-:S06]  /*1b40*/  IMAD.WIDE.U32 R160, R17, 0x10, R160 ;  /* 0x0000001011a07825 */ /* 0x001fcc00078e00a0 */
[----:B------:R-:W2:Y:S01]  /*1b50*/  LDG.E.128 R160, desc[UR4][R160.64] ;  /* 0x00000004a0a07981 */ /* 0x000ea2000c1e1d00 */
[C---:B----4-:R-:W-:Y:S01]  /*1b60*/  IMAD.WIDE.U32 R186, R185.reuse, 0x4, R186 ;  /* 0x00000004b9ba7825 */ /* 0x050fe200078e00ba */
[----:B------:R-:W-:Y:S02]  /*1b70*/  IADD3 R185, R185, 0x80, RZ ;  /* 0x00000080b9b97810 */ /* 0x000fe40007ffe0ff */
[----:B------:R-:W-:Y:S02]  /*1b80*/  IADD3 R184, R184, 0x80, RZ ;  /* 0x00000080b8b87810 */ /* 0x000fe40007ffe0ff */
[----:B------:R0:W5:Y:S01]  /*1b90*/  LDG.E R10, desc[UR4][R186.64] ;  /* 0x00000004ba0a7981 */ /* 0x000162000c1e1900 */
[----:B------:R-:W-:Y:S01]  /*1ba0*/  IADD3 R195, R17, 0x80, RZ ;  /* 0x0000008011c37810 */ /* 0x000fe20007ffe0ff */
[----:B---3--:R-:W-:Y:S01]  /*1bb0*/  FMUL.FTZ R239, R237, R165 ;  /* 0x000000a5edef7220 */ /* 0x008fe20000410000 */
[----:B------:R-:W-:Y:S01]  /*1bc0*/  FADD.FTZ R68, R68, R164 ;  /* 0x000000a444447221 */ /* 0x000fe20000010000 */
[----:B------:R-:W-:Y:S01]  /*1bd0*/  FADD.FTZ R69, R69, R165 ;  /* 0x000000a545457221 */ /* 0x000fe20000010000 */
[----:B------:R-:W-:Y:S01]  /*1be0*/  FADD.FTZ R70, R70, R166 ;  /* 0x000000a646467221 */ /* 0x000fe20000010000 */
[----:B------:R-:W-:Y:S01]  /*1bf0*/  FADD.FTZ R71, R71, R167 ;  /* 0x000000a747477221 */ /* 0x000fe20000010000 */
[C---:B--2---:R-:W-:Y:S01]  /*1c00*/  FADD.FTZ R160, -R170.reuse, R160 ;  /* 0x000000a0aaa07221 */ /* 0x044fe20000010100 */
[C---:B------:R-:W-:Y:S01]  /*1c10*/  FADD.FTZ R161, -R170.reuse, R161 ;  /* 0x000000a1aaa17221 */ /* 0x040fe20000010100 */
[C---:B------:R-:W-:Y:S01]  /*1c20*/  FADD.FTZ R162, -R170.reuse, R162 ;  /* 0x000000a2aaa27221 */ /* 0x040fe20000010100 */
[----:B------:R-:W-:Y:S01]  /*1c30*/  FADD.FTZ R163, -R170, R163 ;  /* 0x000000a3aaa37221 */ /* 0x000fe20000010100 */
[C---:B------:R-:W-:Y:S01]  /*1c40*/  FMUL.FTZ R183, R13.reuse, R160 ;  /* 0x000000a00db77220 */ /* 0x040fe20000410000 */
[----:B------:R-:W-:Y:S01]  /*1c50*/  FMUL.FTZ R170, R238, R164 ;  /* 0x000000a4eeaa7220 */ /* 0x000fe20000410000 */
[----:B------:R-:W-:-:S03]  /*1c60*/  FMUL.FTZ R241, R13, R161 ;  /* 0x000000a10df17220 */ /* 0x000fc60000410000 */
        /* <DEDUP_REMOVED lines=10> */
[----:B------:R-:W-:Y:S01]  /*1d10*/  FFMA.FTZ R32, R164, R183, R32 ;  /* 0x000000b7a4207223 */ /* 0x000fe20000010020 */
[----:B------:R-:W-:Y:S01]  /*1d20*/  FFMA.FTZ R33, R165, R241, R33 ;  /* 0x000000f1a5217223 */ /* 0x000fe20000010021 */
[----:B------:R-:W-:Y:S01]  /*1d30*/  FFMA.FTZ R34, R166, R240, R34 ;  /* 0x000000f0a6227223 */ /* 0x000fe20000010022 */
[----:B------:R-:W-:Y:S01]  /*1d40*/  FFMA.FTZ R35, R167, R237, R35 ;  /* 0x000000eda7237223 */ /* 0x000fe20000010023 */
[----:B0-----:R-:W-:Y:S01]  /*1d50*/  FADD.FTZ R187, R161, R227 ;  /* 0x000000e3a1bb7221 */ /* 0x001fe20000010000 */
[----:B------:R-:W-:-:S07]  /*1d60*/  FFMA.FTZ R186, R237, R227, R160 ;  /* 0x000000e3edba7223 */ /* 0x000fce00000100a0 */
.L_x_13897:
[----:B------:R-:W-:Y:S05]  /*1d70*/  BSYNC B1 ;  /* 0x0000000000017941 */ /* 0x000fea0003800000 */
.L_x_13896:
[----:B------:R-:W-:Y:S01]  /*1d80*/  LOP3.LUT P5, RZ, R11, 0x20, RZ, 0xc0, !PT ;  /* 0x000000200bff7812 */ /* 0x000fe200078ac0ff */
[----:B------:R-:W-:-:S12]  /*1d90*/  BSSY B1, `(.L_x_13898) ;  /* 0x0000034000017945 */ /* 0x000fd80003800000 */
[----:B------:R-:W-:Y:S05]  /*1da0*/  @!P5 BRA `(.L_x_13899) ;  /* 0x0000000000c8d947 */ /* 0x000fea0003800000 */
[----:B------:R-:W-:Y:S01]  /*1db0*/  ISETP.NE.U32.AND P5, PT, RZ, UR8, PT ;  /* 0x00000008ff007c0c */ /* 0x000fe2000bfa5070 */
[----:B------:R-:W1:Y:S01]  /*1dc0*/  LDC.64 R164, c[0x0][0x2b8] ;  /* 0x0000ae00ffa47b82 */ /* 0x000e620000000a00 */
[----:B------:R-:W2:Y:S02]  /*1dd0*/  LDL R236, [R1+0x6c] ;  /* 0x00006c0001ec7983 */ /* 0x000ea40000100800 */
[----:B------:R-:W-:Y:S02]  /*1de0*/  ISETP.NE.AND.EX P5, PT, RZ, UR9, PT, P5 ;  /* 0x00000009ff007c0c */ /* 0x000fe4000bfa5350 */
[----:B------:R-:W3:Y:S03]  /*1df0*/  LDL R226, [R1+0x68] ;  /* 0x0000680001e27983 */ /* 0x000ee60000100800 */
[----:B------:R-:W4:Y:S01]  /*1e00*/  LDC.64 R196, c[0x0][0x240] ;  /* 0x00009000ffc47b82 */ /* 0x000f220000000a00 */
[----:B------:R-:W3:Y:S04]  /*1e10*/  LDL R217, [R1+0x64] ;  /* 0x0000640001d97983 */ /* 0x000ee80000100800 */
[----:B------:R-:W3:Y:S03]  /*1e20*/  LDL R199, [R1+0x60] ;  /* 0x0000600001c77983 */ /* 0x000ee60000100800 */
[----:B------:R-:W-:-:S05]  /*1e30*/  @P5 IMAD.WIDE.U32 R160, R195, 0x10, R244 ;  /* 0x00000010c3a05825 */ /* 0x000fca00078e00f4 */
[----:B------:R1:W5:Y:S01]  /*1e40*/  @P5 LDG.E.128 R108, desc[UR4][R160.64] ;  /* 0x00000004a06c5981 */ /* 0x000362000c1e1d00 */
[----:B0-----:R-:W-:Y:S01]  /*1e50*/  ISETP.NE.AND P5, PT, R198, RZ, PT ;  /* 0x000000ffc600720c */ /* 0x001fe20003fa5270 */
[----:B-1----:R-:W-:-:S03]  /*1e60*/  IMAD.WIDE.U32 R164, R184, 0x10, R164 ;  /* 0x00000010b8a47825 */ /* 0x002fc600078e00a4 */
[----:B------:R-:W-:-:S03]  /*1e70*/  FSEL R169, R188, RZ, !P5 ;  /* 0x000000ffbca97208 */ /* 0x000fc60006800000 */
[----:B------:R-:W2:Y:S01]  /*1e80*/  LDG.E.128 R164, desc[UR4][R164.64] ;  /* 0x00000004a4a47981 */ /* 0x000ea2000c1e1d00 */
[----:B------:R-:W0:Y:S02]  /*1e90*/  LDC.64 R160, c[0x0][0x238] ;  /* 0x00008e00ffa07b82 */ /* 0x000e240000000a00 */
[----:B0-----:R-:W-:-:S06]  /*1ea0*/  IMAD.WIDE.U32 R160, R195, 0x10, R160 ;  /* 0x00000010c3a07825 */ /* 0x001fcc00078e00a0 */
[----:B------:R-:W3:Y:S01]  /*1eb0*/  LDG.E.128 R160, desc[UR4][R160.64] ;  /* 0x00000004a0a07981 */ /* 0x000ee2000c1e1d00 */
[----:B----4-:R-:W-:-:S05]  /*1ec0*/  IMAD.WIDE.U32 R196, R185, 0x4, R196 ;  /* 0x00000004b9c47825 */ /* 0x010fca00078e00c4 */
[----:B------:R0:W5:Y:S01]  /*1ed0*/  LDG.E R9, desc[UR4][R196.64] ;  /* 0x00000004c4097981 */ /* 0x000162000c1e1900 */
[----:B------:R-:W-:Y:S01]  /*1ee0*/  VIADD R185, R185, 0x80 ;  /* 0x00000080b9b97836 */ /* 0x000fe20000000000 */
[----:B------:R-:W-:Y:S02]  /*1ef0*/  IADD3 R184, R184, 0x80, RZ ;  /* 0x00000080b8b87810 */ /* 0x000fe40007ffe0ff */
[----:B------:R-:W-:Y:S01]  /*1f00*/  IADD3 R195, R195, 0x80, RZ ;  /* 0x00000080c3c37810 */ /* 0x000fe20007ffe0ff */
[----:B--2---:R-:W-:Y:S01]  /*1f10*/  FMUL.FTZ R236, R236, R164 ;  /* 0x000000a4ecec7220 */ /* 0x004fe20000410000 */
[----:B---3--:R-:W-:-:S03]  /*1f20*/  FMUL.FTZ R226, R226, R165 ;  /* 0x000000a5e2e27220 */ /* 0x008fc60000410000 */
[----:B------:R-:W-:Y:S01]  /*1f30*/  FADD.FTZ R187, R187, R236 ;  /* 0x000000ecbbbb7221 */ /* 0x000fe20000010000 */
[----:B------:R-:W-:-:S03]  /*1f40*/  FMUL.FTZ R217, R217, R166 ;  /* 0x000000a6d9d97220 */ /* 0x000fc60000410000 */
[----:B------:R-:W-:Y:S01]  /*1f50*/  FADD.FTZ R187, R187, R226 ;  /* 0x000000e2bbbb7221 */ /* 0x000fe20000010000 */
[----:B0-----:R-:W-:-:S03]  /*1f60*/  FMUL.FTZ R196, R199, R167 ;  /* 0x000000a7c7c47220 */ /* 0x001fc60000410000 */
[----:B------:R-:W-:Y:S01]  /*1f70*/  FADD.FTZ R187, R187, R217 ;  /* 0x000000d9bbbb7221 */ /* 0x000fe20000010000 */
[C---:B------:R-:W-:Y:S01]  /*1f80*/  FADD.FTZ R160, -R169.reuse, R160 ;  /* 0x000000a0a9a07221 */ /* 0x040fe20000010100 */
        /* <DEDUP_REMOVED lines=20> */
.L_x_13899:
[----:B------:R-:W-:Y:S05]  /*20d0*/  BSYNC B1 ;  /* 0x0000000000017941 */ /* 0x000fea0003800000 */
.L_x_13898:
        /* <DEDUP_REMOVED lines=10> */
[----:B------:R-:W-:-:S05]  /*2180*/  @P5 IMAD.WIDE.U32 R160, R195, 0x10, R244 ;  /* 0x00000010c3a05825 */ /* 0x000fca00078e00f4 */
[----:B------:R0:W5:Y:S02]  /*2190*/  @P5 LDG.E.128 R112, desc[UR4][R160.64] ;  /* 0x00000004a0705981 */ /* 0x000164000c1e1d00 */
[----:B0-----:R-:W-:Y:S02]  /*21a0*/  ISETP.NE.AND P5, PT, R198, RZ, PT ;  /* 0x000000ffc600720c */ /* 0x001fe40003fa5270 */
[----:B------:R-:W0:Y:S08]  /*21b0*/  LDC.64 R198, c[0x0][0x240] ;  /* 0x00009000ffc67b82 */ /* 0x000e300000000a00 */
[----:B------:R-:W0:Y:S01]  /*21c0*/  LDC.64 R160, c[0x0][0x238] ;  /* 0x00008e00ffa07b82 */ /* 0x000e220000000a00 */
[----:B-1----:R-:W-:-:S06]  /*21d0*/  IMAD.WIDE.U32 R164, R184, 0x10, R164 ;  /* 0x00000010b8a47825 */ /* 0x002fcc00078e00a4 */
[----:B------:R-:W2:Y:S01]  /*21e0*/  LDG.E.128 R164, desc[UR4][R164.64] ;  /* 0x00000004a4a47981 */ /* 0x000ea2000c1e1d00 */
[----:B0-----:R-:W-:-:S06]  /*21f0*/  IMAD.WIDE.U32 R160, R195, 0x10, R160 ;  /* 0x00000010c3a07825 */ /* 0x001fcc00078e00a0 */
[----:B------:R-:W4:Y:S01]  /*2200*/  LDG.E.128 R160, desc[UR4][R160.64] ;  /* 0x00000004a0a07981 */ /* 0x000f22000c1e1d00 */
[----:B------:R-:W-:-:S05]  /*2210*/  IMAD.WIDE.U32 R198, R185, 0x4, R198 ;  /* 0x00000004b9c67825 */ /* 0x000fca00078e00c6 */
[----:B------:R1:W5:Y:S01]  /*2220*/  LDG.E R8, desc[UR4][R198.64] ;  /* 0x00000004c6087981 */ /* 0x000362000c1e1900 */
[----:B------:R-:W-:Y:S01]  /*2230*/  FSEL R168, R188, RZ, !P5 ;  /* 0x000000ffbca87208 */ /* 0x000fe20006800000 */
[----:B------:R-:W-:Y:S01]  /*2240*/  VIADD R184, R184, 0x80 ;  /* 0x00000080b8b87836 */ /* 0x000fe20000000000 */
[----:B------:R-:W-:Y:S02]  /*2250*/  IADD3 R185, R185, 0x80, RZ ;  /* 0x00000080b9b97810 */ /* 0x000fe40007ffe0ff */
[----:B------:R-:W-:Y:S01]  /*2260*/  IADD3 R195, R195, 0x80, RZ ;  /* 0x00000080c3c37810 */ /* 0x000fe20007ffe0ff */
[----:B--2---:R-:W-:Y:S01]  /*2270*/  FMUL.FTZ R235, R225, R164 ;  /* 0x000000a4e1eb7220 */ /* 0x004fe20000410000 */
[----:B---3--:R-:W-:-:S03]  /*2280*/  FMUL.FTZ R225, R216, R165 ;  /* 0x000000a5d8e17220 */ /* 0x008fc60000410000 */
[----:B------:R-:W-:Y:S01]  /*2290*/  FADD.FTZ R187, R187, R235 ;  /* 0x000000ebbbbb7221 */ /* 0x000fe20000010000 */
[----:B----4-:R-:W-:-:S03]  /*22a0*/  FMUL.FTZ R216, R207, R166 ;  /* 0x000000a6cfd87220 */ /* 0x010fc60000410000 */
[----:B------:R-:W-:Y:S01]  /*22b0*/  FADD.FTZ R187, R187, R225 ;  /* 0x000000e1bbbb7221 */ /* 0x000fe20000010000 */
[C---:B------:R-:W-:Y:S01]  /*22c0*/  FADD.FTZ R160, -R168.reuse, R160 ;  /* 0x000000a0a8a07221 */ /* 0x040fe20000010100 */
[----:B------:R-:W-:-:S03]  /*22d0*/  FADD.FTZ R161, -R168, R161 ;  /* 0x000000a1a8a17221 */ /* 0x000fc60000010100 */
[C---:B------:R-:W-:Y:S01]  /*22e0*/  FMUL.FTZ R178, R13.reuse, R160 ;  /* 0x000000a00db27220 */ /* 0x040fe20000410000 */
[C---:B------:R-:W-:Y:S01]  /*22f0*/  FADD.FTZ R162, -R168.reuse, R162 ;  /* 0x000000a2a8a27221 */ /* 0x040fe20000010100 */
[----:B------:R-:W-:Y:S01]  /*2300*/  FADD.FTZ R163, -R168, R163 ;  /* 0x000000a3a8a37221 */ /* 0x000fe20000010100 */
[C---:B------:R-:W-:Y:S01]  /*2310*/  FMUL.FTZ R168, R13.reuse, R161 ;  /* 0x000000a10da87220 */ /* 0x040fe20000410000 */
[----:B------:R-:W-:Y:S01]  /*2320*/  FFMA.FTZ R160, R178, R235, R186 ;  /* 0x000000ebb2a07223 */ /* 0x000fe200000100ba */
[----:B------:R-:W-:-:S03]  /*2330*/  FMUL.FTZ R171, R13, R162 ;  /* 0x000000a20dab7220 */ /* 0x000fc60000410000 */
        /* <DEDUP_REMOVED lines=14> */
[----:B-1----:R-:W-:-:S07]  /*2420*/  FFMA.FTZ R186, R207, R194, R160 ;  /* 0x000000c2cfba7223 */ /* 0x002fce00000100a0 */
.L_x_13901:
[----:B------:R-:W-:Y:S05]  /*2430*/  BSYNC B1 ;  /* 0x0000000000017941 */ /* 0x000fea0003800000 */
.L_x_13900:
[----:B0-----:R-:W0:Y:S01]  /*2440*/  LDC.U8 R198, c[0x0][0x2a0] ;  /* 0x0000a800ffc67b82 */ /* 0x001e220000000000 */
        /* <DEDUP_REMOVED lines=22> */
[----:B------:R-:W-:Y:S01]  /*25b0*/  IADD3 R185, R185, 0x80, RZ ;  /* 0x00000080b9b97810 */ /* 0x000fe20007ffe0ff */
[----:B------:R-:W-:Y:S01]  /*25c0*/  VIADD R195, R195, 0x80 ;  /* 0x00000080c3c37836 */ /* 0x000fe20000000000 */
[----:B------:R-:W-:Y:S01]  /*25d0*/  IADD3 R184, R184, 0x80, RZ ;  /* 0x00000080b8b87810 */ /* 0x000fe20007ffe0ff */
[----:B--2---:R-:W-:Y:S01]  /*25e0*/  FMUL.FTZ R234, R215, R160 ;  /* 0x000000a0d7ea7220 */ /* 0x004fe20000410000 */
[----:B------:R-:W-:Y:S01]  /*25f0*/  FADD.FTZ R76, R76, R160 ;  /* 0x000000a04c4c7221 */ /* 0x000fe20000010000 */
[----:B---3--:R-:W-:Y:S02]  /*2600*/  FMUL.FTZ R224, R206, R161 ;  /* 0x000000a1cee07220 */ /* 0x008fe40000410000 */
[----:B------:R-:W-:Y:S01]  /*2610*/  FADD.FTZ R187, R187, R234 ;  /* 0x000000eabbbb7221 */ /* 0x000fe20000010000 */
[----:B------:R-:W-:-:S03]  /*2620*/  FMUL.FTZ R215, R199, R162 ;  /* 0x000000a2c7d77220 */ /* 0x000fc60000410000 */
[----:B------:R-:W-:-:S04]  /*2630*/  FADD.FTZ R187, R187, R224 ;  /* 0x000000e0bbbb7221 */ /* 0x000fc80000010000 */
[----:B------:R-:W-:Y:S01]  /*2640*/  FADD.FTZ R187, R187, R215 ;  /* 0x000000d7bbbb7221 */ /* 0x000fe20000010000 */
[C---:B------:R-:W-:Y:S01]  /*2650*/  FADD.FTZ R28, -R166.reuse, R28 ;  /* 0x0000001ca61c7221 */ /* 0x040fe20000010100 */
[----:B0-----:R-:W-:-:S03]  /*2660*/  FADD.FTZ R164, -R166, R29 ;  /* 0x0000001da6a47221 */ /* 0x001fc60000010100 */
[C---:B------:R-:W-:Y:S01]  /*2670*/  FMUL.FTZ R29, R13.reuse, R28 ;  /* 0x0000001c0d1d7220 */ /* 0x040fe20000410000 */
[----:B------:R-:W-:Y:S01]  /*2680*/  FADD.FTZ R30, -R166, R30 ;  /* 0x0000001ea61e7221 */ /* 0x000fe20000010100 */
[----:B------:R-:W-:Y:S02]  /*2690*/  FMUL.FTZ R28, R13, R164 ;  /* 0x000000a40d1c7220 */ /* 0x000fe40000410000 */
[----:B------:R-:W-:Y:S01]  /*26a0*/  FFMA.FTZ R40, R160, R29, R40 ;  /* 0x0000001da0287223 */ /* 0x000fe20000010028 */
[----:B------:R-:W-:Y:S01]  /*26b0*/  FFMA.FTZ R160, R29, R234, R186 ;  /* 0x000000ea1da07223 */ /* 0x000fe200000100ba */
[----:B------:R-:W-:Y:S01]  /*26c0*/  FADD.FTZ R31, -R166, R31 ;  /* 0x0000001fa61f7221 */ /* 0x000fe20000010100 */
[C---:B------:R-:W-:Y:S02]  /*26d0*/  FMUL.FTZ R30, R13.reuse, R30 ;  /* 0x0000001e0d1e7220 */ /* 0x040fe40000410000 */
[----:B------:R-:W-:Y:S01]  /*26e0*/  FFMA.FTZ R160, R28, R224, R160 ;  /* 0x000000e01ca07223 */ /* 0x000fe200000100a0 */
[----:B------:R-:W-:Y:S01]  /*26f0*/  FMUL.FTZ R206, R13, R31 ;  /* 0x0000001f0dce7220 */ /* 0x000fe20000410000 */
[----:B------:R-:W-:-:S02]  /*2700*/  FMUL.FTZ R31, R167, R163 ;  /* 0x000000a3a71f7220 */ /* 0x000fc40000410000 */
        /* <DEDUP_REMOVED lines=9> */
.L_x_13903:
[----:B------:R-:W-:Y:S05]  /*27a0*/  BSYNC B1 ;  /* 0x0000000000017941 */ /* 0x000fea0003800000 */
.L_x_13902:
[----:B------:R-:W-:Y:S01]  /*27b0*/  LOP3.LUT P5, RZ, R11, 0x4, RZ, 0xc0, !PT ;  /* 0x000000040bff7812 */ /* 0x000fe200078ac0ff */
[----:B------:R-:W-:-:S12]  /*27c0*/  BSSY B1, `(.L_x_13904) ;  /* 0x0000034000017945 */ /* 0x000fd80003800000 */
[----:B------:R-:W-:Y:S05]  /*27d0*/  @!P5 BRA `(.L_x_13905) ;  /* 0x0000000000c8d947 */ /* 0x000fea0003800000 */
[----:B------:R-:W1:Y:S01]  /*27e0*/  LDC.64 R164, c[0x0][0x238] ;  /* 0x00008e00ffa47b82 */ /* 0x000e620000000a00 */
[----:B------:R-:W2:Y:S04]  /*27f0*/  LDL R214, [R1+0x3c] ;  /* 0x00003c0001d67983 */ /* 0x000ea80000100800 */
[----:B------:R-:W3:Y:S03]  /*2800*/  LDL R205, [R1+0x38] ;  /* 0x0000380001cd7983 */ /* 0x000ee60000100800 */
[----:B------:R-:W4:Y:S01]  /*2810*/  LDC.64 R160, c[0x0][0x2b8] ;  /* 0x0000ae00ffa07b82 */ /* 0x000f220000000a00 */
[----:B------:R-:W3:Y:S04]  /*2820*/  LDL R193, [R1+0x34] ;  /* 0x0000340001c17983 */ /* 0x000ee80000100800 */
[----:B------:R-:W3:Y:S01]  /*2830*/  LDL R199, [R1+0x30] ;  /* 0x0000300001c77983 */ /* 0x000ee20000100800 */
[----:B------:R-:W-:-:S04]  /*2840*/  ISETP.NE.U32.AND P5, PT, RZ, UR8, PT ;  /* 0x00000008ff007c0c */ /* 0x000fc8000bfa5070 */
[----:B------:R-:W-:Y:S01]  /*2850*/  ISETP.NE.AND.EX P5, PT, RZ, UR9, PT, P5 ;  /* 0x00000009ff007c0c */ /* 0x000fe2000bfa5350 */
[----:B-1----:R-:W-:-:S06]  /*2860*/  IMAD.WIDE.U32 R164, R195, 0x10, R164 ;  /* 0x00000010c3a47825 */ /* 0x002fcc00078e00a4 */
[----:B------:R-:W2:Y:S06]  /*2870*/  LDG.E.128 R164, desc[UR4][R164.64] ;  /* 0x00000004a4a47981 */ /* 0x000eac000c1e1d00 */
[----:B------:R-:W-:-:S04]  /*2880*/  @P5 IMAD.WIDE.U32 R26, R195, 0x10, R244 ;  /* 0x00000010c31a5825 */ /* 0x000fc800078e00f4 */
[----:B----4-:R-:W-:Y:S01]  /*2890*/  IMAD.WIDE.U32 R160, R184, 0x10, R160 ;  /* 0x00000010b8a07825 */ /* 0x010fe200078e00a0 */
[----:B------:R1:W5:Y:S01]  /*28a0*/  @P5 LDG.E.128 R120, desc[UR4][R26.64] ;  /* 0x000000041a785981 */ /* 0x000362000c1e1d00 */
[----:B0-----:R-:W-:-:S04]  /*28b0*/  ISETP.NE.AND P5, PT, R198, RZ, PT ;  /* 0x000000ffc600720c */ /* 0x001fc80003fa5270 */
[----:B------:R-:W4:Y:S01]  /*28c0*/  LDG.E.128 R160, desc[UR4][R160.64] ;  /* 0x00000004a0a07981 */ /* 0x000f22000c1e1d00 */
[----:B------:R-:W-:Y:S01]  /*28d0*/  FSEL R172, R188, RZ, !P5 ;  /* 0x000000ffbcac7208 */ /* 0x000fe20006800000 */
[----:B-1----:R-:W0:Y:S02]  /*28e0*/  LDC.64 R26, c[0x0][0x240] ;  /* 0x00009000ff1a7b82 */ /* 0x002e240000000a00 */
[----:B0-----:R-:W-:-:S05]  /*28f0*/  IMAD.WIDE.U32 R26, R185, 0x4, R26 ;  /* 0x00000004b91a7825 */ /* 0x001fca00078e001a */
[----:B------:R2:W5:Y:S01]  /*2900*/  LDG.E R6, desc[UR4][R26.64] ;  /* 0x000000041a067981 */ /* 0x000562000c1e1900 */
[----:B------:R-:W-:Y:S02]  /*2910*/  IADD3 R185, R185, 0x80, RZ ;  /* 0x00000080b9b97810 */ /* 0x000fe40007ffe0ff */
[----:B------:R-:W-:Y:S02]  /*2920*/  IADD3 R184, R184, 0x80, RZ ;  /* 0x00000080b8b87810 */ /* 0x000fe40007ffe0ff */
[----:B------:R-:W-:Y:S01]  /*2930*/  IADD3 R195, R195, 0x80, RZ ;  /* 0x00000080c3c37810 */ /* 0x000fe20007ffe0ff */
[C---:B--2---:R-:W-:Y:S01]  /*2940*/  FADD.FTZ R27, -R172.reuse, R164 ;  /* 0x000000a4ac1b7221 */ /* 0x044fe20000010100 */
[----:B------:R-:W-:-:S03]  /*2950*/  FADD.FTZ R26, -R172, R165 ;  /* 0x000000a5ac1a7221 */ /* 0x000fc60000010100 */
[C---:B------:R-:W-:Y:S01]  /*2960*/  FMUL.FTZ R27, R13.reuse, R27 ;  /* 0x0000001b0d1b7220 */ /* 0x040fe20000410000 */
[----:B------:R-:W-:Y:S01]  /*2970*/  FADD.FTZ R166, -R172, R166 ;  /* 0x000000a6aca67221 */ /* 0x000fe20000010100 */
[----:B------:R-:W-:Y:S01]  /*2980*/  FMUL.FTZ R26, R13, R26 ;  /* 0x0000001a0d1a7220 */ /* 0x000fe20000410000 */
[----:B----4-:R-:W-:Y:S01]  /*2990*/  FMUL.FTZ R233, R214, R160 ;  /* 0x000000a0d6e97220 */ /* 0x010fe20000410000 */
[----:B------:R-:W-:Y:S01]  /*29a0*/  FADD.FTZ R80, R80, R160 ;  /* 0x000000a050507221 */ /* 0x000fe20000010000 */
[----:B------:R-:W-:Y:S01]  /*29b0*/  FFMA.FTZ R44, R160, R27, R44 ;  /* 0x0000001ba02c7223 */ /* 0x000fe2000001002c */
[----:B---3--:R-:W-:Y:S01]  /*29c0*/  FMUL.FTZ R223, R205, R161 ;  /* 0x000000a1cddf7220 */ /* 0x008fe20000410000 */
[----:B------:R-:W-:Y:S01]  /*29d0*/  FADD.FTZ R187, R187, R233 ;  /* 0x000000e9bbbb7221 */ /* 0x000fe20000010000 */
[----:B------:R-:W-:Y:S01]  /*29e0*/  FFMA.FTZ R160, R27, R233, R186 ;  /* 0x000000e91ba07223 */ /* 0x000fe200000100ba */
        /* <DEDUP_REMOVED lines=17> */
.L_x_13905:
[----:B------:R-:W-:Y:S05]  /*2b00*/  BSYNC B1 ;  /* 0x0000000000017941 */ /* 0x000fea0003800000 */
.L_x_13904:
        /* <DEDUP_REMOVED lines=22> */
[----:B------:R-:W-:Y:S01]  /*2c70*/  VIADD R185, R185, 0x80 ;  /* 0x00000080b9b97836 */ /* 0x000fe20000000000 */
[----:B------:R-:W-:Y:S02]  /*2c80*/  IADD3 R184, R184, 0x80, RZ ;  /* 0x00000080b8b87810 */ /* 0x000fe40007ffe0ff */
[----:B------:R-:W-:Y:S01]  /*2c90*/  IADD3 R195, R195, 0x80, RZ ;  /* 0x00000080c3c37810 */ /* 0x000fe20007ffe0ff */
[C---:B--2---:R-:W-:Y:S01]  /*2ca0*/  FADD.FTZ R25, -R173.reuse, R164 ;  /* 0x000000a4ad197221 */ /* 0x044fe20000010100 */
[----:B------:R-:W-:-:S03]  /*2cb0*/  FADD.FTZ R24, -R173, R165 ;  /* 0x000000a5ad187221 */ /* 0x000fc60000010100 */
[----:B------:R-:W-:Y:S01]  /*2cc0*/  FMUL.FTZ R25, R13, R25 ;  /* 0x000000190d197220 */ /* 0x000fe20000410000 */
        /* <DEDUP_REMOVED lines=25> */
.L_x_13907:
[----:B------:R-:W-:Y:S05]  /*2e60*/  BSYNC B1 ;  /* 0x0000000000017941 */ /* 0x000fea0003800000 */
.L_x_13906:
[----:B------:R-:W-:Y:S04]  /*2e70*/  BSSY B1, `(.L_x_13908) ;  /* 0x0000034000017945 */ /* 0x000fe80003800000 */
        /* <DEDUP_REMOVED lines=20> */
[----:B------:R-:W-:Y:S01]  /*2fc0*/  IADD3 R185, R185, 0x80, RZ ;  /* 0x00000080b9b97810 */ /* 0x000fe20007ffe0ff */
[----:B------:R-:W-:Y:S01]  /*2fd0*/  VIADD R184, R184, 0x80 ;  /* 0x00000080b8b87836 */ /* 0x000fe20000000000 */
        /* <DEDUP_REMOVED lines=29> */
.L_x_13909:
[----:B------:R-:W-:Y:S05]  /*31b0*/  BSYNC B1 ;  /* 0x0000000000017941 */ /* 0x000fea0003800000 */
.L_x_13908:
[----:B------:R-:W-:Y:S04]  /*31c0*/  BSSY B1, `(.L_x_13910) ;  /* 0x0000034000017945 */ /* 0x000fe80003800000 */
[----:B------:R-:W-:Y:S05]  /*31d0*/  @!P1 BRA `(.L_x_13911) ;  /* 0x0000000000c89947 */ /* 0x000fea0003800000 */
[----:B------:R-:W1:Y:S01]  /*31e0*/  LDC.64 R164, c[0x0][0x238] ;  /* 0x00008e00ffa47b82 */ /* 0x000e620000000a00 */
[----:B------:R-:W2:Y:S04]  /*31f0*/  LDL R211, [R1+0xc] ;  /* 0x00000c0001d37983 */ /* 0x000ea80000100800 */
[----:B------:R-:W3:Y:S03]  /*3200*/  LDL R201, [R1+0x8] ;  /* 0x0000080001c97983 */ /* 0x000ee60000100800 */
[----:B------:R-:W4:Y:S01]  /*3210*/  LDC.64 R160, c[0x0][0x2b8] ;  /* 0x0000ae00ffa07b82 */ /* 0x000f220000000a00 */
[----:B------:R-:W3:Y:S04]  /*3220*/  LDL R190, [R1+0x4] ;  /* 0x0000040001be7983 */ /* 0x000ee80000100800 */
[----:B------:R-:W3:Y:S01]  /*3230*/  LDL R199, [R1] ;  /* 0x0000000001c77983 */ /* 0x000ee20000100800 */
        /* <DEDUP_REMOVED lines=44> */
.L_x_13911:
[----:B------:R-:W-:Y:S05]  /*3500*/  BSYNC B1 ;  /* 0x0000000000017941 */ /* 0x000fea0003800000 */
.L_x_13910:
[----:B------:R-:W-:Y:S04]  /*3510*/  BSSY B1, `(.L_x_13912) ;  /* 0x0000030000017945 */ /* 0x000fe80003800000 */
[----:B------:R-:W-:Y:S05]  /*3520*/  @!P2 BRA `(.L_x_13913) ;  /* 0x0000000000b8a947 */ /* 0x000fea0003800000 */
[----:B------:R-:W1:Y:S01]  /*3530*/  LDC.64 R164, c[0x0][0x238] ;  /* 0x00008e00ffa47b82 */ /* 0x000e620000000a00 */
[----:B------:R-:W-:-:S04]  /*3540*/  ISETP.NE.U32.AND P5, PT, RZ, UR8, PT ;  /* 0x00000008ff007c0c */ /* 0x000fc8000bfa5070 */
[----:B------:R-:W-:-:S03]  /*3550*/  ISETP.NE.AND.EX P5, PT, RZ, UR9, PT, P5 ;  /* 0x00000009ff007c0c */ /* 0x000fc6000bfa5350 */
[----:B------:R-:W2:Y:S10]  /*3560*/  LDC.64 R160, c[0x0][0x2b8] ;  /* 0x0000ae00ffa07b82 */ /* 0x000eb40000000a00 */
[----:B------:R-:W-:-:S05]  /*3570*/  @P5 IMAD.WIDE.U32 R18, R195, 0x10, R244 ;  /* 0x00000010c3125825 */ /* 0x000fca00078e00f4 */
[----:B------:R3:W5:Y:S01]  /*3580*/  @P5 LDG.E.128 R136, desc[UR4][R18.64] ;  /* 0x0000000412885981 */ /* 0x000762000c1e1d00 */
[----:B-1----:R-:W-:Y:S01]  /*3590*/  IMAD.WIDE.U32 R164, R195, 0x10, R164 ;  /* 0x00000010c3a47825 */ /* 0x002fe200078e00a4 */
[----:B0-----:R-:W-:-:S04]  /*35a0*/  ISETP.NE.AND P5, PT, R198, RZ, PT ;  /* 0x000000ffc600720c */ /* 0x001fc80003fa5270 */
[----:B------:R-:W-:Y:S01]  /*35b0*/  FSEL R176, R188, RZ, !P5 ;  /* 0x000000ffbcb07208 */ /* 0x000fe20006800000 */
[----:B------:R-:W4:Y:S01]  /*35c0*/  LDG.E.128 R164, desc[UR4][R164.64] ;  /* 0x00000004a4a47981 */ /* 0x000f22000c1e1d00 */
[----:B--2---:R-:W-:Y:S01]  /*35d0*/  IMAD.WIDE.U32 R160, R184, 0x10, R160 ;  /* 0x00000010b8a07825 */ /* 0x004fe200078e00a0 */
[----:B---3--:R-:W0:Y:S05]  /*35e0*/  LDC.64 R18, c[0x0][0x240] ;  /* 0x00009000ff127b82 */ /* 0x008e2a0000000a00 */
[----:B------:R-:W2:Y:S01]  /*35f0*/  LDG.E.128 R160, desc[UR4][R160.64] ;  /* 0x00000004a0a07981 */ /* 0x000ea2000c1e1d00 */
[----:B0-----:R-:W-:-:S05]  /*3600*/  IMAD.WIDE.U32 R18, R185, 0x4, R18 ;  /* 0x00000004b9127825 */ /* 0x001fca00078e0012 */
[----:B------:R4:W5:Y:S01]  /*3610*/  LDG.E R2, desc[UR4][R18.64] ;  /* 0x0000000412027981 */ /* 0x000962000c1e1900 */
[----:B------:R-:W-:Y:S02]  /*3620*/  IADD3 R185, R185, 0x80, RZ ;  /* 0x00000080b9b97810 */ /* 0x000fe40007ffe0ff */
[----:B------:R-:W-:Y:S02]  /*3630*/  IADD3 R184, R184, 0x80, RZ ;  /* 0x00000080b8b87810 */ /* 0x000fe40007ffe0ff */
[----:B------:R-:W-:Y:S01]  /*3640*/  IADD3 R195, R195, 0x80, RZ ;  /* 0x00000080c3c37810 */ /* 0x000fe20007ffe0ff */
[C---:B----4-:R-:W-:Y:S01]  /*3650*/  FADD.FTZ R19, -R176.reuse, R164 ;  /* 0x000000a4b0137221 */ /* 0x050fe20000010100 */
[----:B------:R-:W-:-:S03]  /*3660*/  FADD.FTZ R18, -R176, R165 ;  /* 0x000000a5b0127221 */ /* 0x000fc60000010100 */
[C---:B------:R-:W-:Y:S01]  /*3670*/  FMUL.FTZ R19, R13.reuse, R19 ;  /* 0x000000130d137220 */ /* 0x040fe20000410000 */
[----:B--2---:R-:W-:Y:S01]  /*3680*/  FMUL.FTZ R229, R252, R160 ;  /* 0x000000a0fce57220 */ /* 0x004fe20000410000 */
[----:B------:R-:W-:Y:S02]  /*3690*/  FADD.FTZ R96, R96, R160 ;  /* 0x000000a060607221 */ /* 0x000fe40000010000 */
[----:B------:R-:W-:Y:S01]  /*36a0*/  FFMA.FTZ R60, R160, R19, R60 ;  /* 0x00000013a03c7223 */ /* 0x000fe2000001003c */
[C---:B------:R-:W-:Y:S01]  /*36b0*/  FADD.FTZ R166, -R176.reuse, R166 ;  /* 0x000000a6b0a67221 */ /* 0x040fe20000010100 */
[----:B------:R-:W-:Y:S01]  /*36c0*/  FMUL.FTZ R18, R13, R18 ;  /* 0x000000120d127220 */ /* 0x000fe20000410000 */
[----:B------:R-:W-:Y:S01]  /*36d0*/  FMUL.FTZ R219, R251, R161 ;  /* 0x000000a1fbdb7220 */ /* 0x000fe20000410000 */
        /* <DEDUP_REMOVED lines=19> */
.L_x_13913:
[----:B------:R-:W-:Y:S05]  /*3810*/  BSYNC B1 ;  /* 0x0000000000017941 */ /* 0x000fea0003800000 */
.L_x_13912:
[----:B------:R-:W-:-:S13]  /*3820*/  LOP3.LUT P5, RZ, R11, 0x100, RZ, 0xc0, !PT ;  /* 0x000001000bff7812 */ /* 0x000fda00078ac0ff */
[----:B------:R-:W-:Y:S05]  /*3830*/  @!P5 BRA `(.L_x_13895) ;  /* 0x0000000000acd947 */ /* 0x000fea0003800000 */
[----:B------:R-:W-:Y:S01]  /*3840*/  ISETP.NE.U32.AND P5, PT, RZ, UR8, PT ;  /* 0x00000008ff007c0c */ /* 0x000fe2000bfa5070 */
[----:B------:R-:W1:Y:S03]  /*3850*/  LDC.64 R164, c[0x0][0x2b8] ;  /* 0x0000ae00ffa47b82 */ /* 0x000e660000000a00 */
[----:B------:R-:W-:-:S13]  /*3860*/  ISETP.NE.AND.EX P5, PT, RZ, UR9, PT, P5 ;  /* 0x00000009ff007c0c */ /* 0x000fda000bfa5350 */
[----:B------:R-:W-:-:S05]  /*3870*/  @P5 IMAD.WIDE.U32 R160, R195, 0x10, R244 ;  /* 0x00000010c3a05825 */ /* 0x000fca00078e00f4 */
[----:B------:R2:W5:Y:S01]  /*3880*/  @P5 LDG.E.128 R140, desc[UR4][R160.64] ;  /* 0x00000004a08c5981 */ /* 0x000562000c1e1d00 */
[----:B0-----:R-:W-:Y:S02]  /*3890*/  ISETP.NE.AND P5, PT, R198, RZ, PT ;  /* 0x000000ffc600720c */ /* 0x001fe40003fa5270 */
[----:B------:R-:W0:Y:S01]  /*38a0*/  LDC.64 R198, c[0x0][0x240] ;  /* 0x00009000ffc67b82 */ /* 0x000e220000000a00 */
[----:B-1----:R-:W-:Y:S01]  /*38b0*/  IMAD.WIDE.U32 R164, R184, 0x10, R164 ;  /* 0x00000010b8a47825 */ /* 0x002fe200078e00a4 */
[----:B------:R-:W-:-:S05]  /*38c0*/  FSEL R188, R188, RZ, !P5 ;  /* 0x000000ffbcbc7208 */ /* 0x000fca0006800000 */
[----:B------:R-:W3:Y:S01]  /*38d0*/  LDG.E.128 R164, desc[UR4][R164.64] ;  /* 0x00000004a4a47981 */ /* 0x000ee2000c1e1d00 */
[----:B--2---:R-:W1:Y:S01]  /*38e0*/  LDC.64 R160, c[0x0][0x238] ;  /* 0x00008e00ffa07b82 */ /* 0x004e620000000a00 */
[----:B0-----:R-:W-:-:S05]  /*38f0*/  IMAD.WIDE.U32 R198, R185, 0x4, R198 ;  /* 0x00000004b9c67825 */ /* 0x001fca00078e00c6 */
[----:B------:R0:W5:Y:S01]  /*3900*/  LDG.E R0, desc[UR4][R198.64] ;  /* 0x00000004c6007981 */ /* 0x000162000c1e1900 */
[----:B-1----:R-:W-:-:S06]  /*3910*/  IMAD.WIDE.U32 R160, R195, 0x10, R160 ;  /* 0x00000010c3a07825 */ /* 0x002fcc00078e00a0 */
        /* <DEDUP_REMOVED lines=10> */
[C---:B------:R-:W-:Y:S01]  /*39c0*/  FMUL.FTZ R180, R13.reuse, R160 ;  /* 0x000000a00db47220 */ /* 0x040fe20000410000 */
[----:B------:R-:W-:Y:S01]  /*39d0*/  FADD.FTZ R162, -R188, R162 ;  /* 0x000000a2bca27221 */ /* 0x000fe20000010100 */
[C---:B------:R-:W-:Y:S02]  /*39e0*/  FMUL.FTZ R179, R13.reuse, R161 ;  /* 0x000000a10db37220 */ /* 0x040fe40000410000 */
        /* <DEDUP_REMOVED lines=16> */
.L_x_13895:
[----:B------:R-:W-:Y:S05]  /*3af0*/  BSYNC B0 ;  /* 0x0000000000007941 */ /* 0x000fea0003800000 */
.L_x_13875:
[----:B01234-:R-:W0:Y:S01]  /*3b00*/  S2R R160, SR_TID.X ;  /* 0x0000000000a07919 */ /* 0x01fe220000002100 */
        /* <DEDUP_REMOVED lines=27> */
.L_x_14026:
        /* <DEDUP_REMOVED lines=50> */
.L_x_13918:
[----:B------:R-:W-:Y:S05]  /*3fe0*/  BSYNC B1 ;  /* 0x0000000000017941 */ /* 0x000fea0003800000 */
.L_x_13917:
[----:B------:R-:W0:Y:S01]  /*3ff0*/  @P4 LDC.64 R166, c[0x0][0x298] ;  /* 0x0000a600ffa64b82 */ /* 0x000e220000000a00 */
[----:B------:R-:W-:Y:S01]  /*4000*/  @P4 LOP3.LUT P6, RZ, R10, 0xff, RZ, 0xc0, !PT ;  /* 0x000000ff0aff4812 */ /* 0x000fe200078cc0ff */
[----:B------:R-:W-:Y:S06]  /*4010*/  BSSY B1, `(.L_x_13919) ;  /* 0x0000014000017945 */ /* 0x000fec0003800000 */
[----:B------:R-:W1:Y:S01]  /*4020*/  LDC.64 R164, c[0x0][0x308] ;  /* 0x0000c200ffa47b82 */ /* 0x000e620000000a00 */
[----:B0-----:R-:W-:-:S04]  /*4030*/  @P4 FMUL.FTZ R167, R184, R167 ;  /* 0x000000a7b8a74220 */ /* 0x001fc80000410000 */
[----:B------:R-:W-:Y:S01]  /*4040*/  @P4 FMUL.FTZ R166, R167, R166 ;  /* 0x000000a6a7a64220 */ /* 0x000fe20000410000 */
[----:B-1----:R-:W-:-:S04]  /*4050*/  ISETP.NE.U32.AND P5, PT, R164, RZ, PT ;  /* 0x000000ffa400720c */ /* 0x002fc80003fa5070 */
[----:B------:R-:W-:Y:S02]  /*4060*/  @P4 SEL R156, R166, RZ, P6 ;  /* 0x000000ffa69c4207 */ /* 0x000fe40003000000 */
[----:B------:R-:W-:Y:S02]  /*4070*/  @!P3 ISETP.NE.U32.AND P6, PT, R162, RZ, PT ;  /* 0x000000ffa200b20c */ /* 0x000fe40003fc5070 */
[----:B------:R-:W-:Y:S02]  /*4080*/  ISETP.NE.AND.EX P5, PT, R165, RZ, PT, P5 ;  /* 0x000000ffa500720c */ /* 0x000fe40003fa5350 */
[----:B------:R-:W-:Y:S02]  /*4090*/  @!P3 ISETP.NE.AND.EX P6, PT, R163, RZ, PT, P6 ;  /* 0x000000ffa300b20c */ /* 0x000fe40003fc5360 */
[----:B------:R-:W-:Y:S02]  /*40a0*/  SEL R152, R184, R152, P5 ;  /* 0x00000098b8987207 */ /* 0x000fe40002800000 */
[----:B------:R-:W-:Y:S01]  /*40b0*/  @!P3 FSEL R184, R105, RZ, P6 ;  /* 0x000000ff69b8b208 */ /* 0x000fe20003000000 */
[----:B------:R-:W-:Y:S08]  /*40c0*/  @!P3 BRA `(.L_x_13920) ;  /* 0x000000000020b947 */ /* 0x000ff00003800000 */
        /* <DEDUP_REMOVED lines=8> */
.L_x_13920:
[----:B------:R-:W-:Y:S05]  /*4150*/  BSYNC B1 ;  /* 0x0000000000017941 */ /* 0x000fea0003800000 */
.L_x_13919:
[----:B------:R-:W0:Y:S01]  /*4160*/  @P4 LDC.64 R166, c[0x0][0x298] ;  /* 0x0000a600ffa64b82 */ /* 0x000e220000000a00 */
[----:B------:R-:W-:Y:S01]  /*4170*/  @P4 LOP3.LUT P6, RZ, R10, 0xff00, RZ, 0xc0, !PT ;  /* 0x0000ff000aff4812 */ /* 0x000fe200078cc0ff */
[----:B------:R-:W-:Y:S01]  /*4180*/  BSSY B1, `(.L_x_13921) ;  /* 0x0000011000017945 */ /* 0x000fe20003800000 */
[C---:B------:R-:W-:Y:S01]  /*4190*/  SEL R153, R184.reuse, R153, P5 ;  /* 0x00000099b8997207 */ /* 0x040fe20002800000 */
[----:B0-----:R-:W-:-:S04]  /*41a0*/  @P4 FMUL.FTZ R167, R184, R167 ;  /* 0x000000a7b8a74220 */ /* 0x001fc80000410000 */
[----:B------:R-:W-:-:S05]  /*41b0*/  @P4 FMUL.FTZ R166, R167, R166 ;  /* 0x000000a6a7a64220 */ /* 0x000fca0000410000 */
[----:B------:R-:W-:Y:S02]  /*41c0*/  @P4 SEL R157, R166, RZ, P6 ;  /* 0x000000ffa69d4207 */ /* 0x000fe40003000000 */
[----:B------:R-:W-:-:S04]  /*41d0*/  @!P3 ISETP.NE.U32.AND P6, PT, R162, RZ, PT ;  /* 0x000000ffa200b20c */ /* 0x000fc80003fc5070 */
[----:B------:R-:W-:-:S04]  /*41e0*/  @!P3 ISETP.NE.AND.EX P6, PT, R163, RZ, PT, P6 ;  /* 0x000000ffa300b20c */ /* 0x000fc80003fc5360 */
        /* <DEDUP_REMOVED lines=10> */
.L_x_13922:
[----:B------:R-:W-:Y:S05]  /*4290*/  BSYNC B1 ;  /* 0x0000000000017941 */ /* 0x000fea0003800000 */
.L_x_13921:
        /* <DEDUP_REMOVED lines=22> */
.L_x_13924:
[----:B------:R-:W-:Y:S05]  /*4400*/  BSYNC B1 ;  /* 0x0000000000017941 */ /* 0x000fea0003800000 */
.L_x_13923:
[----:B------:R-:W-:Y:S02]  /*4410*/  SEL R155, R166, R155, P5 ;  /* 0x0000009ba69b7207 */ /* 0x000fe40002800000 */
[----:B------:R-:W-:-:S04]  /*4420*/  ISETP.NE.U32.AND P5, PT, R164, RZ, PT ;  /* 0x000000ffa400720c */ /* 0x000fc80003fa5070 */
[----:B------:R-:W-:-:S13]  /*4430*/  ISETP.NE.AND.EX P5, PT, R165, RZ, PT, P5 ;  /* 0x000000ffa500720c */ /* 0x000fda0003fa5350 */
[----:B------:R-:W0:Y:S02]  /*4440*/  @P5 LDC.64 R162, c[0x0][0x308] ;  /* 0x0000c200ffa25b82 */ /* 0x000e240000000a00 */
[C---:B0-----:R-:W-:Y:S01]  /*4450*/  @P5 IMAD.WIDE.U32 R162, R17.reuse, 0x10, R162 ;  /* 0x0000001011a25825 */ /* 0x041fe200078e00a2 */
[----:B------:R-:W-:-:S04]  /*4460*/  IADD3 R17, R17, 0x80, RZ ;  /* 0x0000008011117810 */ /* 0x000fc80007ffe0ff */
[----:B------:R0:W-:Y:S01]  /*4470*/  @P5 STG.E.128 desc[UR4][R162.64], R152 ;  /* 0x00000098a2005986 */ /* 0x0001e2000c101d04 */
[----:B------:R-:W-:Y:S01]  /*4480*/  @P4 LOP3.LUT P5, RZ, R10, 0xff000000, RZ, 0xc0, !PT ;  /* 0xff0000000aff4812 */ /* 0x000fe200078ac0ff */
[----:B0-----:R-:W0:Y:S02]  /*4490*/  @P4 LDC.64 R162, c[0x0][0x298] ;  /* 0x0000a600ffa24b82 */ /* 0x001e240000000a00 */
[----:B0-----:R-:W-:-:S04]  /*44a0*/  @P4 FMUL.FTZ R163, R166, R163 ;  /* 0x000000a3a6a34220 */ /* 0x001fc80000410000 */
[----:B------:R-:W-:-:S05]  /*44b0*/  @P4 FMUL.FTZ R162, R163, R162 ;  /* 0x000000a2a3a24220 */ /* 0x000fca0000410000 */
[----:B------:R-:W-:Y:S02]  /*44c0*/  @P4 SEL R159, R162, RZ, P5 ;  /* 0x000000ffa29f4207 */ /* 0x000fe40002800000 */
[----:B------:R-:W0:Y:S02]  /*44d0*/  @P4 LDC.64 R162, c[0x0][0x2f8] ;  /* 0x0000be00ffa24b82 */ /* 0x000e240000000a00 */
[C---:B0-----:R-:W-:Y:S01]  /*44e0*/  @P4 IMAD.WIDE.U32 R162, R12.reuse, 0x10, R162 ;  /* 0x000000100ca24825 */ /* 0x041fe200078e00a2 */
[----:B------:R-:W-:-:S04]  /*44f0*/  IADD3 R12, R12, 0x80, RZ ;  /* 0x000000800c0c7810 */ /* 0x000fc80007ffe0ff */
[----:B------:R0:W-:Y:S03]  /*4500*/  @P4 STG.E.128 desc[UR4][R162.64], R156 ;  /* 0x0000009ca2004986 */ /* 0x0001e6000c101d04 */
.L_x_13916:
[----:B------:R-:W-:Y:S05]  /*4510*/  BSYNC B0 ;  /* 0x0000000000007941 */ /* 0x000fea0003800000 */
.L_x_13915:
        /* <DEDUP_REMOVED lines=20> */
.L_x_13928:
[----:B------:R-:W-:Y:S05]  /*4660*/  BSYNC B1 ;  /* 0x0000000000017941 */ /* 0x000fea0003800000 */
.L_x_13927:
        /* <DEDUP_REMOVED lines=20> */
.L_x_13930:
[----:B------:R-:W-:Y:S05]  /*47b0*/  BSYNC B1 ;  /* 0x0000000000017941 */ /* 0x000fea0003800000 */
.L_x_13929:
        /* <DEDUP_REMOVED lines=17> */
.L_x_13932:
[----:B------:R-:W-:Y:S05]  /*48d0*/  BSYNC B1 ;  /* 0x0000000000017941 */ /* 0x000fea0003800000 */
.L_x_13931:
        /* <DEDUP_REMOVED lines=17> */
.L_x_13934:
[----:B------:R-:W-:Y:S05]  /*49f0*/  BSYNC B1 ;  /* 0x0000000000017941 */ /* 0x000fea0003800000 */
.L_x_13933:
        /* <DEDUP_REMOVED lines=16> */
.L_x_13926:
[----:B------:R-:W-:Y:S05]  /*4b00*/  BSYNC B0 ;  /* 0x0000000000007941 */ /* 0x000fea0003800000 */
.L_x_13925:
        /* <DEDUP_REMOVED lines=20> */
.L_x_13938:
[----:B------:R-:W-:Y:S05]  /*4c50*/  BSYNC B1 ;  /* 0x0000000000017941 */ /* 0x000fea0003800000 */
.L_x_13937:
        /* <DEDUP_REMOVED lines=20> */
.L_x_13940:
[----:B------:R-:W-:Y:S05]  /*4da0*/  BSYNC B1 ;  /* 0x0000000000017941 */ /* 0x000fea0003800000 */
.L_x_13939:
        /* <DEDUP_REMOVED lines=17> */
.L_x_13942:
[----:B------:R-:W-:Y:S05]  /*4ec0*/  BSYNC B1 ;  /* 0x0000000000017941 */ /* 0x000fea0003800000 */
.L_x_13941:
        /* <DEDUP_REMOVED lines=17> */
.L_x_13944:
[----:B------:R-:W-:Y:S05]  /*4fe0*/  BSYNC B1 ;  /* 0x0000000000017941 */ /* 0x000fea0003800000 */
.L_x_13943:
        /* <DEDUP_REMOVED lines=16> */
.L_x_13936:
[----:B------:R-:W-:Y:S05]  /*50f0*/  BSYNC B0 ;  /* 0x0000000000007941 */ /* 0x000fea0003800000 */
.L_x_13935:
        /* <DEDUP_REMOVED lines=20> */
.L_x_13948:
[----:B------:R-:W-:Y:S05]  /*5240*/  BSYNC B1 ;  /* 0x0000000000017941 */ /* 0x000fea0003800000 */
.L_x_13947:
        /* <DEDUP_REMOVED lines=20> */
.L_x_13950:
[----:B------:R-:W-:Y:S05]  /*5390*/  BSYNC B1 ;  /* 0x0000000000017941 */ /* 0x000fea0003800000 */
.L_x_13949:
        /* <DEDUP_REMOVED lines=17> */
.L_x_13952:
[----:B------:R-:W-:Y:S05]  /*54b0*/  BSYNC B1 ;  /* 0x0000000000017941 */ /* 0x000fea0003800000 */
.L_x_13951:
        /* <DEDUP_REMOVED lines=17> */
.L_x_13954:
[----:B------:R-:W-:Y:S05]  /*55d0*/  BSYNC B1 ;  /* 0x0000000000017941 */ /* 0x000fea0003800000 */
.L_x_13953:
        /* <DEDUP_REMOVED lines=13> */
[----:B0-----:R-:W-:-:S04]  /*56b0*/  @P4 IMAD.WIDE.U32 R162, R12, 0x10, R162 ;  /* 0x000000100ca24825 */ /* 0x001fc800078e00a2 */
[----:B------:R-:W-:Y:S01]  /*56c0*/  VIADD R12, R12, 0x80 ;  /* 0x000000800c0c7836 */ /* 0x000fe20000000000 */
[----:B------:R3:W-:Y:S06]  /*56d0*/  @P4 STG.E.128 desc[UR4][R162.64], R156 ;  /* 0x0000009ca2004986 */ /* 0x0007ec000c101d04 */
.L_x_13946:
[----:B------:R-:W-:Y:S05]  /*56e0*/  BSYNC B0 ;  /* 0x0000000000007941 */ /* 0x000fea0003800000 */
.L_x_13945:
        /* <DEDUP_REMOVED lines=20> */
.L_x_13958:
[----:B------:R-:W-:Y:S05]  /*5830*/  BSYNC B1 ;  /* 0x0000000000017941 */ /* 0x000fea0003800000 */
.L_x_13957:
        /* <DEDUP_REMOVED lines=20> */
.L_x_13960:
[----:B------:R-:W-:Y:S05]  /*5980*/  BSYNC B1 ;  /* 0x0000000000017941 */ /* 0x000fea0003800000 */
.L_x_13959:
        /* <DEDUP_REMOVED lines=17> */
.L_x_13962:
[----:B------:R-:W-:Y:S05]  /*5aa0*/  BSYNC B1 ;  /* 0x0000000000017941 */ /* 0x000fea0003800000 */
.L_x_13961:
        /* <DEDUP_REMOVED lines=17> */
.L_x_13964:
[----:B------:R-:W-:Y:S05]  /*5bc0*/  BSYNC B1 ;  /* 0x0000000000017941 */ /* 0x000fea0003800000 */
.L_x_13963:
[----:B------:R-:W-:Y:S02]  /*5bd0*/  SEL R155, R166, R155, P5 ;  /* 0x0000009ba69b7207 */ /* 0x000fe40002800000 */
[----:B------:R-:W-:-:S04]  /*5be0*/  ISETP.NE.U32.AND P5, PT, R164, RZ, PT ;  /* 0x000000ffa400720c */ /* 0x000fc80003fa5070 */
[----:B------:R-:W-:-:S13]  /*5bf0*/  ISETP.NE.AND.EX P5, PT, R165, RZ, PT, P5 ;  /* 0x000000ffa500720c */ /* 0x000fda0003fa5350 */
[----:B------:R-:W0:Y:S02]  /*5c00*/  @P5 LDC.64 R162, c[0x0][0x308] ;  /* 0x0000c200ffa25b82 */ /* 0x000e240000000a00 */
[----:B0-----:R-:W-:-:S04]  /*5c10*/  @P5 IMAD.WIDE.U32 R162, R17, 0x10, R162 ;  /* 0x0000001011a25825 */ /* 0x001fc800078e00a2 */
[----:B------:R-:W-:Y:S01]  /*5c20*/  VIADD R17, R17, 0x80 ;  /* 0x0000008011117836 */ /* 0x000fe20000000000 */
        /* <DEDUP_REMOVED lines=10> */
.L_x_13956:
[----:B------:R-:W-:Y:S05]  /*5cd0*/  BSYNC B0 ;  /* 0x0000000000007941 */ /* 0x000fea0003800000 */
.L_x_13955:
        /* <DEDUP_REMOVED lines=20> */
.L_x_13968:
[----:B------:R-:W-:Y:S05]  /*5e20*/  BSYNC B1 ;  /* 0x0000000000017941 */ /* 0x000fea0003800000 */
.L_x_13967:
        /* <DEDUP_REMOVED lines=20> */
.L_x_13970:
[----:B------:R-:W-:Y:S05]  /*5f70*/  BSYNC B1 ;  /* 0x0000000000017941 */ /* 0x000fea0003800000 */
.L_x_13969:
        /* <DEDUP_REMOVED lines=17> */
.L_x_13972:
[----:B------:R-:W-:Y:S05]  /*6090*/  BSYNC B1 ;  /* 0x0000000000017941 */ /* 0x000fea0003800000 */
.L_x_13971:
        /* <DEDUP_REMOVED lines=17> */
.L_x_13974:
[----:B------:R-:W-:Y:S05]  /*61b0*/  BSYNC B1 ;  /* 0x0000000000017941 */ /* 0x000fea0003800000 */
.L_x_13973:
        /* <DEDUP_REMOVED lines=16> */
.L_x_13966:
[----:B------:R-:W-:Y:S05]  /*62c0*/  BSYNC B0 ;  /* 0x0000000000007941 */ /* 0x000fea0003800000 */
.L_x_13965:
        /* <DEDUP_REMOVED lines=19> */
.L_x_13978:
[----:B------:R-:W-:Y:S05]  /*6400*/  BSYNC B1 ;  /* 0x0000000000017941 */ /* 0x000fea0003800000 */
.L_x_13977:
        /* <DEDUP_REMOVED lines=20> */
.L_x_13980:
[----:B------:R-:W-:Y:S05]  /*6550*/  BSYNC B1 ;  /* 0x0000000000017941 */ /* 0x000fea0003800000 */
.L_x_13979:
        /* <DEDUP_REMOVED lines=17> */
.L_x_13982:
[----:B------:R-:W-:Y:S05]  /*6670*/  BSYNC B1 ;  /* 0x0000000000017941 */ /* 0x000fea0003800000 */
.L_x_13981:
        /* <DEDUP_REMOVED lines=17> */
.L_x_13984:
[----:B------:R-:W-:Y:S05]  /*6790*/  BSYNC B1 ;  /* 0x0000000000017941 */ /* 0x000fea0003800000 */
.L_x_13983:
        /* <DEDUP_REMOVED lines=16> */
.L_x_13976:
[----:B------:R-:W-:Y:S05]  /*68a0*/  BSYNC B0 ;  /* 0x0000000000007941 */ /* 0x000fea0003800000 */
.L_x_13975:
        /* <DEDUP_REMOVED lines=19> */
.L_x_13988:
[----:B------:R-:W-:Y:S05]  /*69e0*/  BSYNC B1 ;  /* 0x0000000000017941 */ /* 0x000fea0003800000 */
.L_x_13987:
        /* <DEDUP_REMOVED lines=20> */
.L_x_13990:
[----:B------:R-:W-:Y:S05]  /*6b30*/  BSYNC B1 ;  /* 0x0000000000017941 */ /* 0x000fea0003800000 */
.L_x_13989:
        /* <DEDUP_REMOVED lines=17> */
.L_x_13992:
[----:B------:R-:W-:Y:S05]  /*6c50*/  BSYNC B1 ;  /* 0x0000000000017941 */ /* 0x000fea0003800000 */
.L_x_13991:
        /* <DEDUP_REMOVED lines=17> */
.L_x_13994:
[----:B------:R-:W-:Y:S05]  /*6d70*/  BSYNC B1 ;  /* 0x0000000000017941 */ /* 0x000fea0003800000 */
.L_x_13993:
        /* <DEDUP_REMOVED lines=16> */
.L_x_13986:
[----:B------:R-:W-:Y:S05]  /*6e80*/  BSYNC B0 ;  /* 0x0000000000007941 */ /* 0x000fea0003800000 */
.L_x_13985:
        /* <DEDUP_REMOVED lines=19> */
.L_x_13998:
[----:B------:R-:W-:Y:S05]  /*6fc0*/  BSYNC B1 ;  /* 0x0000000000017941 */ /* 0x000fea0003800000 */
.L_x_13997:
        /* <DEDUP_REMOVED lines=20> */
.L_x_14000:
[----:B------:R-:W-:Y:S05]  /*7110*/  BSYNC B1 ;  /* 0x0000000000017941 */ /* 0x000fea0003800000 */
.L_x_13999:
        /* <DEDUP_REMOVED lines=17> */
.L_x_14002:
[----:B------:R-:W-:Y:S05]  /*7230*/  BSYNC B1 ;  /* 0x0000000000017941 */ /* 0x000fea0003800000 */
.L_x_14001:
        /* <DEDUP_REMOVED lines=17> */
.L_x_14004:
[----:B------:R-:W-:Y:S05]  /*7350*/  BSYNC B1 ;  /* 0x0000000000017941 */ /* 0x000fea0003800000 */
.L_x_14003:
        /* <DEDUP_REMOVED lines=16> */
.L_x_13996:
[----:B------:R-:W-:Y:S05]  /*7460*/  BSYNC B0 ;  /* 0x0000000000007941 */ /* 0x000fea0003800000 */
.L_x_13995:
        /* <DEDUP_REMOVED lines=20> */
.L_x_14008:
[----:B------:R-:W-:Y:S05]  /*75b0*/  BSYNC B1 ;  /* 0x0000000000017941 */ /* 0x000fea0003800000 */
.L_x_14007:
        /* <DEDUP_REMOVED lines=20> */
.L_x_14010:
[----:B------:R-:W-:Y:S05]  /*7700*/  BSYNC B1 ;  /* 0x0000000000017941 */ /* 0x000fea0003800000 */
.L_x_14009:
        /* <DEDUP_REMOVED lines=17> */
.L_x_14012:
[----:B------:R-:W-:Y:S05]  /*7820*/  BSYNC B1 ;  /* 0x0000000000017941 */ /* 0x000fea0003800000 */
.L_x_14011:
        /* <DEDUP_REMOVED lines=17> */
.L_x_14014:
[----:B------:R-:W-:Y:S05]  /*7940*/  BSYNC B1 ;  /* 0x0000000000017941 */ /* 0x000fea0003800000 */
.L_x_14013:
[----:B------:R-:W-:Y:S02]  /*7950*/  ISETP.NE.U32.AND P3, PT, R164, RZ, PT ;  /* 0x000000ffa400720c */ /* 0x000fe40003f65070 */
[----:B------:R-:W-:Y:S02]  /*7960*/  SEL R155, R166, R155, P5 ;  /* 0x0000009ba69b7207 */ /* 0x000fe40002800000 */
[----:B------:R-:W-:-:S13]  /*7970*/  ISETP.NE.AND.EX P3, PT, R165, RZ, PT, P3 ;  /* 0x000000ffa500720c */ /* 0x000fda0003f65330 */
[----:B------:R-:W0:Y:S02]  /*7980*/  @P3 LDC.64 R160, c[0x0][0x308] ;  /* 0x0000c200ffa03b82 */ /* 0x000e240000000a00 */
[----:B0-----:R-:W-:-:S05]  /*7990*/  @P3 IMAD.WIDE.U32 R160, R17, 0x10, R160 ;  /* 0x0000001011a03825 */ /* 0x001fca00078e00a0 */
[----:B------:R0:W-:Y:S01]  /*79a0*/  @P3 STG.E.128 desc[UR4][R160.64], R152 ;  /* 0x00000098a0003986 */ /* 0x0001e2000c101d04 */
[----:B------:R-:W-:Y:S01]  /*79b0*/  @P4 LOP3.LUT P3, RZ, R0, 0xff000000, RZ, 0xc0, !PT ;  /* 0xff00000000ff4812 */ /* 0x000fe2000786c0ff */
[----:B0-----:R-:W0:Y:S02]  /*79c0*/  @P4 LDC.64 R160, c[0x0][0x298] ;  /* 0x0000a600ffa04b82 */ /* 0x001e240000000a00 */
[----:B0-----:R-:W-:-:S04]  /*79d0*/  @P4 FMUL.FTZ R161, R166, R161 ;  /* 0x000000a1a6a14220 */ /* 0x001fc80000410000 */
[----:B------:R-:W-:-:S05]  /*79e0*/  @P4 FMUL.FTZ R160, R161, R160 ;  /* 0x000000a0a1a04220 */ /* 0x000fca0000410000 */
[----:B------:R-:W-:Y:S02]  /*79f0*/  @P4 SEL R159, R160, RZ, P3 ;  /* 0x000000ffa09f4207 */ /* 0x000fe40001800000 */
[----:B------:R-:W0:Y:S02]  /*7a00*/  @P4 LDC.64 R160, c[0x0][0x2f8] ;  /* 0x0000be00ffa04b82 */ /* 0x000e240000000a00 */
[----:B0-----:R-:W-:-:S05]  /*7a10*/  @P4 IMAD.WIDE.U32 R160, R12, 0x10, R160 ;  /* 0x000000100ca04825 */ /* 0x001fca00078e00a0 */
[----:B------:R0:W-:Y:S02]  /*7a20*/  @P4 STG.E.128 desc[UR4][R160.64], R156 ;  /* 0x0000009ca0004986 */ /* 0x0001e4000c101d04 */
.L_x_14006:
[----:B------:R-:W-:Y:S05]  /*7a30*/  BSYNC B0 ;  /* 0x0000000000007941 */ /* 0x000fea0003800000 */
.L_x_14005:
[----:B------:R-:W-:Y:S02]  /*7a40*/  LOP3.LUT P3, RZ, R11, 0x80, RZ, 0xc0, !PT ;  /* 0x000000800bff7812 */ /* 0x000fe4000786c0ff */
[----:B------:R-:W-:Y:S02]  /*7a50*/  IADD3 R14, R14, UR12, RZ ;  /* 0x0000000c0e0e7c10 */ /* 0x000fe4000fffe0ff */
[----:B------:R-:W-:Y:S02]  /*7a60*/  SEL R242, RZ, 0x1, P3 ;  /* 0x00000001fff27807 */ /* 0x000fe40001800000 */
[----:B------:R-:W-:-:S13]  /*7a70*/  ISETP.GE.AND P3, PT, R14, UR13, PT ;  /* 0x0000000d0e007c0c */ /* 0x000fda000bf66270 */
[----:B------:R-:W-:Y:S05]  /*7a80*/  @!P3 BRA `(.L_x_14015) ;  /* 0xffffff940038b947 */ /* 0x000fea000383ffff */
.L_x_13874:
[----:B-----5:R-:W0:Y:S01]  /*7a90*/  S2R R0, SR_TID.X ;  /* 0x0000000000007919 */ /* 0x020e220000002100 */
[----:B------:R-:W0:Y:S01]  /*7aa0*/  S2UR UR6, SR_CTAID.X ;  /* 0x00000000000679c3 */ /* 0x000e220000002500 */
[----:B------:R-:W-:Y:S02]  /*7ab0*/  P2R R6, PR, RZ, 0x2 ;  /* 0x00000002ff067803 */ /* 0x000fe40000000000 */
[C---:B------:R-:W-:Y:S02]  /*7ac0*/  LOP3.LUT P1, RZ, R11.reuse, 0x40, RZ, 0xc0, !PT ;  /* 0x000000400bff7812 */ /* 0x040fe4000782c0ff */
[----:B------:R-:W-:Y:S02]  /*7ad0*/  P2R R10, PR, RZ, 0x4 ;  /* 0x00000004ff0a7803 */ /* 0x000fe40000000000 */
[C---:B------:R-:W-:Y:S01]  /*7ae0*/  LOP3.LUT P2, RZ, R11.reuse, 0x20, RZ, 0xc0, !PT ;  /* 0x000000200bff7812 */ /* 0x040fe2000784c0ff */
[----:B------:R-:W1:Y:S01]  /*7af0*/  @P0 LDC.64 R18, c[0x0][0x2d0] ;  /* 0x0000b400ff120b82 */ /* 0x000e620000000a00 */
[----:B------:R-:W-:-:S02]  /*7b00*/  LOP3.LUT P3, RZ, R11, 0x10, RZ, 0xc0, !PT ;  /* 0x000000100bff7812 */ /* 0x000fc4000786c0ff */
[C---:B------:R-:W-:Y:S02]  /*7b10*/  LOP3.LUT P6, RZ, R11.reuse, 0x8, RZ, 0xc0, !PT ;  /* 0x000000080bff7812 */ /* 0x040fe400078cc0ff */
[C---:B------:R-:W-:Y:S02]  /*7b20*/  LOP3.LUT P5, RZ, R11.reuse, 0x4, RZ, 0xc0, !PT ;  /* 0x000000040bff7812 */ /* 0x040fe400078ac0ff */
[----:B------:R-:W-:Y:S01]  /*7b30*/  LOP3.LUT P4, RZ, R11, 0x2, RZ, 0xc0, !PT ;  /* 0x000000020bff7812 */ /* 0x000fe2000788c0ff */
[----:B------:R-:W2:Y:S08]  /*7b40*/  @P1 LDC.64 R2, c[0x0][0x2d0] ;  /* 0x0000b400ff021b82 */ /* 0x000eb00000000a00 */
[----:B------:R-:W3:Y:S01]  /*7b50*/  @P1 LDC.64 R4, c[0x0][0x2d8] ;  /* 0x0000b600ff041b82 */ /* 0x000ee20000000a00 */
[----:B0-----:R-:W-:-:S07]  /*7b60*/  LEA.HI R7, R0, UR6, RZ, 0x19 ;  /* 0x0000000600077c11 */ /* 0x001fce000f8fc8ff */
[----:B------:R-:W0:Y:S01]  /*7b70*/  @P2 LDC.64 R8, c[0x0][0x2d8] ;  /* 0x0000b600ff082b82 */ /* 0x000e220000000a00 */
[----:B------:R-:W-:-:S07]  /*7b80*/  IMAD R16, R7, R16, RZ ;  /* 0x0000001007107224 */ /* 0x000fce00078e02ff */
[----:B------:R-:W4:Y:S01]  /*7b90*/  @P3 LDC.64 R12, c[0x0][0x2d0] ;  /* 0x0000b400ff0c3b82 */ /* 0x000f220000000a00 */
[----:B------:R-:W-:-:S05]  /*7ba0*/  LEA.HI R27, R16, R15, RZ, 0x1e ;  /* 0x0000000f101b7211 */ /* 0x000fca00078ff0ff */
[C---:B--2---:R-:W-:Y:S02]  /*7bb0*/  @P1 IMAD.WIDE.U32 R2, R27.reuse, 0x10, R2 ;  /* 0x000000101b021825 */ /* 0x044fe400078e0002 */
[----:B------:R-:W2:Y:S02]  /*7bc0*/  @P4 LDC.64 R14, c[0x0][0x2d0] ;  /* 0x0000b400ff0e4b82 */ /* 0x000ea40000000a00 */
[C---:B---3--:R-:W-:Y:S01]  /*7bd0*/  @P1 IMAD.WIDE.U32 R4, R27.reuse, 0x10, R4 ;  /* 0x000000101b041825 */ /* 0x048fe200078e0004 */
[----:B------:R3:W-:Y:S03]  /*7be0*/  @P1 STG.E.128 desc[UR4][R2.64], R68 ;  /* 0x0000004402001986 */ /* 0x0007e6000c101d04 */
[----:B------:R-:W-:Y:S01]  /*7bf0*/  @P1 VIADD R27, R27, 0x80 ;  /* 0x000000801b1b1836 */ /* 0x000fe20000000000 */
[----:B------:R1:W-:Y:S01]  /*7c00*/  @P1 STG.E.128 desc[UR4][R4.64], R32 ;  /* 0x0000002004001986 */ /* 0x0003e2000c101d04 */
[----:B------:R-:W-:Y:S01]  /*7c10*/  ISETP.NE.AND P1, PT, R6, RZ, PT ;  /* 0x000000ff0600720c */ /* 0x000fe20003f25270 */
[----:B------:R-:W2:Y:S01]  /*7c20*/  @P4 LDC.64 R16, c[0x0][0x2d8] ;  /* 0x0000b600ff104b82 */ /* 0x000ea20000000a00 */
[----:B0-----:R-:W-:-:S07]  /*7c30*/  @P2 IMAD.WIDE.U32 R8, R27, 0x10, R8 ;  /* 0x000000101b082825 */ /* 0x001fce00078e0008 */
[----:B------:R-:W0:Y:S08]  /*7c40*/  @P2 LDC.64 R6, c[0x0][0x2d0] ;  /* 0x0000b400ff062b82 */ /* 0x000e300000000a00 */
[----:B---3--:R-:W3:Y:S08]  /*7c50*/  @P3 LDC.64 R2, c[0x0][0x2d8] ;  /* 0x0000b600ff023b82 */ /* 0x008ef00000000a00 */
[----:B-1----:R-:W1:Y:S01]  /*7c60*/  @P6 LDC.64 R4, c[0x0][0x2d0] ;  /* 0x0000b400ff046b82 */ /* 0x002e620000000a00 */
[C---:B0-----:R-:W-:Y:S01]  /*7c70*/  @P2 IMAD.WIDE.U32 R6, R27.reuse, 0x10, R6 ;  /* 0x000000101b062825 */ /* 0x041fe200078e0006 */
[----:B------:R-:W-:-:S06]  /*7c80*/  @P2 IADD3 R27, R27, 0x80, RZ ;  /* 0x000000801b1b2810 */ /* 0x000fcc0007ffe0ff */
[----:B------:R-:W0:Y:S01]  /*7c90*/  @P0 LDC.64 R20, c[0x0][0x2d8] ;  /* 0x0000b600ff140b82 */ /* 0x000e220000000a00 */
[----:B------:R2:W-:Y:S01]  /*7ca0*/  @P2 STG.E.128 desc[UR4][R6.64], R144 ;  /* 0x0000009006002986 */ /* 0x0005e2000c101d04 */
[----:B----4-:R-:W-:-:S03]  /*7cb0*/  @P3 IMAD.WIDE.U32 R12, R27, 0x10, R12 ;  /* 0x000000101b0c3825 */ /* 0x010fc600078e000c */
[----:B------:R4:W-:Y:S01]  /*7cc0*/  @P2 STG.E.128 desc[UR4][R8.64], R148 ;  /* 0x0000009408002986 */ /* 0x0009e2000c101d04 */
[C---:B---3--:R-:W-:Y:S01]  /*7cd0*/  @P3 IMAD.WIDE.U32 R2, R27.reuse, 0x10, R2 ;  /* 0x000000101b023825 */ /* 0x048fe200078e0002 */
[----:B------:R-:W-:Y:S02]  /*7ce0*/  @P3 IADD3 R27, R27, 0x80, RZ ;  /* 0x000000801b1b3810 */ /* 0x000fe40007ffe0ff */
[----:B------:R-:W-:Y:S01]  /*7cf0*/  @P3 STG.E.128 desc[UR4][R12.64], R72 ;  /* 0x000000480c003986 */ /* 0x000fe2000c101d04 */
[----:B------:R-:W-:Y:S02]  /*7d00*/  ISETP.NE.AND P2, PT, R10, RZ, PT ;  /* 0x000000ff0a00720c */ /* 0x000fe40003f45270 */
[----:B-1----:R-:W-:Y:S01]  /*7d10*/  @P6 IMAD.WIDE.U32 R4, R27, 0x10, R4 ;  /* 0x000000101b046825 */ /* 0x002fe200078e0004 */
[----:B------:R1:W-:Y:S01]  /*7d20*/  @P3 STG.E.128 desc[UR4][R2.64], R36 ;  /* 0x0000002402003986 */ /* 0x0003e2000c101d04 */
[----:B------:R-:W-:Y:S02]  /*7d30*/  LOP3.LUT P3, RZ, R11, 0x100, RZ, 0xc0, !PT ;  /* 0x000001000bff7812 */ /* 0x000fe4000786c0ff */
[----:B------:R-:W3:Y:S01]  /*7d40*/  @P5 LDC.64 R10, c[0x0][0x2d0] ;  /* 0x0000b400ff0a5b82 */ /* 0x000ee20000000a00 */
[----:B------:R0:W-:Y:S07]  /*7d50*/  @P6 STG.E.128 desc[UR4][R4.64], R76 ;  /* 0x0000004c04006986 */ /* 0x0001ee000c101d04 */
[----:B--2---:R-:W2:Y:S08]  /*7d60*/  @P6 LDC.64 R6, c[0x0][0x2d8] ;  /* 0x0000b600ff066b82 */ /* 0x004eb00000000a00 */
[----:B----4-:R-:W4:Y:S08]  /*7d70*/  @P5 LDC.64 R8, c[0x0][0x2d8] ;  /* 0x0000b600ff085b82 */ /* 0x010f300000000a00 */
[----:B-1----:R-:W1:Y:S08]  /*7d80*/  @P1 LDC.64 R2, c[0x0][0x2d0] ;  /* 0x0000b400ff021b82 */ /* 0x002e700000000a00 */
[----:B------:R-:W1:Y:S01]  /*7d90*/  @P1 LDC.64 R12, c[0x0][0x2d8] ;  /* 0x0000b600ff0c1b82 */ /* 0x000e620000000a00 */
[C---:B--2---:R-:W-:Y:S01]  /*7da0*/  @P6 IMAD.WIDE.U32 R6, R27.reuse, 0x10, R6 ;  /* 0x000000101b066825 */ /* 0x044fe200078e0006 */
[----:B------:R-:W-:-:S04]  /*7db0*/  @P6 IADD3 R27, R27, 0x80, RZ ;  /* 0x000000801b1b6810 */ /* 0x000fc80007ffe0ff */
[----:B------:R2:W-:Y:S01]  /*7dc0*/  @P6 STG.E.128 desc[UR4][R6.64], R40 ;  /* 0x0000002806006986 */ /* 0x0005e2000c101d04 */
[C---:B---3--:R-:W-:Y:S01]  /*7dd0*/  @P5 IMAD.WIDE.U32 R10, R27.reuse, 0x10, R10 ;  /* 0x000000101b0a5825 */ /* 0x048fe200078e000a */
[----:B------:R-:W3:Y:S03]  /*7de0*/  @P2 LDC.64 R22, c[0x0][0x2d0] ;  /* 0x0000b400ff162b82 */ /* 0x000ee60000000a00 */
[C---:B----4-:R-:W-:Y:S01]  /*7df0*/  @P5 IMAD.WIDE.U32 R8, R27.reuse, 0x10, R8 ;  /* 0x000000101b085825 */ /* 0x050fe200078e0008 */
[----:B------:R-:W-:Y:S01]  /*7e00*/  @P5 IADD3 R27, R27, 0x80, RZ ;  /* 0x000000801b1b5810 */ /* 0x000fe20007ffe0ff */
[----:B------:R2:W-:Y:S03]  /*7e10*/  @P5 STG.E.128 desc[UR4][R10.64], R80 ;  /* 0x000000500a005986 */ /* 0x0005e6000c101d04 */
[----:B------:R-:W4:Y:S01]  /*7e20*/  @P2 LDC.64 R24, c[0x0][0x2d8] ;  /* 0x0000b600ff182b82 */ /* 0x000f220000000a00 */
[C---:B------:R-:W-:Y:S01]  /*7e30*/  @P4 IMAD.WIDE.U32 R14, R27.reuse, 0x10, R14 ;  /* 0x000000101b0e4825 */ /* 0x040fe200078e000e */
[----:B------:R2:W-:Y:S03]  /*7e40*/  @P5 STG.E.128 desc[UR4][R8.64], R44 ;  /* 0x0000002c08005986 */ /* 0x0005e6000c101d04 */
[C---:B------:R-:W-:Y:S01]  /*7e50*/  @P4 IMAD.WIDE.U32 R16, R27.reuse, 0x10, R16 ;  /* 0x000000101b104825 */ /* 0x040fe200078e0010 */
[----:B------:R2:W-:Y:S03]  /*7e60*/  @P4 STG.E.128 desc[UR4][R14.64], R84 ;  /* 0x000000540e004986 */ /* 0x0005e6000c101d04 */
[----:B------:R-:W-:Y:S01]  /*7e70*/  @P4 VIADD R27, R27, 0x80 ;  /* 0x000000801b1b4836 */ /* 0x000fe20000000000 */
[----:B------:R2:W-:Y:S03]  /*7e80*/  @P4 STG.E.128 desc[UR4][R16.64], R48 ;  /* 0x0000003010004986 */ /* 0x0005e6000c101d04 */
[----:B------:R-:W-:-:S04]  /*7e90*/  @P0 IMAD.WIDE.U32 R18, R27, 0x10, R18 ;  /* 0x000000101b120825 */ /* 0x000fc800078e0012 */
[C---:B0-----:R-:W-:Y:S01]  /*7ea0*/  @P0 IMAD.WIDE.U32 R20, R27.reuse, 0x10, R20 ;  /* 0x000000101b140825 */ /* 0x041fe200078e0014 */
[----:B------:R-:W-:Y:S01]  /*7eb0*/  @P0 IADD3 R27, R27, 0x80, RZ ;  /* 0x000000801b1b0810 */ /* 0x000fe20007ffe0ff */
[----:B------:R2:W-:Y:S04]  /*7ec0*/  @P0 STG.E.128 desc[UR4][R18.64], R88 ;  /* 0x0000005812000986 */ /* 0x0005e8000c101d04 */
[C---:B-1----:R-:W-:Y:S01]  /*7ed0*/  @P1 IMAD.WIDE.U32 R2, R27.reuse, 0x10, R2 ;  /* 0x000000101b021825 */ /* 0x042fe200078e0002 */
[----:B------:R2:W-:Y:S03]  /*7ee0*/  @P0 STG.E.128 desc[UR4][R20.64], R52 ;  /* 0x0000003414000986 */ /* 0x0005e6000c101d04 */
[C---:B------:R-:W-:Y:S01]  /*7ef0*/  @P1 IMAD.WIDE.U32 R12, R27.reuse, 0x10, R12 ;  /* 0x000000101b0c1825 */ /* 0x040fe200078e000c */
[----:B------:R-:W-:Y:S01]  /*7f00*/  @P1 IADD3 R27, R27, 0x80, RZ ;  /* 0x000000801b1b1810 */ /* 0x000fe20007ffe0ff */
[----:B------:R2:W-:Y:S04]  /*7f10*/  @P1 STG.E.128 desc[UR4][R2.64], R92 ;  /* 0x0000005c02001986 */ /* 0x0005e8000c101d04 */
[C---:B---3--:R-:W-:Y:S01]  /*7f20*/  @P2 IMAD.WIDE.U32 R22, R27.reuse, 0x10, R22 ;  /* 0x000000101b162825 */ /* 0x048fe200078e0016 */
[----:B------:R2:W-:Y:S03]  /*7f30*/  @P1 STG.E.128 desc[UR4][R12.64], R56 ;  /* 0x000000380c001986 */ /* 0x0005e6000c101d04 */
[----:B----4-:R-:W-:Y:S01]  /*7f40*/  @P2 IMAD.WIDE.U32 R24, R27, 0x10, R24 ;  /* 0x000000101b182825 */ /* 0x010fe200078e0018 */
        /* <DEDUP_REMOVED lines=11> */
.L_x_13914:
[----:B------:R-:W-:Y:S01]  /*8000*/  HFMA2.MMA R161, -RZ, RZ, 0, 1.847743988037109375e-06 ;  /* 0x0000001fffa17435 */ /* 0x000fe200000001ff */
[----:B------:R-:W-:Y:S01]  /*8010*/  MOV R164, R187 ;  /* 0x000000bb00a47202 */ /* 0x000fe20000000f00 */
[----:B------:R-:W-:Y:S01]  /*8020*/  IMAD.MOV.U32 R160, RZ, RZ, 0x10 ;  /* 0x00000010ffa07424 */ /* 0x000fe200078e00ff */
[----:B------:R-:W-:-:S08]  /*8030*/  MOV R163, 0xffffffff ;  /* 0xffffffff00a37802 */ /* 0x000fd00000000f00 */
[----:B-----5:R-:W-:Y:S05]  /*8040*/  WARPSYNC.COLLECTIVE R163, `(.L_x_14016) ;  /* 0x00000000a3087348 */ /* 0x020fea0003c00000 */
[----:B------:R0:W1:Y:S02]  /*8050*/  SHFL.DOWN P6, R167, R164, R160, R161 ;  /* 0x080000a0a4a77389 */ /* 0x00006400000c00a1 */
[----:B01---5:R-:W-:Y:S01]  /*8060*/  ENDCOLLECTIVE ;  /* 0x000000000000791b */ /* 0x023fe20003800000 */
.L_x_14016:
[----:B------:R-:W-:Y:S01]  /*8070*/  MOV R164, R186 ;  /* 0x000000ba00a47202 */ /* 0x000fe20000000f00 */
[----:B------:R-:W-:-:S07]  /*8080*/  FADD.FTZ R187, R167, R187 ;  /* 0x000000bba7bb7221 */ /* 0x000fce0000010000 */
[----:B------:R-:W-:Y:S05]  /*8090*/  WARPSYNC.COLLECTIVE R163, `(.L_x_14017) ;  /* 0x00000000a3087348 */ /* 0x000fea0003c00000 */
[----:B------:R0:W1:Y:S02]  /*80a0*/  SHFL.DOWN P6, R167, R164, R160, R161 ;  /* 0x080000a0a4a77389 */ /* 0x00006400000c00a1 */
[----:B01----:R-:W-:Y:S01]  /*80b0*/  ENDCOLLECTIVE ;  /* 0x000000000000791b */ /* 0x003fe20003800000 */
.L_x_14017:
[----:B------:R-:W-:Y:S01]  /*80c0*/  MOV R164, R187 ;  /* 0x000000bb00a47202 */ /* 0x000fe20000000f00 */
[----:B------:R-:W-:Y:S02]  /*80d0*/  IMAD.MOV.U32 R160, RZ, RZ, 0x8 ;  /* 0x00000008ffa07424 */ /* 0x000fe400078e00ff */
[----:B------:R-:W-:-:S07]  /*80e0*/  FADD.FTZ R186, R167, R186 ;  /* 0x000000baa7ba7221 */ /* 0x000fce0000010000 */
[----:B------:R-:W-:Y:S05]  /*80f0*/  WARPSYNC.COLLECTIVE R163, `(.L_x_14018) ;  /* 0x00000000a3087348 */ /* 0x000fea0003c00000 */
[----:B------:R0:W1:Y:S02]  /*8100*/  SHFL.DOWN P6, R167, R164, R160, R161 ;  /* 0x080000a0a4a77389 */ /* 0x00006400000c00a1 */
[----:B01----:R-:W-:Y:S01]  /*8110*/  ENDCOLLECTIVE ;  /* 0x000000000000791b */ /* 0x003fe20003800000 */
.L_x_14018:
[----:B------:R-:W-:Y:S01]  /*8120*/  MOV R164, R186 ;  /* 0x000000ba00a47202 */ /* 0x000fe20000000f00 */
[----:B------:R-:W-:-:S07]  /*8130*/  FADD.FTZ R187, R187, R167 ;  /* 0x000000a7bbbb7221 */ /* 0x000fce0000010000 */
[----:B------:R-:W-:Y:S05]  /*8140*/  WARPSYNC.COLLECTIVE R163, `(.L_x_14019) ;  /* 0x00000000a3087348 */ /* 0x000fea0003c00000 */
[----:B------:R0:W1:Y:S02]  /*8150*/  SHFL.DOWN P6, R167, R164, R160, R161 ;  /* 0x080000a0a4a77389 */ /* 0x00006400000c00a1 */
[----:B01----:R-:W-:Y:S01]  /*8160*/  ENDCOLLECTIVE ;  /* 0x000000000000791b */ /* 0x003fe20003800000 */
.L_x_14019:
[----:B------:R-:W-:Y:S01]  /*8170*/  HFMA2.MMA R160, -RZ, RZ, 0, 2.384185791015625e-07 ;  /* 0x00000004ffa07435 */ /* 0x000fe200000001ff */
[----:B------:R-:W-:Y:S01]  /*8180*/  MOV R164, R187 ;  /* 0x000000bb00a47202 */ /* 0x000fe20000000f00 */
[----:B------:R-:W-:-:S09]  /*8190*/  FADD.FTZ R186, R186, R167 ;  /* 0x000000a7baba7221 */ /* 0x000fd20000010000 */
[----:B------:R-:W-:Y:S05]  /*81a0*/  WARPSYNC.COLLECTIVE R163, `(.L_x_14020) ;  /* 0x00000000a3087348 */ /* 0x000fea0003c00000 */
[----:B------:R0:W1:Y:S02]  /*81b0*/  SHFL.DOWN P6, R167, R164, R160, R161 ;  /* 0x080000a0a4a77389 */ /* 0x00006400000c00a1 */
[----:B01----:R-:W-:Y:S01]  /*81c0*/  ENDCOLLECTIVE ;  /* 0x000000000000791b */ /* 0x003fe20003800000 */
.L_x_14020:
[----:B------:R-:W-:Y:S01]  /*81d0*/  IMAD.MOV.U32 R164, RZ, RZ, R186 ;  /* 0x000000ffffa47224 */ /* 0x000fe200078e00ba */
[----:B------:R-:W-:-:S07]  /*81e0*/  MOV R166, R167 ;  /* 0x000000a700a67202 */ /* 0x000fce0000000f00 */
[----:B------:R-:W-:Y:S05]  /*81f0*/  WARPSYNC.COLLECTIVE R163, `(.L_x_14021) ;  /* 0x00000000a3087348 */ /* 0x000fea0003c00000 */
[----:B------:R0:W1:Y:S02]  /*8200*/  SHFL.DOWN P6, R167, R164, R160, R161 ;  /* 0x080000a0a4a77389 */ /* 0x00006400000c00a1 */
[----:B01----:R-:W-:Y:S01]  /*8210*/  ENDCOLLECTIVE ;  /* 0x000000000000791b */ /* 0x003fe20003800000 */
.L_x_14021:
[----:B------:R-:W-:Y:S01]  /*8220*/  FADD.FTZ R166, R187, R166 ;  /* 0x000000a6bba67221 */ /* 0x000fe20000010000 */
[----:B------:R-:W-:-:S04]  /*8230*/  HFMA2.MMA R160, -RZ, RZ, 0, 1.1920928955078125e-07 ;  /* 0x00000002ffa07435 */ /* 0x000fc800000001ff */
[----:B------:R-:W-:Y:S02]  /*8240*/  MOV R164, R166 ;  /* 0x000000a600a47202 */ /* 0x000fe40000000f00 */
[----:B------:R-:W-:-:S07]  /*8250*/  MOV R165, R167 ;  /* 0x000000a700a57202 */ /* 0x000fce0000000f00 */
[----:B------:R-:W-:Y:S05]  /*8260*/  WARPSYNC.COLLECTIVE R163, `(.L_x_14022) ;  /* 0x00000000a3087348 */ /* 0x000fea0003c00000 */
[----:B------:R0:W1:Y:S02]  /*8270*/  SHFL.DOWN P6, R167, R164, R160, R161 ;  /* 0x080000a0a4a77389 */ /* 0x00006400000c00a1 */
[----:B01----:R-:W-:Y:S01]  /*8280*/  ENDCOLLECTIVE ;  /* 0x000000000000791b */ /* 0x003fe20003800000 */
.L_x_14022:
[----:B------:R-:W-:-:S05]  /*8290*/  FADD.FTZ R165, R186, R165 ;  /* 0x000000a5baa57221 */ /* 0x000fca0000010000 */
[----:B------:R-:W-:Y:S01]  /*82a0*/  MOV R164, R165 ;  /* 0x000000a500a47202 */ /* 0x000fe20000000f00 */
[----:B------:R-:W-:-:S07]  /*82b0*/  FADD.FTZ R166, R166, R167 ;  /* 0x000000a7a6a67221 */ /* 0x000fce0000010000 */
[----:B------:R-:W-:Y:S05]  /*82c0*/  WARPSYNC.COLLECTIVE R163, `(.L_x_14023) ;  /* 0x00000000a3087348 */ /* 0x000fea0003c00000 */
[----:B------:R0:W1:Y:S02]  /*82d0*/  SHFL.DOWN P6, R167, R164, R160, R161 ;  /* 0x080000a0a4a77389 */ /* 0x00006400000c00a1 */
[----:B01----:R-:W-:Y:S01]  /*82e0*/  ENDCOLLECTIVE ;  /* 0x000000000000791b */ /* 0x003fe20003800000 */
.L_x_14023:
[----:B------:R-:W-:Y:S01]  /*82f0*/  HFMA2.MMA R160, -RZ, RZ, 0, 5.9604644775390625e-08 ;  /* 0x00000001ffa07435 */ /* 0x000fe200000001ff */
[----:B------:R-:W-:Y:S02]  /*8300*/  IMAD.MOV.U32 R164, RZ, RZ, R166 ;  /* 0x000000ffffa47224 */ /* 0x000fe400078e00a6 */
[----:B------:R-:W-:-:S08]  /*8310*/  FADD.FTZ R165, R165, R167 ;  /* 0x000000a7a5a57221 */ /* 0x000fd00000010000 */
[----:B------:R-:W-:Y:S05]  /*8320*/  WARPSYNC.COLLECTIVE R163, `(.L_x_14024) ;  /* 0x00000000a3087348 */ /* 0x000fea0003c00000 */
[----:B------:R0:W1:Y:S02]  /*8330*/  SHFL.DOWN P6, R167, R164, R160, R161 ;  /* 0x080000a0a4a77389 */ /* 0x00006400000c00a1 */
[----:B01----:R-:W-:Y:S01]  /*8340*/  ENDCOLLECTIVE ;  /* 0x000000000000791b */ /* 0x003fe20003800000 */
.L_x_14024:
[----:B------:R-:W-:Y:S02]  /*8350*/  MOV R164, R165 ;  /* 0x000000a500a47202 */ /* 0x000fe40000000f00 */
[----:B------:R-:W-:-:S07]  /*8360*/  MOV R184, R167 ;  /* 0x000000a700b87202 */ /* 0x000fce0000000f00 */
[----:B------:R-:W-:Y:S05]  /*8370*/  WARPSYNC.COLLECTIVE R163, `(.L_x_14025) ;  /* 0x00000000a3087348 */ /* 0x000fea0003c00000 */
[----:B------:R0:W1:Y:S02]  /*8380*/  SHFL.DOWN P6, R167, R164, R160, R161 ;  /* 0x080000a0a4a77389 */ /* 0x00006400000c00a1 */
[----:B01----:R-:W-:Y:S01]  /*8390*/  ENDCOLLECTIVE ;  /* 0x000000000000791b */ /* 0x003fe20003800000 */
.L_x_14025:
[----:B------:R-:W-:Y:S01]  /*83a0*/  MOV R161, R167 ;  /* 0x000000a700a17202 */ /* 0x000fe20000000f00 */
[----:B------:R-:W-:Y:S06]  /*83b0*/  BRA `(.L_x_14026) ;  /* 0xffffffb800407947 */ /* 0x000fec000383ffff */
.L_x_14027:
        /* <DEDUP_REMOVED lines=12> */
.L_x_16641:


//--------------------- .text._ZN10layer_norm22ln_bwd_finalize_kernelINS_22Kernel_traits_finalizeILj5120E6__halfffffjLb0ELj1024ELj4ENS_18Kernel_traits_baseILj5120ES2_ffffjLj1024EEEEELb0ELb1EEEvNS_9BwdParamsE --------------------------
	.section	.text._ZN10layer_norm22ln_bwd_finalize_kernelINS_22Kernel_traits_finalizeILj5120E6__halfffffjLb0ELj1024ELj4ENS_18Kernel_traits_baseILj5120ES2_ffffjLj1024EEEEELb0ELb1EEEvNS_9BwdParamsE,"ax",@progbits
	.align	128
        .global         _ZN10layer_norm22ln_bwd_finalize_kernelINS_22Kernel_traits_finalizeILj5120E6__halfffffjLb0ELj1024ELj4ENS_18Kernel_traits_baseILj5120ES2_ffffjLj1024EEEEELb0ELb1EEEvNS_9BwdParamsE
        .type           _ZN10layer_norm22ln_bwd_finalize_kernelINS_22Kernel_traits_finalizeILj5120E6__halfffffjLb0ELj1024ELj4ENS_18Kernel_traits_baseILj5120ES2_ffffjLj1024EEEEELb0ELb1EEEvNS_9BwdParamsE,@function
        .size           _ZN10layer_norm22ln_bwd_finalize_kernelINS_22Kernel_traits_finalizeILj5120E6__halfffffjLb0ELj1024ELj4ENS_18Kernel_traits_baseILj5120ES2_ffffjLj1024EEEEELb0ELb1EEEvNS_9BwdParamsE,(.L_x_16642 - _ZN10layer_norm22ln_bwd_finalize_kernelINS_22Kernel_traits_finalizeILj5120E6__halfffffjLb0ELj1024ELj4ENS_18Kernel_traits_baseILj5120ES2_ffffjLj1024EEEEELb0ELb1EEEvNS_9BwdParamsE)
        .other          _ZN10layer_norm22ln_bwd_finalize_kernelINS_22Kernel_traits_finalizeILj5120E6__halfffffjLb0ELj1024ELj4ENS_18Kernel_traits_baseILj5120ES2_ffffjLj1024EEEEELb0ELb1EEEvNS_9BwdParamsE,@"STO_CUDA_ENTRY STV_DEFAULT"
_ZN10layer_norm22ln_bwd_finalize_kernelINS_22Kernel_traits_finalizeILj5120E6__halfffffjLb0ELj1024ELj4ENS_18Kernel_traits_baseILj5120ES2_ffffjLj1024EEEEELb0ELb1EEEvNS_9BwdParamsE:
.text._ZN10layer_norm22ln_bwd_finalize_kernelINS_22Kernel_traits_finalizeILj5120E6__halfffffjLb0ELj1024ELj4ENS_18Kernel_traits_baseILj5120ES2_ffffjLj1024EEEEELb0ELb1EEEvNS_9BwdParamsE:
        /* <DEDUP_REMOVED lines=26> */
.L_x_14039:
        /* <DEDUP_REMOVED lines=31> */
.L_x_14032:
        /* <DEDUP_REMOVED lines=34> */
.L_x_14031:
[----:B------:R-:W-:Y:S05]  /*05b0*/  BSYNC B1 ;  /* 0x0000000000017941 */ /* 0x000fea0003800000 */
.L_x_14030:
        /* <DEDUP_REMOVED lines=25> */
.L_x_14034:
[----:B------:R-:W-:Y:S05]  /*0750*/  BSYNC B1 ;  /* 0x0000000000017941 */ /* 0x000fea0003800000 */
.L_x_14033:
        /* <DEDUP_REMOVED lines=12> */
.L_x_14029:
[----:B------:R-:W-:Y:S05]  /*0820*/  BSYNC B0 ;  /* 0x0000000000007941 */ /* 0x000fea0003800000 */
.L_x_14028:
        /* <DEDUP_REMOVED lines=29> */
.L_x_14050:
[----:B------:R-:W-:Y:S01]  /*0a00*/  @!P1 SHF.R.U32.HI R12, RZ, 0x3, R0 ;  /* 0x00000003ff0c9819 */ /* 0x000fe20000011600 */
[----:B----4-:R-:W-:Y:S01]  /*0a10*/  FADD.FTZ R14, R9, R14 ;  /* 0x0000000e090e7221 */ /* 0x010fe20000010000 */
[----:B---3--:R-:W-:Y:S02]  /*0a20*/  FADD.FTZ R11, R10, R11 ;  /* 0x0000000b0a0b7221 */ /* 0x008fe40000010000 */
[----:B------:R-:W-:-:S05]  /*0a30*/  @!P1 LOP3.LUT R12, R12, 0x1ffffffc, RZ, 0xc0, !PT ;  /* 0x1ffffffc0c0c9812 */ /* 0x000fca00078ec0ff */
[----:B------:R3:W-:Y:S04]  /*0a40*/  @!P1 STS [R12+UR4+0x2000], R14 ;  /* 0x0020000e0c009988 */ /* 0x0007e80008000804 */
[----:B------:R3:W-:Y:S02]  /*0a50*/  @!P1 STS [R12+UR4+0x2080], R11 ;  /* 0x0020800b0c009988 */ /* 0x0007e40008000804 */
.L_x_14035:
        /* <DEDUP_REMOVED lines=14> */
.L_x_14038:
[----:B------:R-:W-:Y:S05]  /*0b40*/  BSYNC B0 ;  /* 0x0000000000007941 */ /* 0x000fea0003800000 */
.L_x_14037:
[C---:B------:R-:W-:Y:S02]  /*0b50*/  ISETP.GT.U32.AND P1, PT, R3.reuse, -0x1401, PT ;  /* 0xffffebff0300780c */ /* 0x040fe40003f24070 */
[----:B------:R-:W-:Y:S02]  /*0b60*/  IADD3 R3, R3, 0x1400, RZ ;  /* 0x0000140003037810 */ /* 0x000fe40007ffe0ff */
[----:B------:R-:W-:-:S09]  /*0b70*/  IADD3 R4, R4, 0xa00, RZ ;  /* 0x00000a0004047810 */ /* 0x000fd20007ffe0ff */
[----:B------:R-:W-:Y:S05]  /*0b80*/  @P1 BRA `(.L_x_14039) ;  /* 0xfffffff400841947 */ /* 0x000fea000383ffff */
[----:B------:R-:W-:Y:S05]  /*0b90*/  EXIT ;  /* 0x000000000000794d */ /* 0x000fea0003800000 */
.L_x_14036:
[----:B------:R-:W-:Y:S01]  /*0ba0*/  HFMA2.MMA R22, -RZ, RZ, 0, 1.847743988037109375e-06 ;  /* 0x0000001fff167435 */ /* 0x000fe200000001ff */
[----:B0--3--:R-:W-:Y:S01]  /*0bb0*/  MOV R20, R10 ;  /* 0x0000000a00147202 */ /* 0x009fe20000000f00 */
[----:B------:R-:W-:Y:S01]  /*0bc0*/  IMAD.MOV.U32 R19, RZ, RZ, 0x1 ;  /* 0x00000001ff137424 */ /* 0x000fe200078e00ff */
[----:B------:R-:W-:-:S08]  /*0bd0*/  MOV R17, 0xffffffff ;  /* 0xffffffff00117802 */ /* 0x000fd00000000f00 */
[----:B-12---:R-:W-:Y:S05]  /*0be0*/  WARPSYNC.COLLECTIVE R17, `(.L_x_14040) ;  /* 0x0000000011087348 */ /* 0x006fea0003c00000 */
[----:B------:R0:W3:Y:S02]  /*0bf0*/  SHFL.BFLY P2, R18, R20, R19, R22 ;  /* 0x0c00001314127389 */ /* 0x0000e40000040016 */
[----:B0123--:R-:W-:Y:S01]  /*0c00*/  ENDCOLLECTIVE ;  /* 0x000000000000791b */ /* 0x00ffe20003800000 */
.L_x_14040:
[----:B------:R-:W-:Y:S01]  /*0c10*/  HFMA2.MMA R19, -RZ, RZ, 0, 1.1920928955078125e-07 ;  /* 0x00000002ff137435 */ /* 0x000fe200000001ff */
[----:B------:R-:W-:-:S05]  /*0c20*/  MOV R11, R18 ;  /* 0x00000012000b7202 */ /* 0x000fca0000000f00 */
[----:B------:R-:W-:-:S04]  /*0c30*/  FADD.FTZ R11, R10, R11 ;  /* 0x0000000b0a0b7221 */ /* 0x000fc80000010000 */
[----:B------:R-:W-:-:S07]  /*0c40*/  IMAD.MOV.U32 R20, RZ, RZ, R11 ;  /* 0x000000ffff147224 */ /* 0x000fce00078e000b */
[----:B------:R-:W-:Y:S05]  /*0c50*/  WARPSYNC.COLLECTIVE R17, `(.L_x_14041) ;  /* 0x0000000011087348 */ /* 0x000fea0003c00000 */
[----:B------:R0:W1:Y:S02]  /*0c60*/  SHFL.BFLY P2, R18, R20, R19, R22 ;  /* 0x0c00001314127389 */ /* 0x0000640000040016 */
[----:B01----:R-:W-:Y:S01]  /*0c70*/  ENDCOLLECTIVE ;  /* 0x000000000000791b */ /* 0x003fe20003800000 */
.L_x_14041:
[----:B------:R-:W-:Y:S01]  /*0c80*/  IMAD.MOV.U32 R19, RZ, RZ, 0x4 ;  /* 0x00000004ff137424 */ /* 0x000fe200078e00ff */
[----:B------:R-:W-:-:S05]  /*0c90*/  MOV R12, R18 ;  /* 0x00000012000c7202 */ /* 0x000fca0000000f00 */
[----:B------:R-:W-:-:S05]  /*0ca0*/  FADD.FTZ R12, R11, R12 ;  /* 0x0000000c0b0c7221 */ /* 0x000fca0000010000 */
[----:B------:R-:W-:-:S07]  /*0cb0*/  MOV R20, R12 ;  /* 0x0000000c00147202 */ /* 0x000fce0000000f00 */
[----:B------:R-:W-:Y:S05]  /*0cc0*/  WARPSYNC.COLLECTIVE R17, `(.L_x_14042) ;  /* 0x0000000011087348 */ /* 0x000fea0003c00000 */
[----:B------:R0:W1:Y:S02]  /*0cd0*/  SHFL.BFLY P2, R18, R20, R19, R22 ;  /* 0x0c00001314127389 */ /* 0x0000640000040016 */
[----:B01----:R-:W-:Y:S01]  /*0ce0*/  ENDCOLLECTIVE ;  /* 0x000000000000791b */ /* 0x003fe20003800000 */
.L_x_14042:
[----:B------:R-:W-:Y:S01]  /*0cf0*/  HFMA2.MMA R19, -RZ, RZ, 0, 4.76837158203125e-07 ;  /* 0x00000008ff137435 */ /* 0x000fe200000001ff */
[----:B------:R-:W-:-:S05]  /*0d00*/  MOV R13, R18 ;  /* 0x00000012000d7202 */ /* 0x000fca0000000f00 */
[----:B------:R-:W-:-:S05]  /*0d10*/  FADD.FTZ R13, R12, R13 ;  /* 0x0000000d0c0d7221 */ /* 0x000fca0000010000 */
[----:B------:R-:W-:-:S07]  /*0d20*/  MOV R20, R13 ;  /* 0x0000000d00147202 */ /* 0x000fce0000000f00 */
[----:B------:R-:W-:Y:S05]  /*0d30*/  WARPSYNC.COLLECTIVE R17, `(.L_x_14043) ;  /* 0x0000000011087348 */ /* 0x000fea0003c00000 */
[----:B------:R0:W1:Y:S02]  /*0d40*/  SHFL.BFLY P2, R18, R20, R19, R22 ;  /* 0x0c00001314127389 */ /* 0x0000640000040016 */
[----:B01----:R-:W-:Y:S01]  /*0d50*/  ENDCOLLECTIVE ;  /* 0x000000000000791b */ /* 0x003fe20003800000 */
.L_x_14043:
[----:B------:R-:W-:Y:S01]  /*0d60*/  HFMA2.MMA R19, -RZ, RZ, 0, 9.5367431640625e-07 ;  /* 0x00000010ff137435 */ /* 0x000fe200000001ff */
[----:B------:R-:W-:-:S04]  /*0d70*/  IMAD.MOV.U32 R10, RZ, RZ, R18 ;  /* 0x000000ffff0a7224 */ /* 0x000fc800078e0012 */
[----:B------:R-:W-:-:S05]  /*0d80*/  FADD.FTZ R10, R13, R10 ;  /* 0x0000000a0d0a7221 */ /* 0x000fca0000010000 */
[----:B------:R-:W-:-:S07]  /*0d90*/  MOV R20, R10 ;  /* 0x0000000a00147202 */ /* 0x000fce0000000f00 */
[----:B------:R-:W-:Y:S05]  /*0da0*/  WARPSYNC.COLLECTIVE R17, `(.L_x_14044) ;  /* 0x0000000011087348 */ /* 0x000fea0003c00000 */
[----:B------:R0:W1:Y:S02]  /*0db0*/  SHFL.BFLY P2, R18, R20, R19, R22 ;  /* 0x0c00001314127389 */ /* 0x0000640000040016 */
[----:B01----:R-:W-:Y:S01]  /*0dc0*/  ENDCOLLECTIVE ;  /* 0x000000000000791b */ /* 0x003fe20003800000 */
.L_x_14044:
[----:B------:R-:W-:Y:S01]  /*0dd0*/  HFMA2.MMA R19, -RZ, RZ, 0, 5.9604644775390625e-08 ;  /* 0x00000001ff137435 */ /* 0x000fe200000001ff */
[----:B------:R-:W-:Y:S01]  /*0de0*/  IMAD.MOV.U32 R20, RZ, RZ, R9 ;  /* 0x000000ffff147224 */ /* 0x000fe200078e0009 */
[----:B------:R-:W-:-:S09]  /*0df0*/  MOV R11, R18 ;  /* 0x00000012000b7202 */ /* 0x000fd20000000f00 */
[----:B------:R-:W-:Y:S05]  /*0e00*/  WARPSYNC.COLLECTIVE R17, `(.L_x_14045) ;  /* 0x0000000011087348 */ /* 0x000fea0003c00000 */
[----:B------:R0:W1:Y:S02]  /*0e10*/  SHFL.BFLY P2, R18, R20, R19, R22 ;  /* 0x0c00001314127389 */ /* 0x0000640000040016 */
[----:B01----:R-:W-:Y:S01]  /*0e20*/  ENDCOLLECTIVE ;  /* 0x000000000000791b */ /* 0x003fe20003800000 */
.L_x_14045:
[----:B------:R-:W-:Y:S01]  /*0e30*/  HFMA2.MMA R19, -RZ, RZ, 0, 1.1920928955078125e-07 ;  /* 0x00000002ff137435 */ /* 0x000fe200000001ff */
[----:B------:R-:W-:-:S05]  /*0e40*/  MOV R12, R18 ;  /* 0x00000012000c7202 */ /* 0x000fca0000000f00 */
[----:B------:R-:W-:-:S05]  /*0e50*/  FADD.FTZ R14, R9, R12 ;  /* 0x0000000c090e7221 */ /* 0x000fca0000010000 */
[----:B------:R-:W-:-:S07]  /*0e60*/  MOV R20, R14 ;  /* 0x0000000e00147202 */ /* 0x000fce0000000f00 */
[----:B------:R-:W-:Y:S05]  /*0e70*/  WARPSYNC.COLLECTIVE R17, `(.L_x_14046) ;  /* 0x0000000011087348 */ /* 0x000fea0003c00000 */
[----:B------:R0:W1:Y:S02]  /*0e80*/  SHFL.BFLY P2, R18, R20, R19, R22 ;  /* 0x0c00001314127389 */ /* 0x0000640000040016 */
[----:B01----:R-:W-:Y:S01]  /*0e90*/  ENDCOLLECTIVE ;  /* 0x000000000000791b */ /* 0x003fe20003800000 */
.L_x_14046:
[----:B------:R-:W-:Y:S01]  /*0ea0*/  HFMA2.MMA R19, -RZ, RZ, 0, 2.384185791015625e-07 ;  /* 0x00000004ff137435 */ /* 0x000fe200000001ff */
[----:B------:R-:W-:-:S04]  /*0eb0*/  IMAD.MOV.U32 R13, RZ, RZ, R18 ;  /* 0x000000ffff0d7224 */ /* 0x000fc800078e0012 */
[----:B------:R-:W-:-:S05]  /*0ec0*/  FADD.FTZ R15, R14, R13 ;  /* 0x0000000d0e0f7221 */ /* 0x000fca0000010000 */
[----:B------:R-:W-:-:S07]  /*0ed0*/  MOV R20, R15 ;  /* 0x0000000f00147202 */ /* 0x000fce0000000f00 */
[----:B------:R-:W-:Y:S05]  /*0ee0*/  WARPSYNC.COLLECTIVE R17, `(.L_x_14047) ;  /* 0x0000000011087348 */ /* 0x000fea0003c00000 */
[----:B------:R0:W1:Y:S02]  /*0ef0*/  SHFL.BFLY P2, R18, R20, R19, R22 ;  /* 0x0c00001314127389 */ /* 0x0000640000040016 */
[----:B01----:R-:W-:Y:S01]  /*0f00*/  ENDCOLLECTIVE ;  /* 0x000000000000791b */ /* 0x003fe20003800000 */
.L_x_14047:
[----:B------:R-:W-:Y:S01]  /*0f10*/  IMAD.MOV.U32 R19, RZ, RZ, 0x8 ;  /* 0x00000008ff137424 */ /* 0x000fe200078e00ff */
[----:B------:R-:W-:-:S05]  /*0f20*/  MOV R16, R18 ;  /* 0x0000001200107202 */ /* 0x000fca0000000f00 */
[----:B------:R-:W-:-:S05]  /*0f30*/  FADD.FTZ R16, R15, R16 ;  /* 0x000000100f107221 */ /* 0x000fca0000010000 */
[----:B------:R-:W-:-:S07]  /*0f40*/  MOV R20, R16 ;  /* 0x0000001000147202 */ /* 0x000fce0000000f00 */
[----:B------:R-:W-:Y:S05]  /*0f50*/  WARPSYNC.COLLECTIVE R17, `(.L_x_14048) ;  /* 0x0000000011087348 */ /* 0x000fea0003c00000 */
[----:B------:R0:W1:Y:S02]  /*0f60*/  SHFL.BFLY P2, R18, R20, R19, R22 ;  /* 0x0c00001314127389 */ /* 0x0000640000040016 */
[----:B01----:R-:W-:Y:S01]  /*0f70*/  ENDCOLLECTIVE ;  /* 0x000000000000791b */ /* 0x003fe20003800000 */
.L_x_14048:
[----:B------:R-:W-:Y:S01]  /*0f80*/  HFMA2.MMA R19, -RZ, RZ, 0, 9.5367431640625e-07 ;  /* 0x00000010ff137435 */ /* 0x000fe200000001ff */
[----:B------:R-:W-:-:S05]  /*0f90*/  MOV R9, R18 ;  /* 0x0000001200097202 */ /* 0x000fca0000000f00 */
[----:B------:R-:W-:-:S05]  /*0fa0*/  FADD.FTZ R9, R16, R9 ;  /* 0x0000000910097221 */ /* 0x000fca0000010000 */
[----:B------:R-:W-:-:S07]  /*0fb0*/  MOV R20, R9 ;  /* 0x0000000900147202 */ /* 0x000fce0000000f00 */
[----:B------:R-:W-:Y:S05]  /*0fc0*/  WARPSYNC.COLLECTIVE R17, `(.L_x_14049) ;  /* 0x0000000011087348 */ /* 0x000fea0003c00000 */
[----:B------:R0:W1:Y:S02]  /*0fd0*/  SHFL.BFLY P2, R18, R20, R19, R22 ;  /* 0x0c00001314127389 */ /* 0x0000640000040016 */
[----:B01----:R-:W-:Y:S01]  /*0fe0*/  ENDCOLLECTIVE ;  /* 0x000000000000791b */ /* 0x003fe20003800000 */
.L_x_14049:
[----:B------:R-:W-:Y:S01]  /*0ff0*/  MOV R14, R18 ;  /* 0x00000012000e7202 */ /* 0x000fe20000000f00 */
[----:B------:R-:W-:Y:S06]  /*1000*/  BRA `(.L_x_14050) ;  /* 0xfffffff8007c7947 */ /* 0x000fec000383ffff */
.L_x_14051:
        /* <DEDUP_REMOVED lines=15> */
.L_x_16642:


//--------------------- .text._ZN10layer_norm13ln_bwd_kernelINS_13Kernel_traitsI6__halfffffjLj5120ELj1ELj1ELj4ELj16ENS_18Kernel_traits_baseILj5120ES2_ffffjLj128EEEEELb1ELb0ELb1ELb1EEEvNS_9BwdParamsE --------------------------
	.section	.text._ZN10layer_norm13ln_bwd_kernelINS_13Kernel_traitsI6__halfffffjLj5120ELj1ELj1ELj4ELj16ENS_18Kernel_traits_baseILj5120ES2_ffffjLj128EEEEELb1ELb0ELb1ELb1EEEvNS_9BwdParamsE,"ax",@progbits
	.align	128
        .global         _ZN10layer_norm13ln_bwd_kernelINS_13Kernel_traitsI6__halfffffjLj5120ELj1ELj1ELj4ELj16ENS_18Kernel_traits_baseILj5120ES2_ffffjLj128EEEEELb1ELb0ELb1ELb1EEEvNS_9BwdParamsE
        .type           _ZN10layer_norm13ln_bwd_kernelINS_13Kernel_traitsI6__halfffffjLj5120ELj1ELj1ELj4ELj16ENS_18Kernel_traits_baseILj5120ES2_ffffjLj128EEEEELb1ELb0ELb1ELb1EEEvNS_9BwdParamsE,@function
        .size           _ZN10layer_norm13ln_bwd_kernelINS_13Kernel_traitsI6__halfffffjLj5120ELj1ELj1ELj4ELj16ENS_18Kernel_traits_baseILj5120ES2_ffffjLj128EEEEELb1ELb0ELb1ELb1EEEvNS_9BwdParamsE,(.L_x_16643 - _ZN10layer_norm13ln_bwd_kernelINS_13Kernel_traitsI6__halfffffjLj5120ELj1ELj1ELj4ELj16ENS_18Kernel_traits_baseILj5120ES2_ffffjLj128EEEEELb1ELb0ELb1ELb1EEEvNS_9BwdParamsE)
        .other          _ZN10layer_norm13ln_bwd_kernelINS_13Kernel_traitsI6__halfffffjLj5120ELj1ELj1ELj4ELj16ENS_18Kernel_traits_baseILj5120ES2_ffffjLj128EEEEELb1ELb0ELb1ELb1EEEvNS_9BwdParamsE,@"STO_CUDA_ENTRY STV_DEFAULT"
_ZN10layer_norm13ln_bwd_kernelINS_13Kernel_traitsI6__halfffffjLj5120ELj1ELj1ELj4ELj16ENS_18Kernel_traits_baseILj5120ES2_ffffjLj128EEEEELb1ELb0ELb1ELb1EEEvNS_9BwdParamsE:
.text._ZN10layer_norm13ln_bwd_kernelINS_13Kernel_traitsI6__halfffffjLj5120ELj1ELj1ELj4ELj16ENS_18Kernel_traits_baseILj5120ES2_ffffjLj128EEEEELb1ELb0ELb1ELb1EEEvNS_9BwdParamsE:
        /* <DEDUP_REMOVED lines=54> */
.L_x_14052:
        /* <DEDUP_REMOVED lines=61> */
[----:B---3--:R-:W-:Y:S01]  /*0730*/  SHF.R.U64 R13, R6, 0x10, R7 ;  /* 0x00000010060d7819 */ /* 0x008fe20000001207 */
[----:B------:R-:W-:Y:S01]  /*0740*/  HADD2.F32 R15, -RZ, R15.H0_H0 ;  /* 0x2000000fff0f7230 */ /* 0x000fe20000004100 */
[--C-:B----4-:R-:W-:Y:S01]  /*0750*/  SHF.R.U64 R11, R8, 0x10, R9.reuse ;  /* 0x00000010080b7819 */ /* 0x110fe20000001209 */
[----:B------:R1:W-:Y:S01]  /*0760*/  STL [R1+0x68], R2 ;  /* 0x0000680201007387 */ /* 0x0003e20000100800 */
[----:B------:R-:W-:Y:S01]  /*0770*/  SHF.R.U32.HI R10, RZ, 0x10, R9 ;  /* 0x00000010ff0a7819 */ /* 0x000fe20000011609 */
[----:B------:R-:W-:Y:S01]  /*0780*/  HADD2.F32 R14, -RZ, R14.H0_H0 ;  /* 0x2000000eff0e7230 */ /* 0x000fe20000004100 */
[----:B------:R-:W-:Y:S01]  /*0790*/  SHF.R.U32.HI R12, RZ, 0x10, R7 ;  /* 0x00000010ff0c7819 */ /* 0x000fe20000011607 */
[----:B------:R-:W-:-:S02]  /*07a0*/  HADD2.F32 R13, -RZ, R13.H0_H0 ;  /* 0x2000000dff0d7230 */ /* 0x000fc40000004100 */
[----:B0-----:R-:W-:Y:S01]  /*07b0*/  HADD2.F32 R3, -RZ, R6.H0_H0 ;  /* 0x20000006ff037230 */ /* 0x001fe20000004100 */
[--C-:B-----5:R-:W-:Y:S01]  /*07c0*/  SHF.R.U32.HI R6, RZ, 0x10, R19.reuse ;  /* 0x00000010ff067819 */ /* 0x120fe20000011613 */
[----:B------:R-:W-:Y:S02]  /*07d0*/  HADD2.F32 R12, -RZ, R12.H0_H0 ;  /* 0x2000000cff0c7230 */ /* 0x000fe40000004100 */
[----:B-1----:R-:W-:Y:S01]  /*07e0*/  HADD2.F32 R2, -RZ, R7.H0_H0 ;  /* 0x20000007ff027230 */ /* 0x002fe20000004100 */
[----:B------:R0:W-:Y:S01]  /*07f0*/  STL [R1+0x60], R3 ;  /* 0x0000600301007387 */ /* 0x0001e20000100800 */
[----:B------:R-:W-:Y:S01]  /*0800*/  SHF.R.U64 R7, R18, 0x10, R19 ;  /* 0x0000001012077819 */ /* 0x000fe20000001213 */
[----:B------:R-:W-:Y:S01]  /*0810*/  HADD2.F32 R11, -RZ, R11.H0_H0 ;  /* 0x2000000bff0b7230 */ /* 0x000fe20000004100 */
[--C-:B------:R-:W-:Y:S01]  /*0820*/  SHF.R.U64 R5, R20, 0x10, R21.reuse ;  /* 0x0000001014057819 */ /* 0x100fe20000001215 */
[----:B------:R1:W-:Y:S01]  /*0830*/  STL [R1+0x58], R2 ;  /* 0x0000580201007387 */ /* 0x0003e20000100800 */
[----:B------:R-:W-:Y:S01]  /*0840*/  HADD2.F32 R10, -RZ, R10.H0_H0 ;  /* 0x2000000aff0a7230 */ /* 0x000fe20000004100 */
[----:B------:R-:W-:Y:S01]  /*0850*/  SHF.R.U32.HI R4, RZ, 0x10, R21 ;  /* 0x00000010ff047819 */ /* 0x000fe20000011615 */
[----:B------:R-:W-:Y:S01]  /*0860*/  HADD2.F32 R7, -RZ, R7.H0_H0 ;  /* 0x20000007ff077230 */ /* 0x000fe20000004100 */
[----:B------:R-:W-:Y:S01]  /*0870*/  SHF.R.U64 R252, R250, 0x10, R251 ;  /* 0x00000010fafc7819 */ /* 0x000fe200000012fb */
[----:B------:R-:W-:-:S02]  /*0880*/  HADD2.F32 R6, -RZ, R6.H0_H0 ;  /* 0x20000006ff067230 */ /* 0x000fc40000004100 */
[----:B0-----:R-:W-:Y:S01]  /*0890*/  HADD2.F32 R3, -RZ, R8.H0_H0 ;  /* 0x20000008ff037230 */ /* 0x001fe20000004100 */
[----:B------:R-:W-:Y:S01]  /*08a0*/  SHF.R.U32.HI R8, RZ, 0x10, R17 ;  /* 0x00000010ff087819 */ /* 0x000fe20000011611 */
[----:B------:R-:W-:Y:S01]  /*08b0*/  HADD2.F32 R5, -RZ, R5.H0_H0 ;  /* 0x20000005ff057230 */ /* 0x000fe20000004100 */
[----:B------:R-:W-:Y:S01]  /*08c0*/  SHF.R.U64 R248, R246, 0x10, R247 ;  /* 0x00000010f6f87819 */ /* 0x000fe200000012f7 */
[----:B-1----:R-:W-:Y:S01]  /*08d0*/  HADD2.F32 R2, -RZ, R9.H0_H0 ;  /* 0x20000009ff027230 */ /* 0x002fe20000004100 */
[----:B------:R0:W-:Y:S01]  /*08e0*/  STL [R1+0x50], R3 ;  /* 0x0000500301007387 */ /* 0x0001e20000100800 */
[----:B------:R-:W-:Y:S01]  /*08f0*/  SHF.R.U64 R9, R16, 0x10, R17 ;  /* 0x0000001010097819 */ /* 0x000fe20000001211 */
[----:B------:R-:W-:Y:S01]  /*0900*/  HADD2.F32 R8, -RZ, R8.H0_H0 ;  /* 0x20000008ff087230 */ /* 0x000fe20000004100 */
[----:B------:R-:W-:Y:S01]  /*0910*/  SHF.R.U64 R244, R242, 0x10, R243 ;  /* 0x00000010f2f47819 */ /* 0x000fe200000012f3 */
[----:B------:R1:W-:Y:S01]  /*0920*/  STL [R1+0x48], R2 ;  /* 0x0000480201007387 */ /* 0x0003e20000100800 */
[----:B------:R-:W-:-:S02]  /*0930*/  HADD2.F32 R4, -RZ, R4.H0_H0 ;  /* 0x20000004ff047230 */ /* 0x000fc40000004100 */
[----:B------:R-:W-:Y:S02]  /*0940*/  HADD2.F32 R9, -RZ, R9.H0_H0 ;  /* 0x20000009ff097230 */ /* 0x000fe40000004100 */
[----:B------:R-:W-:Y:S01]  /*0950*/  HADD2.F32 R249, -RZ, R246.H0_H0 ;  /* 0x200000f6fff97230 */ /* 0x000fe20000004100 */
[----:B------:R-:W-:Y:S01]  /*0960*/  SHF.R.U32.HI R246, RZ, 0x10, R247 ;  /* 0x00000010fff67819 */ /* 0x000fe200000116f7 */
[----:B0-----:R-:W-:Y:S02]  /*0970*/  HADD2.F32 R3, -RZ, R16.H0_H0 ;  /* 0x20000010ff037230 */ /* 0x001fe40000004100 */
[----:B------:R-:W-:Y:S02]  /*0980*/  HADD2.F32 R16, -RZ, R22.H0_H0 ;  /* 0x20000016ff107230 */ /* 0x000fe40000004100 */
[----:B-1----:R-:W-:Y:S01]  /*0990*/  HADD2.F32 R2, -RZ, R17.H0_H0 ;  /* 0x20000011ff027230 */ /* 0x002fe20000004100 */
[----:B------:R0:W-:Y:S01]  /*09a0*/  STL [R1+0x40], R3 ;  /* 0x0000400301007387 */ /* 0x0001e20000100800 */
[----:B------:R-:W-:-:S02]  /*09b0*/  HADD2.F32 R17, -RZ, R23.H0_H0 ;  /* 0x20000017ff117230 */ /* 0x000fc40000004100 */
[----:B------:R-:W-:Y:S01]  /*09c0*/  HADD2.F32 R245, -RZ, R242.H0_H0 ;  /* 0x200000f2fff57230 */ /* 0x000fe20000004100 */
[----:B------:R1:W-:Y:S01]  /*09d0*/  STL [R1+0x38], R2 ;  /* 0x0000380201007387 */ /* 0x0003e20000100800 */
[----:B------:R-:W-:Y:S01]  /*09e0*/  SHF.R.U32.HI R242, RZ, 0x10, R243 ;  /* 0x00000010fff27819 */ /* 0x000fe200000116f3 */
        /* <DEDUP_REMOVED lines=10> */
[----:B------:R-:W-:Y:S02]  /*0a90*/  HADD2.F32 R242, -RZ, R242.H0_H0 ;  /* 0x200000f2fff27230 */ /* 0x000fe40000004100 */
[----:B0-----:R-:W-:Y:S02]  /*0aa0*/  HADD2.F32 R3, -RZ, R20.H0_H0 ;  /* 0x20000014ff037230 */ /* 0x001fe40000004100 */
[----:B-1----:R-:W-:-:S03]  /*0ab0*/  HADD2.F32 R2, -RZ, R21.H0_H0 ;  /* 0x20000015ff027230 */ /* 0x002fc60000004100 */
[----:B------:R0:W-:Y:S04]  /*0ac0*/  STL [R1+0x20], R3 ;  /* 0x0000200301007387 */ /* 0x0001e80000100800 */
[----:B------:R1:W-:Y:S04]  /*0ad0*/  STL [R1+0x18], R2 ;  /* 0x0000180201007387 */ /* 0x0003e80000100800 */
[----:B------:R2:W-:Y:S01]  /*0ae0*/  STL [R1+0x10], R16 ;  /* 0x0000101001007387 */ /* 0x0005e20000100800 */
[----:B0-----:R-:W-:-:S03]  /*0af0*/  SHF.R.U64 R3, R22, 0x10, R23 ;  /* 0x0000001016037819 */ /* 0x001fc60000001217 */
[----:B------:R0:W-:Y:S01]  /*0b00*/  STL [R1+0x8], R17 ;  /* 0x0000081101007387 */ /* 0x0001e20000100800 */
[----:B-1----:R-:W-:Y:S01]  /*0b10*/  SHF.R.U32.HI R2, RZ, 0x10, R23 ;  /* 0x00000010ff027819 */ /* 0x002fe20000011617 */
[----:B------:R-:W-:Y:S02]  /*0b20*/  HADD2.F32 R3, -RZ, R3.H0_H0 ;  /* 0x20000003ff037230 */ /* 0x000fe40000004100 */
[----:B--2---:R-:W-:Y:S01]  /*0b30*/  HADD2.F32 R16, -RZ, R250.H0_H0 ;  /* 0x200000faff107230 */ /* 0x004fe20000004100 */
[----:B------:R-:W-:Y:S01]  /*0b40*/  SHF.R.U32.HI R250, RZ, 0x10, R251 ;  /* 0x00000010fffa7819 */ /* 0x000fe200000116fb */
[----:B------:R-:W-:Y:S02]  /*0b50*/  HADD2.F32 R2, -RZ, R2.H0_H0 ;  /* 0x20000002ff027230 */ /* 0x000fe40000004100 */
[----:B------:R-:W-:Y:S01]  /*0b60*/  HADD2.F32 R251, -RZ, R251.H0_H0 ;  /* 0x200000fbfffb7230 */ /* 0x000fe20000004100 */
[----:B------:R0:W-:Y:S01]  /*0b70*/  STL [R1], R16 ;  /* 0x0000001001007387 */ /* 0x0001e20000100800 */
[----:B------:R-:W-:-:S03]  /*0b80*/  HADD2.F32 R250, -RZ, R250.H0_H0 ;  /* 0x200000fafffa7230 */ /* 0x000fc60000004100 */
        /* <DEDUP_REMOVED lines=14> */
.L_x_14138:
        /* <DEDUP_REMOVED lines=10> */
[----:B------:R2:W5:Y:S01]  /*0d10*/  LDG.E R2, desc[UR4][R2.64] ;  /* 0x0000000402027981 */ /* 0x000562000c1e1900 */
[----:B0-----:R-:W-:-:S04]  /*0d20*/  IMAD.WIDE R224, R0, 0x4, R224 ;  /* 0x0000000400e07825 */ /* 0x001fc800078e02e0 */
[----:B--2---:R-:W-:Y:S02]  /*0d30*/  IMAD R3, R0, R154, RZ ;  /* 0x0000009a00037224 */ /* 0x004fe400078e02ff */
[----:B------:R0:W5:Y:S03]  /*0d40*/  LDG.E R224, desc[UR4][R224.64] ;  /* 0x00000004e0e07981 */ /* 0x000166000c1e1900 */
[----:B------:R-:W-:-:S04]  /*0d50*/  SHF.R.S32.HI R4, RZ, 0x1f, R3 ;  /* 0x0000001fff047819 */ /* 0x000fc80000011403 */
[----:B------:R-:W-:Y:S02]  /*0d60*/  LEA.HI R3, R4, R3, RZ, 0x2 ;  /* 0x0000000304037211 */ /* 0x000fe400078f10ff */
[----:B----4-:R-:W-:-:S04]  /*0d70*/  LOP3.LUT R153, R8, 0x7f, RZ, 0xc0, !PT ;  /* 0x0000007f08997812 */ /* 0x010fc800078ec0ff */
[----:B------:R-:W-:Y:S01]  /*0d80*/  LEA.HI.SX32 R3, R3, R153, 0x1e ;  /* 0x0000009903037211 */ /* 0x000fe200078ff2ff */
[C---:B------:R-:W-:Y:S01]  /*0d90*/  IMAD.WIDE R4, R0.reuse, 0x4, R6 ;  /* 0x0000000400047825 */ /* 0x040fe200078e0206 */
[----:B------:R-:W-:Y:S02]  /*0da0*/  IADD3 R0, R0, UR8, RZ ;  /* 0x0000000800007c10 */ /* 0x000fe4000fffe0ff */
[C---:B0-----:R-:W-:Y:S02]  /*0db0*/  IADD3 R225, R3.reuse, 0x80, RZ ;  /* 0x0000008003e17810 */ /* 0x041fe40007ffe0ff */
[C---:B------:R-:W-:Y:S02]  /*0dc0*/  IADD3 R226, R3.reuse, 0x100, RZ ;  /* 0x0000010003e27810 */ /* 0x040fe40007ffe0ff */
[C---:B------:R-:W-:Y:S01]  /*0dd0*/  IADD3 R227, R3.reuse, 0x180, RZ ;  /* 0x0000018003e37810 */ /* 0x040fe20007ffe0ff */
[----:B------:R-:W-:Y:S01]  /*0de0*/  BSSY B0, `(.L_x_14054) ;  /* 0x00001fd000007945 */ /* 0x000fe20003800000 */
[----:B------:R-:W-:Y:S01]  /*0df0*/  ISETP.GE.AND P3, PT, R0, UR9, PT ;  /* 0x0000000900007c0c */ /* 0x000fe2000bf66270 */
[----:B-1----:R-:W-:-:S04]  /*0e00*/  IMAD.WIDE.U32 R208, R3, 0x10, R220 ;  /* 0x0000001003d07825 */ /* 0x002fc800078e00dc */
[----:B------:R-:W-:-:S04]  /*0e10*/  IMAD.WIDE.U32 R10, R225, 0x10, R220 ;  /* 0x00000010e10a7825 */ /* 0x000fc800078e00dc */
[----:B------:R-:W-:-:S04]  /*0e20*/  IMAD.WIDE.U32 R8, R226, 0x10, R220 ;  /* 0x00000010e2087825 */ /* 0x000fc800078e00dc */
[----:B------:R-:W-:Y:S01]  /*0e30*/  IMAD.WIDE.U32 R6, R227, 0x10, R220 ;  /* 0x00000010e3067825 */ /* 0x000fe200078e00dc */
[----:B---3--:R-:W-:-:S13]  /*0e40*/  ISETP.GT.AND P2, PT, R152, RZ, PT ;  /* 0x000000ff9800720c */ /* 0x008fda0003f44270 */
[----:B------:R-:W-:Y:S05]  /*0e50*/  @P2 BRA `(.L_x_14055) ;  /* 0x0000000400082947 */ /* 0x000fea0003800000 */
[----:B------:R-:W-:Y:S01]  /*0e60*/  MOV R4, UR14 ;  /* 0x0000000e00047c02 */ /* 0x000fe20008000f00 */
[----:B------:R-:W0:Y:S01]  /*0e70*/  LDC.64 R172, c[0x0][0x240] ;  /* 0x00009000ffac7b82 */ /* 0x000e220000000a00 */
[----:B------:R-:W-:Y:S02]  /*0e80*/  MOV R5, UR15 ;  /* 0x0000000f00057c02 */ /* 0x000fe40008000f00 */
[----:B------:R-:W-:-:S04]  /*0e90*/  ISETP.NE.U32.AND P0, PT, R4, RZ, PT ;  /* 0x000000ff0400720c */ /* 0x000fc80003f05070 */
[----:B------:R-:W-:-:S13]  /*0ea0*/  ISETP.NE.AND.EX P0, PT, R5, RZ, PT, P0 ;  /* 0x000000ff0500720c */ /* 0x000fda0003f05300 */
[----:B------:R1:W5:Y:S02]  /*0eb0*/  @P0 LDG.E.128 R36, desc[UR4][R6.64] ;  /* 0x0000000406240981 */ /* 0x000364000c1e1d00 */
[----:B-----5:R-:W-:Y:S02]  /*0ec0*/  ISETP.GE.AND P4, PT, R224, 0x1, PT ;  /* 0x00000001e000780c */ /* 0x020fe40003f86270 */
[----:B------:R-:W5:Y:S01]  /*0ed0*/  @P0 LDG.E.128 R44, desc[UR4][R10.64] ;  /* 0x000000040a2c0981 */ /* 0x000f62000c1e1d00 */
[----:B------:R-:W-:-:S03]  /*0ee0*/  MOV R174, RZ ;  /* 0x000000ff00ae7202 */ /* 0x000fc60000000f00 */
[----:B------:R-:W5:Y:S01]  /*0ef0*/  @P0 LDG.E.128 R40, desc[UR4][R8.64] ;  /* 0x0000000408280981 */ /* 0x000f62000c1e1d00 */
[----:B-1----:R-:W-:-:S03]  /*0f00*/  @P0 IADD3 R6, R3, 0x200, RZ ;  /* 0x0000020003060810 */ /* 0x002fc60007ffe0ff */
[----:B------:R-:W5:Y:S02]  /*0f10*/  @P0 LDG.E.128 R48, desc[UR4][R208.64] ;  /* 0x00000004d0300981 */ /* 0x000f64000c1e1d00 */
[----:B------:R-:W-:-:S05]  /*0f20*/  @P0 IMAD.WIDE.U32 R6, R6, 0x10, R220 ;  /* 0x0000001006060825 */ /* 0x000fca00078e00dc */
[----:B------:R1:W5:Y:S02]  /*0f30*/  @P0 LDG.E.128 R32, desc[UR4][R6.64] ;  /* 0x0000000406200981 */ /* 0x000364000c1e1d00 */
[----:B-1----:R-:W-:-:S05]  /*0f40*/  @P0 IADD3 R6, R3, 0x280, RZ ;  /* 0x0000028003060810 */ /* 0x002fca0007ffe0ff */
[----:B------:R-:W-:-:S05]  /*0f50*/  @P0 IMAD.WIDE.U32 R6, R6, 0x10, R220 ;  /* 0x0000001006060825 */ /* 0x000fca00078e00dc */
[----:B------:R1:W5:Y:S02]  /*0f60*/  @P0 LDG.E.128 R28, desc[UR4][R6.64] ;  /* 0x00000004061c0981 */ /* 0x000364000c1e1d00 */
[----:B-1----:R-:W-:-:S05]  /*0f70*/  @P0 IADD3 R6, R3, 0x300, RZ ;  /* 0x0000030003060810 */ /* 0x002fca0007ffe0ff */
[----:B------:R-:W-:Y:S01]  /*0f80*/  @P0 IMAD.WIDE.U32 R6, R6, 0x10, R220 ;  /* 0x0000001006060825 */ /* 0x000fe200078e00dc */
[----:B------:R-:W-:-:S04]  /*0f90*/  @P4 IADD3 R10, R224, -0x1, RZ ;  /* 0xffffffffe00a4810 */ /* 0x000fc80007ffe0ff */
[----:B------:R1:W5:Y:S01]  /*0fa0*/  @P0 LDG.E.128 R24, desc[UR4][R6.64] ;  /* 0x0000000406180981 */ /* 0x000362000c1e1d00 */
[----:B------:R-:W-:Y:S01]  /*0fb0*/  @P4 IMAD R10, R10, R154, RZ ;  /* 0x0000009a0a0a4224 */ /* 0x000fe200078e02ff */
[----:B-1----:R-:W-:-:S05]  /*0fc0*/  @P0 IADD3 R6, R3, 0x380, RZ ;  /* 0x0000038003060810 */ /* 0x002fca0007ffe0ff */
[----:B------:R-:W-:Y:S01]  /*0fd0*/  @P0 IMAD.WIDE.U32 R6, R6, 0x10, R220 ;  /* 0x0000001006060825 */ /* 0x000fe200078e00dc */
[----:B------:R-:W-:-:S04]  /*0fe0*/  @P4 SHF.R.S32.HI R11, RZ, 0x1f, R10 ;  /* 0x0000001fff0b4819 */ /* 0x000fc8000001140a */
[----:B------:R1:W5:Y:S01]  /*0ff0*/  @P0 LDG.E.128 R20, desc[UR4][R6.64] ;  /* 0x0000000406140981 */ /* 0x000362000c1e1d00 */
[----:B------:R-:W-:Y:S02]  /*1000*/  @P4 LEA.HI R11, R11, R10, RZ, 0x2 ;  /* 0x0000000a0b0b4211 */ /* 0x000fe400078f10ff */
[C---:B------:R-:W-:Y:S02]  /*1010*/  @P0 IADD3 R8, R3.reuse, 0x480, RZ ;  /* 0x0000048003080810 */ /* 0x040fe40007ffe0ff */
[----:B-1----:R-:W-:Y:S02]  /*1020*/  @P0 IADD3 R6, R3, 0x400, RZ ;  /* 0x0000040003060810 */ /* 0x002fe40007ffe0ff */
[----:B------:R-:W-:-:S03]  /*1030*/  @P4 LEA.HI.SX32 R174, R11, R153, 0x1e ;  /* 0x000000990bae4211 */ /* 0x000fc600078ff2ff */
[----:B------:R-:W-:-:S05]  /*1040*/  @P0 IMAD.WIDE.U32 R6, R6, 0x10, R220 ;  /* 0x0000001006060825 */ /* 0x000fca00078e00dc */
[----:B------:R1:W5:Y:S01]  /*1050*/  @P0 LDG.E.128 R16, desc[UR4][R6.64] ;  /* 0x0000000406100981 */ /* 0x000362000c1e1d00 */
[----:B------:R-:W-:-:S05]  /*1060*/  @P0 IMAD.WIDE.U32 R8, R8, 0x10, R220 ;  /* 0x0000001008080825 */ /* 0x000fca00078e00dc */
[----:B------:R2:W5:Y:S01]  /*1070*/  @P0 LDG.E.128 R12, desc[UR4][R8.64] ;  /* 0x00000004080c0981 */ /* 0x000562000c1e1d00 */
[----:B-1----:R-:W-:-:S05]  /*1080*/  IADD3 R6, R174, 0x80, RZ ;  /* 0x00000080ae067810 */ /* 0x002fca0007ffe0ff */
[----:B0-----:R-:W-:-:S04]  /*1090*/  IMAD.WIDE.U32 R6, R6, 0x4, R172 ;  /* 0x0000000406067825 */ /* 0x001fc800078e00ac */
[C---:B--2---:R-:W-:Y:S01]  /*10a0*/  IMAD.WIDE.U32 R8, R174.reuse, 0x4, R172 ;  /* 0x00000004ae087825 */ /* 0x044fe200078e00ac */
[----:B------:R0:W5:Y:S01]  /*10b0*/  LDG.E R222, desc[UR4][R6.64] ;  /* 0x0000000406de7981 */ /* 0x000162000c1e1900 */
[----:B------:R-:W-:-:S03]  /*10c0*/  IADD3 R10, R174, 0x200, RZ ;  /* 0x00000200ae0a7810 */ /* 0x000fc60007ffe0ff */
[----:B------:R1:W5:Y:S01]  /*10d0*/  LDG.E R223, desc[UR4][R8.64] ;  /* 0x0000000408df7981 */ /* 0x000362000c1e1900 */
[C---:B------:R-:W-:Y:S02]  /*10e0*/  IADD3 R154, R174.reuse, 0x300, RZ ;  /* 0x00000300ae9a7810 */ /* 0x040fe40007ffe0ff */
[C---:B0-----:R-:W-:Y:S02]  /*10f0*/  IADD3 R6, R174.reuse, 0x100, RZ ;  /* 0x00000100ae067810 */ /* 0x041fe40007ffe0ff */
[C---:B------:R-:W-:Y:S02]  /*1100*/  IADD3 R170, R174.reuse, 0x380, RZ ;  /* 0x00000380aeaa7810 */ /* 0x040fe40007ffe0ff */
[----:B-1----:R-:W-:Y:S01]  /*1110*/  IADD3 R8, R174, 0x180, RZ ;  /* 0x00000180ae087810 */ /* 0x002fe20007ffe0ff */
[----:B------:R-:W-:-:S04]  /*1120*/  IMAD.WIDE.U32 R6, R6, 0x4, R172 ;  /* 0x0000000406067825 */ /* 0x000fc800078e00ac */
[--C-:B------:R-:W-:Y:S02]  /*1130*/  IMAD.WIDE.U32 R8, R8, 0x4, R172.reuse ;  /* 0x0000000408087825 */ /* 0x100fe400078e00ac */
[----:B------:R-:W5:Y:S02]  /*1140*/  LDG.E R6, desc[UR4][R6.64] ;  /* 0x0000000406067981 */ /* 0x000f64000c1e1900 */
[----:B------:R-:W-:-:S04]  /*1150*/  IMAD.WIDE.U32 R10, R10, 0x4, R172 ;  /* 0x000000040a0a7825 */ /* 0x000fc800078e00ac */
[----:B------:R-:W-:-:S04]  /*1160*/  IMAD.WIDE.U32 R154, R154, 0x4, R172 ;  /* 0x000000049a9a7825 */ /* 0x000fc800078e00ac */
[----:B------:R-:W-:Y:S01]  /*1170*/  IMAD.WIDE.U32 R170, R170, 0x4, R172 ;  /* 0x00000004aaaa7825 */ /* 0x000fe200078e00ac */
[----:B------:R-:W5:Y:S04]  /*1180*/  LDG.E R7, desc[UR4][R8.64] ;  /* 0x0000000408077981 */ /* 0x000f68000c1e1900 */
[----:B------:R-:W5:Y:S04]  /*1190*/  LDG.E R8, desc[UR4][R10.64] ;  /* 0x000000040a087981 */ /* 0x000f68000c1e1900 */
[----:B------:R-:W5:Y:S04]  /*11a0*/  LDG.E R10, desc[UR4][R154.64] ;  /* 0x000000049a0a7981 */ /* 0x000f68000c1e1900 */
[----:B------:R-:W5:Y:S01]  /*11b0*/  LDG.E R11, desc[UR4][R170.64] ;  /* 0x00000004aa0b7981 */ /* 0x000f62000c1e1900 */
[----:B------:R-:W-:-:S02]  /*11c0*/  IADD3 R220, R174, 0x400, RZ ;  /* 0x00000400aedc7810 */ /* 0x000fc40007ffe0ff */
[C---:B------:R-:W-:Y:S02]  /*11d0*/  IADD3 R152, R174.reuse, 0x280, RZ ;  /* 0x00000280ae987810 */ /* 0x040fe40007ffe0ff */
[----:B------:R-:W-:Y:S01]  /*11e0*/  IADD3 R174, R174, 0x480, RZ ;  /* 0x00000480aeae7810 */ /* 0x000fe20007ffe0ff */
[----:B------:R-:W-:-:S04]  /*11f0*/  IMAD.WIDE.U32 R220, R220, 0x4, R172 ;  /* 0x00000004dcdc7825 */ /* 0x000fc800078e00ac */
[--C-:B------:R-:W-:Y:S02]  /*1200*/  IMAD.WIDE.U32 R152, R152, 0x4, R172.reuse ;  /* 0x0000000498987825 */ /* 0x100fe400078e00ac */
[----:B------:R-:W5:Y:S02]  /*1210*/  LDG.E R220, desc[UR4][R220.64] ;  /* 0x00000004dcdc7981 */ /* 0x000f64000c1e1900 */
[----:B------:R-:W-:Y:S02]  /*1220*/  IMAD.WIDE.U32 R172, R174, 0x4, R172 ;  /* 0x00000004aeac7825 */ /* 0x000fe400078e00ac */
[----:B------:R0:W5:Y:S04]  /*1230*/  LDG.E R9, desc[UR4][R152.64] ;  /* 0x0000000498097981 */ /* 0x000168000c1e1900 */
[----:B------:R1:W5:Y:S01]  /*1240*/  LDG.E R221, desc[UR4][R172.64] ;  /* 0x00000004acdd7981 */ /* 0x000362000c1e1900 */
[----:B0-----:R-:W-:Y:S01]  /*1250*/  MOV R153, RZ ;  /* 0x000000ff00997202 */ /* 0x001fe20000000f00 */
[----:B-1----:R-:W-:Y:S01]  /*1260*/  HFMA2.MMA R172, -RZ, RZ, 0, 0 ;  /* 0x00000000ffac7435 */ /* 0x002fe200000001ff */
[----:B------:R-:W-:Y:S10]  /*1270*/  BRA `(.L_x_14056) ;  /* 0x0000001800cc7947 */ /* 0x000ff40003800000 */
.L_x_14055:
[----:B------:R-:W0:Y:S01]  /*1280*/  LDC.64 R176, c[0x0][0x238] ;  /* 0x00008e00ffb07b82 */ /* 0x000e220000000a00 */
[C---:B------:R-:W-:Y:S01]  /*1290*/  IADD3 R218, R3.reuse, 0x200, RZ ;  /* 0x0000020003da7810 */ /* 0x040fe20007ffe0ff */
[----:B------:R1:W2:Y:S01]  /*12a0*/  LDG.E R228, desc[UR4][R4.64] ;  /* 0x0000000404e47981 */ /* 0x0002a2000c1e1900 */
[C---:B------:R-:W-:Y:S02]  /*12b0*/  IADD3 R211, R3.reuse, 0x280, RZ ;  /* 0x0000028003d37810 */ /* 0x040fe40007ffe0ff */
[C---:B------:R-:W-:Y:S02]  /*12c0*/  IADD3 R210, R3.reuse, 0x300, RZ ;  /* 0x0000030003d27810 */ /* 0x040fe40007ffe0ff */
[C---:B------:R-:W-:Y:S01]  /*12d0*/  IADD3 R215, R3.reuse, 0x380, RZ ;  /* 0x0000038003d77810 */ /* 0x040fe20007ffe0ff */
[----:B------:R-:W1:Y:S01]  /*12e0*/  LDC R237, c[0x0][0x218] ;  /* 0x00008600ffed7b82 */ /* 0x000e620000000800 */
[C---:B------:R-:W-:Y:S02]  /*12f0*/  IADD3 R213, R3.reuse, 0x400, RZ ;  /* 0x0000040003d57810 */ /* 0x040fe40007ffe0ff */
[----:B------:R-:W-:Y:S01]  /*1300*/  IADD3 R212, R3, 0x480, RZ ;  /* 0x0000048003d47810 */ /* 0x000fe20007ffe0ff */
[----:B------:R-:W3:Y:S01]  /*1310*/  S2R R174, SR_TID.X ;  /* 0x0000000000ae7919 */ /* 0x000ee20000002100 */
[----:B------:R-:W-:-:S02]  /*1320*/  IADD3 R166, R152, -0x1, RZ ;  /* 0xffffffff98a67810 */ /* 0x000fc40007ffe0ff */
[----:B-----5:R-:W-:Y:S01]  /*1330*/  ISETP.GE.AND P4, PT, R224, 0x1, PT ;  /* 0x00000001e000780c */ /* 0x020fe20003f86270 */
[----:B------:R-:W4:Y:S08]  /*1340*/  LDC.64 R216, c[0x0][0x2b8] ;  /* 0x0000ae00ffd87b82 */ /* 0x000f300000000a00 */
[----:B------:R-:W4:Y:S01]  /*1350*/  LDC.64 R230, c[0x0][0x240] ;  /* 0x00009000ffe67b82 */ /* 0x000f220000000a00 */
[--C-:B0-----:R-:W-:Y:S01]  /*1360*/  IMAD.WIDE.U32 R140, R3, 0x10, R176.reuse ;  /* 0x00000010038c7825 */ /* 0x101fe200078e00b0 */
[----:B------:R-:W-:Y:S01]  /*1370*/  HFMA2.MMA R222, -RZ, RZ, 0, 0 ;  /* 0x00000000ffde7435 */ /* 0x000fe200000001ff */
[----:B------:R-:W2:Y:S02]  /*1380*/  LDL R240, [R1+0x70] ;  /* 0x0000700001f07983 */ /* 0x000ea40000100800 */
[----:B------:R-:W-:-:S02]  /*1390*/  IMAD.WIDE.U32 R156, R218, 0x10, R176 ;  /* 0x00000010da9c7825 */ /* 0x000fc400078e00b0 */
[----:B------:R-:W2:Y:S01]  /*13a0*/  LDG.E.128 R140, desc[UR4][R140.64] ;  /* 0x000000048c8c7981 */ /* 0x000ea2000c1e1d00 */
[----:B------:R-:W0:Y:S01]  /*13b0*/  LDC.U8 R229, c[0x0][0x2a0] ;  /* 0x0000a800ffe57b82 */ /* 0x000e220000000000 */
        /* <DEDUP_REMOVED lines=9> */
[----:B------:R-:W2:Y:S02]  /*1450*/  LDL R238, [R1+0x68] ;  /* 0x0000680001ee7983 */ /* 0x000ea40000100800 */
[----:B------:R-:W-:-:S04]  /*1460*/  IMAD.WIDE.U32 R168, R215, 0x10, R176 ;  /* 0x00000010d7a87825 */ /* 0x000fc800078e00b0 */
[--C-:B------:R-:W-:Y:S01]  /*1470*/  IMAD.WIDE.U32 R172, R213, 0x10, R176.reuse ;  /* 0x00000010d5ac7825 */ /* 0x100fe200078e00b0 */
[----:B------:R-:W2:Y:S03]  /*1480*/  LDG.E.128 R160, desc[UR4][R160.64] ;  /* 0x00000004a0a07981 */ /* 0x000ea6000c1e1d00 */
[----:B------:R-:W-:Y:S01]  /*1490*/  IMAD.WIDE.U32 R176, R212, 0x10, R176 ;  /* 0x00000010d4b07825 */ /* 0x000fe200078e00b0 */
[----:B------:R-:W2:Y:S01]  /*14a0*/  LDG.E.128 R168, desc[UR4][R168.64] ;  /* 0x00000004a8a87981 */ /* 0x000ea2000c1e1d00 */
[----:B---3--:R-:W-:-:S03]  /*14b0*/  LOP3.LUT R219, R174, 0x7f, RZ, 0xc0, !PT ;  /* 0x0000007faedb7812 */ /* 0x008fc600078ec0ff */
[----:B------:R-:W3:Y:S04]  /*14c0*/  LDG.E.128 R172, desc[UR4][R172.64] ;  /* 0x00000004acac7981 */ /* 0x000ee8000c1e1d00 */
[----:B------:R-:W3:Y:S01]  /*14d0*/  LDG.E.128 R176, desc[UR4][R176.64] ;  /* 0x00000004b0b07981 */ /* 0x000ee2000c1e1d00 */
[----:B-1----:R-:W-:-:S03]  /*14e0*/  IMAD R4, R166, R237, RZ ;  /* 0x000000eda6047224 */ /* 0x002fc600078e02ff */
[----:B------:R-:W3:Y:S02]  /*14f0*/  LDG.E.128 R152, desc[UR4][R154.64] ;  /* 0x000000049a987981 */ /* 0x000ee4000c1e1d00 */
[----:B------:R-:W-:Y:S02]  /*1500*/  SHF.R.S32.HI R5, RZ, 0x1f, R4 ;  /* 0x0000001fff057819 */ /* 0x000fe40000011404 */
[----:B------:R-:W3:Y:S02]  /*1510*/  LDG.E.128 R164, desc[UR4][R164.64] ;  /* 0x00000004a4a47981 */ /* 0x000ee4000c1e1d00 */
[----:B------:R-:W-:Y:S02]  /*1520*/  LEA.HI R5, R5, R4, RZ, 0x2 ;  /* 0x0000000405057211 */ /* 0x000fe400078f10ff */
[----:B------:R-:W-:Y:S02]  /*1530*/  MOV R4, UR14 ;  /* 0x0000000e00047c02 */ /* 0x000fe40008000f00 */
[----:B------:R-:W-:-:S02]  /*1540*/  LEA.HI.SX32 R214, R5, R219, 0x1e ;  /* 0x000000db05d67211 */ /* 0x000fc400078ff2ff */
[----:B------:R-:W-:Y:S02]  /*1550*/  ISETP.NE.U32.AND P0, PT, R4, RZ, PT ;  /* 0x000000ff0400720c */ /* 0x000fe40003f05070 */
[----:B------:R-:W-:-:S04]  /*1560*/  MOV R5, UR15 ;  /* 0x0000000f00057c02 */ /* 0x000fc80008000f00 */
[----:B------:R-:W-:-:S13]  /*1570*/  ISETP.NE.AND.EX P0, PT, R5, RZ, PT, P0 ;  /* 0x000000ff0500720c */ /* 0x000fda0003f05300 */
[----:B------:R1:W5:Y:S04]  /*1580*/  @P0 LDG.E.128 R36, desc[UR4][R6.64] ;  /* 0x0000000406240981 */ /* 0x000368000c1e1d00 */
[----:B------:R4:W5:Y:S01]  /*1590*/  @P0 LDG.E.128 R40, desc[UR4][R8.64] ;  /* 0x0000000408280981 */ /* 0x000962000c1e1d00 */
[C---:B------:R-:W-:Y:S02]  /*15a0*/  IADD3 R185, R214.reuse, 0x80, RZ ;  /* 0x00000080d6b97810 */ /* 0x040fe40007ffe0ff */
[C---:B------:R-:W-:Y:S01]  /*15b0*/  IADD3 R189, R214.reuse, 0x100, RZ ;  /* 0x00000100d6bd7810 */ /* 0x040fe20007ffe0ff */
[----:B------:R-:W5:Y:S01]  /*15c0*/  @P0 LDG.E.128 R48, desc[UR4][R208.64] ;  /* 0x00000004d0300981 */ /* 0x000f62000c1e1d00 */
[----:B-1----:R-:W-:Y:S01]  /*15d0*/  @P0 IMAD.WIDE.U32 R6, R211, 0x10, R220 ;  /* 0x00000010d3060825 */ /* 0x002fe200078e00dc */
[----:B------:R-:W-:-:S02]  /*15e0*/  IADD3 R192, R214, 0x180, RZ ;  /* 0x00000180d6c07810 */ /* 0x000fc40007ffe0ff */
[----:B------:R-:W5:Y:S04]  /*15f0*/  @P0 LDG.E.128 R44, desc[UR4][R10.64] ;  /* 0x000000040a2c0981 */ /* 0x000f68000c1e1d00 */
[----:B------:R1:W5:Y:S01]  /*1600*/  @P0 LDG.E.128 R28, desc[UR4][R6.64] ;  /* 0x00000004061c0981 */ /* 0x000362000c1e1d00 */
[----:B----4-:R-:W-:-:S05]  /*1610*/  @P0 IMAD.WIDE.U32 R8, R218, 0x10, R220 ;  /* 0x00000010da080825 */ /* 0x010fca00078e00dc */
[----:B------:R4:W5:Y:S01]  /*1620*/  @P0 LDG.E.128 R32, desc[UR4][R8.64] ;  /* 0x0000000408200981 */ /* 0x000962000c1e1d00 */
[----:B-1----:R-:W-:-:S05]  /*1630*/  @P0 IMAD.WIDE.U32 R6, R210, 0x10, R220 ;  /* 0x00000010d2060825 */ /* 0x002fca00078e00dc */
[----:B------:R1:W5:Y:S01]  /*1640*/  @P0 LDG.E.128 R24, desc[UR4][R6.64] ;  /* 0x0000000406180981 */ /* 0x000362000c1e1d00 */
[----:B----4-:R-:W-:Y:S01]  /*1650*/  @P4 IADD3 R8, R224, -0x1, RZ ;  /* 0xffffffffe0084810 */ /* 0x010fe20007ffe0ff */
[----:B-1----:R-:W-:-:S05]  /*1660*/  @P0 IMAD.WIDE.U32 R6, R215, 0x10, R220 ;  /* 0x00000010d7060825 */ /* 0x002fca00078e00dc */
[----:B------:R1:W5:Y:S01]  /*1670*/  @P0 LDG.E.128 R20, desc[UR4][R6.64] ;  /* 0x0000000406140981 */ /* 0x000362000c1e1d00 */
[----:B------:R-:W-:Y:S02]  /*1680*/  @P4 IMAD R8, R8, R237, RZ ;  /* 0x000000ed08084224 */ /* 0x000fe400078e02ff */
[----:B-1----:R-:W-:-:S05]  /*1690*/  @P0 IMAD.WIDE.U32 R6, R213, 0x10, R220 ;  /* 0x00000010d5060825 */ /* 0x002fca00078e00dc */
[----:B------:R1:W5:Y:S01]  /*16a0*/  @P0 LDG.E.128 R16, desc[UR4][R6.64] ;  /* 0x0000000406100981 */ /* 0x000362000c1e1d00 */
[----:B------:R-:W-:Y:S01]  /*16b0*/  @P0 IMAD.WIDE.U32 R220, R212, 0x10, R220 ;  /* 0x00000010d4dc0825 */ /* 0x000fe200078e00dc */
[C---:B------:R-:W-:Y:S02]  /*16c0*/  IADD3 R196, R214.reuse, 0x200, RZ ;  /* 0x00000200d6c47810 */ /* 0x040fe40007ffe0ff */
[----:B-1----:R-:W-:Y:S02]  /*16d0*/  @P4 SHF.R.S32.HI R6, RZ, 0x1f, R8 ;  /* 0x0000001fff064819 */ /* 0x002fe40000011408 */
[C---:B------:R-:W-:Y:S02]  /*16e0*/  IADD3 R200, R214.reuse, 0x280, RZ ;  /* 0x00000280d6c87810 */ /* 0x040fe40007ffe0ff */
[C---:B------:R-:W-:Y:S02]  /*16f0*/  IADD3 R204, R214.reuse, 0x300, RZ ;  /* 0x00000300d6cc7810 */ /* 0x040fe40007ffe0ff */
[C---:B------:R-:W-:Y:S01]  /*1700*/  IADD3 R208, R214.reuse, 0x380, RZ ;  /* 0x00000380d6d07810 */ /* 0x040fe20007ffe0ff */
[----:B------:R-:W-:Y:S01]  /*1710*/  IMAD.WIDE.U32 R180, R214, 0x10, R216 ;  /* 0x00000010d6b47825 */ /* 0x000fe200078e00d8 */
[----:B------:R-:W-:Y:S01]  /*1720*/  @P4 LEA.HI R6, R6, R8, RZ, 0x2 ;  /* 0x0000000806064211 */ /* 0x000fe200078f10ff */
[----:B------:R1:W5:Y:S01]  /*1730*/  @P0 LDG.E.128 R12, desc[UR4][R220.64] ;  /* 0x00000004dc0c0981 */ /* 0x000362000c1e1d00 */
[----:B------:R-:W-:-:S02]  /*1740*/  IADD3 R212, R214, 0x400, RZ ;  /* 0x00000400d6d47810 */ /* 0x000fc40007ffe0ff */
[----:B------:R-:W-:Y:S01]  /*1750*/  @P4 LEA.HI.SX32 R222, R6, R219, 0x1e ;  /* 0x000000db06de4211 */ /* 0x000fe200078ff2ff */
[--C-:B------:R-:W-:Y:S01]  /*1760*/  IMAD.WIDE.U32 R184, R185, 0x10, R216.reuse ;  /* 0x00000010b9b87825 */ /* 0x100fe200078e00d8 */
[----:B------:R-:W-:Y:S01]  /*1770*/  IADD3 R6, R214, 0x480, RZ ;  /* 0x00000480d6067810 */ /* 0x000fe20007ffe0ff */
[----:B------:R-:W4:Y:S02]  /*1780*/  LDG.E.128 R180, desc[UR4][R180.64] ;  /* 0x00000004b4b47981 */ /* 0x000f24000c1e1d00 */
[----:B------:R-:W-:-:S04]  /*1790*/  IMAD.WIDE.U32 R188, R189, 0x10, R216 ;  /* 0x00000010bdbc7825 */ /* 0x000fc800078e00d8 */
[----:B------:R-:W-:-:S04]  /*17a0*/  IMAD.WIDE.U32 R192, R192, 0x10, R216 ;  /* 0x00000010c0c07825 */ /* 0x000fc800078e00d8 */
[----:B------:R-:W-:-:S04]  /*17b0*/  IMAD.WIDE.U32 R196, R196, 0x10, R216 ;  /* 0x00000010c4c47825 */ /* 0x000fc800078e00d8 */
[----:B------:R-:W-:-:S04]  /*17c0*/  IMAD.WIDE.U32 R200, R200, 0x10, R216 ;  /* 0x00000010c8c87825 */ /* 0x000fc800078e00d8 */
[----:B------:R-:W-:-:S04]  /*17d0*/  IMAD.WIDE.U32 R204, R204, 0x10, R216 ;  /* 0x00000010cccc7825 */ /* 0x000fc800078e00d8 */
[----:B------:R-:W-:-:S04]  /*17e0*/  IMAD.WIDE.U32 R208, R208, 0x10, R216 ;  /* 0x00000010d0d07825 */ /* 0x000fc800078e00d8 */
[--C-:B------:R-:W-:Y:S01]  /*17f0*/  IMAD.WIDE.U32 R212, R212, 0x10, R216.reuse ;  /* 0x00000010d4d47825 */ /* 0x100fe200078e00d8 */
[----:B------:R-:W-:Y:S01]  /*1800*/  IADD3 R8, R222, 0x200, RZ ;  /* 0x00000200de087810 */ /* 0x000fe20007ffe0ff */
[----:B------:R-:W4:Y:S02]  /*1810*/  LDG.E.128 R184, desc[UR4][R184.64] ;  /* 0x00000004b8b87981 */ /* 0x000f24000c1e1d00 */
[----:B------:R-:W-:Y:S01]  /*1820*/  IMAD.WIDE.U32 R216, R6, 0x10, R216 ;  /* 0x0000001006d87825 */ /* 0x000fe200078e00d8 */
[C---:B------:R-:W-:Y:S01]  /*1830*/  IADD3 R234, R222.reuse, 0x280, RZ ;  /* 0x00000280deea7810 */ /* 0x040fe20007ffe0ff */
[----:B------:R-:W4:Y:S02]  /*1840*/  LDG.E.128 R188, desc[UR4][R188.64] ;  /* 0x00000004bcbc7981 */ /* 0x000f24000c1e1d00 */
[C---:B------:R-:W-:Y:S01]  /*1850*/  IMAD.WIDE.U32 R6, R222.reuse, 0x4, R230 ;  /* 0x00000004de067825 */ /* 0x040fe200078e00e6 */
[----:B0-----:R-:W-:Y:S01]  /*1860*/  ISETP.NE.AND P0, PT, R229, RZ, PT ;  /* 0x000000ffe500720c */ /* 0x001fe20003f05270 */
[----:B------:R-:W4:Y:S01]  /*1870*/  LDG.E.128 R196, desc[UR4][R196.64] ;  /* 0x00000004c4c47981 */ /* 0x000f22000c1e1d00 */
[----:B------:R-:W-:-:S03]  /*1880*/  IADD3 R236, R222, 0x180, RZ ;  /* 0x00000180deec7810 */ /* 0x000fc60007ffe0ff */
[----:B------:R0:W5:Y:S01]  /*1890*/  LDG.E R223, desc[UR4][R6.64] ;  /* 0x0000000406df7981 */ /* 0x000162000c1e1900 */
[--C-:B------:R-:W-:Y:S01]  /*18a0*/  IMAD.WIDE.U32 R8, R8, 0x4, R230.reuse ;  /* 0x0000000408087825 */ /* 0x100fe200078e00e6 */
[C---:B------:R-:W-:Y:S02]  /*18b0*/  IADD3 R10, R222.reuse, 0x300, RZ ;  /* 0x00000300de0a7810 */ /* 0x040fe40007ffe0ff */
[----:B------:R-:W-:Y:S01]  /*18c0*/  IADD3 R232, R222, 0x380, RZ ;  /* 0x00000380dee87810 */ /* 0x000fe20007ffe0ff */
[--C-:B------:R-:W-:Y:S01]  /*18d0*/  IMAD.WIDE.U32 R234, R234, 0x4, R230.reuse ;  /* 0x00000004eaea7825 */ /* 0x100fe200078e00e6 */
[C---:B-1----:R-:W-:Y:S01]  /*18e0*/  IADD3 R220, R222.reuse, 0x400, RZ ;  /* 0x00000400dedc7810 */ /* 0x042fe20007ffe0ff */
[----:B------:R-:W5:Y:S01]  /*18f0*/  LDG.E R8, desc[UR4][R8.64] ;  /* 0x0000000408087981 */ /* 0x000f62000c1e1900 */
[----:B0-----:R-:W-:Y:S01]  /*1900*/  IADD3 R6, R222, 0x100, RZ ;  /* 0x00000100de067810 */ /* 0x001fe20007ffe0ff */
[--C-:B------:R-:W-:Y:S01]  /*1910*/  IMAD.WIDE.U32 R236, R236, 0x4, R230.reuse ;  /* 0x00000004ecec7825 */ /* 0x100fe200078e00e6 */
[----:B------:R-:W-:Y:S01]  /*1920*/  IADD3 R218, R222, 0x80, RZ ;  /* 0x00000080deda7810 */ /* 0x000fe20007ffe0ff */
[----:B------:R-:W4:Y:S02]  /*1930*/  LDG.E.128 R200, desc[UR4][R200.64] ;  /* 0x00000004c8c87981 */ /* 0x000f24000c1e1d00 */
[----:B------:R-:W-:-:S02]  /*1940*/  IMAD.WIDE.U32 R6, R6, 0x4, R230 ;  /* 0x0000000406067825 */ /* 0x000fc400078e00e6 */
[----:B------:R0:W5:Y:S04]  /*1950*/  LDG.E R9, desc[UR4][R234.64] ;  /* 0x00000004ea097981 */ /* 0x000168000c1e1900 */
[----:B------:R-:W5:Y:S04]  /*1960*/  LDG.E R6, desc[UR4][R6.64] ;  /* 0x0000000406067981 */ /* 0x000f68000c1e1900 */
[----:B------:R-:W4:Y:S04]  /*1970*/  LDG.E.128 R192, desc[UR4][R192.64] ;  /* 0x00000004c0c07981 */ /* 0x000f28000c1e1d00 */
[----:B------:R-:W4:Y:S04]  /*1980*/  LDG.E.128 R204, desc[UR4][R204.64] ;  /* 0x00000004cccc7981 */ /* 0x000f28000c1e1d00 */
[----:B------:R1:W5:Y:S04]  /*1990*/  LDG.E R7, desc[UR4][R236.64] ;  /* 0x00000004ec077981 */ /* 0x000368000c1e1900 */
[----:B------:R-:W4:Y:S04]  /*19a0*/  LDG.E.128 R208, desc[UR4][R208.64] ;  /* 0x00000004d0d07981 */ /* 0x000f28000c1e1d00 */
[----:B------:R-:W4:Y:S04]  /*19b0*/  LDG.E.128 R212, desc[UR4][R212.64] ;  /* 0x00000004d4d47981 */ /* 0x000f28000c1e1d00 */
[----:B------:R-:W4:Y:S01]  /*19c0*/  LDL R237, [R1+0x64] ;  /* 0x0000640001ed7983 */ /* 0x000f220000100800 */
[----:B------:R-:W-:Y:S01]  /*19d0*/  IMAD.WIDE.U32 R10, R10, 0x4, R230 ;  /* 0x000000040a0a7825 */ /* 0x000fe200078e00e6 */
[----:B------:R-:W-:-:S02]  /*19e0*/  IADD3 R222, R222, 0x480, RZ ;  /* 0x00000480dede7810 */ /* 0x000fc40007ffe0ff */
[----:B--2---:R-:W-:Y:S01]  /*19f0*/  FSEL R228, R228, RZ, !P0 ;  /* 0x000000ffe4e47208 */ /* 0x004fe20004000000 */
[--C-:B------:R-:W-:Y:S02]  /*1a00*/  IMAD.WIDE.U32 R232, R232, 0x4, R230.reuse ;  /* 0x00000004e8e87825 */ /* 0x100fe400078e00e6 */
[----:B------:R-:W5:Y:S02]  /*1a10*/  LDG.E R10, desc[UR4][R10.64] ;  /* 0x000000040a0a7981 */ /* 0x000f64000c1e1900 */
[----:B------:R-:W-:-:S04]  /*1a20*/  IMAD.WIDE.U32 R220, R220, 0x4, R230 ;  /* 0x00000004dcdc7825 */ /* 0x000fc800078e00e6 */
[----:B------:R-:W-:Y:S02]  /*1a30*/  IMAD.WIDE.U32 R218, R218, 0x4, R230 ;  /* 0x00000004dada7825 */ /* 0x000fe400078e00e6 */
[----:B------:R-:W5:Y:S02]  /*1a40*/  LDG.E R220, desc[UR4][R220.64] ;  /* 0x00000004dcdc7981 */ /* 0x000f64000c1e1900 */
[C---:B0-----:R-:W-:Y:S02]  /*1a50*/  FADD.FTZ R234, -R228.reuse, R143 ;  /* 0x0000008fe4ea7221 */ /* 0x041fe40000010100 */
[----:B------:R0:W5:Y:S01]  /*1a60*/  LDG.E R11, desc[UR4][R232.64] ;  /* 0x00000004e80b7981 */ /* 0x000162000c1e1900 */
[----:B------:R-:W-:Y:S01]  /*1a70*/  FADD.FTZ R143, -R228, R156 ;  /* 0x0000009ce48f7221 */ /* 0x000fe20000010100 */
[----:B------:R-:W-:-:S04]  /*1a80*/  IMAD.WIDE.U32 R230, R222, 0x4, R230 ;  /* 0x00000004dee67825 */ /* 0x000fc800078e00e6 */
[C---:B-1----:R-:W-:Y:S01]  /*1a90*/  FADD.FTZ R236, -R228.reuse, R141 ;  /* 0x0000008de4ec7221 */ /* 0x042fe20000010100 */
[C---:B------:R-:W-:Y:S01]  /*1aa0*/  FADD.FTZ R229, -R228.reuse, R140 ;  /* 0x0000008ce4e57221 */ /* 0x040fe20000010100 */
[C---:B------:R-:W-:Y:S01]  /*1ab0*/  FADD.FTZ R156, -R228.reuse, R171 ;  /* 0x000000abe49c7221 */ /* 0x040fe20000010100 */
[C---:B0-----:R-:W-:Y:S01]  /*1ac0*/  FADD.FTZ R233, -R228.reuse, R144 ;  /* 0x00000090e4e97221 */ /* 0x041fe20000010100 */
[----:B------:R0:W5:Y:S01]  /*1ad0*/  LDG.E R221, desc[UR4][R230.64] ;  /* 0x00000004e6dd7981 */ /* 0x000162000c1e1900 */
[C---:B------:R-:W-:Y:S01]  /*1ae0*/  FADD.FTZ R232, -R228.reuse, R145 ;  /* 0x00000091e4e87221 */ /* 0x040fe20000010100 */
[C---:B------:R-:W-:Y:S01]  /*1af0*/  FADD.FTZ R235, -R228.reuse, R142 ;  /* 0x0000008ee4eb7221 */ /* 0x040fe20000010100 */
[C---:B------:R-:W-:Y:S01]  /*1b00*/  FADD.FTZ R148, -R228.reuse, R148 ;  /* 0x00000094e4947221 */ /* 0x040fe20000010100 */
[C---:B------:R-:W-:Y:S01]  /*1b10*/  FADD.FTZ R149, -R228.reuse, R149 ;  /* 0x00000095e4957221 */ /* 0x040fe20000010100 */
[C---:B------:R-:W-:Y:S01]  /*1b20*/  FADD.FTZ R150, -R228.reuse, R150 ;  /* 0x00000096e4967221 */ /* 0x040fe20000010100 */
[C---:B---3--:R-:W-:Y:S01]  /*1b30*/  FADD.FTZ R171, -R228.reuse, R178 ;  /* 0x000000b2e4ab7221 */ /* 0x048fe20000010100 */
[C---:B------:R-:W-:Y:S01]  /*1b40*/  FADD.FTZ R151, -R228.reuse, R151 ;  /* 0x00000097e4977221 */ /* 0x040fe20000010100 */
[----:B------:R-:W2:Y:S01]  /*1b50*/  LDL R178, [R1+0x60] ;  /* 0x0000600001b27983 */ /* 0x000ea20000100800 */
[C---:B------:R-:W-:Y:S01]  /*1b60*/  FADD.FTZ R144, -R228.reuse, R163 ;  /* 0x000000a3e4907221 */ /* 0x040fe20000010100 */
[----:B------:R-:W-:-:S02]  /*1b70*/  FADD.FTZ R163, -R228, R174 ;  /* 0x000000aee4a37221 */ /* 0x000fc40000010100 */
[----:B------:R-:W3:Y:S01]  /*1b80*/  LDL R174, [R1+0x50] ;  /* 0x0000500001ae7983 */ /* 0x000ee20000100800 */
[C---:B0-----:R-:W-:Y:S01]  /*1b90*/  FADD.FTZ R231, -R228.reuse, R146 ;  /* 0x00000092e4e77221 */ /* 0x041fe20000010100 */
[C---:B------:R-:W-:Y:S02]  /*1ba0*/  FADD.FTZ R146, -R228.reuse, R161 ;  /* 0x000000a1e4927221 */ /* 0x040fe40000010100 */
[----:B------:R-:W3:Y:S01]  /*1bb0*/  LDL R161, [R1+0x4c] ;  /* 0x00004c0001a17983 */ /* 0x000ee20000100800 */
[C---:B------:R-:W-:Y:S01]  /*1bc0*/  FADD.FTZ R230, -R228.reuse, R147 ;  /* 0x00000093e4e67221 */ /* 0x040fe20000010100 */
[C---:B------:R-:W-:Y:S02]  /*1bd0*/  FADD.FTZ R147, -R228.reuse, R160 ;  /* 0x000000a0e4937221 */ /* 0x040fe40000010100 */
[----:B------:R-:W2:Y:S01]  /*1be0*/  LDL R160, [R1+0x48] ;  /* 0x0000480001a07983 */ /* 0x000ea20000100800 */
[C---:B------:R-:W-:Y:S01]  /*1bf0*/  FADD.FTZ R141, -R228.reuse, R158 ;  /* 0x0000009ee48d7221 */ /* 0x040fe20000010100 */
[C---:B------:R-:W-:Y:S01]  /*1c00*/  FADD.FTZ R158, -R228.reuse, R169 ;  /* 0x000000a9e49e7221 */ /* 0x040fe20000010100 */
[C---:B------:R-:W-:Y:S01]  /*1c10*/  FADD.FTZ R169, -R228.reuse, R176 ;  /* 0x000000b0e4a97221 */ /* 0x040fe20000010100 */
[C---:B------:R-:W-:Y:S01]  /*1c20*/  FADD.FTZ R152, -R228.reuse, R152 ;  /* 0x00000098e4987221 */ /* 0x040fe20000010100 */
[----:B------:R-:W3:Y:S01]  /*1c30*/  LDL R176, [R1+0x58] ;  /* 0x0000580001b07983 */ /* 0x000ee20000100800 */
[C---:B------:R-:W-:Y:S01]  /*1c40*/  FADD.FTZ R145, -R228.reuse, R162 ;  /* 0x000000a2e4917221 */ /* 0x040fe20000010100 */
        /* <DEDUP_REMOVED lines=22> */
[----:B------:R-:W3:Y:S01]  /*1db0*/  LDL R177, [R1+0x5c] ;  /* 0x00005c0001b17983 */ /* 0x000ee20000100800 */
[----:B------:R-:W-:-:S03]  /*1dc0*/  FMUL.FTZ R179, R2, R153 ;  /* 0x0000009902b37220 */ /* 0x000fc60000410000 */
[----:B------:R-:W3:Y:S01]  /*1dd0*/  LDL R153, [R1+0x20] ;  /* 0x0000200001997983 */ /* 0x000ee20000100800 */
[----:B----4-:R-:W-:Y:S01]  /*1de0*/  FADD.FTZ R99, R99, R183 ;  /* 0x000000b763637221 */ /* 0x010fe20000010000 */
[----:B------:R-:W-:Y:S01]  /*1df0*/  FMUL.FTZ R228, R240, R180 ;  /* 0x000000b4f0e47220 */ /* 0x000fe20000410000 */
[----:B------:R-:W-:Y:S01]  /*1e00*/  FMUL.FTZ R240, R239, R181 ;  /* 0x000000b5eff07220 */ /* 0x000fe20000410000 */
[----:B------:R-:W-:Y:S01]  /*1e10*/  FMUL.FTZ R239, R238, R182 ;  /* 0x000000b6eeef7220 */ /* 0x000fe20000410000 */
[----:B------:R-:W-:Y:S01]  /*1e20*/  FFMA.FTZ R55, R183, R234, R55 ;  /* 0x000000eab7377223 */ /* 0x000fe20000010037 */
[----:B------:R-:W-:Y:S01]  /*1e30*/  FFMA.FTZ R53, R181, R236, R53 ;  /* 0x000000ecb5357223 */ /* 0x000fe20000010035 */
[----:B------:R-:W-:Y:S01]  /*1e40*/  FADD.FTZ R97, R97, R181 ;  /* 0x000000b561617221 */ /* 0x000fe20000010000 */
[----:B------:R-:W-:Y:S01]  /*1e50*/  FFMA.FTZ R52, R180, R229, R52 ;  /* 0x000000e5b4347223 */ /* 0x000fe20000010034 */
[----:B------:R-:W-:Y:S01]  /*1e60*/  FADD.FTZ R96, R96, R180 ;  /* 0x000000b460607221 */ /* 0x000fe20000010000 */
[C---:B------:R-:W-:Y:S01]  /*1e70*/  FMUL.FTZ R181, R2.reuse, R151 ;  /* 0x0000009702b57220 */ /* 0x040fe20000410000 */
[----:B------:R-:W-:Y:S01]  /*1e80*/  FMUL.FTZ R180, R2, R152 ;  /* 0x0000009802b47220 */ /* 0x000fe20000410000 */
[----:B------:R-:W4:Y:S01]  /*1e90*/  LDL R151, [R1+0x30] ;  /* 0x0000300001977983 */ /* 0x000f220000100800 */
[----:B------:R-:W-:Y:S01]  /*1ea0*/  FADD.FTZ R92, R92, R184 ;  /* 0x000000b85c5c7221 */ /* 0x000fe20000010000 */
[----:B------:R-:W-:-:S02]  /*1eb0*/  FFMA.FTZ R56, R184, R233, R56 ;  /* 0x000000e9b8387223 */ /* 0x000fc40000010038 */
[----:B------:R-:W4:Y:S01]  /*1ec0*/  LDL R152, [R1+0x1c] ;  /* 0x00001c0001987983 */ /* 0x000f220000100800 */
[----:B------:R-:W-:Y:S01]  /*1ed0*/  FFMA.FTZ R54, R182, R235, R54 ;  /* 0x000000ebb6367223 */ /* 0x000fe20000010036 */
[----:B------:R-:W-:Y:S01]  /*1ee0*/  FADD.FTZ R98, R98, R182 ;  /* 0x000000b662627221 */ /* 0x000fe20000010000 */
[----:B------:R-:W-:Y:S01]  /*1ef0*/  FMUL.FTZ R182, R2, R150 ;  /* 0x0000009602b67220 */ /* 0x000fe20000410000 */
[----:B------:R-:W-:Y:S01]  /*1f00*/  FADD.FTZ R88, R88, R188 ;  /* 0x000000bc58587221 */ /* 0x000fe20000010000 */
[----:B------:R-:W4:Y:S01]  /*1f10*/  LDL R150, [R1+0x2c] ;  /* 0x00002c0001967983 */ /* 0x000f220000100800 */
[----:B------:R-:W-:Y:S01]  /*1f20*/  FADD.FTZ R89, R89, R189 ;  /* 0x000000bd59597221 */ /* 0x000fe20000010000 */
[----:B------:R-:W-:Y:S01]  /*1f30*/  FFMA.FTZ R130, R190, R182, R130 ;  /* 0x000000b6be827223 */ /* 0x000fe20000010082 */
        /* <DEDUP_REMOVED lines=9> */
[----:B------:R0:W5:Y:S01]  /*1fd0*/  LDG.E R222, desc[UR4][R218.64] ;  /* 0x00000004dade7981 */ /* 0x000162000c1e1900 */
[----:B------:R-:W-:Y:S01]  /*1fe0*/  FMUL.FTZ R238, R237, R183 ;  /* 0x000000b7edee7220 */ /* 0x000fe20000410000 */
[----:B------:R-:W-:Y:S01]  /*1ff0*/  FMUL.FTZ R183, R2, R149 ;  /* 0x0000009502b77220 */ /* 0x000fe20000410000 */
[----:B--2---:R-:W-:Y:S01]  /*2000*/  FMUL.FTZ R190, R160, R190 ;  /* 0x000000bea0be7220 */ /* 0x004fe20000410000 */
[----:B------:R-:W-:Y:S01]  /*2010*/  FMUL.FTZ R237, R178, R184 ;  /* 0x000000b8b2ed7220 */ /* 0x000fe20000410000 */
[----:B------:R-:W-:Y:S01]  /*2020*/  FMUL.FTZ R184, R2, R148 ;  /* 0x0000009402b87220 */ /* 0x000fe20000410000 */
[----:B------:R-:W2:Y:S04]  /*2030*/  LDL R149, [R1+0x28] ;  /* 0x0000280001957983 */ /* 0x000ea80000100800 */
[----:B------:R-:W2:Y:S01]  /*2040*/  LDL R148, [R1+0x24] ;  /* 0x0000240001947983 */ /* 0x000ea20000100800 */
[----:B------:R-:W-:Y:S01]  /*2050*/  FFMA.FTZ R128, R188, R184, R128 ;  /* 0x000000b8bc807223 */ /* 0x000fe20000010080 */
[----:B---3--:R-:W-:-:S02]  /*2060*/  FMUL.FTZ R188, R174, R188 ;  /* 0x000000bcaebc7220 */ /* 0x008fc40000410000 */
[----:B------:R-:W3:Y:S01]  /*2070*/  LDL R174, [R1+0x3c] ;  /* 0x00003c0001ae7983 */ /* 0x000ee20000100800 */
[----:B------:R-:W-:Y:S01]  /*2080*/  FFMA.FTZ R129, R189, R183, R129 ;  /* 0x000000b7bd817223 */ /* 0x000fe20000010081 */
[----:B------:R-:W-:Y:S02]  /*2090*/  FMUL.FTZ R189, R161, R189 ;  /* 0x000000bda1bd7220 */ /* 0x000fe40000410000 */
[----:B------:R-:W3:Y:S04]  /*20a0*/  LDL R161, [R1+0x38] ;  /* 0x0000380001a17983 */ /* 0x000ee80000100800 */
[----:B------:R-:W3:Y:S01]  /*20b0*/  LDL R160, [R1+0x34] ;  /* 0x0000340001a07983 */ /* 0x000ee20000100800 */
[C---:B------:R-:W-:Y:S01]  /*20c0*/  FMUL.FTZ R231, R2.reuse, R231 ;  /* 0x000000e702e77220 */ /* 0x040fe20000410000 */
[C---:B------:R-:W-:Y:S01]  /*20d0*/  FMUL.FTZ R230, R2.reuse, R230 ;  /* 0x000000e602e67220 */ /* 0x040fe20000410000 */
[C---:B------:R-:W-:Y:S01]  /*20e0*/  FMUL.FTZ R140, R2.reuse, R140 ;  /* 0x0000008c028c7220 */ /* 0x040fe20000410000 */
[----:B------:R-:W-:Y:S01]  /*20f0*/  FMUL.FTZ R141, R2, R141 ;  /* 0x0000008d028d7220 */ /* 0x000fe20000410000 */
[----:B------:R-:W-:Y:S01]  /*2100*/  FFMA.FTZ R58, R186, R231, R58 ;  /* 0x000000e7ba3a7223 */ /* 0x000fe2000001003a */
[----:B------:R-:W-:Y:S01]  /*2110*/  FMUL.FTZ R186, R176, R186 ;  /* 0x000000bab0ba7220 */ /* 0x000fe20000410000 */
[----:B------:R-:W-:Y:S01]  /*2120*/  FMUL.FTZ R146, R2, R146 ;  /* 0x0000009202927220 */ /* 0x000fe20000410000 */
[----:B------:R-:W3:Y:S01]  /*2130*/  LDL R176, [R1+0x44] ;  /* 0x0000440001b07983 */ /* 0x000ee20000100800 */
[----:B------:R-:W-:Y:S01]  /*2140*/  FFMA.FTZ R59, R187, R230, R59 ;  /* 0x000000e6bb3b7223 */ /* 0x000fe2000001003b */
[----:B------:R-:W-:-:S02]  /*2150*/  FMUL.FTZ R187, R175, R187 ;  /* 0x000000bbafbb7220 */ /* 0x000fc40000410000 */
[----:B------:R-:W3:Y:S01]  /*2160*/  LDL R175, [R1+0x40] ;  /* 0x0000400001af7983 */ /* 0x000ee20000100800 */
[----:B------:R-:W-:Y:S01]  /*2170*/  FFMA.FTZ R123, R199, R140, R123 ;  /* 0x0000008cc77b7223 */ /* 0x000fe2000001007b */
[----:B------:R-:W-:Y:S01]  /*2180*/  FFMA.FTZ R122, R198, R141, R122 ;  /* 0x0000008dc67a7223 */ /* 0x000fe2000001007a */
[C---:B------:R-:W-:Y:S01]  /*2190*/  FMUL.FTZ R232, R2.reuse, R232 ;  /* 0x000000e802e87220 */ /* 0x040fe20000410000 */
[----:B------:R-:W-:Y:S01]  /*21a0*/  FMUL.FTZ R142, R2, R142 ;  /* 0x0000008e028e7220 */ /* 0x000fe20000410000 */
[----:B------:R-:W-:Y:S01]  /*21b0*/  FFMA.FTZ R120, R196, R143, R120 ;  /* 0x0000008fc4787223 */ /* 0x000fe20000010078 */
[----:B------:R-:W-:Y:S01]  /*21c0*/  FFMA.FTZ R117, R201, R146, R117 ;  /* 0x00000092c9757223 */ /* 0x000fe20000010075 */
[----:B------:R-:W-:Y:S01]  /*21d0*/  FADD.FTZ R77, R77, R201 ;  /* 0x000000c94d4d7221 */ /* 0x000fe20000010000 */
[----:B------:R-:W-:Y:S01]  /*21e0*/  FFMA.FTZ R57, R185, R232, R57 ;  /* 0x000000e8b9397223 */ /* 0x000fe20000010039 */
[----:B------:R-:W-:Y:S01]  /*21f0*/  FMUL.FTZ R185, R177, R185 ;  /* 0x000000b9b1b97220 */ /* 0x000fe20000410000 */
[----:B------:R-:W-:Y:S01]  /*2200*/  FFMA.FTZ R121, R197, R142, R121 ;  /* 0x0000008ec5797223 */ /* 0x000fe20000010079 */
[C---:B------:R-:W-:Y:S01]  /*2210*/  FMUL.FTZ R178, R2.reuse, R154 ;  /* 0x0000009a02b27220 */ /* 0x040fe20000410000 */
[----:B------:R-:W-:Y:S01]  /*2220*/  FFMA.FTZ R125, R193, R179, R125 ;  /* 0x000000b3c17d7223 */ /* 0x000fe2000001007d */
[----:B------:R-:W-:Y:S01]  /*2230*/  FADD.FTZ R85, R85, R193 ;  /* 0x000000c155557221 */ /* 0x000fe20000010000 */
[C---:B------:R-:W-:Y:S01]  /*2240*/  FMUL.FTZ R147, R2.reuse, R147 ;  /* 0x0000009302937220 */ /* 0x040fe20000410000 */
        /* <DEDUP_REMOVED lines=8> */
[----:B------:R-:W3:Y:S04]  /*22d0*/  LDL R155, [R1+0x4] ;  /* 0x00000400019b7983 */ /* 0x000ee80000100800 */
[----:B------:R-:W3:Y:S01]  /*22e0*/  LDG.E.128 R216, desc[UR4][R216.64] ;  /* 0x00000004d8d87981 */ /* 0x000ee2000c1e1d00 */
[----:B----4-:R-:W-:-:S03]  /*22f0*/  FMUL.FTZ R196, R151, R196 ;  /* 0x000000c497c47220 */ /* 0x010fc60000410000 */
[----:B------:R-:W4:Y:S01]  /*2300*/  LDL R151, [R1+0x18] ;  /* 0x0000180001977983 */ /* 0x000f220000100800 */
[----:B------:R-:W-:Y:S01]  /*2310*/  FMUL.FTZ R201, R152, R201 ;  /* 0x000000c998c97220 */ /* 0x000fe20000410000 */
[----:B------:R-:W-:Y:S02]  /*2320*/  FMUL.FTZ R197, R150, R197 ;  /* 0x000000c596c57220 */ /* 0x000fe40000410000 */
[----:B------:R-:W4:Y:S01]  /*2330*/  LDL R150, [R1+0x14] ;  /* 0x0000140001967983 */ /* 0x000f220000100800 */
[----:B--2---:R-:W-:Y:S01]  /*2340*/  FMUL.FTZ R198, R149, R198 ;  /* 0x000000c695c67220 */ /* 0x004fe20000410000 */
[----:B------:R-:W-:Y:S01]  /*2350*/  FFMA.FTZ R149, R229, R228, RZ ;  /* 0x000000e4e5957223 */ /* 0x000fe200000100ff */
[----:B------:R-:W-:Y:S01]  /*2360*/  FMUL.FTZ R199, R148, R199 ;  /* 0x000000c794c77220 */ /* 0x000fe20000410000 */
[----:B------:R-:W-:Y:S02]  /*2370*/  FADD.FTZ R148, RZ, R228 ;  /* 0x000000e4ff947221 */ /* 0x000fe40000010000 */
[----:B------:R-:W-:-:S02]  /*2380*/  FFMA.FTZ R149, R236, R240, R149 ;  /* 0x000000f0ec957223 */ /* 0x000fc40000010095 */
[----:B------:R-:W-:Y:S02]  /*2390*/  FADD.FTZ R148, R148, R240 ;  /* 0x000000f094947221 */ /* 0x000fe40000010000 */
[----:B------:R-:W-:Y:S02]  /*23a0*/  FFMA.FTZ R149, R235, R239, R149 ;  /* 0x000000efeb957223 */ /* 0x000fe40000010095 */
[----:B------:R-:W-:Y:S02]  /*23b0*/  FADD.FTZ R148, R148, R239 ;  /* 0x000000ef94947221 */ /* 0x000fe40000010000 */
[----:B------:R-:W-:Y:S02]  /*23c0*/  FFMA.FTZ R149, R234, R238, R149 ;  /* 0x000000eeea957223 */ /* 0x000fe40000010095 */
[----:B------:R-:W-:-:S04]  /*23d0*/  FADD.FTZ R148, R148, R238 ;  /* 0x000000ee94947221 */ /* 0x000fc80000010000 */
[----:B------:R-:W-:Y:S01]  /*23e0*/  FADD.FTZ R152, R148, R237 ;  /* 0x000000ed94987221 */ /* 0x000fe20000010000 */
[----:B------:R-:W-:Y:S01]  /*23f0*/  FFMA.FTZ R148, R233, R237, R149 ;  /* 0x000000ede9947223 */ /* 0x000fe20000010095 */
[----:B---3--:R-:W-:Y:S02]  /*2400*/  FMUL.FTZ R193, R174, R193 ;  /* 0x000000c1aec17220 */ /* 0x008fe40000410000 */
[----:B------:R-:W-:Y:S01]  /*2410*/  FADD.FTZ R152, R152, R185 ;  /* 0x000000b998987221 */ /* 0x000fe20000010000 */
[----:B------:R-:W-:Y:S01]  /*2420*/  FFMA.FTZ R148, R232, R185, R148 ;  /* 0x000000b9e8947223 */ /* 0x000fe20000010094 */
[----:B------:R-:W2:Y:S01]  /*2430*/  LDL R174, [R1+0x10] ;  /* 0x0000100001ae7983 */ /* 0x000ea20000100800 */
[----:B------:R-:W-:Y:S01]  /*2440*/  FMUL.FTZ R194, R161, R194 ;  /* 0x000000c2a1c27220 */ /* 0x000fe20000410000 */
[----:B------:R-:W-:Y:S01]  /*2450*/  FADD.FTZ R152, R152, R186 ;  /* 0x000000ba98987221 */ /* 0x000fe20000010000 */
[----:B------:R-:W-:Y:S01]  /*2460*/  FFMA.FTZ R148, R231, R186, R148 ;  /* 0x000000bae7947223 */ /* 0x000fe20000010094 */
[----:B------:R-:W3:Y:S01]  /*2470*/  LDL R161, [R1+0xc] ;  /* 0x00000c0001a17983 */ /* 0x000ee20000100800 */
[----:B------:R-:W-:Y:S01]  /*2480*/  FMUL.FTZ R195, R160, R195 ;  /* 0x000000c3a0c37220 */ /* 0x000fe20000410000 */
[----:B------:R-:W-:Y:S01]  /*2490*/  FADD.FTZ R152, R152, R187 ;  /* 0x000000bb98987221 */ /* 0x000fe20000010000 */
[----:B------:R-:W-:Y:S01]  /*24a0*/  FFMA.FTZ R153, R230, R187, R148 ;  /* 0x000000bbe6997223 */ /* 0x000fe20000010094 */
[----:B------:R-:W3:Y:S02]  /*24b0*/  LDL R160, [R1+0x8] ;  /* 0x0000080001a07983 */ /* 0x000ee40000100800 */
[----:B------:R-:W-:Y:S01]  /*24c0*/  FADD.FTZ R152, R152, R188 ;  /* 0x000000bc98987221 */ /* 0x000fe20000010000 */
[----:B------:R-:W-:-:S03]  /*24d0*/  FFMA.FTZ R154, R184, R188, R153 ;  /* 0x000000bcb89a7223 */ /* 0x000fc60000010099 */
[----:B------:R-:W-:Y:S01]  /*24e0*/  FADD.FTZ R153, R152, R189 ;  /* 0x000000bd98997221 */ /* 0x000fe20000010000 */
[----:B------:R-:W-:Y:S02]  /*24f0*/  FFMA.FTZ R152, R183, R189, R154 ;  /* 0x000000bdb7987223 */ /* 0x000fe4000001009a */
[----:B------:R-:W3:Y:S01]  /*2500*/  LDL R154, [R1] ;  /* 0x00000000019a7983 */ /* 0x000ee20000100800 */
        /* <DEDUP_REMOVED lines=36> */
[----:B------:R-:W-:Y:S01]  /*2750*/  FADD.FTZ R72, R72, R204 ;  /* 0x000000cc48487221 */ /* 0x000fe20000010000 */
[C---:B------:R-:W-:Y:S01]  /*2760*/  FMUL.FTZ R149, R2.reuse, R166 ;  /* 0x000000a602957220 */ /* 0x040fe20000410000 */
[----:B------:R-:W-:Y:S01]  /*2770*/  FADD.FTZ R73, R73, R205 ;  /* 0x000000cd49497221 */ /* 0x000fe20000010000 */
[----:B------:R-:W-:Y:S01]  /*2780*/  FMUL.FTZ R148, R2, R167 ;  /* 0x000000a702947220 */ /* 0x000fe20000410000 */
[----:B------:R-:W-:Y:S01]  /*2790*/  FADD.FTZ R74, R74, R206 ;  /* 0x000000ce4a4a7221 */ /* 0x000fe20000010000 */
[----:B----4-:R-:W-:Y:S01]  /*27a0*/  FMUL.FTZ R202, R151, R202 ;  /* 0x000000ca97ca7220 */ /* 0x010fe20000410000 */
[----:B------:R-:W-:-:S03]  /*27b0*/  FMUL.FTZ R151, R2, R164 ;  /* 0x000000a402977220 */ /* 0x000fc60000410000 */
[----:B------:R-:W-:Y:S01]  /*27c0*/  FADD.FTZ R153, R153, R202 ;  /* 0x000000ca99997221 */ /* 0x000fe20000010000 */
[----:B------:R-:W-:Y:S01]  /*27d0*/  FFMA.FTZ R152, R145, R202, R152 ;  /* 0x000000ca91987223 */ /* 0x000fe20000010098 */
[----:B------:R-:W-:Y:S01]  /*27e0*/  FFMA.FTZ R112, R204, R151, R112 ;  /* 0x00000097cc707223 */ /* 0x000fe20000010070 */
[----:B------:R-:W-:Y:S01]  /*27f0*/  FFMA.FTZ R114, R206, R149, R114 ;  /* 0x00000095ce727223 */ /* 0x000fe20000010072 */
[----:B------:R-:W-:Y:S01]  /*2800*/  FFMA.FTZ R115, R207, R148, R115 ;  /* 0x00000094cf737223 */ /* 0x000fe20000010073 */
[----:B------:R-:W-:Y:S01]  /*2810*/  FADD.FTZ R75, R75, R207 ;  /* 0x000000cf4b4b7221 */ /* 0x000fe20000010000 */
[----:B------:R-:W-:Y:S01]  /*2820*/  FMUL.FTZ R203, R150, R203 ;  /* 0x000000cb96cb7220 */ /* 0x000fe20000410000 */
[----:B------:R-:W-:-:S03]  /*2830*/  FMUL.FTZ R150, R2, R165 ;  /* 0x000000a502967220 */ /* 0x000fc60000410000 */
[----:B------:R-:W-:Y:S01]  /*2840*/  FADD.FTZ R153, R153, R203 ;  /* 0x000000cb99997221 */ /* 0x000fe20000010000 */
[----:B------:R-:W-:Y:S01]  /*2850*/  FFMA.FTZ R152, R144, R203, R152 ;  /* 0x000000cb90987223 */ /* 0x000fe20000010098 */
[----:B------:R-:W-:Y:S01]  /*2860*/  FFMA.FTZ R113, R205, R150, R113 ;  /* 0x00000096cd717223 */ /* 0x000fe20000010071 */
[----:B------:R-:W-:Y:S01]  /*2870*/  FMUL.FTZ R207, R155, R207 ;  /* 0x000000cf9bcf7220 */ /* 0x000fe20000410000 */
[C---:B------:R-:W-:Y:S01]  /*2880*/  FMUL.FTZ R159, R2.reuse, R159 ;  /* 0x0000009f029f7220 */ /* 0x040fe20000410000 */
[C---:B------:R-:W-:Y:S01]  /*2890*/  FMUL.FTZ R157, R2.reuse, R157 ;  /* 0x0000009d029d7220 */ /* 0x040fe20000410000 */
[C---:B------:R-:W-:Y:S01]  /*28a0*/  FMUL.FTZ R158, R2.reuse, R158 ;  /* 0x0000009e029e7220 */ /* 0x040fe20000410000 */
[----:B------:R-:W-:Y:S01]  /*28b0*/  FMUL.FTZ R156, R2, R156 ;  /* 0x0000009c029c7220 */ /* 0x000fe20000410000 */
[----:B------:R-:W-:Y:S01]  /*28c0*/  FADD.FTZ R70, R70, R210 ;  /* 0x000000d246467221 */ /* 0x000fe20000010000 */
[----:B------:R-:W-:Y:S01]  /*28d0*/  FFMA.FTZ R110, R210, R157, R110 ;  /* 0x0000009dd26e7223 */ /* 0x000fe2000001006e */
[----:B------:R-:W-:Y:S01]  /*28e0*/  FMUL.FTZ R210, R251, R210 ;  /* 0x000000d2fbd27220 */ /* 0x000fe20000410000 */
[----:B------:R-:W-:Y:S01]  /*28f0*/  FFMA.FTZ R111, R211, R156, R111 ;  /* 0x0000009cd36f7223 */ /* 0x000fe2000001006f */
[----:B------:R-:W-:Y:S01]  /*2900*/  FADD.FTZ R71, R71, R211 ;  /* 0x000000d347477221 */ /* 0x000fe20000010000 */
[----:B------:R-:W-:Y:S01]  /*2910*/  FMUL.FTZ R165, R2, R172 ;  /* 0x000000ac02a57220 */ /* 0x000fe20000410000 */
[----:B------:R-:W-:Y:S01]  /*2920*/  FMUL.FTZ R211, R250, R211 ;  /* 0x000000d3fad37220 */ /* 0x000fe20000410000 */
[----:B------:R-:W-:Y:S01]  /*2930*/  FMUL.FTZ R164, R2, R173 ;  /* 0x000000ad02a47220 */ /* 0x000fe20000410000 */
[----:B------:R-:W-:Y:S01]  /*2940*/  FADD.FTZ R64, R64, R212 ;  /* 0x000000d440407221 */ /* 0x000fe20000010000 */
[----:B------:R-:W-:Y:S01]  /*2950*/  FFMA.FTZ R104, R212, R165, R104 ;  /* 0x000000a5d4687223 */ /* 0x000fe20000010068 */
[----:B------:R-:W-:Y:S01]  /*2960*/  FMUL.FTZ R212, R249, R212 ;  /* 0x000000d4f9d47220 */ /* 0x000fe20000410000 */
[----:B------:R-:W-:Y:S01]  /*2970*/  FMUL.FTZ R163, R2, R163 ;  /* 0x000000a302a37220 */ /* 0x000fe20000410000 */
[----:B------:R-:W-:Y:S01]  /*2980*/  FFMA.FTZ R105, R213, R164, R105 ;  /* 0x000000a4d5697223 */ /* 0x000fe20000010069 */
[----:B------:R-:W-:Y:S01]  /*2990*/  FADD.FTZ R65, R65, R213 ;  /* 0x000000d541417221 */ /* 0x000fe20000010000 */
[----:B------:R-:W-:Y:S01]  /*29a0*/  FMUL.FTZ R213, R248, R213 ;  /* 0x000000d5f8d57220 */ /* 0x000fe20000410000 */
[----:B------:R-:W-:Y:S01]  /*29b0*/  FMUL.FTZ R162, R2, R162 ;  /* 0x000000a202a27220 */ /* 0x000fe20000410000 */
[----:B------:R-:W-:Y:S01]  /*29c0*/  FFMA.FTZ R106, R214, R163, R106 ;  /* 0x000000a3d66a7223 */ /* 0x000fe2000001006a */
[----:B------:R-:W-:Y:S01]  /*29d0*/  FADD.FTZ R66, R66, R214 ;  /* 0x000000d642427221 */ /* 0x000fe20000010000 */
        /* <DEDUP_REMOVED lines=16> */
[----:B0-----:R-:W-:Y:S01]  /*2ae0*/  FMUL.FTZ R218, R243, R218 ;  /* 0x000000daf3da7220 */ /* 0x001fe20000410000 */
[----:B------:R-:W-:Y:S01]  /*2af0*/  FFMA.FTZ R103, R219, R166, R103 ;  /* 0x000000a6db677223 */ /* 0x000fe20000010067 */
[----:B------:R-:W-:Y:S01]  /*2b00*/  FADD.FTZ R63, R63, R219 ;  /* 0x000000db3f3f7221 */ /* 0x000fe20000010000 */
[----:B------:R-:W-:Y:S01]  /*2b10*/  FMUL.FTZ R219, R242, R219 ;  /* 0x000000dbf2db7220 */ /* 0x000fe20000410000 */
[----:B------:R-:W-:Y:S01]  /*2b20*/  FFMA.FTZ R108, R208, R159, R108 ;  /* 0x0000009fd06c7223 */ /* 0x000fe2000001006c */
[----:B------:R-:W-:Y:S01]  /*2b30*/  FADD.FTZ R68, R68, R208 ;  /* 0x000000d044447221 */ /* 0x000fe20000010000 */
[----:B------:R-:W-:Y:S01]  /*2b40*/  FFMA.FTZ R109, R209, R158, R109 ;  /* 0x0000009ed16d7223 */ /* 0x000fe2000001006d */
[----:B------:R-:W-:Y:S01]  /*2b50*/  FADD.FTZ R69, R69, R209 ;  /* 0x000000d145457221 */ /* 0x000fe20000010000 */
        /* <DEDUP_REMOVED lines=37> */
.L_x_14056:
[----:B------:R-:W-:Y:S05]  /*2db0*/  BSYNC B0 ;  /* 0x0000000000007941 */ /* 0x000fea0003800000 */
.L_x_14054:
        /* <DEDUP_REMOVED lines=26> */
.L_x_14149:
[----:B------:R-:W2:Y:S01]  /*2f60*/  S2R R170, SR_CgaCtaId ;  /* 0x0000000000aa7919 */ /* 0x000ea20000008800 */
[----:B------:R-:W-:Y:S01]  /*2f70*/  FADD.FTZ R152, R172, R174 ;  /* 0x000000aeac987221 */ /* 0x000fe20000010000 */
[----:B01----:R-:W-:Y:S01]  /*2f80*/  FADD.FTZ R153, R153, R155 ;  /* 0x0000009b99997221 */ /* 0x003fe20000010000 */
[----:B------:R-:W0:Y:S01]  /*2f90*/  LDC R171, c[0x0][0x218] ;  /* 0x00008600ffab7b82 */ /* 0x000e220000000800 */
[----:B------:R-:W-:Y:S01]  /*2fa0*/  @!P0 LOP3.LUT R155, R175, 0x3, RZ, 0xc0, !PT ;  /* 0x00000003af9b8812 */ /* 0x000fe200078ec0ff */
[----:B------:R-:W-:Y:S05]  /*2fb0*/  WARPSYNC.ALL ;  /* 0x0000000000007948 */ /* 0x000fea0003800000 */
[----:B------:R-:W-:Y:S01]  /*2fc0*/  MOV R172, 0x400 ;  /* 0x0000040000ac7802 */ /* 0x000fe20000000f00 */
[----:B------:R-:W-:Y:S01]  /*2fd0*/  BSSY B0, `(.L_x_14058) ;  /* 0x0000028000007945 */ /* 0x000fe20003800000 */
[----:B------:R-:W-:-:S02]  /*2fe0*/  @!P0 IADD3 R155, R154, R155, RZ ;  /* 0x0000009b9a9b8210 */ /* 0x000fc40007ffe0ff */
[----:B--2---:R-:W-:Y:S01]  /*2ff0*/  LEA R172, R170, R172, 0x18 ;  /* 0x000000acaaac7211 */ /* 0x004fe200078ec0ff */
[----:B------:R-:W-:-:S03]  /*3000*/  HFMA2.MMA R170, -RZ, RZ, 0, 0 ;  /* 0x00000000ffaa7435 */ /* 0x000fc600000001ff */
[-C--:B------:R-:W-:Y:S02]  /*3010*/  @!P0 LEA R155, R155, R172.reuse, 0x3 ;  /* 0x000000ac9b9b8211 */ /* 0x080fe400078e18ff */
[----:B------:R-:W-:-:S03]  /*3020*/  LEA R172, R154, R172, 0x3 ;  /* 0x000000ac9aac7211 */ /* 0x000fc600078e18ff */
[----:B------:R1:W-:Y:S01]  /*3030*/  @!P0 STS.64 [R155+0x5000], R152 ;  /* 0x005000989b008388 */ /* 0x0003e20000000a00 */
[----:B------:R-:W-:Y:S01]  /*3040*/  BAR.SYNC.DEFER_BLOCKING 0x0 ;  /* 0x0000000000007b1d */ /* 0x000fe20000010000 */
[----:B------:R-:W-:-:S04]  /*3050*/  @!P2 ISETP.NE.U32.AND P0, PT, R4, RZ, PT ;  /* 0x000000ff0400a20c */ /* 0x000fc80003f05070 */
[----:B------:R-:W-:Y:S02]  /*3060*/  @!P2 ISETP.NE.AND.EX P0, PT, R5, RZ, PT, P0 ;  /* 0x000000ff0500a20c */ /* 0x000fe40003f05300 */
[----:B-1----:R-:W-:-:S05]  /*3070*/  @P4 IADD3 R152, R224, -0x1, RZ ;  /* 0xffffffffe0984810 */ /* 0x002fca0007ffe0ff */
[----:B0-----:R-:W-:Y:S01]  /*3080*/  @P4 IMAD R152, R152, R171, RZ ;  /* 0x000000ab98984224 */ /* 0x001fe200078e02ff */
[----:B------:R-:W-:Y:S02]  /*3090*/  LOP3.LUT R171, R176, 0x7f, RZ, 0xc0, !PT ;  /* 0x0000007fb0ab7812 */ /* 0x000fe400078ec0ff */
[----:B------:R-:W0:Y:S02]  /*30a0*/  LDC.U8 R176, c[0x0][0x2a0] ;  /* 0x0000a800ffb07b82 */ /* 0x000e240000000000 */
[----:B------:R-:W-:-:S04]  /*30b0*/  @P4 SHF.R.S32.HI R153, RZ, 0x1f, R152 ;  /* 0x0000001fff994819 */ /* 0x000fc80000011498 */
[----:B------:R-:W-:-:S04]  /*30c0*/  @P4 LEA.HI R153, R153, R152, RZ, 0x2 ;  /* 0x0000009899994211 */ /* 0x000fc800078f10ff */
[----:B------:R-:W-:Y:S02]  /*30d0*/  @P4 LEA.HI.SX32 R170, R153, R171, 0x1e ;  /* 0x000000ab99aa4211 */ /* 0x000fe400078ff2ff */
[----:B------:R-:W1:Y:S01]  /*30e0*/  LDS.128 R152, [R172+0x5000] ;  /* 0x00500000ac987984 */ /* 0x000e620000000c00 */
[----:B0-----:R-:W-:Y:S01]  /*30f0*/  ISETP.NE.AND P1, PT, R176, RZ, PT ;  /* 0x000000ffb000720c */ /* 0x001fe20003f25270 */
[----:B-1----:R-:W-:Y:S01]  /*3100*/  FADD.FTZ R152, RZ, R152 ;  /* 0x00000098ff987221 */ /* 0x002fe20000010000 */
        /* <DEDUP_REMOVED lines=8> */
[----:B------:R-:W0:Y:S02]  /*3190*/  @P4 LDC.64 R152, c[0x0][0x298] ;  /* 0x0000a600ff984b82 */ /* 0x000e240000000a00 */
[----:B------:R-:W-:Y:S01]  /*31a0*/  FMUL.FTZ R154, R154, UR10 ;  /* 0x0000000a9a9a7c20 */ /* 0x000fe20008410000 */
[----:B------:R-:W-:-:S04]  /*31b0*/  FMUL.FTZ R171, R155, UR10 ;  /* 0x0000000a9bab7c20 */ /* 0x000fc80008410000 */
[----:B------:R-:W-:Y:S02]  /*31c0*/  FSEL R176, R154, RZ, !P1 ;  /* 0x000000ff9ab07208 */ /* 0x000fe40004800000 */
[----:B-----5:R-:W-:Y:S01]  /*31d0*/  @!P2 FSEL R154, R48, RZ, P0 ;  /* 0x000000ff309aa208 */ /* 0x020fe20000000000 */
[----:B------:R-:W-:Y:S06]  /*31e0*/  @!P2 BRA `(.L_x_14059) ;  /* 0x000000000018a947 */ /* 0x000fec0003800000 */
[----:B------:R-:W-:Y:S01]  /*31f0*/  ISETP.NE.U32.AND P0, PT, R4, RZ, PT ;  /* 0x000000ff0400720c */ /* 0x000fe20003f05070 */
[----:B------:R-:W-:-:S03]  /*3200*/  FFMA.FTZ R154, R229, R171, R176 ;  /* 0x000000abe59a7223 */ /* 0x000fc600000100b0 */
[----:B------:R-:W-:Y:S01]  /*3210*/  ISETP.NE.AND.EX P0, PT, R5, RZ, PT, P0 ;  /* 0x000000ff0500720c */ /* 0x000fe20003f05300 */
[----:B------:R-:W-:-:S04]  /*3220*/  FADD.FTZ R154, R228, -R154 ;  /* 0x8000009ae49a7221 */ /* 0x000fc80000010000 */
[----:B------:R-:W-:-:S08]  /*3230*/  FMUL.FTZ R154, R2, R154 ;  /* 0x0000009a029a7220 */ /* 0x000fd00000410000 */
[----:B------:R-:W-:-:S07]  /*3240*/  @P0 FADD.FTZ R154, R48, R154 ;  /* 0x0000009a309a0221 */ /* 0x000fce0000010000 */
.L_x_14059:
[----:B------:R-:W-:Y:S05]  /*3250*/  BSYNC B0 ;  /* 0x0000000000007941 */ /* 0x000fea0003800000 */
.L_x_14058:
[----:B0-----:R-:W-:Y:S01]  /*3260*/  @P4 FMUL.FTZ R153, R154, R153 ;  /* 0x000000999a994220 */ /* 0x001fe20000410000 */
[----:B------:R-:W-:Y:S01]  /*3270*/  @!P2 ISETP.NE.U32.AND P0, PT, R4, RZ, PT ;  /* 0x000000ff0400a20c */ /* 0x000fe20003f05070 */
[----:B------:R-:W-:Y:S01]  /*3280*/  BSSY B0, `(.L_x_14060) ;  /* 0x000000d000007945 */ /* 0x000fe20003800000 */
[----:B------:R-:W-:Y:S01]  /*3290*/  @P4 LOP3.LUT P1, RZ, R223, 0xff, RZ, 0xc0, !PT ;  /* 0x000000ffdfff4812 */ /* 0x000fe2000782c0ff */
[----:B------:R-:W-:Y:S01]  /*32a0*/  @P4 FMUL.FTZ R152, R153, R152 ;  /* 0x0000009899984220 */ /* 0x000fe20000410000 */
[----:B------:R-:W-:-:S04]  /*32b0*/  @!P2 ISETP.NE.AND.EX P0, PT, R5, RZ, PT, P0 ;  /* 0x000000ff0500a20c */ /* 0x000fc80003f05300 */
[----:B------:R-:W-:Y:S02]  /*32c0*/  @P4 SEL R132, R152, RZ, P1 ;  /* 0x000000ff98844207 */ /* 0x000fe40000800000 */
        /* <DEDUP_REMOVED lines=8> */
.L_x_14061:
[----:B------:R-:W-:Y:S05]  /*3350*/  BSYNC B0 ;  /* 0x0000000000007941 */ /* 0x000fea0003800000 */
.L_x_14060:
[----:B------:R-:W0:Y:S01]  /*3360*/  @P4 LDC.64 R152, c[0x0][0x298] ;  /* 0x0000a600ff984b82 */ /* 0x000e220000000a00 */
[----:B------:R-:W-:Y:S01]  /*3370*/  @!P2 ISETP.NE.U32.AND P0, PT, R4, RZ, PT ;  /* 0x000000ff0400a20c */ /* 0x000fe20003f05070 */
[----:B------:R-:W-:Y:S01]  /*3380*/  BSSY B0, `(.L_x_14062) ;  /* 0x000000e000007945 */ /* 0x000fe20003800000 */
[----:B------:R-:W-:Y:S02]  /*3390*/  @P4 LOP3.LUT P1, RZ, R223, 0xff00, RZ, 0xc0, !PT ;  /* 0x0000ff00dfff4812 */ /* 0x000fe4000782c0ff */
[----:B------:R-:W-:-:S04]  /*33a0*/  @!P2 ISETP.NE.AND.EX P0, PT, R5, RZ, PT, P0 ;  /* 0x000000ff0500a20c */ /* 0x000fc80003f05300 */
[----:B------:R-:W-:Y:S01]  /*33b0*/  @!P2 FSEL R174, R50, RZ, P0 ;  /* 0x000000ff32aea208 */ /* 0x000fe20000000000 */
[----:B0-----:R-:W-:-:S04]  /*33c0*/  @P4 FMUL.FTZ R153, R155, R153 ;  /* 0x000000999b994220 */ /* 0x001fc80000410000 */
[----:B------:R-:W-:-:S05]  /*33d0*/  @P4 FMUL.FTZ R152, R153, R152 ;  /* 0x0000009899984220 */ /* 0x000fca0000410000 */
[----:B------:R-:W-:Y:S01]  /*33e0*/  @P4 SEL R133, R152, RZ, P1 ;  /* 0x000000ff98854207 */ /* 0x000fe20000800000 */
[----:B------:R-:W-:Y:S06]  /*33f0*/  @!P2 BRA `(.L_x_14063) ;  /* 0x000000000018a947 */ /* 0x000fec0003800000 */
[----:B------:R-:W-:Y:S01]  /*3400*/  ISETP.NE.U32.AND P0, PT, R4, RZ, PT ;  /* 0x000000ff0400720c */ /* 0x000fe20003f05070 */
[----:B------:R-:W-:-:S03]  /*3410*/  FFMA.FTZ R152, R235, R171, R176 ;  /* 0x000000abeb987223 */ /* 0x000fc600000100b0 */
[----:B------:R-:W-:Y:S01]  /*3420*/  ISETP.NE.AND.EX P0, PT, R5, RZ, PT, P0 ;  /* 0x000000ff0500720c */ /* 0x000fe20003f05300 */
[----:B------:R-:W-:-:S04]  /*3430*/  FADD.FTZ R152, R239, -R152 ;  /* 0x80000098ef987221 */ /* 0x000fc80000010000 */
[----:B------:R-:W-:-:S08]  /*3440*/  FMUL.FTZ R174, R2, R152 ;  /* 0x0000009802ae7220 */ /* 0x000fd00000410000 */
[----:B------:R-:W-:-:S07]  /*3450*/  @P0 FADD.FTZ R174, R50, R174 ;  /* 0x000000ae32ae0221 */ /* 0x000fce0000010000 */
.L_x_14063:
[----:B------:R-:W-:Y:S05]  /*3460*/  BSYNC B0 ;  /* 0x0000000000007941 */ /* 0x000fea0003800000 */
.L_x_14062:
[----:B------:R-:W0:Y:S01]  /*3470*/  @P4 LDC.64 R152, c[0x0][0x298] ;  /* 0x0000a600ff984b82 */ /* 0x000e220000000a00 */
[----:B------:R-:W-:Y:S01]  /*3480*/  @!P2 ISETP.NE.U32.AND P0, PT, R4, RZ, PT ;  /* 0x000000ff0400a20c */ /* 0x000fe20003f05070 */
[----:B------:R-:W-:Y:S01]  /*3490*/  BSSY B0, `(.L_x_14064) ;  /* 0x000000f000007945 */ /* 0x000fe20003800000 */
[----:B------:R-:W-:Y:S02]  /*34a0*/  @P4 LOP3.LUT P6, RZ, R223, 0xff0000, RZ, 0xc0, !PT ;  /* 0x00ff0000dfff4812 */ /* 0x000fe400078cc0ff */
[----:B------:R-:W-:Y:S02]  /*34b0*/  @!P2 ISETP.NE.AND.EX P0, PT, R5, RZ, PT, P0 ;  /* 0x000000ff0500a20c */ /* 0x000fe40003f05300 */
[----:B------:R-:W-:Y:S02]  /*34c0*/  @P4 LOP3.LUT P1, RZ, R223, 0xff000000, RZ, 0xc0, !PT ;  /* 0xff000000dfff4812 */ /* 0x000fe4000782c0ff */
        /* <DEDUP_REMOVED lines=11> */
.L_x_14065:
[----:B------:R-:W-:Y:S05]  /*3580*/  BSYNC B0 ;  /* 0x0000000000007941 */ /* 0x000fea0003800000 */
.L_x_14064:
[----:B------:R-:W0:Y:S01]  /*3590*/  @P4 LDC.64 R152, c[0x0][0x298] ;  /* 0x0000a600ff984b82 */ /* 0x000e220000000a00 */
[----:B------:R-:W-:Y:S01]  /*35a0*/  ISETP.NE.U32.AND P0, PT, RZ, UR12, PT ;  /* 0x0000000cff007c0c */ /* 0x000fe2000bf05070 */
[----:B------:R-:W-:Y:S01]  /*35b0*/  BSSY B0, `(.L_x_14066) ;  /* 0x000001c000007945 */ /* 0x000fe20003800000 */
[----:B------:R-:W-:Y:S02]  /*35c0*/  @!P2 ISETP.NE.U32.AND P6, PT, R4, RZ, PT ;  /* 0x000000ff0400a20c */ /* 0x000fe40003fc5070 */
[----:B------:R-:W-:Y:S02]  /*35d0*/  ISETP.NE.AND.EX P0, PT, RZ, UR13, PT, P0 ;  /* 0x0000000dff007c0c */ /* 0x000fe4000bf05300 */
[----:B------:R-:W-:-:S11]  /*35e0*/  @!P2 ISETP.NE.AND.EX P6, PT, R5, RZ, PT, P6 ;  /* 0x000000ff0500a20c */ /* 0x000fd60003fc5360 */
[----:B------:R-:W1:Y:S01]  /*35f0*/  @P0 LDC.64 R172, c[0x0][0x308] ;  /* 0x0000c200ffac0b82 */ /* 0x000e620000000a00 */
[----:B0-----:R-:W-:-:S04]  /*3600*/  @P4 FMUL.FTZ R153, R175, R153 ;  /* 0x00000099af994220 */ /* 0x001fc80000410000 */
[----:B------:R-:W-:-:S05]  /*3610*/  @P4 FMUL.FTZ R152, R153, R152 ;  /* 0x0000009899984220 */ /* 0x000fca0000410000 */
[----:B------:R-:W-:Y:S02]  /*3620*/  @P4 SEL R135, R152, RZ, P1 ;  /* 0x000000ff98874207 */ /* 0x000fe40000800000 */
[----:B------:R-:W-:-:S04]  /*3630*/  ISETP.NE.U32.AND P1, PT, RZ, UR12, PT ;  /* 0x0000000cff007c0c */ /* 0x000fc8000bf25070 */
[----:B------:R-:W-:Y:S01]  /*3640*/  ISETP.NE.AND.EX P1, PT, RZ, UR13, PT, P1 ;  /* 0x0000000dff007c0c */ /* 0x000fe2000bf25310 */
[----:B-1----:R-:W-:-:S03]  /*3650*/  @P0 IMAD.WIDE.U32 R172, R3, 0x10, R172 ;  /* 0x0000001003ac0825 */ /* 0x002fc600078e00ac */
[----:B------:R-:W-:Y:S02]  /*3660*/  SEL R152, R154, R136, P1 ;  /* 0x000000889a987207 */ /* 0x000fe40000800000 */
[----:B------:R-:W-:Y:S02]  /*3670*/  SEL R153, R155, R137, P1 ;  /* 0x000000899b997207 */ /* 0x000fe40000800000 */
[----:B------:R-:W-:Y:S02]  /*3680*/  SEL R154, R174, R138, P1 ;  /* 0x0000008aae9a7207 */ /* 0x000fe40000800000 */
[----:B------:R-:W-:-:S05]  /*3690*/  SEL R155, R175, R139, P1 ;  /* 0x0000008baf9b7207 */ /* 0x000fca0000800000 */
[----:B------:R0:W-:Y:S02]  /*36a0*/  @P0 STG.E.128 desc[UR4][R172.64], R152 ;  /* 0x00000098ac000986 */ /* 0x0001e4000c101d04 */
[----:B0-----:R-:W0:Y:S01]  /*36b0*/  @P4 LDC.64 R152, c[0x0][0x2f8] ;  /* 0x0000be00ff984b82 */ /* 0x001e220000000a00 */
        /* <DEDUP_REMOVED lines=11> */
.L_x_14067:
[----:B------:R-:W-:Y:S05]  /*3770*/  BSYNC B0 ;  /* 0x0000000000007941 */ /* 0x000fea0003800000 */
.L_x_14066:
[----:B0-----:R-:W-:Y:S01]  /*3780*/  @P4 FMUL.FTZ R153, R154, R153 ;  /* 0x000000999a994220 */ /* 0x001fe20000410000 */
[----:B------:R-:W-:Y:S01]  /*3790*/  @P4 LOP3.LUT P6, RZ, R222, 0xff, RZ, 0xc0, !PT ;  /* 0x000000ffdeff4812 */ /* 0x000fe200078cc0ff */
[----:B------:R-:W-:Y:S02]  /*37a0*/  BSSY B0, `(.L_x_14068) ;  /* 0x000000e000007945 */ /* 0x000fe40003800000 */
[----:B------:R-:W-:Y:S02]  /*37b0*/  @P4 FMUL.FTZ R155, R153, R152 ;  /* 0x00000098999b4220 */ /* 0x000fe40000410000 */
[----:B------:R-:W0:Y:S03]  /*37c0*/  @P4 LDC.64 R152, c[0x0][0x298] ;  /* 0x0000a600ff984b82 */ /* 0x000e260000000a00 */
        /* <DEDUP_REMOVED lines=11> */
.L_x_14069:
[----:B------:R-:W-:Y:S05]  /*3880*/  BSYNC B0 ;  /* 0x0000000000007941 */ /* 0x000fea0003800000 */
.L_x_14068:
[----:B0-----:R-:W-:Y:S01]  /*3890*/  @P4 FMUL.FTZ R153, R155, R153 ;  /* 0x000000999b994220 */ /* 0x001fe20000410000 */
[----:B------:R-:W-:Y:S01]  /*38a0*/  @P4 LOP3.LUT P6, RZ, R222, 0xff00, RZ, 0xc0, !PT ;  /* 0x0000ff00deff4812 */ /* 0x000fe200078cc0ff */
[----:B------:R-:W-:Y:S02]  /*38b0*/  BSSY B0, `(.L_x_14070) ;  /* 0x000000d000007945 */ /* 0x000fe40003800000 */
        /* <DEDUP_REMOVED lines=12> */
.L_x_14071:
[----:B------:R-:W-:Y:S05]  /*3980*/  BSYNC B0 ;  /* 0x0000000000007941 */ /* 0x000fea0003800000 */
.L_x_14070:
[----:B------:R-:W0:Y:S01]  /*3990*/  @P4 LDC.64 R152, c[0x0][0x298] ;  /* 0x0000a600ff984b82 */ /* 0x000e220000000a00 */
[----:B------:R-:W-:Y:S01]  /*39a0*/  @P4 LOP3.LUT P6, RZ, R222, 0xff0000, RZ, 0xc0, !PT ;  /* 0x00ff0000deff4812 */ /* 0x000fe200078cc0ff */
[----:B------:R-:W-:Y:S01]  /*39b0*/  BSSY B0, `(.L_x_14072) ;  /* 0x000000e000007945 */ /* 0x000fe20003800000 */
        /* <DEDUP_REMOVED lines=13> */
.L_x_14073:
[----:B------:R-:W-:Y:S05]  /*3a90*/  BSYNC B0 ;  /* 0x0000000000007941 */ /* 0x000fea0003800000 */
.L_x_14072:
[----:B------:R-:W0:Y:S01]  /*3aa0*/  @P4 LDC.64 R152, c[0x0][0x298] ;  /* 0x0000a600ff984b82 */ /* 0x000e220000000a00 */
[----:B------:R-:W-:Y:S01]  /*3ab0*/  @P4 LOP3.LUT P6, RZ, R222, 0xff000000, RZ, 0xc0, !PT ;  /* 0xff000000deff4812 */ /* 0x000fe200078cc0ff */
[----:B------:R-:W-:Y:S06]  /*3ac0*/  BSSY B0, `(.L_x_14074) ;  /* 0x000001a000007945 */ /* 0x000fec0003800000 */
[----:B------:R-:W1:Y:S01]  /*3ad0*/  @P0 LDC.64 R172, c[0x0][0x308] ;  /* 0x0000c200ffac0b82 */ /* 0x000e620000000a00 */
[----:B0-----:R-:W-:-:S04]  /*3ae0*/  @P4 FMUL.FTZ R153, R175, R153 ;  /* 0x00000099af994220 */ /* 0x001fc80000410000 */
[----:B------:R-:W-:Y:S01]  /*3af0*/  @P4 FMUL.FTZ R152, R153, R152 ;  /* 0x0000009899984220 */ /* 0x000fe20000410000 */
[----:B------:R-:W-:Y:S02]  /*3b00*/  SEL R153, R155, R137, P1 ;  /* 0x000000899b997207 */ /* 0x000fe40000800000 */
[----:B------:R-:W-:Y:S01]  /*3b10*/  SEL R155, R175, R139, P1 ;  /* 0x0000008baf9b7207 */ /* 0x000fe20000800000 */
[----:B-1----:R-:W-:Y:S01]  /*3b20*/  @P0 IMAD.WIDE.U32 R172, R225, 0x10, R172 ;  /* 0x00000010e1ac0825 */ /* 0x002fe200078e00ac */
[----:B------:R-:W-:Y:S02]  /*3b30*/  @P4 SEL R135, R152, RZ, P6 ;  /* 0x000000ff98874207 */ /* 0x000fe40003000000 */
[----:B------:R-:W-:Y:S02]  /*3b40*/  SEL R152, R154, R136, P1 ;  /* 0x000000889a987207 */ /* 0x000fe40000800000 */
[----:B------:R-:W-:Y:S02]  /*3b50*/  SEL R154, R174, R138, P1 ;  /* 0x0000008aae9a7207 */ /* 0x000fe40000800000 */
[----:B------:R-:W-:-:S03]  /*3b60*/  @!P2 ISETP.NE.U32.AND P6, PT, R4, RZ, PT ;  /* 0x000000ff0400a20c */ /* 0x000fc60003fc5070 */
[----:B------:R0:W-:Y:S01]  /*3b70*/  @P0 STG.E.128 desc[UR4][R172.64], R152 ;  /* 0x00000098ac000986 */ /* 0x0001e2000c101d04 */
[----:B------:R-:W-:Y:S01]  /*3b80*/  @!P2 ISETP.NE.AND.EX P6, PT, R5, RZ, PT, P6 ;  /* 0x000000ff0500a20c */ /* 0x000fe20003fc5360 */
[----:B0-----:R-:W0:Y:S01]  /*3b90*/  @P4 LDC.64 R152, c[0x0][0x2f8] ;  /* 0x0000be00ff984b82 */ /* 0x001e220000000a00 */
[----:B------:R-:W-:-:S05]  /*3ba0*/  @P4 IADD3 R154, R170, 0x80, RZ ;  /* 0x00000080aa9a4810 */ /* 0x000fca0007ffe0ff */
[----:B0-----:R-:W-:Y:S01]  /*3bb0*/  @P4 IMAD.WIDE.U32 R152, R154, 0x10, R152 ;  /* 0x000000109a984825 */ /* 0x001fe200078e0098 */
[----:B------:R-:W-:-:S04]  /*3bc0*/  @!P2 FSEL R154, R40, RZ, P6 ;  /* 0x000000ff289aa208 */ /* 0x000fc80003000000 */
        /* <DEDUP_REMOVED lines=9> */
.L_x_14075:
[----:B------:R-:W-:Y:S05]  /*3c60*/  BSYNC B0 ;  /* 0x0000000000007941 */ /* 0x000fea0003800000 */
.L_x_14074:
        /* <DEDUP_REMOVED lines=16> */
.L_x_14077:
[----:B------:R-:W-:Y:S05]  /*3d70*/  BSYNC B0 ;  /* 0x0000000000007941 */ /* 0x000fea0003800000 */
.L_x_14076:
        /* <DEDUP_REMOVED lines=16> */
.L_x_14079:
[----:B------:R-:W-:Y:S05]  /*3e80*/  BSYNC B0 ;  /* 0x0000000000007941 */ /* 0x000fea0003800000 */
.L_x_14078:
        /* <DEDUP_REMOVED lines=16> */
.L_x_14081:
[----:B------:R-:W-:Y:S05]  /*3f90*/  BSYNC B0 ;  /* 0x0000000000007941 */ /* 0x000fea0003800000 */
.L_x_14080:
[----:B------:R-:W1:Y:S01]  /*3fa0*/  @P0 LDC.64 R172, c[0x0][0x308] ;  /* 0x0000c200ffac0b82 */ /* 0x000e620000000a00 */
[----:B0-----:R-:W-:Y:S01]  /*3fb0*/  @P4 FMUL.FTZ R153, R175, R153 ;  /* 0x00000099af994220 */ /* 0x001fe20000410000 */
[----:B------:R-:W-:Y:S01]  /*3fc0*/  @P4 LOP3.LUT P6, RZ, R6, 0xff000000, RZ, 0xc0, !PT ;  /* 0xff00000006ff4812 */ /* 0x000fe200078cc0ff */
[----:B------:R-:W-:Y:S02]  /*3fd0*/  BSSY B0, `(.L_x_14082) ;  /* 0x0000018000007945 */ /* 0x000fe40003800000 */
[----:B------:R-:W-:Y:S01]  /*3fe0*/  @P4 FMUL.FTZ R6, R153, R152 ;  /* 0x0000009899064220 */ /* 0x000fe20000410000 */
[----:B------:R-:W-:Y:S02]  /*3ff0*/  SEL R152, R154, R136, P1 ;  /* 0x000000889a987207 */ /* 0x000fe40000800000 */
[----:B------:R-:W-:Y:S02]  /*4000*/  SEL R153, R155, R137, P1 ;  /* 0x000000899b997207 */ /* 0x000fe40000800000 */
[----:B------:R-:W-:-:S02]  /*4010*/  SEL R154, R174, R138, P1 ;  /* 0x0000008aae9a7207 */ /* 0x000fc40000800000 */
[----:B------:R-:W-:Y:S02]  /*4020*/  SEL R155, R175, R139, P1 ;  /* 0x0000008baf9b7207 */ /* 0x000fe40000800000 */
[----:B------:R-:W-:Y:S02]  /*4030*/  @P4 SEL R135, R6, RZ, P6 ;  /* 0x000000ff06874207 */ /* 0x000fe40003000000 */
[----:B------:R-:W-:Y:S02]  /*4040*/  @P4 IADD3 R6, R170, 0x100, RZ ;  /* 0x00000100aa064810 */ /* 0x000fe40007ffe0ff */
[----:B------:R-:W-:-:S04]  /*4050*/  @!P2 ISETP.NE.U32.AND P6, PT, R4, RZ, PT ;  /* 0x000000ff0400a20c */ /* 0x000fc80003fc5070 */
[----:B------:R-:W-:Y:S01]  /*4060*/  @!P2 ISETP.NE.AND.EX P6, PT, R5, RZ, PT, P6 ;  /* 0x000000ff0500a20c */ /* 0x000fe20003fc5360 */
[----:B-1----:R-:W-:-:S05]  /*4070*/  @P0 IMAD.WIDE.U32 R172, R226, 0x10, R172 ;  /* 0x00000010e2ac0825 */ /* 0x002fca00078e00ac */
[----:B------:R0:W-:Y:S02]  /*4080*/  @P0 STG.E.128 desc[UR4][R172.64], R152 ;  /* 0x00000098ac000986 */ /* 0x0001e4000c101d04 */
[----:B0-----:R-:W0:Y:S02]  /*4090*/  @P4 LDC.64 R152, c[0x0][0x2f8] ;  /* 0x0000be00ff984b82 */ /* 0x001e240000000a00 */
        /* <DEDUP_REMOVED lines=11> */
.L_x_14083:
[----:B------:R-:W-:Y:S05]  /*4150*/  BSYNC B0 ;  /* 0x0000000000007941 */ /* 0x000fea0003800000 */
.L_x_14082:
        /* <DEDUP_REMOVED lines=16> */
.L_x_14085:
[----:B------:R-:W-:Y:S05]  /*4260*/  BSYNC B0 ;  /* 0x0000000000007941 */ /* 0x000fea0003800000 */
.L_x_14084:
[----:B0-----:R-:W-:Y:S01]  /*4270*/  @P4 FMUL.FTZ R153, R154, R153 ;  /* 0x000000999a994220 */ /* 0x001fe20000410000 */
[----:B------:R-:W0:Y:S01]  /*4280*/  @P0 LDC.64 R174, c[0x0][0x308] ;  /* 0x0000c200ffae0b82 */ /* 0x000e220000000a00 */
[----:B------:R-:W-:Y:S01]  /*4290*/  @P4 LOP3.LUT P6, RZ, R7, 0xff00, RZ, 0xc0, !PT ;  /* 0x0000ff0007ff4812 */ /* 0x000fe200078cc0ff */
[----:B------:R-:W-:Y:S01]  /*42a0*/  BSSY B0, `(.L_x_14086) ;  /* 0x000000e000007945 */ /* 0x000fe20003800000 */
[----:B------:R-:W-:-:S05]  /*42b0*/  @P4 FMUL.FTZ R155, R153, R152 ;  /* 0x00000098999b4220 */ /* 0x000fca0000410000 */
[----:B------:R-:W1:Y:S01]  /*42c0*/  @P4 LDC.64 R152, c[0x0][0x298] ;  /* 0x0000a600ff984b82 */ /* 0x000e620000000a00 */
        /* <DEDUP_REMOVED lines=11> */
.L_x_14087:
[----:B------:R-:W-:Y:S05]  /*4380*/  BSYNC B0 ;  /* 0x0000000000007941 */ /* 0x000fea0003800000 */
.L_x_14086:
[----:B------:R-:W2:Y:S01]  /*4390*/  @P4 LDC.64 R172, c[0x0][0x298] ;  /* 0x0000a600ffac4b82 */ /* 0x000ea20000000a00 */
[----:B-1----:R-:W-:Y:S01]  /*43a0*/  @P4 FMUL.FTZ R153, R155, R153 ;  /* 0x000000999b994220 */ /* 0x002fe20000410000 */
[----:B------:R-:W-:Y:S01]  /*43b0*/  @P4 LOP3.LUT P6, RZ, R7, 0xff0000, RZ, 0xc0, !PT ;  /* 0x00ff000007ff4812 */ /* 0x000fe200078cc0ff */
[----:B------:R-:W-:Y:S01]  /*43c0*/  BSSY B0, `(.L_x_14088) ;  /* 0x0000011000007945 */ /* 0x000fe20003800000 */
[----:B0-----:R-:W-:-:S04]  /*43d0*/  @P0 IMAD.WIDE.U32 R174, R227, 0x10, R174 ;  /* 0x00000010e3ae0825 */ /* 0x001fc800078e00ae */
[----:B------:R-:W-:Y:S01]  /*43e0*/  @P4 FMUL.FTZ R152, R153, R152 ;  /* 0x0000009899984220 */ /* 0x000fe20000410000 */
[----:B------:R-:W-:Y:S02]  /*43f0*/  SEL R153, R154, R137, P1 ;  /* 0x000000899a997207 */ /* 0x000fe40000800000 */
[----:B------:R-:W-:Y:S02]  /*4400*/  SEL R154, R155, R138, P1 ;  /* 0x0000008a9b9a7207 */ /* 0x000fe40000800000 */
[----:B------:R-:W-:Y:S02]  /*4410*/  @P4 SEL R134, R152, RZ, P6 ;  /* 0x000000ff98864207 */ /* 0x000fe40003000000 */
[----:B------:R-:W-:Y:S02]  /*4420*/  @!P2 ISETP.NE.U32.AND P6, PT, R4, RZ, PT ;  /* 0x000000ff0400a20c */ /* 0x000fe40003fc5070 */
[----:B------:R-:W-:Y:S02]  /*4430*/  SEL R152, R6, R136, P1 ;  /* 0x0000008806987207 */ /* 0x000fe40000800000 */
        /* <DEDUP_REMOVED lines=9> */
.L_x_14089:
[----:B------:R-:W-:Y:S05]  /*44d0*/  BSYNC B0 ;  /* 0x0000000000007941 */ /* 0x000fea0003800000 */
.L_x_14088:
[C---:B--2---:R-:W-:Y:S01]  /*44e0*/  @P4 FMUL.FTZ R173, R155.reuse, R173 ;  /* 0x000000ad9bad4220 */ /* 0x044fe20000410000 */
[----:B------:R-:W-:Y:S01]  /*44f0*/  SEL R155, R155, R139, P1 ;  /* 0x0000008b9b9b7207 */ /* 0x000fe20000800000 */
[----:B------:R-:W-:Y:S01]  /*4500*/  BSSY B0, `(.L_x_14090) ;  /* 0x0000014000007945 */ /* 0x000fe20003800000 */
[----:B------:R-:W-:Y:S01]  /*4510*/  @P4 IADD3 R6, R170, 0x180, RZ ;  /* 0x00000180aa064810 */ /* 0x000fe20007ffe0ff */
[----:B------:R-:W-:Y:S01]  /*4520*/  @P4 FMUL.FTZ R172, R173, R172 ;  /* 0x000000acadac4220 */ /* 0x000fe20000410000 */
[----:B------:R-:W-:Y:S01]  /*4530*/  @P4 LOP3.LUT P6, RZ, R7, 0xff000000, RZ, 0xc0, !PT ;  /* 0xff00000007ff4812 */ /* 0x000fe200078cc0ff */
[----:B------:R0:W-:Y:S03]  /*4540*/  @P0 STG.E.128 desc[UR4][R174.64], R152 ;  /* 0x00000098ae000986 */ /* 0x0001e6000c101d04 */
[----:B------:R-:W-:Y:S02]  /*4550*/  @P4 SEL R135, R172, RZ, P6 ;  /* 0x000000ffac874207 */ /* 0x000fe40003000000 */
[----:B------:R-:W-:-:S04]  /*4560*/  @!P2 ISETP.NE.U32.AND P6, PT, R4, RZ, PT ;  /* 0x000000ff0400a20c */ /* 0x000fc80003fc5070 */
[----:B------:R-:W-:Y:S01]  /*4570*/  @!P2 ISETP.NE.AND.EX P6, PT, R5, RZ, PT, P6 ;  /* 0x000000ff0500a20c */ /* 0x000fe20003fc5360 */
[----:B0-----:R-:W0:Y:S03]  /*4580*/  @P4 LDC.64 R152, c[0x0][0x2f8] ;  /* 0x0000be00ff984b82 */ /* 0x001e260000000a00 */
[----:B------:R-:W-:Y:S01]  /*4590*/  @!P2 FSEL R154, R32, RZ, P6 ;  /* 0x000000ff209aa208 */ /* 0x000fe20003000000 */
[----:B0-----:R-:W-:-:S04]  /*45a0*/  @P4 IMAD.WIDE.U32 R152, R6, 0x10, R152 ;  /* 0x0000001006984825 */ /* 0x001fc800078e0098 */
[----:B------:R-:W0:Y:S01]  /*45b0*/  @P4 LDC.64 R6, c[0x0][0x298] ;  /* 0x0000a600ff064b82 */ /* 0x000e220000000a00 */
[----:B------:R1:W-:Y:S01]  /*45c0*/  @P4 STG.E.128 desc[UR4][R152.64], R132 ;  /* 0x0000008498004986 */ /* 0x0003e2000c101d04 */
[----:B------:R-:W-:Y:S05]  /*45d0*/  @!P2 BRA `(.L_x_14091) ;  /* 0x000000000018a947 */ /* 0x000fea0003800000 */
[----:B------:R-:W-:Y:S01]  /*45e0*/  ISETP.NE.U32.AND P6, PT, R4, RZ, PT ;  /* 0x000000ff0400720c */ /* 0x000fe20003fc5070 */
[----:B-1----:R-:W-:-:S03]  /*45f0*/  FFMA.FTZ R152, R143, R171, R176 ;  /* 0x000000ab8f987223 */ /* 0x002fc600000100b0 */
[----:B------:R-:W-:Y:S01]  /*4600*/  ISETP.NE.AND.EX P6, PT, R5, RZ, PT, P6 ;  /* 0x000000ff0500720c */ /* 0x000fe20003fc5360 */
[----:B------:R-:W-:-:S04]  /*4610*/  FADD.FTZ R152, R196, -R152 ;  /* 0x80000098c4987221 */ /* 0x000fc80000010000 */
[----:B------:R-:W-:-:S08]  /*4620*/  FMUL.FTZ R154, R2, R152 ;  /* 0x00000098029a7220 */ /* 0x000fd00000410000 */
[----:B------:R-:W-:-:S07]  /*4630*/  @P6 FADD.FTZ R154, R32, R154 ;  /* 0x0000009a209a6221 */ /* 0x000fce0000010000 */
.L_x_14091:
[----:B------:R-:W-:Y:S05]  /*4640*/  BSYNC B0 ;  /* 0x0000000000007941 */ /* 0x000fea0003800000 */
.L_x_14090:
[----:B0-----:R-:W-:Y:S01]  /*4650*/  @P4 FMUL.FTZ R7, R154, R7 ;  /* 0x000000079a074220 */ /* 0x001fe20000410000 */
[----:B------:R-:W-:Y:S01]  /*4660*/  @P4 LOP3.LUT P6, RZ, R8, 0xff, RZ, 0xc0, !PT ;  /* 0x000000ff08ff4812 */ /* 0x000fe200078cc0ff */
[----:B------:R-:W-:Y:S02]  /*4670*/  BSSY B0, `(.L_x_14092) ;  /* 0x000000e000007945 */ /* 0x000fe40003800000 */
[----:B-1----:R-:W-:Y:S02]  /*4680*/  @P4 FMUL.FTZ R152, R7, R6 ;  /* 0x0000000607984220 */ /* 0x002fe40000410000 */
        /* <DEDUP_REMOVED lines=12> */
.L_x_14093:
[----:B------:R-:W-:Y:S05]  /*4750*/  BSYNC B0 ;  /* 0x0000000000007941 */ /* 0x000fea0003800000 */
.L_x_14092:
        /* <DEDUP_REMOVED lines=17> */
.L_x_14095:
[----:B------:R-:W-:Y:S05]  /*4870*/  BSYNC B0 ;  /* 0x0000000000007941 */ /* 0x000fea0003800000 */
.L_x_14094:
[----:B-1----:R-:W-:Y:S01]  /*4880*/  @P4 FMUL.FTZ R7, R172, R7 ;  /* 0x00000007ac074220 */ /* 0x002fe20000410000 */
[----:B------:R-:W-:Y:S01]  /*4890*/  @P4 LOP3.LUT P6, RZ, R8, 0xff0000, RZ, 0xc0, !PT ;  /* 0x00ff000008ff4812 */ /* 0x000fe200078cc0ff */
[----:B------:R-:W-:Y:S02]  /*48a0*/  BSSY B0, `(.L_x_14096) ;  /* 0x0000012000007945 */ /* 0x000fe40003800000 */
[----:B------:R-:W-:-:S05]  /*48b0*/  @P4 FMUL.FTZ R6, R7, R6 ;  /* 0x0000000607064220 */ /* 0x000fca0000410000 */
[----:B------:R-:W-:Y:S02]  /*48c0*/  @P4 SEL R134, R6, RZ, P6 ;  /* 0x000000ff06864207 */ /* 0x000fe40003000000 */
[----:B------:R-:W-:Y:S02]  /*48d0*/  @P0 IADD3 R6, R3, 0x200, RZ ;  /* 0x0000020003060810 */ /* 0x000fe40007ffe0ff */
[----:B------:R-:W-:-:S03]  /*48e0*/  @!P2 ISETP.NE.U32.AND P6, PT, R4, RZ, PT ;  /* 0x000000ff0400a20c */ /* 0x000fc60003fc5070 */
[----:B0-----:R-:W-:Y:S01]  /*48f0*/  @P0 IMAD.WIDE.U32 R6, R6, 0x10, R152 ;  /* 0x0000001006060825 */ /* 0x001fe200078e0098 */
[----:B------:R-:W-:Y:S02]  /*4900*/  @!P2 ISETP.NE.AND.EX P6, PT, R5, RZ, PT, P6 ;  /* 0x000000ff0500a20c */ /* 0x000fe40003fc5360 */
        /* <DEDUP_REMOVED lines=11> */
.L_x_14097:
[----:B------:R-:W-:Y:S05]  /*49c0*/  BSYNC B0 ;  /* 0x0000000000007941 */ /* 0x000fea0003800000 */
.L_x_14096:
[----:B------:R-:W-:Y:S01]  /*49d0*/  SEL R155, R172, R139, P1 ;  /* 0x0000008bac9b7207 */ /* 0x000fe20000800000 */
[----:B------:R-:W-:Y:S01]  /*49e0*/  BSSY B0, `(.L_x_14098) ;  /* 0x0000016000007945 */ /* 0x000fe20003800000 */
[----:B------:R-:W-:-:S03]  /*49f0*/  @P4 LOP3.LUT P6, RZ, R8, 0xff000000, RZ, 0xc0, !PT ;  /* 0xff00000008ff4812 */ /* 0x000fc600078cc0ff */
[----:B------:R0:W-:Y:S02]  /*4a00*/  @P0 STG.E.128 desc[UR4][R6.64], R152 ;  /* 0x0000009806000986 */ /* 0x0001e4000c101d04 */
[----:B0-----:R-:W0:Y:S08]  /*4a10*/  @P4 LDC.64 R6, c[0x0][0x298] ;  /* 0x0000a600ff064b82 */ /* 0x001e300000000a00 */
[----:B------:R-:W1:Y:S01]  /*4a20*/  @P4 LDC.64 R152, c[0x0][0x2f8] ;  /* 0x0000be00ff984b82 */ /* 0x000e620000000a00 */
[----:B0-----:R-:W-:-:S04]  /*4a30*/  @P4 FMUL.FTZ R7, R172, R7 ;  /* 0x00000007ac074220 */ /* 0x001fc80000410000 */
[----:B------:R-:W-:-:S05]  /*4a40*/  @P4 FMUL.FTZ R6, R7, R6 ;  /* 0x0000000607064220 */ /* 0x000fca0000410000 */
[----:B------:R-:W-:Y:S02]  /*4a50*/  @P4 SEL R135, R6, RZ, P6 ;  /* 0x000000ff06874207 */ /* 0x000fe40003000000 */
[----:B------:R-:W-:Y:S02]  /*4a60*/  @P4 IADD3 R6, R170, 0x200, RZ ;  /* 0x00000200aa064810 */ /* 0x000fe40007ffe0ff */
[----:B------:R-:W-:-:S03]  /*4a70*/  @!P2 ISETP.NE.U32.AND P6, PT, R4, RZ, PT ;  /* 0x000000ff0400a20c */ /* 0x000fc60003fc5070 */
[----:B-1----:R-:W-:Y:S01]  /*4a80*/  @P4 IMAD.WIDE.U32 R152, R6, 0x10, R152 ;  /* 0x0000001006984825 */ /* 0x002fe200078e0098 */
[----:B------:R-:W-:Y:S01]  /*4a90*/  @!P2 ISETP.NE.AND.EX P6, PT, R5, RZ, PT, P6 ;  /* 0x000000ff0500a20c */ /* 0x000fe20003fc5360 */
[----:B------:R-:W0:Y:S03]  /*4aa0*/  @P4 LDC.64 R6, c[0x0][0x298] ;  /* 0x0000a600ff064b82 */ /* 0x000e260000000a00 */
[----:B------:R1:W-:Y:S01]  /*4ab0*/  @P4 STG.E.128 desc[UR4][R152.64], R132 ;  /* 0x0000008498004986 */ /* 0x0003e2000c101d04 */
[----:B------:R-:W-:Y:S01]  /*4ac0*/  @!P2 FSEL R8, R28, RZ, P6 ;  /* 0x000000ff1c08a208 */ /* 0x000fe20003000000 */
[----:B------:R-:W-:Y:S07]  /*4ad0*/  @!P2 BRA `(.L_x_14099) ;  /* 0x000000000018a947 */ /* 0x000fee0003800000 */
[----:B------:R-:W-:Y:S01]  /*4ae0*/  ISETP.NE.U32.AND P6, PT, R4, RZ, PT ;  /* 0x000000ff0400720c */ /* 0x000fe20003fc5070 */
[----:B------:R-:W-:-:S03]  /*4af0*/  FFMA.FTZ R8, R147, R171, R176 ;  /* 0x000000ab93087223 */ /* 0x000fc600000100b0 */
[----:B------:R-:W-:Y:S01]  /*4b00*/  ISETP.NE.AND.EX P6, PT, R5, RZ, PT, P6 ;  /* 0x000000ff0500720c */ /* 0x000fe20003fc5360 */
[----:B------:R-:W-:-:S04]  /*4b10*/  FADD.FTZ R8, R200, -R8 ;  /* 0x80000008c8087221 */ /* 0x000fc80000010000 */
[----:B------:R-:W-:-:S08]  /*4b20*/  FMUL.FTZ R8, R2, R8 ;  /* 0x0000000802087220 */ /* 0x000fd00000410000 */
[----:B------:R-:W-:-:S07]  /*4b30*/  @P6 FADD.FTZ R8, R28, R8 ;  /* 0x000000081c086221 */ /* 0x000fce0000010000 */
.L_x_14099:
[----:B------:R-:W-:Y:S05]  /*4b40*/  BSYNC B0 ;  /* 0x0000000000007941 */ /* 0x000fea0003800000 */
.L_x_14098:
        /* <DEDUP_REMOVED lines=16> */
.L_x_14101:
[----:B------:R-:W-:Y:S05]  /*4c50*/  BSYNC B0 ;  /* 0x0000000000007941 */ /* 0x000fea0003800000 */
.L_x_14100:
        /* <DEDUP_REMOVED lines=17> */
.L_x_14103:
[----:B------:R-:W-:Y:S05]  /*4d70*/  BSYNC B0 ;  /* 0x0000000000007941 */ /* 0x000fea0003800000 */
.L_x_14102:
[----:B-1----:R-:W-:Y:S01]  /*4d80*/  @P4 FMUL.FTZ R7, R155, R7 ;  /* 0x000000079b074220 */ /* 0x002fe20000410000 */
[----:B------:R-:W-:Y:S01]  /*4d90*/  @P4 LOP3.LUT P6, RZ, R9, 0xff0000, RZ, 0xc0, !PT ;  /* 0x00ff000009ff4812 */ /* 0x000fe200078cc0ff */
[----:B------:R-:W-:Y:S02]  /*4da0*/  BSSY B0, `(.L_x_14104) ;  /* 0x0000012000007945 */ /* 0x000fe40003800000 */
[----:B------:R-:W-:-:S05]  /*4db0*/  @P4 FMUL.FTZ R6, R7, R6 ;  /* 0x0000000607064220 */ /* 0x000fca0000410000 */
[----:B------:R-:W-:Y:S02]  /*4dc0*/  @P4 SEL R134, R6, RZ, P6 ;  /* 0x000000ff06864207 */ /* 0x000fe40003000000 */
[----:B------:R-:W-:Y:S02]  /*4dd0*/  @!P2 ISETP.NE.U32.AND P6, PT, R4, RZ, PT ;  /* 0x000000ff0400a20c */ /* 0x000fe40003fc5070 */
[----:B------:R-:W-:Y:S02]  /*4de0*/  @P0 IADD3 R6, R3, 0x280, RZ ;  /* 0x0000028003060810 */ /* 0x000fe40007ffe0ff */
[----:B------:R-:W-:-:S03]  /*4df0*/  @!P2 ISETP.NE.AND.EX P6, PT, R5, RZ, PT, P6 ;  /* 0x000000ff0500a20c */ /* 0x000fc60003fc5360 */
[----:B0-----:R-:W-:Y:S01]  /*4e00*/  @P0 IMAD.WIDE.U32 R6, R6, 0x10, R152 ;  /* 0x0000001006060825 */ /* 0x001fe200078e0098 */
        /* <DEDUP_REMOVED lines=11> */
.L_x_14105:
[----:B------:R-:W-:Y:S05]  /*4ec0*/  BSYNC B0 ;  /* 0x0000000000007941 */ /* 0x000fea0003800000 */
.L_x_14104:
        /* <DEDUP_REMOVED lines=14> */
[----:B------:R1:W-:Y:S02]  /*4fb0*/  @P4 STG.E.128 desc[UR4][R152.64], R132 ;  /* 0x0000008498004986 */ /* 0x0003e4000c101d04 */
        /* <DEDUP_REMOVED lines=8> */
.L_x_14107:
[----:B------:R-:W-:Y:S05]  /*5040*/  BSYNC B0 ;  /* 0x0000000000007941 */ /* 0x000fea0003800000 */
.L_x_14106:
        /* <DEDUP_REMOVED lines=16> */
.L_x_14109:
[----:B------:R-:W-:Y:S05]  /*5150*/  BSYNC B0 ;  /* 0x0000000000007941 */ /* 0x000fea0003800000 */
.L_x_14108:
        /* <DEDUP_REMOVED lines=17> */
.L_x_14111:
[----:B------:R-:W-:Y:S05]  /*5270*/  BSYNC B0 ;  /* 0x0000000000007941 */ /* 0x000fea0003800000 */
.L_x_14110:
[----:B-1----:R-:W-:Y:S01]  /*5280*/  @P4 FMUL.FTZ R7, R154, R7 ;  /* 0x000000079a074220 */ /* 0x002fe20000410000 */
[----:B------:R-:W-:Y:S01]  /*5290*/  @P4 LOP3.LUT P6, RZ, R10, 0xff0000, RZ, 0xc0, !PT ;  /* 0x00ff00000aff4812 */ /* 0x000fe200078cc0ff */
[----:B------:R-:W-:Y:S01]  /*52a0*/  BSSY B0, `(.L_x_14112) ;  /* 0x0000012000007945 */ /* 0x000fe20003800000 */
[----:B------:R-:W-:Y:S01]  /*52b0*/  SEL R152, R152, R136, P1 ;  /* 0x0000008898987207 */ /* 0x000fe20000800000 */
[----:B------:R-:W-:Y:S01]  /*52c0*/  @P4 FMUL.FTZ R6, R7, R6 ;  /* 0x0000000607064220 */ /* 0x000fe20000410000 */
[----:B------:R-:W-:Y:S02]  /*52d0*/  SEL R153, R153, R137, P1 ;  /* 0x0000008999997207 */ /* 0x000fe40000800000 */
[----:B------:R-:W-:Y:S02]  /*52e0*/  SEL R154, R154, R138, P1 ;  /* 0x0000008a9a9a7207 */ /* 0x000fe40000800000 */
[----:B------:R-:W-:Y:S02]  /*52f0*/  @P4 SEL R134, R6, RZ, P6 ;  /* 0x000000ff06864207 */ /* 0x000fe40003000000 */
[----:B------:R-:W-:-:S02]  /*5300*/  @!P2 ISETP.NE.U32.AND P6, PT, R4, RZ, PT ;  /* 0x000000ff0400a20c */ /* 0x000fc40003fc5070 */
[----:B------:R-:W-:Y:S02]  /*5310*/  @P0 IADD3 R6, R3, 0x300, RZ ;  /* 0x0000030003060810 */ /* 0x000fe40007ffe0ff */
[----:B------:R-:W-:-:S03]  /*5320*/  @!P2 ISETP.NE.AND.EX P6, PT, R5, RZ, PT, P6 ;  /* 0x000000ff0500a20c */ /* 0x000fc60003fc5360 */
[----:B0-----:R-:W-:Y:S01]  /*5330*/  @P0 IMAD.WIDE.U32 R6, R6, 0x10, R8 ;  /* 0x0000001006060825 */ /* 0x001fe200078e0008 */
        /* <DEDUP_REMOVED lines=8> */
.L_x_14113:
[----:B------:R-:W-:Y:S05]  /*53c0*/  BSYNC B0 ;  /* 0x0000000000007941 */ /* 0x000fea0003800000 */
.L_x_14112:
[----:B------:R-:W-:Y:S01]  /*53d0*/  SEL R155, R172, R139, P1 ;  /* 0x0000008bac9b7207 */ /* 0x000fe20000800000 */
[----:B------:R-:W0:Y:S01]  /*53e0*/  @P4 LDC.64 R8, c[0x0][0x2f8] ;  /* 0x0000be00ff084b82 */ /* 0x000e220000000a00 */
[----:B------:R-:W-:Y:S01]  /*53f0*/  @P4 LOP3.LUT P6, RZ, R10, 0xff000000, RZ, 0xc0, !PT ;  /* 0xff0000000aff4812 */ /* 0x000fe200078cc0ff */
[----:B------:R-:W-:Y:S02]  /*5400*/  BSSY B0, `(.L_x_14114) ;  /* 0x0000014000007945 */ /* 0x000fe40003800000 */
[----:B------:R1:W-:Y:S04]  /*5410*/  @P0 STG.E.128 desc[UR4][R6.64], R152 ;  /* 0x0000009806000986 */ /* 0x0003e8000c101d04 */
[----:B-1----:R-:W1:Y:S02]  /*5420*/  @P4 LDC.64 R6, c[0x0][0x298] ;  /* 0x0000a600ff064b82 */ /* 0x002e640000000a00 */
[----:B-1----:R-:W-:-:S04]  /*5430*/  @P4 FMUL.FTZ R7, R172, R7 ;  /* 0x00000007ac074220 */ /* 0x002fc80000410000 */
[----:B------:R-:W-:-:S05]  /*5440*/  @P4 FMUL.FTZ R6, R7, R6 ;  /* 0x0000000607064220 */ /* 0x000fca0000410000 */
[----:B------:R-:W-:Y:S02]  /*5450*/  @P4 SEL R135, R6, RZ, P6 ;  /* 0x000000ff06874207 */ /* 0x000fe40003000000 */
[----:B------:R-:W-:Y:S02]  /*5460*/  @P4 IADD3 R6, R170, 0x300, RZ ;  /* 0x00000300aa064810 */ /* 0x000fe40007ffe0ff */
[----:B------:R-:W-:-:S03]  /*5470*/  @!P2 ISETP.NE.U32.AND P6, PT, R4, RZ, PT ;  /* 0x000000ff0400a20c */ /* 0x000fc60003fc5070 */
[----:B0-----:R-:W-:Y:S01]  /*5480*/  @P4 IMAD.WIDE.U32 R8, R6, 0x10, R8 ;  /* 0x0000001006084825 */ /* 0x001fe200078e0008 */
[----:B------:R-:W-:Y:S01]  /*5490*/  @!P2 ISETP.NE.AND.EX P6, PT, R5, RZ, PT, P6 ;  /* 0x000000ff0500a20c */ /* 0x000fe20003fc5360 */
[----:B------:R-:W0:Y:S03]  /*54a0*/  @P4 LDC.64 R6, c[0x0][0x298] ;  /* 0x0000a600ff064b82 */ /* 0x000e260000000a00 */
[----:B------:R1:W-:Y:S01]  /*54b0*/  @P4 STG.E.128 desc[UR4][R8.64], R132 ;  /* 0x0000008408004986 */ /* 0x0003e2000c101d04 */
[----:B------:R-:W-:Y:S01]  /*54c0*/  @!P2 FSEL R152, R20, RZ, P6 ;  /* 0x000000ff1498a208 */ /* 0x000fe20003000000 */
[----:B------:R-:W-:Y:S07]  /*54d0*/  @!P2 BRA `(.L_x_14115) ;  /* 0x000000000018a947 */ /* 0x000fee0003800000 */
[----:B------:R-:W-:Y:S01]  /*54e0*/  ISETP.NE.U32.AND P6, PT, R4, RZ, PT ;  /* 0x000000ff0400720c */ /* 0x000fe20003fc5070 */
[----:B-1----:R-:W-:-:S03]  /*54f0*/  FFMA.FTZ R8, R159, R171, R176 ;  /* 0x000000ab9f087223 */ /* 0x002fc600000100b0 */
[----:B------:R-:W-:Y:S01]  /*5500*/  ISETP.NE.AND.EX P6, PT, R5, RZ, PT, P6 ;  /* 0x000000ff0500720c */ /* 0x000fe20003fc5360 */
[----:B------:R-:W-:-:S04]  /*5510*/  FADD.FTZ R8, R160, -R8 ;  /* 0x80000008a0087221 */ /* 0x000fc80000010000 */
[----:B------:R-:W-:-:S08]  /*5520*/  FMUL.FTZ R152, R2, R8 ;  /* 0x0000000802987220 */ /* 0x000fd00000410000 */
[----:B------:R-:W-:-:S07]  /*5530*/  @P6 FADD.FTZ R152, R20, R152 ;  /* 0x0000009814986221 */ /* 0x000fce0000010000 */
.L_x_14115:
[----:B------:R-:W-:Y:S05]  /*5540*/  BSYNC B0 ;  /* 0x0000000000007941 */ /* 0x000fea0003800000 */
.L_x_14114:
        /* <DEDUP_REMOVED lines=16> */
.L_x_14117:
[----:B------:R-:W-:Y:S05]  /*5650*/  BSYNC B0 ;  /* 0x0000000000007941 */ /* 0x000fea0003800000 */
.L_x_14116:
        /* <DEDUP_REMOVED lines=17> */
.L_x_14119:
[----:B------:R-:W-:Y:S05]  /*5770*/  BSYNC B0 ;  /* 0x0000000000007941 */ /* 0x000fea0003800000 */
.L_x_14118:
        /* <DEDUP_REMOVED lines=20> */
.L_x_14121:
[----:B------:R-:W-:Y:S05]  /*58c0*/  BSYNC B0 ;  /* 0x0000000000007941 */ /* 0x000fea0003800000 */
.L_x_14120:
[C---:B------:R-:W-:Y:S01]  /*58d0*/  SEL R155, R10.reuse, R139, P1 ;  /* 0x0000008b0a9b7207 */ /* 0x040fe20000800000 */
        /* <DEDUP_REMOVED lines=22> */
.L_x_14123:
[----:B------:R-:W-:Y:S05]  /*5a40*/  BSYNC B0 ;  /* 0x0000000000007941 */ /* 0x000fea0003800000 */
.L_x_14122:
        /* <DEDUP_REMOVED lines=16> */
.L_x_14125:
[----:B------:R-:W-:Y:S05]  /*5b50*/  BSYNC B0 ;  /* 0x0000000000007941 */ /* 0x000fea0003800000 */
.L_x_14124:
        /* <DEDUP_REMOVED lines=17> */
.L_x_14127:
[----:B------:R-:W-:Y:S05]  /*5c70*/  BSYNC B0 ;  /* 0x0000000000007941 */ /* 0x000fea0003800000 */
.L_x_14126:
        /* <DEDUP_REMOVED lines=20> */
.L_x_14129:
[----:B------:R-:W-:Y:S05]  /*5dc0*/  BSYNC B0 ;  /* 0x0000000000007941 */ /* 0x000fea0003800000 */
.L_x_14128:
        /* <DEDUP_REMOVED lines=23> */
.L_x_14131:
[----:B------:R-:W-:Y:S05]  /*5f40*/  BSYNC B0 ;  /* 0x0000000000007941 */ /* 0x000fea0003800000 */
.L_x_14130:
        /* <DEDUP_REMOVED lines=16> */
.L_x_14133:
[----:B------:R-:W-:Y:S05]  /*6050*/  BSYNC B0 ;  /* 0x0000000000007941 */ /* 0x000fea0003800000 */
.L_x_14132:
        /* <DEDUP_REMOVED lines=16> */
.L_x_14135:
[----:B------:R-:W-:Y:S05]  /*6160*/  BSYNC B0 ;  /* 0x0000000000007941 */ /* 0x000fea0003800000 */
.L_x_14134:
[----:B0-----:R-:W-:Y:S01]  /*6170*/  @P4 FMUL.FTZ R7, R10, R7 ;  /* 0x000000070a074220 */ /* 0x001fe20000410000 */
[----:B------:R-:W-:Y:S01]  /*6180*/  @P4 LOP3.LUT P6, RZ, R221, 0xff0000, RZ, 0xc0, !PT ;  /* 0x00ff0000ddff4812 */ /* 0x000fe200078cc0ff */
[----:B------:R-:W-:Y:S01]  /*6190*/  BSSY B0, `(.L_x_14136) ;  /* 0x0000010000007945 */ /* 0x000fe20003800000 */
[----:B------:R-:W-:Y:S01]  /*61a0*/  SEL R136, R8, R136, P1 ;  /* 0x0000008808887207 */ /* 0x000fe20000800000 */
[----:B------:R-:W-:Y:S01]  /*61b0*/  @P4 FMUL.FTZ R6, R7, R6 ;  /* 0x0000000607064220 */ /* 0x000fe20000410000 */
[----:B------:R-:W-:Y:S02]  /*61c0*/  SEL R137, R9, R137, P1 ;  /* 0x0000008909897207 */ /* 0x000fe40000800000 */
[----:B------:R-:W-:Y:S02]  /*61d0*/  SEL R138, R10, R138, P1 ;  /* 0x0000008a0a8a7207 */ /* 0x000fe40000800000 */
        /* <DEDUP_REMOVED lines=11> */
.L_x_14137:
[----:B------:R-:W-:Y:S05]  /*6290*/  BSYNC B0 ;  /* 0x0000000000007941 */ /* 0x000fea0003800000 */
.L_x_14136:
[----:B------:R-:W0:Y:S01]  /*62a0*/  @P4 LDC.64 R4, c[0x0][0x298] ;  /* 0x0000a600ff044b82 */ /* 0x000e220000000a00 */
[----:B------:R-:W-:Y:S02]  /*62b0*/  @P4 LOP3.LUT P2, RZ, R221, 0xff000000, RZ, 0xc0, !PT ;  /* 0xff000000ddff4812 */ /* 0x000fe4000784c0ff */
[----:B------:R-:W-:Y:S02]  /*62c0*/  @P0 IADD3 R3, R3, 0x480, RZ ;  /* 0x0000048003030810 */ /* 0x000fe40007ffe0ff */
[----:B------:R-:W-:Y:S02]  /*62d0*/  SEL R139, R6, R139, P1 ;  /* 0x0000008b068b7207 */ /* 0x000fe40000800000 */
[----:B------:R-:W-:Y:S02]  /*62e0*/  @P4 IADD3 R170, R170, 0x480, RZ ;  /* 0x00000480aaaa4810 */ /* 0x000fe40007ffe0ff */
[----:B------:R-:W-:Y:S01]  /*62f0*/  SEL R241, RZ, 0x1, P5 ;  /* 0x00000001fff17807 */ /* 0x000fe20002800000 */
[----:B0-----:R-:W-:-:S04]  /*6300*/  @P4 FMUL.FTZ R5, R6, R5 ;  /* 0x0000000506054220 */ /* 0x001fc80000410000 */
[----:B------:R-:W-:-:S05]  /*6310*/  @P4 FMUL.FTZ R4, R5, R4 ;  /* 0x0000000405044220 */ /* 0x000fca0000410000 */
[----:B------:R-:W-:Y:S02]  /*6320*/  @P4 SEL R135, R4, RZ, P2 ;  /* 0x000000ff04874207 */ /* 0x000fe40001000000 */
[----:B------:R-:W0:Y:S02]  /*6330*/  @P0 LDC.64 R4, c[0x0][0x308] ;  /* 0x0000c200ff040b82 */ /* 0x000e240000000a00 */
[----:B0-----:R-:W-:-:S05]  /*6340*/  @P0 IMAD.WIDE.U32 R2, R3, 0x10, R4 ;  /* 0x0000001003020825 */ /* 0x001fca00078e0004 */
[----:B------:R0:W-:Y:S02]  /*6350*/  @P0 STG.E.128 desc[UR4][R2.64], R136 ;  /* 0x0000008802000986 */ /* 0x0001e4000c101d04 */
[----:B0-----:R-:W0:Y:S02]  /*6360*/  @P4 LDC.64 R2, c[0x0][0x2f8] ;  /* 0x0000be00ff024b82 */ /* 0x001e240000000a00 */
[----:B0-----:R-:W-:-:S05]  /*6370*/  @P4 IMAD.WIDE.U32 R2, R170, 0x10, R2 ;  /* 0x00000010aa024825 */ /* 0x001fca00078e0002 */
[----:B------:R1:W-:Y:S01]  /*6380*/  @P4 STG.E.128 desc[UR4][R2.64], R132 ;  /* 0x0000008402004986 */ /* 0x0003e2000c101d04 */
[----:B------:R-:W-:Y:S05]  /*6390*/  @!P3 BRA `(.L_x_14138) ;  /* 0xffffffa80034b947 */ /* 0x000fea000383ffff */
.L_x_14053:
[----:B------:R-:W0:Y:S01]  /*63a0*/  S2R R6, SR_TID.X ;  /* 0x0000000000067919 */ /* 0x000e220000002100 */
[----:B------:R-:W0:Y:S08]  /*63b0*/  S2UR UR6, SR_CTAID.X ;  /* 0x00000000000679c3 */ /* 0x000e300000002500 */
[----:B-1----:R-:W1:Y:S08]  /*63c0*/  LDC.64 R2, c[0x0][0x2d0] ;  /* 0x0000b400ff027b82 */ /* 0x002e700000000a00 */
        /* <DEDUP_REMOVED lines=29> */
.L_x_14057:
[----:B------:R-:W-:Y:S01]  /*65a0*/  HFMA2.MMA R170, -RZ, RZ, 0, 9.5367431640625e-07 ;  /* 0x00000010ffaa7435 */ /* 0x000fe200000001ff */
[----:B------:R-:W-:Y:S02]  /*65b0*/  MOV R171, R172 ;  /* 0x000000ac00ab7202 */ /* 0x000fe40000000f00 */
[----:B------:R-:W-:Y:S02]  /*65c0*/  MOV R155, 0x1f ;  /* 0x0000001f009b7802 */ /* 0x000fe40000000f00 */
[----:B------:R-:W-:-:S07]  /*65d0*/  MOV R152, 0xffffffff ;  /* 0xffffffff00987802 */ /* 0x000fce0000000f00 */
[----:B-----5:R-:W-:Y:S05]  /*65e0*/  WARPSYNC.COLLECTIVE R152, `(.L_x_14139) ;  /* 0x0000000098087348 */ /* 0x020fea0003c00000 */
[----:B------:R0:W1:Y:S02]  /*65f0*/  SHFL.DOWN P1, R173, R171, R170, R155 ;  /* 0x080000aaabad7389 */ /* 0x000064000002009b */
[----:B01---5:R-:W-:Y:S01]  /*6600*/  ENDCOLLECTIVE ;  /* 0x000000000000791b */ /* 0x023fe20003800000 */
.L_x_14139:
[----:B------:R-:W-:Y:S01]  /*6610*/  MOV R171, R153 ;  /* 0x0000009900ab7202 */ /* 0x000fe20000000f00 */
[----:B------:R-:W-:-:S07]  /*6620*/  FADD.FTZ R172, R173, R172 ;  /* 0x000000acadac7221 */ /* 0x000fce0000010000 */
[----:B------:R-:W-:Y:S05]  /*6630*/  WARPSYNC.COLLECTIVE R152, `(.L_x_14140) ;  /* 0x0000000098087348 */ /* 0x000fea0003c00000 */
[----:B------:R0:W1:Y:S02]  /*6640*/  SHFL.DOWN P1, R173, R171, R170, R155 ;  /* 0x080000aaabad7389 */ /* 0x000064000002009b */
[----:B01----:R-:W-:Y:S01]  /*6650*/  ENDCOLLECTIVE ;  /* 0x000000000000791b */ /* 0x003fe20003800000 */
.L_x_14140:
[----:B------:R-:W-:Y:S01]  /*6660*/  HFMA2.MMA R170, -RZ, RZ, 0, 4.76837158203125e-07 ;  /* 0x00000008ffaa7435 */ /* 0x000fe200000001ff */
[----:B------:R-:W-:Y:S01]  /*6670*/  MOV R171, R172 ;  /* 0x000000ac00ab7202 */ /* 0x000fe20000000f00 */
[----:B------:R-:W-:-:S09]  /*6680*/  FADD.FTZ R153, R173, R153 ;  /* 0x00000099ad997221 */ /* 0x000fd20000010000 */
[----:B------:R-:W-:Y:S05]  /*6690*/  WARPSYNC.COLLECTIVE R152, `(.L_x_14141) ;  /* 0x0000000098087348 */ /* 0x000fea0003c00000 */
[----:B------:R0:W1:Y:S02]  /*66a0*/  SHFL.DOWN P1, R173, R171, R170, R155 ;  /* 0x080000aaabad7389 */ /* 0x000064000002009b */
[----:B01----:R-:W-:Y:S01]  /*66b0*/  ENDCOLLECTIVE ;  /* 0x000000000000791b */ /* 0x003fe20003800000 */
.L_x_14141:
[----:B------:R-:W-:Y:S01]  /*66c0*/  MOV R171, R153 ;  /* 0x0000009900ab7202 */ /* 0x000fe20000000f00 */
[----:B------:R-:W-:-:S07]  /*66d0*/  FADD.FTZ R172, R172, R173 ;  /* 0x000000adacac7221 */ /* 0x000fce0000010000 */
[----:B------:R-:W-:Y:S05]  /*66e0*/  WARPSYNC.COLLECTIVE R152, `(.L_x_14142) ;  /* 0x0000000098087348 */ /* 0x000fea0003c00000 */
[----:B------:R0:W1:Y:S02]  /*66f0*/  SHFL.DOWN P1, R173, R171, R170, R155 ;  /* 0x080000aaabad7389 */ /* 0x000064000002009b */
[----:B01----:R-:W-:Y:S01]  /*6700*/  ENDCOLLECTIVE ;  /* 0x000000000000791b */ /* 0x003fe20003800000 */
.L_x_14142:
[----:B------:R-:W-:Y:S01]  /*6710*/  HFMA2.MMA R170, -RZ, RZ, 0, 2.384185791015625e-07 ;  /* 0x00000004ffaa7435 */ /* 0x000fe200000001ff */
[----:B------:R-:W-:Y:S01]  /*6720*/  MOV R171, R172 ;  /* 0x000000ac00ab7202 */ /* 0x000fe20000000f00 */
[----:B------:R-:W-:-:S09]  /*6730*/  FADD.FTZ R153, R153, R173 ;  /* 0x000000ad99997221 */ /* 0x000fd20000010000 */
[----:B------:R-:W-:Y:S05]  /*6740*/  WARPSYNC.COLLECTIVE R152, `(.L_x_14143) ;  /* 0x0000000098087348 */ /* 0x000fea0003c00000 */
[----:B------:R0:W1:Y:S02]  /*6750*/  SHFL.DOWN P1, R173, R171, R170, R155 ;  /* 0x080000aaabad7389 */ /* 0x000064000002009b */
[----:B01----:R-:W-:Y:S01]  /*6760*/  ENDCOLLECTIVE ;  /* 0x000000000000791b */ /* 0x003fe20003800000 */
.L_x_14143:
[----:B------:R-:W-:Y:S01]  /*6770*/  MOV R171, R153 ;  /* 0x0000009900ab7202 */ /* 0x000fe20000000f00 */
[----:B------:R-:W-:-:S07]  /*6780*/  FADD.FTZ R172, R172, R173 ;  /* 0x000000adacac7221 */ /* 0x000fce0000010000 */
[----:B------:R-:W-:Y:S05]  /*6790*/  WARPSYNC.COLLECTIVE R152, `(.L_x_14144) ;  /* 0x0000000098087348 */ /* 0x000fea0003c00000 */
[----:B------:R0:W1:Y:S02]  /*67a0*/  SHFL.DOWN P1, R173, R171, R170, R155 ;  /* 0x080000aaabad7389 */ /* 0x000064000002009b */
[----:B01----:R-:W-:Y:S01]  /*67b0*/  ENDCOLLECTIVE ;  /* 0x000000000000791b */ /* 0x003fe20003800000 */
.L_x_14144:
[----:B------:R-:W-:Y:S01]  /*67c0*/  HFMA2.MMA R170, -RZ, RZ, 0, 1.1920928955078125e-07 ;  /* 0x00000002ffaa7435 */ /* 0x000fe200000001ff */
[----:B------:R-:W-:Y:S01]  /*67d0*/  MOV R171, R172 ;  /* 0x000000ac00ab7202 */ /* 0x000fe20000000f00 */
[----:B------:R-:W-:-:S09]  /*67e0*/  FADD.FTZ R153, R153, R173 ;  /* 0x000000ad99997221 */ /* 0x000fd20000010000 */
[----:B------:R-:W-:Y:S05]  /*67f0*/  WARPSYNC.COLLECTIVE R152, `(.L_x_14145) ;  /* 0x0000000098087348 */ /* 0x000fea0003c00000 */
[----:B------:R0:W1:Y:S02]  /*6800*/  SHFL.DOWN P1, R173, R171, R170, R155 ;  /* 0x080000aaabad7389 */ /* 0x000064000002009b */
[----:B01----:R-:W-:Y:S01]  /*6810*/  ENDCOLLECTIVE ;  /* 0x000000000000791b */ /* 0x003fe20003800000 */
.L_x_14145:
[----:B------:R-:W-:Y:S01]  /*6820*/  MOV R171, R153 ;  /* 0x0000009900ab7202 */ /* 0x000fe20000000f00 */
[----:B------:R-:W-:-:S07]  /*6830*/  FADD.FTZ R172, R172, R173 ;  /* 0x000000adacac7221 */ /* 0x000fce0000010000 */
[----:B------:R-:W-:Y:S05]  /*6840*/  WARPSYNC.COLLECTIVE R152, `(.L_x_14146) ;  /* 0x0000000098087348 */ /* 0x000fea0003c00000 */
[----:B------:R0:W1:Y:S02]  /*6850*/  SHFL.DOWN P1, R173, R171, R170, R155 ;  /* 0x080000aaabad7389 */ /* 0x000064000002009b */
[----:B01----:R-:W-:Y:S01]  /*6860*/  ENDCOLLECTIVE ;  /* 0x000000000000791b */ /* 0x003fe20003800000 */
.L_x_14146:
[----:B------:R-:W-:Y:S01]  /*6870*/  HFMA2.MMA R170, -RZ, RZ, 0, 5.9604644775390625e-08 ;  /* 0x00000001ffaa7435 */ /* 0x000fe200000001ff */
[----:B------:R-:W-:Y:S01]  /*6880*/  MOV R171, R172 ;  /* 0x000000ac00ab7202 */ /* 0x000fe20000000f00 */
[----:B------:R-:W-:-:S09]  /*6890*/  FADD.FTZ R153, R153, R173 ;  /* 0x000000ad99997221 */ /* 0x000fd20000010000 */
[----:B------:R-:W-:Y:S05]  /*68a0*/  WARPSYNC.COLLECTIVE R152, `(.L_x_14147) ;  /* 0x0000000098087348 */ /* 0x000fea0003c00000 */
[----:B------:R0:W1:Y:S02]  /*68b0*/  SHFL.DOWN P1, R173, R171, R170, R155 ;  /* 0x080000aaabad7389 */ /* 0x000064000002009b */
[----:B01----:R-:W-:Y:S01]  /*68c0*/  ENDCOLLECTIVE ;  /* 0x000000000000791b */ /* 0x003fe20003800000 */
.L_x_14147:
[----:B------:R-:W-:Y:S02]  /*68d0*/  MOV R171, R153 ;  /* 0x0000009900ab7202 */ /* 0x000fe40000000f00 */
[----:B------:R-:W-:-:S07]  /*68e0*/  MOV R174, R173 ;  /* 0x000000ad00ae7202 */ /* 0x000fce0000000f00 */
[----:B------:R-:W-:Y:S05]  /*68f0*/  WARPSYNC.COLLECTIVE R152, `(.L_x_14148) ;  /* 0x0000000098087348 */ /* 0x000fea0003c00000 */
[----:B------:R0:W1:Y:S02]  /*6900*/  SHFL.DOWN P1, R173, R171, R170, R155 ;  /* 0x080000aaabad7389 */ /* 0x000064000002009b */
[----:B01----:R-:W-:Y:S01]  /*6910*/  ENDCOLLECTIVE ;  /* 0x000000000000791b */ /* 0x003fe20003800000 */
.L_x_14148:
[----:B------:R-:W-:Y:S01]  /*6920*/  MOV R155, R173 ;  /* 0x000000ad009b7202 */ /* 0x000fe20000000f00 */
[----:B------:R-:W-:Y:S06]  /*6930*/  BRA `(.L_x_14149) ;  /* 0xffffffc400887947 */ /* 0x000fec000383ffff */
.L_x_14150:
        /* <DEDUP_REMOVED lines=12> */
.L_x_16643:


//--------------------- .text._ZN10layer_norm13ln_bwd_kernelINS_13Kernel_traitsI6__halfffffjLj5120ELj1ELj1ELj4ELj16ENS_18Kernel_traits_baseILj5120ES2_ffffjLj128EEEEELb1ELb1ELb0ELb0EEEvNS_9BwdParamsE --------------------------
	.section	.text._ZN10layer_norm13ln_bwd_kernelINS_13Kernel_traitsI6__halfffffjLj5120ELj1ELj1ELj4ELj16ENS_18Kernel_traits_baseILj5120ES2_ffffjLj128EEEEELb1ELb1ELb0ELb0EEEvNS_9BwdParamsE,"ax",@progbits
	.align	128
        .global         _ZN10layer_norm13ln_bwd_kernelINS_13Kernel_traitsI6__halfffffjLj5120ELj1ELj1ELj4ELj16ENS_18Kernel_traits_baseILj5120ES2_ffffjLj128EEEEELb1ELb1ELb0ELb0EEEvNS_9BwdParamsE
        .type           _ZN10layer_norm13ln_bwd_kernelINS_13Kernel_traitsI6__halfffffjLj5120ELj1ELj1ELj4ELj16ENS_18Kernel_traits_baseILj5120ES2_ffffjLj128EEEEELb1ELb1ELb0ELb0EEEvNS_9BwdParamsE,@function
        .size           _ZN10layer_norm13ln_bwd_kernelINS_13Kernel_traitsI6__halfffffjLj5120ELj1ELj1ELj4ELj16ENS_18Kernel_traits_baseILj5120ES2_ffffjLj128EEEEELb1ELb1ELb0ELb0EEEvNS_9BwdParamsE,(.L_x_16644 - _ZN10layer_norm13ln_bwd_kernelINS_13Kernel_traitsI6__halfffffjLj5120ELj1ELj1ELj4ELj16ENS_18Kernel_traits_baseILj5120ES2_ffffjLj128EEEEELb1ELb1ELb0ELb0EEEvNS_9BwdParamsE)
        .other          _ZN10layer_norm13ln_bwd_kernelINS_13Kernel_traitsI6__halfffffjLj5120ELj1ELj1ELj4ELj16ENS_18Kernel_traits_baseILj5120ES2_ffffjLj128EEEEELb1ELb1ELb0ELb0EEEvNS_9BwdParamsE,@"STO_CUDA_ENTRY STV_DEFAULT"
_ZN10layer_norm13ln_bwd_kernelINS_13Kernel_traitsI6__halfffffjLj5120ELj1ELj1ELj4ELj16ENS_18Kernel_traits_baseILj5120ES2_ffffjLj128EEEEELb1ELb1ELb0ELb0EEEvNS_9BwdParamsE:
.text._ZN10layer_norm13ln_bwd_kernelINS_13Kernel_traitsI6__halfffffjLj5120ELj1ELj1ELj4ELj16ENS_18Kernel_traits_baseILj5120ES2_ffffjLj128EEEEELb1ELb1ELb0ELb0EEEvNS_9BwdParamsE:
[----:B------:R-:W0:Y:S01]  /*0000*/  LDC R1, c[0x0][0x28] ;  /* 0x00000a00ff017b82 */ /* 0x000e220000000800 */
[----:B------:R-:W1:Y:S01]  /*0010*/  S2R R128, SR_TID.X ;  /* 0x0000000000807919 */ /* 0x000e620000002100 */
[----:B------:R-:W-:Y:S01]  /*0020*/  ULDC UR4, c[0x0][0x218] ;  /* 0x0000860000047ab9 */ /* 0x000fe20000000800 */
[----:B------:R-:W-:Y:S02]  /*0030*/  LOP3.LUT R5, R5, 0xffffffef, RZ, 0xc0, !PT ;  /* 0xffffffef05057812 */ /* 0x000fe400078ec0ff */
[----:B0-----:R-:W-:-:S03]  /*0040*/  IADD3 R1, R1, -0x1a0, RZ ;  /* 0xfffffe6001017810 */ /* 0x001fc60007ffe0ff */
        /* <DEDUP_REMOVED lines=42> */
[----:B---3--:R-:W-:Y:S01]  /*02f0*/  @P1 IMAD.WIDE.U32 R22, R61, 0x8, R22 ;  /* 0x000000083d161825 */ /* 0x008fe200078e0016 */
[----:B------:R-:W-:Y:S01]  /*0300*/  @P5 LOP3.LUT R5, R5, 0x4, RZ, 0xfc, !PT ;  /* 0x0000000405055812 */ /* 0x000fe200078efcff */
[----:B------:R3:W5:Y:S01]  /*0310*/  @P1 LDG.E.64 R158, desc[UR4][R20.64] ;  /* 0x00000004149e1981 */ /* 0x000762000c1e1b00 */
[----:B------:R-:W-:Y:S02]  /*0320*/  @P1 LOP3.LUT R61, R61, 0x80, RZ, 0xfc, !PT ;  /* 0x000000803d3d1812 */ /* 0x000fe400078efcff */
[----:B------:R-:W-:Y:S01]  /*0330*/  LOP3.LUT R5, R5, 0xfffffffd, RZ, 0xc0, !PT ;  /* 0xfffffffd05057812 */ /* 0x000fe200078ec0ff */
[----:B------:R3:W5:Y:S01]  /*0340*/  @P1 LDG.E.64 R134, desc[UR4][R22.64] ;  /* 0x0000000416861981 */ /* 0x000762000c1e1b00 */
[----:B------:R-:W1:Y:S01]  /*0350*/  @P0 LDC.64 R30, c[0x0][0x278] ;  /* 0x00009e00ff1e0b82 */ /* 0x000e620000000a00 */
[----:B----4-:R-:W-:Y:S01]  /*0360*/  @P2 IMAD.WIDE.U32 R24, R61, 0x8, R24 ;  /* 0x000000083d182825 */ /* 0x010fe200078e0018 */
[----:B------:R-:W-:-:S04]  /*0370*/  @P4 LOP3.LUT R5, R5, 0x2, RZ, 0xfc, !PT ;  /* 0x0000000205054812 */ /* 0x000fc800078efcff */
[----:B------:R-:W-:Y:S02]  /*0380*/  LOP3.LUT R5, R5, 0xfffffffe, RZ, 0xc0, !PT ;  /* 0xfffffffe05057812 */ /* 0x000fe400078ec0ff */
[----:B------:R-:W4:Y:S01]  /*0390*/  @P6 LDC.64 R32, c[0x0][0x260] ;  /* 0x00009800ff206b82 */ /* 0x000f220000000a00 */
[C---:B0-----:R-:W-:Y:S01]  /*03a0*/  @P2 IMAD.WIDE.U32 R26, R61.reuse, 0x8, R26 ;  /* 0x000000083d1a2825 */ /* 0x041fe200078e001a */
[----:B------:R-:W-:Y:S02]  /*03b0*/  @P2 IADD3 R61, R61, 0x80, RZ ;  /* 0x000000803d3d2810 */ /* 0x000fe40007ffe0ff */
[----:B------:R-:W-:-:S04]  /*03c0*/  @P3 LOP3.LUT R5, R5, 0x1, RZ, 0xfc, !PT ;  /* 0x0000000105053812 */ /* 0x000fc800078efcff */
[----:B------:R-:W0:Y:S01]  /*03d0*/  @P6 LDC.64 R34, c[0x0][0x278] ;  /* 0x00009e00ff226b82 */ /* 0x000e220000000a00 */
[----:B--2---:R-:W-:-:S07]  /*03e0*/  @P0 IMAD.WIDE.U32 R28, R61, 0x8, R28 ;  /* 0x000000083d1c0825 */ /* 0x004fce00078e001c */
[----:B------:R-:W2:Y:S01]  /*03f0*/  @P5 LDC.64 R36, c[0x0][0x260] ;  /* 0x00009800ff245b82 */ /* 0x000ea20000000a00 */
[C---:B-1----:R-:W-:Y:S01]  /*0400*/  @P0 IMAD.WIDE.U32 R30, R61.reuse, 0x8, R30 ;  /* 0x000000083d1e0825 */ /* 0x042fe200078e001e */
[----:B------:R-:W-:-:S06]  /*0410*/  @P0 IADD3 R61, R61, 0x80, RZ ;  /* 0x000000803d3d0810 */ /* 0x000fcc0007ffe0ff */
[----:B------:R-:W1:Y:S01]  /*0420*/  @P5 LDC.64 R38, c[0x0][0x278] ;  /* 0x00009e00ff265b82 */ /* 0x000e620000000a00 */
[----:B------:R-:W-:Y:S01]  /*0430*/  ISETP.GE.U32.AND P0, PT, R0, 0x400, PT ;  /* 0x000004000000780c */ /* 0x000fe20003f06070 */
[----:B----4-:R-:W-:Y:S01]  /*0440*/  @P6 IMAD.WIDE.U32 R32, R61, 0x8, R32 ;  /* 0x000000083d206825 */ /* 0x010fe200078e0020 */
[----:B------:R-:W-:-:S05]  /*0450*/  P2R R48, PR, RZ, 0x40 ;  /* 0x00000040ff307803 */ /* 0x000fca0000000000 */
[----:B------:R-:W4:Y:S01]  /*0460*/  @P4 LDC.64 R40, c[0x0][0x260] ;  /* 0x00009800ff284b82 */ /* 0x000f220000000a00 */
        /* <DEDUP_REMOVED lines=12> */
[----:B---3--:R-:W3:Y:S01]  /*0530*/  @P0 LDC.64 R20, c[0x0][0x260] ;  /* 0x00009800ff140b82 */ /* 0x008ee20000000a00 */
[----:B-1----:R-:W-:-:S07]  /*0540*/  @P5 IMAD.WIDE.U32 R38, R61, 0x8, R38 ;  /* 0x000000083d265825 */ /* 0x002fce00078e0026 */
[----:B------:R-:W1:Y:S01]  /*0550*/  @P0 LDC.64 R22, c[0x0][0x278] ;  /* 0x00009e00ff160b82 */ /* 0x000e620000000a00 */
[----:B------:R-:W-:Y:S01]  /*0560*/  @P5 IADD3 R61, R61, 0x80, RZ ;  /* 0x000000803d3d5810 */ /* 0x000fe20007ffe0ff */
[----:B------:R2:W5:Y:S01]  /*0570*/  @P6 LDG.E.64 R132, desc[UR4][R26.64] ;  /* 0x000000041a846981 */ /* 0x000562000c1e1b00 */
[----:B------:R-:W-:-:S05]  /*0580*/  ISETP.NE.AND P6, PT, R4, RZ, PT ;  /* 0x000000ff0400720c */ /* 0x000fca0003fc5270 */
[----:B------:R-:W2:Y:S01]  /*0590*/  @P1 LDC.64 R52, c[0x0][0x260] ;  /* 0x00009800ff341b82 */ /* 0x000ea20000000a00 */
[----:B----4-:R-:W-:-:S07]  /*05a0*/  @P4 IMAD.WIDE.U32 R40, R61, 0x8, R40 ;  /* 0x000000083d284825 */ /* 0x010fce00078e0028 */
[----:B------:R-:W4:Y:S01]  /*05b0*/  @P1 LDC.64 R54, c[0x0][0x278] ;  /* 0x00009e00ff361b82 */ /* 0x000f220000000a00 */
[C---:B0-----:R-:W-:Y:S01]  /*05c0*/  @P4 IMAD.WIDE.U32 R42, R61.reuse, 0x8, R42 ;  /* 0x000000083d2a4825 */ /* 0x041fe200078e002a */
[----:B------:R-:W-:Y:S01]  /*05d0*/  @P4 IADD3 R61, R61, 0x80, RZ ;  /* 0x000000803d3d4810 */ /* 0x000fe20007ffe0ff */
[----:B------:R-:W5:Y:S05]  /*05e0*/  @P6 LDG.E.64 R162, desc[UR4][R28.64] ;  /* 0x000000041ca26981 */ /* 0x000f6a000c1e1b00 */
        /* <DEDUP_REMOVED lines=8> */
[----:B---3--:R-:W-:Y:S01]  /*0670*/  @P0 IMAD.WIDE.U32 R48, R61, 0x8, R20 ;  /* 0x000000083d300825 */ /* 0x008fe200078e0014 */
[----:B------:R-:W-:Y:S01]  /*0680*/  LOP3.LUT R5, R5, 0xffffff7f, RZ, 0xc0, !PT ;  /* 0xffffff7f05057812 */ /* 0x000fe200078ec0ff */
[----:B------:R-:W5:Y:S02]  /*0690*/  @P5 LDG.E.64 R14, desc[UR4][R38.64] ;  /* 0x00000004260e5981 */ /* 0x000f64000c1e1b00 */
[C---:B-1----:R-:W-:Y:S01]  /*06a0*/  @P0 IMAD.WIDE.U32 R50, R61.reuse, 0x8, R22 ;  /* 0x000000083d320825 */ /* 0x042fe200078e0016 */
[----:B------:R-:W-:Y:S01]  /*06b0*/  @P0 IADD3 R61, R61, 0x80, RZ ;  /* 0x000000803d3d0810 */ /* 0x000fe20007ffe0ff */
[----:B------:R-:W5:Y:S04]  /*06c0*/  @P4 LDG.E.64 R152, desc[UR4][R40.64] ;  /* 0x0000000428984981 */ /* 0x000f68000c1e1b00 */
[C---:B--2---:R-:W-:Y:S01]  /*06d0*/  @P1 IMAD.WIDE.U32 R52, R61.reuse, 0x8, R52 ;  /* 0x000000083d341825 */ /* 0x044fe200078e0034 */
[----:B------:R-:W-:Y:S01]  /*06e0*/  LEA.HI R4, R128, UR6, RZ, 0x19 ;  /* 0x0000000680047c11 */ /* 0x000fe2000f8fc8ff */
[----:B------:R-:W5:Y:S02]  /*06f0*/  @P6 LDG.E.64 R156, desc[UR4][R32.64] ;  /* 0x00000004209c6981 */ /* 0x000f64000c1e1b00 */
[C---:B----4-:R-:W-:Y:S01]  /*0700*/  @P1 IMAD.WIDE.U32 R54, R61.reuse, 0x8, R54 ;  /* 0x000000083d361825 */ /* 0x050fe200078e0036 */
        /* <DEDUP_REMOVED lines=25> */
[----:B------:R-:W-:Y:S02]  /*08a0*/  CS2R R40, SRZ ;  /* 0x0000000000287805 */ /* 0x000fe4000001ff00 */
[----:B------:R-:W-:Y:S01]  /*08b0*/  CS2R R42, SRZ ;  /* 0x00000000002a7805 */ /* 0x000fe2000001ff00 */
[----:B------:R4:W5:Y:S01]  /*08c0*/  @P1 LDG.E.64 R138, desc[UR4][R52.64] ;  /* 0x00000004348a1981 */ /* 0x000962000c1e1b00 */
[----:B--2---:R-:W-:-:S02]  /*08d0*/  CS2R R44, SRZ ;  /* 0x00000000002c7805 */ /* 0x004fc4000001ff00 */
[----:B0-----:R-:W-:Y:S02]  /*08e0*/  CS2R R46, SRZ ;  /* 0x00000000002e7805 */ /* 0x001fe4000001ff00 */
[----:B-1----:R-:W-:Y:S01]  /*08f0*/  CS2R R48, SRZ ;  /* 0x0000000000307805 */ /* 0x002fe2000001ff00 */
[----:B------:R0:W5:Y:S01]  /*0900*/  @P1 LDG.E.64 R6, desc[UR4][R54.64] ;  /* 0x0000000436061981 */ /* 0x000162000c1e1b00 */
[----:B------:R-:W-:Y:S02]  /*0910*/  CS2R R56, SRZ ;  /* 0x0000000000387805 */ /* 0x000fe4000001ff00 */
[----:B---3--:R-:W-:Y:S02]  /*0920*/  CS2R R50, SRZ ;  /* 0x0000000000327805 */ /* 0x008fe4000001ff00 */
[----:B------:R-:W-:Y:S02]  /*0930*/  CS2R R58, SRZ ;  /* 0x00000000003a7805 */ /* 0x000fe4000001ff00 */
[----:B------:R-:W-:-:S02]  /*0940*/  CS2R R60, SRZ ;  /* 0x00000000003c7805 */ /* 0x000fc4000001ff00 */
[----:B------:R-:W-:Y:S02]  /*0950*/  CS2R R62, SRZ ;  /* 0x00000000003e7805 */ /* 0x000fe4000001ff00 */
[----:B----4-:R-:W-:Y:S02]  /*0960*/  CS2R R52, SRZ ;  /* 0x0000000000347805 */ /* 0x010fe4000001ff00 */
        /* <DEDUP_REMOVED lines=285> */
.L_x_14193:
[----:B-1234-:R-:W0:Y:S01]  /*1b40*/  LDC.64 R186, c[0x0][0x250] ;  /* 0x00009400ffba7b82 */ /* 0x01ee220000000a00 */
[----:B-1----:R-:W-:Y:S02]  /*1b50*/  SHF.R.S32.HI R6, RZ, 0x1f, R4 ;  /* 0x0000001fff067819 */ /* 0x002fe40000011404 */
[----:B------:R-:W-:-:S05]  /*1b60*/  LOP3.LUT P4, RZ, R5, 0x10, RZ, 0xc0, !PT ;  /* 0x0000001005ff7812 */ /* 0x000fca000788c0ff */
[----:B------:R-:W1:Y:S01]  /*1b70*/  @P2 LDC.64 R184, c[0x0][0x270] ;  /* 0x00009c00ffb82b82 */ /* 0x000e620000000a00 */
[----:B0-----:R-:W-:-:S05]  /*1b80*/  IMAD.WIDE R186, R4, 0x4, R186 ;  /* 0x0000000404ba7825 */ /* 0x001fca00078e02ba */
[----:B------:R-:W5:Y:S01]  /*1b90*/  LDG.E R194, desc[UR4][R186.64] ;  /* 0x00000004bac27981 */ /* 0x000f62000c1e1900 */
[----:B-1----:R-:W-:-:S04]  /*1ba0*/  @P2 LEA R184, P3, R4, R184, 0x2 ;  /* 0x000000b804b82211 */ /* 0x002fc800078610ff */
[----:B------:R-:W-:Y:S02]  /*1bb0*/  @P2 LEA.HI.X R185, R4, R185, R6, 0x2, P3 ;  /* 0x000000b904b92211 */ /* 0x000fe400018f1406 */
[----:B------:R-:W-:Y:S01]  /*1bc0*/  MOV R6, 0x3f800000 ;  /* 0x3f80000000067802 */ /* 0x000fe20000000f00 */
[----:B------:R-:W0:Y:S05]  /*1bd0*/  S2R R188, SR_TID.X ;  /* 0x0000000000bc7919 */ /* 0x000e2a0000002100 */
[----:B------:R1:W5:Y:S02]  /*1be0*/  @P2 LDG.E R6, desc[UR4][R184.64] ;  /* 0x00000004b8062981 */ /* 0x000364000c1e1900 */
[----:B-1----:R-:W1:Y:S01]  /*1bf0*/  LDC.64 R184, c[0x0][0x258] ;  /* 0x00009600ffb87b82 */ /* 0x002e620000000a00 */
[----:B------:R-:W-:-:S05]  /*1c00*/  MOV R8, UR22 ;  /* 0x0000001600087c02 */ /* 0x000fca0008000f00 */
[----:B------:R2:W-:Y:S01]  /*1c10*/  STL [R1+0x58], R8 ;  /* 0x0000580801007387 */ /* 0x0005e20000100800 */
[----:B-1----:R-:W-:-:S05]  /*1c20*/  IMAD.WIDE R184, R4, 0x4, R184 ;  /* 0x0000000404b87825 */ /* 0x002fca00078e02b8 */
[----:B------:R0:W5:Y:S01]  /*1c30*/  LDG.E R7, desc[UR4][R184.64] ;  /* 0x00000004b8077981 */ /* 0x000162000c1e1900 */
[----:B--2---:R-:W-:Y:S01]  /*1c40*/  IMAD R8, R4, R8, RZ ;  /* 0x0000000804087224 */ /* 0x004fe200078e02ff */
[----:B0-----:R-:W-:-:S05]  /*1c50*/  LOP3.LUT R184, R188, 0x7f, RZ, 0xc0, !PT ;  /* 0x0000007fbcb87812 */ /* 0x001fca00078ec0ff */
[----:B------:R0:W-:Y:S01]  /*1c60*/  STL [R1+0x5c], R184 ;  /* 0x00005cb801007387 */ /* 0x0001e20000100800 */
[----:B------:R-:W-:-:S04]  /*1c70*/  SHF.R.S32.HI R19, RZ, 0x1f, R8 ;  /* 0x0000001fff137819 */ /* 0x000fc80000011408 */
[----:B------:R-:W-:Y:S01]  /*1c80*/  LEA.HI R8, R19, R8, RZ, 0x2 ;  /* 0x0000000813087211 */ /* 0x000fe200078f10ff */
[----:B------:R-:W-:Y:S03]  /*1c90*/  BSSY B0, `(.L_x_14152) ;  /* 0x000003b000007945 */ /* 0x000fe60003800000 */
[----:B------:R-:W-:Y:S02]  /*1ca0*/  LEA.HI.SX32 R8, R8, R184, 0x1e ;  /* 0x000000b808087211 */ /* 0x000fe400078ff2ff */
[----:B------:R-:W-:Y:S02]  /*1cb0*/  MOV R192, RZ ;  /* 0x000000ff00c07202 */ /* 0x000fe40000000f00 */
[----:B------:R-:W-:Y:S02]  /*1cc0*/  MOV R19, RZ ;  /* 0x000000ff00137202 */ /* 0x000fe40000000f00 */
[----:B------:R-:W-:Y:S01]  /*1cd0*/  MOV R196, R8 ;  /* 0x0000000800c47202 */ /* 0x000fe20000000f00 */
[----:B0-----:R-:W-:Y:S06]  /*1ce0*/  @!P4 BRA `(.L_x_14153) ;  /* 0x0000000000d4c947 */ /* 0x001fec0003800000 */
        /* <DEDUP_REMOVED lines=11> */
[C---:B------:R-:W-:Y:S02]  /*1da0*/  LEA.HI.X R215, R8.reuse, UR13, RZ, 0x2, P3 ;  /* 0x0000000d08d77c11 */ /* 0x040fe400098f14ff */
[C---:B------:R-:W-:Y:S01]  /*1db0*/  LEA R188, P3, R8.reuse, UR10, 0x4 ;  /* 0x0000000a08bc7c11 */ /* 0x040fe2000f8620ff */
[----:B-1----:R-:W1:Y:S03]  /*1dc0*/  LDC.64 R184, c[0x0][0x2b8] ;  /* 0x0000ae00ffb87b82 */ /* 0x002e660000000a00 */
[----:B------:R-:W-:Y:S01]  /*1dd0*/  LEA.HI.X R189, R8, UR11, RZ, 0x4, P3 ;  /* 0x0000000b08bd7c11 */ /* 0x000fe200098f24ff */
[----:B------:R0:W5:Y:S02]  /*1de0*/  LDG.E R9, desc[UR4][R214.64] ;  /* 0x00000004d6097981 */ /* 0x000164000c1e1900 */
[----:B0-----:R-:W-:-:S03]  /*1df0*/  ISETP.NE.AND P3, PT, R190, RZ, PT ;  /* 0x000000ffbe00720c */ /* 0x001fc60003f65270 */
[----:B------:R-:W2:Y:S01]  /*1e00*/  LDG.E.128 R188, desc[UR4][R188.64] ;  /* 0x00000004bcbc7981 */ /* 0x000ea2000c1e1d00 */
[----:B-1----:R-:W-:-:S06]  /*1e10*/  IMAD.WIDE.U32 R184, R8, 0x10, R184 ;  /* 0x0000001008b87825 */ /* 0x002fcc00078e00b8 */
[----:B------:R-:W3:Y:S01]  /*1e20*/  LDG.E.128 R184, desc[UR4][R184.64] ;  /* 0x00000004b8b87981 */ /* 0x000ee2000c1e1d00 */
[----:B-----5:R-:W-:-:S05]  /*1e30*/  FSEL R0, R194, RZ, !P3 ;  /* 0x000000ffc2007208 */ /* 0x020fca0005800000 */
[C---:B--2---:R-:W-:Y:S01]  /*1e40*/  FADD.FTZ R189, -R0.reuse, R189 ;  /* 0x000000bd00bd7221 */ /* 0x044fe20000010100 */
[C---:B------:R-:W-:Y:S01]  /*1e50*/  FADD.FTZ R188, -R0.reuse, R188 ;  /* 0x000000bc00bc7221 */ /* 0x040fe20000010100 */
[C---:B------:R-:W-:Y:S02]  /*1e60*/  FADD.FTZ R191, -R0.reuse, R191 ;  /* 0x000000bf00bf7221 */ /* 0x040fe40000010100 */
[C---:B------:R-:W-:Y:S01]  /*1e70*/  FMUL.FTZ R221, R7.reuse, R189 ;  /* 0x000000bd07dd7220 */ /* 0x040fe20000410000 */
[----:B------:R-:W-:Y:S01]  /*1e80*/  FADD.FTZ R190, -R0, R190 ;  /* 0x000000be00be7221 */ /* 0x000fe20000010100 */
[----:B------:R-:W-:Y:S01]  /*1e90*/  FMUL.FTZ R0, R7, R188 ;  /* 0x000000bc07007220 */ /* 0x000fe20000410000 */
[----:B---3--:R-:W-:Y:S01]  /*1ea0*/  FMUL.FTZ R189, R196, R185 ;  /* 0x000000b9c4bd7220 */ /* 0x008fe20000410000 */
[----:B------:R-:W-:Y:S01]  /*1eb0*/  FADD.FTZ R57, R57, R185 ;  /* 0x000000b939397221 */ /* 0x000fe20000010000 */
[----:B------:R-:W-:Y:S01]  /*1ec0*/  FFMA.FTZ R21, R185, R221, R21 ;  /* 0x000000ddb9157223 */ /* 0x000fe20000010015 */
[----:B------:R-:W-:Y:S01]  /*1ed0*/  FMUL.FTZ R188, R19, R186 ;  /* 0x000000ba13bc7220 */ /* 0x000fe20000410000 */
[----:B------:R-:W-:Y:S01]  /*1ee0*/  FMUL.FTZ R185, R7, R191 ;  /* 0x000000bf07b97220 */ /* 0x000fe20000410000 */
[----:B------:R0:W-:Y:S04]  /*1ef0*/  STL [R1+0x20], R189 ;  /* 0x000020bd01007387 */ /* 0x0001e80000100800 */
[----:B------:R0:W-:Y:S04]  /*1f00*/  STL [R1+0x1c], R188 ;  /* 0x00001cbc01007387 */ /* 0x0001e80000100800 */
[----:B------:R0:W-:Y:S01]  /*1f10*/  STL [R1+0x18], R185 ;  /* 0x000018b901007387 */ /* 0x0001e20000100800 */
[----:B----4-:R-:W-:Y:S01]  /*1f20*/  FMUL.FTZ R10, R231, R184 ;  /* 0x000000b8e70a7220 */ /* 0x010fe20000410000 */
[----:B------:R-:W-:Y:S01]  /*1f30*/  FADD.FTZ R56, R56, R184 ;  /* 0x000000b838387221 */ /* 0x000fe20000010000 */
[----:B------:R-:W-:-:S02]  /*1f40*/  FFMA.FTZ R20, R184, R0, R20 ;  /* 0x00000000b8147223 */ /* 0x000fc40000010014 */
[----:B------:R-:W-:Y:S01]  /*1f50*/  FADD.FTZ R184, RZ, R10 ;  /* 0x0000000affb87221 */ /* 0x000fe20000010000 */
[----:B------:R-:W-:Y:S01]  /*1f60*/  FFMA.FTZ R19, R0, R10, RZ ;  /* 0x0000000a00137223 */ /* 0x000fe200000100ff */
        /* <DEDUP_REMOVED lines=12> */
[----:B0-----:R-:W-:-:S07]  /*2030*/  IADD3 R196, R8, 0x80, RZ ;  /* 0x0000008008c47810 */ /* 0x001fce0007ffe0ff */
.L_x_14153:
[----:B------:R-:W-:Y:S05]  /*2040*/  BSYNC B0 ;  /* 0x0000000000007941 */ /* 0x000fea0003800000 */
.L_x_14152:
        /* <DEDUP_REMOVED lines=9> */
[----:B------:R-:W4:Y:S07]  /*20e0*/  LDL R230, [R1+0x180] ;  /* 0x0001800001e67983 */ /* 0x000f2e0000100800 */
[----:B------:R-:W-:-:S04]  /*20f0*/  @P3 LEA R184, P4, R196, UR8, 0x4 ;  /* 0x00000008c4b83c11 */ /* 0x000fc8000f8820ff */
[----:B------:R-:W-:-:S05]  /*2100*/  @P3 LEA.HI.X R185, R196, UR9, RZ, 0x4, P4 ;  /* 0x00000009c4b93c11 */ /* 0x000fca000a0f24ff */
[----:B------:R0:W5:Y:S01]  /*2110*/  @P3 LDG.E.128 R136, desc[UR4][R184.64] ;  /* 0x00000004b8883981 */ /* 0x000162000c1e1d00 */
[----:B------:R-:W-:-:S04]  /*2120*/  LEA R214, P3, R196, UR12, 0x2 ;  /* 0x0000000cc4d67c11 */ /* 0x000fc8000f8610ff */
[C---:B------:R-:W-:Y:S02]  /*2130*/  LEA.HI.X R215, R196.reuse, UR13, RZ, 0x2, P3 ;  /* 0x0000000dc4d77c11 */ /* 0x040fe400098f14ff */
[C---:B0-----:R-:W-:Y:S01]  /*2140*/  LEA R184, P3, R196.reuse, UR10, 0x4 ;  /* 0x0000000ac4b87c11 */ /* 0x041fe2000f8620ff */
[C---:B------:R-:W-:Y:S02]  /*2150*/  IMAD.WIDE.U32 R188, R196.reuse, 0x10, R188 ;  /* 0x00000010c4bc7825 */ /* 0x040fe400078e00bc */
[----:B------:R0:W5:Y:S01]  /*2160*/  LDG.E R11, desc[UR4][R214.64] ;  /* 0x00000004d60b7981 */ /* 0x000162000c1e1900 */
[----:B------:R-:W-:Y:S02]  /*2170*/  LEA.HI.X R185, R196, UR11, RZ, 0x4, P3 ;  /* 0x0000000bc4b97c11 */ /* 0x000fe400098f24ff */
[----:B-1----:R-:W-:Y:S01]  /*2180*/  ISETP.NE.AND P3, PT, R186, RZ, PT ;  /* 0x000000ffba00720c */ /* 0x002fe20003f65270 */
[----:B------:R-:W2:Y:S04]  /*2190*/  LDG.E.128 R188, desc[UR4][R188.64] ;  /* 0x00000004bcbc7981 */ /* 0x000ea8000c1e1d00 */
[----:B------:R-:W3:Y:S04]  /*21a0*/  LDG.E.128 R184, desc[UR4][R184.64] ;  /* 0x00000004b8b87981 */ /* 0x000ee8000c1e1d00 */
[----:B------:R-:W4:Y:S01]  /*21b0*/  LDL R215, [R1+0x188] ;  /* 0x0001880001d77983 */ /* 0x000f220000100800 */
[----:B-----5:R-:W-:-:S02]  /*21c0*/  FSEL R201, R194, RZ, !P3 ;  /* 0x000000ffc2c97208 */ /* 0x020fc40005800000 */
[----:B------:R-:W-:Y:S01]  /*21d0*/  IADD3 R196, R196, 0x80, RZ ;  /* 0x00000080c4c47810 */ /* 0x000fe20007ffe0ff */
[----:B--2---:R-:W-:Y:S02]  /*21e0*/  FMUL.FTZ R248, R248, R188 ;  /* 0x000000bcf8f87220 */ /* 0x004fe40000410000 */
[----:B---3--:R-:W-:-:S04]  /*21f0*/  FADD.FTZ R184, -R201, R184 ;  /* 0x000000b8c9b87221 */ /* 0x008fc80000010100 */
[----:B------:R-:W-:Y:S01]  /*2200*/  FMUL.FTZ R219, R7, R184 ;  /* 0x000000b807db7220 */ /* 0x000fe20000410000 */
[----:B----4-:R-:W-:Y:S01]  /*2210*/  FMUL.FTZ R184, R215, R189 ;  /* 0x000000bdd7b87220 */ /* 0x010fe20000410000 */
[----:B------:R1:W-:Y:S04]  /*2220*/  STL [R1+0x48], R248 ;  /* 0x000048f801007387 */ /* 0x0003e80000100800 */
        /* <DEDUP_REMOVED lines=25> */
.L_x_14155:
[----:B------:R-:W-:Y:S05]  /*23c0*/  BSYNC B0 ;  /* 0x0000000000007941 */ /* 0x000fea0003800000 */
.L_x_14154:
        /* <DEDUP_REMOVED lines=35> */
[C---:B------:R-:W-:Y:S01]  /*2600*/  FMUL.FTZ R212, R7.reuse, R185 ;  /* 0x000000b907d47220 */ /* 0x040fe20000410000 */
        /* <DEDUP_REMOVED lines=19> */
.L_x_14157:
[----:B------:R-:W-:Y:S05]  /*2740*/  BSYNC B0 ;  /* 0x0000000000007941 */ /* 0x000fea0003800000 */
.L_x_14156:
        /* <DEDUP_REMOVED lines=55> */
.L_x_14159:
[----:B------:R-:W-:Y:S05]  /*2ac0*/  BSYNC B0 ;  /* 0x0000000000007941 */ /* 0x000fea0003800000 */
.L_x_14158:
        /* <DEDUP_REMOVED lines=55> */
.L_x_14161:
[----:B------:R-:W-:Y:S05]  /*2e40*/  BSYNC B0 ;  /* 0x0000000000007941 */ /* 0x000fea0003800000 */
.L_x_14160:
        /* <DEDUP_REMOVED lines=14> */
[C---:B------:R-:W-:Y:S01]  /*2f30*/  LEA R208, P3, R196.reuse, UR12, 0x2 ;  /* 0x0000000cc4d07c11 */ /* 0x040fe2000f8610ff */
[----:B-1----:R-:W-:-:S03]  /*2f40*/  IMAD.WIDE.U32 R188, R196, 0x10, R188 ;  /* 0x00000010c4bc7825 */ /* 0x002fc600078e00bc */
[----:B------:R-:W-:-:S03]  /*2f50*/  LEA.HI.X R209, R196, UR13, RZ, 0x2, P3 ;  /* 0x0000000dc4d17c11 */ /* 0x000fc600098f14ff */
[----:B------:R-:W2:Y:S01]  /*2f60*/  LDG.E.128 R188, desc[UR4][R188.64] ;  /* 0x00000004bcbc7981 */ /* 0x000ea2000c1e1d00 */
[----:B0-----:R-:W-:-:S03]  /*2f70*/  LEA R184, P3, R196, UR10, 0x4 ;  /* 0x0000000ac4b87c11 */ /* 0x001fc6000f8620ff */
[----:B------:R0:W5:Y:S01]  /*2f80*/  LDG.E R15, desc[UR4][R208.64] ;  /* 0x00000004d00f7981 */ /* 0x000162000c1e1900 */
[----:B------:R-:W-:Y:S02]  /*2f90*/  LEA.HI.X R185, R196, UR11, RZ, 0x4, P3 ;  /* 0x0000000bc4b97c11 */ /* 0x000fe400098f24ff */
[----:B------:R-:W-:-:S04]  /*2fa0*/  ISETP.NE.AND P3, PT, R214, RZ, PT ;  /* 0x000000ffd600720c */ /* 0x000fc80003f65270 */
[----:B------:R-:W3:Y:S01]  /*2fb0*/  LDG.E.128 R184, desc[UR4][R184.64] ;  /* 0x00000004b8b87981 */ /* 0x000ee2000c1e1d00 */
[----:B-----5:R-:W-:Y:S02]  /*2fc0*/  FSEL R197, R194, RZ, !P3 ;  /* 0x000000ffc2c57208 */ /* 0x020fe40005800000 */
[----:B------:R-:W-:Y:S01]  /*2fd0*/  IADD3 R196, R196, 0x80, RZ ;  /* 0x00000080c4c47810 */ /* 0x000fe20007ffe0ff */
[----:B--2---:R-:W-:Y:S02]  /*2fe0*/  FMUL.FTZ R226, R226, R188 ;  /* 0x000000bce2e27220 */ /* 0x004fe40000410000 */
[----:B---3--:R-:W-:-:S04]  /*2ff0*/  FADD.FTZ R184, -R197, R184 ;  /* 0x000000b8c5b87221 */ /* 0x008fc80000010100 */
[----:B0-----:R-:W-:Y:S01]  /*3000*/  FMUL.FTZ R209, R7, R184 ;  /* 0x000000b807d17220 */ /* 0x001fe20000410000 */
[----:B------:R-:W-:Y:S01]  /*3010*/  FMUL.FTZ R184, R241, R189 ;  /* 0x000000bdf1b87220 */ /* 0x000fe20000410000 */
[----:B------:R0:W-:Y:S04]  /*3020*/  STL [R1+0x38], R226 ;  /* 0x000038e201007387 */ /* 0x0001e80000100800 */
[----:B------:R1:W-:Y:S01]  /*3030*/  STL [R1], R184 ;  /* 0x000000b801007387 */ /* 0x0003e20000100800 */
[C---:B------:R-:W-:Y:S01]  /*3040*/  FADD.FTZ R185, -R197.reuse, R185 ;  /* 0x000000b9c5b97221 */ /* 0x040fe20000010100 */
[----:B------:R-:W-:Y:S01]  /*3050*/  FADD.FTZ R186, -R197, R186 ;  /* 0x000000bac5ba7221 */ /* 0x000fe20000010100 */
[----:B------:R-:W-:Y:S01]  /*3060*/  FADD.FTZ R192, R192, R226 ;  /* 0x000000e2c0c07221 */ /* 0x000fe20000010000 */
[----:B------:R-:W-:Y:S01]  /*3070*/  FFMA.FTZ R19, R209, R226, R19 ;  /* 0x000000e2d1137223 */ /* 0x000fe20000010013 */
[----:B------:R-:W-:Y:S01]  /*3080*/  FMUL.FTZ R208, R7, R185 ;  /* 0x000000b907d07220 */ /* 0x000fe20000410000 */
[----:B------:R-:W-:Y:S01]  /*3090*/  FADD.FTZ R187, -R197, R187 ;  /* 0x000000bbc5bb7221 */ /* 0x000fe20000010100 */
[C---:B------:R-:W-:Y:S01]  /*30a0*/  FMUL.FTZ R197, R7.reuse, R186 ;  /* 0x000000ba07c57220 */ /* 0x040fe20000410000 */
[----:B----4-:R-:W-:Y:S01]  /*30b0*/  FMUL.FTZ R241, R240, R190 ;  /* 0x000000bef0f17220 */ /* 0x010fe20000410000 */
[----:B------:R-:W-:Y:S01]  /*30c0*/  FADD.FTZ R192, R192, R184 ;  /* 0x000000b8c0c07221 */ /* 0x000fe20000010000 */
[----:B------:R-:W-:Y:S01]  /*30d0*/  FFMA.FTZ R19, R208, R184, R19 ;  /* 0x000000b8d0137223 */ /* 0x000fe20000010013 */
[----:B------:R-:W-:Y:S01]  /*30e0*/  FMUL.FTZ R240, R7, R187 ;  /* 0x000000bb07f07220 */ /* 0x000fe20000410000 */
        /* <DEDUP_REMOVED lines=13> */
.L_x_14163:
[----:B------:R-:W-:Y:S05]  /*31c0*/  BSYNC B0 ;  /* 0x0000000000007941 */ /* 0x000fea0003800000 */
.L_x_14162:
        /* <DEDUP_REMOVED lines=21> */
[----:B------:R-:W4:Y:S01]  /*3320*/  LDG.E.128 R184, desc[UR4][R184.64] ;  /* 0x00000004b8b87981 */ /* 0x000f22000c1e1d00 */
[----:B-----5:R-:W-:Y:S02]  /*3330*/  FSEL R195, R194, RZ, !P3 ;  /* 0x000000ffc2c37208 */ /* 0x020fe40005800000 */
[----:B------:R-:W-:Y:S01]  /*3340*/  IADD3 R196, R196, 0x80, RZ ;  /* 0x00000080c4c47810 */ /* 0x000fe20007ffe0ff */
[----:B--2---:R-:W-:Y:S01]  /*3350*/  FMUL.FTZ R225, R225, R188 ;  /* 0x000000bce1e17220 */ /* 0x004fe20000410000 */
[----:B---3--:R-:W-:-:S03]  /*3360*/  FMUL.FTZ R252, R239, R189 ;  /* 0x000000bdeffc7220 */ /* 0x008fc60000410000 */
[----:B------:R-:W-:Y:S01]  /*3370*/  FADD.FTZ R192, R192, R225 ;  /* 0x000000e1c0c07221 */ /* 0x000fe20000010000 */
[C---:B----4-:R-:W-:Y:S01]  /*3380*/  FADD.FTZ R184, -R195.reuse, R184 ;  /* 0x000000b8c3b87221 */ /* 0x050fe20000010100 */
[----:B------:R-:W-:-:S03]  /*3390*/  FADD.FTZ R185, -R195, R185 ;  /* 0x000000b9c3b97221 */ /* 0x000fc60000010100 */
[----:B0-----:R-:W-:Y:S01]  /*33a0*/  FMUL.FTZ R207, R7, R184 ;  /* 0x000000b807cf7220 */ /* 0x001fe20000410000 */
[----:B------:R-:W-:Y:S01]  /*33b0*/  FADD.FTZ R186, -R195, R186 ;  /* 0x000000bac3ba7221 */ /* 0x000fe20000010100 */
[----:B------:R-:W-:Y:S02]  /*33c0*/  FMUL.FTZ R206, R7, R185 ;  /* 0x000000b907ce7220 */ /* 0x000fe40000410000 */
[----:B------:R-:W-:Y:S01]  /*33d0*/  FFMA.FTZ R19, R207, R225, R19 ;  /* 0x000000e1cf137223 */ /* 0x000fe20000010013 */
[----:B------:R-:W-:Y:S01]  /*33e0*/  FADD.FTZ R187, -R195, R187 ;  /* 0x000000bbc3bb7221 */ /* 0x000fe20000010100 */
[C---:B------:R-:W-:Y:S01]  /*33f0*/  FMUL.FTZ R195, R7.reuse, R186 ;  /* 0x000000ba07c37220 */ /* 0x040fe20000410000 */
[----:B------:R-:W-:Y:S01]  /*3400*/  FMUL.FTZ R239, R238, R190 ;  /* 0x000000beeeef7220 */ /* 0x000fe20000410000 */
        /* <DEDUP_REMOVED lines=17> */
.L_x_14165:
[----:B------:R-:W-:Y:S05]  /*3520*/  BSYNC B0 ;  /* 0x0000000000007941 */ /* 0x000fea0003800000 */
.L_x_14164:
        /* <DEDUP_REMOVED lines=52> */
.L_x_14167:
[----:B------:R-:W-:Y:S05]  /*3870*/  BSYNC B0 ;  /* 0x0000000000007941 */ /* 0x000fea0003800000 */
.L_x_14166:
        /* <DEDUP_REMOVED lines=12> */
[----:B-1----:R-:W-:-:S06]  /*3940*/  IMAD.WIDE.U32 R184, R196, 0x10, R184 ;  /* 0x00000010c4b87825 */ /* 0x002fcc00078e00b8 */
[----:B------:R-:W2:Y:S01]  /*3950*/  LDG.E.128 R184, desc[UR4][R184.64] ;  /* 0x00000004b8b87981 */ /* 0x000ea2000c1e1d00 */
[----:B0-----:R-:W-:-:S04]  /*3960*/  LEA R2, P3, R196, UR12, 0x2 ;  /* 0x0000000cc4027c11 */ /* 0x001fc8000f8610ff */
[C---:B------:R-:W-:Y:S02]  /*3970*/  LEA.HI.X R3, R196.reuse, UR13, RZ, 0x2, P3 ;  /* 0x0000000dc4037c11 */ /* 0x040fe400098f14ff */
[----:B------:R-:W-:-:S04]  /*3980*/  LEA R188, P3, R196, UR10, 0x4 ;  /* 0x0000000ac4bc7c11 */ /* 0x000fc8000f8620ff */
[----:B------:R-:W-:Y:S01]  /*3990*/  LEA.HI.X R189, R196, UR11, RZ, 0x4, P3 ;  /* 0x0000000bc4bd7c11 */ /* 0x000fe200098f24ff */
[----:B------:R0:W5:Y:S01]  /*39a0*/  LDG.E R3, desc[UR4][R2.64] ;  /* 0x0000000402037981 */ /* 0x000162000c1e1900 */
[----:B------:R-:W-:-:S04]  /*39b0*/  ISETP.NE.AND P3, PT, R214, RZ, PT ;  /* 0x000000ffd600720c */ /* 0x000fc80003f65270 */
[----:B------:R-:W4:Y:S01]  /*39c0*/  LDG.E.128 R188, desc[UR4][R188.64] ;  /* 0x00000004bcbc7981 */ /* 0x000f22000c1e1d00 */
[----:B-----5:R-:W-:Y:S02]  /*39d0*/  FSEL R202, R194, RZ, !P3 ;  /* 0x000000ffc2ca7208 */ /* 0x020fe40005800000 */
[----:B------:R-:W-:Y:S01]  /*39e0*/  IADD3 R196, R196, 0x80, RZ ;  /* 0x00000080c4c47810 */ /* 0x000fe20007ffe0ff */
[----:B--2---:R-:W-:Y:S01]  /*39f0*/  FMUL.FTZ R223, R223, R184 ;  /* 0x000000b8dfdf7220 */ /* 0x004fe20000410000 */
[----:B---3--:R-:W-:-:S03]  /*3a00*/  FMUL.FTZ R250, R235, R185 ;  /* 0x000000b9ebfa7220 */ /* 0x008fc60000410000 */
[----:B------:R-:W-:Y:S01]  /*3a10*/  FADD.FTZ R192, R192, R223 ;  /* 0x000000dfc0c07221 */ /* 0x000fe20000010000 */
[----:B----4-:R-:W-:Y:S01]  /*3a20*/  FMUL.FTZ R235, R234, R186 ;  /* 0x000000baeaeb7220 */ /* 0x010fe20000410000 */
[C---:B------:R-:W-:Y:S01]  /*3a30*/  FADD.FTZ R188, -R202.reuse, R188 ;  /* 0x000000bccabc7221 */ /* 0x040fe20000010100 */
[----:B------:R-:W-:-:S03]  /*3a40*/  FADD.FTZ R189, -R202, R189 ;  /* 0x000000bdcabd7221 */ /* 0x000fc60000010100 */
[C---:B------:R-:W-:Y:S01]  /*3a50*/  FMUL.FTZ R203, R7.reuse, R188 ;  /* 0x000000bc07cb7220 */ /* 0x040fe20000410000 */
[C---:B0-----:R-:W-:Y:S01]  /*3a60*/  FADD.FTZ R2, -R202.reuse, R190 ;  /* 0x000000beca027221 */ /* 0x041fe20000010100 */
[----:B------:R-:W-:Y:S01]  /*3a70*/  FADD.FTZ R191, -R202, R191 ;  /* 0x000000bfcabf7221 */ /* 0x000fe20000010100 */
[----:B------:R-:W-:Y:S01]  /*3a80*/  FMUL.FTZ R202, R7, R189 ;  /* 0x000000bd07ca7220 */ /* 0x000fe20000410000 */
[----:B------:R-:W-:Y:S01]  /*3a90*/  FFMA.FTZ R19, R203, R223, R19 ;  /* 0x000000dfcb137223 */ /* 0x000fe20000010013 */
[C---:B------:R-:W-:Y:S01]  /*3aa0*/  FMUL.FTZ R2, R7.reuse, R2 ;  /* 0x0000000207027220 */ /* 0x040fe20000410000 */
[----:B------:R-:W-:Y:S02]  /*3ab0*/  FADD.FTZ R192, R192, R250 ;  /* 0x000000fac0c07221 */ /* 0x000fe40000010000 */
        /* <DEDUP_REMOVED lines=16> */
.L_x_14169:
[----:B------:R-:W-:Y:S05]  /*3bc0*/  BSYNC B0 ;  /* 0x0000000000007941 */ /* 0x000fea0003800000 */
.L_x_14168:
[----:B------:R-:W-:Y:S01]  /*3bd0*/  LOP3.LUT P3, RZ, R5, 0x80, RZ, 0xc0, !PT ;  /* 0x0000008005ff7812 */ /* 0x000fe2000786c0ff */
[----:B------:R-:W-:-:S12]  /*3be0*/  BSSY B0, `(.L_x_14170) ;  /* 0x0000037000007945 */ /* 0x000fd80003800000 */
[----:B------:R-:W-:Y:S05]  /*3bf0*/  @!P3 BRA `(.L_x_14171) ;  /* 0x0000000000d4b947 */ /* 0x000fea0003800000 */
[----:B------:R-:W-:Y:S01]  /*3c00*/  ISETP.NE.U32.AND P3, PT, RZ, UR8, PT ;  /* 0x00000008ff007c0c */ /* 0x000fe2000bf65070 */
[----:B------:R-:W1:Y:S01]  /*3c10*/  LDC.64 R188, c[0x0][0x2b8] ;  /* 0x0000ae00ffbc7b82 */ /* 0x000e620000000a00 */
[----:B------:R-:W2:Y:S02]  /*3c20*/  LDL R233, [R1+0x104] ;  /* 0x0001040001e97983 */ /* 0x000ea40000100800 */
[----:B------:R-:W-:Y:S02]  /*3c30*/  ISETP.NE.AND.EX P3, PT, RZ, UR9, PT, P3 ;  /* 0x00000009ff007c0c */ /* 0x000fe4000bf65330 */
[----:B------:R-:W3:Y:S11]  /*3c40*/  LDL R222, [R1+0x100] ;  /* 0x0001000001de7983 */ /* 0x000ef60000100800 */
[----:B------:R-:W-:-:S04]  /*3c50*/  @P3 LEA R184, P4, R196, UR8, 0x4 ;  /* 0x00000008c4b83c11 */ /* 0x000fc8000f8820ff */
[----:B------:R-:W-:-:S05]  /*3c60*/  @P3 LEA.HI.X R185, R196, UR9, RZ, 0x4, P4 ;  /* 0x00000009c4b93c11 */ /* 0x000fca000a0f24ff */
[----:B------:R4:W5:Y:S01]  /*3c70*/  @P3 LDG.E.128 R176, desc[UR4][R184.64] ;  /* 0x00000004b8b03981 */ /* 0x000962000c1e1d00 */
[----:B0-----:R-:W-:-:S04]  /*3c80*/  ISETP.NE.AND P3, PT, R214, RZ, PT ;  /* 0x000000ffd600720c */ /* 0x001fc80003f65270 */
[----:B-----5:R-:W-:Y:S02]  /*3c90*/  FSEL R194, R194, RZ, !P3 ;  /* 0x000000ffc2c27208 */ /* 0x020fe40005800000 */
[----:B------:R-:W-:-:S04]  /*3ca0*/  LEA R214, P3, R196, UR12, 0x2 ;  /* 0x0000000cc4d67c11 */ /* 0x000fc8000f8610ff */
[C---:B------:R-:W-:Y:S02]  /*3cb0*/  LEA.HI.X R215, R196.reuse, UR13, RZ, 0x2, P3 ;  /* 0x0000000dc4d77c11 */ /* 0x040fe400098f14ff */
[C---:B----4-:R-:W-:Y:S01]  /*3cc0*/  LEA R184, P3, R196.reuse, UR10, 0x4 ;  /* 0x0000000ac4b87c11 */ /* 0x050fe2000f8620ff */
[C---:B-1----:R-:W-:Y:S02]  /*3cd0*/  IMAD.WIDE.U32 R188, R196.reuse, 0x10, R188 ;  /* 0x00000010c4bc7825 */ /* 0x042fe400078e00bc */
[----:B------:R0:W5:Y:S01]  /*3ce0*/  LDG.E R18, desc[UR4][R214.64] ;  /* 0x00000004d6127981 */ /* 0x000162000c1e1900 */
[----:B------:R-:W-:-:S03]  /*3cf0*/  LEA.HI.X R185, R196, UR11, RZ, 0x4, P3 ;  /* 0x0000000bc4b97c11 */ /* 0x000fc600098f24ff */
[----:B------:R-:W0:Y:S04]  /*3d00*/  LDG.E.128 R188, desc[UR4][R188.64] ;  /* 0x00000004bcbc7981 */ /* 0x000e28000c1e1d00 */
[----:B------:R-:W4:Y:S04]  /*3d10*/  LDG.E.128 R184, desc[UR4][R184.64] ;  /* 0x00000004b8b87981 */ /* 0x000f28000c1e1d00 */
[----:B------:R-:W0:Y:S04]  /*3d20*/  LDL R215, [R1+0x10c] ;  /* 0x00010c0001d77983 */ /* 0x000e280000100800 */
[----:B------:R-:W2:Y:S01]  /*3d30*/  LDL R214, [R1+0x108] ;  /* 0x0001080001d67983 */ /* 0x000ea20000100800 */
[C---:B----4-:R-:W-:Y:S01]  /*3d40*/  FADD.FTZ R184, -R194.reuse, R184 ;  /* 0x000000b8c2b87221 */ /* 0x050fe20000010100 */
[C---:B------:R-:W-:Y:S01]  /*3d50*/  FADD.FTZ R185, -R194.reuse, R185 ;  /* 0x000000b9c2b97221 */ /* 0x040fe20000010100 */
[----:B------:R-:W-:-:S02]  /*3d60*/  FADD.FTZ R186, -R194, R186 ;  /* 0x000000bac2ba7221 */ /* 0x000fc40000010100 */
[C---:B------:R-:W-:Y:S01]  /*3d70*/  FMUL.FTZ R232, R7.reuse, R184 ;  /* 0x000000b807e87220 */ /* 0x040fe20000410000 */
[----:B------:R-:W-:Y:S01]  /*3d80*/  FMUL.FTZ R196, R7, R185 ;  /* 0x000000b907c47220 */ /* 0x000fe20000410000 */
[----:B0-----:R-:W-:Y:S01]  /*3d90*/  FMUL.FTZ R215, R215, R188 ;  /* 0x000000bcd7d77220 */ /* 0x001fe20000410000 */
[----:B------:R-:W-:Y:S01]  /*3da0*/  FMUL.FTZ R184, R7, R186 ;  /* 0x000000ba07b87220 */ /* 0x000fe20000410000 */
[----:B--2---:R-:W-:Y:S01]  /*3db0*/  FMUL.FTZ R185, R214, R189 ;  /* 0x000000bdd6b97220 */ /* 0x004fe20000410000 */
[----:B------:R0:W-:Y:S04]  /*3dc0*/  STL [R1+0x50], R232 ;  /* 0x000050e801007387 */ /* 0x0001e80000100800 */
[----:B------:R1:W-:Y:S04]  /*3dd0*/  STL [R1+0x4c], R196 ;  /* 0x00004cc401007387 */ /* 0x0003e80000100800 */
[----:B------:R1:W-:Y:S04]  /*3de0*/  STL [R1+0x28], R215 ;  /* 0x000028d701007387 */ /* 0x0003e80000100800 */
[----:B------:R1:W-:Y:S04]  /*3df0*/  STL [R1+0x24], R184 ;  /* 0x000024b801007387 */ /* 0x0003e80000100800 */
[----:B------:R1:W-:Y:S01]  /*3e00*/  STL [R1+0x14], R185 ;  /* 0x000014b901007387 */ /* 0x0003e20000100800 */
[----:B------:R-:W-:Y:S01]  /*3e10*/  FADD.FTZ R192, R192, R215 ;  /* 0x000000d7c0c07221 */ /* 0x000fe20000010000 */
[----:B------:R-:W-:Y:S01]  /*3e20*/  FFMA.FTZ R19, R232, R215, R19 ;  /* 0x000000d7e8137223 */ /* 0x000fe20000010013 */
[----:B------:R-:W-:Y:S01]  /*3e30*/  FADD.FTZ R187, -R194, R187 ;  /* 0x000000bbc2bb7221 */ /* 0x000fe20000010100 */
[----:B------:R-:W-:Y:S01]  /*3e40*/  FMUL.FTZ R233, R233, R190 ;  /* 0x000000bee9e97220 */ /* 0x000fe20000410000 */
[----:B------:R-:W-:Y:S01]  /*3e50*/  FADD.FTZ R192, R192, R185 ;  /* 0x000000b9c0c07221 */ /* 0x000fe20000010000 */
[----:B------:R-:W-:Y:S01]  /*3e60*/  FFMA.FTZ R19, R196, R185, R19 ;  /* 0x000000b9c4137223 */ /* 0x000fe20000010013 */
[----:B------:R-:W-:Y:S01]  /*3e70*/  FFMA.FTZ R52, R188, R232, R52 ;  /* 0x000000e8bc347223 */ /* 0x000fe20000010034 */
[----:B0-----:R-:W-:Y:S01]  /*3e80*/  FMUL.FTZ R232, R7, R187 ;  /* 0x000000bb07e87220 */ /* 0x001fe20000410000 */
[----:B---3--:R-:W-:Y:S01]  /*3e90*/  FMUL.FTZ R222, R222, R191 ;  /* 0x000000bfdede7220 */ /* 0x008fe20000410000 */
        /* <DEDUP_REMOVED lines=11> */
.L_x_14171:
[----:B------:R-:W-:Y:S05]  /*3f50*/  BSYNC B0 ;  /* 0x0000000000007941 */ /* 0x000fea0003800000 */
.L_x_14170:
[----:B------:R-:W2:Y:S01]  /*3f60*/  LDL.LU R185, [R1+0x54] ;  /* 0x0000540001b97983 */ /* 0x000ea20000300800 */
[----:B------:R-:W-:Y:S01]  /*3f70*/  UMOV UR6, 0xffffffff ;  /* 0xffffffff00067882 */ /* 0x000fe20000000000 */
[----:B------:R-:W1:Y:S02]  /*3f80*/  S2R R184, SR_TID.X ;  /* 0x0000000000b87919 */ /* 0x000e640000002100 */
[----:B-1---5:R-:W-:Y:S02]  /*3f90*/  SHF.R.U32.HI R194, RZ, 0x5, R184 ;  /* 0x00000005ffc27819 */ /* 0x022fe400000116b8 */
        /* <DEDUP_REMOVED lines=11> */
[----:B------:R-:W1:Y:S04]  /*4050*/  SHFL.DOWN PT, R190, R19, 0x8, 0x1f ;  /* 0x09001f0013be7f89 */ /* 0x000e6800000e0000 */
[----:B------:R-:W2:Y:S01]  /*4060*/  SHFL.DOWN PT, R189, R192, 0x4, 0x1f ;  /* 0x08801f00c0bd7f89 */ /* 0x000ea200000e0000 */
[----:B-1----:R-:W-:Y:S01]  /*4070*/  FADD.FTZ R19, R19, R190 ;  /* 0x000000be13137221 */ /* 0x002fe20000010000 */
[----:B--2---:R-:W-:-:S04]  /*4080*/  FADD.FTZ R189, R192, R189 ;  /* 0x000000bdc0bd7221 */ /* 0x004fc80000010000 */
[----:B------:R-:W1:Y:S02]  /*4090*/  SHFL.DOWN PT, R190, R19, 0x4, 0x1f ;  /* 0x08801f0013be7f89 */ /* 0x000e6400000e0000 */
[----:B-1----:R-:W-:Y:S02]  /*40a0*/  FADD.FTZ R19, R19, R190 ;  /* 0x000000be13137221 */ /* 0x002fe40000010000 */
[----:B------:R-:W1:Y:S02]  /*40b0*/  SHFL.DOWN PT, R190, R189, 0x2, 0x1f ;  /* 0x08401f00bdbe7f89 */ /* 0x000e6400000e0000 */
[----:B-1----:R-:W-:Y:S02]  /*40c0*/  FADD.FTZ R189, R189, R190 ;  /* 0x000000bebdbd7221 */ /* 0x002fe40000010000 */
[----:B------:R-:W1:Y:S04]  /*40d0*/  SHFL.DOWN PT, R190, R19, 0x2, 0x1f ;  /* 0x08401f0013be7f89 */ /* 0x000e6800000e0000 */
[----:B------:R2:W3:Y:S01]  /*40e0*/  SHFL.DOWN PT, R191, R189, 0x1, 0x1f ;  /* 0x08201f00bdbf7f89 */ /* 0x0004e200000e0000 */
[----:B-1----:R-:W-:-:S05]  /*40f0*/  FADD.FTZ R19, R19, R190 ;  /* 0x000000be13137221 */ /* 0x002fca0000010000 */
[----:B---3--:R2:W1:Y:S02]  /*4100*/  SHFL.DOWN PT, R185, R19, 0x1, 0x1f ;  /* 0x08201f0013b97f89 */ /* 0x00846400000e0000 */
.L_x_14222:
[----:B------:R-:W3:Y:S01]  /*4110*/  S2R R187, SR_CgaCtaId ;  /* 0x0000000000bb7919 */ /* 0x000ee20000008800 */
[----:B-1----:R-:W-:Y:S01]  /*4120*/  FADD.FTZ R185, R19, R185 ;  /* 0x000000b913b97221 */ /* 0x002fe20000010000 */
[----:B--2---:R-:W-:Y:S01]  /*4130*/  @!P4 LOP3.LUT R19, R194, 0x3, RZ, 0xc0, !PT ;  /* 0x00000003c213c812 */ /* 0x004fe200078ec0ff */
[----:B------:R-:W-:Y:S01]  /*4140*/  FADD.FTZ R184, R189, R191 ;  /* 0x000000bfbdb87221 */ /* 0x000fe20000010000 */
[----:B------:R-:W-:Y:S01]  /*4150*/  MOV R188, 0x400 ;  /* 0x0000040000bc7802 */ /* 0x000fe20000000f00 */
[----:B------:R-:W-:Y:S05]  /*4160*/  WARPSYNC.ALL ;  /* 0x0000000000007948 */ /* 0x000fea0003800000 */
[----:B------:R-:W-:Y:S01]  /*4170*/  @!P4 IADD3 R19, R186, R19, RZ ;  /* 0x00000013ba13c210 */ /* 0x000fe20007ffe0ff */
[----:B------:R-:W1:Y:S01]  /*4180*/  LDC.U8 R192, c[0x0][0x2a0] ;  /* 0x0000a800ffc07b82 */ /* 0x000e620000000000 */
[----:B------:R-:W-:Y:S01]  /*4190*/  LOP3.LUT P5, RZ, R5, 0x10, RZ, 0xc0, !PT ;  /* 0x0000001005ff7812 */ /* 0x000fe200078ac0ff */
[----:B------:R-:W-:Y:S01]  /*41a0*/  BSSY B0, `(.L_x_14173) ;  /* 0x0000060000007945 */ /* 0x000fe20003800000 */
[----:B---3--:R-:W-:-:S04]  /*41b0*/  LEA R188, R187, R188, 0x18 ;  /* 0x000000bcbbbc7211 */ /* 0x008fc800078ec0ff */
[-C--:B------:R-:W-:Y:S02]  /*41c0*/  @!P4 LEA R19, R19, R188.reuse, 0x3 ;  /* 0x000000bc1313c211 */ /* 0x080fe400078e18ff */
[----:B------:R-:W-:-:S03]  /*41d0*/  LEA R188, R186, R188, 0x3 ;  /* 0x000000bcbabc7211 */ /* 0x000fc600078e18ff */
[----:B------:R-:W-:Y:S01]  /*41e0*/  @!P4 STS.64 [R19+0x5000], R184 ;  /* 0x005000b81300c388 */ /* 0x000fe20000000a00 */
[----:B------:R-:W-:Y:S06]  /*41f0*/  BAR.SYNC.DEFER_BLOCKING 0x0 ;  /* 0x0000000000007b1d */ /* 0x000fec0000010000 */
        /* <DEDUP_REMOVED lines=12> */
[----:B-1----:R-:W-:Y:S06]  /*42c0*/  @!P5 BRA `(.L_x_14174) ;  /* 0x000000040034d947 */ /* 0x002fec0003800000 */
[----:B------:R-:W1:Y:S01]  /*42d0*/  LDC.64 R188, c[0x0][0x220] ;  /* 0x00008800ffbc7b82 */ /* 0x000e620000000a00 */
[----:B------:R-:W2:Y:S04]  /*42e0*/  LDL R187, [R1+0xfc] ;  /* 0x0000fc0001bb7983 */ /* 0x000ea80000100800 */
[----:B------:R-:W3:Y:S04]  /*42f0*/  LDL R194, [R1+0x20] ;  /* 0x0000200001c27983 */ /* 0x000ee80000100800 */
[----:B------:R-:W4:Y:S04]  /*4300*/  LDL R215, [R1+0xf8] ;  /* 0x0000f80001d77983 */ /* 0x000f280000100800 */
[----:B------:R-:W5:Y:S04]  /*4310*/  LDL R196, [R1+0x18] ;  /* 0x0000180001c47983 */ /* 0x000f680000100800 */
[----:B0-----:R-:W5:Y:S01]  /*4320*/  LDL R214, [R1+0x1c] ;  /* 0x00001c0001d67983 */ /* 0x001f620000100800 */
[----:B-1----:R-:W-:-:S06]  /*4330*/  IMAD.WIDE.U32 R188, R8, 0x10, R188 ;  /* 0x0000001008bc7825 */ /* 0x002fcc00078e00bc */
[----:B------:R-:W2:Y:S01]  /*4340*/  LDG.E.128 R188, desc[UR4][R188.64] ;  /* 0x00000004bcbc7981 */ /* 0x000ea2000c1e1d00 */
[----:B------:R-:W-:Y:S02]  /*4350*/  ISETP.NE.AND P4, PT, R192, RZ, PT ;  /* 0x000000ffc000720c */ /* 0x000fe40003f85270 */
[----:B------:R-:W-:Y:S02]  /*4360*/  ISETP.NE.U32.AND P5, PT, RZ, UR8, PT ;  /* 0x00000008ff007c0c */ /* 0x000fe4000bfa5070 */
[----:B------:R-:W-:Y:S02]  /*4370*/  FSEL R185, R19, RZ, !P4 ;  /* 0x000000ff13b97208 */ /* 0x000fe40006000000 */
[----:B------:R-:W-:-:S03]  /*4380*/  ISETP.NE.AND.EX P5, PT, RZ, UR9, PT, P5 ;  /* 0x00000009ff007c0c */ /* 0x000fc6000bfa5350 */
[----:B------:R-:W-:-:S04]  /*4390*/  FFMA.FTZ R186, R0, R184, R185 ;  /* 0x000000b800ba7223 */ /* 0x000fc800000100b9 */
[----:B------:R-:W-:Y:S01]  /*43a0*/  FADD.FTZ R186, R10, -R186 ;  /* 0x800000ba0aba7221 */ /* 0x000fe20000010000 */
[----:B------:R-:W-:-:S03]  /*43b0*/  ISETP.NE.U32.AND P4, PT, RZ, UR16, PT ;  /* 0x00000010ff007c0c */ /* 0x000fc6000bf85070 */
[----:B------:R-:W-:Y:S01]  /*43c0*/  FMUL.FTZ R186, R7, R186 ;  /* 0x000000ba07ba7220 */ /* 0x000fe20000410000 */
[----:B------:R-:W-:-:S03]  /*43d0*/  ISETP.NE.AND.EX P4, PT, RZ, UR17, PT, P4 ;  /* 0x00000011ff007c0c */ /* 0x000fc6000bf85340 */
[----:B------:R-:W-:-:S05]  /*43e0*/  @P5 FADD.FTZ R186, R132, R186 ;  /* 0x000000ba84ba5221 */ /* 0x000fca0000010000 */
[C---:B------:R-:W-:Y:S01]  /*43f0*/  SEL R180, R186.reuse, R180, P4 ;  /* 0x000000b4bab47207 */ /* 0x040fe20002000000 */
[----:B------:R-:W-:-:S04]  /*4400*/  FMUL.FTZ R186, R186, R6 ;  /* 0x00000006baba7220 */ /* 0x000fc80000410000 */
[----:B------:R-:W-:Y:S01]  /*4410*/  FMUL.FTZ R186, R186, UR15 ;  /* 0x0000000fbaba7c20 */ /* 0x000fe20008410000 */
[----:B------:R-:W-:-:S03]  /*4420*/  LOP3.LUT P6, RZ, R9, 0xff, RZ, 0xc0, !PT ;  /* 0x000000ff09ff7812 */ /* 0x000fc600078cc0ff */
[----:B--2---:R-:W-:-:S05]  /*4430*/  FMUL.FTZ R188, R186, R188 ;  /* 0x000000bcbabc7220 */ /* 0x004fca0000410000 */
[----:B------:R-:W-:-:S05]  /*4440*/  FSEL R188, R188, RZ, P6 ;  /* 0x000000ffbcbc7208 */ /* 0x000fca0003000000 */
[----:B------:R-:W-:Y:S01]  /*4450*/  FADD.FTZ R92, R92, R188 ;  /* 0x000000bc5c5c7221 */ /* 0x000fe20000010000 */
[----:B------:R-:W-:-:S06]  /*4460*/  HFMA2.MMA R188, -RZ, RZ, 0, 0 ;  /* 0x00000000ffbc7435 */ /* 0x000fcc00000001ff */
[----:B------:R-:W-:Y:S02]  /*4470*/  @P6 FMUL.FTZ R188, R187, R186 ;  /* 0x000000babbbc6220 */ /* 0x000fe40000410000 */
[----:B------:R-:W2:Y:S01]  /*4480*/  LDL R187, [R1+0xf0] ;  /* 0x0000f00001bb7983 */ /* 0x000ea20000100800 */
[----:B------:R-:W-:-:S04]  /*4490*/  FFMA.FTZ R186, R221, R184, R185 ;  /* 0x000000b8ddba7223 */ /* 0x000fc800000100b9 */
[----:B---3--:R-:W-:Y:S02]  /*44a0*/  FADD.FTZ R186, R194, -R186 ;  /* 0x800000bac2ba7221 */ /* 0x008fe40000010000 */
[----:B------:R-:W3:Y:S02]  /*44b0*/  LDL R194, [R1+0xf4] ;  /* 0x0000f40001c27983 */ /* 0x000ee40000100800 */
[----:B------:R-:W-:-:S04]  /*44c0*/  FMUL.FTZ R186, R7, R186 ;  /* 0x000000ba07ba7220 */ /* 0x000fc80000410000 */
[----:B------:R-:W-:-:S05]  /*44d0*/  @P5 FADD.FTZ R186, R133, R186 ;  /* 0x000000ba85ba5221 */ /* 0x000fca0000010000 */
[C---:B------:R-:W-:Y:S01]  /*44e0*/  SEL R181, R186.reuse, R181, P4 ;  /* 0x000000b5bab57207 */ /* 0x040fe20002000000 */
[----:B------:R-:W-:Y:S01]  /*44f0*/  FMUL.FTZ R186, R186, R6 ;  /* 0x00000006baba7220 */ /* 0x000fe20000410000 */
[----:B------:R-:W-:-:S03]  /*4500*/  LOP3.LUT P6, RZ, R9, 0xff00, RZ, 0xc0, !PT ;  /* 0x0000ff0009ff7812 */ /* 0x000fc600078cc0ff */
[----:B------:R-:W-:-:S04]  /*4510*/  FMUL.FTZ R186, R186, UR15 ;  /* 0x0000000fbaba7c20 */ /* 0x000fc80008410000 */
[----:B------:R-:W-:-:S05]  /*4520*/  FMUL.FTZ R189, R189, R186 ;  /* 0x000000babdbd7220 */ /* 0x000fca0000410000 */
[----:B------:R-:W-:-:S05]  /*4530*/  FSEL R189, R189, RZ, P6 ;  /* 0x000000ffbdbd7208 */ /* 0x000fca0003000000 */
[----:B------:R-:W-:Y:S01]  /*4540*/  FADD.FTZ R93, R93, R189 ;  /* 0x000000bd5d5d7221 */ /* 0x000fe20000010000 */
[----:B------:R-:W-:Y:S01]  /*4550*/  MOV R189, RZ ;  /* 0x000000ff00bd7202 */ /* 0x000fe20000000f00 */
[----:B----4-:R-:W-:Y:S01]  /*4560*/  @P6 FMUL.FTZ R189, R215, R186 ;  /* 0x000000bad7bd6220 */ /* 0x010fe20000410000 */
[-CC-:B------:R-:W-:Y:S01]  /*4570*/  FFMA.FTZ R186, R220, R184.reuse, R185.reuse ;  /* 0x000000b8dcba7223 */ /* 0x180fe200000100b9 */
[----:B-----5:R-:W-:-:S04]  /*4580*/  FFMA.FTZ R185, R196, R184, R185 ;  /* 0x000000b8c4b97223 */ /* 0x020fc800000100b9 */
        /* <DEDUP_REMOVED lines=8> */
[----:B------:R-:W-:-:S03]  /*4610*/  SEL R182, R186, R182, P4 ;  /* 0x000000b6bab67207 */ /* 0x000fc60002000000 */
[----:B------:R-:W-:Y:S01]  /*4620*/  FMUL.FTZ R185, R185, UR15 ;  /* 0x0000000fb9b97c20 */ /* 0x000fe20008410000 */
[----:B------:R-:W-:-:S03]  /*4630*/  LOP3.LUT P4, RZ, R9, 0xff000000, RZ, 0xc0, !PT ;  /* 0xff00000009ff7812 */ /* 0x000fc6000788c0ff */
[----:B------:R-:W-:Y:S01]  /*4640*/  FMUL.FTZ R191, R191, R185 ;  /* 0x000000b9bfbf7220 */ /* 0x000fe20000410000 */
[----:B------:R-:W-:-:S04]  /*4650*/  FMUL.FTZ R186, R186, R6 ;  /* 0x00000006baba7220 */ /* 0x000fc80000410000 */
[----:B------:R-:W-:Y:S01]  /*4660*/  FSEL R191, R191, RZ, P4 ;  /* 0x000000ffbfbf7208 */ /* 0x000fe20002000000 */
[----:B------:R-:W-:Y:S01]  /*4670*/  FMUL.FTZ R186, R186, UR15 ;  /* 0x0000000fbaba7c20 */ /* 0x000fe20008410000 */
[----:B------:R-:W-:-:S03]  /*4680*/  LOP3.LUT P6, RZ, R9, 0xff0000, RZ, 0xc0, !PT ;  /* 0x00ff000009ff7812 */ /* 0x000fc600078cc0ff */
[----:B------:R-:W-:Y:S01]  /*4690*/  FADD.FTZ R95, R95, R191 ;  /* 0x000000bf5f5f7221 */ /* 0x000fe20000010000 */
[----:B------:R-:W-:Y:S01]  /*46a0*/  MOV R191, RZ ;  /* 0x000000ff00bf7202 */ /* 0x000fe20000000f00 */
[----:B------:R-:W-:-:S05]  /*46b0*/  FMUL.FTZ R190, R190, R186 ;  /* 0x000000babebe7220 */ /* 0x000fca0000410000 */
[----:B------:R-:W-:-:S05]  /*46c0*/  FSEL R190, R190, RZ, P6 ;  /* 0x000000ffbebe7208 */ /* 0x000fca0003000000 */
[----:B------:R-:W-:Y:S01]  /*46d0*/  FADD.FTZ R94, R94, R190 ;  /* 0x000000be5e5e7221 */ /* 0x000fe20000010000 */
[----:B------:R-:W-:Y:S01]  /*46e0*/  HFMA2.MMA R190, -RZ, RZ, 0, 0 ;  /* 0x00000000ffbe7435 */ /* 0x000fe200000001ff */
[----:B--2---:R-:W-:Y:S01]  /*46f0*/  @P4 FMUL.FTZ R191, R187, R185 ;  /* 0x000000b9bbbf4220 */ /* 0x004fe20000410000 */
[----:B------:R-:W-:-:S04]  /*4700*/  ISETP.NE.U32.AND P4, PT, RZ, UR16, PT ;  /* 0x00000010ff007c0c */ /* 0x000fc8000bf85070 */
[----:B------:R-:W-:Y:S01]  /*4710*/  ISETP.NE.AND.EX P4, PT, RZ, UR17, PT, P4 ;  /* 0x00000011ff007c0c */ /* 0x000fe2000bf85340 */
[----:B---3--:R-:W-:-:S12]  /*4720*/  @P6 FMUL.FTZ R190, R194, R186 ;  /* 0x000000bac2be6220 */ /* 0x008fd80000410000 */
[----:B------:R-:W0:Y:S02]  /*4730*/  @P4 LDC.64 R186, c[0x0][0x308] ;  /* 0x0000c200ffba4b82 */ /* 0x000e240000000a00 */
[----:B0-----:R-:W-:-:S05]  /*4740*/  @P4 IMAD.WIDE.U32 R186, R8, 0x10, R186 ;  /* 0x0000001008ba4825 */ /* 0x001fca00078e00ba */
[----:B------:R0:W-:Y:S02]  /*4750*/  @P4 STG.E.128 desc[UR4][R186.64], R180 ;  /* 0x000000b4ba004986 */ /* 0x0001e4000c101d04 */
[----:B0-----:R-:W0:Y:S02]  /*4760*/  LDC.64 R186, c[0x0][0x2f8] ;  /* 0x0000be00ffba7b82 */ /* 0x001e240000000a00 */
[----:B0-----:R-:W-:-:S05]  /*4770*/  IMAD.WIDE.U32 R186, R8, 0x10, R186 ;  /* 0x0000001008ba7825 */ /* 0x001fca00078e00ba */
[----:B------:R1:W-:Y:S01]  /*4780*/  STG.E.128 desc[UR4][R186.64], R188 ;  /* 0x000000bcba007986 */ /* 0x0003e2000c101d04 */
[----:B------:R-:W-:-:S07]  /*4790*/  IADD3 R8, R8, 0x80, RZ ;  /* 0x0000008008087810 */ /* 0x000fce0007ffe0ff */
.L_x_14174:
[----:B------:R-:W-:Y:S05]  /*47a0*/  BSYNC B0 ;  /* 0x0000000000007941 */ /* 0x000fea0003800000 */
.L_x_14173:
[----:B------:R-:W-:Y:S01]  /*47b0*/  LOP3.LUT P4, RZ, R5, 0x20, RZ, 0xc0, !PT ;  /* 0x0000002005ff7812 */ /* 0x000fe2000788c0ff */
[----:B------:R-:W-:-:S12]  /*47c0*/  BSSY B0, `(.L_x_14175) ;  /* 0x000004e000007945 */ /* 0x000fd80003800000 */
[----:B------:R-:W-:Y:S05]  /*47d0*/  @!P4 BRA `(.L_x_14176) ;  /* 0x000000040030c947 */ /* 0x000fea0003800000 */
[----:B-1----:R-:W1:Y:S01]  /*47e0*/  LDC.64 R188, c[0x0][0x220] ;  /* 0x00008800ffbc7b82 */ /* 0x002e620000000a00 */
[----:B------:R-:W2:Y:S04]  /*47f0*/  LDL R194, [R1+0x48] ;  /* 0x0000480001c27983 */ /* 0x000ea80000100800 */
[----:B0-----:R-:W3:Y:S04]  /*4800*/  LDL R214, [R1+0xec] ;  /* 0x0000ec0001d67983 */ /* 0x001ee80000100800 */
[----:B------:R-:W4:Y:S01]  /*4810*/  LDL R187, [R1+0x10] ;  /* 0x0000100001bb7983 */ /* 0x000f220000100800 */
[----:B------:R-:W-:-:S02]  /*4820*/  ISETP.NE.AND P4, PT, R192, RZ, PT ;  /* 0x000000ffc000720c */ /* 0x000fc40003f85270 */
[----:B------:R-:W-:Y:S01]  /*4830*/  ISETP.NE.U32.AND P5, PT, RZ, UR8, PT ;  /* 0x00000008ff007c0c */ /* 0x000fe2000bfa5070 */
[----:B------:R-:W5:Y:S01]  /*4840*/  LDL R196, [R1+0xe8] ;  /* 0x0000e80001c47983 */ /* 0x000f620000100800 */
[----:B------:R-:W-:Y:S01]  /*4850*/  FSEL R185, R19, RZ, !P4 ;  /* 0x000000ff13b97208 */ /* 0x000fe20006000000 */
[----:B-1----:R-:W-:-:S06]  /*4860*/  IMAD.WIDE.U32 R188, R8, 0x10, R188 ;  /* 0x0000001008bc7825 */ /* 0x002fcc00078e00bc */
[----:B------:R-:W3:Y:S01]  /*4870*/  LDG.E.128 R188, desc[UR4][R188.64] ;  /* 0x00000004bcbc7981 */ /* 0x000ee2000c1e1d00 */
[----:B------:R-:W-:Y:S01]  /*4880*/  ISETP.NE.AND.EX P5, PT, RZ, UR9, PT, P5 ;  /* 0x00000009ff007c0c */ /* 0x000fe2000bfa5350 */
[----:B------:R-:W-:Y:S01]  /*4890*/  FFMA.FTZ R186, R219, R184, R185 ;  /* 0x000000b8dbba7223 */ /* 0x000fe200000100b9 */
[----:B------:R-:W-:-:S04]  /*48a0*/  ISETP.NE.U32.AND P4, PT, RZ, UR16, PT ;  /* 0x00000010ff007c0c */ /* 0x000fc8000bf85070 */
[----:B------:R-:W-:Y:S02]  /*48b0*/  ISETP.NE.AND.EX P4, PT, RZ, UR17, PT, P4 ;  /* 0x00000011ff007c0c */ /* 0x000fe4000bf85340 */
[----:B------:R-:W-:Y:S01]  /*48c0*/  LOP3.LUT P6, RZ, R11, 0xff, RZ, 0xc0, !PT ;  /* 0x000000ff0bff7812 */ /* 0x000fe200078cc0ff */
[----:B--2---:R-:W-:Y:S02]  /*48d0*/  FADD.FTZ R186, R194, -R186 ;  /* 0x800000bac2ba7221 */ /* 0x004fe40000010000 */
[----:B------:R-:W2:Y:S02]  /*48e0*/  LDL R194, [R1+0xe4] ;  /* 0x0000e40001c27983 */ /* 0x000ea40000100800 */
[----:B------:R-:W-:-:S04]  /*48f0*/  FMUL.FTZ R186, R7, R186 ;  /* 0x000000ba07ba7220 */ /* 0x000fc80000410000 */
[----:B------:R-:W-:-:S05]  /*4900*/  @P5 FADD.FTZ R186, R136, R186 ;  /* 0x000000ba88ba5221 */ /* 0x000fca0000010000 */
[C---:B------:R-:W-:Y:S01]  /*4910*/  SEL R180, R186.reuse, R180, P4 ;  /* 0x000000b4bab47207 */ /* 0x040fe20002000000 */
[----:B------:R-:W-:-:S04]  /*4920*/  FMUL.FTZ R186, R186, R6 ;  /* 0x00000006baba7220 */ /* 0x000fc80000410000 */
[----:B------:R-:W-:-:S04]  /*4930*/  FMUL.FTZ R186, R186, UR15 ;  /* 0x0000000fbaba7c20 */ /* 0x000fc80008410000 */
[----:B---3--:R-:W-:-:S05]  /*4940*/  FMUL.FTZ R188, R186, R188 ;  /* 0x000000bcbabc7220 */ /* 0x008fca0000410000 */
[----:B------:R-:W-:-:S05]  /*4950*/  FSEL R188, R188, RZ, P6 ;  /* 0x000000ffbcbc7208 */ /* 0x000fca0003000000 */
[----:B------:R-:W-:Y:S01]  /*4960*/  FADD.FTZ R96, R96, R188 ;  /* 0x000000bc60607221 */ /* 0x000fe20000010000 */
[----:B------:R-:W-:-:S06]  /*4970*/  HFMA2.MMA R188, -RZ, RZ, 0, 0 ;  /* 0x00000000ffbc7435 */ /* 0x000fcc00000001ff */
[----:B------:R-:W-:Y:S01]  /*4980*/  @P6 FMUL.FTZ R188, R214, R186 ;  /* 0x000000bad6bc6220 */ /* 0x000fe20000410000 */
[----:B------:R-:W-:-:S04]  /*4990*/  FFMA.FTZ R186, R213, R184, R185 ;  /* 0x000000b8d5ba7223 */ /* 0x000fc800000100b9 */
[----:B----4-:R-:W-:Y:S02]  /*49a0*/  FADD.FTZ R186, R187, -R186 ;  /* 0x800000babbba7221 */ /* 0x010fe40000010000 */
        /* <DEDUP_REMOVED lines=11> */
[----:B-----5:R-:W-:Y:S01]  /*4a60*/  @P6 FMUL.FTZ R189, R196, R186 ;  /* 0x000000bac4bd6220 */ /* 0x020fe20000410000 */
[-CC-:B------:R-:W-:Y:S01]  /*4a70*/  FFMA.FTZ R186, R201, R184.reuse, R185.reuse ;  /* 0x000000b8c9ba7223 */ /* 0x180fe200000100b9 */
[----:B------:R-:W-:-:S04]  /*4a80*/  FFMA.FTZ R185, R248, R184, R185 ;  /* 0x000000b8f8b97223 */ /* 0x000fc800000100b9 */
        /* <DEDUP_REMOVED lines=21> */
[----:B------:R-:W-:-:S06]  /*4be0*/  HFMA2.MMA R190, -RZ, RZ, 0, 0 ;  /* 0x00000000ffbe7435 */ /* 0x000fcc00000001ff */
[----:B--2---:R-:W-:Y:S01]  /*4bf0*/  @P6 FMUL.FTZ R190, R194, R186 ;  /* 0x000000bac2be6220 */ /* 0x004fe20000410000 */
[----:B---3--:R-:W-:Y:S01]  /*4c00*/  @P4 FMUL.FTZ R191, R187, R185 ;  /* 0x000000b9bbbf4220 */ /* 0x008fe20000410000 */
[----:B------:R-:W-:-:S04]  /*4c10*/  ISETP.NE.U32.AND P4, PT, RZ, UR16, PT ;  /* 0x00000010ff007c0c */ /* 0x000fc8000bf85070 */
[----:B------:R-:W-:-:S13]  /*4c20*/  ISETP.NE.AND.EX P4, PT, RZ, UR17, PT, P4 ;  /* 0x00000011ff007c0c */ /* 0x000fda000bf85340 */
[----:B------:R-:W-:-:S04]  /*4c30*/  @P4 LEA R186, P5, R8, UR16, 0x4 ;  /* 0x0000001008ba4c11 */ /* 0x000fc8000f8a20ff */
[----:B------:R-:W-:-:S05]  /*4c40*/  @P4 LEA.HI.X R187, R8, UR17, RZ, 0x4, P5 ;  /* 0x0000001108bb4c11 */ /* 0x000fca000a8f24ff */
[----:B------:R0:W-:Y:S02]  /*4c50*/  @P4 STG.E.128 desc[UR4][R186.64], R180 ;  /* 0x000000b4ba004986 */ /* 0x0001e4000c101d04 */
[----:B0-----:R-:W-:-:S04]  /*4c60*/  LEA R186, P4, R8, UR18, 0x4 ;  /* 0x0000001208ba7c11 */ /* 0x001fc8000f8820ff */
[----:B------:R-:W-:-:S05]  /*4c70*/  LEA.HI.X R187, R8, UR19, RZ, 0x4, P4 ;  /* 0x0000001308bb7c11 */ /* 0x000fca000a0f24ff */
[----:B------:R2:W-:Y:S01]  /*4c80*/  STG.E.128 desc[UR4][R186.64], R188 ;  /* 0x000000bcba007986 */ /* 0x0005e2000c101d04 */
[----:B------:R-:W-:-:S07]  /*4c90*/  IADD3 R8, R8, 0x80, RZ ;  /* 0x0000008008087810 */ /* 0x000fce0007ffe0ff */
.L_x_14176:
[----:B------:R-:W-:Y:S05]  /*4ca0*/  BSYNC B0 ;  /* 0x0000000000007941 */ /* 0x000fea0003800000 */
.L_x_14175:
[----:B------:R-:W-:Y:S01]  /*4cb0*/  LOP3.LUT P4, RZ, R5, 0x40, RZ, 0xc0, !PT ;  /* 0x0000004005ff7812 */ /* 0x000fe2000788c0ff */
[----:B------:R-:W-:-:S12]  /*4cc0*/  BSSY B0, `(.L_x_14177) ;  /* 0x000004e000007945 */ /* 0x000fd80003800000 */
[----:B------:R-:W-:Y:S05]  /*4cd0*/  @!P4 BRA `(.L_x_14178) ;  /* 0x000000040030c947 */ /* 0x000fea0003800000 */
[----:B-12---:R-:W1:Y:S01]  /*4ce0*/  LDC.64 R188, c[0x0][0x220] ;  /* 0x00008800ffbc7b82 */ /* 0x006e620000000a00 */
        /* <DEDUP_REMOVED lines=75> */
.L_x_14178:
[----:B------:R-:W-:Y:S05]  /*51a0*/  BSYNC B0 ;  /* 0x0000000000007941 */ /* 0x000fea0003800000 */
.L_x_14177:
[----:B------:R-:W-:Y:S01]  /*51b0*/  LOP3.LUT P4, RZ, R5, 0x8, RZ, 0xc0, !PT ;  /* 0x0000000805ff7812 */ /* 0x000fe2000788c0ff */
[----:B------:R-:W-:-:S12]  /*51c0*/  BSSY B0, `(.L_x_14179) ;  /* 0x000004e000007945 */ /* 0x000fd80003800000 */
[----:B------:R-:W-:Y:S05]  /*51d0*/  @!P4 BRA `(.L_x_14180) ;  /* 0x000000040030c947 */ /* 0x000fea0003800000 */
[----:B-123--:R-:W1:Y:S01]  /*51e0*/  LDC.64 R188, c[0x0][0x220] ;  /* 0x00008800ffbc7b82 */ /* 0x00ee620000000a00 */
        /* <DEDUP_REMOVED lines=75> */
.L_x_14180:
[----:B------:R-:W-:Y:S05]  /*56a0*/  BSYNC B0 ;  /* 0x0000000000007941 */ /* 0x000fea0003800000 */
.L_x_14179:
[----:B------:R-:W-:Y:S01]  /*56b0*/  LOP3.LUT P4, RZ, R5, 0x4, RZ, 0xc0, !PT ;  /* 0x0000000405ff7812 */ /* 0x000fe2000788c0ff */
[----:B------:R-:W-:-:S12]  /*56c0*/  BSSY B0, `(.L_x_14181) ;  /* 0x000004e000007945 */ /* 0x000fd80003800000 */
[----:B------:R-:W-:Y:S05]  /*56d0*/  @!P4 BRA `(.L_x_14182) ;  /* 0x000000040030c947 */ /* 0x000fea0003800000 */
[----:B-1234-:R-:W1:Y:S01]  /*56e0*/  LDC.64 R188, c[0x0][0x220] ;  /* 0x00008800ffbc7b82 */ /* 0x01ee620000000a00 */
        /* <DEDUP_REMOVED lines=75> */
.L_x_14182:
[----:B------:R-:W-:Y:S05]  /*5ba0*/  BSYNC B0 ;  /* 0x0000000000007941 */ /* 0x000fea0003800000 */
.L_x_14181:
[----:B------:R-:W-:Y:S01]  /*5bb0*/  LOP3.LUT P4, RZ, R5, 0x2, RZ, 0xc0, !PT ;  /* 0x0000000205ff7812 */ /* 0x000fe2000788c0ff */
[----:B------:R-:W-:-:S12]  /*5bc0*/  BSSY B0, `(.L_x_14183) ;  /* 0x000004e000007945 */ /* 0x000fd80003800000 */
[----:B------:R-:W-:Y:S05]  /*5bd0*/  @!P4 BRA `(.L_x_14184) ;  /* 0x000000040030c947 */ /* 0x000fea0003800000 */
[----:B01234-:R-:W0:Y:S01]  /*5be0*/  LDC.64 R188, c[0x0][0x220] ;  /* 0x00008800ffbc7b82 */ /* 0x01fe220000000a00 */
[----:B------:R-:W2:Y:S04]  /*5bf0*/  LDL R194, [R1+0x38] ;  /* 0x0000380001c27983 */ /* 0x000ea80000100800 */
[----:B------:R-:W3:Y:S04]  /*5c00*/  LDL R214, [R1+0xac] ;  /* 0x0000ac0001d67983 */ /* 0x000ee80000100800 */
[----:B------:R-:W4:Y:S01]  /*5c10*/  LDL R187, [R1] ;  /* 0x0000000001bb7983 */ /* 0x000f220000100800 */
[----:B------:R-:W-:-:S02]  /*5c20*/  ISETP.NE.AND P4, PT, R192, RZ, PT ;  /* 0x000000ffc000720c */ /* 0x000fc40003f85270 */
[----:B------:R-:W-:Y:S01]  /*5c30*/  ISETP.NE.U32.AND P5, PT, RZ, UR8, PT ;  /* 0x00000008ff007c0c */ /* 0x000fe2000bfa5070 */
[----:B------:R-:W5:Y:S01]  /*5c40*/  LDL R196, [R1+0xa8] ;  /* 0x0000a80001c47983 */ /* 0x000f620000100800 */
[----:B------:R-:W-:Y:S01]  /*5c50*/  FSEL R185, R19, RZ, !P4 ;  /* 0x000000ff13b97208 */ /* 0x000fe20006000000 */
[----:B0-----:R-:W-:-:S06]  /*5c60*/  IMAD.WIDE.U32 R188, R8, 0x10, R188 ;  /* 0x0000001008bc7825 */ /* 0x001fcc00078e00bc */
        /* <DEDUP_REMOVED lines=67> */
.L_x_14184:
[----:B------:R-:W-:Y:S05]  /*60a0*/  BSYNC B0 ;  /* 0x0000000000007941 */ /* 0x000fea0003800000 */
.L_x_14183:
[----:B------:R-:W-:Y:S01]  /*60b0*/  LOP3.LUT P4, RZ, R5, 0x1, RZ, 0xc0, !PT ;  /* 0x0000000105ff7812 */ /* 0x000fe2000788c0ff */
[----:B------:R-:W-:-:S12]  /*60c0*/  BSSY B0, `(.L_x_14185) ;  /* 0x000004d000007945 */ /* 0x000fd80003800000 */
[----:B------:R-:W-:Y:S05]  /*60d0*/  @!P4 BRA `(.L_x_14186) ;  /* 0x00000004002cc947 */ /* 0x000fea0003800000 */
[----:B01234-:R-:W0:Y:S01]  /*60e0*/  LDC.64 R188, c[0x0][0x220] ;  /* 0x00008800ffbc7b82 */ /* 0x01fe220000000a00 */
[----:B------:R-:W2:Y:S04]  /*60f0*/  LDL R194, [R1+0x34] ;  /* 0x0000340001c27983 */ /* 0x000ea80000100800 */
[----:B------:R-:W3:Y:S04]  /*6100*/  LDL R187, [R1+0x9c] ;  /* 0x00009c0001bb7983 */ /* 0x000ee80000100800 */
[----:B------:R-:W4:Y:S01]  /*6110*/  LDL R196, [R1+0x98] ;  /* 0x0000980001c47983 */ /* 0x000f220000100800 */
[----:B------:R-:W-:-:S02]  /*6120*/  ISETP.NE.AND P4, PT, R192, RZ, PT ;  /* 0x000000ffc000720c */ /* 0x000fc40003f85270 */
[----:B------:R-:W-:Y:S02]  /*6130*/  ISETP.NE.U32.AND P5, PT, RZ, UR8, PT ;  /* 0x00000008ff007c0c */ /* 0x000fe4000bfa5070 */
[----:B------:R-:W-:Y:S01]  /*6140*/  FSEL R185, R19, RZ, !P4 ;  /* 0x000000ff13b97208 */ /* 0x000fe20006000000 */
[----:B0-----:R-:W-:-:S06]  /*6150*/  IMAD.WIDE.U32 R188, R8, 0x10, R188 ;  /* 0x0000001008bc7825 */ /* 0x001fcc00078e00bc */
[----:B------:R-:W5:Y:S01]  /*6160*/  LDG.E.128 R188, desc[UR4][R188.64] ;  /* 0x00000004bcbc7981 */ /* 0x000f62000c1e1d00 */
        /* <DEDUP_REMOVED lines=12> */
[----:B-----5:R-:W-:-:S05]  /*6230*/  FMUL.FTZ R188, R186, R188 ;  /* 0x000000bcbabc7220 */ /* 0x020fca0000410000 */
[----:B------:R-:W-:-:S05]  /*6240*/  FSEL R188, R188, RZ, P6 ;  /* 0x000000ffbcbc7208 */ /* 0x000fca0003000000 */
[----:B------:R-:W-:Y:S01]  /*6250*/  FADD.FTZ R116, R116, R188 ;  /* 0x000000bc74747221 */ /* 0x000fe20000010000 */
[----:B------:R-:W-:-:S06]  /*6260*/  HFMA2.MMA R188, -RZ, RZ, 0, 0 ;  /* 0x00000000ffbc7435 */ /* 0x000fcc00000001ff */
[----:B---3--:R-:W-:Y:S02]  /*6270*/  @P6 FMUL.FTZ R188, R187, R186 ;  /* 0x000000babbbc6220 */ /* 0x008fe40000410000 */
[----:B------:R-:W3:Y:S01]  /*6280*/  LDL R187, [R1+0x90] ;  /* 0x0000900001bb7983 */ /* 0x000ee20000100800 */
[----:B------:R-:W-:Y:S01]  /*6290*/  FFMA.FTZ R186, R206, R184, R185 ;  /* 0x000000b8ceba7223 */ /* 0x000fe200000100b9 */
[----:B------:R-:W-:-:S03]  /*62a0*/  LOP3.LUT P6, RZ, R16, 0xff00, RZ, 0xc0, !PT ;  /* 0x0000ff0010ff7812 */ /* 0x000fc600078cc0ff */
[----:B------:R-:W-:-:S04]  /*62b0*/  FADD.FTZ R186, R252, -R186 ;  /* 0x800000bafcba7221 */ /* 0x000fc80000010000 */
[----:B------:R-:W-:-:S04]  /*62c0*/  FMUL.FTZ R186, R7, R186 ;  /* 0x000000ba07ba7220 */ /* 0x000fc80000410000 */
[----:B------:R-:W-:-:S05]  /*62d0*/  @P5 FADD.FTZ R186, R165, R186 ;  /* 0x000000baa5ba5221 */ /* 0x000fca0000010000 */
[C---:B------:R-:W-:Y:S01]  /*62e0*/  SEL R181, R186.reuse, R181, P4 ;  /* 0x000000b5bab57207 */ /* 0x040fe20002000000 */
[----:B------:R-:W-:-:S04]  /*62f0*/  FMUL.FTZ R186, R186, R6 ;  /* 0x00000006baba7220 */ /* 0x000fc80000410000 */
[----:B------:R-:W-:-:S04]  /*6300*/  FMUL.FTZ R186, R186, UR15 ;  /* 0x0000000fbaba7c20 */ /* 0x000fc80008410000 */
[----:B------:R-:W-:-:S05]  /*6310*/  FMUL.FTZ R189, R189, R186 ;  /* 0x000000babdbd7220 */ /* 0x000fca0000410000 */
[----:B------:R-:W-:-:S05]  /*6320*/  FSEL R189, R189, RZ, P6 ;  /* 0x000000ffbdbd7208 */ /* 0x000fca0003000000 */
[----:B------:R-:W-:Y:S01]  /*6330*/  FADD.FTZ R117, R117, R189 ;  /* 0x000000bd75757221 */ /* 0x000fe20000010000 */
[----:B------:R-:W-:Y:S01]  /*6340*/  MOV R189, RZ ;  /* 0x000000ff00bd7202 */ /* 0x000fe20000000f00 */
[----:B----4-:R-:W-:Y:S01]  /*6350*/  @P6 FMUL.FTZ R189, R196, R186 ;  /* 0x000000bac4bd6220 */ /* 0x010fe20000410000 */
[-CC-:B------:R-:W-:Y:S01]  /*6360*/  FFMA.FTZ R186, R195, R184.reuse, R185.reuse ;  /* 0x000000b8c3ba7223 */ /* 0x180fe200000100b9 */
[----:B------:R-:W-:Y:S01]  /*6370*/  FFMA.FTZ R185, R238, R184, R185 ;  /* 0x000000b8eeb97223 */ /* 0x000fe200000100b9 */
[----:B------:R-:W-:Y:S02]  /*6380*/  LOP3.LUT P6, RZ, R16, 0xff0000, RZ, 0xc0, !PT ;  /* 0x00ff000010ff7812 */ /* 0x000fe400078cc0ff */
        /* <DEDUP_REMOVED lines=10> */
[----:B------:R-:W-:Y:S01]  /*6430*/  LOP3.LUT P4, RZ, R16, 0xff000000, RZ, 0xc0, !PT ;  /* 0xff00000010ff7812 */ /* 0x000fe2000788c0ff */
[----:B------:R-:W-:Y:S02]  /*6440*/  FMUL.FTZ R186, R186, UR15 ;  /* 0x0000000fbaba7c20 */ /* 0x000fe40008410000 */
[----:B------:R-:W-:Y:S02]  /*6450*/  FMUL.FTZ R185, R185, UR15 ;  /* 0x0000000fb9b97c20 */ /* 0x000fe40008410000 */
[----:B------:R-:W-:Y:S02]  /*6460*/  FMUL.FTZ R190, R190, R186 ;  /* 0x000000babebe7220 */ /* 0x000fe40000410000 */
[----:B------:R-:W-:-:S03]  /*6470*/  FMUL.FTZ R191, R191, R185 ;  /* 0x000000b9bfbf7220 */ /* 0x000fc60000410000 */
[----:B------:R-:W-:Y:S02]  /*6480*/  FSEL R190, R190, RZ, P6 ;  /* 0x000000ffbebe7208 */ /* 0x000fe40003000000 */
[----:B------:R-:W-:-:S03]  /*6490*/  FSEL R191, R191, RZ, P4 ;  /* 0x000000ffbfbf7208 */ /* 0x000fc60002000000 */
[----:B------:R-:W-:Y:S01]  /*64a0*/  FADD.FTZ R118, R118, R190 ;  /* 0x000000be76767221 */ /* 0x000fe20000010000 */
[----:B------:R-:W-:Y:S01]  /*64b0*/  HFMA2.MMA R190, -RZ, RZ, 0, 0 ;  /* 0x00000000ffbe7435 */ /* 0x000fe200000001ff */
[----:B------:R-:W-:Y:S01]  /*64c0*/  FADD.FTZ R119, R119, R191 ;  /* 0x000000bf77777221 */ /* 0x000fe20000010000 */
[----:B------:R-:W-:-:S04]  /*64d0*/  MOV R191, RZ ;  /* 0x000000ff00bf7202 */ /* 0x000fc80000000f00 */
        /* <DEDUP_REMOVED lines=8> */
[C---:B------:R-:W-:Y:S02]  /*6560*/  LEA.HI.X R187, R8.reuse, UR19, RZ, 0x4, P4 ;  /* 0x0000001308bb7c11 */ /* 0x040fe4000a0f24ff */
[----:B------:R-:W-:-:S03]  /*6570*/  IADD3 R8, R8, 0x80, RZ ;  /* 0x0000008008087810 */ /* 0x000fc60007ffe0ff */
[----:B------:R0:W-:Y:S04]  /*6580*/  STG.E.128 desc[UR4][R186.64], R188 ;  /* 0x000000bcba007986 */ /* 0x0001e8000c101d04 */
.L_x_14186:
[----:B------:R-:W-:Y:S05]  /*6590*/  BSYNC B0 ;  /* 0x0000000000007941 */ /* 0x000fea0003800000 */
.L_x_14185:
[----:B------:R-:W-:Y:S04]  /*65a0*/  BSSY B0, `(.L_x_14187) ;  /* 0x000004d000007945 */ /* 0x000fe80003800000 */
        /* <DEDUP_REMOVED lines=76> */
.L_x_14188:
[----:B------:R-:W-:Y:S05]  /*6a70*/  BSYNC B0 ;  /* 0x0000000000007941 */ /* 0x000fea0003800000 */
.L_x_14187:
        /* <DEDUP_REMOVED lines=77> */
.L_x_14190:
[----:B------:R-:W-:Y:S05]  /*6f50*/  BSYNC B0 ;  /* 0x0000000000007941 */ /* 0x000fea0003800000 */
.L_x_14189:
[----:B------:R-:W-:Y:S01]  /*6f60*/  LOP3.LUT P4, RZ, R5, 0x80, RZ, 0xc0, !PT ;  /* 0x0000008005ff7812 */ /* 0x000fe2000788c0ff */
[----:B------:R-:W-:-:S12]  /*6f70*/  BSSY B0, `(.L_x_14191) ;  /* 0x0000050000007945 */ /* 0x000fd80003800000 */
[----:B------:R-:W-:Y:S05]  /*6f80*/  @!P4 BRA `(.L_x_14192) ;  /* 0x000000040038c947 */ /* 0x000fea0003800000 */
[----:B01234-:R-:W2:Y:S04]  /*6f90*/  LDL R189, [R1+0x50] ;  /* 0x0000500001bd7983 */ /* 0x01fea80000100800 */
[----:B------:R-:W3:Y:S04]  /*6fa0*/  LDL R188, [R1+0x4c] ;  /* 0x00004c0001bc7983 */ /* 0x000ee80000100800 */
[----:B------:R-:W4:Y:S04]  /*6fb0*/  LDL R191, [R1+0x24] ;  /* 0x0000240001bf7983 */ /* 0x000f280000100800 */
[----:B------:R-:W5:Y:S04]  /*6fc0*/  LDL R187, [R1+0x28] ;  /* 0x0000280001bb7983 */ /* 0x000f680000100800 */
[----:B------:R-:W5:Y:S01]  /*6fd0*/  LDL R186, [R1+0x14] ;  /* 0x0000140001ba7983 */ /* 0x000f620000100800 */
[----:B------:R-:W-:-:S03]  /*6fe0*/  ISETP.NE.AND P4, PT, R192, RZ, PT ;  /* 0x000000ffc000720c */ /* 0x000fc60003f85270 */
[----:B------:R-:W5:Y:S01]  /*6ff0*/  LDL R190, [R1+0x6c] ;  /* 0x00006c0001be7983 */ /* 0x000f620000100800 */
[----:B------:R-:W-:-:S03]  /*7000*/  FSEL R185, R19, RZ, !P4 ;  /* 0x000000ff13b97208 */ /* 0x000fc60006000000 */
[----:B------:R-:W5:Y:S02]  /*7010*/  LDL R192, [R1+0x68] ;  /* 0x0000680001c07983 */ /* 0x000f640000100800 */
[-CC-:B--2---:R-:W-:Y:S01]  /*7020*/  FFMA.FTZ R189, R189, R184.reuse, R185.reuse ;  /* 0x000000b8bdbd7223 */ /* 0x184fe200000100b9 */
[-CC-:B---3--:R-:W-:Y:S01]  /*7030*/  FFMA.FTZ R188, R188, R184.reuse, R185.reuse ;  /* 0x000000b8bcbc7223 */ /* 0x188fe200000100b9 */
[-CC-:B----4-:R-:W-:Y:S01]  /*7040*/  FFMA.FTZ R19, R191, R184.reuse, R185.reuse ;  /* 0x000000b8bf137223 */ /* 0x190fe200000100b9 */
[----:B------:R-:W-:Y:S01]  /*7050*/  FFMA.FTZ R184, R232, R184, R185 ;  /* 0x000000b8e8b87223 */ /* 0x000fe200000100b9 */
[----:B------:R-:W-:Y:S01]  /*7060*/  ISETP.NE.U32.AND P4, PT, RZ, UR8, PT ;  /* 0x00000008ff007c0c */ /* 0x000fe2000bf85070 */
[----:B------:R-:W2:Y:S01]  /*7070*/  LDL R191, [R1+0x64] ;  /* 0x0000640001bf7983 */ /* 0x000ea20000100800 */
[----:B-----5:R-:W-:Y:S01]  /*7080*/  FADD.FTZ R189, R187, -R189 ;  /* 0x800000bdbbbd7221 */ /* 0x020fe20000010000 */
[----:B------:R-:W-:Y:S01]  /*7090*/  FADD.FTZ R19, R233, -R19 ;  /* 0x80000013e9137221 */ /* 0x000fe20000010000 */
[----:B------:R-:W-:Y:S01]  /*70a0*/  FADD.FTZ R184, R222, -R184 ;  /* 0x800000b8deb87221 */ /* 0x000fe20000010000 */
[----:B------:R-:W-:Y:S01]  /*70b0*/  FADD.FTZ R188, R186, -R188 ;  /* 0x800000bcbabc7221 */ /* 0x000fe20000010000 */
[C---:B------:R-:W-:Y:S01]  /*70c0*/  FMUL.FTZ R189, R7.reuse, R189 ;  /* 0x000000bd07bd7220 */ /* 0x040fe20000410000 */
[----:B------:R-:W-:-:S02]  /*70d0*/  FMUL.FTZ R19, R7, R19 ;  /* 0x0000001307137220 */ /* 0x000fc40000410000 */
[C---:B------:R-:W-:Y:S01]  /*70e0*/  FMUL.FTZ R188, R7.reuse, R188 ;  /* 0x000000bc07bc7220 */ /* 0x040fe20000410000 */
[----:B------:R-:W-:Y:S02]  /*70f0*/  FMUL.FTZ R7, R7, R184 ;  /* 0x000000b807077220 */ /* 0x000fe40000410000 */
[----:B------:R-:W0:Y:S02]  /*7100*/  LDC.64 R184, c[0x0][0x220] ;  /* 0x00008800ffb87b82 */ /* 0x000e240000000a00 */
[----:B0-----:R-:W-:-:S06]  /*7110*/  IMAD.WIDE.U32 R184, R8, 0x10, R184 ;  /* 0x0000001008b87825 */ /* 0x001fcc00078e00b8 */
[----:B------:R-:W3:Y:S01]  /*7120*/  LDG.E.128 R184, desc[UR4][R184.64] ;  /* 0x00000004b8b87981 */ /* 0x000ee2000c1e1d00 */
[----:B------:R-:W-:Y:S02]  /*7130*/  ISETP.NE.AND.EX P4, PT, RZ, UR9, PT, P4 ;  /* 0x00000009ff007c0c */ /* 0x000fe4000bf85340 */
[----:B------:R-:W-:-:S04]  /*7140*/  ISETP.NE.U32.AND P5, PT, RZ, UR16, PT ;  /* 0x00000010ff007c0c */ /* 0x000fc8000bfa5070 */
[----:B------:R-:W-:-:S07]  /*7150*/  ISETP.NE.AND.EX P5, PT, RZ, UR17, PT, P5 ;  /* 0x00000011ff007c0c */ /* 0x000fce000bfa5350 */
[----:B------:R-:W-:-:S05]  /*7160*/  @P4 FADD.FTZ R189, R176, R189 ;  /* 0x000000bdb0bd4221 */ /* 0x000fca0000010000 */
[C---:B------:R-:W-:Y:S01]  /*7170*/  SEL R180, R189.reuse, R180, P5 ;  /* 0x000000b4bdb47207 */ /* 0x040fe20002800000 */
[----:B------:R-:W-:-:S04]  /*7180*/  FMUL.FTZ R189, R189, R6 ;  /* 0x00000006bdbd7220 */ /* 0x000fc80000410000 */
[----:B------:R-:W-:Y:S01]  /*7190*/  FMUL.FTZ R189, R189, UR15 ;  /* 0x0000000fbdbd7c20 */ /* 0x000fe20008410000 */
[----:B------:R-:W-:Y:S01]  /*71a0*/  LOP3.LUT P6, RZ, R18, 0xff, RZ, 0xc0, !PT ;  /* 0x000000ff12ff7812 */ /* 0x000fe200078cc0ff */
[----:B------:R-:W-:-:S05]  /*71b0*/  @P4 FADD.FTZ R188, R177, R188 ;  /* 0x000000bcb1bc4221 */ /* 0x000fca0000010000 */
[C---:B------:R-:W-:Y:S01]  /*71c0*/  SEL R181, R188.reuse, R181, P5 ;  /* 0x000000b5bcb57207 */ /* 0x040fe20002800000 */
[----:B------:R-:W-:-:S04]  /*71d0*/  FMUL.FTZ R188, R188, R6 ;  /* 0x00000006bcbc7220 */ /* 0x000fc80000410000 */
[----:B------:R-:W-:Y:S01]  /*71e0*/  FMUL.FTZ R188, R188, UR15 ;  /* 0x0000000fbcbc7c20 */ /* 0x000fe20008410000 */
[----:B---3--:R-:W-:-:S05]  /*71f0*/  FMUL.FTZ R184, R189, R184 ;  /* 0x000000b8bdb87220 */ /* 0x008fca0000410000 */
[----:B------:R-:W-:-:S05]  /*7200*/  FSEL R184, R184, RZ, P6 ;  /* 0x000000ffb8b87208 */ /* 0x000fca0003000000 */
[----:B------:R-:W-:Y:S01]  /*7210*/  FADD.FTZ R128, R128, R184 ;  /* 0x000000b880807221 */ /* 0x000fe20000010000 */
[----:B------:R-:W-:-:S06]  /*7220*/  HFMA2.MMA R184, -RZ, RZ, 0, 0 ;  /* 0x00000000ffb87435 */ /* 0x000fcc00000001ff */
[----:B------:R-:W-:Y:S02]  /*7230*/  @P6 FMUL.FTZ R184, R190, R189 ;  /* 0x000000bdbeb86220 */ /* 0x000fe40000410000 */
[----:B------:R-:W3:Y:S01]  /*7240*/  LDL R190, [R1+0x60] ;  /* 0x0000600001be7983 */ /* 0x000ee20000100800 */
[----:B------:R-:W-:Y:S01]  /*7250*/  LOP3.LUT P6, RZ, R18, 0xff00, RZ, 0xc0, !PT ;  /* 0x0000ff0012ff7812 */ /* 0x000fe200078cc0ff */
[----:B------:R-:W-:Y:S01]  /*7260*/  FMUL.FTZ R185, R185, R188 ;  /* 0x000000bcb9b97220 */ /* 0x000fe20000410000 */
[----:B------:R-:W-:-:S04]  /*7270*/  @P4 FADD.FTZ R19, R178, R19 ;  /* 0x00000013b2134221 */ /* 0x000fc80000010000 */
[----:B------:R-:W-:Y:S01]  /*7280*/  FSEL R185, R185, RZ, P6 ;  /* 0x000000ffb9b97208 */ /* 0x000fe20003000000 */
[----:B------:R-:W-:Y:S01]  /*7290*/  @P4 FADD.FTZ R7, R179, R7 ;  /* 0x00000007b3074221 */ /* 0x000fe20000010000 */
[----:B------:R-:W-:-:S03]  /*72a0*/  ISETP.NE.U32.AND P4, PT, RZ, UR16, PT ;  /* 0x00000010ff007c0c */ /* 0x000fc6000bf85070 */
[----:B------:R-:W-:Y:S01]  /*72b0*/  FADD.FTZ R129, R129, R185 ;  /* 0x000000b981817221 */ /* 0x000fe20000010000 */
[----:B------:R-:W-:Y:S01]  /*72c0*/  MOV R185, RZ ;  /* 0x000000ff00b97202 */ /* 0x000fe20000000f00 */
[----:B------:R-:W-:Y:S01]  /*72d0*/  @P6 FMUL.FTZ R185, R192, R188 ;  /* 0x000000bcc0b96220 */ /* 0x000fe20000410000 */
[C---:B------:R-:W-:Y:S01]  /*72e0*/  FMUL.FTZ R188, R19.reuse, R6 ;  /* 0x0000000613bc7220 */ /* 0x040fe20000410000 */
[----:B------:R-:W-:Y:S02]  /*72f0*/  LOP3.LUT P6, RZ, R18, 0xff0000, RZ, 0xc0, !PT ;  /* 0x00ff000012ff7812 */ /* 0x000fe400078cc0ff */
[----:B------:R-:W-:Y:S01]  /*7300*/  ISETP.NE.AND.EX P4, PT, RZ, UR17, PT, P4 ;  /* 0x00000011ff007c0c */ /* 0x000fe2000bf85340 */
[----:B------:R-:W-:Y:S01]  /*7310*/  FMUL.FTZ R188, R188, UR15 ;  /* 0x0000000fbcbc7c20 */ /* 0x000fe20008410000 */
[----:B------:R-:W-:-:S03]  /*7320*/  SEL R182, R19, R182, P5 ;  /* 0x000000b613b67207 */ /* 0x000fc60002800000 */
[----:B------:R-:W-:Y:S01]  /*7330*/  FMUL.FTZ R19, R186, R188 ;  /* 0x000000bcba137220 */ /* 0x000fe20000410000 */
[----:B------:R-:W-:Y:S01]  /*7340*/  HFMA2.MMA R186, -RZ, RZ, 0, 0 ;  /* 0x00000000ffba7435 */ /* 0x000fe200000001ff */
[----:B------:R-:W-:-:S05]  /*7350*/  SEL R183, R7, R183, P5 ;  /* 0x000000b707b77207 */ /* 0x000fca0002800000 */
[----:B--2---:R-:W-:Y:S01]  /*7360*/  @P6 FMUL.FTZ R186, R191, R188 ;  /* 0x000000bcbfba6220 */ /* 0x004fe20000410000 */
[----:B------:R-:W-:-:S04]  /*7370*/  @P4 LEA R188, P5, R8, UR16, 0x4 ;  /* 0x0000001008bc4c11 */ /* 0x000fc8000f8a20ff */
[----:B------:R-:W-:Y:S01]  /*7380*/  @P4 LEA.HI.X R189, R8, UR17, RZ, 0x4, P5 ;  /* 0x0000001108bd4c11 */ /* 0x000fe2000a8f24ff */
[----:B------:R-:W-:-:S04]  /*7390*/  FMUL.FTZ R6, R7, R6 ;  /* 0x0000000607067220 */ /* 0x000fc80000410000 */
[----:B------:R0:W-:Y:S01]  /*73a0*/  @P4 STG.E.128 desc[UR4][R188.64], R180 ;  /* 0x000000b4bc004986 */ /* 0x0001e2000c101d04 */
[----:B------:R-:W-:Y:S01]  /*73b0*/  LOP3.LUT P4, RZ, R18, 0xff000000, RZ, 0xc0, !PT ;  /* 0xff00000012ff7812 */ /* 0x000fe2000788c0ff */
[----:B------:R-:W-:-:S04]  /*73c0*/  FMUL.FTZ R6, R6, UR15 ;  /* 0x0000000f06067c20 */ /* 0x000fc80008410000 */
[----:B0-----:R-:W-:Y:S01]  /*73d0*/  FMUL.FTZ R188, R187, R6 ;  /* 0x00000006bbbc7220 */ /* 0x001fe20000410000 */
[----:B------:R-:W-:Y:S02]  /*73e0*/  MOV R187, RZ ;  /* 0x000000ff00bb7202 */ /* 0x000fe40000000f00 */
[----:B------:R-:W-:Y:S02]  /*73f0*/  FSEL R19, R19, RZ, P6 ;  /* 0x000000ff13137208 */ /* 0x000fe40003000000 */
[----:B------:R-:W-:-:S03]  /*7400*/  FSEL R188, R188, RZ, P4 ;  /* 0x000000ffbcbc7208 */ /* 0x000fc60002000000 */
[----:B------:R-:W-:Y:S02]  /*7410*/  FADD.FTZ R130, R130, R19 ;  /* 0x0000001382827221 */ /* 0x000fe40000010000 */
[----:B------:R-:W-:Y:S01]  /*7420*/  FADD.FTZ R131, R131, R188 ;  /* 0x000000bc83837221 */ /* 0x000fe20000010000 */
[----:B---3--:R-:W-:Y:S01]  /*7430*/  @P4 FMUL.FTZ R187, R190, R6 ;  /* 0x00000006bebb4220 */ /* 0x008fe20000410000 */
[----:B------:R-:W-:-:S04]  /*7440*/  LEA R6, P5, R8, UR18, 0x4 ;  /* 0x0000001208067c11 */ /* 0x000fc8000f8a20ff */
[----:B------:R-:W-:-:S05]  /*7450*/  LEA.HI.X R7, R8, UR19, RZ, 0x4, P5 ;  /* 0x0000001308077c11 */ /* 0x000fca000a8f24ff */
[----:B------:R0:W-:Y:S04]  /*7460*/  STG.E.128 desc[UR4][R6.64], R184 ;  /* 0x000000b806007986 */ /* 0x0001e8000c101d04 */
.L_x_14192:
[----:B------:R-:W-:Y:S05]  /*7470*/  BSYNC B0 ;  /* 0x0000000000007941 */ /* 0x000fea0003800000 */
.L_x_14191:
[----:B0-----:R-:W-:Y:S02]  /*7480*/  SEL R6, RZ, 0x1, P3 ;  /* 0x00000001ff067807 */ /* 0x001fe40001800000 */
[----:B------:R-:W-:-:S03]  /*7490*/  IADD3 R4, R4, UR20, RZ ;  /* 0x0000001404047c10 */ /* 0x000fc6000fffe0ff */
[----:B------:R0:W-:Y:S01]  /*74a0*/  STL.S16 [R1+0x54], R6 ;  /* 0x0000540601007387 */ /* 0x0001e20000100600 */
[----:B------:R-:W-:-:S13]  /*74b0*/  ISETP.GE.AND P3, PT, R4, UR21, PT ;  /* 0x0000001504007c0c */ /* 0x000fda000bf66270 */
[----:B0-----:R-:W-:Y:S05]  /*74c0*/  @!P3 BRA `(.L_x_14193) ;  /* 0xffffffa4009cb947 */ /* 0x001fea000383ffff */
.L_x_14151:
        /* <DEDUP_REMOVED lines=20> */
.L_x_14195:
[----:B------:R-:W-:Y:S05]  /*7610*/  BSYNC B0 ;  /* 0x0000000000007941 */ /* 0x000fea0003800000 */
.L_x_14194:
        /* <DEDUP_REMOVED lines=13> */
.L_x_14197:
[----:B------:R-:W-:Y:S05]  /*76f0*/  BSYNC B0 ;  /* 0x0000000000007941 */ /* 0x000fea0003800000 */
.L_x_14196:
        /* <DEDUP_REMOVED lines=13> */
.L_x_14199:
[----:B------:R-:W-:Y:S05]  /*77d0*/  BSYNC B0 ;  /* 0x0000000000007941 */ /* 0x000fea0003800000 */
.L_x_14198:
        /* <DEDUP_REMOVED lines=13> */
.L_x_14201:
[----:B------:R-:W-:Y:S05]  /*78b0*/  BSYNC B0 ;  /* 0x0000000000007941 */ /* 0x000fea0003800000 */
.L_x_14200:
        /* <DEDUP_REMOVED lines=13> */
.L_x_14203:
[----:B------:R-:W-:Y:S05]  /*7990*/  BSYNC B0 ;  /* 0x0000000000007941 */ /* 0x000fea0003800000 */
.L_x_14202:
        /* <DEDUP_REMOVED lines=13> */
.L_x_14205:
[----:B------:R-:W-:Y:S05]  /*7a70*/  BSYNC B0 ;  /* 0x0000000000007941 */ /* 0x000fea0003800000 */
.L_x_14204:
        /* <DEDUP_REMOVED lines=13> */
.L_x_14207:
[----:B------:R-:W-:Y:S05]  /*7b50*/  BSYNC B0 ;  /* 0x0000000000007941 */ /* 0x000fea0003800000 */
.L_x_14206:
        /* <DEDUP_REMOVED lines=12> */
.L_x_14209:
[----:B------:R-:W-:Y:S05]  /*7c20*/  BSYNC B0 ;  /* 0x0000000000007941 */ /* 0x000fea0003800000 */
.L_x_14208:
        /* <DEDUP_REMOVED lines=12> */
.L_x_14211:
[----:B------:R-:W-:Y:S05]  /*7cf0*/  BSYNC B0 ;  /* 0x0000000000007941 */ /* 0x000fea0003800000 */
.L_x_14210:
[----:B------:R-:W-:-:S13]  /*7d00*/  LOP3.LUT P0, RZ, R5, 0x80, RZ, 0xc0, !PT ;  /* 0x0000008005ff7812 */ /* 0x000fda000780c0ff */
[----:B------:R-:W-:Y:S05]  /*7d10*/  @!P0 EXIT ;  /* 0x000000000000894d */ /* 0x000fea0003800000 */
[----:B0-----:R-:W0:Y:S08]  /*7d20*/  LDC.64 R2, c[0x0][0x2d0] ;  /* 0x0000b400ff027b82 */ /* 0x001e300000000a00 */
[----:B------:R-:W2:Y:S08]  /*7d30*/  LDC.64 R4, c[0x0][0x2d8] ;  /* 0x0000b600ff047b82 */ /* 0x000eb00000000a00 */
[----:B------:R-:W3:Y:S01]  /*7d40*/  LDC.64 R6, c[0x0][0x2f0] ;  /* 0x0000bc00ff067b82 */ /* 0x000ee20000000a00 */
[----:B0-----:R-:W-:-:S05]  /*7d50*/  IMAD.WIDE.U32 R2, R11, 0x10, R2 ;  /* 0x000000100b027825 */ /* 0x001fca00078e0002 */
[----:B------:R-:W-:Y:S01]  /*7d60*/  STG.E.128 desc[UR4][R2.64], R88 ;  /* 0x0000005802007986 */ /* 0x000fe2000c101d04 */
[----:B--2---:R-:W-:-:S05]  /*7d70*/  IMAD.WIDE.U32 R4, R11, 0x10, R4 ;  /* 0x000000100b047825 */ /* 0x004fca00078e0004 */
[----:B------:R-:W-:Y:S01]  /*7d80*/  STG.E.128 desc[UR4][R4.64], R52 ;  /* 0x0000003404007986 */ /* 0x000fe2000c101d04 */
[----:B---3--:R-:W-:-:S05]  /*7d90*/  IMAD.WIDE.U32 R6, R11, 0x10, R6 ;  /* 0x000000100b067825 */ /* 0x008fca00078e0006 */
[----:B------:R-:W-:Y:S01]  /*7da0*/  STG.E.128 desc[UR4][R6.64], R128 ;  /* 0x0000008006007986 */ /* 0x000fe2000c101d04 */
[----:B------:R-:W-:Y:S05]  /*7db0*/  EXIT ;  /* 0x000000000000794d */ /* 0x000fea0003800000 */
.L_x_14172:
[----:B------:R-:W-:Y:S01]  /*7dc0*/  HFMA2.MMA R184, -RZ, RZ, 0, 9.5367431640625e-07 ;  /* 0x00000010ffb87435 */ /* 0x000fe200000001ff */
[----:B------:R-:W-:Y:S02]  /*7dd0*/  MOV R188, R192 ;  /* 0x000000c000bc7202 */ /* 0x000fe40000000f00 */
[----:B------:R-:W-:Y:S02]  /*7de0*/  MOV R185, 0x1f ;  /* 0x0000001f00b97802 */ /* 0x000fe40000000f00 */
[----:B------:R-:W-:-:S07]  /*7df0*/  MOV R187, 0xffffffff ;  /* 0xffffffff00bb7802 */ /* 0x000fce0000000f00 */
[----:B0-----:R-:W-:Y:S05]  /*7e00*/  WARPSYNC.COLLECTIVE R187, `(.L_x_14212) ;  /* 0x00000000bb087348 */ /* 0x001fea0003c00000 */
[----:B------:R1:W2:Y:S02]  /*7e10*/  SHFL.DOWN P5, R190, R188, R184, R185 ;  /* 0x080000b8bcbe7389 */ /* 0x0002a400000a00b9 */
[----:B012---:R-:W-:Y:S01]  /*7e20*/  ENDCOLLECTIVE ;  /* 0x000000000000791b */ /* 0x007fe20003800000 */
.L_x_14212:
[----:B------:R-:W-:Y:S01]  /*7e30*/  MOV R188, R19 ;  /* 0x0000001300bc7202 */ /* 0x000fe20000000f00 */
[----:B------:R-:W-:-:S07]  /*7e40*/  FADD.FTZ R192, R190, R192 ;  /* 0x000000c0bec07221 */ /* 0x000fce0000010000 */
[----:B------:R-:W-:Y:S05]  /*7e50*/  WARPSYNC.COLLECTIVE R187, `(.L_x_14213) ;  /* 0x00000000bb087348 */ /* 0x000fea0003c00000 */
[----:B------:R0:W1:Y:S02]  /*7e60*/  SHFL.DOWN P5, R190, R188, R184, R185 ;  /* 0x080000b8bcbe7389 */ /* 0x00006400000a00b9 */
[----:B01----:R-:W-:Y:S01]  /*7e70*/  ENDCOLLECTIVE ;  /* 0x000000000000791b */ /* 0x003fe20003800000 */
.L_x_14213:
[----:B------:R-:W-:Y:S01]  /*7e80*/  HFMA2.MMA R184, -RZ, RZ, 0, 4.76837158203125e-07 ;  /* 0x00000008ffb87435 */ /* 0x000fe200000001ff */
[----:B------:R-:W-:Y:S01]  /*7e90*/  MOV R188, R192 ;  /* 0x000000c000bc7202 */ /* 0x000fe20000000f00 */
[----:B------:R-:W-:-:S09]  /*7ea0*/  FADD.FTZ R19, R190, R19 ;  /* 0x00000013be137221 */ /* 0x000fd20000010000 */
[----:B------:R-:W-:Y:S05]  /*7eb0*/  WARPSYNC.COLLECTIVE R187, `(.L_x_14214) ;  /* 0x00000000bb087348 */ /* 0x000fea0003c00000 */
[----:B------:R0:W1:Y:S02]  /*7ec0*/  SHFL.DOWN P5, R190, R188, R184, R185 ;  /* 0x080000b8bcbe7389 */ /* 0x00006400000a00b9 */
[----:B01----:R-:W-:Y:S01]  /*7ed0*/  ENDCOLLECTIVE ;  /* 0x000000000000791b */ /* 0x003fe20003800000 */
.L_x_14214:
[----:B------:R-:W-:Y:S01]  /*7ee0*/  MOV R188, R19 ;  /* 0x0000001300bc7202 */ /* 0x000fe20000000f00 */
[----:B------:R-:W-:-:S07]  /*7ef0*/  FADD.FTZ R192, R192, R190 ;  /* 0x000000bec0c07221 */ /* 0x000fce0000010000 */
[----:B------:R-:W-:Y:S05]  /*7f00*/  WARPSYNC.COLLECTIVE R187, `(.L_x_14215) ;  /* 0x00000000bb087348 */ /* 0x000fea0003c00000 */
[----:B------:R0:W1:Y:S02]  /*7f10*/  SHFL.DOWN P5, R190, R188, R184, R185 ;  /* 0x080000b8bcbe7389 */ /* 0x00006400000a00b9 */
[----:B01----:R-:W-:Y:S01]  /*7f20*/  ENDCOLLECTIVE ;  /* 0x000000000000791b */ /* 0x003fe20003800000 */
.L_x_14215:
[----:B------:R-:W-:Y:S01]  /*7f30*/  HFMA2.MMA R184, -RZ, RZ, 0, 2.384185791015625e-07 ;  /* 0x00000004ffb87435 */ /* 0x000fe200000001ff */
[----:B------:R-:W-:Y:S01]  /*7f40*/  MOV R188, R192 ;  /* 0x000000c000bc7202 */ /* 0x000fe20000000f00 */
[----:B------:R-:W-:-:S09]  /*7f50*/  FADD.FTZ R19, R19, R190 ;  /* 0x000000be13137221 */ /* 0x000fd20000010000 */
[----:B------:R-:W-:Y:S05]  /*7f60*/  WARPSYNC.COLLECTIVE R187, `(.L_x_14216) ;  /* 0x00000000bb087348 */ /* 0x000fea0003c00000 */
[----:B------:R0:W1:Y:S02]  /*7f70*/  SHFL.DOWN P5, R190, R188, R184, R185 ;  /* 0x080000b8bcbe7389 */ /* 0x00006400000a00b9 */
[----:B01----:R-:W-:Y:S01]  /*7f80*/  ENDCOLLECTIVE ;  /* 0x000000000000791b */ /* 0x003fe20003800000 */
.L_x_14216:
[----:B------:R-:W-:Y:S02]  /*7f90*/  MOV R188, R19 ;  /* 0x0000001300bc7202 */ /* 0x000fe40000000f00 */
[----:B------:R-:W-:-:S07]  /*7fa0*/  MOV R189, R190 ;  /* 0x000000be00bd7202 */ /* 0x000fce0000000f00 */
[----:B------:R-:W-:Y:S05]  /*7fb0*/  WARPSYNC.COLLECTIVE R187, `(.L_x_14217) ;  /* 0x00000000bb087348 */ /* 0x000fea0003c00000 */
[----:B------:R0:W1:Y:S02]  /*7fc0*/  SHFL.DOWN P5, R190, R188, R184, R185 ;  /* 0x080000b8bcbe7389 */ /* 0x00006400000a00b9 */
[----:B01----:R-:W-:Y:S01]  /*7fd0*/  ENDCOLLECTIVE ;  /* 0x000000000000791b */ /* 0x003fe20003800000 */
.L_x_14217:
[----:B------:R-:W-:Y:S01]  /*7fe0*/  FADD.FTZ R189, R192, R189 ;  /* 0x000000bdc0bd7221 */ /* 0x000fe20000010000 */
[----:B------:R-:W-:-:S04]  /*7ff0*/  HFMA2.MMA R184, -RZ, RZ, 0, 1.1920928955078125e-07 ;  /* 0x00000002ffb87435 */ /* 0x000fc800000001ff */
[----:B------:R-:W-:Y:S01]  /*8000*/  MOV R188, R189 ;  /* 0x000000bd00bc7202 */ /* 0x000fe20000000f00 */
[----:B------:R-:W-:-:S07]  /*8010*/  FADD.FTZ R19, R19, R190 ;  /* 0x000000be13137221 */ /* 0x000fce0000010000 */
[----:B------:R-:W-:Y:S05]  /*8020*/  WARPSYNC.COLLECTIVE R187, `(.L_x_14218) ;  /* 0x00000000bb087348 */ /* 0x000fea0003c00000 */
[----:B------:R0:W1:Y:S02]  /*8030*/  SHFL.DOWN P5, R190, R188, R184, R185 ;  /* 0x080000b8bcbe7389 */ /* 0x00006400000a00b9 */
[----:B01----:R-:W-:Y:S01]  /*8040*/  ENDCOLLECTIVE ;  /* 0x000000000000791b */ /* 0x003fe20003800000 */
.L_x_14218:
[----:B------:R-:W-:Y:S01]  /*8050*/  MOV R188, R19 ;  /* 0x0000001300bc7202 */ /* 0x000fe20000000f00 */
[----:B------:R-:W-:-:S07]  /*8060*/  FADD.FTZ R189, R189, R190 ;  /* 0x000000bebdbd7221 */ /* 0x000fce0000010000 */
[----:B------:R-:W-:Y:S05]  /*8070*/  WARPSYNC.COLLECTIVE R187, `(.L_x_14219) ;  /* 0x00000000bb087348 */ /* 0x000fea0003c00000 */
[----:B------:R0:W1:Y:S02]  /*8080*/  SHFL.DOWN P5, R190, R188, R184, R185 ;  /* 0x080000b8bcbe7389 */ /* 0x00006400000a00b9 */
[----:B01----:R-:W-:Y:S01]  /*8090*/  ENDCOLLECTIVE ;  /* 0x000000000000791b */ /* 0x003fe20003800000 */
.L_x_14219:
[----:B------:R-:W-:Y:S01]  /*80a0*/  HFMA2.MMA R184, -RZ, RZ, 0, 5.9604644775390625e-08 ;  /* 0x00000001ffb87435 */ /* 0x000fe200000001ff */
[----:B------:R-:W-:Y:S01]  /*80b0*/  MOV R188, R189 ;  /* 0x000000bd00bc7202 */ /* 0x000fe20000000f00 */
[----:B------:R-:W-:-:S09]  /*80c0*/  FADD.FTZ R19, R19, R190 ;  /* 0x000000be13137221 */ /* 0x000fd20000010000 */
[----:B------:R-:W-:Y:S05]  /*80d0*/  WARPSYNC.COLLECTIVE R187, `(.L_x_14220) ;  /* 0x00000000bb087348 */ /* 0x000fea0003c00000 */
[----:B------:R0:W1:Y:S02]  /*80e0*/  SHFL.DOWN P5, R190, R188, R184, R185 ;  /* 0x080000b8bcbe7389 */ /* 0x00006400000a00b9 */
[----:B01----:R-:W-:Y:S01]  /*80f0*/  ENDCOLLECTIVE ;  /* 0x000000000000791b */ /* 0x003fe20003800000 */
.L_x_14220:
[----:B------:R-:W-:Y:S02]  /*8100*/  MOV R188, R19 ;  /* 0x0000001300bc7202 */ /* 0x000fe40000000f00 */
[----:B------:R-:W-:-:S07]  /*8110*/  MOV R191, R190 ;  /* 0x000000be00bf7202 */ /* 0x000fce0000000f00 */
[----:B------:R-:W-:Y:S05]  /*8120*/  WARPSYNC.COLLECTIVE R187, `(.L_x_14221) ;  /* 0x00000000bb087348 */ /* 0x000fea0003c00000 */
[----:B------:R0:W1:Y:S02]  /*8130*/  SHFL.DOWN P5, R190, R188, R184, R185 ;  /* 0x080000b8bcbe7389 */ /* 0x00006400000a00b9 */
[----:B01----:R-:W-:Y:S01]  /*8140*/  ENDCOLLECTIVE ;  /* 0x000000000000791b */ /* 0x003fe20003800000 */
.L_x_14221:
[----:B------:R-:W-:Y:S01]  /*8150*/  MOV R185, R190 ;  /* 0x000000be00b97202 */ /* 0x000fe20000000f00 */
[----:B------:R-:W-:Y:S06]  /*8160*/  BRA `(.L_x_14222) ;  /* 0xffffffbc00e87947 */ /* 0x000fec000383ffff */
.L_x_14223:
        /* <DEDUP_REMOVED lines=9> */
.L_x_16644:


//--------------------- .text._ZN10layer_norm13ln_bwd_kernelINS_13Kernel_traitsI6__halfffffjLj5120ELj1ELj1ELj4ELj16ENS_18Kernel_traits_baseILj5120ES2_ffffjLj128EEEEELb1ELb1ELb0ELb1EEEvNS_9BwdParamsE --------------------------
	.section	.text._ZN10layer_norm13ln_bwd_kernelINS_13Kernel_traitsI6__halfffffjLj5120ELj1ELj1ELj4ELj16ENS_18Kernel_traits_baseILj5120ES2_ffffjLj128EEEEELb1ELb1ELb0ELb1EEEvNS_9BwdParamsE,"ax",@progbits
	.align	128
        .global         _ZN10layer_norm13ln_bwd_kernelINS_13Kernel_traitsI6__halfffffjLj5120ELj1ELj1ELj4ELj16ENS_18Kernel_traits_baseILj5120ES2_ffffjLj128EEEEELb1ELb1ELb0ELb1EEEvNS_9BwdParamsE
        .type           _ZN10layer_norm13ln_bwd_kernelINS_13Kernel_traitsI6__halfffffjLj5120ELj1ELj1ELj4ELj16ENS_18Kernel_traits_baseILj5120ES2_ffffjLj128EEEEELb1ELb1ELb0ELb1EEEvNS_9BwdParamsE,@function
        .size           _ZN10layer_norm13ln_bwd_kernelINS_13Kernel_traitsI6__halfffffjLj5120ELj1ELj1ELj4ELj16ENS_18Kernel_traits_baseILj5120ES2_ffffjLj128EEEEELb1ELb1ELb0ELb1EEEvNS_9BwdParamsE,(.L_x_16645 - _ZN10layer_norm13ln_bwd_kernelINS_13Kernel_traitsI6__halfffffjLj5120ELj1ELj1ELj4ELj16ENS_18Kernel_traits_baseILj5120ES2_ffffjLj128EEEEELb1ELb1ELb0ELb1EEEvNS_9BwdParamsE)
        .other          _ZN10layer_norm13ln_bwd_kernelINS_13Kernel_traitsI6__halfffffjLj5120ELj1ELj1ELj4ELj16ENS_18Kernel_traits_baseILj5120ES2_ffffjLj128EEEEELb1ELb1ELb0ELb1EEEvNS_9BwdParamsE,@"STO_CUDA_ENTRY STV_DEFAULT"
_ZN10layer_norm13ln_bwd_kernelINS_13Kernel_traitsI6__halfffffjLj5120ELj1ELj1ELj4ELj16ENS_18Kernel_traits_baseILj5120ES2_ffffjLj128EEEEELb1ELb1ELb0ELb1EEEvNS_9BwdParamsE:
.text._ZN10layer_norm13ln_bwd_kernelINS_13Kernel_traitsI6__halfffffjLj5120ELj1ELj1ELj4ELj16ENS_18Kernel_traits_baseILj5120ES2_ffffjLj128EEEEELb1ELb1ELb0ELb1EEEvNS_9BwdParamsE:
        /* <DEDUP_REMOVED lines=80> */
.L_x_14224:
        /* <DEDUP_REMOVED lines=65> */
[----:B--2---:R-:W-:Y:S01]  /*0910*/  HADD2.F32 R2, -RZ, R6.H0_H0 ;  /* 0x20000006ff027230 */ /* 0x004fe20000004100 */
[--C-:B------:R-:W-:Y:S01]  /*0920*/  SHF.R.U64 R58, R6, 0x10, R7.reuse ;  /* 0x00000010063a7819 */ /* 0x100fe20000001207 */
[----:B------:R-:W-:Y:S01]  /*0930*/  HADD2.F32 R0, -RZ, R7.H0_H0 ;  /* 0x20000007ff007230 */ /* 0x000fe20000004100 */
[----:B------:R-:W-:-:S02]  /*0940*/  SHF.R.U32.HI R57, RZ, 0x10, R7 ;  /* 0x00000010ff397819 */ /* 0x000fc40000011607 */
        /* <DEDUP_REMOVED lines=44> */
[----:B------:R-:W-:Y:S01]  /*0c10*/  SHF.R.U64 R38, R8, 0x10, R9 ;  /* 0x0000001008267819 */ /* 0x000fe20000001209 */
        /* <DEDUP_REMOVED lines=15> */
[----:B------:R-:W-:-:S02]  /*0d10*/  SHF.R.U32.HI R25, RZ, 0x10, R63 ;  /* 0x00000010ff197819 */ /* 0x000fc4000001163f */
[----:B------:R-:W-:Y:S01]  /*0d20*/  SHF.R.U64 R24, R64, 0x10, R65 ;  /* 0x0000001040187819 */ /* 0x000fe20000001241 */
[----:B------:R1:W-:Y:S01]  /*0d30*/  STL [R1+0x19c], R0 ;  /* 0x00019c0001007387 */ /* 0x0003e20000100800 */
[----:B------:R-:W-:Y:S01]  /*0d40*/  SHF.R.U32.HI R21, RZ, 0x10, R67 ;  /* 0x00000010ff157819 */ /* 0x000fe20000011643 */
[----:B------:R-:W-:Y:S01]  /*0d50*/  HADD2.F32 R25, -RZ, R25.H0_H0 ;  /* 0x20000019ff197230 */ /* 0x000fe20000004100 */
[--C-:B------:R-:W-:Y:S01]  /*0d60*/  SHF.R.U32.HI R18, RZ, 0x10, R69.reuse ;  /* 0x00000010ff127819 */ /* 0x100fe20000011645 */
[----:B------:R-:W-:Y:S01]  /*0d70*/  HADD2.F32 R24, -RZ, R24.H0_H0 ;  /* 0x20000018ff187230 */ /* 0x000fe20000004100 */
[----:B------:R-:W-:Y:S01]  /*0d80*/  SHF.R.U64 R19, R68, 0x10, R69 ;  /* 0x0000001044137819 */ /* 0x000fe20000001245 */
[----:B0-----:R-:W-:Y:S01]  /*0d90*/  HADD2.F32 R2, -RZ, R28.H0_H0 ;  /* 0x2000001cff027230 */ /* 0x001fe20000004100 */
[----:B------:R-:W-:Y:S01]  /*0da0*/  SHF.R.U64 R28, R60, 0x10, R61 ;  /* 0x000000103c1c7819 */ /* 0x000fe2000000123d */
[----:B------:R-:W-:Y:S02]  /*0db0*/  HADD2.F32 R21, -RZ, R21.H0_H0 ;  /* 0x20000015ff157230 */ /* 0x000fe40000004100 */
[----:B-1----:R-:W-:Y:S01]  /*0dc0*/  HADD2.F32 R0, -RZ, R29.H0_H0 ;  /* 0x2000001dff007230 */ /* 0x002fe20000004100 */
[----:B------:R0:W-:Y:S01]  /*0dd0*/  STL [R1+0x194], R2 ;  /* 0x0001940201007387 */ /* 0x0001e20000100800 */
[----:B------:R-:W-:Y:S01]  /*0de0*/  SHF.R.U32.HI R29, RZ, 0x10, R27 ;  /* 0x00000010ff1d7819 */ /* 0x000fe2000001161b */
[----:B------:R-:W-:-:S02]  /*0df0*/  HADD2.F32 R28, -RZ, R28.H0_H0 ;  /* 0x2000001cff1c7230 */ /* 0x000fc40000004100 */
[----:B------:R1:W-:Y:S01]  /*0e00*/  STL [R1+0x18c], R0 ;  /* 0x00018c0001007387 */ /* 0x0003e20000100800 */
[----:B------:R-:W-:Y:S02]  /*0e10*/  HADD2.F32 R18, -RZ, R18.H0_H0 ;  /* 0x20000012ff127230 */ /* 0x000fe40000004100 */
[----:B------:R-:W-:Y:S02]  /*0e20*/  HADD2.F32 R29, -RZ, R29.H0_H0 ;  /* 0x2000001dff1d7230 */ /* 0x000fe40000004100 */
[----:B------:R-:W-:Y:S02]  /*0e30*/  HADD2.F32 R19, -RZ, R19.H0_H0 ;  /* 0x20000013ff137230 */ /* 0x000fe40000004100 */
[----:B0-----:R-:W-:Y:S01]  /*0e40*/  HADD2.F32 R2, -RZ, R30.H0_H0 ;  /* 0x2000001eff027230 */ /* 0x001fe20000004100 */
[----:B------:R-:W-:Y:S01]  /*0e50*/  SHF.R.U64 R30, R26, 0x10, R27 ;  /* 0x000000101a1e7819 */ /* 0x000fe2000000121b */
[----:B-1----:R-:W-:Y:S01]  /*0e60*/  HADD2.F32 R0, -RZ, R31.H0_H0 ;  /* 0x2000001fff007230 */ /* 0x002fe20000004100 */
[----:B------:R-:W-:-:S02]  /*0e70*/  SHF.R.U32.HI R31, RZ, 0x10, R23 ;  /* 0x00000010ff1f7819 */ /* 0x000fc40000011617 */
[----:B------:R0:W-:Y:S01]  /*0e80*/  STL [R1+0x184], R2 ;  /* 0x0001840201007387 */ /* 0x0001e20000100800 */
[----:B------:R-:W-:-:S03]  /*0e90*/  HADD2.F32 R30, -RZ, R30.H0_H0 ;  /* 0x2000001eff1e7230 */ /* 0x000fc60000004100 */
[----:B------:R1:W-:Y:S01]  /*0ea0*/  STL [R1+0x17c], R0 ;  /* 0x00017c0001007387 */ /* 0x0003e20000100800 */
        /* <DEDUP_REMOVED lines=75> */
[----:B------:R1:W-:Y:S04]  /*1360*/  STL [R1+0xac], R0 ;  /* 0x0000ac0001007387 */ /* 0x0003e80000100800 */
[----:B------:R2:W-:Y:S01]  /*1370*/  STL [R1+0xa4], RZ ;  /* 0x0000a4ff01007387 */ /* 0x0005e20000100800 */
[----:B0-----:R-:W-:-:S03]  /*1380*/  CS2R R2, SRZ ;  /* 0x0000000000027805 */ /* 0x001fc6000001ff00 */
        /* <DEDUP_REMOVED lines=82> */
.L_x_14227:
[----:B--2---:R-:W0:Y:S01]  /*18b0*/  S2R R21, SR_TID.X ;  /* 0x0000000000157919 */ /* 0x004e220000002100 */
[----:B-1----:R-:W-:Y:S01]  /*18c0*/  IMAD R18, R20, UR8, RZ ;  /* 0x0000000814127c24 */ /* 0x002fe2000f8e02ff */
[----:B------:R-:W1:Y:S01]  /*18d0*/  LDC.64 R194, c[0x0][0x250] ;  /* 0x00009400ffc27b82 */ /* 0x000e620000000a00 */
[----:B------:R-:W2:Y:S03]  /*18e0*/  LDL R211, [R1+0x1dc] ;  /* 0x0001dc0001d37983 */ /* 0x000ea60000100800 */
[----:B------:R-:W-:Y:S01]  /*18f0*/  SHF.R.S32.HI R19, RZ, 0x1f, R18 ;  /* 0x0000001fff137819 */ /* 0x000fe20000011412 */
[----:B------:R-:W3:Y:S03]  /*1900*/  LDL R212, [R1+0x1d8] ;  /* 0x0001d80001d47983 */ /* 0x000ee60000100800 */
[----:B------:R-:W-:Y:S01]  /*1910*/  LEA.HI R18, R19, R18, RZ, 0x2 ;  /* 0x0000001213127211 */ /* 0x000fe200078f10ff */
[----:B------:R-:W4:Y:S08]  /*1920*/  LDC.64 R172, c[0x0][0x2c8] ;  /* 0x0000b200ffac7b82 */ /* 0x000f300000000a00 */
[----:B------:R-:W4:Y:S08]  /*1930*/  @P0 LDC.64 R134, c[0x0][0x270] ;  /* 0x00009c00ff860b82 */ /* 0x000f300000000a00 */
[----:B------:R-:W4:Y:S01]  /*1940*/  LDC.64 R180, c[0x0][0x2b8] ;  /* 0x0000ae00ffb47b82 */ /* 0x000f220000000a00 */
[----:B0-----:R-:W-:-:S07]  /*1950*/  LOP3.LUT R150, R21, 0x7f, RZ, 0xc0, !PT ;  /* 0x0000007f15967812 */ /* 0x001fce00078ec0ff */
[----:B------:R-:W0:Y:S01]  /*1960*/  LDC.64 R118, c[0x0][0x258] ;  /* 0x00009600ff767b82 */ /* 0x000e220000000a00 */
[----:B------:R-:W-:-:S04]  /*1970*/  LEA.HI.SX32 R150, R18, R150, 0x1e ;  /* 0x0000009612967211 */ /* 0x000fc800078ff2ff */
[C---:B------:R-:W-:Y:S02]  /*1980*/  SHF.L.U32 R176, R150.reuse, 0x4, RZ ;  /* 0x0000000496b07819 */ /* 0x040fe400000006ff */
[----:B------:R-:W-:Y:S02]  /*1990*/  IADD3 R153, R150, 0x80, RZ ;  /* 0x0000008096997810 */ /* 0x000fe40007ffe0ff */
[----:B------:R-:W-:Y:S02]  /*19a0*/  SHF.R.U32.HI R175, RZ, 0x1c, R150 ;  /* 0x0000001cffaf7819 */ /* 0x000fe40000011696 */
[----:B------:R-:W-:Y:S02]  /*19b0*/  IADD3 R76, P1, R176, UR10, RZ ;  /* 0x0000000ab04c7c10 */ /* 0x000fe4000ff3e0ff */
[----:B------:R-:W-:Y:S02]  /*19c0*/  SHF.L.U32 R171, R153, 0x4, RZ ;  /* 0x0000000499ab7819 */ /* 0x000fe400000006ff */
[----:B------:R-:W-:-:S02]  /*19d0*/  IADD3 R168, R150, 0x180, RZ ;  /* 0x0000018096a87810 */ /* 0x000fc40007ffe0ff */
[----:B------:R-:W-:Y:S02]  /*19e0*/  IADD3.X R77, R175, UR11, RZ, P1, !PT ;  /* 0x0000000baf4d7c10 */ /* 0x000fe40008ffe4ff */
[----:B------:R-:W-:Y:S02]  /*19f0*/  SHF.R.U32.HI R170, RZ, 0x1c, R153 ;  /* 0x0000001cffaa7819 */ /* 0x000fe40000011699 */
[----:B------:R-:W-:Y:S02]  /*1a00*/  IADD3 R80, P1, R171, UR10, RZ ;  /* 0x0000000aab507c10 */ /* 0x000fe4000ff3e0ff */
[----:B------:R-:W-:Y:S01]  /*1a10*/  SHF.L.U32 R164, R168, 0x4, RZ ;  /* 0x00000004a8a47819 */ /* 0x000fe200000006ff */
[----:B-1----:R-:W-:Y:S01]  /*1a20*/  IMAD.WIDE R194, R20, 0x4, R194 ;  /* 0x0000000414c27825 */ /* 0x002fe200078e02c2 */
[----:B------:R-:W-:Y:S01]  /*1a30*/  IADD3 R159, R150, 0x280, RZ ;  /* 0x00000280969f7810 */ /* 0x000fe20007ffe0ff */
[----:B------:R-:W2:Y:S01]  /*1a40*/  LDG.E.128 R76, desc[UR4][R76.64] ;  /* 0x000000044c4c7981 */ /* 0x000ea2000c1e1d00 */
[----:B------:R-:W-:-:S02]  /*1a50*/  IADD3.X R81, R170, UR11, RZ, P1, !PT ;  /* 0x0000000baa517c10 */ /* 0x000fc40008ffe4ff */
[----:B------:R-:W-:Y:S01]  /*1a60*/  SHF.R.U32.HI R163, RZ, 0x1c, R168 ;  /* 0x0000001cffa37819 */ /* 0x000fe200000116a8 */
[----:B------:R-:W3:Y:S01]  /*1a70*/  LDG.E R194, desc[UR4][R194.64] ;  /* 0x00000004c2c27981 */ /* 0x000ee2000c1e1900 */
[----:B------:R-:W-:Y:S02]  /*1a80*/  IADD3 R88, P1, R164, UR10, RZ ;  /* 0x0000000aa4587c10 */ /* 0x000fe4000ff3e0ff */
[----:B------:R-:W-:Y:S02]  /*1a90*/  SHF.L.U32 R25, R159, 0x4, RZ ;  /* 0x000000049f197819 */ /* 0x000fe400000006ff */
[C---:B------:R-:W-:Y:S02]  /*1aa0*/  IADD3 R31, R150.reuse, 0x380, RZ ;  /* 0x00000380961f7810 */ /* 0x040fe40007ffe0ff */
[C---:B------:R-:W-:Y:S02]  /*1ab0*/  IADD3 R165, R150.reuse, 0x100, RZ ;  /* 0x0000010096a57810 */ /* 0x040fe40007ffe0ff */
[----:B------:R-:W-:-:S02]  /*1ac0*/  IADD3 R18, R150, 0x480, RZ ;  /* 0x0000048096127810 */ /* 0x000fc40007ffe0ff */
[C---:B------:R-:W-:Y:S02]  /*1ad0*/  IADD3 R160, R150.reuse, 0x200, RZ ;  /* 0x0000020096a07810 */ /* 0x040fe40007ffe0ff */
[C---:B------:R-:W-:Y:S02]  /*1ae0*/  IADD3 R157, R150.reuse, 0x300, RZ ;  /* 0x00000300969d7810 */ /* 0x040fe40007ffe0ff */
[----:B------:R-:W-:Y:S02]  /*1af0*/  IADD3 R29, R150, 0x400, RZ ;  /* 0x00000400961d7810 */ /* 0x000fe40007ffe0ff */
[----:B------:R-:W-:Y:S01]  /*1b00*/  SHF.R.S32.HI R19, RZ, 0x1f, R20 ;  /* 0x0000001fff137819 */ /* 0x000fe20000011414 */
[----:B----4-:R-:W-:Y:S01]  /*1b10*/  IMAD.WIDE.U32 R120, R153, 0x10, R180 ;  /* 0x0000001099787825 */ /* 0x010fe200078e00b4 */
[----:B------:R-:W-:Y:S01]  /*1b20*/  IADD3.X R89, R163, UR11, RZ, P1, !PT ;  /* 0x0000000ba3597c10 */ /* 0x000fe20008ffe4ff */
[----:B------:R-:W4:Y:S01]  /*1b30*/  LDG.E.128 R80, desc[UR4][R80.64] ;  /* 0x0000000450507981 */ /* 0x000f22000c1e1d00 */
[----:B------:R-:W-:-:S02]  /*1b40*/  SHF.R.U32.HI R158, RZ, 0x1c, R159 ;  /* 0x0000001cff9e7819 */ /* 0x000fc4000001169f */
[----:B------:R-:W-:Y:S02]  /*1b50*/  IADD3 R96, P1, R25, UR10, RZ ;  /* 0x0000000a19607c10 */ /* 0x000fe4000ff3e0ff */
[----:B------:R-:W-:Y:S02]  /*1b60*/  SHF.L.U32 R21, R31, 0x4, RZ ;  /* 0x000000041f157819 */ /* 0x000fe400000006ff */
[----:B------:R-:W-:Y:S01]  /*1b70*/  SHF.R.U32.HI R30, RZ, 0x1c, R31 ;  /* 0x0000001cff1e7819 */ /* 0x000fe2000001161f */
[--C-:B------:R-:W-:Y:S01]  /*1b80*/  IMAD.WIDE.U32 R124, R165, 0x10, R180.reuse ;  /* 0x00000010a57c7825 */ /* 0x100fe200078e00b4 */
[----:B------:R-:W-:Y:S01]  /*1b90*/  IADD3.X R97, R158, UR11, RZ, P1, !PT ;  /* 0x0000000b9e617c10 */ /* 0x000fe20008ffe4ff */
[----:B------:R-:W4:Y:S01]  /*1ba0*/  LDG.E.128 R88, desc[UR4][R88.64] ;  /* 0x0000000458587981 */ /* 0x000f22000c1e1d00 */
[----:B------:R-:W-:Y:S02]  /*1bb0*/  IADD3 R104, P1, R21, UR10, RZ ;  /* 0x0000000a15687c10 */ /* 0x000fe4000ff3e0ff */
[----:B------:R-:W-:Y:S01]  /*1bc0*/  SHF.L.U32 R166, R165, 0x4, RZ ;  /* 0x00000004a5a67819 */ /* 0x000fe200000006ff */
[----:B------:R-:W-:Y:S01]  /*1bd0*/  IMAD.WIDE.U32 R116, R150, 0x10, R180 ;  /* 0x0000001096747825 */ /* 0x000fe200078e00b4 */
[----:B------:R-:W-:Y:S01]  /*1be0*/  IADD3.X R105, R30, UR11, RZ, P1, !PT ;  /* 0x0000000b1e697c10 */ /* 0x000fe20008ffe4ff */
[----:B------:R-:W4:Y:S01]  /*1bf0*/  LDG.E.128 R96, desc[UR4][R96.64] ;  /* 0x0000000460607981 */ /* 0x000f22000c1e1d00 */
[----:B------:R-:W-:-:S02]  /*1c00*/  SHF.L.U32 R23, R18, 0x4, RZ ;  /* 0x0000000412177819 */ /* 0x000fc400000006ff */
[----:B------:R-:W-:Y:S01]  /*1c10*/  SHF.R.U32.HI R167, RZ, 0x1c, R165 ;  /* 0x0000001cffa77819 */ /* 0x000fe200000116a5 */
[----:B------:R-:W-:Y:S01]  /*1c20*/  IMAD.WIDE.U32 R128, R168, 0x10, R180 ;  /* 0x00000010a8807825 */ /* 0x000fe200078e00b4 */
[----:B------:R-:W4:Y:S01]  /*1c30*/  LDG.E.128 R104, desc[UR4][R104.64] ;  /* 0x0000000468687981 */ /* 0x000f22000c1e1d00 */
[----:B------:R-:W-:Y:S02]  /*1c40*/  IADD3 R84, P2, R166, UR10, RZ ;  /* 0x0000000aa6547c10 */ /* 0x000fe4000ff5e0ff */
[----:B------:R-:W-:Y:S01]  /*1c50*/  SHF.L.U32 R162, R160, 0x4, RZ ;  /* 0x00000004a0a27819 */ /* 0x000fe200000006ff */
[----:B0-----:R-:W-:Y:S01]  /*1c60*/  IMAD.WIDE R118, R20, 0x4, R118 ;  /* 0x0000000414767825 */ /* 0x001fe200078e0276 */
[----:B------:R-:W-:Y:S01]  /*1c70*/  SHF.R.U32.HI R22, RZ, 0x1c, R18 ;  /* 0x0000001cff167819 */ /* 0x000fe20000011612 */
[----:B------:R-:W4:Y:S01]  /*1c80*/  LDG.E.128 R120, desc[UR4][R120.64] ;  /* 0x0000000478787981 */ /* 0x000f22000c1e1d00 */
[----:B------:R-:W-:Y:S02]  /*1c90*/  IADD3 R112, P1, R23, UR10, RZ ;  /* 0x0000000a17707c10 */ /* 0x000fe4000ff3e0ff */
[----:B------:R-:W-:Y:S01]  /*1ca0*/  IADD3.X R85, R167, UR11, RZ, P2, !PT ;  /* 0x0000000ba7557c10 */ /* 0x000fe200097fe4ff */
[----:B------:R-:W4:Y:S01]  /*1cb0*/  LDG.E R27, desc[UR4][R118.64] ;  /* 0x00000004761b7981 */ /* 0x000f22000c1e1900 */
[----:B------:R-:W-:-:S02]  /*1cc0*/  SHF.R.U32.HI R161, RZ, 0x1c, R160 ;  /* 0x0000001cffa17819 */ /* 0x000fc400000116a0 */
[----:B------:R-:W-:Y:S01]  /*1cd0*/  IADD3 R92, P2, R162, UR10, RZ ;  /* 0x0000000aa25c7c10 */ /* 0x000fe2000ff5e0ff */
[----:B------:R-:W4:Y:S01]  /*1ce0*/  LDG.E.128 R124, desc[UR4][R124.64] ;  /* 0x000000047c7c7981 */ /* 0x000f22000c1e1d00 */
[----:B------:R-:W-:Y:S02]  /*1cf0*/  SHF.L.U32 R24, R157, 0x4, RZ ;  /* 0x000000049d187819 */ /* 0x000fe400000006ff */
[----:B------:R-:W-:Y:S01]  /*1d00*/  IADD3.X R113, R22, UR11, RZ, P1, !PT ;  /* 0x0000000b16717c10 */ /* 0x000fe20008ffe4ff */
[----:B------:R-:W4:Y:S01]  /*1d10*/  LDG.E.128 R84, desc[UR4][R84.64] ;  /* 0x0000000454547981 */ /* 0x000f22000c1e1d00 */
[----:B------:R-:W-:Y:S02]  /*1d20*/  ISETP.NE.U32.AND P1, PT, R172, RZ, PT ;  /* 0x000000ffac00720c */ /* 0x000fe40003f25070 */
[----:B------:R-:W-:Y:S01]  /*1d30*/  IADD3.X R93, R161, UR11, RZ, P2, !PT ;  /* 0x0000000ba15d7c10 */ /* 0x000fe200097fe4ff */
[----:B------:R-:W4:Y:S01]  /*1d40*/  LDG.E.128 R116, desc[UR4][R116.64] ;  /* 0x0000000474747981 */ /* 0x000f22000c1e1d00 */
[----:B------:R-:W-:-:S02]  /*1d50*/  SHF.R.U32.HI R156, RZ, 0x1c, R157 ;  /* 0x0000001cff9c7819 */ /* 0x000fc4000001169d */
[----:B------:R-:W-:Y:S01]  /*1d60*/  IADD3 R100, P2, R24, UR10, RZ ;  /* 0x0000000a18647c10 */ /* 0x000fe2000ff5e0ff */
[----:B------:R-:W4:Y:S01]  /*1d70*/  LDG.E.128 R112, desc[UR4][R112.64] ;  /* 0x0000000470707981 */ /* 0x000f22000c1e1d00 */
[----:B------:R-:W-:Y:S02]  /*1d80*/  SHF.L.U32 R26, R29, 0x4, RZ ;  /* 0x000000041d1a7819 */ /* 0x000fe400000006ff */
[----:B------:R-:W-:Y:S01]  /*1d90*/  ISETP.NE.AND.EX P1, PT, R173, RZ, PT, P1 ;  /* 0x000000ffad00720c */ /* 0x000fe20003f25310 */
[----:B------:R-:W4:Y:S01]  /*1da0*/  LDG.E.128 R92, desc[UR4][R92.64] ;  /* 0x000000045c5c7981 */ /* 0x000f22000c1e1d00 */
[----:B------:R-:W-:Y:S02]  /*1db0*/  IADD3.X R101, R156, UR11, RZ, P2, !PT ;  /* 0x0000000b9c657c10 */ /* 0x000fe400097fe4ff */
[----:B------:R-:W-:Y:S01]  /*1dc0*/  SHF.R.U32.HI R28, RZ, 0x1c, R29 ;  /* 0x0000001cff1c7819 */ /* 0x000fe2000001161d */
[----:B------:R-:W4:Y:S01]  /*1dd0*/  LDG.E.128 R128, desc[UR4][R128.64] ;  /* 0x0000000480807981 */ /* 0x000f22000c1e1d00 */
[----:B------:R-:W-:-:S03]  /*1de0*/  IADD3 R108, P2, R26, UR10, RZ ;  /* 0x0000000a1a6c7c10 */ /* 0x000fc6000ff5e0ff */
[----:B------:R-:W4:Y:S01]  /*1df0*/  LDG.E.128 R100, desc[UR4][R100.64] ;  /* 0x0000000464647981 */ /* 0x000f22000c1e1d00 */
[----:B------:R-:W-:Y:S02]  /*1e00*/  IADD3.X R109, R28, UR11, RZ, P2, !PT ;  /* 0x0000000b1c6d7c10 */ /* 0x000fe400097fe4ff */
[----:B------:R-:W-:-:S04]  /*1e10*/  @P0 LEA R134, P2, R20, R134, 0x2 ;  /* 0x0000008614860211 */ /* 0x000fc800078410ff */
[----:B------:R-:W-:Y:S01]  /*1e20*/  @P0 LEA.HI.X R135, R20, R135, R19, 0x2, P2 ;  /* 0x0000008714870211 */ /* 0x000fe200010f1413 */
[----:B------:R-:W4:Y:S01]  /*1e30*/  LDG.E.128 R108, desc[UR4][R108.64] ;  /* 0x000000046c6c7981 */ /* 0x000f22000c1e1d00 */
[----:B------:R-:W-:-:S04]  /*1e40*/  @P1 LEA R136, P2, R150, R172, 0x4 ;  /* 0x000000ac96881211 */ /* 0x000fc800078420ff */
[----:B------:R-:W-:Y:S02]  /*1e50*/  @P1 LEA.HI.X R137, R150, R173, RZ, 0x4, P2 ;  /* 0x000000ad96891211 */ /* 0x000fe400010f24ff */
[----:B------:R-:W-:-:S03]  /*1e60*/  @P1 LEA R138, P2, R165, R172, 0x4 ;  /* 0x000000aca58a1211 */ /* 0x000fc600078420ff */
[----:B------:R0:W5:Y:S01]  /*1e70*/  @P1 LDG.E.128 R32, desc[UR4][R136.64] ;  /* 0x0000000488201981 */ /* 0x000162000c1e1d00 */
[----:B------:R-:W-:Y:S02]  /*1e80*/  @P1 LEA.HI.X R139, R165, R173, RZ, 0x4, P2 ;  /* 0x000000ada58b1211 */ /* 0x000fe400010f24ff */
[----:B------:R-:W-:-:S03]  /*1e90*/  @P1 LEA R132, P3, R153, R172, 0x4 ;  /* 0x000000ac99841211 */ /* 0x000fc600078620ff */
[----:B------:R-:W5:Y:S01]  /*1ea0*/  @P1 LDG.E.128 R40, desc[UR4][R138.64] ;  /* 0x000000048a281981 */ /* 0x000f62000c1e1d00 */
        /* <DEDUP_REMOVED lines=21> */
[----:B------:R-:W-:-:S05]  /*2000*/  @P1 LEA.HI.X R149, R18, R173, RZ, 0x4, P2 ;  /* 0x000000ad12951211 */ /* 0x000fca00010f24ff */
[----:B------:R-:W5:Y:S01]  /*2010*/  @P1 LDG.E.128 R68, desc[UR4][R148.64] ;  /* 0x0000000494441981 */ /* 0x000f62000c1e1d00 */
[----:B------:R-:W-:-:S04]  /*2020*/  LEA R154, P1, R150, UR12, 0x2 ;  /* 0x0000000c969a7c11 */ /* 0x000fc8000f8210ff */
[----:B------:R-:W-:Y:S02]  /*2030*/  LEA.HI.X R155, R150, UR13, RZ, 0x2, P1 ;  /* 0x0000000d969b7c11 */ /* 0x000fe400088f14ff */
[C---:B------:R-:W-:Y:S02]  /*2040*/  LEA R152, P1, R153.reuse, UR12, 0x2 ;  /* 0x0000000c99987c11 */ /* 0x040fe4000f8210ff */
[----:B------:R-:W-:Y:S01]  /*2050*/  MOV R19, 0x3f800000 ;  /* 0x3f80000000137802 */ /* 0x000fe20000000f00 */
[----:B------:R0:W5:Y:S01]  /*2060*/  LDG.E R174, desc[UR4][R154.64] ;  /* 0x000000049aae7981 */ /* 0x000162000c1e1900 */
[----:B------:R-:W-:Y:S01]  /*2070*/  LEA.HI.X R153, R153, UR13, RZ, 0x2, P1 ;  /* 0x0000000d99997c11 */ /* 0x000fe200088f14ff */
[----:B------:R-:W-:-:S03]  /*2080*/  IMAD.WIDE.U32 R138, R159, 0x10, R180 ;  /* 0x000000109f8a7825 */ /* 0x000fc600078e00b4 */
[----:B------:R-:W5:Y:S04]  /*2090*/  @P0 LDG.E R19, desc[UR4][R134.64] ;  /* 0x0000000486130981 */ /* 0x000f68000c1e1900 */
[----:B------:R1:W5:Y:S01]  /*20a0*/  LDG.E R169, desc[UR4][R152.64] ;  /* 0x0000000498a97981 */ /* 0x000362000c1e1900 */
[----:B0-----:R-:W-:Y:S01]  /*20b0*/  LEA R154, P1, R165, UR12, 0x2 ;  /* 0x0000000ca59a7c11 */ /* 0x001fe2000f8210ff */
[--C-:B------:R-:W-:Y:S01]  /*20c0*/  IMAD.WIDE.U32 R140, R157, 0x10, R180.reuse ;  /* 0x000000109d8c7825 */ /* 0x100fe200078e00b4 */
[----:B------:R-:W-:Y:S01]  /*20d0*/  LOP3.LUT P4, RZ, R177, 0xff, RZ, 0xc0, !PT ;  /* 0x000000ffb1ff7812 */ /* 0x000fe2000788c0ff */
[----:B------:R-:W4:Y:S01]  /*20e0*/  LDG.E.128 R136, desc[UR4][R138.64] ;  /* 0x000000048a887981 */ /* 0x000f22000c1e1d00 */
[----:B-1----:R-:W-:Y:S01]  /*20f0*/  LEA R152, P2, R168, UR12, 0x2 ;  /* 0x0000000ca8987c11 */ /* 0x002fe2000f8410ff */
[--C-:B------:R-:W-:Y:S01]  /*2100*/  IMAD.WIDE.U32 R134, R160, 0x10, R180.reuse ;  /* 0x00000010a0867825 */ /* 0x100fe200078e00b4 */
[----:B------:R-:W-:Y:S01]  /*2110*/  LEA.HI.X R155, R165, UR13, RZ, 0x2, P1 ;  /* 0x0000000da59b7c11 */ /* 0x000fe200088f14ff */
[----:B------:R-:W4:Y:S01]  /*2120*/  LDG.E.128 R140, desc[UR4][R140.64] ;  /* 0x000000048c8c7981 */ /* 0x000f22000c1e1d00 */
[----:B------:R-:W-:Y:S01]  /*2130*/  LEA.HI.X R153, R168, UR13, RZ, 0x2, P2 ;  /* 0x0000000da8997c11 */ /* 0x000fe200090f14ff */
[----:B------:R-:W-:-:S02]  /*2140*/  IMAD.WIDE.U32 R144, R31, 0x10, R180 ;  /* 0x000000101f907825 */ /* 0x000fc400078e00b4 */
[----:B------:R0:W5:Y:S02]  /*2150*/  LDG.E R168, desc[UR4][R154.64] ;  /* 0x000000049aa87981 */ /* 0x000164000c1e1900 */
[----:B------:R-:W-:Y:S02]  /*2160*/  IMAD.WIDE.U32 R148, R29, 0x10, R180 ;  /* 0x000000101d947825 */ /* 0x000fe400078e00b4 */
[----:B------:R1:W5:Y:S04]  /*2170*/  LDG.E R165, desc[UR4][R152.64] ;  /* 0x0000000498a57981 */ /* 0x000368000c1e1900 */
[----:B------:R-:W4:Y:S01]  /*2180*/  LDG.E.128 R132, desc[UR4][R134.64] ;  /* 0x0000000486847981 */ /* 0x000f22000c1e1d00 */
[----:B0-----:R-:W-:-:S03]  /*2190*/  LEA R154, P1, R160, UR12, 0x2 ;  /* 0x0000000ca09a7c11 */ /* 0x001fc6000f8210ff */
[----:B------:R-:W4:Y:S01]  /*21a0*/  LDG.E.128 R144, desc[UR4][R144.64] ;  /* 0x0000000490907981 */ /* 0x000f22000c1e1d00 */
[----:B-1----:R-:W-:Y:S01]  /*21b0*/  IMAD.WIDE.U32 R152, R18, 0x10, R180 ;  /* 0x0000001012987825 */ /* 0x002fe200078e00b4 */
[C---:B------:R-:W-:Y:S02]  /*21c0*/  LEA R180, P2, R157.reuse, UR12, 0x2 ;  /* 0x0000000c9db47c11 */ /* 0x040fe4000f8410ff */
[----:B------:R-:W4:Y:S02]  /*21d0*/  LDG.E.128 R148, desc[UR4][R148.64] ;  /* 0x0000000494947981 */ /* 0x000f24000c1e1d00 */
[----:B------:R-:W-:-:S05]  /*21e0*/  LEA.HI.X R181, R157, UR13, RZ, 0x2, P2 ;  /* 0x0000000d9db57c11 */ /* 0x000fca00090f14ff */
[----:B------:R0:W5:Y:S02]  /*21f0*/  LDG.E R157, desc[UR4][R180.64] ;  /* 0x00000004b49d7981 */ /* 0x000164000c1e1900 */
[----:B0-----:R-:W-:-:S04]  /*2200*/  LEA R180, P2, R29, UR12, 0x2 ;  /* 0x0000000c1db47c11 */ /* 0x001fc8000f8410ff */
[----:B------:R-:W-:Y:S02]  /*2210*/  LEA.HI.X R181, R29, UR13, RZ, 0x2, P2 ;  /* 0x0000000d1db57c11 */ /* 0x000fe400090f14ff */
[----:B------:R-:W-:Y:S02]  /*2220*/  ISETP.NE.AND P2, PT, RZ, UR9, PT ;  /* 0x00000009ff007c0c */ /* 0x000fe4000bf45270 */
[----:B------:R-:W-:Y:S01]  /*2230*/  LEA.HI.X R155, R160, UR13, RZ, 0x2, P1 ;  /* 0x0000000da09b7c11 */ /* 0x000fe200088f14ff */
[----:B------:R-:W5:Y:S01]  /*2240*/  LDG.E R29, desc[UR4][R180.64] ;  /* 0x00000004b41d7981 */ /* 0x000f62000c1e1900 */
[----:B---3--:R-:W-:-:S03]  /*2250*/  FSEL R196, R194, RZ, !P2 ;  /* 0x000000ffc2c47208 */ /* 0x008fc60005000000 */
[----:B------:R-:W5:Y:S02]  /*2260*/  LDG.E R160, desc[UR4][R154.64] ;  /* 0x000000049aa07981 */ /* 0x000f64000c1e1900 */
[C---:B--2---:R-:W-:Y:S01]  /*2270*/  FADD.FTZ R209, -R196.reuse, R79 ;  /* 0x0000004fc4d17221 */ /* 0x044fe20000010100 */
[C---:B------:R-:W-:Y:S01]  /*2280*/  FADD.FTZ R208, -R196.reuse, R76 ;  /* 0x0000004cc4d07221 */ /* 0x040fe20000010100 */
[C---:B----4-:R-:W-:Y:S01]  /*2290*/  FADD.FTZ R195, -R196.reuse, R81 ;  /* 0x00000051c4c37221 */ /* 0x050fe20000010100 */
[C---:B------:R-:W-:Y:S01]  /*22a0*/  FADD.FTZ R227, -R196.reuse, R87 ;  /* 0x00000057c4e37221 */ /* 0x040fe20000010100 */
[C---:B------:R-:W-:Y:S01]  /*22b0*/  FADD.FTZ R79, -R196.reuse, R104 ;  /* 0x00000068c44f7221 */ /* 0x040fe20000010100 */
[----:B------:R-:W-:Y:S01]  /*22c0*/  LEA R182, P1, R159, UR12, 0x2 ;  /* 0x0000000c9fb67c11 */ /* 0x000fe2000f8210ff */
        /* <DEDUP_REMOVED lines=12> */
[----:B------:R-:W3:Y:S01]  /*2390*/  LDL R105, [R1+0x1d4] ;  /* 0x0001d40001697983 */ /* 0x000ee20000100800 */
[----:B------:R-:W-:Y:S01]  /*23a0*/  FADD.FTZ R223, R120, R223 ;  /* 0x000000df78df7221 */ /* 0x000fe20000010000 */
[----:B------:R-:W-:Y:S01]  /*23b0*/  FADD.FTZ R225, R122, R225 ;  /* 0x000000e17ae17221 */ /* 0x000fe20000010000 */
[----:B------:R-:W-:Y:S01]  /*23c0*/  FADD.FTZ R222, R121, R222 ;  /* 0x000000de79de7221 */ /* 0x000fe20000010000 */
[----:B------:R-:W-:Y:S01]  /*23d0*/  FADD.FTZ R219, R116, R219 ;  /* 0x000000db74db7221 */ /* 0x000fe20000010000 */
[----:B------:R-:W-:Y:S01]  /*23e0*/  FADD.FTZ R102, -R196, R102 ;  /* 0x00000066c4667221 */ /* 0x000fe20000010100 */
[----:B------:R-:W-:Y:S01]  /*23f0*/  FADD.FTZ R228, R124, R228 ;  /* 0x000000e47ce47221 */ /* 0x000fe20000010000 */
[----:B------:R-:W-:Y:S01]  /*2400*/  FADD.FTZ R232, R128, R232 ;  /* 0x000000e880e87221 */ /* 0x000fe20000010000 */
[----:B------:R-:W-:Y:S01]  /*2410*/  FADD.FTZ R224, R123, R224 ;  /* 0x000000e07be07221 */ /* 0x000fe20000010000 */
[----:B------:R-:W-:Y:S01]  /*2420*/  FADD.FTZ R218, R117, R218 ;  /* 0x000000da75da7221 */ /* 0x000fe20000010000 */
[----:B------:R-:W-:Y:S01]  /*2430*/  FADD.FTZ R231, R129, R231 ;  /* 0x000000e781e77221 */ /* 0x000fe20000010000 */
[----:B------:R-:W-:Y:S01]  /*2440*/  FMUL.FTZ R211, R211, R118 ;  /* 0x00000076d3d37220 */ /* 0x000fe20000410000 */
[----:B------:R-:W-:Y:S01]  /*2450*/  FADD.FTZ R221, R118, R221 ;  /* 0x000000dd76dd7221 */ /* 0x000fe20000010000 */
[----:B------:R-:W-:Y:S01]  /*2460*/  FADD.FTZ R98, -R196, R111 ;  /* 0x0000006fc4627221 */ /* 0x000fe20000010100 */
[----:B------:R-:W-:Y:S01]  /*2470*/  FMUL.FTZ R111, R27, R208 ;  /* 0x000000d01b6f7220 */ /* 0x000fe20000410000 */
[----:B------:R-:W-:Y:S01]  /*2480*/  LEA.HI.X R183, R159, UR13, RZ, 0x2, P1 ;  /* 0x0000000d9fb77c11 */ /* 0x000fe200088f14ff */
[----:B------:R-:W-:Y:S01]  /*2490*/  FADD.FTZ R220, R119, R220 ;  /* 0x000000dc77dc7221 */ /* 0x000fe20000010000 */
[----:B------:R-:W-:Y:S01]  /*24a0*/  FMUL.FTZ R212, R212, R119 ;  /* 0x00000077d4d47220 */ /* 0x000fe20000410000 */
[----:B------:R-:W-:Y:S01]  /*24b0*/  FADD.FTZ R234, R130, R234 ;  /* 0x000000ea82ea7221 */ /* 0x000fe20000010000 */
[----:B------:R-:W-:Y:S01]  /*24c0*/  FADD.FTZ R233, R131, R233 ;  /* 0x000000e983e97221 */ /* 0x000fe20000010000 */
[----:B------:R0:W5:Y:S01]  /*24d0*/  LDG.E R159, desc[UR4][R182.64] ;  /* 0x00000004b69f7981 */ /* 0x000162000c1e1900 */
[----:B------:R-:W-:Y:S01]  /*24e0*/  FADD.FTZ R226, R125, R226 ;  /* 0x000000e27de27221 */ /* 0x000fe20000010000 */
[----:B------:R-:W-:Y:S01]  /*24f0*/  FADD.FTZ R230, R126, R230 ;  /* 0x000000e67ee67221 */ /* 0x000fe20000010000 */
[----:B------:R-:W-:Y:S01]  /*2500*/  FADD.FTZ R229, R127, R229 ;  /* 0x000000e57fe57221 */ /* 0x000fe20000010000 */
[----:B------:R-:W4:Y:S01]  /*2510*/  LDG.E.128 R152, desc[UR4][R152.64] ;  /* 0x0000000498987981 */ /* 0x000f22000c1e1d00 */
[----:B--2---:R-:W-:-:S03]  /*2520*/  FMUL.FTZ R208, R104, R116 ;  /* 0x0000007468d07220 */ /* 0x004fc60000410000 */
[----:B------:R-:W2:Y:S01]  /*2530*/  LDL R104, [R1+0x1d0] ;  /* 0x0001d00001687983 */ /* 0x000ea20000100800 */
[----:B0-----:R-:W-:-:S04]  /*2540*/  LEA R182, P1, R31, UR12, 0x2 ;  /* 0x0000000c1fb67c11 */ /* 0x001fc8000f8210ff */
[----:B------:R-:W-:Y:S02]  /*2550*/  LEA.HI.X R183, R31, UR13, RZ, 0x2, P1 ;  /* 0x0000000d1fb77c11 */ /* 0x000fe400088f14ff */
[----:B------:R-:W-:Y:S01]  /*2560*/  LEA R180, P1, R18, UR12, 0x2 ;  /* 0x0000000c12b47c11 */ /* 0x000fe2000f8210ff */
[----:B------:R-:W-:Y:S01]  /*2570*/  FADD.FTZ R82, -R196, R97 ;  /* 0x00000061c4527221 */ /* 0x000fe20000010100 */
[----:B------:R-:W-:Y:S01]  /*2580*/  FMUL.FTZ R194, R27, R194 ;  /* 0x000000c21bc27220 */ /* 0x000fe20000410000 */
[----:B------:R0:W5:Y:S01]  /*2590*/  LDG.E R31, desc[UR4][R182.64] ;  /* 0x00000004b61f7981 */ /* 0x000162000c1e1900 */
[----:B------:R-:W-:Y:S01]  /*25a0*/  LEA.HI.X R181, R18, UR13, RZ, 0x2, P1 ;  /* 0x0000000d12b57c11 */ /* 0x000fe200088f14ff */
[C---:B------:R-:W-:Y:S02]  /*25b0*/  FADD.FTZ R97, -R196.reuse, R110 ;  /* 0x0000006ec4617221 */ /* 0x040fe40000010100 */
[----:B------:R-:W4:Y:S04]  /*25c0*/  LDL R110, [R1+0x1cc] ;  /* 0x0001cc00016e7983 */ /* 0x000f280000100800 */
[----:B------:R1:W5:Y:S01]  /*25d0*/  LDG.E R18, desc[UR4][R180.64] ;  /* 0x00000004b4127981 */ /* 0x000362000c1e1900 */
[C---:B------:R-:W-:Y:S01]  /*25e0*/  FADD.FTZ R80, -R196.reuse, R99 ;  /* 0x00000063c4507221 */ /* 0x040fe20000010100 */
[C---:B0-----:R-:W-:Y:S01]  /*25f0*/  FADD.FTZ R182, -R196.reuse, R83 ;  /* 0x00000053c4b67221 */ /* 0x041fe20000010100 */
        /* <DEDUP_REMOVED lines=19> */
[----:B------:R-:W4:Y:S01]  /*2730*/  LDL R107, [R1+0x1c0] ;  /* 0x0001c000016b7983 */ /* 0x000f220000100800 */
[----:B------:R-:W-:Y:S01]  /*2740*/  FFMA.FTZ R12, R120, R194, R12 ;  /* 0x000000c2780c7223 */ /* 0x000fe2000001000c */
[----:B---3--:R-:W-:Y:S01]  /*2750*/  FMUL.FTZ R196, R105, R120 ;  /* 0x0000007869c47220 */ /* 0x008fe20000410000 */
[C---:B------:R-:W-:Y:S01]  /*2760*/  FMUL.FTZ R120, R27.reuse, R197 ;  /* 0x000000c51b787220 */ /* 0x040fe20000410000 */
[----:B------:R-:W3:Y:S01]  /*2770*/  LDL R109, [R1+0x1c8] ;  /* 0x0001c800016d7983 */ /* 0x000ee20000100800 */
[----:B------:R-:W-:-:S03]  /*2780*/  FMUL.FTZ R195, R27, R195 ;  /* 0x000000c31bc37220 */ /* 0x000fc60000410000 */
[----:B------:R-:W3:Y:S01]  /*2790*/  LDL R106, [R1+0x1e0] ;  /* 0x0001e000016a7983 */ /* 0x000ee20000100800 */
[C---:B------:R-:W-:Y:S01]  /*27a0*/  FMUL.FTZ R180, R27.reuse, R180 ;  /* 0x000000b41bb47220 */ /* 0x040fe20000410000 */
[----:B------:R-:W-:Y:S01]  /*27b0*/  FFMA.FTZ R16, R116, R111, R16 ;  /* 0x0000006f74107223 */ /* 0x000fe20000010010 */
[C---:B------:R-:W-:Y:S01]  /*27c0*/  FMUL.FTZ R115, R27.reuse, R210 ;  /* 0x000000d21b737220 */ /* 0x040fe20000410000 */
[----:B------:R-:W-:Y:S01]  /*27d0*/  FADD.FTZ R236, R132, R236 ;  /* 0x000000ec84ec7221 */ /* 0x000fe20000010000 */
[C---:B------:R-:W-:Y:S01]  /*27e0*/  FMUL.FTZ R114, R27.reuse, R85 ;  /* 0x000000551b727220 */ /* 0x040fe20000410000 */
[C---:B------:R-:W-:Y:S01]  /*27f0*/  FMUL.FTZ R177, R27.reuse, R177 ;  /* 0x000000b11bb17220 */ /* 0x040fe20000410000 */
[C---:B------:R-:W-:Y:S01]  /*2800*/  FMUL.FTZ R209, R27.reuse, R209 ;  /* 0x000000d11bd17220 */ /* 0x040fe20000410000 */
[----:B------:R-:W-:Y:S01]  /*2810*/  FADD.FTZ R238, R134, R238 ;  /* 0x000000ee86ee7221 */ /* 0x000fe20000010000 */
[C---:B------:R-:W-:Y:S01]  /*2820*/  FMUL.FTZ R113, R27.reuse, R84 ;  /* 0x000000541b717220 */ /* 0x040fe20000410000 */
[C---:B------:R-:W-:Y:S01]  /*2830*/  FMUL.FTZ R76, R27.reuse, R76 ;  /* 0x0000004c1b4c7220 */ /* 0x040fe20000410000 */
[C---:B------:R-:W-:Y:S01]  /*2840*/  FMUL.FTZ R77, R27.reuse, R77 ;  /* 0x0000004d1b4d7220 */ /* 0x040fe20000410000 */
[----:B------:R-:W-:Y:S01]  /*2850*/  FADD.FTZ R244, R140, R244 ;  /* 0x000000f48cf47221 */ /* 0x000fe20000010000 */
[----:B------:R-:W-:Y:S01]  /*2860*/  FMUL.FTZ R112, R27, R86 ;  /* 0x000000561b707220 */ /* 0x000fe20000410000 */
[----:B------:R-:W-:Y:S01]  /*2870*/  FADD.FTZ R243, R141, R243 ;  /* 0x000000f38df37221 */ /* 0x000fe20000010000 */
[----:B------:R-:W3:Y:S01]  /*2880*/  LDL R105, [R1+0x1b8] ;  /* 0x0001b80001697983 */ /* 0x000ee20000100800 */
[----:B--2---:R-:W-:Y:S01]  /*2890*/  FMUL.FTZ R197, R104, R121 ;  /* 0x0000007968c57220 */ /* 0x004fe20000410000 */
[----:B------:R-:W-:-:S02]  /*28a0*/  FFMA.FTZ R10, R122, R120, R10 ;  /* 0x000000787a0a7223 */ /* 0x000fc4000001000a */
[----:B------:R-:W2:Y:S01]  /*28b0*/  LDL R104, [R1+0x1b4] ;  /* 0x0001b40001687983 */ /* 0x000ea20000100800 */
[----:B------:R-:W-:Y:S01]  /*28c0*/  FFMA.FTZ R13, R121, R195, R13 ;  /* 0x000000c3790d7223 */ /* 0x000fe2000001000d */
[C---:B------:R-:W-:Y:S01]  /*28d0*/  FMUL.FTZ R121, R27.reuse, R182 ;  /* 0x000000b61b797220 */ /* 0x040fe20000410000 */
[----:B------:R-:W-:Y:S01]  /*28e0*/  FFMA.FTZ R178, R124, R180, R178 ;  /* 0x000000b47cb27223 */ /* 0x000fe200000100b2 */
[----:B------:R-:W-:Y:S01]  /*28f0*/  FMUL.FTZ R116, R27, R88 ;  /* 0x000000581b747220 */ /* 0x000fe20000410000 */
[----:B------:R-:W-:Y:S01]  /*2900*/  FFMA.FTZ R17, R117, R115, R17 ;  /* 0x0000007375117223 */ /* 0x000fe20000010011 */
[----:B------:R-:W-:Y:S01]  /*2910*/  FFMA.FTZ R192, R134, R114, R192 ;  /* 0x0000007286c07223 */ /* 0x000fe200000100c0 */
[----:B------:R-:W-:Y:S01]  /*2920*/  FFMA.FTZ R14, R118, R177, R14 ;  /* 0x000000b1760e7223 */ /* 0x000fe2000001000e */
[----:B------:R-:W-:Y:S01]  /*2930*/  FFMA.FTZ R15, R119, R209, R15 ;  /* 0x000000d1770f7223 */ /* 0x000fe2000001000f */
[----:B------:R-:W2:Y:S01]  /*2940*/  LDL R85, [R1+0x184] ;  /* 0x0001840001557983 */ /* 0x000ea20000100800 */
[----:B----4-:R-:W-:Y:S01]  /*2950*/  FMUL.FTZ R122, R110, R122 ;  /* 0x0000007a6e7a7220 */ /* 0x010fe20000410000 */
[----:B------:R-:W-:-:S02]  /*2960*/  FFMA.FTZ R11, R123, R121, R11 ;  /* 0x000000797b0b7223 */ /* 0x000fc4000001000b */
[----:B------:R-:W4:Y:S01]  /*2970*/  LDL R110, [R1+0x1b0] ;  /* 0x0001b000016e7983 */ /* 0x000f220000100800 */
[----:B------:R-:W-:-:S03]  /*2980*/  FFMA.FTZ R186, R128, R116, R186 ;  /* 0x0000007480ba7223 */ /* 0x000fc600000100ba */
[----:B------:R-:W4:Y:S01]  /*2990*/  LDL R84, [R1+0x180] ;  /* 0x0001800001547983 */ /* 0x000f220000100800 */
[----:B---3--:R-:W-:Y:S01]  /*29a0*/  FMUL.FTZ R210, R106, R117 ;  /* 0x000000756ad27220 */ /* 0x008fe20000410000 */
[----:B------:R-:W-:Y:S01]  /*29b0*/  FMUL.FTZ R182, R108, R124 ;  /* 0x0000007c6cb67220 */ /* 0x000fe20000410000 */
[----:B------:R-:W-:Y:S01]  /*29c0*/  FMUL.FTZ R124, R27, R183 ;  /* 0x000000b71b7c7220 */ /* 0x000fe20000410000 */
[----:B------:R-:W-:Y:S01]  /*29d0*/  FMUL.FTZ R183, R107, R125 ;  /* 0x0000007d6bb77220 */ /* 0x000fe20000410000 */
[----:B------:R-:W-:Y:S01]  /*29e0*/  FMUL.FTZ R123, R109, R123 ;  /* 0x0000007b6d7b7220 */ /* 0x000fe20000410000 */
[----:B------:R-:W3:Y:S04]  /*29f0*/  LDL R107, [R1+0x1a4] ;  /* 0x0001a400016b7983 */ /* 0x000ee80000100800 */
[----:B------:R-:W3:Y:S04]  /*2a00*/  LDL R109, [R1+0x1ac] ;  /* 0x0001ac00016d7983 */ /* 0x000ee80000100800 */
[----:B------:R-:W3:Y:S01]  /*2a10*/  LDL R108, [R1+0x1a8] ;  /* 0x0001a800016c7983 */ /* 0x000ee20000100800 */
[----:B------:R-:W-:Y:S01]  /*2a20*/  FFMA.FTZ R202, R140, R76, R202 ;  /* 0x0000004c8cca7223 */ /* 0x000fe200000100ca */
[----:B------:R-:W-:-:S02]  /*2a30*/  FFMA.FTZ R201, R141, R77, R201 ;  /* 0x0000004d8dc97223 */ /* 0x000fc400000100c9 */
[----:B------:R-:W3:Y:S01]  /*2a40*/  LDL R86, [R1+0x188] ;  /* 0x0001880001567983 */ /* 0x000ee20000100800 */
[C---:B------:R-:W-:Y:S01]  /*2a50*/  FMUL.FTZ R102, R27.reuse, R102 ;  /* 0x000000661b667220 */ /* 0x040fe20000410000 */
[----:B------:R-:W-:Y:S01]  /*2a60*/  FMUL.FTZ R78, R27, R78 ;  /* 0x0000004e1b4e7220 */ /* 0x000fe20000410000 */
[----:B------:R-:W-:Y:S01]  /*2a70*/  FADD.FTZ R246, R142, R246 ;  /* 0x000000f68ef67221 */ /* 0x000fe20000010000 */
[----:B------:R-:W-:Y:S01]  /*2a80*/  FADD.FTZ R245, R143, R245 ;  /* 0x000000f58ff57221 */ /* 0x000fe20000010000 */
[C---:B------:R-:W-:Y:S01]  /*2a90*/  FMUL.FTZ R181, R27.reuse, R181 ;  /* 0x000000b51bb57220 */ /* 0x040fe20000410000 */
[C---:B------:R-:W-:Y:S01]  /*2aa0*/  FMUL.FTZ R79, R27.reuse, R79 ;  /* 0x0000004f1b4f7220 */ /* 0x040fe20000410000 */
[----:B------:R-:W-:Y:S01]  /*2ab0*/  FMUL.FTZ R92, R27, R92 ;  /* 0x0000005c1b5c7220 */ /* 0x000fe20000410000 */
[----:B------:R-:W-:Y:S01]  /*2ac0*/  FADD.FTZ R241, R139, R241 ;  /* 0x000000f18bf17221 */ /* 0x000fe20000010000 */
[----:B------:R-:W-:Y:S01]  /*2ad0*/  FADD.FTZ R248, R144, R248 ;  /* 0x000000f890f87221 */ /* 0x000fe20000010000 */
[----:B------:R-:W-:Y:S01]  /*2ae0*/  FADD.FTZ R247, R145, R247 ;  /* 0x000000f791f77221 */ /* 0x000fe20000010000 */
[----:B------:R-:W3:Y:S01]  /*2af0*/  LDL R88, [R1+0x190] ;  /* 0x0001900001587983 */ /* 0x000ee20000100800 */
[----:B--2---:R-:W-:Y:S01]  /*2b00*/  FMUL.FTZ R128, R104, R128 ;  /* 0x0000008068807220 */ /* 0x004fe20000410000 */
[----:B------:R-:W-:-:S02]  /*2b10*/  FMUL.FTZ R119, R27, R90 ;  /* 0x0000005a1b777220 */ /* 0x000fc40000410000 */
[----:B------:R-:W2:Y:S01]  /*2b20*/  LDL R104, [R1+0x19c] ;  /* 0x00019c0001687983 */ /* 0x000ea20000100800 */
[C---:B------:R-:W-:Y:S01]  /*2b30*/  FMUL.FTZ R117, R27.reuse, R89 ;  /* 0x000000591b757220 */ /* 0x040fe20000410000 */
[----:B------:R-:W-:Y:S01]  /*2b40*/  FMUL.FTZ R118, R27, R91 ;  /* 0x0000005b1b767220 */ /* 0x000fe20000410000 */
[----:B------:R-:W-:Y:S01]  /*2b50*/  FFMA.FTZ R188, R130, R119, R188 ;  /* 0x0000007782bc7223 */ /* 0x000fe200000100bc */
[----:B------:R-:W2:Y:S01]  /*2b60*/  LDL R106, [R1+0x1bc] ;  /* 0x0001bc00016a7983 */ /* 0x000ea20000100800 */
[----:B------:R-:W-:Y:S01]  /*2b70*/  FFMA.FTZ R185, R129, R117, R185 ;  /* 0x0000007581b97223 */ /* 0x000fe200000100b9 */
[----:B------:R-:W-:Y:S01]  /*2b80*/  FMUL.FTZ R140, R85, R140 ;  /* 0x0000008c558c7220 */ /* 0x000fe20000410000 */
[----:B------:R-:W-:Y:S01]  /*2b90*/  FFMA.FTZ R187, R131, R118, R187 ;  /* 0x0000007683bb7223 */ /* 0x000fe200000100bb */
[----:B------:R-:W2:Y:S01]  /*2ba0*/  LDL R85, [R1+0x174] ;  /* 0x0001740001557983 */ /* 0x000ea20000100800 */
[----:B----4-:R-:W-:Y:S01]  /*2bb0*/  FMUL.FTZ R129, R110, R129 ;  /* 0x000000816e817220 */ /* 0x010fe20000410000 */
[----:B------:R-:W-:Y:S01]  /*2bc0*/  FMUL.FTZ R110, R27, R87 ;  /* 0x000000571b6e7220 */ /* 0x000fe20000410000 */
[----:B------:R-:W-:-:S03]  /*2bd0*/  FMUL.FTZ R141, R84, R141 ;  /* 0x0000008d548d7220 */ /* 0x000fc60000410000 */
[----:B------:R-:W-:Y:S01]  /*2be0*/  FFMA.FTZ R190, R132, R110, R190 ;  /* 0x0000006e84be7223 */ /* 0x000fe200000100be */
[----:B------:R-:W4:Y:S01]  /*2bf0*/  LDL R84, [R1+0x170] ;  /* 0x0001700001547983 */ /* 0x000f220000100800 */
[----:B------:R-:W-:Y:S01]  /*2c00*/  FFMA.FTZ R204, R142, R102, R204 ;  /* 0x000000668ecc7223 */ /* 0x000fe200000100cc */
[----:B------:R-:W-:Y:S01]  /*2c10*/  FFMA.FTZ R203, R143, R78, R203 ;  /* 0x0000004e8fcb7223 */ /* 0x000fe200000100cb */
[----:B------:R-:W-:Y:S01]  /*2c20*/  FFMA.FTZ R9, R125, R181, R9 ;  /* 0x000000b57d097223 */ /* 0x000fe20000010009 */
[----:B------:R-:W-:Y:S01]  /*2c30*/  FFMA.FTZ R184, R126, R124, R184 ;  /* 0x0000007c7eb87223 */ /* 0x000fe200000100b8 */
[----:B------:R-:W-:Y:S01]  /*2c40*/  FFMA.FTZ R206, R144, R79, R206 ;  /* 0x0000004f90ce7223 */ /* 0x000fe200000100ce */
[----:B------:R-:W-:Y:S01]  /*2c50*/  FFMA.FTZ R205, R145, R92, R205 ;  /* 0x0000005c91cd7223 */ /* 0x000fe200000100cd */
[----:B------:R-:W4:Y:S01]  /*2c60*/  LDL R89, [R1+0x194] ;  /* 0x0001940001597983 */ /* 0x000f220000100800 */
[C---:B------:R-:W-:Y:S01]  /*2c70*/  FMUL.FTZ R93, R27.reuse, R93 ;  /* 0x0000005d1b5d7220 */ /* 0x040fe20000410000 */
[----:B------:R-:W-:-:S02]  /*2c80*/  FMUL.FTZ R94, R27, R94 ;  /* 0x0000005e1b5e7220 */ /* 0x000fc40000410000 */
[----:B------:R-:W4:Y:S01]  /*2c90*/  LDL R87, [R1+0x18c] ;  /* 0x00018c0001577983 */ /* 0x000f220000100800 */
[----:B---3--:R-:W-:Y:S01]  /*2ca0*/  FMUL.FTZ R132, R107, R132 ;  /* 0x000000846b847220 */ /* 0x008fe20000410000 */
[----:B------:R-:W-:Y:S01]  /*2cb0*/  FMUL.FTZ R107, R27, R82 ;  /* 0x000000521b6b7220 */ /* 0x000fe20000410000 */
[----:B------:R-:W-:-:S04]  /*2cc0*/  FFMA.FTZ R82, R111, R208, RZ ;  /* 0x000000d06f527223 */ /* 0x000fc800000100ff */
[----:B------:R-:W-:Y:S01]  /*2cd0*/  FFMA.FTZ R82, R115, R210, R82 ;  /* 0x000000d273527223 */ /* 0x000fe20000010052 */
[----:B------:R-:W-:-:S03]  /*2ce0*/  FMUL.FTZ R130, R109, R130 ;  /* 0x000000826d827220 */ /* 0x000fc60000410000 */
[----:B------:R-:W-:Y:S01]  /*2cf0*/  FFMA.FTZ R82, R177, R211, R82 ;  /* 0x000000d3b1527223 */ /* 0x000fe20000010052 */
[----:B------:R-:W-:Y:S01]  /*2d00*/  FMUL.FTZ R131, R108, R131 ;  /* 0x000000836c837220 */ /* 0x000fe20000410000 */
[C---:B------:R-:W-:Y:S01]  /*2d10*/  FMUL.FTZ R109, R27.reuse, R81 ;  /* 0x000000511b6d7220 */ /* 0x040fe20000410000 */
[----:B------:R-:W-:Y:S01]  /*2d20*/  FMUL.FTZ R108, R27, R80 ;  /* 0x000000501b6c7220 */ /* 0x000fe20000410000 */
[----:B------:R-:W-:Y:S02]  /*2d30*/  FFMA.FTZ R80, R209, R212, R82 ;  /* 0x000000d4d1507223 */ /* 0x000fe40000010052 */
[----:B------:R-:W3:Y:S01]  /*2d40*/  LDL R82, [R1+0x178] ;  /* 0x0001780001527983 */ /* 0x000ee20000100800 */
[----:B--2---:R-:W-:Y:S01]  /*2d50*/  FMUL.FTZ R134, R104, R134 ;  /* 0x0000008668867220 */ /* 0x004fe20000410000 */
[----:B------:R-:W-:Y:S01]  /*2d60*/  FMUL.FTZ R104, R27, R83 ;  /* 0x000000531b687220 */ /* 0x000fe20000410000 */
[----:B------:R-:W-:-:S04]  /*2d70*/  FADD.FTZ R83, RZ, R208 ;  /* 0x000000d0ff537221 */ /* 0x000fc80000010000 */
[----:B------:R-:W-:-:S04]  /*2d80*/  FADD.FTZ R83, R83, R210 ;  /* 0x000000d253537221 */ /* 0x000fc80000010000 */
[----:B------:R-:W-:Y:S02]  /*2d90*/  FADD.FTZ R81, R83, R211 ;  /* 0x000000d353517221 */ /* 0x000fe40000010000 */
[----:B------:R-:W2:Y:S01]  /*2da0*/  LDL R83, [R1+0x17c] ;  /* 0x00017c0001537983 */ /* 0x000ea20000100800 */
[----:B---3--:R-:W-:-:S03]  /*2db0*/  FMUL.FTZ R143, R82, R143 ;  /* 0x0000008f528f7220 */ /* 0x008fc60000410000 */
[----:B------:R-:W3:Y:S01]  /*2dc0*/  LDL R82, [R1+0x168] ;  /* 0x0001680001527983 */ /* 0x000ee20000100800 */
[----:B--2---:R-:W-:-:S03]  /*2dd0*/  FMUL.FTZ R142, R83, R142 ;  /* 0x0000008e538e7220 */ /* 0x004fc60000410000 */
[----:B------:R-:W2:Y:S01]  /*2de0*/  LDL R83, [R1+0x16c] ;  /* 0x00016c0001537983 */ /* 0x000ea20000100800 */
[----:B------:R-:W-:Y:S01]  /*2df0*/  FMUL.FTZ R125, R27, R227 ;  /* 0x000000e31b7d7220 */ /* 0x000fe20000410000 */
[----:B------:R-:W-:Y:S01]  /*2e00*/  FFMA.FTZ R199, R139, R108, R199 ;  /* 0x0000006c8bc77223 */ /* 0x000fe200000100c7 */
[----:B------:R-:W-:Y:S01]  /*2e10*/  FMUL.FTZ R126, R106, R126 ;  /* 0x0000007e6a7e7220 */ /* 0x000fe20000410000 */
[----:B------:R-:W-:Y:S01]  /*2e20*/  FMUL.FTZ R139, R86, R139 ;  /* 0x0000008b568b7220 */ /* 0x000fe20000410000 */
[----:B------:R-:W-:Y:S01]  /*2e30*/  FFMA.FTZ R179, R127, R125, R179 ;  /* 0x0000007d7fb37223 */ /* 0x000fe200000100b3 */
[----:B------:R-:W-:Y:S01]  /*2e40*/  FMUL.FTZ R127, R105, R127 ;  /* 0x0000007f697f7220 */ /* 0x000fe20000410000 */
[----:B------:R-:W-:Y:S01]  /*2e50*/  FMUL.FTZ R144, R85, R144 ;  /* 0x0000009055907220 */ /* 0x000fe20000410000 */
[----:B------:R-:W2:Y:S01]  /*2e60*/  LDL R106, [R1+0x1a0] ;  /* 0x0001a000016a7983 */ /* 0x000ea20000100800 */
[----:B----4-:R-:W-:-:S03]  /*2e70*/  FMUL.FTZ R145, R84, R145 ;  /* 0x0000009154917220 */ /* 0x010fc60000410000 */
[----:B------:R-:W4:Y:S04]  /*2e80*/  LDL R105, [R1+0x198] ;  /* 0x0001980001697983 */ /* 0x000f280000100800 */
[----:B------:R-:W4:Y:S04]  /*2e90*/  LDL R86, [R1+0x164] ;  /* 0x0001640001567983 */ /* 0x000f280000100800 */
[----:B------:R-:W4:Y:S04]  /*2ea0*/  LDL R85, [R1+0x160] ;  /* 0x0001600001557983 */ /* 0x000f280000100800 */
[----:B------:R-:W4:Y:S01]  /*2eb0*/  LDL.LU R84, [R1+0x4] ;  /* 0x0000040001547983 */ /* 0x000f220000300800 */
[C---:B------:R-:W-:Y:S01]  /*2ec0*/  FADD.FTZ R250, R146.reuse, R250 ;  /* 0x000000fa92fa7221 */ /* 0x040fe20000010000 */
[----:B------:R-:W-:Y:S01]  /*2ed0*/  FFMA.FTZ R213, R146, R93, R213 ;  /* 0x0000005d92d57223 */ /* 0x000fe200000100d5 */
[C---:B------:R-:W-:Y:S01]  /*2ee0*/  FADD.FTZ R249, R147.reuse, R249 ;  /* 0x000000f993f97221 */ /* 0x040fe20000010000 */
[----:B------:R-:W-:Y:S01]  /*2ef0*/  FFMA.FTZ R207, R147, R94, R207 ;  /* 0x0000005e93cf7223 */ /* 0x000fe200000100cf */
[----:B---3--:R-:W-:-:S02]  /*2f00*/  FMUL.FTZ R147, R82, R147 ;  /* 0x0000009352937220 */ /* 0x008fc40000410000 */
[----:B------:R-:W3:Y:S01]  /*2f10*/  LDL R82, [R1+0x158] ;  /* 0x0001580001527983 */ /* 0x000ee20000100800 */
[----:B--2---:R-:W-:-:S03]  /*2f20*/  FMUL.FTZ R146, R83, R146 ;  /* 0x0000009253927220 */ /* 0x004fc60000410000 */
[----:B------:R-:W2:Y:S04]  /*2f30*/  LDL R83, [R1+0x15c] ;  /* 0x00015c0001537983 */ /* 0x000ea80000100800 */
[----:B------:R-:W3:Y:S01]  /*2f40*/  LDL.LU R227, [R1] ;  /* 0x0000000001e37983 */ /* 0x000ee20000300800 */
[----:B------:R-:W-:Y:S01]  /*2f50*/  FMUL.FTZ R96, R27, R96 ;  /* 0x000000601b607220 */ /* 0x000fe20000410000 */
[----:B------:R-:W-:-:S03]  /*2f60*/  FADD.FTZ R251, R149, R251 ;  /* 0x000000fb95fb7221 */ /* 0x000fc60000010000 */
[----:B------:R-:W-:Y:S01]  /*2f70*/  FFMA.FTZ R214, R149, R96, R214 ;  /* 0x0000006095d67223 */ /* 0x000fe200000100d6 */
[C---:B------:R-:W-:Y:S01]  /*2f80*/  FMUL.FTZ R97, R27.reuse, R97 ;  /* 0x000000611b617220 */ /* 0x040fe20000410000 */
[----:B------:R-:W-:Y:S01]  /*2f90*/  FMUL.FTZ R98, R27, R98 ;  /* 0x000000621b627220 */ /* 0x000fe20000410000 */
[----:B----4-:R-:W-:Y:S02]  /*2fa0*/  FMUL.FTZ R149, R85, R149 ;  /* 0x0000009555957220 */ /* 0x010fe40000410000 */
[----:B------:R-:W4:Y:S01]  /*2fb0*/  LDL R85, [R1+0x154] ;  /* 0x0001540001557983 */ /* 0x000f220000100800 */
[C---:B------:R-:W-:Y:S01]  /*2fc0*/  FADD.FTZ R84, R150.reuse, R84 ;  /* 0x0000005496547221 */ /* 0x040fe20000010000 */
[----:B------:R-:W-:-:S04]  /*2fd0*/  FFMA.FTZ R217, R150, R97, R217 ;  /* 0x0000006196d97223 */ /* 0x000fc800000100d9 */
[----:B------:R0:W-:Y:S01]  /*2fe0*/  STL [R1+0x4], R84 ;  /* 0x0000045401007387 */ /* 0x0001e20000100800 */
[----:B------:R-:W-:-:S03]  /*2ff0*/  FFMA.FTZ R216, R151, R98, R216 ;  /* 0x0000006297d87223 */ /* 0x000fc600000100d8 */
        /* <DEDUP_REMOVED lines=27> */
[----:B------:R-:W2:Y:S01]  /*31b0*/  LDL R83, [R1+0x14c] ;  /* 0x00014c0001537983 */ /* 0x000ea20000100800 */
[----:B---3--:R-:W-:Y:S01]  /*31c0*/  FADD.FTZ R227, R151, R227 ;  /* 0x000000e397e37221 */ /* 0x008fe20000010000 */
[----:B------:R-:W-:-:S04]  /*31d0*/  FMUL.FTZ R151, R82, R151 ;  /* 0x0000009752977220 */ /* 0x000fc80000410000 */
[----:B------:R0:W-:Y:S04]  /*31e0*/  STL [R1], R227 ;  /* 0x000000e301007387 */ /* 0x0001e80000100800 */
[----:B------:R-:W3:Y:S01]  /*31f0*/  LDL R82, [R1+0x148] ;  /* 0x0001480001527983 */ /* 0x000ee20000100800 */
[C---:B------:R-:W-:Y:S01]  /*3200*/  FADD.FTZ R235, R133.reuse, R235 ;  /* 0x000000eb85eb7221 */ /* 0x040fe20000010000 */
[----:B------:R-:W-:Y:S01]  /*3210*/  FFMA.FTZ R189, R133, R112, R189 ;  /* 0x0000007085bd7223 */ /* 0x000fe200000100bd */
[----:B------:R-:W-:Y:S01]  /*3220*/  FMUL.FTZ R133, R106, R133 ;  /* 0x000000856a857220 */ /* 0x000fe20000410000 */
        /* <DEDUP_REMOVED lines=38> */
[----:B------:R-:W1:Y:S02]  /*3490*/  S2R R105, SR_TID.X ;  /* 0x0000000000697919 */ /* 0x000e640000002100 */
        /* <DEDUP_REMOVED lines=20> */
[----:B----4-:R-:W-:Y:S01]  /*35e0*/  FMUL.FTZ R152, R85, R152 ;  /* 0x0000009855987220 */ /* 0x010fe20000410000 */
        /* <DEDUP_REMOVED lines=12> */
[----:B-1----:R-:W-:Y:S01]  /*36b0*/  SHF.R.U32.HI R89, RZ, 0x5, R105 ;  /* 0x00000005ff597819 */ /* 0x002fe20000011669 */
[----:B------:R-:W-:Y:S01]  /*36c0*/  FFMA.FTZ R80, R100, R153, R80 ;  /* 0x0000009964507223 */ /* 0x000fe20000010050 */
[C---:B------:R-:W-:Y:S01]  /*36d0*/  FADD.FTZ R2, R155.reuse, R2 ;  /* 0x000000029b027221 */ /* 0x040fe20000010000 */
[----:B------:R-:W-:Y:S01]  /*36e0*/  FFMA.FTZ R6, R155, R103, R6 ;  /* 0x000000679b067223 */ /* 0x000fe20000010006 */
[----:B------:R-:W-:Y:S01]  /*36f0*/  UMOV UR6, 0xffffffff ;  /* 0xffffffff00067882 */ /* 0x000fe20000000000 */
[----:B------:R-:W-:-:S02]  /*3700*/  LOP3.LUT R84, R89, 0x7fffffc, RZ, 0xc0, !PT ;  /* 0x07fffffc59547812 */ /* 0x000fc400078ec0ff */
[----:B------:R-:W-:Y:S02]  /*3710*/  LOP3.LUT P1, RZ, R105, 0x1f, RZ, 0xc0, !PT ;  /* 0x0000001f69ff7812 */ /* 0x000fe4000782c0ff */
[----:B------:R-:W-:Y:S01]  /*3720*/  @!P4 IADD3 R84, R84, 0x4, RZ ;  /* 0x000000045454c810 */ /* 0x000fe20007ffe0ff */
[----:B--2---:R-:W-:-:S04]  /*3730*/  FMUL.FTZ R154, R83, R154 ;  /* 0x0000009a539a7220 */ /* 0x004fc80000410000 */
        /* <DEDUP_REMOVED lines=24> */
.L_x_14238:
[----:B------:R-:W2:Y:S01]  /*38c0*/  S2R R86, SR_CgaCtaId ;  /* 0x0000000000567919 */ /* 0x000ea20000008800 */
[----:B01----:R-:W-:Y:S01]  /*38d0*/  FADD.FTZ R81, R81, R83 ;  /* 0x0000005351517221 */ /* 0x003fe20000010000 */
[----:B------:R-:W-:Y:S01]  /*38e0*/  @!P1 LOP3.LUT R83, R89, 0x3, RZ, 0xc0, !PT ;  /* 0x0000000359539812 */ /* 0x000fe200078ec0ff */
[----:B------:R-:W-:Y:S01]  /*38f0*/  FADD.FTZ R80, R82, R80 ;  /* 0x0000005052507221 */ /* 0x000fe20000010000 */
[----:B------:R-:W-:Y:S01]  /*3900*/  MOV R85, 0x400 ;  /* 0x0000040000557802 */ /* 0x000fe20000000f00 */
[----:B------:R-:W-:Y:S05]  /*3910*/  WARPSYNC.ALL ;  /* 0x0000000000007948 */ /* 0x000fea0003800000 */
[----:B------:R-:W-:-:S02]  /*3920*/  @!P1 IADD3 R83, R84, R83, RZ ;  /* 0x0000005354539210 */ /* 0x000fc40007ffe0ff */
[----:B--2---:R-:W-:-:S04]  /*3930*/  LEA R85, R86, R85, 0x18 ;  /* 0x0000005556557211 */ /* 0x004fc800078ec0ff */
[----:B------:R-:W-:-:S05]  /*3940*/  @!P1 LEA R83, R83, R85, 0x3 ;  /* 0x0000005553539211 */ /* 0x000fca00078e18ff */
[----:B------:R0:W-:Y:S01]  /*3950*/  @!P1 STS.64 [R83+0x5000], R80 ;  /* 0x0050005053009388 */ /* 0x0001e20000000a00 */
[----:B------:R-:W-:Y:S01]  /*3960*/  LEA R88, R84, R85, 0x3 ;  /* 0x0000005554587211 */ /* 0x000fe200078e18ff */
[----:B------:R-:W-:Y:S01]  /*3970*/  BAR.SYNC.DEFER_BLOCKING 0x0 ;  /* 0x0000000000007b1d */ /* 0x000fe20000010000 */
[----:B0-----:R-:W-:-:S04]  /*3980*/  IADD3 R80, P1, R176, UR16, RZ ;  /* 0x00000010b0507c10 */ /* 0x001fc8000ff3e0ff */
[----:B------:R-:W-:Y:S01]  /*3990*/  IADD3.X R81, R175, UR17, RZ, P1, !PT ;  /* 0x00000011af517c10 */ /* 0x000fe20008ffe4ff */
[----:B------:R-:W0:Y:S04]  /*39a0*/  LDS.128 R84, [R88+0x5000] ;  /* 0x0050000058547984 */ /* 0x000e280000000c00 */
[----:B------:R-:W1:Y:S01]  /*39b0*/  LDS.128 R88, [R88+0x5010] ;  /* 0x0050100058587984 */ /* 0x000e620000000c00 */
[----:B------:R-:W-:-:S03]  /*39c0*/  ISETP.NE.U32.AND P1, PT, R172, RZ, PT ;  /* 0x000000ffac00720c */ /* 0x000fc60003f25070 */
[----:B------:R-:W2:Y:S01]  /*39d0*/  LDG.E.128 R80, desc[UR4][R80.64] ;  /* 0x0000000450507981 */ /* 0x000ea2000c1e1d00 */
[----:B------:R-:W-:-:S03]  /*39e0*/  ISETP.NE.AND.EX P1, PT, R173, RZ, PT, P1 ;  /* 0x000000ffad00720c */ /* 0x000fc60003f25310 */
[----:B------:R-:W3:Y:S04]  /*39f0*/  LDL R173, [R1+0x144] ;  /* 0x0001440001ad7983 */ /* 0x000ee80000100800 */
[----:B------:R-:W4:Y:S01]  /*3a00*/  LDL R172, [R1+0x140] ;  /* 0x0001400001ac7983 */ /* 0x000f220000100800 */
        /* <DEDUP_REMOVED lines=12> */
[----:B------:R-:W-:-:S03]  /*3ad0*/  FFMA.FTZ R90, R177, R105, R106 ;  /* 0x00000069b15a7223 */ /* 0x000fc6000001006a */
[----:B------:R-:W-:Y:S01]  /*3ae0*/  FADD.FTZ R111, R208, -R111 ;  /* 0x8000006fd06f7221 */ /* 0x000fe20000010000 */
[----:B------:R-:W-:Y:S01]  /*3af0*/  FADD.FTZ R90, R211, -R90 ;  /* 0x8000005ad35a7221 */ /* 0x000fe20000010000 */
[----:B------:R-:W4:Y:S04]  /*3b00*/  LDL R208, [R1+0x138] ;  /* 0x0001380001d07983 */ /* 0x000f280000100800 */
[----:B------:R-:W4:Y:S01]  /*3b10*/  LDL R211, [R1+0x13c] ;  /* 0x00013c0001d37983 */ /* 0x000f220000100800 */
[----:B------:R-:W-:Y:S01]  /*3b20*/  ISETP.NE.U32.AND P2, PT, RZ, UR18, PT ;  /* 0x00000012ff007c0c */ /* 0x000fe2000bf45070 */
[-CC-:B------:R-:W-:Y:S01]  /*3b30*/  FFMA.FTZ R115, R115, R105.reuse, R106.reuse ;  /* 0x0000006973737223 */ /* 0x180fe2000001006a */
[----:B------:R-:W-:Y:S02]  /*3b40*/  FFMA.FTZ R91, R209, R105, R106 ;  /* 0x00000069d15b7223 */ /* 0x000fe4000001006a */
[----:B------:R-:W-:Y:S01]  /*3b50*/  ISETP.NE.AND.EX P2, PT, RZ, UR19, PT, P2 ;  /* 0x00000013ff007c0c */ /* 0x000fe2000bf45320 */
[----:B------:R-:W-:Y:S01]  /*3b60*/  FADD.FTZ R210, R210, -R115 ;  /* 0x80000073d2d27221 */ /* 0x000fe20000010000 */
[----:B------:R-:W-:Y:S01]  /*3b70*/  FADD.FTZ R91, R212, -R91 ;  /* 0x8000005bd45b7221 */ /* 0x000fe20000010000 */
[C---:B------:R-:W-:Y:S01]  /*3b80*/  FMUL.FTZ R115, R27.reuse, R111 ;  /* 0x0000006f1b737220 */ /* 0x040fe20000410000 */
[C---:B------:R-:W-:Y:S01]  /*3b90*/  FMUL.FTZ R90, R27.reuse, R90 ;  /* 0x0000005a1b5a7220 */ /* 0x040fe20000410000 */
[C---:B------:R-:W-:Y:S01]  /*3ba0*/  FMUL.FTZ R111, R27.reuse, R210 ;  /* 0x000000d21b6f7220 */ /* 0x040fe20000410000 */
[----:B------:R-:W-:Y:S01]  /*3bb0*/  FMUL.FTZ R91, R27, R91 ;  /* 0x0000005b1b5b7220 */ /* 0x000fe20000410000 */
[----:B------:R-:W-:Y:S01]  /*3bc0*/  ISETP.NE.U32.AND P3, PT, RZ, UR18, PT ;  /* 0x00000012ff007c0c */ /* 0x000fe2000bf65070 */
[----:B-----5:R-:W-:Y:S01]  /*3bd0*/  @P1 FADD.FTZ R115, R32, R115 ;  /* 0x0000007320731221 */ /* 0x020fe20000010000 */
[----:B------:R-:W-:Y:S01]  /*3be0*/  @P1 FADD.FTZ R111, R33, R111 ;  /* 0x0000006f216f1221 */ /* 0x000fe20000010000 */
[----:B------:R-:W-:Y:S01]  /*3bf0*/  @P1 FADD.FTZ R90, R34, R90 ;  /* 0x0000005a225a1221 */ /* 0x000fe20000010000 */
[----:B------:R-:W-:Y:S01]  /*3c00*/  @P1 FADD.FTZ R91, R35, R91 ;  /* 0x0000005b235b1221 */ /* 0x000fe20000010000 */
[----:B------:R-:W-:Y:S01]  /*3c10*/  ISETP.NE.AND.EX P3, PT, RZ, UR19, PT, P3 ;  /* 0x00000013ff007c0c */ /* 0x000fe2000bf65330 */
[----:B------:R-:W4:Y:S01]  /*3c20*/  LDL R210, [R1+0x130] ;  /* 0x0001300001d27983 */ /* 0x000f220000100800 */
[----:B------:R-:W-:-:S02]  /*3c30*/  @P2 IADD3 R88, P5, R176, UR18, RZ ;  /* 0x00000012b0582c10 */ /* 0x000fc4000ffbe0ff */
[----:B------:R-:W-:Y:S01]  /*3c40*/  SEL R84, R115, R72, P3 ;  /* 0x0000004873547207 */ /* 0x000fe20001800000 */
[----:B------:R-:W4:Y:S01]  /*3c50*/  LDL R209, [R1+0x12c] ;  /* 0x00012c0001d17983 */ /* 0x000f220000100800 */
[----:B------:R-:W-:Y:S02]  /*3c60*/  @P2 IADD3.X R89, R175, UR19, RZ, P5, !PT ;  /* 0x00000013af592c10 */ /* 0x000fe4000affe4ff */
[----:B------:R-:W-:Y:S02]  /*3c70*/  SEL R85, R111, R73, P3 ;  /* 0x000000496f557207 */ /* 0x000fe40001800000 */
[----:B------:R-:W-:Y:S02]  /*3c80*/  SEL R86, R90, R74, P3 ;  /* 0x0000004a5a567207 */ /* 0x000fe40001800000 */
[----:B------:R-:W-:-:S05]  /*3c90*/  SEL R87, R91, R75, P3 ;  /* 0x0000004b5b577207 */ /* 0x000fca0001800000 */
[----:B------:R0:W-:Y:S01]  /*3ca0*/  @P2 STG.E.128 desc[UR4][R88.64], R84 ;  /* 0x0000005458002986 */ /* 0x0001e2000c101d04 */
[C---:B------:R-:W-:Y:S02]  /*3cb0*/  LOP3.LUT P6, RZ, R174.reuse, 0xff, RZ, 0xc0, !PT ;  /* 0x000000ffaeff7812 */ /* 0x040fe400078cc0ff */
[----:B------:R-:W-:Y:S01]  /*3cc0*/  LOP3.LUT P5, RZ, R174, 0xff00, RZ, 0xc0, !PT ;  /* 0x0000ff00aeff7812 */ /* 0x000fe200078ac0ff */
[----:B0-----:R-:W-:-:S04]  /*3cd0*/  FMUL.FTZ R85, R115, R19 ;  /* 0x0000001373557220 */ /* 0x001fc80000410000 */
[----:B------:R-:W-:Y:S01]  /*3ce0*/  FMUL.FTZ R85, R85, UR15 ;  /* 0x0000000f55557c20 */ /* 0x000fe20008410000 */
[----:B------:R-:W-:Y:S01]  /*3cf0*/  FMUL.FTZ R86, R111, R19 ;  /* 0x000000136f567220 */ /* 0x000fe20000410000 */
[----:B------:R-:W-:Y:S02]  /*3d00*/  MOV R84, RZ ;  /* 0x000000ff00547202 */ /* 0x000fe40000000f00 */
[----:B--2---:R-:W-:-:S05]  /*3d10*/  FMUL.FTZ R80, R85, R80 ;  /* 0x0000005055507220 */ /* 0x004fca0000410000 */
[----:B------:R-:W-:Y:S01]  /*3d20*/  FSEL R111, R80, RZ, P6 ;  /* 0x000000ff506f7208 */ /* 0x000fe20003000000 */
[----:B------:R-:W-:Y:S01]  /*3d30*/  FMUL.FTZ R80, R86, UR15 ;  /* 0x0000000f56507c20 */ /* 0x000fe20008410000 */
[----:B---3--:R-:W-:Y:S01]  /*3d40*/  @P6 FMUL.FTZ R84, R173, R85 ;  /* 0x00000055ad546220 */ /* 0x008fe20000410000 */
[----:B------:R-:W-:Y:S01]  /*3d50*/  HFMA2.MMA R85, -RZ, RZ, 0, 0 ;  /* 0x00000000ff557435 */ /* 0x000fe200000001ff */
[----:B------:R-:W-:Y:S01]  /*3d60*/  IADD3 R176, P6, R176, UR20, RZ ;  /* 0x00000014b0b07c10 */ /* 0x000fe2000ffde0ff */
[----:B------:R-:W-:-:S03]  /*3d70*/  FMUL.FTZ R81, R81, R80 ;  /* 0x0000005051517220 */ /* 0x000fc60000410000 */
[----:B------:R-:W-:Y:S01]  /*3d80*/  IADD3.X R177, R175, UR21, RZ, P6, !PT ;  /* 0x00000015afb17c10 */ /* 0x000fe2000b7fe4ff */
[----:B----4-:R-:W-:Y:S01]  /*3d90*/  @P5 FMUL.FTZ R85, R172, R80 ;  /* 0x00000050ac555220 */ /* 0x010fe20000410000 */
[----:B------:R-:W-:Y:S02]  /*3da0*/  FSEL R115, R81, RZ, P5 ;  /* 0x000000ff51737208 */ /* 0x000fe40002800000 */
[C---:B------:R-:W-:Y:S02]  /*3db0*/  IADD3 R88, P6, R171.reuse, UR16, RZ ;  /* 0x00000010ab587c10 */ /* 0x040fe4000ffde0ff */
[----:B------:R-:W-:Y:S02]  /*3dc0*/  @P2 IADD3 R80, P5, R171, UR18, RZ ;  /* 0x00000012ab502c10 */ /* 0x000fe4000ffbe0ff */
[C---:B------:R-:W-:Y:S02]  /*3dd0*/  IADD3.X R89, R170.reuse, UR17, RZ, P6, !PT ;  /* 0x00000011aa597c10 */ /* 0x040fe4000b7fe4ff */
[----:B------:R-:W-:-:S02]  /*3de0*/  @P2 IADD3.X R81, R170, UR19, RZ, P5, !PT ;  /* 0x00000013aa512c10 */ /* 0x000fc4000affe4ff */
[C---:B------:R-:W-:Y:S02]  /*3df0*/  LOP3.LUT P6, RZ, R174.reuse, 0xff0000, RZ, 0xc0, !PT ;  /* 0x00ff0000aeff7812 */ /* 0x040fe400078cc0ff */
[----:B------:R-:W-:Y:S01]  /*3e00*/  LOP3.LUT P5, RZ, R174, 0xff000000, RZ, 0xc0, !PT ;  /* 0xff000000aeff7812 */ /* 0x000fe200078ac0ff */
[-C--:B------:R-:W-:Y:S01]  /*3e10*/  FMUL.FTZ R172, R90, R19.reuse ;  /* 0x000000135aac7220 */ /* 0x080fe20000410000 */
[----:B------:R-:W-:Y:S01]  /*3e20*/  FMUL.FTZ R173, R91, R19 ;  /* 0x000000135bad7220 */ /* 0x000fe20000410000 */
[----:B------:R-:W-:Y:S02]  /*3e30*/  CS2R R86, SRZ ;  /* 0x0000000000567805 */ /* 0x000fe4000001ff00 */
[----:B------:R-:W-:Y:S01]  /*3e40*/  FMUL.FTZ R172, R172, UR15 ;  /* 0x0000000facac7c20 */ /* 0x000fe20008410000 */
[----:B------:R-:W-:-:S07]  /*3e50*/  FMUL.FTZ R173, R173, UR15 ;  /* 0x0000000fadad7c20 */ /* 0x000fce0008410000 */
[----:B------:R-:W-:Y:S02]  /*3e60*/  @P5 FMUL.FTZ R87, R208, R173 ;  /* 0x000000add0575220 */ /* 0x000fe40000410000 */
[----:B------:R-:W2:Y:S01]  /*3e70*/  LDL R208, [R1+0x128] ;  /* 0x0001280001d07983 */ /* 0x000ea20000100800 */
[----:B------:R-:W-:-:S03]  /*3e80*/  @P6 FMUL.FTZ R86, R211, R172 ;  /* 0x000000acd3566220 */ /* 0x000fc60000410000 */
[----:B------:R-:W3:Y:S04]  /*3e90*/  LDL R211, [R1+0x134] ;  /* 0x0001340001d37983 */ /* 0x000ee80000100800 */
[----:B------:R0:W-:Y:S04]  /*3ea0*/  STG.E.128 desc[UR4][R176.64], R84 ;  /* 0x00000054b0007986 */ /* 0x0001e8000c101d04 */
[----:B0-----:R0:W4:Y:S01]  /*3eb0*/  LDG.E.128 R84, desc[UR4][R88.64] ;  /* 0x0000000458547981 */ /* 0x001122000c1e1d00 */
        /* <DEDUP_REMOVED lines=17> */
[----:B0-----:R-:W-:Y:S01]  /*3fd0*/  SEL R88, R120, R72, P3 ;  /* 0x0000004878587207 */ /* 0x001fe20001800000 */
[----:B------:R-:W-:Y:S01]  /*3fe0*/  FMUL.FTZ R83, R83, R173 ;  /* 0x000000ad53537220 */ /* 0x000fe20000410000 */
[----:B------:R-:W-:Y:S01]  /*3ff0*/  SEL R89, R122, R73, P3 ;  /* 0x000000497a597207 */ /* 0x000fe20001800000 */
[----:B------:R-:W2:Y:S01]  /*4000*/  LDL R176, [R1+0x124] ;  /* 0x0001240001b07983 */ /* 0x000ea20000100800 */
[----:B------:R-:W-:-:S02]  /*4010*/  SEL R90, R174, R74, P3 ;  /* 0x0000004aae5a7207 */ /* 0x000fc40001800000 */
[----:B------:R-:W-:Y:S01]  /*4020*/  SEL R91, R175, R75, P3 ;  /* 0x0000004baf5b7207 */ /* 0x000fe20001800000 */
[----:B------:R-:W2:Y:S01]  /*4030*/  LDL R173, [R1+0x118] ;  /* 0x0001180001ad7983 */ /* 0x000ea20000100800 */
[----:B------:R-:W-:Y:S02]  /*4040*/  FSEL R121, R82, RZ, P6 ;  /* 0x000000ff52797208 */ /* 0x000fe40003000000 */
[----:B------:R-:W-:Y:S01]  /*4050*/  LOP3.LUT P6, RZ, R169, 0xff, RZ, 0xc0, !PT ;  /* 0x000000ffa9ff7812 */ /* 0x000fe200078cc0ff */
[----:B------:R0:W-:Y:S01]  /*4060*/  @P2 STG.E.128 desc[UR4][R80.64], R88 ;  /* 0x0000005850002986 */ /* 0x0001e2000c101d04 */
[----:B------:R-:W-:-:S04]  /*4070*/  FMUL.FTZ R82, R122, R19 ;  /* 0x000000137a527220 */ /* 0x000fc80000410000 */
[----:B------:R-:W-:Y:S01]  /*4080*/  FMUL.FTZ R82, R82, UR15 ;  /* 0x0000000f52527c20 */ /* 0x000fe20008410000 */
[----:B0-----:R-:W-:Y:S01]  /*4090*/  FMUL.FTZ R81, R120, R19 ;  /* 0x0000001378517220 */ /* 0x001fe20000410000 */
[----:B------:R-:W-:Y:S02]  /*40a0*/  FSEL R120, R83, RZ, P5 ;  /* 0x000000ff53787208 */ /* 0x000fe40002800000 */
[----:B------:R-:W-:Y:S01]  /*40b0*/  LOP3.LUT P5, RZ, R169, 0xff00, RZ, 0xc0, !PT ;  /* 0x0000ff00a9ff7812 */ /* 0x000fe200078ac0ff */
[----:B------:R-:W-:Y:S01]  /*40c0*/  FMUL.FTZ R81, R81, UR15 ;  /* 0x0000000f51517c20 */ /* 0x000fe20008410000 */
[----:B------:R-:W-:-:S03]  /*40d0*/  MOV R80, RZ ;  /* 0x000000ff00507202 */ /* 0x000fc60000000f00 */
[----:B---3--:R-:W-:Y:S01]  /*40e0*/  @P6 FMUL.FTZ R80, R211, R81 ;  /* 0x00000051d3506220 */ /* 0x008fe20000410000 */
[----:B----4-:R-:W-:Y:S01]  /*40f0*/  FMUL.FTZ R84, R81, R84 ;  /* 0x0000005451547220 */ /* 0x010fe20000410000 */
[----:B------:R-:W-:Y:S01]  /*4100*/  HFMA2.MMA R81, -RZ, RZ, 0, 0 ;  /* 0x00000000ff517435 */ /* 0x000fe200000001ff */
[----:B------:R-:W-:-:S03]  /*4110*/  FMUL.FTZ R85, R85, R82 ;  /* 0x0000005255557220 */ /* 0x000fc60000410000 */
[----:B------:R-:W-:Y:S02]  /*4120*/  FSEL R122, R84, RZ, P6 ;  /* 0x000000ff547a7208 */ /* 0x000fe40003000000 */
[----:B------:R-:W-:Y:S01]  /*4130*/  IADD3 R88, P6, R171, UR20, RZ ;  /* 0x00000014ab587c10 */ /* 0x000fe2000ffde0ff */
[----:B------:R-:W-:Y:S01]  /*4140*/  @P5 FMUL.FTZ R81, R210, R82 ;  /* 0x00000052d2515220 */ /* 0x000fe20000410000 */
[----:B------:R-:W-:Y:S02]  /*4150*/  FSEL R123, R85, RZ, P5 ;  /* 0x000000ff557b7208 */ /* 0x000fe40002800000 */
[----:B------:R-:W-:Y:S02]  /*4160*/  IADD3.X R89, R170, UR21, RZ, P6, !PT ;  /* 0x00000015aa597c10 */ /* 0x000fe4000b7fe4ff */
[C---:B------:R-:W-:Y:S02]  /*4170*/  IADD3 R90, P6, R166.reuse, UR16, RZ ;  /* 0x00000010a65a7c10 */ /* 0x040fe4000ffde0ff */
[----:B------:R-:W-:-:S02]  /*4180*/  @P2 IADD3 R84, P5, R166, UR18, RZ ;  /* 0x00000012a6542c10 */ /* 0x000fc4000ffbe0ff */
[C---:B------:R-:W-:Y:S02]  /*4190*/  IADD3.X R91, R167.reuse, UR17, RZ, P6, !PT ;  /* 0x00000011a75b7c10 */ /* 0x040fe4000b7fe4ff */
[----:B------:R-:W-:Y:S02]  /*41a0*/  @P2 IADD3.X R85, R167, UR19, RZ, P5, !PT ;  /* 0x00000013a7552c10 */ /* 0x000fe4000affe4ff */
[C---:B------:R-:W-:Y:S02]  /*41b0*/  LOP3.LUT P6, RZ, R169.reuse, 0xff0000, RZ, 0xc0, !PT ;  /* 0x00ff0000a9ff7812 */ /* 0x040fe400078cc0ff */
[----:B------:R-:W-:Y:S01]  /*41c0*/  LOP3.LUT P5, RZ, R169, 0xff000000, RZ, 0xc0, !PT ;  /* 0xff000000a9ff7812 */ /* 0x000fe200078ac0ff */
[-C--:B------:R-:W-:Y:S01]  /*41d0*/  FMUL.FTZ R169, R174, R19.reuse ;  /* 0x00000013aea97220 */ /* 0x080fe20000410000 */
[----:B------:R-:W-:Y:S01]  /*41e0*/  FMUL.FTZ R170, R175, R19 ;  /* 0x00000013afaa7220 */ /* 0x000fe20000410000 */
[----:B------:R-:W-:Y:S01]  /*41f0*/  CS2R R82, SRZ ;  /* 0x0000000000527805 */ /* 0x000fe2000001ff00 */
[----:B------:R-:W3:Y:S01]  /*4200*/  LDL R175, [R1+0x120] ;  /* 0x0001200001af7983 */ /* 0x000ee20000100800 */
[----:B------:R-:W-:Y:S01]  /*4210*/  FMUL.FTZ R169, R169, UR15 ;  /* 0x0000000fa9a97c20 */ /* 0x000fe20008410000 */
[----:B------:R-:W-:-:S02]  /*4220*/  FMUL.FTZ R170, R170, UR15 ;  /* 0x0000000faaaa7c20 */ /* 0x000fc40008410000 */
[----:B------:R-:W4:Y:S03]  /*4230*/  LDL R174, [R1+0x11c] ;  /* 0x00011c0001ae7983 */ /* 0x000f260000100800 */
[----:B------:R-:W-:Y:S02]  /*4240*/  @P6 FMUL.FTZ R82, R209, R169 ;  /* 0x000000a9d1526220 */ /* 0x000fe40000410000 */
[----:B--2---:R-:W-:-:S05]  /*4250*/  @P5 FMUL.FTZ R83, R208, R170 ;  /* 0x000000aad0535220 */ /* 0x004fca0000410000 */
[----:B------:R0:W-:Y:S04]  /*4260*/  STG.E.128 desc[UR4][R88.64], R80 ;  /* 0x0000005058007986 */ /* 0x0001e8000c101d04 */
[----:B0-----:R0:W2:Y:S01]  /*4270*/  LDG.E.128 R80, desc[UR4][R90.64] ;  /* 0x000000045a507981 */ /* 0x0010a2000c1e1d00 */
        /* <DEDUP_REMOVED lines=18> */
[----:B0-----:R-:W-:Y:S02]  /*43a0*/  SEL R90, R171, R74, P3 ;  /* 0x0000004aab5a7207 */ /* 0x001fe40001800000 */
[----:B------:R-:W-:Y:S01]  /*43b0*/  SEL R91, R172, R75, P3 ;  /* 0x0000004bac5b7207 */ /* 0x000fe20001800000 */
[----:B------:R-:W-:Y:S01]  /*43c0*/  FMUL.FTZ R86, R86, R169 ;  /* 0x000000a956567220 */ /* 0x000fe20000410000 */
[----:B------:R-:W-:Y:S01]  /*43d0*/  FMUL.FTZ R87, R87, R170 ;  /* 0x000000aa57577220 */ /* 0x000fe20000410000 */
[----:B------:R-:W4:Y:S04]  /*43e0*/  LDL R169, [R1+0x10c] ;  /* 0x00010c0001a97983 */ /* 0x000f280000100800 */
[----:B------:R0:W-:Y:S01]  /*43f0*/  @P2 STG.E.128 desc[UR4][R84.64], R88 ;  /* 0x0000005854002986 */ /* 0x0001e2000c101d04 */
[----:B------:R-:W-:Y:S01]  /*4400*/  FSEL R125, R86, RZ, P6 ;  /* 0x000000ff567d7208 */ /* 0x000fe20003000000 */
[-C--:B------:R-:W-:Y:S01]  /*4410*/  FMUL.FTZ R86, R126, R19.reuse ;  /* 0x000000137e567220 */ /* 0x080fe20000410000 */
[----:B------:R-:W-:Y:S01]  /*4420*/  LOP3.LUT P6, RZ, R168, 0xff, RZ, 0xc0, !PT ;  /* 0x000000ffa8ff7812 */ /* 0x000fe200078cc0ff */
[----:B------:R-:W4:Y:S02]  /*4430*/  LDL R170, [R1+0x114] ;  /* 0x0001140001aa7983 */ /* 0x000f240000100800 */
[----:B------:R-:W-:Y:S01]  /*4440*/  FMUL.FTZ R86, R86, UR15 ;  /* 0x0000000f56567c20 */ /* 0x000fe20008410000 */
[-C--:B0-----:R-:W-:Y:S01]  /*4450*/  FMUL.FTZ R84, R124, R19.reuse ;  /* 0x000000137c547220 */ /* 0x081fe20000410000 */
[----:B------:R-:W-:Y:S01]  /*4460*/  FSEL R124, R87, RZ, P5 ;  /* 0x000000ff577c7208 */ /* 0x000fe20002800000 */
[-C--:B------:R-:W-:Y:S01]  /*4470*/  FMUL.FTZ R89, R171, R19.reuse ;  /* 0x00000013ab597220 */ /* 0x080fe20000410000 */
[----:B------:R-:W-:Y:S01]  /*4480*/  LOP3.LUT P5, RZ, R168, 0xff00, RZ, 0xc0, !PT ;  /* 0x0000ff00a8ff7812 */ /* 0x000fe200078ac0ff */
[----:B------:R-:W-:Y:S01]  /*4490*/  FMUL.FTZ R87, R84, UR15 ;  /* 0x0000000f54577c20 */ /* 0x000fe20008410000 */
[----:B------:R-:W-:Y:S01]  /*44a0*/  CS2R R84, SRZ ;  /* 0x0000000000547805 */ /* 0x000fe2000001ff00 */
[----:B------:R-:W-:Y:S01]  /*44b0*/  FMUL.FTZ R90, R172, R19 ;  /* 0x00000013ac5a7220 */ /* 0x000fe20000410000 */
[----:B------:R-:W4:Y:S02]  /*44c0*/  LDL R91, [R1+0x110] ;  /* 0x00011000015b7983 */ /* 0x000f240000100800 */
[----:B------:R-:W-:Y:S01]  /*44d0*/  @P6 FMUL.FTZ R84, R176, R87 ;  /* 0x00000057b0546220 */ /* 0x000fe20000410000 */
[----:B------:R-:W-:Y:S01]  /*44e0*/  FMUL.FTZ R89, R89, UR15 ;  /* 0x0000000f59597c20 */ /* 0x000fe20008410000 */
[----:B------:R-:W-:Y:S01]  /*44f0*/  FMUL.FTZ R90, R90, UR15 ;  /* 0x0000000f5a5a7c20 */ /* 0x000fe20008410000 */
        /* <DEDUP_REMOVED lines=17> */
[----:B------:R-:W4:Y:S01]  /*4610*/  LDL R171, [R1+0xac] ;  /* 0x0000ac0001ab7983 */ /* 0x000f220000100800 */
[----:B---3--:R-:W-:Y:S01]  /*4620*/  @P5 FMUL.FTZ R85, R175, R86 ;  /* 0x00000056af555220 */ /* 0x008fe20000410000 */
[----:B--2---:R-:W-:Y:S01]  /*4630*/  FMUL.FTZ R80, R87, R80 ;  /* 0x0000005057507220 */ /* 0x004fe20000410000 */
[----:B------:R-:W-:Y:S01]  /*4640*/  FMUL.FTZ R81, R81, R86 ;  /* 0x0000005651517220 */ /* 0x000fe20000410000 */
[----:B------:R-:W2:Y:S03]  /*4650*/  LDL R172, [R1+0xb0] ;  /* 0x0000b00001ac7983 */ /* 0x000ea60000100800 */
[----:B------:R-:W-:-:S02]  /*4660*/  FSEL R126, R80, RZ, P6 ;  /* 0x000000ff507e7208 */ /* 0x000fc40003000000 */
[----:B------:R-:W-:Y:S02]  /*4670*/  FSEL R127, R81, RZ, P5 ;  /* 0x000000ff517f7208 */ /* 0x000fe40002800000 */
[----:B------:R-:W-:Y:S02]  /*4680*/  IADD3 R166, P6, R166, UR20, RZ ;  /* 0x00000014a6a67c10 */ /* 0x000fe4000ffde0ff */
[----:B------:R-:W-:Y:S02]  /*4690*/  IADD3 R80, P5, R164, UR16, RZ ;  /* 0x00000010a4507c10 */ /* 0x000fe4000ffbe0ff */
[----:B------:R-:W-:Y:S02]  /*46a0*/  IADD3.X R167, R167, UR21, RZ, P6, !PT ;  /* 0x00000015a7a77c10 */ /* 0x000fe4000b7fe4ff */
[----:B------:R-:W-:Y:S02]  /*46b0*/  IADD3.X R81, R163, UR17, RZ, P5, !PT ;  /* 0x00000011a3517c10 */ /* 0x000fe4000affe4ff */
[----:B------:R-:W-:-:S02]  /*46c0*/  LOP3.LUT P6, RZ, R168, 0xff0000, RZ, 0xc0, !PT ;  /* 0x00ff0000a8ff7812 */ /* 0x000fc400078cc0ff */
[----:B------:R-:W-:Y:S02]  /*46d0*/  LOP3.LUT P5, RZ, R168, 0xff000000, RZ, 0xc0, !PT ;  /* 0xff000000a8ff7812 */ /* 0x000fe400078ac0ff */
[----:B------:R-:W-:Y:S01]  /*46e0*/  CS2R R86, SRZ ;  /* 0x0000000000567805 */ /* 0x000fe2000001ff00 */
[----:B------:R-:W3:Y:S08]  /*46f0*/  LDL R168, [R1+0x108] ;  /* 0x0001080001a87983 */ /* 0x000ef00000100800 */
[----:B----4-:R-:W-:-:S02]  /*4700*/  @P6 FMUL.FTZ R86, R174, R89 ;  /* 0x00000059ae566220 */ /* 0x010fc40000410000 */
[----:B------:R-:W-:Y:S01]  /*4710*/  @P5 FMUL.FTZ R87, R173, R90 ;  /* 0x0000005aad575220 */ /* 0x000fe20000410000 */
[----:B------:R-:W-:Y:S01]  /*4720*/  FADD.FTZ R116, R128, -R116 ;  /* 0x8000007480747221 */ /* 0x000fe20000010000 */
[----:B------:R-:W-:Y:S01]  /*4730*/  FADD.FTZ R117, R129, -R117 ;  /* 0x8000007581757221 */ /* 0x000fe20000010000 */
[----:B------:R-:W-:Y:S01]  /*4740*/  FMUL.FTZ R82, R82, R89 ;  /* 0x0000005952527220 */ /* 0x000fe20000410000 */
[----:B------:R-:W-:Y:S01]  /*4750*/  FADD.FTZ R110, R132, -R110 ;  /* 0x8000006e846e7221 */ /* 0x000fe20000010000 */
[----:B------:R0:W-:Y:S01]  /*4760*/  STG.E.128 desc[UR4][R166.64], R84 ;  /* 0x00000054a6007986 */ /* 0x0001e2000c101d04 */
[C---:B------:R-:W-:Y:S01]  /*4770*/  FMUL.FTZ R88, R27.reuse, R116 ;  /* 0x000000741b587220 */ /* 0x040fe20000410000 */
[----:B------:R-:W-:Y:S01]  /*4780*/  FMUL.FTZ R89, R27, R117 ;  /* 0x000000751b597220 */ /* 0x000fe20000410000 */
[----:B------:R-:W-:Y:S01]  /*4790*/  FMUL.FTZ R128, R83, R90 ;  /* 0x0000005a53807220 */ /* 0x000fe20000410000 */
[----:B------:R-:W-:Y:S01]  /*47a0*/  FSEL R129, R82, RZ, P6 ;  /* 0x000000ff52817208 */ /* 0x000fe20003000000 */
[----:B------:R-:W-:Y:S01]  /*47b0*/  FADD.FTZ R112, R133, -R112 ;  /* 0x8000007085707221 */ /* 0x000fe20000010000 */
[----:B------:R-:W-:Y:S01]  /*47c0*/  FADD.FTZ R113, R135, -R113 ;  /* 0x8000007187717221 */ /* 0x000fe20000010000 */
[----:B------:R-:W4:Y:S01]  /*47d0*/  LDL R132, [R1+0xe8] ;  /* 0x0000e80001847983 */ /* 0x000f220000100800 */
        /* <DEDUP_REMOVED lines=10> */
[----:B0-----:R0:W2:Y:S01]  /*4880*/  LDG.E.128 R84, desc[UR4][R80.64] ;  /* 0x0000000450547981 */ /* 0x0010a2000c1e1d00 */
[----:B------:R-:W-:Y:S01]  /*4890*/  @P1 FADD.FTZ R88, R44, R88 ;  /* 0x000000582c581221 */ /* 0x000fe20000010000 */
[----:B------:R-:W-:Y:S01]  /*48a0*/  @P1 FADD.FTZ R89, R45, R89 ;  /* 0x000000592d591221 */ /* 0x000fe20000010000 */
[----:B------:R-:W-:Y:S01]  /*48b0*/  LOP3.LUT P6, RZ, R165, 0xff, RZ, 0xc0, !PT ;  /* 0x000000ffa5ff7812 */ /* 0x000fe200078cc0ff */
[----:B------:R-:W-:Y:S01]  /*48c0*/  FFMA.FTZ R90, R119, R105, R106 ;  /* 0x00000069775a7223 */ /* 0x000fe2000001006a */
[-C--:B------:R-:W-:Y:S01]  /*48d0*/  FMUL.FTZ R83, R88, R19.reuse ;  /* 0x0000001358537220 */ /* 0x080fe20000410000 */
[----:B------:R-:W-:Y:S01]  /*48e0*/  FSEL R128, R128, RZ, P5 ;  /* 0x000000ff80807208 */ /* 0x000fe20002800000 */
[----:B------:R-:W-:Y:S01]  /*48f0*/  FMUL.FTZ R82, R89, R19 ;  /* 0x0000001359527220 */ /* 0x000fe20000410000 */
[----:B------:R-:W-:Y:S01]  /*4900*/  LOP3.LUT P5, RZ, R165, 0xff00, RZ, 0xc0, !PT ;  /* 0x0000ff00a5ff7812 */ /* 0x000fe200078ac0ff */
[----:B------:R-:W-:Y:S01]  /*4910*/  FMUL.FTZ R83, R83, UR15 ;  /* 0x0000000f53537c20 */ /* 0x000fe20008410000 */
[----:B------:R-:W4:Y:S01]  /*4920*/  LDL R167, [R1+0x100] ;  /* 0x0001000001a77983 */ /* 0x000f220000100800 */
[----:B------:R-:W-:Y:S01]  /*4930*/  FMUL.FTZ R82, R82, UR15 ;  /* 0x0000000f52527c20 */ /* 0x000fe20008410000 */
[----:B0-----:R-:W-:Y:S01]  /*4940*/  CS2R R80, SRZ ;  /* 0x0000000000507805 */ /* 0x001fe2000001ff00 */
[----:B------:R-:W-:Y:S01]  /*4950*/  FADD.FTZ R90, R130, -R90 ;  /* 0x8000005a825a7221 */ /* 0x000fe20000010000 */
[----:B------:R-:W4:Y:S02]  /*4960*/  LDL R133, [R1+0xec] ;  /* 0x0000ec0001857983 */ /* 0x000f240000100800 */
[----:B------:R-:W-:-:S02]  /*4970*/  @P6 FMUL.FTZ R80, R170, R83 ;  /* 0x00000053aa506220 */ /* 0x000fc40000410000 */
[----:B------:R-:W4:Y:S03]  /*4980*/  LDL R135, [R1+0xe4] ;  /* 0x0000e40001877983 */ /* 0x000f260000100800 */
[----:B------:R-:W-:Y:S01]  /*4990*/  @P5 FMUL.FTZ R81, R91, R82 ;  /* 0x000000525b515220 */ /* 0x000fe20000410000 */
[----:B------:R-:W-:Y:S01]  /*49a0*/  FADD.FTZ R91, R131, -R118 ;  /* 0x80000076835b7221 */ /* 0x000fe20000010000 */
[C---:B------:R-:W-:Y:S01]  /*49b0*/  FMUL.FTZ R90, R27.reuse, R90 ;  /* 0x0000005a1b5a7220 */ /* 0x040fe20000410000 */
[----:B------:R-:W-:Y:S01]  /*49c0*/  SEL R88, R88, R72, P3 ;  /* 0x0000004858587207 */ /* 0x000fe20001800000 */
[----:B------:R-:W4:Y:S01]  /*49d0*/  LDL R173, [R1+0xb4] ;  /* 0x0000b40001ad7983 */ /* 0x000f220000100800 */
[----:B------:R-:W-:Y:S01]  /*49e0*/  FMUL.FTZ R91, R27, R91 ;  /* 0x0000005b1b5b7220 */ /* 0x000fe20000410000 */
[----:B------:R-:W-:Y:S01]  /*49f0*/  @P1 FADD.FTZ R90, R46, R90 ;  /* 0x0000005a2e5a1221 */ /* 0x000fe20000010000 */
[----:B------:R-:W-:Y:S01]  /*4a00*/  SEL R89, R89, R73, P3 ;  /* 0x0000004959597207 */ /* 0x000fe20001800000 */
[----:B------:R-:W4:Y:S01]  /*4a10*/  LDL R170, [R1+0xa8] ;  /* 0x0000a80001aa7983 */ /* 0x000f220000100800 */
[----:B------:R-:W-:Y:S01]  /*4a20*/  @P1 FADD.FTZ R91, R47, R91 ;  /* 0x0000005b2f5b1221 */ /* 0x000fe20000010000 */
[C---:B------:R-:W-:Y:S01]  /*4a30*/  FMUL.FTZ R131, R90.reuse, R19 ;  /* 0x000000135a837220 */ /* 0x040fe20000410000 */
[----:B------:R-:W-:-:S03]  /*4a40*/  SEL R90, R90, R74, P3 ;  /* 0x0000004a5a5a7207 */ /* 0x000fc60001800000 */
[----:B------:R-:W-:Y:S01]  /*4a50*/  FMUL.FTZ R131, R131, UR15 ;  /* 0x0000000f83837c20 */ /* 0x000fe20008410000 */
[----:B--2---:R-:W-:Y:S01]  /*4a60*/  FMUL.FTZ R84, R83, R84 ;  /* 0x0000005453547220 */ /* 0x004fe20000410000 */
[----:B------:R-:W-:-:S04]  /*4a70*/  FMUL.FTZ R85, R85, R82 ;  /* 0x0000005255557220 */ /* 0x000fc80000410000 */
[----:B------:R-:W-:Y:S02]  /*4a80*/  FSEL R130, R84, RZ, P6 ;  /* 0x000000ff54827208 */ /* 0x000fe40003000000 */
[C---:B------:R-:W-:Y:S02]  /*4a90*/  @P2 IADD3 R84, P6, R164.reuse, UR18, RZ ;  /* 0x00000012a4542c10 */ /* 0x040fe4000ffde0ff */
[----:B------:R-:W-:Y:S02]  /*4aa0*/  FSEL R166, R85, RZ, P5 ;  /* 0x000000ff55a67208 */ /* 0x000fe40002800000 */
[----:B------:R-:W-:Y:S02]  /*4ab0*/  @P2 IADD3.X R85, R163, UR19, RZ, P6, !PT ;  /* 0x00000013a3552c10 */ /* 0x000fe4000b7fe4ff */
[----:B------:R-:W-:Y:S02]  /*4ac0*/  IADD3 R116, P5, R164, UR20, RZ ;  /* 0x00000014a4747c10 */ /* 0x000fe4000ffbe0ff */
[----:B------:R-:W-:-:S02]  /*4ad0*/  IADD3 R118, P6, R162, UR16, RZ ;  /* 0x00000010a2767c10 */ /* 0x000fc4000ffde0ff */
[----:B------:R-:W-:Y:S02]  /*4ae0*/  CS2R R82, SRZ ;  /* 0x0000000000527805 */ /* 0x000fe4000001ff00 */
[----:B------:R-:W-:Y:S01]  /*4af0*/  IADD3.X R117, R163, UR21, RZ, P5, !PT ;  /* 0x00000015a3757c10 */ /* 0x000fe2000affe4ff */
[----:B------:R-:W2:Y:S01]  /*4b00*/  LDL R164, [R1+0xf8] ;  /* 0x0000f80001a47983 */ /* 0x000ea20000100800 */
[----:B------:R-:W-:Y:S02]  /*4b10*/  IADD3.X R119, R161, UR17, RZ, P6, !PT ;  /* 0x00000011a1777c10 */ /* 0x000fe4000b7fe4ff */
[C---:B------:R-:W-:Y:S02]  /*4b20*/  LOP3.LUT P5, RZ, R165.reuse, 0xff0000, RZ, 0xc0, !PT ;  /* 0x00ff0000a5ff7812 */ /* 0x040fe400078ac0ff */
[----:B------:R-:W-:Y:S01]  /*4b30*/  LOP3.LUT P6, RZ, R165, 0xff000000, RZ, 0xc0, !PT ;  /* 0xff000000a5ff7812 */ /* 0x000fe200078cc0ff */
[C---:B------:R-:W-:Y:S01]  /*4b40*/  FMUL.FTZ R163, R91.reuse, R19 ;  /* 0x000000135ba37220 */ /* 0x040fe20000410000 */
[----:B------:R-:W-:Y:S01]  /*4b50*/  SEL R91, R91, R75, P3 ;  /* 0x0000004b5b5b7207 */ /* 0x000fe20001800000 */
[----:B------:R-:W2:Y:S02]  /*4b60*/  LDL R165, [R1+0xfc] ;  /* 0x0000fc0001a57983 */ /* 0x000ea40000100800 */
[----:B------:R-:W-:-:S02]  /*4b70*/  FMUL.FTZ R163, R163, UR15 ;  /* 0x0000000fa3a37c20 */ /* 0x000fc40008410000 */
[----:B------:R-:W-:Y:S04]  /*4b80*/  @P2 STG.E.128 desc[UR4][R84.64], R88 ;  /* 0x0000005854002986 */ /* 0x000fe8000c101d04 */
[----:B------:R-:W-:Y:S02]  /*4b90*/  @P5 FMUL.FTZ R82, R169, R131 ;  /* 0x00000083a9525220 */ /* 0x000fe40000410000 */
[----:B---3--:R-:W-:Y:S02]  /*4ba0*/  @P6 FMUL.FTZ R83, R168, R163 ;  /* 0x000000a3a8536220 */ /* 0x008fe40000410000 */
[----:B------:R-:W3:Y:S04]  /*4bb0*/  LDL R168, [R1+0x104] ;  /* 0x0001040001a87983 */ /* 0x000ee80000100800 */
[----:B------:R0:W-:Y:S04]  /*4bc0*/  STG.E.128 desc[UR4][R116.64], R80 ;  /* 0x0000005074007986 */ /* 0x0001e8000c101d04 */
[----:B0-----:R0:W2:Y:S01]  /*4bd0*/  LDG.E.128 R80, desc[UR4][R118.64] ;  /* 0x0000000476507981 */ /* 0x0010a2000c1e1d00 */
[C---:B------:R-:W-:Y:S01]  /*4be0*/  FMUL.FTZ R88, R27.reuse, R110 ;  /* 0x0000006e1b587220 */ /* 0x040fe20000410000 */
[----:B------:R-:W-:Y:S01]  /*4bf0*/  FMUL.FTZ R86, R86, R131 ;  /* 0x0000008356567220 */ /* 0x000fe20000410000 */
[----:B------:R-:W-:Y:S01]  /*4c00*/  FMUL.FTZ R89, R27, R112 ;  /* 0x000000701b597220 */ /* 0x000fe20000410000 */
[----:B------:R-:W-:Y:S01]  /*4c10*/  FMUL.FTZ R116, R87, R163 ;  /* 0x000000a357747220 */ /* 0x000fe20000410000 */
[----:B------:R-:W-:Y:S01]  /*4c20*/  @P1 FADD.FTZ R88, R48, R88 ;  /* 0x0000005830581221 */ /* 0x000fe20000010000 */
[----:B------:R-:W-:-:S02]  /*4c30*/  CS2R R84, SRZ ;  /* 0x0000000000547805 */ /* 0x000fc4000001ff00 */
[----:B------:R-:W-:Y:S01]  /*4c40*/  FSEL R110, R86, RZ, P5 ;  /* 0x000000ff566e7208 */ /* 0x000fe20002800000 */
[----:B------:R-:W-:Y:S01]  /*4c50*/  @P1 FADD.FTZ R89, R49, R89 ;  /* 0x0000005931591221 */ /* 0x000fe20000010000 */
[----:B------:R-:W-:Y:S01]  /*4c60*/  FMUL.FTZ R87, R88, R19 ;  /* 0x0000001358577220 */ /* 0x000fe20000410000 */
[----:B------:R-:W-:Y:S01]  /*4c70*/  LOP3.LUT P5, RZ, R160, 0xff, RZ, 0xc0, !PT ;  /* 0x000000ffa0ff7812 */ /* 0x000fe200078ac0ff */
[----:B------:R-:W-:Y:S01]  /*4c80*/  FFMA.FTZ R90, R114, R105, R106 ;  /* 0x00000069725a7223 */ /* 0x000fe2000001006a */
[----:B------:R-:W-:Y:S01]  /*4c90*/  FMUL.FTZ R86, R89, R19 ;  /* 0x0000001359567220 */ /* 0x000fe20000410000 */
[----:B------:R-:W-:Y:S01]  /*4ca0*/  FMUL.FTZ R87, R87, UR15 ;  /* 0x0000000f57577c20 */ /* 0x000fe20008410000 */
[----:B------:R-:W-:Y:S01]  /*4cb0*/  FSEL R116, R116, RZ, P6 ;  /* 0x000000ff74747208 */ /* 0x000fe20003000000 */
[----:B------:R-:W-:Y:S01]  /*4cc0*/  FMUL.FTZ R91, R27, R113 ;  /* 0x000000711b5b7220 */ /* 0x000fe20000410000 */
[----:B------:R-:W-:Y:S01]  /*4cd0*/  LOP3.LUT P6, RZ, R160, 0xff00, RZ, 0xc0, !PT ;  /* 0x0000ff00a0ff7812 */ /* 0x000fe200078cc0ff */
[----:B------:R-:W-:Y:S01]  /*4ce0*/  FMUL.FTZ R86, R86, UR15 ;  /* 0x0000000f56567c20 */ /* 0x000fe20008410000 */
[----:B------:R-:W-:Y:S01]  /*4cf0*/  FADD.FTZ R90, R134, -R90 ;  /* 0x8000005a865a7221 */ /* 0x000fe20000010000 */
[----:B------:R-:W-:Y:S01]  /*4d00*/  @P1 FADD.FTZ R91, R51, R91 ;  /* 0x0000005b335b1221 */ /* 0x000fe20000010000 */
[----:B------:R-:W-:Y:S01]  /*4d10*/  SEL R88, R88, R72, P3 ;  /* 0x0000004858587207 */ /* 0x000fe20001800000 */
[----:B------:R-:W2:Y:S01]  /*4d20*/  LDL R134, [R1+0xf4] ;  /* 0x0000f40001867983 */ /* 0x000ea20000100800 */
[----:B------:R-:W-:-:S03]  /*4d30*/  FMUL.FTZ R90, R27, R90 ;  /* 0x0000005a1b5a7220 */ /* 0x000fc60000410000 */
[----:B------:R-:W2:Y:S04]  /*4d40*/  LDL R131, [R1+0xf0] ;  /* 0x0000f00001837983 */ /* 0x000ea80000100800 */
[----:B----4-:R-:W-:Y:S01]  /*4d50*/  @P6 FMUL.FTZ R85, R167, R86 ;  /* 0x00000056a7556220 */ /* 0x010fe20000410000 */
[----:B------:R-:W-:Y:S01]  /*4d60*/  @P1 FADD.FTZ R90, R50, R90 ;  /* 0x0000005a325a1221 */ /* 0x000fe20000010000 */
[----:B0-----:R-:W-:-:S03]  /*4d70*/  FMUL.FTZ R119, R91, R19 ;  /* 0x000000135b777220 */ /* 0x001fc60000410000 */
[----:B------:R-:W-:Y:S01]  /*4d80*/  FMUL.FTZ R118, R90, R19 ;  /* 0x000000135a767220 */ /* 0x000fe20000410000 */
[----:B------:R-:W-:-:S03]  /*4d90*/  FMUL.FTZ R119, R119, UR15 ;  /* 0x0000000f77777c20 */ /* 0x000fc60008410000 */
[----:B------:R-:W-:Y:S01]  /*4da0*/  FMUL.FTZ R118, R118, UR15 ;  /* 0x0000000f76767c20 */ /* 0x000fe20008410000 */
[----:B------:R-:W-:Y:S02]  /*4db0*/  SEL R89, R89, R73, P3 ;  /* 0x0000004959597207 */ /* 0x000fe40001800000 */
[----:B------:R-:W-:Y:S02]  /*4dc0*/  SEL R90, R90, R74, P3 ;  /* 0x0000004a5a5a7207 */ /* 0x000fe40001800000 */
[----:B------:R-:W-:Y:S01]  /*4dd0*/  SEL R91, R91, R75, P3 ;  /* 0x0000004b5b5b7207 */ /* 0x000fe20001800000 */
[----:B---3--:R-:W-:Y:S01]  /*4de0*/  @P5 FMUL.FTZ R84, R168, R87 ;  /* 0x00000057a8545220 */ /* 0x008fe20000410000 */
        /* <DEDUP_REMOVED lines=8> */
[----:B------:R-:W-:Y:S02]  /*4e70*/  IADD3.X R163, R161, UR21, RZ, P6, !PT ;  /* 0x00000015a1a37c10 */ /* 0x000fe4000b7fe4ff */
[----:B------:R-:W-:Y:S02]  /*4e80*/  IADD3.X R113, R158, UR17, RZ, P5, !PT ;  /* 0x000000119e717c10 */ /* 0x000fe4000affe4ff */
[C---:B------:R-:W-:Y:S02]  /*4e90*/  LOP3.LUT P6, RZ, R160.reuse, 0xff0000, RZ, 0xc0, !PT ;  /* 0x00ff0000a0ff7812 */ /* 0x040fe400078cc0ff */
[----:B------:R-:W-:Y:S02]  /*4ea0*/  LOP3.LUT P5, RZ, R160, 0xff000000, RZ, 0xc0, !PT ;  /* 0xff000000a0ff7812 */ /* 0x000fe400078ac0ff */
[----:B------:R-:W-:Y:S01]  /*4eb0*/  CS2R R86, SRZ ;  /* 0x0000000000567805 */ /* 0x000fe2000001ff00 */
[----:B------:R-:W-:Y:S08]  /*4ec0*/  @P2 STG.E.128 desc[UR4][R80.64], R88 ;  /* 0x0000005850002986 */ /* 0x000ff0000c101d04 */
[----:B------:R-:W-:-:S02]  /*4ed0*/  @P6 FMUL.FTZ R86, R165, R118 ;  /* 0x00000076a5566220 */ /* 0x000fc40000410000 */
[----:B------:R-:W-:-:S05]  /*4ee0*/  @P5 FMUL.FTZ R87, R164, R119 ;  /* 0x00000077a4575220 */ /* 0x000fca0000410000 */
[----:B------:R0:W-:Y:S04]  /*4ef0*/  STG.E.128 desc[UR4][R162.64], R84 ;  /* 0x00000054a2007986 */ /* 0x0001e8000c101d04 */
[----:B0-----:R-:W2:Y:S01]  /*4f00*/  LDG.E.128 R84, desc[UR4][R112.64] ;  /* 0x0000000470547981 */ /* 0x001ea2000c1e1d00 */
[C---:B------:R-:W-:Y:S01]  /*4f10*/  FMUL.FTZ R88, R27.reuse, R104 ;  /* 0x000000681b587220 */ /* 0x040fe20000410000 */
[----:B------:R-:W-:Y:S01]  /*4f20*/  FMUL.FTZ R82, R82, R118 ;  /* 0x0000007652527220 */ /* 0x000fe20000410000 */
[----:B------:R-:W-:Y:S02]  /*4f30*/  FMUL.FTZ R89, R27, R107 ;  /* 0x0000006b1b597220 */ /* 0x000fe40000410000 */
[----:B------:R-:W-:Y:S01]  /*4f40*/  @P1 FADD.FTZ R88, R52, R88 ;  /* 0x0000005834581221 */ /* 0x000fe20000010000 */
[----:B------:R-:W-:Y:S01]  /*4f50*/  FMUL.FTZ R104, R83, R119 ;  /* 0x0000007753687220 */ /* 0x000fe20000410000 */
[----:B------:R-:W-:Y:S01]  /*4f60*/  FSEL R107, R82, RZ, P6 ;  /* 0x000000ff526b7208 */ /* 0x000fe20003000000 */
[----:B------:R-:W-:Y:S01]  /*4f70*/  @P1 FADD.FTZ R89, R53, R89 ;  /* 0x0000005935591221 */ /* 0x000fe20000010000 */
[----:B------:R-:W-:Y:S01]  /*4f80*/  LOP3.LUT P6, RZ, R159, 0xff, RZ, 0xc0, !PT ;  /* 0x000000ff9fff7812 */ /* 0x000fe200078cc0ff */
[-C--:B------:R-:W-:Y:S01]  /*4f90*/  FMUL.FTZ R83, R88, R19.reuse ;  /* 0x0000001358537220 */ /* 0x080fe20000410000 */
[----:B------:R-:W-:Y:S01]  /*4fa0*/  FSEL R104, R104, RZ, P5 ;  /* 0x000000ff68687208 */ /* 0x000fe20002800000 */
[----:B------:R-:W-:Y:S01]  /*4fb0*/  FMUL.FTZ R82, R89, R19 ;  /* 0x0000001359527220 */ /* 0x000fe20000410000 */
[----:B------:R-:W-:Y:S01]  /*4fc0*/  LOP3.LUT P5, RZ, R159, 0xff00, RZ, 0xc0, !PT ;  /* 0x0000ff009fff7812 */ /* 0x000fe200078ac0ff */
[----:B------:R-:W-:-:S02]  /*4fd0*/  FMUL.FTZ R83, R83, UR15 ;  /* 0x0000000f53537c20 */ /* 0x000fc40008410000 */
[----:B------:R-:W-:Y:S01]  /*4fe0*/  FMUL.FTZ R82, R82, UR15 ;  /* 0x0000000f52527c20 */ /* 0x000fe20008410000 */
[----:B------:R-:W-:Y:S01]  /*4ff0*/  CS2R R80, SRZ ;  /* 0x0000000000507805 */ /* 0x000fe2000001ff00 */
[----:B------:R-:W-:-:S04]  /*5000*/  FFMA.FTZ R90, R109, R105, R106 ;  /* 0x000000696d5a7223 */ /* 0x000fc8000001006a */
[----:B------:R-:W-:Y:S01]  /*5010*/  @P6 FMUL.FTZ R80, R134, R83 ;  /* 0x0000005386506220 */ /* 0x000fe20000410000 */
[----:B------:R-:W-:Y:S01]  /*5020*/  FADD.FTZ R90, R138, -R90 ;  /* 0x8000005a8a5a7221 */ /* 0x000fe20000010000 */
[----:B------:R-:W-:Y:S01]  /*5030*/  SEL R88, R88, R72, P3 ;  /* 0x0000004858587207 */ /* 0x000fe20001800000 */
[----:B------:R-:W3:Y:S01]  /*5040*/  LDL R134, [R1+0xe0] ;  /* 0x0000e00001867983 */ /* 0x000ee20000100800 */
[----:B------:R-:W-:Y:S01]  /*5050*/  @P5 FMUL.FTZ R81, R131, R82 ;  /* 0x0000005283515220 */ /* 0x000fe20000410000 */
[----:B------:R-:W-:-:S04]  /*5060*/  FMUL.FTZ R90, R27, R90 ;  /* 0x0000005a1b5a7220 */ /* 0x000fc80000410000 */
[----:B------:R-:W-:Y:S01]  /*5070*/  @P1 FADD.FTZ R90, R54, R90 ;  /* 0x0000005a365a1221 */ /* 0x000fe20000010000 */
[----:B------:R-:W-:Y:S01]  /*5080*/  SEL R89, R89, R73, P3 ;  /* 0x0000004959597207 */ /* 0x000fe20001800000 */
[----:B--2---:R-:W-:Y:S01]  /*5090*/  FMUL.FTZ R84, R83, R84 ;  /* 0x0000005453547220 */ /* 0x004fe20000410000 */
[----:B------:R-:W-:Y:S01]  /*50a0*/  FMUL.FTZ R85, R85, R82 ;  /* 0x0000005255557220 */ /* 0x000fe20000410000 */
[----:B------:R-:W-:-:S03]  /*50b0*/  FFMA.FTZ R83, R108, R105, R106 ;  /* 0x000000696c537223 */ /* 0x000fc6000001006a */
[----:B------:R-:W-:Y:S02]  /*50c0*/  FSEL R118, R84, RZ, P6 ;  /* 0x000000ff54767208 */ /* 0x000fe40003000000 */
[----:B------:R-:W-:Y:S01]  /*50d0*/  @P2 IADD3 R84, P6, R25, UR18, RZ ;  /* 0x0000001219542c10 */ /* 0x000fe2000ffde0ff */
[----:B------:R-:W-:Y:S01]  /*50e0*/  FADD.FTZ R83, R139, -R83 ;  /* 0x800000538b537221 */ /* 0x000fe20000010000 */
[----:B------:R-:W-:Y:S02]  /*50f0*/  FSEL R119, R85, RZ, P5 ;  /* 0x000000ff55777208 */ /* 0x000fe40002800000 */
[----:B------:R-:W-:Y:S02]  /*5100*/  @P2 IADD3.X R85, R158, UR19, RZ, P6, !PT ;  /* 0x000000139e552c10 */ /* 0x000fe4000b7fe4ff */
[----:B------:R-:W-:Y:S02]  /*5110*/  IADD3 R108, P5, R25, UR20, RZ ;  /* 0x00000014196c7c10 */ /* 0x000fe4000ffbe0ff */
[----:B------:R-:W-:Y:S01]  /*5120*/  IADD3 R112, P6, R24, UR16, RZ ;  /* 0x0000001018707c10 */ /* 0x000fe2000ffde0ff */
[----:B------:R-:W-:Y:S01]  /*5130*/  FMUL.FTZ R91, R27, R83 ;  /* 0x000000531b5b7220 */ /* 0x000fe20000410000 */
[----:B------:R-:W-:-:S02]  /*5140*/  IADD3.X R109, R158, UR21, RZ, P5, !PT ;  /* 0x000000159e6d7c10 */ /* 0x000fc4000affe4ff */
[----:B------:R-:W-:Y:S01]  /*5150*/  IADD3.X R113, R156, UR17, RZ, P6, !PT ;  /* 0x000000119c717c10 */ /* 0x000fe2000b7fe4ff */
[----:B------:R-:W-:Y:S01]  /*5160*/  @P1 FADD.FTZ R91, R55, R91 ;  /* 0x0000005b375b1221 */ /* 0x000fe20000010000 */
[C---:B------:R-:W-:Y:S02]  /*5170*/  LOP3.LUT P5, RZ, R159.reuse, 0xff0000, RZ, 0xc0, !PT ;  /* 0x00ff00009fff7812 */ /* 0x040fe400078ac0ff */
[----:B------:R-:W-:Y:S01]  /*5180*/  LOP3.LUT P6, RZ, R159, 0xff000000, RZ, 0xc0, !PT ;  /* 0xff0000009fff7812 */ /* 0x000fe200078cc0ff */
[CC--:B------:R-:W-:Y:S01]  /*5190*/  FMUL.FTZ R25, R90.reuse, R19.reuse ;  /* 0x000000135a197220 */ /* 0x0c0fe20000410000 */
[----:B------:R-:W-:Y:S01]  /*51a0*/  FMUL.FTZ R131, R91, R19 ;  /* 0x000000135b837220 */ /* 0x000fe20000410000 */
[----:B------:R-:W-:Y:S02]  /*51b0*/  CS2R R82, SRZ ;  /* 0x0000000000527805 */ /* 0x000fe4000001ff00 */
[----:B------:R-:W-:Y:S01]  /*51c0*/  FMUL.FTZ R25, R25, UR15 ;  /* 0x0000000f19197c20 */ /* 0x000fe20008410000 */
[----:B------:R-:W-:Y:S01]  /*51d0*/  FMUL.FTZ R131, R131, UR15 ;  /* 0x0000000f83837c20 */ /* 0x000fe20008410000 */
[----:B------:R-:W-:-:S02]  /*51e0*/  SEL R90, R90, R74, P3 ;  /* 0x0000004a5a5a7207 */ /* 0x000fc40001800000 */
[----:B------:R-:W-:Y:S02]  /*51f0*/  SEL R91, R91, R75, P3 ;  /* 0x0000004b5b5b7207 */ /* 0x000fe40001800000 */
[----:B------:R-:W-:Y:S02]  /*5200*/  @P5 FMUL.FTZ R82, R133, R25 ;  /* 0x0000001985525220 */ /* 0x000fe40000410000 */
[----:B------:R-:W-:Y:S01]  /*5210*/  @P6 FMUL.FTZ R83, R132, R131 ;  /* 0x0000008384536220 */ /* 0x000fe20000410000 */
[----:B------:R-:W-:Y:S04]  /*5220*/  @P2 STG.E.128 desc[UR4][R84.64], R88 ;  /* 0x0000005854002986 */ /* 0x000fe8000c101d04 */
[----:B------:R0:W-:Y:S04]  /*5230*/  STG.E.128 desc[UR4][R108.64], R80 ;  /* 0x000000506c007986 */ /* 0x0001e8000c101d04 */
[----:B------:R-:W2:Y:S04]  /*5240*/  LDL R133, [R1+0xdc] ;  /* 0x0000dc0001857983 */ /* 0x000ea80000100800 */
[----:B------:R-:W4:Y:S04]  /*5250*/  LDL R132, [R1+0xd8] ;  /* 0x0000d80001847983 */ /* 0x000f280000100800 */
[----:B0-----:R0:W2:Y:S01]  /*5260*/  LDG.E.128 R80, desc[UR4][R112.64] ;  /* 0x0000000470507981 */ /* 0x0010a2000c1e1d00 */
[C---:B------:R-:W-:Y:S01]  /*5270*/  FMUL.FTZ R88, R27.reuse, R76 ;  /* 0x0000004c1b587220 */ /* 0x040fe20000410000 */
[----:B------:R-:W-:Y:S01]  /*5280*/  FMUL.FTZ R86, R86, R25 ;  /* 0x0000001956567220 */ /* 0x000fe20000410000 */
[----:B------:R-:W-:-:S02]  /*5290*/  FMUL.FTZ R89, R27, R77 ;  /* 0x0000004d1b597220 */ /* 0x000fc40000410000 */
[----:B------:R-:W-:Y:S01]  /*52a0*/  @P1 FADD.FTZ R88, R56, R88 ;  /* 0x0000005838581221 */ /* 0x000fe20000010000 */
[----:B------:R-:W-:Y:S01]  /*52b0*/  FMUL.FTZ R87, R87, R131 ;  /* 0x0000008357577220 */ /* 0x000fe20000410000 */
[----:B------:R-:W-:Y:S01]  /*52c0*/  FSEL R108, R86, RZ, P5 ;  /* 0x000000ff566c7208 */ /* 0x000fe20002800000 */
[----:B------:R-:W-:Y:S01]  /*52d0*/  @P1 FADD.FTZ R89, R57, R89 ;  /* 0x0000005939591221 */ /* 0x000fe20000010000 */
[-C--:B------:R-:W-:Y:S01]  /*52e0*/  FMUL.FTZ R76, R88, R19.reuse ;  /* 0x00000013584c7220 */ /* 0x080fe20000410000 */
[----:B------:R-:W-:Y:S02]  /*52f0*/  LOP3.LUT P5, RZ, R157, 0xff, RZ, 0xc0, !PT ;  /* 0x000000ff9dff7812 */ /* 0x000fe400078ac0ff */
[----:B------:R-:W-:Y:S02]  /*5300*/  CS2R R84, SRZ ;  /* 0x0000000000547805 */ /* 0x000fe4000001ff00 */
[----:B------:R-:W-:Y:S01]  /*5310*/  FSEL R109, R87, RZ, P6 ;  /* 0x000000ff576d7208 */ /* 0x000fe20003000000 */
[----:B------:R-:W-:Y:S01]  /*5320*/  FMUL.FTZ R76, R76, UR15 ;  /* 0x0000000f4c4c7c20 */ /* 0x000fe20008410000 */
[----:B------:R-:W-:Y:S01]  /*5330*/  FMUL.FTZ R25, R89, R19 ;  /* 0x0000001359197220 */ /* 0x000fe20000410000 */
[----:B------:R-:W-:Y:S01]  /*5340*/  LOP3.LUT P6, RZ, R157, 0xff00, RZ, 0xc0, !PT ;  /* 0x0000ff009dff7812 */ /* 0x000fe200078cc0ff */
[----:B------:R-:W-:Y:S01]  /*5350*/  FFMA.FTZ R90, R102, R105, R106 ;  /* 0x00000069665a7223 */ /* 0x000fe2000001006a */
[----:B------:R-:W-:Y:S01]  /*5360*/  FMUL.FTZ R91, R27, R78 ;  /* 0x0000004e1b5b7220 */ /* 0x000fe20000410000 */
[----:B------:R-:W-:Y:S01]  /*5370*/  FMUL.FTZ R25, R25, UR15 ;  /* 0x0000000f19197c20 */ /* 0x000fe20008410000 */
[----:B------:R-:W4:Y:S02]  /*5380*/  LDL R131, [R1+0xc8] ;  /* 0x0000c80001837983 */ /* 0x000f240000100800 */
[----:B------:R-:W-:Y:S01]  /*5390*/  @P5 FMUL.FTZ R84, R135, R76 ;  /* 0x0000004c87545220 */ /* 0x000fe20000410000 */
[----:B------:R-:W-:-:S06]  /*53a0*/  FADD.FTZ R90, R142, -R90 ;  /* 0x8000005a8e5a7221 */ /* 0x000fcc0000010000 */
[----:B---3--:R-:W-:Y:S01]  /*53b0*/  @P6 FMUL.FTZ R85, R134, R25 ;  /* 0x0000001986556220 */ /* 0x008fe20000410000 */
[----:B------:R-:W-:Y:S01]  /*53c0*/  FMUL.FTZ R90, R27, R90 ;  /* 0x0000005a1b5a7220 */ /* 0x000fe20000410000 */
[----:B------:R-:W-:Y:S01]  /*53d0*/  @P1 FADD.FTZ R91, R59, R91 ;  /* 0x0000005b3b5b1221 */ /* 0x000fe20000010000 */
[----:B------:R-:W-:Y:S02]  /*53e0*/  CS2R R86, SRZ ;  /* 0x0000000000567805 */ /* 0x000fe4000001ff00 */
[----:B------:R-:W-:Y:S01]  /*53f0*/  SEL R88, R88, R72, P3 ;  /* 0x0000004858587207 */ /* 0x000fe20001800000 */
[----:B------:R-:W-:Y:S01]  /*5400*/  @P1 FADD.FTZ R90, R58, R90 ;  /* 0x0000005a3a5a1221 */ /* 0x000fe20000010000 */
[----:B0-----:R-:W-:Y:S01]  /*5410*/  FMUL.FTZ R113, R91, R19 ;  /* 0x000000135b717220 */ /* 0x001fe20000410000 */
[----:B------:R-:W-:Y:S01]  /*5420*/  SEL R89, R89, R73, P3 ;  /* 0x0000004959597207 */ /* 0x000fe20001800000 */
[----:B------:R-:W3:Y:S01]  /*5430*/  LDL R134, [R1+0xd4] ;  /* 0x0000d40001867983 */ /* 0x000ee20000100800 */
[----:B------:R-:W-:Y:S01]  /*5440*/  FMUL.FTZ R78, R90, R19 ;  /* 0x000000135a4e7220 */ /* 0x000fe20000410000 */
[----:B------:R-:W-:-:S03]  /*5450*/  FMUL.FTZ R113, R113, UR15 ;  /* 0x0000000f71717c20 */ /* 0x000fc60008410000 */
[----:B------:R-:W-:Y:S01]  /*5460*/  FMUL.FTZ R78, R78, UR15 ;  /* 0x0000000f4e4e7c20 */ /* 0x000fe20008410000 */
[----:B------:R-:W-:Y:S02]  /*5470*/  SEL R90, R90, R74, P3 ;  /* 0x0000004a5a5a7207 */ /* 0x000fe40001800000 */
[----:B------:R-:W-:Y:S01]  /*5480*/  SEL R91, R91, R75, P3 ;  /* 0x0000004b5b5b7207 */ /* 0x000fe20001800000 */
[----:B--2---:R-:W-:Y:S01]  /*5490*/  FMUL.FTZ R80, R76, R80 ;  /* 0x000000504c507220 */ /* 0x004fe20000410000 */
[----:B------:R-:W-:-:S04]  /*54a0*/  FMUL.FTZ R81, R81, R25 ;  /* 0x0000001951517220 */ /* 0x000fc80000410000 */
[----:B------:R-:W-:Y:S02]  /*54b0*/  FSEL R102, R80, RZ, P5 ;  /* 0x000000ff50667208 */ /* 0x000fe40002800000 */
[----:B------:R-:W-:Y:S02]  /*54c0*/  @P2 IADD3 R76, P5, R24, UR18, RZ ;  /* 0x00000012184c2c10 */ /* 0x000fe4000ffbe0ff */
[----:B------:R-:W-:Y:S02]  /*54d0*/  FSEL R112, R81, RZ, P6 ;  /* 0x000000ff51707208 */ /* 0x000fe40003000000 */
[----:B------:R-:W-:Y:S02]  /*54e0*/  @P2 IADD3.X R77, R156, UR19, RZ, P5, !PT ;  /* 0x000000139c4d2c10 */ /* 0x000fe4000affe4ff */
[----:B------:R-:W-:Y:S02]  /*54f0*/  IADD3 R24, P6, R24, UR20, RZ ;  /* 0x0000001418187c10 */ /* 0x000fe4000ffde0ff */
[----:B------:R-:W-:-:S02]  /*5500*/  IADD3 R80, P5, R21, UR16, RZ ;  /* 0x0000001015507c10 */ /* 0x000fc4000ffbe0ff */
[----:B------:R-:W-:Y:S02]  /*5510*/  IADD3.X R25, R156, UR21, RZ, P6, !PT ;  /* 0x000000159c197c10 */ /* 0x000fe4000b7fe4ff */
[----:B------:R-:W-:Y:S02]  /*5520*/  IADD3.X R81, R30, UR17, RZ, P5, !PT ;  /* 0x000000111e517c10 */ /* 0x000fe4000affe4ff */
[C---:B------:R-:W-:Y:S02]  /*5530*/  LOP3.LUT P6, RZ, R157.reuse, 0xff0000, RZ, 0xc0, !PT ;  /* 0x00ff00009dff7812 */ /* 0x040fe400078cc0ff */
[----:B------:R-:W-:Y:S01]  /*5540*/  LOP3.LUT P5, RZ, R157, 0xff000000, RZ, 0xc0, !PT ;  /* 0xff0000009dff7812 */ /* 0x000fe200078ac0ff */
[----:B------:R-:W-:Y:S10]  /*5550*/  @P2 STG.E.128 desc[UR4][R76.64], R88 ;  /* 0x000000584c002986 */ /* 0x000ff4000c101d04 */
[----:B------:R-:W-:-:S02]  /*5560*/  @P6 FMUL.FTZ R86, R133, R78 ;  /* 0x0000004e85566220 */ /* 0x000fc40000410000 */
[-C--:B----4-:R-:W-:Y:S01]  /*5570*/  @P5 FMUL.FTZ R87, R132, R113.reuse ;  /* 0x0000007184575220 */ /* 0x090fe20000410000 */
[----:B------:R-:W2:Y:S04]  /*5580*/  LDL R133, [R1+0xd0] ;  /* 0x0000d00001857983 */ /* 0x000ea80000100800 */
[----:B------:R0:W-:Y:S04]  /*5590*/  STG.E.128 desc[UR4][R24.64], R84 ;  /* 0x0000005418007986 */ /* 0x0001e8000c101d04 */
[----:B------:R-:W4:Y:S04]  /*55a0*/  LDL R132, [R1+0xcc] ;  /* 0x0000cc0001847983 */ /* 0x000f280000100800 */
[----:B0-----:R0:W4:Y:S01]  /*55b0*/  LDG.E.128 R84, desc[UR4][R80.64] ;  /* 0x0000000450547981 */ /* 0x001122000c1e1d00 */
[----:B------:R-:W-:Y:S01]  /*55c0*/  FMUL.FTZ R82, R82, R78 ;  /* 0x0000004e52527220 */ /* 0x000fe20000410000 */
[----:B------:R-:W-:Y:S01]  /*55d0*/  FMUL.FTZ R83, R83, R113 ;  /* 0x0000007153537220 */ /* 0x000fe20000410000 */
[----:B------:R-:W-:Y:S01]  /*55e0*/  CS2R R76, SRZ ;  /* 0x00000000004c7805 */ /* 0x000fe2000001ff00 */
[----:B------:R-:W4:Y:S01]  /*55f0*/  LDL R113, [R1+0xb8] ;  /* 0x0000b80001717983 */ /* 0x000f220000100800 */
[C---:B0-----:R-:W-:Y:S01]  /*5600*/  FMUL.FTZ R80, R27.reuse, R79 ;  /* 0x0000004f1b507220 */ /* 0x041fe20000410000 */
[----:B------:R-:W-:-:S03]  /*5610*/  FMUL.FTZ R81, R27, R92 ;  /* 0x0000005c1b517220 */ /* 0x000fc60000410000 */
[----:B------:R-:W-:Y:S01]  /*5620*/  @P1 FADD.FTZ R80, R60, R80 ;  /* 0x000000503c501221 */ /* 0x000fe20000010000 */
[----:B------:R-:W-:Y:S01]  /*5630*/  FSEL R90, R82, RZ, P6 ;  /* 0x000000ff525a7208 */ /* 0x000fe20003000000 */
[----:B------:R-:W-:Y:S01]  /*5640*/  @P1 FADD.FTZ R81, R61, R81 ;  /* 0x000000513d511221 */ /* 0x000fe20000010000 */
[----:B------:R-:W-:Y:S01]  /*5650*/  LOP3.LUT P6, RZ, R31, 0xff, RZ, 0xc0, !PT ;  /* 0x000000ff1fff7812 */ /* 0x000fe200078cc0ff */
[-C--:B------:R-:W-:Y:S01]  /*5660*/  FMUL.FTZ R24, R80, R19.reuse ;  /* 0x0000001350187220 */ /* 0x080fe20000410000 */
[----:B------:R-:W-:Y:S01]  /*5670*/  FSEL R91, R83, RZ, P5 ;  /* 0x000000ff535b7208 */ /* 0x000fe20002800000 */
[----:B------:R-:W-:Y:S01]  /*5680*/  FMUL.FTZ R25, R81, R19 ;  /* 0x0000001351197220 */ /* 0x000fe20000410000 */
[----:B------:R-:W-:Y:S01]  /*5690*/  LOP3.LUT P5, RZ, R31, 0xff00, RZ, 0xc0, !PT ;  /* 0x0000ff001fff7812 */ /* 0x000fe200078ac0ff */
[----:B------:R-:W-:Y:S02]  /*56a0*/  FMUL.FTZ R24, R24, UR15 ;  /* 0x0000000f18187c20 */ /* 0x000fe40008410000 */
[----:B------:R-:W-:Y:S01]  /*56b0*/  FMUL.FTZ R25, R25, UR15 ;  /* 0x0000000f19197c20 */ /* 0x000fe20008410000 */
[----:B------:R-:W-:-:S05]  /*56c0*/  FFMA.FTZ R82, R93, R105, R106 ;  /* 0x000000695d527223 */ /* 0x000fca000001006a */
[----:B---3--:R-:W-:Y:S01]  /*56d0*/  @P6 FMUL.FTZ R76, R134, R24 ;  /* 0x00000018864c6220 */ /* 0x008fe20000410000 */
[----:B------:R-:W-:Y:S01]  /*56e0*/  FADD.FTZ R82, R146, -R82 ;  /* 0x8000005292527221 */ /* 0x000fe20000010000 */
[C---:B------:R-:W-:Y:S01]  /*56f0*/  FMUL.FTZ R83, R27.reuse, R94 ;  /* 0x0000005e1b537220 */ /* 0x040fe20000410000 */
[----:B------:R-:W-:Y:S02]  /*5700*/  CS2R R78, SRZ ;  /* 0x00000000004e7805 */ /* 0x000fe4000001ff00 */
[----:B------:R-:W-:Y:S01]  /*5710*/  SEL R80, R80, R72, P3 ;  /* 0x0000004850507207 */ /* 0x000fe20001800000 */
[----:B------:R-:W-:Y:S01]  /*5720*/  FMUL.FTZ R82, R27, R82 ;  /* 0x000000521b527220 */ /* 0x000fe20000410000 */
[----:B------:R-:W-:Y:S01]  /*5730*/  @P1 FADD.FTZ R83, R63, R83 ;  /* 0x000000533f531221 */ /* 0x000fe20000010000 */
[----:B------:R-:W-:Y:S01]  /*5740*/  SEL R81, R81, R73, P3 ;  /* 0x0000004951517207 */ /* 0x000fe20001800000 */
[----:B------:R-:W3:Y:S01]  /*5750*/  LDL R94, [R1+0xc0] ;  /* 0x0000c000015e7983 */ /* 0x000ee20000100800 */
[----:B------:R-:W-:Y:S01]  /*5760*/  @P1 FADD.FTZ R82, R62, R82 ;  /* 0x000000523e521221 */ /* 0x000fe20000010000 */
[-C--:B--2---:R-:W-:Y:S01]  /*5770*/  @P5 FMUL.FTZ R77, R133, R25.reuse ;  /* 0x00000019854d5220 */ /* 0x084fe20000410000 */
[----:B----4-:R-:W-:Y:S01]  /*5780*/  FMUL.FTZ R84, R24, R84 ;  /* 0x0000005418547220 */ /* 0x010fe20000410000 */
        /* <DEDUP_REMOVED lines=11> */
[-C--:B------:R-:W-:Y:S01]  /*5840*/  FMUL.FTZ R21, R82, R19.reuse ;  /* 0x0000001352157220 */ /* 0x080fe20000410000 */
[----:B------:R-:W-:-:S03]  /*5850*/  FMUL.FTZ R30, R83, R19 ;  /* 0x00000013531e7220 */ /* 0x000fc60000410000 */
[----:B------:R-:W-:Y:S01]  /*5860*/  FMUL.FTZ R21, R21, UR15 ;  /* 0x0000000f15157c20 */ /* 0x000fe20008410000 */
[----:B------:R-:W-:Y:S01]  /*5870*/  FMUL.FTZ R30, R30, UR15 ;  /* 0x0000000f1e1e7c20 */ /* 0x000fe20008410000 */
[----:B------:R-:W-:Y:S02]  /*5880*/  SEL R82, R82, R74, P3 ;  /* 0x0000004a52527207 */ /* 0x000fe40001800000 */
[----:B------:R-:W-:Y:S02]  /*5890*/  SEL R83, R83, R75, P3 ;  /* 0x0000004b53537207 */ /* 0x000fe40001800000 */
[----:B------:R-:W-:Y:S02]  /*58a0*/  @P5 FMUL.FTZ R78, R132, R21 ;  /* 0x00000015844e5220 */ /* 0x000fe40000410000 */
[----:B------:R-:W-:Y:S01]  /*58b0*/  @P6 FMUL.FTZ R79, R131, R30 ;  /* 0x0000001e834f6220 */ /* 0x000fe20000410000 */
[----:B------:R-:W-:Y:S04]  /*58c0*/  @P2 STG.E.128 desc[UR4][R24.64], R80 ;  /* 0x0000005018002986 */ /* 0x000fe8000c101d04 */
[----:B------:R0:W-:Y:S04]  /*58d0*/  STG.E.128 desc[UR4][R84.64], R76 ;  /* 0x0000004c54007986 */ /* 0x0001e8000c101d04 */
[----:B------:R-:W2:Y:S04]  /*58e0*/  LDL R132, [R1+0xc4] ;  /* 0x0000c40001847983 */ /* 0x000ea80000100800 */
[----:B------:R-:W4:Y:S01]  /*58f0*/  LDL R131, [R1+0xbc] ;  /* 0x0000bc0001837983 */ /* 0x000f220000100800 */
[----:B------:R-:W-:Y:S01]  /*5900*/  FMUL.FTZ R31, R27, R95 ;  /* 0x0000005f1b1f7220 */ /* 0x000fe20000410000 */
[----:B------:R-:W-:Y:S01]  /*5910*/  FMUL.FTZ R86, R86, R21 ;  /* 0x0000001556567220 */ /* 0x000fe20000410000 */
[----:B------:R-:W-:Y:S01]  /*5920*/  FADD.FTZ R98, R151, -R98 ;  /* 0x8000006297627221 */ /* 0x000fe20000010000 */
[----:B------:R-:W4:Y:S04]  /*5930*/  LDL.LU R169, [R1+0xc] ;  /* 0x00000c0001a97983 */ /* 0x000f280000300800 */
[----:B0-----:R0:W4:Y:S01]  /*5940*/  LDG.E.128 R76, desc[UR4][R88.64] ;  /* 0x00000004584c7981 */ /* 0x001122000c1e1d00 */
[----:B------:R-:W-:Y:S01]  /*5950*/  @P1 FADD.FTZ R31, R64, R31 ;  /* 0x0000001f401f1221 */ /* 0x000fe20000010000 */
[----:B------:R-:W-:-:S02]  /*5960*/  CS2R R80, SRZ ;  /* 0x0000000000507805 */ /* 0x000fc4000001ff00 */
[----:B------:R-:W4:Y:S01]  /*5970*/  LDL.LU R168, [R1+0x8] ;  /* 0x0000080001a87983 */ /* 0x000f220000300800 */
[----:B------:R-:W-:-:S03]  /*5980*/  FMUL.FTZ R24, R31, R19 ;  /* 0x000000131f187220 */ /* 0x000fc60000410000 */
[----:B------:R-:W4:Y:S01]  /*5990*/  LDL.LU R167, [R1+0x14] ;  /* 0x0000140001a77983 */ /* 0x000f220000300800 */
[----:B0-----:R-:W-:Y:S01]  /*59a0*/  FMUL.FTZ R89, R27, R96 ;  /* 0x000000601b597220 */ /* 0x001fe20000410000 */
[----:B------:R-:W-:Y:S01]  /*59b0*/  FMUL.FTZ R88, R87, R30 ;  /* 0x0000001e57587220 */ /* 0x000fe20000410000 */
[----:B------:R-:W-:Y:S01]  /*59c0*/  FSEL R87, R86, RZ, P5 ;  /* 0x000000ff56577208 */ /* 0x000fe20002800000 */
[----:B------:R-:W-:Y:S01]  /*59d0*/  FMUL.FTZ R24, R24, UR15 ;  /* 0x0000000f18187c20 */ /* 0x000fe20008410000 */
[----:B------:R-:W-:Y:S01]  /*59e0*/  LOP3.LUT P5, RZ, R29, 0xff, RZ, 0xc0, !PT ;  /* 0x000000ff1dff7812 */ /* 0x000fe200078ac0ff */
[----:B------:R-:W-:Y:S01]  /*59f0*/  @P1 FADD.FTZ R89, R65, R89 ;  /* 0x0000005941591221 */ /* 0x000fe20000010000 */
[----:B------:R-:W-:Y:S01]  /*5a00*/  FSEL R88, R88, RZ, P6 ;  /* 0x000000ff58587208 */ /* 0x000fe20003000000 */
[----:B------:R-:W4:Y:S01]  /*5a10*/  LDL.LU R165, [R1+0x10] ;  /* 0x0000100001a57983 */ /* 0x000f220000300800 */
[----:B------:R-:W-:Y:S01]  /*5a20*/  LOP3.LUT P6, RZ, R29, 0xff00, RZ, 0xc0, !PT ;  /* 0x0000ff001dff7812 */ /* 0x000fe200078cc0ff */
[----:B------:R-:W-:Y:S01]  /*5a30*/  FMUL.FTZ R25, R89, R19 ;  /* 0x0000001359197220 */ /* 0x000fe20000410000 */
[----:B------:R-:W-:Y:S01]  /*5a40*/  FFMA.FTZ R30, R97, R105, R106 ;  /* 0x00000069611e7223 */ /* 0x000fe2000001006a */
[----:B------:R-:W4:Y:S02]  /*5a50*/  LDL.LU R164, [R1+0x1c] ;  /* 0x00001c0001a47983 */ /* 0x000f240000300800 */
[----:B------:R-:W-:Y:S01]  /*5a60*/  FMUL.FTZ R25, R25, UR15 ;  /* 0x0000000f19197c20 */ /* 0x000fe20008410000 */
[----:B------:R-:W-:Y:S01]  /*5a70*/  FADD.FTZ R30, R150, -R30 ;  /* 0x8000001e961e7221 */ /* 0x000fe20000010000 */
[----:B------:R-:W4:Y:S06]  /*5a80*/  LDL.LU R163, [R1+0x18] ;  /* 0x0000180001a37983 */ /* 0x000f2c0000300800 */
[----:B---3--:R-:W-:Y:S01]  /*5a90*/  @P6 FMUL.FTZ R81, R94, R25 ;  /* 0x000000195e516220 */ /* 0x008fe20000410000 */
[C---:B------:R-:W-:Y:S01]  /*5aa0*/  FMUL.FTZ R30, R27.reuse, R30 ;  /* 0x0000001e1b1e7220 */ /* 0x040fe20000410000 */
[----:B------:R-:W-:Y:S01]  /*5ab0*/  FMUL.FTZ R94, R27, R98 ;  /* 0x000000621b5e7220 */ /* 0x000fe20000410000 */
[----:B------:R-:W3:Y:S02]  /*5ac0*/  LDL.LU R162, [R1+0x24] ;  /* 0x0000240001a27983 */ /* 0x000ee40000300800 */
[----:B------:R-:W-:-:S02]  /*5ad0*/  @P1 FADD.FTZ R30, R66, R30 ;  /* 0x0000001e421e1221 */ /* 0x000fc40000010000 */
[----:B------:R-:W3:Y:S01]  /*5ae0*/  LDL.LU R161, [R1+0x20] ;  /* 0x0000200001a17983 */ /* 0x000ee20000300800 */
[----:B------:R-:W-:-:S03]  /*5af0*/  @P1 FADD.FTZ R94, R67, R94 ;  /* 0x0000005e435e1221 */ /* 0x000fc60000010000 */
[----:B------:R-:W3:Y:S04]  /*5b00*/  LDL.LU R160, [R1+0x2c] ;  /* 0x00002c0001a07983 */ /* 0x000ee80000300800 */
[----:B------:R-:W3:Y:S01]  /*5b10*/  LDL.LU R159, [R1+0x28] ;  /* 0x00002800019f7983 */ /* 0x000ee20000300800 */
[----:B------:R-:W-:-:S03]  /*5b20*/  FMUL.FTZ R95, R94, R19 ;  /* 0x000000135e5f7220 */ /* 0x000fc60000410000 */
[----:B------:R-:W3:Y:S04]  /*5b30*/  LDL.LU R158, [R1+0x34] ;  /* 0x00003400019e7983 */ /* 0x000ee80000300800 */
[----:B------:R-:W3:Y:S04]  /*5b40*/  LDL.LU R157, [R1+0x30] ;  /* 0x00003000019d7983 */ /* 0x000ee80000300800 */
[----:B------:R-:W3:Y:S04]  /*5b50*/  LDL.LU R156, [R1+0x3c] ;  /* 0x00003c00019c7983 */ /* 0x000ee80000300800 */
[----:B------:R-:W3:Y:S04]  /*5b60*/  LDL.LU R151, [R1+0x38] ;  /* 0x0000380001977983 */ /* 0x000ee80000300800 */
[----:B------:R-:W3:Y:S04]  /*5b70*/  LDL.LU R150, [R1+0x44] ;  /* 0x0000440001967983 */ /* 0x000ee80000300800 */
[----:B------:R-:W3:Y:S01]  /*5b80*/  LDL.LU R149, [R1+0x40] ;  /* 0x0000400001957983 */ /* 0x000ee20000300800 */
[----:B------:R-:W-:-:S03]  /*5b90*/  CS2R R82, SRZ ;  /* 0x0000000000527805 */ /* 0x000fc6000001ff00 */
[----:B------:R-:W3:Y:S04]  /*5ba0*/  LDL.LU R148, [R1+0x4c] ;  /* 0x00004c0001947983 */ /* 0x000ee80000300800 */
        /* <DEDUP_REMOVED lines=12> */
[----:B------:R-:W3:Y:S01]  /*5c70*/  LDL.LU R135, [R1+0x78] ;  /* 0x0000780001877983 */ /* 0x000ee20000300800 */
[----:B--2---:R-:W-:Y:S01]  /*5c80*/  @P5 FMUL.FTZ R80, R132, R24 ;  /* 0x0000001884505220 */ /* 0x004fe20000410000 */
        /* <DEDUP_REMOVED lines=12> */
[----:B------:R-:W-:Y:S01]  /*5d50*/  FMUL.FTZ R26, R30, R19 ;  /* 0x000000131e1a7220 */ /* 0x000fe20000410000 */
[----:B------:R-:W-:Y:S01]  /*5d60*/  SEL R29, R89, R73, P3 ;  /* 0x00000049591d7207 */ /* 0x000fe20001800000 */
[----:B------:R-:W-:Y:S02]  /*5d70*/  FMUL.FTZ R89, R95, UR15 ;  /* 0x0000000f5f597c20 */ /* 0x000fe40008410000 */
[----:B------:R-:W-:Y:S01]  /*5d80*/  FMUL.FTZ R26, R26, UR15 ;  /* 0x0000000f1a1a7c20 */ /* 0x000fe20008410000 */
[----:B------:R-:W-:-:S02]  /*5d90*/  SEL R28, R31, R72, P3 ;  /* 0x000000481f1c7207 */ /* 0x000fc40001800000 */
[----:B------:R-:W-:Y:S02]  /*5da0*/  SEL R30, R30, R74, P3 ;  /* 0x0000004a1e1e7207 */ /* 0x000fe40001800000 */
[----:B------:R-:W-:Y:S01]  /*5db0*/  SEL R31, R94, R75, P3 ;  /* 0x0000004b5e1f7207 */ /* 0x000fe20001800000 */
[----:B------:R-:W-:Y:S01]  /*5dc0*/  @P6 FMUL.FTZ R82, R131, R26 ;  /* 0x0000001a83526220 */ /* 0x000fe20000410000 */
[----:B------:R-:W2:Y:S01]  /*5dd0*/  LDL.LU R94, [R1+0xa0] ;  /* 0x0000a000015e7983 */ /* 0x000ea20000300800 */
[----:B------:R-:W-:-:S03]  /*5de0*/  @P5 FMUL.FTZ R83, R113, R89 ;  /* 0x0000005971535220 */ /* 0x000fc60000410000 */
[----:B------:R0:W-:Y:S04]  /*5df0*/  @P2 STG.E.128 desc[UR4][R24.64], R28 ;  /* 0x0000001c18002986 */ /* 0x0001e8000c101d04 */
[----:B------:R1:W-:Y:S04]  /*5e00*/  STG.E.128 desc[UR4][R76.64], R80 ;  /* 0x000000504c007986 */ /* 0x0003e8000c101d04 */
[----:B------:R-:W4:Y:S04]  /*5e10*/  LDL.LU R95, [R1+0xa4] ;  /* 0x0000a400015f7983 */ /* 0x000f280000300800 */
[----:B------:R-:W4:Y:S04]  /*5e20*/  LDL.LU R96, [R1+0x98] ;  /* 0x0000980001607983 */ /* 0x000f280000300800 */
[----:B------:R-:W4:Y:S04]  /*5e30*/  LDL.LU R97, [R1+0x9c] ;  /* 0x00009c0001617983 */ /* 0x000f280000300800 */
[----:B0-----:R-:W4:Y:S04]  /*5e40*/  LDG.E.128 R28, desc[UR4][R84.64] ;  /* 0x00000004541c7981 */ /* 0x001f28000c1e1d00 */
[----:B------:R-:W4:Y:S04]  /*5e50*/  LDL.LU R98, [R1+0x90] ;  /* 0x0000900001627983 */ /* 0x000f280000300800 */
[----:B------:R-:W4:Y:S04]  /*5e60*/  LDL.LU R134, [R1+0x94] ;  /* 0x0000940001867983 */ /* 0x000f280000300800 */
[----:B------:R-:W4:Y:S04]  /*5e70*/  LDL.LU R133, [R1+0x88] ;  /* 0x0000880001857983 */ /* 0x000f280000300800 */
[----:B------:R-:W4:Y:S04]  /*5e80*/  LDL.LU R132, [R1+0x8c] ;  /* 0x00008c0001847983 */ /* 0x000f280000300800 */
[----:B------:R-:W4:Y:S04]  /*5e90*/  LDL.LU R131, [R1+0x80] ;  /* 0x0000800001837983 */ /* 0x000f280000300800 */
[----:B------:R-:W4:Y:S01]  /*5ea0*/  LDL.LU R113, [R1+0x84] ;  /* 0x0000840001717983 */ /* 0x000f220000300800 */
[-CC-:B------:R-:W-:Y:S01]  /*5eb0*/  FFMA.FTZ R99, R99, R105.reuse, R106.reuse ;  /* 0x0000006963637223 */ /* 0x180fe2000001006a */
[----:B------:R-:W-:Y:S01]  /*5ec0*/  FADD.FTZ R169, R111, R169 ;  /* 0x000000a96fa97221 */ /* 0x000fe20000010000 */
[-C--:B------:R-:W-:Y:S01]  /*5ed0*/  FFMA.FTZ R100, R100, R105.reuse, R106 ;  /* 0x0000006964647223 */ /* 0x080fe2000001006a */
[----:B------:R-:W-:Y:S01]  /*5ee0*/  FADD.FTZ R168, R115, R168 ;  /* 0x000000a873a87221 */ /* 0x000fe20000010000 */
[----:B------:R-:W-:Y:S01]  /*5ef0*/  FADD.FTZ R167, R121, R167 ;  /* 0x000000a779a77221 */ /* 0x000fe20000010000 */
[-CC-:B------:R-:W-:Y:S01]  /*5f00*/  FFMA.FTZ R101, R101, R105.reuse, R106.reuse ;  /* 0x0000006965657223 */ /* 0x180fe2000001006a */
[----:B------:R-:W-:Y:S01]  /*5f10*/  FADD.FTZ R165, R120, R165 ;  /* 0x000000a578a57221 */ /* 0x000fe20000010000 */
[----:B------:R-:W-:Y:S01]  /*5f20*/  FFMA.FTZ R103, R103, R105, R106 ;  /* 0x0000006967677223 */ /* 0x000fe2000001006a */
[----:B------:R-:W-:Y:S01]  /*5f30*/  FADD.FTZ R99, R152, -R99 ;  /* 0x8000006398637221 */ /* 0x000fe20000010000 */
[----:B------:R-:W-:Y:S01]  /*5f40*/  FADD.FTZ R164, R122, R164 ;  /* 0x000000a47aa47221 */ /* 0x000fe20000010000 */
[----:B------:R-:W-:Y:S01]  /*5f50*/  FADD.FTZ R100, R153, -R100 ;  /* 0x8000006499647221 */ /* 0x000fe20000010000 */
[----:B------:R-:W-:Y:S01]  /*5f60*/  STL [R1+0xc], R169 ;  /* 0x00000ca901007387 */ /* 0x000fe20000100800 */
[----:B------:R-:W-:Y:S01]  /*5f70*/  FADD.FTZ R163, R123, R163 ;  /* 0x000000a37ba37221 */ /* 0x000fe20000010000 */
[----:B---3--:R-:W-:Y:S01]  /*5f80*/  FADD.FTZ R162, R125, R162 ;  /* 0x000000a27da27221 */ /* 0x008fe20000010000 */
[----:B------:R-:W-:Y:S01]  /*5f90*/  FADD.FTZ R101, R154, -R101 ;  /* 0x800000659a657221 */ /* 0x000fe20000010000 */
[----:B------:R-:W-:Y:S01]  /*5fa0*/  STL [R1+0x8], R168 ;  /* 0x000008a801007387 */ /* 0x000fe20000100800 */
[----:B-1----:R-:W-:Y:S01]  /*5fb0*/  FMUL.FTZ R76, R78, R26 ;  /* 0x0000001a4e4c7220 */ /* 0x002fe20000410000 */
[----:B------:R-:W-:Y:S01]  /*5fc0*/  FADD.FTZ R161, R124, R161 ;  /* 0x000000a17ca17221 */ /* 0x000fe20000010000 */
[----:B------:R-:W-:Y:S01]  /*5fd0*/  FADD.FTZ R103, R155, -R103 ;  /* 0x800000679b677221 */ /* 0x000fe20000010000 */
[----:B------:R-:W-:Y:S01]  /*5fe0*/  STL [R1+0x14], R167 ;  /* 0x000014a701007387 */ /* 0x000fe20000100800 */
[----:B------:R-:W-:Y:S01]  /*5ff0*/  FMUL.FTZ R77, R79, R89 ;  /* 0x000000594f4d7220 */ /* 0x000fe20000410000 */
[C---:B------:R-:W-:Y:S01]  /*6000*/  FMUL.FTZ R78, R27.reuse, R99 ;  /* 0x000000631b4e7220 */ /* 0x040fe20000410000 */
[----:B------:R-:W-:Y:S01]  /*6010*/  FADD.FTZ R160, R126, R160 ;  /* 0x000000a07ea07221 */ /* 0x000fe20000010000 */
[----:B------:R-:W-:Y:S01]  /*6020*/  STL [R1+0x10], R165 ;  /* 0x000010a501007387 */ /* 0x000fe20000100800 */
[----:B------:R-:W-:Y:S01]  /*6030*/  FMUL.FTZ R79, R27, R100 ;  /* 0x000000641b4f7220 */ /* 0x000fe20000410000 */
[----:B------:R-:W-:Y:S01]  /*6040*/  FADD.FTZ R159, R127, R159 ;  /* 0x0000009f7f9f7221 */ /* 0x000fe20000010000 */
[----:B------:R-:W-:Y:S01]  /*6050*/  FADD.FTZ R158, R129, R158 ;  /* 0x0000009e819e7221 */ /* 0x000fe20000010000 */
[----:B------:R-:W-:Y:S01]  /*6060*/  STL [R1+0x1c], R164 ;  /* 0x00001ca401007387 */ /* 0x000fe20000100800 */
[----:B------:R-:W-:Y:S01]  /*6070*/  FMUL.FTZ R80, R27, R101 ;  /* 0x000000651b507220 */ /* 0x000fe20000410000 */
[----:B------:R-:W-:-:S02]  /*6080*/  FADD.FTZ R157, R128, R157 ;  /* 0x0000009d809d7221 */ /* 0x000fc40000010000 */
[----:B------:R-:W-:Y:S01]  /*6090*/  STL [R1+0x18], R163 ;  /* 0x000018a301007387 */ /* 0x000fe20000100800 */
[----:B------:R-:W-:Y:S01]  /*60a0*/  FMUL.FTZ R27, R27, R103 ;  /* 0x000000671b1b7220 */ /* 0x000fe20000410000 */
[----:B------:R-:W-:Y:S01]  /*60b0*/  @P1 FADD.FTZ R78, R68, R78 ;  /* 0x0000004e444e1221 */ /* 0x000fe20000010000 */
[----:B------:R-:W-:Y:S01]  /*60c0*/  FADD.FTZ R156, R130, R156 ;  /* 0x0000009c829c7221 */ /* 0x000fe20000010000 */
[----:B------:R-:W-:Y:S01]  /*60d0*/  STL [R1+0x24], R162 ;  /* 0x000024a201007387 */ /* 0x000fe20000100800 */
[----:B------:R-:W-:Y:S01]  /*60e0*/  @P1 FADD.FTZ R79, R69, R79 ;  /* 0x0000004f454f1221 */ /* 0x000fe20000010000 */
[----:B------:R-:W-:Y:S02]  /*60f0*/  FADD.FTZ R151, R166, R151 ;  /* 0x00000097a6977221 */ /* 0x000fe40000010000 */
[----:B------:R-:W-:Y:S01]  /*6100*/  STL [R1+0x20], R161 ;  /* 0x000020a101007387 */ /* 0x000fe20000100800 */
[----:B------:R-:W-:Y:S01]  /*6110*/  FADD.FTZ R150, R110, R150 ;  /* 0x000000966e967221 */ /* 0x000fe20000010000 */
[----:B------:R-:W-:-:S02]  /*6120*/  @P1 FADD.FTZ R80, R70, R80 ;  /* 0x0000005046501221 */ /* 0x000fc40000010000 */
[----:B------:R-:W-:Y:S01]  /*6130*/  STL [R1+0x2c], R160 ;  /* 0x00002ca001007387 */ /* 0x000fe20000100800 */
[----:B------:R-:W-:Y:S01]  /*6140*/  FADD.FTZ R149, R116, R149 ;  /* 0x0000009574957221 */ /* 0x000fe20000010000 */
[----:B------:R-:W-:Y:S02]  /*6150*/  @P1 FADD.FTZ R27, R71, R27 ;  /* 0x0000001b471b1221 */ /* 0x000fe40000010000 */
[----:B------:R-:W-:Y:S01]  /*6160*/  STL [R1+0x28], R159 ;  /* 0x0000289f01007387 */ /* 0x000fe20000100800 */
[----:B------:R-:W-:Y:S01]  /*6170*/  FADD.FTZ R148, R114, R148 ;  /* 0x0000009472947221 */ /* 0x000fe20000010000 */
[----:B------:R-:W-:Y:S02]  /*6180*/  SEL R72, R78, R72, P3 ;  /* 0x000000484e487207 */ /* 0x000fe40001800000 */
[----:B------:R-:W-:Y:S01]  /*6190*/  STL [R1+0x34], R158 ;  /* 0x0000349e01007387 */ /* 0x000fe20000100800 */
[----:B------:R-:W-:Y:S01]  /*61a0*/  FADD.FTZ R147, R117, R147 ;  /* 0x0000009375937221 */ /* 0x000fe20000010000 */
[----:B------:R-:W-:-:S02]  /*61b0*/  SEL R73, R79, R73, P3 ;  /* 0x000000494f497207 */ /* 0x000fc40001800000 */
[----:B------:R-:W-:Y:S01]  /*61c0*/  STL [R1+0x30], R157 ;  /* 0x0000309d01007387 */ /* 0x000fe20000100800 */
[-C--:B------:R-:W-:Y:S01]  /*61d0*/  FMUL.FTZ R78, R78, R19.reuse ;  /* 0x000000134e4e7220 */ /* 0x080fe20000410000 */
[----:B------:R-:W-:Y:S02]  /*61e0*/  FADD.FTZ R146, R107, R146 ;  /* 0x000000926b927221 */ /* 0x000fe40000010000 */
[----:B------:R-:W-:Y:S01]  /*61f0*/  STL [R1+0x3c], R156 ;  /* 0x00003c9c01007387 */ /* 0x000fe20000100800 */
[-C--:B------:R-:W-:Y:S01]  /*6200*/  FMUL.FTZ R79, R79, R19.reuse ;  /* 0x000000134f4f7220 */ /* 0x080fe20000410000 */
[----:B------:R-:W-:Y:S02]  /*6210*/  FADD.FTZ R145, R104, R145 ;  /* 0x0000009168917221 */ /* 0x000fe40000010000 */
[----:B------:R-:W-:Y:S01]  /*6220*/  STL [R1+0x38], R151 ;  /* 0x0000389701007387 */ /* 0x000fe20000100800 */
[----:B------:R-:W-:Y:S01]  /*6230*/  SEL R74, R80, R74, P3 ;  /* 0x0000004a504a7207 */ /* 0x000fe20001800000 */
[-C--:B------:R-:W-:Y:S01]  /*6240*/  FMUL.FTZ R81, R27, R19.reuse ;  /* 0x000000131b517220 */ /* 0x080fe20000410000 */
[----:B------:R-:W-:Y:S01]  /*6250*/  FADD.FTZ R144, R118, R144 ;  /* 0x0000009076907221 */ /* 0x000fe20000010000 */
[----:B------:R-:W-:Y:S01]  /*6260*/  STL [R1+0x44], R150 ;  /* 0x0000449601007387 */ /* 0x000fe20000100800 */
[----:B------:R-:W-:Y:S01]  /*6270*/  @P2 IADD3 R24, P1, R23, UR18, RZ ;  /* 0x0000001217182c10 */ /* 0x000fe2000ff3e0ff */
[----:B------:R-:W-:Y:S01]  /*6280*/  FMUL.FTZ R80, R80, R19 ;  /* 0x0000001350507220 */ /* 0x000fe20000410000 */
[----:B------:R-:W-:Y:S01]  /*6290*/  FADD.FTZ R143, R119, R143 ;  /* 0x0000008f778f7221 */ /* 0x000fe20000010000 */
[----:B------:R-:W-:Y:S01]  /*62a0*/  STL [R1+0x40], R149 ;  /* 0x0000409501007387 */ /* 0x000fe20000100800 */
[----:B------:R-:W-:Y:S01]  /*62b0*/  FADD.FTZ R142, R108, R142 ;  /* 0x0000008e6c8e7221 */ /* 0x000fe20000010000 */
[----:B------:R-:W-:-:S02]  /*62c0*/  FMUL.FTZ R78, R78, UR15 ;  /* 0x0000000f4e4e7c20 */ /* 0x000fc40008410000 */
[----:B------:R-:W-:Y:S01]  /*62d0*/  STL [R1+0x4c], R148 ;  /* 0x00004c9401007387 */ /* 0x000fe20000100800 */
[----:B------:R-:W-:Y:S01]  /*62e0*/  FADD.FTZ R141, R109, R141 ;  /* 0x0000008d6d8d7221 */ /* 0x000fe20000010000 */
[----:B------:R-:W-:Y:S02]  /*62f0*/  FMUL.FTZ R79, R79, UR15 ;  /* 0x0000000f4f4f7c20 */ /* 0x000fe40008410000 */
[----:B------:R-:W-:Y:S01]  /*6300*/  STL [R1+0x48], R147 ;  /* 0x0000489301007387 */ /* 0x000fe20000100800 */
[----:B------:R-:W-:Y:S01]  /*6310*/  FADD.FTZ R140, R102, R140 ;  /* 0x0000008c668c7221 */ /* 0x000fe20000010000 */
[----:B------:R-:W-:Y:S02]  /*6320*/  FMUL.FTZ R81, R81, UR15 ;  /* 0x0000000f51517c20 */ /* 0x000fe40008410000 */
[----:B------:R-:W-:Y:S01]  /*6330*/  STL [R1+0x54], R146 ;  /* 0x0000549201007387 */ /* 0x000fe20000100800 */
[----:B------:R-:W-:Y:S01]  /*6340*/  FSEL R76, R76, RZ, P6 ;  /* 0x000000ff4c4c7208 */ /* 0x000fe20003000000 */
[----:B------:R-:W-:Y:S01]  /*6350*/  FADD.FTZ R139, R112, R139 ;  /* 0x0000008b708b7221 */ /* 0x000fe20000010000 */
[----:B------:R-:W-:Y:S01]  /*6360*/  FSEL R77, R77, RZ, P5 ;  /* 0x000000ff4d4d7208 */ /* 0x000fe20002800000 */
[----:B------:R-:W-:Y:S01]  /*6370*/  STL [R1+0x50], R145 ;  /* 0x0000509101007387 */ /* 0x000fe20000100800 */
[----:B------:R-:W-:Y:S01]  /*6380*/  SEL R75, R27, R75, P3 ;  /* 0x0000004b1b4b7207 */ /* 0x000fe20001800000 */
[----:B------:R-:W-:Y:S01]  /*6390*/  FMUL.FTZ R80, R80, UR15 ;  /* 0x0000000f50507c20 */ /* 0x000fe20008410000 */
[----:B------:R-:W-:Y:S01]  /*63a0*/  @P2 IADD3.X R25, R22, UR19, RZ, P1, !PT ;  /* 0x0000001316192c10 */ /* 0x000fe20008ffe4ff */
[----:B------:R-:W-:Y:S01]  /*63b0*/  STL [R1+0x5c], R144 ;  /* 0x00005c9001007387 */ /* 0x000fe20000100800 */
[----:B------:R-:W-:Y:S01]  /*63c0*/  LOP3.LUT P6, RZ, R18, 0xff, RZ, 0xc0, !PT ;  /* 0x000000ff12ff7812 */ /* 0x000fe200078cc0ff */
[----:B------:R-:W-:Y:S01]  /*63d0*/  FADD.FTZ R138, R90, R138 ;  /* 0x0000008a5a8a7221 */ /* 0x000fe20000010000 */
[C---:B------:R-:W-:Y:S01]  /*63e0*/  LOP3.LUT P5, RZ, R18.reuse, 0xff00, RZ, 0xc0, !PT ;  /* 0x0000ff0012ff7812 */ /* 0x040fe200078ac0ff */
[----:B------:R-:W-:Y:S01]  /*63f0*/  STL [R1+0x58], R143 ;  /* 0x0000588f01007387 */ /* 0x000fe20000100800 */
[C---:B------:R-:W-:Y:S01]  /*6400*/  LOP3.LUT P3, RZ, R18.reuse, 0xff0000, RZ, 0xc0, !PT ;  /* 0x00ff000012ff7812 */ /* 0x040fe2000786c0ff */
[----:B------:R-:W-:Y:S01]  /*6410*/  FADD.FTZ R137, R91, R137 ;  /* 0x000000895b897221 */ /* 0x000fe20000010000 */
[----:B------:R-:W-:Y:S01]  /*6420*/  LOP3.LUT P1, RZ, R18, 0xff000000, RZ, 0xc0, !PT ;  /* 0xff00000012ff7812 */ /* 0x000fe2000782c0ff */
[----:B------:R-:W-:Y:S01]  /*6430*/  STL [R1+0x64], R142 ;  /* 0x0000648e01007387 */ /* 0x000fe20000100800 */
[----:B------:R-:W-:Y:S01]  /*6440*/  FADD.FTZ R136, R92, R136 ;  /* 0x000000885c887221 */ /* 0x000fe20000010000 */
[----:B------:R-:W-:-:S02]  /*6450*/  FADD.FTZ R135, R93, R135 ;  /* 0x000000875d877221 */ /* 0x000fc40000010000 */
[----:B------:R-:W-:Y:S04]  /*6460*/  STL [R1+0x60], R141 ;  /* 0x0000608d01007387 */ /* 0x000fe80000100800 */
[----:B------:R-:W-:Y:S04]  /*6470*/  STL [R1+0x6c], R140 ;  /* 0x00006c8c01007387 */ /* 0x000fe80000100800 */
[----:B------:R-:W-:Y:S04]  /*6480*/  STL [R1+0x68], R139 ;  /* 0x0000688b01007387 */ /* 0x000fe80000100800 */
[----:B------:R-:W-:Y:S04]  /*6490*/  STL [R1+0x74], R138 ;  /* 0x0000748a01007387 */ /* 0x000fe80000100800 */
[----:B------:R-:W-:Y:S04]  /*64a0*/  STL [R1+0x70], R137 ;  /* 0x0000708901007387 */ /* 0x000fe80000100800 */
[----:B------:R-:W-:Y:S01]  /*64b0*/  STL [R1+0x7c], R136 ;  /* 0x00007c8801007387 */ /* 0x000fe20000100800 */
[----:B------:R-:W-:-:S03]  /*64c0*/  CS2R R26, SRZ ;  /* 0x00000000001a7805 */ /* 0x000fc6000001ff00 */
[----:B------:R0:W-:Y:S01]  /*64d0*/  @P2 STG.E.128 desc[UR4][R24.64], R72 ;  /* 0x0000004818002986 */ /* 0x0001e2000c101d04 */
[----:B------:R-:W-:-:S03]  /*64e0*/  IADD3 R18, P2, R23, UR20, RZ ;  /* 0x0000001417127c10 */ /* 0x000fc6000ff5e0ff */
[----:B------:R1:W-:Y:S01]  /*64f0*/  STL [R1+0x78], R135 ;  /* 0x0000788701007387 */ /* 0x0003e20000100800 */
[----:B------:R-:W-:Y:S01]  /*6500*/  IADD3.X R19, R22, UR21, RZ, P2, !PT ;  /* 0x0000001516137c10 */ /* 0x000fe200097fe4ff */
[----:B------:R-:W-:Y:S01]  /*6510*/  @P3 FMUL.FTZ R26, R171, R80 ;  /* 0x00000050ab1a3220 */ /* 0x000fe20000410000 */
[----:B------:R-:W-:Y:S01]  /*6520*/  @P1 FMUL.FTZ R27, R170, R81 ;  /* 0x00000051aa1b1220 */ /* 0x000fe20000410000 */
[----:B------:R-:W-:Y:S02]  /*6530*/  IADD3 R20, R20, UR22, RZ ;  /* 0x0000001614147c10 */ /* 0x000fe4000fffe0ff */
[----:B0-----:R-:W-:Y:S02]  /*6540*/  CS2R R24, SRZ ;  /* 0x0000000000187805 */ /* 0x001fe4000001ff00 */
[----:B------:R-:W-:Y:S01]  /*6550*/  @P6 FMUL.FTZ R24, R173, R78 ;  /* 0x0000004ead186220 */ /* 0x000fe20000410000 */
[----:B------:R-:W-:-:S05]  /*6560*/  @P5 FMUL.FTZ R25, R172, R79 ;  /* 0x0000004fac195220 */ /* 0x000fca0000410000 */
[----:B------:R1:W-:Y:S01]  /*6570*/  STG.E.128 desc[UR4][R18.64], R24 ;  /* 0x0000001812007986 */ /* 0x0003e2000c101d04 */
[----:B------:R-:W-:Y:S02]  /*6580*/  ISETP.GE.AND P2, PT, R20, UR23, PT ;  /* 0x0000001714007c0c */ /* 0x000fe4000bf46270 */
[----:B------:R-:W-:Y:S01]  /*6590*/  SEL R177, RZ, 0x1, P4 ;  /* 0x00000001ffb17807 */ /* 0x000fe20002000000 */
[----:B--2---:R-:W-:-:S05]  /*65a0*/  FADD.FTZ R94, R87, R94 ;  /* 0x0000005e575e7221 */ /* 0x004fca0000010000 */
[----:B------:R1:W-:Y:S01]  /*65b0*/  STL [R1+0xa0], R94 ;  /* 0x0000a05e01007387 */ /* 0x0003e20000100800 */
[----:B----4-:R-:W-:Y:S01]  /*65c0*/  FADD.FTZ R95, R88, R95 ;  /* 0x0000005f585f7221 */ /* 0x010fe20000010000 */
[----:B------:R-:W-:Y:S01]  /*65d0*/  FADD.FTZ R96, R21, R96 ;  /* 0x0000006015607221 */ /* 0x000fe20000010000 */
[----:B------:R-:W-:Y:S01]  /*65e0*/  FMUL.FTZ R28, R78, R28 ;  /* 0x0000001c4e1c7220 */ /* 0x000fe20000410000 */
[----:B------:R-:W-:Y:S01]  /*65f0*/  FMUL.FTZ R29, R29, R79 ;  /* 0x0000004f1d1d7220 */ /* 0x000fe20000410000 */
[----:B------:R-:W-:Y:S01]  /*6600*/  FMUL.FTZ R31, R31, R81 ;  /* 0x000000511f1f7220 */ /* 0x000fe20000410000 */
[----:B------:R-:W-:Y:S02]  /*6610*/  FMUL.FTZ R30, R30, R80 ;  /* 0x000000501e1e7220 */ /* 0x000fe40000410000 */
[----:B------:R-:W-:Y:S01]  /*6620*/  FSEL R28, R28, RZ, P6 ;  /* 0x000000ff1c1c7208 */ /* 0x000fe20003000000 */
[----:B------:R-:W-:Y:S01]  /*6630*/  FADD.FTZ R97, R86, R97 ;  /* 0x0000006156617221 */ /* 0x000fe20000010000 */
[----:B------:R-:W-:Y:S01]  /*6640*/  FSEL R29, R29, RZ, P5 ;  /* 0x000000ff1d1d7208 */ /* 0x000fe20002800000 */
[----:B------:R-:W-:Y:S01]  /*6650*/  FADD.FTZ R98, R76, R98 ;  /* 0x000000624c627221 */ /* 0x000fe20000010000 */
[----:B------:R-:W-:Y:S01]  /*6660*/  FSEL R31, R31, RZ, P1 ;  /* 0x000000ff1f1f7208 */ /* 0x000fe20000800000 */
[----:B------:R-:W-:Y:S01]  /*6670*/  FADD.FTZ R134, R77, R134 ;  /* 0x000000864d867221 */ /* 0x000fe20000010000 */
[----:B------:R-:W-:Y:S01]  /*6680*/  FSEL R30, R30, RZ, P3 ;  /* 0x000000ff1e1e7208 */ /* 0x000fe20001800000 */
[----:B------:R1:W-:Y:S01]  /*6690*/  STL [R1+0xa4], R95 ;  /* 0x0000a45f01007387 */ /* 0x0003e20000100800 */
[----:B------:R-:W-:-:S03]  /*66a0*/  FADD.FTZ R133, R28, R133 ;  /* 0x000000851c857221 */ /* 0x000fc60000010000 */
[----:B------:R1:W-:Y:S01]  /*66b0*/  STL [R1+0x98], R96 ;  /* 0x0000986001007387 */ /* 0x0003e20000100800 */
[----:B------:R-:W-:-:S03]  /*66c0*/  FADD.FTZ R132, R29, R132 ;  /* 0x000000841d847221 */ /* 0x000fc60000010000 */
[----:B------:R1:W-:Y:S01]  /*66d0*/  STL [R1+0x9c], R97 ;  /* 0x00009c6101007387 */ /* 0x0003e20000100800 */
[----:B------:R-:W-:Y:S01]  /*66e0*/  FADD.FTZ R131, R30, R131 ;  /* 0x000000831e837221 */ /* 0x000fe20000010000 */
[----:B------:R-:W-:Y:S02]  /*66f0*/  FADD.FTZ R113, R31, R113 ;  /* 0x000000711f717221 */ /* 0x000fe40000010000 */
[----:B------:R1:W-:Y:S04]  /*6700*/  STL [R1+0x90], R98 ;  /* 0x0000906201007387 */ /* 0x0003e80000100800 */
[----:B------:R1:W-:Y:S04]  /*6710*/  STL [R1+0x94], R134 ;  /* 0x0000948601007387 */ /* 0x0003e80000100800 */
[----:B------:R1:W-:Y:S04]  /*6720*/  STL [R1+0x88], R133 ;  /* 0x0000888501007387 */ /* 0x0003e80000100800 */
[----:B------:R1:W-:Y:S04]  /*6730*/  STL [R1+0x8c], R132 ;  /* 0x00008c8401007387 */ /* 0x0003e80000100800 */
[----:B------:R1:W-:Y:S04]  /*6740*/  STL [R1+0x84], R113 ;  /* 0x0000847101007387 */ /* 0x0003e80000100800 */
[----:B------:R1:W-:Y:S01]  /*6750*/  STL [R1+0x80], R131 ;  /* 0x0000808301007387 */ /* 0x0003e20000100800 */
[----:B------:R-:W-:Y:S05]  /*6760*/  @!P2 BRA `(.L_x_14227) ;  /* 0xffffffb00050a947 */ /* 0x000fea000383ffff */
[----:B------:R0:W5:Y:S01]  /*6770*/  LDL.LU R58, [R1+0x4] ;  /* 0x00000400013a7983 */ /* 0x0001620000300800 */
[----:B------:R-:W-:Y:S02]  /*6780*/  MOV R176, R178 ;  /* 0x000000b200b07202 */ /* 0x000fe40000000f00 */
[----:B------:R-:W-:Y:S02]  /*6790*/  MOV R178, R184 ;  /* 0x000000b800b27202 */ /* 0x000fe40000000f00 */
[----:B------:R-:W-:Y:S02]  /*67a0*/  MOV R184, R186 ;  /* 0x000000ba00b87202 */ /* 0x000fe40000000f00 */
[----:B------:R-:W-:Y:S02]  /*67b0*/  MOV R194, R200 ;  /* 0x000000c800c27202 */ /* 0x000fe40000000f00 */
[----:B------:R-:W-:Y:S02]  /*67c0*/  MOV R186, R188 ;  /* 0x000000bc00ba7202 */ /* 0x000fe40000000f00 */
[----:B------:R-:W-:-:S02]  /*67d0*/  MOV R200, R202 ;  /* 0x000000ca00c87202 */ /* 0x000fc40000000f00 */
[----:B-1----:R-:W-:Y:S02]  /*67e0*/  MOV R18, R14 ;  /* 0x0000000e00127202 */ /* 0x002fe40000000f00 */
        /* <DEDUP_REMOVED lines=93> */
.L_x_14225:
        /* <DEDUP_REMOVED lines=42> */
[----:B------:R-:W-:Y:S01]  /*7060*/  STG.E.128 desc[UR4][R82.64+0x4800], R100 ;  /* 0x0048006452007986 */ /* 0x000fe2000c101d04 */
[----:B------:R-:W-:Y:S05]  /*7070*/  EXIT ;  /* 0x000000000000794d */ /* 0x000fea0003800000 */
.L_x_14226:
[----:B------:R-:W-:Y:S01]  /*7080*/  HFMA2.MMA R86, -RZ, RZ, 0, 9.5367431640625e-07 ;  /* 0x00000010ff567435 */ /* 0x000fe200000001ff */
[----:B------:R-:W-:Y:S02]  /*7090*/  MOV R87, R82 ;  /* 0x0000005200577202 */ /* 0x000fe40000000f00 */
[----:B------:R-:W-:Y:S02]  /*70a0*/  MOV R85, 0x1f ;  /* 0x0000001f00557802 */ /* 0x000fe40000000f00 */
[----:B------:R-:W-:-:S07]  /*70b0*/  MOV R83, 0xffffffff ;  /* 0xffffffff00537802 */ /* 0x000fce0000000f00 */
[----:B-----5:R-:W-:Y:S05]  /*70c0*/  WARPSYNC.COLLECTIVE R83, `(.L_x_14228) ;  /* 0x0000000053087348 */ /* 0x020fea0003c00000 */
[----:B------:R0:W1:Y:S02]  /*70d0*/  SHFL.DOWN P3, R88, R87, R86, R85 ;  /* 0x0800005657587389 */ /* 0x0000640000060055 */
[----:B01---5:R-:W-:Y:S01]  /*70e0*/  ENDCOLLECTIVE ;  /* 0x000000000000791b */ /* 0x023fe20003800000 */
.L_x_14228:
[----:B------:R-:W-:Y:S01]  /*70f0*/  MOV R87, R81 ;  /* 0x0000005100577202 */ /* 0x000fe20000000f00 */
[----:B------:R-:W-:-:S07]  /*7100*/  FADD.FTZ R82, R82, R88 ;  /* 0x0000005852527221 */ /* 0x000fce0000010000 */
[----:B------:R-:W-:Y:S05]  /*7110*/  WARPSYNC.COLLECTIVE R83, `(.L_x_14229) ;  /* 0x0000000053087348 */ /* 0x000fea0003c00000 */
[----:B------:R0:W1:Y:S02]  /*7120*/  SHFL.DOWN P3, R88, R87, R86, R85 ;  /* 0x0800005657587389 */ /* 0x0000640000060055 */
[----:B01----:R-:W-:Y:S01]  /*7130*/  ENDCOLLECTIVE ;  /* 0x000000000000791b */ /* 0x003fe20003800000 */
.L_x_14229:
[----:B------:R-:W-:Y:S01]  /*7140*/  HFMA2.MMA R86, -RZ, RZ, 0, 4.76837158203125e-07 ;  /* 0x00000008ff567435 */ /* 0x000fe200000001ff */
[----:B------:R-:W-:Y:S01]  /*7150*/  MOV R87, R82 ;  /* 0x0000005200577202 */ /* 0x000fe20000000f00 */
[----:B------:R-:W-:-:S09]  /*7160*/  FADD.FTZ R81, R81, R88 ;  /* 0x0000005851517221 */ /* 0x000fd20000010000 */
[----:B------:R-:W-:Y:S05]  /*7170*/  WARPSYNC.COLLECTIVE R83, `(.L_x_14230) ;  /* 0x0000000053087348 */ /* 0x000fea0003c00000 */
[----:B------:R0:W1:Y:S02]  /*7180*/  SHFL.DOWN P3, R88, R87, R86, R85 ;  /* 0x0800005657587389 */ /* 0x0000640000060055 */
[----:B01----:R-:W-:Y:S01]  /*7190*/  ENDCOLLECTIVE ;  /* 0x000000000000791b */ /* 0x003fe20003800000 */
.L_x_14230:
[----:B------:R-:W-:Y:S01]  /*71a0*/  MOV R87, R81 ;  /* 0x0000005100577202 */ /* 0x000fe20000000f00 */
[----:B------:R-:W-:-:S07]  /*71b0*/  FADD.FTZ R82, R82, R88 ;  /* 0x0000005852527221 */ /* 0x000fce0000010000 */
[----:B------:R-:W-:Y:S05]  /*71c0*/  WARPSYNC.COLLECTIVE R83, `(.L_x_14231) ;  /* 0x0000000053087348 */ /* 0x000fea0003c00000 */
[----:B------:R0:W1:Y:S02]  /*71d0*/  SHFL.DOWN P3, R88, R87, R86, R85 ;  /* 0x0800005657587389 */ /* 0x0000640000060055 */
[----:B01----:R-:W-:Y:S01]  /*71e0*/  ENDCOLLECTIVE ;  /* 0x000000000000791b */ /* 0x003fe20003800000 */
.L_x_14231:
[----:B------:R-:W-:Y:S01]  /*71f0*/  HFMA2.MMA R86, -RZ, RZ, 0, 2.384185791015625e-07 ;  /* 0x00000004ff567435 */ /* 0x000fe200000001ff */
[----:B------:R-:W-:Y:S01]  /*7200*/  MOV R87, R82 ;  /* 0x0000005200577202 */ /* 0x000fe20000000f00 */
[----:B------:R-:W-:-:S09]  /*7210*/  FADD.FTZ R81, R81, R88 ;  /* 0x0000005851517221 */ /* 0x000fd20000010000 */
[----:B------:R-:W-:Y:S05]  /*7220*/  WARPSYNC.COLLECTIVE R83, `(.L_x_14232) ;  /* 0x0000000053087348 */ /* 0x000fea0003c00000 */
[----:B------:R0:W1:Y:S02]  /*7230*/  SHFL.DOWN P3, R88, R87, R86, R85 ;  /* 0x0800005657587389 */ /* 0x0000640000060055 */
[----:B01----:R-:W-:Y:S01]  /*7240*/  ENDCOLLECTIVE ;  /* 0x000000000000791b */ /* 0x003fe20003800000 */
.L_x_14232:
[----:B------:R-:W-:Y:S01]  /*7250*/  MOV R87, R81 ;  /* 0x0000005100577202 */ /* 0x000fe20000000f00 */
[----:B------:R-:W-:-:S07]  /*7260*/  FADD.FTZ R82, R82, R88 ;  /* 0x0000005852527221 */ /* 0x000fce0000010000 */
[----:B------:R-:W-:Y:S05]  /*7270*/  WARPSYNC.COLLECTIVE R83, `(.L_x_14233) ;  /* 0x0000000053087348 */ /* 0x000fea0003c00000 */
[----:B------:R0:W1:Y:S02]  /*7280*/  SHFL.DOWN P3, R88, R87, R86, R85 ;  /* 0x0800005657587389 */ /* 0x0000640000060055 */
[----:B01----:R-:W-:Y:S01]  /*7290*/  ENDCOLLECTIVE ;  /* 0x000000000000791b */ /* 0x003fe20003800000 */
.L_x_14233:
[----:B------:R-:W-:Y:S01]  /*72a0*/  HFMA2.MMA R86, -RZ, RZ, 0, 1.1920928955078125e-07 ;  /* 0x00000002ff567435 */ /* 0x000fe200000001ff */
[----:B------:R-:W-:Y:S01]  /*72b0*/  MOV R87, R82 ;  /* 0x0000005200577202 */ /* 0x000fe20000000f00 */
[----:B------:R-:W-:-:S09]  /*72c0*/  FADD.FTZ R81, R81, R88 ;  /* 0x0000005851517221 */ /* 0x000fd20000010000 */
[----:B------:R-:W-:Y:S05]  /*72d0*/  WARPSYNC.COLLECTIVE R83, `(.L_x_14234) ;  /* 0x0000000053087348 */ /* 0x000fea0003c00000 */
[----:B------:R0:W1:Y:S02]  /*72e0*/  SHFL.DOWN P3, R88, R87, R86, R85 ;  /* 0x0800005657587389 */ /* 0x0000640000060055 */
[----:B01----:R-:W-:Y:S01]  /*72f0*/  ENDCOLLECTIVE ;  /* 0x000000000000791b */ /* 0x003fe20003800000 */
.L_x_14234:
[----:B------:R-:W-:Y:S01]  /*7300*/  MOV R87, R81 ;  /* 0x0000005100577202 */ /* 0x000fe20000000f00 */
[----:B------:R-:W-:-:S07]  /*7310*/  FADD.FTZ R82, R82, R88 ;  /* 0x0000005852527221 */ /* 0x000fce0000010000 */
[----:B------:R-:W-:Y:S05]  /*7320*/  WARPSYNC.COLLECTIVE R83, `(.L_x_14235) ;  /* 0x0000000053087348 */ /* 0x000fea0003c00000 */
[----:B------:R0:W1:Y:S02]  /*7330*/  SHFL.DOWN P3, R88, R87, R86, R85 ;  /* 0x0800005657587389 */ /* 0x0000640000060055 */
[----:B01----:R-:W-:Y:S01]  /*7340*/  ENDCOLLECTIVE ;  /* 0x000000000000791b */ /* 0x003fe20003800000 */
.L_x_14235:
[----:B------:R-:W-:Y:S01]  /*7350*/  HFMA2.MMA R86, -RZ, RZ, 0, 5.9604644775390625e-08 ;  /* 0x00000001ff567435 */ /* 0x000fe200000001ff */
[----:B------:R-:W-:Y:S01]  /*7360*/  MOV R87, R82 ;  /* 0x0000005200577202 */ /* 0x000fe20000000f00 */
[----:B------:R-:W-:-:S09]  /*7370*/  FADD.FTZ R81, R81, R88 ;  /* 0x0000005851517221 */ /* 0x000fd20000010000 */
[----:B------:R-:W-:Y:S05]  /*7380*/  WARPSYNC.COLLECTIVE R83, `(.L_x_14236) ;  /* 0x0000000053087348 */ /* 0x000fea0003c00000 */
[----:B------:R0:W1:Y:S02]  /*7390*/  SHFL.DOWN P3, R88, R87, R86, R85 ;  /* 0x0800005657587389 */ /* 0x0000640000060055 */
[----:B01----:R-:W-:Y:S01]  /*73a0*/  ENDCOLLECTIVE ;  /* 0x000000000000791b */ /* 0x003fe20003800000 */
.L_x_14236:
[----:B------:R-:W-:Y:S02]  /*73b0*/  MOV R87, R81 ;  /* 0x0000005100577202 */ /* 0x000fe40000000f00 */
[----:B------:R-:W-:-:S07]  /*73c0*/  MOV R80, R88 ;  /* 0x0000005800507202 */ /* 0x000fce0000000f00 */
[----:B------:R-:W-:Y:S05]  /*73d0*/  WARPSYNC.COLLECTIVE R83, `(.L_x_14237) ;  /* 0x0000000053087348 */ /* 0x000fea0003c00000 */
[----:B------:R0:W1:Y:S02]  /*73e0*/  SHFL.DOWN P3, R88, R87, R86, R85 ;  /* 0x0800005657587389 */ /* 0x0000640000060055 */
[----:B01----:R-:W-:Y:S01]  /*73f0*/  ENDCOLLECTIVE ;  /* 0x000000000000791b */ /* 0x003fe20003800000 */
.L_x_14237:
[----:B------:R-:W-:Y:S01]  /*7400*/  MOV R83, R88 ;  /* 0x0000005800537202 */ /* 0x000fe20000000f00 */
[----:B------:R-:W-:Y:S06]  /*7410*/  BRA `(.L_x_14238) ;  /* 0xffffffc400287947 */ /* 0x000fec000383ffff */
.L_x_14239:
        /* <DEDUP_REMOVED lines=14> */
.L_x_16645:


//--------------------- .text._ZN10layer_norm22ln_bwd_finalize_kernelINS_22Kernel_traits_finalizeILj5120E6__halfffffjLb1ELj1024ELj4ENS_18Kernel_traits_baseILj5120ES2_ffffjLj1024EEEEELb1ELb0EEEvNS_9BwdParamsE --------------------------
	.section	.text._ZN10layer_norm22ln_bwd_finalize_kernelINS_22Kernel_traits_finalizeILj5120E6__halfffffjLb1ELj1024ELj4ENS_18Kernel_traits_baseILj5120ES2_ffffjLj1024EEEEELb1ELb0EEEvNS_9BwdParamsE,"ax",@progbits
	.align	128
        .global         _ZN10layer_norm22ln_bwd_finalize_kernelINS_22Kernel_traits_finalizeILj5120E6__halfffffjLb1ELj1024ELj4ENS_18Kernel_traits_baseILj5120ES2_ffffjLj1024EEEEELb1ELb0EEEvNS_9BwdParamsE
        .type           _ZN10layer_norm22ln_bwd_finalize_kernelINS_22Kernel_traits_finalizeILj5120E6__halfffffjLb1ELj1024ELj4ENS_18Kernel_traits_baseILj5120ES2_ffffjLj1024EEEEELb1ELb0EEEvNS_9BwdParamsE,@function
        .size           _ZN10layer_norm22ln_bwd_finalize_kernelINS_22Kernel_traits_finalizeILj5120E6__halfffffjLb1ELj1024ELj4ENS_18Kernel_traits_baseILj5120ES2_ffffjLj1024EEEEELb1ELb0EEEvNS_9BwdParamsE,(.L_x_16646 - _ZN10layer_norm22ln_bwd_finalize_kernelINS_22Kernel_traits_finalizeILj5120E6__halfffffjLb1ELj1024ELj4ENS_18Kernel_traits_baseILj5120ES2_ffffjLj1024EEEEELb1ELb0EEEvNS_9BwdParamsE)
        .other          _ZN10layer_norm22ln_bwd_finalize_kernelINS_22Kernel_traits_finalizeILj5120E6__halfffffjLb1ELj1024ELj4ENS_18Kernel_traits_baseILj5120ES2_ffffjLj1024EEEEELb1ELb0EEEvNS_9BwdParamsE,@"STO_CUDA_ENTRY STV_DEFAULT"
_ZN10layer_norm22ln_bwd_finalize_kernelINS_22Kernel_traits_finalizeILj5120E6__halfffffjLb1ELj1024ELj4ENS_18Kernel_traits_baseILj5120ES2_ffffjLj1024EEEEELb1ELb0EEEvNS_9BwdParamsE:
.text._ZN10layer_norm22ln_bwd_finalize_kernelINS_22Kernel_traits_finalizeILj5120E6__halfffffjLb1ELj1024ELj4ENS_18Kernel_traits_baseILj5120ES2_ffffjLj1024EEEEELb1ELb0EEEvNS_9BwdParamsE:
        /* <DEDUP_REMOVED lines=24> */
.L_x_14252:
        /* <DEDUP_REMOVED lines=36> */
.L_x_14244:
        /* <DEDUP_REMOVED lines=49> */
.L_x_14243:
[----:B------:R-:W-:Y:S05]  /*06d0*/  BSYNC B1 ;  /* 0x0000000000017941 */ /* 0x000fea0003800000 */
.L_x_14242:
        /* <DEDUP_REMOVED lines=31> */
.L_x_14246:
[----:B------:R-:W-:Y:S05]  /*08d0*/  BSYNC B1 ;  /* 0x0000000000017941 */ /* 0x000fea0003800000 */
.L_x_14245:
        /* <DEDUP_REMOVED lines=16> */
.L_x_14247:
[----:B------:R-:W-:Y:S05]  /*09e0*/  BSYNC B1 ;  /* 0x0000000000017941 */ /* 0x000fea0003800000 */
.L_x_14241:
[----:B------:R-:W-:Y:S05]  /*09f0*/  BSYNC B0 ;  /* 0x0000000000007941 */ /* 0x000fea0003800000 */
.L_x_14240:
        /* <DEDUP_REMOVED lines=40> */
.L_x_14268:
        /* <DEDUP_REMOVED lines=8> */
.L_x_14248:
        /* <DEDUP_REMOVED lines=23> */
.L_x_14251:
[----:B------:R-:W-:Y:S05]  /*0e70*/  BSYNC B0 ;  /* 0x0000000000007941 */ /* 0x000fea0003800000 */
.L_x_14250:
[C---:B------:R-:W-:Y:S01]  /*0e80*/  ISETP.GT.U32.AND P1, PT, R4.reuse, -0x1401, PT ;  /* 0xffffebff0400780c */ /* 0x040fe20003f24070 */
[----:B------:R-:W-:Y:S01]  /*0e90*/  VIADD R4, R4, 0x1400 ;  /* 0x0000140004047836 */ /* 0x000fe20000000000 */
[----:B------:R-:W-:-:S11]  /*0ea0*/  IADD3 R5, R5, 0xa00, RZ ;  /* 0x00000a0005057810 */ /* 0x000fd60007ffe0ff */
[----:B------:R-:W-:Y:S05]  /*0eb0*/  @P1 BRA `(.L_x_14252) ;  /* 0xfffffff000b01947 */ /* 0x000fea000383ffff */
[----:B------:R-:W-:Y:S05]  /*0ec0*/  EXIT ;  /* 0x000000000000794d */ /* 0x000fea0003800000 */
.L_x_14249:
[----:B0-----:R-:W-:Y:S01]  /*0ed0*/  HFMA2.MMA R24, -RZ, RZ, 0, 5.9604644775390625e-08 ;  /* 0x00000001ff187435 */ /* 0x001fe200000001ff */
[----:B----4-:R-:W-:Y:S02]  /*0ee0*/  MOV R23, R10 ;  /* 0x0000000a00177202 */ /* 0x010fe40000000f00 */
[----:B------:R-:W-:Y:S02]  /*0ef0*/  MOV R25, 0x1f ;  /* 0x0000001f00197802 */ /* 0x000fe40000000f00 */
[----:B------:R-:W-:-:S07]  /*0f00*/  MOV R20, 0xffffffff ;  /* 0xffffffff00147802 */ /* 0x000fce0000000f00 */
[----:B-123--:R-:W-:Y:S05]  /*0f10*/  WARPSYNC.COLLECTIVE R20, `(.L_x_14253) ;  /* 0x0000000014087348 */ /* 0x00efea0003c00000 */
[----:B------:R0:W4:Y:S02]  /*0f20*/  SHFL.BFLY P2, R22, R23, R24, R25 ;  /* 0x0c00001817167389 */ /* 0x0001240000040019 */
[----:B01234-:R-:W-:Y:S01]  /*0f30*/  ENDCOLLECTIVE ;  /* 0x000000000000791b */ /* 0x01ffe20003800000 */
.L_x_14253:
[----:B------:R-:W-:Y:S01]  /*0f40*/  HFMA2.MMA R24, -RZ, RZ, 0, 1.1920928955078125e-07 ;  /* 0x00000002ff187435 */ /* 0x000fe200000001ff */
[----:B------:R-:W-:-:S05]  /*0f50*/  MOV R11, R22 ;  /* 0x00000016000b7202 */ /* 0x000fca0000000f00 */
[----:B------:R-:W-:-:S04]  /*0f60*/  FADD.FTZ R11, R10, R11 ;  /* 0x0000000b0a0b7221 */ /* 0x000fc80000010000 */
[----:B------:R-:W-:-:S07]  /*0f70*/  IMAD.MOV.U32 R23, RZ, RZ, R11 ;  /* 0x000000ffff177224 */ /* 0x000fce00078e000b */
[----:B------:R-:W-:Y:S05]  /*0f80*/  WARPSYNC.COLLECTIVE R20, `(.L_x_14254) ;  /* 0x0000000014087348 */ /* 0x000fea0003c00000 */
[----:B------:R0:W1:Y:S02]  /*0f90*/  SHFL.BFLY P2, R22, R23, R24, R25 ;  /* 0x0c00001817167389 */ /* 0x0000640000040019 */
[----:B01----:R-:W-:Y:S01]  /*0fa0*/  ENDCOLLECTIVE ;  /* 0x000000000000791b */ /* 0x003fe20003800000 */
.L_x_14254:
[----:B------:R-:W-:Y:S01]  /*0fb0*/  HFMA2.MMA R24, -RZ, RZ, 0, 2.384185791015625e-07 ;  /* 0x00000004ff187435 */ /* 0x000fe200000001ff */
[----:B------:R-:W-:-:S05]  /*0fc0*/  MOV R14, R22 ;  /* 0x00000016000e7202 */ /* 0x000fca0000000f00 */
[----:B------:R-:W-:-:S05]  /*0fd0*/  FADD.FTZ R14, R11, R14 ;  /* 0x0000000e0b0e7221 */ /* 0x000fca0000010000 */
[----:B------:R-:W-:-:S07]  /*0fe0*/  MOV R23, R14 ;  /* 0x0000000e00177202 */ /* 0x000fce0000000f00 */
[----:B------:R-:W-:Y:S05]  /*0ff0*/  WARPSYNC.COLLECTIVE R20, `(.L_x_14255) ;  /* 0x0000000014087348 */ /* 0x000fea0003c00000 */
[----:B------:R0:W1:Y:S02]  /*1000*/  SHFL.BFLY P2, R22, R23, R24, R25 ;  /* 0x0c00001817167389 */ /* 0x0000640000040019 */
[----:B01----:R-:W-:Y:S01]  /*1010*/  ENDCOLLECTIVE ;  /* 0x000000000000791b */ /* 0x003fe20003800000 */
.L_x_14255:
[----:B------:R-:W-:Y:S01]  /*1020*/  IMAD.MOV.U32 R24, RZ, RZ, 0x8 ;  /* 0x00000008ff187424 */ /* 0x000fe200078e00ff */
[----:B------:R-:W-:-:S05]  /*1030*/  MOV R13, R22 ;  /* 0x00000016000d7202 */ /* 0x000fca0000000f00 */
[----:B------:R-:W-:-:S05]  /*1040*/  FADD.FTZ R13, R14, R13 ;  /* 0x0000000d0e0d7221 */ /* 0x000fca0000010000 */
[----:B------:R-:W-:-:S07]  /*1050*/  MOV R23, R13 ;  /* 0x0000000d00177202 */ /* 0x000fce0000000f00 */
[----:B------:R-:W-:Y:S05]  /*1060*/  WARPSYNC.COLLECTIVE R20, `(.L_x_14256) ;  /* 0x0000000014087348 */ /* 0x000fea0003c00000 */
[----:B------:R0:W1:Y:S02]  /*1070*/  SHFL.BFLY P2, R22, R23, R24, R25 ;  /* 0x0c00001817167389 */ /* 0x0000640000040019 */
[----:B01----:R-:W-:Y:S01]  /*1080*/  ENDCOLLECTIVE ;  /* 0x000000000000791b */ /* 0x003fe20003800000 */
.L_x_14256:
[----:B------:R-:W-:Y:S01]  /*1090*/  HFMA2.MMA R24, -RZ, RZ, 0, 9.5367431640625e-07 ;  /* 0x00000010ff187435 */ /* 0x000fe200000001ff */
[----:B------:R-:W-:-:S05]  /*10a0*/  MOV R10, R22 ;  /* 0x00000016000a7202 */ /* 0x000fca0000000f00 */
[----:B------:R-:W-:-:S05]  /*10b0*/  FADD.FTZ R11, R13, R10 ;  /* 0x0000000a0d0b7221 */ /* 0x000fca0000010000 */
[----:B------:R-:W-:-:S07]  /*10c0*/  MOV R23, R11 ;  /* 0x0000000b00177202 */ /* 0x000fce0000000f00 */
[----:B------:R-:W-:Y:S05]  /*10d0*/  WARPSYNC.COLLECTIVE R20, `(.L_x_14257) ;  /* 0x0000000014087348 */ /* 0x000fea0003c00000 */
[----:B------:R0:W1:Y:S02]  /*10e0*/  SHFL.BFLY P2, R22, R23, R24, R25 ;  /* 0x0c00001817167389 */ /* 0x0000640000040019 */
[----:B01----:R-:W-:Y:S01]  /*10f0*/  ENDCOLLECTIVE ;  /* 0x000000000000791b */ /* 0x003fe20003800000 */
.L_x_14257:
[----:B------:R-:W-:Y:S01]  /*1100*/  HFMA2.MMA R24, -RZ, RZ, 0, 5.9604644775390625e-08 ;  /* 0x00000001ff187435 */ /* 0x000fe200000001ff */
[----:B------:R-:W-:Y:S02]  /*1110*/  MOV R23, R12 ;  /* 0x0000000c00177202 */ /* 0x000fe40000000f00 */
[----:B------:R-:W-:-:S08]  /*1120*/  MOV R10, R22 ;  /* 0x00000016000a7202 */ /* 0x000fd00000000f00 */
[----:B------:R-:W-:Y:S05]  /*1130*/  WARPSYNC.COLLECTIVE R20, `(.L_x_14258) ;  /* 0x0000000014087348 */ /* 0x000fea0003c00000 */
[----:B------:R0:W1:Y:S02]  /*1140*/  SHFL.BFLY P2, R22, R23, R24, R25 ;  /* 0x0c00001817167389 */ /* 0x0000640000040019 */
[----:B01----:R-:W-:Y:S01]  /*1150*/  ENDCOLLECTIVE ;  /* 0x000000000000791b */ /* 0x003fe20003800000 */
.L_x_14258:
[----:B------:R-:W-:Y:S01]  /*1160*/  HFMA2.MMA R24, -RZ, RZ, 0, 1.1920928955078125e-07 ;  /* 0x00000002ff187435 */ /* 0x000fe200000001ff */
[----:B------:R-:W-:-:S04]  /*1170*/  IMAD.MOV.U32 R13, RZ, RZ, R22 ;  /* 0x000000ffff0d7224 */ /* 0x000fc800078e0016 */
[----:B------:R-:W-:-:S05]  /*1180*/  FADD.FTZ R15, R12, R13 ;  /* 0x0000000d0c0f7221 */ /* 0x000fca0000010000 */
[----:B------:R-:W-:-:S07]  /*1190*/  MOV R23, R15 ;  /* 0x0000000f00177202 */ /* 0x000fce0000000f00 */
[----:B------:R-:W-:Y:S05]  /*11a0*/  WARPSYNC.COLLECTIVE R20, `(.L_x_14259) ;  /* 0x0000000014087348 */ /* 0x000fea0003c00000 */
[----:B------:R0:W1:Y:S02]  /*11b0*/  SHFL.BFLY P2, R22, R23, R24, R25 ;  /* 0x0c00001817167389 */ /* 0x0000640000040019 */
[----:B01----:R-:W-:Y:S01]  /*11c0*/  ENDCOLLECTIVE ;  /* 0x000000000000791b */ /* 0x003fe20003800000 */
.L_x_14259:
[----:B------:R-:W-:Y:S01]  /*11d0*/  HFMA2.MMA R24, -RZ, RZ, 0, 2.384185791015625e-07 ;  /* 0x00000004ff187435 */ /* 0x000fe200000001ff */
[----:B------:R-:W-:-:S05]  /*11e0*/  MOV R16, R22 ;  /* 0x0000001600107202 */ /* 0x000fca0000000f00 */
[----:B------:R-:W-:-:S05]  /*11f0*/  FADD.FTZ R16, R15, R16 ;  /* 0x000000100f107221 */ /* 0x000fca0000010000 */
[----:B------:R-:W-:-:S07]  /*1200*/  MOV R23, R16 ;  /* 0x0000001000177202 */ /* 0x000fce0000000f00 */
[----:B------:R-:W-:Y:S05]  /*1210*/  WARPSYNC.COLLECTIVE R20, `(.L_x_14260) ;  /* 0x0000000014087348 */ /* 0x000fea0003c00000 */
[----:B------:R0:W1:Y:S02]  /*1220*/  SHFL.BFLY P2, R22, R23, R24, R25 ;  /* 0x0c00001817167389 */ /* 0x0000640000040019 */
[----:B01----:R-:W-:Y:S01]  /*1230*/  ENDCOLLECTIVE ;  /* 0x000000000000791b */ /* 0x003fe20003800000 */
.L_x_14260:
[----:B------:R-:W-:Y:S01]  /*1240*/  HFMA2.MMA R24, -RZ, RZ, 0, 4.76837158203125e-07 ;  /* 0x00000008ff187435 */ /* 0x000fe200000001ff */
[----:B------:R-:W-:-:S05]  /*1250*/  MOV R17, R22 ;  /* 0x0000001600117202 */ /* 0x000fca0000000f00 */
[----:B------:R-:W-:-:S04]  /*1260*/  FADD.FTZ R17, R16, R17 ;  /* 0x0000001110117221 */ /* 0x000fc80000010000 */
[----:B------:R-:W-:-:S07]  /*1270*/  IMAD.MOV.U32 R23, RZ, RZ, R17 ;  /* 0x000000ffff177224 */ /* 0x000fce00078e0011 */
[----:B------:R-:W-:Y:S05]  /*1280*/  WARPSYNC.COLLECTIVE R20, `(.L_x_14261) ;  /* 0x0000000014087348 */ /* 0x000fea0003c00000 */
[----:B------:R0:W1:Y:S02]  /*1290*/  SHFL.BFLY P2, R22, R23, R24, R25 ;  /* 0x0c00001817167389 */ /* 0x0000640000040019 */
[----:B01----:R-:W-:Y:S01]  /*12a0*/  ENDCOLLECTIVE ;  /* 0x000000000000791b */ /* 0x003fe20003800000 */
.L_x_14261:
[----:B------:R-:W-:Y:S01]  /*12b0*/  HFMA2.MMA R24, -RZ, RZ, 0, 9.5367431640625e-07 ;  /* 0x00000010ff187435 */ /* 0x000fe200000001ff */
[----:B------:R-:W-:-:S05]  /*12c0*/  MOV R12, R22 ;  /* 0x00000016000c7202 */ /* 0x000fca0000000f00 */
[----:B------:R-:W-:-:S05]  /*12d0*/  FADD.FTZ R12, R17, R12 ;  /* 0x0000000c110c7221 */ /* 0x000fca0000010000 */
[----:B------:R-:W-:-:S07]  /*12e0*/  MOV R23, R12 ;  /* 0x0000000c00177202 */ /* 0x000fce0000000f00 */
[----:B------:R-:W-:Y:S05]  /*12f0*/  WARPSYNC.COLLECTIVE R20, `(.L_x_14262) ;  /* 0x0000000014087348 */ /* 0x000fea0003c00000 */
[----:B------:R0:W1:Y:S02]  /*1300*/  SHFL.BFLY P2, R22, R23, R24, R25 ;  /* 0x0c00001817167389 */ /* 0x0000640000040019 */
[----:B01----:R-:W-:Y:S01]  /*1310*/  ENDCOLLECTIVE ;  /* 0x000000000000791b */ /* 0x003fe20003800000 */
.L_x_14262:
[----:B------:R-:W-:Y:S01]  /*1320*/  MOV R23, R8 ;  /* 0x0000000800177202 */ /* 0x000fe20000000f00 */
[----:B------:R-:W-:Y:S01]  /*1330*/  IMAD.MOV.U32 R24, RZ, RZ, 0x1 ;  /* 0x00000001ff187424 */ /* 0x000fe200078e00ff */
[----:B------:R-:W-:-:S07]  /*1340*/  MOV R15, R22 ;  /* 0x00000016000f7202 */ /* 0x000fce0000000f00 */
[----:B------:R-:W-:Y:S05]  /*1350*/  WARPSYNC.COLLECTIVE R20, `(.L_x_14263) ;  /* 0x0000000014087348 */ /* 0x000fea0003c00000 */
[----:B------:R0:W1:Y:S02]  /*1360*/  SHFL.BFLY P2, R22, R23, R24, R25 ;  /* 0x0c00001817167389 */ /* 0x0000640000040019 */
[----:B01----:R-:W-:Y:S01]  /*1370*/  ENDCOLLECTIVE ;  /* 0x000000000000791b */ /* 0x003fe20003800000 */
.L_x_14263:
[----:B------:R-:W-:Y:S01]  /*1380*/  HFMA2.MMA R24, -RZ, RZ, 0, 1.1920928955078125e-07 ;  /* 0x00000002ff187435 */ /* 0x000fe200000001ff */
[----:B------:R-:W-:-:S05]  /*1390*/  MOV R17, R22 ;  /* 0x0000001600117202 */ /* 0x000fca0000000f00 */
[----:B------:R-:W-:-:S05]  /*13a0*/  FADD.FTZ R18, R8, R17 ;  /* 0x0000001108127221 */ /* 0x000fca0000010000 */
[----:B------:R-:W-:-:S07]  /*13b0*/  MOV R23, R18 ;  /* 0x0000001200177202 */ /* 0x000fce0000000f00 */
[----:B------:R-:W-:Y:S05]  /*13c0*/  WARPSYNC.COLLECTIVE R20, `(.L_x_14264) ;  /* 0x0000000014087348 */ /* 0x000fea0003c00000 */
[----:B------:R0:W1:Y:S02]  /*13d0*/  SHFL.BFLY P2, R22, R23, R24, R25 ;  /* 0x0c00001817167389 */ /* 0x0000640000040019 */
[----:B01----:R-:W-:Y:S01]  /*13e0*/  ENDCOLLECTIVE ;  /* 0x000000000000791b */ /* 0x003fe20003800000 */
.L_x_14264:
[----:B------:R-:W-:Y:S01]  /*13f0*/  HFMA2.MMA R24, -RZ, RZ, 0, 2.384185791015625e-07 ;  /* 0x00000004ff187435 */ /* 0x000fe200000001ff */
[----:B------:R-:W-:-:S05]  /*1400*/  MOV R13, R22 ;  /* 0x00000016000d7202 */ /* 0x000fca0000000f00 */
[----:B------:R-:W-:-:S05]  /*1410*/  FADD.FTZ R19, R18, R13 ;  /* 0x0000000d12137221 */ /* 0x000fca0000010000 */
[----:B------:R-:W-:-:S07]  /*1420*/  MOV R23, R19 ;  /* 0x0000001300177202 */ /* 0x000fce0000000f00 */
[----:B------:R-:W-:Y:S05]  /*1430*/  WARPSYNC.COLLECTIVE R20, `(.L_x_14265) ;  /* 0x0000000014087348 */ /* 0x000fea0003c00000 */
[----:B------:R0:W1:Y:S02]  /*1440*/  SHFL.BFLY P2, R22, R23, R24, R25 ;  /* 0x0c00001817167389 */ /* 0x0000640000040019 */
[----:B01----:R-:W-:Y:S01]  /*1450*/  ENDCOLLECTIVE ;  /* 0x000000000000791b */ /* 0x003fe20003800000 */
.L_x_14265:
[----:B------:R-:W-:Y:S01]  /*1460*/  HFMA2.MMA R24, -RZ, RZ, 0, 4.76837158203125e-07 ;  /* 0x00000008ff187435 */ /* 0x000fe200000001ff */
[----:B------:R-:W-:-:S04]  /*1470*/  IMAD.MOV.U32 R8, RZ, RZ, R22 ;  /* 0x000000ffff087224 */ /* 0x000fc800078e0016 */
[----:B------:R-:W-:-:S05]  /*1480*/  FADD.FTZ R8, R19, R8 ;  /* 0x0000000813087221 */ /* 0x000fca0000010000 */
[----:B------:R-:W-:-:S07]  /*1490*/  MOV R23, R8 ;  /* 0x0000000800177202 */ /* 0x000fce0000000f00 */
[----:B------:R-:W-:Y:S05]  /*14a0*/  WARPSYNC.COLLECTIVE R20, `(.L_x_14266) ;  /* 0x0000000014087348 */ /* 0x000fea0003c00000 */
[----:B------:R0:W1:Y:S02]  /*14b0*/  SHFL.BFLY P2, R22, R23, R24, R25 ;  /* 0x0c00001817167389 */ /* 0x0000640000040019 */
[----:B01----:R-:W-:Y:S01]  /*14c0*/  ENDCOLLECTIVE ;  /* 0x000000000000791b */ /* 0x003fe20003800000 */
.L_x_14266:
[----:B------:R-:W-:Y:S01]  /*14d0*/  HFMA2.MMA R24, -RZ, RZ, 0, 9.5367431640625e-07 ;  /* 0x00000010ff187435 */ /* 0x000fe200000001ff */
[----:B------:R-:W-:-:S05]  /*14e0*/  MOV R21, R22 ;  /* 0x0000001600157202 */ /* 0x000fca0000000f00 */
[----:B------:R-:W-:-:S05]  /*14f0*/  FADD.FTZ R21, R8, R21 ;  /* 0x0000001508157221 */ /* 0x000fca0000010000 */
[----:B------:R-:W-:-:S07]  /*1500*/  MOV R23, R21 ;  /* 0x0000001500177202 */ /* 0x000fce0000000f00 */
[----:B------:R-:W-:Y:S05]  /*1510*/  WARPSYNC.COLLECTIVE R20, `(.L_x_14267) ;  /* 0x0000000014087348 */ /* 0x000fea0003c00000 */
[----:B------:R0:W1:Y:S02]  /*1520*/  SHFL.BFLY P2, R22, R23, R24, R25 ;  /* 0x0c00001817167389 */ /* 0x0000640000040019 */
[----:B01----:R-:W-:Y:S01]  /*1530*/  ENDCOLLECTIVE ;  /* 0x000000000000791b */ /* 0x003fe20003800000 */
.L_x_14267:
[----:B------:R-:W-:Y:S01]  /*1540*/  MOV R14, R22 ;  /* 0x00000016000e7202 */ /* 0x000fe20000000f00 */
[----:B------:R-:W-:Y:S06]  /*1550*/  BRA `(.L_x_14268) ;  /* 0xfffffff400c87947 */ /* 0x000fec000383ffff */
.L_x_14269:
        /* <DEDUP_REMOVED lines=10> */
.L_x_16646:


//--------------------- .text._ZN10layer_norm13ln_bwd_kernelINS_13Kernel_traitsI6__halfffffjLj5120ELj1ELj1ELj4ELj16ENS_18Kernel_traits_baseILj5120ES2_ffffjLj128EEEEELb1ELb1ELb1ELb0EEEvNS_9BwdParamsE --------------------------
	.section	.text._ZN10layer_norm13ln_bwd_kernelINS_13Kernel_traitsI6__halfffffjLj5120ELj1ELj1ELj4ELj16ENS_18Kernel_traits_baseILj5120ES2_ffffjLj128EEEEELb1ELb1ELb1ELb0EEEvNS_9BwdParamsE,"ax",@progbits
	.align	128
        .global         _ZN10layer_norm13ln_bwd_kernelINS_13Kernel_traitsI6__halfffffjLj5120ELj1ELj1ELj4ELj16ENS_18Kernel_traits_baseILj5120ES2_ffffjLj128EEEEELb1ELb1ELb1ELb0EEEvNS_9BwdParamsE
        .type           _ZN10layer_norm13ln_bwd_kernelINS_13Kernel_traitsI6__halfffffjLj5120ELj1ELj1ELj4ELj16ENS_18Kernel_traits_baseILj5120ES2_ffffjLj128EEEEELb1ELb1ELb1ELb0EEEvNS_9BwdParamsE,@function
        .size           _ZN10layer_norm13ln_bwd_kernelINS_13Kernel_traitsI6__halfffffjLj5120ELj1ELj1ELj4ELj16ENS_18Kernel_traits_baseILj5120ES2_ffffjLj128EEEEELb1ELb1ELb1ELb0EEEvNS_9BwdParamsE,(.L_x_16647 - _ZN10layer_norm13ln_bwd_kernelINS_13Kernel_traitsI6__halfffffjLj5120ELj1ELj1ELj4ELj16ENS_18Kernel_traits_baseILj5120ES2_ffffjLj128EEEEELb1ELb1ELb1ELb0EEEvNS_9BwdParamsE)
        .other          _ZN10layer_norm13ln_bwd_kernelINS_13Kernel_traitsI6__halfffffjLj5120ELj1ELj1ELj4ELj16ENS_18Kernel_traits_baseILj5120ES2_ffffjLj128EEEEELb1ELb1ELb1ELb0EEEvNS_9BwdParamsE,@"STO_CUDA_ENTRY STV_DEFAULT"
_ZN10layer_norm13ln_bwd_kernelINS_13Kernel_traitsI6__halfffffjLj5120ELj1ELj1ELj4ELj16ENS_18Kernel_traits_baseILj5120ES2_ffffjLj128EEEEELb1ELb1ELb1ELb0EEEvNS_9BwdParamsE:
.text._ZN10layer_norm13ln_bwd_kernelINS_13Kernel_traitsI6__halfffffjLj5120ELj1ELj1ELj4ELj16ENS_18Kernel_traits_baseILj5120ES2_ffffjLj128EEEEELb1ELb1ELb1ELb0EEEvNS_9BwdParamsE:
        /* <DEDUP_REMOVED lines=38> */
[----:B0-----:R-:W-:-:S03]  /*0260*/  @P2 IMAD.WIDE.U32 R20, R7, 0x8, R20 ;  /* 0x0000000807142825 */ /* 0x001fc600078e0014 */
[----:B------:R-:W-:-:S03]  /*0270*/  LOP3.LUT R6, R6, 0xfffffffb, RZ, 0xc0, !PT ;  /* 0xfffffffb06067812 */ /* 0x000fc600078ec0ff */
[----:B------:R-:W0:Y:S01]  /*0280*/  @P1 LDC.64 R28, c[0x0][0x260] ;  /* 0x00009800ff1c1b82 */ /* 0x000e220000000a00 */
[C---:B-1----:R-:W-:Y:S01]  /*0290*/  @P2 IMAD.WIDE.U32 R22, R7.reuse, 0x8, R22 ;  /* 0x0000000807162825 */ /* 0x042fe200078e0016 */
[----:B------:R-:W-:Y:S01]  /*02a0*/  @P2 LOP3.LUT R7, R7, 0x80, RZ, 0xfc, !PT ;  /* 0x0000008007072812 */ /* 0x000fe200078efcff */
[----:B------:R1:W5:Y:S01]  /*02b0*/  @P2 LDG.E.64 R150, desc[UR4][R20.64] ;  /* 0x0000000414962981 */ /* 0x000362000c1e1b00 */
[----:B------:R-:W-:-:S04]  /*02c0*/  @P5 LOP3.LUT R6, R6, 0x4, RZ, 0xfc, !PT ;  /* 0x0000000406065812 */ /* 0x000fc800078efcff */
[----:B------:R-:W2:Y:S01]  /*02d0*/  @P1 LDC.64 R30, c[0x0][0x278] ;  /* 0x00009e00ff1e1b82 */ /* 0x000ea20000000a00 */
[C---:B---3--:R-:W-:Y:S01]  /*02e0*/  @P3 IMAD.WIDE.U32 R24, R7.reuse, 0x8, R24 ;  /* 0x0000000807183825 */ /* 0x048fe200078e0018 */
[----:B------:R-:W-:Y:S01]  /*02f0*/  LOP3.LUT R6, R6, 0xfffffffd, RZ, 0xc0, !PT ;  /* 0xfffffffd06067812 */ /* 0x000fe200078ec0ff */
[----:B------:R3:W5:Y:S03]  /*0300*/  @P2 LDG.E.64 R134, desc[UR4][R22.64] ;  /* 0x0000000416862981 */ /* 0x000766000c1e1b00 */
[----:B------:R-:W-:Y:S02]  /*0310*/  @P4 LOP3.LUT R6, R6, 0x2, RZ, 0xfc, !PT ;  /* 0x0000000206064812 */ /* 0x000fe400078efcff */
[----:B------:R-:W1:Y:S01]  /*0320*/  @P6 LDC.64 R32, c[0x0][0x260] ;  /* 0x00009800ff206b82 */ /* 0x000e620000000a00 */
[C---:B----4-:R-:W-:Y:S01]  /*0330*/  @P3 IMAD.WIDE.U32 R26, R7.reuse, 0x8, R26 ;  /* 0x00000008071a3825 */ /* 0x050fe200078e001a */
[----:B------:R-:W-:-:S06]  /*0340*/  @P3 IADD3 R7, R7, 0x80, RZ ;  /* 0x0000008007073810 */ /* 0x000fcc0007ffe0ff */
[----:B------:R-:W4:Y:S01]  /*0350*/  @P6 LDC.64 R34, c[0x0][0x278] ;  /* 0x00009e00ff226b82 */ /* 0x000f220000000a00 */
[----:B0-----:R-:W-:-:S07]  /*0360*/  @P1 IMAD.WIDE.U32 R28, R7, 0x8, R28 ;  /* 0x00000008071c1825 */ /* 0x001fce00078e001c */
[----:B------:R-:W0:Y:S01]  /*0370*/  @P5 LDC.64 R36, c[0x0][0x260] ;  /* 0x00009800ff245b82 */ /* 0x000e220000000a00 */
[C---:B--2---:R-:W-:Y:S01]  /*0380*/  @P1 IMAD.WIDE.U32 R30, R7.reuse, 0x8, R30 ;  /* 0x00000008071e1825 */ /* 0x044fe200078e001e */
[----:B------:R-:W-:-:S06]  /*0390*/  @P1 IADD3 R7, R7, 0x80, RZ ;  /* 0x0000008007071810 */ /* 0x000fcc0007ffe0ff */
[----:B------:R-:W2:Y:S01]  /*03a0*/  @P5 LDC.64 R38, c[0x0][0x278] ;  /* 0x00009e00ff265b82 */ /* 0x000ea20000000a00 */
[----:B------:R-:W-:Y:S01]  /*03b0*/  ISETP.GE.U32.AND P1, PT, R0, 0x400, PT ;  /* 0x000004000000780c */ /* 0x000fe20003f26070 */
[----:B-1----:R-:W-:Y:S01]  /*03c0*/  @P6 IMAD.WIDE.U32 R32, R7, 0x8, R32 ;  /* 0x0000000807206825 */ /* 0x002fe200078e0020 */
[----:B------:R-:W-:-:S05]  /*03d0*/  P2R R49, PR, RZ, 0x40 ;  /* 0x00000040ff317803 */ /* 0x000fca0000000000 */
[----:B------:R-:W1:Y:S01]  /*03e0*/  @P4 LDC.64 R40, c[0x0][0x260] ;  /* 0x00009800ff284b82 */ /* 0x000e620000000a00 */
[C---:B----4-:R-:W-:Y:S01]  /*03f0*/  @P6 IMAD.WIDE.U32 R34, R7.reuse, 0x8, R34 ;  /* 0x0000000807226825 */ /* 0x050fe200078e0022 */
[----:B------:R-:W-:Y:S02]  /*0400*/  @P6 IADD3 R7, R7, 0x80, RZ ;  /* 0x0000008007076810 */ /* 0x000fe40007ffe0ff */
[----:B------:R-:W-:-:S04]  /*0410*/  LOP3.LUT P6, RZ, R6, 0x80, RZ, 0xc0, !PT ;  /* 0x0000008006ff7812 */ /* 0x000fc800078cc0ff */
[----:B------:R-:W4:Y:S01]  /*0420*/  @P4 LDC.64 R42, c[0x0][0x278] ;  /* 0x00009e00ff2a4b82 */ /* 0x000f220000000a00 */
[----:B------:R-:W-:Y:S02]  /*0430*/  ISETP.GE.U32.AND P2, PT, R0, 0x480, PT ;  /* 0x000004800000780c */ /* 0x000fe40003f46070 */
[----:B------:R-:W-:Y:S02]  /*0440*/  P2R R48, PR, RZ, 0x40 ;  /* 0x00000040ff307803 */ /* 0x000fe40000000000 */
[----:B------:R-:W-:-:S03]  /*0450*/  LOP3.LUT P6, RZ, R6, 0x40, RZ, 0xc0, !PT ;  /* 0x0000004006ff7812 */ /* 0x000fc600078cc0ff */
[----:B------:R-:W4:Y:S01]  /*0460*/  @P0 LDC.64 R44, c[0x0][0x260] ;  /* 0x00009800ff2c0b82 */ /* 0x000f220000000a00 */
[----:B------:R-:W-:-:S07]  /*0470*/  ISETP.GE.U32.AND P3, PT, R0, 0x500, PT ;  /* 0x000005000000780c */ /* 0x000fce0003f66070 */
[----:B------:R-:W4:Y:S01]  /*0480*/  @P0 LDC.64 R46, c[0x0][0x278] ;  /* 0x00009e00ff2e0b82 */ /* 0x000f220000000a00 */
[C---:B0-----:R-:W-:Y:S01]  /*0490*/  @P5 IMAD.WIDE.U32 R36, R7.reuse, 0x8, R36 ;  /* 0x0000000807245825 */ /* 0x041fe200078e0024 */
[----:B------:R0:W5:Y:S06]  /*04a0*/  @P6 LDG.E.64 R152, desc[UR4][R24.64] ;  /* 0x0000000418986981 */ /* 0x00016c000c1e1b00 */
[----:B------:R-:W0:Y:S01]  /*04b0*/  @P1 LDC.64 R20, c[0x0][0x260] ;  /* 0x00009800ff141b82 */ /* 0x000e220000000a00 */
[----:B--2---:R-:W-:-:S07]  /*04c0*/  @P5 IMAD.WIDE.U32 R38, R7, 0x8, R38 ;  /* 0x0000000807265825 */ /* 0x004fce00078e0026 */
[----:B---3--:R-:W2:Y:S01]  /*04d0*/  @P1 LDC.64 R22, c[0x0][0x278] ;  /* 0x00009e00ff161b82 */ /* 0x008ea20000000a00 */
[----:B------:R-:W-:Y:S01]  /*04e0*/  @P5 IADD3 R7, R7, 0x80, RZ ;  /* 0x0000008007075810 */ /* 0x000fe20007ffe0ff */
[----:B------:R3:W5:Y:S01]  /*04f0*/  @P6 LDG.E.64 R132, desc[UR4][R26.64] ;  /* 0x000000041a846981 */ /* 0x000762000c1e1b00 */
[----:B------:R-:W-:-:S05]  /*0500*/  ISETP.NE.AND P6, PT, R48, RZ, PT ;  /* 0x000000ff3000720c */ /* 0x000fca0003fc5270 */
[----:B------:R-:W3:Y:S01]  /*0510*/  @P2 LDC.64 R50, c[0x0][0x260] ;  /* 0x00009800ff322b82 */ /* 0x000ee20000000a00 */
[----:B-1----:R-:W-:-:S07]  /*0520*/  @P4 IMAD.WIDE.U32 R40, R7, 0x8, R40 ;  /* 0x0000000807284825 */ /* 0x002fce00078e0028 */
[----:B------:R-:W1:Y:S01]  /*0530*/  @P2 LDC.64 R52, c[0x0][0x278] ;  /* 0x00009e00ff342b82 */ /* 0x000e620000000a00 */
[C---:B----4-:R-:W-:Y:S01]  /*0540*/  @P4 IMAD.WIDE.U32 R42, R7.reuse, 0x8, R42 ;  /* 0x00000008072a4825 */ /* 0x050fe200078e002a */
[----:B------:R-:W-:Y:S01]  /*0550*/  @P4 IADD3 R7, R7, 0x80, RZ ;  /* 0x0000008007074810 */ /* 0x000fe20007ffe0ff */
[----:B------:R-:W5:Y:S05]  /*0560*/  @P6 LDG.E.64 R154, desc[UR4][R28.64] ;  /* 0x000000041c9a6981 */ /* 0x000f6a000c1e1b00 */
[----:B------:R-:W4:Y:S01]  /*0570*/  @P3 LDC.64 R54, c[0x0][0x260] ;  /* 0x00009800ff363b82 */ /* 0x000f220000000a00 */
[C---:B------:R-:W-:Y:S01]  /*0580*/  @P0 IMAD.WIDE.U32 R44, R7.reuse, 0x8, R44 ;  /* 0x00000008072c0825 */ /* 0x040fe200078e002c */
[----:B------:R-:W5:Y:S06]  /*0590*/  @P6 LDG.E.64 R18, desc[UR4][R30.64] ;  /* 0x000000041e126981 */ /* 0x000f6c000c1e1b00 */
[----:B------:R-:W4:Y:S01]  /*05a0*/  @P3 LDC.64 R56, c[0x0][0x278] ;  /* 0x00009e00ff383b82 */ /* 0x000f220000000a00 */
[C---:B------:R-:W-:Y:S01]  /*05b0*/  @P0 IMAD.WIDE.U32 R46, R7.reuse, 0x8, R46 ;  /* 0x00000008072e0825 */ /* 0x040fe200078e002e */
[----:B------:R-:W-:Y:S01]  /*05c0*/  @P0 IADD3 R7, R7, 0x80, RZ ;  /* 0x0000008007070810 */ /* 0x000fe20007ffe0ff */
[----:B------:R-:W5:Y:S01]  /*05d0*/  @P5 LDG.E.64 R146, desc[UR4][R36.64] ;  /* 0x0000000424925981 */ /* 0x000f62000c1e1b00 */
[----:B------:R-:W-:-:S03]  /*05e0*/  ISETP.NE.AND P6, PT, R49, RZ, PT ;  /* 0x000000ff3100720c */ /* 0x000fc60003fc5270 */
[C---:B0-----:R-:W-:Y:S01]  /*05f0*/  @P1 IMAD.WIDE.U32 R20, R7.reuse, 0x8, R20 ;  /* 0x0000000807141825 */ /* 0x041fe200078e0014 */
[----:B------:R-:W-:Y:S01]  /*0600*/  LOP3.LUT R6, R6, 0xfffffeff, RZ, 0xc0, !PT ;  /* 0xfffffeff06067812 */ /* 0x000fe200078ec0ff */
[----:B------:R-:W5:Y:S02]  /*0610*/  @P5 LDG.E.64 R14, desc[UR4][R38.64] ;  /* 0x00000004260e5981 */ /* 0x000f64000c1e1b00 */
[C---:B--2---:R-:W-:Y:S01]  /*0620*/  @P1 IMAD.WIDE.U32 R48, R7.reuse, 0x8, R22 ;  /* 0x0000000807301825 */ /* 0x044fe200078e0016 */
[----:B------:R-:W-:Y:S01]  /*0630*/  @P1 IADD3 R7, R7, 0x80, RZ ;  /* 0x0000008007071810 */ /* 0x000fe20007ffe0ff */
[----:B------:R-:W5:Y:S04]  /*0640*/  @P4 LDG.E.64 R144, desc[UR4][R40.64] ;  /* 0x0000000428904981 */ /* 0x000f68000c1e1b00 */
[C---:B---3--:R-:W-:Y:S01]  /*0650*/  @P2 IMAD.WIDE.U32 R50, R7.reuse, 0x8, R50 ;  /* 0x0000000807322825 */ /* 0x048fe200078e0032 */
[----:B------:R-:W-:Y:S01]  /*0660*/  LEA.HI R191, R128, UR6, RZ, 0x19 ;  /* 0x0000000680bf7c11 */ /* 0x000fe2000f8fc8ff */
[----:B------:R-:W5:Y:S02]  /*0670*/  @P6 LDG.E.64 R148, desc[UR4][R32.64] ;  /* 0x0000000420946981 */ /* 0x000f64000c1e1b00 */
[C---:B-1----:R-:W-:Y:S01]  /*0680*/  @P2 IMAD.WIDE.U32 R52, R7.reuse, 0x8, R52 ;  /* 0x0000000807342825 */ /* 0x042fe200078e0034 */
[----:B------:R-:W-:Y:S01]  /*0690*/  @P2 IADD3 R7, R7, 0x80, RZ ;  /* 0x0000008007072810 */ /* 0x000fe20007ffe0ff */
[----:B------:R-:W5:Y:S04]  /*06a0*/  @P6 LDG.E.64 R16, desc[UR4][R34.64] ;  /* 0x0000000422106981 */ /* 0x000f68000c1e1b00 */
[C---:B----4-:R-:W-:Y:S01]  /*06b0*/  @P3 IMAD.WIDE.U32 R22, R7.reuse, 0x8, R54 ;  /* 0x0000000807163825 */ /* 0x050fe200078e0036 */
        /* <DEDUP_REMOVED lines=23> */
[----:B--2---:R-:W-:Y:S01]  /*0830*/  CS2R R44, SRZ ;  /* 0x00000000002c7805 */ /* 0x004fe2000001ff00 */
[----:B------:R2:W5:Y:S01]  /*0840*/  @P2 LDG.E.64 R138, desc[UR4][R50.64] ;  /* 0x00000004328a2981 */ /* 0x000562000c1e1b00 */
[----:B0-----:R-:W-:-:S02]  /*0850*/  CS2R R46, SRZ ;  /* 0x00000000002e7805 */ /* 0x001fc4000001ff00 */
        /* <DEDUP_REMOVED lines=8> */
[----:B--2---:R-:W-:Y:S02]  /*08e0*/  CS2R R50, SRZ ;  /* 0x0000000000327805 */ /* 0x004fe4000001ff00 */
        /* <DEDUP_REMOVED lines=38> */
[--C-:B-----5:R-:W-:Y:S02]  /*0b50*/  SHF.R.U64 R204, R150, 0x10, R151.reuse ;  /* 0x0000001096cc7819 */ /* 0x120fe40000001297 */
[----:B------:R-:W-:Y:S02]  /*0b60*/  MOV R193, R151 ;  /* 0x0000009700c17202 */ /* 0x000fe40000000f00 */
[----:B------:R-:W-:Y:S02]  /*0b70*/  SHF.R.U32.HI R203, RZ, 0x10, R151 ;  /* 0x00000010ffcb7819 */ /* 0x000fe40000011697 */
[--C-:B------:R-:W-:Y:S01]  /*0b80*/  SHF.R.U64 R202, R152, 0x10, R153.reuse ;  /* 0x0000001098ca7819 */ /* 0x100fe20000001299 */
[----:B------:R-:W-:Y:S01]  /*0b90*/  HADD2.F32 R193, -RZ, R193.H0_H0 ;  /* 0x200000c1ffc17230 */ /* 0x000fe20000004100 */
[----:B------:R-:W-:Y:S02]  /*0ba0*/  MOV R195, R153 ;  /* 0x0000009900c37202 */ /* 0x000fe40000000f00 */
[----:B------:R-:W-:-:S02]  /*0bb0*/  SHF.R.U32.HI R201, RZ, 0x10, R153 ;  /* 0x00000010ffc97819 */ /* 0x000fc40000011699 */
[----:B------:R-:W-:Y:S02]  /*0bc0*/  MOV R196, R154 ;  /* 0x0000009a00c47202 */ /* 0x000fe40000000f00 */
[--C-:B------:R-:W-:Y:S02]  /*0bd0*/  SHF.R.U64 R200, R154, 0x10, R155.reuse ;  /* 0x000000109ac87819 */ /* 0x100fe4000000129b */
[----:B------:R-:W-:Y:S02]  /*0be0*/  MOV R197, R155 ;  /* 0x0000009b00c57202 */ /* 0x000fe40000000f00 */
[----:B------:R-:W-:Y:S02]  /*0bf0*/  SHF.R.U32.HI R199, RZ, 0x10, R155 ;  /* 0x00000010ffc77819 */ /* 0x000fe4000001169b */
[----:B------:R-:W-:Y:S02]  /*0c00*/  MOV R192, R150 ;  /* 0x0000009600c07202 */ /* 0x000fe40000000f00 */
[----:B------:R-:W-:-:S02]  /*0c10*/  MOV R198, R148 ;  /* 0x0000009400c67202 */ /* 0x000fc40000000f00 */
[--C-:B------:R-:W-:Y:S01]  /*0c20*/  SHF.R.U64 R189, R148, 0x10, R149.reuse ;  /* 0x0000001094bd7819 */ /* 0x100fe20000001295 */
[----:B------:R-:W-:Y:S01]  /*0c30*/  HADD2.F32 R192, -RZ, R192.H0_H0 ;  /* 0x200000c0ffc07230 */ /* 0x000fe20000004100 */
[----:B------:R-:W-:Y:S02]  /*0c40*/  MOV R187, R149 ;  /* 0x0000009500bb7202 */ /* 0x000fe40000000f00 */
[----:B------:R-:W-:Y:S02]  /*0c50*/  SHF.R.U32.HI R190, RZ, 0x10, R149 ;  /* 0x00000010ffbe7819 */ /* 0x000fe40000011695 */
[----:B------:R-:W-:Y:S01]  /*0c60*/  MOV R188, R146 ;  /* 0x0000009200bc7202 */ /* 0x000fe20000000f00 */
[----:B------:R0:W-:Y:S01]  /*0c70*/  STL [R1+0x1c4], R192 ;  /* 0x0001c4c001007387 */ /* 0x0001e20000100800 */
[--C-:B------:R-:W-:Y:S01]  /*0c80*/  SHF.R.U64 R185, R146, 0x10, R147.reuse ;  /* 0x0000001092b97819 */ /* 0x100fe20000001293 */
[----:B------:R-:W-:Y:S01]  /*0c90*/  HADD2.F32 R187, -RZ, R187.H0_H0 ;  /* 0x200000bbffbb7230 */ /* 0x000fe20000004100 */
[----:B------:R-:W-:Y:S01]  /*0ca0*/  MOV R183, R147 ;  /* 0x0000009300b77202 */ /* 0x000fe20000000f00 */
[----:B------:R-:W-:Y:S01]  /*0cb0*/  HADD2.F32 R188, -RZ, R188.H0_H0 ;  /* 0x200000bcffbc7230 */ /* 0x000fe20000004100 */
[----:B------:R-:W-:-:S02]  /*0cc0*/  SHF.R.U32.HI R186, RZ, 0x10, R147 ;  /* 0x00000010ffba7819 */ /* 0x000fc40000011693 */
[--C-:B------:R-:W-:Y:S01]  /*0cd0*/  SHF.R.U64 R181, R144, 0x10, R145.reuse ;  /* 0x0000001090b57819 */ /* 0x100fe20000001291 */
[----:B------:R-:W-:Y:S01]  /*0ce0*/  HADD2.F32 R183, -RZ, R183.H0_H0 ;  /* 0x200000b7ffb77230 */ /* 0x000fe20000004100 */
[----:B------:R-:W-:Y:S01]  /*0cf0*/  MOV R171, R145 ;  /* 0x0000009100ab7202 */ /* 0x000fe20000000f00 */
[----:B0-----:R-:W-:Y:S01]  /*0d00*/  HADD2.F32 R192, -RZ, R203.H0_H0 ;  /* 0x200000cbffc07230 */ /* 0x001fe20000004100 */
[----:B------:R-:W-:Y:S02]  /*0d10*/  SHF.R.U32.HI R182, RZ, 0x10, R145 ;  /* 0x00000010ffb67819 */ /* 0x000fe40000011691 */
[----:B------:R-:W-:Y:S01]  /*0d20*/  MOV R180, R142 ;  /* 0x0000008e00b47202 */ /* 0x000fe20000000f00 */
[----:B------:R-:W-:Y:S01]  /*0d30*/  HADD2.F32 R171, -RZ, R171.H0_H0 ;  /* 0x200000abffab7230 */ /* 0x000fe20000004100 */
[--C-:B------:R-:W-:Y:S02]  /*0d40*/  SHF.R.U64 R169, R142, 0x10, R143.reuse ;  /* 0x000000108ea97819 */ /* 0x100fe4000000128f */
[----:B------:R-:W-:Y:S01]  /*0d50*/  MOV R167, R143 ;  /* 0x0000008f00a77202 */ /* 0x000fe20000000f00 */
[----:B------:R-:W-:Y:S01]  /*0d60*/  HADD2.F32 R180, -RZ, R180.H0_H0 ;  /* 0x200000b4ffb47230 */ /* 0x000fe20000004100 */
[----:B------:R-:W-:-:S02]  /*0d70*/  SHF.R.U32.HI R170, RZ, 0x10, R143 ;  /* 0x00000010ffaa7819 */ /* 0x000fc4000001168f */
[--C-:B------:R-:W-:Y:S01]  /*0d80*/  SHF.R.U64 R165, R140, 0x10, R141.reuse ;  /* 0x000000108ca57819 */ /* 0x100fe2000000128d */
[----:B------:R-:W-:Y:S01]  /*0d90*/  HADD2.F32 R167, -RZ, R167.H0_H0 ;  /* 0x200000a7ffa77230 */ /* 0x000fe20000004100 */
[----:B------:R-:W-:Y:S02]  /*0da0*/  MOV R163, R141 ;  /* 0x0000008d00a37202 */ /* 0x000fe40000000f00 */
        /* <DEDUP_REMOVED lines=11> */
[--C-:B------:R-:W-:Y:S01]  /*0e60*/  SHF.R.U64 R153, R134, 0x10, R135.reuse ;  /* 0x0000001086997819 */ /* 0x100fe20000001287 */
[----:B------:R-:W-:Y:S01]  /*0e70*/  HADD2.F32 R155, -RZ, R155.H0_H0 ;  /* 0x2000009bff9b7230 */ /* 0x000fe20000004100 */
[----:B------:R-:W-:Y:S02]  /*0e80*/  MOV R151, R135 ;  /* 0x0000008700977202 */ /* 0x000fe40000000f00 */
[----:B------:R-:W-:-:S02]  /*0e90*/  SHF.R.U32.HI R154, RZ, 0x10, R135 ;  /* 0x00000010ff9a7819 */ /* 0x000fc40000011687 */
[----:B------:R-:W-:Y:S01]  /*0ea0*/  MOV R168, R140 ;  /* 0x0000008c00a87202 */ /* 0x000fe20000000f00 */
[----:B------:R-:W-:Y:S01]  /*0eb0*/  HADD2.F32 R151, -RZ, R151.H0_H0 ;  /* 0x20000097ff977230 */ /* 0x000fe20000004100 */
[----:B------:R-:W-:Y:S02]  /*0ec0*/  MOV R156, R134 ;  /* 0x00000086009c7202 */ /* 0x000fe40000000f00 */
[--C-:B------:R-:W-:Y:S01]  /*0ed0*/  SHF.R.U64 R149, R132, 0x10, R133.reuse ;  /* 0x0000001084957819 */ /* 0x100fe20000001285 */
[----:B------:R-:W-:Y:S01]  /*0ee0*/  HADD2.F32 R168, -RZ, R168.H0_H0 ;  /* 0x200000a8ffa87230 */ /* 0x000fe20000004100 */
[----:B------:R-:W-:Y:S01]  /*0ef0*/  MOV R147, R133 ;  /* 0x0000008500937202 */ /* 0x000fe20000000f00 */
[----:B------:R-:W-:Y:S01]  /*0f00*/  HADD2.F32 R156, -RZ, R156.H0_H0 ;  /* 0x2000009cff9c7230 */ /* 0x000fe20000004100 */
[----:B------:R-:W-:Y:S02]  /*0f10*/  SHF.R.U32.HI R150, RZ, 0x10, R133 ;  /* 0x00000010ff967819 */ /* 0x000fe40000011685 */
[----:B------:R-:W-:Y:S01]  /*0f20*/  MOV R148, R18 ;  /* 0x0000001200947202 */ /* 0x000fe20000000f00 */
[----:B------:R-:W-:Y:S01]  /*0f30*/  HADD2.F32 R147, -RZ, R147.H0_H0 ;  /* 0x20000093ff937230 */ /* 0x000fe20000004100 */
[----:B------:R-:W-:-:S02]  /*0f40*/  SHF.R.U64 R145, R18, 0x10, R19 ;  /* 0x0000001012917819 */ /* 0x000fc40000001213 */
[----:B------:R-:W-:Y:S01]  /*0f50*/  MOV R143, R19 ;  /* 0x00000013008f7202 */ /* 0x000fe20000000f00 */
[----:B------:R-:W-:Y:S01]  /*0f60*/  HADD2.F32 R148, -RZ, R148.H0_H0 ;  /* 0x20000094ff947230 */ /* 0x000fe20000004100 */
[----:B------:R-:W-:Y:S02]  /*0f70*/  SHF.R.U32.HI R146, RZ, 0x10, R19 ;  /* 0x00000010ff927819 */ /* 0x000fe40000011613 */
[--C-:B------:R-:W-:Y:S01]  /*0f80*/  SHF.R.U64 R141, R16, 0x10, R17.reuse ;  /* 0x00000010108d7819 */ /* 0x100fe20000001211 */
[----:B------:R-:W-:Y:S01]  /*0f90*/  HADD2.F32 R143, -RZ, R143.H0_H0 ;  /* 0x2000008fff8f7230 */ /* 0x000fe20000004100 */
[----:B------:R-:W-:Y:S02]  /*0fa0*/  MOV R139, R17 ;  /* 0x00000011008b7202 */ /* 0x000fe40000000f00 */
[----:B------:R-:W-:Y:S02]  /*0fb0*/  SHF.R.U32.HI R142, RZ, 0x10, R17 ;  /* 0x00000010ff8e7819 */ /* 0x000fe40000011611 */
[----:B------:R-:W-:Y:S01]  /*0fc0*/  SHF.R.U64 R137, R14, 0x10, R15 ;  /* 0x000000100e897819 */ /* 0x000fe2000000120f */
[----:B------:R-:W-:Y:S01]  /*0fd0*/  HADD2.F32 R139, -RZ, R139.H0_H0 ;  /* 0x2000008bff8b7230 */ /* 0x000fe20000004100 */
[----:B------:R-:W-:-:S02]  /*0fe0*/  MOV R135, R15 ;  /* 0x0000000f00877202 */ /* 0x000fc40000000f00 */
[----:B------:R-:W-:Y:S02]  /*0ff0*/  SHF.R.U32.HI R138, RZ, 0x10, R15 ;  /* 0x00000010ff8a7819 */ /* 0x000fe4000001160f */
[----:B------:R-:W-:Y:S01]  /*1000*/  MOV R184, R144 ;  /* 0x0000009000b87202 */ /* 0x000fe20000000f00 */
[----:B------:R-:W-:Y:S01]  /*1010*/  HADD2.F32 R135, -RZ, R135.H0_H0 ;  /* 0x20000087ff877230 */ /* 0x000fe20000004100 */
[----:B------:R-:W-:Y:S02]  /*1020*/  MOV R160, R136 ;  /* 0x0000008800a07202 */ /* 0x000fe40000000f00 */
[----:B------:R-:W-:Y:S01]  /*1030*/  MOV R140, R14 ;  /* 0x0000000e008c7202 */ /* 0x000fe20000000f00 */
[----:B------:R-:W-:Y:S01]  /*1040*/  HADD2.F32 R184, -RZ, R184.H0_H0 ;  /* 0x200000b8ffb87230 */ /* 0x000fe20000004100 */
[--C-:B------:R-:W-:Y:S01]  /*1050*/  SHF.R.U64 R133, R12, 0x10, R13.reuse ;  /* 0x000000100c857819 */ /* 0x100fe2000000120d */
[----:B------:R-:W-:Y:S01]  /*1060*/  HADD2.F32 R160, -RZ, R160.H0_H0 ;  /* 0x200000a0ffa07230 */ /* 0x000fe20000004100 */
        /* <DEDUP_REMOVED lines=9> */
[----:B------:R-:W-:Y:S02]  /*1100*/  MOV R136, R12 ;  /* 0x0000000c00887202 */ /* 0x000fe40000000f00 */
[--C-:B------:R-:W-:Y:S01]  /*1110*/  SHF.R.U64 R13, R8, 0x10, R9.reuse ;  /* 0x00000010080d7819 */ /* 0x100fe20000001209 */
[----:B------:R-:W-:Y:S01]  /*1120*/  HADD2.F32 R144, -RZ, R144.H0_H0 ;  /* 0x20000090ff907230 */ /* 0x000fe20000004100 */
[----:B------:R-:W-:Y:S01]  /*1130*/  MOV R11, R9 ;  /* 0x00000009000b7202 */ /* 0x000fe20000000f00 */
[----:B------:R-:W-:Y:S01]  /*1140*/  HADD2.F32 R136, -RZ, R136.H0_H0 ;  /* 0x20000088ff887230 */ /* 0x000fe20000004100 */
[----:B------:R-:W-:-:S02]  /*1150*/  SHF.R.U32.HI R14, RZ, 0x10, R9 ;  /* 0x00000010ff0e7819 */ /* 0x000fc40000011609 */
[----:B------:R-:W-:Y:S02]  /*1160*/  MOV R16, R8 ;  /* 0x0000000800107202 */ /* 0x000fe40000000f00 */
[----:B------:R-:W-:Y:S02]  /*1170*/  MOV R12, R4 ;  /* 0x00000004000c7202 */ /* 0x000fe40000000f00 */
[----:B------:R-:W-:Y:S01]  /*1180*/  SHF.R.U64 R9, R4, 0x10, R5 ;  /* 0x0000001004097819 */ /* 0x000fe20000001205 */
[----:B------:R-:W-:Y:S01]  /*1190*/  HADD2.F32 R16, -RZ, R16.H0_H0 ;  /* 0x20000010ff107230 */ /* 0x000fe20000004100 */
[----:B------:R-:W-:Y:S01]  /*11a0*/  MOV R8, R2 ;  /* 0x0000000200087202 */ /* 0x000fe20000000f00 */
[----:B------:R-:W-:Y:S01]  /*11b0*/  HADD2.F32 R12, -RZ, R12.H0_H0 ;  /* 0x2000000cff0c7230 */ /* 0x000fe20000004100 */
[----:B------:R-:W-:Y:S01]  /*11c0*/  SHF.R.U64 R4, R2, 0x10, R3 ;  /* 0x0000001002047819 */ /* 0x000fe20000001203 */
[----:B------:R-:W-:Y:S01]  /*11d0*/  HADD2.F32 R9, -RZ, R9.H0_H0 ;  /* 0x20000009ff097230 */ /* 0x000fe20000004100 */
[----:B------:R-:W-:Y:S01]  /*11e0*/  MOV R2, R191 ;  /* 0x000000bf00027202 */ /* 0x000fe20000000f00 */
[----:B------:R-:W-:Y:S01]  /*11f0*/  HADD2.F32 R191, -RZ, R204.H0_H0 ;  /* 0x200000ccffbf7230 */ /* 0x000fe20000004100 */
[----:B------:R-:W-:-:S02]  /*1200*/  MOV R194, R152 ;  /* 0x0000009800c27202 */ /* 0x000fc40000000f00 */
[----:B------:R-:W-:Y:S02]  /*1210*/  MOV R152, R132 ;  /* 0x0000008400987202 */ /* 0x000fe40000000f00 */
[----:B------:R0:W-:Y:S01]  /*1220*/  STL [R1+0x1c0], R191 ;  /* 0x0001c0bf01007387 */ /* 0x0001e20000100800 */
[----:B------:R-:W-:Y:S02]  /*1230*/  MOV R132, R10 ;  /* 0x0000000a00847202 */ /* 0x000fe40000000f00 */
[----:B------:R-:W-:Y:S01]  /*1240*/  HADD2.F32 R152, -RZ, R152.H0_H0 ;  /* 0x20000098ff987230 */ /* 0x000fe20000004100 */
[----:B------:R1:W-:Y:S01]  /*1250*/  STL [R1+0x1bc], R193 ;  /* 0x0001bcc101007387 */ /* 0x0003e20000100800 */
[----:B------:R-:W-:Y:S01]  /*1260*/  MOV R7, R5 ;  /* 0x0000000500077202 */ /* 0x000fe20000000f00 */
[----:B------:R-:W-:Y:S01]  /*1270*/  HADD2.F32 R132, -RZ, R132.H0_H0 ;  /* 0x20000084ff847230 */ /* 0x000fe20000004100 */
[----:B------:R-:W-:Y:S01]  /*1280*/  SHF.R.U32.HI R10, RZ, 0x10, R5 ;  /* 0x00000010ff0a7819 */ /* 0x000fe20000011605 */
[----:B------:R2:W-:Y:S01]  /*1290*/  STL [R1+0x1b8], R192 ;  /* 0x0001b8c001007387 */ /* 0x0005e20000100800 */
[----:B------:R-:W-:Y:S01]  /*12a0*/  MOV R0, R3 ;  /* 0x0000000300007202 */ /* 0x000fe20000000f00 */
[----:B0-----:R-:W-:Y:S01]  /*12b0*/  HADD2.F32 R191, -RZ, R194.H0_H0 ;  /* 0x200000c2ffbf7230 */ /* 0x001fe20000004100 */
[----:B------:R-:W-:Y:S01]  /*12c0*/  SHF.R.U32.HI R5, RZ, 0x10, R3 ;  /* 0x00000010ff057819 */ /* 0x000fe20000011603 */
[----:B------:R-:W-:Y:S01]  /*12d0*/  HFMA2.MMA R3, -RZ, RZ, 0, 5.9604644775390625e-08 ;  /* 0x00000001ff037435 */ /* 0x000fe200000001ff */
[----:B------:R-:W-:Y:S01]  /*12e0*/  MOV R21, RZ ;  /* 0x000000ff00157202 */ /* 0x000fe20000000f00 */
[----:B-1----:R-:W-:Y:S01]  /*12f0*/  HADD2.F32 R193, -RZ, R202.H0_H0 ;  /* 0x200000caffc17230 */ /* 0x002fe20000004100 */
        /* <DEDUP_REMOVED lines=14> */
[----:B------:R-:W-:Y:S04]  /*13e0*/  STL [R1+0x198], R193 ;  /* 0x000198c101007387 */ /* 0x000fe80000100800 */
[----:B------:R-:W-:Y:S01]  /*13f0*/  STL [R1+0x194], R192 ;  /* 0x000194c001007387 */ /* 0x000fe20000100800 */
[----:B0-----:R-:W-:Y:S02]  /*1400*/  HADD2.F32 R191, -RZ, R189.H0_H0 ;  /* 0x200000bdffbf7230 */ /* 0x001fe40000004100 */
        /* <DEDUP_REMOVED lines=100> */
[----:B0-----:R-:W-:Y:S01]  /*1a50*/  HADD2.F32 R7, -RZ, R0.H0_H0 ;  /* 0x20000000ff077230 */ /* 0x001fe20000004100 */
[----:B------:R-:W-:-:S04]  /*1a60*/  PRMT R0, R3, 0x7610, R0 ;  /* 0x0000761003007816 */ /* 0x000fc80000000000 */
[----:B------:R1:W-:Y:S04]  /*1a70*/  STL [R1+0x8c], R7 ;  /* 0x00008c0701007387 */ /* 0x0003e80000100800 */
[----:B------:R1:W-:Y:S04]  /*1a80*/  STL.S16 [R1+0x84], R0 ;  /* 0x0000840001007387 */ /* 0x0003e80000100600 */
[----:B------:R1:W-:Y:S02]  /*1a90*/  STL [R1+0x88], R4 ;  /* 0x0000880401007387 */ /* 0x0003e40000100800 */
.L_x_14493:
[----:B-1----:R-:W0:Y:S08]  /*1aa0*/  LDC.64 R4, c[0x0][0x288] ;  /* 0x0000a200ff047b82 */ /* 0x002e300000000a00 */
[----:B------:R-:W1:Y:S08]  /*1ab0*/  LDC.64 R16, c[0x0][0x250] ;  /* 0x00009400ff107b82 */ /* 0x000e700000000a00 */
[----:B--234-:R-:W2:Y:S01]  /*1ac0*/  LDC.64 R14, c[0x0][0x258] ;  /* 0x00009600ff0e7b82 */ /* 0x01cea20000000a00 */
[----:B0-----:R-:W-:-:S07]  /*1ad0*/  IMAD.WIDE R4, R2, 0x4, R4 ;  /* 0x0000000402047825 */ /* 0x001fce00078e0204 */
[----:B------:R-:W0:Y:S01]  /*1ae0*/  LDC.64 R192, c[0x0][0x280] ;  /* 0x0000a000ffc07b82 */ /* 0x000e220000000a00 */
[----:B------:R2:W3:Y:S01]  /*1af0*/  LDG.E R12, desc[UR4][R4.64] ;  /* 0x00000004040c7981 */ /* 0x0004e2000c1e1900 */
[----:B-1----:R-:W-:-:S06]  /*1b00*/  IMAD.WIDE R16, R2, 0x4, R16 ;  /* 0x0000000402107825 */ /* 0x002fcc00078e0210 */
[----:B------:R-:W1:Y:S01]  /*1b10*/  LDC.64 R194, c[0x0][0x2c8] ;  /* 0x0000b200ffc27b82 */ /* 0x000e620000000a00 */
[----:B-----5:R-:W5:Y:S01]  /*1b20*/  LDG.E R3, desc[UR4][R16.64] ;  /* 0x0000000410037981 */ /* 0x020f62000c1e1900 */
[----:B------:R-:W-:Y:S01]  /*1b30*/  MOV R201, UR11 ;  /* 0x0000000b00c97c02 */ /* 0x000fe20008000f00 */
[C---:B--2---:R-:W-:Y:S01]  /*1b40*/  IMAD.WIDE R4, R2.reuse, 0x4, R14 ;  /* 0x0000000402047825 */ /* 0x044fe200078e020e */
[----:B------:R-:W2:Y:S05]  /*1b50*/  S2R R196, SR_TID.X ;  /* 0x0000000000c47919 */ /* 0x000eaa0000002100 */
[----:B------:R4:W5:Y:S01]  /*1b60*/  LDG.E R4, desc[UR4][R4.64] ;  /* 0x0000000404047981 */ /* 0x000962000c1e1900 */
[----:B0-----:R-:W-:-:S05]  /*1b70*/  IMAD.WIDE R14, R2, 0x4, R192 ;  /* 0x00000004020e7825 */ /* 0x001fca00078e02c0 */
[----:B------:R0:W5:Y:S01]  /*1b80*/  LDG.E R203, desc[UR4][R14.64] ;  /* 0x000000040ecb7981 */ /* 0x000162000c1e1900 */
[----:B----4-:R-:W-:-:S05]  /*1b90*/  IMAD R5, R2, R201, RZ ;  /* 0x000000c902057224 */ /* 0x010fca00078e02ff */
[----:B0-----:R-:W-:-:S04]  /*1ba0*/  SHF.R.S32.HI R14, RZ, 0x1f, R5 ;  /* 0x0000001fff0e7819 */ /* 0x001fc80000011405 */
[----:B------:R-:W-:Y:S02]  /*1bb0*/  LEA.HI R5, R14, R5, RZ, 0x2 ;  /* 0x000000050e057211 */ /* 0x000fe400078f10ff */
[----:B--2---:R-:W-:Y:S01]  /*1bc0*/  LOP3.LUT R202, R196, 0x7f, RZ, 0xc0, !PT ;  /* 0x0000007fc4ca7812 */ /* 0x004fe200078ec0ff */
[----:B------:R-:W-:Y:S03]  /*1bd0*/  BSSY B0, `(.L_x_14271) ;  /* 0x00002df000007945 */ /* 0x000fe60003800000 */
[----:B------:R-:W-:-:S05]  /*1be0*/  LEA.HI.SX32 R5, R5, R202, 0x1e ;  /* 0x000000ca05057211 */ /* 0x000fca00078ff2ff */
[----:B-1----:R-:W-:Y:S01]  /*1bf0*/  IMAD.WIDE.U32 R192, R5, 0x10, R194 ;  /* 0x0000001005c07825 */ /* 0x002fe200078e00c2 */
        /* <DEDUP_REMOVED lines=17> */
[----:B0-----:R-:W-:-:S05]  /*1d10*/  IMAD.WIDE.U32 R14, R3, 0x4, R14 ;  /* 0x00000004030e7825 */ /* 0x001fca00078e000e */
[----:B------:R1:W5:Y:S01]  /*1d20*/  LDG.E R200, desc[UR4][R14.64] ;  /* 0x000000040ec87981 */ /* 0x000362000c1e1900 */
[----:B------:R-:W-:Y:S02]  /*1d30*/  IADD3 R3, R3, 0x80, RZ ;  /* 0x0000008003037810 */ /* 0x000fe40007ffe0ff */
[----:B------:R-:W-:-:S07]  /*1d40*/  IADD3 R12, R5, 0x80, RZ ;  /* 0x00000080050c7810 */ /* 0x000fce0007ffe0ff */
.L_x_14274:
[----:B------:R-:W-:Y:S05]  /*1d50*/  BSYNC B1 ;  /* 0x0000000000017941 */ /* 0x000fea0003800000 */
.L_x_14273:
[----:B------:R-:W-:Y:S01]  /*1d60*/  LOP3.LUT P5, RZ, R6, 0x40, RZ, 0xc0, !PT ;  /* 0x0000004006ff7812 */ /* 0x000fe200078ac0ff */
[----:B------:R-:W-:-:S12]  /*1d70*/  BSSY B1, `(.L_x_14275) ;  /* 0x000000b000017945 */ /* 0x000fd80003800000 */
[----:B------:R-:W-:Y:S05]  /*1d80*/  @!P5 BRA `(.L_x_14276) ;  /* 0x000000000024d947 */ /* 0x000fea0003800000 */
[----:B------:R-:W-:-:S04]  /*1d90*/  ISETP.NE.U32.AND P5, PT, RZ, UR8, PT ;  /* 0x00000008ff007c0c */ /* 0x000fc8000bfa5070 */
[----:B------:R-:W-:-:S13]  /*1da0*/  ISETP.NE.AND.EX P5, PT, RZ, UR9, PT, P5 ;  /* 0x00000009ff007c0c */ /* 0x000fda000bfa5350 */
[----:B-1----:R-:W-:-:S05]  /*1db0*/  @P5 IMAD.WIDE.U32 R14, R12, 0x10, R194 ;  /* 0x000000100c0e5825 */ /* 0x002fca00078e00c2 */
[----:B------:R0:W5:Y:S02]  /*1dc0*/  @P5 LDG.E.128 R136, desc[UR4][R14.64] ;  /* 0x000000040e885981 */ /* 0x000164000c1e1d00 */
[----:B0-----:R-:W0:Y:S02]  /*1dd0*/  LDC.64 R14, c[0x0][0x240] ;  /* 0x00009000ff0e7b82 */ /* 0x001e240000000a00 */
[----:B0-----:R-:W-:-:S05]  /*1de0*/  IMAD.WIDE.U32 R14, R3, 0x4, R14 ;  /* 0x00000004030e7825 */ /* 0x001fca00078e000e */
[----:B------:R0:W5:Y:S01]  /*1df0*/  LDG.E R19, desc[UR4][R14.64] ;  /* 0x000000040e137981 */ /* 0x000162000c1e1900 */
[----:B------:R-:W-:Y:S02]  /*1e00*/  IADD3 R3, R3, 0x80, RZ ;  /* 0x0000008003037810 */ /* 0x000fe40007ffe0ff */
[----:B------:R-:W-:-:S07]  /*1e10*/  IADD3 R12, R12, 0x80, RZ ;  /* 0x000000800c0c7810 */ /* 0x000fce0007ffe0ff */
.L_x_14276:
[----:B------:R-:W-:Y:S05]  /*1e20*/  BSYNC B1 ;  /* 0x0000000000017941 */ /* 0x000fea0003800000 */
.L_x_14275:
        /* <DEDUP_REMOVED lines=12> */
.L_x_14278:
[----:B------:R-:W-:Y:S05]  /*1ef0*/  BSYNC B1 ;  /* 0x0000000000017941 */ /* 0x000fea0003800000 */
.L_x_14277:
        /* <DEDUP_REMOVED lines=10> */
[----:B------:R-:W-:Y:S02]  /*1fa0*/  IADD3 R3, R3, 0x80, RZ ;  /* 0x0000008003037810 */ /* 0x000fe40007ffe0ff */
[----:B------:R-:W-:-:S07]  /*1fb0*/  IADD3 R12, R12, 0x80, RZ ;  /* 0x000000800c0c7810 */ /* 0x000fce0007ffe0ff */
.L_x_14280:
[----:B------:R-:W-:Y:S05]  /*1fc0*/  BSYNC B1 ;  /* 0x0000000000017941 */ /* 0x000fea0003800000 */
.L_x_14279:
        /* <DEDUP_REMOVED lines=12> */
.L_x_14282:
[----:B------:R-:W-:Y:S05]  /*2090*/  BSYNC B1 ;  /* 0x0000000000017941 */ /* 0x000fea0003800000 */
.L_x_14281:
        /* <DEDUP_REMOVED lines=12> */
.L_x_14284:
[----:B------:R-:W-:Y:S05]  /*2160*/  BSYNC B1 ;  /* 0x0000000000017941 */ /* 0x000fea0003800000 */
.L_x_14283:
        /* <DEDUP_REMOVED lines=11> */
.L_x_14286:
[----:B------:R-:W-:Y:S05]  /*2220*/  BSYNC B1 ;  /* 0x0000000000017941 */ /* 0x000fea0003800000 */
.L_x_14285:
        /* <DEDUP_REMOVED lines=11> */
.L_x_14288:
[----:B------:R-:W-:Y:S05]  /*22e0*/  BSYNC B1 ;  /* 0x0000000000017941 */ /* 0x000fea0003800000 */
.L_x_14287:
        /* <DEDUP_REMOVED lines=11> */
.L_x_14290:
[----:B------:R-:W-:Y:S05]  /*23a0*/  BSYNC B1 ;  /* 0x0000000000017941 */ /* 0x000fea0003800000 */
.L_x_14289:
[----:B------:R-:W-:Y:S01]  /*23b0*/  LOP3.LUT P5, RZ, R6, 0x100, RZ, 0xc0, !PT ;  /* 0x0000010006ff7812 */ /* 0x000fe200078ac0ff */
[----:B01234-:R-:W-:Y:S01]  /*23c0*/  HFMA2.MMA R15, -RZ, RZ, 0, 0 ;  /* 0x00000000ff0f7435 */ /* 0x01ffe200000001ff */
[----:B------:R-:W-:-:S11]  /*23d0*/  MOV R16, RZ ;  /* 0x000000ff00107202 */ /* 0x000fd60000000f00 */
[----:B------:R-:W-:Y:S05]  /*23e0*/  @!P5 BRA `(.L_x_14291) ;  /* 0x000000240074d947 */ /* 0x000fea0003800000 */
[----:B------:R-:W-:-:S04]  /*23f0*/  ISETP.NE.U32.AND P5, PT, RZ, UR8, PT ;  /* 0x00000008ff007c0c */ /* 0x000fc8000bfa5070 */
[----:B------:R-:W-:-:S13]  /*2400*/  ISETP.NE.AND.EX P5, PT, RZ, UR9, PT, P5 ;  /* 0x00000009ff007c0c */ /* 0x000fda000bfa5350 */
[----:B------:R-:W-:-:S05]  /*2410*/  @P5 IMAD.WIDE.U32 R12, R12, 0x10, R194 ;  /* 0x000000100c0c5825 */ /* 0x000fca00078e00c2 */
[----:B------:R0:W5:Y:S02]  /*2420*/  @P5 LDG.E.128 R168, desc[UR4][R12.64] ;  /* 0x000000040ca85981 */ /* 0x000164000c1e1d00 */
[----:B0-----:R-:W0:Y:S02]  /*2430*/  LDC.64 R12, c[0x0][0x240] ;  /* 0x00009000ff0c7b82 */ /* 0x001e240000000a00 */
[----:B0-----:R-:W-:-:S06]  /*2440*/  IMAD.WIDE.U32 R12, R3, 0x4, R12 ;  /* 0x00000004030c7825 */ /* 0x001fcc00078e000c */
[----:B------:R0:W5:Y:S01]  /*2450*/  LDG.E R13, desc[UR4][R12.64] ;  /* 0x000000040c0d7981 */ /* 0x000162000c1e1900 */
[----:B------:R-:W-:Y:S01]  /*2460*/  MOV R16, RZ ;  /* 0x000000ff00107202 */ /* 0x000fe20000000f00 */
[----:B------:R-:W-:Y:S06]  /*2470*/  BRA `(.L_x_14291) ;  /* 0x0000002400507947 */ /* 0x000fec0003800000 */
.L_x_14272:
[----:B-----5:R-:W-:Y:S01]  /*2480*/  ISETP.GE.AND P4, PT, R203, 0x1, PT ;  /* 0x00000001cb00780c */ /* 0x020fe20003f86270 */
[----:B------:R-:W0:Y:S01]  /*2490*/  LDC.U8 R216, c[0x0][0x2a0] ;  /* 0x0000a800ffd87b82 */ /* 0x000e220000000000 */
[----:B------:R-:W-:Y:S02]  /*24a0*/  IADD3 R12, R12, -0x1, RZ ;  /* 0xffffffff0c0c7810 */ /* 0x000fe40007ffe0ff */
[----:B------:R-:W-:Y:S02]  /*24b0*/  CS2R R16, SRZ ;  /* 0x0000000000107805 */ /* 0x000fe4000001ff00 */
[----:B------:R-:W-:Y:S01]  /*24c0*/  LOP3.LUT P5, RZ, R6, 0x20, RZ, 0xc0, !PT ;  /* 0x0000002006ff7812 */ /* 0x000fe200078ac0ff */
[----:B------:R-:W-:Y:S01]  /*24d0*/  BSSY B1, `(.L_x_14292) ;  /* 0x0000044000017945 */ /* 0x000fe20003800000 */
        /* <DEDUP_REMOVED lines=8> */
[----:B------:R-:W-:Y:S02]  /*2560*/  MOV R14, R5 ;  /* 0x00000005000e7202 */ /* 0x000fe40000000f00 */
[----:B------:R-:W-:Y:S01]  /*2570*/  @P4 LEA.HI.SX32 R17, R15, R202, 0x1e ;  /* 0x000000ca0f114211 */ /* 0x000fe200078ff2ff */
[----:B------:R-:W-:Y:S01]  /*2580*/  HFMA2.MMA R15, -RZ, RZ, 0, 0 ;  /* 0x00000000ff0f7435 */ /* 0x000fe200000001ff */
[----:B------:R-:W-:Y:S10]  /*2590*/  @!P5 BRA `(.L_x_14293) ;  /* 0x0000000000dcd947 */ /* 0x000ff40003800000 */
[----:B------:R-:W-:Y:S01]  /*25a0*/  ISETP.NE.U32.AND P5, PT, RZ, UR8, PT ;  /* 0x00000008ff007c0c */ /* 0x000fe2000bfa5070 */
[----:B------:R-:W1:Y:S01]  /*25b0*/  LDC.64 R196, c[0x0][0x2b8] ;  /* 0x0000ae00ffc47b82 */ /* 0x000e620000000a00 */
[----:B------:R-:W2:Y:S02]  /*25c0*/  LDL R204, [R1+0x1c4] ;  /* 0x0001c40001cc7983 */ /* 0x000ea40000100800 */
[----:B------:R-:W-:-:S05]  /*25d0*/  ISETP.NE.AND.EX P5, PT, RZ, UR9, PT, P5 ;  /* 0x00000009ff007c0c */ /* 0x000fca000bfa5350 */
[----:B------:R-:W3:Y:S08]  /*25e0*/  LDC.64 R14, c[0x0][0x240] ;  /* 0x00009000ff0e7b82 */ /* 0x000ef00000000a00 */
[----:B------:R4:W5:Y:S01]  /*25f0*/  @P5 LDG.E.128 R132, desc[UR4][R192.64] ;  /* 0x00000004c0845981 */ /* 0x000962000c1e1d00 */
[----:B0-----:R-:W-:-:S04]  /*2600*/  ISETP.NE.AND P5, PT, R216, RZ, PT ;  /* 0x000000ffd800720c */ /* 0x001fc80003fa5270 */
[----:B------:R-:W-:Y:S01]  /*2610*/  FSEL R16, R3, RZ, !P5 ;  /* 0x000000ff03107208 */ /* 0x000fe20006800000 */
[----:B-1----:R-:W-:Y:S01]  /*2620*/  IMAD.WIDE.U32 R196, R12, 0x10, R196 ;  /* 0x000000100cc47825 */ /* 0x002fe200078e00c4 */
[----:B----4-:R-:W0:Y:S05]  /*2630*/  LDC.64 R192, c[0x0][0x238] ;  /* 0x00008e00ffc07b82 */ /* 0x010e2a0000000a00 */
[----:B------:R-:W4:Y:S01]  /*2640*/  LDG.E.128 R196, desc[UR4][R196.64] ;  /* 0x00000004c4c47981 */ /* 0x000f22000c1e1d00 */
[----:B0-----:R-:W-:-:S06]  /*2650*/  IMAD.WIDE.U32 R192, R5, 0x10, R192 ;  /* 0x0000001005c07825 */ /* 0x001fcc00078e00c0 */
[----:B------:R-:W2:Y:S01]  /*2660*/  LDG.E.128 R192, desc[UR4][R192.64] ;  /* 0x00000004c0c07981 */ /* 0x000ea2000c1e1d00 */
[----:B---3--:R-:W-:-:S05]  /*2670*/  IMAD.WIDE.U32 R14, R17, 0x4, R14 ;  /* 0x00000004110e7825 */ /* 0x008fca00078e000e */
[----:B------:R0:W5:Y:S04]  /*2680*/  LDG.E R200, desc[UR4][R14.64] ;  /* 0x000000040ec87981 */ /* 0x000168000c1e1900 */
[----:B------:R-:W3:Y:S04]  /*2690*/  LDL R14, [R1+0x1c0] ;  /* 0x0001c000010e7983 */ /* 0x000ee80000100800 */
[----:B------:R-:W3:Y:S01]  /*26a0*/  LDL R15, [R1+0x1bc] ;  /* 0x0001bc00010f7983 */ /* 0x000ee20000100800 */
[----:B--2---:R-:W-:-:S04]  /*26b0*/  FADD.FTZ R192, -R16, R192 ;  /* 0x000000c010c07221 */ /* 0x004fc80000010100 */
[----:B------:R-:W-:Y:S02]  /*26c0*/  FMUL.FTZ R234, R4, R192 ;  /* 0x000000c004ea7220 */ /* 0x000fe40000410000 */
[----:B------:R-:W2:Y:S01]  /*26d0*/  LDL R192, [R1+0x1b8] ;  /* 0x0001b80001c07983 */ /* 0x000ea20000100800 */
[C---:B------:R-:W-:Y:S01]  /*26e0*/  FADD.FTZ R193, -R16.reuse, R193 ;  /* 0x000000c110c17221 */ /* 0x040fe20000010100 */
[C---:B------:R-:W-:Y:S01]  /*26f0*/  FADD.FTZ R194, -R16.reuse, R194 ;  /* 0x000000c210c27221 */ /* 0x040fe20000010100 */
[----:B------:R-:W-:Y:S01]  /*2700*/  FADD.FTZ R195, -R16, R195 ;  /* 0x000000c310c37221 */ /* 0x000fe20000010100 */
[----:B----4-:R-:W-:Y:S01]  /*2710*/  FADD.FTZ R56, R56, R196 ;  /* 0x000000c438387221 */ /* 0x010fe20000010000 */
[----:B------:R-:W-:Y:S01]  /*2720*/  FMUL.FTZ R217, R4, R193 ;  /* 0x000000c104d97220 */ /* 0x000fe20000410000 */
[----:B------:R-:W-:Y:S01]  /*2730*/  FFMA.FTZ R20, R196, R234, R20 ;  /* 0x000000eac4147223 */ /* 0x000fe20000010014 */
[----:B------:R-:W-:Y:S01]  /*2740*/  FMUL.FTZ R204, R204, R196 ;  /* 0x000000c4cccc7220 */ /* 0x000fe20000410000 */
[----:B------:R-:W-:Y:S01]  /*2750*/  FMUL.FTZ R193, R4, R194 ;  /* 0x000000c204c17220 */ /* 0x000fe20000410000 */
[----:B---3--:R-:W-:Y:S01]  /*2760*/  FMUL.FTZ R196, R14, R197 ;  /* 0x000000c50ec47220 */ /* 0x008fe20000410000 */
[----:B------:R-:W-:Y:S01]  /*2770*/  FMUL.FTZ R16, R4, R195 ;  /* 0x000000c304107220 */ /* 0x000fe20000410000 */
[----:B------:R-:W-:Y:S01]  /*2780*/  STL [R1+0x80], R217 ;  /* 0x000080d901007387 */ /* 0x000fe20000100800 */
[----:B------:R-:W-:-:S03]  /*2790*/  FMUL.FTZ R194, R15, R198 ;  /* 0x000000c60fc27220 */ /* 0x000fc60000410000 */
[----:B------:R-:W-:Y:S04]  /*27a0*/  STL [R1+0x7c], R193 ;  /* 0x00007cc101007387 */ /* 0x000fe80000100800 */
[----:B------:R-:W-:Y:S04]  /*27b0*/  STL [R1+0x78], R196 ;  /* 0x000078c401007387 */ /* 0x000fe80000100800 */
[----:B------:R-:W-:Y:S04]  /*27c0*/  STL [R1+0x50], R194 ;  /* 0x000050c201007387 */ /* 0x000fe80000100800 */
[----:B------:R1:W-:Y:S01]  /*27d0*/  STL [R1+0x4c], R16 ;  /* 0x00004c1001007387 */ /* 0x0003e20000100800 */
[----:B0-----:R-:W-:Y:S01]  /*27e0*/  FFMA.FTZ R14, R234, R204, RZ ;  /* 0x000000ccea0e7223 */ /* 0x001fe200000100ff */
[----:B------:R-:W-:-:S03]  /*27f0*/  FADD.FTZ R15, RZ, R204 ;  /* 0x000000ccff0f7221 */ /* 0x000fc60000010000 */
[----:B------:R-:W-:Y:S01]  /*2800*/  FFMA.FTZ R14, R217, R196, R14 ;  /* 0x000000c4d90e7223 */ /* 0x000fe2000001000e */
        /* <DEDUP_REMOVED lines=9> */
[----:B------:R-:W-:Y:S02]  /*28a0*/  IADD3 R17, R17, 0x80, RZ ;  /* 0x0000008011117810 */ /* 0x000fe40007ffe0ff */
[----:B------:R-:W-:Y:S01]  /*28b0*/  IADD3 R12, R12, 0x80, RZ ;  /* 0x000000800c0c7810 */ /* 0x000fe20007ffe0ff */
[----:B--2---:R-:W-:-:S05]  /*28c0*/  FMUL.FTZ R192, R192, R199 ;  /* 0x000000c7c0c07220 */ /* 0x004fca0000410000 */
[----:B------:R2:W-:Y:S01]  /*28d0*/  STL [R1+0x24], R192 ;  /* 0x000024c001007387 */ /* 0x0005e20000100800 */
[----:B-1----:R-:W-:Y:S01]  /*28e0*/  FFMA.FTZ R16, R16, R192, R14 ;  /* 0x000000c010107223 */ /* 0x002fe2000001000e */
[----:B------:R-:W-:Y:S01]  /*28f0*/  FADD.FTZ R15, R15, R192 ;  /* 0x000000c00f0f7221 */ /* 0x000fe20000010000 */
[----:B------:R-:W-:-:S07]  /*2900*/  IADD3 R14, R5, 0x80, RZ ;  /* 0x00000080050e7810 */ /* 0x000fce0007ffe0ff */
.L_x_14293:
[----:B------:R-:W-:Y:S05]  /*2910*/  BSYNC B1 ;  /* 0x0000000000017941 */ /* 0x000fea0003800000 */
.L_x_14292:
[----:B------:R-:W-:Y:S01]  /*2920*/  LOP3.LUT P5, RZ, R6, 0x40, RZ, 0xc0, !PT ;  /* 0x0000004006ff7812 */ /* 0x000fe200078ac0ff */
[----:B------:R-:W-:-:S12]  /*2930*/  BSSY B1, `(.L_x_14294) ;  /* 0x0000039000017945 */ /* 0x000fd80003800000 */
[----:B------:R-:W-:Y:S05]  /*2940*/  @!P5 BRA `(.L_x_14295) ;  /* 0x0000000000dcd947 */ /* 0x000fea0003800000 */
[----:B--2---:R-:W1:Y:S01]  /*2950*/  LDC.64 R192, c[0x0][0x2c8] ;  /* 0x0000b200ffc07b82 */ /* 0x004e620000000a00 */
[----:B------:R-:W-:Y:S01]  /*2960*/  ISETP.NE.U32.AND P5, PT, RZ, UR8, PT ;  /* 0x00000008ff007c0c */ /* 0x000fe2000bfa5070 */
[----:B------:R-:W2:Y:S03]  /*2970*/  LDL R242, [R1+0x1b4] ;  /* 0x0001b40001f27983 */ /* 0x000ea60000100800 */
[----:B------:R-:W-:-:S03]  /*2980*/  ISETP.NE.AND.EX P5, PT, RZ, UR9, PT, P5 ;  /* 0x00000009ff007c0c */ /* 0x000fc6000bfa5350 */
[----:B------:R-:W3:Y:S10]  /*2990*/  LDC.64 R196, c[0x0][0x2b8] ;  /* 0x0000ae00ffc47b82 */ /* 0x000ef40000000a00 */
[----:B-1----:R-:W-:-:S05]  /*29a0*/  @P5 IMAD.WIDE.U32 R192, R14, 0x10, R192 ;  /* 0x000000100ec05825 */ /* 0x002fca00078e00c0 */
[----:B------:R1:W5:Y:S01]  /*29b0*/  @P5 LDG.E.128 R136, desc[UR4][R192.64] ;  /* 0x00000004c0885981 */ /* 0x000362000c1e1d00 */
[----:B0-----:R-:W-:Y:S02]  /*29c0*/  ISETP.NE.AND P5, PT, R216, RZ, PT ;  /* 0x000000ffd800720c */ /* 0x001fe40003fa5270 */
[----:B------:R-:W0:Y:S08]  /*29d0*/  LDC.64 R216, c[0x0][0x240] ;  /* 0x00009000ffd87b82 */ /* 0x000e300000000a00 */
[----:B-1----:R-:W1:Y:S02]  /*29e0*/  LDC.64 R192, c[0x0][0x238] ;  /* 0x00008e00ffc07b82 */ /* 0x002e640000000a00 */
[----:B-1----:R-:W-:-:S06]  /*29f0*/  IMAD.WIDE.U32 R192, R14, 0x10, R192 ;  /* 0x000000100ec07825 */ /* 0x002fcc00078e00c0 */
[----:B------:R-:W4:Y:S01]  /*2a00*/  LDG.E.128 R192, desc[UR4][R192.64] ;  /* 0x00000004c0c07981 */ /* 0x000f22000c1e1d00 */
[----:B------:R-:W-:Y:S01]  /*2a10*/  FSEL R212, R3, RZ, !P5 ;  /* 0x000000ff03d47208 */ /* 0x000fe20006800000 */
[----:B---3--:R-:W-:-:S04]  /*2a20*/  IMAD.WIDE.U32 R196, R12, 0x10, R196 ;  /* 0x000000100cc47825 */ /* 0x008fc800078e00c4 */
[----:B0-----:R-:W-:Y:S02]  /*2a30*/  IMAD.WIDE.U32 R216, R17, 0x4, R216 ;  /* 0x0000000411d87825 */ /* 0x001fe400078e00d8 */
[----:B------:R-:W2:Y:S04]  /*2a40*/  LDG.E.128 R196, desc[UR4][R196.64] ;  /* 0x00000004c4c47981 */ /* 0x000ea8000c1e1d00 */
[----:B------:R0:W5:Y:S04]  /*2a50*/  LDG.E R19, desc[UR4][R216.64] ;  /* 0x00000004d8137981 */ /* 0x000168000c1e1900 */
[----:B------:R-:W0:Y:S04]  /*2a60*/  LDL R217, [R1+0x1b0] ;  /* 0x0001b00001d97983 */ /* 0x000e280000100800 */
[----:B------:R-:W3:Y:S01]  /*2a70*/  LDL R216, [R1+0x1a8] ;  /* 0x0001a80001d87983 */ /* 0x000ee20000100800 */
[----:B----4-:R-:W-:-:S04]  /*2a80*/  FADD.FTZ R192, -R212, R192 ;  /* 0x000000c0d4c07221 */ /* 0x010fc80000010100 */
[----:B------:R-:W-:Y:S02]  /*2a90*/  FMUL.FTZ R233, R4, R192 ;  /* 0x000000c004e97220 */ /* 0x000fe40000410000 */
[----:B------:R-:W4:Y:S01]  /*2aa0*/  LDL R192, [R1+0x1ac] ;  /* 0x0001ac0001c07983 */ /* 0x000f220000100800 */
[C---:B------:R-:W-:Y:S01]  /*2ab0*/  FADD.FTZ R193, -R212.reuse, R193 ;  /* 0x000000c1d4c17221 */ /* 0x040fe20000010100 */
[----:B------:R-:W-:Y:S01]  /*2ac0*/  FADD.FTZ R195, -R212, R195 ;  /* 0x000000c3d4c37221 */ /* 0x000fe20000010100 */
[----:B--2---:R-:W-:Y:S02]  /*2ad0*/  FMUL.FTZ R242, R242, R196 ;  /* 0x000000c4f2f27220 */ /* 0x004fe40000410000 */
[----:B------:R-:W-:-:S03]  /*2ae0*/  FMUL.FTZ R232, R4, R193 ;  /* 0x000000c104e87220 */ /* 0x000fc60000410000 */
[----:B------:R3:W-:Y:S01]  /*2af0*/  STL [R1+0x74], R242 ;  /* 0x000074f201007387 */ /* 0x0007e20000100800 */
[----:B0-----:R-:W-:-:S05]  /*2b00*/  FMUL.FTZ R217, R217, R197 ;  /* 0x000000c5d9d97220 */ /* 0x001fca0000410000 */
[----:B------:R1:W-:Y:S01]  /*2b10*/  STL [R1+0x48], R217 ;  /* 0x000048d901007387 */ /* 0x0003e20000100800 */
[----:B------:R-:W-:Y:S01]  /*2b20*/  FADD.FTZ R194, -R212, R194 ;  /* 0x000000c2d4c27221 */ /* 0x000fe20000010100 */
[----:B------:R-:W-:Y:S01]  /*2b30*/  FADD.FTZ R15, R15, R242 ;  /* 0x000000f20f0f7221 */ /* 0x000fe20000010000 */
[----:B------:R-:W-:Y:S02]  /*2b40*/  FFMA.FTZ R16, R233, R242, R16 ;  /* 0x000000f2e9107223 */ /* 0x000fe40000010010 */
[----:B------:R-:W-:Y:S01]  /*2b50*/  FMUL.FTZ R212, R4, R194 ;  /* 0x000000c204d47220 */ /* 0x000fe20000410000 */
[----:B------:R-:W-:Y:S01]  /*2b60*/  FADD.FTZ R15, R15, R217 ;  /* 0x000000d90f0f7221 */ /* 0x000fe20000010000 */
[----:B------:R-:W-:Y:S01]  /*2b70*/  FFMA.FTZ R16, R232, R217, R16 ;  /* 0x000000d9e8107223 */ /* 0x000fe20000010010 */
        /* <DEDUP_REMOVED lines=8> */
[----:B------:R-:W-:-:S02]  /*2c00*/  IADD3 R17, R17, 0x80, RZ ;  /* 0x0000008011117810 */ /* 0x000fc40007ffe0ff */
[----:B------:R-:W-:Y:S02]  /*2c10*/  IADD3 R12, R12, 0x80, RZ ;  /* 0x000000800c0c7810 */ /* 0x000fe40007ffe0ff */
[----:B------:R-:W-:Y:S01]  /*2c20*/  IADD3 R14, R14, 0x80, RZ ;  /* 0x000000800e0e7810 */ /* 0x000fe20007ffe0ff */
[----:B----4-:R-:W-:Y:S01]  /*2c30*/  FMUL.FTZ R193, R192, R198 ;  /* 0x000000c6c0c17220 */ /* 0x010fe20000410000 */
[----:B------:R-:W-:-:S04]  /*2c40*/  FMUL.FTZ R192, R4, R195 ;  /* 0x000000c304c07220 */ /* 0x000fc80000410000 */
[----:B------:R1:W-:Y:S04]  /*2c50*/  STL [R1+0x20], R193 ;  /* 0x000020c101007387 */ /* 0x0003e80000100800 */
[----:B------:R1:W-:Y:S01]  /*2c60*/  STL [R1+0x8], R192 ;  /* 0x000008c001007387 */ /* 0x0003e20000100800 */
[----:B------:R-:W-:Y:S01]  /*2c70*/  FADD.FTZ R15, R15, R193 ;  /* 0x000000c10f0f7221 */ /* 0x000fe20000010000 */
[----:B------:R-:W-:Y:S01]  /*2c80*/  FFMA.FTZ R16, R212, R193, R16 ;  /* 0x000000c1d4107223 */ /* 0x000fe20000010010 */
[----:B------:R-:W-:Y:S02]  /*2c90*/  FFMA.FTZ R27, R199, R192, R27 ;  /* 0x000000c0c71b7223 */ /* 0x000fe4000001001b */
[----:B------:R-:W-:Y:S01]  /*2ca0*/  FADD.FTZ R15, R15, R242 ;  /* 0x000000f20f0f7221 */ /* 0x000fe20000010000 */
[----:B------:R-:W-:-:S07]  /*2cb0*/  FFMA.FTZ R16, R192, R242, R16 ;  /* 0x000000f2c0107223 */ /* 0x000fce0000010010 */
.L_x_14295:
[----:B------:R-:W-:Y:S05]  /*2cc0*/  BSYNC B1 ;  /* 0x0000000000017941 */ /* 0x000fea0003800000 */
.L_x_14294:
[----:B------:R-:W-:Y:S01]  /*2cd0*/  LOP3.LUT P5, RZ, R6, 0x80, RZ, 0xc0, !PT ;  /* 0x0000008006ff7812 */ /* 0x000fe200078ac0ff */
[----:B------:R-:W-:-:S12]  /*2ce0*/  BSSY B1, `(.L_x_14296) ;  /* 0x0000039000017945 */ /* 0x000fd80003800000 */
[----:B------:R-:W-:Y:S05]  /*2cf0*/  @!P5 BRA `(.L_x_14297) ;  /* 0x0000000000dcd947 */ /* 0x000fea0003800000 */
[----:B-12---:R-:W1:Y:S01]  /*2d00*/  LDC.64 R192, c[0x0][0x2c8] ;  /* 0x0000b200ffc07b82 */ /* 0x006e620000000a00 */
[----:B------:R-:W-:Y:S01]  /*2d10*/  ISETP.NE.U32.AND P5, PT, RZ, UR8, PT ;  /* 0x00000008ff007c0c */ /* 0x000fe2000bfa5070 */
[----:B------:R-:W2:Y:S03]  /*2d20*/  LDL R249, [R1+0x19c] ;  /* 0x00019c0001f97983 */ /* 0x000ea60000100800 */
[----:B------:R-:W-:Y:S01]  /*2d30*/  ISETP.NE.AND.EX P5, PT, RZ, UR9, PT, P5 ;  /* 0x00000009ff007c0c */ /* 0x000fe2000bfa5350 */
[----:B------:R-:W3:Y:S02]  /*2d40*/  LDL R241, [R1+0x198] ;  /* 0x0001980001f17983 */ /* 0x000ee40000100800 */
[----:B------:R-:W4:Y:S08]  /*2d50*/  LDC.64 R196, c[0x0][0x2b8] ;  /* 0x0000ae00ffc47b82 */ /* 0x000f300000000a00 */
[----:B0-----:R-:W0:Y:S02]  /*2d60*/  LDC.64 R216, c[0x0][0x240] ;  /* 0x00009000ffd87b82 */ /* 0x001e240000000a00 */
[----:B-1----:R-:W-:-:S06]  /*2d70*/  @P5 IMAD.WIDE.U32 R192, R14, 0x10, R192 ;  /* 0x000000100ec05825 */ /* 0x002fcc00078e00c0 */
[----:B------:R-:W1:Y:S01]  /*2d80*/  LDC.U8 R194, c[0x0][0x2a0] ;  /* 0x0000a800ffc27b82 */ /* 0x000e620000000000 */
[----:B------:R4:W5:Y:S07]  /*2d90*/  @P5 LDG.E.128 R140, desc[UR4][R192.64] ;  /* 0x00000004c08c5981 */ /* 0x00096e000c1e1d00 */
[----:B----4-:R-:W4:Y:S01]  /*2da0*/  LDC.64 R192, c[0x0][0x238] ;  /* 0x00008e00ffc07b82 */ /* 0x010f220000000a00 */
[----:B------:R-:W-:-:S04]  /*2db0*/  IMAD.WIDE.U32 R196, R12, 0x10, R196 ;  /* 0x000000100cc47825 */ /* 0x000fc800078e00c4 */
[----:B0-----:R-:W-:Y:S02]  /*2dc0*/  IMAD.WIDE.U32 R216, R17, 0x4, R216 ;  /* 0x0000000411d87825 */ /* 0x001fe400078e00d8 */
[----:B------:R-:W2:Y:S01]  /*2dd0*/  LDG.E.128 R196, desc[UR4][R196.64] ;  /* 0x00000004c4c47981 */ /* 0x000ea2000c1e1d00 */
[----:B-1----:R-:W-:-:S03]  /*2de0*/  ISETP.NE.AND P5, PT, R194, RZ, PT ;  /* 0x000000ffc200720c */ /* 0x002fc60003fa5270 */
[----:B------:R2:W5:Y:S04]  /*2df0*/  LDG.E R18, desc[UR4][R216.64] ;  /* 0x00000004d8127981 */ /* 0x000568000c1e1900 */
[----:B------:R-:W2:Y:S01]  /*2e00*/  LDL R217, [R1+0x1a4] ;  /* 0x0001a40001d97983 */ /* 0x000ea20000100800 */
[----:B----4-:R-:W-:-:S03]  /*2e10*/  IMAD.WIDE.U32 R192, R14, 0x10, R192 ;  /* 0x000000100ec07825 */ /* 0x010fc600078e00c0 */
[----:B------:R-:W4:Y:S04]  /*2e20*/  LDL R216, [R1+0x1a0] ;  /* 0x0001a00001d87983 */ /* 0x000f280000100800 */
[----:B------:R-:W3:Y:S01]  /*2e30*/  LDG.E.128 R192, desc[UR4][R192.64] ;  /* 0x00000004c0c07981 */ /* 0x000ee2000c1e1d00 */
[----:B------:R-:W-:Y:S02]  /*2e40*/  FSEL R211, R3, RZ, !P5 ;  /* 0x000000ff03d37208 */ /* 0x000fe40006800000 */
[----:B------:R-:W-:Y:S02]  /*2e50*/  IADD3 R17, R17, 0x80, RZ ;  /* 0x0000008011117810 */ /* 0x000fe40007ffe0ff */
[----:B------:R-:W-:Y:S02]  /*2e60*/  IADD3 R12, R12, 0x80, RZ ;  /* 0x000000800c0c7810 */ /* 0x000fe40007ffe0ff */
[----:B------:R-:W-:Y:S01]  /*2e70*/  IADD3 R14, R14, 0x80, RZ ;  /* 0x000000800e0e7810 */ /* 0x000fe20007ffe0ff */
[----:B--2---:R-:W-:Y:S01]  /*2e80*/  FMUL.FTZ R217, R217, R196 ;  /* 0x000000c4d9d97220 */ /* 0x004fe20000410000 */
[C---:B---3--:R-:W-:Y:S01]  /*2e90*/  FADD.FTZ R193, -R211.reuse, R193 ;  /* 0x000000c1d3c17221 */ /* 0x048fe20000010100 */
[----:B------:R-:W-:-:S03]  /*2ea0*/  FADD.FTZ R192, -R211, R192 ;  /* 0x000000c0d3c07221 */ /* 0x000fc60000010100 */
[C---:B------:R-:W-:Y:S01]  /*2eb0*/  FMUL.FTZ R228, R4.reuse, R193 ;  /* 0x000000c104e47220 */ /* 0x040fe20000410000 */
[----:B------:R-:W-:Y:S01]  /*2ec0*/  FMUL.FTZ R229, R4, R192 ;  /* 0x000000c004e57220 */ /* 0x000fe20000410000 */
[----:B----4-:R-:W-:Y:S01]  /*2ed0*/  FMUL.FTZ R193, R216, R197 ;  /* 0x000000c5d8c17220 */ /* 0x010fe20000410000 */
[----:B------:R-:W-:Y:S01]  /*2ee0*/  FMUL.FTZ R192, R249, R198 ;  /* 0x000000c6f9c07220 */ /* 0x000fe20000410000 */
[----:B------:R3:W-:Y:S04]  /*2ef0*/  STL [R1+0x70], R217 ;  /* 0x000070d901007387 */ /* 0x0007e80000100800 */
[----:B------:R3:W-:Y:S04]  /*2f00*/  STL [R1+0x44], R193 ;  /* 0x000044c101007387 */ /* 0x0007e80000100800 */
[----:B------:R3:W-:Y:S01]  /*2f10*/  STL [R1+0x1c], R192 ;  /* 0x00001cc001007387 */ /* 0x0007e20000100800 */
[----:B------:R-:W-:Y:S01]  /*2f20*/  FADD.FTZ R194, -R211, R194 ;  /* 0x000000c2d3c27221 */ /* 0x000fe20000010100 */
[----:B------:R-:W-:Y:S01]  /*2f30*/  FADD.FTZ R15, R15, R217 ;  /* 0x000000d90f0f7221 */ /* 0x000fe20000010000 */
[----:B------:R-:W-:Y:S01]  /*2f40*/  FFMA.FTZ R16, R229, R217, R16 ;  /* 0x000000d9e5107223 */ /* 0x000fe20000010010 */
        /* <DEDUP_REMOVED lines=17> */
[----:B---3--:R-:W-:-:S07]  /*3060*/  FFMA.FTZ R16, R249, R241, R16 ;  /* 0x000000f1f9107223 */ /* 0x008fce0000010010 */
.L_x_14297:
[----:B------:R-:W-:Y:S05]  /*3070*/  BSYNC B1 ;  /* 0x0000000000017941 */ /* 0x000fea0003800000 */
.L_x_14296:
        /* <DEDUP_REMOVED lines=37> */
[C---:B------:R-:W-:Y:S01]  /*32d0*/  FADD.FTZ R194, -R210.reuse, R194 ;  /* 0x000000c2d2c27221 */ /* 0x040fe20000010100 */
        /* <DEDUP_REMOVED lines=20> */
.L_x_14299:
[----:B------:R-:W-:Y:S05]  /*3420*/  BSYNC B1 ;  /* 0x0000000000017941 */ /* 0x000fea0003800000 */
.L_x_14298:
        /* <DEDUP_REMOVED lines=58> */
.L_x_14301:
[----:B------:R-:W-:Y:S05]  /*37d0*/  BSYNC B1 ;  /* 0x0000000000017941 */ /* 0x000fea0003800000 */
.L_x_14300:
        /* <DEDUP_REMOVED lines=36> */
[----:B------:R3:W-:Y:S01]  /*3a20*/  STL [R1], R192 ;  /* 0x000000c001007387 */ /* 0x0007e20000100800 */
        /* <DEDUP_REMOVED lines=21> */
.L_x_14303:
[----:B------:R-:W-:Y:S05]  /*3b80*/  BSYNC B1 ;  /* 0x0000000000017941 */ /* 0x000fea0003800000 */
.L_x_14302:
[----:B------:R-:W-:Y:S04]  /*3b90*/  BSSY B1, `(.L_x_14304) ;  /* 0x0000038000017945 */ /* 0x000fe80003800000 */
[----:B------:R-:W-:Y:S05]  /*3ba0*/  @!P0 BRA `(.L_x_14305) ;  /* 0x0000000000d88947 */ /* 0x000fea0003800000 */
[----:B-12---:R-:W1:Y:S01]  /*3bb0*/  LDC.64 R192, c[0x0][0x2c8] ;  /* 0x0000b200ffc07b82 */ /* 0x006e620000000a00 */
[----:B------:R-:W-:Y:S01]  /*3bc0*/  ISETP.NE.U32.AND P5, PT, RZ, UR8, PT ;  /* 0x00000008ff007c0c */ /* 0x000fe2000bfa5070 */
[----:B------:R-:W2:Y:S03]  /*3bd0*/  LDL R252, [R1+0x160] ;  /* 0x0001600001fc7983 */ /* 0x000ea60000100800 */
[----:B------:R-:W-:Y:S01]  /*3be0*/  ISETP.NE.AND.EX P5, PT, RZ, UR9, PT, P5 ;  /* 0x00000009ff007c0c */ /* 0x000fe2000bfa5350 */
[----:B------:R-:W3:Y:S02]  /*3bf0*/  LDL R245, [R1+0x15c] ;  /* 0x00015c0001f57983 */ /* 0x000ee40000100800 */
[----:B------:R-:W4:Y:S02]  /*3c00*/  LDC.64 R196, c[0x0][0x2b8] ;  /* 0x0000ae00ffc47b82 */ /* 0x000f240000000a00 */
[----:B------:R-:W3:Y:S06]  /*3c10*/  LDL R237, [R1+0x158] ;  /* 0x0001580001ed7983 */ /* 0x000eec0000100800 */
        /* <DEDUP_REMOVED lines=11> */
[----:B----4-:R-:W-:-:S06]  /*3cd0*/  IMAD.WIDE.U32 R192, R14, 0x10, R192 ;  /* 0x000000100ec07825 */ /* 0x010fcc00078e00c0 */
[----:B------:R-:W4:Y:S01]  /*3ce0*/  LDG.E.128 R192, desc[UR4][R192.64] ;  /* 0x00000004c0c07981 */ /* 0x000f22000c1e1d00 */
[----:B------:R-:W-:Y:S02]  /*3cf0*/  FSEL R207, R3, RZ, !P5 ;  /* 0x000000ff03cf7208 */ /* 0x000fe40006800000 */
[----:B------:R-:W-:Y:S02]  /*3d00*/  IADD3 R17, R17, 0x80, RZ ;  /* 0x0000008011117810 */ /* 0x000fe40007ffe0ff */
[----:B------:R-:W-:Y:S02]  /*3d10*/  IADD3 R12, R12, 0x80, RZ ;  /* 0x000000800c0c7810 */ /* 0x000fe40007ffe0ff */
[----:B------:R-:W-:Y:S01]  /*3d20*/  IADD3 R14, R14, 0x80, RZ ;  /* 0x000000800e0e7810 */ /* 0x000fe20007ffe0ff */
[----:B--2---:R-:W-:Y:S01]  /*3d30*/  FMUL.FTZ R217, R217, R196 ;  /* 0x000000c4d9d97220 */ /* 0x004fe20000410000 */
[----:B----4-:R-:W-:-:S04]  /*3d40*/  FADD.FTZ R192, -R207, R192 ;  /* 0x000000c0cfc07221 */ /* 0x010fc80000010100 */
[----:B------:R-:W-:Y:S01]  /*3d50*/  FMUL.FTZ R222, R4, R192 ;  /* 0x000000c004de7220 */ /* 0x000fe20000410000 */
[----:B------:R-:W-:Y:S01]  /*3d60*/  FMUL.FTZ R192, R252, R197 ;  /* 0x000000c5fcc07220 */ /* 0x000fe20000410000 */
        /* <DEDUP_REMOVED lines=8> */
[C---:B------:R-:W-:Y:S01]  /*3df0*/  FMUL.FTZ R207, R4.reuse, R194 ;  /* 0x000000c204cf7220 */ /* 0x040fe20000410000 */
        /* <DEDUP_REMOVED lines=16> */
[----:B----4-:R-:W-:-:S07]  /*3f00*/  FFMA.FTZ R16, R245, R237, R16 ;  /* 0x000000edf5107223 */ /* 0x010fce0000010010 */
.L_x_14305:
[----:B------:R-:W-:Y:S05]  /*3f10*/  BSYNC B1 ;  /* 0x0000000000017941 */ /* 0x000fea0003800000 */
.L_x_14304:
        /* <DEDUP_REMOVED lines=56> */
.L_x_14307:
[----:B------:R-:W-:Y:S05]  /*42a0*/  BSYNC B1 ;  /* 0x0000000000017941 */ /* 0x000fea0003800000 */
.L_x_14306:
        /* <DEDUP_REMOVED lines=56> */
.L_x_14309:
[----:B------:R-:W-:Y:S05]  /*4630*/  BSYNC B1 ;  /* 0x0000000000017941 */ /* 0x000fea0003800000 */
.L_x_14308:
[----:B------:R-:W-:-:S13]  /*4640*/  LOP3.LUT P5, RZ, R6, 0x100, RZ, 0xc0, !PT ;  /* 0x0000010006ff7812 */ /* 0x000fda00078ac0ff */
[----:B------:R-:W-:Y:S05]  /*4650*/  @!P5 BRA `(.L_x_14291) ;  /* 0x0000000000d8d947 */ /* 0x000fea0003800000 */
[----:B-12---:R-:W1:Y:S01]  /*4660*/  LDC.64 R192, c[0x0][0x2c8] ;  /* 0x0000b200ffc07b82 */ /* 0x006e620000000a00 */
[----:B------:R-:W-:Y:S01]  /*4670*/  ISETP.NE.U32.AND P5, PT, RZ, UR8, PT ;  /* 0x00000008ff007c0c */ /* 0x000fe2000bfa5070 */
[----:B------:R-:W2:Y:S03]  /*4680*/  LDL R220, [R1+0x134] ;  /* 0x0001340001dc7983 */ /* 0x000ea60000100800 */
[----:B------:R-:W-:-:S03]  /*4690*/  ISETP.NE.AND.EX P5, PT, RZ, UR9, PT, P5 ;  /* 0x00000009ff007c0c */ /* 0x000fc6000bfa5350 */
[----:B------:R-:W3:Y:S08]  /*46a0*/  LDC.64 R196, c[0x0][0x2b8] ;  /* 0x0000ae00ffc47b82 */ /* 0x000ef00000000a00 */
[----:B------:R-:W4:Y:S02]  /*46b0*/  LDC.U8 R194, c[0x0][0x2a0] ;  /* 0x0000a800ffc27b82 */ /* 0x000f240000000000 */
[----:B-1----:R-:W-:-:S06]  /*46c0*/  @P5 IMAD.WIDE.U32 R192, R14, 0x10, R192 ;  /* 0x000000100ec05825 */ /* 0x002fcc00078e00c0 */
[----:B0-----:R-:W0:Y:S01]  /*46d0*/  LDC.64 R216, c[0x0][0x240] ;  /* 0x00009000ffd87b82 */ /* 0x001e220000000a00 */
[----:B------:R1:W5:Y:S07]  /*46e0*/  @P5 LDG.E.128 R168, desc[UR4][R192.64] ;  /* 0x00000004c0a85981 */ /* 0x00036e000c1e1d00 */
[----:B-1----:R-:W1:Y:S01]  /*46f0*/  LDC.64 R192, c[0x0][0x238] ;  /* 0x00008e00ffc07b82 */ /* 0x002e620000000a00 */
[----:B---3--:R-:W-:Y:S01]  /*4700*/  IMAD.WIDE.U32 R196, R12, 0x10, R196 ;  /* 0x000000100cc47825 */ /* 0x008fe200078e00c4 */
[----:B----4-:R-:W-:Y:S01]  /*4710*/  ISETP.NE.AND P5, PT, R194, RZ, PT ;  /* 0x000000ffc200720c */ /* 0x010fe20003fa5270 */
[----:B------:R-:W3:Y:S04]  /*4720*/  LDL R12, [R1+0x130] ;  /* 0x00013000010c7983 */ /* 0x000ee80000100800 */
[----:B------:R-:W2:Y:S01]  /*4730*/  LDG.E.128 R196, desc[UR4][R196.64] ;  /* 0x00000004c4c47981 */ /* 0x000ea2000c1e1d00 */
[----:B-1----:R-:W-:-:S03]  /*4740*/  IMAD.WIDE.U32 R192, R14, 0x10, R192 ;  /* 0x000000100ec07825 */ /* 0x002fc600078e00c0 */
[----:B------:R-:W4:Y:S04]  /*4750*/  LDL R14, [R1+0x12c] ;  /* 0x00012c00010e7983 */ /* 0x000f280000100800 */
[----:B------:R-:W4:Y:S01]  /*4760*/  LDG.E.128 R192, desc[UR4][R192.64] ;  /* 0x00000004c0c07981 */ /* 0x000f22000c1e1d00 */
[----:B0-----:R-:W-:-:S03]  /*4770*/  IMAD.WIDE.U32 R216, R17, 0x4, R216 ;  /* 0x0000000411d87825 */ /* 0x001fc600078e00d8 */
[----:B------:R-:W4:Y:S01]  /*4780*/  LDL R17, [R1+0x128] ;  /* 0x0001280001117983 */ /* 0x000f220000100800 */
[----:B------:R-:W-:-:S03]  /*4790*/  FSEL R3, R3, RZ, !P5 ;  /* 0x000000ff03037208 */ /* 0x000fc60006800000 */
[----:B------:R2:W5:Y:S02]  /*47a0*/  LDG.E R13, desc[UR4][R216.64] ;  /* 0x00000004d80d7981 */ /* 0x000564000c1e1900 */
[----:B--2---:R-:W-:Y:S01]  /*47b0*/  FMUL.FTZ R217, R220, R196 ;  /* 0x000000c4dcd97220 */ /* 0x004fe20000410000 */
[----:B---3--:R-:W-:-:S03]  /*47c0*/  FMUL.FTZ R12, R12, R197 ;  /* 0x000000c50c0c7220 */ /* 0x008fc60000410000 */
[----:B------:R-:W-:Y:S01]  /*47d0*/  FADD.FTZ R15, R15, R217 ;  /* 0x000000d90f0f7221 */ /* 0x000fe20000010000 */
[----:B------:R-:W-:Y:S03]  /*47e0*/  STL [R1+0x54], R217 ;  /* 0x000054d901007387 */ /* 0x000fe60000100800 */
[----:B------:R-:W-:Y:S01]  /*47f0*/  FADD.FTZ R15, R15, R12 ;  /* 0x0000000c0f0f7221 */ /* 0x000fe20000010000 */
[----:B------:R0:W-:Y:S01]  /*4800*/  STL [R1+0x28], R12 ;  /* 0x0000280c01007387 */ /* 0x0001e20000100800 */
[C---:B----4-:R-:W-:Y:S01]  /*4810*/  FADD.FTZ R192, -R3.reuse, R192 ;  /* 0x000000c003c07221 */ /* 0x050fe20000010100 */
[----:B------:R-:W-:-:S03]  /*4820*/  FADD.FTZ R193, -R3, R193 ;  /* 0x000000c103c17221 */ /* 0x000fc60000010100 */
[C---:B------:R-:W-:Y:S01]  /*4830*/  FMUL.FTZ R231, R4.reuse, R192 ;  /* 0x000000c004e77220 */ /* 0x040fe20000410000 */
[----:B------:R-:W-:Y:S01]  /*4840*/  FADD.FTZ R195, -R3, R195 ;  /* 0x000000c303c37221 */ /* 0x000fe20000010100 */
[----:B------:R-:W-:Y:S02]  /*4850*/  FMUL.FTZ R230, R4, R193 ;  /* 0x000000c104e67220 */ /* 0x000fe40000410000 */
[----:B------:R-:W-:Y:S01]  /*4860*/  FFMA.FTZ R16, R231, R217, R16 ;  /* 0x000000d9e7107223 */ /* 0x000fe20000010010 */
[----:B------:R-:W-:Y:S01]  /*4870*/  FADD.FTZ R194, -R3, R194 ;  /* 0x000000c203c27221 */ /* 0x000fe20000010100 */
[----:B------:R-:W-:Y:S01]  /*4880*/  FMUL.FTZ R14, R14, R198 ;  /* 0x000000c60e0e7220 */ /* 0x000fe20000410000 */
[----:B------:R-:W-:Y:S01]  /*4890*/  FMUL.FTZ R3, R4, R195 ;  /* 0x000000c304037220 */ /* 0x000fe20000410000 */
[----:B------:R-:W-:Y:S01]  /*48a0*/  FFMA.FTZ R16, R230, R12, R16 ;  /* 0x0000000ce6107223 */ /* 0x000fe20000010010 */
[----:B0-----:R-:W-:Y:S02]  /*48b0*/  FMUL.FTZ R12, R17, R199 ;  /* 0x000000c7110c7220 */ /* 0x001fe40000410000 */
[----:B------:R3:W-:Y:S04]  /*48c0*/  STL [R1+0x18], R14 ;  /* 0x0000180e01007387 */ /* 0x0007e80000100800 */
[----:B------:R3:W-:Y:S04]  /*48d0*/  STL [R1+0x14], R3 ;  /* 0x0000140301007387 */ /* 0x0007e80000100800 */
[----:B------:R3:W-:Y:S01]  /*48e0*/  STL [R1+0x10], R12 ;  /* 0x0000100c01007387 */ /* 0x0007e20000100800 */
        /* <DEDUP_REMOVED lines=13> */
.L_x_14291:
[----:B------:R-:W-:Y:S05]  /*49c0*/  BSYNC B0 ;  /* 0x0000000000007941 */ /* 0x000fea0003800000 */
.L_x_14271:
[----:B------:R-:W3:Y:S01]  /*49d0*/  LDL.LU R3, [R1+0x84] ;  /* 0x0000840001037983 */ /* 0x000ee20000300800 */
[----:B------:R-:W-:Y:S01]  /*49e0*/  UMOV UR6, 0xffffffff ;  /* 0xffffffff00067882 */ /* 0x000fe20000000000 */
[----:B------:R-:W-:Y:S01]  /*49f0*/  LOP3.LUT R6, R6, 0xffffffef, RZ, 0xc0, !PT ;  /* 0xffffffef06067812 */ /* 0x000fe200078ec0ff */
[----:B0-----:R-:W0:Y:S02]  /*4a00*/  S2R R12, SR_TID.X ;  /* 0x00000000000c7919 */ /* 0x001e240000002100 */
[----:B0-----:R-:W-:Y:S02]  /*4a10*/  SHF.R.U32.HI R195, RZ, 0x5, R12 ;  /* 0x00000005ffc37819 */ /* 0x001fe4000001160c */
[----:B---3--:R-:W-:Y:S02]  /*4a20*/  LOP3.LUT P5, RZ, R3, 0xff, RZ, 0xc0, !PT ;  /* 0x000000ff03ff7812 */ /* 0x008fe400078ac0ff */
[----:B------:R-:W-:-:S11]  /*4a30*/  LOP3.LUT R3, R195, 0x7fffffc, RZ, 0xc0, !PT ;  /* 0x07fffffcc3037812 */ /* 0x000fd600078ec0ff */
[----:B------:R-:W-:Y:S02]  /*4a40*/  @P5 LOP3.LUT R6, R6, 0x10, RZ, 0xfc, !PT ;  /* 0x0000001006065812 */ /* 0x000fe400078efcff */
[----:B------:R-:W-:Y:S02]  /*4a50*/  @!P5 IADD3 R3, R3, 0x4, RZ ;  /* 0x000000040303d810 */ /* 0x000fe40007ffe0ff */
[----:B------:R-:W-:Y:S01]  /*4a60*/  LOP3.LUT P5, RZ, R12, 0x1f, RZ, 0xc0, !PT ;  /* 0x0000001f0cff7812 */ /* 0x000fe200078ac0ff */
[----:B------:R-:W-:-:S12]  /*4a70*/  BRA.DIV UR6, `(.L_x_14310) ;  /* 0x0000005e06647947 */ /* 0x000fd8000b800000 */
[----:B-12---:R-:W0:Y:S04]  /*4a80*/  SHFL.DOWN PT, R192, R15, 0x10, 0x1f ;  /* 0x0a001f000fc07f89 */ /* 0x006e2800000e0000 */
        /* <DEDUP_REMOVED lines=17> */
.L_x_14522:
[----:B------:R-:W2:Y:S01]  /*4ba0*/  S2R R17, SR_CgaCtaId ;  /* 0x0000000000117919 */ /* 0x000ea20000008800 */
[----:B0-----:R-:W-:Y:S01]  /*4bb0*/  FADD.FTZ R15, R16, R15 ;  /* 0x0000000f100f7221 */ /* 0x001fe20000010000 */
[----:B-1----:R-:W-:Y:S01]  /*4bc0*/  @!P5 LOP3.LUT R16, R195, 0x3, RZ, 0xc0, !PT ;  /* 0x00000003c310d812 */ /* 0x002fe200078ec0ff */
[----:B------:R-:W-:Y:S01]  /*4bd0*/  FADD.FTZ R14, R192, R194 ;  /* 0x000000c2c00e7221 */ /* 0x000fe20000010000 */
[----:B------:R-:W-:Y:S01]  /*4be0*/  MOV R12, 0x400 ;  /* 0x00000400000c7802 */ /* 0x000fe20000000f00 */
        /* <DEDUP_REMOVED lines=17> */
[----:B0-----:R-:W-:-:S04]  /*4d00*/  @P4 SHF.R.S32.HI R12, RZ, 0x1f, R203 ;  /* 0x0000001fff0c4819 */ /* 0x001fc800000114cb */
[----:B------:R-:W-:Y:S01]  /*4d10*/  @P4 LEA.HI R12, R12, R203, RZ, 0x2 ;  /* 0x000000cb0c0c4211 */ /* 0x000fe200078f10ff */
[----:B-1----:R-:W-:Y:S01]  /*4d20*/  FADD.FTZ R3, R3, R192 ;  /* 0x000000c003037221 */ /* 0x002fe20000010000 */
[----:B------:R-:W-:Y:S01]  /*4d30*/  FADD.FTZ R14, R14, R193 ;  /* 0x000000c10e0e7221 */ /* 0x000fe20000010000 */
[----:B------:R-:W-:Y:S02]  /*4d40*/  HFMA2.MMA R192, -RZ, RZ, 0, 0 ;  /* 0x00000000ffc07435 */ /* 0x000fe400000001ff */
[----:B------:R-:W-:Y:S01]  /*4d50*/  FADD.FTZ R3, R194, R3 ;  /* 0x00000003c2037221 */ /* 0x000fe20000010000 */
[----:B------:R-:W-:-:S03]  /*4d60*/  FADD.FTZ R14, R195, R14 ;  /* 0x0000000ec30e7221 */ /* 0x000fc60000010000 */
[----:B------:R-:W-:Y:S01]  /*4d70*/  @P4 LEA.HI.SX32 R192, R12, R202, 0x1e ;  /* 0x000000ca0cc04211 */ /* 0x000fe200078ff2ff */
[----:B------:R-:W-:Y:S01]  /*4d80*/  FMUL.FTZ R12, R3, UR10 ;  /* 0x0000000a030c7c20 */ /* 0x000fe20008410000 */
[----:B------:R-:W-:Y:S01]  /*4d90*/  FMUL.FTZ R3, R14, UR10 ;  /* 0x0000000a0e037c20 */ /* 0x000fe20008410000 */
[----:B------:R-:W-:Y:S06]  /*4da0*/  @!P6 BRA `(.L_x_14312) ;  /* 0x00000008003ce947 */ /* 0x000fec0003800000 */
[----:B------:R-:W-:Y:S04]  /*4db0*/  BSSY B1, `(.L_x_14313) ;  /* 0x0000005000017945 */ /* 0x000fe80003800000 */
[----:B------:R-:W-:Y:S05]  /*4dc0*/  @!P4 BRA `(.L_x_14314) ;  /* 0x00000000000cc947 */ /* 0x000fea0003800000 */
[----:B------:R-:W0:Y:S02]  /*4dd0*/  LDC.64 R180, c[0x0][0x220] ;  /* 0x00008800ffb47b82 */ /* 0x000e240000000a00 */
[----:B0-----:R-:W-:-:S06]  /*4de0*/  IMAD.WIDE.U32 R180, R192, 0x10, R180 ;  /* 0x00000010c0b47825 */ /* 0x001fcc00078e00b4 */
[----:B------:R-:W5:Y:S02]  /*4df0*/  LDG.E.128 R180, desc[UR4][R180.64] ;  /* 0x00000004b4b47981 */ /* 0x000f64000c1e1d00 */
.L_x_14314:
[----:B------:R-:W-:Y:S05]  /*4e00*/  BSYNC B1 ;  /* 0x0000000000017941 */ /* 0x000fea0003800000 */
.L_x_14313:
        /* <DEDUP_REMOVED lines=17> */
.L_x_14316:
[----:B------:R-:W-:Y:S05]  /*4f20*/  BSYNC B1 ;  /* 0x0000000000017941 */ /* 0x000fea0003800000 */
.L_x_14315:
[----:B------:R-:W0:Y:S01]  /*4f30*/  LDC.64 R16, c[0x0][0x308] ;  /* 0x0000c200ff107b82 */ /* 0x000e220000000a00 */
[----:B------:R-:W-:Y:S01]  /*4f40*/  BSSY B1, `(.L_x_14317) ;  /* 0x000000e000017945 */ /* 0x000fe20003800000 */
[----:B0-----:R-:W-:-:S04]  /*4f50*/  ISETP.NE.U32.AND P5, PT, R16, RZ, PT ;  /* 0x000000ff1000720c */ /* 0x001fc80003fa5070 */
[----:B------:R-:W-:-:S04]  /*4f60*/  ISETP.NE.AND.EX P5, PT, R17, RZ, PT, P5 ;  /* 0x000000ff1100720c */ /* 0x000fc80003fa5350 */
[----:B------:R-:W-:Y:S01]  /*4f70*/  SEL R184, R193, R184, P5 ;  /* 0x000000b8c1b87207 */ /* 0x000fe20002800000 */
[----:B------:R-:W-:Y:S08]  /*4f80*/  @!P4 BRA `(.L_x_14318) ;  /* 0x000000000024c947 */ /* 0x000ff00003800000 */
[----:B------:R-:W2:Y:S01]  /*4f90*/  LDL R194, [R1+0x124] ;  /* 0x0001240001c27983 */ /* 0x000ea20000100800 */
[----:B------:R-:W-:Y:S01]  /*4fa0*/  FMUL.FTZ R193, R193, UR13 ;  /* 0x0000000dc1c17c20 */ /* 0x000fe20008410000 */
[----:B------:R-:W-:-:S03]  /*4fb0*/  LOP3.LUT P6, RZ, R200, 0xff, RZ, 0xc0, !PT ;  /* 0x000000ffc8ff7812 */ /* 0x000fc600078cc0ff */
[----:B------:R-:W-:-:S04]  /*4fc0*/  FMUL.FTZ R193, R193, UR12 ;  /* 0x0000000cc1c17c20 */ /* 0x000fc80008410000 */
[----:B------:R-:W-:-:S05]  /*4fd0*/  FMUL.FTZ R188, R180, R193 ;  /* 0x000000c1b4bc7220 */ /* 0x000fca0000410000 */
[----:B------:R-:W-:-:S05]  /*4fe0*/  FSEL R188, R188, RZ, P6 ;  /* 0x000000ffbcbc7208 */ /* 0x000fca0003000000 */
[----:B------:R-:W-:Y:S01]  /*4ff0*/  FADD.FTZ R92, R92, R188 ;  /* 0x000000bc5c5c7221 */ /* 0x000fe20000010000 */
[----:B------:R-:W-:Y:S01]  /*5000*/  MOV R188, RZ ;  /* 0x000000ff00bc7202 */ /* 0x000fe20000000f00 */
[----:B--2---:R-:W-:-:S07]  /*5010*/  @P6 FMUL.FTZ R188, R194, R193 ;  /* 0x000000c1c2bc6220 */ /* 0x004fce0000410000 */
.L_x_14318:
[----:B------:R-:W-:Y:S05]  /*5020*/  BSYNC B1 ;  /* 0x0000000000017941 */ /* 0x000fea0003800000 */
.L_x_14317:
        /* <DEDUP_REMOVED lines=16> */
.L_x_14320:
[----:B------:R-:W-:Y:S05]  /*5130*/  BSYNC B1 ;  /* 0x0000000000017941 */ /* 0x000fea0003800000 */
.L_x_14319:
[----:B------:R-:W-:Y:S01]  /*5140*/  BSSY B1, `(.L_x_14321) ;  /* 0x000000c000017945 */ /* 0x000fe20003800000 */
[----:B------:R-:W-:-:S03]  /*5150*/  SEL R185, R193, R185, P5 ;  /* 0x000000b9c1b97207 */ /* 0x000fc60002800000 */
[----:B------:R-:W-:Y:S05]  /*5160*/  @!P4 BRA `(.L_x_14322) ;  /* 0x000000000024c947 */ /* 0x000fea0003800000 */
[----:B------:R-:W2:Y:S01]  /*5170*/  LDL R194, [R1+0x120] ;  /* 0x0001200001c27983 */ /* 0x000ea20000100800 */
[----:B------:R-:W-:Y:S01]  /*5180*/  FMUL.FTZ R193, R193, UR13 ;  /* 0x0000000dc1c17c20 */ /* 0x000fe20008410000 */
[----:B------:R-:W-:-:S03]  /*5190*/  LOP3.LUT P6, RZ, R200, 0xff00, RZ, 0xc0, !PT ;  /* 0x0000ff00c8ff7812 */ /* 0x000fc600078cc0ff */
[----:B------:R-:W-:-:S04]  /*51a0*/  FMUL.FTZ R193, R193, UR12 ;  /* 0x0000000cc1c17c20 */ /* 0x000fc80008410000 */
[----:B------:R-:W-:-:S05]  /*51b0*/  FMUL.FTZ R189, R181, R193 ;  /* 0x000000c1b5bd7220 */ /* 0x000fca0000410000 */
[----:B------:R-:W-:-:S05]  /*51c0*/  FSEL R189, R189, RZ, P6 ;  /* 0x000000ffbdbd7208 */ /* 0x000fca0003000000 */
[----:B------:R-:W-:Y:S01]  /*51d0*/  FADD.FTZ R93, R93, R189 ;  /* 0x000000bd5d5d7221 */ /* 0x000fe20000010000 */
[----:B------:R-:W-:-:S06]  /*51e0*/  HFMA2.MMA R189, -RZ, RZ, 0, 0 ;  /* 0x00000000ffbd7435 */ /* 0x000fcc00000001ff */
[----:B--2---:R-:W-:-:S07]  /*51f0*/  @P6 FMUL.FTZ R189, R194, R193 ;  /* 0x000000c1c2bd6220 */ /* 0x004fce0000410000 */
.L_x_14322:
[----:B------:R-:W-:Y:S05]  /*5200*/  BSYNC B1 ;  /* 0x0000000000017941 */ /* 0x000fea0003800000 */
.L_x_14321:
        /* <DEDUP_REMOVED lines=16> */
.L_x_14324:
[----:B------:R-:W-:Y:S05]  /*5310*/  BSYNC B1 ;  /* 0x0000000000017941 */ /* 0x000fea0003800000 */
.L_x_14323:
        /* <DEDUP_REMOVED lines=12> */
.L_x_14326:
[----:B------:R-:W-:Y:S05]  /*53e0*/  BSYNC B1 ;  /* 0x0000000000017941 */ /* 0x000fea0003800000 */
.L_x_14325:
        /* <DEDUP_REMOVED lines=19> */
.L_x_14328:
[----:B------:R-:W-:Y:S05]  /*5520*/  BSYNC B1 ;  /* 0x0000000000017941 */ /* 0x000fea0003800000 */
.L_x_14327:
[----:B------:R-:W-:Y:S01]  /*5530*/  SEL R187, R193, R187, P5 ;  /* 0x000000bbc1bb7207 */ /* 0x000fe20002800000 */
[----:B------:R-:W-:Y:S01]  /*5540*/  BSSY B1, `(.L_x_14329) ;  /* 0x0000012000017945 */ /* 0x000fe20003800000 */
[----:B------:R-:W-:-:S04]  /*5550*/  ISETP.NE.U32.AND P5, PT, R16, RZ, PT ;  /* 0x000000ff1000720c */ /* 0x000fc80003fa5070 */
[----:B------:R-:W-:-:S13]  /*5560*/  ISETP.NE.AND.EX P5, PT, R17, RZ, PT, P5 ;  /* 0x000000ff1100720c */ /* 0x000fda0003fa5350 */
[----:B------:R-:W0:Y:S02]  /*5570*/  @P5 LDC.64 R14, c[0x0][0x308] ;  /* 0x0000c200ff0e5b82 */ /* 0x000e240000000a00 */
[----:B0-----:R-:W-:-:S05]  /*5580*/  @P5 IMAD.WIDE.U32 R14, R5, 0x10, R14 ;  /* 0x00000010050e5825 */ /* 0x001fca00078e000e */
[----:B------:R0:W-:Y:S02]  /*5590*/  @P5 STG.E.128 desc[UR4][R14.64], R184 ;  /* 0x000000b80e005986 */ /* 0x0001e4000c101d04 */
[----:B0-----:R-:W0:Y:S02]  /*55a0*/  @P4 LDC.64 R14, c[0x0][0x2f8] ;  /* 0x0000be00ff0e4b82 */ /* 0x001e240000000a00 */
[----:B0-----:R-:W-:Y:S01]  /*55b0*/  @P4 IMAD.WIDE.U32 R14, R192, 0x10, R14 ;  /* 0x00000010c00e4825 */ /* 0x001fe200078e000e */
[----:B------:R-:W-:Y:S06]  /*55c0*/  @!P4 BRA `(.L_x_14330) ;  /* 0x000000000024c947 */ /* 0x000fec0003800000 */
[----:B------:R-:W2:Y:S01]  /*55d0*/  LDL R194, [R1+0x118] ;  /* 0x0001180001c27983 */ /* 0x000ea20000100800 */
[----:B------:R-:W-:Y:S01]  /*55e0*/  FMUL.FTZ R16, R193, UR13 ;  /* 0x0000000dc1107c20 */ /* 0x000fe20008410000 */
[----:B------:R-:W-:Y:S01]  /*55f0*/  LOP3.LUT P5, RZ, R200, 0xff000000, RZ, 0xc0, !PT ;  /* 0xff000000c8ff7812 */ /* 0x000fe200078ac0ff */
[----:B------:R-:W-:Y:S02]  /*5600*/  HFMA2.MMA R191, -RZ, RZ, 0, 0 ;  /* 0x00000000ffbf7435 */ /* 0x000fe400000001ff */
[----:B------:R-:W-:-:S04]  /*5610*/  FMUL.FTZ R16, R16, UR12 ;  /* 0x0000000c10107c20 */ /* 0x000fc80008410000 */
[----:B------:R-:W-:-:S05]  /*5620*/  FMUL.FTZ R17, R183, R16 ;  /* 0x00000010b7117220 */ /* 0x000fca0000410000 */
[----:B------:R-:W-:-:S05]  /*5630*/  FSEL R17, R17, RZ, P5 ;  /* 0x000000ff11117208 */ /* 0x000fca0002800000 */
[----:B------:R-:W-:Y:S01]  /*5640*/  FADD.FTZ R95, R95, R17 ;  /* 0x000000115f5f7221 */ /* 0x000fe20000010000 */
[----:B--2---:R-:W-:-:S07]  /*5650*/  @P5 FMUL.FTZ R191, R194, R16 ;  /* 0x00000010c2bf5220 */ /* 0x004fce0000410000 */
.L_x_14330:
[----:B------:R-:W-:Y:S05]  /*5660*/  BSYNC B1 ;  /* 0x0000000000017941 */ /* 0x000fea0003800000 */
.L_x_14329:
[----:B------:R0:W-:Y:S01]  /*5670*/  @P4 STG.E.128 desc[UR4][R14.64], R188 ;  /* 0x000000bc0e004986 */ /* 0x0001e2000c101d04 */
[----:B------:R-:W-:Y:S02]  /*5680*/  IADD3 R5, R5, 0x80, RZ ;  /* 0x0000008005057810 */ /* 0x000fe40007ffe0ff */
[----:B------:R-:W-:-:S07]  /*5690*/  IADD3 R192, R192, 0x80, RZ ;  /* 0x00000080c0c07810 */ /* 0x000fce0007ffe0ff */
.L_x_14312:
[----:B------:R-:W-:Y:S05]  /*56a0*/  BSYNC B0 ;  /* 0x0000000000007941 */ /* 0x000fea0003800000 */
.L_x_14311:
        /* <DEDUP_REMOVED lines=13> */
[----:B-----5:R-:W-:Y:S01]  /*5780*/  @!P3 FSEL R193, R136, RZ, P5 ;  /* 0x000000ff88c1b208 */ /* 0x020fe20002800000 */
        /* <DEDUP_REMOVED lines=10> */
.L_x_14334:
[----:B------:R-:W-:Y:S05]  /*5830*/  BSYNC B1 ;  /* 0x0000000000017941 */ /* 0x000fea0003800000 */
.L_x_14333:
        /* <DEDUP_REMOVED lines=15> */
.L_x_14336:
[----:B------:R-:W-:Y:S05]  /*5930*/  BSYNC B1 ;  /* 0x0000000000017941 */ /* 0x000fea0003800000 */
.L_x_14335:
[----:B------:R-:W-:Y:S01]  /*5940*/  @!P3 ISETP.NE.U32.AND P6, PT, R14, RZ, PT ;  /* 0x000000ff0e00b20c */ /* 0x000fe20003fc5070 */
[----:B------:R-:W-:Y:S03]  /*5950*/  BSSY B1, `(.L_x_14337) ;  /* 0x000000b000017945 */ /* 0x000fe60003800000 */
[----:B------:R-:W-:-:S04]  /*5960*/  @!P3 ISETP.NE.AND.EX P6, PT, R15, RZ, PT, P6 ;  /* 0x000000ff0f00b20c */ /* 0x000fc80003fc5360 */
        /* <DEDUP_REMOVED lines=9> */
.L_x_14338:
[----:B------:R-:W-:Y:S05]  /*5a00*/  BSYNC B1 ;  /* 0x0000000000017941 */ /* 0x000fea0003800000 */
.L_x_14337:
        /* <DEDUP_REMOVED lines=12> */
.L_x_14340:
[----:B------:R-:W-:Y:S05]  /*5ad0*/  BSYNC B1 ;  /* 0x0000000000017941 */ /* 0x000fea0003800000 */
.L_x_14339:
        /* <DEDUP_REMOVED lines=12> */
.L_x_14342:
[----:B------:R-:W-:Y:S05]  /*5ba0*/  BSYNC B1 ;  /* 0x0000000000017941 */ /* 0x000fea0003800000 */
.L_x_14341:
        /* <DEDUP_REMOVED lines=12> */
.L_x_14344:
[----:B------:R-:W-:Y:S05]  /*5c70*/  BSYNC B1 ;  /* 0x0000000000017941 */ /* 0x000fea0003800000 */
.L_x_14343:
        /* <DEDUP_REMOVED lines=12> */
.L_x_14346:
[----:B------:R-:W-:Y:S05]  /*5d40*/  BSYNC B1 ;  /* 0x0000000000017941 */ /* 0x000fea0003800000 */
.L_x_14345:
        /* <DEDUP_REMOVED lines=19> */
.L_x_14348:
[----:B------:R-:W-:Y:S05]  /*5e80*/  BSYNC B1 ;  /* 0x0000000000017941 */ /* 0x000fea0003800000 */
.L_x_14347:
[----:B------:R1:W-:Y:S01]  /*5e90*/  @P4 STG.E.128 desc[UR4][R14.64], R188 ;  /* 0x000000bc0e004986 */ /* 0x0003e2000c101d04 */
[----:B------:R-:W-:Y:S02]  /*5ea0*/  IADD3 R192, R192, 0x80, RZ ;  /* 0x00000080c0c07810 */ /* 0x000fe40007ffe0ff */
[----:B------:R-:W-:-:S07]  /*5eb0*/  IADD3 R5, R5, 0x80, RZ ;  /* 0x0000008005057810 */ /* 0x000fce0007ffe0ff */
.L_x_14332:
[----:B------:R-:W-:Y:S05]  /*5ec0*/  BSYNC B0 ;  /* 0x0000000000007941 */ /* 0x000fea0003800000 */
.L_x_14331:
        /* <DEDUP_REMOVED lines=24> */
.L_x_14352:
[----:B------:R-:W-:Y:S05]  /*6050*/  BSYNC B1 ;  /* 0x0000000000017941 */ /* 0x000fea0003800000 */
.L_x_14351:
        /* <DEDUP_REMOVED lines=15> */
.L_x_14354:
[----:B------:R-:W-:Y:S05]  /*6150*/  BSYNC B1 ;  /* 0x0000000000017941 */ /* 0x000fea0003800000 */
.L_x_14353:
        /* <DEDUP_REMOVED lines=12> */
.L_x_14356:
[----:B------:R-:W-:Y:S05]  /*6220*/  BSYNC B1 ;  /* 0x0000000000017941 */ /* 0x000fea0003800000 */
.L_x_14355:
        /* <DEDUP_REMOVED lines=12> */
.L_x_14358:
[----:B------:R-:W-:Y:S05]  /*62f0*/  BSYNC B1 ;  /* 0x0000000000017941 */ /* 0x000fea0003800000 */
.L_x_14357:
        /* <DEDUP_REMOVED lines=12> */
.L_x_14360:
[----:B------:R-:W-:Y:S05]  /*63c0*/  BSYNC B1 ;  /* 0x0000000000017941 */ /* 0x000fea0003800000 */
.L_x_14359:
        /* <DEDUP_REMOVED lines=12> */
.L_x_14362:
[----:B------:R-:W-:Y:S05]  /*6490*/  BSYNC B1 ;  /* 0x0000000000017941 */ /* 0x000fea0003800000 */
.L_x_14361:
        /* <DEDUP_REMOVED lines=11> */
.L_x_14364:
[----:B------:R-:W-:Y:S05]  /*6550*/  BSYNC B1 ;  /* 0x0000000000017941 */ /* 0x000fea0003800000 */
.L_x_14363:
        /* <DEDUP_REMOVED lines=19> */
.L_x_14366:
[----:B------:R-:W-:Y:S05]  /*6690*/  BSYNC B1 ;  /* 0x0000000000017941 */ /* 0x000fea0003800000 */
.L_x_14365:
[----:B------:R2:W-:Y:S01]  /*66a0*/  @P4 STG.E.128 desc[UR4][R14.64], R188 ;  /* 0x000000bc0e004986 */ /* 0x0005e2000c101d04 */
[----:B------:R-:W-:Y:S02]  /*66b0*/  IADD3 R192, R192, 0x80, RZ ;  /* 0x00000080c0c07810 */ /* 0x000fe40007ffe0ff */
[----:B------:R-:W-:-:S07]  /*66c0*/  IADD3 R5, R5, 0x80, RZ ;  /* 0x0000008005057810 */ /* 0x000fce0007ffe0ff */
.L_x_14350:
[----:B------:R-:W-:Y:S05]  /*66d0*/  BSYNC B0 ;  /* 0x0000000000007941 */ /* 0x000fea0003800000 */
.L_x_14349:
        /* <DEDUP_REMOVED lines=24> */
.L_x_14370:
[----:B------:R-:W-:Y:S05]  /*6860*/  BSYNC B1 ;  /* 0x0000000000017941 */ /* 0x000fea0003800000 */
.L_x_14369:
        /* <DEDUP_REMOVED lines=15> */
.L_x_14372:
[----:B------:R-:W-:Y:S05]  /*6960*/  BSYNC B1 ;  /* 0x0000000000017941 */ /* 0x000fea0003800000 */
.L_x_14371:
        /* <DEDUP_REMOVED lines=12> */
.L_x_14374:
[----:B------:R-:W-:Y:S05]  /*6a30*/  BSYNC B1 ;  /* 0x0000000000017941 */ /* 0x000fea0003800000 */
.L_x_14373:
        /* <DEDUP_REMOVED lines=12> */
.L_x_14376:
[----:B------:R-:W-:Y:S05]  /*6b00*/  BSYNC B1 ;  /* 0x0000000000017941 */ /* 0x000fea0003800000 */
.L_x_14375:
        /* <DEDUP_REMOVED lines=12> */
.L_x_14378:
[----:B------:R-:W-:Y:S05]  /*6bd0*/  BSYNC B1 ;  /* 0x0000000000017941 */ /* 0x000fea0003800000 */
.L_x_14377:
        /* <DEDUP_REMOVED lines=12> */
.L_x_14380:
[----:B------:R-:W-:Y:S05]  /*6ca0*/  BSYNC B1 ;  /* 0x0000000000017941 */ /* 0x000fea0003800000 */
.L_x_14379:
        /* <DEDUP_REMOVED lines=11> */
.L_x_14382:
[----:B------:R-:W-:Y:S05]  /*6d60*/  BSYNC B1 ;  /* 0x0000000000017941 */ /* 0x000fea0003800000 */
.L_x_14381:
        /* <DEDUP_REMOVED lines=19> */
.L_x_14384:
[----:B------:R-:W-:Y:S05]  /*6ea0*/  BSYNC B1 ;  /* 0x0000000000017941 */ /* 0x000fea0003800000 */
.L_x_14383:
[----:B------:R3:W-:Y:S01]  /*6eb0*/  @P4 STG.E.128 desc[UR4][R14.64], R188 ;  /* 0x000000bc0e004986 */ /* 0x0007e2000c101d04 */
[----:B------:R-:W-:Y:S02]  /*6ec0*/  IADD3 R192, R192, 0x80, RZ ;  /* 0x00000080c0c07810 */ /* 0x000fe40007ffe0ff */
[----:B------:R-:W-:-:S07]  /*6ed0*/  IADD3 R5, R5, 0x80, RZ ;  /* 0x0000008005057810 */ /* 0x000fce0007ffe0ff */
.L_x_14368:
[----:B------:R-:W-:Y:S05]  /*6ee0*/  BSYNC B0 ;  /* 0x0000000000007941 */ /* 0x000fea0003800000 */
.L_x_14367:
        /* <DEDUP_REMOVED lines=24> */
.L_x_14388:
[----:B------:R-:W-:Y:S05]  /*7070*/  BSYNC B1 ;  /* 0x0000000000017941 */ /* 0x000fea0003800000 */
.L_x_14387:
        /* <DEDUP_REMOVED lines=15> */
.L_x_14390:
[----:B------:R-:W-:Y:S05]  /*7170*/  BSYNC B1 ;  /* 0x0000000000017941 */ /* 0x000fea0003800000 */
.L_x_14389:
        /* <DEDUP_REMOVED lines=12> */
.L_x_14392:
[----:B------:R-:W-:Y:S05]  /*7240*/  BSYNC B1 ;  /* 0x0000000000017941 */ /* 0x000fea0003800000 */
.L_x_14391:
        /* <DEDUP_REMOVED lines=12> */
.L_x_14394:
[----:B------:R-:W-:Y:S05]  /*7310*/  BSYNC B1 ;  /* 0x0000000000017941 */ /* 0x000fea0003800000 */
.L_x_14393:
        /* <DEDUP_REMOVED lines=12> */
.L_x_14396:
[----:B------:R-:W-:Y:S05]  /*73e0*/  BSYNC B1 ;  /* 0x0000000000017941 */ /* 0x000fea0003800000 */
.L_x_14395:
        /* <DEDUP_REMOVED lines=12> */
.L_x_14398:
[----:B------:R-:W-:Y:S05]  /*74b0*/  BSYNC B1 ;  /* 0x0000000000017941 */ /* 0x000fea0003800000 */
.L_x_14397:
        /* <DEDUP_REMOVED lines=11> */
.L_x_14400:
[----:B------:R-:W-:Y:S05]  /*7570*/  BSYNC B1 ;  /* 0x0000000000017941 */ /* 0x000fea0003800000 */
.L_x_14399:
        /* <DEDUP_REMOVED lines=19> */
.L_x_14402:
[----:B------:R-:W-:Y:S05]  /*76b0*/  BSYNC B1 ;  /* 0x0000000000017941 */ /* 0x000fea0003800000 */
.L_x_14401:
[----:B------:R4:W-:Y:S01]  /*76c0*/  @P4 STG.E.128 desc[UR4][R14.64], R188 ;  /* 0x000000bc0e004986 */ /* 0x0009e2000c101d04 */
[----:B------:R-:W-:Y:S02]  /*76d0*/  IADD3 R192, R192, 0x80, RZ ;  /* 0x00000080c0c07810 */ /* 0x000fe40007ffe0ff */
[----:B------:R-:W-:-:S07]  /*76e0*/  IADD3 R5, R5, 0x80, RZ ;  /* 0x0000008005057810 */ /* 0x000fce0007ffe0ff */
.L_x_14386:
[----:B------:R-:W-:Y:S05]  /*76f0*/  BSYNC B0 ;  /* 0x0000000000007941 */ /* 0x000fea0003800000 */
.L_x_14385:
        /* <DEDUP_REMOVED lines=24> */
.L_x_14406:
[----:B------:R-:W-:Y:S05]  /*7880*/  BSYNC B1 ;  /* 0x0000000000017941 */ /* 0x000fea0003800000 */
.L_x_14405:
        /* <DEDUP_REMOVED lines=15> */
.L_x_14408:
[----:B------:R-:W-:Y:S05]  /*7980*/  BSYNC B1 ;  /* 0x0000000000017941 */ /* 0x000fea0003800000 */
.L_x_14407:
        /* <DEDUP_REMOVED lines=12> */
.L_x_14410:
[----:B------:R-:W-:Y:S05]  /*7a50*/  BSYNC B1 ;  /* 0x0000000000017941 */ /* 0x000fea0003800000 */
.L_x_14409:
        /* <DEDUP_REMOVED lines=12> */
.L_x_14412:
[----:B------:R-:W-:Y:S05]  /*7b20*/  BSYNC B1 ;  /* 0x0000000000017941 */ /* 0x000fea0003800000 */
.L_x_14411:
[----:B------:R-:W-:Y:S01]  /*7b30*/  @!P3 ISETP.NE.U32.AND P6, PT, R14, RZ, PT ;  /* 0x000000ff0e00b20c */ /* 0x000fe20003fc5070 */
[----:B------:R-:W-:Y:S03]  /*7b40*/  BSSY B1, `(.L_x_14413) ;  /* 0x000000b000017945 */ /* 0x000fe60003800000 */
[----:B------:R-:W-:-:S04]  /*7b50*/  @!P3 ISETP.NE.AND.EX P6, PT, R15, RZ, PT, P6 ;  /* 0x000000ff0f00b20c */ /* 0x000fc80003fc5360 */
        /* <DEDUP_REMOVED lines=9> */
.L_x_14414:
[----:B------:R-:W-:Y:S05]  /*7bf0*/  BSYNC B1 ;  /* 0x0000000000017941 */ /* 0x000fea0003800000 */
.L_x_14413:
        /* <DEDUP_REMOVED lines=12> */
.L_x_14416:
[----:B------:R-:W-:Y:S05]  /*7cc0*/  BSYNC B1 ;  /* 0x0000000000017941 */ /* 0x000fea0003800000 */
.L_x_14415:
        /* <DEDUP_REMOVED lines=11> */
.L_x_14418:
[----:B------:R-:W-:Y:S05]  /*7d80*/  BSYNC B1 ;  /* 0x0000000000017941 */ /* 0x000fea0003800000 */
.L_x_14417:
        /* <DEDUP_REMOVED lines=19> */
.L_x_14420:
[----:B------:R-:W-:Y:S05]  /*7ec0*/  BSYNC B1 ;  /* 0x0000000000017941 */ /* 0x000fea0003800000 */
.L_x_14419:
[----:B------:R0:W-:Y:S01]  /*7ed0*/  @P4 STG.E.128 desc[UR4][R14.64], R188 ;  /* 0x000000bc0e004986 */ /* 0x0001e2000c101d04 */
[----:B------:R-:W-:Y:S02]  /*7ee0*/  IADD3 R192, R192, 0x80, RZ ;  /* 0x00000080c0c07810 */ /* 0x000fe40007ffe0ff */
[----:B------:R-:W-:-:S07]  /*7ef0*/  IADD3 R5, R5, 0x80, RZ ;  /* 0x0000008005057810 */ /* 0x000fce0007ffe0ff */
.L_x_14404:
[----:B------:R-:W-:Y:S05]  /*7f00*/  BSYNC B0 ;  /* 0x0000000000007941 */ /* 0x000fea0003800000 */
.L_x_14403:
        /* <DEDUP_REMOVED lines=23> */
.L_x_14424:
[----:B------:R-:W-:Y:S05]  /*8080*/  BSYNC B1 ;  /* 0x0000000000017941 */ /* 0x000fea0003800000 */
.L_x_14423:
        /* <DEDUP_REMOVED lines=15> */
.L_x_14426:
[----:B------:R-:W-:Y:S05]  /*8180*/  BSYNC B1 ;  /* 0x0000000000017941 */ /* 0x000fea0003800000 */
.L_x_14425:
        /* <DEDUP_REMOVED lines=12> */
.L_x_14428:
[----:B------:R-:W-:Y:S05]  /*8250*/  BSYNC B1 ;  /* 0x0000000000017941 */ /* 0x000fea0003800000 */
.L_x_14427:
        /* <DEDUP_REMOVED lines=12> */
.L_x_14430:
[----:B------:R-:W-:Y:S05]  /*8320*/  BSYNC B1 ;  /* 0x0000000000017941 */ /* 0x000fea0003800000 */
.L_x_14429:
        /* <DEDUP_REMOVED lines=11> */
.L_x_14432:
[----:B------:R-:W-:Y:S05]  /*83e0*/  BSYNC B1 ;  /* 0x0000000000017941 */ /* 0x000fea0003800000 */
.L_x_14431:
        /* <DEDUP_REMOVED lines=12> */
.L_x_14434:
[----:B------:R-:W-:Y:S05]  /*84b0*/  BSYNC B1 ;  /* 0x0000000000017941 */ /* 0x000fea0003800000 */
.L_x_14433:
        /* <DEDUP_REMOVED lines=11> */
.L_x_14436:
[----:B------:R-:W-:Y:S05]  /*8570*/  BSYNC B1 ;  /* 0x0000000000017941 */ /* 0x000fea0003800000 */
.L_x_14435:
        /* <DEDUP_REMOVED lines=19> */
.L_x_14438:
[----:B------:R-:W-:Y:S05]  /*86b0*/  BSYNC B1 ;  /* 0x0000000000017941 */ /* 0x000fea0003800000 */
.L_x_14437:
[----:B------:R0:W-:Y:S01]  /*86c0*/  @P4 STG.E.128 desc[UR4][R14.64], R188 ;  /* 0x000000bc0e004986 */ /* 0x0001e2000c101d04 */
[----:B------:R-:W-:Y:S02]  /*86d0*/  IADD3 R192, R192, 0x80, RZ ;  /* 0x00000080c0c07810 */ /* 0x000fe40007ffe0ff */
[----:B------:R-:W-:-:S07]  /*86e0*/  IADD3 R5, R5, 0x80, RZ ;  /* 0x0000008005057810 */ /* 0x000fce0007ffe0ff */
.L_x_14422:
[----:B------:R-:W-:Y:S05]  /*86f0*/  BSYNC B0 ;  /* 0x0000000000007941 */ /* 0x000fea0003800000 */
.L_x_14421:
        /* <DEDUP_REMOVED lines=23> */
.L_x_14442:
[----:B------:R-:W-:Y:S05]  /*8870*/  BSYNC B1 ;  /* 0x0000000000017941 */ /* 0x000fea0003800000 */
.L_x_14441:
        /* <DEDUP_REMOVED lines=15> */
.L_x_14444:
[----:B------:R-:W-:Y:S05]  /*8970*/  BSYNC B1 ;  /* 0x0000000000017941 */ /* 0x000fea0003800000 */
.L_x_14443:
        /* <DEDUP_REMOVED lines=12> */
.L_x_14446:
[----:B------:R-:W-:Y:S05]  /*8a40*/  BSYNC B1 ;  /* 0x0000000000017941 */ /* 0x000fea0003800000 */
.L_x_14445:
        /* <DEDUP_REMOVED lines=12> */
.L_x_14448:
[----:B------:R-:W-:Y:S05]  /*8b10*/  BSYNC B1 ;  /* 0x0000000000017941 */ /* 0x000fea0003800000 */
.L_x_14447:
        /* <DEDUP_REMOVED lines=11> */
.L_x_14450:
[----:B------:R-:W-:Y:S05]  /*8bd0*/  BSYNC B1 ;  /* 0x0000000000017941 */ /* 0x000fea0003800000 */
.L_x_14449:
        /* <DEDUP_REMOVED lines=12> */
.L_x_14452:
[----:B------:R-:W-:Y:S05]  /*8ca0*/  BSYNC B1 ;  /* 0x0000000000017941 */ /* 0x000fea0003800000 */
.L_x_14451:
        /* <DEDUP_REMOVED lines=11> */
.L_x_14454:
[----:B------:R-:W-:Y:S05]  /*8d60*/  BSYNC B1 ;  /* 0x0000000000017941 */ /* 0x000fea0003800000 */
.L_x_14453:
        /* <DEDUP_REMOVED lines=19> */
.L_x_14456:
[----:B------:R-:W-:Y:S05]  /*8ea0*/  BSYNC B1 ;  /* 0x0000000000017941 */ /* 0x000fea0003800000 */
.L_x_14455:
[----:B------:R0:W-:Y:S01]  /*8eb0*/  @P4 STG.E.128 desc[UR4][R14.64], R188 ;  /* 0x000000bc0e004986 */ /* 0x0001e2000c101d04 */
[----:B------:R-:W-:Y:S02]  /*8ec0*/  IADD3 R192, R192, 0x80, RZ ;  /* 0x00000080c0c07810 */ /* 0x000fe40007ffe0ff */
[----:B------:R-:W-:-:S07]  /*8ed0*/  IADD3 R5, R5, 0x80, RZ ;  /* 0x0000008005057810 */ /* 0x000fce0007ffe0ff */
.L_x_14440:
[----:B------:R-:W-:Y:S05]  /*8ee0*/  BSYNC B0 ;  /* 0x0000000000007941 */ /* 0x000fea0003800000 */
.L_x_14439:
        /* <DEDUP_REMOVED lines=23> */
.L_x_14460:
[----:B------:R-:W-:Y:S05]  /*9060*/  BSYNC B1 ;  /* 0x0000000000017941 */ /* 0x000fea0003800000 */
.L_x_14459:
        /* <DEDUP_REMOVED lines=15> */
.L_x_14462:
[----:B------:R-:W-:Y:S05]  /*9160*/  BSYNC B1 ;  /* 0x0000000000017941 */ /* 0x000fea0003800000 */
.L_x_14461:
        /* <DEDUP_REMOVED lines=12> */
.L_x_14464:
[----:B------:R-:W-:Y:S05]  /*9230*/  BSYNC B1 ;  /* 0x0000000000017941 */ /* 0x000fea0003800000 */
.L_x_14463:
        /* <DEDUP_REMOVED lines=12> */
.L_x_14466:
[----:B------:R-:W-:Y:S05]  /*9300*/  BSYNC B1 ;  /* 0x0000000000017941 */ /* 0x000fea0003800000 */
.L_x_14465:
        /* <DEDUP_REMOVED lines=11> */
.L_x_14468:
[----:B------:R-:W-:Y:S05]  /*93c0*/  BSYNC B1 ;  /* 0x0000000000017941 */ /* 0x000fea0003800000 */
.L_x_14467:
        /* <DEDUP_REMOVED lines=12> */
.L_x_14470:
[----:B------:R-:W-:Y:S05]  /*9490*/  BSYNC B1 ;  /* 0x0000000000017941 */ /* 0x000fea0003800000 */
.L_x_14469:
        /* <DEDUP_REMOVED lines=11> */
.L_x_14472:
[----:B------:R-:W-:Y:S05]  /*9550*/  BSYNC B1 ;  /* 0x0000000000017941 */ /* 0x000fea0003800000 */
.L_x_14471:
        /* <DEDUP_REMOVED lines=19> */
.L_x_14474:
[----:B------:R-:W-:Y:S05]  /*9690*/  BSYNC B1 ;  /* 0x0000000000017941 */ /* 0x000fea0003800000 */
.L_x_14473:
[----:B------:R0:W-:Y:S01]  /*96a0*/  @P4 STG.E.128 desc[UR4][R14.64], R188 ;  /* 0x000000bc0e004986 */ /* 0x0001e2000c101d04 */
[----:B------:R-:W-:Y:S02]  /*96b0*/  IADD3 R192, R192, 0x80, RZ ;  /* 0x00000080c0c07810 */ /* 0x000fe40007ffe0ff */
[----:B------:R-:W-:-:S07]  /*96c0*/  IADD3 R5, R5, 0x80, RZ ;  /* 0x0000008005057810 */ /* 0x000fce0007ffe0ff */
.L_x_14458:
[----:B------:R-:W-:Y:S05]  /*96d0*/  BSYNC B0 ;  /* 0x0000000000007941 */ /* 0x000fea0003800000 */
.L_x_14457:
        /* <DEDUP_REMOVED lines=24> */
.L_x_14478:
[----:B------:R-:W-:Y:S05]  /*9860*/  BSYNC B1 ;  /* 0x0000000000017941 */ /* 0x000fea0003800000 */
.L_x_14477:
        /* <DEDUP_REMOVED lines=15> */
.L_x_14480:
[----:B------:R-:W-:Y:S05]  /*9960*/  BSYNC B1 ;  /* 0x0000000000017941 */ /* 0x000fea0003800000 */
.L_x_14479:
        /* <DEDUP_REMOVED lines=12> */
.L_x_14482:
[----:B------:R-:W-:Y:S05]  /*9a30*/  BSYNC B1 ;  /* 0x0000000000017941 */ /* 0x000fea0003800000 */
.L_x_14481:
        /* <DEDUP_REMOVED lines=12> */
.L_x_14484:
[----:B------:R-:W-:Y:S05]  /*9b00*/  BSYNC B1 ;  /* 0x0000000000017941 */ /* 0x000fea0003800000 */
.L_x_14483:
        /* <DEDUP_REMOVED lines=12> */
.L_x_14486:
[----:B------:R-:W-:Y:S05]  /*9bd0*/  BSYNC B1 ;  /* 0x0000000000017941 */ /* 0x000fea0003800000 */
.L_x_14485:
        /* <DEDUP_REMOVED lines=12> */
.L_x_14488:
[----:B------:R-:W-:Y:S05]  /*9ca0*/  BSYNC B1 ;  /* 0x0000000000017941 */ /* 0x000fea0003800000 */
.L_x_14487:
[----:B------:R-:W-:Y:S01]  /*9cb0*/  @!P3 ISETP.NE.U32.AND P6, PT, R14, RZ, PT ;  /* 0x000000ff0e00b20c */ /* 0x000fe20003fc5070 */
[----:B------:R-:W-:Y:S03]  /*9cc0*/  BSSY B1, `(.L_x_14489) ;  /* 0x000000c000017945 */ /* 0x000fe60003800000 */
[----:B------:R-:W-:-:S04]  /*9cd0*/  @!P3 ISETP.NE.AND.EX P6, PT, R15, RZ, PT, P6 ;  /* 0x000000ff0f00b20c */ /* 0x000fc80003fc5360 */
[----:B------:R-:W-:Y:S01]  /*9ce0*/  @!P3 FSEL R12, R171, RZ, P6 ;  /* 0x000000ffab0cb208 */ /* 0x000fe20003000000 */
[----:B------:R-:W-:Y:S08]  /*9cf0*/  @!P3 BRA `(.L_x_14490) ;  /* 0x000000000020b947 */ /* 0x000ff00003800000 */
        /* <DEDUP_REMOVED lines=8> */
.L_x_14490:
[----:B------:R-:W-:Y:S05]  /*9d80*/  BSYNC B1 ;  /* 0x0000000000017941 */ /* 0x000fea0003800000 */
.L_x_14489:
[----:B------:R-:W-:Y:S01]  /*9d90*/  ISETP.NE.U32.AND P3, PT, R16, RZ, PT ;  /* 0x000000ff1000720c */ /* 0x000fe20003f65070 */
[----:B------:R-:W-:Y:S01]  /*9da0*/  BSSY B1, `(.L_x_14491) ;  /* 0x0000012000017945 */ /* 0x000fe20003800000 */
[----:B------:R-:W-:Y:S02]  /*9db0*/  SEL R187, R12, R187, P5 ;  /* 0x000000bb0cbb7207 */ /* 0x000fe40002800000 */
[----:B------:R-:W-:-:S13]  /*9dc0*/  ISETP.NE.AND.EX P3, PT, R17, RZ, PT, P3 ;  /* 0x000000ff1100720c */ /* 0x000fda0003f65330 */
[----:B------:R-:W0:Y:S02]  /*9dd0*/  @P3 LDC.64 R14, c[0x0][0x308] ;  /* 0x0000c200ff0e3b82 */ /* 0x000e240000000a00 */
[----:B0-----:R-:W-:-:S06]  /*9de0*/  @P3 IMAD.WIDE.U32 R14, R5, 0x10, R14 ;  /* 0x00000010050e3825 */ /* 0x001fcc00078e000e */
[----:B------:R-:W0:Y:S01]  /*9df0*/  @P4 LDC.64 R4, c[0x0][0x2f8] ;  /* 0x0000be00ff044b82 */ /* 0x000e220000000a00 */
[----:B------:R1:W-:Y:S01]  /*9e00*/  @P3 STG.E.128 desc[UR4][R14.64], R184 ;  /* 0x000000b80e003986 */ /* 0x0003e2000c101d04 */
[----:B0-----:R-:W-:Y:S01]  /*9e10*/  @P4 IMAD.WIDE.U32 R4, R192, 0x10, R4 ;  /* 0x00000010c0044825 */ /* 0x001fe200078e0004 */
[----:B-1----:R-:W-:Y:S06]  /*9e20*/  @!P4 BRA `(.L_x_14492) ;  /* 0x000000000024c947 */ /* 0x002fec0003800000 */
        /* <DEDUP_REMOVED lines=9> */
.L_x_14492:
[----:B------:R-:W-:Y:S05]  /*9ec0*/  BSYNC B1 ;  /* 0x0000000000017941 */ /* 0x000fea0003800000 */
.L_x_14491:
[----:B------:R0:W-:Y:S02]  /*9ed0*/  @P4 STG.E.128 desc[UR4][R4.64], R188 ;  /* 0x000000bc04004986 */ /* 0x0001e4000c101d04 */
.L_x_14476:
[----:B------:R-:W-:Y:S05]  /*9ee0*/  BSYNC B0 ;  /* 0x0000000000007941 */ /* 0x000fea0003800000 */
.L_x_14475:
[----:B------:R-:W-:Y:S02]  /*9ef0*/  LOP3.LUT P3, RZ, R6, 0x10, RZ, 0xc0, !PT ;  /* 0x0000001006ff7812 */ /* 0x000fe4000786c0ff */
[----:B------:R-:W-:Y:S02]  /*9f00*/  IADD3 R2, R2, UR14, RZ ;  /* 0x0000000e02027c10 */ /* 0x000fe4000fffe0ff */
[----:B------:R-:W-:Y:S02]  /*9f10*/  SEL R3, RZ, 0x1, P3 ;  /* 0x00000001ff037807 */ /* 0x000fe40001800000 */
[----:B------:R-:W-:-:S03]  /*9f20*/  ISETP.GE.AND P3, PT, R2, UR15, PT ;  /* 0x0000000f02007c0c */ /* 0x000fc6000bf66270 */
[----:B------:R0:W-:Y:S10]  /*9f30*/  STL.S16 [R1+0x84], R3 ;  /* 0x0000840301007387 */ /* 0x0001f40000100600 */
[----:B0-----:R-:W-:Y:S05]  /*9f40*/  @!P3 BRA `(.L_x_14493) ;  /* 0xffffff7800d4b947 */ /* 0x001fea000383ffff */
.L_x_14270:
        /* <DEDUP_REMOVED lines=10> */
[----:B------:R-:W1:Y:S01]  /*9ff0*/  LDC.64 R8, c[0x0][0x2f0] ;  /* 0x0000bc00ff087b82 */ /* 0x000e620000000a00 */
[----:B0-----:R-:W-:-:S05]  /*a000*/  IMAD.WIDE.U32 R2, R201, 0x10, R2 ;  /* 0x00000010c9027825 */ /* 0x001fca00078e0002 */
[----:B------:R0:W-:Y:S01]  /*a010*/  STG.E.128 desc[UR4][R2.64], R56 ;  /* 0x0000003802007986 */ /* 0x0001e2000c101d04 */
[----:B-----5:R-:W-:-:S05]  /*a020*/  IMAD.WIDE.U32 R4, R201, 0x10, R4 ;  /* 0x00000010c9047825 */ /* 0x020fca00078e0004 */
[----:B------:R0:W-:Y:S01]  /*a030*/  STG.E.128 desc[UR4][R4.64], R20 ;  /* 0x0000001404007986 */ /* 0x0001e2000c101d04 */
[C---:B-1----:R-:W-:Y:S01]  /*a040*/  IMAD.WIDE.U32 R8, R201.reuse, 0x10, R8 ;  /* 0x00000010c9087825 */ /* 0x042fe200078e0008 */
[----:B------:R-:W-:-:S04]  /*a050*/  IADD3 R201, R201, 0x80, RZ ;  /* 0x00000080c9c97810 */ /* 0x000fc80007ffe0ff */
[----:B------:R0:W-:Y:S03]  /*a060*/  STG.E.128 desc[UR4][R8.64], R92 ;  /* 0x0000005c08007986 */ /* 0x0001e6000c101d04 */
.L_x_14495:
[----:B------:R-:W-:Y:S05]  /*a070*/  BSYNC B0 ;  /* 0x0000000000007941 */ /* 0x000fea0003800000 */
.L_x_14494:
        /* <DEDUP_REMOVED lines=13> */
.L_x_14497:
[----:B------:R-:W-:Y:S05]  /*a150*/  BSYNC B0 ;  /* 0x0000000000007941 */ /* 0x000fea0003800000 */
.L_x_14496:
        /* <DEDUP_REMOVED lines=13> */
.L_x_14499:
[----:B------:R-:W-:Y:S05]  /*a230*/  BSYNC B0 ;  /* 0x0000000000007941 */ /* 0x000fea0003800000 */
.L_x_14498:
        /* <DEDUP_REMOVED lines=13> */
.L_x_14501:
[----:B------:R-:W-:Y:S05]  /*a310*/  BSYNC B0 ;  /* 0x0000000000007941 */ /* 0x000fea0003800000 */
.L_x_14500:
        /* <DEDUP_REMOVED lines=13> */
.L_x_14503:
[----:B------:R-:W-:Y:S05]  /*a3f0*/  BSYNC B0 ;  /* 0x0000000000007941 */ /* 0x000fea0003800000 */
.L_x_14502:
        /* <DEDUP_REMOVED lines=13> */
.L_x_14505:
[----:B------:R-:W-:Y:S05]  /*a4d0*/  BSYNC B0 ;  /* 0x0000000000007941 */ /* 0x000fea0003800000 */
.L_x_14504:
[----:B------:R-:W-:Y:S04]  /*a4e0*/  BSSY B0, `(.L_x_14506) ;  /* 0x000000c000007945 */ /* 0x000fe80003800000 */
        /* <DEDUP_REMOVED lines=11> */
.L_x_14507:
[----:B------:R-:W-:Y:S05]  /*a5a0*/  BSYNC B0 ;  /* 0x0000000000007941 */ /* 0x000fea0003800000 */
.L_x_14506:
        /* <DEDUP_REMOVED lines=12> */
.L_x_14509:
[----:B------:R-:W-:Y:S05]  /*a670*/  BSYNC B0 ;  /* 0x0000000000007941 */ /* 0x000fea0003800000 */
.L_x_14508:
        /* <DEDUP_REMOVED lines=12> */
.L_x_14511:
[----:B------:R-:W-:Y:S05]  /*a740*/  BSYNC B0 ;  /* 0x0000000000007941 */ /* 0x000fea0003800000 */
.L_x_14510:
        /* <DEDUP_REMOVED lines=12> */
.L_x_14310:
[----:B------:R-:W-:Y:S01]  /*a810*/  HFMA2.MMA R14, -RZ, RZ, 0, 1.847743988037109375e-06 ;  /* 0x0000001fff0e7435 */ /* 0x000fe200000001ff */
[----:B------:R-:W-:Y:S02]  /*a820*/  MOV R12, 0x10 ;  /* 0x00000010000c7802 */ /* 0x000fe40000000f00 */
[----:B------:R-:W-:-:S08]  /*a830*/  MOV R17, 0xffffffff ;  /* 0xffffffff00117802 */ /* 0x000fd00000000f00 */
[----:B-12--5:R-:W-:Y:S05]  /*a840*/  WARPSYNC.COLLECTIVE R17, `(.L_x_14512) ;  /* 0x0000000011087348 */ /* 0x026fea0003c00000 */
[----:B-1----:R0:W1:Y:S02]  /*a850*/  SHFL.DOWN P6, R193, R15, R12, R14 ;  /* 0x0800000c0fc17389 */ /* 0x00206400000c000e */
[----:B012--5:R-:W-:Y:S01]  /*a860*/  ENDCOLLECTIVE ;  /* 0x000000000000791b */ /* 0x027fe20003800000 */
.L_x_14512:
[----:B------:R-:W-:-:S05]  /*a870*/  MOV R192, R193 ;  /* 0x000000c100c07202 */ /* 0x000fca0000000f00 */
[----:B------:R-:W-:Y:S01]  /*a880*/  FADD.FTZ R192, R192, R15 ;  /* 0x0000000fc0c07221 */ /* 0x000fe20000010000 */
[----:B------:R-:W-:-:S07]  /*a890*/  MOV R15, R16 ;  /* 0x00000010000f7202 */ /* 0x000fce0000000f00 */
[----:B------:R-:W-:Y:S05]  /*a8a0*/  WARPSYNC.COLLECTIVE R17, `(.L_x_14513) ;  /* 0x0000000011087348 */ /* 0x000fea0003c00000 */
[----:B------:R0:W1:Y:S02]  /*a8b0*/  SHFL.DOWN P6, R193, R15, R12, R14 ;  /* 0x0800000c0fc17389 */ /* 0x00006400000c000e */
[----:B01----:R-:W-:Y:S01]  /*a8c0*/  ENDCOLLECTIVE ;  /* 0x000000000000791b */ /* 0x003fe20003800000 */
.L_x_14513:
[----:B------:R-:W-:Y:S01]  /*a8d0*/  HFMA2.MMA R12, -RZ, RZ, 0, 4.76837158203125e-07 ;  /* 0x00000008ff0c7435 */ /* 0x000fe200000001ff */
[----:B------:R-:W-:Y:S01]  /*a8e0*/  MOV R15, R192 ;  /* 0x000000c0000f7202 */ /* 0x000fe20000000f00 */
[----:B------:R-:W-:-:S09]  /*a8f0*/  FADD.FTZ R16, R193, R16 ;  /* 0x00000010c1107221 */ /* 0x000fd20000010000 */
[----:B------:R-:W-:Y:S05]  /*a900*/  WARPSYNC.COLLECTIVE R17, `(.L_x_14514) ;  /* 0x0000000011087348 */ /* 0x000fea0003c00000 */
[----:B------:R0:W1:Y:S02]  /*a910*/  SHFL.DOWN P6, R193, R15, R12, R14 ;  /* 0x0800000c0fc17389 */ /* 0x00006400000c000e */
[----:B01----:R-:W-:Y:S01]  /*a920*/  ENDCOLLECTIVE ;  /* 0x000000000000791b */ /* 0x003fe20003800000 */
.L_x_14514:
[----:B------:R-:W-:Y:S01]  /*a930*/  MOV R15, R16 ;  /* 0x00000010000f7202 */ /* 0x000fe20000000f00 */
[----:B------:R-:W-:-:S07]  /*a940*/  FADD.FTZ R192, R192, R193 ;  /* 0x000000c1c0c07221 */ /* 0x000fce0000010000 */
[----:B------:R-:W-:Y:S05]  /*a950*/  WARPSYNC.COLLECTIVE R17, `(.L_x_14515) ;  /* 0x0000000011087348 */ /* 0x000fea0003c00000 */
[----:B------:R0:W1:Y:S02]  /*a960*/  SHFL.DOWN P6, R193, R15, R12, R14 ;  /* 0x0800000c0fc17389 */ /* 0x00006400000c000e */
[----:B01----:R-:W-:Y:S01]  /*a970*/  ENDCOLLECTIVE ;  /* 0x000000000000791b */ /* 0x003fe20003800000 */
.L_x_14515:
[----:B------:R-:W-:Y:S01]  /*a980*/  HFMA2.MMA R12, -RZ, RZ, 0, 2.384185791015625e-07 ;  /* 0x00000004ff0c7435 */ /* 0x000fe200000001ff */
[----:B------:R-:W-:Y:S01]  /*a990*/  MOV R15, R192 ;  /* 0x000000c0000f7202 */ /* 0x000fe20000000f00 */
[----:B------:R-:W-:-:S09]  /*a9a0*/  FADD.FTZ R16, R16, R193 ;  /* 0x000000c110107221 */ /* 0x000fd20000010000 */
[----:B------:R-:W-:Y:S05]  /*a9b0*/  WARPSYNC.COLLECTIVE R17, `(.L_x_14516) ;  /* 0x0000000011087348 */ /* 0x000fea0003c00000 */
[----:B------:R0:W1:Y:S02]  /*a9c0*/  SHFL.DOWN P6, R193, R15, R12, R14 ;  /* 0x0800000c0fc17389 */ /* 0x00006400000c000e */
[----:B01----:R-:W-:Y:S01]  /*a9d0*/  ENDCOLLECTIVE ;  /* 0x000000000000791b */ /* 0x003fe20003800000 */
.L_x_14516:
[----:B------:R-:W-:Y:S01]  /*a9e0*/  MOV R15, R16 ;  /* 0x00000010000f7202 */ /* 0x000fe20000000f00 */
[----:B------:R-:W-:-:S07]  /*a9f0*/  FADD.FTZ R192, R192, R193 ;  /* 0x000000c1c0c07221 */ /* 0x000fce0000010000 */
[----:B------:R-:W-:Y:S05]  /*aa00*/  WARPSYNC.COLLECTIVE R17, `(.L_x_14517) ;  /* 0x0000000011087348 */ /* 0x000fea0003c00000 */
[----:B------:R0:W1:Y:S02]  /*aa10*/  SHFL.DOWN P6, R193, R15, R12, R14 ;  /* 0x0800000c0fc17389 */ /* 0x00006400000c000e */
[----:B01----:R-:W-:Y:S01]  /*aa20*/  ENDCOLLECTIVE ;  /* 0x000000000000791b */ /* 0x003fe20003800000 */
.L_x_14517:
[----:B------:R-:W-:Y:S01]  /*aa30*/  HFMA2.MMA R12, -RZ, RZ, 0, 1.1920928955078125e-07 ;  /* 0x00000002ff0c7435 */ /* 0x000fe200000001ff */
[----:B------:R-:W-:Y:S01]  /*aa40*/  MOV R15, R192 ;  /* 0x000000c0000f7202 */ /* 0x000fe20000000f00 */
[----:B------:R-:W-:-:S09]  /*aa50*/  FADD.FTZ R16, R16, R193 ;  /* 0x000000c110107221 */ /* 0x000fd20000010000 */
[----:B------:R-:W-:Y:S05]  /*aa60*/  WARPSYNC.COLLECTIVE R17, `(.L_x_14518) ;  /* 0x0000000011087348 */ /* 0x000fea0003c00000 */
[----:B------:R0:W1:Y:S02]  /*aa70*/  SHFL.DOWN P6, R193, R15, R12, R14 ;  /* 0x0800000c0fc17389 */ /* 0x00006400000c000e */
[----:B01----:R-:W-:Y:S01]  /*aa80*/  ENDCOLLECTIVE ;  /* 0x000000000000791b */ /* 0x003fe20003800000 */
.L_x_14518:
[----:B------:R-:W-:Y:S01]  /*aa90*/  MOV R15, R16 ;  /* 0x00000010000f7202 */ /* 0x000fe20000000f00 */
[----:B------:R-:W-:-:S07]  /*aaa0*/  FADD.FTZ R192, R192, R193 ;  /* 0x000000c1c0c07221 */ /* 0x000fce0000010000 */
[----:B------:R-:W-:Y:S05]  /*aab0*/  WARPSYNC.COLLECTIVE R17, `(.L_x_14519) ;  /* 0x0000000011087348 */ /* 0x000fea0003c00000 */
[----:B------:R0:W1:Y:S02]  /*aac0*/  SHFL.DOWN P6, R193, R15, R12, R14 ;  /* 0x0800000c0fc17389 */ /* 0x00006400000c000e */
[----:B01----:R-:W-:Y:S01]  /*aad0*/  ENDCOLLECTIVE ;  /* 0x000000000000791b */ /* 0x003fe20003800000 */
.L_x_14519:
[----:B------:R-:W-:Y:S01]  /*aae0*/  HFMA2.MMA R12, -RZ, RZ, 0, 5.9604644775390625e-08 ;  /* 0x00000001ff0c7435 */ /* 0x000fe200000001ff */
[----:B------:R-:W-:Y:S01]  /*aaf0*/  MOV R15, R192 ;  /* 0x000000c0000f7202 */ /* 0x000fe20000000f00 */
[----:B------:R-:W-:-:S09]  /*ab00*/  FADD.FTZ R16, R16, R193 ;  /* 0x000000c110107221 */ /* 0x000fd20000010000 */
[----:B------:R-:W-:Y:S05]  /*ab10*/  WARPSYNC.COLLECTIVE R17, `(.L_x_14520) ;  /* 0x0000000011087348 */ /* 0x000fea0003c00000 */
[----:B------:R0:W1:Y:S02]  /*ab20*/  SHFL.DOWN P6, R193, R15, R12, R14 ;  /* 0x0800000c0fc17389 */ /* 0x00006400000c000e */
[----:B01----:R-:W-:Y:S01]  /*ab30*/  ENDCOLLECTIVE ;  /* 0x000000000000791b */ /* 0x003fe20003800000 */
.L_x_14520:
[----:B------:R-:W-:Y:S02]  /*ab40*/  MOV R15, R16 ;  /* 0x00000010000f7202 */ /* 0x000fe40000000f00 */
[----:B------:R-:W-:-:S07]  /*ab50*/  MOV R194, R193 ;  /* 0x000000c100c27202 */ /* 0x000fce0000000f00 */
[----:B------:R-:W-:Y:S05]  /*ab60*/  WARPSYNC.COLLECTIVE R17, `(.L_x_14521) ;  /* 0x0000000011087348 */ /* 0x000fea0003c00000 */
[----:B------:R0:W1:Y:S02]  /*ab70*/  SHFL.DOWN P6, R193, R15, R12, R14 ;  /* 0x0800000c0fc17389 */ /* 0x00006400000c000e */
[----:B01----:R-:W-:Y:S01]  /*ab80*/  ENDCOLLECTIVE ;  /* 0x000000000000791b */ /* 0x003fe20003800000 */
.L_x_14521:
[----:B------:R-:W-:Y:S01]  /*ab90*/  MOV R15, R193 ;  /* 0x000000c1000f7202 */ /* 0x000fe20000000f00 */
[----:B------:R-:W-:Y:S06]  /*aba0*/  BRA `(.L_x_14522) ;  /* 0xffffff9c00fc7947 */ /* 0x000fec000383ffff */
.L_x_14523:
        /* <DEDUP_REMOVED lines=13> */
.L_x_16647:


//--------------------- .text._ZN10layer_norm22ln_bwd_finalize_kernelINS_22Kernel_traits_finalizeILj5120E6__halfffffjLb1ELj1024ELj4ENS_18Kernel_traits_baseILj5120ES2_ffffjLj1024EEEEELb1ELb1EEEvNS_9BwdParamsE --------------------------
	.section	.text._ZN10layer_norm22ln_bwd_finalize_kernelINS_22Kernel_traits_finalizeILj5120E6__halfffffjLb1ELj1024ELj4ENS_18Kernel_traits_baseILj5120ES2_ffffjLj1024EEEEELb1ELb1EEEvNS_9BwdParamsE,"ax",@progbits
	.align	128
        .global         _ZN10layer_norm22ln_bwd_finalize_kernelINS_22Kernel_traits_finalizeILj5120E6__halfffffjLb1ELj1024ELj4ENS_18Kernel_traits_baseILj5120ES2_ffffjLj1024EEEEELb1ELb1EEEvNS_9BwdParamsE
        .type           _ZN10layer_norm22ln_bwd_finalize_kernelINS_22Kernel_traits_finalizeILj5120E6__halfffffjLb1ELj1024ELj4ENS_18Kernel_traits_baseILj5120ES2_ffffjLj1024EEEEELb1ELb1EEEvNS_9BwdParamsE,@function
        .size           _ZN10layer_norm22ln_bwd_finalize_kernelINS_22Kernel_traits_finalizeILj5120E6__halfffffjLb1ELj1024ELj4ENS_18Kernel_traits_baseILj5120ES2_ffffjLj1024EEEEELb1ELb1EEEvNS_9BwdParamsE,(.L_x_16648 - _ZN10layer_norm22ln_bwd_finalize_kernelINS_22Kernel_traits_finalizeILj5120E6__halfffffjLb1ELj1024ELj4ENS_18Kernel_traits_baseILj5120ES2_ffffjLj1024EEEEELb1ELb1EEEvNS_9BwdParamsE)
        .other          _ZN10layer_norm22ln_bwd_finalize_kernelINS_22Kernel_traits_finalizeILj5120E6__halfffffjLb1ELj1024ELj4ENS_18Kernel_traits_baseILj5120ES2_ffffjLj1024EEEEELb1ELb1EEEvNS_9BwdParamsE,@"STO_CUDA_ENTRY STV_DEFAULT"
_ZN10layer_norm22ln_bwd_finalize_kernelINS_22Kernel_traits_finalizeILj5120E6__halfffffjLb1ELj1024ELj4ENS_18Kernel_traits_baseILj5120ES2_ffffjLj1024EEEEELb1ELb1EEEvNS_9BwdParamsE:
.text._ZN10layer_norm22ln_bwd_finalize_kernelINS_22Kernel_traits_finalizeILj5120E6__halfffffjLb1ELj1024ELj4ENS_18Kernel_traits_baseILj5120ES2_ffffjLj1024EEEEELb1ELb1EEEvNS_9BwdParamsE:
        /* <DEDUP_REMOVED lines=25> */
.L_x_14535:
        /* <DEDUP_REMOVED lines=33> */
.L_x_14528:
        /* <DEDUP_REMOVED lines=49> */
.L_x_14527:
[----:B------:R-:W-:Y:S05]  /*06b0*/  BSYNC B1 ;  /* 0x0000000000017941 */ /* 0x000fea0003800000 */
.L_x_14526:
        /* <DEDUP_REMOVED lines=32> */
.L_x_14530:
[----:B------:R-:W-:Y:S05]  /*08c0*/  BSYNC B1 ;  /* 0x0000000000017941 */ /* 0x000fea0003800000 */
.L_x_14529:
        /* <DEDUP_REMOVED lines=16> */
.L_x_14525:
[----:B------:R-:W-:Y:S05]  /*09d0*/  BSYNC B0 ;  /* 0x0000000000007941 */ /* 0x000fea0003800000 */
.L_x_14524:
        /* <DEDUP_REMOVED lines=40> */
.L_x_14551:
        /* <DEDUP_REMOVED lines=8> */
.L_x_14531:
        /* <DEDUP_REMOVED lines=21> */
.L_x_14534:
[----:B------:R-:W-:Y:S05]  /*0e30*/  BSYNC B0 ;  /* 0x0000000000007941 */ /* 0x000fea0003800000 */
.L_x_14533:
[C---:B------:R-:W-:Y:S02]  /*0e40*/  ISETP.GT.U32.AND P1, PT, R4.reuse, -0x1401, PT ;  /* 0xffffebff0400780c */ /* 0x040fe40003f24070 */
[----:B------:R-:W-:Y:S02]  /*0e50*/  IADD3 R4, R4, 0x1400, RZ ;  /* 0x0000140004047810 */ /* 0x000fe40007ffe0ff */
[----:B------:R-:W-:-:S09]  /*0e60*/  IADD3 R5, R5, 0xa00, RZ ;  /* 0x00000a0005057810 */ /* 0x000fd20007ffe0ff */
[----:B------:R-:W-:Y:S05]  /*0e70*/  @P1 BRA `(.L_x_14535) ;  /* 0xfffffff000c41947 */ /* 0x000fea000383ffff */
[----:B------:R-:W-:Y:S05]  /*0e80*/  EXIT ;  /* 0x000000000000794d */ /* 0x000fea0003800000 */
.L_x_14532:
[----:B------:R-:W-:Y:S01]  /*0e90*/  HFMA2.MMA R22, -RZ, RZ, 0, 5.9604644775390625e-08 ;  /* 0x00000001ff167435 */ /* 0x000fe200000001ff */
[----:B---3--:R-:W-:Y:S01]  /*0ea0*/  MOV R23, R8 ;  /* 0x0000000800177202 */ /* 0x008fe20000000f00 */
[----:B------:R-:W-:Y:S01]  /*0eb0*/  IMAD.MOV.U32 R20, RZ, RZ, -0x1 ;  /* 0xffffffffff147424 */ /* 0x000fe200078e00ff */
[----:B------:R-:W-:-:S08]  /*0ec0*/  MOV R25, 0x1f ;  /* 0x0000001f00197802 */ /* 0x000fd00000000f00 */
[----:B012---:R-:W-:Y:S05]  /*0ed0*/  WARPSYNC.COLLECTIVE R20, `(.L_x_14536) ;  /* 0x0000000014087348 */ /* 0x007fea0003c00000 */
[----:B------:R3:W4:Y:S02]  /*0ee0*/  SHFL.BFLY P2, R21, R23, R22, R25 ;  /* 0x0c00001617157389 */ /* 0x0007240000040019 */
[----:B01234-:R-:W-:Y:S01]  /*0ef0*/  ENDCOLLECTIVE ;  /* 0x000000000000791b */ /* 0x01ffe20003800000 */
.L_x_14536:
[----:B------:R-:W-:Y:S01]  /*0f00*/  HFMA2.MMA R22, -RZ, RZ, 0, 1.1920928955078125e-07 ;  /* 0x00000002ff167435 */ /* 0x000fe200000001ff */
[----:B------:R-:W-:-:S05]  /*0f10*/  MOV R9, R21 ;  /* 0x0000001500097202 */ /* 0x000fca0000000f00 */
[----:B------:R-:W-:-:S05]  /*0f20*/  FADD.FTZ R9, R8, R9 ;  /* 0x0000000908097221 */ /* 0x000fca0000010000 */
[----:B------:R-:W-:-:S07]  /*0f30*/  MOV R23, R9 ;  /* 0x0000000900177202 */ /* 0x000fce0000000f00 */
[----:B------:R-:W-:Y:S05]  /*0f40*/  WARPSYNC.COLLECTIVE R20, `(.L_x_14537) ;  /* 0x0000000014087348 */ /* 0x000fea0003c00000 */
[----:B------:R0:W1:Y:S02]  /*0f50*/  SHFL.BFLY P2, R21, R23, R22, R25 ;  /* 0x0c00001617157389 */ /* 0x0000640000040019 */
[----:B01----:R-:W-:Y:S01]  /*0f60*/  ENDCOLLECTIVE ;  /* 0x000000000000791b */ /* 0x003fe20003800000 */
.L_x_14537:
[----:B------:R-:W-:Y:S01]  /*0f70*/  HFMA2.MMA R22, -RZ, RZ, 0, 2.384185791015625e-07 ;  /* 0x00000004ff167435 */ /* 0x000fe200000001ff */
[----:B------:R-:W-:-:S05]  /*0f80*/  MOV R12, R21 ;  /* 0x00000015000c7202 */ /* 0x000fca0000000f00 */
[----:B------:R-:W-:-:S05]  /*0f90*/  FADD.FTZ R12, R9, R12 ;  /* 0x0000000c090c7221 */ /* 0x000fca0000010000 */
[----:B------:R-:W-:-:S07]  /*0fa0*/  MOV R23, R12 ;  /* 0x0000000c00177202 */ /* 0x000fce0000000f00 */
[----:B------:R-:W-:Y:S05]  /*0fb0*/  WARPSYNC.COLLECTIVE R20, `(.L_x_14538) ;  /* 0x0000000014087348 */ /* 0x000fea0003c00000 */
[----:B------:R0:W1:Y:S02]  /*0fc0*/  SHFL.BFLY P2, R21, R23, R22, R25 ;  /* 0x0c00001617157389 */ /* 0x0000640000040019 */
[----:B01----:R-:W-:Y:S01]  /*0fd0*/  ENDCOLLECTIVE ;  /* 0x000000000000791b */ /* 0x003fe20003800000 */
.L_x_14538:
[----:B------:R-:W-:Y:S01]  /*0fe0*/  HFMA2.MMA R22, -RZ, RZ, 0, 4.76837158203125e-07 ;  /* 0x00000008ff167435 */ /* 0x000fe200000001ff */
[----:B------:R-:W-:-:S05]  /*0ff0*/  MOV R13, R21 ;  /* 0x00000015000d7202 */ /* 0x000fca0000000f00 */
[----:B------:R-:W-:-:S04]  /*1000*/  FADD.FTZ R13, R12, R13 ;  /* 0x0000000d0c0d7221 */ /* 0x000fc80000010000 */
[----:B------:R-:W-:-:S07]  /*1010*/  IMAD.MOV.U32 R23, RZ, RZ, R13 ;  /* 0x000000ffff177224 */ /* 0x000fce00078e000d */
[----:B------:R-:W-:Y:S05]  /*1020*/  WARPSYNC.COLLECTIVE R20, `(.L_x_14539) ;  /* 0x0000000014087348 */ /* 0x000fea0003c00000 */
[----:B------:R0:W1:Y:S02]  /*1030*/  SHFL.BFLY P2, R21, R23, R22, R25 ;  /* 0x0c00001617157389 */ /* 0x0000640000040019 */
[----:B01----:R-:W-:Y:S01]  /*1040*/  ENDCOLLECTIVE ;  /* 0x000000000000791b */ /* 0x003fe20003800000 */
.L_x_14539:
[----:B------:R-:W-:Y:S01]  /*1050*/  HFMA2.MMA R22, -RZ, RZ, 0, 9.5367431640625e-07 ;  /* 0x00000010ff167435 */ /* 0x000fe200000001ff */
[----:B------:R-:W-:-:S05]  /*1060*/  MOV R8, R21 ;  /* 0x0000001500087202 */ /* 0x000fca0000000f00 */
[----:B------:R-:W-:-:S05]  /*1070*/  FADD.FTZ R9, R13, R8 ;  /* 0x000000080d097221 */ /* 0x000fca0000010000 */
[----:B------:R-:W-:-:S07]  /*1080*/  MOV R23, R9 ;  /* 0x0000000900177202 */ /* 0x000fce0000000f00 */
[----:B------:R-:W-:Y:S05]  /*1090*/  WARPSYNC.COLLECTIVE R20, `(.L_x_14540) ;  /* 0x0000000014087348 */ /* 0x000fea0003c00000 */
[----:B------:R0:W1:Y:S02]  /*10a0*/  SHFL.BFLY P2, R21, R23, R22, R25 ;  /* 0x0c00001617157389 */ /* 0x0000640000040019 */
[----:B01----:R-:W-:Y:S01]  /*10b0*/  ENDCOLLECTIVE ;  /* 0x000000000000791b */ /* 0x003fe20003800000 */
.L_x_14540:
[----:B------:R-:W-:Y:S01]  /*10c0*/  HFMA2.MMA R22, -RZ, RZ, 0, 5.9604644775390625e-08 ;  /* 0x00000001ff167435 */ /* 0x000fe200000001ff */
[----:B------:R-:W-:Y:S02]  /*10d0*/  MOV R23, R11 ;  /* 0x0000000b00177202 */ /* 0x000fe40000000f00 */
[----:B------:R-:W-:-:S08]  /*10e0*/  MOV R8, R21 ;  /* 0x0000001500087202 */ /* 0x000fd00000000f00 */
[----:B------:R-:W-:Y:S05]  /*10f0*/  WARPSYNC.COLLECTIVE R20, `(.L_x_14541) ;  /* 0x0000000014087348 */ /* 0x000fea0003c00000 */
[----:B------:R0:W1:Y:S02]  /*1100*/  SHFL.BFLY P2, R21, R23, R22, R25 ;  /* 0x0c00001617157389 */ /* 0x0000640000040019 */
[----:B01----:R-:W-:Y:S01]  /*1110*/  ENDCOLLECTIVE ;  /* 0x000000000000791b */ /* 0x003fe20003800000 */
.L_x_14541:
[----:B------:R-:W-:Y:S01]  /*1120*/  HFMA2.MMA R22, -RZ, RZ, 0, 1.1920928955078125e-07 ;  /* 0x00000002ff167435 */ /* 0x000fe200000001ff */
[----:B------:R-:W-:-:S05]  /*1130*/  MOV R12, R21 ;  /* 0x00000015000c7202 */ /* 0x000fca0000000f00 */
[----:B------:R-:W-:-:S04]  /*1140*/  FADD.FTZ R14, R11, R12 ;  /* 0x0000000c0b0e7221 */ /* 0x000fc80000010000 */
[----:B------:R-:W-:-:S07]  /*1150*/  IMAD.MOV.U32 R23, RZ, RZ, R14 ;  /* 0x000000ffff177224 */ /* 0x000fce00078e000e */
[----:B------:R-:W-:Y:S05]  /*1160*/  WARPSYNC.COLLECTIVE R20, `(.L_x_14542) ;  /* 0x0000000014087348 */ /* 0x000fea0003c00000 */
[----:B------:R0:W1:Y:S02]  /*1170*/  SHFL.BFLY P2, R21, R23, R22, R25 ;  /* 0x0c00001617157389 */ /* 0x0000640000040019 */
[----:B01----:R-:W-:Y:S01]  /*1180*/  ENDCOLLECTIVE ;  /* 0x000000000000791b */ /* 0x003fe20003800000 */
.L_x_14542:
[----:B------:R-:W-:Y:S01]  /*1190*/  HFMA2.MMA R22, -RZ, RZ, 0, 2.384185791015625e-07 ;  /* 0x00000004ff167435 */ /* 0x000fe200000001ff */
[----:B------:R-:W-:-:S05]  /*11a0*/  MOV R13, R21 ;  /* 0x00000015000d7202 */ /* 0x000fca0000000f00 */
[----:B------:R-:W-:-:S05]  /*11b0*/  FADD.FTZ R15, R14, R13 ;  /* 0x0000000d0e0f7221 */ /* 0x000fca0000010000 */
[----:B------:R-:W-:-:S07]  /*11c0*/  MOV R23, R15 ;  /* 0x0000000f00177202 */ /* 0x000fce0000000f00 */
[----:B------:R-:W-:Y:S05]  /*11d0*/  WARPSYNC.COLLECTIVE R20, `(.L_x_14543) ;  /* 0x0000000014087348 */ /* 0x000fea0003c00000 */
[----:B------:R0:W1:Y:S02]  /*11e0*/  SHFL.BFLY P2, R21, R23, R22, R25 ;  /* 0x0c00001617157389 */ /* 0x0000640000040019 */
[----:B01----:R-:W-:Y:S01]  /*11f0*/  ENDCOLLECTIVE ;  /* 0x000000000000791b */ /* 0x003fe20003800000 */
.L_x_14543:
[----:B------:R-:W-:Y:S01]  /*1200*/  HFMA2.MMA R22, -RZ, RZ, 0, 4.76837158203125e-07 ;  /* 0x00000008ff167435 */ /* 0x000fe200000001ff */
[----:B------:R-:W-:-:S05]  /*1210*/  MOV R16, R21 ;  /* 0x0000001500107202 */ /* 0x000fca0000000f00 */
[----:B------:R-:W-:-:S05]  /*1220*/  FADD.FTZ R16, R15, R16 ;  /* 0x000000100f107221 */ /* 0x000fca0000010000 */
[----:B------:R-:W-:-:S07]  /*1230*/  MOV R23, R16 ;  /* 0x0000001000177202 */ /* 0x000fce0000000f00 */
[----:B------:R-:W-:Y:S05]  /*1240*/  WARPSYNC.COLLECTIVE R20, `(.L_x_14544) ;  /* 0x0000000014087348 */ /* 0x000fea0003c00000 */
[----:B------:R0:W1:Y:S02]  /*1250*/  SHFL.BFLY P2, R21, R23, R22, R25 ;  /* 0x0c00001617157389 */ /* 0x0000640000040019 */
[----:B01----:R-:W-:Y:S01]  /*1260*/  ENDCOLLECTIVE ;  /* 0x000000000000791b */ /* 0x003fe20003800000 */
.L_x_14544:
[----:B------:R-:W-:Y:S01]  /*1270*/  HFMA2.MMA R22, -RZ, RZ, 0, 9.5367431640625e-07 ;  /* 0x00000010ff167435 */ /* 0x000fe200000001ff */
[----:B------:R-:W-:-:S05]  /*1280*/  MOV R11, R21 ;  /* 0x00000015000b7202 */ /* 0x000fca0000000f00 */
[----:B------:R-:W-:-:S04]  /*1290*/  FADD.FTZ R11, R16, R11 ;  /* 0x0000000b100b7221 */ /* 0x000fc80000010000 */
[----:B------:R-:W-:-:S07]  /*12a0*/  IMAD.MOV.U32 R23, RZ, RZ, R11 ;  /* 0x000000ffff177224 */ /* 0x000fce00078e000b */
[----:B------:R-:W-:Y:S05]  /*12b0*/  WARPSYNC.COLLECTIVE R20, `(.L_x_14545) ;  /* 0x0000000014087348 */ /* 0x000fea0003c00000 */
[----:B------:R0:W1:Y:S02]  /*12c0*/  SHFL.BFLY P2, R21, R23, R22, R25 ;  /* 0x0c00001617157389 */ /* 0x0000640000040019 */
[----:B01----:R-:W-:Y:S01]  /*12d0*/  ENDCOLLECTIVE ;  /* 0x000000000000791b */ /* 0x003fe20003800000 */
.L_x_14545:
[----:B------:R-:W-:Y:S01]  /*12e0*/  HFMA2.MMA R22, -RZ, RZ, 0, 5.9604644775390625e-08 ;  /* 0x00000001ff167435 */ /* 0x000fe200000001ff */
[----:B------:R-:W-:Y:S02]  /*12f0*/  MOV R23, R10 ;  /* 0x0000000a00177202 */ /* 0x000fe40000000f00 */
[----:B------:R-:W-:-:S08]  /*1300*/  MOV R12, R21 ;  /* 0x00000015000c7202 */ /* 0x000fd00000000f00 */
[----:B------:R-:W-:Y:S05]  /*1310*/  WARPSYNC.COLLECTIVE R20, `(.L_x_14546) ;  /* 0x0000000014087348 */ /* 0x000fea0003c00000 */
[----:B------:R0:W1:Y:S02]  /*1320*/  SHFL.BFLY P2, R21, R23, R22, R25 ;  /* 0x0c00001617157389 */ /* 0x0000640000040019 */
[----:B01----:R-:W-:Y:S01]  /*1330*/  ENDCOLLECTIVE ;  /* 0x000000000000791b */ /* 0x003fe20003800000 */
.L_x_14546:
[----:B------:R-:W-:Y:S01]  /*1340*/  HFMA2.MMA R22, -RZ, RZ, 0, 1.1920928955078125e-07 ;  /* 0x00000002ff167435 */ /* 0x000fe200000001ff */
[----:B------:R-:W-:-:S05]  /*1350*/  MOV R13, R21 ;  /* 0x00000015000d7202 */ /* 0x000fca0000000f00 */
[----:B------:R-:W-:-:S05]  /*1360*/  FADD.FTZ R17, R10, R13 ;  /* 0x0000000d0a117221 */ /* 0x000fca0000010000 */
[----:B------:R-:W-:-:S07]  /*1370*/  MOV R23, R17 ;  /* 0x0000001100177202 */ /* 0x000fce0000000f00 */
[----:B------:R-:W-:Y:S05]  /*1380*/  WARPSYNC.COLLECTIVE R20, `(.L_x_14547) ;  /* 0x0000000014087348 */ /* 0x000fea0003c00000 */
[----:B------:R0:W1:Y:S02]  /*1390*/  SHFL.BFLY P2, R21, R23, R22, R25 ;  /* 0x0c00001617157389 */ /* 0x0000640000040019 */
[----:B01----:R-:W-:Y:S01]  /*13a0*/  ENDCOLLECTIVE ;  /* 0x000000000000791b */ /* 0x003fe20003800000 */
.L_x_14547:
[----:B------:R-:W-:Y:S01]  /*13b0*/  HFMA2.MMA R22, -RZ, RZ, 0, 2.384185791015625e-07 ;  /* 0x00000004ff167435 */ /* 0x000fe200000001ff */
[----:B------:R-:W-:-:S05]  /*13c0*/  MOV R16, R21 ;  /* 0x0000001500107202 */ /* 0x000fca0000000f00 */
[----:B------:R-:W-:-:S04]  /*13d0*/  FADD.FTZ R18, R17, R16 ;  /* 0x0000001011127221 */ /* 0x000fc80000010000 */
[----:B------:R-:W-:-:S07]  /*13e0*/  IMAD.MOV.U32 R23, RZ, RZ, R18 ;  /* 0x000000ffff177224 */ /* 0x000fce00078e0012 */
[----:B------:R-:W-:Y:S05]  /*13f0*/  WARPSYNC.COLLECTIVE R20, `(.L_x_14548) ;  /* 0x0000000014087348 */ /* 0x000fea0003c00000 */
[----:B------:R0:W1:Y:S02]  /*1400*/  SHFL.BFLY P2, R21, R23, R22, R25 ;  /* 0x0c00001617157389 */ /* 0x0000640000040019 */
[----:B01----:R-:W-:Y:S01]  /*1410*/  ENDCOLLECTIVE ;  /* 0x000000000000791b */ /* 0x003fe20003800000 */
.L_x_14548:
[----:B------:R-:W-:Y:S01]  /*1420*/  HFMA2.MMA R22, -RZ, RZ, 0, 4.76837158203125e-07 ;  /* 0x00000008ff167435 */ /* 0x000fe200000001ff */
[----:B------:R-:W-:-:S05]  /*1430*/  MOV R19, R21 ;  /* 0x0000001500137202 */ /* 0x000fca0000000f00 */
[----:B------:R-:W-:-:S05]  /*1440*/  FADD.FTZ R19, R18, R19 ;  /* 0x0000001312137221 */ /* 0x000fca0000010000 */
[----:B------:R-:W-:-:S07]  /*1450*/  MOV R23, R19 ;  /* 0x0000001300177202 */ /* 0x000fce0000000f00 */
[----:B------:R-:W-:Y:S05]  /*1460*/  WARPSYNC.COLLECTIVE R20, `(.L_x_14549) ;  /* 0x0000000014087348 */ /* 0x000fea0003c00000 */
[----:B------:R0:W1:Y:S02]  /*1470*/  SHFL.BFLY P2, R21, R23, R22, R25 ;  /* 0x0c00001617157389 */ /* 0x0000640000040019 */
[----:B01----:R-:W-:Y:S01]  /*1480*/  ENDCOLLECTIVE ;  /* 0x000000000000791b */ /* 0x003fe20003800000 */
.L_x_14549:
[----:B------:R-:W-:Y:S01]  /*1490*/  HFMA2.MMA R22, -RZ, RZ, 0, 9.5367431640625e-07 ;  /* 0x00000010ff167435 */ /* 0x000fe200000001ff */
[----:B------:R-:W-:-:S05]  /*14a0*/  MOV R10, R21 ;  /* 0x00000015000a7202 */ /* 0x000fca0000000f00 */
[----:B------:R-:W-:-:S05]  /*14b0*/  FADD.FTZ R10, R19, R10 ;  /* 0x0000000a130a7221 */ /* 0x000fca0000010000 */
[----:B------:R-:W-:-:S07]  /*14c0*/  MOV R23, R10 ;  /* 0x0000000a00177202 */ /* 0x000fce0000000f00 */
[----:B------:R-:W-:Y:S05]  /*14d0*/  WARPSYNC.COLLECTIVE R20, `(.L_x_14550) ;  /* 0x0000000014087348 */ /* 0x000fea0003c00000 */
[----:B------:R0:W1:Y:S02]  /*14e0*/  SHFL.BFLY P2, R21, R23, R22, R25 ;  /* 0x0c00001617157389 */ /* 0x0000640000040019 */
[----:B01----:R-:W-:Y:S01]  /*14f0*/  ENDCOLLECTIVE ;  /* 0x000000000000791b */ /* 0x003fe20003800000 */
.L_x_14550:
[----:B------:R-:W-:Y:S01]  /*1500*/  MOV R15, R21 ;  /* 0x00000015000f7202 */ /* 0x000fe20000000f00 */
[----:B------:R-:W-:Y:S06]  /*1510*/  BRA `(.L_x_14551) ;  /* 0xfffffff400d07947 */ /* 0x000fec000383ffff */
.L_x_14552:
        /* <DEDUP_REMOVED lines=14> */
.L_x_16648:


//--------------------- .text._ZN10layer_norm13ln_bwd_kernelINS_13Kernel_traitsI6__halfffffjLj5120ELj1ELj1ELj4ELj16ENS_18Kernel_traits_baseILj5120ES2_ffffjLj128EEEEELb1ELb1ELb1ELb1EEEvNS_9BwdParamsE --------------------------
	.section	.text._ZN10layer_norm13ln_bwd_kernelINS_13Kernel_traitsI6__halfffffjLj5120ELj1ELj1ELj4ELj16ENS_18Kernel_traits_baseILj5120ES2_ffffjLj128EEEEELb1ELb1ELb1ELb1EEEvNS_9BwdParamsE,"ax",@progbits
	.align	128
        .global         _ZN10layer_norm13ln_bwd_kernelINS_13Kernel_traitsI6__halfffffjLj5120ELj1ELj1ELj4ELj16ENS_18Kernel_traits_baseILj5120ES2_ffffjLj128EEEEELb1ELb1ELb1ELb1EEEvNS_9BwdParamsE
        .type           _ZN10layer_norm13ln_bwd_kernelINS_13Kernel_traitsI6__halfffffjLj5120ELj1ELj1ELj4ELj16ENS_18Kernel_traits_baseILj5120ES2_ffffjLj128EEEEELb1ELb1ELb1ELb1EEEvNS_9BwdParamsE,@function
        .size           _ZN10layer_norm13ln_bwd_kernelINS_13Kernel_traitsI6__halfffffjLj5120ELj1ELj1ELj4ELj16ENS_18Kernel_traits_baseILj5120ES2_ffffjLj128EEEEELb1ELb1ELb1ELb1EEEvNS_9BwdParamsE,(.L_x_16649 - _ZN10layer_norm13ln_bwd_kernelINS_13Kernel_traitsI6__halfffffjLj5120ELj1ELj1ELj4ELj16ENS_18Kernel_traits_baseILj5120ES2_ffffjLj128EEEEELb1ELb1ELb1ELb1EEEvNS_9BwdParamsE)
        .other          _ZN10layer_norm13ln_bwd_kernelINS_13Kernel_traitsI6__halfffffjLj5120ELj1ELj1ELj4ELj16ENS_18Kernel_traits_baseILj5120ES2_ffffjLj128EEEEELb1ELb1ELb1ELb1EEEvNS_9BwdParamsE,@"STO_CUDA_ENTRY STV_DEFAULT"
_ZN10layer_norm13ln_bwd_kernelINS_13Kernel_traitsI6__halfffffjLj5120ELj1ELj1ELj4ELj16ENS_18Kernel_traits_baseILj5120ES2_ffffjLj128EEEEELb1ELb1ELb1ELb1EEEvNS_9BwdParamsE:
.text._ZN10layer_norm13ln_bwd_kernelINS_13Kernel_traitsI6__halfffffjLj5120ELj1ELj1ELj4ELj16ENS_18Kernel_traits_baseILj5120ES2_ffffjLj128EEEEELb1ELb1ELb1ELb1EEEvNS_9BwdParamsE:
        /* <DEDUP_REMOVED lines=76> */
.L_x_14553:
        /* <DEDUP_REMOVED lines=291> */
.L_x_14737:
[----:B------:R-:W2:Y:S01]  /*16f0*/  LDL.LU R192, [R1+0x14] ;  /* 0x0000140001c07983 */ /* 0x000ea20000300800 */
[----:B01----:R-:W2:Y:S08]  /*1700*/  LDC.64 R2, c[0x0][0x288] ;  /* 0x0000a200ff027b82 */ /* 0x003eb00000000a00 */
[----:B------:R-:W0:Y:S08]  /*1710*/  LDC.64 R180, c[0x0][0x258] ;  /* 0x00009600ffb47b82 */ /* 0x000e300000000a00 */
[----:B------:R-:W1:Y:S01]  /*1720*/  LDC.64 R182, c[0x0][0x280] ;  /* 0x0000a000ffb67b82 */ /* 0x000e620000000a00 */
[----:B------:R-:W3:Y:S07]  /*1730*/  S2R R195, SR_TID.X ;  /* 0x0000000000c37919 */ /* 0x000eee0000002100 */
[----:B------:R-:W4:Y:S08]  /*1740*/  LDC R194, c[0x0][0x218] ;  /* 0x00008600ffc27b82 */ /* 0x000f300000000800 */
[----:B------:R-:W3:Y:S01]  /*1750*/  LDC.64 R196, c[0x0][0x2c8] ;  /* 0x0000b200ffc47b82 */ /* 0x000ee20000000a00 */
[----:B--2---:R-:W-:-:S05]  /*1760*/  IMAD.WIDE R2, R192, 0x4, R2 ;  /* 0x00000004c0027825 */ /* 0x004fca00078e0202 */
[----:B------:R0:W2:Y:S02]  /*1770*/  LDG.E R0, desc[UR4][R2.64] ;  /* 0x0000000402007981 */ /* 0x0000a4000c1e1900 */
[----:B0-----:R-:W-:-:S04]  /*1780*/  IMAD.WIDE R2, R192, 0x4, R180 ;  /* 0x00000004c0027825 */ /* 0x001fc800078e02b4 */
[C---:B-1----:R-:W-:Y:S02]  /*1790*/  IMAD.WIDE R180, R192.reuse, 0x4, R182 ;  /* 0x00000004c0b47825 */ /* 0x042fe400078e02b6 */
[----:B-----5:R0:W5:Y:S04]  /*17a0*/  LDG.E R3, desc[UR4][R2.64] ;  /* 0x0000000402037981 */ /* 0x020168000c1e1900 */
[----:B------:R1:W2:Y:S01]  /*17b0*/  LDG.E R223, desc[UR4][R180.64] ;  /* 0x00000004b4df7981 */ /* 0x0002a2000c1e1900 */
[----:B----4-:R-:W-:Y:S01]  /*17c0*/  IMAD R252, R192, R194, RZ ;  /* 0x000000c2c0fc7224 */ /* 0x010fe200078e02ff */
[----:B---3--:R-:W-:Y:S01]  /*17d0*/  LOP3.LUT R195, R195, 0x7f, RZ, 0xc0, !PT ;  /* 0x0000007fc3c37812 */ /* 0x008fe200078ec0ff */
[----:B------:R-:W-:Y:S03]  /*17e0*/  BSSY B0, `(.L_x_14555) ;  /* 0x000027d000007945 */ /* 0x000fe60003800000 */
[----:B0-----:R-:W-:Y:S01]  /*17f0*/  SHF.R.S32.HI R2, RZ, 0x1f, R252 ;  /* 0x0000001fff027819 */ /* 0x001fe200000114fc */
[----:B-1----:R-:W0:Y:S03]  /*1800*/  LDC.64 R180, c[0x0][0x250] ;  /* 0x00009400ffb47b82 */ /* 0x002e260000000a00 */
[----:B------:R-:W-:-:S04]  /*1810*/  LEA.HI R252, R2, R252, RZ, 0x2 ;  /* 0x000000fc02fc7211 */ /* 0x000fc800078f10ff */
[----:B------:R-:W-:-:S04]  /*1820*/  LEA.HI.SX32 R252, R252, R195, 0x1e ;  /* 0x000000c3fcfc7211 */ /* 0x000fc800078ff2ff */
[C---:B------:R-:W-:Y:S01]  /*1830*/  IADD3 R183, R252.reuse, 0x80, RZ ;  /* 0x00000080fcb77810 */ /* 0x040fe20007ffe0ff */
[C-C-:B------:R-:W-:Y:S01]  /*1840*/  IMAD.WIDE.U32 R242, R252.reuse, 0x10, R196.reuse ;  /* 0x00000010fcf27825 */ /* 0x140fe200078e00c4 */
[C---:B------:R-:W-:Y:S02]  /*1850*/  IADD3 R182, R252.reuse, 0x100, RZ ;  /* 0x00000100fcb67810 */ /* 0x040fe40007ffe0ff */
[----:B------:R-:W-:Y:S01]  /*1860*/  IADD3 R2, R252, 0x180, RZ ;  /* 0x00000180fc027810 */ /* 0x000fe20007ffe0ff */
[----:B------:R-:W-:-:S04]  /*1870*/  IMAD.WIDE.U32 R240, R183, 0x10, R196 ;  /* 0x00000010b7f07825 */ /* 0x000fc800078e00c4 */
[----:B------:R-:W-:-:S04]  /*1880*/  IMAD.WIDE.U32 R238, R182, 0x10, R196 ;  /* 0x00000010b6ee7825 */ /* 0x000fc800078e00c4 */
[----:B------:R-:W-:-:S04]  /*1890*/  IMAD.WIDE.U32 R236, R2, 0x10, R196 ;  /* 0x0000001002ec7825 */ /* 0x000fc800078e00c4 */
[C---:B0-----:R-:W-:Y:S01]  /*18a0*/  IMAD.WIDE R180, R192.reuse, 0x4, R180 ;  /* 0x00000004c0b47825 */ /* 0x041fe200078e02b4 */
[----:B------:R-:W-:-:S04]  /*18b0*/  IADD3 R192, R192, UR8, RZ ;  /* 0x00000008c0c07c10 */ /* 0x000fc8000fffe0ff */
[----:B------:R-:W-:Y:S01]  /*18c0*/  ISETP.GE.AND P5, PT, R192, UR9, PT ;  /* 0x00000009c0007c0c */ /* 0x000fe2000bfa6270 */
[----:B------:R0:W-:Y:S04]  /*18d0*/  STL [R1+0x14], R192 ;  /* 0x000014c001007387 */ /* 0x0001e80000100800 */
[----:B------:R0:W-:Y:S04]  /*18e0*/  STL [R1+0x44], R183 ;  /* 0x000044b701007387 */ /* 0x0001e80000100800 */
[----:B------:R0:W-:Y:S04]  /*18f0*/  STL [R1+0x78], R182 ;  /* 0x000078b601007387 */ /* 0x0001e80000100800 */
[----:B------:R0:W-:Y:S01]  /*1900*/  STL [R1+0x7c], R2 ;  /* 0x00007c0201007387 */ /* 0x0001e20000100800 */
[----:B--2---:R-:W-:-:S03]  /*1910*/  ISETP.GT.AND P6, PT, R0, RZ, PT ;  /* 0x000000ff0000720c */ /* 0x004fc60003fc4270 */
[----:B------:R0:W-:Y:S10]  /*1920*/  STL [R1+0x40], R223 ;  /* 0x000040df01007387 */ /* 0x0001f40000100800 */
[----:B------:R-:W-:Y:S05]  /*1930*/  @P6 BRA `(.L_x_14556) ;  /* 0x0000000400306947 */ /* 0x000fea0003800000 */
[----:B0-----:R-:W-:Y:S02]  /*1940*/  MOV R2, UR16 ;  /* 0x0000001000027c02 */ /* 0x001fe40008000f00 */
[----:B------:R-:W-:Y:S02]  /*1950*/  MOV R0, UR17 ;  /* 0x0000001100007c02 */ /* 0x000fe40008000f00 */
[----:B------:R-:W-:-:S04]  /*1960*/  ISETP.NE.U32.AND P0, PT, R2, RZ, PT ;  /* 0x000000ff0200720c */ /* 0x000fc80003f05070 */
[----:B------:R-:W-:-:S13]  /*1970*/  ISETP.NE.AND.EX P0, PT, R0, RZ, PT, P0 ;  /* 0x000000ff0000720c */ /* 0x000fda0003f05300 */
[----:B------:R-:W-:Y:S01]  /*1980*/  @P0 IADD3 R180, R252, 0x200, RZ ;  /* 0x00000200fcb40810 */ /* 0x000fe20007ffe0ff */
[----:B------:R0:W5:Y:S04]  /*1990*/  @P0 LDG.E.128 R128, desc[UR4][R240.64] ;  /* 0x00000004f0800981 */ /* 0x000168000c1e1d00 */
[----:B------:R-:W-:Y:S01]  /*19a0*/  @P0 IMAD.WIDE.U32 R180, R180, 0x10, R196 ;  /* 0x00000010b4b40825 */ /* 0x000fe200078e00c4 */
[----:B------:R-:W-:Y:S01]  /*19b0*/  ISETP.GE.AND P4, PT, R223, 0x1, PT ;  /* 0x00000001df00780c */ /* 0x000fe20003f86270 */
[----:B------:R-:W5:Y:S04]  /*19c0*/  @P0 LDG.E.128 R124, desc[UR4][R242.64] ;  /* 0x00000004f27c0981 */ /* 0x000f68000c1e1d00 */
[----:B------:R1:W5:Y:S01]  /*19d0*/  @P0 LDG.E.128 R140, desc[UR4][R180.64] ;  /* 0x00000004b48c0981 */ /* 0x000362000c1e1d00 */
[----:B0-----:R-:W0:Y:S01]  /*19e0*/  LDC.64 R240, c[0x0][0x240] ;  /* 0x00009000fff07b82 */ /* 0x001e220000000a00 */
[----:B------:R-:W-:-:S02]  /*19f0*/  @P0 IADD3 R182, R252, 0x480, RZ ;  /* 0x00000480fcb60810 */ /* 0x000fc40007ffe0ff */
[----:B------:R-:W-:Y:S01]  /*1a00*/  MOV R224, RZ ;  /* 0x000000ff00e07202 */ /* 0x000fe20000000f00 */
[----:B------:R-:W5:Y:S04]  /*1a10*/  @P0 LDG.E.128 R132, desc[UR4][R238.64] ;  /* 0x00000004ee840981 */ /* 0x000f68000c1e1d00 */
[----:B------:R-:W5:Y:S01]  /*1a20*/  @P0 LDG.E.128 R136, desc[UR4][R236.64] ;  /* 0x00000004ec880981 */ /* 0x000f62000c1e1d00 */
        /* <DEDUP_REMOVED lines=13> */
[----:B-1----:R-:W-:Y:S02]  /*1b00*/  @P0 IADD3 R180, R252, 0x400, RZ ;  /* 0x00000400fcb40810 */ /* 0x002fe40007ffe0ff */
[----:B------:R-:W-:-:S03]  /*1b10*/  @P4 LEA.HI.SX32 R224, R194, R195, 0x1e ;  /* 0x000000c3c2e04211 */ /* 0x000fc600078ff2ff */
[----:B------:R-:W-:-:S04]  /*1b20*/  @P0 IMAD.WIDE.U32 R180, R180, 0x10, R196 ;  /* 0x00000010b4b40825 */ /* 0x000fc800078e00c4 */
[----:B------:R-:W-:Y:S01]  /*1b30*/  @P0 IMAD.WIDE.U32 R182, R182, 0x10, R196 ;  /* 0x00000010b6b60825 */ /* 0x000fe200078e00c4 */
[----:B------:R1:W5:Y:S04]  /*1b40*/  @P0 LDG.E.128 R156, desc[UR4][R180.64] ;  /* 0x00000004b49c0981 */ /* 0x000368000c1e1d00 */
[----:B------:R0:W5:Y:S01]  /*1b50*/  @P0 LDG.E.128 R160, desc[UR4][R182.64] ;  /* 0x00000004b6a00981 */ /* 0x000162000c1e1d00 */
[C---:B-1----:R-:W-:Y:S01]  /*1b60*/  IADD3 R180, R224.reuse, 0x80, RZ ;  /* 0x00000080e0b47810 */ /* 0x042fe20007ffe0ff */
[----:B0-----:R-:W-:-:S04]  /*1b70*/  IMAD.WIDE.U32 R182, R224, 0x4, R240 ;  /* 0x00000004e0b67825 */ /* 0x001fc800078e00f0 */
[----:B------:R-:W-:Y:S01]  /*1b80*/  IMAD.WIDE.U32 R180, R180, 0x4, R240 ;  /* 0x00000004b4b47825 */ /* 0x000fe200078e00f0 */
[----:B------:R0:W2:Y:S01]  /*1b90*/  LDG.E R243, desc[UR4][R182.64] ;  /* 0x00000004b6f37981 */ /* 0x0000a2000c1e1900 */
[C---:B------:R-:W-:Y:S02]  /*1ba0*/  IADD3 R238, R224.reuse, 0x200, RZ ;  /* 0x00000200e0ee7810 */ /* 0x040fe40007ffe0ff */
[C---:B------:R-:W-:Y:S01]  /*1bb0*/  IADD3 R194, R224.reuse, 0x280, RZ ;  /* 0x00000280e0c27810 */ /* 0x040fe20007ffe0ff */
[----:B------:R1:W3:Y:S01]  /*1bc0*/  LDG.E R242, desc[UR4][R180.64] ;  /* 0x00000004b4f27981 */ /* 0x0002e2000c1e1900 */
[C---:B------:R-:W-:Y:S02]  /*1bd0*/  IADD3 R196, R224.reuse, 0x300, RZ ;  /* 0x00000300e0c47810 */ /* 0x040fe40007ffe0ff */
[C---:B------:R-:W-:Y:S02]  /*1be0*/  IADD3 R236, R224.reuse, 0x380, RZ ;  /* 0x00000380e0ec7810 */ /* 0x040fe40007ffe0ff */
[----:B------:R-:W-:-:S02]  /*1bf0*/  IADD3 R204, R224, 0x400, RZ ;  /* 0x00000400e0cc7810 */ /* 0x000fc40007ffe0ff */
[C---:B0-----:R-:W-:Y:S02]  /*1c00*/  IADD3 R182, R224.reuse, 0x180, RZ ;  /* 0x00000180e0b67810 */ /* 0x041fe40007ffe0ff */
[C---:B-1----:R-:W-:Y:S02]  /*1c10*/  IADD3 R180, R224.reuse, 0x100, RZ ;  /* 0x00000100e0b47810 */ /* 0x042fe40007ffe0ff */
[----:B------:R-:W-:Y:S01]  /*1c20*/  IADD3 R224, R224, 0x480, RZ ;  /* 0x00000480e0e07810 */ /* 0x000fe20007ffe0ff */
[----:B------:R-:W-:-:S04]  /*1c30*/  IMAD.WIDE.U32 R182, R182, 0x4, R240 ;  /* 0x00000004b6b67825 */ /* 0x000fc800078e00f0 */
[----:B------:R-:W-:-:S04]  /*1c40*/  IMAD.WIDE.U32 R180, R180, 0x4, R240 ;  /* 0x00000004b4b47825 */ /* 0x000fc800078e00f0 */
[----:B------:R-:W-:-:S04]  /*1c50*/  IMAD.WIDE.U32 R224, R224, 0x4, R240 ;  /* 0x00000004e0e07825 */ /* 0x000fc800078e00f0 */
[----:B------:R-:W-:-:S04]  /*1c60*/  IMAD.WIDE.U32 R204, R204, 0x4, R240 ;  /* 0x00000004cccc7825 */ /* 0x000fc800078e00f0 */
[----:B------:R-:W-:-:S04]  /*1c70*/  IMAD.WIDE.U32 R236, R236, 0x4, R240 ;  /* 0x00000004ecec7825 */ /* 0x000fc800078e00f0 */
[----:B------:R-:W-:-:S04]  /*1c80*/  IMAD.WIDE.U32 R238, R238, 0x4, R240 ;  /* 0x00000004eeee7825 */ /* 0x000fc800078e00f0 */
[--C-:B------:R-:W-:Y:S01]  /*1c90*/  IMAD.WIDE.U32 R194, R194, 0x4, R240.reuse ;  /* 0x00000004c2c27825 */ /* 0x100fe200078e00f0 */
[----:B------:R-:W4:Y:S03]  /*1ca0*/  LDG.E R223, desc[UR4][R238.64] ;  /* 0x00000004eedf7981 */ /* 0x000f26000c1e1900 */
[----:B------:R-:W-:Y:S02]  /*1cb0*/  IMAD.WIDE.U32 R196, R196, 0x4, R240 ;  /* 0x00000004c4c47825 */ /* 0x000fe400078e00f0 */
[----:B------:R0:W4:Y:S04]  /*1cc0*/  LDG.E R241, desc[UR4][R180.64] ;  /* 0x00000004b4f17981 */ /* 0x000128000c1e1900 */
[----:B------:R-:W4:Y:S04]  /*1cd0*/  LDG.E R240, desc[UR4][R182.64] ;  /* 0x00000004b6f07981 */ /* 0x000f28000c1e1900 */
[----:B------:R-:W3:Y:S04]  /*1ce0*/  LDG.E R192, desc[UR4][R196.64] ;  /* 0x00000004c4c07981 */ /* 0x000ee8000c1e1900 */
[----:B------:R-:W2:Y:S04]  /*1cf0*/  LDG.E R180, desc[UR4][R224.64] ;  /* 0x00000004e0b47981 */ /* 0x000ea8000c1e1900 */
[----:B------:R-:W4:Y:S04]  /*1d00*/  LDG.E R182, desc[UR4][R204.64] ;  /* 0x00000004ccb67981 */ /* 0x000f28000c1e1900 */
[----:B------:R-:W3:Y:S04]  /*1d10*/  LDG.E R183, desc[UR4][R236.64] ;  /* 0x00000004ecb77981 */ /* 0x000ee8000c1e1900 */
[----:B------:R1:W3:Y:S01]  /*1d20*/  LDG.E R194, desc[UR4][R194.64] ;  /* 0x00000004c2c27981 */ /* 0x0002e2000c1e1900 */
[----:B0-----:R-:W-:Y:S01]  /*1d30*/  MOV R181, RZ ;  /* 0x000000ff00b57202 */ /* 0x001fe20000000f00 */
[----:B-1----:R-:W-:-:S02]  /*1d40*/  HFMA2.MMA R195, -RZ, RZ, 0, 0 ;  /* 0x00000000ffc37435 */ /* 0x002fc400000001ff */
[----:B--2---:R0:W-:Y:S04]  /*1d50*/  STL [R1+0x18], R180 ;  /* 0x000018b401007387 */ /* 0x0041e80000100800 */
[----:B----4-:R0:W-:Y:S04]  /*1d60*/  STL [R1+0x1c], R182 ;  /* 0x00001cb601007387 */ /* 0x0101e80000100800 */
[----:B---3--:R0:W-:Y:S04]  /*1d70*/  STL [R1+0x20], R183 ;  /* 0x000020b701007387 */ /* 0x0081e80000100800 */
[----:B------:R0:W-:Y:S04]  /*1d80*/  STL [R1+0x3c], R243 ;  /* 0x00003cf301007387 */ /* 0x0001e80000100800 */
[----:B------:R0:W-:Y:S04]  /*1d90*/  STL [R1+0x24], R192 ;  /* 0x000024c001007387 */ /* 0x0001e80000100800 */
[----:B------:R0:W-:Y:S04]  /*1da0*/  STL [R1+0x38], R242 ;  /* 0x000038f201007387 */ /* 0x0001e80000100800 */
[----:B------:R0:W-:Y:S04]  /*1db0*/  STL [R1+0x28], R194 ;  /* 0x000028c201007387 */ /* 0x0001e80000100800 */
[----:B------:R0:W-:Y:S04]  /*1dc0*/  STL [R1+0x2c], R223 ;  /* 0x00002cdf01007387 */ /* 0x0001e80000100800 */
[----:B------:R0:W-:Y:S04]  /*1dd0*/  STL [R1+0x30], R240 ;  /* 0x000030f001007387 */ /* 0x0001e80000100800 */
[----:B------:R0:W-:Y:S01]  /*1de0*/  STL [R1+0x34], R241 ;  /* 0x000034f101007387 */ /* 0x0001e20000100800 */
[----:B------:R-:W-:Y:S05]  /*1df0*/  BRA `(.L_x_14557) ;  /* 0x00000020006c7947 */ /* 0x000fea0003800000 */
.L_x_14556:
[----:B0-----:R-:W2:Y:S01]  /*1e00*/  LDL R192, [R1+0x44] ;  /* 0x0000440001c07983 */ /* 0x001ea20000100800 */
[----:B------:R-:W0:Y:S03]  /*1e10*/  LDC.64 R208, c[0x0][0x238] ;  /* 0x00008e00ffd07b82 */ /* 0x000e260000000a00 */
[----:B------:R-:W3:Y:S04]  /*1e20*/  LDL R182, [R1+0x7c] ;  /* 0x00007c0001b67983 */ /* 0x000ee80000100800 */
[----:B------:R-:W4:Y:S01]  /*1e30*/  LDL R183, [R1+0x78] ;  /* 0x0000780001b77983 */ /* 0x000f220000100800 */
[----:B------:R-:W1:Y:S03]  /*1e40*/  S2R R2, SR_TID.X ;  /* 0x0000000000027919 */ /* 0x000e660000002100 */
[----:B------:R1:W-:Y:S01]  /*1e50*/  STL.64 [R1+0x240], R46 ;  /* 0x0002402e01007387 */ /* 0x0003e20000100a00 */
[----:B------:R-:W-:-:S03]  /*1e60*/  IADD3 R244, R0, -0x1, RZ ;  /* 0xffffffff00f47810 */ /* 0x000fc60007ffe0ff */
[----:B------:R-:W-:Y:S04]  /*1e70*/  STL [R1+0x23c], R45 ;  /* 0x00023c2d01007387 */ /* 0x000fe80000100800 */
[----:B------:R-:W-:Y:S01]  /*1e80*/  STL [R1+0x238], R44 ;  /* 0x0002382c01007387 */ /* 0x000fe20000100800 */
[----:B-1----:R-:W1:Y:S03]  /*1e90*/  LDC R47, c[0x0][0x218] ;  /* 0x00008600ff2f7b82 */ /* 0x002e660000000800 */
[----:B------:R-:W-:Y:S04]  /*1ea0*/  STL [R1+0x234], R43 ;  /* 0x0002342b01007387 */ /* 0x000fe80000100800 */
[----:B------:R0:W-:Y:S01]  /*1eb0*/  STL [R1+0x230], R42 ;  /* 0x0002302a01007387 */ /* 0x0001e20000100800 */
[----:B------:R-:W-:-:S03]  /*1ec0*/  MOV R46, R223 ;  /* 0x000000df002e7202 */ /* 0x000fc60000000f00 */
[----:B------:R-:W-:Y:S01]  /*1ed0*/  STL [R1+0x22c], R41 ;  /* 0x00022c2901007387 */ /* 0x000fe20000100800 */
[C---:B0-----:R-:W-:Y:S01]  /*1ee0*/  IMAD.WIDE.U32 R178, R252.reuse, 0x10, R208 ;  /* 0x00000010fcb27825 */ /* 0x041fe200078e00d0 */
[----:B------:R-:W-:Y:S02]  /*1ef0*/  IADD3 R245, R252, 0x200, RZ ;  /* 0x00000200fcf57810 */ /* 0x000fe40007ffe0ff */
[----:B------:R-:W-:Y:S01]  /*1f00*/  STL [R1+0x228], R40 ;  /* 0x0002282801007387 */ /* 0x000fe20000100800 */
[----:B------:R-:W0:Y:S01]  /*1f10*/  LDC.64 R42, c[0x0][0x2c8] ;  /* 0x0000b200ff2a7b82 */ /* 0x000e220000000a00 */
[----:B------:R-:W-:Y:S02]  /*1f20*/  LOP3.LUT R251, R2, 0x7f, RZ, 0xc0, !PT ;  /* 0x0000007f02fb7812 */ /* 0x000fe400078ec0ff */
[----:B------:R-:W-:Y:S01]  /*1f30*/  STL [R1+0x224], R39 ;  /* 0x0002242701007387 */ /* 0x000fe20000100800 */
[----:B------:R-:W-:Y:S02]  /*1f40*/  MOV R2, UR16 ;  /* 0x0000001000027c02 */ /* 0x000fe40008000f00 */
[----:B------:R-:W-:Y:S01]  /*1f50*/  IADD3 R246, R252, 0x280, RZ ;  /* 0x00000280fcf67810 */ /* 0x000fe20007ffe0ff */
[----:B------:R-:W-:Y:S01]  /*1f60*/  STL [R1+0x220], R38 ;  /* 0x0002202601007387 */ /* 0x000fe20000100800 */
[----:B-1----:R-:W-:Y:S01]  /*1f70*/  IMAD R244, R244, R47, RZ ;  /* 0x0000002ff4f47224 */ /* 0x002fe200078e02ff */
[----:B------:R-:W-:-:S02]  /*1f80*/  ISETP.NE.U32.AND P0, PT, R2, RZ, PT ;  /* 0x000000ff0200720c */ /* 0x000fc40003f05070 */
[----:B------:R-:W-:Y:S02]  /*1f90*/  STL [R1+0x21c], R37 ;  /* 0x00021c2501007387 */ /* 0x000fe40000100800 */
[----:B------:R-:W-:Y:S02]  /*1fa0*/  SHF.R.S32.HI R0, RZ, 0x1f, R244 ;  /* 0x0000001fff007819 */ /* 0x000fe400000114f4 */
[----:B------:R-:W-:Y:S02]  /*1fb0*/  STL [R1+0x218], R36 ;  /* 0x0002182401007387 */ /* 0x000fe40000100800 */
[----:B------:R-:W-:Y:S02]  /*1fc0*/  LEA.HI R244, R0, R244, RZ, 0x2 ;  /* 0x000000f400f47211 */ /* 0x000fe400078f10ff */
[----:B------:R-:W-:Y:S01]  /*1fd0*/  STL [R1+0x214], R35 ;  /* 0x0002142301007387 */ /* 0x000fe20000100800 */
[----:B------:R-:W-:Y:S02]  /*1fe0*/  MOV R0, UR17 ;  /* 0x0000001100007c02 */ /* 0x000fe40008000f00 */
[----:B------:R-:W-:Y:S01]  /*1ff0*/  ISETP.GE.AND P4, PT, R46, 0x1, PT ;  /* 0x000000012e00780c */ /* 0x000fe20003f86270 */
[----:B------:R-:W-:Y:S01]  /*2000*/  STL [R1+0x210], R34 ;  /* 0x0002102201007387 */ /* 0x000fe20000100800 */
[----:B------:R-:W-:-:S03]  /*2010*/  ISETP.NE.AND.EX P0, PT, R0, RZ, PT, P0 ;  /* 0x000000ff0000720c */ /* 0x000fc60003f05300 */
[----:B------:R-:W-:Y:S04]  /*2020*/  STL [R1+0x20c], R33 ;  /* 0x00020c2101007387 */ /* 0x000fe80000100800 */
[----:B------:R1:W-:Y:S01]  /*2030*/  STL [R1+0x208], R32 ;  /* 0x0002082001007387 */ /* 0x0003e20000100800 */
[----:B------:R-:W-:-:S03]  /*2040*/  IMAD.WIDE.U32 R188, R245, 0x10, R208 ;  /* 0x00000010f5bc7825 */ /* 0x000fc600078e00d0 */
[----:B------:R-:W-:Y:S04]  /*2050*/  STL [R1+0x204], R31 ;  /* 0x0002041f01007387 */ /* 0x000fe80000100800 */
[----:B------:R0:W-:Y:S04]  /*2060*/  STL [R1+0x200], R30 ;  /* 0x0002001e01007387 */ /* 0x0001e80000100800 */
[----:B-1----:R-:W4:Y:S04]  /*2070*/  LDG.E.128 R32, desc[UR4][R178.64] ;  /* 0x00000004b2207981 */ /* 0x002f28000c1e1d00 */
[----:B------:R1:W5:Y:S01]  /*2080*/  @P0 LDG.E.128 R136, desc[UR4][R236.64] ;  /* 0x00000004ec880981 */ /* 0x000362000c1e1d00 */
[----:B0-----:R-:W0:Y:S01]  /*2090*/  LDC.64 R30, c[0x0][0x240] ;  /* 0x00009000ff1e7b82 */ /* 0x001e220000000a00 */
[----:B------:R-:W-:-:S02]  /*20a0*/  IADD3 R248, R252, 0x380, RZ ;  /* 0x00000380fcf87810 */ /* 0x000fc40007ffe0ff */
[----:B------:R1:W5:Y:S01]  /*20b0*/  @P0 LDG.E.128 R128, desc[UR4][R240.64] ;  /* 0x00000004f0800981 */ /* 0x000362000c1e1d00 */
[C---:B------:R-:W-:Y:S02]  /*20c0*/  IADD3 R249, R252.reuse, 0x400, RZ ;  /* 0x00000400fcf97810 */ /* 0x040fe40007ffe0ff */
[----:B------:R-:W-:Y:S01]  /*20d0*/  IADD3 R247, R252, 0x300, RZ ;  /* 0x00000300fcf77810 */ /* 0x000fe20007ffe0ff */
[----:B------:R-:W4:Y:S01]  /*20e0*/  LDG.E R45, desc[UR4][R180.64] ;  /* 0x00000004b42d7981 */ /* 0x000f22000c1e1900 */
[--C-:B-1----:R-:W-:Y:S01]  /*20f0*/  @P0 IMAD.WIDE.U32 R236, R245, 0x10, R42.reuse ;  /* 0x00000010f5ec0825 */ /* 0x102fe200078e002a */
[----:B------:R-:W-:Y:S02]  /*2100*/  @P4 IADD3 R245, R46, -0x1, RZ ;  /* 0xffffffff2ef54810 */ /* 0x000fe40007ffe0ff */
[----:B------:R1:W-:Y:S03]  /*2110*/  STL [R1+0x1fc], R29 ;  /* 0x0001fc1d01007387 */ /* 0x0003e60000100800 */
[----:B------:R-:W-:Y:S01]  /*2120*/  @P4 IMAD R245, R245, R47, RZ ;  /* 0x0000002ff5f54224 */ /* 0x000fe200078e02ff */
[----:B------:R1:W5:Y:S01]  /*2130*/  @P0 LDG.E.128 R140, desc[UR4][R236.64] ;  /* 0x00000004ec8c0981 */ /* 0x000362000c1e1d00 */
[----:B------:R-:W-:Y:S01]  /*2140*/  @P0 IMAD.WIDE.U32 R240, R248, 0x10, R42 ;  /* 0x00000010f8f00825 */ /* 0x000fe200078e002a */
[----:B------:R-:W-:-:S02]  /*2150*/  IADD3 R250, R252, 0x480, RZ ;  /* 0x00000480fcfa7810 */ /* 0x000fc40007ffe0ff */
[----:B------:R-:W-:Y:S01]  /*2160*/  LEA.HI.SX32 R244, R244, R251, 0x1e ;  /* 0x000000fbf4f47211 */ /* 0x000fe200078ff2ff */
[----:B------:R-:W-:Y:S01]  /*2170*/  IMAD.WIDE.U32 R200, R248, 0x10, R208 ;  /* 0x00000010f8c87825 */ /* 0x000fe200078e00d0 */
[----:B------:R-:W-:Y:S01]  /*2180*/  HFMA2.MMA R248, -RZ, RZ, 0, 0 ;  /* 0x00000000fff87435 */ /* 0x000fe200000001ff */
[----:B------:R1:W5:Y:S02]  /*2190*/  @P0 LDG.E.128 R152, desc[UR4][R240.64] ;  /* 0x00000004f0980981 */ /* 0x000364000c1e1d00 */
[----:B-1----:R-:W-:Y:S02]  /*21a0*/  @P0 IMAD.WIDE.U32 R236, R246, 0x10, R42 ;  /* 0x00000010f6ec0825 */ /* 0x002fe400078e002a */
[----:B------:R-:W-:Y:S02]  /*21b0*/  STL [R1+0x1f8], R28 ;  /* 0x0001f81c01007387 */ /* 0x000fe40000100800 */
[----:B------:R-:W-:Y:S02]  /*21c0*/  IMAD.WIDE.U32 R196, R247, 0x10, R208 ;  /* 0x00000010f7c47825 */ /* 0x000fe400078e00d0 */
[----:B------:R-:W-:Y:S02]  /*21d0*/  STL [R1+0x1f4], R27 ;  /* 0x0001f41b01007387 */ /* 0x000fe40000100800 */
[----:B------:R-:W-:-:S02]  /*21e0*/  @P0 IMAD.WIDE.U32 R240, R249, 0x10, R42 ;  /* 0x00000010f9f00825 */ /* 0x000fc400078e002a */
[----:B------:R-:W5:Y:S02]  /*21f0*/  @P0 LDG.E.128 R124, desc[UR4][R242.64] ;  /* 0x00000004f27c0981 */ /* 0x000f64000c1e1d00 */
[----:B------:R-:W-:Y:S02]  /*2200*/  IMAD.WIDE.U32 R204, R249, 0x10, R208 ;  /* 0x00000010f9cc7825 */ /* 0x000fe400078e00d0 */
[----:B------:R1:W5:Y:S04]  /*2210*/  @P0 LDG.E.128 R156, desc[UR4][R240.64] ;  /* 0x00000004f09c0981 */ /* 0x000368000c1e1d00 */
[----:B------:R0:W5:Y:S04]  /*2220*/  @P0 LDG.E.128 R132, desc[UR4][R238.64] ;  /* 0x00000004ee840981 */ /* 0x000168000c1e1d00 */
[----:B------:R-:W4:Y:S01]  /*2230*/  LDG.E.128 R188, desc[UR4][R188.64] ;  /* 0x00000004bcbc7981 */ /* 0x000f22000c1e1d00 */
[----:B-1----:R-:W-:-:S04]  /*2240*/  @P0 IMAD.WIDE.U32 R240, R250, 0x10, R42 ;  /* 0x00000010faf00825 */ /* 0x002fc800078e002a */
[----:B--2---:R-:W-:-:S04]  /*2250*/  IMAD.WIDE.U32 R176, R192, 0x10, R208 ;  /* 0x00000010c0b07825 */ /* 0x004fc800078e00d0 */
[----:B---3--:R-:W-:-:S04]  /*2260*/  IMAD.WIDE.U32 R184, R182, 0x10, R208 ;  /* 0x00000010b6b87825 */ /* 0x008fc800078e00d0 */
[--C-:B----4-:R-:W-:Y:S01]  /*2270*/  IMAD.WIDE.U32 R180, R183, 0x10, R208.reuse ;  /* 0x00000010b7b47825 */ /* 0x110fe200078e00d0 */
[----:B------:R-:W-:Y:S01]  /*2280*/  IADD3 R216, R244, 0x80, RZ ;  /* 0x00000080f4d87810 */ /* 0x000fe20007ffe0ff */
[----:B------:R-:W-:Y:S02]  /*2290*/  STL [R1+0x1f0], R26 ;  /* 0x0001f01a01007387 */ /* 0x000fe40000100800 */
[----:B------:R-:W-:Y:S01]  /*22a0*/  IMAD.WIDE.U32 R192, R246, 0x10, R208 ;  /* 0x00000010f6c07825 */ /* 0x000fe200078e00d0 */
[----:B------:R-:W-:Y:S01]  /*22b0*/  @P4 SHF.R.S32.HI R246, RZ, 0x1f, R245 ;  /* 0x0000001ffff64819 */ /* 0x000fe200000114f5 */
[----:B------:R-:W-:Y:S03]  /*22c0*/  STL [R1+0x1ec], R25 ;  /* 0x0001ec1901007387 */ /* 0x000fe60000100800 */
[----:B------:R-:W-:Y:S01]  /*22d0*/  @P4 LEA.HI R245, R246, R245, RZ, 0x2 ;  /* 0x000000f5f6f54211 */ /* 0x000fe200078f10ff */
[----:B------:R-:W-:Y:S01]  /*22e0*/  IMAD.WIDE.U32 R208, R250, 0x10, R208 ;  /* 0x00000010fad07825 */ /* 0x000fe200078e00d0 */
[----:B------:R-:W-:Y:S01]  /*22f0*/  IADD3 R220, R244, 0x100, RZ ;  /* 0x00000100f4dc7810 */ /* 0x000fe20007ffe0ff */
[----:B------:R-:W5:Y:S01]  /*2300*/  @P0 LDG.E.128 R160, desc[UR4][R240.64] ;  /* 0x00000004f0a00981 */ /* 0x000f62000c1e1d00 */
[----:B------:R-:W-:-:S02]  /*2310*/  @P4 LEA.HI.SX32 R248, R245, R251, 0x1e ;  /* 0x000000fbf5f84211 */ /* 0x000fc400078ff2ff */
[----:B------:R-:W-:Y:S01]  /*2320*/  IADD3 R224, R244, 0x180, RZ ;  /* 0x00000180f4e07810 */ /* 0x000fe20007ffe0ff */
[----:B------:R1:W-:Y:S02]  /*2330*/  STL [R1+0x1e8], R24 ;  /* 0x0001e81801007387 */ /* 0x0003e40000100800 */
[----:B0-----:R-:W-:Y:S01]  /*2340*/  IMAD.WIDE.U32 R250, R248, 0x4, R30 ;  /* 0x00000004f8fa7825 */ /* 0x001fe200078e001e */
[C---:B------:R-:W-:Y:S01]  /*2350*/  IADD3 R228, R244.reuse, 0x200, RZ ;  /* 0x00000200f4e47810 */ /* 0x040fe20007ffe0ff */
[----:B------:R-:W5:Y:S04]  /*2360*/  @P0 LDG.E.128 R144, desc[UR4][R236.64] ;  /* 0x00000004ec900981 */ /* 0x000f68000c1e1d00 */
[----:B------:R0:W2:Y:S01]  /*2370*/  LDG.E R44, desc[UR4][R250.64] ;  /* 0x00000004fa2c7981 */ /* 0x0000a2000c1e1900 */
[----:B------:R-:W-:-:S02]  /*2380*/  IADD3 R232, R244, 0x280, RZ ;  /* 0x00000280f4e87810 */ /* 0x000fc40007ffe0ff */
[C---:B------:R-:W-:Y:S01]  /*2390*/  IADD3 R238, R244.reuse, 0x300, RZ ;  /* 0x00000300f4ee7810 */ /* 0x040fe20007ffe0ff */
[----:B------:R-:W3:Y:S01]  /*23a0*/  LDG.E.128 R176, desc[UR4][R176.64] ;  /* 0x00000004b0b07981 */ /* 0x000ee2000c1e1d00 */
[C---:B------:R-:W-:Y:S02]  /*23b0*/  IADD3 R242, R244.reuse, 0x380, RZ ;  /* 0x00000380f4f27810 */ /* 0x040fe40007ffe0ff */
[C---:B------:R-:W-:Y:S01]  /*23c0*/  IADD3 R245, R244.reuse, 0x400, RZ ;  /* 0x00000400f4f57810 */ /* 0x040fe20007ffe0ff */
[----:B------:R-:W4:Y:S01]  /*23d0*/  LDG.E.128 R200, desc[UR4][R200.64] ;  /* 0x00000004c8c87981 */ /* 0x000f22000c1e1d00 */
[----:B------:R-:W-:Y:S02]  /*23e0*/  IADD3 R246, R244, 0x480, RZ ;  /* 0x00000480f4f67810 */ /* 0x000fe40007ffe0ff */
[C---:B------:R-:W-:Y:S01]  /*23f0*/  IADD3 R249, R248.reuse, 0x80, RZ ;  /* 0x00000080f8f97810 */ /* 0x040fe20007ffe0ff */
[----:B------:R-:W4:Y:S01]  /*2400*/  LDG.E.128 R208, desc[UR4][R208.64] ;  /* 0x00000004d0d07981 */ /* 0x000f22000c1e1d00 */
[----:B0-----:R-:W-:-:S02]  /*2410*/  IADD3 R250, R248, 0x100, RZ ;  /* 0x00000100f8fa7810 */ /* 0x001fc40007ffe0ff */
[C---:B------:R-:W-:Y:S01]  /*2420*/  IADD3 R251, R248.reuse, 0x180, RZ ;  /* 0x00000180f8fb7810 */ /* 0x040fe20007ffe0ff */
[----:B------:R-:W4:Y:S01]  /*2430*/  LDG.E.128 R180, desc[UR4][R180.64] ;  /* 0x00000004b4b47981 */ /* 0x000f22000c1e1d00 */
[C---:B------:R-:W-:Y:S02]  /*2440*/  IADD3 R29, R248.reuse, 0x400, RZ ;  /* 0x00000400f81d7810 */ /* 0x040fe40007ffe0ff */
[----:B-1----:R-:W-:Y:S01]  /*2450*/  IADD3 R24, R248, 0x480, RZ ;  /* 0x00000480f8187810 */ /* 0x002fe20007ffe0ff */
[----:B------:R-:W-:Y:S01]  /*2460*/  @P0 IMAD.WIDE.U32 R236, R247, 0x10, R42 ;  /* 0x00000010f7ec0825 */ /* 0x000fe200078e002a */
[----:B------:R-:W4:Y:S04]  /*2470*/  LDG.E.128 R204, desc[UR4][R204.64] ;  /* 0x00000004cccc7981 */ /* 0x000f28000c1e1d00 */
[----:B------:R-:W4:Y:S01]  /*2480*/  LDG.E.128 R196, desc[UR4][R196.64] ;  /* 0x00000004c4c47981 */ /* 0x000f22000c1e1d00 */
[----:B------:R-:W-:-:S03]  /*2490*/  MOV R28, R32 ;  /* 0x00000020001c7202 */ /* 0x000fc60000000f00 */
[----:B------:R-:W4:Y:S01]  /*24a0*/  LDG.E.128 R184, desc[UR4][R184.64] ;  /* 0x00000004b8b87981 */ /* 0x000f22000c1e1d00 */
[----:B------:R-:W-:Y:S02]  /*24b0*/  MOV R27, R33 ;  /* 0x00000021001b7202 */ /* 0x000fe40000000f00 */
[----:B------:R-:W0:Y:S01]  /*24c0*/  LDC.64 R32, c[0x0][0x2b8] ;  /* 0x0000ae00ff207b82 */ /* 0x000e220000000a00 */
[----:B------:R-:W-:Y:S01]  /*24d0*/  MOV R26, R34 ;  /* 0x00000022001a7202 */ /* 0x000fe20000000f00 */
[----:B------:R-:W4:Y:S01]  /*24e0*/  LDG.E.128 R192, desc[UR4][R192.64] ;  /* 0x00000004c0c07981 */ /* 0x000f22000c1e1d00 */
[----:B------:R-:W-:Y:S02]  /*24f0*/  MOV R25, R35 ;  /* 0x0000002300197202 */ /* 0x000fe40000000f00 */
[----:B------:R-:W-:Y:S01]  /*2500*/  IADD3 R35, R248, 0x200, RZ ;  /* 0x00000200f8237810 */ /* 0x000fe20007ffe0ff */
[--C-:B------:R-:W-:Y:S01]  /*2510*/  IMAD.WIDE.U32 R46, R250, 0x4, R30.reuse ;  /* 0x00000004fa2e7825 */ /* 0x100fe200078e001e */
[----:B------:R-:W-:Y:S01]  /*2520*/  IADD3 R34, R248, 0x280, RZ ;  /* 0x00000280f8227810 */ /* 0x000fe20007ffe0ff */
[----:B------:R-:W5:Y:S02]  /*2530*/  @P0 LDG.E.128 R148, desc[UR4][R236.64] ;  /* 0x00000004ec940981 */ /* 0x000f64000c1e1d00 */
[----:B------:R-:W-:-:S04]  /*2540*/  IMAD.WIDE.U32 R42, R251, 0x4, R30 ;  /* 0x00000004fb2a7825 */ /* 0x000fc800078e001e */
[----:B------:R-:W-:-:S04]  /*2550*/  IMAD.WIDE.U32 R40, R35, 0x4, R30 ;  /* 0x0000000423287825 */ /* 0x000fc800078e001e */
[--C-:B0-----:R-:W-:Y:S02]  /*2560*/  IMAD.WIDE.U32 R212, R244, 0x10, R32.reuse ;  /* 0x00000010f4d47825 */ /* 0x101fe400078e0020 */
[----:B------:R-:W3:Y:S02]  /*2570*/  LDG.E R40, desc[UR4][R40.64] ;  /* 0x0000000428287981 */ /* 0x000ee4000c1e1900 */
[--C-:B------:R-:W-:Y:S02]  /*2580*/  IMAD.WIDE.U32 R216, R216, 0x10, R32.reuse ;  /* 0x00000010d8d87825 */ /* 0x100fe400078e0020 */
[----:B------:R-:W4:Y:S02]  /*2590*/  LDG.E.128 R212, desc[UR4][R212.64] ;  /* 0x00000004d4d47981 */ /* 0x000f24000c1e1d00 */
[--C-:B------:R-:W-:Y:S02]  /*25a0*/  IMAD.WIDE.U32 R220, R220, 0x10, R32.reuse ;  /* 0x00000010dcdc7825 */ /* 0x100fe400078e0020 */
[----:B------:R-:W4:Y:S02]  /*25b0*/  LDG.E.128 R216, desc[UR4][R216.64] ;  /* 0x00000004d8d87981 */ /* 0x000f24000c1e1d00 */
[----:B------:R-:W-:-:S02]  /*25c0*/  IMAD.WIDE.U32 R224, R224, 0x10, R32 ;  /* 0x00000010e0e07825 */ /* 0x000fc400078e0020 */
[----:B------:R-:W4:Y:S02]  /*25d0*/  LDG.E.128 R220, desc[UR4][R220.64] ;  /* 0x00000004dcdc7981 */ /* 0x000f24000c1e1d00 */
        /* <DEDUP_REMOVED lines=10> */
[----:B------:R-:W-:Y:S01]  /*2680*/  IMAD.WIDE.U32 R36, R246, 0x10, R32 ;  /* 0x00000010f6247825 */ /* 0x000fe200078e0020 */
[C---:B------:R-:W-:Y:S01]  /*2690*/  IADD3 R33, R248.reuse, 0x300, RZ ;  /* 0x00000300f8217810 */ /* 0x040fe20007ffe0ff */
[----:B------:R-:W4:Y:S01]  /*26a0*/  LDG.E.128 R244, desc[UR4][R244.64] ;  /* 0x00000004f4f47981 */ /* 0x000f22000c1e1d00 */
[----:B------:R-:W-:Y:S01]  /*26b0*/  IADD3 R32, R248, 0x380, RZ ;  /* 0x00000380f8207810 */ /* 0x000fe20007ffe0ff */
[----:B------:R-:W-:Y:S01]  /*26c0*/  IMAD.WIDE.U32 R248, R249, 0x4, R30 ;  /* 0x00000004f9f87825 */ /* 0x000fe200078e001e */
[----:B------:R-:W-:-:S02]  /*26d0*/  MOV R250, R36 ;  /* 0x0000002400fa7202 */ /* 0x000fc40000000f00 */
[----:B------:R-:W-:Y:S01]  /*26e0*/  MOV R251, R37 ;  /* 0x0000002500fb7202 */ /* 0x000fe20000000f00 */
[----:B------:R-:W-:-:S04]  /*26f0*/  IMAD.WIDE.U32 R38, R34, 0x4, R30 ;  /* 0x0000000422267825 */ /* 0x000fc800078e001e */
[----:B------:R-:W-:-:S04]  /*2700*/  IMAD.WIDE.U32 R36, R33, 0x4, R30 ;  /* 0x0000000421247825 */ /* 0x000fc800078e001e */
[----:B------:R-:W-:-:S04]  /*2710*/  IMAD.WIDE.U32 R34, R32, 0x4, R30 ;  /* 0x0000000420227825 */ /* 0x000fc800078e001e */
[--C-:B------:R-:W-:Y:S02]  /*2720*/  IMAD.WIDE.U32 R32, R29, 0x4, R30.reuse ;  /* 0x000000041d207825 */ /* 0x100fe400078e001e */
[----:B------:R-:W3:Y:S02]  /*2730*/  LDG.E R29, desc[UR4][R42.64] ;  /* 0x000000042a1d7981 */ /* 0x000ee4000c1e1900 */
[----:B------:R-:W-:Y:S02]  /*2740*/  IMAD.WIDE.U32 R30, R24, 0x4, R30 ;  /* 0x00000004181e7825 */ /* 0x000fe400078e001e */
[----:B------:R-:W4:Y:S04]  /*2750*/  LDG.E R24, desc[UR4][R46.64] ;  /* 0x000000042e187981 */ /* 0x000f28000c1e1900 */
[----:B------:R-:W3:Y:S04]  /*2760*/  LDG.E R32, desc[UR4][R32.64] ;  /* 0x0000000420207981 */ /* 0x000ee8000c1e1900 */
[----:B------:R-:W3:Y:S04]  /*2770*/  LDG.E R43, desc[UR4][R36.64] ;  /* 0x00000004242b7981 */ /* 0x000ee8000c1e1900 */
[----:B------:R-:W3:Y:S04]  /*2780*/  LDG.E R42, desc[UR4][R34.64] ;  /* 0x00000004222a7981 */ /* 0x000ee8000c1e1900 */
[----:B--2---:R0:W-:Y:S04]  /*2790*/  STL [R1+0x3c], R44 ;  /* 0x00003c2c01007387 */ /* 0x0041e80000100800 */
[----:B------:R-:W5:Y:S04]  /*27a0*/  LDL.LU.64 R46, [R1+0x240] ;  /* 0x00024000012e7983 */ /* 0x000f680000300a00 */
[----:B0-----:R-:W2:Y:S04]  /*27b0*/  LDG.E R44, desc[UR4][R248.64] ;  /* 0x00000004f82c7981 */ /* 0x001ea8000c1e1900 */
[----:B------:R-:W3:Y:S04]  /*27c0*/  LDG.E.128 R248, desc[UR4][R250.64] ;  /* 0x00000004faf87981 */ /* 0x000ee8000c1e1d00 */
[----:B--2---:R0:W-:Y:S04]  /*27d0*/  STL [R1+0x38], R44 ;  /* 0x0000382c01007387 */ /* 0x0041e80000100800 */
[----:B----4-:R1:W-:Y:S04]  /*27e0*/  STL [R1+0x34], R24 ;  /* 0x0000341801007387 */ /* 0x0103e80000100800 */
[----:B0-----:R0:W2:Y:S04]  /*27f0*/  LDG.E R44, desc[UR4][R38.64] ;  /* 0x00000004262c7981 */ /* 0x0010a8000c1e1900 */
[----:B---3--:R3:W-:Y:S01]  /*2800*/  STL [R1+0x30], R29 ;  /* 0x0000301d01007387 */ /* 0x0087e20000100800 */
[----:B-1----:R-:W1:Y:S03]  /*2810*/  LDC.U8 R24, c[0x0][0x2a0] ;  /* 0x0000a800ff187b82 */ /* 0x002e660000000000 */
[----:B---3--:R-:W3:Y:S04]  /*2820*/  LDG.E R29, desc[UR4][R30.64] ;  /* 0x000000041e1d7981 */ /* 0x008ee8000c1e1900 */
[----:B------:R4:W-:Y:S04]  /*2830*/  STL [R1+0x2c], R40 ;  /* 0x00002c2801007387 */ /* 0x0009e80000100800 */
[----:B------:R-:W3:Y:S04]  /*2840*/  LDL R35, [R1+0x1e4] ;  /* 0x0001e40001237983 */ /* 0x000ee80000100800 */
[----:B------:R-:W3:Y:S01]  /*2850*/  LDL R39, [R1+0x1e0] ;  /* 0x0001e00001277983 */ /* 0x000ee20000100800 */
[----:B-1----:R-:W-:-:S03]  /*2860*/  ISETP.NE.AND P0, PT, R24, RZ, PT ;  /* 0x000000ff1800720c */ /* 0x002fc60003f05270 */
[----:B------:R-:W3:Y:S01]  /*2870*/  LDL R36, [R1+0x1dc] ;  /* 0x0001dc0001247983 */ /* 0x000ee20000100800 */
[----:B------:R-:W-:-:S03]  /*2880*/  FSEL R24, R45, RZ, !P0 ;  /* 0x000000ff2d187208 */ /* 0x000fc60004000000 */
[----:B------:R-:W3:Y:S02]  /*2890*/  LDL R34, [R1+0x1d8] ;  /* 0x0001d80001227983 */ /* 0x000ee40000100800 */
[C---:B----4-:R-:W-:Y:S01]  /*28a0*/  FADD.FTZ R40, -R24.reuse, R27 ;  /* 0x0000001b18287221 */ /* 0x050fe20000010100 */
[C---:B0-----:R-:W-:Y:S01]  /*28b0*/  FADD.FTZ R38, -R24.reuse, R26 ;  /* 0x0000001a18267221 */ /* 0x041fe20000010100 */
[----:B------:R-:W-:Y:S01]  /*28c0*/  FADD.FTZ R37, -R24, R25 ;  /* 0x0000001918257221 */ /* 0x000fe20000010100 */
[----:B--2---:R-:W-:Y:S04]  /*28d0*/  STL [R1+0x28], R44 ;  /* 0x0000282c01007387 */ /* 0x004fe80000100800 */
[----:B------:R-:W-:Y:S04]  /*28e0*/  STL [R1+0x24], R43 ;  /* 0x0000242b01007387 */ /* 0x000fe80000100800 */
[----:B------:R0:W-:Y:S04]  /*28f0*/  STL [R1+0x20], R42 ;  /* 0x0000202a01007387 */ /* 0x0001e80000100800 */
[----:B------:R1:W-:Y:S04]  /*2900*/  STL [R1+0x1c], R32 ;  /* 0x00001c2001007387 */ /* 0x0003e80000100800 */
[----:B---3--:R2:W-:Y:S01]  /*2910*/  STL [R1+0x18], R29 ;  /* 0x0000181d01007387 */ /* 0x0085e20000100800 */
[C---:B0----5:R-:W-:Y:S01]  /*2920*/  FMUL.FTZ R42, R3.reuse, R40 ;  /* 0x00000028032a7220 */ /* 0x061fe20000410000 */
[C---:B------:R-:W-:Y:S01]  /*2930*/  FMUL.FTZ R40, R3.reuse, R38 ;  /* 0x0000002603287220 */ /* 0x040fe20000410000 */
[----:B------:R-:W-:-:S02]  /*2940*/  FMUL.FTZ R38, R3, R37 ;  /* 0x0000002503267220 */ /* 0x000fc40000410000 */
[----:B------:R-:W3:Y:S01]  /*2950*/  LDL R37, [R1+0x1d4] ;  /* 0x0001d40001257983 */ /* 0x000ee20000100800 */
[----:B------:R-:W-:-:S04]  /*2960*/  FADD.FTZ R41, -R24, R28 ;  /* 0x0000001c18297221 */ /* 0x000fc80000010100 */
[----:B------:R-:W-:Y:S01]  /*2970*/  FMUL.FTZ R44, R3, R41 ;  /* 0x00000029032c7220 */ /* 0x000fe20000410000 */
[----:B------:R-:W-:Y:S01]  /*2980*/  FMUL.FTZ R45, R35, R212 ;  /* 0x000000d4232d7220 */ /* 0x000fe20000410000 */
[----:B------:R-:W-:-:S03]  /*2990*/  FADD.FTZ R176, -R24, R176 ;  /* 0x000000b018b07221 */ /* 0x000fc60000010100 */
[----:B------:R-:W-:Y:S01]  /*29a0*/  STL [R1+0x48], R44 ;  /* 0x0000482c01007387 */ /* 0x000fe20000100800 */
[----:B------:R-:W-:-:S03]  /*29b0*/  FMUL.FTZ R43, R39, R213 ;  /* 0x000000d5272b7220 */ /* 0x000fc60000410000 */
[----:B------:R-:W-:Y:S01]  /*29c0*/  STL [R1+0x84], R42 ;  /* 0x0000842a01007387 */ /* 0x000fe20000100800 */
[----:B------:R-:W-:-:S03]  /*29d0*/  FADD.FTZ R177, -R24, R177 ;  /* 0x000000b118b17221 */ /* 0x000fc60000010100 */
[----:B------:R-:W-:Y:S01]  /*29e0*/  STL [R1+0x80], R40 ;  /* 0x0000802801007387 */ /* 0x000fe20000100800 */
[C---:B------:R-:W-:Y:S01]  /*29f0*/  FADD.FTZ R178, -R24.reuse, R178 ;  /* 0x000000b218b27221 */ /* 0x040fe20000010100 */
[----:B------:R-:W-:Y:S02]  /*2a00*/  FADD.FTZ R30, -R24, R203 ;  /* 0x000000cb181e7221 */ /* 0x000fe40000010100 */
[----:B------:R-:W4:Y:S01]  /*2a10*/  LDL R35, [R1+0x1d0] ;  /* 0x0001d00001237983 */ /* 0x000f220000100800 */
[----:B------:R-:W-:Y:S01]  /*2a20*/  FMUL.FTZ R41, R36, R214 ;  /* 0x000000d624297220 */ /* 0x000fe20000410000 */
[----:B-1----:R-:W-:Y:S02]  /*2a30*/  FADD.FTZ R32, -R24, R201 ;  /* 0x000000c918207221 */ /* 0x002fe40000010100 */
[----:B------:R-:W-:Y:S01]  /*2a40*/  STL [R1+0x74], R38 ;  /* 0x0000742601007387 */ /* 0x000fe20000100800 */
[----:B------:R-:W-:Y:S01]  /*2a50*/  FMUL.FTZ R39, R34, R215 ;  /* 0x000000d722277220 */ /* 0x000fe20000410000 */
[----:B------:R-:W-:-:S02]  /*2a60*/  FMUL.FTZ R36, R3, R176 ;  /* 0x000000b003247220 */ /* 0x000fc40000410000 */
[----:B------:R0:W-:Y:S01]  /*2a70*/  STL [R1], R45 ;  /* 0x0000002d01007387 */ /* 0x0001e20000100800 */
[C---:B------:R-:W-:Y:S01]  /*2a80*/  FADD.FTZ R31, -R24.reuse, R202 ;  /* 0x000000ca181f7221 */ /* 0x040fe20000010100 */
[C---:B------:R-:W-:Y:S02]  /*2a90*/  FADD.FTZ R25, -R24.reuse, R210 ;  /* 0x000000d218197221 */ /* 0x040fe40000010100 */
[----:B------:R-:W2:Y:S01]  /*2aa0*/  LDL R203, [R1+0x1cc] ;  /* 0x0001cc0001cb7983 */ /* 0x000ea20000100800 */
[C---:B------:R-:W-:Y:S01]  /*2ab0*/  FMUL.FTZ R34, R3.reuse, R177 ;  /* 0x000000b103227220 */ /* 0x040fe20000410000 */
[----:B------:R-:W-:Y:S02]  /*2ac0*/  FADD.FTZ R179, -R24, R179 ;  /* 0x000000b318b37221 */ /* 0x000fe40000010100 */
[----:B------:R-:W2:Y:S01]  /*2ad0*/  LDL R201, [R1+0x1c8] ;  /* 0x0001c80001c97983 */ /* 0x000ea20000100800 */
[----:B------:R-:W-:-:S03]  /*2ae0*/  FMUL.FTZ R202, R3, R178 ;  /* 0x000000b203ca7220 */ /* 0x000fc60000410000 */
[----:B------:R1:W-:Y:S01]  /*2af0*/  STL [R1+0xa0], R43 ;  /* 0x0000a02b01007387 */ /* 0x0003e20000100800 */
[----:B------:R-:W-:-:S03]  /*2b00*/  FADD.FTZ R33, -R24, R200 ;  /* 0x000000c818217221 */ /* 0x000fc60000010100 */
[----:B------:R-:W2:Y:S01]  /*2b10*/  LDL R210, [R1+0x1c4] ;  /* 0x0001c40001d27983 */ /* 0x000ea20000100800 */
[----:B------:R-:W-:-:S03]  /*2b20*/  FMUL.FTZ R200, R3, R179 ;  /* 0x000000b303c87220 */ /* 0x000fc60000410000 */
[----:B------:R1:W-:Y:S01]  /*2b30*/  STL [R1+0x9c], R41 ;  /* 0x00009c2901007387 */ /* 0x0003e20000100800 */
[----:B------:R-:W-:-:S03]  /*2b40*/  FADD.FTZ R26, -R24, R209 ;  /* 0x000000d1181a7221 */ /* 0x000fc60000010100 */
[----:B------:R1:W-:Y:S04]  /*2b50*/  STL [R1+0x98], R39 ;  /* 0x0000982701007387 */ /* 0x0003e80000100800 */
[----:B------:R-:W-:Y:S04]  /*2b60*/  STL [R1+0x64], R36 ;  /* 0x0000642401007387 */ /* 0x000fe80000100800 */
[----:B------:R-:W-:Y:S04]  /*2b70*/  STL [R1+0x5c], R34 ;  /* 0x00005c2201007387 */ /* 0x000fe80000100800 */
[----:B------:R-:W-:Y:S04]  /*2b80*/  STL [R1+0x58], R202 ;  /* 0x000058ca01007387 */ /* 0x000fe80000100800 */
[----:B------:R-:W2:Y:S04]  /*2b90*/  LDL R209, [R1+0x1c0] ;  /* 0x0001c00001d17983 */ /* 0x000ea80000100800 */
[----:B------:R-:W-:Y:S01]  /*2ba0*/  STL [R1+0x4c], R200 ;  /* 0x00004cc801007387 */ /* 0x000fe20000100800 */
[----:B---3--:R-:W-:-:S05]  /*2bb0*/  FMUL.FTZ R37, R37, R216 ;  /* 0x000000d825257220 */ /* 0x008fca0000410000 */
[----:B------:R3:W-:Y:S04]  /*2bc0*/  STL [R1+0x94], R37 ;  /* 0x0000942501007387 */ /* 0x0007e80000100800 */
[----:B------:R-:W3:Y:S04]  /*2bd0*/  LDL R177, [R1+0x1bc] ;  /* 0x0001bc0001b17983 */ /* 0x000ee80000100800 */
[----:B------:R-:W3:Y:S01]  /*2be0*/  LDL R176, [R1+0x1b8] ;  /* 0x0001b80001b07983 */ /* 0x000ee20000100800 */
[C---:B------:R-:W-:Y:S01]  /*2bf0*/  FADD.FTZ R180, -R24.reuse, R180 ;  /* 0x000000b418b47221 */ /* 0x040fe20000010100 */
[C---:B------:R-:W-:Y:S01]  /*2c00*/  FADD.FTZ R181, -R24.reuse, R181 ;  /* 0x000000b518b57221 */ /* 0x040fe20000010100 */
[C---:B------:R-:W-:Y:S01]  /*2c10*/  FADD.FTZ R182, -R24.reuse, R182 ;  /* 0x000000b618b67221 */ /* 0x040fe20000010100 */
[C---:B------:R-:W-:Y:S01]  /*2c20*/  FADD.FTZ R183, -R24.reuse, R183 ;  /* 0x000000b718b77221 */ /* 0x040fe20000010100 */
[----:B------:R-:W-:Y:S01]  /*2c30*/  FFMA.FTZ R5, R213, R42, R5 ;  /* 0x0000002ad5057223 */ /* 0x000fe20000010005 */
[----:B----4-:R-:W-:Y:S01]  /*2c40*/  FMUL.FTZ R35, R35, R217 ;  /* 0x000000d923237220 */ /* 0x010fe20000410000 */
[----:B------:R-:W-:Y:S01]  /*2c50*/  FADD.FTZ R101, R101, R213 ;  /* 0x000000d565657221 */ /* 0x000fe20000010000 */
[C---:B------:R-:W-:Y:S01]  /*2c60*/  FMUL.FTZ R178, R3.reuse, R180 ;  /* 0x000000b403b27220 */ /* 0x040fe20000410000 */
[C---:B--2---:R-:W-:Y:S01]  /*2c70*/  FADD.FTZ R29, -R24.reuse, R206 ;  /* 0x000000ce181d7221 */ /* 0x044fe20000010100 */
[C---:B------:R-:W-:Y:S01]  /*2c80*/  FADD.FTZ R27, -R24.reuse, R208 ;  /* 0x000000d0181b7221 */ /* 0x040fe20000010100 */
[----:B------:R2:W-:Y:S01]  /*2c90*/  STL [R1+0x90], R35 ;  /* 0x0000902301007387 */ /* 0x0005e20000100800 */
[C---:B------:R-:W-:Y:S01]  /*2ca0*/  FMUL.FTZ R213, R3.reuse, R181 ;  /* 0x000000b503d57220 */ /* 0x040fe20000410000 */
[----:B------:R-:W-:Y:S01]  /*2cb0*/  FMUL.FTZ R208, R3, R182 ;  /* 0x000000b603d07220 */ /* 0x000fe20000410000 */
[----:B------:R-:W-:Y:S01]  /*2cc0*/  FADD.FTZ R28, -R24, R207 ;  /* 0x000000cf181c7221 */ /* 0x000fe20000010100 */
[----:B------:R-:W4:Y:S01]  /*2cd0*/  LDL R206, [R1+0x1b4] ;  /* 0x0001b40001ce7983 */ /* 0x000f220000100800 */
[----:B------:R-:W-:-:S03]  /*2ce0*/  FMUL.FTZ R203, R203, R218 ;  /* 0x000000dacbcb7220 */ /* 0x000fc60000410000 */
[----:B------:R-:W2:Y:S01]  /*2cf0*/  LDL R179, [R1+0x1b0] ;  /* 0x0001b00001b37983 */ /* 0x000ea20000100800 */
[----:B------:R-:W-:-:S03]  /*2d00*/  FMUL.FTZ R201, R201, R219 ;  /* 0x000000dbc9c97220 */ /* 0x000fc60000410000 */
[----:B------:R-:W-:Y:S01]  /*2d10*/  STL [R1+0x8c], R203 ;  /* 0x00008ccb01007387 */ /* 0x000fe20000100800 */
[----:B------:R-:W-:Y:S01]  /*2d20*/  FMUL.FTZ R207, R3, R183 ;  /* 0x000000b703cf7220 */ /* 0x000fe20000410000 */
[C---:B------:R-:W-:Y:S02]  /*2d30*/  FADD.FTZ R184, -R24.reuse, R184 ;  /* 0x000000b818b87221 */ /* 0x040fe40000010100 */
[----:B------:R-:W-:Y:S01]  /*2d40*/  STL [R1+0x88], R201 ;  /* 0x000088c901007387 */ /* 0x000fe20000100800 */
[C---:B------:R-:W-:Y:S01]  /*2d50*/  FADD.FTZ R185, -R24.reuse, R185 ;  /* 0x000000b918b97221 */ /* 0x040fe20000010100 */
[----:B------:R-:W-:Y:S01]  /*2d60*/  FADD.FTZ R186, -R24, R186 ;  /* 0x000000ba18ba7221 */ /* 0x000fe20000010100 */
[----:B------:R-:W-:Y:S01]  /*2d70*/  FMUL.FTZ R182, R210, R220 ;  /* 0x000000dcd2b67220 */ /* 0x000fe20000410000 */
[----:B------:R1:W-:Y:S01]  /*2d80*/  STL [R1+0x10], R178 ;  /* 0x000010b201007387 */ /* 0x0003e20000100800 */
        /* <DEDUP_REMOVED lines=17> */
[----:B------:R-:W-:Y:S01]  /*2ea0*/  STL [R1+0xc], R213 ;  /* 0x00000cd501007387 */ /* 0x000fe20000100800 */
[----:B------:R-:W-:-:S03]  /*2eb0*/  FADD.FTZ R24, -R24, R211 ;  /* 0x000000d318187221 */ /* 0x000fc60000010100 */
[----:B------:R-:W-:Y:S01]  /*2ec0*/  STL [R1+0x8], R208 ;  /* 0x000008d001007387 */ /* 0x000fe20000100800 */
[----:B------:R-:W-:-:S03]  /*2ed0*/  FMUL.FTZ R214, R209, R221 ;  /* 0x000000ddd1d67220 */ /* 0x000fc60000410000 */
[----:B------:R-:W2:Y:S04]  /*2ee0*/  LDL R211, [R1+0x1ac] ;  /* 0x0001ac0001d37983 */ /* 0x000ea80000100800 */
[----:B------:R-:W-:Y:S04]  /*2ef0*/  STL [R1+0x4], R207 ;  /* 0x000004cf01007387 */ /* 0x000fe80000100800 */
[----:B------:R1:W-:Y:S04]  /*2f00*/  STL [R1+0x70], R182 ;  /* 0x000070b601007387 */ /* 0x0003e80000100800 */
[----:B------:R-:W2:Y:S04]  /*2f10*/  LDL R210, [R1+0x1a8] ;  /* 0x0001a80001d27983 */ /* 0x000ea80000100800 */
[----:B------:R-:W-:Y:S04]  /*2f20*/  STL [R1+0x6c], R214 ;  /* 0x00006cd601007387 */ /* 0x000fe80000100800 */
[----:B------:R-:W2:Y:S01]  /*2f30*/  LDL R183, [R1+0x1a0] ;  /* 0x0001a00001b77983 */ /* 0x000ea20000100800 */
[----:B---3--:R-:W-:Y:S01]  /*2f40*/  FMUL.FTZ R181, R177, R222 ;  /* 0x000000deb1b57220 */ /* 0x008fe20000410000 */
[----:B------:R-:W-:-:S02]  /*2f50*/  FFMA.FTZ R7, R215, R38, R7 ;  /* 0x00000026d7077223 */ /* 0x000fc40000010007 */
[----:B------:R-:W3:Y:S01]  /*2f60*/  LDL R177, [R1+0x19c] ;  /* 0x00019c0001b17983 */ /* 0x000ee20000100800 */
[----:B------:R-:W-:-:S03]  /*2f70*/  FMUL.FTZ R180, R176, R223 ;  /* 0x000000dfb0b47220 */ /* 0x000fc60000410000 */
[----:B------:R-:W3:Y:S01]  /*2f80*/  LDL R176, [R1+0x198] ;  /* 0x0001980001b07983 */ /* 0x000ee20000100800 */
[----:B------:R-:W-:Y:S01]  /*2f90*/  FADD.FTZ R103, R103, R215 ;  /* 0x000000d767677221 */ /* 0x000fe20000010000 */
[----:B------:R-:W-:Y:S01]  /*2fa0*/  FFMA.FTZ R8, R216, R36, R8 ;  /* 0x00000024d8087223 */ /* 0x000fe20000010008 */
[----:B------:R-:W-:Y:S01]  /*2fb0*/  FADD.FTZ R96, R96, R216 ;  /* 0x000000d860607221 */ /* 0x000fe20000010000 */
[C---:B------:R-:W-:Y:S01]  /*2fc0*/  FMUL.FTZ R216, R3.reuse, R190 ;  /* 0x000000be03d87220 */ /* 0x040fe20000410000 */
[----:B------:R-:W-:Y:S01]  /*2fd0*/  FMUL.FTZ R215, R3, R191 ;  /* 0x000000bf03d77220 */ /* 0x000fe20000410000 */
[----:B------:R-:W3:Y:S01]  /*2fe0*/  LDL R209, [R1+0x1a4] ;  /* 0x0001a40001d17983 */ /* 0x000ee20000100800 */
[----:B------:R-:W-:Y:S01]  /*2ff0*/  FADD.FTZ R86, R86, R230 ;  /* 0x000000e656567221 */ /* 0x000fe20000010000 */
[----:B------:R-:W-:Y:S01]  /*3000*/  FFMA.FTZ R22, R230, R216, R22 ;  /* 0x000000d8e6167223 */ /* 0x000fe20000010016 */
[----:B------:R-:W-:Y:S01]  /*3010*/  FFMA.FTZ R23, R231, R215, R23 ;  /* 0x000000d7e7177223 */ /* 0x000fe20000010017 */
[----:B------:R1:W-:Y:S01]  /*3020*/  STL [R1+0x68], R181 ;  /* 0x000068b501007387 */ /* 0x0003e20000100800 */
[----:B------:R-:W-:Y:S01]  /*3030*/  FADD.FTZ R87, R87, R231 ;  /* 0x000000e757577221 */ /* 0x000fe20000010000 */
[----:B----4-:R-:W-:-:S02]  /*3040*/  FMUL.FTZ R206, R206, R224 ;  /* 0x000000e0cece7220 */ /* 0x010fc40000410000 */
[----:B------:R4:W-:Y:S01]  /*3050*/  STL [R1+0x60], R180 ;  /* 0x000060b401007387 */ /* 0x0009e20000100800 */
[----:B--2---:R-:W-:Y:S01]  /*3060*/  FMUL.FTZ R179, R179, R225 ;  /* 0x000000e1b3b37220 */ /* 0x004fe20000410000 */
[----:B------:R-:W-:Y:S01]  /*3070*/  FFMA.FTZ R12, R220, R178, R12 ;  /* 0x000000b2dc0c7223 */ /* 0x000fe2000001000c */
[----:B------:R-:W-:Y:S01]  /*3080*/  FADD.FTZ R92, R92, R220 ;  /* 0x000000dc5c5c7221 */ /* 0x000fe20000010000 */
[----:B------:R-:W-:Y:S01]  /*3090*/  FFMA.FTZ R13, R221, R213, R13 ;  /* 0x000000d5dd0d7223 */ /* 0x000fe2000001000d */
[----:B------:R-:W-:Y:S01]  /*30a0*/  FADD.FTZ R93, R93, R221 ;  /* 0x000000dd5d5d7221 */ /* 0x000fe20000010000 */
[----:B------:R-:W-:Y:S01]  /*30b0*/  STL [R1+0x54], R206 ;  /* 0x000054ce01007387 */ /* 0x000fe20000100800 */
[----:B------:R-:W-:Y:S01]  /*30c0*/  FFMA.FTZ R9, R217, R34, R9 ;  /* 0x00000022d9097223 */ /* 0x000fe20000010009 */
[----:B------:R-:W-:Y:S01]  /*30d0*/  FADD.FTZ R97, R97, R217 ;  /* 0x000000d961617221 */ /* 0x000fe20000010000 */
[C---:B------:R-:W-:Y:S01]  /*30e0*/  FMUL.FTZ R221, R3.reuse, R185 ;  /* 0x000000b903dd7220 */ /* 0x040fe20000410000 */
[C---:B------:R-:W-:Y:S01]  /*30f0*/  FMUL.FTZ R220, R3.reuse, R186 ;  /* 0x000000ba03dc7220 */ /* 0x040fe20000410000 */
[----:B------:R2:W-:Y:S01]  /*3100*/  STL [R1+0x50], R179 ;  /* 0x000050b301007387 */ /* 0x0005e20000100800 */
[C---:B------:R-:W-:Y:S01]  /*3110*/  FMUL.FTZ R217, R3.reuse, R189 ;  /* 0x000000bd03d97220 */ /* 0x040fe20000410000 */
[----:B------:R-:W-:Y:S01]  /*3120*/  FFMA.FTZ R4, R212, R44, R4 ;  /* 0x0000002cd4047223 */ /* 0x000fe20000010004 */
[----:B------:R-:W-:Y:S01]  /*3130*/  FFMA.FTZ R14, R222, R208, R14 ;  /* 0x000000d0de0e7223 */ /* 0x000fe2000001000e */
[----:B------:R-:W2:Y:S01]  /*3140*/  LDL R186, [R1+0x194] ;  /* 0x0001940001ba7983 */ /* 0x000ea20000100800 */
[----:B------:R-:W-:Y:S01]  /*3150*/  FADD.FTZ R94, R94, R222 ;  /* 0x000000de5e5e7221 */ /* 0x000fe20000010000 */
[----:B------:R-:W-:-:S02]  /*3160*/  FMUL.FTZ R222, R3, R184 ;  /* 0x000000b803de7220 */ /* 0x000fc40000410000 */
[----:B------:R-:W4:Y:S01]  /*3170*/  LDL R185, [R1+0x190] ;  /* 0x0001900001b97983 */ /* 0x000f220000100800 */
[----:B------:R-:W-:Y:S01]  /*3180*/  FFMA.FTZ R21, R229, R217, R21 ;  /* 0x000000d9e5157223 */ /* 0x000fe20000010015 */
[----:B------:R-:W-:Y:S01]  /*3190*/  FADD.FTZ R85, R85, R229 ;  /* 0x000000e555557221 */ /* 0x000fe20000010000 */
[----:B------:R-:W-:Y:S01]  /*31a0*/  FMUL.FTZ R229, R183, R229 ;  /* 0x000000e5b7e57220 */ /* 0x000fe20000410000 */
[----:B---3--:R-:W-:Y:S01]  /*31b0*/  FMUL.FTZ R230, R177, R230 ;  /* 0x000000e6b1e67220 */ /* 0x008fe20000410000 */
[----:B------:R-:W-:Y:S01]  /*31c0*/  FFMA.FTZ R177, R44, R45, RZ ;  /* 0x0000002d2cb17223 */ /* 0x000fe200000100ff */
[----:B------:R-:W-:Y:S01]  /*31d0*/  FMUL.FTZ R231, R176, R231 ;  /* 0x000000e7b0e77220 */ /* 0x000fe20000410000 */
[----:B------:R-:W-:Y:S02]  /*31e0*/  FADD.FTZ R176, RZ, R45 ;  /* 0x0000002dffb07221 */ /* 0x000fe40000010000 */
[----:B0-----:R3:W5:Y:S01]  /*31f0*/  LDL.LU R45, [R1+0x23c] ;  /* 0x00023c00012d7983 */ /* 0x0017620000300800 */
[----:B------:R-:W-:Y:S01]  /*3200*/  FFMA.FTZ R177, R42, R43, R177 ;  /* 0x0000002b2ab17223 */ /* 0x000fe200000100b1 */
[----:B------:R-:W-:-:S02]  /*3210*/  FADD.FTZ R176, R176, R43 ;  /* 0x0000002bb0b07221 */ /* 0x000fc40000010000 */
[----:B------:R3:W5:Y:S04]  /*3220*/  LDL.LU R44, [R1+0x238] ;  /* 0x00023800012c7983 */ /* 0x0007680000300800 */
[----:B------:R-:W3:Y:S04]  /*3230*/  LDL R184, [R1+0x18c] ;  /* 0x00018c0001b87983 */ /* 0x000ee80000100800 */
[----:B-1----:R1:W5:Y:S04]  /*3240*/  LDL.LU R43, [R1+0x234] ;  /* 0x00023400012b7983 */ /* 0x0023680000300800 */
[----:B------:R1:W5:Y:S04]  /*3250*/  LDL.LU R42, [R1+0x230] ;  /* 0x00023000012a7983 */ /* 0x0003680000300800 */
[----:B------:R-:W2:Y:S01]  /*3260*/  LDL R183, [R1+0x188] ;  /* 0x0001880001b77983 */ /* 0x000ea20000100800 */
[----:B------:R-:W-:Y:S01]  /*3270*/  FADD.FTZ R176, R176, R41 ;  /* 0x00000029b0b07221 */ /* 0x000fe20000010000 */
[----:B------:R-:W-:-:S02]  /*3280*/  FFMA.FTZ R177, R40, R41, R177 ;  /* 0x0000002928b17223 */ /* 0x000fc400000100b1 */
[----:B------:R1:W5:Y:S01]  /*3290*/  LDL.LU R41, [R1+0x22c] ;  /* 0x00022c0001297983 */ /* 0x0003620000300800 */
[----:B------:R-:W-:Y:S01]  /*32a0*/  FADD.FTZ R176, R176, R39 ;  /* 0x00000027b0b07221 */ /* 0x000fe20000010000 */
[----:B------:R-:W-:Y:S02]  /*32b0*/  FFMA.FTZ R177, R38, R39, R177 ;  /* 0x0000002726b17223 */ /* 0x000fe400000100b1 */
[----:B------:R1:W5:Y:S01]  /*32c0*/  LDL.LU R40, [R1+0x228] ;  /* 0x0002280001287983 */ /* 0x0003620000300800 */
[----:B------:R-:W-:Y:S01]  /*32d0*/  FADD.FTZ R176, R176, R37 ;  /* 0x00000025b0b07221 */ /* 0x000fe20000010000 */
[----:B------:R-:W-:Y:S02]  /*32e0*/  FFMA.FTZ R177, R36, R37, R177 ;  /* 0x0000002524b17223 */ /* 0x000fe400000100b1 */
[----:B------:R1:W5:Y:S01]  /*32f0*/  LDL.LU R39, [R1+0x224] ;  /* 0x0002240001277983 */ /* 0x0003620000300800 */
        /* <DEDUP_REMOVED lines=9> */
[----:B------:R-:W-:Y:S01]  /*3390*/  FFMA.FTZ R10, R218, R202, R10 ;  /* 0x000000cada0a7223 */ /* 0x000fe2000001000a */
[----:B------:R-:W-:Y:S01]  /*33a0*/  FADD.FTZ R98, R98, R218 ;  /* 0x000000da62627221 */ /* 0x000fe20000010000 */
[----:B------:R-:W-:Y:S01]  /*33b0*/  FADD.FTZ R176, R176, R182 ;  /* 0x000000b6b0b07221 */ /* 0x000fe20000010000 */
[----:B------:R1:W5:Y:S01]  /*33c0*/  LDL.LU R35, [R1+0x214] ;  /* 0x0002140001237983 */ /* 0x0003620000300800 */
[----:B------:R-:W-:Y:S01]  /*33d0*/  FFMA.FTZ R178, R178, R182, R177 ;  /* 0x000000b6b2b27223 */ /* 0x000fe200000100b1 */
[----:B------:R-:W-:-:S02]  /*33e0*/  FMUL.FTZ R218, R3, R188 ;  /* 0x000000bc03da7220 */ /* 0x000fc40000410000 */
[----:B------:R1:W5:Y:S04]  /*33f0*/  LDL.LU R34, [R1+0x210] ;  /* 0x0002100001227983 */ /* 0x0003680000300800 */
[----:B------:R-:W2:Y:S01]  /*3400*/  LDL R182, [R1+0x178] ;  /* 0x0001780001b67983 */ /* 0x000ea20000100800 */
[----:B------:R-:W-:Y:S01]  /*3410*/  FFMA.FTZ R11, R219, R200, R11 ;  /* 0x000000c8db0b7223 */ /* 0x000fe2000001000b */
[----:B------:R-:W-:Y:S01]  /*3420*/  FADD.FTZ R99, R99, R219 ;  /* 0x000000db63637221 */ /* 0x000fe20000010000 */
[----:B------:R-:W-:Y:S01]  /*3430*/  FFMA.FTZ R20, R228, R218, R20 ;  /* 0x000000dae4147223 */ /* 0x000fe20000010014 */
[----:B------:R-:W-:Y:S01]  /*3440*/  FADD.FTZ R84, R84, R228 ;  /* 0x000000e454547221 */ /* 0x000fe20000010000 */
[----:B------:R-:W-:Y:S01]  /*3450*/  FMUL.FTZ R219, R3, R187 ;  /* 0x000000bb03db7220 */ /* 0x000fe20000410000 */
[----:B------:R-:W-:Y:S01]  /*3460*/  FMUL.FTZ R228, R209, R228 ;  /* 0x000000e4d1e47220 */ /* 0x000fe20000410000 */
[----:B------:R-:W-:Y:S01]  /*3470*/  FMUL.FTZ R209, R3, R195 ;  /* 0x000000c303d17220 */ /* 0x000fe20000410000 */
        /* <DEDUP_REMOVED lines=8> */
[C---:B------:R-:W-:Y:S01]  /*3500*/  FMUL.FTZ R210, R3.reuse, R194 ;  /* 0x000000c203d27220 */ /* 0x040fe20000410000 */
[----:B------:R-:W-:Y:S01]  /*3510*/  FMUL.FTZ R211, R3, R193 ;  /* 0x000000c103d37220 */ /* 0x000fe20000410000 */
[----:B------:R-:W-:Y:S01]  /*3520*/  FADD.FTZ R82, R82, R234 ;  /* 0x000000ea52527221 */ /* 0x000fe20000010000 */
[----:B------:R-:W-:Y:S01]  /*3530*/  FADD.FTZ R81, R81, R233 ;  /* 0x000000e951517221 */ /* 0x000fe20000010000 */
[----:B------:R-:W-:Y:S01]  /*3540*/  FFMA.FTZ R122, R234, R210, R122 ;  /* 0x000000d2ea7a7223 */ /* 0x000fe2000001007a */
[----:B------:R-:W-:Y:S01]  /*3550*/  FFMA.FTZ R121, R233, R211, R121 ;  /* 0x000000d3e9797223 */ /* 0x000fe20000010079 */
[----:B----4-:R-:W-:-:S02]  /*3560*/  FMUL.FTZ R233, R185, R233 ;  /* 0x000000e9b9e97220 */ /* 0x010fc40000410000 */
[----:B------:R-:W4:Y:S01]  /*3570*/  LDL R185, [R1+0x184] ;  /* 0x0001840001b97983 */ /* 0x000f220000100800 */
[----:B---3--:R-:W-:-:S03]  /*3580*/  FMUL.FTZ R234, R184, R234 ;  /* 0x000000eab8ea7220 */ /* 0x008fc60000410000 */
[----:B------:R-:W3:Y:S01]  /*3590*/  LDL R184, [R1+0x180] ;  /* 0x0001800001b87983 */ /* 0x000ee20000100800 */
[----:B--2---:R-:W-:-:S03]  /*35a0*/  FMUL.FTZ R235, R183, R235 ;  /* 0x000000ebb7eb7220 */ /* 0x004fc60000410000 */
[----:B------:R-:W2:Y:S01]  /*35b0*/  LDL R183, [R1+0x17c] ;  /* 0x00017c0001b77983 */ /* 0x000ea20000100800 */
[----:B------:R-:W-:Y:S01]  /*35c0*/  FADD.FTZ R177, R176, R214 ;  /* 0x000000d6b0b17221 */ /* 0x000fe20000010000 */
[----:B------:R-:W-:-:S03]  /*35d0*/  FFMA.FTZ R176, R213, R214, R178 ;  /* 0x000000d6d5b07223 */ /* 0x000fc600000100b2 */
[----:B------:R-:W-:Y:S01]  /*35e0*/  FADD.FTZ R177, R177, R181 ;  /* 0x000000b5b1b17221 */ /* 0x000fe20000010000 */
[----:B------:R-:W-:Y:S01]  /*35f0*/  FFMA.FTZ R176, R208, R181, R176 ;  /* 0x000000b5d0b07223 */ /* 0x000fe200000100b0 */
[----:B------:R-:W-:Y:S01]  /*3600*/  FMUL.FTZ R191, R3, R33 ;  /* 0x0000002103bf7220 */ /* 0x000fe20000410000 */
[----:B------:R-:W2:Y:S01]  /*3610*/  LDL R181, [R1+0x174] ;  /* 0x0001740001b57983 */ /* 0x000ea20000100800 */
[----:B------:R-:W-:Y:S01]  /*3620*/  FADD.FTZ R177, R177, R180 ;  /* 0x000000b4b1b17221 */ /* 0x000fe20000010000 */
[----:B------:R-:W-:Y:S01]  /*3630*/  FFMA.FTZ R178, R207, R180, R176 ;  /* 0x000000b4cfb27223 */ /* 0x000fe200000100b0 */
[----:B------:R-:W-:Y:S01]  /*3640*/  FMUL.FTZ R190, R3, R32 ;  /* 0x0000002003be7220 */ /* 0x000fe20000410000 */
[----:B------:R-:W2:Y:S01]  /*3650*/  LDL R180, [R1+0x170] ;  /* 0x0001700001b47983 */ /* 0x000ea20000100800 */
[----:B------:R-:W-:Y:S01]  /*3660*/  FADD.FTZ R176, R177, R206 ;  /* 0x000000ceb1b07221 */ /* 0x000fe20000010000 */
[----:B------:R-:W-:-:S03]  /*3670*/  FFMA.FTZ R177, R222, R206, R178 ;  /* 0x000000cedeb17223 */ /* 0x000fc600000100b2 */
[----:B------:R-:W-:Y:S01]  /*3680*/  FADD.FTZ R176, R176, R179 ;  /* 0x000000b3b0b07221 */ /* 0x000fe20000010000 */
[----:B------:R-:W-:Y:S02]  /*3690*/  FFMA.FTZ R177, R221, R179, R177 ;  /* 0x000000b3ddb17223 */ /* 0x000fe400000100b1 */
[----:B------:R-:W2:Y:S01]  /*36a0*/  LDL R179, [R1+0x16c] ;  /* 0x00016c0001b37983 */ /* 0x000ea20000100800 */
[----:B------:R-:W-:-:S03]  /*36b0*/  FMUL.FTZ R189, R3, R31 ;  /* 0x0000001f03bd7220 */ /* 0x000fc60000410000 */
[----:B------:R1:W5:Y:S01]  /*36c0*/  LDL.LU R33, [R1+0x20c] ;  /* 0x00020c0001217983 */ /* 0x0003620000300800 */
[----:B------:R-:W-:Y:S01]  /*36d0*/  FFMA.FTZ R15, R223, R207, R15 ;  /* 0x000000cfdf0f7223 */ /* 0x000fe2000001000f */
[----:B------:R-:W-:Y:S02]  /*36e0*/  FMUL.FTZ R188, R3, R30 ;  /* 0x0000001e03bc7220 */ /* 0x000fe40000410000 */
[----:B------:R1:W5:Y:S04]  /*36f0*/  LDL.LU R32, [R1+0x208] ;  /* 0x0002080001207983 */ /* 0x0003680000300800 */
[----:B------:R-:W2:Y:S01]  /*3700*/  LDL R178, [R1+0x168] ;  /* 0x0001680001b27983 */ /* 0x000ea20000100800 */
[----:B------:R-:W-:-:S03]  /*3710*/  FMUL.FTZ R207, R182, R239 ;  /* 0x000000efb6cf7220 */ /* 0x000fc60000410000 */
[----:B------:R1:W5:Y:S04]  /*3720*/  LDL.LU R31, [R1+0x204] ;  /* 0x00020400011f7983 */ /* 0x0003680000300800 */
[----:B------:R1:W5:Y:S04]  /*3730*/  LDL.LU R30, [R1+0x200] ;  /* 0x00020000011e7983 */ /* 0x0003680000300800 */
[----:B------:R-:W2:Y:S01]  /*3740*/  LDL R182, [R1+0x160] ;  /* 0x0001600001b67983 */ /* 0x000ea20000100800 */
[----:B----4-:R-:W-:-:S03]  /*3750*/  FMUL.FTZ R214, R185, R236 ;  /* 0x000000ecb9d67220 */ /* 0x010fc60000410000 */
[----:B------:R-:W4:Y:S01]  /*3760*/  LDL R185, [R1+0x164] ;  /* 0x0001640001b97983 */ /* 0x000f220000100800 */
[----:B---3--:R-:W-:-:S03]  /*3770*/  FMUL.FTZ R213, R184, R237 ;  /* 0x000000edb8d57220 */ /* 0x008fc60000410000 */
[----:B------:R-:W3:Y:S01]  /*3780*/  LDL R184, [R1+0x15c] ;  /* 0x00015c0001b87983 */ /* 0x000ee20000100800 */
[----:B--2---:R-:W-:-:S03]  /*3790*/  FMUL.FTZ R208, R183, R238 ;  /* 0x000000eeb7d07220 */ /* 0x004fc60000410000 */
[----:B------:R-:W2:Y:S01]  /*37a0*/  LDL R183, [R1+0x158] ;  /* 0x0001580001b77983 */ /* 0x000ea20000100800 */
[----:B------:R-:W-:-:S04]  /*37b0*/  FFMA.FTZ R177, R220, R226, R177 ;  /* 0x000000e2dcb17223 */ /* 0x000fc800000100b1 */
[----:B------:R-:W-:-:S04]  /*37c0*/  FFMA.FTZ R177, R219, R227, R177 ;  /* 0x000000e3dbb17223 */ /* 0x000fc800000100b1 */
[----:B------:R-:W-:Y:S01]  /*37d0*/  FFMA.FTZ R177, R218, R228, R177 ;  /* 0x000000e4dab17223 */ /* 0x000fe200000100b1 */
[----:B------:R-:W-:-:S03]  /*37e0*/  FADD.FTZ R100, R100, R212 ;  /* 0x000000d464647221 */ /* 0x000fc60000010000 */
[----:B------:R-:W-:Y:S01]  /*37f0*/  FFMA.FTZ R177, R217, R229, R177 ;  /* 0x000000e5d9b17223 */ /* 0x000fe200000100b1 */
[----:B------:R-:W-:Y:S01]  /*3800*/  FMUL.FTZ R212, R3, R192 ;  /* 0x000000c003d47220 */ /* 0x000fe20000410000 */
[----:B------:R-:W-:Y:S02]  /*3810*/  FADD.FTZ R176, R176, R226 ;  /* 0x000000e2b0b07221 */ /* 0x000fe40000010000 */
[----:B------:R-:W-:Y:S01]  /*3820*/  FFMA.FTZ R177, R216, R230, R177 ;  /* 0x000000e6d8b17223 */ /* 0x000fe200000100b1 */
[----:B------:R-:W-:Y:S01]  /*3830*/  FFMA.FTZ R120, R232, R212, R120 ;  /* 0x000000d4e8787223 */ /* 0x000fe20000010078 */
[----:B------:R-:W-:Y:S01]  /*3840*/  FADD.FTZ R80, R80, R232 ;  /* 0x000000e850507221 */ /* 0x000fe20000010000 */
[----:B------:R-:W-:Y:S01]  /*3850*/  FMUL.FTZ R232, R186, R232 ;  /* 0x000000e8bae87220 */ /* 0x000fe20000410000 */
[----:B------:R-:W-:Y:S01]  /*3860*/  FFMA.FTZ R177, R215, R231, R177 ;  /* 0x000000e7d7b17223 */ /* 0x000fe200000100b1 */
[----:B------:R-:W-:Y:S01]  /*3870*/  FADD.FTZ R176, R176, R227 ;  /* 0x000000e3b0b07221 */ /* 0x000fe20000010000 */
[----:B------:R-:W-:-:S02]  /*3880*/  FMUL.FTZ R206, R181, R240 ;  /* 0x000000f0b5ce7220 */ /* 0x000fc40000410000 */
[----:B------:R-:W-:Y:S01]  /*3890*/  FFMA.FTZ R181, R212, R232, R177 ;  /* 0x000000e8d4b57223 */ /* 0x000fe200000100b1 */
[C---:B------:R-:W-:Y:S01]  /*38a0*/  FMUL.FTZ R177, R3.reuse, R205 ;  /* 0x000000cd03b17220 */ /* 0x040fe20000410000 */
[----:B------:R-:W-:Y:S01]  /*38b0*/  FADD.FTZ R176, R176, R228 ;  /* 0x000000e4b0b07221 */ /* 0x000fe20000010000 */
[----:B------:R-:W-:Y:S01]  /*38c0*/  FMUL.FTZ R201, R3, R198 ;  /* 0x000000c603c97220 */ /* 0x000fe20000410000 */
[----:B------:R-:W-:Y:S01]  /*38d0*/  FMUL.FTZ R198, R179, R242 ;  /* 0x000000f2b3c67220 */ /* 0x000fe20000410000 */
[----:B------:R-:W-:Y:S01]  /*38e0*/  FMUL.FTZ R193, R178, R243 ;  /* 0x000000f3b2c17220 */ /* 0x000fe20000410000 */
[C---:B------:R-:W-:Y:S01]  /*38f0*/  FMUL.FTZ R178, R3.reuse, R29 ;  /* 0x0000001d03b27220 */ /* 0x040fe20000410000 */
[----:B------:R-:W-:Y:S01]  /*3900*/  FMUL.FTZ R179, R3, R28 ;  /* 0x0000001c03b37220 */ /* 0x000fe20000410000 */
[----:B------:R1:W5:Y:S01]  /*3910*/  LDL.LU R29, [R1+0x1fc] ;  /* 0x0001fc00011d7983 */ /* 0x0003620000300800 */
[----:B------:R-:W-:Y:S01]  /*3920*/  FFMA.FTZ R109, R245, R177, R109 ;  /* 0x000000b1f56d7223 */ /* 0x000fe2000001006d */
[----:B------:R-:W-:Y:S01]  /*3930*/  FADD.FTZ R69, R69, R245 ;  /* 0x000000f545457221 */ /* 0x000fe20000010000 */
[----:B------:R-:W-:Y:S01]  /*3940*/  FADD.FTZ R176, R176, R229 ;  /* 0x000000e5b0b07221 */ /* 0x000fe20000010000 */
[----:B------:R1:W5:Y:S04]  /*3950*/  LDL.LU R28, [R1+0x1f8] ;  /* 0x0001f800011c7983 */ /* 0x0003680000300800 */
[----:B------:R-:W2:Y:S01]  /*3960*/  LDL R194, [R1+0x154] ;  /* 0x0001540001c27983 */ /* 0x000ea20000100800 */
[----:B------:R-:W-:-:S03]  /*3970*/  FMUL.FTZ R245, R182, R245 ;  /* 0x000000f5b6f57220 */ /* 0x000fc60000410000 */
[----:B------:R-:W2:Y:S01]  /*3980*/  LDL R182, [R1+0x150] ;  /* 0x0001500001b67983 */ /* 0x000ea20000100800 */
[----:B------:R-:W-:Y:S01]  /*3990*/  FADD.FTZ R176, R176, R230 ;  /* 0x000000e6b0b07221 */ /* 0x000fe20000010000 */
[----:B------:R-:W-:Y:S02]  /*39a0*/  FMUL.FTZ R200, R3, R199 ;  /* 0x000000c703c87220 */ /* 0x000fe40000410000 */
[----:B------:R-:W2:Y:S01]  /*39b0*/  LDL R192, [R1+0x14c] ;  /* 0x00014c0001c07983 */ /* 0x000ea20000100800 */
[----:B------:R-:W-:Y:S01]  /*39c0*/  FADD.FTZ R176, R176, R231 ;  /* 0x000000e7b0b07221 */ /* 0x000fe20000010000 */
[----:B------:R-:W-:Y:S01]  /*39d0*/  FMUL.FTZ R199, R180, R241 ;  /* 0x000000f1b4c77220 */ /* 0x000fe20000410000 */
[----:B------:R-:W-:Y:S01]  /*39e0*/  FFMA.FTZ R111, R247, R179, R111 ;  /* 0x000000b3f76f7223 */ /* 0x000fe2000001006f */
[----:B------:R-:W-:Y:S01]  /*39f0*/  FADD.FTZ R71, R71, R247 ;  /* 0x000000f747477221 */ /* 0x000fe20000010000 */
[----:B------:R-:W-:Y:S01]  /*3a00*/  FADD.FTZ R180, R176, R232 ;  /* 0x000000e8b0b47221 */ /* 0x000fe20000010000 */
[----:B------:R-:W-:Y:S01]  /*3a10*/  FMUL.FTZ R176, R3, R204 ;  /* 0x000000cc03b07220 */ /* 0x000fe20000410000 */
[----:B------:R-:W-:Y:S01]  /*3a20*/  FFMA.FTZ R110, R246, R178, R110 ;  /* 0x000000b2f66e7223 */ /* 0x000fe2000001006e */
[----:B------:R-:W-:Y:S01]  /*3a30*/  FADD.FTZ R70, R70, R246 ;  /* 0x000000f646467221 */ /* 0x000fe20000010000 */
[----:B------:R-:W-:Y:S01]  /*3a40*/  FADD.FTZ R68, R68, R244 ;  /* 0x000000f444447221 */ /* 0x000fe20000010000 */
[----:B------:R-:W-:Y:S01]  /*3a50*/  FFMA.FTZ R108, R244, R176, R108 ;  /* 0x000000b0f46c7223 */ /* 0x000fe2000001006c */
[----:B----4-:R-:W-:Y:S01]  /*3a60*/  FMUL.FTZ R244, R185, R244 ;  /* 0x000000f4b9f47220 */ /* 0x010fe20000410000 */
[C---:B------:R-:W-:Y:S01]  /*3a70*/  FMUL.FTZ R185, R3.reuse, R26 ;  /* 0x0000001a03b97220 */ /* 0x040fe20000410000 */
[C---:B------:R-:W-:Y:S01]  /*3a80*/  FMUL.FTZ R186, R3.reuse, R25 ;  /* 0x0000001903ba7220 */ /* 0x040fe20000410000 */
[C---:B------:R-:W-:Y:S01]  /*3a90*/  FMUL.FTZ R187, R3.reuse, R24 ;  /* 0x0000001803bb7220 */ /* 0x040fe20000410000 */
[----:B---3--:R-:W-:Y:S01]  /*3aa0*/  FMUL.FTZ R246, R184, R246 ;  /* 0x000000f6b8f67220 */ /* 0x008fe20000410000 */
[----:B------:R-:W-:Y:S01]  /*3ab0*/  FMUL.FTZ R184, R3, R27 ;  /* 0x0000001b03b87220 */ /* 0x000fe20000410000 */
[----:B--2---:R-:W-:-:S02]  /*3ac0*/  FMUL.FTZ R247, R183, R247 ;  /* 0x000000f7b7f77220 */ /* 0x004fc40000410000 */
[----:B------:R-:W2:Y:S04]  /*3ad0*/  LDL R183, [R1+0x148] ;  /* 0x0001480001b77983 */ /* 0x000ea80000100800 */
[----:B------:R1:W5:Y:S04]  /*3ae0*/  LDL.LU R27, [R1+0x1f4] ;  /* 0x0001f400011b7983 */ /* 0x0003680000300800 */
[----:B------:R1:W5:Y:S04]  /*3af0*/  LDL.LU R26, [R1+0x1f0] ;  /* 0x0001f000011a7983 */ /* 0x0003680000300800 */
[----:B------:R1:W5:Y:S04]  /*3b00*/  LDL.LU R25, [R1+0x1ec] ;  /* 0x0001ec0001197983 */ /* 0x0003680000300800 */
[----:B------:R1:W5:Y:S01]  /*3b10*/  LDL.LU R24, [R1+0x1e8] ;  /* 0x0001e80001187983 */ /* 0x0003620000300800 */
        /* <DEDUP_REMOVED lines=32> */
[----:B------:R-:W-:Y:S01]  /*3d20*/  FFMA.FTZ R105, R249, R185, R105 ;  /* 0x000000b9f9697223 */ /* 0x000fe20000010069 */
[----:B------:R-:W-:Y:S01]  /*3d30*/  FADD.FTZ R65, R65, R249 ;  /* 0x000000f941417221 */ /* 0x000fe20000010000 */
[----:B------:R-:W-:Y:S01]  /*3d40*/  FMUL.FTZ R248, R194, R248 ;  /* 0x000000f8c2f87220 */ /* 0x000fe20000410000 */
        /* <DEDUP_REMOVED lines=37> */
[----:B-1----:R-:W-:-:S07]  /*3fa0*/  FFMA.FTZ R181, R187, R251, R180 ;  /* 0x000000fbbbb57223 */ /* 0x002fce00000100b4 */
.L_x_14557:
[----:B------:R-:W-:Y:S05]  /*3fb0*/  BSYNC B0 ;  /* 0x0000000000007941 */ /* 0x000fea0003800000 */
.L_x_14555:
        /* <DEDUP_REMOVED lines=27> */
.L_x_14748:
[----:B------:R-:W2:Y:S01]  /*4170*/  LDL.LU R223, [R1+0x40] ;  /* 0x0000400001df7983 */ /* 0x000ea20000300800 */
[----:B01----:R-:W-:Y:S01]  /*4180*/  FADD.FTZ R181, R181, R183 ;  /* 0x000000b7b5b57221 */ /* 0x003fe20000010000 */
[----:B------:R-:W0:Y:S01]  /*4190*/  LDC R196, c[0x0][0x218] ;  /* 0x00008600ffc47b82 */ /* 0x000e220000000800 */
[----:B------:R-:W-:Y:S01]  /*41a0*/  @!P0 LOP3.LUT R183, R204, 0x3, RZ, 0xc0, !PT ;  /* 0x00000003ccb78812 */ /* 0x000fe200078ec0ff */
[----:B------:R-:W1:Y:S01]  /*41b0*/  S2R R192, SR_CgaCtaId ;  /* 0x0000000000c07919 */ /* 0x000e620000008800 */
[----:B------:R-:W-:Y:S01]  /*41c0*/  MOV R194, 0x400 ;  /* 0x0000040000c27802 */ /* 0x000fe20000000f00 */
[----:B------:R-:W-:Y:S01]  /*41d0*/  FADD.FTZ R180, R195, R197 ;  /* 0x000000c5c3b47221 */ /* 0x000fe20000010000 */
[----:B------:R-:W-:Y:S01]  /*41e0*/  @!P0 IADD3 R183, R182, R183, RZ ;  /* 0x000000b7b6b78210 */ /* 0x000fe20007ffe0ff */
[----:B------:R-:W-:Y:S05]  /*41f0*/  WARPSYNC.ALL ;  /* 0x0000000000007948 */ /* 0x000fea0003800000 */
[----:B-1----:R-:W-:Y:S01]  /*4200*/  LEA R194, R192, R194, 0x18 ;  /* 0x000000c2c0c27211 */ /* 0x002fe200078ec0ff */
[----:B------:R-:W-:-:S03]  /*4210*/  HFMA2.MMA R192, -RZ, RZ, 0, 0 ;  /* 0x00000000ffc07435 */ /* 0x000fc600000001ff */
[-C--:B------:R-:W-:Y:S02]  /*4220*/  @!P0 LEA R183, R183, R194.reuse, 0x3 ;  /* 0x000000c2b7b78211 */ /* 0x080fe400078e18ff */
[----:B------:R-:W-:-:S03]  /*4230*/  LEA R194, R182, R194, 0x3 ;  /* 0x000000c2b6c27211 */ /* 0x000fc600078e18ff */
[----:B------:R2:W-:Y:S01]  /*4240*/  @!P0 STS.64 [R183+0x5000], R180 ;  /* 0x005000b4b7008388 */ /* 0x0005e20000000a00 */
[----:B------:R-:W-:Y:S01]  /*4250*/  BAR.SYNC.DEFER_BLOCKING 0x0 ;  /* 0x0000000000007b1d */ /* 0x000fe20000010000 */
[----:B------:R-:W-:-:S04]  /*4260*/  @!P6 ISETP.NE.U32.AND P0, PT, R2, RZ, PT ;  /* 0x000000ff0200e20c */ /* 0x000fc80003f05070 */
[----:B------:R-:W-:Y:S01]  /*4270*/  @!P6 ISETP.NE.AND.EX P0, PT, R0, RZ, PT, P0 ;  /* 0x000000ff0000e20c */ /* 0x000fe20003f05300 */
[----:B------:R-:W-:Y:S01]  /*4280*/  BSSY B0, `(.L_x_14559) ;  /* 0x0000025000007945 */ /* 0x000fe20003800000 */
[----:B------:R-:W-:Y:S02]  /*4290*/  @!P6 ISETP.NE.U32.AND P1, PT, R2, RZ, PT ;  /* 0x000000ff0200e20c */ /* 0x000fe40003f25070 */
[----:B--2---:R-:W-:-:S05]  /*42a0*/  @P4 IADD3 R180, R223, -0x1, RZ ;  /* 0xffffffffdfb44810 */ /* 0x004fca0007ffe0ff */
[----:B0-----:R-:W-:Y:S01]  /*42b0*/  @P4 IMAD R180, R180, R196, RZ ;  /* 0x000000c4b4b44224 */ /* 0x001fe200078e02ff */
[----:B------:R-:W-:Y:S02]  /*42c0*/  LOP3.LUT R196, R205, 0x7f, RZ, 0xc0, !PT ;  /* 0x0000007fcdc47812 */ /* 0x000fe400078ec0ff */
[----:B------:R-:W0:Y:S02]  /*42d0*/  LDC.U8 R205, c[0x0][0x2a0] ;  /* 0x0000a800ffcd7b82 */ /* 0x000e240000000000 */
[----:B------:R-:W-:-:S04]  /*42e0*/  @P4 SHF.R.S32.HI R181, RZ, 0x1f, R180 ;  /* 0x0000001fffb54819 */ /* 0x000fc800000114b4 */
[----:B------:R-:W-:-:S04]  /*42f0*/  @P4 LEA.HI R181, R181, R180, RZ, 0x2 ;  /* 0x000000b4b5b54211 */ /* 0x000fc800078f10ff */
[----:B------:R-:W-:Y:S02]  /*4300*/  @P4 LEA.HI.SX32 R192, R181, R196, 0x1e ;  /* 0x000000c4b5c04211 */ /* 0x000fe400078ff2ff */
[----:B------:R-:W1:Y:S02]  /*4310*/  LDS.128 R180, [R194+0x5000] ;  /* 0x00500000c2b47984 */ /* 0x000e640000000c00 */
[----:B-1----:R-:W-:Y:S01]  /*4320*/  FADD.FTZ R180, RZ, R180 ;  /* 0x000000b4ffb47221 */ /* 0x002fe20000010000 */
[----:B------:R-:W-:-:S03]  /*4330*/  FADD.FTZ R181, RZ, R181 ;  /* 0x000000b5ffb57221 */ /* 0x000fc60000010000 */
[----:B------:R-:W-:Y:S01]  /*4340*/  FADD.FTZ R196, R182, R180 ;  /* 0x000000b4b6c47221 */ /* 0x000fe20000010000 */
[----:B------:R-:W-:Y:S02]  /*4350*/  FADD.FTZ R195, R183, R181 ;  /* 0x000000b5b7c37221 */ /* 0x000fe40000010000 */
[----:B------:R-:W1:Y:S01]  /*4360*/  LDS.128 R180, [R194+0x5010] ;  /* 0x00501000c2b47984 */ /* 0x000e620000000c00 */
[----:B0-----:R-:W-:Y:S01]  /*4370*/  ISETP.NE.AND P2, PT, R205, RZ, PT ;  /* 0x000000ffcd00720c */ /* 0x001fe20003f45270 */
[----:B-1----:R-:W-:Y:S01]  /*4380*/  FADD.FTZ R196, R196, R180 ;  /* 0x000000b4c4c47221 */ /* 0x002fe20000010000 */
[----:B------:R-:W-:Y:S02]  /*4390*/  FADD.FTZ R195, R195, R181 ;  /* 0x000000b5c3c37221 */ /* 0x000fe40000010000 */
[----:B------:R-:W0:Y:S01]  /*43a0*/  @P4 LDC.64 R180, c[0x0][0x220] ;  /* 0x00008800ffb44b82 */ /* 0x000e220000000a00 */
[----:B------:R-:W-:Y:S01]  /*43b0*/  FADD.FTZ R182, R182, R196 ;  /* 0x000000c4b6b67221 */ /* 0x000fe20000010000 */
[----:B------:R-:W-:-:S03]  /*43c0*/  FADD.FTZ R183, R183, R195 ;  /* 0x000000c3b7b77221 */ /* 0x000fc60000010000 */
[----:B------:R-:W-:Y:S01]  /*43d0*/  FMUL.FTZ R182, R182, UR10 ;  /* 0x0000000ab6b67c20 */ /* 0x000fe20008410000 */
[----:B------:R-:W-:-:S04]  /*43e0*/  FMUL.FTZ R197, R183, UR10 ;  /* 0x0000000ab7c57c20 */ /* 0x000fc80008410000 */
[----:B------:R-:W-:Y:S02]  /*43f0*/  FSEL R196, R182, RZ, !P2 ;  /* 0x000000ffb6c47208 */ /* 0x000fe40005000000 */
[----:B------:R-:W-:Y:S01]  /*4400*/  @!P6 ISETP.NE.U32.AND P2, PT, R2, RZ, PT ;  /* 0x000000ff0200e20c */ /* 0x000fe20003f45070 */
[----:B0-----:R-:W-:-:S05]  /*4410*/  @P4 IMAD.WIDE.U32 R180, R192, 0x10, R180 ;  /* 0x00000010c0b44825 */ /* 0x001fca00078e00b4 */
[----:B------:R0:W5:Y:S02]  /*4420*/  @P4 LDG.E.128 R164, desc[UR4][R180.64] ;  /* 0x00000004b4a44981 */ /* 0x000164000c1e1d00 */
[----:B0----5:R-:W-:Y:S01]  /*4430*/  @!P6 FSEL R180, R124, RZ, P0 ;  /* 0x000000ff7cb4e208 */ /* 0x021fe20000000000 */
[----:B------:R-:W-:Y:S06]  /*4440*/  @!P6 BRA `(.L_x_14560) ;  /* 0x000000000020e947 */ /* 0x000fec0003800000 */
        /* <DEDUP_REMOVED lines=8> */
.L_x_14560:
[----:B------:R-:W-:Y:S05]  /*44d0*/  BSYNC B0 ;  /* 0x0000000000007941 */ /* 0x000fea0003800000 */
.L_x_14559:
[----:B------:R-:W-:Y:S04]  /*44e0*/  BSSY B0, `(.L_x_14561) ;  /* 0x000000c000007945 */ /* 0x000fe80003800000 */
[----:B------:R-:W-:Y:S05]  /*44f0*/  @!P4 BRA `(.L_x_14562) ;  /* 0x000000000028c947 */ /* 0x000fea0003800000 */
[----:B------:R-:W2:Y:S04]  /*4500*/  LDL R183, [R1+0x3c] ;  /* 0x00003c0001b77983 */ /* 0x000ea80000100800 */
[----:B------:R-:W3:Y:S01]  /*4510*/  LDL R182, [R1+0x144] ;  /* 0x0001440001b67983 */ /* 0x000ee20000100800 */
[----:B------:R-:W-:-:S04]  /*4520*/  FMUL.FTZ R181, R180, UR13 ;  /* 0x0000000db4b57c20 */ /* 0x000fc80008410000 */
[----:B------:R-:W-:-:S04]  /*4530*/  FMUL.FTZ R181, R181, UR12 ;  /* 0x0000000cb5b57c20 */ /* 0x000fc80008410000 */
[----:B------:R-:W-:Y:S01]  /*4540*/  FMUL.FTZ R168, R164, R181 ;  /* 0x000000b5a4a87220 */ /* 0x000fe20000410000 */
[----:B--2---:R-:W-:-:S04]  /*4550*/  LOP3.LUT P0, RZ, R183, 0xff, RZ, 0xc0, !PT ;  /* 0x000000ffb7ff7812 */ /* 0x004fc8000780c0ff */
[----:B------:R-:W-:-:S05]  /*4560*/  FSEL R168, R168, RZ, P0 ;  /* 0x000000ffa8a87208 */ /* 0x000fca0000000000 */
[----:B------:R-:W-:Y:S01]  /*4570*/  FADD.FTZ R60, R60, R168 ;  /* 0x000000a83c3c7221 */ /* 0x000fe20000010000 */
[----:B------:R-:W-:-:S03]  /*4580*/  MOV R168, RZ ;  /* 0x000000ff00a87202 */ /* 0x000fc60000000f00 */
[----:B---3--:R-:W-:-:S07]  /*4590*/  @P0 FMUL.FTZ R168, R182, R181 ;  /* 0x000000b5b6a80220 */ /* 0x008fce0000410000 */
.L_x_14562:
[----:B------:R-:W-:Y:S05]  /*45a0*/  BSYNC B0 ;  /* 0x0000000000007941 */ /* 0x000fea0003800000 */
.L_x_14561:
[----:B------:R-:W-:Y:S01]  /*45b0*/  @!P6 ISETP.NE.AND.EX P1, PT, R0, RZ, PT, P1 ;  /* 0x000000ff0000e20c */ /* 0x000fe20003f25310 */
[----:B------:R-:W-:Y:S01]  /*45c0*/  BSSY B0, `(.L_x_14563) ;  /* 0x000000c000007945 */ /* 0x000fe20003800000 */
[----:B------:R-:W-:Y:S02]  /*45d0*/  ISETP.NE.U32.AND P0, PT, RZ, UR14, PT ;  /* 0x0000000eff007c0c */ /* 0x000fe4000bf05070 */
        /* <DEDUP_REMOVED lines=10> */
.L_x_14564:
[----:B------:R-:W-:Y:S05]  /*4680*/  BSYNC B0 ;  /* 0x0000000000007941 */ /* 0x000fea0003800000 */
.L_x_14563:
        /* <DEDUP_REMOVED lines=10> */
[----:B------:R-:W-:-:S06]  /*4730*/  HFMA2.MMA R169, -RZ, RZ, 0, 0 ;  /* 0x00000000ffa97435 */ /* 0x000fcc00000001ff */
[----:B---3--:R-:W-:-:S07]  /*4740*/  @P1 FMUL.FTZ R169, R183, R182 ;  /* 0x000000b6b7a91220 */ /* 0x008fce0000410000 */
.L_x_14566:
[----:B------:R-:W-:Y:S05]  /*4750*/  BSYNC B0 ;  /* 0x0000000000007941 */ /* 0x000fea0003800000 */
.L_x_14565:
[----:B------:R-:W-:Y:S01]  /*4760*/  @!P6 ISETP.NE.U32.AND P1, PT, R2, RZ, PT ;  /* 0x000000ff0200e20c */ /* 0x000fe20003f25070 */
[----:B------:R-:W-:Y:S01]  /*4770*/  BSSY B0, `(.L_x_14567) ;  /* 0x000000e000007945 */ /* 0x000fe20003800000 */
[C---:B------:R-:W-:Y:S02]  /*4780*/  @!P6 ISETP.NE.AND.EX P2, PT, R0.reuse, RZ, PT, P2 ;  /* 0x000000ff0000e20c */ /* 0x040fe40003f45320 */
[----:B------:R-:W-:Y:S02]  /*4790*/  @!P6 ISETP.NE.AND.EX P1, PT, R0, RZ, PT, P1 ;  /* 0x000000ff0000e20c */ /* 0x000fe40003f25310 */
[----:B------:R-:W-:Y:S02]  /*47a0*/  ISETP.NE.AND.EX P0, PT, RZ, UR15, PT, P0 ;  /* 0x0000000fff007c0c */ /* 0x000fe4000bf05300 */
        /* <DEDUP_REMOVED lines=10> */
.L_x_14568:
[----:B------:R-:W-:Y:S05]  /*4850*/  BSYNC B0 ;  /* 0x0000000000007941 */ /* 0x000fea0003800000 */
.L_x_14567:
        /* <DEDUP_REMOVED lines=12> */
.L_x_14570:
[----:B------:R-:W-:Y:S05]  /*4920*/  BSYNC B0 ;  /* 0x0000000000007941 */ /* 0x000fea0003800000 */
.L_x_14569:
        /* <DEDUP_REMOVED lines=11> */
.L_x_14572:
[----:B------:R-:W-:Y:S05]  /*49e0*/  BSYNC B0 ;  /* 0x0000000000007941 */ /* 0x000fea0003800000 */
.L_x_14571:
[----:B------:R-:W-:Y:S04]  /*49f0*/  BSSY B0, `(.L_x_14573) ;  /* 0x000000c000007945 */ /* 0x000fe80003800000 */
[----:B------:R-:W-:Y:S05]  /*4a00*/  @!P4 BRA `(.L_x_14574) ;  /* 0x000000000028c947 */ /* 0x000fea0003800000 */
[----:B------:R-:W2:Y:S04]  /*4a10*/  LDL.LU R194, [R1+0x3c] ;  /* 0x00003c0001c27983 */ /* 0x000ea80000300800 */
[----:B------:R-:W3:Y:S01]  /*4a20*/  LDL R195, [R1+0x138] ;  /* 0x0001380001c37983 */ /* 0x000ee20000100800 */
[----:B--2---:R-:W-:Y:S01]  /*4a30*/  LOP3.LUT P1, RZ, R194, 0xff000000, RZ, 0xc0, !PT ;  /* 0xff000000c2ff7812 */ /* 0x004fe2000782c0ff */
[----:B------:R-:W-:-:S04]  /*4a40*/  FMUL.FTZ R194, R183, UR13 ;  /* 0x0000000db7c27c20 */ /* 0x000fc80008410000 */
[----:B------:R-:W-:-:S04]  /*4a50*/  FMUL.FTZ R194, R194, UR12 ;  /* 0x0000000cc2c27c20 */ /* 0x000fc80008410000 */
[----:B------:R-:W-:-:S05]  /*4a60*/  FMUL.FTZ R171, R167, R194 ;  /* 0x000000c2a7ab7220 */ /* 0x000fca0000410000 */
[----:B------:R-:W-:-:S05]  /*4a70*/  FSEL R171, R171, RZ, P1 ;  /* 0x000000ffabab7208 */ /* 0x000fca0000800000 */
[----:B------:R-:W-:Y:S01]  /*4a80*/  FADD.FTZ R63, R63, R171 ;  /* 0x000000ab3f3f7221 */ /* 0x000fe20000010000 */
[----:B------:R-:W-:-:S06]  /*4a90*/  HFMA2.MMA R171, -RZ, RZ, 0, 0 ;  /* 0x00000000ffab7435 */ /* 0x000fcc00000001ff */
[----:B---3--:R-:W-:-:S07]  /*4aa0*/  @P1 FMUL.FTZ R171, R195, R194 ;  /* 0x000000c2c3ab1220 */ /* 0x008fce0000410000 */
.L_x_14574:
[----:B------:R-:W-:Y:S05]  /*4ab0*/  BSYNC B0 ;  /* 0x0000000000007941 */ /* 0x000fea0003800000 */
.L_x_14573:
[----:B------:R-:W0:Y:S01]  /*4ac0*/  @P0 LDC.64 R194, c[0x0][0x308] ;  /* 0x0000c200ffc20b82 */ /* 0x000e220000000a00 */
[----:B------:R-:W-:Y:S01]  /*4ad0*/  ISETP.NE.U32.AND P1, PT, RZ, UR14, PT ;  /* 0x0000000eff007c0c */ /* 0x000fe2000bf25070 */
[----:B------:R-:W-:Y:S01]  /*4ae0*/  BSSY B0, `(.L_x_14575) ;  /* 0x0000012000007945 */ /* 0x000fe20003800000 */
[----:B------:R-:W-:Y:S02]  /*4af0*/  @!P6 ISETP.NE.U32.AND P2, PT, R2, RZ, PT ;  /* 0x000000ff0200e20c */ /* 0x000fe40003f45070 */
[----:B------:R-:W-:Y:S02]  /*4b00*/  ISETP.NE.AND.EX P1, PT, RZ, UR15, PT, P1 ;  /* 0x0000000fff007c0c */ /* 0x000fe4000bf25310 */
[----:B------:R-:W-:Y:S02]  /*4b10*/  @!P6 ISETP.NE.AND.EX P2, PT, R0, RZ, PT, P2 ;  /* 0x000000ff0000e20c */ /* 0x000fe40003f45320 */
[----:B------:R-:W-:Y:S02]  /*4b20*/  SEL R180, R180, R172, P1 ;  /* 0x000000acb4b47207 */ /* 0x000fe40000800000 */
[----:B------:R-:W-:-:S02]  /*4b30*/  SEL R181, R181, R173, P1 ;  /* 0x000000adb5b57207 */ /* 0x000fc40000800000 */
[----:B------:R-:W-:Y:S02]  /*4b40*/  SEL R182, R182, R174, P1 ;  /* 0x000000aeb6b67207 */ /* 0x000fe40000800000 */
[----:B------:R-:W-:Y:S01]  /*4b50*/  SEL R183, R183, R175, P1 ;  /* 0x000000afb7b77207 */ /* 0x000fe20000800000 */
[----:B0-----:R-:W-:-:S05]  /*4b60*/  @P0 IMAD.WIDE.U32 R194, R252, 0x10, R194 ;  /* 0x00000010fcc20825 */ /* 0x001fca00078e00c2 */
[----:B------:R0:W-:Y:S02]  /*4b70*/  @P0 STG.E.128 desc[UR4][R194.64], R180 ;  /* 0x000000b4c2000986 */ /* 0x0001e4000c101d04 */
[----:B0-----:R-:W0:Y:S02]  /*4b80*/  @P4 LDC.64 R180, c[0x0][0x2f8] ;  /* 0x0000be00ffb44b82 */ /* 0x001e240000000a00 */
[----:B0-----:R-:W-:-:S05]  /*4b90*/  @P4 IMAD.WIDE.U32 R180, R192, 0x10, R180 ;  /* 0x00000010c0b44825 */ /* 0x001fca00078e00b4 */
[----:B------:R0:W-:Y:S01]  /*4ba0*/  @P4 STG.E.128 desc[UR4][R180.64], R168 ;  /* 0x000000a8b4004986 */ /* 0x0001e2000c101d04 */
[----:B------:R-:W-:Y:S05]  /*4bb0*/  @!P4 BRA `(.L_x_14576) ;  /* 0x000000000010c947 */ /* 0x000fea0003800000 */
[----:B------:R-:W1:Y:S01]  /*4bc0*/  LDC.64 R166, c[0x0][0x220] ;  /* 0x00008800ffa67b82 */ /* 0x000e620000000a00 */
[----:B------:R-:W-:-:S05]  /*4bd0*/  IADD3 R164, R192, 0x80, RZ ;  /* 0x00000080c0a47810 */ /* 0x000fca0007ffe0ff */
[----:B-1----:R-:W-:-:S06]  /*4be0*/  IMAD.WIDE.U32 R164, R164, 0x10, R166 ;  /* 0x00000010a4a47825 */ /* 0x002fcc00078e00a6 */
[----:B------:R-:W5:Y:S02]  /*4bf0*/  LDG.E.128 R164, desc[UR4][R164.64] ;  /* 0x00000004a4a47981 */ /* 0x000f64000c1e1d00 */
.L_x_14576:
[----:B------:R-:W-:Y:S05]  /*4c00*/  BSYNC B0 ;  /* 0x0000000000007941 */ /* 0x000fea0003800000 */
.L_x_14575:
[----:B------:R-:W-:Y:S01]  /*4c10*/  BSSY B0, `(.L_x_14577) ;  /* 0x000000b000007945 */ /* 0x000fe20003800000 */
[----:B0-----:R-:W-:-:S03]  /*4c20*/  @!P6 FSEL R180, R128, RZ, P2 ;  /* 0x000000ff80b4e208 */ /* 0x001fc60001000000 */
        /* <DEDUP_REMOVED lines=9> */
.L_x_14578:
[----:B------:R-:W-:Y:S05]  /*4cc0*/  BSYNC B0 ;  /* 0x0000000000007941 */ /* 0x000fea0003800000 */
.L_x_14577:
[----:B------:R-:W-:Y:S04]  /*4cd0*/  BSSY B0, `(.L_x_14579) ;  /* 0x000000c000007945 */ /* 0x000fe80003800000 */
[----:B------:R-:W-:Y:S05]  /*4ce0*/  @!P4 BRA `(.L_x_14580) ;  /* 0x000000000028c947 */ /* 0x000fea0003800000 */
[----:B------:R-:W2:Y:S04]  /*4cf0*/  LDL R183, [R1+0x38] ;  /* 0x0000380001b77983 */ /* 0x000ea80000100800 */
[----:B------:R-:W3:Y:S01]  /*4d00*/  LDL R182, [R1+0x134] ;  /* 0x0001340001b67983 */ /* 0x000ee20000100800 */
[----:B------:R-:W-:-:S04]  /*4d10*/  FMUL.FTZ R181, R180, UR13 ;  /* 0x0000000db4b57c20 */ /* 0x000fc80008410000 */
[----:B------:R-:W-:-:S04]  /*4d20*/  FMUL.FTZ R181, R181, UR12 ;  /* 0x0000000cb5b57c20 */ /* 0x000fc80008410000 */
[----:B-----5:R-:W-:Y:S01]  /*4d30*/  FMUL.FTZ R168, R164, R181 ;  /* 0x000000b5a4a87220 */ /* 0x020fe20000410000 */
[----:B--2---:R-:W-:-:S04]  /*4d40*/  LOP3.LUT P2, RZ, R183, 0xff, RZ, 0xc0, !PT ;  /* 0x000000ffb7ff7812 */ /* 0x004fc8000784c0ff */
[----:B------:R-:W-:-:S05]  /*4d50*/  FSEL R168, R168, RZ, P2 ;  /* 0x000000ffa8a87208 */ /* 0x000fca0001000000 */
[----:B------:R-:W-:Y:S01]  /*4d60*/  FADD.FTZ R56, R56, R168 ;  /* 0x000000a838387221 */ /* 0x000fe20000010000 */
[----:B------:R-:W-:-:S03]  /*4d70*/  MOV R168, RZ ;  /* 0x000000ff00a87202 */ /* 0x000fc60000000f00 */
[----:B---3--:R-:W-:-:S07]  /*4d80*/  @P2 FMUL.FTZ R168, R182, R181 ;  /* 0x000000b5b6a82220 */ /* 0x008fce0000410000 */
.L_x_14580:
[----:B------:R-:W-:Y:S05]  /*4d90*/  BSYNC B0 ;  /* 0x0000000000007941 */ /* 0x000fea0003800000 */
.L_x_14579:
        /* <DEDUP_REMOVED lines=13> */
.L_x_14582:
[----:B------:R-:W-:Y:S05]  /*4e70*/  BSYNC B0 ;  /* 0x0000000000007941 */ /* 0x000fea0003800000 */
.L_x_14581:
        /* <DEDUP_REMOVED lines=10> */
[----:B------:R-:W-:-:S06]  /*4f20*/  HFMA2.MMA R169, -RZ, RZ, 0, 0 ;  /* 0x00000000ffa97435 */ /* 0x000fcc00000001ff */
[----:B---3--:R-:W-:-:S07]  /*4f30*/  @P2 FMUL.FTZ R169, R183, R182 ;  /* 0x000000b6b7a92220 */ /* 0x008fce0000410000 */
.L_x_14584:
[----:B------:R-:W-:Y:S05]  /*4f40*/  BSYNC B0 ;  /* 0x0000000000007941 */ /* 0x000fea0003800000 */
.L_x_14583:
        /* <DEDUP_REMOVED lines=13> */
.L_x_14586:
[----:B------:R-:W-:Y:S05]  /*5020*/  BSYNC B0 ;  /* 0x0000000000007941 */ /* 0x000fea0003800000 */
.L_x_14585:
        /* <DEDUP_REMOVED lines=12> */
.L_x_14588:
[----:B------:R-:W-:Y:S05]  /*50f0*/  BSYNC B0 ;  /* 0x0000000000007941 */ /* 0x000fea0003800000 */
.L_x_14587:
        /* <DEDUP_REMOVED lines=13> */
.L_x_14590:
[----:B------:R-:W-:Y:S05]  /*51d0*/  BSYNC B0 ;  /* 0x0000000000007941 */ /* 0x000fea0003800000 */
.L_x_14589:
[----:B------:R-:W-:Y:S04]  /*51e0*/  BSSY B0, `(.L_x_14591) ;  /* 0x000000c000007945 */ /* 0x000fe80003800000 */
[----:B------:R-:W-:Y:S05]  /*51f0*/  @!P4 BRA `(.L_x_14592) ;  /* 0x000000000028c947 */ /* 0x000fea0003800000 */
[----:B------:R-:W2:Y:S04]  /*5200*/  LDL.LU R194, [R1+0x38] ;  /* 0x0000380001c27983 */ /* 0x000ea80000300800 */
[----:B------:R-:W3:Y:S01]  /*5210*/  LDL R195, [R1+0x128] ;  /* 0x0001280001c37983 */ /* 0x000ee20000100800 */
[----:B--2---:R-:W-:Y:S01]  /*5220*/  LOP3.LUT P2, RZ, R194, 0xff000000, RZ, 0xc0, !PT ;  /* 0xff000000c2ff7812 */ /* 0x004fe2000784c0ff */
[----:B------:R-:W-:-:S04]  /*5230*/  FMUL.FTZ R194, R183, UR13 ;  /* 0x0000000db7c27c20 */ /* 0x000fc80008410000 */
[----:B------:R-:W-:-:S04]  /*5240*/  FMUL.FTZ R194, R194, UR12 ;  /* 0x0000000cc2c27c20 */ /* 0x000fc80008410000 */
[----:B-----5:R-:W-:-:S05]  /*5250*/  FMUL.FTZ R171, R167, R194 ;  /* 0x000000c2a7ab7220 */ /* 0x020fca0000410000 */
[----:B------:R-:W-:-:S05]  /*5260*/  FSEL R171, R171, RZ, P2 ;  /* 0x000000ffabab7208 */ /* 0x000fca0001000000 */
[----:B------:R-:W-:Y:S01]  /*5270*/  FADD.FTZ R59, R59, R171 ;  /* 0x000000ab3b3b7221 */ /* 0x000fe20000010000 */
[----:B------:R-:W-:-:S06]  /*5280*/  HFMA2.MMA R171, -RZ, RZ, 0, 0 ;  /* 0x00000000ffab7435 */ /* 0x000fcc00000001ff */
[----:B---3--:R-:W-:-:S07]  /*5290*/  @P2 FMUL.FTZ R171, R195, R194 ;  /* 0x000000c2c3ab2220 */ /* 0x008fce0000410000 */
.L_x_14592:
[----:B------:R-:W-:Y:S05]  /*52a0*/  BSYNC B0 ;  /* 0x0000000000007941 */ /* 0x000fea0003800000 */
.L_x_14591:
[----:B------:R-:W2:Y:S01]  /*52b0*/  LDL.LU R204, [R1+0x44] ;  /* 0x0000440001cc7983 */ /* 0x000ea20000300800 */
[----:B------:R-:W2:Y:S01]  /*52c0*/  @P0 LDC.64 R194, c[0x0][0x308] ;  /* 0x0000c200ffc20b82 */ /* 0x000ea20000000a00 */
[----:B------:R-:W-:Y:S01]  /*52d0*/  SEL R180, R180, R172, P1 ;  /* 0x000000acb4b47207 */ /* 0x000fe20000800000 */
[----:B------:R-:W-:Y:S01]  /*52e0*/  BSSY B0, `(.L_x_14593) ;  /* 0x0000012000007945 */ /* 0x000fe20003800000 */
[----:B------:R-:W-:Y:S02]  /*52f0*/  SEL R181, R181, R173, P1 ;  /* 0x000000adb5b57207 */ /* 0x000fe40000800000 */
[----:B------:R-:W-:Y:S02]  /*5300*/  SEL R182, R182, R174, P1 ;  /* 0x000000aeb6b67207 */ /* 0x000fe40000800000 */
[----:B------:R-:W-:Y:S01]  /*5310*/  SEL R183, R183, R175, P1 ;  /* 0x000000afb7b77207 */ /* 0x000fe20000800000 */
[----:B------:R-:W0:Y:S01]  /*5320*/  @P0 LDC.64 R224, c[0x0][0x308] ;  /* 0x0000c200ffe00b82 */ /* 0x000e220000000a00 */
[----:B------:R-:W-:-:S04]  /*5330*/  @!P6 ISETP.NE.U32.AND P2, PT, R2, RZ, PT ;  /* 0x000000ff0200e20c */ /* 0x000fc80003f45070 */
[----:B------:R-:W-:Y:S01]  /*5340*/  @!P6 ISETP.NE.AND.EX P2, PT, R0, RZ, PT, P2 ;  /* 0x000000ff0000e20c */ /* 0x000fe20003f45320 */
[----:B--2---:R-:W-:Y:S01]  /*5350*/  @P0 IMAD.WIDE.U32 R194, R204, 0x10, R194 ;  /* 0x00000010ccc20825 */ /* 0x004fe200078e00c2 */
[----:B------:R-:W-:-:S04]  /*5360*/  IADD3 R204, R192, 0x100, RZ ;  /* 0x00000100c0cc7810 */ /* 0x000fc80007ffe0ff */
        /* <DEDUP_REMOVED lines=9> */
.L_x_14594:
[----:B------:R-:W-:Y:S05]  /*5400*/  BSYNC B0 ;  /* 0x0000000000007941 */ /* 0x000fea0003800000 */
.L_x_14593:
[----:B------:R-:W-:Y:S01]  /*5410*/  BSSY B0, `(.L_x_14595) ;  /* 0x000000b000007945 */ /* 0x000fe20003800000 */
[----:B-1----:R-:W-:-:S03]  /*5420*/  @!P6 FSEL R180, R132, RZ, P2 ;  /* 0x000000ff84b4e208 */ /* 0x002fc60001000000 */
        /* <DEDUP_REMOVED lines=9> */
.L_x_14596:
[----:B------:R-:W-:Y:S05]  /*54c0*/  BSYNC B0 ;  /* 0x0000000000007941 */ /* 0x000fea0003800000 */
.L_x_14595:
        /* <DEDUP_REMOVED lines=12> */
.L_x_14598:
[----:B------:R-:W-:Y:S05]  /*5590*/  BSYNC B0 ;  /* 0x0000000000007941 */ /* 0x000fea0003800000 */
.L_x_14597:
        /* <DEDUP_REMOVED lines=13> */
.L_x_14600:
[----:B------:R-:W-:Y:S05]  /*5670*/  BSYNC B0 ;  /* 0x0000000000007941 */ /* 0x000fea0003800000 */
.L_x_14599:
        /* <DEDUP_REMOVED lines=12> */
.L_x_14602:
[----:B------:R-:W-:Y:S05]  /*5740*/  BSYNC B0 ;  /* 0x0000000000007941 */ /* 0x000fea0003800000 */
.L_x_14601:
        /* <DEDUP_REMOVED lines=13> */
.L_x_14604:
[----:B------:R-:W-:Y:S05]  /*5820*/  BSYNC B0 ;  /* 0x0000000000007941 */ /* 0x000fea0003800000 */
.L_x_14603:
        /* <DEDUP_REMOVED lines=12> */
.L_x_14606:
[----:B------:R-:W-:Y:S05]  /*58f0*/  BSYNC B0 ;  /* 0x0000000000007941 */ /* 0x000fea0003800000 */
.L_x_14605:
        /* <DEDUP_REMOVED lines=13> */
.L_x_14608:
[----:B------:R-:W-:Y:S05]  /*59d0*/  BSYNC B0 ;  /* 0x0000000000007941 */ /* 0x000fea0003800000 */
.L_x_14607:
        /* <DEDUP_REMOVED lines=12> */
.L_x_14610:
[----:B------:R-:W-:Y:S05]  /*5aa0*/  BSYNC B0 ;  /* 0x0000000000007941 */ /* 0x000fea0003800000 */
.L_x_14609:
[----:B------:R-:W2:Y:S01]  /*5ab0*/  LDL.LU R194, [R1+0x78] ;  /* 0x0000780001c27983 */ /* 0x000ea20000300800 */
[----:B------:R-:W-:Y:S01]  /*5ac0*/  SEL R180, R180, R172, P1 ;  /* 0x000000acb4b47207 */ /* 0x000fe20000800000 */
[----:B------:R-:W-:Y:S01]  /*5ad0*/  BSSY B0, `(.L_x_14611) ;  /* 0x0000011000007945 */ /* 0x000fe20003800000 */
[----:B------:R-:W-:Y:S02]  /*5ae0*/  SEL R181, R181, R173, P1 ;  /* 0x000000adb5b57207 */ /* 0x000fe40000800000 */
[----:B------:R-:W-:Y:S02]  /*5af0*/  SEL R182, R182, R174, P1 ;  /* 0x000000aeb6b67207 */ /* 0x000fe40000800000 */
[----:B------:R-:W-:Y:S02]  /*5b00*/  SEL R183, R183, R175, P1 ;  /* 0x000000afb7b77207 */ /* 0x000fe40000800000 */
[----:B------:R-:W-:-:S04]  /*5b10*/  @!P6 ISETP.NE.U32.AND P2, PT, R2, RZ, PT ;  /* 0x000000ff0200e20c */ /* 0x000fc80003f45070 */
[----:B------:R-:W-:Y:S01]  /*5b20*/  @!P6 ISETP.NE.AND.EX P2, PT, R0, RZ, PT, P2 ;  /* 0x000000ff0000e20c */ /* 0x000fe20003f45320 */
[----:B--2---:R-:W-:Y:S02]  /*5b30*/  @P0 IMAD.WIDE.U32 R194, R194, 0x10, R224 ;  /* 0x00000010c2c20825 */ /* 0x004fe400078e00e0 */
[----:B------:R-:W0:Y:S03]  /*5b40*/  @P0 LDC.64 R224, c[0x0][0x308] ;  /* 0x0000c200ffe00b82 */ /* 0x000e260000000a00 */
[----:B------:R1:W-:Y:S05]  /*5b50*/  @P0 STG.E.128 desc[UR4][R194.64], R180 ;  /* 0x000000b4c2000986 */ /* 0x0003ea000c101d04 */
        /* <DEDUP_REMOVED lines=8> */
.L_x_14612:
[----:B------:R-:W-:Y:S05]  /*5be0*/  BSYNC B0 ;  /* 0x0000000000007941 */ /* 0x000fea0003800000 */
.L_x_14611:
[----:B------:R-:W-:Y:S01]  /*5bf0*/  BSSY B0, `(.L_x_14613) ;  /* 0x000000a000007945 */ /* 0x000fe20003800000 */
[----:B-1----:R-:W-:-:S03]  /*5c00*/  @!P6 FSEL R180, R136, RZ, P2 ;  /* 0x000000ff88b4e208 */ /* 0x002fc60001000000 */
[----:B------:R-:W-:Y:S05]  /*5c10*/  @!P6 BRA `(.L_x_14614) ;  /* 0x00000000001ce947 */ /* 0x000fea0003800000 */
[----:B------:R-:W2:Y:S01]  /*5c20*/  LDL R181, [R1+0x54] ;  /* 0x0000540001b57983 */ /* 0x000ea20000100800 */
[----:B------:R-:W-:Y:S01]  /*5c30*/  ISETP.NE.U32.AND P2, PT, R2, RZ, PT ;  /* 0x000000ff0200720c */ /* 0x000fe20003f45070 */
[----:B------:R-:W-:-:S03]  /*5c40*/  FFMA.FTZ R180, R222, R197, R196 ;  /* 0x000000c5deb47223 */ /* 0x000fc600000100c4 */
[----:B------:R-:W-:Y:S01]  /*5c50*/  ISETP.NE.AND.EX P2, PT, R0, RZ, PT, P2 ;  /* 0x000000ff0000720c */ /* 0x000fe20003f45320 */
[----:B--2---:R-:W-:-:S04]  /*5c60*/  FADD.FTZ R180, R181, -R180 ;  /* 0x800000b4b5b47221 */ /* 0x004fc80000010000 */
[----:B------:R-:W-:-:S08]  /*5c70*/  FMUL.FTZ R180, R3, R180 ;  /* 0x000000b403b47220 */ /* 0x000fd00000410000 */
[----:B------:R-:W-:-:S07]  /*5c80*/  @P2 FADD.FTZ R180, R136, R180 ;  /* 0x000000b488b42221 */ /* 0x000fce0000010000 */
.L_x_14614:
[----:B------:R-:W-:Y:S05]  /*5c90*/  BSYNC B0 ;  /* 0x0000000000007941 */ /* 0x000fea0003800000 */
.L_x_14613:
        /* <DEDUP_REMOVED lines=12> */
.L_x_14616:
[----:B------:R-:W-:Y:S05]  /*5d60*/  BSYNC B0 ;  /* 0x0000000000007941 */ /* 0x000fea0003800000 */
.L_x_14615:
        /* <DEDUP_REMOVED lines=12> */
.L_x_14618:
[----:B------:R-:W-:Y:S05]  /*5e30*/  BSYNC B0 ;  /* 0x0000000000007941 */ /* 0x000fea0003800000 */
.L_x_14617:
        /* <DEDUP_REMOVED lines=12> */
.L_x_14620:
[----:B------:R-:W-:Y:S05]  /*5f00*/  BSYNC B0 ;  /* 0x0000000000007941 */ /* 0x000fea0003800000 */
.L_x_14619:
        /* <DEDUP_REMOVED lines=11> */
.L_x_14622:
[----:B------:R-:W-:Y:S05]  /*5fc0*/  BSYNC B0 ;  /* 0x0000000000007941 */ /* 0x000fea0003800000 */
.L_x_14621:
        /* <DEDUP_REMOVED lines=12> */
.L_x_14624:
[----:B------:R-:W-:Y:S05]  /*6090*/  BSYNC B0 ;  /* 0x0000000000007941 */ /* 0x000fea0003800000 */
.L_x_14623:
        /* <DEDUP_REMOVED lines=11> */
.L_x_14626:
[----:B------:R-:W-:Y:S05]  /*6150*/  BSYNC B0 ;  /* 0x0000000000007941 */ /* 0x000fea0003800000 */
.L_x_14625:
        /* <DEDUP_REMOVED lines=12> */
.L_x_14628:
[----:B------:R-:W-:Y:S05]  /*6220*/  BSYNC B0 ;  /* 0x0000000000007941 */ /* 0x000fea0003800000 */
.L_x_14627:
        /* <DEDUP_REMOVED lines=19> */
.L_x_14630:
[----:B------:R-:W-:Y:S05]  /*6360*/  BSYNC B0 ;  /* 0x0000000000007941 */ /* 0x000fea0003800000 */
.L_x_14629:
[----:B------:R-:W-:Y:S01]  /*6370*/  BSSY B0, `(.L_x_14631) ;  /* 0x0000009000007945 */ /* 0x000fe20003800000 */
[----:B-1----:R-:W-:-:S03]  /*6380*/  @!P6 FSEL R180, R140, RZ, P2 ;  /* 0x000000ff8cb4e208 */ /* 0x002fc60001000000 */
[----:B------:R-:W-:Y:S05]  /*6390*/  @!P6 BRA `(.L_x_14632) ;  /* 0x000000000018e947 */ /* 0x000fea0003800000 */
[----:B------:R-:W-:Y:S01]  /*63a0*/  ISETP.NE.U32.AND P2, PT, R2, RZ, PT ;  /* 0x000000ff0200720c */ /* 0x000fe20003f45070 */
[----:B------:R-:W-:-:S03]  /*63b0*/  FFMA.FTZ R180, R218, R197, R196 ;  /* 0x000000c5dab47223 */ /* 0x000fc600000100c4 */
[----:B------:R-:W-:Y:S01]  /*63c0*/  ISETP.NE.AND.EX P2, PT, R0, RZ, PT, P2 ;  /* 0x000000ff0000720c */ /* 0x000fe20003f45320 */
[----:B------:R-:W-:-:S04]  /*63d0*/  FADD.FTZ R180, R228, -R180 ;  /* 0x800000b4e4b47221 */ /* 0x000fc80000010000 */
[----:B------:R-:W-:-:S08]  /*63e0*/  FMUL.FTZ R180, R3, R180 ;  /* 0x000000b403b47220 */ /* 0x000fd00000410000 */
[----:B------:R-:W-:-:S07]  /*63f0*/  @P2 FADD.FTZ R180, R140, R180 ;  /* 0x000000b48cb42221 */ /* 0x000fce0000010000 */
.L_x_14632:
[----:B------:R-:W-:Y:S05]  /*6400*/  BSYNC B0 ;  /* 0x0000000000007941 */ /* 0x000fea0003800000 */
.L_x_14631:
        /* <DEDUP_REMOVED lines=12> */
.L_x_14634:
[----:B------:R-:W-:Y:S05]  /*64d0*/  BSYNC B0 ;  /* 0x0000000000007941 */ /* 0x000fea0003800000 */
.L_x_14633:
        /* <DEDUP_REMOVED lines=11> */
.L_x_14636:
[----:B------:R-:W-:Y:S05]  /*6590*/  BSYNC B0 ;  /* 0x0000000000007941 */ /* 0x000fea0003800000 */
.L_x_14635:
        /* <DEDUP_REMOVED lines=12> */
.L_x_14638:
[----:B------:R-:W-:Y:S05]  /*6660*/  BSYNC B0 ;  /* 0x0000000000007941 */ /* 0x000fea0003800000 */
.L_x_14637:
        /* <DEDUP_REMOVED lines=11> */
.L_x_14640:
[----:B------:R-:W-:Y:S05]  /*6720*/  BSYNC B0 ;  /* 0x0000000000007941 */ /* 0x000fea0003800000 */
.L_x_14639:
        /* <DEDUP_REMOVED lines=12> */
.L_x_14642:
[----:B------:R-:W-:Y:S05]  /*67f0*/  BSYNC B0 ;  /* 0x0000000000007941 */ /* 0x000fea0003800000 */
.L_x_14641:
        /* <DEDUP_REMOVED lines=11> */
.L_x_14644:
[----:B------:R-:W-:Y:S05]  /*68b0*/  BSYNC B0 ;  /* 0x0000000000007941 */ /* 0x000fea0003800000 */
.L_x_14643:
        /* <DEDUP_REMOVED lines=12> */
.L_x_14646:
[----:B------:R-:W-:Y:S05]  /*6980*/  BSYNC B0 ;  /* 0x0000000000007941 */ /* 0x000fea0003800000 */
.L_x_14645:
[----:B------:R-:W-:Y:S01]  /*6990*/  @P0 IADD3 R194, R252, 0x200, RZ ;  /* 0x00000200fcc20810 */ /* 0x000fe20007ffe0ff */
[----:B------:R-:W-:Y:S01]  /*69a0*/  BSSY B0, `(.L_x_14647) ;  /* 0x0000012000007945 */ /* 0x000fe20003800000 */
[----:B------:R-:W-:Y:S02]  /*69b0*/  SEL R180, R180, R172, P1 ;  /* 0x000000acb4b47207 */ /* 0x000fe40000800000 */
[----:B------:R-:W-:Y:S01]  /*69c0*/  SEL R181, R181, R173, P1 ;  /* 0x000000adb5b57207 */ /* 0x000fe20000800000 */
[----:B------:R-:W-:Y:S01]  /*69d0*/  @P0 IMAD.WIDE.U32 R194, R194, 0x10, R224 ;  /* 0x00000010c2c20825 */ /* 0x000fe200078e00e0 */
[----:B------:R-:W-:Y:S01]  /*69e0*/  SEL R182, R182, R174, P1 ;  /* 0x000000aeb6b67207 */ /* 0x000fe20000800000 */
[----:B------:R-:W0:Y:S01]  /*69f0*/  @P0 LDC.64 R224, c[0x0][0x308] ;  /* 0x0000c200ffe00b82 */ /* 0x000e220000000a00 */
        /* <DEDUP_REMOVED lines=12> */
.L_x_14648:
[----:B------:R-:W-:Y:S05]  /*6ac0*/  BSYNC B0 ;  /* 0x0000000000007941 */ /* 0x000fea0003800000 */
.L_x_14647:
        /* <DEDUP_REMOVED lines=9> */
.L_x_14650:
[----:B------:R-:W-:Y:S05]  /*6b60*/  BSYNC B0 ;  /* 0x0000000000007941 */ /* 0x000fea0003800000 */
.L_x_14649:
        /* <DEDUP_REMOVED lines=12> */
.L_x_14652:
[----:B------:R-:W-:Y:S05]  /*6c30*/  BSYNC B0 ;  /* 0x0000000000007941 */ /* 0x000fea0003800000 */
.L_x_14651:
        /* <DEDUP_REMOVED lines=11> */
.L_x_14654:
[----:B------:R-:W-:Y:S05]  /*6cf0*/  BSYNC B0 ;  /* 0x0000000000007941 */ /* 0x000fea0003800000 */
.L_x_14653:
        /* <DEDUP_REMOVED lines=12> */
.L_x_14656:
[----:B------:R-:W-:Y:S05]  /*6dc0*/  BSYNC B0 ;  /* 0x0000000000007941 */ /* 0x000fea0003800000 */
.L_x_14655:
        /* <DEDUP_REMOVED lines=11> */
.L_x_14658:
[----:B------:R-:W-:Y:S05]  /*6e80*/  BSYNC B0 ;  /* 0x0000000000007941 */ /* 0x000fea0003800000 */
.L_x_14657:
        /* <DEDUP_REMOVED lines=12> */
.L_x_14660:
[----:B------:R-:W-:Y:S05]  /*6f50*/  BSYNC B0 ;  /* 0x0000000000007941 */ /* 0x000fea0003800000 */
.L_x_14659:
        /* <DEDUP_REMOVED lines=11> */
.L_x_14662:
[----:B------:R-:W-:Y:S05]  /*7010*/  BSYNC B0 ;  /* 0x0000000000007941 */ /* 0x000fea0003800000 */
.L_x_14661:
        /* <DEDUP_REMOVED lines=12> */
.L_x_14664:
[----:B------:R-:W-:Y:S05]  /*70e0*/  BSYNC B0 ;  /* 0x0000000000007941 */ /* 0x000fea0003800000 */
.L_x_14663:
[----:B------:R-:W-:Y:S01]  /*70f0*/  @P0 IADD3 R194, R252, 0x280, RZ ;  /* 0x00000280fcc20810 */ /* 0x000fe20007ffe0ff */
[----:B------:R-:W-:Y:S01]  /*7100*/  BSSY B0, `(.L_x_14665) ;  /* 0x0000012000007945 */ /* 0x000fe20003800000 */
[----:B------:R-:W-:Y:S02]  /*7110*/  SEL R180, R180, R172, P1 ;  /* 0x000000acb4b47207 */ /* 0x000fe40000800000 */
[----:B------:R-:W-:Y:S01]  /*7120*/  SEL R181, R181, R173, P1 ;  /* 0x000000adb5b57207 */ /* 0x000fe20000800000 */
[----:B------:R-:W-:Y:S01]  /*7130*/  @P0 IMAD.WIDE.U32 R194, R194, 0x10, R224 ;  /* 0x00000010c2c20825 */ /* 0x000fe200078e00e0 */
[----:B------:R-:W-:Y:S02]  /*7140*/  SEL R182, R182, R174, P1 ;  /* 0x000000aeb6b67207 */ /* 0x000fe40000800000 */
[----:B------:R-:W-:Y:S02]  /*7150*/  SEL R183, R183, R175, P1 ;  /* 0x000000afb7b77207 */ /* 0x000fe40000800000 */
[----:B------:R-:W-:-:S03]  /*7160*/  @!P6 ISETP.NE.U32.AND P2, PT, R2, RZ, PT ;  /* 0x000000ff0200e20c */ /* 0x000fc60003f45070 */
[----:B------:R0:W-:Y:S01]  /*7170*/  @P0 STG.E.128 desc[UR4][R194.64], R180 ;  /* 0x000000b4c2000986 */ /* 0x0001e2000c101d04 */
[----:B------:R-:W-:Y:S01]  /*7180*/  @!P6 ISETP.NE.AND.EX P2, PT, R0, RZ, PT, P2 ;  /* 0x000000ff0000e20c */ /* 0x000fe20003f45320 */
[----:B0-----:R-:W0:Y:S08]  /*7190*/  @P4 LDC.64 R180, c[0x0][0x2f8] ;  /* 0x0000be00ffb44b82 */ /* 0x001e300000000a00 */
[----:B------:R-:W1:Y:S01]  /*71a0*/  @P0 LDC.64 R194, c[0x0][0x308] ;  /* 0x0000c200ffc20b82 */ /* 0x000e620000000a00 */
[----:B0-----:R-:W-:Y:S01]  /*71b0*/  @P4 IMAD.WIDE.U32 R180, R204, 0x10, R180 ;  /* 0x00000010ccb44825 */ /* 0x001fe200078e00b4 */
[----:B------:R-:W-:-:S04]  /*71c0*/  IADD3 R204, R192, 0x300, RZ ;  /* 0x00000300c0cc7810 */ /* 0x000fc80007ffe0ff */
[----:B------:R0:W-:Y:S01]  /*71d0*/  @P4 STG.E.128 desc[UR4][R180.64], R168 ;  /* 0x000000a8b4004986 */ /* 0x0001e2000c101d04 */
[----:B------:R-:W-:Y:S05]  /*71e0*/  @!P4 BRA `(.L_x_14666) ;  /* 0x00000000000cc947 */ /* 0x000fea0003800000 */
[----:B-----5:R-:W2:Y:S02]  /*71f0*/  LDC.64 R164, c[0x0][0x220] ;  /* 0x00008800ffa47b82 */ /* 0x020ea40000000a00 */
[----:B--2---:R-:W-:-:S06]  /*7200*/  IMAD.WIDE.U32 R164, R204, 0x10, R164 ;  /* 0x00000010cca47825 */ /* 0x004fcc00078e00a4 */
[----:B------:R-:W5:Y:S02]  /*7210*/  LDG.E.128 R164, desc[UR4][R164.64] ;  /* 0x00000004a4a47981 */ /* 0x000f64000c1e1d00 */
.L_x_14666:
[----:B------:R-:W-:Y:S05]  /*7220*/  BSYNC B0 ;  /* 0x0000000000007941 */ /* 0x000fea0003800000 */
.L_x_14665:
[----:B------:R-:W-:Y:S01]  /*7230*/  BSSY B0, `(.L_x_14667) ;  /* 0x0000009000007945 */ /* 0x000fe20003800000 */
[----:B0-----:R-:W-:-:S03]  /*7240*/  @!P6 FSEL R180, R148, RZ, P2 ;  /* 0x000000ff94b4e208 */ /* 0x001fc60001000000 */
[----:B------:R-:W-:Y:S05]  /*7250*/  @!P6 BRA `(.L_x_14668) ;  /* 0x000000000018e947 */ /* 0x000fea0003800000 */
[----:B------:R-:W-:Y:S01]  /*7260*/  ISETP.NE.U32.AND P2, PT, R2, RZ, PT ;  /* 0x000000ff0200720c */ /* 0x000fe20003f45070 */
[----:B------:R-:W-:-:S03]  /*7270*/  FFMA.FTZ R180, R203, R197, R196 ;  /* 0x000000c5cbb47223 */ /* 0x000fc600000100c4 */
[----:B------:R-:W-:Y:S01]  /*7280*/  ISETP.NE.AND.EX P2, PT, R0, RZ, PT, P2 ;  /* 0x000000ff0000720c */ /* 0x000fe20003f45320 */
[----:B------:R-:W-:-:S04]  /*7290*/  FADD.FTZ R180, R214, -R180 ;  /* 0x800000b4d6b47221 */ /* 0x000fc80000010000 */
[----:B------:R-:W-:-:S08]  /*72a0*/  FMUL.FTZ R180, R3, R180 ;  /* 0x000000b403b47220 */ /* 0x000fd00000410000 */
[----:B------:R-:W-:-:S07]  /*72b0*/  @P2 FADD.FTZ R180, R148, R180 ;  /* 0x000000b494b42221 */ /* 0x000fce0000010000 */
.L_x_14668:
[----:B------:R-:W-:Y:S05]  /*72c0*/  BSYNC B0 ;  /* 0x0000000000007941 */ /* 0x000fea0003800000 */
.L_x_14667:
        /* <DEDUP_REMOVED lines=12> */
.L_x_14670:
[----:B------:R-:W-:Y:S05]  /*7390*/  BSYNC B0 ;  /* 0x0000000000007941 */ /* 0x000fea0003800000 */
.L_x_14669:
        /* <DEDUP_REMOVED lines=11> */
.L_x_14672:
[----:B------:R-:W-:Y:S05]  /*7450*/  BSYNC B0 ;  /* 0x0000000000007941 */ /* 0x000fea0003800000 */
.L_x_14671:
        /* <DEDUP_REMOVED lines=12> */
.L_x_14674:
[----:B------:R-:W-:Y:S05]  /*7520*/  BSYNC B0 ;  /* 0x0000000000007941 */ /* 0x000fea0003800000 */
.L_x_14673:
        /* <DEDUP_REMOVED lines=11> */
.L_x_14676:
[----:B------:R-:W-:Y:S05]  /*75e0*/  BSYNC B0 ;  /* 0x0000000000007941 */ /* 0x000fea0003800000 */
.L_x_14675:
        /* <DEDUP_REMOVED lines=12> */
.L_x_14678:
[----:B------:R-:W-:Y:S05]  /*76b0*/  BSYNC B0 ;  /* 0x0000000000007941 */ /* 0x000fea0003800000 */
.L_x_14677:
        /* <DEDUP_REMOVED lines=11> */
.L_x_14680:
[----:B------:R-:W-:Y:S05]  /*7770*/  BSYNC B0 ;  /* 0x0000000000007941 */ /* 0x000fea0003800000 */
.L_x_14679:
        /* <DEDUP_REMOVED lines=12> */
.L_x_14682:
[----:B------:R-:W-:Y:S05]  /*7840*/  BSYNC B0 ;  /* 0x0000000000007941 */ /* 0x000fea0003800000 */
.L_x_14681:
[----:B------:R-:W-:Y:S01]  /*7850*/  @P0 IADD3 R205, R252, 0x300, RZ ;  /* 0x00000300fccd0810 */ /* 0x000fe20007ffe0ff */
[----:B------:R-:W-:Y:S01]  /*7860*/  BSSY B0, `(.L_x_14683) ;  /* 0x0000012000007945 */ /* 0x000fe20003800000 */
[----:B------:R-:W-:Y:S02]  /*7870*/  SEL R180, R180, R172, P1 ;  /* 0x000000acb4b47207 */ /* 0x000fe40000800000 */
[----:B------:R-:W-:Y:S01]  /*7880*/  SEL R181, R181, R173, P1 ;  /* 0x000000adb5b57207 */ /* 0x000fe20000800000 */
[----:B-1----:R-:W-:Y:S01]  /*7890*/  @P0 IMAD.WIDE.U32 R194, R205, 0x10, R194 ;  /* 0x00000010cdc20825 */ /* 0x002fe200078e00c2 */
        /* <DEDUP_REMOVED lines=14> */
.L_x_14684:
[----:B------:R-:W-:Y:S05]  /*7980*/  BSYNC B0 ;  /* 0x0000000000007941 */ /* 0x000fea0003800000 */
.L_x_14683:
        /* <DEDUP_REMOVED lines=9> */
.L_x_14686:
[----:B------:R-:W-:Y:S05]  /*7a20*/  BSYNC B0 ;  /* 0x0000000000007941 */ /* 0x000fea0003800000 */
.L_x_14685:
        /* <DEDUP_REMOVED lines=12> */
.L_x_14688:
[----:B------:R-:W-:Y:S05]  /*7af0*/  BSYNC B0 ;  /* 0x0000000000007941 */ /* 0x000fea0003800000 */
.L_x_14687:
        /* <DEDUP_REMOVED lines=11> */
.L_x_14690:
[----:B------:R-:W-:Y:S05]  /*7bb0*/  BSYNC B0 ;  /* 0x0000000000007941 */ /* 0x000fea0003800000 */
.L_x_14689:
        /* <DEDUP_REMOVED lines=12> */
.L_x_14692:
[----:B------:R-:W-:Y:S05]  /*7c80*/  BSYNC B0 ;  /* 0x0000000000007941 */ /* 0x000fea0003800000 */
.L_x_14691:
        /* <DEDUP_REMOVED lines=11> */
.L_x_14694:
[----:B------:R-:W-:Y:S05]  /*7d40*/  BSYNC B0 ;  /* 0x0000000000007941 */ /* 0x000fea0003800000 */
.L_x_14693:
        /* <DEDUP_REMOVED lines=12> */
.L_x_14696:
[----:B------:R-:W-:Y:S05]  /*7e10*/  BSYNC B0 ;  /* 0x0000000000007941 */ /* 0x000fea0003800000 */
.L_x_14695:
        /* <DEDUP_REMOVED lines=11> */
.L_x_14698:
[----:B------:R-:W-:Y:S05]  /*7ed0*/  BSYNC B0 ;  /* 0x0000000000007941 */ /* 0x000fea0003800000 */
.L_x_14697:
        /* <DEDUP_REMOVED lines=12> */
.L_x_14700:
[----:B------:R-:W-:Y:S05]  /*7fa0*/  BSYNC B0 ;  /* 0x0000000000007941 */ /* 0x000fea0003800000 */
.L_x_14699:
[----:B------:R-:W-:Y:S01]  /*7fb0*/  @P0 IADD3 R205, R252, 0x380, RZ ;  /* 0x00000380fccd0810 */ /* 0x000fe20007ffe0ff */
[----:B------:R-:W0:Y:S01]  /*7fc0*/  @P0 LDC.64 R224, c[0x0][0x308] ;  /* 0x0000c200ffe00b82 */ /* 0x000e220000000a00 */
[----:B------:R-:W-:Y:S01]  /*7fd0*/  SEL R180, R180, R172, P1 ;  /* 0x000000acb4b47207 */ /* 0x000fe20000800000 */
[----:B------:R-:W-:Y:S01]  /*7fe0*/  BSSY B0, `(.L_x_14701) ;  /* 0x0000010000007945 */ /* 0x000fe20003800000 */
[----:B------:R-:W-:Y:S01]  /*7ff0*/  SEL R181, R181, R173, P1 ;  /* 0x000000adb5b57207 */ /* 0x000fe20000800000 */
[----:B-1----:R-:W-:Y:S01]  /*8000*/  @P0 IMAD.WIDE.U32 R194, R205, 0x10, R194 ;  /* 0x00000010cdc20825 */ /* 0x002fe200078e00c2 */
[----:B------:R-:W-:Y:S02]  /*8010*/  SEL R182, R182, R174, P1 ;  /* 0x000000aeb6b67207 */ /* 0x000fe40000800000 */
[----:B------:R-:W-:Y:S02]  /*8020*/  SEL R183, R183, R175, P1 ;  /* 0x000000afb7b77207 */ /* 0x000fe40000800000 */
[----:B------:R-:W-:-:S02]  /*8030*/  @!P6 ISETP.NE.U32.AND P2, PT, R2, RZ, PT ;  /* 0x000000ff0200e20c */ /* 0x000fc40003f45070 */
[----:B------:R-:W-:Y:S01]  /*8040*/  IADD3 R223, R192, 0x400, RZ ;  /* 0x00000400c0df7810 */ /* 0x000fe20007ffe0ff */
[----:B------:R1:W-:Y:S01]  /*8050*/  @P0 STG.E.128 desc[UR4][R194.64], R180 ;  /* 0x000000b4c2000986 */ /* 0x0003e2000c101d04 */
[----:B------:R-:W-:Y:S01]  /*8060*/  @!P6 ISETP.NE.AND.EX P2, PT, R0, RZ, PT, P2 ;  /* 0x000000ff0000e20c */ /* 0x000fe20003f45320 */
[----:B-1----:R-:W1:Y:S02]  /*8070*/  @P4 LDC.64 R180, c[0x0][0x2f8] ;  /* 0x0000be00ffb44b82 */ /* 0x002e640000000a00 */
[----:B-1----:R-:W-:-:S05]  /*8080*/  @P4 IMAD.WIDE.U32 R180, R204, 0x10, R180 ;  /* 0x00000010ccb44825 */ /* 0x002fca00078e00b4 */
[----:B------:R1:W-:Y:S01]  /*8090*/  @P4 STG.E.128 desc[UR4][R180.64], R168 ;  /* 0x000000a8b4004986 */ /* 0x0003e2000c101d04 */
[----:B0-----:R-:W-:Y:S05]  /*80a0*/  @!P4 BRA `(.L_x_14702) ;  /* 0x00000000000cc947 */ /* 0x001fea0003800000 */
[----:B-----5:R-:W0:Y:S02]  /*80b0*/  LDC.64 R164, c[0x0][0x220] ;  /* 0x00008800ffa47b82 */ /* 0x020e240000000a00 */
[----:B0-----:R-:W-:-:S06]  /*80c0*/  IMAD.WIDE.U32 R164, R223, 0x10, R164 ;  /* 0x00000010dfa47825 */ /* 0x001fcc00078e00a4 */
[----:B------:R-:W5:Y:S02]  /*80d0*/  LDG.E.128 R164, desc[UR4][R164.64] ;  /* 0x00000004a4a47981 */ /* 0x000f64000c1e1d00 */
.L_x_14702:
[----:B------:R-:W-:Y:S05]  /*80e0*/  BSYNC B0 ;  /* 0x0000000000007941 */ /* 0x000fea0003800000 */
.L_x_14701:
        /* <DEDUP_REMOVED lines=9> */
.L_x_14704:
[----:B------:R-:W-:Y:S05]  /*8180*/  BSYNC B0 ;  /* 0x0000000000007941 */ /* 0x000fea0003800000 */
.L_x_14703:
        /* <DEDUP_REMOVED lines=12> */
.L_x_14706:
[----:B------:R-:W-:Y:S05]  /*8250*/  BSYNC B0 ;  /* 0x0000000000007941 */ /* 0x000fea0003800000 */
.L_x_14705:
        /* <DEDUP_REMOVED lines=11> */
.L_x_14708:
[----:B------:R-:W-:Y:S05]  /*8310*/  BSYNC B0 ;  /* 0x0000000000007941 */ /* 0x000fea0003800000 */
.L_x_14707:
        /* <DEDUP_REMOVED lines=12> */
.L_x_14710:
[----:B------:R-:W-:Y:S05]  /*83e0*/  BSYNC B0 ;  /* 0x0000000000007941 */ /* 0x000fea0003800000 */
.L_x_14709:
        /* <DEDUP_REMOVED lines=11> */
.L_x_14712:
[----:B------:R-:W-:Y:S05]  /*84a0*/  BSYNC B0 ;  /* 0x0000000000007941 */ /* 0x000fea0003800000 */
.L_x_14711:
        /* <DEDUP_REMOVED lines=12> */
.L_x_14714:
[----:B------:R-:W-:Y:S05]  /*8570*/  BSYNC B0 ;  /* 0x0000000000007941 */ /* 0x000fea0003800000 */
.L_x_14713:
        /* <DEDUP_REMOVED lines=11> */
.L_x_14716:
[----:B------:R-:W-:Y:S05]  /*8630*/  BSYNC B0 ;  /* 0x0000000000007941 */ /* 0x000fea0003800000 */
.L_x_14715:
        /* <DEDUP_REMOVED lines=12> */
.L_x_14718:
[----:B------:R-:W-:Y:S05]  /*8700*/  BSYNC B0 ;  /* 0x0000000000007941 */ /* 0x000fea0003800000 */
.L_x_14717:
[----:B------:R-:W0:Y:S01]  /*8710*/  @P4 LDC.64 R194, c[0x0][0x2f8] ;  /* 0x0000be00ffc24b82 */ /* 0x000e220000000a00 */
[----:B------:R-:W-:Y:S01]  /*8720*/  @P0 IADD3 R204, R252, 0x400, RZ ;  /* 0x00000400fccc0810 */ /* 0x000fe20007ffe0ff */
[----:B------:R-:W-:Y:S01]  /*8730*/  BSSY B0, `(.L_x_14719) ;  /* 0x0000010000007945 */ /* 0x000fe20003800000 */
[----:B------:R-:W-:Y:S02]  /*8740*/  SEL R180, R180, R172, P1 ;  /* 0x000000acb4b47207 */ /* 0x000fe40000800000 */
[----:B------:R-:W-:Y:S01]  /*8750*/  SEL R181, R181, R173, P1 ;  /* 0x000000adb5b57207 */ /* 0x000fe20000800000 */
[----:B------:R-:W-:Y:S01]  /*8760*/  @P0 IMAD.WIDE.U32 R204, R204, 0x10, R224 ;  /* 0x00000010cccc0825 */ /* 0x000fe200078e00e0 */
[----:B------:R-:W-:Y:S02]  /*8770*/  SEL R182, R182, R174, P1 ;  /* 0x000000aeb6b67207 */ /* 0x000fe40000800000 */
[----:B------:R-:W-:Y:S02]  /*8780*/  SEL R183, R183, R175, P1 ;  /* 0x000000afb7b77207 */ /* 0x000fe40000800000 */
[----:B------:R-:W-:-:S02]  /*8790*/  @!P6 ISETP.NE.U32.AND P2, PT, R2, RZ, PT ;  /* 0x000000ff0200e20c */ /* 0x000fc40003f45070 */
[----:B------:R-:W-:Y:S01]  /*87a0*/  IADD3 R192, R192, 0x480, RZ ;  /* 0x00000480c0c07810 */ /* 0x000fe20007ffe0ff */
[----:B------:R1:W-:Y:S01]  /*87b0*/  @P0 STG.E.128 desc[UR4][R204.64], R180 ;  /* 0x000000b4cc000986 */ /* 0x0003e2000c101d04 */
[----:B------:R-:W-:Y:S01]  /*87c0*/  @!P6 ISETP.NE.AND.EX P2, PT, R0, RZ, PT, P2 ;  /* 0x000000ff0000e20c */ /* 0x000fe20003f45320 */
[----:B0-----:R-:W-:-:S05]  /*87d0*/  @P4 IMAD.WIDE.U32 R194, R223, 0x10, R194 ;  /* 0x00000010dfc24825 */ /* 0x001fca00078e00c2 */
[----:B------:R1:W-:Y:S01]  /*87e0*/  @P4 STG.E.128 desc[UR4][R194.64], R168 ;  /* 0x000000a8c2004986 */ /* 0x0003e2000c101d04 */
[----:B------:R-:W-:Y:S06]  /*87f0*/  @!P4 BRA `(.L_x_14720) ;  /* 0x00000000000cc947 */ /* 0x000fec0003800000 */
[----:B-----5:R-:W0:Y:S02]  /*8800*/  LDC.64 R164, c[0x0][0x220] ;  /* 0x00008800ffa47b82 */ /* 0x020e240000000a00 */
[----:B0-----:R-:W-:-:S06]  /*8810*/  IMAD.WIDE.U32 R164, R192, 0x10, R164 ;  /* 0x00000010c0a47825 */ /* 0x001fcc00078e00a4 */
[----:B------:R-:W5:Y:S02]  /*8820*/  LDG.E.128 R164, desc[UR4][R164.64] ;  /* 0x00000004a4a47981 */ /* 0x000f64000c1e1d00 */
.L_x_14720:
[----:B------:R-:W-:Y:S05]  /*8830*/  BSYNC B0 ;  /* 0x0000000000007941 */ /* 0x000fea0003800000 */
.L_x_14719:
        /* <DEDUP_REMOVED lines=9> */
.L_x_14722:
[----:B------:R-:W-:Y:S05]  /*88d0*/  BSYNC B0 ;  /* 0x0000000000007941 */ /* 0x000fea0003800000 */
.L_x_14721:
        /* <DEDUP_REMOVED lines=12> */
.L_x_14724:
[----:B------:R-:W-:Y:S05]  /*89a0*/  BSYNC B0 ;  /* 0x0000000000007941 */ /* 0x000fea0003800000 */
.L_x_14723:
        /* <DEDUP_REMOVED lines=11> */
.L_x_14726:
[----:B------:R-:W-:Y:S05]  /*8a60*/  BSYNC B0 ;  /* 0x0000000000007941 */ /* 0x000fea0003800000 */
.L_x_14725:
        /* <DEDUP_REMOVED lines=12> */
.L_x_14728:
[----:B------:R-:W-:Y:S05]  /*8b30*/  BSYNC B0 ;  /* 0x0000000000007941 */ /* 0x000fea0003800000 */
.L_x_14727:
        /* <DEDUP_REMOVED lines=11> */
.L_x_14730:
[----:B------:R-:W-:Y:S05]  /*8bf0*/  BSYNC B0 ;  /* 0x0000000000007941 */ /* 0x000fea0003800000 */
.L_x_14729:
        /* <DEDUP_REMOVED lines=12> */
.L_x_14732:
[----:B------:R-:W-:Y:S05]  /*8cc0*/  BSYNC B0 ;  /* 0x0000000000007941 */ /* 0x000fea0003800000 */
.L_x_14731:
        /* <DEDUP_REMOVED lines=11> */
.L_x_14734:
[----:B------:R-:W-:Y:S05]  /*8d80*/  BSYNC B0 ;  /* 0x0000000000007941 */ /* 0x000fea0003800000 */
.L_x_14733:
[----:B------:R-:W-:Y:S01]  /*8d90*/  BSSY B0, `(.L_x_14735) ;  /* 0x0000010000007945 */ /* 0x000fe20003800000 */
[----:B------:R-:W-:Y:S02]  /*8da0*/  SEL R172, R182, R172, P1 ;  /* 0x000000acb6ac7207 */ /* 0x000fe40000800000 */
[----:B------:R-:W-:Y:S02]  /*8db0*/  SEL R173, R181, R173, P1 ;  /* 0x000000adb5ad7207 */ /* 0x000fe40000800000 */
[----:B------:R-:W-:Y:S02]  /*8dc0*/  SEL R174, R180, R174, P1 ;  /* 0x000000aeb4ae7207 */ /* 0x000fe40000800000 */
[----:B------:R-:W-:Y:S01]  /*8dd0*/  SEL R175, R183, R175, P1 ;  /* 0x000000afb7af7207 */ /* 0x000fe20000800000 */
[----:B------:R-:W-:Y:S06]  /*8de0*/  @!P4 BRA `(.L_x_14736) ;  /* 0x000000000028c947 */ /* 0x000fec0003800000 */
[----:B------:R-:W2:Y:S04]  /*8df0*/  LDL.LU R2, [R1+0x18] ;  /* 0x0000180001027983 */ /* 0x000ea80000300800 */
[----:B------:R-:W3:Y:S01]  /*8e00*/  LDL R3, [R1+0xa8] ;  /* 0x0000a80001037983 */ /* 0x000ee20000100800 */
[----:B------:R-:W-:Y:S01]  /*8e10*/  FMUL.FTZ R0, R183, UR13 ;  /* 0x0000000db7007c20 */ /* 0x000fe20008410000 */
[----:B------:R-:W-:-:S03]  /*8e20*/  HFMA2.MMA R171, -RZ, RZ, 0, 0 ;  /* 0x00000000ffab7435 */ /* 0x000fc600000001ff */
[----:B------:R-:W-:Y:S01]  /*8e30*/  FMUL.FTZ R0, R0, UR12 ;  /* 0x0000000c00007c20 */ /* 0x000fe20008410000 */
[----:B--2---:R-:W-:-:S03]  /*8e40*/  LOP3.LUT P1, RZ, R2, 0xff000000, RZ, 0xc0, !PT ;  /* 0xff00000002ff7812 */ /* 0x004fc6000782c0ff */
[----:B-----5:R-:W-:-:S05]  /*8e50*/  FMUL.FTZ R2, R167, R0 ;  /* 0x00000000a7027220 */ /* 0x020fca0000410000 */
[----:B------:R-:W-:-:S05]  /*8e60*/  FSEL R2, R2, RZ, P1 ;  /* 0x000000ff02027208 */ /* 0x000fca0000800000 */
[----:B------:R-:W-:Y:S01]  /*8e70*/  FADD.FTZ R27, R27, R2 ;  /* 0x000000021b1b7221 */ /* 0x000fe20000010000 */
[----:B---3--:R-:W-:-:S07]  /*8e80*/  @P1 FMUL.FTZ R171, R3, R0 ;  /* 0x0000000003ab1220 */ /* 0x008fce0000410000 */
.L_x_14736:
[----:B------:R-:W-:Y:S05]  /*8e90*/  BSYNC B0 ;  /* 0x0000000000007941 */ /* 0x000fea0003800000 */
.L_x_14735:
[----:B------:R-:W0:Y:S01]  /*8ea0*/  @P0 LDC.64 R2, c[0x0][0x308] ;  /* 0x0000c200ff020b82 */ /* 0x000e220000000a00 */
        /* <DEDUP_REMOVED lines=9> */
.L_x_14554:
        /* <DEDUP_REMOVED lines=44> */
.L_x_14558:
[----:B------:R-:W-:Y:S01]  /*9200*/  HFMA2.MMA R192, -RZ, RZ, 0, 9.5367431640625e-07 ;  /* 0x00000010ffc07435 */ /* 0x000fe200000001ff */
[----:B------:R-:W-:Y:S02]  /*9210*/  MOV R194, R195 ;  /* 0x000000c300c27202 */ /* 0x000fe40000000f00 */
[----:B------:R-:W-:Y:S02]  /*9220*/  MOV R183, 0x1f ;  /* 0x0000001f00b77802 */ /* 0x000fe40000000f00 */
[----:B------:R-:W-:-:S07]  /*9230*/  MOV R180, 0xffffffff ;  /* 0xffffffff00b47802 */ /* 0x000fce0000000f00 */
[----:B-----5:R-:W-:Y:S05]  /*9240*/  WARPSYNC.COLLECTIVE R180, `(.L_x_14738) ;  /* 0x00000000b4087348 */ /* 0x020fea0003c00000 */
[----:B------:R0:W1:Y:S02]  /*9250*/  SHFL.DOWN P1, R196, R194, R192, R183 ;  /* 0x080000c0c2c47389 */ /* 0x00006400000200b7 */
[----:B01---5:R-:W-:Y:S01]  /*9260*/  ENDCOLLECTIVE ;  /* 0x000000000000791b */ /* 0x023fe20003800000 */
.L_x_14738:
[----:B------:R-:W-:Y:S01]  /*9270*/  MOV R194, R181 ;  /* 0x000000b500c27202 */ /* 0x000fe20000000f00 */
[----:B------:R-:W-:-:S07]  /*9280*/  FADD.FTZ R195, R196, R195 ;  /* 0x000000c3c4c37221 */ /* 0x000fce0000010000 */
[----:B------:R-:W-:Y:S05]  /*9290*/  WARPSYNC.COLLECTIVE R180, `(.L_x_14739) ;  /* 0x00000000b4087348 */ /* 0x000fea0003c00000 */
[----:B------:R0:W1:Y:S02]  /*92a0*/  SHFL.DOWN P1, R196, R194, R192, R183 ;  /* 0x080000c0c2c47389 */ /* 0x00006400000200b7 */
[----:B01----:R-:W-:Y:S01]  /*92b0*/  ENDCOLLECTIVE ;  /* 0x000000000000791b */ /* 0x003fe20003800000 */
.L_x_14739:
[----:B------:R-:W-:Y:S01]  /*92c0*/  HFMA2.MMA R192, -RZ, RZ, 0, 4.76837158203125e-07 ;  /* 0x00000008ffc07435 */ /* 0x000fe200000001ff */
[----:B------:R-:W-:Y:S01]  /*92d0*/  MOV R194, R195 ;  /* 0x000000c300c27202 */ /* 0x000fe20000000f00 */
[----:B------:R-:W-:-:S09]  /*92e0*/  FADD.FTZ R181, R196, R181 ;  /* 0x000000b5c4b57221 */ /* 0x000fd20000010000 */
[----:B------:R-:W-:Y:S05]  /*92f0*/  WARPSYNC.COLLECTIVE R180, `(.L_x_14740) ;  /* 0x00000000b4087348 */ /* 0x000fea0003c00000 */
[----:B------:R0:W1:Y:S02]  /*9300*/  SHFL.DOWN P1, R196, R194, R192, R183 ;  /* 0x080000c0c2c47389 */ /* 0x00006400000200b7 */
[----:B01----:R-:W-:Y:S01]  /*9310*/  ENDCOLLECTIVE ;  /* 0x000000000000791b */ /* 0x003fe20003800000 */
.L_x_14740:
[----:B------:R-:W-:Y:S01]  /*9320*/  MOV R194, R181 ;  /* 0x000000b500c27202 */ /* 0x000fe20000000f00 */
[----:B------:R-:W-:-:S07]  /*9330*/  FADD.FTZ R195, R195, R196 ;  /* 0x000000c4c3c37221 */ /* 0x000fce0000010000 */
[----:B------:R-:W-:Y:S05]  /*9340*/  WARPSYNC.COLLECTIVE R180, `(.L_x_14741) ;  /* 0x00000000b4087348 */ /* 0x000fea0003c00000 */
[----:B------:R0:W1:Y:S02]  /*9350*/  SHFL.DOWN P1, R196, R194, R192, R183 ;  /* 0x080000c0c2c47389 */ /* 0x00006400000200b7 */
[----:B01----:R-:W-:Y:S01]  /*9360*/  ENDCOLLECTIVE ;  /* 0x000000000000791b */ /* 0x003fe20003800000 */
.L_x_14741:
[----:B------:R-:W-:Y:S01]  /*9370*/  HFMA2.MMA R192, -RZ, RZ, 0, 2.384185791015625e-07 ;  /* 0x00000004ffc07435 */ /* 0x000fe200000001ff */
[----:B------:R-:W-:Y:S01]  /*9380*/  MOV R194, R195 ;  /* 0x000000c300c27202 */ /* 0x000fe20000000f00 */
[----:B------:R-:W-:-:S09]  /*9390*/  FADD.FTZ R181, R181, R196 ;  /* 0x000000c4b5b57221 */ /* 0x000fd20000010000 */
[----:B------:R-:W-:Y:S05]  /*93a0*/  WARPSYNC.COLLECTIVE R180, `(.L_x_14742) ;  /* 0x00000000b4087348 */ /* 0x000fea0003c00000 */
[----:B------:R0:W1:Y:S02]  /*93b0*/  SHFL.DOWN P1, R196, R194, R192, R183 ;  /* 0x080000c0c2c47389 */ /* 0x00006400000200b7 */
[----:B01----:R-:W-:Y:S01]  /*93c0*/  ENDCOLLECTIVE ;  /* 0x000000000000791b */ /* 0x003fe20003800000 */
.L_x_14742:
[----:B------:R-:W-:Y:S01]  /*93d0*/  MOV R194, R181 ;  /* 0x000000b500c27202 */ /* 0x000fe20000000f00 */
[----:B------:R-:W-:-:S07]  /*93e0*/  FADD.FTZ R195, R195, R196 ;  /* 0x000000c4c3c37221 */ /* 0x000fce0000010000 */
[----:B------:R-:W-:Y:S05]  /*93f0*/  WARPSYNC.COLLECTIVE R180, `(.L_x_14743) ;  /* 0x00000000b4087348 */ /* 0x000fea0003c00000 */
[----:B------:R0:W1:Y:S02]  /*9400*/  SHFL.DOWN P1, R196, R194, R192, R183 ;  /* 0x080000c0c2c47389 */ /* 0x00006400000200b7 */
[----:B01----:R-:W-:Y:S01]  /*9410*/  ENDCOLLECTIVE ;  /* 0x000000000000791b */ /* 0x003fe20003800000 */
.L_x_14743:
[----:B------:R-:W-:Y:S01]  /*9420*/  HFMA2.MMA R192, -RZ, RZ, 0, 1.1920928955078125e-07 ;  /* 0x00000002ffc07435 */ /* 0x000fe200000001ff */
[----:B------:R-:W-:Y:S01]  /*9430*/  MOV R194, R195 ;  /* 0x000000c300c27202 */ /* 0x000fe20000000f00 */
[----:B------:R-:W-:-:S09]  /*9440*/  FADD.FTZ R181, R181, R196 ;  /* 0x000000c4b5b57221 */ /* 0x000fd20000010000 */
[----:B------:R-:W-:Y:S05]  /*9450*/  WARPSYNC.COLLECTIVE R180, `(.L_x_14744) ;  /* 0x00000000b4087348 */ /* 0x000fea0003c00000 */
[----:B------:R0:W1:Y:S02]  /*9460*/  SHFL.DOWN P1, R196, R194, R192, R183 ;  /* 0x080000c0c2c47389 */ /* 0x00006400000200b7 */
[----:B01----:R-:W-:Y:S01]  /*9470*/  ENDCOLLECTIVE ;  /* 0x000000000000791b */ /* 0x003fe20003800000 */
.L_x_14744:
[----:B------:R-:W-:Y:S01]  /*9480*/  MOV R194, R181 ;  /* 0x000000b500c27202 */ /* 0x000fe20000000f00 */
[----:B------:R-:W-:-:S07]  /*9490*/  FADD.FTZ R195, R195, R196 ;  /* 0x000000c4c3c37221 */ /* 0x000fce0000010000 */
[----:B------:R-:W-:Y:S05]  /*94a0*/  WARPSYNC.COLLECTIVE R180, `(.L_x_14745) ;  /* 0x00000000b4087348 */ /* 0x000fea0003c00000 */
[----:B------:R0:W1:Y:S02]  /*94b0*/  SHFL.DOWN P1, R196, R194, R192, R183 ;  /* 0x080000c0c2c47389 */ /* 0x00006400000200b7 */
[----:B01----:R-:W-:Y:S01]  /*94c0*/  ENDCOLLECTIVE ;  /* 0x000000000000791b */ /* 0x003fe20003800000 */
.L_x_14745:
[----:B------:R-:W-:Y:S01]  /*94d0*/  HFMA2.MMA R192, -RZ, RZ, 0, 5.9604644775390625e-08 ;  /* 0x00000001ffc07435 */ /* 0x000fe200000001ff */
[----:B------:R-:W-:Y:S01]  /*94e0*/  MOV R194, R195 ;  /* 0x000000c300c27202 */ /* 0x000fe20000000f00 */
[----:B------:R-:W-:-:S09]  /*94f0*/  FADD.FTZ R181, R181, R196 ;  /* 0x000000c4b5b57221 */ /* 0x000fd20000010000 */
[----:B------:R-:W-:Y:S05]  /*9500*/  WARPSYNC.COLLECTIVE R180, `(.L_x_14746) ;  /* 0x00000000b4087348 */ /* 0x000fea0003c00000 */
[----:B------:R0:W1:Y:S02]  /*9510*/  SHFL.DOWN P1, R196, R194, R192, R183 ;  /* 0x080000c0c2c47389 */ /* 0x00006400000200b7 */
[----:B01----:R-:W-:Y:S01]  /*9520*/  ENDCOLLECTIVE ;  /* 0x000000000000791b */ /* 0x003fe20003800000 */
.L_x_14746:
[----:B------:R-:W-:Y:S02]  /*9530*/  MOV R194, R181 ;  /* 0x000000b500c27202 */ /* 0x000fe40000000f00 */
[----:B------:R-:W-:-:S07]  /*9540*/  MOV R197, R196 ;  /* 0x000000c400c57202 */ /* 0x000fce0000000f00 */
[----:B------:R-:W-:Y:S05]  /*9550*/  WARPSYNC.COLLECTIVE R180, `(.L_x_14747) ;  /* 0x00000000b4087348 */ /* 0x000fea0003c00000 */
[----:B------:R0:W1:Y:S02]  /*9560*/  SHFL.DOWN P1, R196, R194, R192, R183 ;  /* 0x080000c0c2c47389 */ /* 0x00006400000200b7 */
[----:B01----:R-:W-:Y:S01]  /*9570*/  ENDCOLLECTIVE ;  /* 0x000000000000791b */ /* 0x003fe20003800000 */
.L_x_14747:
[----:B------:R-:W-:Y:S01]  /*9580*/  MOV R183, R196 ;  /* 0x000000c400b77202 */ /* 0x000fe20000000f00 */
[----:B------:R-:W-:Y:S06]  /*9590*/  BRA `(.L_x_14748) ;  /* 0xffffffa800f47947 */ /* 0x000fec000383ffff */
.L_x_14749:
        /* <DEDUP_REMOVED lines=14> */
.L_x_16649:


//--------------------- .text._ZN10layer_norm13ln_bwd_kernelINS_13Kernel_traitsIfffffjLj5120ELj1ELj1ELj4ELj16ENS_18Kernel_traits_baseILj5120EfffffjLj128EEEEELb0ELb0ELb0ELb0EEEvNS_9BwdParamsE --------------------------
	.section	.text._ZN10layer_norm13ln_bwd_kernelINS_13Kernel_traitsIfffffjLj5120ELj1ELj1ELj4ELj16ENS_18Kernel_traits_baseILj5120EfffffjLj128EEEEELb0ELb0ELb0ELb0EEEvNS_9BwdParamsE,"ax",@progbits
	.align	128
        .global         _ZN10layer_norm13ln_bwd_kernelINS_13Kernel_traitsIfffffjLj5120ELj1ELj1ELj4ELj16ENS_18Kernel_traits_baseILj5120EfffffjLj128EEEEELb0ELb0ELb0ELb0EEEvNS_9BwdParamsE
        .type           _ZN10layer_norm13ln_bwd_kernelINS_13Kernel_traitsIfffffjLj5120ELj1ELj1ELj4ELj16ENS_18Kernel_traits_baseILj5120EfffffjLj128EEEEELb0ELb0ELb0ELb0EEEvNS_9BwdParamsE,@function
        .size           _ZN10layer_norm13ln_bwd_kernelINS_13Kernel_traitsIfffffjLj5120ELj1ELj1ELj4ELj16ENS_18Kernel_traits_baseILj5120EfffffjLj128EEEEELb0ELb0ELb0ELb0EEEvNS_9BwdParamsE,(.L_x_16650 - _ZN10layer_norm13ln_bwd_kernelINS_13Kernel_traitsIfffffjLj5120ELj1ELj1ELj4ELj16ENS_18Kernel_traits_baseILj5120EfffffjLj128EEEEELb0ELb0ELb0ELb0EEEvNS_9BwdParamsE)
        .other          _ZN10layer_norm13ln_bwd_kernelINS_13Kernel_traitsIfffffjLj5120ELj1ELj1ELj4ELj16ENS_18Kernel_traits_baseILj5120EfffffjLj128EEEEELb0ELb0ELb0ELb0EEEvNS_9BwdParamsE,@"STO_CUDA_ENTRY STV_DEFAULT"
_ZN10layer_norm13ln_bwd_kernelINS_13Kernel_traitsIfffffjLj5120ELj1ELj1ELj4ELj16ENS_18Kernel_traits_baseILj5120EfffffjLj128EEEEELb0ELb0ELb0ELb0EEEvNS_9BwdParamsE:
.text._ZN10layer_norm13ln_bwd_kernelINS_13Kernel_traitsIfffffjLj5120ELj1ELj1ELj4ELj16ENS_18Kernel_traits_baseILj5120EfffffjLj128EEEEELb0ELb0ELb0ELb0EEEvNS_9BwdParamsE:
        /* <DEDUP_REMOVED lines=12> */
[----:B------:R-:W-:Y:S01]  /*00c0*/  ULDC.64 UR8, c[0x0][0x2c8] ;  /* 0x0000b20000087ab9 */ /* 0x000fe20000000a00 */
[----:B------:R-:W-:Y:S01]  /*00d0*/  ULDC.64 UR10, c[0x0][0x238] ;  /* 0x00008e00000a7ab9 */ /* 0x000fe20000000a00 */
[----:B------:R-:W-:Y:S01]  /*00e0*/  LEA.HI R0, R0, R4, RZ, 0x2 ;  /* 0x0000000400007211 */ /* 0x000fe200078f10ff */
        /* <DEDUP_REMOVED lines=11> */
[C---:B------:R-:W-:Y:S02]  /*01a0*/  ISETP.GE.U32.AND P0, PT, R0.reuse, 0x180, PT ;  /* 0x000001800000780c */ /* 0x040fe40003f06070 */
[----:B------:R-:W-:-:S07]  /*01b0*/  ISETP.GE.U32.AND P6, PT, R0, 0x200, PT ;  /* 0x000002000000780c */ /* 0x000fce0003fc6070 */
[----:B--2---:R-:W2:Y:S01]  /*01c0*/  @P3 LDC.64 R4, c[0x0][0x260] ;  /* 0x00009800ff043b82 */ /* 0x004ea20000000a00 */
[----:B------:R-:W-:-:S04]  /*01d0*/  @P3 LOP3.LUT R3, R3, 0x20, RZ, 0xfc, !PT ;  /* 0x0000002003033812 */ /* 0x000fc800078efcff */
[----:B------:R-:W-:-:S03]  /*01e0*/  LOP3.LUT R3, R3, 0xffffffef, RZ, 0xc0, !PT ;  /* 0xffffffef03037812 */ /* 0x000fc600078ec0ff */
[----:B------:R-:W0:Y:S01]  /*01f0*/  @P2 LDC.64 R6, c[0x0][0x260] ;  /* 0x00009800ff062b82 */ /* 0x000e220000000a00 */
[----:B------:R-:W-:-:S04]  /*0200*/  @P2 LOP3.LUT R3, R3, 0x10, RZ, 0xfc, !PT ;  /* 0x0000001003032812 */ /* 0x000fc800078efcff */
[----:B------:R-:W-:-:S03]  /*0210*/  LOP3.LUT R3, R3, 0xfffffff7, RZ, 0xc0, !PT ;  /* 0xfffffff703037812 */ /* 0x000fc600078ec0ff */
[----:B------:R-:W1:Y:S01]  /*0220*/  @P0 LDC.64 R10, c[0x0][0x260] ;  /* 0x00009800ff0a0b82 */ /* 0x000e620000000a00 */
[----:B------:R-:W-:-:S07]  /*0230*/  @P0 LOP3.LUT R3, R3, 0x8, RZ, 0xfc, !PT ;  /* 0x0000000803030812 */ /* 0x000fce00078efcff */
[----:B------:R-:W3:Y:S01]  /*0240*/  @P6 LDC.64 R12, c[0x0][0x260] ;  /* 0x00009800ff0c6b82 */ /* 0x000ee20000000a00 */
[C---:B--2---:R-:W-:Y:S01]  /*0250*/  @P3 IMAD.WIDE.U32 R4, R25.reuse, 0x10, R4 ;  /* 0x0000001019043825 */ /* 0x044fe200078e0004 */
[----:B------:R-:W-:Y:S02]  /*0260*/  @P3 LOP3.LUT R25, R25, 0x80, RZ, 0xfc, !PT ;  /* 0x0000008019193812 */ /* 0x000fe400078efcff */
[----:B------:R-:W-:Y:S02]  /*0270*/  ISETP.GE.U32.AND P1, PT, R0, 0x280, PT ;  /* 0x000002800000780c */ /* 0x000fe40003f26070 */
[----:B------:R-:W-:Y:S01]  /*0280*/  LOP3.LUT R3, R3, 0xfffffffb, RZ, 0xc0, !PT ;  /* 0xfffffffb03037812 */ /* 0x000fe200078ec0ff */
[C---:B0-----:R-:W-:Y:S01]  /*0290*/  @P2 IMAD.WIDE.U32 R8, R25.reuse, 0x10, R6 ;  /* 0x0000001019082825 */ /* 0x041fe200078e0006 */
[----:B------:R-:W-:Y:S02]  /*02a0*/  @P2 IADD3 R25, R25, 0x80, RZ ;  /* 0x0000008019192810 */ /* 0x000fe40007ffe0ff */
[----:B------:R-:W-:-:S04]  /*02b0*/  @P6 LOP3.LUT R3, R3, 0x4, RZ, 0xfc, !PT ;  /* 0x0000000403036812 */ /* 0x000fc800078efcff */
[----:B------:R-:W-:Y:S01]  /*02c0*/  LOP3.LUT R3, R3, 0xfffffffd, RZ, 0xc0, !PT ;  /* 0xfffffffd03037812 */ /* 0x000fe200078ec0ff */
[C---:B-1----:R-:W-:Y:S01]  /*02d0*/  @P0 IMAD.WIDE.U32 R10, R25.reuse, 0x10, R10 ;  /* 0x00000010190a0825 */ /* 0x042fe200078e000a */
[----:B------:R-:W-:Y:S01]  /*02e0*/  @P0 IADD3 R25, R25, 0x80, RZ ;  /* 0x0000008019190810 */ /* 0x000fe20007ffe0ff */
[----:B------:R-:W-:Y:S01]  /*02f0*/  ULDC.64 UR4, c[0x0][0x208] ;  /* 0x0000820000047ab9 */ /* 0x000fe20000000a00 */
[----:B------:R-:W-:Y:S01]  /*0300*/  @P1 LOP3.LUT R3, R3, 0x2, RZ, 0xfc, !PT ;  /* 0x0000000203031812 */ /* 0x000fe200078efcff */
[----:B------:R-:W0:Y:S01]  /*0310*/  @P1 LDC.64 R6, c[0x0][0x260] ;  /* 0x00009800ff061b82 */ /* 0x000e220000000a00 */
[----:B------:R-:W-:Y:S01]  /*0320*/  P2R R26, PR, RZ, 0x40 ;  /* 0x00000040ff1a7803 */ /* 0x000fe20000000000 */
[C---:B---3--:R-:W-:Y:S01]  /*0330*/  @P6 IMAD.WIDE.U32 R12, R25.reuse, 0x10, R12 ;  /* 0x00000010190c6825 */ /* 0x048fe200078e000c */
[----:B------:R-:W-:Y:S02]  /*0340*/  @P6 IADD3 R25, R25, 0x80, RZ ;  /* 0x0000008019196810 */ /* 0x000fe40007ffe0ff */
[----:B------:R-:W-:-:S04]  /*0350*/  LOP3.LUT P6, RZ, R3, 0x8, RZ, 0xc0, !PT ;  /* 0x0000000803ff7812 */ /* 0x000fc800078cc0ff */
[----:B------:R-:W-:Y:S02]  /*0360*/  P2R R24, PR, RZ, 0x40 ;  /* 0x00000040ff187803 */ /* 0x000fe40000000000 */
[----:B------:R-:W-:-:S04]  /*0370*/  LOP3.LUT P6, RZ, R3, 0x10, RZ, 0xc0, !PT ;  /* 0x0000001003ff7812 */ /* 0x000fc800078cc0ff */
[----:B------:R-:W-:Y:S02]  /*0380*/  P2R R2, PR, RZ, 0x40 ;  /* 0x00000040ff027803 */ /* 0x000fe40000000000 */
[----:B------:R-:W-:-:S13]  /*0390*/  LOP3.LUT P6, RZ, R3, 0x20, RZ, 0xc0, !PT ;  /* 0x0000002003ff7812 */ /* 0x000fda00078cc0ff */
[----:B----4-:R-:W2:Y:S01]  /*03a0*/  @P6 LDG.E.128 R28, desc[UR4][R4.64] ;  /* 0x00000004041c6981 */ /* 0x010ea2000c1e1d00 */
[C---:B------:R-:W-:Y:S02]  /*03b0*/  ISETP.GE.U32.AND P5, PT, R0.reuse, 0x300, PT ;  /* 0x000003000000780c */ /* 0x040fe40003fa6070 */
[C---:B------:R-:W-:Y:S02]  /*03c0*/  ISETP.GE.U32.AND P4, PT, R0.reuse, 0x380, PT ;  /* 0x000003800000780c */ /* 0x040fe40003f86070 */
[C---:B------:R-:W-:Y:S02]  /*03d0*/  ISETP.GE.U32.AND P3, PT, R0.reuse, 0x400, PT ;  /* 0x000004000000780c */ /* 0x040fe40003f66070 */
[----:B------:R-:W-:-:S07]  /*03e0*/  ISETP.GE.U32.AND P2, PT, R0, 0x480, PT ;  /* 0x000004800000780c */ /* 0x000fce0003f46070 */
[----:B------:R-:W1:Y:S08]  /*03f0*/  @P5 LDC.64 R16, c[0x0][0x260] ;  /* 0x00009800ff105b82 */ /* 0x000e700000000a00 */
[----:B------:R-:W3:Y:S01]  /*0400*/  @P4 LDC.64 R18, c[0x0][0x260] ;  /* 0x00009800ff124b82 */ /* 0x000ee20000000a00 */
[----:B0-----:R-:W-:-:S07]  /*0410*/  @P1 IMAD.WIDE.U32 R14, R25, 0x10, R6 ;  /* 0x00000010190e1825 */ /* 0x001fce00078e0006 */
[----:B------:R-:W0:Y:S01]  /*0420*/  @P3 LDC.64 R20, c[0x0][0x260] ;  /* 0x00009800ff143b82 */ /* 0x000e220000000a00 */
[----:B------:R-:W-:Y:S01]  /*0430*/  @P1 IADD3 R25, R25, 0x80, RZ ;  /* 0x0000008019191810 */ /* 0x000fe20007ffe0ff */
[----:B------:R4:W5:Y:S06]  /*0440*/  @P1 LDG.E.128 R160, desc[UR4][R14.64] ;  /* 0x000000040ea01981 */ /* 0x00096c000c1e1d00 */
[----:B------:R-:W4:Y:S01]  /*0450*/  @P2 LDC.64 R22, c[0x0][0x260] ;  /* 0x00009800ff162b82 */ /* 0x000f220000000a00 */
[C---:B-1----:R-:W-:Y:S01]  /*0460*/  @P5 IMAD.WIDE.U32 R16, R25.reuse, 0x10, R16 ;  /* 0x0000001019105825 */ /* 0x042fe200078e0010 */
[----:B------:R-:W-:-:S04]  /*0470*/  @P5 IADD3 R25, R25, 0x80, RZ ;  /* 0x0000008019195810 */ /* 0x000fc80007ffe0ff */
[----:B------:R1:W5:Y:S01]  /*0480*/  @P5 LDG.E.128 R156, desc[UR4][R16.64] ;  /* 0x00000004109c5981 */ /* 0x000362000c1e1d00 */
[C---:B---3--:R-:W-:Y:S01]  /*0490*/  @P4 IMAD.WIDE.U32 R18, R25.reuse, 0x10, R18 ;  /* 0x0000001019124825 */ /* 0x048fe200078e0012 */
[----:B------:R-:W-:-:S04]  /*04a0*/  @P4 IADD3 R25, R25, 0x80, RZ ;  /* 0x0000008019194810 */ /* 0x000fc80007ffe0ff */
[----:B------:R1:W5:Y:S01]  /*04b0*/  @P4 LDG.E.128 R152, desc[UR4][R18.64] ;  /* 0x0000000412984981 */ /* 0x000362000c1e1d00 */
[C---:B0-----:R-:W-:Y:S01]  /*04c0*/  @P3 IMAD.WIDE.U32 R20, R25.reuse, 0x10, R20 ;  /* 0x0000001019143825 */ /* 0x041fe200078e0014 */
[----:B------:R-:W-:-:S04]  /*04d0*/  @P3 IADD3 R25, R25, 0x80, RZ ;  /* 0x0000008019193810 */ /* 0x000fc80007ffe0ff */
[----:B------:R1:W5:Y:S01]  /*04e0*/  @P3 LDG.E.128 R148, desc[UR4][R20.64] ;  /* 0x0000000414943981 */ /* 0x000362000c1e1d00 */
[----:B----4-:R-:W-:-:S05]  /*04f0*/  @P2 IMAD.WIDE.U32 R22, R25, 0x10, R22 ;  /* 0x0000001019162825 */ /* 0x010fca00078e0016 */
[----:B------:R1:W5:Y:S04]  /*0500*/  @P2 LDG.E.128 R144, desc[UR4][R22.64] ;  /* 0x0000000416902981 */ /* 0x000368000c1e1d00 */
[----:B--2---:R1:W-:Y:S04]  /*0510*/  @P6 STL.64 [R1+0x20], R28 ;  /* 0x0000201c01006387 */ /* 0x0043e80000100a00 */
[----:B------:R1:W-:Y:S01]  /*0520*/  @P6 STL.64 [R1+0x28], R30 ;  /* 0x0000281e01006387 */ /* 0x0003e20000100a00 */
[----:B------:R-:W-:-:S13]  /*0530*/  ISETP.NE.AND P6, PT, R2, RZ, PT ;  /* 0x000000ff0200720c */ /* 0x000fda0003fc5270 */
[----:B------:R1:W5:Y:S01]  /*0540*/  @P6 LDG.E.128 R172, desc[UR4][R8.64] ;  /* 0x0000000408ac6981 */ /* 0x000362000c1e1d00 */
[----:B------:R-:W-:-:S13]  /*0550*/  ISETP.NE.AND P6, PT, R24, RZ, PT ;  /* 0x000000ff1800720c */ /* 0x000fda0003fc5270 */
[----:B------:R1:W5:Y:S01]  /*0560*/  @P6 LDG.E.128 R168, desc[UR4][R10.64] ;  /* 0x000000040aa86981 */ /* 0x000362000c1e1d00 */
[----:B------:R-:W-:-:S13]  /*0570*/  ISETP.NE.AND P6, PT, R26, RZ, PT ;  /* 0x000000ff1a00720c */ /* 0x000fda0003fc5270 */
[----:B------:R1:W5:Y:S01]  /*0580*/  @P6 LDG.E.128 R164, desc[UR4][R12.64] ;  /* 0x000000040ca46981 */ /* 0x000362000c1e1d00 */
[----:B------:R-:W-:-:S13]  /*0590*/  ISETP.GE.U32.AND P0, PT, R0, 0x500, PT ;  /* 0x000005000000780c */ /* 0x000fda0003f06070 */
[----:B------:R-:W0:Y:S01]  /*05a0*/  @P0 LDC.64 R6, c[0x0][0x260] ;  /* 0x00009800ff060b82 */ /* 0x000e220000000a00 */
[----:B------:R-:W-:Y:S02]  /*05b0*/  @P2 IADD3 R25, R25, 0x80, RZ ;  /* 0x0000008019192810 */ /* 0x000fe40007ffe0ff */
[----:B------:R-:W-:Y:S02]  /*05c0*/  LOP3.LUT R3, R3, 0xffffffbf, RZ, 0xc0, !PT ;  /* 0xffffffbf03037812 */ /* 0x000fe400078ec0ff */
[----:B------:R-:W-:Y:S02]  /*05d0*/  LEA.HI R2, R27, UR6, RZ, 0x19 ;  /* 0x000000061b027c11 */ /* 0x000fe4000f8fc8ff */
[----:B------:R-:W-:Y:S01]  /*05e0*/  @P0 LOP3.LUT R3, R3, 0x40, RZ, 0xfc, !PT ;  /* 0x0000004003030812 */ /* 0x000fe200078efcff */
        /* <DEDUP_REMOVED lines=44> */
[----:B------:R-:W-:Y:S01]  /*08b0*/  HFMA2.MMA R0, -RZ, RZ, 0, 5.9604644775390625e-08 ;  /* 0x00000001ff007435 */ /* 0x000fe200000001ff */
[----:B------:R-:W-:Y:S01]  /*08c0*/  ULDC.64 UR6, c[0x0][0x270] ;  /* 0x00009c0000067ab9 */ /* 0x000fe20000000a00 */
[----:B------:R-:W-:Y:S02]  /*08d0*/  MOV R137, RZ ;  /* 0x000000ff00897202 */ /* 0x000fe40000000f00 */
[----:B------:R-:W-:-:S03]  /*08e0*/  ISETP.NE.U32.AND P1, PT, RZ, UR6, PT ;  /* 0x00000006ff007c0c */ /* 0x000fc6000bf25070 */
[----:B------:R0:W-:Y:S01]  /*08f0*/  STL.S16 [R1+0x14], R0 ;  /* 0x0000140001007387 */ /* 0x0001e20000100600 */
[----:B------:R-:W-:-:S13]  /*0900*/  ISETP.NE.AND.EX P1, PT, RZ, UR7, PT, P1 ;  /* 0x00000007ff007c0c */ /* 0x000fda000bf25310 */
.L_x_14792:
[----:B--234-:R-:W1:Y:S01]  /*0910*/  LDC.64 R184, c[0x0][0x250] ;  /* 0x00009400ffb87b82 */ /* 0x01ce620000000a00 */
[----:B------:R-:W-:Y:S02]  /*0920*/  SHF.R.S32.HI R6, RZ, 0x1f, R2 ;  /* 0x0000001fff067819 */ /* 0x000fe40000011402 */
[----:B------:R-:W-:-:S05]  /*0930*/  LOP3.LUT P6, RZ, R3, 0x20, RZ, 0xc0, !PT ;  /* 0x0000002003ff7812 */ /* 0x000fca00078cc0ff */
[----:B------:R-:W2:Y:S01]  /*0940*/  @P1 LDC.64 R4, c[0x0][0x270] ;  /* 0x00009c00ff041b82 */ /* 0x000ea20000000a00 */
[----:B-1----:R-:W-:-:S05]  /*0950*/  IMAD.WIDE R184, R2, 0x4, R184 ;  /* 0x0000000402b87825 */ /* 0x002fca00078e02b8 */
[----:B-----5:R-:W5:Y:S01]  /*0960*/  LDG.E R192, desc[UR4][R184.64] ;  /* 0x00000004b8c07981 */ /* 0x020f62000c1e1900 */
[C---:B--2---:R-:W-:Y:S02]  /*0970*/  @P1 LEA R8, P0, R2.reuse, R4, 0x2 ;  /* 0x0000000402081211 */ /* 0x044fe400078010ff */
[----:B------:R-:W-:Y:S02]  /*0980*/  MOV R4, 0x3f800000 ;  /* 0x3f80000000047802 */ /* 0x000fe40000000f00 */
[----:B------:R-:W-:Y:S01]  /*0990*/  @P1 LEA.HI.X R9, R2, R5, R6, 0x2, P0 ;  /* 0x0000000502091211 */ /* 0x000fe200000f1406 */
[----:B------:R-:W1:Y:S04]  /*09a0*/  S2R R186, SR_TID.X ;  /* 0x0000000000ba7919 */ /* 0x000e680000002100 */
[----:B------:R2:W5:Y:S02]  /*09b0*/  @P1 LDG.E R4, desc[UR4][R8.64] ;  /* 0x0000000408041981 */ /* 0x000564000c1e1900 */
[----:B--2---:R-:W2:Y:S01]  /*09c0*/  LDC.64 R8, c[0x0][0x258] ;  /* 0x00009600ff087b82 */ /* 0x004ea20000000a00 */
[----:B------:R-:W-:-:S05]  /*09d0*/  MOV R187, UR13 ;  /* 0x0000000d00bb7c02 */ /* 0x000fca0008000f00 */
[C---:B------:R-:W-:Y:S01]  /*09e0*/  IMAD R6, R2.reuse, R187, RZ ;  /* 0x000000bb02067224 */ /* 0x040fe200078e02ff */
[----:B------:R-:W-:Y:S01]  /*09f0*/  BSSY B0, `(.L_x_14751) ;  /* 0x000003c000007945 */ /* 0x000fe20003800000 */
[----:B------:R-:W-:Y:S01]  /*0a00*/  STL [R1+0x18], R187 ;  /* 0x000018bb01007387 */ /* 0x000fe20000100800 */
[----:B--2---:R-:W-:-:S05]  /*0a10*/  IMAD.WIDE R8, R2, 0x4, R8 ;  /* 0x0000000402087825 */ /* 0x004fca00078e0208 */
[----:B------:R2:W5:Y:S02]  /*0a20*/  LDG.E R5, desc[UR4][R8.64] ;  /* 0x0000000408057981 */ /* 0x000564000c1e1900 */
[----:B--2---:R-:W-:Y:S02]  /*0a30*/  SHF.R.S32.HI R8, RZ, 0x1f, R6 ;  /* 0x0000001fff087819 */ /* 0x004fe40000011406 */
[----:B-1----:R-:W-:Y:S02]  /*0a40*/  LOP3.LUT R9, R186, 0x7f, RZ, 0xc0, !PT ;  /* 0x0000007fba097812 */ /* 0x002fe400078ec0ff */
[----:B------:R-:W-:-:S04]  /*0a50*/  LEA.HI R6, R8, R6, RZ, 0x2 ;  /* 0x0000000608067211 */ /* 0x000fc800078f10ff */
[----:B------:R-:W-:Y:S01]  /*0a60*/  LEA.HI.SX32 R6, R6, R9, 0x1e ;  /* 0x0000000906067211 */ /* 0x000fe200078ff2ff */
[----:B------:R1:W-:Y:S03]  /*0a70*/  STL [R1+0x1c], R9 ;  /* 0x00001c0901007387 */ /* 0x0003e60000100800 */
[----:B------:R-:W-:Y:S02]  /*0a80*/  MOV R196, R6 ;  /* 0x0000000600c47202 */ /* 0x000fe40000000f00 */
[----:B-1----:R-:W-:Y:S01]  /*0a90*/  CS2R R8, SRZ ;  /* 0x0000000000087805 */ /* 0x002fe2000001ff00 */
[----:B------:R-:W-:Y:S06]  /*0aa0*/  @!P6 BRA `(.L_x_14752) ;  /* 0x0000000000c0e947 */ /* 0x000fec0003800000 */
[----:B------:R-:W-:Y:S01]  /*0ab0*/  ISETP.NE.U32.AND P0, PT, RZ, UR8, PT ;  /* 0x00000008ff007c0c */ /* 0x000fe2000bf05070 */
[----:B------:R-:W1:Y:S01]  /*0ac0*/  LDC.U8 R186, c[0x0][0x2a0] ;  /* 0x0000a800ffba7b82 */ /* 0x000e620000000000 */
        /* <DEDUP_REMOVED lines=10> */
[----:B-1----:R-:W-:Y:S01]  /*0b70*/  ISETP.NE.AND P0, PT, R186, RZ, PT ;  /* 0x000000ffba00720c */ /* 0x002fe20003f05270 */
[----:B0-----:R-:W0:Y:S02]  /*0b80*/  LDC.64 R8, c[0x0][0x2b8] ;  /* 0x0000ae00ff087b82 */ /* 0x001e240000000a00 */
[----:B------:R-:W2:Y:S01]  /*0b90*/  LDG.E.128 R188, desc[UR4][R184.64] ;  /* 0x00000004b8bc7981 */ /* 0x000ea2000c1e1d00 */
[----:B0-----:R-:W-:-:S05]  /*0ba0*/  IMAD.WIDE.U32 R8, R6, 0x10, R8 ;  /* 0x0000001006087825 */ /* 0x001fca00078e0008 */
[----:B------:R0:W3:Y:S01]  /*0bb0*/  LDG.E.128 R184, desc[UR4][R8.64] ;  /* 0x0000000408b87981 */ /* 0x0000e2000c1e1d00 */
[----:B-----5:R-:W-:-:S05]  /*0bc0*/  FSEL R0, R192, RZ, !P0 ;  /* 0x000000ffc0007208 */ /* 0x020fca0004000000 */
[C---:B--2---:R-:W-:Y:S01]  /*0bd0*/  FADD.FTZ R7, -R0.reuse, R188 ;  /* 0x000000bc00077221 */ /* 0x044fe20000010100 */
[C---:B------:R-:W-:Y:S01]  /*0be0*/  FADD.FTZ R189, -R0.reuse, R189 ;  /* 0x000000bd00bd7221 */ /* 0x040fe20000010100 */
[C---:B0-----:R-:W-:Y:S01]  /*0bf0*/  FADD.FTZ R9, -R0.reuse, R190 ;  /* 0x000000be00097221 */ /* 0x041fe20000010100 */
[----:B------:R-:W-:Y:S01]  /*0c00*/  FADD.FTZ R8, -R0, R191 ;  /* 0x000000bf00087221 */ /* 0x000fe20000010100 */
[C---:B------:R-:W-:Y:S01]  /*0c10*/  FMUL.FTZ R0, R5.reuse, R7 ;  /* 0x0000000705007220 */ /* 0x040fe20000410000 */
[C---:B------:R-:W-:Y:S01]  /*0c20*/  FMUL.FTZ R196, R5.reuse, R189 ;  /* 0x000000bd05c47220 */ /* 0x040fe20000410000 */
[----:B------:R-:W-:-:S04]  /*0c30*/  FMUL.FTZ R238, R5, R9 ;  /* 0x0000000905ee7220 */ /* 0x000fc80000410000 */
[----:B------:R0:W-:Y:S01]  /*0c40*/  STL [R1+0x10], R196 ;  /* 0x000010c401007387 */ /* 0x0001e20000100800 */
[----:B---3--:R-:W-:Y:S01]  /*0c50*/  FMUL.FTZ R7, R221, R184 ;  /* 0x000000b8dd077220 */ /* 0x008fe20000410000 */
[----:B------:R-:W-:Y:S01]  /*0c60*/  FMUL.FTZ R221, R220, R185 ;  /* 0x000000b9dcdd7220 */ /* 0x000fe20000410000 */
[----:B----4-:R-:W-:Y:S01]  /*0c70*/  FMUL.FTZ R220, R219, R186 ;  /* 0x000000badbdc7220 */ /* 0x010fe20000410000 */
[----:B------:R-:W-:Y:S01]  /*0c80*/  FMUL.FTZ R219, R5, R8 ;  /* 0x0000000805db7220 */ /* 0x000fe20000410000 */
[----:B------:R-:W-:Y:S01]  /*0c90*/  FADD.FTZ R9, RZ, R7 ;  /* 0x00000007ff097221 */ /* 0x000fe20000010000 */
[----:B------:R-:W-:-:S03]  /*0ca0*/  FFMA.FTZ R8, R0, R7, RZ ;  /* 0x0000000700087223 */ /* 0x000fc600000100ff */
        /* <DEDUP_REMOVED lines=15> */
[----:B0-----:R-:W-:-:S07]  /*0da0*/  IADD3 R196, R6, 0x80, RZ ;  /* 0x0000008006c47810 */ /* 0x001fce0007ffe0ff */
.L_x_14752:
[----:B------:R-:W-:Y:S05]  /*0db0*/  BSYNC B0 ;  /* 0x0000000000007941 */ /* 0x000fea0003800000 */
.L_x_14751:
[----:B------:R-:W-:Y:S01]  /*0dc0*/  LOP3.LUT P0, RZ, R3, 0x10, RZ, 0xc0, !PT ;  /* 0x0000001003ff7812 */ /* 0x000fe2000780c0ff */
[----:B------:R-:W-:-:S12]  /*0dd0*/  BSSY B0, `(.L_x_14753) ;  /* 0x000002f000007945 */ /* 0x000fd80003800000 */
[----:B------:R-:W-:Y:S05]  /*0de0*/  @!P0 BRA `(.L_x_14754) ;  /* 0x0000000000b48947 */ /* 0x000fea0003800000 */
[----:B------:R-:W-:Y:S01]  /*0df0*/  ISETP.NE.U32.AND P0, PT, RZ, UR8, PT ;  /* 0x00000008ff007c0c */ /* 0x000fe2000bf05070 */
[----:B------:R-:W1:Y:S03]  /*0e00*/  LDC.U8 R186, c[0x0][0x2a0] ;  /* 0x0000a800ffba7b82 */ /* 0x000e660000000000 */
[----:B------:R-:W-:-:S05]  /*0e10*/  ISETP.NE.AND.EX P0, PT, RZ, UR9, PT, P0 ;  /* 0x00000009ff007c0c */ /* 0x000fca000bf05300 */
[----:B------:R-:W2:Y:S08]  /*0e20*/  LDC.64 R188, c[0x0][0x2b8] ;  /* 0x0000ae00ffbc7b82 */ /* 0x000eb00000000a00 */
[----:B------:R-:W-:-:S04]  /*0e30*/  @P0 LEA R184, P6, R196, UR8, 0x4 ;  /* 0x00000008c4b80c11 */ /* 0x000fc8000f8c20ff */
[----:B------:R-:W-:-:S05]  /*0e40*/  @P0 LEA.HI.X R185, R196, UR9, RZ, 0x4, P6 ;  /* 0x00000009c4b90c11 */ /* 0x000fca000b0f24ff */
[----:B------:R3:W5:Y:S01]  /*0e50*/  @P0 LDG.E.128 R52, desc[UR4][R184.64] ;  /* 0x00000004b8340981 */ /* 0x000762000c1e1d00 */
[C---:B--2---:R-:W-:Y:S01]  /*0e60*/  IMAD.WIDE.U32 R188, R196.reuse, 0x10, R188 ;  /* 0x00000010c4bc7825 */ /* 0x044fe200078e00bc */
[----:B---3--:R-:W-:-:S05]  /*0e70*/  LEA R184, P0, R196, UR10, 0x4 ;  /* 0x0000000ac4b87c11 */ /* 0x008fca000f8020ff */
[----:B------:R-:W2:Y:S01]  /*0e80*/  LDG.E.128 R188, desc[UR4][R188.64] ;  /* 0x00000004bcbc7981 */ /* 0x000ea2000c1e1d00 */
[----:B------:R-:W-:Y:S02]  /*0e90*/  LEA.HI.X R185, R196, UR11, RZ, 0x4, P0 ;  /* 0x0000000bc4b97c11 */ /* 0x000fe400080f24ff */
[----:B-1----:R-:W-:-:S04]  /*0ea0*/  ISETP.NE.AND P0, PT, R186, RZ, PT ;  /* 0x000000ffba00720c */ /* 0x002fc80003f05270 */
[----:B------:R-:W3:Y:S01]  /*0eb0*/  LDG.E.128 R184, desc[UR4][R184.64] ;  /* 0x00000004b8b87981 */ /* 0x000ee2000c1e1d00 */
[----:B-----5:R-:W-:Y:S02]  /*0ec0*/  FSEL R15, R192, RZ, !P0 ;  /* 0x000000ffc00f7208 */ /* 0x020fe40004000000 */
[----:B------:R-:W-:-:S03]  /*0ed0*/  IADD3 R196, R196, 0x80, RZ ;  /* 0x00000080c4c47810 */ /* 0x000fc60007ffe0ff */
[C---:B---3--:R-:W-:Y:S01]  /*0ee0*/  FADD.FTZ R184, -R15.reuse, R184 ;  /* 0x000000b80fb87221 */ /* 0x048fe20000010100 */
[----:B------:R-:W-:-:S03]  /*0ef0*/  FADD.FTZ R185, -R15, R185 ;  /* 0x000000b90fb97221 */ /* 0x000fc60000010100 */
[C---:B------:R-:W-:Y:S01]  /*0f00*/  FMUL.FTZ R205, R5.reuse, R184 ;  /* 0x000000b805cd7220 */ /* 0x040fe20000410000 */
[----:B------:R-:W-:-:S04]  /*0f10*/  FMUL.FTZ R185, R5, R185 ;  /* 0x000000b905b97220 */ /* 0x000fc80000410000 */
[----:B------:R1:W-:Y:S04]  /*0f20*/  STL [R1+0x8], R205 ;  /* 0x000008cd01007387 */ /* 0x0003e80000100800 */
[----:B------:R3:W-:Y:S01]  /*0f30*/  STL [R1+0x4], R185 ;  /* 0x000004b901007387 */ /* 0x0007e20000100800 */
[----:B--2---:R-:W-:Y:S01]  /*0f40*/  FMUL.FTZ R237, R172, R188 ;  /* 0x000000bcaced7220 */ /* 0x004fe20000410000 */
[----:B------:R-:W-:Y:S01]  /*0f50*/  FADD.FTZ R186, -R15, R186 ;  /* 0x000000ba0fba7221 */ /* 0x000fe20000010100 */
[----:B------:R-:W-:Y:S02]  /*0f60*/  FMUL.FTZ R214, R173, R189 ;  /* 0x000000bdadd67220 */ /* 0x000fe40000410000 */
[----:B------:R-:W-:Y:S01]  /*0f70*/  FADD.FTZ R9, R9, R237 ;  /* 0x000000ed09097221 */ /* 0x000fe20000010000 */
[----:B------:R-:W-:Y:S01]  /*0f80*/  FFMA.FTZ R8, R205, R237, R8 ;  /* 0x000000edcd087223 */ /* 0x000fe20000010008 */
[----:B------:R-:W-:Y:S01]  /*0f90*/  FADD.FTZ R15, -R15, R187 ;  /* 0x000000bb0f0f7221 */ /* 0x000fe20000010100 */
[----:B------:R-:W-:Y:S01]  /*0fa0*/  FMUL.FTZ R236, R5, R186 ;  /* 0x000000ba05ec7220 */ /* 0x000fe20000410000 */
[----:B------:R-:W-:Y:S01]  /*0fb0*/  FMUL.FTZ R206, R174, R190 ;  /* 0x000000beaece7220 */ /* 0x000fe20000410000 */
[----:B------:R-:W-:Y:S01]  /*0fc0*/  FADD.FTZ R9, R9, R214 ;  /* 0x000000d609097221 */ /* 0x000fe20000010000 */
[----:B------:R-:W-:Y:S01]  /*0fd0*/  FFMA.FTZ R8, R185, R214, R8 ;  /* 0x000000d6b9087223 */ /* 0x000fe20000010008 */
[----:B------:R-:W-:Y:S01]  /*0fe0*/  FFMA.FTZ R132, R188, R205, R132 ;  /* 0x000000cdbc847223 */ /* 0x000fe20000010084 */
[----:B-1----:R-:W-:Y:S01]  /*0ff0*/  FMUL.FTZ R205, R5, R15 ;  /* 0x0000000f05cd7220 */ /* 0x002fe20000410000 */
        /* <DEDUP_REMOVED lines=12> */
.L_x_14754:
[----:B------:R-:W-:Y:S05]  /*10c0*/  BSYNC B0 ;  /* 0x0000000000007941 */ /* 0x000fea0003800000 */
.L_x_14753:
[----:B------:R-:W-:Y:S01]  /*10d0*/  LOP3.LUT P0, RZ, R3, 0x8, RZ, 0xc0, !PT ;  /* 0x0000000803ff7812 */ /* 0x000fe2000780c0ff */
[----:B------:R-:W-:-:S12]  /*10e0*/  BSSY B0, `(.L_x_14755) ;  /* 0x000002e000007945 */ /* 0x000fd80003800000 */
[----:B------:R-:W-:Y:S05]  /*10f0*/  @!P0 BRA `(.L_x_14756) ;  /* 0x0000000000b08947 */ /* 0x000fea0003800000 */
[----:B------:R-:W-:Y:S01]  /*1100*/  ISETP.NE.U32.AND P0, PT, RZ, UR8, PT ;  /* 0x00000008ff007c0c */ /* 0x000fe2000bf05070 */
[----:B------:R-:W1:Y:S03]  /*1110*/  LDC.64 R188, c[0x0][0x2b8] ;  /* 0x0000ae00ffbc7b82 */ /* 0x000e660000000a00 */
[----:B------:R-:W-:-:S05]  /*1120*/  ISETP.NE.AND.EX P0, PT, RZ, UR9, PT, P0 ;  /* 0x00000009ff007c0c */ /* 0x000fca000bf05300 */
[----:B------:R-:W2:Y:S08]  /*1130*/  LDC.U8 R186, c[0x0][0x2a0] ;  /* 0x0000a800ffba7b82 */ /* 0x000eb00000000000 */
[----:B------:R-:W-:-:S04]  /*1140*/  @P0 LEA R184, P6, R196, UR8, 0x4 ;  /* 0x00000008c4b80c11 */ /* 0x000fc8000f8c20ff */
[----:B------:R-:W-:-:S05]  /*1150*/  @P0 LEA.HI.X R185, R196, UR9, RZ, 0x4, P6 ;  /* 0x00000009c4b90c11 */ /* 0x000fca000b0f24ff */
[----:B------:R3:W5:Y:S01]  /*1160*/  @P0 LDG.E.128 R48, desc[UR4][R184.64] ;  /* 0x00000004b8300981 */ /* 0x000762000c1e1d00 */
[----:B-1----:R-:W-:-:S06]  /*1170*/  IMAD.WIDE.U32 R188, R196, 0x10, R188 ;  /* 0x00000010c4bc7825 */ /* 0x002fcc00078e00bc */
[----:B------:R-:W4:Y:S01]  /*1180*/  LDG.E.128 R188, desc[UR4][R188.64] ;  /* 0x00000004bcbc7981 */ /* 0x000f22000c1e1d00 */
[----:B---3--:R-:W-:-:S04]  /*1190*/  LEA R184, P0, R196, UR10, 0x4 ;  /* 0x0000000ac4b87c11 */ /* 0x008fc8000f8020ff */
        /* <DEDUP_REMOVED lines=10> */
[C---:B------:R-:W-:Y:S01]  /*1240*/  FMUL.FTZ R203, R5.reuse, R184 ;  /* 0x000000b805cb7220 */ /* 0x040fe20000410000 */
[C---:B------:R-:W-:Y:S01]  /*1250*/  FADD.FTZ R186, -R16.reuse, R186 ;  /* 0x000000ba10ba7221 */ /* 0x040fe20000010100 */
[----:B------:R-:W-:Y:S02]  /*1260*/  FMUL.FTZ R252, R5, R185 ;  /* 0x000000b905fc7220 */ /* 0x000fe40000410000 */
[----:B------:R-:W-:Y:S01]  /*1270*/  FFMA.FTZ R8, R203, R235, R8 ;  /* 0x000000ebcb087223 */ /* 0x000fe20000010008 */
[----:B------:R-:W-:Y:S01]  /*1280*/  FADD.FTZ R16, -R16, R187 ;  /* 0x000000bb10107221 */ /* 0x000fe20000010100 */
[----:B------:R-:W-:Y:S01]  /*1290*/  FMUL.FTZ R234, R5, R186 ;  /* 0x000000ba05ea7220 */ /* 0x000fe20000410000 */
[----:B------:R-:W-:Y:S01]  /*12a0*/  FMUL.FTZ R204, R170, R190 ;  /* 0x000000beaacc7220 */ /* 0x000fe20000410000 */
[----:B------:R-:W-:Y:S01]  /*12b0*/  FADD.FTZ R9, R9, R213 ;  /* 0x000000d509097221 */ /* 0x000fe20000010000 */
[----:B------:R-:W-:Y:S01]  /*12c0*/  FFMA.FTZ R8, R252, R213, R8 ;  /* 0x000000d5fc087223 */ /* 0x000fe20000010008 */
[----:B------:R1:W-:Y:S01]  /*12d0*/  STL [R1], R203 ;  /* 0x000000cb01007387 */ /* 0x0003e20000100800 */
[----:B------:R-:W-:Y:S01]  /*12e0*/  FFMA.FTZ R128, R188, R203, R128 ;  /* 0x000000cbbc807223 */ /* 0x000fe20000010080 */
[----:B------:R-:W-:Y:S01]  /*12f0*/  FADD.FTZ R9, R9, R204 ;  /* 0x000000cc09097221 */ /* 0x000fe20000010000 */
[----:B------:R-:W-:Y:S01]  /*1300*/  FFMA.FTZ R8, R234, R204, R8 ;  /* 0x000000ccea087223 */ /* 0x000fe20000010008 */
[----:B------:R-:W-:Y:S01]  /*1310*/  FADD.FTZ R88, R88, R188 ;  /* 0x000000bc58587221 */ /* 0x000fe20000010000 */
[----:B------:R-:W-:Y:S01]  /*1320*/  FADD.FTZ R89, R89, R189 ;  /* 0x000000bd59597221 */ /* 0x000fe20000010000 */
[----:B-1----:R-:W-:Y:S01]  /*1330*/  FMUL.FTZ R203, R5, R16 ;  /* 0x0000001005cb7220 */ /* 0x002fe20000410000 */
[----:B------:R-:W-:Y:S01]  /*1340*/  FMUL.FTZ R16, R171, R191 ;  /* 0x000000bfab107220 */ /* 0x000fe20000410000 */
[----:B------:R-:W-:Y:S01]  /*1350*/  FFMA.FTZ R129, R189, R252, R129 ;  /* 0x000000fcbd817223 */ /* 0x000fe20000010081 */
[----:B------:R-:W-:Y:S01]  /*1360*/  FADD.FTZ R90, R90, R190 ;  /* 0x000000be5a5a7221 */ /* 0x000fe20000010000 */
[----:B------:R-:W-:Y:S01]  /*1370*/  FFMA.FTZ R130, R190, R234, R130 ;  /* 0x000000eabe827223 */ /* 0x000fe20000010082 */
[----:B------:R-:W-:Y:S01]  /*1380*/  FADD.FTZ R91, R91, R191 ;  /* 0x000000bf5b5b7221 */ /* 0x000fe20000010000 */
[----:B------:R-:W-:Y:S01]  /*1390*/  FFMA.FTZ R131, R191, R203, R131 ;  /* 0x000000cbbf837223 */ /* 0x000fe20000010083 */
[----:B------:R-:W-:Y:S01]  /*13a0*/  FADD.FTZ R9, R9, R16 ;  /* 0x0000001009097221 */ /* 0x000fe20000010000 */
[----:B------:R-:W-:-:S07]  /*13b0*/  FFMA.FTZ R8, R203, R16, R8 ;  /* 0x00000010cb087223 */ /* 0x000fce0000010008 */
.L_x_14756:
[----:B------:R-:W-:Y:S05]  /*13c0*/  BSYNC B0 ;  /* 0x0000000000007941 */ /* 0x000fea0003800000 */
.L_x_14755:
        /* <DEDUP_REMOVED lines=46> */
.L_x_14758:
[----:B------:R-:W-:Y:S05]  /*16b0*/  BSYNC B0 ;  /* 0x0000000000007941 */ /* 0x000fea0003800000 */
.L_x_14757:
        /* <DEDUP_REMOVED lines=46> */
.L_x_14760:
[----:B------:R-:W-:Y:S05]  /*19a0*/  BSYNC B0 ;  /* 0x0000000000007941 */ /* 0x000fea0003800000 */
.L_x_14759:
[----:B------:R-:W-:Y:S04]  /*19b0*/  BSSY B0, `(.L_x_14761) ;  /* 0x000002d000007945 */ /* 0x000fe80003800000 */
        /* <DEDUP_REMOVED lines=44> */
.L_x_14762:
[----:B------:R-:W-:Y:S05]  /*1c80*/  BSYNC B0 ;  /* 0x0000000000007941 */ /* 0x000fea0003800000 */
.L_x_14761:
        /* <DEDUP_REMOVED lines=45> */
.L_x_14764:
[----:B------:R-:W-:Y:S05]  /*1f60*/  BSYNC B0 ;  /* 0x0000000000007941 */ /* 0x000fea0003800000 */
.L_x_14763:
[----:B------:R-:W-:Y:S04]  /*1f70*/  BSSY B0, `(.L_x_14765) ;  /* 0x000002d000007945 */ /* 0x000fe80003800000 */
[----:B------:R-:W-:Y:S05]  /*1f80*/  @!P3 BRA `(.L_x_14766) ;  /* 0x0000000000acb947 */ /* 0x000fea0003800000 */
[----:B------:R-:W-:Y:S01]  /*1f90*/  ISETP.NE.U32.AND P0, PT, RZ, UR8, PT ;  /* 0x00000008ff007c0c */ /* 0x000fe2000bf05070 */
[----:B------:R-:W1:Y:S03]  /*1fa0*/  LDC.U8 R186, c[0x0][0x2a0] ;  /* 0x0000a800ffba7b82 */ /* 0x000e660000000000 */
[----:B------:R-:W-:-:S13]  /*1fb0*/  ISETP.NE.AND.EX P0, PT, RZ, UR9, PT, P0 ;  /* 0x00000009ff007c0c */ /* 0x000fda000bf05300 */
[----:B------:R-:W-:-:S04]  /*1fc0*/  @P0 LEA R10, P6, R196, UR8, 0x4 ;  /* 0x00000008c40a0c11 */ /* 0x000fc8000f8c20ff */
[----:B------:R-:W-:-:S05]  /*1fd0*/  @P0 LEA.HI.X R11, R196, UR9, RZ, 0x4, P6 ;  /* 0x00000009c40b0c11 */ /* 0x000fca000b0f24ff */
[----:B------:R2:W5:Y:S01]  /*1fe0*/  @P0 LDG.E.128 R28, desc[UR4][R10.64] ;  /* 0x000000040a1c0981 */ /* 0x000562000c1e1d00 */
[----:B------:R-:W-:-:S04]  /*1ff0*/  LEA R184, P0, R196, UR10, 0x4 ;  /* 0x0000000ac4b87c11 */ /* 0x000fc8000f8020ff */
[----:B------:R-:W-:Y:S02]  /*2000*/  LEA.HI.X R185, R196, UR11, RZ, 0x4, P0 ;  /* 0x0000000bc4b97c11 */ /* 0x000fe400080f24ff */
[----:B-1----:R-:W-:Y:S01]  /*2010*/  ISETP.NE.AND P0, PT, R186, RZ, PT ;  /* 0x000000ffba00720c */ /* 0x002fe20003f05270 */
[----:B--2---:R-:W1:Y:S02]  /*2020*/  LDC.64 R10, c[0x0][0x2b8] ;  /* 0x0000ae00ff0a7b82 */ /* 0x004e640000000a00 */
[----:B------:R-:W2:Y:S01]  /*2030*/  LDG.E.128 R188, desc[UR4][R184.64] ;  /* 0x00000004b8bc7981 */ /* 0x000ea2000c1e1d00 */
[----:B-----5:R-:W-:Y:S01]  /*2040*/  FSEL R20, R192, RZ, !P0 ;  /* 0x000000ffc0147208 */ /* 0x020fe20004000000 */
[----:B-1----:R-:W-:-:S05]  /*2050*/  IMAD.WIDE.U32 R10, R196, 0x10, R10 ;  /* 0x00000010c40a7825 */ /* 0x002fca00078e000a */
[----:B------:R1:W3:Y:S01]  /*2060*/  LDG.E.128 R184, desc[UR4][R10.64] ;  /* 0x000000040ab87981 */ /* 0x0002e2000c1e1d00 */
[----:B------:R-:W-:Y:S01]  /*2070*/  IADD3 R196, R196, 0x80, RZ ;  /* 0x00000080c4c47810 */ /* 0x000fe20007ffe0ff */
[C---:B--2---:R-:W-:Y:S01]  /*2080*/  FADD.FTZ R188, -R20.reuse, R188 ;  /* 0x000000bc14bc7221 */ /* 0x044fe20000010100 */
[----:B-1----:R-:W-:-:S03]  /*2090*/  FADD.FTZ R11, -R20, R189 ;  /* 0x000000bd140b7221 */ /* 0x002fc60000010100 */
        /* <DEDUP_REMOVED lines=26> */
.L_x_14766:
[----:B------:R-:W-:Y:S05]  /*2240*/  BSYNC B0 ;  /* 0x0000000000007941 */ /* 0x000fea0003800000 */
.L_x_14765:
        /* <DEDUP_REMOVED lines=45> */
.L_x_14768:
[----:B------:R-:W-:Y:S05]  /*2520*/  BSYNC B0 ;  /* 0x0000000000007941 */ /* 0x000fea0003800000 */
.L_x_14767:
[----:B------:R-:W-:Y:S01]  /*2530*/  LOP3.LUT P0, RZ, R3, 0x40, RZ, 0xc0, !PT ;  /* 0x0000004003ff7812 */ /* 0x000fe2000780c0ff */
[----:B------:R-:W-:-:S12]  /*2540*/  BSSY B0, `(.L_x_14769) ;  /* 0x000002d000007945 */ /* 0x000fd80003800000 */
[----:B------:R-:W-:Y:S05]  /*2550*/  @!P0 BRA `(.L_x_14770) ;  /* 0x0000000000ac8947 */ /* 0x000fea0003800000 */
[----:B------:R-:W-:Y:S01]  /*2560*/  ISETP.NE.U32.AND P0, PT, RZ, UR8, PT ;  /* 0x00000008ff007c0c */ /* 0x000fe2000bf05070 */
[----:B------:R-:W1:Y:S03]  /*2570*/  LDC.U8 R186, c[0x0][0x2a0] ;  /* 0x0000a800ffba7b82 */ /* 0x000e660000000000 */
[----:B------:R-:W-:-:S13]  /*2580*/  ISETP.NE.AND.EX P0, PT, RZ, UR9, PT, P0 ;  /* 0x00000009ff007c0c */ /* 0x000fda000bf05300 */
[----:B------:R-:W-:-:S04]  /*2590*/  @P0 LEA R184, P6, R196, UR8, 0x4 ;  /* 0x00000008c4b80c11 */ /* 0x000fc8000f8c20ff */
[----:B------:R-:W-:-:S05]  /*25a0*/  @P0 LEA.HI.X R185, R196, UR9, RZ, 0x4, P6 ;  /* 0x00000009c4b90c11 */ /* 0x000fca000b0f24ff */
[----:B------:R2:W5:Y:S01]  /*25b0*/  @P0 LDG.E.128 R176, desc[UR4][R184.64] ;  /* 0x00000004b8b00981 */ /* 0x000562000c1e1d00 */
[----:B-1----:R-:W-:-:S04]  /*25c0*/  ISETP.NE.AND P0, PT, R186, RZ, PT ;  /* 0x000000ffba00720c */ /* 0x002fc80003f05270 */
[----:B-----5:R-:W-:Y:S02]  /*25d0*/  FSEL R14, R192, RZ, !P0 ;  /* 0x000000ffc00e7208 */ /* 0x020fe40004000000 */
[C---:B------:R-:W-:Y:S01]  /*25e0*/  LEA R186, P0, R196.reuse, UR10, 0x4 ;  /* 0x0000000ac4ba7c11 */ /* 0x040fe2000f8020ff */
[----:B--2---:R-:W1:Y:S03]  /*25f0*/  LDC.64 R184, c[0x0][0x2b8] ;  /* 0x0000ae00ffb87b82 */ /* 0x004e660000000a00 */
[----:B------:R-:W-:-:S05]  /*2600*/  LEA.HI.X R187, R196, UR11, RZ, 0x4, P0 ;  /* 0x0000000bc4bb7c11 */ /* 0x000fca00080f24ff */
[----:B------:R-:W2:Y:S01]  /*2610*/  LDG.E.128 R188, desc[UR4][R186.64] ;  /* 0x00000004babc7981 */ /* 0x000ea2000c1e1d00 */
[----:B-1----:R-:W-:-:S06]  /*2620*/  IMAD.WIDE.U32 R184, R196, 0x10, R184 ;  /* 0x00000010c4b87825 */ /* 0x002fcc00078e00b8 */
[----:B------:R-:W3:Y:S01]  /*2630*/  LDG.E.128 R184, desc[UR4][R184.64] ;  /* 0x00000004b8b87981 */ /* 0x000ee2000c1e1d00 */
[----:B--2---:R-:W-:-:S04]  /*2640*/  FADD.FTZ R188, -R14, R188 ;  /* 0x000000bc0ebc7221 */ /* 0x004fc80000010100 */
[----:B------:R-:W-:Y:S01]  /*2650*/  FMUL.FTZ R192, R5, R188 ;  /* 0x000000bc05c07220 */ /* 0x000fe20000410000 */
[----:B------:R-:W-:-:S04]  /*2660*/  FADD.FTZ R189, -R14, R189 ;  /* 0x000000bd0ebd7221 */ /* 0x000fc80000010100 */
[----:B------:R1:W-:Y:S01]  /*2670*/  STL [R1+0xc], R192 ;  /* 0x00000cc001007387 */ /* 0x0003e20000100800 */
[C---:B------:R-:W-:Y:S01]  /*2680*/  FADD.FTZ R23, -R14.reuse, R190 ;  /* 0x000000be0e177221 */ /* 0x040fe20000010100 */
[C---:B------:R-:W-:Y:S01]  /*2690*/  FMUL.FTZ R239, R5.reuse, R189 ;  /* 0x000000bd05ef7220 */ /* 0x040fe20000410000 */
[----:B------:R-:W-:Y:S02]  /*26a0*/  FADD.FTZ R14, -R14, R191 ;  /* 0x000000bf0e0e7221 */ /* 0x000fe40000010100 */
        /* <DEDUP_REMOVED lines=22> */
.L_x_14770:
[----:B------:R-:W-:Y:S05]  /*2810*/  BSYNC B0 ;  /* 0x0000000000007941 */ /* 0x000fea0003800000 */
.L_x_14769:
[----:B------:R-:W2:Y:S01]  /*2820*/  LDL.LU R185, [R1+0x14] ;  /* 0x0000140001b97983 */ /* 0x000ea20000300800 */
[----:B------:R-:W-:Y:S01]  /*2830*/  UMOV UR6, 0xffffffff ;  /* 0xffffffff00067882 */ /* 0x000fe20000000000 */
[----:B------:R-:W-:Y:S01]  /*2840*/  LOP3.LUT R3, R3, 0xfffffffe, RZ, 0xc0, !PT ;  /* 0xfffffffe03037812 */ /* 0x000fe200078ec0ff */
[----:B-----5:R-:W1:Y:S02]  /*2850*/  S2R R192, SR_TID.X ;  /* 0x0000000000c07919 */ /* 0x020e640000002100 */
[----:B-1----:R-:W-:Y:S02]  /*2860*/  LOP3.LUT P6, RZ, R192, 0x1f, RZ, 0xc0, !PT ;  /* 0x0000001fc0ff7812 */ /* 0x002fe400078cc0ff */
[----:B------:R-:W-:-:S04]  /*2870*/  SHF.R.U32.HI R191, RZ, 0x5, R192 ;  /* 0x00000005ffbf7819 */ /* 0x000fc800000116c0 */
[----:B------:R-:W-:-:S07]  /*2880*/  LOP3.LUT R184, R191, 0x7fffffc, RZ, 0xc0, !PT ;  /* 0x07fffffcbfb87812 */ /* 0x000fce00078ec0ff */
[----:B------:R-:W-:Y:S02]  /*2890*/  @P6 LOP3.LUT R3, R3, 0x1, RZ, 0xfc, !PT ;  /* 0x0000000103036812 */ /* 0x000fe400078efcff */
        /* <DEDUP_REMOVED lines=19> */
[----:B------:R1:W2:Y:S04]  /*29d0*/  SHFL.DOWN PT, R190, R8, 0x1, 0x1f ;  /* 0x08201f0008be7f89 */ /* 0x0002a800000e0000 */
[----:B------:R1:W3:Y:S02]  /*29e0*/  SHFL.DOWN PT, R9, R188, 0x1, 0x1f ;  /* 0x08201f00bc097f89 */ /* 0x0002e400000e0000 */
.L_x_14803:
[----:B---3--:R-:W-:Y:S01]  /*29f0*/  FADD.FTZ R9, R188, R9 ;  /* 0x00000009bc097221 */ /* 0x008fe20000010000 */
[----:B------:R-:W-:Y:S01]  /*2a00*/  LOP3.LUT R3, R3, 0xffffff7f, RZ, 0xc0, !PT ;  /* 0xffffff7f03037812 */ /* 0x000fe200078ec0ff */
[----:B-1----:R-:W1:Y:S01]  /*2a10*/  S2R R188, SR_CgaCtaId ;  /* 0x0000000000bc7919 */ /* 0x002e620000008800 */
[----:B------:R-:W-:Y:S01]  /*2a20*/  MOV R185, 0x400 ;  /* 0x0000040000b97802 */ /* 0x000fe20000000f00 */
[----:B--2---:R-:W-:Y:S01]  /*2a30*/  FADD.FTZ R8, R8, R190 ;  /* 0x000000be08087221 */ /* 0x004fe20000010000 */
[----:B------:R-:W-:Y:S01]  /*2a40*/  @P0 LOP3.LUT R3, R3, 0x80, RZ, 0xfc, !PT ;  /* 0x0000008003030812 */ /* 0x000fe200078efcff */
[----:B------:R-:W-:Y:S05]  /*2a50*/  WARPSYNC.ALL ;  /* 0x0000000000007948 */ /* 0x000fea0003800000 */
[----:B------:R-:W-:Y:S01]  /*2a60*/  LOP3.LUT P0, RZ, R192, 0x1f, RZ, 0xc0, !PT ;  /* 0x0000001fc0ff7812 */ /* 0x000fe2000780c0ff */
[----:B------:R-:W-:Y:S01]  /*2a70*/  BSSY B0, `(.L_x_14772) ;  /* 0x000003e000007945 */ /* 0x000fe20003800000 */
[----:B------:R-:W2:Y:S01]  /*2a80*/  LDC.U8 R192, c[0x0][0x2a0] ;  /* 0x0000a800ffc07b82 */ /* 0x000ea20000000000 */
[----:B------:R-:W-:-:S10]  /*2a90*/  LOP3.LUT P6, RZ, R3, 0x20, RZ, 0xc0, !PT ;  /* 0x0000002003ff7812 */ /* 0x000fd400078cc0ff */
[----:B------:R-:W-:-:S04]  /*2aa0*/  @!P0 LOP3.LUT R186, R191, 0x3, RZ, 0xc0, !PT ;  /* 0x00000003bfba8812 */ /* 0x000fc800078ec0ff */
[----:B------:R-:W-:Y:S02]  /*2ab0*/  @!P0 IADD3 R186, R184, R186, RZ ;  /* 0x000000bab8ba8210 */ /* 0x000fe40007ffe0ff */
[----:B-1----:R-:W-:-:S04]  /*2ac0*/  LEA R185, R188, R185, 0x18 ;  /* 0x000000b9bcb97211 */ /* 0x002fc800078ec0ff */
        /* <DEDUP_REMOVED lines=17> */
[----:B--2---:R-:W-:Y:S06]  /*2be0*/  @!P6 BRA `(.L_x_14773) ;  /* 0x000000000098e947 */ /* 0x004fec0003800000 */
[----:B------:R-:W2:Y:S01]  /*2bf0*/  LDL R189, [R1+0x10] ;  /* 0x0000100001bd7983 */ /* 0x000ea20000100800 */
[----:B------:R-:W-:-:S04]  /*2c00*/  ISETP.NE.AND P6, PT, R192, RZ, PT ;  /* 0x000000ffc000720c */ /* 0x000fc80003fc5270 */
[----:B------:R-:W-:Y:S02]  /*2c10*/  FSEL R187, R8, RZ, !P6 ;  /* 0x000000ff08bb7208 */ /* 0x000fe40007000000 */
[----:B------:R-:W-:-:S03]  /*2c20*/  ISETP.NE.U32.AND P6, PT, RZ, UR8, PT ;  /* 0x00000008ff007c0c */ /* 0x000fc6000bfc5070 */
[-CC-:B------:R-:W-:Y:S01]  /*2c30*/  FFMA.FTZ R185, R0, R9.reuse, R187.reuse ;  /* 0x0000000900b97223 */ /* 0x180fe200000100bb */
[----:B------:R-:W-:Y:S01]  /*2c40*/  ISETP.NE.AND.EX P6, PT, RZ, UR9, PT, P6 ;  /* 0x00000009ff007c0c */ /* 0x000fe2000bfc5360 */
[----:B------:R-:W-:Y:S02]  /*2c50*/  FFMA.FTZ R186, R238, R9, R187 ;  /* 0x00000009eeba7223 */ /* 0x000fe400000100bb */
[----:B------:R-:W-:Y:S02]  /*2c60*/  FADD.FTZ R185, R7, -R185 ;  /* 0x800000b907b97221 */ /* 0x000fe40000010000 */
[----:B------:R-:W-:Y:S02]  /*2c70*/  FADD.FTZ R186, R220, -R186 ;  /* 0x800000badcba7221 */ /* 0x000fe40000010000 */
[C---:B------:R-:W-:Y:S02]  /*2c80*/  FMUL.FTZ R191, R5.reuse, R185 ;  /* 0x000000b905bf7220 */ /* 0x040fe40000410000 */
[----:B------:R-:W-:-:S04]  /*2c90*/  FMUL.FTZ R186, R5, R186 ;  /* 0x000000ba05ba7220 */ /* 0x000fc80000410000 */
[----:B------:R-:W-:Y:S01]  /*2ca0*/  @P6 FADD.FTZ R191, R56, R191 ;  /* 0x000000bf38bf6221 */ /* 0x000fe20000010000 */
[----:B------:R-:W-:Y:S01]  /*2cb0*/  @P6 FADD.FTZ R186, R58, R186 ;  /* 0x000000ba3aba6221 */ /* 0x000fe20000010000 */
[-CC-:B--2---:R-:W-:Y:S01]  /*2cc0*/  FFMA.FTZ R184, R189, R9.reuse, R187.reuse ;  /* 0x00000009bdb87223 */ /* 0x184fe200000100bb */
[----:B------:R-:W-:Y:S01]  /*2cd0*/  FFMA.FTZ R187, R219, R9, R187 ;  /* 0x00000009dbbb7223 */ /* 0x000fe200000100bb */
[----:B------:R-:W1:Y:S02]  /*2ce0*/  LDC.64 R188, c[0x0][0x2f8] ;  /* 0x0000be00ffbc7b82 */ /* 0x000e640000000a00 */
[----:B------:R-:W-:Y:S01]  /*2cf0*/  FADD.FTZ R184, R221, -R184 ;  /* 0x800000b8ddb87221 */ /* 0x000fe20000010000 */
[----:B------:R-:W-:-:S03]  /*2d00*/  FADD.FTZ R187, R193, -R187 ;  /* 0x800000bbc1bb7221 */ /* 0x000fc60000010000 */
[C---:B------:R-:W-:Y:S01]  /*2d10*/  FMUL.FTZ R190, R5.reuse, R184 ;  /* 0x000000b805be7220 */ /* 0x040fe20000410000 */
[----:B------:R-:W-:-:S03]  /*2d20*/  FMUL.FTZ R187, R5, R187 ;  /* 0x000000bb05bb7220 */ /* 0x000fc60000410000 */
[----:B------:R-:W-:Y:S01]  /*2d30*/  @P6 FADD.FTZ R190, R57, R190 ;  /* 0x000000be39be6221 */ /* 0x000fe20000010000 */
[----:B------:R-:W-:Y:S01]  /*2d40*/  @P6 FADD.FTZ R187, R59, R187 ;  /* 0x000000bb3bbb6221 */ /* 0x000fe20000010000 */
[----:B------:R-:W-:-:S04]  /*2d50*/  ISETP.NE.U32.AND P6, PT, RZ, UR14, PT ;  /* 0x0000000eff007c0c */ /* 0x000fc8000bfc5070 */
[----:B------:R-:W-:-:S04]  /*2d60*/  ISETP.NE.AND.EX P6, PT, RZ, UR15, PT, P6 ;  /* 0x0000000fff007c0c */ /* 0x000fc8000bfc5360 */
[----:B------:R-:W-:Y:S02]  /*2d70*/  SEL R180, R191, R180, P6 ;  /* 0x000000b4bfb47207 */ /* 0x000fe40003000000 */
[----:B------:R-:W-:Y:S02]  /*2d80*/  SEL R181, R190, R181, P6 ;  /* 0x000000b5beb57207 */ /* 0x000fe40003000000 */
[----:B------:R-:W-:Y:S01]  /*2d90*/  SEL R182, R186, R182, P6 ;  /* 0x000000b6bab67207 */ /* 0x000fe20003000000 */
[----:B-1----:R-:W-:Y:S01]  /*2da0*/  IMAD.WIDE.U32 R188, R6, 0x10, R188 ;  /* 0x0000001006bc7825 */ /* 0x002fe200078e00bc */
[----:B------:R-:W-:-:S03]  /*2db0*/  SEL R183, R187, R183, P6 ;  /* 0x000000b7bbb77207 */ /* 0x000fc60003000000 */
[-C--:B------:R-:W-:Y:S01]  /*2dc0*/  FMUL.FTZ R187, R187, R4.reuse ;  /* 0x00000004bbbb7220 */ /* 0x080fe20000410000 */
[----:B------:R-:W-:Y:S01]  /*2dd0*/  FMUL.FTZ R186, R186, R4 ;  /* 0x00000004baba7220 */ /* 0x000fe20000410000 */
[----:B------:R-:W1:Y:S02]  /*2de0*/  @P6 LDC.64 R184, c[0x0][0x308] ;  /* 0x0000c200ffb86b82 */ /* 0x000e640000000a00 */
[C---:B-1----:R-:W-:Y:S01]  /*2df0*/  @P6 IMAD.WIDE.U32 R184, R6.reuse, 0x10, R184 ;  /* 0x0000001006b86825 */ /* 0x042fe200078e00b8 */
[----:B------:R-:W-:-:S04]  /*2e00*/  IADD3 R6, R6, 0x80, RZ ;  /* 0x0000008006067810 */ /* 0x000fc80007ffe0ff */
[----:B------:R1:W-:Y:S02]  /*2e10*/  @P6 STG.E.128 desc[UR4][R184.64], R180 ;  /* 0x000000b4b8006986 */ /* 0x0003e4000c101d04 */
[-C--:B-1----:R-:W-:Y:S01]  /*2e20*/  FMUL.FTZ R184, R191, R4.reuse ;  /* 0x00000004bfb87220 */ /* 0x082fe20000410000 */
[----:B------:R-:W-:-:S05]  /*2e30*/  FMUL.FTZ R185, R190, R4 ;  /* 0x00000004beb97220 */ /* 0x000fca0000410000 */
[----:B------:R1:W-:Y:S02]  /*2e40*/  STG.E.128 desc[UR4][R188.64], R184 ;  /* 0x000000b8bc007986 */ /* 0x0003e4000c101d04 */
.L_x_14773:
[----:B------:R-:W-:Y:S05]  /*2e50*/  BSYNC B0 ;  /* 0x0000000000007941 */ /* 0x000fea0003800000 */
.L_x_14772:
[----:B------:R-:W-:Y:S01]  /*2e60*/  LOP3.LUT P6, RZ, R3, 0x10, RZ, 0xc0, !PT ;  /* 0x0000001003ff7812 */ /* 0x000fe200078cc0ff */
[----:B------:R-:W-:-:S12]  /*2e70*/  BSSY B0, `(.L_x_14774) ;  /* 0x0000029000007945 */ /* 0x000fd80003800000 */
[----:B------:R-:W-:Y:S05]  /*2e80*/  @!P6 BRA `(.L_x_14775) ;  /* 0x00000000009ce947 */ /* 0x000fea0003800000 */
[----:B-1----:R-:W2:Y:S04]  /*2e90*/  LDL R185, [R1+0x8] ;  /* 0x0000080001b97983 */ /* 0x002ea80000100800 */
[----:B------:R-:W3:Y:S01]  /*2ea0*/  LDL R184, [R1+0x4] ;  /* 0x0000040001b87983 */ /* 0x000ee20000100800 */
[----:B------:R-:W-:Y:S01]  /*2eb0*/  ISETP.NE.AND P6, PT, R192, RZ, PT ;  /* 0x000000ffc000720c */ /* 0x000fe20003fc5270 */
[----:B------:R-:W1:Y:S03]  /*2ec0*/  LDC.64 R188, c[0x0][0x2f8] ;  /* 0x0000be00ffbc7b82 */ /* 0x000e660000000a00 */
[----:B------:R-:W-:Y:S02]  /*2ed0*/  FSEL R187, R8, RZ, !P6 ;  /* 0x000000ff08bb7208 */ /* 0x000fe40007000000 */
[----:B------:R-:W-:-:S03]  /*2ee0*/  ISETP.NE.U32.AND P6, PT, RZ, UR8, PT ;  /* 0x00000008ff007c0c */ /* 0x000fc6000bfc5070 */
[----:B------:R-:W-:Y:S01]  /*2ef0*/  FFMA.FTZ R186, R236, R9, R187 ;  /* 0x00000009ecba7223 */ /* 0x000fe200000100bb */
[----:B------:R-:W-:-:S03]  /*2f00*/  ISETP.NE.AND.EX P6, PT, RZ, UR9, PT, P6 ;  /* 0x00000009ff007c0c */ /* 0x000fc6000bfc5360 */
[----:B------:R-:W-:-:S04]  /*2f10*/  FADD.FTZ R186, R206, -R186 ;  /* 0x800000baceba7221 */ /* 0x000fc80000010000 */
[----:B------:R-:W-:-:S06]  /*2f20*/  FMUL.FTZ R186, R5, R186 ;  /* 0x000000ba05ba7220 */ /* 0x000fcc0000410000 */
[----:B------:R-:W-:Y:S01]  /*2f30*/  @P6 FADD.FTZ R186, R54, R186 ;  /* 0x000000ba36ba6221 */ /* 0x000fe20000010000 */
[----:B-1----:R-:W-:-:S04]  /*2f40*/  IMAD.WIDE.U32 R188, R6, 0x10, R188 ;  /* 0x0000001006bc7825 */ /* 0x002fc800078e00bc */
[-CC-:B--2---:R-:W-:Y:S01]  /*2f50*/  FFMA.FTZ R185, R185, R9.reuse, R187.reuse ;  /* 0x00000009b9b97223 */ /* 0x184fe200000100bb */
[-CC-:B---3--:R-:W-:Y:S01]  /*2f60*/  FFMA.FTZ R184, R184, R9.reuse, R187.reuse ;  /* 0x00000009b8b87223 */ /* 0x188fe200000100bb */
[----:B------:R-:W-:Y:S02]  /*2f70*/  FFMA.FTZ R187, R205, R9, R187 ;  /* 0x00000009cdbb7223 */ /* 0x000fe400000100bb */
[----:B------:R-:W-:Y:S01]  /*2f80*/  FADD.FTZ R185, R237, -R185 ;  /* 0x800000b9edb97221 */ /* 0x000fe20000010000 */
[----:B------:R-:W-:Y:S01]  /*2f90*/  FADD.FTZ R184, R214, -R184 ;  /* 0x800000b8d6b87221 */ /* 0x000fe20000010000 */
[----:B------:R-:W-:Y:S02]  /*2fa0*/  FADD.FTZ R187, R15, -R187 ;  /* 0x800000bb0fbb7221 */ /* 0x000fe40000010000 */
[C---:B------:R-:W-:Y:S01]  /*2fb0*/  FMUL.FTZ R191, R5.reuse, R185 ;  /* 0x000000b905bf7220 */ /* 0x040fe20000410000 */
[C---:B------:R-:W-:Y:S01]  /*2fc0*/  FMUL.FTZ R190, R5.reuse, R184 ;  /* 0x000000b805be7220 */ /* 0x040fe20000410000 */
[----:B------:R-:W-:-:S02]  /*2fd0*/  FMUL.FTZ R187, R5, R187 ;  /* 0x000000bb05bb7220 */ /* 0x000fc40000410000 */
[----:B------:R-:W-:Y:S01]  /*2fe0*/  @P6 FADD.FTZ R191, R52, R191 ;  /* 0x000000bf34bf6221 */ /* 0x000fe20000010000 */
[----:B------:R-:W-:Y:S01]  /*2ff0*/  @P6 FADD.FTZ R190, R53, R190 ;  /* 0x000000be35be6221 */ /* 0x000fe20000010000 */
[----:B------:R-:W-:Y:S01]  /*3000*/  @P6 FADD.FTZ R187, R55, R187 ;  /* 0x000000bb37bb6221 */ /* 0x000fe20000010000 */
[----:B------:R-:W-:-:S04]  /*3010*/  ISETP.NE.U32.AND P6, PT, RZ, UR14, PT ;  /* 0x0000000eff007c0c */ /* 0x000fc8000bfc5070 */
[----:B------:R-:W-:-:S04]  /*3020*/  ISETP.NE.AND.EX P6, PT, RZ, UR15, PT, P6 ;  /* 0x0000000fff007c0c */ /* 0x000fc8000bfc5360 */
[----:B------:R-:W-:Y:S02]  /*3030*/  SEL R180, R191, R180, P6 ;  /* 0x000000b4bfb47207 */ /* 0x000fe40003000000 */
[----:B------:R-:W-:Y:S02]  /*3040*/  SEL R181, R190, R181, P6 ;  /* 0x000000b5beb57207 */ /* 0x000fe40003000000 */
[C---:B------:R-:W-:Y:S01]  /*3050*/  SEL R182, R186.reuse, R182, P6 ;  /* 0x000000b6bab67207 */ /* 0x040fe20003000000 */
[-C--:B------:R-:W-:Y:S01]  /*3060*/  FMUL.FTZ R186, R186, R4.reuse ;  /* 0x00000004baba7220 */ /* 0x080fe20000410000 */
[C---:B------:R-:W-:Y:S01]  /*3070*/  SEL R183, R187.reuse, R183, P6 ;  /* 0x000000b7bbb77207 */ /* 0x040fe20003000000 */
[----:B------:R-:W-:Y:S02]  /*3080*/  FMUL.FTZ R187, R187, R4 ;  /* 0x00000004bbbb7220 */ /* 0x000fe40000410000 */
[----:B------:R-:W1:Y:S02]  /*3090*/  @P6 LDC.64 R184, c[0x0][0x308] ;  /* 0x0000c200ffb86b82 */ /* 0x000e640000000a00 */
[C---:B-1----:R-:W-:Y:S01]  /*30a0*/  @P6 IMAD.WIDE.U32 R184, R6.reuse, 0x10, R184 ;  /* 0x0000001006b86825 */ /* 0x042fe200078e00b8 */
[----:B------:R-:W-:-:S04]  /*30b0*/  IADD3 R6, R6, 0x80, RZ ;  /* 0x0000008006067810 */ /* 0x000fc80007ffe0ff */
[----:B------:R1:W-:Y:S02]  /*30c0*/  @P6 STG.E.128 desc[UR4][R184.64], R180 ;  /* 0x000000b4b8006986 */ /* 0x0003e4000c101d04 */
[-C--:B-1----:R-:W-:Y:S01]  /*30d0*/  FMUL.FTZ R184, R191, R4.reuse ;  /* 0x00000004bfb87220 */ /* 0x082fe20000410000 */
[----:B------:R-:W-:-:S05]  /*30e0*/  FMUL.FTZ R185, R190, R4 ;  /* 0x00000004beb97220 */ /* 0x000fca0000410000 */
[----:B------:R2:W-:Y:S02]  /*30f0*/  STG.E.128 desc[UR4][R188.64], R184 ;  /* 0x000000b8bc007986 */ /* 0x0005e4000c101d04 */
.L_x_14775:
[----:B------:R-:W-:Y:S05]  /*3100*/  BSYNC B0 ;  /* 0x0000000000007941 */ /* 0x000fea0003800000 */
.L_x_14774:
[----:B------:R-:W-:Y:S01]  /*3110*/  LOP3.LUT P6, RZ, R3, 0x8, RZ, 0xc0, !PT ;  /* 0x0000000803ff7812 */ /* 0x000fe200078cc0ff */
[----:B------:R-:W-:-:S12]  /*3120*/  BSSY B0, `(.L_x_14776) ;  /* 0x0000028000007945 */ /* 0x000fd80003800000 */
[----:B------:R-:W-:Y:S05]  /*3130*/  @!P6 BRA `(.L_x_14777) ;  /* 0x000000000098e947 */ /* 0x000fea0003800000 */
[----:B-12---:R-:W2:Y:S01]  /*3140*/  LDL R184, [R1] ;  /* 0x0000000001b87983 */ /* 0x006ea20000100800 */
        /* <DEDUP_REMOVED lines=11> */
[-CC-:B------:R-:W-:Y:S01]  /*3200*/  FFMA.FTZ R184, R252, R9.reuse, R187.reuse ;  /* 0x00000009fcb87223 */ /* 0x180fe200000100bb */
        /* <DEDUP_REMOVED lines=25> */
.L_x_14777:
[----:B------:R-:W-:Y:S05]  /*33a0*/  BSYNC B0 ;  /* 0x0000000000007941 */ /* 0x000fea0003800000 */
.L_x_14776:
[----:B------:R-:W-:Y:S01]  /*33b0*/  LOP3.LUT P6, RZ, R3, 0x4, RZ, 0xc0, !PT ;  /* 0x0000000403ff7812 */ /* 0x000fe200078cc0ff */
[----:B------:R-:W-:-:S12]  /*33c0*/  BSSY B0, `(.L_x_14778) ;  /* 0x0000027000007945 */ /* 0x000fd80003800000 */
[----:B------:R-:W-:Y:S05]  /*33d0*/  @!P6 BRA `(.L_x_14779) ;  /* 0x000000000094e947 */ /* 0x000fea0003800000 */
[----:B------:R-:W-:Y:S01]  /*33e0*/  ISETP.NE.AND P6, PT, R192, RZ, PT ;  /* 0x000000ffc000720c */ /* 0x000fe20003fc5270 */
[----:B-123--:R-:W1:Y:S03]  /*33f0*/  LDC.64 R188, c[0x0][0x2f8] ;  /* 0x0000be00ffbc7b82 */ /* 0x00ee660000000a00 */
        /* <DEDUP_REMOVED lines=20> */
[----:B-1----:R-:W-:-:S03]  /*3540*/  IMAD.WIDE.U32 R188, R6, 0x10, R188 ;  /* 0x0000001006bc7825 */ /* 0x002fc600078e00bc */
        /* <DEDUP_REMOVED lines=14> */
.L_x_14779:
[----:B------:R-:W-:Y:S05]  /*3630*/  BSYNC B0 ;  /* 0x0000000000007941 */ /* 0x000fea0003800000 */
.L_x_14778:
[----:B------:R-:W-:Y:S01]  /*3640*/  LOP3.LUT P6, RZ, R3, 0x2, RZ, 0xc0, !PT ;  /* 0x0000000203ff7812 */ /* 0x000fe200078cc0ff */
[----:B------:R-:W-:-:S12]  /*3650*/  BSSY B0, `(.L_x_14780) ;  /* 0x0000027000007945 */ /* 0x000fd80003800000 */
[----:B------:R-:W-:Y:S05]  /*3660*/  @!P6 BRA `(.L_x_14781) ;  /* 0x000000000094e947 */ /* 0x000fea0003800000 */
[----:B------:R-:W-:Y:S01]  /*3670*/  ISETP.NE.AND P6, PT, R192, RZ, PT ;  /* 0x000000ffc000720c */ /* 0x000fe20003fc5270 */
[----:B-1234-:R-:W1:Y:S03]  /*3680*/  LDC.64 R188, c[0x0][0x2f8] ;  /* 0x0000be00ffbc7b82 */ /* 0x01ee660000000a00 */
        /* <DEDUP_REMOVED lines=35> */
.L_x_14781:
[----:B------:R-:W-:Y:S05]  /*38c0*/  BSYNC B0 ;  /* 0x0000000000007941 */ /* 0x000fea0003800000 */
.L_x_14780:
[----:B------:R-:W-:Y:S04]  /*38d0*/  BSSY B0, `(.L_x_14782) ;  /* 0x0000027000007945 */ /* 0x000fe80003800000 */
        /* <DEDUP_REMOVED lines=38> */
.L_x_14783:
[----:B------:R-:W-:Y:S05]  /*3b40*/  BSYNC B0 ;  /* 0x0000000000007941 */ /* 0x000fea0003800000 */
.L_x_14782:
        /* <DEDUP_REMOVED lines=39> */
.L_x_14785:
[----:B------:R-:W-:Y:S05]  /*3dc0*/  BSYNC B0 ;  /* 0x0000000000007941 */ /* 0x000fea0003800000 */
.L_x_14784:
        /* <DEDUP_REMOVED lines=39> */
.L_x_14787:
[----:B------:R-:W-:Y:S05]  /*4040*/  BSYNC B0 ;  /* 0x0000000000007941 */ /* 0x000fea0003800000 */
.L_x_14786:
        /* <DEDUP_REMOVED lines=39> */
.L_x_14789:
[----:B------:R-:W-:Y:S05]  /*42c0*/  BSYNC B0 ;  /* 0x0000000000007941 */ /* 0x000fea0003800000 */
.L_x_14788:
[----:B------:R-:W-:Y:S01]  /*42d0*/  LOP3.LUT P6, RZ, R3, 0x40, RZ, 0xc0, !PT ;  /* 0x0000004003ff7812 */ /* 0x000fe200078cc0ff */
[----:B------:R-:W-:-:S12]  /*42e0*/  BSSY B0, `(.L_x_14790) ;  /* 0x0000027000007945 */ /* 0x000fd80003800000 */
[----:B------:R-:W-:Y:S05]  /*42f0*/  @!P6 BRA `(.L_x_14791) ;  /* 0x000000000094e947 */ /* 0x000fea0003800000 */
[----:B-1234-:R-:W2:Y:S01]  /*4300*/  LDL R184, [R1+0xc] ;  /* 0x00000c0001b87983 */ /* 0x01eea20000100800 */
[----:B------:R-:W-:-:S04]  /*4310*/  ISETP.NE.AND P6, PT, R192, RZ, PT ;  /* 0x000000ffc000720c */ /* 0x000fc80003fc5270 */
[----:B------:R-:W-:Y:S02]  /*4320*/  FSEL R185, R8, RZ, !P6 ;  /* 0x000000ff08b97208 */ /* 0x000fe40007000000 */
[----:B------:R-:W-:-:S03]  /*4330*/  ISETP.NE.U32.AND P6, PT, RZ, UR8, PT ;  /* 0x00000008ff007c0c */ /* 0x000fc6000bfc5070 */
[-CC-:B------:R-:W-:Y:S01]  /*4340*/  FFMA.FTZ R186, R239, R9.reuse, R185.reuse ;  /* 0x00000009efba7223 */ /* 0x180fe200000100b9 */
[----:B------:R-:W-:Y:S01]  /*4350*/  ISETP.NE.AND.EX P6, PT, RZ, UR9, PT, P6 ;  /* 0x00000009ff007c0c */ /* 0x000fe2000bfc5360 */
[----:B------:R-:W-:-:S04]  /*4360*/  FFMA.FTZ R8, R217, R9, R185 ;  /* 0x00000009d9087223 */ /* 0x000fc800000100b9 */
[----:B------:R-:W-:-:S04]  /*4370*/  FADD.FTZ R8, R215, -R8 ;  /* 0x80000008d7087221 */ /* 0x000fc80000010000 */
[----:B------:R-:W-:-:S04]  /*4380*/  FMUL.FTZ R8, R5, R8 ;  /* 0x0000000805087220 */ /* 0x000fc80000410000 */
[----:B------:R-:W-:Y:S01]  /*4390*/  @P6 FADD.FTZ R8, R178, R8 ;  /* 0x00000008b2086221 */ /* 0x000fe20000010000 */
[-CC-:B--2---:R-:W-:Y:S01]  /*43a0*/  FFMA.FTZ R184, R184, R9.reuse, R185.reuse ;  /* 0x00000009b8b87223 */ /* 0x184fe200000100b9 */
[----:B------:R-:W-:Y:S01]  /*43b0*/  FFMA.FTZ R185, R14, R9, R185 ;  /* 0x000000090eb97223 */ /* 0x000fe200000100b9 */
[----:B------:R-:W-:Y:S01]  /*43c0*/  FADD.FTZ R9, R216, -R186 ;  /* 0x800000bad8097221 */ /* 0x000fe20000010000 */
[----:B------:R-:W-:Y:S01]  /*43d0*/  FMUL.FTZ R186, R8, R4 ;  /* 0x0000000408ba7220 */ /* 0x000fe20000410000 */
        /* <DEDUP_REMOVED lines=9> */
[-C--:B------:R-:W-:Y:S02]  /*4470*/  FMUL.FTZ R185, R9, R4.reuse ;  /* 0x0000000409b97220 */ /* 0x080fe40000410000 */
[----:B------:R-:W-:Y:S01]  /*4480*/  FMUL.FTZ R187, R5, R4 ;  /* 0x0000000405bb7220 */ /* 0x000fe20000410000 */
[----:B------:R-:W-:-:S04]  /*4490*/  ISETP.NE.AND.EX P6, PT, RZ, UR15, PT, P6 ;  /* 0x0000000fff007c0c */ /* 0x000fc8000bfc5360 */
[C---:B------:R-:W-:Y:S01]  /*44a0*/  SEL R180, R184.reuse, R180, P6 ;  /* 0x000000b4b8b47207 */ /* 0x040fe20003000000 */
[----:B------:R-:W-:Y:S01]  /*44b0*/  FMUL.FTZ R184, R184, R4 ;  /* 0x00000004b8b87220 */ /* 0x000fe20000410000 */
[----:B------:R-:W-:Y:S02]  /*44c0*/  SEL R183, R5, R183, P6 ;  /* 0x000000b705b77207 */ /* 0x000fe40003000000 */
[----:B------:R-:W-:Y:S02]  /*44d0*/  SEL R181, R9, R181, P6 ;  /* 0x000000b509b57207 */ /* 0x000fe40003000000 */
[----:B------:R-:W-:-:S03]  /*44e0*/  SEL R182, R8, R182, P6 ;  /* 0x000000b608b67207 */ /* 0x000fc60003000000 */
[----:B------:R-:W1:Y:S02]  /*44f0*/  @P6 LDC.64 R4, c[0x0][0x308] ;  /* 0x0000c200ff046b82 */ /* 0x000e640000000a00 */
[----:B-1----:R-:W-:-:S05]  /*4500*/  @P6 IMAD.WIDE.U32 R4, R6, 0x10, R4 ;  /* 0x0000001006046825 */ /* 0x002fca00078e0004 */
[----:B------:R1:W-:Y:S02]  /*4510*/  @P6 STG.E.128 desc[UR4][R4.64], R180 ;  /* 0x000000b404006986 */ /* 0x0003e4000c101d04 */
[----:B-1----:R-:W1:Y:S02]  /*4520*/  LDC.64 R4, c[0x0][0x2f8] ;  /* 0x0000be00ff047b82 */ /* 0x002e640000000a00 */
[----:B-1----:R-:W-:-:S05]  /*4530*/  IMAD.WIDE.U32 R4, R6, 0x10, R4 ;  /* 0x0000001006047825 */ /* 0x002fca00078e0004 */
[----:B------:R1:W-:Y:S02]  /*4540*/  STG.E.128 desc[UR4][R4.64], R184 ;  /* 0x000000b804007986 */ /* 0x0003e4000c101d04 */
.L_x_14791:
[----:B------:R-:W-:Y:S05]  /*4550*/  BSYNC B0 ;  /* 0x0000000000007941 */ /* 0x000fea0003800000 */
.L_x_14790:
[----:B-1----:R-:W-:Y:S02]  /*4560*/  SEL R4, RZ, 0x1, P0 ;  /* 0x00000001ff047807 */ /* 0x002fe40000000000 */
[----:B------:R-:W-:-:S03]  /*4570*/  IADD3 R2, R2, UR16, RZ ;  /* 0x0000001002027c10 */ /* 0x000fc6000fffe0ff */
[----:B------:R1:W-:Y:S01]  /*4580*/  STL.S16 [R1+0x14], R4 ;  /* 0x0000140401007387 */ /* 0x0003e20000100600 */
[----:B------:R-:W-:-:S13]  /*4590*/  ISETP.GE.AND P0, PT, R2, UR17, PT ;  /* 0x0000001102007c0c */ /* 0x000fda000bf06270 */
[----:B-1----:R-:W-:Y:S05]  /*45a0*/  @!P0 BRA `(.L_x_14792) ;  /* 0xffffffc000d88947 */ /* 0x002fea000383ffff */
.L_x_14750:
[----:B------:R-:W2:Y:S01]  /*45b0*/  LDL.LU R9, [R1+0x18] ;  /* 0x0000180001097983 */ /* 0x000ea20000300800 */
[----:B0-----:R-:W0:Y:S01]  /*45c0*/  S2R R0, SR_TID.X ;  /* 0x0000000000007919 */ /* 0x001e220000002100 */
[----:B------:R-:W0:Y:S02]  /*45d0*/  S2UR UR6, SR_CTAID.X ;  /* 0x00000000000679c3 */ /* 0x000e240000002500 */
[----:B------:R-:W3:Y:S01]  /*45e0*/  LDL.LU R8, [R1+0x1c] ;  /* 0x00001c0001087983 */ /* 0x000ee20000300800 */
[----:B------:R-:W-:Y:S02]  /*45f0*/  P2R R2, PR, RZ, 0x8 ;  /* 0x00000008ff027803 */ /* 0x000fe40000000000 */
[C---:B------:R-:W-:Y:S02]  /*4600*/  LOP3.LUT P3, RZ, R3.reuse, 0x20, RZ, 0xc0, !PT ;  /* 0x0000002003ff7812 */ /* 0x040fe4000786c0ff */
[----:B------:R-:W-:Y:S01]  /*4610*/  P2R R12, PR, RZ, 0x4 ;  /* 0x00000004ff0c7803 */ /* 0x000fe20000000000 */
[----:B------:R-:W1:Y:S01]  /*4620*/  @P5 LDC.64 R14, c[0x0][0x2d0] ;  /* 0x0000b400ff0e5b82 */ /* 0x000e620000000a00 */
[----:B------:R-:W-:-:S02]  /*4630*/  LOP3.LUT P2, RZ, R3, 0x10, RZ, 0xc0, !PT ;  /* 0x0000001003ff7812 */ /* 0x000fc4000784c0ff */
[C---:B------:R-:W-:Y:S02]  /*4640*/  LOP3.LUT P0, RZ, R3.reuse, 0x8, RZ, 0xc0, !PT ;  /* 0x0000000803ff7812 */ /* 0x040fe4000780c0ff */
[C---:B------:R-:W-:Y:S02]  /*4650*/  LOP3.LUT P1, RZ, R3.reuse, 0x4, RZ, 0xc0, !PT ;  /* 0x0000000403ff7812 */ /* 0x040fe4000782c0ff */
[----:B------:R-:W-:Y:S01]  /*4660*/  LOP3.LUT P6, RZ, R3, 0x2, RZ, 0xc0, !PT ;  /* 0x0000000203ff7812 */ /* 0x000fe200078cc0ff */
[----:B------:R-:W4:Y:S08]  /*4670*/  @P5 LDC.64 R16, c[0x0][0x2d8] ;  /* 0x0000b600ff105b82 */ /* 0x000f300000000a00 */
[----:B------:R-:W1:Y:S01]  /*4680*/  @P3 LDC.64 R4, c[0x0][0x2d0] ;  /* 0x0000b400ff043b82 */ /* 0x000e620000000a00 */
[----:B0-----:R-:W-:-:S07]  /*4690*/  LEA.HI R0, R0, UR6, RZ, 0x19 ;  /* 0x0000000600007c11 */ /* 0x001fce000f8fc8ff */
[----:B------:R-:W0:Y:S08]  /*46a0*/  @P3 LDC.64 R6, c[0x0][0x2d8] ;  /* 0x0000b600ff063b82 */ /* 0x000e300000000a00 */
[----:B------:R-:W4:Y:S08]  /*46b0*/  @P2 LDC.64 R10, c[0x0][0x2d8] ;  /* 0x0000b600ff0a2b82 */ /* 0x000f300000000a00 */
[----:B------:R-:W4:Y:S08]  /*46c0*/  @P4 LDC.64 R18, c[0x0][0x2d0] ;  /* 0x0000b400ff124b82 */ /* 0x000f300000000a00 */
[----:B------:R-:W4:Y:S01]  /*46d0*/  @P4 LDC.64 R20, c[0x0][0x2d8] ;  /* 0x0000b600ff144b82 */ /* 0x000f220000000a00 */
[----:B--2---:R-:W-:-:S05]  /*46e0*/  IMAD R0, R0, R9, RZ ;  /* 0x0000000900007224 */ /* 0x004fca00078e02ff */
[----:B---3--:R-:W-:Y:S02]  /*46f0*/  LEA.HI R27, R0, R8, RZ, 0x1e ;  /* 0x00000008001b7211 */ /* 0x008fe400078ff0ff */
[----:B------:R-:W2:Y:S03]  /*4700*/  @P2 LDC.64 R8, c[0x0][0x2d0] ;  /* 0x0000b400ff082b82 */ /* 0x000ea60000000a00 */
[----:B-1----:R-:W-:-:S04]  /*4710*/  @P3 IMAD.WIDE.U32 R4, R27, 0x10, R4 ;  /* 0x000000101b043825 */ /* 0x002fc800078e0004 */
[C---:B0-----:R-:W-:Y:S01]  /*4720*/  @P3 IMAD.WIDE.U32 R6, R27.reuse, 0x10, R6 ;  /* 0x000000101b063825 */ /* 0x041fe200078e0006 */
[----:B------:R-:W-:Y:S01]  /*4730*/  @P3 IADD3 R27, R27, 0x80, RZ ;  /* 0x000000801b1b3810 */ /* 0x000fe20007ffe0ff */
[----:B------:R0:W-:Y:S04]  /*4740*/  @P3 STG.E.128 desc[UR4][R4.64], R96 ;  /* 0x0000006004003986 */ /* 0x0001e8000c101d04 */
[C---:B----4-:R-:W-:Y:S01]  /*4750*/  @P2 IMAD.WIDE.U32 R10, R27.reuse, 0x10, R10 ;  /* 0x000000101b0a2825 */ /* 0x050fe200078e000a */
[----:B------:R1:W-:Y:S01]  /*4760*/  @P3 STG.E.128 desc[UR4][R6.64], R136 ;  /* 0x0000008806003986 */ /* 0x0003e2000c101d04 */
[----:B------:R-:W-:Y:S02]  /*4770*/  ISETP.NE.AND P3, PT, R2, RZ, PT ;  /* 0x000000ff0200720c */ /* 0x000fe40003f65270 */
[C---:B--2---:R-:W-:Y:S01]  /*4780*/  @P2 IMAD.WIDE.U32 R8, R27.reuse, 0x10, R8 ;  /* 0x000000101b082825 */ /* 0x044fe200078e0008 */
[----:B------:R-:W-:Y:S01]  /*4790*/  @P2 IADD3 R27, R27, 0x80, RZ ;  /* 0x000000801b1b2810 */ /* 0x000fe20007ffe0ff */
[----:B0-----:R-:W0:Y:S03]  /*47a0*/  @P0 LDC.64 R4, c[0x0][0x2d8] ;  /* 0x0000b600ff040b82 */ /* 0x001e260000000a00 */
[----:B------:R2:W-:Y:S04]  /*47b0*/  @P2 STG.E.128 desc[UR4][R8.64], R92 ;  /* 0x0000005c08002986 */ /* 0x0005e8000c101d04 */
[----:B------:R3:W-:Y:S01]  /*47c0*/  @P2 STG.E.128 desc[UR4][R10.64], R132 ;  /* 0x000000840a002986 */ /* 0x0007e2000c101d04 */
[----:B------:R-:W-:Y:S01]  /*47d0*/  ISETP.NE.AND P2, PT, R12, RZ, PT ;  /* 0x000000ff0c00720c */ /* 0x000fe20003f45270 */
[----:B-1----:R-:W1:Y:S08]  /*47e0*/  @P1 LDC.64 R6, c[0x0][0x2d8] ;  /* 0x0000b600ff061b82 */ /* 0x002e700000000a00 */
[----:B------:R-:W4:Y:S01]  /*47f0*/  @P0 LDC.64 R12, c[0x0][0x2d0] ;  /* 0x0000b400ff0c0b82 */ /* 0x000f220000000a00 */
[----:B0-----:R-:W-:-:S07]  /*4800*/  @P0 IMAD.WIDE.U32 R4, R27, 0x10, R4 ;  /* 0x000000101b040825 */ /* 0x001fce00078e0004 */
[----:B--2---:R-:W0:Y:S08]  /*4810*/  @P6 LDC.64 R8, c[0x0][0x2d0] ;  /* 0x0000b400ff086b82 */ /* 0x004e300000000a00 */
[----:B---3--:R-:W2:Y:S01]  /*4820*/  @P6 LDC.64 R10, c[0x0][0x2d8] ;  /* 0x0000b600ff0a6b82 */ /* 0x008ea20000000a00 */
[C---:B----4-:R-:W-:Y:S01]  /*4830*/  @P0 IMAD.WIDE.U32 R12, R27.reuse, 0x10, R12 ;  /* 0x000000101b0c0825 */ /* 0x050fe200078e000c */
[----:B------:R-:W-:-:S06]  /*4840*/  @P0 IADD3 R27, R27, 0x80, RZ ;  /* 0x000000801b1b0810 */ /* 0x000fcc0007ffe0ff */
[----:B------:R-:W3:Y:S01]  /*4850*/  @P2 LDC.64 R22, c[0x0][0x2d0] ;  /* 0x0000b400ff162b82 */ /* 0x000ee20000000a00 */
[----:B------:R-:W-:Y:S01]  /*4860*/  @P0 STG.E.128 desc[UR4][R12.64], R88 ;  /* 0x000000580c000986 */ /* 0x000fe2000c101d04 */
[----:B-1----:R-:W-:-:S03]  /*4870*/  @P1 IMAD.WIDE.U32 R6, R27, 0x10, R6 ;  /* 0x000000101b061825 */ /* 0x002fc600078e0006 */
[----:B------:R1:W-:Y:S01]  /*4880*/  @P0 STG.E.128 desc[UR4][R4.64], R128 ;  /* 0x0000008004000986 */ /* 0x0003e2000c101d04 */
[----:B------:R-:W-:Y:S02]  /*4890*/  LOP3.LUT P0, RZ, R3, 0x40, RZ, 0xc0, !PT ;  /* 0x0000004003ff7812 */ /* 0x000fe4000780c0ff */
[----:B------:R-:W4:Y:S08]  /*48a0*/  @P2 LDC.64 R24, c[0x0][0x2d8] ;  /* 0x0000b600ff182b82 */ /* 0x000f300000000a00 */
[----:B------:R-:W0:Y:S08]  /*48b0*/  @P1 LDC.64 R2, c[0x0][0x2d0] ;  /* 0x0000b400ff021b82 */ /* 0x000e300000000a00 */
[----:B-1----:R-:W1:Y:S08]  /*48c0*/  @P3 LDC.64 R4, c[0x0][0x2d0] ;  /* 0x0000b400ff043b82 */ /* 0x002e700000000a00 */
[----:B------:R-:W3:Y:S01]  /*48d0*/  @P3 LDC.64 R12, c[0x0][0x2d8] ;  /* 0x0000b600ff0c3b82 */ /* 0x000ee20000000a00 */
[C---:B0-----:R-:W-:Y:S01]  /*48e0*/  @P1 IMAD.WIDE.U32 R2, R27.reuse, 0x10, R2 ;  /* 0x000000101b021825 */ /* 0x041fe200078e0002 */
[----:B------:R-:W-:-:S04]  /*48f0*/  @P1 IADD3 R27, R27, 0x80, RZ ;  /* 0x000000801b1b1810 */ /* 0x000fc80007ffe0ff */
        /* <DEDUP_REMOVED lines=16> */
[C---:B-1----:R-:W-:Y:S01]  /*4a00*/  @P3 IMAD.WIDE.U32 R4, R27.reuse, 0x10, R4 ;  /* 0x000000101b043825 */ /* 0x042fe200078e0004 */
[----:B------:R0:W-:Y:S03]  /*4a10*/  @P4 STG.E.128 desc[UR4][R20.64], R112 ;  /* 0x0000007014004986 */ /* 0x0001e6000c101d04 */
[C---:B---3--:R-:W-:Y:S01]  /*4a20*/  @P3 IMAD.WIDE.U32 R12, R27.reuse, 0x10, R12 ;  /* 0x000000101b0c3825 */ /* 0x048fe200078e000c */
[----:B------:R-:W-:Y:S01]  /*4a30*/  @P3 IADD3 R27, R27, 0x80, RZ ;  /* 0x000000801b1b3810 */ /* 0x000fe20007ffe0ff */
[----:B------:R0:W-:Y:S04]  /*4a40*/  @P3 STG.E.128 desc[UR4][R4.64], R68 ;  /* 0x0000004404003986 */ /* 0x0001e8000c101d04 */
[C---:B------:R-:W-:Y:S01]  /*4a50*/  @P2 IMAD.WIDE.U32 R22, R27.reuse, 0x10, R22 ;  /* 0x000000101b162825 */ /* 0x040fe200078e0016 */
[----:B------:R0:W-:Y:S03]  /*4a60*/  @P3 STG.E.128 desc[UR4][R12.64], R108 ;  /* 0x0000006c0c003986 */ /* 0x0001e6000c101d04 */
[----:B----4-:R-:W-:Y:S01]  /*4a70*/  @P2 IMAD.WIDE.U32 R24, R27, 0x10, R24 ;  /* 0x000000101b182825 */ /* 0x010fe200078e0018 */
[----:B------:R0:W-:Y:S04]  /*4a80*/  @P2 STG.E.128 desc[UR4][R22.64], R64 ;  /* 0x0000004016002986 */ /* 0x0001e8000c101d04 */
[----:B------:R0:W-:Y:S01]  /*4a90*/  @P2 STG.E.128 desc[UR4][R24.64], R104 ;  /* 0x0000006818002986 */ /* 0x0001e2000c101d04 */
[----:B------:R-:W-:Y:S05]  /*4aa0*/  @!P0 EXIT ;  /* 0x000000000000894d */ /* 0x000fea0003800000 */
[----:B0-----:R-:W0:Y:S01]  /*4ab0*/  LDC.64 R2, c[0x0][0x2d0] ;  /* 0x0000b400ff027b82 */ /* 0x001e220000000a00 */
[----:B------:R-:W-:-:S07]  /*4ac0*/  @P2 IADD3 R27, R27, 0x80, RZ ;  /* 0x000000801b1b2810 */ /* 0x000fce0007ffe0ff */
[----:B------:R-:W1:Y:S01]  /*4ad0*/  LDC.64 R4, c[0x0][0x2d8] ;  /* 0x0000b600ff047b82 */ /* 0x000e620000000a00 */
[----:B0-----:R-:W-:-:S05]  /*4ae0*/  IMAD.WIDE.U32 R2, R27, 0x10, R2 ;  /* 0x000000101b027825 */ /* 0x001fca00078e0002 */
[----:B------:R-:W-:Y:S01]  /*4af0*/  STG.E.128 desc[UR4][R2.64], R60 ;  /* 0x0000003c02007986 */ /* 0x000fe2000c101d04 */
[----:B-1----:R-:W-:-:S05]  /*4b00*/  IMAD.WIDE.U32 R4, R27, 0x10, R4 ;  /* 0x000000101b047825 */ /* 0x002fca00078e0004 */
[----:B------:R-:W-:Y:S01]  /*4b10*/  STG.E.128 desc[UR4][R4.64], R100 ;  /* 0x0000006404007986 */ /* 0x000fe2000c101d04 */
[----:B------:R-:W-:Y:S05]  /*4b20*/  EXIT ;  /* 0x000000000000794d */ /* 0x000fea0003800000 */
.L_x_14771:
[----:B------:R-:W-:Y:S01]  /*4b30*/  HFMA2.MMA R185, -RZ, RZ, 0, 9.5367431640625e-07 ;  /* 0x00000010ffb97435 */ /* 0x000fe200000001ff */
[----:B------:R-:W-:Y:S02]  /*4b40*/  MOV R186, 0x1f ;  /* 0x0000001f00ba7802 */ /* 0x000fe40000000f00 */
[----:B------:R-:W-:-:S08]  /*4b50*/  MOV R187, 0xffffffff ;  /* 0xffffffff00bb7802 */ /* 0x000fd00000000f00 */
[----:B0-----:R-:W-:Y:S05]  /*4b60*/  WARPSYNC.COLLECTIVE R187, `(.L_x_14793) ;  /* 0x00000000bb087348 */ /* 0x001fea0003c00000 */
[----:B------:R1:W2:Y:S02]  /*4b70*/  SHFL.DOWN P6, R189, R9, R185, R186 ;  /* 0x080000b909bd7389 */ /* 0x0002a400000c00ba */
[----:B012---:R-:W-:Y:S01]  /*4b80*/  ENDCOLLECTIVE ;  /* 0x000000000000791b */ /* 0x007fe20003800000 */
.L_x_14793:
[----:B------:R-:W-:-:S05]  /*4b90*/  MOV R185, R189 ;  /* 0x000000bd00b97202 */ /* 0x000fca0000000f00 */
[----:B------:R-:W-:Y:S01]  /*4ba0*/  FADD.FTZ R188, R185, R9 ;  /* 0x00000009b9bc7221 */ /* 0x000fe20000010000 */
[----:B------:R-:W-:Y:S01]  /*4bb0*/  HFMA2.MMA R185, -RZ, RZ, 0, 9.5367431640625e-07 ;  /* 0x00000010ffb97435 */ /* 0x000fe200000001ff */
[----:B------:R-:W-:-:S10]  /*4bc0*/  MOV R9, R8 ;  /* 0x0000000800097202 */ /* 0x000fd40000000f00 */
[----:B------:R-:W-:Y:S05]  /*4bd0*/  WARPSYNC.COLLECTIVE R187, `(.L_x_14794) ;  /* 0x00000000bb087348 */ /* 0x000fea0003c00000 */
[----:B------:R0:W1:Y:S02]  /*4be0*/  SHFL.DOWN P6, R189, R9, R185, R186 ;  /* 0x080000b909bd7389 */ /* 0x00006400000c00ba */
[----:B01----:R-:W-:Y:S01]  /*4bf0*/  ENDCOLLECTIVE ;  /* 0x000000000000791b */ /* 0x003fe20003800000 */
.L_x_14794:
[----:B------:R-:W-:Y:S01]  /*4c00*/  HFMA2.MMA R185, -RZ, RZ, 0, 4.76837158203125e-07 ;  /* 0x00000008ffb97435 */ /* 0x000fe200000001ff */
[----:B------:R-:W-:-:S05]  /*4c10*/  MOV R9, R189 ;  /* 0x000000bd00097202 */ /* 0x000fca0000000f00 */
[----:B------:R-:W-:Y:S01]  /*4c20*/  FADD.FTZ R8, R9, R8 ;  /* 0x0000000809087221 */ /* 0x000fe20000010000 */
[----:B------:R-:W-:-:S07]  /*4c30*/  MOV R9, R188 ;  /* 0x000000bc00097202 */ /* 0x000fce0000000f00 */
[----:B------:R-:W-:Y:S05]  /*4c40*/  WARPSYNC.COLLECTIVE R187, `(.L_x_14795) ;  /* 0x00000000bb087348 */ /* 0x000fea0003c00000 */
[----:B------:R0:W1:Y:S02]  /*4c50*/  SHFL.DOWN P6, R189, R9, R185, R186 ;  /* 0x080000b909bd7389 */ /* 0x00006400000c00ba */
[----:B01----:R-:W-:Y:S01]  /*4c60*/  ENDCOLLECTIVE ;  /* 0x000000000000791b */ /* 0x003fe20003800000 */
.L_x_14795:
[----:B------:R-:W-:-:S05]  /*4c70*/  MOV R9, R189 ;  /* 0x000000bd00097202 */ /* 0x000fca0000000f00 */
[----:B------:R-:W-:Y:S01]  /*4c80*/  FADD.FTZ R188, R188, R9 ;  /* 0x00000009bcbc7221 */ /* 0x000fe20000010000 */
[----:B------:R-:W-:-:S07]  /*4c90*/  MOV R9, R8 ;  /* 0x0000000800097202 */ /* 0x000fce0000000f00 */
[----:B------:R-:W-:Y:S05]  /*4ca0*/  WARPSYNC.COLLECTIVE R187, `(.L_x_14796) ;  /* 0x00000000bb087348 */ /* 0x000fea0003c00000 */
[----:B------:R0:W1:Y:S02]  /*4cb0*/  SHFL.DOWN P6, R189, R9, R185, R186 ;  /* 0x080000b909bd7389 */ /* 0x00006400000c00ba */
[----:B01----:R-:W-:Y:S01]  /*4cc0*/  ENDCOLLECTIVE ;  /* 0x000000000000791b */ /* 0x003fe20003800000 */
.L_x_14796:
[----:B------:R-:W-:Y:S01]  /*4cd0*/  HFMA2.MMA R185, -RZ, RZ, 0, 2.384185791015625e-07 ;  /* 0x00000004ffb97435 */ /* 0x000fe200000001ff */
[----:B------:R-:W-:-:S05]  /*4ce0*/  MOV R9, R189 ;  /* 0x000000bd00097202 */ /* 0x000fca0000000f00 */
[----:B------:R-:W-:Y:S01]  /*4cf0*/  FADD.FTZ R8, R8, R9 ;  /* 0x0000000908087221 */ /* 0x000fe20000010000 */
[----:B------:R-:W-:-:S07]  /*4d00*/  MOV R9, R188 ;  /* 0x000000bc00097202 */ /* 0x000fce0000000f00 */
[----:B------:R-:W-:Y:S05]  /*4d10*/  WARPSYNC.COLLECTIVE R187, `(.L_x_14797) ;  /* 0x00000000bb087348 */ /* 0x000fea0003c00000 */
[----:B------:R0:W1:Y:S02]  /*4d20*/  SHFL.DOWN P6, R189, R9, R185, R186 ;  /* 0x080000b909bd7389 */ /* 0x00006400000c00ba */
[----:B01----:R-:W-:Y:S01]  /*4d30*/  ENDCOLLECTIVE ;  /* 0x000000000000791b */ /* 0x003fe20003800000 */
.L_x_14797:
[----:B------:R-:W-:-:S05]  /*4d40*/  MOV R9, R189 ;  /* 0x000000bd00097202 */ /* 0x000fca0000000f00 */
[----:B------:R-:W-:Y:S01]  /*4d50*/  FADD.FTZ R188, R188, R9 ;  /* 0x00000009bcbc7221 */ /* 0x000fe20000010000 */
[----:B------:R-:W-:-:S07]  /*4d60*/  MOV R9, R8 ;  /* 0x0000000800097202 */ /* 0x000fce0000000f00 */
[----:B------:R-:W-:Y:S05]  /*4d70*/  WARPSYNC.COLLECTIVE R187, `(.L_x_14798) ;  /* 0x00000000bb087348 */ /* 0x000fea0003c00000 */
[----:B------:R0:W1:Y:S02]  /*4d80*/  SHFL.DOWN P6, R189, R9, R185, R186 ;  /* 0x080000b909bd7389 */ /* 0x00006400000c00ba */
[----:B01----:R-:W-:Y:S01]  /*4d90*/  ENDCOLLECTIVE ;  /* 0x000000000000791b */ /* 0x003fe20003800000 */
.L_x_14798:
[----:B------:R-:W-:Y:S01]  /*4da0*/  HFMA2.MMA R185, -RZ, RZ, 0, 1.1920928955078125e-07 ;  /* 0x00000002ffb97435 */ /* 0x000fe200000001ff */
[----:B------:R-:W-:-:S05]  /*4db0*/  MOV R9, R189 ;  /* 0x000000bd00097202 */ /* 0x000fca0000000f00 */
[----:B------:R-:W-:Y:S01]  /*4dc0*/  FADD.FTZ R190, R8, R9 ;  /* 0x0000000908be7221 */ /* 0x000fe20000010000 */
[----:B------:R-:W-:-:S07]  /*4dd0*/  MOV R9, R188 ;  /* 0x000000bc00097202 */ /* 0x000fce0000000f00 */
[----:B------:R-:W-:Y:S05]  /*4de0*/  WARPSYNC.COLLECTIVE R187, `(.L_x_14799) ;  /* 0x00000000bb087348 */ /* 0x000fea0003c00000 */
[----:B------:R0:W1:Y:S02]  /*4df0*/  SHFL.DOWN P6, R189, R9, R185, R186 ;  /* 0x080000b909bd7389 */ /* 0x00006400000c00ba */
[----:B01----:R-:W-:Y:S01]  /*4e00*/  ENDCOLLECTIVE ;  /* 0x000000000000791b */ /* 0x003fe20003800000 */
.L_x_14799:
[----:B------:R-:W-:Y:S02]  /*4e10*/  MOV R9, R190 ;  /* 0x000000be00097202 */ /* 0x000fe40000000f00 */
[----:B------:R-:W-:-:S07]  /*4e20*/  MOV R8, R189 ;  /* 0x000000bd00087202 */ /* 0x000fce0000000f00 */
[----:B------:R-:W-:Y:S05]  /*4e30*/  WARPSYNC.COLLECTIVE R187, `(.L_x_14800) ;  /* 0x00000000bb087348 */ /* 0x000fea0003c00000 */
[----:B------:R0:W1:Y:S02]  /*4e40*/  SHFL.DOWN P6, R189, R9, R185, R186 ;  /* 0x080000b909bd7389 */ /* 0x00006400000c00ba */
[----:B01----:R-:W-:Y:S01]  /*4e50*/  ENDCOLLECTIVE ;  /* 0x000000000000791b */ /* 0x003fe20003800000 */
.L_x_14800:
[----:B------:R-:W-:Y:S01]  /*4e60*/  FADD.FTZ R8, R188, R8 ;  /* 0x00000008bc087221 */ /* 0x000fe20000010000 */
[----:B------:R-:W-:Y:S01]  /*4e70*/  HFMA2.MMA R185, -RZ, RZ, 0, 5.9604644775390625e-08 ;  /* 0x00000001ffb97435 */ /* 0x000fe200000001ff */
[----:B------:R-:W-:-:S05]  /*4e80*/  MOV R9, R189 ;  /* 0x000000bd00097202 */ /* 0x000fca0000000f00 */
[----:B------:R-:W-:Y:S01]  /*4e90*/  FADD.FTZ R188, R190, R9 ;  /* 0x00000009bebc7221 */ /* 0x000fe20000010000 */
[----:B------:R-:W-:-:S07]  /*4ea0*/  MOV R9, R8 ;  /* 0x0000000800097202 */ /* 0x000fce0000000f00 */
[----:B------:R-:W-:Y:S05]  /*4eb0*/  WARPSYNC.COLLECTIVE R187, `(.L_x_14801) ;  /* 0x00000000bb087348 */ /* 0x000fea0003c00000 */
[----:B------:R0:W1:Y:S02]  /*4ec0*/  SHFL.DOWN P6, R189, R9, R185, R186 ;  /* 0x080000b909bd7389 */ /* 0x00006400000c00ba */
[----:B01----:R-:W-:Y:S01]  /*4ed0*/  ENDCOLLECTIVE ;  /* 0x000000000000791b */ /* 0x003fe20003800000 */
.L_x_14801:
[----:B------:R-:W-:Y:S02]  /*4ee0*/  MOV R9, R188 ;  /* 0x000000bc00097202 */ /* 0x000fe40000000f00 */
[----:B------:R-:W-:-:S07]  /*4ef0*/  MOV R190, R189 ;  /* 0x000000bd00be7202 */ /* 0x000fce0000000f00 */
[----:B------:R-:W-:Y:S05]  /*4f00*/  WARPSYNC.COLLECTIVE R187, `(.L_x_14802) ;  /* 0x00000000bb087348 */ /* 0x000fea0003c00000 */
[----:B------:R0:W1:Y:S02]  /*4f10*/  SHFL.DOWN P6, R189, R9, R185, R186 ;  /* 0x080000b909bd7389 */ /* 0x00006400000c00ba */
[----:B01----:R-:W-:Y:S01]  /*4f20*/  ENDCOLLECTIVE ;  /* 0x000000000000791b */ /* 0x003fe20003800000 */
.L_x_14802:
[----:B------:R-:W-:Y:S01]  /*4f30*/  MOV R9, R189 ;  /* 0x000000bd00097202 */ /* 0x000fe20000000f00 */
[----:B------:R-:W-:Y:S06]  /*4f40*/  BRA `(.L_x_14803) ;  /* 0xffffffd800a87947 */ /* 0x000fec000383ffff */
.L_x_14804:
        /* <DEDUP_REMOVED lines=11> */
.L_x_16650:


//--------------------- .text._ZN10layer_norm13ln_bwd_kernelINS_13Kernel_traitsIfffffjLj5120ELj1ELj1ELj4ELj16ENS_18Kernel_traits_baseILj5120EfffffjLj128EEEEELb0ELb0ELb0ELb1EEEvNS_9BwdParamsE --------------------------
	.section	.text._ZN10layer_norm13ln_bwd_kernelINS_13Kernel_traitsIfffffjLj5120ELj1ELj1ELj4ELj16ENS_18Kernel_traits_baseILj5120EfffffjLj128EEEEELb0ELb0ELb0ELb1EEEvNS_9BwdParamsE,"ax",@progbits
	.align	128
        .global         _ZN10layer_norm13ln_bwd_kernelINS_13Kernel_traitsIfffffjLj5120ELj1ELj1ELj4ELj16ENS_18Kernel_traits_baseILj5120EfffffjLj128EEEEELb0ELb0ELb0ELb1EEEvNS_9BwdParamsE
        .type           _ZN10layer_norm13ln_bwd_kernelINS_13Kernel_traitsIfffffjLj5120ELj1ELj1ELj4ELj16ENS_18Kernel_traits_baseILj5120EfffffjLj128EEEEELb0ELb0ELb0ELb1EEEvNS_9BwdParamsE,@function
        .size           _ZN10layer_norm13ln_bwd_kernelINS_13Kernel_traitsIfffffjLj5120ELj1ELj1ELj4ELj16ENS_18Kernel_traits_baseILj5120EfffffjLj128EEEEELb0ELb0ELb0ELb1EEEvNS_9BwdParamsE,(.L_x_16651 - _ZN10layer_norm13ln_bwd_kernelINS_13Kernel_traitsIfffffjLj5120ELj1ELj1ELj4ELj16ENS_18Kernel_traits_baseILj5120EfffffjLj128EEEEELb0ELb0ELb0ELb1EEEvNS_9BwdParamsE)
        .other          _ZN10layer_norm13ln_bwd_kernelINS_13Kernel_traitsIfffffjLj5120ELj1ELj1ELj4ELj16ENS_18Kernel_traits_baseILj5120EfffffjLj128EEEEELb0ELb0ELb0ELb1EEEvNS_9BwdParamsE,@"STO_CUDA_ENTRY STV_DEFAULT"
_ZN10layer_norm13ln_bwd_kernelINS_13Kernel_traitsIfffffjLj5120ELj1ELj1ELj4ELj16ENS_18Kernel_traits_baseILj5120EfffffjLj128EEEEELb0ELb0ELb0ELb1EEEvNS_9BwdParamsE:
.text._ZN10layer_norm13ln_bwd_kernelINS_13Kernel_traitsIfffffjLj5120ELj1ELj1ELj4ELj16ENS_18Kernel_traits_baseILj5120EfffffjLj128EEEEELb0ELb0ELb0ELb1EEEvNS_9BwdParamsE:
        /* <DEDUP_REMOVED lines=57> */
.L_x_14805:
        /* <DEDUP_REMOVED lines=76> */
[----:B------:R1:W5:Y:S02]  /*0850*/  LDG.E.128 R24, desc[UR6][R2.64+0x4800] ;  /* 0x0048000602187981 */ /* 0x000364000c1e1d00 */
[----:B01----:R-:W-:-:S07]  /*0860*/  MOV R2, RZ ;  /* 0x000000ff00027202 */ /* 0x003fce0000000f00 */
.L_x_14818:
[----:B0-----:R-:W0:Y:S01]  /*0870*/  S2R R7, SR_TID.X ;  /* 0x0000000000077919 */ /* 0x001e220000002100 */
[----:B------:R-:W-:Y:S01]  /*0880*/  IMAD R3, R0, UR8, RZ ;  /* 0x0000000800037c24 */ /* 0x000fe2000f8e02ff */
[----:B------:R-:W1:Y:S01]  /*0890*/  LDC.64 R4, c[0x0][0x250] ;  /* 0x00009400ff047b82 */ /* 0x000e620000000a00 */
[----:B------:R-:W2:Y:S03]  /*08a0*/  LDL.LU R238, [R1+0x4] ;  /* 0x0000040001ee7983 */ /* 0x000ea60000300800 */
[----:B------:R-:W-:-:S04]  /*08b0*/  SHF.R.S32.HI R6, RZ, 0x1f, R3 ;  /* 0x0000001fff067819 */ /* 0x000fc80000011403 */
[----:B------:R-:W3:Y:S01]  /*08c0*/  LDC.64 R150, c[0x0][0x258] ;  /* 0x00009600ff967b82 */ /* 0x000ee20000000a00 */
[----:B------:R-:W-:Y:S01]  /*08d0*/  LEA.HI R6, R6, R3, RZ, 0x2 ;  /* 0x0000000306067211 */ /* 0x000fe200078f10ff */
[----:B------:R-:W4:Y:S06]  /*08e0*/  LDL.LU R237, [R1] ;  /* 0x0000000001ed7983 */ /* 0x000f2c0000300800 */
[----:B------:R-:W3:Y:S08]  /*08f0*/  LDC.64 R206, c[0x0][0x2c8] ;  /* 0x0000b200ffce7b82 */ /* 0x000ef00000000a00 */
[----:B------:R-:W3:Y:S01]  /*0900*/  @P2 LDC.64 R172, c[0x0][0x270] ;  /* 0x00009c00ffac2b82 */ /* 0x000ee20000000a00 */
[----:B0-----:R-:W-:Y:S01]  /*0910*/  LOP3.LUT R7, R7, 0x7f, RZ, 0xc0, !PT ;  /* 0x0000007f07077812 */ /* 0x001fe200078ec0ff */
[----:B-1----:R-:W-:-:S06]  /*0920*/  IMAD.WIDE R4, R0, 0x4, R4 ;  /* 0x0000000400047825 */ /* 0x002fcc00078e0204 */
[----:B------:R-:W0:Y:S01]  /*0930*/  LDC.64 R230, c[0x0][0x2b8] ;  /* 0x0000ae00ffe67b82 */ /* 0x000e220000000a00 */
[----:B------:R-:W-:Y:S01]  /*0940*/  SHF.R.S32.HI R16, RZ, 0x1f, R0 ;  /* 0x0000001fff107819 */ /* 0x000fe20000011400 */
[----:B------:R-:W4:Y:S01]  /*0950*/  LDL.LU R236, [R1+0xc] ;  /* 0x00000c0001ec7983 */ /* 0x000f220000300800 */
[----:B------:R-:W-:-:S03]  /*0960*/  LEA.HI.SX32 R174, R6, R7, 0x1e ;  /* 0x0000000706ae7211 */ /* 0x000fc600078ff2ff */
[----:B------:R1:W2:Y:S01]  /*0970*/  LDG.E R218, desc[UR6][R4.64] ;  /* 0x0000000604da7981 */ /* 0x0002a2000c1e1900 */
[C---:B------:R-:W-:Y:S02]  /*0980*/  SHF.L.U32 R216, R174.reuse, 0x4, RZ ;  /* 0x00000004aed87819 */ /* 0x040fe400000006ff */
[----:B------:R-:W-:Y:S01]  /*0990*/  IADD3 R177, R174, 0x80, RZ ;  /* 0x00000080aeb17810 */ /* 0x000fe20007ffe0ff */
[----:B---3--:R-:W-:Y:S01]  /*09a0*/  IMAD.WIDE R150, R0, 0x4, R150 ;  /* 0x0000000400967825 */ /* 0x008fe200078e0296 */
[----:B------:R-:W-:Y:S01]  /*09b0*/  SHF.R.U32.HI R217, RZ, 0x1c, R174 ;  /* 0x0000001cffd97819 */ /* 0x000fe200000116ae */
[----:B------:R-:W3:Y:S01]  /*09c0*/  LDL.LU R235, [R1+0x8] ;  /* 0x0000080001eb7983 */ /* 0x000ee20000300800 */
[----:B------:R-:W-:Y:S02]  /*09d0*/  IADD3 R108, P0, R216, UR10, RZ ;  /* 0x0000000ad86c7c10 */ /* 0x000fe4000ff1e0ff */
[----:B------:R-:W-:Y:S01]  /*09e0*/  SHF.L.U32 R215, R177, 0x4, RZ ;  /* 0x00000004b1d77819 */ /* 0x000fe200000006ff */
[----:B------:R-:W3:Y:S01]  /*09f0*/  LDG.E R15, desc[UR6][R150.64] ;  /* 0x00000006960f7981 */ /* 0x000ee2000c1e1900 */
[----:B------:R-:W-:-:S02]  /*0a00*/  IADD3 R181, R174, 0x180, RZ ;  /* 0x00000180aeb57810 */ /* 0x000fc40007ffe0ff */
[----:B------:R-:W-:Y:S01]  /*0a10*/  IADD3.X R109, R217, UR11, RZ, P0, !PT ;  /* 0x0000000bd96d7c10 */ /* 0x000fe200087fe4ff */
[----:B------:R-:W3:Y:S01]  /*0a20*/  LDL.LU R234, [R1+0x14] ;  /* 0x0000140001ea7983 */ /* 0x000ee20000300800 */
[----:B------:R-:W-:Y:S02]  /*0a30*/  SHF.R.U32.HI R213, RZ, 0x1c, R177 ;  /* 0x0000001cffd57819 */ /* 0x000fe400000116b1 */
[----:B------:R-:W-:Y:S02]  /*0a40*/  IADD3 R112, P0, R215, UR10, RZ ;  /* 0x0000000ad7707c10 */ /* 0x000fe4000ff1e0ff */
[----:B------:R-:W-:Y:S01]  /*0a50*/  IADD3 R185, R174, 0x280, RZ ;  /* 0x00000280aeb97810 */ /* 0x000fe20007ffe0ff */
[----:B------:R-:W4:Y:S01]  /*0a60*/  LDG.E.128 R108, desc[UR6][R108.64] ;  /* 0x000000066c6c7981 */ /* 0x000f22000c1e1d00 */
[----:B------:R-:W-:Y:S02]  /*0a70*/  SHF.L.U32 R210, R181, 0x4, RZ ;  /* 0x00000004b5d27819 */ /* 0x000fe400000006ff */
[----:B------:R-:W-:-:S02]  /*0a80*/  IADD3.X R113, R213, UR11, RZ, P0, !PT ;  /* 0x0000000bd5717c10 */ /* 0x000fc400087fe4ff */
[C---:B------:R-:W-:Y:S02]  /*0a90*/  IADD3 R178, R174.reuse, 0x100, RZ ;  /* 0x00000100aeb27810 */ /* 0x040fe40007ffe0ff */
[C---:B------:R-:W-:Y:S02]  /*0aa0*/  IADD3 R182, R174.reuse, 0x200, RZ ;  /* 0x00000200aeb67810 */ /* 0x040fe40007ffe0ff */
[C---:B------:R-:W-:Y:S02]  /*0ab0*/  IADD3 R209, R174.reuse, 0x380, RZ ;  /* 0x00000380aed17810 */ /* 0x040fe40007ffe0ff */
[----:B------:R-:W-:Y:S02]  /*0ac0*/  SHF.R.U32.HI R205, RZ, 0x1c, R181 ;  /* 0x0000001cffcd7819 */ /* 0x000fe400000116b5 */
[C---:B------:R-:W-:Y:S02]  /*0ad0*/  IADD3 R186, R174.reuse, 0x300, RZ ;  /* 0x00000300aeba7810 */ /* 0x040fe40007ffe0ff */
[----:B------:R-:W-:-:S02]  /*0ae0*/  IADD3 R220, R174, 0x480, RZ ;  /* 0x00000480aedc7810 */ /* 0x000fc40007ffe0ff */
[----:B------:R-:W-:Y:S01]  /*0af0*/  IADD3 R221, R174, 0x400, RZ ;  /* 0x00000400aedd7810 */ /* 0x000fe20007ffe0ff */
[--C-:B0-----:R-:W-:Y:S01]  /*0b00*/  IMAD.WIDE.U32 R152, R177, 0x10, R230.reuse ;  /* 0x00000010b1987825 */ /* 0x101fe200078e00e6 */
[----:B------:R-:W-:Y:S01]  /*0b10*/  IADD3 R120, P0, R210, UR10, RZ ;  /* 0x0000000ad2787c10 */ /* 0x000fe2000ff1e0ff */
[----:B------:R-:W3:Y:S01]  /*0b20*/  LDL.LU R233, [R1+0x10] ;  /* 0x0000100001e97983 */ /* 0x000ee20000300800 */
[----:B-1----:R-:W-:Y:S02]  /*0b30*/  SHF.L.U32 R5, R185, 0x4, RZ ;  /* 0x00000004b9057819 */ /* 0x002fe400000006ff */
[----:B------:R-:W-:Y:S01]  /*0b40*/  IADD3.X R121, R205, UR11, RZ, P0, !PT ;  /* 0x0000000bcd797c10 */ /* 0x000fe200087fe4ff */
[----:B------:R-:W-:Y:S01]  /*0b50*/  IMAD.WIDE.U32 R160, R181, 0x10, R230 ;  /* 0x00000010b5a07825 */ /* 0x000fe200078e00e6 */
[----:B------:R-:W-:Y:S01]  /*0b60*/  SHF.R.U32.HI R6, RZ, 0x1c, R185 ;  /* 0x0000001cff067819 */ /* 0x000fe200000116b9 */
[----:B------:R-:W3:Y:S01]  /*0b70*/  LDG.E.128 R152, desc[UR6][R152.64] ;  /* 0x0000000698987981 */ /* 0x000ee2000c1e1d00 */
[----:B------:R-:W-:-:S02]  /*0b80*/  IADD3 R128, P0, R5, UR10, RZ ;  /* 0x0000000a05807c10 */ /* 0x000fc4000ff1e0ff */
[----:B------:R-:W-:Y:S01]  /*0b90*/  SHF.L.U32 R212, R178, 0x4, RZ ;  /* 0x00000004b2d47819 */ /* 0x000fe200000006ff */
[----:B------:R-:W-:Y:S01]  /*0ba0*/  IMAD.WIDE.U32 R168, R185, 0x10, R230 ;  /* 0x00000010b9a87825 */ /* 0x000fe200078e00e6 */
[----:B------:R-:W-:Y:S01]  /*0bb0*/  IADD3.X R129, R6, UR11, RZ, P0, !PT ;  /* 0x0000000b06817c10 */ /* 0x000fe200087fe4ff */
[----:B------:R-:W3:Y:S01]  /*0bc0*/  LDG.E.128 R112, desc[UR6][R112.64] ;  /* 0x0000000670707981 */ /* 0x000ee2000c1e1d00 */
[----:B------:R-:W-:Y:S02]  /*0bd0*/  SHF.R.U32.HI R211, RZ, 0x1c, R178 ;  /* 0x0000001cffd37819 */ /* 0x000fe400000116b2 */
[----:B------:R-:W-:Y:S01]  /*0be0*/  IADD3 R116, P1, R212, UR10, RZ ;  /* 0x0000000ad4747c10 */ /* 0x000fe2000ff3e0ff */
[----:B------:R-:W-:Y:S01]  /*0bf0*/  IMAD.WIDE.U32 R156, R178, 0x10, R230 ;  /* 0x00000010b29c7825 */ /* 0x000fe200078e00e6 */
[----:B------:R-:W3:Y:S01]  /*0c00*/  LDG.E.128 R128, desc[UR6][R128.64] ;  /* 0x0000000680807981 */ /* 0x000ee2000c1e1d00 */
[----:B------:R-:W-:Y:S02]  /*0c10*/  SHF.L.U32 R3, R182, 0x4, RZ ;  /* 0x00000004b6037819 */ /* 0x000fe400000006ff */
[----:B------:R-:W-:Y:S01]  /*0c20*/  SHF.L.U32 R9, R209, 0x4, RZ ;  /* 0x00000004d1097819 */ /* 0x000fe200000006ff */
[----:B------:R-:W3:Y:S01]  /*0c30*/  LDL.LU R232, [R1+0x1c] ;  /* 0x00001c0001e87983 */ /* 0x000ee20000300800 */
[----:B------:R-:W-:-:S02]  /*0c40*/  IADD3.X R117, R211, UR11, RZ, P1, !PT ;  /* 0x0000000bd3757c10 */ /* 0x000fc40008ffe4ff */
[----:B------:R-:W-:Y:S01]  /*0c50*/  SHF.R.U32.HI R4, RZ, 0x1c, R182 ;  /* 0x0000001cff047819 */ /* 0x000fe200000116b6 */
[----:B------:R-:W3:Y:S01]  /*0c60*/  LDG.E.128 R156, desc[UR6][R156.64] ;  /* 0x000000069c9c7981 */ /* 0x000ee2000c1e1d00 */
[----:B------:R-:W-:Y:S02]  /*0c70*/  SHF.R.U32.HI R10, RZ, 0x1c, R209 ;  /* 0x0000001cff0a7819 */ /* 0x000fe400000116d1 */
[----:B------:R-:W-:Y:S01]  /*0c80*/  IADD3 R124, P1, R3, UR10, RZ ;  /* 0x0000000a037c7c10 */ /* 0x000fe2000ff3e0ff */
[----:B------:R-:W3:Y:S01]  /*0c90*/  LDG.E.128 R116, desc[UR6][R116.64] ;  /* 0x0000000674747981 */ /* 0x000ee2000c1e1d00 */
[----:B------:R-:W-:Y:S02]  /*0ca0*/  IADD3 R136, P0, R9, UR10, RZ ;  /* 0x0000000a09887c10 */ /* 0x000fe4000ff1e0ff */
[----:B------:R-:W-:Y:S01]  /*0cb0*/  SHF.L.U32 R7, R186, 0x4, RZ ;  /* 0x00000004ba077819 */ /* 0x000fe200000006ff */
[----:B------:R-:W3:Y:S01]  /*0cc0*/  LDG.E.128 R120, desc[UR6][R120.64] ;  /* 0x0000000678787981 */ /* 0x000ee2000c1e1d00 */
[----:B------:R-:W-:-:S02]  /*0cd0*/  SHF.L.U32 R13, R220, 0x4, RZ ;  /* 0x00000004dc0d7819 */ /* 0x000fc400000006ff */
[----:B------:R-:W-:Y:S01]  /*0ce0*/  IADD3.X R125, R4, UR11, RZ, P1, !PT ;  /* 0x0000000b047d7c10 */ /* 0x000fe20008ffe4ff */
[----:B------:R-:W3:Y:S01]  /*0cf0*/  LDG.E.128 R160, desc[UR6][R160.64] ;  /* 0x00000006a0a07981 */ /* 0x000ee2000c1e1d00 */
[----:B------:R-:W-:Y:S02]  /*0d00*/  IADD3.X R137, R10, UR11, RZ, P0, !PT ;  /* 0x0000000b0a897c10 */ /* 0x000fe400087fe4ff */
[----:B------:R-:W-:Y:S02]  /*0d10*/  SHF.R.U32.HI R8, RZ, 0x1c, R186 ;  /* 0x0000001cff087819 */ /* 0x000fe400000116ba */
[----:B------:R-:W-:Y:S01]  /*0d20*/  ISETP.NE.AND P3, PT, RZ, UR9, PT ;  /* 0x00000009ff007c0c */ /* 0x000fe2000bf65270 */
[----:B------:R-:W3:Y:S01]  /*0d30*/  LDG.E.128 R124, desc[UR6][R124.64] ;  /* 0x000000067c7c7981 */ /* 0x000ee2000c1e1d00 */
[----:B------:R-:W-:Y:S02]  /*0d40*/  SHF.R.U32.HI R14, RZ, 0x1c, R220 ;  /* 0x0000001cff0e7819 */ /* 0x000fe400000116dc */
[----:B------:R-:W-:Y:S01]  /*0d50*/  IADD3 R132, P1, R7, UR10, RZ ;  /* 0x0000000a07847c10 */ /* 0x000fe2000ff3e0ff */
[----:B------:R-:W3:Y:S01]  /*0d60*/  LDG.E.128 R136, desc[UR6][R136.64] ;  /* 0x0000000688887981 */ /* 0x000ee2000c1e1d00 */
[----:B------:R-:W-:-:S02]  /*0d70*/  IADD3 R144, P0, R13, UR10, RZ ;  /* 0x0000000a0d907c10 */ /* 0x000fc4000ff1e0ff */
[----:B------:R-:W-:Y:S01]  /*0d80*/  SHF.L.U32 R11, R221, 0x4, RZ ;  /* 0x00000004dd0b7819 */ /* 0x000fe200000006ff */
[----:B------:R-:W-:Y:S01]  /*0d90*/  IMAD.WIDE.U32 R164, R182, 0x10, R230 ;  /* 0x00000010b6a47825 */ /* 0x000fe200078e00e6 */
[----:B------:R-:W-:Y:S01]  /*0da0*/  IADD3.X R133, R8, UR11, RZ, P1, !PT ;  /* 0x0000000b08857c10 */ /* 0x000fe20008ffe4ff */
[----:B------:R-:W3:Y:S01]  /*0db0*/  LDG.E.128 R168, desc[UR6][R168.64] ;  /* 0x00000006a8a87981 */ /* 0x000ee2000c1e1d00 */
[----:B------:R-:W-:Y:S02]  /*0dc0*/  IADD3.X R145, R14, UR11, RZ, P0, !PT ;  /* 0x0000000b0e917c10 */ /* 0x000fe400087fe4ff */
[----:B------:R-:W-:Y:S01]  /*0dd0*/  SHF.R.U32.HI R12, RZ, 0x1c, R221 ;  /* 0x0000001cff0c7819 */ /* 0x000fe200000116dd */
[----:B------:R-:W-:Y:S01]  /*0de0*/  IMAD.WIDE.U32 R148, R174, 0x10, R230 ;  /* 0x00000010ae947825 */ /* 0x000fe200078e00e6 */
[----:B------:R-:W-:Y:S01]  /*0df0*/  IADD3 R140, P1, R11, UR10, RZ ;  /* 0x0000000a0b8c7c10 */ /* 0x000fe2000ff3e0ff */
[----:B------:R-:W3:Y:S01]  /*0e00*/  LDG.E.128 R132, desc[UR6][R132.64] ;  /* 0x0000000684847981 */ /* 0x000ee2000c1e1d00 */
[----:B------:R-:W-:-:S02]  /*0e10*/  ISETP.NE.U32.AND P0, PT, R206, RZ, PT ;  /* 0x000000ffce00720c */ /* 0x000fc40003f05070 */
[----:B------:R-:W-:Y:S01]  /*0e20*/  IADD3.X R141, R12, UR11, RZ, P1, !PT ;  /* 0x0000000b0c8d7c10 */ /* 0x000fe20008ffe4ff */
[----:B------:R-:W3:Y:S01]  /*0e30*/  LDG.E.128 R144, desc[UR6][R144.64] ;  /* 0x0000000690907981 */ /* 0x000ee2000c1e1d00 */
[----:B------:R-:W-:Y:S02]  /*0e40*/  ISETP.NE.AND.EX P0, PT, R207, RZ, PT, P0 ;  /* 0x000000ffcf00720c */ /* 0x000fe40003f05300 */
[C---:B------:R-:W-:Y:S01]  /*0e50*/  @P2 LEA R172, P1, R0.reuse, R172, 0x2 ;  /* 0x000000ac00ac2211 */ /* 0x040fe200078210ff */
[----:B------:R-:W3:Y:S03]  /*0e60*/  LDG.E.128 R164, desc[UR6][R164.64] ;  /* 0x00000006a4a47981 */ /* 0x000ee6000c1e1d00 */
[----:B------:R-:W-:Y:S01]  /*0e70*/  @P2 LEA.HI.X R173, R0, R173, R16, 0x2, P1 ;  /* 0x000000ad00ad2211 */ /* 0x000fe200008f1410 */
[----:B------:R-:W3:Y:S01]  /*0e80*/  LDG.E.128 R140, desc[UR6][R140.64] ;  /* 0x000000068c8c7981 */ /* 0x000ee2000c1e1d00 */
[----:B------:R-:W-:-:S03]  /*0e90*/  MOV R16, 0x3f800000 ;  /* 0x3f80000000107802 */ /* 0x000fc60000000f00 */
[----:B------:R-:W3:Y:S04]  /*0ea0*/  LDG.E.128 R148, desc[UR6][R148.64] ;  /* 0x0000000694947981 */ /* 0x000ee8000c1e1d00 */
[----:B-----5:R0:W5:Y:S02]  /*0eb0*/  @P2 LDG.E R16, desc[UR6][R172.64] ;  /* 0x00000006ac102981 */ /* 0x020164000c1e1900 */
        /* <DEDUP_REMOVED lines=16> */
[----:B------:R0:W5:Y:S01]  /*0fc0*/  @P0 LDG.E.128 R80, desc[UR6][R180.64] ;  /* 0x00000006b4500981 */ /* 0x000162000c1e1d00 */
[----:B------:R-:W-:Y:S02]  /*0fd0*/  @P0 LEA.HI.X R185, R185, R207, RZ, 0x4, P1 ;  /* 0x000000cfb9b90211 */ /* 0x000fe400008f24ff */
[----:B--2---:R-:W-:-:S03]  /*0fe0*/  FSEL R218, R218, RZ, !P3 ;  /* 0x000000ffdada7208 */ /* 0x004fc60005800000 */
[----:B------:R1:W5:Y:S01]  /*0ff0*/  @P0 LDG.E.128 R84, desc[UR6][R184.64] ;  /* 0x00000006b8540981 */ /* 0x000362000c1e1d00 */
[----:B------:R-:W-:-:S03]  /*1000*/  IMAD.WIDE.U32 R172, R186, 0x10, R230 ;  /* 0x00000010baac7825 */ /* 0x000fc600078e00e6 */
[----:B------:R-:W2:Y:S01]  /*1010*/  LDG.E.128 R176, desc[UR6][R176.64] ;  /* 0x00000006b0b07981 */ /* 0x000ea2000c1e1d00 */
[----:B0-----:R-:W-:-:S03]  /*1020*/  IMAD.WIDE.U32 R180, R221, 0x10, R230 ;  /* 0x00000010ddb47825 */ /* 0x001fc600078e00e6 */
[----:B------:R-:W2:Y:S01]  /*1030*/  LDG.E.128 R172, desc[UR6][R172.64] ;  /* 0x00000006acac7981 */ /* 0x000ea2000c1e1d00 */
[----:B-1----:R-:W-:-:S03]  /*1040*/  @P0 LEA R184, P1, R186, R206, 0x4 ;  /* 0x000000cebab80211 */ /* 0x002fc600078220ff */
[----:B------:R-:W2:Y:S01]  /*1050*/  LDG.E.128 R180, desc[UR6][R180.64] ;  /* 0x00000006b4b47981 */ /* 0x000ea2000c1e1d00 */
[----:B------:R-:W-:Y:S02]  /*1060*/  @P0 LEA.HI.X R185, R186, R207, RZ, 0x4, P1 ;  /* 0x000000cfbab90211 */ /* 0x000fe400008f24ff */
[----:B------:R-:W-:Y:S01]  /*1070*/  @P0 LEA R208, P1, R209, R206, 0x4 ;  /* 0x000000ced1d00211 */ /* 0x000fe200078220ff */
[----:B----4-:R-:W-:-:S03]  /*1080*/  FADD.FTZ R110, -R218, R110 ;  /* 0x0000006eda6e7221 */ /* 0x010fc60000010100 */
[----:B------:R-:W-:Y:S01]  /*1090*/  @P0 LEA.HI.X R209, R209, R207, RZ, 0x4, P1 ;  /* 0x000000cfd1d10211 */ /* 0x000fe200008f24ff */
[----:B------:R-:W5:Y:S04]  /*10a0*/  @P0 LDG.E.128 R88, desc[UR6][R184.64] ;  /* 0x00000006b8580981 */ /* 0x000f68000c1e1d00 */
[----:B------:R0:W5:Y:S02]  /*10b0*/  @P0 LDG.E.128 R92, desc[UR6][R208.64] ;  /* 0x00000006d05c0981 */ /* 0x000164000c1e1d00 */
[----:B0-----:R-:W-:-:S04]  /*10c0*/  @P0 LEA R208, P1, R221, R206, 0x4 ;  /* 0x000000ceddd00211 */ /* 0x001fc800078220ff */
[----:B------:R-:W-:-:S05]  /*10d0*/  @P0 LEA.HI.X R209, R221, R207, RZ, 0x4, P1 ;  /* 0x000000cfddd10211 */ /* 0x000fca00008f24ff */
[----:B------:R0:W5:Y:S01]  /*10e0*/  @P0 LDG.E.128 R96, desc[UR6][R208.64] ;  /* 0x00000006d0600981 */ /* 0x000162000c1e1d00 */
[----:B------:R-:W-:-:S04]  /*10f0*/  IMAD.WIDE.U32 R184, R220, 0x10, R230 ;  /* 0x00000010dcb87825 */ /* 0x000fc800078e00e6 */
[----:B---3--:R-:W-:Y:S01]  /*1100*/  FADD.FTZ R238, R152, R238 ;  /* 0x000000ee98ee7221 */ /* 0x008fe20000010000 */
[C---:B------:R-:W-:Y:S01]  /*1110*/  FADD.FTZ R109, -R218.reuse, R109 ;  /* 0x0000006dda6d7221 */ /* 0x040fe20000010100 */
[----:B------:R-:W-:Y:S01]  /*1120*/  FADD.FTZ R237, R153, R237 ;  /* 0x000000ed99ed7221 */ /* 0x000fe20000010000 */
[----:B------:R-:W-:Y:S01]  /*1130*/  FADD.FTZ R108, -R218, R108 ;  /* 0x0000006cda6c7221 */ /* 0x000fe20000010100 */
[----:B------:R-:W-:Y:S01]  /*1140*/  FADD.FTZ R236, R154, R236 ;  /* 0x000000ec9aec7221 */ /* 0x000fe20000010000 */
[----:B------:R-:W-:Y:S01]  /*1150*/  FADD.FTZ R235, R155, R235 ;  /* 0x000000eb9beb7221 */ /* 0x000fe20000010000 */
[----:B------:R-:W-:Y:S01]  /*1160*/  FADD.FTZ R111, -R218, R111 ;  /* 0x0000006fda6f7221 */ /* 0x000fe20000010100 */
[----:B------:R-:W-:Y:S01]  /*1170*/  FADD.FTZ R234, R156, R234 ;  /* 0x000000ea9cea7221 */ /* 0x000fe20000010000 */
[----:B0-----:R-:W-:Y:S01]  /*1180*/  @P0 LEA R208, P1, R220, R206, 0x4 ;  /* 0x000000cedcd00211 */ /* 0x001fe200078220ff */
[----:B------:R-:W-:Y:S01]  /*1190*/  FADD.FTZ R233, R157, R233 ;  /* 0x000000e99de97221 */ /* 0x000fe20000010000 */
[C---:B------:R-:W-:Y:S01]  /*11a0*/  FADD.FTZ R221, -R218.reuse, R130 ;  /* 0x00000082dadd7221 */ /* 0x040fe20000010100 */
[----:B------:R-:W-:Y:S01]  /*11b0*/  FADD.FTZ R118, -R218, R118 ;  /* 0x00000076da767221 */ /* 0x000fe20000010100 */
[----:B------:R-:W-:Y:S01]  /*11c0*/  @P0 LEA.HI.X R209, R220, R207, RZ, 0x4, P1 ;  /* 0x000000cfdcd10211 */ /* 0x000fe200008f24ff */
[----:B------:R-:W-:Y:S01]  /*11d0*/  FADD.FTZ R220, -R218, R128 ;  /* 0x00000080dadc7221 */ /* 0x000fe20000010100 */
[C---:B------:R-:W-:Y:S01]  /*11e0*/  FMUL.FTZ R128, R15.reuse, R110 ;  /* 0x0000006e0f807220 */ /* 0x040fe20000410000 */
[----:B------:R-:W-:Y:S01]  /*11f0*/  FADD.FTZ R232, R158, R232 ;  /* 0x000000e89ee87221 */ /* 0x000fe20000010000 */
[----:B------:R-:W3:Y:S04]  /*1200*/  LDL.LU R110, [R1+0x18] ;  /* 0x00001800016e7983 */ /* 0x000ee80000300800 */
[----:B------:R0:W5:Y:S04]  /*1210*/  @P0 LDG.E.128 R100, desc[UR6][R208.64] ;  /* 0x00000006d0640981 */ /* 0x000168000c1e1d00 */
[----:B------:R-:W-:Y:S04]  /*1220*/  STL [R1+0x4], R238 ;  /* 0x000004ee01007387 */ /* 0x000fe80000100800 */
[----:B------:R-:W-:Y:S01]  /*1230*/  STL [R1], R237 ;  /* 0x000000ed01007387 */ /* 0x000fe20000100800 */
[C---:B0-----:R-:W-:Y:S01]  /*1240*/  FADD.FTZ R209, -R218.reuse, R126 ;  /* 0x0000007edad17221 */ /* 0x041fe20000010100 */
[C---:B------:R-:W-:Y:S01]  /*1250*/  FMUL.FTZ R126, R15.reuse, R109 ;  /* 0x0000006d0f7e7220 */ /* 0x040fe20000410000 */
[----:B------:R-:W-:Y:S01]  /*1260*/  FADD.FTZ R208, -R218, R112 ;  /* 0x00000070dad07221 */ /* 0x000fe20000010100 */
[----:B------:R-:W4:Y:S01]  /*1270*/  LDL.LU R109, [R1+0x24] ;  /* 0x00002400016d7983 */ /* 0x000f220000300800 */
[----:B------:R-:W-:-:S03]  /*1280*/  FMUL.FTZ R112, R15, R108 ;  /* 0x0000006c0f707220 */ /* 0x000fc60000410000 */
[----:B------:R-:W-:Y:S01]  /*1290*/  STL [R1+0xc], R236 ;  /* 0x00000cec01007387 */ /* 0x000fe20000100800 */
[----:B------:R-:W-:-:S03]  /*12a0*/  FMUL.FTZ R130, R15, R111 ;  /* 0x0000006f0f827220 */ /* 0x000fc60000410000 */
[----:B------:R-:W2:Y:S04]  /*12b0*/  LDL.LU R108, [R1+0x20] ;  /* 0x00002000016c7983 */ /* 0x000ea80000300800 */
[----:B------:R-:W-:Y:S04]  /*12c0*/  STL [R1+0x8], R235 ;  /* 0x000008eb01007387 */ /* 0x000fe80000100800 */
[----:B------:R-:W-:Y:S04]  /*12d0*/  STL [R1+0x14], R234 ;  /* 0x000014ea01007387 */ /* 0x000fe80000100800 */
[----:B------:R-:W-:Y:S04]  /*12e0*/  STL [R1+0x10], R233 ;  /* 0x000010e901007387 */ /* 0x000fe80000100800 */
        /* <DEDUP_REMOVED lines=33> */
[----:B------:R-:W-:Y:S01]  /*1500*/  STL [R1+0x1c], R232 ;  /* 0x00001ce801007387 */ /* 0x000fe20000100800 */
[----:B------:R-:W-:-:S03]  /*1510*/  FMUL.FTZ R140, R15, R117 ;  /* 0x000000750f8c7220 */ /* 0x000fc60000410000 */
[----:B------:R-:W2:Y:S01]  /*1520*/  LDL.LU R118, [R1+0x28] ;  /* 0x0000280001767983 */ /* 0x000ea20000300800 */
[----:B------:R-:W-:Y:S01]  /*1530*/  FMUL.FTZ R138, R15, R116 ;  /* 0x000000740f8a7220 */ /* 0x000fe20000410000 */
[----:B------:R-:W-:Y:S01]  /*1540*/  FADD.FTZ R250, R148, R250 ;  /* 0x000000fa94fa7221 */ /* 0x000fe20000010000 */
[----:B------:R-:W-:Y:S01]  /*1550*/  FADD.FTZ R249, R149, R249 ;  /* 0x000000f995f97221 */ /* 0x000fe20000010000 */
[----:B------:R-:W-:Y:S01]  /*1560*/  FADD.FTZ R252, R150, R252 ;  /* 0x000000fc96fc7221 */ /* 0x000fe20000010000 */
[----:B------:R-:W-:Y:S01]  /*1570*/  FADD.FTZ R251, R151, R251 ;  /* 0x000000fb97fb7221 */ /* 0x000fe20000010000 */
[----:B------:R-:W2:Y:S01]  /*1580*/  LDG.E.128 R184, desc[UR6][R184.64] ;  /* 0x00000006b8b87981 */ /* 0x000ea2000c1e1d00 */
[----:B---3--:R-:W-:-:S05]  /*1590*/  FADD.FTZ R110, R159, R110 ;  /* 0x0000006e9f6e7221 */ /* 0x008fca0000010000 */
[----:B------:R0:W-:Y:S04]  /*15a0*/  STL [R1+0x18], R110 ;  /* 0x0000186e01007387 */ /* 0x0001e80000100800 */
[----:B0-----:R-:W3:Y:S04]  /*15b0*/  LDL.LU R110, [R1+0x34] ;  /* 0x00003400016e7983 */ /* 0x001ee80000300800 */
[----:B------:R-:W3:Y:S04]  /*15c0*/  LDL.LU R117, [R1+0x30] ;  /* 0x0000300001757983 */ /* 0x000ee80000300800 */
[----:B------:R-:W3:Y:S01]  /*15d0*/  LDL.LU R116, [R1+0x3c] ;  /* 0x00003c0001747983 */ /* 0x000ee20000300800 */
[----:B----4-:R-:W-:Y:S01]  /*15e0*/  FADD.FTZ R109, R160, R109 ;  /* 0x0000006da06d7221 */ /* 0x010fe20000010000 */
[----:B--2---:R-:W-:-:S04]  /*15f0*/  FADD.FTZ R108, R161, R108 ;  /* 0x0000006ca16c7221 */ /* 0x004fc80000010000 */
[----:B------:R0:W-:Y:S04]  /*1600*/  STL [R1+0x24], R109 ;  /* 0x0000246d01007387 */ /* 0x0001e80000100800 */
[----:B0-----:R-:W2:Y:S01]  /*1610*/  LDL.LU R109, [R1+0x38] ;  /* 0x00003800016d7983 */ /* 0x001ea20000300800 */
[----:B------:R-:W-:-:S03]  /*1620*/  FADD.FTZ R111, R162, R111 ;  /* 0x0000006fa26f7221 */ /* 0x000fc60000010000 */
[----:B------:R0:W-:Y:S04]  /*1630*/  STL [R1+0x20], R108 ;  /* 0x0000206c01007387 */ /* 0x0001e80000100800 */
[----:B0-----:R-:W4:Y:S04]  /*1640*/  LDL.LU R108, [R1+0x44] ;  /* 0x00004400016c7983 */ /* 0x001f280000300800 */
[----:B------:R0:W-:Y:S04]  /*1650*/  STL [R1+0x2c], R111 ;  /* 0x00002c6f01007387 */ /* 0x0001e80000100800 */
[----:B0-----:R-:W4:Y:S01]  /*1660*/  LDL.LU R111, [R1+0x40] ;  /* 0x00004000016f7983 */ /* 0x001f220000300800 */
[----:B------:R-:W-:-:S05]  /*1670*/  FADD.FTZ R118, R163, R118 ;  /* 0x00000076a3767221 */ /* 0x000fca0000010000 */
[----:B------:R-:W-:Y:S01]  /*1680*/  STL [R1+0x28], R118 ;  /* 0x0000287601007387 */ /* 0x000fe20000100800 */
[----:B---3--:R-:W-:Y:S01]  /*1690*/  FADD.FTZ R110, R164, R110 ;  /* 0x0000006ea46e7221 */ /* 0x008fe20000010000 */
[----:B------:R-:W-:-:S04]  /*16a0*/  FADD.FTZ R117, R165, R117 ;  /* 0x00000075a5757221 */ /* 0x000fc80000010000 */
[----:B------:R0:W-:Y:S01]  /*16b0*/  STL [R1+0x34], R110 ;  /* 0x0000346e01007387 */ /* 0x0001e20000100800 */
[----:B------:R-:W-:-:S03]  /*16c0*/  FADD.FTZ R116, R166, R116 ;  /* 0x00000074a6747221 */ /* 0x000fc60000010000 */
[----:B0-----:R-:W3:Y:S04]  /*16d0*/  LDL.LU R110, [R1+0x4c] ;  /* 0x00004c00016e7983 */ /* 0x001ee80000300800 */
[----:B------:R-:W-:Y:S04]  /*16e0*/  STL [R1+0x30], R117 ;  /* 0x0000307501007387 */ /* 0x000fe80000100800 */
[----:B------:R0:W-:Y:S04]  /*16f0*/  STL [R1+0x3c], R116 ;  /* 0x00003c7401007387 */ /* 0x0001e80000100800 */
[----:B0-----:R-:W3:Y:S01]  /*1700*/  LDL.LU R116, [R1+0x48] ;  /* 0x0000480001747983 */ /* 0x001ee20000300800 */
[----:B--2---:R-:W-:Y:S01]  /*1710*/  FADD.FTZ R109, R167, R109 ;  /* 0x0000006da76d7221 */ /* 0x004fe20000010000 */
[----:B----4-:R-:W-:-:S04]  /*1720*/  FADD.FTZ R108, R168, R108 ;  /* 0x0000006ca86c7221 */ /* 0x010fc80000010000 */
[----:B------:R-:W-:Y:S04]  /*1730*/  STL [R1+0x38], R109 ;  /* 0x0000386d01007387 */ /* 0x000fe80000100800 */
[----:B------:R-:W2:Y:S04]  /*1740*/  LDL.LU R117, [R1+0x54] ;  /* 0x0000540001757983 */ /* 0x000ea80000300800 */
[----:B------:R-:W-:Y:S01]  /*1750*/  STL [R1+0x44], R108 ;  /* 0x0000446c01007387 */ /* 0x000fe20000100800 */
[----:B------:R-:W-:-:S05]  /*1760*/  FADD.FTZ R111, R169, R111 ;  /* 0x0000006fa96f7221 */ /* 0x000fca0000010000 */
[----:B------:R0:W-:Y:S04]  /*1770*/  STL [R1+0x40], R111 ;  /* 0x0000406f01007387 */ /* 0x0001e80000100800 */
[----:B0-----:R-:W4:Y:S04]  /*1780*/  LDL.LU R111, [R1+0x50] ;  /* 0x00005000016f7983 */ /* 0x001f280000300800 */
[----:B------:R-:W4:Y:S01]  /*1790*/  LDL.LU R118, [R1+0x5c] ;  /* 0x00005c0001767983 */ /* 0x000f220000300800 */
[----:B---3--:R-:W-:-:S05]  /*17a0*/  FADD.FTZ R110, R170, R110 ;  /* 0x0000006eaa6e7221 */ /* 0x008fca0000010000 */
[----:B------:R-:W-:Y:S01]  /*17b0*/  STL [R1+0x4c], R110 ;  /* 0x00004c6e01007387 */ /* 0x000fe20000100800 */
[----:B------:R-:W-:-:S05]  /*17c0*/  FADD.FTZ R116, R171, R116 ;  /* 0x00000074ab747221 */ /* 0x000fca0000010000 */
[----:B------:R0:W-:Y:S04]  /*17d0*/  STL [R1+0x48], R116 ;  /* 0x0000487401007387 */ /* 0x0001e80000100800 */
[----:B0-----:R-:W3:Y:S01]  /*17e0*/  LDL.LU R116, [R1+0x58] ;  /* 0x0000580001747983 */ /* 0x001ee20000300800 */
[----:B------:R-:W-:Y:S01]  /*17f0*/  FFMA.FTZ R17, R148, R112, R17 ;  /* 0x0000007094117223 */ /* 0x000fe20000010011 */
[----:B------:R-:W-:Y:S01]  /*1800*/  FMUL.FTZ R148, R60, R148 ;  /* 0x000000943c947220 */ /* 0x000fe20000410000 */
[----:B------:R-:W-:Y:S01]  /*1810*/  FFMA.FTZ R18, R149, R126, R18 ;  /* 0x0000007e95127223 */ /* 0x000fe20000010012 */
[----:B------:R-:W-:Y:S02]  /*1820*/  FMUL.FTZ R149, R61, R149 ;  /* 0x000000953d957220 */ /* 0x000fe40000410000 */
[----:B------:R-:W-:Y:S01]  /*1830*/  FADD.FTZ R109, RZ, R148 ;  /* 0x00000094ff6d7221 */ /* 0x000fe20000010000 */
[----:B------:R-:W-:Y:S01]  /*1840*/  FFMA.FTZ R108, R112, R148, RZ ;  /* 0x00000094706c7223 */ /* 0x000fe200000100ff */
        /* <DEDUP_REMOVED lines=14> */
[----:B--2---:R-:W-:Y:S01]  /*1930*/  FADD.FTZ R117, R172, R117 ;  /* 0x00000075ac757221 */ /* 0x004fe20000010000 */
[----:B----4-:R-:W-:Y:S01]  /*1940*/  FADD.FTZ R111, R173, R111 ;  /* 0x0000006fad6f7221 */ /* 0x010fe20000010000 */
[----:B------:R-:W-:Y:S01]  /*1950*/  FFMA.FTZ R21, R153, R113, R21 ;  /* 0x0000007199157223 */ /* 0x000fe20000010015 */
[----:B------:R-:W-:Y:S01]  /*1960*/  FMUL.FTZ R153, R57, R153 ;  /* 0x0000009939997220 */ /* 0x000fe20000410000 */
[----:B------:R-:W-:Y:S01]  /*1970*/  FADD.FTZ R109, R109, R152 ;  /* 0x000000986d6d7221 */ /* 0x000fe20000010000 */
[----:B------:R-:W-:Y:S01]  /*1980*/  FFMA.FTZ R110, R208, R152, R108 ;  /* 0x00000098d06e7223 */ /* 0x000fe2000001006c */
[----:B------:R0:W-:Y:S02]  /*1990*/  STL [R1+0x54], R117 ;  /* 0x0000547501007387 */ /* 0x0001e40000100800 */
[----:B------:R-:W-:Y:S01]  /*19a0*/  FADD.FTZ R108, R109, R153 ;  /* 0x000000996d6c7221 */ /* 0x000fe20000010000 */
[----:B------:R-:W-:Y:S01]  /*19b0*/  FFMA.FTZ R109, R113, R153, R110 ;  /* 0x00000099716d7223 */ /* 0x000fe2000001006e */
[----:B0-----:R-:W2:Y:S04]  /*19c0*/  LDL.LU R117, [R1+0x64] ;  /* 0x0000640001757983 */ /* 0x001ea80000300800 */
[----:B------:R0:W-:Y:S04]  /*19d0*/  STL [R1+0x50], R111 ;  /* 0x0000506f01007387 */ /* 0x0001e80000100800 */
[----:B0-----:R-:W4:Y:S04]  /*19e0*/  LDL.LU R111, [R1+0x60] ;  /* 0x00006000016f7983 */ /* 0x001f280000300800 */
[----:B------:R-:W4:Y:S01]  /*19f0*/  LDL.LU R110, [R1+0x6c] ;  /* 0x00006c00016e7983 */ /* 0x000f220000300800 */
[----:B------:R-:W-:-:S05]  /*1a00*/  FADD.FTZ R118, R174, R118 ;  /* 0x00000076ae767221 */ /* 0x000fca0000010000 */
[----:B------:R-:W-:Y:S01]  /*1a10*/  STL [R1+0x5c], R118 ;  /* 0x00005c7601007387 */ /* 0x000fe20000100800 */
[----:B---3--:R-:W-:-:S05]  /*1a20*/  FADD.FTZ R116, R175, R116 ;  /* 0x00000074af747221 */ /* 0x008fca0000010000 */
[----:B------:R0:W-:Y:S04]  /*1a30*/  STL [R1+0x58], R116 ;  /* 0x0000587401007387 */ /* 0x0001e80000100800 */
[----:B0-----:R-:W3:Y:S01]  /*1a40*/  LDL.LU R116, [R1+0x68] ;  /* 0x0000680001747983 */ /* 0x001ee20000300800 */
[----:B--2---:R-:W-:-:S05]  /*1a50*/  FADD.FTZ R117, R176, R117 ;  /* 0x00000075b0757221 */ /* 0x004fca0000010000 */
[----:B------:R0:W-:Y:S01]  /*1a60*/  STL [R1+0x64], R117 ;  /* 0x0000647501007387 */ /* 0x0001e20000100800 */
[----:B----4-:R-:W-:-:S03]  /*1a70*/  FADD.FTZ R111, R177, R111 ;  /* 0x0000006fb16f7221 */ /* 0x010fc60000010000 */
[----:B0-----:R-:W2:Y:S01]  /*1a80*/  LDL.LU R117, [R1+0x74] ;  /* 0x0000740001757983 */ /* 0x001ea20000300800 */
[----:B------:R-:W-:-:S03]  /*1a90*/  FADD.FTZ R110, R178, R110 ;  /* 0x0000006eb26e7221 */ /* 0x000fc60000010000 */
[----:B------:R0:W-:Y:S04]  /*1aa0*/  STL [R1+0x60], R111 ;  /* 0x0000606f01007387 */ /* 0x0001e80000100800 */
[----:B0-----:R-:W4:Y:S04]  /*1ab0*/  LDL.LU R111, [R1+0x70] ;  /* 0x00007000016f7983 */ /* 0x001f280000300800 */
[----:B------:R0:W-:Y:S04]  /*1ac0*/  STL [R1+0x6c], R110 ;  /* 0x00006c6e01007387 */ /* 0x0001e80000100800 */
[----:B0-----:R-:W4:Y:S01]  /*1ad0*/  LDL.LU R110, [R1+0x7c] ;  /* 0x00007c00016e7983 */ /* 0x001f220000300800 */
[C---:B------:R-:W-:Y:S01]  /*1ae0*/  FMUL.FTZ R114, R15.reuse, R114 ;  /* 0x000000720f727220 */ /* 0x040fe20000410000 */
[----:B------:R-:W-:-:S03]  /*1af0*/  FMUL.FTZ R115, R15, R115 ;  /* 0x000000730f737220 */ /* 0x000fc60000410000 */
[----:B------:R-:W-:Y:S01]  /*1b00*/  FFMA.FTZ R22, R154, R114, R22 ;  /* 0x000000729a167223 */ /* 0x000fe20000010016 */
[----:B------:R-:W-:Y:S01]  /*1b10*/  FMUL.FTZ R154, R58, R154 ;  /* 0x0000009a3a9a7220 */ /* 0x000fe20000410000 */
        /* <DEDUP_REMOVED lines=16> */
[----:B---3--:R-:W-:-:S05]  /*1c20*/  FADD.FTZ R116, R179, R116 ;  /* 0x00000074b3747221 */ /* 0x008fca0000010000 */
[----:B------:R0:W-:Y:S02]  /*1c30*/  STL [R1+0x68], R116 ;  /* 0x0000687401007387 */ /* 0x0001e40000100800 */
[C---:B0-----:R-:W-:Y:S02]  /*1c40*/  FMUL.FTZ R116, R15.reuse, R231 ;  /* 0x000000e70f747220 */ /* 0x041fe40000410000 */
[----:B------:R-:W3:Y:S01]  /*1c50*/  LDL.LU R231, [R1+0x78] ;  /* 0x0000780001e77983 */ /* 0x000ee20000300800 */
[----:B------:R-:W-:Y:S01]  /*1c60*/  FFMA.FTZ R109, R140, R157, R109 ;  /* 0x0000009d8c6d7223 */ /* 0x000fe2000001006d */
[----:B------:R-:W-:Y:S01]  /*1c70*/  FMUL.FTZ R233, R15, R120 ;  /* 0x000000780fe97220 */ /* 0x000fe20000410000 */
[----:B------:R-:W-:Y:S01]  /*1c80*/  FFMA.FTZ R191, R159, R232, R191 ;  /* 0x000000e89fbf7223 */ /* 0x000fe200000100bf */
[----:B------:R-:W-:Y:S01]  /*1c90*/  FMUL.FTZ R159, R55, R159 ;  /* 0x0000009f379f7220 */ /* 0x000fe20000410000 */
[----:B------:R-:W-:Y:S01]  /*1ca0*/  FADD.FTZ R108, R108, R158 ;  /* 0x0000009e6c6c7221 */ /* 0x000fe20000010000 */
[----:B------:R-:W-:Y:S01]  /*1cb0*/  FFMA.FTZ R109, R218, R158, R109 ;  /* 0x0000009eda6d7223 */ /* 0x000fe2000001006d */
[C---:B------:R-:W-:Y:S01]  /*1cc0*/  FMUL.FTZ R234, R15.reuse, R121 ;  /* 0x000000790fea7220 */ /* 0x040fe20000410000 */
        /* <DEDUP_REMOVED lines=78> */
[----:B--2---:R-:W-:Y:S01]  /*21b0*/  FADD.FTZ R117, R180, R117 ;  /* 0x00000075b4757221 */ /* 0x004fe20000010000 */
[----:B------:R-:W-:Y:S01]  /*21c0*/  FFMA.FTZ R109, R134, R174, R109 ;  /* 0x000000ae866d7223 */ /* 0x000fe2000001006d */
[----:B----4-:R-:W-:Y:S01]  /*21d0*/  FADD.FTZ R111, R181, R111 ;  /* 0x0000006fb56f7221 */ /* 0x010fe20000010000 */
[----:B------:R-:W-:Y:S01]  /*21e0*/  FFMA.FTZ R242, R176, R136, R242 ;  /* 0x00000088b0f27223 */ /* 0x000fe200000100f2 */
[----:B------:R-:W-:Y:S01]  /*21f0*/  FMUL.FTZ R137, R15, R137 ;  /* 0x000000890f897220 */ /* 0x000fe20000410000 */
[----:B------:R-:W-:Y:S01]  /*2200*/  FADD.FTZ R110, R182, R110 ;  /* 0x0000006eb66e7221 */ /* 0x000fe20000010000 */
[----:B------:R-:W-:Y:S01]  /*2210*/  FMUL.FTZ R176, R32, R176 ;  /* 0x000000b020b07220 */ /* 0x000fe20000410000 */
[----:B------:R-:W-:Y:S01]  /*2220*/  FADD.FTZ R108, R108, R175 ;  /* 0x000000af6c6c7221 */ /* 0x000fe20000010000 */
[----:B------:R-:W-:Y:S01]  /*2230*/  FFMA.FTZ R109, R135, R175, R109 ;  /* 0x000000af876d7223 */ /* 0x000fe2000001006d */
[----:B------:R-:W-:Y:S01]  /*2240*/  STL [R1+0x74], R117 ;  /* 0x0000747501007387 */ /* 0x000fe20000100800 */
[----:B------:R-:W-:Y:S01]  /*2250*/  FFMA.FTZ R241, R177, R137, R241 ;  /* 0x00000089b1f17223 */ /* 0x000fe200000100f1 */
[----:B------:R-:W-:Y:S01]  /*2260*/  FMUL.FTZ R230, R15, R230 ;  /* 0x000000e60fe67220 */ /* 0x000fe20000410000 */
[----:B------:R-:W-:Y:S01]  /*2270*/  FMUL.FTZ R177, R33, R177 ;  /* 0x000000b121b17220 */ /* 0x000fe20000410000 */
[----:B------:R-:W-:Y:S01]  /*2280*/  STL [R1+0x70], R111 ;  /* 0x0000706f01007387 */ /* 0x000fe20000100800 */
[----:B------:R-:W-:-:S03]  /*2290*/  FADD.FTZ R108, R108, R176 ;  /* 0x000000b06c6c7221 */ /* 0x000fc60000010000 */
[----:B------:R0:W-:Y:S01]  /*22a0*/  STL [R1+0x7c], R110 ;  /* 0x00007c6e01007387 */ /* 0x0001e20000100800 */
[----:B------:R-:W-:Y:S01]  /*22b0*/  FFMA.FTZ R244, R178, R230, R244 ;  /* 0x000000e6b2f47223 */ /* 0x000fe200000100f4 */
[----:B------:R-:W-:Y:S01]  /*22c0*/  FMUL.FTZ R139, R15, R139 ;  /* 0x0000008b0f8b7220 */ /* 0x000fe20000410000 */
[----:B------:R-:W-:Y:S01]  /*22d0*/  FMUL.FTZ R178, R34, R178 ;  /* 0x000000b222b27220 */ /* 0x000fe20000410000 */
[----:B0-----:R-:W-:Y:S01]  /*22e0*/  FFMA.FTZ R110, R136, R176, R109 ;  /* 0x000000b0886e7223 */ /* 0x001fe2000001006d */
[----:B------:R-:W-:Y:S01]  /*22f0*/  FADD.FTZ R109, R108, R177 ;  /* 0x000000b16c6d7221 */ /* 0x000fe20000010000 */
[----:B------:R-:W-:Y:S02]  /*2300*/  FFMA.FTZ R243, R179, R139, R243 ;  /* 0x0000008bb3f37223 */ /* 0x000fe400000100f3 */
[----:B------:R-:W-:Y:S01]  /*2310*/  FFMA.FTZ R108, R137, R177, R110 ;  /* 0x000000b1896c7223 */ /* 0x000fe2000001006e */
[----:B------:R-:W-:Y:S01]  /*2320*/  FMUL.FTZ R179, R35, R179 ;  /* 0x000000b323b37220 */ /* 0x000fe20000410000 */
[----:B------:R-:W-:-:S02]  /*2330*/  FADD.FTZ R109, R109, R178 ;  /* 0x000000b26d6d7221 */ /* 0x000fc40000010000 */
[----:B------:R-:W-:Y:S01]  /*2340*/  FFMA.FTZ R108, R230, R178, R108 ;  /* 0x000000b2e66c7223 */ /* 0x000fe2000001006c */
[----:B------:R-:W-:Y:S01]  /*2350*/  FFMA.FTZ R246, R180, R116, R246 ;  /* 0x00000074b4f67223 */ /* 0x000fe200000100f6 */
[C---:B------:R-:W-:Y:S01]  /*2360*/  FMUL.FTZ R118, R15.reuse, R141 ;  /* 0x0000008d0f767220 */ /* 0x040fe20000410000 */
[----:B------:R-:W-:Y:S01]  /*2370*/  FMUL.FTZ R180, R28, R180 ;  /* 0x000000b41cb47220 */ /* 0x000fe20000410000 */
[----:B------:R-:W-:Y:S01]  /*2380*/  FMUL.FTZ R122, R15, R143 ;  /* 0x0000008f0f7a7220 */ /* 0x000fe20000410000 */
[----:B------:R-:W-:Y:S01]  /*2390*/  FADD.FTZ R109, R109, R179 ;  /* 0x000000b36d6d7221 */ /* 0x000fe20000010000 */
[----:B------:R-:W-:Y:S01]  /*23a0*/  FFMA.FTZ R108, R139, R179, R108 ;  /* 0x000000b38b6c7223 */ /* 0x000fe2000001006c */
[----:B------:R-:W0:Y:S01]  /*23b0*/  S2R R143, SR_TID.X ;  /* 0x00000000008f7919 */ /* 0x000e220000002100 */
        /* <DEDUP_REMOVED lines=26> */
[----:B------:R-:W-:Y:S01]  /*2560*/  UMOV UR4, 0xffffffff ;  /* 0xffffffff00047882 */ /* 0x000fe20000000000 */
[----:B------:R-:W-:Y:S01]  /*2570*/  FFMA.FTZ R203, R187, R123, R203 ;  /* 0x0000007bbbcb7223 */ /* 0x000fe200000100cb */
[----:B------:R-:W-:Y:S01]  /*2580*/  FMUL.FTZ R187, R27, R187 ;  /* 0x000000bb1bbb7220 */ /* 0x000fe20000410000 */
[----:B0-----:R-:W-:Y:S01]  /*2590*/  LOP3.LUT P0, RZ, R143, 0x1f, RZ, 0xc0, !PT ;  /* 0x0000001f8fff7812 */ /* 0x001fe2000780c0ff */
[----:B---3--:R-:W-:Y:S01]  /*25a0*/  FADD.FTZ R231, R183, R231 ;  /* 0x000000e7b7e77221 */ /* 0x008fe20000010000 */
[----:B------:R-:W-:-:S04]  /*25b0*/  FMUL.FTZ R183, R31, R183 ;  /* 0x000000b71fb77220 */ /* 0x000fc80000410000 */
        /* <DEDUP_REMOVED lines=30> */
.L_x_14829:
        /* <DEDUP_REMOVED lines=13> */
.L_x_14808:
        /* <DEDUP_REMOVED lines=45> */
[-C--:B------:R-:W-:Y:S01]  /*2b40*/  FFMA.FTZ R129, R129, R125.reuse, R124 ;  /* 0x0000007d81817223 */ /* 0x080fe2000001007c */
[----:B------:R-:W-:Y:S01]  /*2b50*/  FADD.FTZ R171, R171, -R131 ;  /* 0x80000083abab7221 */ /* 0x000fe20000010000 */
        /* <DEDUP_REMOVED lines=64> */
.L_x_14809:
        /* <DEDUP_REMOVED lines=26> */
.L_x_14810:
        /* <DEDUP_REMOVED lines=20> */
.L_x_14811:
        /* <DEDUP_REMOVED lines=26> */
.L_x_14812:
[----:B-1----:R-:W-:Y:S01]  /*33e0*/  IADD3 R128, P6, R3, UR16, RZ ;  /* 0x0000001003807c10 */ /* 0x002fe2000ffde0ff */
[C---:B------:R-:W-:Y:S01]  /*33f0*/  FMUL.FTZ R131, R15.reuse, R164 ;  /* 0x000000a40f837220 */ /* 0x040fe20000410000 */
[C---:B------:R-:W-:Y:S01]  /*3400*/  FMUL.FTZ R130, R15.reuse, R165 ;  /* 0x000000a50f827220 */ /* 0x040fe20000410000 */
[C---:B------:R-:W-:Y:S01]  /*3410*/  FMUL.FTZ R133, R15.reuse, R166 ;  /* 0x000000a60f857220 */ /* 0x040fe20000410000 */
[----:B0-----:R-:W-:Y:S01]  /*3420*/  FMUL.FTZ R114, R15, R167 ;  /* 0x000000a70f727220 */ /* 0x001fe20000410000 */
        /* <DEDUP_REMOVED lines=15> */
.L_x_14813:
        /* <DEDUP_REMOVED lines=19> */
[----:B------:R-:W-:Y:S02]  /*3650*/  IADD3 R4, P4, R5, UR14, RZ ;  /* 0x0000000e05047c10 */ /* 0x000fe4000ff9e0ff */
[----:B0-----:R-:W-:Y:S02]  /*3660*/  SEL R115, R134, R107, P0 ;  /* 0x0000006b86737207 */ /* 0x001fe40000000000 */
[----:B------:R-:W-:Y:S02]  /*3670*/  SEL R114, R135, R106, P0 ;  /* 0x0000006a87727207 */ /* 0x000fe40000000000 */
[----:B------:R-:W-:Y:S02]  /*3680*/  SEL R113, R132, R105, P0 ;  /* 0x0000006984717207 */ /* 0x000fe40000000000 */
[----:B------:R-:W-:Y:S02]  /*3690*/  IADD3.X R5, R6, UR15, RZ, P4, !PT ;  /* 0x0000000f06057c10 */ /* 0x000fe4000a7fe4ff */
[----:B------:R-:W-:-:S05]  /*36a0*/  SEL R112, R3, R104, P0 ;  /* 0x0000006803707207 */ /* 0x000fca0000000000 */
[----:B------:R1:W-:Y:S02]  /*36b0*/  STG.E.128 desc[UR6][R4.64], R112 ;  /* 0x0000007004007986 */ /* 0x0003e4000c101d06 */
.L_x_14814:
[----:B------:R2:W-:Y:S01]  /*36c0*/  STG.E.128 desc[UR6][R126.64], R108 ;  /* 0x0000006c7e007986 */ /* 0x0005e2000c101d06 */
[----:B01----:R-:W-:Y:S01]  /*36d0*/  IADD3 R112, P6, R7, UR16, RZ ;  /* 0x0000001007707c10 */ /* 0x003fe2000ffde0ff */
[C---:B------:R-:W-:Y:S01]  /*36e0*/  FMUL.FTZ R3, R15.reuse, R172 ;  /* 0x000000ac0f037220 */ /* 0x040fe20000410000 */
[C---:B------:R-:W-:Y:S01]  /*36f0*/  FMUL.FTZ R128, R15.reuse, R173 ;  /* 0x000000ad0f807220 */ /* 0x040fe20000410000 */
[C---:B------:R-:W-:Y:S01]  /*3700*/  FMUL.FTZ R129, R15.reuse, R174 ;  /* 0x000000ae0f817220 */ /* 0x040fe20000410000 */
[----:B------:R-:W-:Y:S01]  /*3710*/  FMUL.FTZ R130, R15, R175 ;  /* 0x000000af0f827220 */ /* 0x000fe20000410000 */
[----:B------:R-:W-:Y:S01]  /*3720*/  IADD3 R114, P4, R9, UR16, RZ ;  /* 0x0000001009727c10 */ /* 0x000fe2000ff9e0ff */
[----:B------:R-:W-:Y:S01]  /*3730*/  @P1 FADD.FTZ R3, R88, R3 ;  /* 0x0000000358031221 */ /* 0x000fe20000010000 */
[----:B------:R-:W-:Y:S01]  /*3740*/  IADD3.X R113, R8, UR17, RZ, P6, !PT ;  /* 0x0000001108717c10 */ /* 0x000fe2000b7fe4ff */
[----:B------:R-:W-:Y:S01]  /*3750*/  @P1 FADD.FTZ R128, R89, R128 ;  /* 0x0000008059801221 */ /* 0x000fe20000010000 */
[----:B------:R-:W-:Y:S01]  /*3760*/  @P1 FADD.FTZ R129, R90, R129 ;  /* 0x000000815a811221 */ /* 0x000fe20000010000 */
[----:B------:R-:W-:Y:S01]  /*3770*/  @P1 FADD.FTZ R130, R91, R130 ;  /* 0x000000825b821221 */ /* 0x000fe20000010000 */
[----:B------:R-:W-:Y:S07]  /*3780*/  @!P3 BRA `(.L_x_14815) ;  /* 0x00000000001cb947 */ /* 0x000fee0003800000 */
[----:B--2---:R-:W-:Y:S02]  /*3790*/  IADD3 R108, P6, R7, UR14, RZ ;  /* 0x0000000e076c7c10 */ /* 0x004fe4000ffde0ff */
[----:B------:R-:W-:Y:S02]  /*37a0*/  SEL R7, R130, R107, P0 ;  /* 0x0000006b82077207 */ /* 0x000fe40000000000 */
[----:B------:R-:W-:Y:S02]  /*37b0*/  SEL R6, R129, R106, P0 ;  /* 0x0000006a81067207 */ /* 0x000fe40000000000 */
[----:B------:R-:W-:Y:S02]  /*37c0*/  SEL R5, R128, R105, P0 ;  /* 0x0000006980057207 */ /* 0x000fe40000000000 */
[----:B------:R-:W-:Y:S02]  /*37d0*/  IADD3.X R109, R8, UR15, RZ, P6, !PT ;  /* 0x0000000f086d7c10 */ /* 0x000fe4000b7fe4ff */
[----:B------:R-:W-:-:S05]  /*37e0*/  SEL R4, R3, R104, P0 ;  /* 0x0000006803047207 */ /* 0x000fca0000000000 */
[----:B------:R0:W-:Y:S02]  /*37f0*/  STG.E.128 desc[UR6][R108.64], R4 ;  /* 0x000000046c007986 */ /* 0x0001e4000c101d06 */
.L_x_14815:
[-C--:B--2---:R-:W-:Y:S01]  /*3800*/  FMUL.FTZ R111, R130, R16.reuse ;  /* 0x00000010826f7220 */ /* 0x084fe20000410000 */
        /* <DEDUP_REMOVED lines=25> */
.L_x_14816:
[----:B------:R2:W-:Y:S01]  /*39a0*/  STG.E.128 desc[UR6][R114.64], R4 ;  /* 0x0000000472007986 */ /* 0x0005e2000c101d06 */
[-CC-:B------:R-:W-:Y:S01]  /*39b0*/  FFMA.FTZ R3, R116, R125.reuse, R124.reuse ;  /* 0x0000007d74037223 */ /* 0x180fe2000001007c */
[-CC-:B------:R-:W-:Y:S01]  /*39c0*/  FFMA.FTZ R118, R118, R125.reuse, R124.reuse ;  /* 0x0000007d76767223 */ /* 0x180fe2000001007c */
[-CC-:B-1----:R-:W-:Y:S01]  /*39d0*/  FFMA.FTZ R9, R120, R125.reuse, R124.reuse ;  /* 0x0000007d78097223 */ /* 0x182fe2000001007c */
[----:B------:R-:W-:Y:S01]  /*39e0*/  FFMA.FTZ R122, R122, R125, R124 ;  /* 0x0000007d7a7a7223 */ /* 0x000fe2000001007c */
[----:B------:R-:W-:Y:S01]  /*39f0*/  FADD.FTZ R180, R180, -R3 ;  /* 0x80000003b4b47221 */ /* 0x000fe20000010000 */
[----:B------:R-:W-:Y:S01]  /*3a00*/  FADD.FTZ R118, R181, -R118 ;  /* 0x80000076b5767221 */ /* 0x000fe20000010000 */
[----:B------:R-:W-:Y:S01]  /*3a10*/  FADD.FTZ R182, R182, -R9 ;  /* 0x80000009b6b67221 */ /* 0x000fe20000010000 */
[----:B------:R-:W-:Y:S01]  /*3a20*/  FADD.FTZ R122, R183, -R122 ;  /* 0x8000007ab77a7221 */ /* 0x000fe20000010000 */
[C---:B------:R-:W-:Y:S01]  /*3a30*/  FMUL.FTZ R3, R15.reuse, R180 ;  /* 0x000000b40f037220 */ /* 0x040fe20000410000 */
[C---:B------:R-:W-:Y:S01]  /*3a40*/  FMUL.FTZ R118, R15.reuse, R118 ;  /* 0x000000760f767220 */ /* 0x040fe20000410000 */
[C---:B0-----:R-:W-:Y:S01]  /*3a50*/  FMUL.FTZ R111, R15.reuse, R182 ;  /* 0x000000b60f6f7220 */ /* 0x041fe20000410000 */
[----:B------:R-:W-:Y:S01]  /*3a60*/  FMUL.FTZ R122, R15, R122 ;  /* 0x0000007a0f7a7220 */ /* 0x000fe20000410000 */
[----:B------:R-:W-:Y:S01]  /*3a70*/  @P1 FADD.FTZ R3, R96, R3 ;  /* 0x0000000360031221 */ /* 0x000fe20000010000 */
[----:B------:R-:W-:Y:S01]  /*3a80*/  @P1 FADD.FTZ R118, R97, R118 ;  /* 0x0000007661761221 */ /* 0x000fe20000010000 */
[----:B------:R-:W-:Y:S01]  /*3a90*/  @P1 FADD.FTZ R111, R98, R111 ;  /* 0x0000006f626f1221 */ /* 0x000fe20000010000 */
[----:B------:R-:W-:Y:S01]  /*3aa0*/  @P1 FADD.FTZ R122, R99, R122 ;  /* 0x0000007a637a1221 */ /* 0x000fe20000010000 */
[----:B------:R-:W-:Y:S06]  /*3ab0*/  @!P3 BRA `(.L_x_14817) ;  /* 0x00000000001cb947 */ /* 0x000fec0003800000 */
[----:B------:R-:W-:Y:S02]  /*3ac0*/  IADD3 R8, P4, R11, UR14, RZ ;  /* 0x0000000e0b087c10 */ /* 0x000fe4000ff9e0ff */
[----:B--2---:R-:W-:Y:S02]  /*3ad0*/  SEL R7, R122, R107, P0 ;  /* 0x0000006b7a077207 */ /* 0x004fe40000000000 */
[----:B------:R-:W-:Y:S02]  /*3ae0*/  SEL R6, R111, R106, P0 ;  /* 0x0000006a6f067207 */ /* 0x000fe40000000000 */
[----:B------:R-:W-:Y:S02]  /*3af0*/  SEL R5, R118, R105, P0 ;  /* 0x0000006976057207 */ /* 0x000fe40000000000 */
[----:B------:R-:W-:Y:S02]  /*3b00*/  IADD3.X R9, R12, UR15, RZ, P4, !PT ;  /* 0x0000000f0c097c10 */ /* 0x000fe4000a7fe4ff */
[----:B------:R-:W-:-:S05]  /*3b10*/  SEL R4, R3, R104, P0 ;  /* 0x0000006803047207 */ /* 0x000fca0000000000 */
[----:B------:R0:W-:Y:S02]  /*3b20*/  STG.E.128 desc[UR6][R8.64], R4 ;  /* 0x0000000408007986 */ /* 0x0001e4000c101d06 */
.L_x_14817:
[-CC-:B------:R-:W-:Y:S01]  /*3b30*/  FFMA.FTZ R117, R117, R125.reuse, R124.reuse ;  /* 0x0000007d75757223 */ /* 0x180fe2000001007c */
[-CC-:B0-2---:R-:W-:Y:S01]  /*3b40*/  FFMA.FTZ R4, R119, R125.reuse, R124.reuse ;  /* 0x0000007d77047223 */ /* 0x185fe2000001007c */
[-CC-:B------:R-:W-:Y:S01]  /*3b50*/  FFMA.FTZ R121, R121, R125.reuse, R124.reuse ;  /* 0x0000007d79797223 */ /* 0x180fe2000001007c */
[----:B------:R-:W-:Y:S01]  /*3b60*/  FFMA.FTZ R124, R123, R125, R124 ;  /* 0x0000007d7b7c7223 */ /* 0x000fe2000001007c */
[----:B------:R-:W-:Y:S01]  /*3b70*/  FADD.FTZ R184, R184, -R117 ;  /* 0x80000075b8b87221 */ /* 0x000fe20000010000 */
[----:B------:R-:W-:Y:S01]  /*3b80*/  FADD.FTZ R4, R185, -R4 ;  /* 0x80000004b9047221 */ /* 0x000fe20000010000 */
[----:B------:R-:W-:Y:S01]  /*3b90*/  FADD.FTZ R186, R186, -R121 ;  /* 0x80000079baba7221 */ /* 0x000fe20000010000 */
[----:B------:R-:W-:Y:S01]  /*3ba0*/  FADD.FTZ R124, R187, -R124 ;  /* 0x8000007cbb7c7221 */ /* 0x000fe20000010000 */
[----:B------:R-:W-:Y:S01]  /*3bb0*/  FMUL.FTZ R9, R15, R184 ;  /* 0x000000b80f097220 */ /* 0x000fe20000410000 */
[----:B------:R-:W-:Y:S01]  /*3bc0*/  IADD3 R108, P6, R11, UR16, RZ ;  /* 0x000000100b6c7c10 */ /* 0x000fe2000ffde0ff */
[C---:B------:R-:W-:Y:S01]  /*3bd0*/  FMUL.FTZ R10, R15.reuse, R4 ;  /* 0x000000040f0a7220 */ /* 0x040fe20000410000 */
[C---:B------:R-:W-:Y:S01]  /*3be0*/  FMUL.FTZ R11, R15.reuse, R186 ;  /* 0x000000ba0f0b7220 */ /* 0x040fe20000410000 */
[----:B------:R-:W-:Y:S01]  /*3bf0*/  FMUL.FTZ R124, R15, R124 ;  /* 0x0000007c0f7c7220 */ /* 0x000fe20000410000 */
        /* <DEDUP_REMOVED lines=9> */
[----:B------:R-:W-:Y:S01]  /*3c90*/  FMUL.FTZ R6, R111, R16 ;  /* 0x000000106f067220 */ /* 0x000fe20000410000 */
[----:B------:R-:W-:Y:S01]  /*3ca0*/  SEL R104, R9, R104, P0 ;  /* 0x0000006809687207 */ /* 0x000fe20000000000 */
[-C--:B------:R-:W-:Y:S01]  /*3cb0*/  FMUL.FTZ R5, R118, R16.reuse ;  /* 0x0000001076057220 */ /* 0x080fe20000410000 */
[-C--:B------:R-:W-:Y:S01]  /*3cc0*/  FMUL.FTZ R4, R3, R16.reuse ;  /* 0x0000001003047220 */ /* 0x080fe20000410000 */
[C---:B------:R-:W-:Y:S01]  /*3cd0*/  SEL R105, R10.reuse, R105, P0 ;  /* 0x000000690a697207 */ /* 0x040fe20000000000 */
[-C--:B------:R-:W-:Y:S01]  /*3ce0*/  FMUL.FTZ R9, R10, R16.reuse ;  /* 0x000000100a097220 */ /* 0x080fe20000410000 */
[----:B------:R-:W-:Y:S01]  /*3cf0*/  @P3 IADD3.X R111, R14, UR15, RZ, P4, !PT ;  /* 0x0000000f0e6f3c10 */ /* 0x000fe2000a7fe4ff */
        /* <DEDUP_REMOVED lines=12> */
[----:B0-----:R0:W5:Y:S01]  /*3dc0*/  LDL.LU R12, [R1+0x4] ;  /* 0x00000400010c7983 */ /* 0x0011620000300800 */
        /* <DEDUP_REMOVED lines=62> */
.L_x_14806:
        /* <DEDUP_REMOVED lines=32> */
.L_x_14807:
[----:B------:R-:W-:Y:S01]  /*43b0*/  HFMA2.MMA R125, -RZ, RZ, 0, 9.5367431640625e-07 ;  /* 0x00000010ff7d7435 */ /* 0x000fe200000001ff */
[----:B------:R-:W-:Y:S02]  /*43c0*/  MOV R141, R108 ;  /* 0x0000006c008d7202 */ /* 0x000fe40000000f00 */
[----:B------:R-:W-:Y:S02]  /*43d0*/  MOV R124, 0x1f ;  /* 0x0000001f007c7802 */ /* 0x000fe40000000f00 */
[----:B------:R-:W-:-:S07]  /*43e0*/  MOV R110, 0xffffffff ;  /* 0xffffffff006e7802 */ /* 0x000fce0000000f00 */
[----:B-----5:R-:W-:Y:S05]  /*43f0*/  WARPSYNC.COLLECTIVE R110, `(.L_x_14819) ;  /* 0x000000006e087348 */ /* 0x020fea0003c00000 */
[----:B------:R0:W1:Y:S02]  /*4400*/  SHFL.DOWN P1, R142, R141, R125, R124 ;  /* 0x0800007d8d8e7389 */ /* 0x000064000002007c */
[----:B01---5:R-:W-:Y:S01]  /*4410*/  ENDCOLLECTIVE ;  /* 0x000000000000791b */ /* 0x023fe20003800000 */
.L_x_14819:
[----:B------:R-:W-:Y:S01]  /*4420*/  MOV R141, R109 ;  /* 0x0000006d008d7202 */ /* 0x000fe20000000f00 */
[----:B------:R-:W-:-:S07]  /*4430*/  FADD.FTZ R108, R108, R142 ;  /* 0x0000008e6c6c7221 */ /* 0x000fce0000010000 */
[----:B------:R-:W-:Y:S05]  /*4440*/  WARPSYNC.COLLECTIVE R110, `(.L_x_14820) ;  /* 0x000000006e087348 */ /* 0x000fea0003c00000 */
[----:B------:R0:W1:Y:S02]  /*4450*/  SHFL.DOWN P1, R142, R141, R125, R124 ;  /* 0x0800007d8d8e7389 */ /* 0x000064000002007c */
[----:B01----:R-:W-:Y:S01]  /*4460*/  ENDCOLLECTIVE ;  /* 0x000000000000791b */ /* 0x003fe20003800000 */
.L_x_14820:
[----:B------:R-:W-:Y:S01]  /*4470*/  HFMA2.MMA R125, -RZ, RZ, 0, 4.76837158203125e-07 ;  /* 0x00000008ff7d7435 */ /* 0x000fe200000001ff */
[----:B------:R-:W-:Y:S01]  /*4480*/  MOV R141, R108 ;  /* 0x0000006c008d7202 */ /* 0x000fe20000000f00 */
[----:B------:R-:W-:-:S09]  /*4490*/  FADD.FTZ R109, R109, R142 ;  /* 0x0000008e6d6d7221 */ /* 0x000fd20000010000 */
[----:B------:R-:W-:Y:S05]  /*44a0*/  WARPSYNC.COLLECTIVE R110, `(.L_x_14821) ;  /* 0x000000006e087348 */ /* 0x000fea0003c00000 */
[----:B------:R0:W1:Y:S02]  /*44b0*/  SHFL.DOWN P1, R142, R141, R125, R124 ;  /* 0x0800007d8d8e7389 */ /* 0x000064000002007c */
[----:B01----:R-:W-:Y:S01]  /*44c0*/  ENDCOLLECTIVE ;  /* 0x000000000000791b */ /* 0x003fe20003800000 */
.L_x_14821:
[----:B------:R-:W-:Y:S01]  /*44d0*/  MOV R141, R109 ;  /* 0x0000006d008d7202 */ /* 0x000fe20000000f00 */
[----:B------:R-:W-:-:S07]  /*44e0*/  FADD.FTZ R108, R108, R142 ;  /* 0x0000008e6c6c7221 */ /* 0x000fce0000010000 */
[----:B------:R-:W-:Y:S05]  /*44f0*/  WARPSYNC.COLLECTIVE R110, `(.L_x_14822) ;  /* 0x000000006e087348 */ /* 0x000fea0003c00000 */
[----:B------:R0:W1:Y:S02]  /*4500*/  SHFL.DOWN P1, R142, R141, R125, R124 ;  /* 0x0800007d8d8e7389 */ /* 0x000064000002007c */
[----:B01----:R-:W-:Y:S01]  /*4510*/  ENDCOLLECTIVE ;  /* 0x000000000000791b */ /* 0x003fe20003800000 */
.L_x_14822:
[----:B------:R-:W-:Y:S01]  /*4520*/  HFMA2.MMA R125, -RZ, RZ, 0, 2.384185791015625e-07 ;  /* 0x00000004ff7d7435 */ /* 0x000fe200000001ff */
[----:B------:R-:W-:Y:S01]  /*4530*/  MOV R141, R108 ;  /* 0x0000006c008d7202 */ /* 0x000fe20000000f00 */
[----:B------:R-:W-:-:S09]  /*4540*/  FADD.FTZ R109, R109, R142 ;  /* 0x0000008e6d6d7221 */ /* 0x000fd20000010000 */
[----:B------:R-:W-:Y:S05]  /*4550*/  WARPSYNC.COLLECTIVE R110, `(.L_x_14823) ;  /* 0x000000006e087348 */ /* 0x000fea0003c00000 */
[----:B------:R0:W1:Y:S02]  /*4560*/  SHFL.DOWN P1, R142, R141, R125, R124 ;  /* 0x0800007d8d8e7389 */ /* 0x000064000002007c */
[----:B01----:R-:W-:Y:S01]  /*4570*/  ENDCOLLECTIVE ;  /* 0x000000000000791b */ /* 0x003fe20003800000 */
.L_x_14823:
[----:B------:R-:W-:Y:S01]  /*4580*/  MOV R141, R109 ;  /* 0x0000006d008d7202 */ /* 0x000fe20000000f00 */
[----:B------:R-:W-:-:S07]  /*4590*/  FADD.FTZ R108, R108, R142 ;  /* 0x0000008e6c6c7221 */ /* 0x000fce0000010000 */
[----:B------:R-:W-:Y:S05]  /*45a0*/  WARPSYNC.COLLECTIVE R110, `(.L_x_14824) ;  /* 0x000000006e087348 */ /* 0x000fea0003c00000 */
[----:B------:R0:W1:Y:S02]  /*45b0*/  SHFL.DOWN P1, R142, R141, R125, R124 ;  /* 0x0800007d8d8e7389 */ /* 0x000064000002007c */
[----:B01----:R-:W-:Y:S01]  /*45c0*/  ENDCOLLECTIVE ;  /* 0x000000000000791b */ /* 0x003fe20003800000 */
.L_x_14824:
[----:B------:R-:W-:Y:S01]  /*45d0*/  HFMA2.MMA R125, -RZ, RZ, 0, 1.1920928955078125e-07 ;  /* 0x00000002ff7d7435 */ /* 0x000fe200000001ff */
[----:B------:R-:W-:Y:S01]  /*45e0*/  MOV R141, R108 ;  /* 0x0000006c008d7202 */ /* 0x000fe20000000f00 */
[----:B------:R-:W-:-:S09]  /*45f0*/  FADD.FTZ R109, R109, R142 ;  /* 0x0000008e6d6d7221 */ /* 0x000fd20000010000 */
[----:B------:R-:W-:Y:S05]  /*4600*/  WARPSYNC.COLLECTIVE R110, `(.L_x_14825) ;  /* 0x000000006e087348 */ /* 0x000fea0003c00000 */
[----:B------:R0:W1:Y:S02]  /*4610*/  SHFL.DOWN P1, R142, R141, R125, R124 ;  /* 0x0800007d8d8e7389 */ /* 0x000064000002007c */
[----:B01----:R-:W-:Y:S01]  /*4620*/  ENDCOLLECTIVE ;  /* 0x000000000000791b */ /* 0x003fe20003800000 */
.L_x_14825:
[----:B------:R-:W-:Y:S01]  /*4630*/  MOV R141, R109 ;  /* 0x0000006d008d7202 */ /* 0x000fe20000000f00 */
[----:B------:R-:W-:-:S07]  /*4640*/  FADD.FTZ R108, R108, R142 ;  /* 0x0000008e6c6c7221 */ /* 0x000fce0000010000 */
[----:B------:R-:W-:Y:S05]  /*4650*/  WARPSYNC.COLLECTIVE R110, `(.L_x_14826) ;  /* 0x000000006e087348 */ /* 0x000fea0003c00000 */
[----:B------:R0:W1:Y:S02]  /*4660*/  SHFL.DOWN P1, R142, R141, R125, R124 ;  /* 0x0800007d8d8e7389 */ /* 0x000064000002007c */
[----:B01----:R-:W-:Y:S01]  /*4670*/  ENDCOLLECTIVE ;  /* 0x000000000000791b */ /* 0x003fe20003800000 */
.L_x_14826:
[----:B------:R-:W-:Y:S01]  /*4680*/  HFMA2.MMA R125, -RZ, RZ, 0, 5.9604644775390625e-08 ;  /* 0x00000001ff7d7435 */ /* 0x000fe200000001ff */
[----:B------:R-:W-:Y:S01]  /*4690*/  MOV R141, R108 ;  /* 0x0000006c008d7202 */ /* 0x000fe20000000f00 */
[----:B------:R-:W-:-:S09]  /*46a0*/  FADD.FTZ R109, R109, R142 ;  /* 0x0000008e6d6d7221 */ /* 0x000fd20000010000 */
[----:B------:R-:W-:Y:S05]  /*46b0*/  WARPSYNC.COLLECTIVE R110, `(.L_x_14827) ;  /* 0x000000006e087348 */ /* 0x000fea0003c00000 */
[----:B------:R0:W1:Y:S02]  /*46c0*/  SHFL.DOWN P1, R142, R141, R125, R124 ;  /* 0x0800007d8d8e7389 */ /* 0x000064000002007c */
[----:B01----:R-:W-:Y:S01]  /*46d0*/  ENDCOLLECTIVE ;  /* 0x000000000000791b */ /* 0x003fe20003800000 */
.L_x_14827:
[----:B------:R-:W-:Y:S02]  /*46e0*/  MOV R141, R109 ;  /* 0x0000006d008d7202 */ /* 0x000fe40000000f00 */
[----:B------:R-:W-:-:S07]  /*46f0*/  MOV R111, R142 ;  /* 0x0000008e006f7202 */ /* 0x000fce0000000f00 */
[----:B------:R-:W-:Y:S05]  /*4700*/  WARPSYNC.COLLECTIVE R110, `(.L_x_14828) ;  /* 0x000000006e087348 */ /* 0x000fea0003c00000 */
[----:B------:R0:W1:Y:S02]  /*4710*/  SHFL.DOWN P1, R142, R141, R125, R124 ;  /* 0x0800007d8d8e7389 */ /* 0x000064000002007c */
[----:B01----:R-:W-:Y:S01]  /*4720*/  ENDCOLLECTIVE ;  /* 0x000000000000791b */ /* 0x003fe20003800000 */
.L_x_14828:
[----:B------:R-:W-:Y:S01]  /*4730*/  MOV R110, R142 ;  /* 0x0000008e006e7202 */ /* 0x000fe20000000f00 */
[----:B------:R-:W-:Y:S06]  /*4740*/  BRA `(.L_x_14829) ;  /* 0xffffffe000147947 */ /* 0x000fec000383ffff */
.L_x_14830:
        /* <DEDUP_REMOVED lines=11> */
.L_x_16651:


//--------------------- .text._ZN10layer_norm13ln_bwd_kernelINS_13Kernel_traitsIfffffjLj5120ELj1ELj1ELj4ELj16ENS_18Kernel_traits_baseILj5120EfffffjLj128EEEEELb0ELb0ELb1ELb0EEEvNS_9BwdParamsE --------------------------
	.section	.text._ZN10layer_norm13ln_bwd_kernelINS_13Kernel_traitsIfffffjLj5120ELj1ELj1ELj4ELj16ENS_18Kernel_traits_baseILj5120EfffffjLj128EEEEELb0ELb0ELb1ELb0EEEvNS_9BwdParamsE,"ax",@progbits
	.align	128
        .global         _ZN10layer_norm13ln_bwd_kernelINS_13Kernel_traitsIfffffjLj5120ELj1ELj1ELj4ELj16ENS_18Kernel_traits_baseILj5120EfffffjLj128EEEEELb0ELb0ELb1ELb0EEEvNS_9BwdParamsE
        .type           _ZN10layer_norm13ln_bwd_kernelINS_13Kernel_traitsIfffffjLj5120ELj1ELj1ELj4ELj16ENS_18Kernel_traits_baseILj5120EfffffjLj128EEEEELb0ELb0ELb1ELb0EEEvNS_9BwdParamsE,@function
        .size           _ZN10layer_norm13ln_bwd_kernelINS_13Kernel_traitsIfffffjLj5120ELj1ELj1ELj4ELj16ENS_18Kernel_traits_baseILj5120EfffffjLj128EEEEELb0ELb0ELb1ELb0EEEvNS_9BwdParamsE,(.L_x_16652 - _ZN10layer_norm13ln_bwd_kernelINS_13Kernel_traitsIfffffjLj5120ELj1ELj1ELj4ELj16ENS_18Kernel_traits_baseILj5120EfffffjLj128EEEEELb0ELb0ELb1ELb0EEEvNS_9BwdParamsE)
        .other          _ZN10layer_norm13ln_bwd_kernelINS_13Kernel_traitsIfffffjLj5120ELj1ELj1ELj4ELj16ENS_18Kernel_traits_baseILj5120EfffffjLj128EEEEELb0ELb0ELb1ELb0EEEvNS_9BwdParamsE,@"STO_CUDA_ENTRY STV_DEFAULT"
_ZN10layer_norm13ln_bwd_kernelINS_13Kernel_traitsIfffffjLj5120ELj1ELj1ELj4ELj16ENS_18Kernel_traits_baseILj5120EfffffjLj128EEEEELb0ELb0ELb1ELb0EEEvNS_9BwdParamsE:
.text._ZN10layer_norm13ln_bwd_kernelINS_13Kernel_traitsIfffffjLj5120ELj1ELj1ELj4ELj16ENS_18Kernel_traits_baseILj5120EfffffjLj128EEEEELb0ELb0ELb1ELb0EEEvNS_9BwdParamsE:
[----:B------:R-:W0:Y:S02]  /*0000*/  LDC R1, c[0x0][0x28] ;  /* 0x00000a00ff017b82 */ /* 0x000e240000000800 */
[----:B0-----:R-:W-:Y:S01]  /*0010*/  IADD3 R1, R1, -0x48, RZ ;  /* 0xffffffb801017810 */ /* 0x001fe20007ffe0ff */
[----:B------:R-:W0:Y:S01]  /*0020*/  S2R R120, SR_TID.X ;  /* 0x0000000000787919 */ /* 0x000e220000002100 */
[----:B------:R-:W-:Y:S01]  /*0030*/  ULDC UR4, c[0x0][0x218] ;  /* 0x0000860000047ab9 */ /* 0x000fe20000000800 */
[----:B------:R-:W-:-:S03]  /*0040*/  LOP3.LUT R4, R4, 0xfffffeff, RZ, 0xc0, !PT ;  /* 0xfffffeff04047812 */ /* 0x000fc600078ec0ff */
[----:B------:R-:W1:Y:S01]  /*0050*/  S2UR UR6, SR_CTAID.X ;  /* 0x00000000000679c3 */ /* 0x000e620000002500 */
        /* <DEDUP_REMOVED lines=8> */
[----:B------:R-:W3:Y:S02]  /*00e0*/  LDL.64 R64, [R1+0x28] ;  /* 0x0000280001407983 */ /* 0x000ee40000100a00 */
[----:B------:R-:W-:-:S02]  /*00f0*/  SHF.R.S32.HI R3, RZ, 0x1f, R0 ;  /* 0x0000001fff037819 */ /* 0x000fc40000011400 */
[----:B------:R-:W3:Y:S02]  /*0100*/  LDL.64 R66, [R1+0x30] ;  /* 0x0000300001427983 */ /* 0x000ee40000100a00 */
[----:B------:R-:W-:Y:S02]  /*0110*/  LEA.HI R3, R3, R0, RZ, 0x2 ;  /* 0x0000000003037211 */ /* 0x000fe400078f10ff */
[----:B------:R-:W4:Y:S04]  /*0120*/  LDL.64 R60, [R1+0x18] ;  /* 0x00001800013c7983 */ /* 0x000f280000100a00 */
[----:B------:R-:W4:Y:S01]  /*0130*/  LDL.64 R62, [R1+0x20] ;  /* 0x00002000013e7983 */ /* 0x000f220000100a00 */
        /* <DEDUP_REMOVED lines=19> */
[----:B------:R-:W1:Y:S01]  /*0270*/  @P0 LDC.64 R12, c[0x0][0x260] ;  /* 0x00009800ff0c0b82 */ /* 0x000e620000000a00 */
[----:B------:R-:W-:-:S04]  /*0280*/  @P0 LOP3.LUT R4, R4, 0x40, RZ, 0xfc, !PT ;  /* 0x0000004004040812 */ /* 0x000fc800078efcff */
[----:B------:R-:W-:-:S03]  /*0290*/  LOP3.LUT R4, R4, 0xffffffdf, RZ, 0xc0, !PT ;  /* 0xffffffdf04047812 */ /* 0x000fc600078ec0ff */
[----:B------:R-:W1:Y:S01]  /*02a0*/  @P6 LDC.64 R14, c[0x0][0x260] ;  /* 0x00009800ff0e6b82 */ /* 0x000e620000000a00 */
[----:B------:R-:W-:Y:S01]  /*02b0*/  @P6 LOP3.LUT R4, R4, 0x20, RZ, 0xfc, !PT ;  /* 0x0000002004046812 */ /* 0x000fe200078efcff */
[C---:B0-----:R-:W-:Y:S01]  /*02c0*/  @P2 IMAD.WIDE.U32 R6, R5.reuse, 0x10, R6 ;  /* 0x0000001005062825 */ /* 0x041fe200078e0006 */
[----:B------:R-:W-:Y:S02]  /*02d0*/  @P2 LOP3.LUT R5, R5, 0x80, RZ, 0xfc, !PT ;  /* 0x0000008005052812 */ /* 0x000fe400078efcff */
[----:B------:R-:W-:Y:S02]  /*02e0*/  LOP3.LUT R4, R4, 0xfffffff7, RZ, 0xc0, !PT ;  /* 0xfffffff704047812 */ /* 0x000fe400078ec0ff */
[----:B------:R-:W-:Y:S01]  /*02f0*/  ISETP.GE.U32.AND P2, PT, R3, 0x500, PT ;  /* 0x000005000300780c */ /* 0x000fe20003f46070 */
[C---:B-1----:R-:W-:Y:S01]  /*0300*/  @P1 IMAD.WIDE.U32 R10, R5.reuse, 0x10, R8 ;  /* 0x00000010050a1825 */ /* 0x042fe200078e0008 */
[----:B------:R-:W-:Y:S01]  /*0310*/  @P5 LOP3.LUT R4, R4, 0x8, RZ, 0xfc, !PT ;  /* 0x0000000804045812 */ /* 0x000fe200078efcff */
[----:B------:R-:W0:Y:S02]  /*0320*/  @P5 LDC.64 R8, c[0x0][0x260] ;  /* 0x00009800ff085b82 */ /* 0x000e240000000a00 */
[----:B------:R-:W-:Y:S01]  /*0330*/  @P1 VIADD R5, R5, 0x80 ;  /* 0x0000008005051836 */ /* 0x000fe20000000000 */
[----:B------:R-:W-:-:S02]  /*0340*/  LOP3.LUT R4, R4, 0xfffffffb, RZ, 0xc0, !PT ;  /* 0xfffffffb04047812 */ /* 0x000fc400078ec0ff */
[----:B------:R-:W-:Y:S01]  /*0350*/  ISETP.GE.U32.AND P1, PT, R3, 0x480, PT ;  /* 0x000004800300780c */ /* 0x000fe20003f26070 */
[C---:B------:R-:W-:Y:S01]  /*0360*/  @P0 IMAD.WIDE.U32 R12, R5.reuse, 0x10, R12 ;  /* 0x00000010050c0825 */ /* 0x040fe200078e000c */
[----:B------:R-:W-:Y:S01]  /*0370*/  @P4 LOP3.LUT R4, R4, 0x4, RZ, 0xfc, !PT ;  /* 0x0000000404044812 */ /* 0x000fe200078efcff */
[----:B------:R-:W1:Y:S01]  /*0380*/  @P4 LDC.64 R18, c[0x0][0x260] ;  /* 0x00009800ff124b82 */ /* 0x000e620000000a00 */
[----:B------:R-:W-:Y:S02]  /*0390*/  @P0 IADD3 R5, R5, 0x80, RZ ;  /* 0x0000008005050810 */ /* 0x000fe40007ffe0ff */
[----:B------:R-:W-:Y:S02]  /*03a0*/  LOP3.LUT R4, R4, 0xfffffffd, RZ, 0xc0, !PT ;  /* 0xfffffffd04047812 */ /* 0x000fe400078ec0ff */
[----:B------:R-:W-:Y:S01]  /*03b0*/  ISETP.GE.U32.AND P0, PT, R3, 0x400, PT ;  /* 0x000004000300780c */ /* 0x000fe20003f06070 */
[C---:B------:R-:W-:Y:S01]  /*03c0*/  @P6 IMAD.WIDE.U32 R14, R5.reuse, 0x10, R14 ;  /* 0x00000010050e6825 */ /* 0x040fe200078e000e */
[----:B------:R-:W-:Y:S01]  /*03d0*/  @P3 LOP3.LUT R4, R4, 0x2, RZ, 0xfc, !PT ;  /* 0x0000000204043812 */ /* 0x000fe200078efcff */
[----:B------:R-:W1:Y:S02]  /*03e0*/  @P3 LDC.64 R20, c[0x0][0x260] ;  /* 0x00009800ff143b82 */ /* 0x000e640000000a00 */
[----:B------:R-:W-:Y:S01]  /*03f0*/  @P6 VIADD R5, R5, 0x80 ;  /* 0x0000008005056836 */ /* 0x000fe20000000000 */
[----:B------:R-:W-:-:S04]  /*0400*/  LOP3.LUT P6, RZ, R4, 0x40, RZ, 0xc0, !PT ;  /* 0x0000004004ff7812 */ /* 0x000fc800078cc0ff */
[----:B------:R-:W-:Y:S01]  /*0410*/  P2R R55, PR, RZ, 0x40 ;  /* 0x00000040ff377803 */ /* 0x000fe20000000000 */
[C---:B0-----:R-:W-:Y:S01]  /*0420*/  @P5 IMAD.WIDE.U32 R16, R5.reuse, 0x10, R8 ;  /* 0x0000001005105825 */ /* 0x041fe200078e0008 */
[C---:B------:R-:W-:Y:S01]  /*0430*/  LOP3.LUT P6, RZ, R4.reuse, 0x80, RZ, 0xc0, !PT ;  /* 0x0000008004ff7812 */ /* 0x040fe200078cc0ff */
[----:B------:R-:W0:Y:S01]  /*0440*/  @P0 LDC.64 R22, c[0x0][0x260] ;  /* 0x00009800ff160b82 */ /* 0x000e220000000a00 */
[----:B------:R-:W-:Y:S02]  /*0450*/  @P5 IADD3 R5, R5, 0x80, RZ ;  /* 0x0000008005055810 */ /* 0x000fe40007ffe0ff */
[----:B------:R-:W-:Y:S01]  /*0460*/  P2R R54, PR, RZ, 0x40 ;  /* 0x00000040ff367803 */ /* 0x000fe20000000000 */
[----:B------:R-:W5:Y:S01]  /*0470*/  @P5 LDG.E.128 R28, desc[UR4][R16.64] ;  /* 0x00000004101c5981 */ /* 0x000f62000c1e1d00 */
[C---:B------:R-:W-:Y:S01]  /*0480*/  LOP3.LUT P6, RZ, R4.reuse, 0x100, RZ, 0xc0, !PT ;  /* 0x0000010004ff7812 */ /* 0x040fe200078cc0ff */
[C---:B-1----:R-:W-:Y:S01]  /*0490*/  @P4 IMAD.WIDE.U32 R18, R5.reuse, 0x10, R18 ;  /* 0x0000001005124825 */ /* 0x042fe200078e0012 */
[----:B------:R-:W-:Y:S01]  /*04a0*/  LOP3.LUT R4, R4, 0xfffffdff, RZ, 0xc0, !PT ;  /* 0xfffffdff04047812 */ /* 0x000fe200078ec0ff */
[----:B------:R-:W1:Y:S02]  /*04b0*/  @P1 LDC.64 R52, c[0x0][0x260] ;  /* 0x00009800ff341b82 */ /* 0x000e640000000a00 */
[----:B------:R-:W-:Y:S01]  /*04c0*/  @P4 VIADD R5, R5, 0x80 ;  /* 0x0000008005054836 */ /* 0x000fe20000000000 */
[----:B------:R-:W5:Y:S01]  /*04d0*/  @P4 LDG.E.128 R32, desc[UR4][R18.64] ;  /* 0x0000000412204981 */ /* 0x000f62000c1e1d00 */
[----:B------:R-:W-:-:S02]  /*04e0*/  @P2 LOP3.LUT R4, R4, 0x200, RZ, 0xfc, !PT ;  /* 0x0000020004042812 */ /* 0x000fc400078efcff */
[C---:B------:R-:W-:Y:S01]  /*04f0*/  @P3 IMAD.WIDE.U32 R20, R5.reuse, 0x10, R20 ;  /* 0x0000001005143825 */ /* 0x040fe200078e0014 */
[----:B------:R-:W-:Y:S01]  /*0500*/  @P3 IADD3 R5, R5, 0x80, RZ ;  /* 0x0000008005053810 */ /* 0x000fe20007ffe0ff */
[----:B------:R-:W3:Y:S03]  /*0510*/  @P2 LDC.64 R8, c[0x0][0x260] ;  /* 0x00009800ff082b82 */ /* 0x000ee60000000a00 */
[----:B------:R-:W5:Y:S01]  /*0520*/  @P3 LDG.E.128 R36, desc[UR4][R20.64] ;  /* 0x0000000414243981 */ /* 0x000f62000c1e1d00 */
[----:B0-----:R-:W-:-:S04]  /*0530*/  @P0 IMAD.WIDE.U32 R22, R5, 0x10, R22 ;  /* 0x0000001005160825 */ /* 0x001fc800078e0016 */
[----:B------:R-:W-:Y:S01]  /*0540*/  @P0 VIADD R5, R5, 0x80 ;  /* 0x0000008005050836 */ /* 0x000fe20000000000 */
[----:B------:R-:W5:Y:S03]  /*0550*/  @P0 LDG.E.128 R40, desc[UR4][R22.64] ;  /* 0x0000000416280981 */ /* 0x000f66000c1e1d00 */
[C---:B-1----:R-:W-:Y:S01]  /*0560*/  @P1 IMAD.WIDE.U32 R56, R5.reuse, 0x10, R52 ;  /* 0x0000001005381825 */ /* 0x042fe200078e0034 */
[----:B------:R-:W-:Y:S01]  /*0570*/  @P1 IADD3 R5, R5, 0x80, RZ ;  /* 0x0000008005051810 */ /* 0x000fe20007ffe0ff */
[----:B--2---:R-:W2:Y:S01]  /*0580*/  @P6 LDG.E.128 R68, desc[UR4][R6.64] ;  /* 0x0000000406446981 */ /* 0x004ea2000c1e1d00 */
[----:B------:R-:W-:Y:S02]  /*0590*/  CS2R R52, SRZ ;  /* 0x0000000000347805 */ /* 0x000fe4000001ff00 */
[----:B------:R-:W-:Y:S02]  /*05a0*/  CS2R R72, SRZ ;  /* 0x0000000000487805 */ /* 0x000fe4000001ff00 */
[----:B------:R-:W-:Y:S01]  /*05b0*/  CS2R R74, SRZ ;  /* 0x00000000004a7805 */ /* 0x000fe2000001ff00 */
[----:B------:R0:W5:Y:S04]  /*05c0*/  @P1 LDG.E.128 R44, desc[UR4][R56.64] ;  /* 0x00000004382c1981 */ /* 0x000168000c1e1d00 */
[----:B--2---:R-:W-:Y:S04]  /*05d0*/  @P6 STL.64 [R1+0x38], R68 ;  /* 0x0000384401006387 */ /* 0x004fe80000100a00 */
[----:B------:R-:W-:Y:S01]  /*05e0*/  @P6 STL.64 [R1+0x40], R70 ;  /* 0x0000404601006387 */ /* 0x000fe20000100a00 */
[----:B------:R-:W-:-:S13]  /*05f0*/  ISETP.NE.AND P6, PT, R54, RZ, PT ;  /* 0x000000ff3600720c */ /* 0x000fda0003fc5270 */
[----:B---3--:R-:W2:Y:S01]  /*0600*/  @P6 LDG.E.128 R64, desc[UR4][R10.64] ;  /* 0x000000040a406981 */ /* 0x008ea2000c1e1d00 */
[----:B------:R-:W-:-:S03]  /*0610*/  @P2 IMAD.WIDE.U32 R8, R5, 0x10, R8 ;  /* 0x0000001005082825 */ /* 0x000fc600078e0008 */
[----:B--2---:R-:W-:Y:S04]  /*0620*/  @P6 STL.64 [R1+0x28], R64 ;  /* 0x0000284001006387 */ /* 0x004fe80000100a00 */
[----:B------:R-:W-:Y:S01]  /*0630*/  @P6 STL.64 [R1+0x30], R66 ;  /* 0x0000304201006387 */ /* 0x000fe20000100a00 */
[----:B------:R-:W-:Y:S02]  /*0640*/  ISETP.NE.AND P6, PT, R55, RZ, PT ;  /* 0x000000ff3700720c */ /* 0x000fe40003fc5270 */
[----:B------:R-:W-:Y:S01]  /*0650*/  LEA.HI R5, R120, UR6, RZ, 0x19 ;  /* 0x0000000678057c11 */ /* 0x000fe2000f8fc8ff */
[----:B------:R1:W5:Y:S10]  /*0660*/  @P2 LDG.E.128 R48, desc[UR4][R8.64] ;  /* 0x0000000408302981 */ /* 0x000374000c1e1d00 */
[----:B----4-:R-:W2:Y:S01]  /*0670*/  @P6 LDG.E.128 R60, desc[UR4][R12.64] ;  /* 0x000000040c3c6981 */ /* 0x010ea2000c1e1d00 */
[----:B------:R-:W-:-:S03]  /*0680*/  ISETP.GE.AND P2, PT, R5, UR7, PT ;  /* 0x0000000705007c0c */ /* 0x000fc6000bf46270 */
[----:B--2---:R2:W-:Y:S04]  /*0690*/  @P6 STL.64 [R1+0x18], R60 ;  /* 0x0000183c01006387 */ /* 0x0045e80000100a00 */
[----:B------:R3:W-:Y:S01]  /*06a0*/  @P6 STL.64 [R1+0x20], R62 ;  /* 0x0000203e01006387 */ /* 0x0007e20000100a00 */
[----:B------:R-:W-:-:S13]  /*06b0*/  ISETP.NE.AND P6, PT, R58, RZ, PT ;  /* 0x000000ff3a00720c */ /* 0x000fda0003fc5270 */
[----:B------:R1:W5:Y:S01]  /*06c0*/  @P6 LDG.E.128 R24, desc[UR4][R14.64] ;  /* 0x000000040e186981 */ /* 0x000362000c1e1d00 */
[----:B------:R-:W-:Y:S02]  /*06d0*/  CS2R R54, SRZ ;  /* 0x0000000000367805 */ /* 0x000fe4000001ff00 */
[----:B0-----:R-:W-:Y:S02]  /*06e0*/  CS2R R56, SRZ ;  /* 0x0000000000387805 */ /* 0x001fe4000001ff00 */
[----:B------:R-:W-:Y:S02]  /*06f0*/  CS2R R58, SRZ ;  /* 0x00000000003a7805 */ /* 0x000fe4000001ff00 */
[----:B--2---:R-:W-:Y:S02]  /*0700*/  CS2R R60, SRZ ;  /* 0x00000000003c7805 */ /* 0x004fe4000001ff00 */
[----:B---3--:R-:W-:Y:S02]  /*0710*/  CS2R R62, SRZ ;  /* 0x00000000003e7805 */ /* 0x008fe4000001ff00 */
        /* <DEDUP_REMOVED lines=33> */
[----:B------:R-:W-:Y:S01]  /*0930*/  IMAD.MOV.U32 R0, RZ, RZ, 0x1 ;  /* 0x00000001ff007424 */ /* 0x000fe200078e00ff */
[----:B------:R-:W-:Y:S01]  /*0940*/  ULDC.64 UR6, c[0x0][0x2c8] ;  /* 0x0000b20000067ab9 */ /* 0x000fe20000000a00 */
[----:B------:R-:W-:Y:S01]  /*0950*/  LOP3.LUT R4, R4, 0xfffffbff, RZ, 0xc0, !PT ;  /* 0xfffffbff04047812 */ /* 0x000fe200078ec0ff */
[----:B------:R-:W-:Y:S01]  /*0960*/  IMAD.MOV.U32 R53, RZ, RZ, RZ ;  /* 0x000000ffff357224 */ /* 0x000fe200078e00ff */
[----:B------:R-:W-:Y:S01]  /*0970*/  ISETP.NE.U32.AND P2, PT, RZ, UR6, PT ;  /* 0x00000006ff007c0c */ /* 0x000fe2000bf45070 */
[----:B------:R0:W-:Y:S03]  /*0980*/  STL.S16 [R1+0x10], R0 ;  /* 0x0000100001007387 */ /* 0x0001e60000100600 */
[----:B------:R-:W-:-:S04]  /*0990*/  ISETP.NE.AND.EX P2, PT, RZ, UR7, PT, P2 ;  /* 0x00000007ff007c0c */ /* 0x000fc8000bf45320 */
[----:B------:R-:W-:Y:S02]  /*09a0*/  ISETP.LT.U32.OR P2, PT, R3, 0x500, !P2 ;  /* 0x000005000300780c */ /* 0x000fe40005741470 */
[----:B------:R-:W-:-:S11]  /*09b0*/  MOV R3, R5 ;  /* 0x0000000500037202 */ /* 0x000fd60000000f00 */
[----:B0-----:R-:W-:-:S07]  /*09c0*/  @P2 LOP3.LUT R4, R4, 0x400, RZ, 0xfc, !PT ;  /* 0x0000040004042812 */ /* 0x001fce00078efcff */
.L_x_14981:
[----:B------:R-:W0:Y:S08]  /*09d0*/  LDC.64 R6, c[0x0][0x288] ;  /* 0x0000a200ff067b82 */ /* 0x000e300000000a00 */
[----:B-1234-:R-:W1:Y:S08]  /*09e0*/  LDC.64 R20, c[0x0][0x250] ;  /* 0x00009400ff147b82 */ /* 0x01ee700000000a00 */
[----:B------:R-:W2:Y:S01]  /*09f0*/  LDC.64 R18, c[0x0][0x258] ;  /* 0x00009600ff127b82 */ /* 0x000ea20000000a00 */
[----:B0-----:R-:W-:-:S07]  /*0a00*/  IMAD.WIDE R6, R3, 0x4, R6 ;  /* 0x0000000403067825 */ /* 0x001fce00078e0206 */
[----:B------:R-:W0:Y:S01]  /*0a10*/  LDC.64 R180, c[0x0][0x280] ;  /* 0x0000a000ffb47b82 */ /* 0x000e220000000a00 */
[----:B------:R0:W3:Y:S01]  /*0a20*/  LDG.E R182, desc[UR4][R6.64] ;  /* 0x0000000406b67981 */ /* 0x0000e2000c1e1900 */
[----:B-1----:R-:W-:Y:S01]  /*0a30*/  IMAD.WIDE R20, R3, 0x4, R20 ;  /* 0x0000000403147825 */ /* 0x002fe200078e0214 */
[----:B------:R-:W-:-:S05]  /*0a40*/  MOV R0, UR9 ;  /* 0x0000000900007c02 */ /* 0x000fca0008000f00 */
[----:B------:R-:W1:Y:S01]  /*0a50*/  LDC.64 R184, c[0x0][0x2c8] ;  /* 0x0000b200ffb87b82 */ /* 0x000e620000000a00 */
[----:B-----5:R-:W5:Y:S01]  /*0a60*/  LDG.E R21, desc[UR4][R20.64] ;  /* 0x0000000414157981 */ /* 0x020f62000c1e1900 */
[----:B--2---:R-:W-:-:S05]  /*0a70*/  IMAD.WIDE R18, R3, 0x4, R18 ;  /* 0x0000000403127825 */ /* 0x004fca00078e0212 */
[----:B------:R-:W5:Y:S01]  /*0a80*/  LDG.E R5, desc[UR4][R18.64] ;  /* 0x0000000412057981 */ /* 0x000f62000c1e1900 */
[----:B------:R-:W2:Y:S01]  /*0a90*/  S2R R183, SR_TID.X ;  /* 0x0000000000b77919 */ /* 0x000ea20000002100 */
[----:B0-----:R-:W-:-:S04]  /*0aa0*/  IMAD.WIDE R6, R3, 0x4, R180 ;  /* 0x0000000403067825 */ /* 0x001fc800078e02b4 */
[----:B------:R-:W-:Y:S02]  /*0ab0*/  IMAD R2, R3, R0, RZ ;  /* 0x0000000003027224 */ /* 0x000fe400078e02ff */
[----:B------:R0:W5:Y:S03]  /*0ac0*/  LDG.E R6, desc[UR4][R6.64] ;  /* 0x0000000406067981 */ /* 0x000166000c1e1900 */
[----:B0-----:R-:W-:-:S04]  /*0ad0*/  SHF.R.S32.HI R7, RZ, 0x1f, R2 ;  /* 0x0000001fff077819 */ /* 0x001fc80000011402 */
[----:B------:R-:W-:Y:S01]  /*0ae0*/  LEA.HI R7, R7, R2, RZ, 0x2 ;  /* 0x0000000207077211 */ /* 0x000fe200078f10ff */
[----:B------:R-:W-:Y:S01]  /*0af0*/  BSSY B0, `(.L_x_14832) ;  /* 0x0000255000007945 */ /* 0x000fe20003800000 */
[----:B--2---:R-:W-:-:S04]  /*0b00*/  LOP3.LUT R2, R183, 0x7f, RZ, 0xc0, !PT ;  /* 0x0000007fb7027812 */ /* 0x004fc800078ec0ff */
[----:B------:R-:W-:-:S05]  /*0b10*/  LEA.HI.SX32 R7, R7, R2, 0x1e ;  /* 0x0000000207077211 */ /* 0x000fca00078ff2ff */
[----:B-1----:R-:W-:Y:S01]  /*0b20*/  IMAD.WIDE.U32 R180, R7, 0x10, R184 ;  /* 0x0000001007b47825 */ /* 0x002fe200078e00b8 */
[----:B---3--:R-:W-:-:S13]  /*0b30*/  ISETP.GT.AND P2, PT, R182, RZ, PT ;  /* 0x000000ffb600720c */ /* 0x008fda0003f44270 */
[----:B------:R-:W-:Y:S05]  /*0b40*/  @P2 BRA `(.L_x_14833) ;  /* 0x00000004007c2947 */ /* 0x000fea0003800000 */
[----:B------:R-:W-:Y:S01]  /*0b50*/  LOP3.LUT P3, RZ, R4, 0x100, RZ, 0xc0, !PT ;  /* 0x0000010004ff7812 */ /* 0x000fe2000786c0ff */
[----:B------:R-:W-:Y:S01]  /*0b60*/  BSSY B1, `(.L_x_14834) ;  /* 0x0000008000017945 */ /* 0x000fe20003800000 */
[----:B-----5:R-:W-:-:S11]  /*0b70*/  IMAD.MOV.U32 R21, RZ, RZ, R7 ;  /* 0x000000ffff157224 */ /* 0x020fd600078e0007 */
[----:B------:R-:W-:Y:S05]  /*0b80*/  @!P3 BRA `(.L_x_14835) ;  /* 0x000000000014b947 */ /* 0x000fea0003800000 */
[----:B------:R-:W-:-:S04]  /*0b90*/  ISETP.NE.U32.AND P3, PT, RZ, UR12, PT ;  /* 0x0000000cff007c0c */ /* 0x000fc8000bf65070 */
[----:B------:R-:W-:-:S13]  /*0ba0*/  ISETP.NE.AND.EX P3, PT, RZ, UR13, PT, P3 ;  /* 0x0000000dff007c0c */ /* 0x000fda000bf65330 */
[----:B------:R-:W-:Y:S05]  /*0bb0*/  @!P3 BRA `(.L_x_14836) ;  /* 0x000000000004b947 */ /* 0x000fea0003800000 */
[----:B------:R0:W5:Y:S02]  /*0bc0*/  LDG.E.128 R124, desc[UR4][R180.64] ;  /* 0x00000004b47c7981 */ /* 0x000164000c1e1d00 */
.L_x_14836:
[----:B------:R-:W-:-:S07]  /*0bd0*/  IADD3 R21, R7, 0x80, RZ ;  /* 0x0000008007157810 */ /* 0x000fce0007ffe0ff */
.L_x_14835:
[----:B------:R-:W-:Y:S05]  /*0be0*/  BSYNC B1 ;  /* 0x0000000000017941 */ /* 0x000fea0003800000 */
.L_x_14834:
[----:B------:R-:W-:Y:S01]  /*0bf0*/  LOP3.LUT P3, RZ, R4, 0x80, RZ, 0xc0, !PT ;  /* 0x0000008004ff7812 */ /* 0x000fe2000786c0ff */
[----:B------:R-:W-:-:S12]  /*0c00*/  BSSY B1, `(.L_x_14837) ;  /* 0x0000008000017945 */ /* 0x000fd80003800000 */
[----:B------:R-:W-:Y:S05]  /*0c10*/  @!P3 BRA `(.L_x_14838) ;  /* 0x000000000018b947 */ /* 0x000fea0003800000 */
[----:B------:R-:W-:-:S04]  /*0c20*/  ISETP.NE.U32.AND P3, PT, RZ, UR12, PT ;  /* 0x0000000cff007c0c */ /* 0x000fc8000bf65070 */
[----:B------:R-:W-:-:S13]  /*0c30*/  ISETP.NE.AND.EX P3, PT, RZ, UR13, PT, P3 ;  /* 0x0000000dff007c0c */ /* 0x000fda000bf65330 */
[----:B------:R-:W-:Y:S05]  /*0c40*/  @!P3 BRA `(.L_x_14839) ;  /* 0x000000000008b947 */ /* 0x000fea0003800000 */
[----:B------:R-:W-:-:S05]  /*0c50*/  IMAD.WIDE.U32 R18, R21, 0x10, R184 ;  /* 0x0000001015127825 */ /* 0x000fca00078e00b8 */
[----:B------:R1:W5:Y:S02]  /*0c60*/  LDG.E.128 R128, desc[UR4][R18.64] ;  /* 0x0000000412807981 */ /* 0x000364000c1e1d00 */
.L_x_14839:
[----:B------:R-:W-:-:S07]  /*0c70*/  VIADD R21, R21, 0x80 ;  /* 0x0000008015157836 */ /* 0x000fce0000000000 */
.L_x_14838:
[----:B------:R-:W-:Y:S05]  /*0c80*/  BSYNC B1 ;  /* 0x0000000000017941 */ /* 0x000fea0003800000 */
.L_x_14837:
[----:B------:R-:W-:Y:S01]  /*0c90*/  LOP3.LUT P3, RZ, R4, 0x40, RZ, 0xc0, !PT ;  /* 0x0000004004ff7812 */ /* 0x000fe2000786c0ff */
[----:B------:R-:W-:-:S12]  /*0ca0*/  BSSY B1, `(.L_x_14840) ;  /* 0x0000008000017945 */ /* 0x000fd80003800000 */
[----:B------:R-:W-:Y:S05]  /*0cb0*/  @!P3 BRA `(.L_x_14841) ;  /* 0x000000000018b947 */ /* 0x000fea0003800000 */
[----:B------:R-:W-:-:S04]  /*0cc0*/  ISETP.NE.U32.AND P3, PT, RZ, UR12, PT ;  /* 0x0000000cff007c0c */ /* 0x000fc8000bf65070 */
[----:B------:R-:W-:-:S13]  /*0cd0*/  ISETP.NE.AND.EX P3, PT, RZ, UR13, PT, P3 ;  /* 0x0000000dff007c0c */ /* 0x000fda000bf65330 */
[----:B------:R-:W-:Y:S05]  /*0ce0*/  @!P3 BRA `(.L_x_14842) ;  /* 0x000000000008b947 */ /* 0x000fea0003800000 */
[----:B-1----:R-:W-:-:S05]  /*0cf0*/  IMAD.WIDE.U32 R18, R21, 0x10, R184 ;  /* 0x0000001015127825 */ /* 0x002fca00078e00b8 */
[----:B------:R2:W5:Y:S02]  /*0d00*/  LDG.E.128 R132, desc[UR4][R18.64] ;  /* 0x0000000412847981 */ /* 0x000564000c1e1d00 */
.L_x_14842:
[----:B------:R-:W-:-:S07]  /*0d10*/  IADD3 R21, R21, 0x80, RZ ;  /* 0x0000008015157810 */ /* 0x000fce0007ffe0ff */
.L_x_14841:
[----:B------:R-:W-:Y:S05]  /*0d20*/  BSYNC B1 ;  /* 0x0000000000017941 */ /* 0x000fea0003800000 */
.L_x_14840:
[----:B------:R-:W-:Y:S01]  /*0d30*/  LOP3.LUT P3, RZ, R4, 0x20, RZ, 0xc0, !PT ;  /* 0x0000002004ff7812 */ /* 0x000fe2000786c0ff */
[----:B------:R-:W-:-:S12]  /*0d40*/  BSSY B1, `(.L_x_14843) ;  /* 0x0000008000017945 */ /* 0x000fd80003800000 */
[----:B------:R-:W-:Y:S05]  /*0d50*/  @!P3 BRA `(.L_x_14844) ;  /* 0x000000000018b947 */ /* 0x000fea0003800000 */
[----:B------:R-:W-:-:S04]  /*0d60*/  ISETP.NE.U32.AND P3, PT, RZ, UR12, PT ;  /* 0x0000000cff007c0c */ /* 0x000fc8000bf65070 */
[----:B------:R-:W-:-:S13]  /*0d70*/  ISETP.NE.AND.EX P3, PT, RZ, UR13, PT, P3 ;  /* 0x0000000dff007c0c */ /* 0x000fda000bf65330 */
[----:B------:R-:W-:Y:S05]  /*0d80*/  @!P3 BRA `(.L_x_14845) ;  /* 0x000000000008b947 */ /* 0x000fea0003800000 */
[----:B-12---:R-:W-:-:S05]  /*0d90*/  IMAD.WIDE.U32 R18, R21, 0x10, R184 ;  /* 0x0000001015127825 */ /* 0x006fca00078e00b8 */
[----:B------:R3:W5:Y:S02]  /*0da0*/  LDG.E.128 R136, desc[UR4][R18.64] ;  /* 0x0000000412887981 */ /* 0x000764000c1e1d00 */
.L_x_14845:
[----:B------:R-:W-:-:S07]  /*0db0*/  VIADD R21, R21, 0x80 ;  /* 0x0000008015157836 */ /* 0x000fce0000000000 */
.L_x_14844:
[----:B------:R-:W-:Y:S05]  /*0dc0*/  BSYNC B1 ;  /* 0x0000000000017941 */ /* 0x000fea0003800000 */
.L_x_14843:
[----:B------:R-:W-:Y:S01]  /*0dd0*/  LOP3.LUT P3, RZ, R4, 0x8, RZ, 0xc0, !PT ;  /* 0x0000000804ff7812 */ /* 0x000fe2000786c0ff */
[----:B------:R-:W-:-:S12]  /*0de0*/  BSSY B1, `(.L_x_14846) ;  /* 0x0000008000017945 */ /* 0x000fd80003800000 */
[----:B------:R-:W-:Y:S05]  /*0df0*/  @!P3 BRA `(.L_x_14847) ;  /* 0x000000000018b947 */ /* 0x000fea0003800000 */
[----:B------:R-:W-:-:S04]  /*0e00*/  ISETP.NE.U32.AND P3, PT, RZ, UR12, PT ;  /* 0x0000000cff007c0c */ /* 0x000fc8000bf65070 */
[----:B------:R-:W-:-:S13]  /*0e10*/  ISETP.NE.AND.EX P3, PT, RZ, UR13, PT, P3 ;  /* 0x0000000dff007c0c */ /* 0x000fda000bf65330 */
[----:B------:R-:W-:Y:S05]  /*0e20*/  @!P3 BRA `(.L_x_14848) ;  /* 0x000000000008b947 */ /* 0x000fea0003800000 */
[----:B-123--:R-:W-:-:S05]  /*0e30*/  IMAD.WIDE.U32 R18, R21, 0x10, R184 ;  /* 0x0000001015127825 */ /* 0x00efca00078e00b8 */
[----:B------:R4:W5:Y:S02]  /*0e40*/  LDG.E.128 R140, desc[UR4][R18.64] ;  /* 0x00000004128c7981 */ /* 0x000964000c1e1d00 */
.L_x_14848:
[----:B------:R-:W-:-:S07]  /*0e50*/  IADD3 R21, R21, 0x80, RZ ;  /* 0x0000008015157810 */ /* 0x000fce0007ffe0ff */
.L_x_14847:
[----:B------:R-:W-:Y:S05]  /*0e60*/  BSYNC B1 ;  /* 0x0000000000017941 */ /* 0x000fea0003800000 */
.L_x_14846:
[----:B------:R-:W-:Y:S01]  /*0e70*/  LOP3.LUT P3, RZ, R4, 0x4, RZ, 0xc0, !PT ;  /* 0x0000000404ff7812 */ /* 0x000fe2000786c0ff */
[----:B------:R-:W-:-:S12]  /*0e80*/  BSSY B1, `(.L_x_14849) ;  /* 0x0000008000017945 */ /* 0x000fd80003800000 */
[----:B------:R-:W-:Y:S05]  /*0e90*/  @!P3 BRA `(.L_x_14850) ;  /* 0x000000000018b947 */ /* 0x000fea0003800000 */
[----:B------:R-:W-:-:S04]  /*0ea0*/  ISETP.NE.U32.AND P3, PT, RZ, UR12, PT ;  /* 0x0000000cff007c0c */ /* 0x000fc8000bf65070 */
[----:B------:R-:W-:-:S13]  /*0eb0*/  ISETP.NE.AND.EX P3, PT, RZ, UR13, PT, P3 ;  /* 0x0000000dff007c0c */ /* 0x000fda000bf65330 */
[----:B------:R-:W-:Y:S05]  /*0ec0*/  @!P3 BRA `(.L_x_14851) ;  /* 0x000000000008b947 */ /* 0x000fea0003800000 */
[----:B-1234-:R-:W-:-:S05]  /*0ed0*/  IMAD.WIDE.U32 R18, R21, 0x10, R184 ;  /* 0x0000001015127825 */ /* 0x01efca00078e00b8 */
[----:B------:R1:W5:Y:S02]  /*0ee0*/  LDG.E.128 R144, desc[UR4][R18.64] ;  /* 0x0000000412907981 */ /* 0x000364000c1e1d00 */
.L_x_14851:
[----:B------:R-:W-:-:S07]  /*0ef0*/  IADD3 R21, R21, 0x80, RZ ;  /* 0x0000008015157810 */ /* 0x000fce0007ffe0ff */
.L_x_14850:
[----:B------:R-:W-:Y:S05]  /*0f00*/  BSYNC B1 ;  /* 0x0000000000017941 */ /* 0x000fea0003800000 */
.L_x_14849:
        /* <DEDUP_REMOVED lines=8> */
.L_x_14854:
[----:B------:R-:W-:-:S07]  /*0f90*/  VIADD R21, R21, 0x80 ;  /* 0x0000008015157836 */ /* 0x000fce0000000000 */
.L_x_14853:
[----:B------:R-:W-:Y:S05]  /*0fa0*/  BSYNC B1 ;  /* 0x0000000000017941 */ /* 0x000fea0003800000 */
.L_x_14852:
[----:B------:R-:W-:Y:S04]  /*0fb0*/  BSSY B1, `(.L_x_14855) ;  /* 0x0000008000017945 */ /* 0x000fe80003800000 */
[----:B------:R-:W-:Y:S05]  /*0fc0*/  @!P0 BRA `(.L_x_14856) ;  /* 0x0000000000188947 */ /* 0x000fea0003800000 */
[----:B------:R-:W-:-:S04]  /*0fd0*/  ISETP.NE.U32.AND P3, PT, RZ, UR12, PT ;  /* 0x0000000cff007c0c */ /* 0x000fc8000bf65070 */
[----:B------:R-:W-:-:S13]  /*0fe0*/  ISETP.NE.AND.EX P3, PT, RZ, UR13, PT, P3 ;  /* 0x0000000dff007c0c */ /* 0x000fda000bf65330 */
[----:B------:R-:W-:Y:S05]  /*0ff0*/  @!P3 BRA `(.L_x_14857) ;  /* 0x000000000008b947 */ /* 0x000fea0003800000 */
[----:B-1234-:R-:W-:-:S05]  /*1000*/  IMAD.WIDE.U32 R18, R21, 0x10, R184 ;  /* 0x0000001015127825 */ /* 0x01efca00078e00b8 */
[----:B------:R1:W5:Y:S02]  /*1010*/  LDG.E.128 R152, desc[UR4][R18.64] ;  /* 0x0000000412987981 */ /* 0x000364000c1e1d00 */
.L_x_14857:
[----:B------:R-:W-:-:S07]  /*1020*/  IADD3 R21, R21, 0x80, RZ ;  /* 0x0000008015157810 */ /* 0x000fce0007ffe0ff */
.L_x_14856:
[----:B------:R-:W-:Y:S05]  /*1030*/  BSYNC B1 ;  /* 0x0000000000017941 */ /* 0x000fea0003800000 */
.L_x_14855:
[----:B------:R-:W-:Y:S04]  /*1040*/  BSSY B1, `(.L_x_14858) ;  /* 0x0000008000017945 */ /* 0x000fe80003800000 */
[----:B------:R-:W-:Y:S05]  /*1050*/  @!P1 BRA `(.L_x_14859) ;  /* 0x0000000000189947 */ /* 0x000fea0003800000 */
[----:B------:R-:W-:-:S04]  /*1060*/  ISETP.NE.U32.AND P3, PT, RZ, UR12, PT ;  /* 0x0000000cff007c0c */ /* 0x000fc8000bf65070 */
[----:B------:R-:W-:-:S13]  /*1070*/  ISETP.NE.AND.EX P3, PT, RZ, UR13, PT, P3 ;  /* 0x0000000dff007c0c */ /* 0x000fda000bf65330 */
[----:B------:R-:W-:Y:S05]  /*1080*/  @!P3 BRA `(.L_x_14860) ;  /* 0x000000000008b947 */ /* 0x000fea0003800000 */
[----:B-1234-:R-:W-:-:S05]  /*1090*/  IMAD.WIDE.U32 R18, R21, 0x10, R184 ;  /* 0x0000001015127825 */ /* 0x01efca00078e00b8 */
[----:B------:R1:W5:Y:S02]  /*10a0*/  LDG.E.128 R156, desc[UR4][R18.64] ;  /* 0x00000004129c7981 */ /* 0x000364000c1e1d00 */
.L_x_14860:
[----:B------:R-:W-:-:S07]  /*10b0*/  IADD3 R21, R21, 0x80, RZ ;  /* 0x0000008015157810 */ /* 0x000fce0007ffe0ff */
.L_x_14859:
[----:B------:R-:W-:Y:S05]  /*10c0*/  BSYNC B1 ;  /* 0x0000000000017941 */ /* 0x000fea0003800000 */
.L_x_14858:
[----:B------:R-:W-:Y:S01]  /*10d0*/  LOP3.LUT P3, RZ, R4, 0x400, RZ, 0xc0, !PT ;  /* 0x0000040004ff7812 */ /* 0x000fe2000786c0ff */
[----:B-1234-:R-:W-:Y:S01]  /*10e0*/  HFMA2.MMA R19, -RZ, RZ, 0, 0 ;  /* 0x00000000ff137435 */ /* 0x01efe200000001ff */
[----:B------:R-:W-:-:S11]  /*10f0*/  IMAD.MOV.U32 R20, RZ, RZ, RZ ;  /* 0x000000ffff147224 */ /* 0x000fd600078e00ff */
[----:B------:R-:W-:Y:S05]  /*1100*/  @P3 BRA `(.L_x_14861) ;  /* 0x0000001c00cc3947 */ /* 0x000fea0003800000 */
[----:B------:R-:W-:-:S06]  /*1110*/  IMAD.WIDE.U32 R160, R21, 0x10, R184 ;  /* 0x0000001015a07825 */ /* 0x000fcc00078e00b8 */
[----:B------:R-:W5:Y:S01]  /*1120*/  LDG.E.128 R160, desc[UR4][R160.64] ;  /* 0x00000004a0a07981 */ /* 0x000f62000c1e1d00 */
[----:B------:R-:W-:Y:S05]  /*1130*/  BRA `(.L_x_14861) ;  /* 0x0000001c00c07947 */ /* 0x000fea0003800000 */
.L_x_14833:
[----:B------:R-:W-:Y:S01]  /*1140*/  IADD3 R18, R182, -0x1, RZ ;  /* 0xffffffffb6127810 */ /* 0x000fe20007ffe0ff */
[----:B------:R-:W-:Y:S01]  /*1150*/  BSSY B1, `(.L_x_14862) ;  /* 0x000003c000017945 */ /* 0x000fe20003800000 */
[----:B------:R-:W-:Y:S01]  /*1160*/  LOP3.LUT P3, RZ, R4, 0x100, RZ, 0xc0, !PT ;  /* 0x0000010004ff7812 */ /* 0x000fe2000786c0ff */
[----:B------:R-:W-:Y:S01]  /*1170*/  IMAD.MOV.U32 R20, RZ, RZ, RZ ;  /* 0x000000ffff147224 */ /* 0x000fe200078e00ff */
[----:B------:R-:W-:Y:S01]  /*1180*/  MOV R195, R7 ;  /* 0x0000000700c37202 */ /* 0x000fe20000000f00 */
[----:B------:R-:W-:-:S05]  /*1190*/  IMAD R18, R18, R0, RZ ;  /* 0x0000000012127224 */ /* 0x000fca00078e02ff */
[----:B------:R-:W-:-:S04]  /*11a0*/  SHF.R.S32.HI R19, RZ, 0x1f, R18 ;  /* 0x0000001fff137819 */ /* 0x000fc80000011412 */
[----:B------:R-:W-:Y:S02]  /*11b0*/  LEA.HI R18, R19, R18, RZ, 0x2 ;  /* 0x0000001213127211 */ /* 0x000fe400078f10ff */
[----:B------:R-:W-:Y:S02]  /*11c0*/  MOV R19, RZ ;  /* 0x000000ff00137202 */ /* 0x000fe40000000f00 */
[----:B------:R-:W-:Y:S01]  /*11d0*/  LEA.HI.SX32 R18, R18, R2, 0x1e ;  /* 0x0000000212127211 */ /* 0x000fe200078ff2ff */
[----:B------:R-:W-:Y:S06]  /*11e0*/  @!P3 BRA `(.L_x_14863) ;  /* 0x0000000000c8b947 */ /* 0x000fec0003800000 */
[----:B------:R-:W0:Y:S01]  /*11f0*/  LDC.U8 R183, c[0x0][0x2a0] ;  /* 0x0000a800ffb77b82 */ /* 0x000e220000000000 */
[----:B------:R-:W-:Y:S01]  /*1200*/  ISETP.NE.U32.AND P3, PT, RZ, UR12, PT ;  /* 0x0000000cff007c0c */ /* 0x000fe2000bf65070 */
[----:B------:R-:W2:Y:S03]  /*1210*/  LDL R195, [R1+0x38] ;  /* 0x0000380001c37983 */ /* 0x000ea60000100800 */
[----:B------:R-:W-:Y:S01]  /*1220*/  ISETP.NE.AND.EX P3, PT, RZ, UR13, PT, P3 ;  /* 0x0000000dff007c0c */ /* 0x000fe2000bf65330 */
[----:B------:R-:W3:Y:S04]  /*1230*/  LDL R252, [R1+0x40] ;  /* 0x0000400001fc7983 */ /* 0x000ee80000100800 */
[----:B------:R-:W4:Y:S08]  /*1240*/  LDL R242, [R1+0x44] ;  /* 0x0000440001f27983 */ /* 0x000f300000100800 */
[----:B------:R1:W5:Y:S01]  /*1250*/  @P3 LDG.E.128 R124, desc[UR4][R180.64] ;  /* 0x00000004b47c3981 */ /* 0x000362000c1e1d00 */
[----:B0-----:R-:W-:-:S02]  /*1260*/  ISETP.NE.AND P3, PT, R183, RZ, PT ;  /* 0x000000ffb700720c */ /* 0x001fc40003f65270 */
[----:B------:R-:W0:Y:S08]  /*1270*/  LDC.64 R182, c[0x0][0x238] ;  /* 0x00008e00ffb67b82 */ /* 0x000e300000000a00 */
[----:B-1----:R-:W1:Y:S01]  /*1280*/  LDC.64 R180, c[0x0][0x2b8] ;  /* 0x0000ae00ffb47b82 */ /* 0x002e620000000a00 */
[----:B0-----:R-:W-:-:S05]  /*1290*/  IMAD.WIDE.U32 R182, R7, 0x10, R182 ;  /* 0x0000001007b67825 */ /* 0x001fca00078e00b6 */
[----:B------:R-:W2:Y:S01]  /*12a0*/  LDG.E.128 R184, desc[UR4][R182.64] ;  /* 0x00000004b6b87981 */ /* 0x000ea2000c1e1d00 */
[----:B-----5:R-:W-:Y:S01]  /*12b0*/  FSEL R11, R21, RZ, !P3 ;  /* 0x000000ff150b7208 */ /* 0x020fe20005800000 */
[----:B-1----:R-:W-:-:S06]  /*12c0*/  IMAD.WIDE.U32 R180, R18, 0x10, R180 ;  /* 0x0000001012b47825 */ /* 0x002fcc00078e00b4 */
[----:B------:R-:W3:Y:S01]  /*12d0*/  LDG.E.128 R180, desc[UR4][R180.64] ;  /* 0x00000004b4b47981 */ /* 0x000ee2000c1e1d00 */
[----:B--2---:R-:W-:-:S03]  /*12e0*/  FADD.FTZ R20, -R11, R186 ;  /* 0x000000ba0b147221 */ /* 0x004fc60000010100 */
[----:B------:R-:W2:Y:S01]  /*12f0*/  LDL R186, [R1+0x3c] ;  /* 0x00003c0001ba7983 */ /* 0x000ea20000100800 */
[C---:B------:R-:W-:Y:S01]  /*1300*/  FADD.FTZ R185, -R11.reuse, R185 ;  /* 0x000000b90bb97221 */ /* 0x040fe20000010100 */
[C---:B------:R-:W-:Y:S01]  /*1310*/  FADD.FTZ R184, -R11.reuse, R184 ;  /* 0x000000b80bb87221 */ /* 0x040fe20000010100 */
[----:B------:R-:W-:Y:S02]  /*1320*/  FADD.FTZ R19, -R11, R187 ;  /* 0x000000bb0b137221 */ /* 0x000fe40000010100 */
[----:B------:R-:W-:Y:S01]  /*1330*/  FMUL.FTZ R185, R5, R185 ;  /* 0x000000b905b97220 */ /* 0x000fe20000410000 */
[----:B---3--:R-:W-:Y:S01]  /*1340*/  FMUL.FTZ R11, R195, R180 ;  /* 0x000000b4c30b7220 */ /* 0x008fe20000410000 */
[----:B------:R-:W-:-:S03]  /*1350*/  FMUL.FTZ R195, R5, R20 ;  /* 0x0000001405c37220 */ /* 0x000fc60000410000 */
[----:B------:R-:W-:Y:S04]  /*1360*/  STL [R1+0xc], R185 ;  /* 0x00000cb901007387 */ /* 0x000fe80000100800 */
[----:B------:R0:W-:Y:S01]  /*1370*/  STL [R1+0x8], R195 ;  /* 0x000008c301007387 */ /* 0x0001e20000100800 */
[----:B------:R-:W-:-:S04]  /*1380*/  FMUL.FTZ R212, R5, R184 ;  /* 0x000000b805d47220 */ /* 0x000fc80000410000 */
[----:B------:R-:W-:Y:S01]  /*1390*/  FFMA.FTZ R20, R212, R11, RZ ;  /* 0x0000000bd4147223 */ /* 0x000fe200000100ff */
[----:B------:R-:W-:Y:S01]  /*13a0*/  FADD.FTZ R88, R88, R180 ;  /* 0x000000b458587221 */ /* 0x000fe20000010000 */
[----:B------:R-:W-:Y:S01]  /*13b0*/  FFMA.FTZ R52, R180, R212, R52 ;  /* 0x000000d4b4347223 */ /* 0x000fe20000010034 */
[----:B----4-:R-:W-:Y:S01]  /*13c0*/  FMUL.FTZ R242, R242, R183 ;  /* 0x000000b7f2f27220 */ /* 0x010fe20000410000 */
[----:B------:R-:W-:Y:S01]  /*13d0*/  FFMA.FTZ R54, R182, R195, R54 ;  /* 0x000000c3b6367223 */ /* 0x000fe20000010036 */
[----:B------:R-:W-:Y:S01]  /*13e0*/  FADD.FTZ R89, R89, R181 ;  /* 0x000000b559597221 */ /* 0x000fe20000010000 */
[----:B------:R-:W-:Y:S01]  /*13f0*/  FFMA.FTZ R53, R181, R185, R53 ;  /* 0x000000b9b5357223 */ /* 0x000fe20000010035 */
[----:B------:R-:W-:Y:S01]  /*1400*/  FADD.FTZ R90, R90, R182 ;  /* 0x000000b65a5a7221 */ /* 0x000fe20000010000 */
[----:B------:R-:W-:Y:S01]  /*1410*/  FADD.FTZ R91, R91, R183 ;  /* 0x000000b75b5b7221 */ /* 0x000fe20000010000 */
[----:B------:R-:W-:Y:S02]  /*1420*/  VIADD R18, R18, 0x80 ;  /* 0x0000008012127836 */ /* 0x000fe40000000000 */
[----:B--2---:R-:W-:Y:S01]  /*1430*/  FMUL.FTZ R187, R186, R181 ;  /* 0x000000b5babb7220 */ /* 0x004fe20000410000 */
[----:B------:R-:W-:-:S04]  /*1440*/  FMUL.FTZ R186, R252, R182 ;  /* 0x000000b6fcba7220 */ /* 0x000fc80000410000 */
[----:B------:R1:W-:Y:S04]  /*1450*/  STL [R1+0x4], R187 ;  /* 0x000004bb01007387 */ /* 0x0003e80000100800 */
[----:B------:R1:W-:Y:S01]  /*1460*/  STL [R1], R186 ;  /* 0x000000ba01007387 */ /* 0x0003e20000100800 */
[----:B------:R-:W-:Y:S01]  /*1470*/  FMUL.FTZ R252, R5, R19 ;  /* 0x0000001305fc7220 */ /* 0x000fe20000410000 */
[----:B------:R-:W-:Y:S01]  /*1480*/  FADD.FTZ R19, RZ, R11 ;  /* 0x0000000bff137221 */ /* 0x000fe20000010000 */
[----:B------:R-:W-:-:S03]  /*1490*/  FFMA.FTZ R20, R185, R187, R20 ;  /* 0x000000bbb9147223 */ /* 0x000fc60000010014 */
[----:B------:R-:W-:Y:S01]  /*14a0*/  FADD.FTZ R19, R19, R187 ;  /* 0x000000bb13137221 */ /* 0x000fe20000010000 */
[----:B------:R-:W-:-:S03]  /*14b0*/  FFMA.FTZ R180, R195, R186, R20 ;  /* 0x000000bac3b47223 */ /* 0x000fc60000010014 */
[----:B------:R-:W-:Y:S01]  /*14c0*/  FADD.FTZ R19, R19, R186 ;  /* 0x000000ba13137221 */ /* 0x000fe20000010000 */
[----:B------:R-:W-:Y:S01]  /*14d0*/  FFMA.FTZ R55, R183, R252, R55 ;  /* 0x000000fcb7377223 */ /* 0x000fe20000010037 */
[----:B0-----:R-:W-:Y:S02]  /*14e0*/  IADD3 R195, R7, 0x80, RZ ;  /* 0x0000008007c37810 */ /* 0x001fe40007ffe0ff */
[----:B------:R-:W-:Y:S01]  /*14f0*/  FADD.FTZ R20, R19, R242 ;  /* 0x000000f213147221 */ /* 0x000fe20000010000 */
[----:B-1----:R-:W-:-:S07]  /*1500*/  FFMA.FTZ R19, R252, R242, R180 ;  /* 0x000000f2fc137223 */ /* 0x002fce00000100b4 */
.L_x_14863:
[----:B------:R-:W-:Y:S05]  /*1510*/  BSYNC B1 ;  /* 0x0000000000017941 */ /* 0x000fea0003800000 */
.L_x_14862:
        /* <DEDUP_REMOVED lines=15> */
[----:B0-----:R-:W0:Y:S01]  /*1610*/  LDC.64 R180, c[0x0][0x2b8] ;  /* 0x0000ae00ffb47b82 */ /* 0x001e220000000a00 */
[----:B-1----:R-:W-:-:S05]  /*1620*/  IMAD.WIDE.U32 R182, R195, 0x10, R182 ;  /* 0x00000010c3b67825 */ /* 0x002fca00078e00b6 */
        /* <DEDUP_REMOVED lines=8> */
[C---:B------:R-:W-:Y:S01]  /*16b0*/  FMUL.FTZ R204, R5.reuse, R184 ;  /* 0x000000b805cc7220 */ /* 0x040fe20000410000 */
[----:B------:R-:W-:Y:S01]  /*16c0*/  FADD.FTZ R186, -R12, R186 ;  /* 0x000000ba0cba7221 */ /* 0x000fe20000010100 */
[----:B------:R-:W-:Y:S01]  /*16d0*/  FMUL.FTZ R203, R5, R185 ;  /* 0x000000b905cb7220 */ /* 0x000fe20000410000 */
[----:B---3--:R-:W-:Y:S01]  /*16e0*/  FMUL.FTZ R251, R241, R180 ;  /* 0x000000b4f1fb7220 */ /* 0x008fe20000410000 */
[----:B------:R-:W-:-:S03]  /*16f0*/  FMUL.FTZ R241, R232, R181 ;  /* 0x000000b5e8f17220 */ /* 0x000fc60000410000 */
[----:B------:R-:W-:Y:S01]  /*1700*/  FADD.FTZ R20, R20, R251 ;  /* 0x000000fb14147221 */ /* 0x000fe20000010000 */
[----:B------:R-:W-:Y:S01]  /*1710*/  FFMA.FTZ R19, R204, R251, R19 ;  /* 0x000000fbcc137223 */ /* 0x000fe20000010013 */
[----:B------:R-:W-:Y:S01]  /*1720*/  FADD.FTZ R187, -R12, R187 ;  /* 0x000000bb0cbb7221 */ /* 0x000fe20000010100 */
        /* <DEDUP_REMOVED lines=18> */
.L_x_14865:
[----:B------:R-:W-:Y:S05]  /*1850*/  BSYNC B1 ;  /* 0x0000000000017941 */ /* 0x000fea0003800000 */
.L_x_14864:
        /* <DEDUP_REMOVED lines=51> */
.L_x_14867:
[----:B------:R-:W-:Y:S05]  /*1b90*/  BSYNC B1 ;  /* 0x0000000000017941 */ /* 0x000fea0003800000 */
.L_x_14866:
[----:B------:R-:W-:Y:S01]  /*1ba0*/  LOP3.LUT P3, RZ, R4, 0x20, RZ, 0xc0, !PT ;  /* 0x0000002004ff7812 */ /* 0x000fe2000786c0ff */
[----:B------:R-:W-:-:S12]  /*1bb0*/  BSSY B1, `(.L_x_14868) ;  /* 0x000002e000017945 */ /* 0x000fd80003800000 */
[----:B------:R-:W-:Y:S05]  /*1bc0*/  @!P3 BRA `(.L_x_14869) ;  /* 0x0000000000b0b947 */ /* 0x000fea0003800000 */
[----:B------:R-:W0:Y:S01]  /*1bd0*/  LDC.64 R180, c[0x0][0x2c8] ;  /* 0x0000b200ffb47b82 */ /* 0x000e220000000a00 */
[----:B------:R-:W-:-:S04]  /*1be0*/  ISETP.NE.U32.AND P3, PT, RZ, UR12, PT ;  /* 0x0000000cff007c0c */ /* 0x000fc8000bf65070 */
[----:B------:R-:W-:-:S03]  /*1bf0*/  ISETP.NE.AND.EX P3, PT, RZ, UR13, PT, P3 ;  /* 0x0000000dff007c0c */ /* 0x000fc6000bf65330 */
[----:B------:R-:W1:Y:S10]  /*1c00*/  LDC.U8 R182, c[0x0][0x2a0] ;  /* 0x0000a800ffb67b82 */ /* 0x000e740000000000 */
[----:B0-----:R-:W-:-:S05]  /*1c10*/  @P3 IMAD.WIDE.U32 R180, R195, 0x10, R180 ;  /* 0x00000010c3b43825 */ /* 0x001fca00078e00b4 */
[----:B------:R0:W5:Y:S01]  /*1c20*/  @P3 LDG.E.128 R136, desc[UR4][R180.64] ;  /* 0x00000004b4883981 */ /* 0x000162000c1e1d00 */
[----:B-1----:R-:W-:Y:S02]  /*1c30*/  ISETP.NE.AND P3, PT, R182, RZ, PT ;  /* 0x000000ffb600720c */ /* 0x002fe40003f65270 */
[----:B------:R-:W1:Y:S02]  /*1c40*/  LDC.64 R182, c[0x0][0x238] ;  /* 0x00008e00ffb67b82 */ /* 0x000e640000000a00 */
[----:B-----5:R-:W-:-:S06]  /*1c50*/  FSEL R14, R21, RZ, !P3 ;  /* 0x000000ff150e7208 */ /* 0x020fcc0005800000 */
[----:B0-----:R-:W0:Y:S01]  /*1c60*/  LDC.64 R180, c[0x0][0x2b8] ;  /* 0x0000ae00ffb47b82 */ /* 0x001e220000000a00 */
[----:B-1----:R-:W-:-:S05]  /*1c70*/  IMAD.WIDE.U32 R182, R195, 0x10, R182 ;  /* 0x00000010c3b67825 */ /* 0x002fca00078e00b6 */
[----:B------:R-:W2:Y:S01]  /*1c80*/  LDG.E.128 R184, desc[UR4][R182.64] ;  /* 0x00000004b6b87981 */ /* 0x000ea2000c1e1d00 */
[----:B0-----:R-:W-:-:S06]  /*1c90*/  IMAD.WIDE.U32 R180, R18, 0x10, R180 ;  /* 0x0000001012b47825 */ /* 0x001fcc00078e00b4 */
[----:B------:R-:W3:Y:S01]  /*1ca0*/  LDG.E.128 R180, desc[UR4][R180.64] ;  /* 0x00000004b4b47981 */ /* 0x000ee2000c1e1d00 */
[----:B------:R-:W-:Y:S01]  /*1cb0*/  VIADD R18, R18, 0x80 ;  /* 0x0000008012127836 */ /* 0x000fe20000000000 */
[----:B------:R-:W-:Y:S01]  /*1cc0*/  IADD3 R195, R195, 0x80, RZ ;  /* 0x00000080c3c37810 */ /* 0x000fe20007ffe0ff */
        /* <DEDUP_REMOVED lines=28> */
.L_x_14869:
[----:B------:R-:W-:Y:S05]  /*1e90*/  BSYNC B1 ;  /* 0x0000000000017941 */ /* 0x000fea0003800000 */
.L_x_14868:
        /* <DEDUP_REMOVED lines=17> */
[----:B------:R-:W-:Y:S01]  /*1fb0*/  IADD3 R18, R18, 0x80, RZ ;  /* 0x0000008012127810 */ /* 0x000fe20007ffe0ff */
[----:B------:R-:W-:Y:S02]  /*1fc0*/  VIADD R195, R195, 0x80 ;  /* 0x00000080c3c37836 */ /* 0x000fe40000000000 */
        /* <DEDUP_REMOVED lines=28> */
.L_x_14871:
[----:B------:R-:W-:Y:S05]  /*2190*/  BSYNC B1 ;  /* 0x0000000000017941 */ /* 0x000fea0003800000 */
.L_x_14870:
        /* <DEDUP_REMOVED lines=17> */
[----:B------:R-:W-:Y:S02]  /*22b0*/  IADD3 R18, R18, 0x80, RZ ;  /* 0x0000008012127810 */ /* 0x000fe40007ffe0ff */
        /* <DEDUP_REMOVED lines=29> */
.L_x_14873:
[----:B------:R-:W-:Y:S05]  /*2490*/  BSYNC B1 ;  /* 0x0000000000017941 */ /* 0x000fea0003800000 */
.L_x_14872:
[----:B------:R-:W-:Y:S01]  /*24a0*/  LOP3.LUT P3, RZ, R4, 0x2, RZ, 0xc0, !PT ;  /* 0x0000000204ff7812 */ /* 0x000fe2000786c0ff */
[----:B------:R-:W-:-:S12]  /*24b0*/  BSSY B1, `(.L_x_14874) ;  /* 0x000002e000017945 */ /* 0x000fd80003800000 */
[----:B------:R-:W-:Y:S05]  /*24c0*/  @!P3 BRA `(.L_x_14875) ;  /* 0x0000000000b0b947 */ /* 0x000fea0003800000 */
[----:B------:R-:W0:Y:S01]  /*24d0*/  LDC.64 R180, c[0x0][0x2c8] ;  /* 0x0000b200ffb47b82 */ /* 0x000e220000000a00 */
[----:B------:R-:W-:-:S04]  /*24e0*/  ISETP.NE.U32.AND P3, PT, RZ, UR12, PT ;  /* 0x0000000cff007c0c */ /* 0x000fc8000bf65070 */
[----:B------:R-:W-:-:S03]  /*24f0*/  ISETP.NE.AND.EX P3, PT, RZ, UR13, PT, P3 ;  /* 0x0000000dff007c0c */ /* 0x000fc6000bf65330 */
[----:B------:R-:W1:Y:S08]  /*2500*/  LDC.64 R184, c[0x0][0x2b8] ;  /* 0x0000ae00ffb87b82 */ /* 0x000e700000000a00 */
[----:B------:R-:W2:Y:S02]  /*2510*/  LDC.U8 R182, c[0x0][0x2a0] ;  /* 0x0000a800ffb67b82 */ /* 0x000ea40000000000 */
[----:B0-----:R-:W-:-:S05]  /*2520*/  @P3 IMAD.WIDE.U32 R180, R195, 0x10, R180 ;  /* 0x00000010c3b43825 */ /* 0x001fca00078e00b4 */
[----:B------:R0:W5:Y:S01]  /*2530*/  @P3 LDG.E.128 R148, desc[UR4][R180.64] ;  /* 0x00000004b4943981 */ /* 0x000162000c1e1d00 */
[----:B-1----:R-:W-:-:S06]  /*2540*/  IMAD.WIDE.U32 R184, R18, 0x10, R184 ;  /* 0x0000001012b87825 */ /* 0x002fcc00078e00b8 */
[----:B------:R-:W3:Y:S01]  /*2550*/  LDG.E.128 R184, desc[UR4][R184.64] ;  /* 0x00000004b8b87981 */ /* 0x000ee2000c1e1d00 */
[----:B0-----:R-:W0:Y:S01]  /*2560*/  LDC.64 R180, c[0x0][0x238] ;  /* 0x00008e00ffb47b82 */ /* 0x001e220000000a00 */
[----:B--2---:R-:W-:-:S04]  /*2570*/  ISETP.NE.AND P3, PT, R182, RZ, PT ;  /* 0x000000ffb600720c */ /* 0x004fc80003f65270 */
[----:B-----5:R-:W-:Y:S01]  /*2580*/  FSEL R22, R21, RZ, !P3 ;  /* 0x000000ff15167208 */ /* 0x020fe20005800000 */
[----:B0-----:R-:W-:-:S06]  /*2590*/  IMAD.WIDE.U32 R180, R195, 0x10, R180 ;  /* 0x00000010c3b47825 */ /* 0x001fcc00078e00b4 */
[----:B------:R-:W2:Y:S01]  /*25a0*/  LDG.E.128 R180, desc[UR4][R180.64] ;  /* 0x00000004b4b47981 */ /* 0x000ea2000c1e1d00 */
[----:B------:R-:W-:Y:S01]  /*25b0*/  VIADD R18, R18, 0x80 ;  /* 0x0000008012127836 */ /* 0x000fe20000000000 */
[----:B------:R-:W-:Y:S01]  /*25c0*/  IADD3 R195, R195, 0x80, RZ ;  /* 0x00000080c3c37810 */ /* 0x000fe20007ffe0ff */
        /* <DEDUP_REMOVED lines=14> */
[C---:B------:R-:W-:Y:S02]  /*26b0*/  FMUL.FTZ R22, R5.reuse, R182 ;  /* 0x000000b605167220 */ /* 0x040fe40000410000 */
        /* <DEDUP_REMOVED lines=13> */
.L_x_14875:
[----:B------:R-:W-:Y:S05]  /*2790*/  BSYNC B1 ;  /* 0x0000000000017941 */ /* 0x000fea0003800000 */
.L_x_14874:
[----:B------:R-:W-:Y:S04]  /*27a0*/  BSSY B1, `(.L_x_14876) ;  /* 0x000002e000017945 */ /* 0x000fe80003800000 */
        /* <DEDUP_REMOVED lines=15> */
[----:B------:R-:W-:Y:S01]  /*28a0*/  IADD3 R18, R18, 0x80, RZ ;  /* 0x0000008012127810 */ /* 0x000fe20007ffe0ff */
[----:B------:R-:W-:Y:S02]  /*28b0*/  VIADD R195, R195, 0x80 ;  /* 0x00000080c3c37836 */ /* 0x000fe40000000000 */
        /* <DEDUP_REMOVED lines=28> */
.L_x_14877:
[----:B------:R-:W-:Y:S05]  /*2a80*/  BSYNC B1 ;  /* 0x0000000000017941 */ /* 0x000fea0003800000 */
.L_x_14876:
[----:B------:R-:W-:Y:S04]  /*2a90*/  BSSY B1, `(.L_x_14878) ;  /* 0x000002e000017945 */ /* 0x000fe80003800000 */
        /* <DEDUP_REMOVED lines=18> */
[C---:B------:R-:W-:Y:S01]  /*2bc0*/  FADD.FTZ R10, -R9.reuse, R185 ;  /* 0x000000b9090a7221 */ /* 0x040fe20000010100 */
[C---:B------:R-:W-:Y:S01]  /*2bd0*/  FADD.FTZ R17, -R9.reuse, R186 ;  /* 0x000000ba09117221 */ /* 0x040fe20000010100 */
[----:B------:R-:W-:Y:S01]  /*2be0*/  FADD.FTZ R187, -R9, R187 ;  /* 0x000000bb09bb7221 */ /* 0x000fe20000010100 */
[C---:B------:R-:W-:Y:S01]  /*2bf0*/  FMUL.FTZ R9, R5.reuse, R184 ;  /* 0x000000b805097220 */ /* 0x040fe20000410000 */
[----:B------:R-:W-:Y:S01]  /*2c00*/  FMUL.FTZ R10, R5, R10 ;  /* 0x0000000a050a7220 */ /* 0x000fe20000410000 */
[----:B---3--:R-:W-:Y:S01]  /*2c10*/  FMUL.FTZ R244, R44, R180 ;  /* 0x000000b42cf47220 */ /* 0x008fe20000410000 */
[----:B------:R-:W-:-:S03]  /*2c20*/  FMUL.FTZ R234, R45, R181 ;  /* 0x000000b52dea7220 */ /* 0x000fc60000410000 */
[----:B------:R-:W-:Y:S01]  /*2c30*/  FADD.FTZ R20, R20, R244 ;  /* 0x000000f414147221 */ /* 0x000fe20000010000 */
[----:B------:R-:W-:Y:S01]  /*2c40*/  FFMA.FTZ R19, R9, R244, R19 ;  /* 0x000000f409137223 */ /* 0x000fe20000010013 */
        /* <DEDUP_REMOVED lines=18> */
.L_x_14879:
[----:B------:R-:W-:Y:S05]  /*2d70*/  BSYNC B1 ;  /* 0x0000000000017941 */ /* 0x000fea0003800000 */
.L_x_14878:
[----:B------:R-:W-:-:S13]  /*2d80*/  LOP3.LUT P3, RZ, R4, 0x200, RZ, 0xc0, !PT ;  /* 0x0000020004ff7812 */ /* 0x000fda000786c0ff */
        /* <DEDUP_REMOVED lines=15> */
[C---:B--2---:R-:W-:Y:S01]  /*2e80*/  FADD.FTZ R184, -R8.reuse, R184 ;  /* 0x000000b808b87221 */ /* 0x044fe20000010100 */
[----:B------:R-:W-:-:S03]  /*2e90*/  FADD.FTZ R185, -R8, R185 ;  /* 0x000000b908b97221 */ /* 0x000fc60000010100 */
[C---:B------:R-:W-:Y:S01]  /*2ea0*/  FMUL.FTZ R202, R5.reuse, R184 ;  /* 0x000000b805ca7220 */ /* 0x040fe20000410000 */
[C---:B------:R-:W-:Y:S01]  /*2eb0*/  FADD.FTZ R18, -R8.reuse, R187 ;  /* 0x000000bb08127221 */ /* 0x040fe20000010100 */
[----:B------:R-:W-:Y:S01]  /*2ec0*/  FADD.FTZ R21, -R8, R186 ;  /* 0x000000ba08157221 */ /* 0x000fe20000010100 */
[----:B---3--:R-:W-:Y:S01]  /*2ed0*/  FMUL.FTZ R243, R48, R180 ;  /* 0x000000b430f37220 */ /* 0x008fe20000410000 */
[----:B------:R-:W-:Y:S01]  /*2ee0*/  FMUL.FTZ R201, R5, R185 ;  /* 0x000000b905c97220 */ /* 0x000fe20000410000 */
[----:B------:R-:W-:Y:S02]  /*2ef0*/  FMUL.FTZ R233, R49, R181 ;  /* 0x000000b531e97220 */ /* 0x000fe40000410000 */
[----:B------:R-:W-:Y:S01]  /*2f00*/  FADD.FTZ R20, R20, R243 ;  /* 0x000000f314147221 */ /* 0x000fe20000010000 */
        /* <DEDUP_REMOVED lines=19> */
.L_x_14861:
[----:B------:R-:W-:Y:S05]  /*3040*/  BSYNC B0 ;  /* 0x0000000000007941 */ /* 0x000fea0003800000 */
.L_x_14832:
[----:B-----5:R-:W2:Y:S01]  /*3050*/  LDL.LU R21, [R1+0x10] ;  /* 0x0000100001157983 */ /* 0x020ea20000300800 */
[----:B------:R-:W-:Y:S01]  /*3060*/  UMOV UR6, 0xffffffff ;  /* 0xffffffff00067882 */ /* 0x000fe20000000000 */
[----:B------:R-:W-:Y:S01]  /*3070*/  LOP3.LUT R4, R4, 0xffffffef, RZ, 0xc0, !PT ;  /* 0xffffffef04047812 */ /* 0x000fe200078ec0ff */
[----:B------:R-:W1:Y:S02]  /*3080*/  S2R R18, SR_TID.X ;  /* 0x0000000000127919 */ /* 0x000e640000002100 */
[----:B-1----:R-:W-:Y:S02]  /*3090*/  SHF.R.U32.HI R185, RZ, 0x5, R18 ;  /* 0x00000005ffb97819 */ /* 0x002fe40000011612 */
[----:B--2---:R-:W-:Y:S02]  /*30a0*/  LOP3.LUT P3, RZ, R21, 0xff, RZ, 0xc0, !PT ;  /* 0x000000ff15ff7812 */ /* 0x004fe4000786c0ff */
[----:B------:R-:W-:-:S11]  /*30b0*/  LOP3.LUT R21, R185, 0x7fffffc, RZ, 0xc0, !PT ;  /* 0x07fffffcb9157812 */ /* 0x000fd600078ec0ff */
[----:B------:R-:W-:Y:S01]  /*30c0*/  @P3 LOP3.LUT R4, R4, 0x10, RZ, 0xfc, !PT ;  /* 0x0000001004043812 */ /* 0x000fe200078efcff */
[----:B------:R-:W-:Y:S01]  /*30d0*/  @!P3 VIADD R21, R21, 0x4 ;  /* 0x000000041515b836 */ /* 0x000fe20000000000 */
        /* <DEDUP_REMOVED lines=20> */
.L_x_14992:
[----:B0-----:R-:W0:Y:S01]  /*3220*/  S2R R181, SR_CgaCtaId ;  /* 0x0000000000b57919 */ /* 0x001e220000008800 */
[----:B-12---:R-:W-:Y:S01]  /*3230*/  FADD.FTZ R19, R19, R20 ;  /* 0x0000001413137221 */ /* 0x006fe20000010000 */
[----:B------:R-:W-:Y:S01]  /*3240*/  @!P3 LOP3.LUT R180, R185, 0x3, RZ, 0xc0, !PT ;  /* 0x00000003b9b4b812 */ /* 0x000fe200078ec0ff */
[----:B------:R-:W-:Y:S01]  /*3250*/  FADD.FTZ R18, R182, R184 ;  /* 0x000000b8b6127221 */ /* 0x000fe20000010000 */
[----:B------:R-:W-:Y:S01]  /*3260*/  MOV R20, 0x400 ;  /* 0x0000040000147802 */ /* 0x000fe20000000f00 */
[----:B------:R-:W-:Y:S05]  /*3270*/  WARPSYNC.ALL ;  /* 0x0000000000007948 */ /* 0x000fea0003800000 */
[----:B------:R-:W-:Y:S01]  /*3280*/  @!P3 IADD3 R180, R21, R180, RZ ;  /* 0x000000b415b4b210 */ /* 0x000fe20007ffe0ff */
[----:B------:R-:W-:Y:S01]  /*3290*/  BSSY B0, `(.L_x_14881) ;  /* 0x0000079000007945 */ /* 0x000fe20003800000 */
[----:B------:R-:W-:-:S02]  /*32a0*/  LOP3.LUT P4, RZ, R4, 0x100, RZ, 0xc0, !PT ;  /* 0x0000010004ff7812 */ /* 0x000fc4000788c0ff */
[----:B0-----:R-:W-:-:S04]  /*32b0*/  LEA R20, R181, R20, 0x18 ;  /* 0x00000014b5147211 */ /* 0x001fc800078ec0ff */
[----:B------:R-:W-:-:S05]  /*32c0*/  @!P3 LEA R180, R180, R20, 0x3 ;  /* 0x00000014b4b4b211 */ /* 0x000fca00078e18ff */
[----:B------:R0:W-:Y:S01]  /*32d0*/  @!P3 STS.64 [R180+0x5000], R18 ;  /* 0x00500012b400b388 */ /* 0x0001e20000000a00 */
[----:B------:R-:W-:Y:S01]  /*32e0*/  BAR.SYNC.DEFER_BLOCKING 0x0 ;  /* 0x0000000000007b1d */ /* 0x000fe20000010000 */
[----:B------:R-:W-:Y:S01]  /*32f0*/  ISETP.GE.AND P3, PT, R6, 0x1, PT ;  /* 0x000000010600780c */ /* 0x000fe20003f66270 */
[----:B0-----:R-:W-:-:S05]  /*3300*/  IMAD R19, R21, 0x8, R20 ;  /* 0x0000000815137824 */ /* 0x001fca00078e0214 */
        /* <DEDUP_REMOVED lines=9> */
[----:B------:R-:W-:Y:S01]  /*33a0*/  @P3 IADD3 R18, R6, -0x1, RZ ;  /* 0xffffffff06123810 */ /* 0x000fe20007ffe0ff */
[----:B------:R-:W-:-:S04]  /*33b0*/  FADD.FTZ R21, R183, R19 ;  /* 0x00000013b7157221 */ /* 0x000fc80000010000 */
[----:B------:R-:W-:Y:S02]  /*33c0*/  @P3 IMAD R18, R18, R0, RZ ;  /* 0x0000000012123224 */ /* 0x000fe400078e02ff */
[----:B------:R-:W-:-:S03]  /*33d0*/  FMUL.FTZ R182, R21, UR8 ;  /* 0x0000000815b67c20 */ /* 0x000fc60008410000 */
[----:B------:R-:W-:-:S04]  /*33e0*/  @P3 SHF.R.S32.HI R19, RZ, 0x1f, R18 ;  /* 0x0000001fff133819 */ /* 0x000fc80000011412 */
[----:B------:R-:W-:Y:S01]  /*33f0*/  @P3 LEA.HI R19, R19, R18, RZ, 0x2 ;  /* 0x0000001213133211 */ /* 0x000fe200078f10ff */
[----:B------:R-:W-:-:S06]  /*3400*/  HFMA2.MMA R18, -RZ, RZ, 0, 0 ;  /* 0x00000000ff127435 */ /* 0x000fcc00000001ff */
[----:B------:R-:W-:Y:S01]  /*3410*/  @P3 LEA.HI.SX32 R18, R19, R2, 0x1e ;  /* 0x0000000213123211 */ /* 0x000fe200078ff2ff */
[----:B------:R-:W-:Y:S01]  /*3420*/  FMUL.FTZ R19, R20, UR8 ;  /* 0x0000000814137c20 */ /* 0x000fe20008410000 */
        /* <DEDUP_REMOVED lines=18> */
.L_x_14884:
[----:B------:R-:W-:Y:S05]  /*3550*/  BSYNC B1 ;  /* 0x0000000000017941 */ /* 0x000fea0003800000 */
.L_x_14883:
        /* <DEDUP_REMOVED lines=23> */
.L_x_14886:
[----:B------:R-:W-:Y:S05]  /*36d0*/  BSYNC B1 ;  /* 0x0000000000017941 */ /* 0x000fea0003800000 */
.L_x_14885:
        /* <DEDUP_REMOVED lines=8> */
[----:B------:R-:W2:Y:S04]  /*3760*/  LDL R187, [R1+0x8] ;  /* 0x0000080001bb7983 */ /* 0x000ea80000100800 */
[----:B------:R-:W3:Y:S01]  /*3770*/  LDL R185, [R1] ;  /* 0x0000000001b97983 */ /* 0x000ee20000100800 */
        /* <DEDUP_REMOVED lines=8> */
.L_x_14888:
[----:B------:R-:W-:Y:S05]  /*3800*/  BSYNC B1 ;  /* 0x0000000000017941 */ /* 0x000fea0003800000 */
.L_x_14887:
        /* <DEDUP_REMOVED lines=19> */
.L_x_14890:
[----:B------:R-:W-:Y:S05]  /*3940*/  BSYNC B1 ;  /* 0x0000000000017941 */ /* 0x000fea0003800000 */
.L_x_14889:
[----:B------:R-:W-:Y:S02]  /*3950*/  ISETP.NE.U32.AND P6, PT, R180, RZ, PT ;  /* 0x000000ffb400720c */ /* 0x000fe40003fc5070 */
[----:B------:R-:W-:Y:S02]  /*3960*/  SEL R175, R183, R175, P4 ;  /* 0x000000afb7af7207 */ /* 0x000fe40002000000 */
[----:B------:R-:W-:-:S13]  /*3970*/  ISETP.NE.AND.EX P6, PT, R181, RZ, PT, P6 ;  /* 0x000000ffb500720c */ /* 0x000fda0003fc5360 */
[----:B------:R-:W0:Y:S02]  /*3980*/  @P6 LDC.64 R20, c[0x0][0x308] ;  /* 0x0000c200ff146b82 */ /* 0x000e240000000a00 */
[C---:B0-----:R-:W-:Y:S01]  /*3990*/  @P6 IMAD.WIDE.U32 R20, R7.reuse, 0x10, R20 ;  /* 0x0000001007146825 */ /* 0x041fe200078e0014 */
[----:B------:R-:W-:-:S04]  /*39a0*/  IADD3 R7, R7, 0x80, RZ ;  /* 0x0000008007077810 */ /* 0x000fc80007ffe0ff */
[----:B------:R0:W-:Y:S02]  /*39b0*/  @P6 STG.E.128 desc[UR4][R20.64], R172 ;  /* 0x000000ac14006986 */ /* 0x0001e4000c101d04 */
[----:B0-----:R-:W-:-:S05]  /*39c0*/  FMUL.FTZ R20, R183, R184 ;  /* 0x000000b8b7147220 */ /* 0x001fca0000410000 */
[----:B------:R-:W-:Y:S02]  /*39d0*/  SEL R179, R20, R179, P5 ;  /* 0x000000b314b37207 */ /* 0x000fe40002800000 */
[----:B------:R-:W0:Y:S02]  /*39e0*/  @P3 LDC.64 R20, c[0x0][0x2f8] ;  /* 0x0000be00ff143b82 */ /* 0x000e240000000a00 */
[----:B0-----:R-:W-:-:S04]  /*39f0*/  @P3 IMAD.WIDE.U32 R20, R18, 0x10, R20 ;  /* 0x0000001012143825 */ /* 0x001fc800078e0014 */
[----:B------:R-:W-:Y:S01]  /*3a00*/  VIADD R18, R18, 0x80 ;  /* 0x0000008012127836 */ /* 0x000fe20000000000 */
[----:B------:R0:W-:Y:S06]  /*3a10*/  @P3 STG.E.128 desc[UR4][R20.64], R176 ;  /* 0x000000b014003986 */ /* 0x0001ec000c101d04 */
.L_x_14882:
[----:B------:R-:W-:Y:S05]  /*3a20*/  BSYNC B0 ;  /* 0x0000000000007941 */ /* 0x000fea0003800000 */
.L_x_14881:
        /* <DEDUP_REMOVED lines=20> */
.L_x_14894:
[----:B------:R-:W-:Y:S05]  /*3b70*/  BSYNC B1 ;  /* 0x0000000000017941 */ /* 0x000fea0003800000 */
.L_x_14893:
        /* <DEDUP_REMOVED lines=19> */
.L_x_14896:
[----:B------:R-:W-:Y:S05]  /*3cb0*/  BSYNC B1 ;  /* 0x0000000000017941 */ /* 0x000fea0003800000 */
.L_x_14895:
        /* <DEDUP_REMOVED lines=14> */
.L_x_14898:
[----:B------:R-:W-:Y:S05]  /*3da0*/  BSYNC B1 ;  /* 0x0000000000017941 */ /* 0x000fea0003800000 */
.L_x_14897:
        /* <DEDUP_REMOVED lines=14> */
.L_x_14900:
[----:B------:R-:W-:Y:S05]  /*3e90*/  BSYNC B1 ;  /* 0x0000000000017941 */ /* 0x000fea0003800000 */
.L_x_14899:
[----:B------:R-:W-:Y:S02]  /*3ea0*/  SEL R175, R183, R175, P4 ;  /* 0x000000afb7af7207 */ /* 0x000fe40002000000 */
[----:B------:R-:W-:-:S04]  /*3eb0*/  ISETP.NE.U32.AND P4, PT, R180, RZ, PT ;  /* 0x000000ffb400720c */ /* 0x000fc80003f85070 */
        /* <DEDUP_REMOVED lines=11> */
.L_x_14892:
[----:B------:R-:W-:Y:S05]  /*3f70*/  BSYNC B0 ;  /* 0x0000000000007941 */ /* 0x000fea0003800000 */
.L_x_14891:
        /* <DEDUP_REMOVED lines=20> */
.L_x_14904:
[----:B------:R-:W-:Y:S05]  /*40c0*/  BSYNC B1 ;  /* 0x0000000000017941 */ /* 0x000fea0003800000 */
.L_x_14903:
        /* <DEDUP_REMOVED lines=19> */
.L_x_14906:
[----:B------:R-:W-:Y:S05]  /*4200*/  BSYNC B1 ;  /* 0x0000000000017941 */ /* 0x000fea0003800000 */
.L_x_14905:
        /* <DEDUP_REMOVED lines=14> */
.L_x_14908:
[----:B------:R-:W-:Y:S05]  /*42f0*/  BSYNC B1 ;  /* 0x0000000000017941 */ /* 0x000fea0003800000 */
.L_x_14907:
        /* <DEDUP_REMOVED lines=14> */
.L_x_14910:
[----:B------:R-:W-:Y:S05]  /*43e0*/  BSYNC B1 ;  /* 0x0000000000017941 */ /* 0x000fea0003800000 */
.L_x_14909:
        /* <DEDUP_REMOVED lines=10> */
[C---:B0-----:R-:W-:Y:S01]  /*4490*/  @P3 IMAD.WIDE.U32 R20, R18.reuse, 0x10, R20 ;  /* 0x0000001012143825 */ /* 0x041fe200078e0014 */
[----:B------:R-:W-:-:S04]  /*44a0*/  IADD3 R18, R18, 0x80, RZ ;  /* 0x0000008012127810 */ /* 0x000fc80007ffe0ff */
[----:B------:R2:W-:Y:S03]  /*44b0*/  @P3 STG.E.128 desc[UR4][R20.64], R176 ;  /* 0x000000b014003986 */ /* 0x0005e6000c101d04 */
.L_x_14902:
[----:B------:R-:W-:Y:S05]  /*44c0*/  BSYNC B0 ;  /* 0x0000000000007941 */ /* 0x000fea0003800000 */
.L_x_14901:
        /* <DEDUP_REMOVED lines=20> */
.L_x_14914:
[----:B------:R-:W-:Y:S05]  /*4610*/  BSYNC B1 ;  /* 0x0000000000017941 */ /* 0x000fea0003800000 */
.L_x_14913:
        /* <DEDUP_REMOVED lines=19> */
.L_x_14916:
[----:B------:R-:W-:Y:S05]  /*4750*/  BSYNC B1 ;  /* 0x0000000000017941 */ /* 0x000fea0003800000 */
.L_x_14915:
        /* <DEDUP_REMOVED lines=14> */
.L_x_14918:
[----:B------:R-:W-:Y:S05]  /*4840*/  BSYNC B1 ;  /* 0x0000000000017941 */ /* 0x000fea0003800000 */
.L_x_14917:
        /* <DEDUP_REMOVED lines=14> */
.L_x_14920:
[----:B------:R-:W-:Y:S05]  /*4930*/  BSYNC B1 ;  /* 0x0000000000017941 */ /* 0x000fea0003800000 */
.L_x_14919:
[----:B------:R-:W-:Y:S02]  /*4940*/  SEL R175, R183, R175, P4 ;  /* 0x000000afb7af7207 */ /* 0x000fe40002000000 */
[----:B------:R-:W-:-:S04]  /*4950*/  ISETP.NE.U32.AND P4, PT, R180, RZ, PT ;  /* 0x000000ffb400720c */ /* 0x000fc80003f85070 */
[----:B------:R-:W-:-:S13]  /*4960*/  ISETP.NE.AND.EX P4, PT, R181, RZ, PT, P4 ;  /* 0x000000ffb500720c */ /* 0x000fda0003f85340 */
[----:B------:R-:W0:Y:S02]  /*4970*/  @P4 LDC.64 R20, c[0x0][0x308] ;  /* 0x0000c200ff144b82 */ /* 0x000e240000000a00 */
[----:B0-----:R-:W-:-:S04]  /*4980*/  @P4 IMAD.WIDE.U32 R20, R7, 0x10, R20 ;  /* 0x0000001007144825 */ /* 0x001fc800078e0014 */
[----:B------:R-:W-:Y:S01]  /*4990*/  VIADD R7, R7, 0x80 ;  /* 0x0000008007077836 */ /* 0x000fe20000000000 */
[----:B------:R0:W-:Y:S02]  /*49a0*/  @P4 STG.E.128 desc[UR4][R20.64], R172 ;  /* 0x000000ac14004986 */ /* 0x0001e4000c101d04 */
[----:B0-----:R-:W-:-:S05]  /*49b0*/  FMUL.FTZ R20, R183, R185 ;  /* 0x000000b9b7147220 */ /* 0x001fca0000410000 */
[----:B------:R-:W-:Y:S02]  /*49c0*/  SEL R179, R20, R179, P5 ;  /* 0x000000b314b37207 */ /* 0x000fe40002800000 */
[----:B------:R-:W0:Y:S02]  /*49d0*/  @P3 LDC.64 R20, c[0x0][0x2f8] ;  /* 0x0000be00ff143b82 */ /* 0x000e240000000a00 */
[C---:B0-----:R-:W-:Y:S01]  /*49e0*/  @P3 IMAD.WIDE.U32 R20, R18.reuse, 0x10, R20 ;  /* 0x0000001012143825 */ /* 0x041fe200078e0014 */
[----:B------:R-:W-:-:S04]  /*49f0*/  IADD3 R18, R18, 0x80, RZ ;  /* 0x0000008012127810 */ /* 0x000fc80007ffe0ff */
[----:B------:R3:W-:Y:S03]  /*4a00*/  @P3 STG.E.128 desc[UR4][R20.64], R176 ;  /* 0x000000b014003986 */ /* 0x0007e6000c101d04 */
.L_x_14912:
[----:B------:R-:W-:Y:S05]  /*4a10*/  BSYNC B0 ;  /* 0x0000000000007941 */ /* 0x000fea0003800000 */
.L_x_14911:
        /* <DEDUP_REMOVED lines=20> */
.L_x_14924:
[----:B------:R-:W-:Y:S05]  /*4b60*/  BSYNC B1 ;  /* 0x0000000000017941 */ /* 0x000fea0003800000 */
.L_x_14923:
        /* <DEDUP_REMOVED lines=19> */
.L_x_14926:
[----:B------:R-:W-:Y:S05]  /*4ca0*/  BSYNC B1 ;  /* 0x0000000000017941 */ /* 0x000fea0003800000 */
.L_x_14925:
        /* <DEDUP_REMOVED lines=14> */
.L_x_14928:
[----:B------:R-:W-:Y:S05]  /*4d90*/  BSYNC B1 ;  /* 0x0000000000017941 */ /* 0x000fea0003800000 */
.L_x_14927:
        /* <DEDUP_REMOVED lines=14> */
.L_x_14930:
[----:B------:R-:W-:Y:S05]  /*4e80*/  BSYNC B1 ;  /* 0x0000000000017941 */ /* 0x000fea0003800000 */
.L_x_14929:
        /* <DEDUP_REMOVED lines=13> */
.L_x_14922:
[----:B------:R-:W-:Y:S05]  /*4f60*/  BSYNC B0 ;  /* 0x0000000000007941 */ /* 0x000fea0003800000 */
.L_x_14921:
        /* <DEDUP_REMOVED lines=20> */
.L_x_14934:
[----:B------:R-:W-:Y:S05]  /*50b0*/  BSYNC B1 ;  /* 0x0000000000017941 */ /* 0x000fea0003800000 */
.L_x_14933:
        /* <DEDUP_REMOVED lines=19> */
.L_x_14936:
[----:B------:R-:W-:Y:S05]  /*51f0*/  BSYNC B1 ;  /* 0x0000000000017941 */ /* 0x000fea0003800000 */
.L_x_14935:
        /* <DEDUP_REMOVED lines=14> */
.L_x_14938:
[----:B------:R-:W-:Y:S05]  /*52e0*/  BSYNC B1 ;  /* 0x0000000000017941 */ /* 0x000fea0003800000 */
.L_x_14937:
        /* <DEDUP_REMOVED lines=14> */
.L_x_14940:
[----:B------:R-:W-:Y:S05]  /*53d0*/  BSYNC B1 ;  /* 0x0000000000017941 */ /* 0x000fea0003800000 */
.L_x_14939:
        /* <DEDUP_REMOVED lines=13> */
.L_x_14932:
[----:B------:R-:W-:Y:S05]  /*54b0*/  BSYNC B0 ;  /* 0x0000000000007941 */ /* 0x000fea0003800000 */
.L_x_14931:
        /* <DEDUP_REMOVED lines=20> */
.L_x_14944:
[----:B------:R-:W-:Y:S05]  /*5600*/  BSYNC B1 ;  /* 0x0000000000017941 */ /* 0x000fea0003800000 */
.L_x_14943:
        /* <DEDUP_REMOVED lines=19> */
.L_x_14946:
[----:B------:R-:W-:Y:S05]  /*5740*/  BSYNC B1 ;  /* 0x0000000000017941 */ /* 0x000fea0003800000 */
.L_x_14945:
        /* <DEDUP_REMOVED lines=14> */
.L_x_14948:
[----:B------:R-:W-:Y:S05]  /*5830*/  BSYNC B1 ;  /* 0x0000000000017941 */ /* 0x000fea0003800000 */
.L_x_14947:
        /* <DEDUP_REMOVED lines=14> */
.L_x_14950:
[----:B------:R-:W-:Y:S05]  /*5920*/  BSYNC B1 ;  /* 0x0000000000017941 */ /* 0x000fea0003800000 */
.L_x_14949:
        /* <DEDUP_REMOVED lines=13> */
.L_x_14942:
[----:B------:R-:W-:Y:S05]  /*5a00*/  BSYNC B0 ;  /* 0x0000000000007941 */ /* 0x000fea0003800000 */
.L_x_14941:
        /* <DEDUP_REMOVED lines=19> */
.L_x_14954:
[----:B------:R-:W-:Y:S05]  /*5b40*/  BSYNC B1 ;  /* 0x0000000000017941 */ /* 0x000fea0003800000 */
.L_x_14953:
        /* <DEDUP_REMOVED lines=19> */
.L_x_14956:
[----:B------:R-:W-:Y:S05]  /*5c80*/  BSYNC B1 ;  /* 0x0000000000017941 */ /* 0x000fea0003800000 */
.L_x_14955:
        /* <DEDUP_REMOVED lines=14> */
.L_x_14958:
[----:B------:R-:W-:Y:S05]  /*5d70*/  BSYNC B1 ;  /* 0x0000000000017941 */ /* 0x000fea0003800000 */
.L_x_14957:
        /* <DEDUP_REMOVED lines=14> */
.L_x_14960:
[----:B------:R-:W-:Y:S05]  /*5e60*/  BSYNC B1 ;  /* 0x0000000000017941 */ /* 0x000fea0003800000 */
.L_x_14959:
        /* <DEDUP_REMOVED lines=13> */
.L_x_14952:
[----:B------:R-:W-:Y:S05]  /*5f40*/  BSYNC B0 ;  /* 0x0000000000007941 */ /* 0x000fea0003800000 */
.L_x_14951:
        /* <DEDUP_REMOVED lines=19> */
.L_x_14964:
[----:B------:R-:W-:Y:S05]  /*6080*/  BSYNC B1 ;  /* 0x0000000000017941 */ /* 0x000fea0003800000 */
.L_x_14963:
        /* <DEDUP_REMOVED lines=19> */
.L_x_14966:
[----:B------:R-:W-:Y:S05]  /*61c0*/  BSYNC B1 ;  /* 0x0000000000017941 */ /* 0x000fea0003800000 */
.L_x_14965:
        /* <DEDUP_REMOVED lines=14> */
.L_x_14968:
[----:B------:R-:W-:Y:S05]  /*62b0*/  BSYNC B1 ;  /* 0x0000000000017941 */ /* 0x000fea0003800000 */
.L_x_14967:
        /* <DEDUP_REMOVED lines=14> */
.L_x_14970:
[----:B------:R-:W-:Y:S05]  /*63a0*/  BSYNC B1 ;  /* 0x0000000000017941 */ /* 0x000fea0003800000 */
.L_x_14969:
        /* <DEDUP_REMOVED lines=13> */
.L_x_14962:
[----:B------:R-:W-:Y:S05]  /*6480*/  BSYNC B0 ;  /* 0x0000000000007941 */ /* 0x000fea0003800000 */
.L_x_14961:
        /* <DEDUP_REMOVED lines=20> */
.L_x_14974:
[----:B------:R-:W-:Y:S05]  /*65d0*/  BSYNC B1 ;  /* 0x0000000000017941 */ /* 0x000fea0003800000 */
.L_x_14973:
[----:B------:R-:W0:Y:S01]  /*65e0*/  LDC.64 R180, c[0x0][0x308] ;  /* 0x0000c200ffb47b82 */ /* 0x000e220000000a00 */
[----:B------:R-:W-:Y:S01]  /*65f0*/  @!P2 ISETP.NE.U32.AND P6, PT, R20, RZ, PT ;  /* 0x000000ff1400a20c */ /* 0x000fe20003fc5070 */
[----:B------:R-:W-:Y:S01]  /*6600*/  BSSY B1, `(.L_x_14975) ;  /* 0x0000011000017945 */ /* 0x000fe20003800000 */
[----:B------:R-:W-:Y:S02]  /*6610*/  ISETP.GT.AND P4, PT, R6, RZ, PT ;  /* 0x000000ff0600720c */ /* 0x000fe40003f84270 */
[----:B------:R-:W-:-:S03]  /*6620*/  @!P2 ISETP.NE.AND.EX P6, PT, R21, RZ, PT, P6 ;  /* 0x000000ff1500a20c */ /* 0x000fc60003fc5360 */
[----:B------:R-:W1:Y:S01]  /*6630*/  LDC R184, c[0x0][0x29c] ;  /* 0x0000a700ffb87b82 */ /* 0x000e620000000800 */
[----:B0-----:R-:W-:-:S04]  /*6640*/  ISETP.NE.U32.AND P5, PT, R180, RZ, PT ;  /* 0x000000ffb400720c */ /* 0x001fc80003fa5070 */
[----:B------:R-:W-:Y:S01]  /*6650*/  ISETP.NE.AND.EX P5, PT, R181, RZ, PT, P5 ;  /* 0x000000ffb500720c */ /* 0x000fe20003fa5350 */
[----:B-1----:R-:W-:-:S03]  /*6660*/  FMUL.FTZ R6, R19, R184 ;  /* 0x000000b813067220 */ /* 0x002fc60000410000 */
        /* <DEDUP_REMOVED lines=10> */
.L_x_14976:
[----:B------:R-:W-:Y:S05]  /*6710*/  BSYNC B1 ;  /* 0x0000000000017941 */ /* 0x000fea0003800000 */
.L_x_14975:
        /* <DEDUP_REMOVED lines=14> */
.L_x_14978:
[----:B------:R-:W-:Y:S05]  /*6800*/  BSYNC B1 ;  /* 0x0000000000017941 */ /* 0x000fea0003800000 */
.L_x_14977:
        /* <DEDUP_REMOVED lines=14> */
.L_x_14980:
[----:B------:R-:W-:Y:S05]  /*68f0*/  BSYNC B1 ;  /* 0x0000000000017941 */ /* 0x000fea0003800000 */
.L_x_14979:
[----:B------:R-:W-:Y:S01]  /*6900*/  ISETP.NE.U32.AND P2, PT, R180, RZ, PT ;  /* 0x000000ffb400720c */ /* 0x000fe20003f45070 */
[C---:B------:R-:W-:Y:S01]  /*6910*/  FMUL.FTZ R5, R19.reuse, R184 ;  /* 0x000000b813057220 */ /* 0x040fe20000410000 */
[----:B------:R-:W-:Y:S02]  /*6920*/  SEL R175, R19, R175, P5 ;  /* 0x000000af13af7207 */ /* 0x000fe40002800000 */
[----:B------:R-:W-:Y:S02]  /*6930*/  ISETP.NE.AND.EX P2, PT, R181, RZ, PT, P2 ;  /* 0x000000ffb500720c */ /* 0x000fe40003f45320 */
[----:B------:R-:W-:-:S11]  /*6940*/  SEL R179, R5, R179, P4 ;  /* 0x000000b305b37207 */ /* 0x000fd60002000000 */
[----:B------:R-:W0:Y:S02]  /*6950*/  @P2 LDC.64 R20, c[0x0][0x308] ;  /* 0x0000c200ff142b82 */ /* 0x000e240000000a00 */
[----:B0-----:R-:W-:-:S05]  /*6960*/  @P2 IMAD.WIDE.U32 R6, R7, 0x10, R20 ;  /* 0x0000001007062825 */ /* 0x001fca00078e0014 */
[----:B------:R0:W-:Y:S02]  /*6970*/  @P2 STG.E.128 desc[UR4][R6.64], R172 ;  /* 0x000000ac06002986 */ /* 0x0001e4000c101d04 */
[----:B0-----:R-:W0:Y:S02]  /*6980*/  @P3 LDC.64 R6, c[0x0][0x2f8] ;  /* 0x0000be00ff063b82 */ /* 0x001e240000000a00 */
[----:B0-----:R-:W-:-:S05]  /*6990*/  @P3 IMAD.WIDE.U32 R6, R18, 0x10, R6 ;  /* 0x0000001012063825 */ /* 0x001fca00078e0006 */
[----:B------:R0:W-:Y:S02]  /*69a0*/  @P3 STG.E.128 desc[UR4][R6.64], R176 ;  /* 0x000000b006003986 */ /* 0x0001e4000c101d04 */
.L_x_14972:
[----:B------:R-:W-:Y:S05]  /*69b0*/  BSYNC B0 ;  /* 0x0000000000007941 */ /* 0x000fea0003800000 */
.L_x_14971:
[----:B------:R-:W-:Y:S02]  /*69c0*/  LOP3.LUT P2, RZ, R4, 0x10, RZ, 0xc0, !PT ;  /* 0x0000001004ff7812 */ /* 0x000fe4000784c0ff */
[----:B------:R-:W-:Y:S02]  /*69d0*/  IADD3 R3, R3, UR10, RZ ;  /* 0x0000000a03037c10 */ /* 0x000fe4000fffe0ff */
[----:B------:R-:W-:Y:S02]  /*69e0*/  SEL R5, RZ, 0x1, P2 ;  /* 0x00000001ff057807 */ /* 0x000fe40001000000 */
[----:B------:R-:W-:-:S03]  /*69f0*/  ISETP.GE.AND P2, PT, R3, UR11, PT ;  /* 0x0000000b03007c0c */ /* 0x000fc6000bf46270 */
[----:B------:R0:W-:Y:S10]  /*6a00*/  STL.S16 [R1+0x10], R5 ;  /* 0x0000100501007387 */ /* 0x0001f40000100600 */
[----:B0-----:R-:W-:Y:S05]  /*6a10*/  @!P2 BRA `(.L_x_14981) ;  /* 0xffffff9c00eca947 */ /* 0x001fea000383ffff */
.L_x_14831:
[----:B------:R-:W0:Y:S01]  /*6a20*/  S2R R3, SR_TID.X ;  /* 0x0000000000037919 */ /* 0x000e220000002100 */
[----:B------:R-:W0:Y:S01]  /*6a30*/  S2UR UR6, SR_CTAID.X ;  /* 0x00000000000679c3 */ /* 0x000e220000002500 */
[----:B------:R-:W-:Y:S02]  /*6a40*/  P2R R5, PR, RZ, 0x1 ;  /* 0x00000001ff057803 */ /* 0x000fe40000000000 */
[C---:B------:R-:W-:Y:S02]  /*6a50*/  LOP3.LUT P0, RZ, R4.reuse, 0x100, RZ, 0xc0, !PT ;  /* 0x0000010004ff7812 */ /* 0x040fe4000780c0ff */
[----:B------:R-:W-:Y:S02]  /*6a60*/  P2R R12, PR, RZ, 0x2 ;  /* 0x00000002ff0c7803 */ /* 0x000fe40000000000 */
[C---:B------:R-:W-:Y:S02]  /*6a70*/  LOP3.LUT P1, RZ, R4.reuse, 0x80, RZ, 0xc0, !PT ;  /* 0x0000008004ff7812 */ /* 0x040fe4000782c0ff */
[----:B------:R-:W-:-:S02]  /*6a80*/  LOP3.LUT P2, RZ, R4, 0x40, RZ, 0xc0, !PT ;  /* 0x0000004004ff7812 */ /* 0x000fc4000784c0ff */
[C---:B------:R-:W-:Y:S02]  /*6a90*/  LOP3.LUT P6, RZ, R4.reuse, 0x20, RZ, 0xc0, !PT ;  /* 0x0000002004ff7812 */ /* 0x040fe400078cc0ff */
[C---:B------:R-:W-:Y:S02]  /*6aa0*/  LOP3.LUT P5, RZ, R4.reuse, 0x8, RZ, 0xc0, !PT ;  /* 0x0000000804ff7812 */ /* 0x040fe400078ac0ff */
[C---:B------:R-:W-:Y:S01]  /*6ab0*/  LOP3.LUT P4, RZ, R4.reuse, 0x4, RZ, 0xc0, !PT ;  /* 0x0000000404ff7812 */ /* 0x040fe2000788c0ff */
[----:B------:R-:W1:Y:S01]  /*6ac0*/  @P0 LDC.64 R6, c[0x0][0x2d0] ;  /* 0x0000b400ff060b82 */ /* 0x000e620000000a00 */
[----:B------:R-:W-:-:S07]  /*6ad0*/  LOP3.LUT P3, RZ, R4, 0x2, RZ, 0xc0, !PT ;  /* 0x0000000204ff7812 */ /* 0x000fce000786c0ff */
[----:B------:R-:W2:Y:S01]  /*6ae0*/  @P0 LDC.64 R8, c[0x0][0x2d8] ;  /* 0x0000b600ff080b82 */ /* 0x000ea20000000a00 */
[----:B0-----:R-:W-:-:S07]  /*6af0*/  LEA.HI R3, R3, UR6, RZ, 0x19 ;  /* 0x0000000603037c11 */ /* 0x001fce000f8fc8ff */
[----:B------:R-:W0:Y:S01]  /*6b00*/  @P1 LDC.64 R10, c[0x0][0x2d8] ;  /* 0x0000b600ff0a1b82 */ /* 0x000e220000000a00 */
[----:B------:R-:W-:-:S07]  /*6b10*/  IMAD R3, R3, R0, RZ ;  /* 0x0000000003037224 */ /* 0x000fce00078e02ff */
[----:B------:R-:W3:Y:S01]  /*6b20*/  @P4 LDC.64 R14, c[0x0][0x2d0] ;  /* 0x0000b400ff0e4b82 */ /* 0x000ee20000000a00 */
[----:B-----5:R-:W-:-:S05]  /*6b30*/  LEA.HI R27, R3, R2, RZ, 0x1e ;  /* 0x00000002031b7211 */ /* 0x020fca00078ff0ff */
[C---:B-1----:R-:W-:Y:S02]  /*6b40*/  @P0 IMAD.WIDE.U32 R2, R27.reuse, 0x10, R6 ;  /* 0x000000101b020825 */ /* 0x042fe400078e0006 */
[----:B------:R-:W1:Y:S02]  /*6b50*/  @P4 LDC.64 R16, c[0x0][0x2d8] ;  /* 0x0000b600ff104b82 */ /* 0x000e640000000a00 */
[C---:B--2---:R-:W-:Y:S01]  /*6b60*/  @P0 IMAD.WIDE.U32 R6, R27.reuse, 0x10, R8 ;  /* 0x000000101b060825 */ /* 0x044fe200078e0008 */
[----:B------:R2:W-:Y:S03]  /*6b70*/  @P0 STG.E.128 desc[UR4][R2.64], R88 ;  /* 0x0000005802000986 */ /* 0x0005e6000c101d04 */
[----:B------:R-:W-:Y:S01]  /*6b80*/  @P0 VIADD R27, R27, 0x80 ;  /* 0x000000801b1b0836 */ /* 0x000fe20000000000 */
[----:B------:R4:W-:Y:S01]  /*6b90*/  @P0 STG.E.128 desc[UR4][R6.64], R52 ;  /* 0x0000003406000986 */ /* 0x0009e2000c101d04 */
[----:B------:R-:W3:Y:S01]  /*6ba0*/  @P1 LDC.64 R8, c[0x0][0x2d0] ;  /* 0x0000b400ff081b82 */ /* 0x000ee20000000a00 */
[----:B------:R-:W-:Y:S01]  /*6bb0*/  ISETP.NE.AND P0, PT, R5, RZ, PT ;  /* 0x000000ff0500720c */ /* 0x000fe20003f05270 */
[----:B0-----:R-:W-:-:S06]  /*6bc0*/  @P1 IMAD.WIDE.U32 R10, R27, 0x10, R10 ;  /* 0x000000101b0a1825 */ /* 0x001fcc00078e000a */
[----:B------:R-:W0:Y:S08]  /*6bd0*/  @P3 LDC.64 R18, c[0x0][0x2d0] ;  /* 0x0000b400ff123b82 */ /* 0x000e300000000a00 */
[----:B--2---:R-:W2:Y:S01]  /*6be0*/  @P2 LDC.64 R2, c[0x0][0x2d8] ;  /* 0x0000b600ff022b82 */ /* 0x004ea20000000a00 */
[C---:B---3--:R-:W-:Y:S01]  /*6bf0*/  @P1 IMAD.WIDE.U32 R8, R27.reuse, 0x10, R8 ;  /* 0x000000101b081825 */ /* 0x048fe200078e0008 */
[----:B------:R-:W-:-:S06]  /*6c00*/  @P1 IADD3 R27, R27, 0x80, RZ ;  /* 0x000000801b1b1810 */ /* 0x000fcc0007ffe0ff */
[----:B----4-:R-:W3:Y:S01]  /*6c10*/  @P6 LDC.64 R6, c[0x0][0x2d8] ;  /* 0x0000b600ff066b82 */ /* 0x010ee20000000a00 */
[----:B------:R4:W-:Y:S04]  /*6c20*/  @P1 STG.E.128 desc[UR4][R8.64], R92 ;  /* 0x0000005c08001986 */ /* 0x0009e8000c101d04 */
[----:B------:R1:W-:Y:S01]  /*6c30*/  @P1 STG.E.128 desc[UR4][R10.64], R56 ;  /* 0x000000380a001986 */ /* 0x0003e2000c101d04 */
[----:B------:R-:W-:Y:S02]  /*6c40*/  ISETP.NE.AND P1, PT, R12, RZ, PT ;  /* 0x000000ff0c00720c */ /* 0x000fe40003f25270 */
[----:B------:R-:W0:Y:S01]  /*6c50*/  @P3 LDC.64 R20, c[0x0][0x2d8] ;  /* 0x0000b600ff143b82 */ /* 0x000e220000000a00 */
[----:B--2---:R-:W-:-:S07]  /*6c60*/  @P2 IMAD.WIDE.U32 R2, R27, 0x10, R2 ;  /* 0x000000101b022825 */ /* 0x004fce00078e0002 */
[----:B------:R-:W2:Y:S08]  /*6c70*/  @P2 LDC.64 R12, c[0x0][0x2d0] ;  /* 0x0000b400ff0c2b82 */ /* 0x000eb00000000a00 */
[----:B----4-:R-:W4:Y:S08]  /*6c80*/  @P5 LDC.64 R8, c[0x0][0x2d0] ;  /* 0x0000b400ff085b82 */ /* 0x010f300000000a00 */
[----:B-1----:R-:W1:Y:S01]  /*6c90*/  @P5 LDC.64 R10, c[0x0][0x2d8] ;  /* 0x0000b600ff0a5b82 */ /* 0x002e620000000a00 */
[C---:B--2---:R-:W-:Y:S01]  /*6ca0*/  @P2 IMAD.WIDE.U32 R12, R27.reuse, 0x10, R12 ;  /* 0x000000101b0c2825 */ /* 0x044fe200078e000c */
[----:B------:R-:W-:-:S06]  /*6cb0*/  @P2 IADD3 R27, R27, 0x80, RZ ;  /* 0x000000801b1b2810 */ /* 0x000fcc0007ffe0ff */
[----:B------:R-:W2:Y:S01]  /*6cc0*/  @P1 LDC.64 R22, c[0x0][0x2d0] ;  /* 0x0000b400ff161b82 */ /* 0x000ea20000000a00 */
[----:B------:R-:W-:Y:S01]  /*6cd0*/  @P2 STG.E.128 desc[UR4][R12.64], R96 ;  /* 0x000000600c002986 */ /* 0x000fe2000c101d04 */
[----:B---3--:R-:W-:-:S03]  /*6ce0*/  @P6 IMAD.WIDE.U32 R6, R27, 0x10, R6 ;  /* 0x000000101b066825 */ /* 0x008fc600078e0006 */
[----:B------:R3:W-:Y:S01]  /*6cf0*/  @P2 STG.E.128 desc[UR4][R2.64], R60 ;  /* 0x0000003c02002986 */ /* 0x0007e2000c101d04 */
[----:B------:R-:W-:Y:S02]  /*6d00*/  LOP3.LUT P2, RZ, R4, 0x200, RZ, 0xc0, !PT ;  /* 0x0000020004ff7812 */ /* 0x000fe4000784c0ff */
[----:B------:R-:W2:Y:S08]  /*6d10*/  @P1 LDC.64 R24, c[0x0][0x2d8] ;  /* 0x0000b600ff181b82 */ /* 0x000eb00000000a00 */
[----:B------:R-:W0:Y:S08]  /*6d20*/  @P6 LDC.64 R4, c[0x0][0x2d0] ;  /* 0x0000b400ff046b82 */ /* 0x000e300000000a00 */
[----:B---3--:R-:W3:Y:S08]  /*6d30*/  @P0 LDC.64 R2, c[0x0][0x2d0] ;  /* 0x0000b400ff020b82 */ /* 0x008ef00000000a00 */
[----:B------:R-:W2:Y:S01]  /*6d40*/  @P0 LDC.64 R12, c[0x0][0x2d8] ;  /* 0x0000b600ff0c0b82 */ /* 0x000ea20000000a00 */
[----:B0-----:R-:W-:-:S04]  /*6d50*/  @P6 IMAD.WIDE.U32 R4, R27, 0x10, R4 ;  /* 0x000000101b046825 */ /* 0x001fc800078e0004 */
[----:B------:R-:W-:Y:S01]  /*6d60*/  @P6 VIADD R27, R27, 0x80 ;  /* 0x000000801b1b6836 */ /* 0x000fe20000000000 */
[----:B------:R0:W-:Y:S03]  /*6d70*/  @P6 STG.E.128 desc[UR4][R4.64], R100 ;  /* 0x0000006404006986 */ /* 0x0001e6000c101d04 */
[C---:B----4-:R-:W-:Y:S01]  /*6d80*/  @P5 IMAD.WIDE.U32 R8, R27.reuse, 0x10, R8 ;  /* 0x000000101b085825 */ /* 0x050fe200078e0008 */
[----:B------:R0:W-:Y:S03]  /*6d90*/  @P6 STG.E.128 desc[UR4][R6.64], R64 ;  /* 0x0000004006006986 */ /* 0x0001e6000c101d04 */
[C---:B-1----:R-:W-:Y:S01]  /*6da0*/  @P5 IMAD.WIDE.U32 R10, R27.reuse, 0x10, R10 ;  /* 0x000000101b0a5825 */ /* 0x042fe200078e000a */
[----:B------:R-:W-:Y:S01]  /*6db0*/  @P5 IADD3 R27, R27, 0x80, RZ ;  /* 0x000000801b1b5810 */ /* 0x000fe20007ffe0ff */
[----:B------:R0:W-:Y:S04]  /*6dc0*/  @P5 STG.E.128 desc[UR4][R8.64], R104 ;  /* 0x0000006808005986 */ /* 0x0001e8000c101d04 */
        /* <DEDUP_REMOVED lines=8> */
[----:B------:R0:W-:Y:S03]  /*6e50*/  @P3 STG.E.128 desc[UR4][R18.64], R112 ;  /* 0x0000007012003986 */ /* 0x0001e6000c101d04 */
[----:B------:R-:W-:Y:S01]  /*6e60*/  @P3 VIADD R27, R27, 0x80 ;  /* 0x000000801b1b3836 */ /* 0x000fe20000000000 */
[----:B------:R0:W-:Y:S03]  /*6e70*/  @P3 STG.E.128 desc[UR4][R20.64], R76 ;  /* 0x0000004c14003986 */ /* 0x0001e6000c101d04 */
[----:B---3--:R-:W-:-:S04]  /*6e80*/  @P0 IMAD.WIDE.U32 R2, R27, 0x10, R2 ;  /* 0x000000101b020825 */ /* 0x008fc800078e0002 */
[C---:B--2---:R-:W-:Y:S01]  /*6e90*/  @P0 IMAD.WIDE.U32 R12, R27.reuse, 0x10, R12 ;  /* 0x000000101b0c0825 */ /* 0x044fe200078e000c */
[----:B------:R-:W-:Y:S01]  /*6ea0*/  @P0 IADD3 R27, R27, 0x80, RZ ;  /* 0x000000801b1b0810 */ /* 0x000fe20007ffe0ff */
[----:B------:R0:W-:Y:S04]  /*6eb0*/  @P0 STG.E.128 desc[UR4][R2.64], R164 ;  /* 0x000000a402000986 */ /* 0x0001e8000c101d04 */
[C---:B------:R-:W-:Y:S01]  /*6ec0*/  @P1 IMAD.WIDE.U32 R22, R27.reuse, 0x10, R22 ;  /* 0x000000101b161825 */ /* 0x040fe200078e0016 */
[----:B------:R0:W-:Y:S03]  /*6ed0*/  @P0 STG.E.128 desc[UR4][R12.64], R168 ;  /* 0x000000a80c000986 */ /* 0x0001e6000c101d04 */
[----:B------:R-:W-:Y:S01]  /*6ee0*/  @P1 IMAD.WIDE.U32 R24, R27, 0x10, R24 ;  /* 0x000000101b181825 */ /* 0x000fe200078e0018 */
        /* <DEDUP_REMOVED lines=11> */
.L_x_14880:
[----:B------:R-:W-:Y:S01]  /*6fa0*/  IMAD.MOV.U32 R18, RZ, RZ, 0x10 ;  /* 0x00000010ff127424 */ /* 0x000fe200078e00ff */
[----:B0-----:R-:W-:Y:S02]  /*6fb0*/  MOV R180, 0x1f ;  /* 0x0000001f00b47802 */ /* 0x001fe40000000f00 */
[----:B------:R-:W-:-:S07]  /*6fc0*/  MOV R181, 0xffffffff ;  /* 0xffffffff00b57802 */ /* 0x000fce0000000f00 */
[----:B------:R-:W-:Y:S05]  /*6fd0*/  WARPSYNC.COLLECTIVE R181, `(.L_x_14982) ;  /* 0x00000000b5087348 */ /* 0x000fea0003c00000 */
[----:B------:R0:W1:Y:S02]  /*6fe0*/  SHFL.DOWN P4, R183, R20, R18, R180 ;  /* 0x0800001214b77389 */ /* 0x00006400000800b4 */
[----:B01----:R-:W-:Y:S01]  /*6ff0*/  ENDCOLLECTIVE ;  /* 0x000000000000791b */ /* 0x003fe20003800000 */
.L_x_14982:
[----:B------:R-:W-:-:S04]  /*7000*/  IMAD.MOV.U32 R18, RZ, RZ, R183 ;  /* 0x000000ffff127224 */ /* 0x000fc800078e00b7 */
[----:B------:R-:W-:Y:S01]  /*7010*/  FADD.FTZ R182, R18, R20 ;  /* 0x0000001412b67221 */ /* 0x000fe20000010000 */
[----:B------:R-:W-:Y:S01]  /*7020*/  HFMA2.MMA R18, -RZ, RZ, 0, 9.5367431640625e-07 ;  /* 0x00000010ff127435 */ /* 0x000fe200000001ff */
[----:B------:R-:W-:-:S10]  /*7030*/  MOV R20, R19 ;  /* 0x0000001300147202 */ /* 0x000fd40000000f00 */
[----:B------:R-:W-:Y:S05]  /*7040*/  WARPSYNC.COLLECTIVE R181, `(.L_x_14983) ;  /* 0x00000000b5087348 */ /* 0x000fea0003c00000 */
[----:B------:R0:W1:Y:S02]  /*7050*/  SHFL.DOWN P4, R183, R20, R18, R180 ;  /* 0x0800001214b77389 */ /* 0x00006400000800b4 */
[----:B01----:R-:W-:Y:S01]  /*7060*/  ENDCOLLECTIVE ;  /* 0x000000000000791b */ /* 0x003fe20003800000 */
.L_x_14983:
[----:B------:R-:W-:Y:S01]  /*7070*/  MOV R20, R182 ;  /* 0x000000b600147202 */ /* 0x000fe20000000f00 */
[----:B------:R-:W-:-:S04]  /*7080*/  IMAD.MOV.U32 R18, RZ, RZ, R183 ;  /* 0x000000ffff127224 */ /* 0x000fc800078e00b7 */
[----:B------:R-:W-:Y:S01]  /*7090*/  FADD.FTZ R19, R18, R19 ;  /* 0x0000001312137221 */ /* 0x000fe20000010000 */
[----:B------:R-:W-:-:S11]  /*70a0*/  HFMA2.MMA R18, -RZ, RZ, 0, 4.76837158203125e-07 ;  /* 0x00000008ff127435 */ /* 0x000fd600000001ff */
[----:B------:R-:W-:Y:S05]  /*70b0*/  WARPSYNC.COLLECTIVE R181, `(.L_x_14984) ;  /* 0x00000000b5087348 */ /* 0x000fea0003c00000 */
[----:B------:R0:W1:Y:S02]  /*70c0*/  SHFL.DOWN P4, R183, R20, R18, R180 ;  /* 0x0800001214b77389 */ /* 0x00006400000800b4 */
[----:B01----:R-:W-:Y:S01]  /*70d0*/  ENDCOLLECTIVE ;  /* 0x000000000000791b */ /* 0x003fe20003800000 */
.L_x_14984:
[----:B------:R-:W-:Y:S01]  /*70e0*/  MOV R20, R19 ;  /* 0x0000001300147202 */ /* 0x000fe20000000f00 */
[----:B------:R-:W-:-:S04]  /*70f0*/  IMAD.MOV.U32 R18, RZ, RZ, R183 ;  /* 0x000000ffff127224 */ /* 0x000fc800078e00b7 */
[----:B------:R-:W-:Y:S01]  /*7100*/  FADD.FTZ R182, R182, R18 ;  /* 0x00000012b6b67221 */ /* 0x000fe20000010000 */
[----:B------:R-:W-:-:S11]  /*7110*/  HFMA2.MMA R18, -RZ, RZ, 0, 4.76837158203125e-07 ;  /* 0x00000008ff127435 */ /* 0x000fd600000001ff */
[----:B------:R-:W-:Y:S05]  /*7120*/  WARPSYNC.COLLECTIVE R181, `(.L_x_14985) ;  /* 0x00000000b5087348 */ /* 0x000fea0003c00000 */
[----:B------:R0:W1:Y:S02]  /*7130*/  SHFL.DOWN P4, R183, R20, R18, R180 ;  /* 0x0800001214b77389 */ /* 0x00006400000800b4 */
[----:B01----:R-:W-:Y:S01]  /*7140*/  ENDCOLLECTIVE ;  /* 0x000000000000791b */ /* 0x003fe20003800000 */
.L_x_14985:
[----:B------:R-:W-:Y:S01]  /*7150*/  MOV R20, R182 ;  /* 0x000000b600147202 */ /* 0x000fe20000000f00 */
[----:B------:R-:W-:-:S04]  /*7160*/  IMAD.MOV.U32 R18, RZ, RZ, R183 ;  /* 0x000000ffff127224 */ /* 0x000fc800078e00b7 */
[----:B------:R-:W-:Y:S01]  /*7170*/  FADD.FTZ R19, R19, R18 ;  /* 0x0000001213137221 */ /* 0x000fe20000010000 */
[----:B------:R-:W-:-:S11]  /*7180*/  HFMA2.MMA R18, -RZ, RZ, 0, 2.384185791015625e-07 ;  /* 0x00000004ff127435 */ /* 0x000fd600000001ff */
[----:B------:R-:W-:Y:S05]  /*7190*/  WARPSYNC.COLLECTIVE R181, `(.L_x_14986) ;  /* 0x00000000b5087348 */ /* 0x000fea0003c00000 */
[----:B------:R0:W1:Y:S02]  /*71a0*/  SHFL.DOWN P4, R183, R20, R18, R180 ;  /* 0x0800001214b77389 */ /* 0x00006400000800b4 */
[----:B01----:R-:W-:Y:S01]  /*71b0*/  ENDCOLLECTIVE ;  /* 0x000000000000791b */ /* 0x003fe20003800000 */
.L_x_14986:
[----:B------:R-:W-:Y:S01]  /*71c0*/  MOV R20, R19 ;  /* 0x0000001300147202 */ /* 0x000fe20000000f00 */
[----:B------:R-:W-:-:S04]  /*71d0*/  IMAD.MOV.U32 R18, RZ, RZ, R183 ;  /* 0x000000ffff127224 */ /* 0x000fc800078e00b7 */
[----:B------:R-:W-:Y:S01]  /*71e0*/  FADD.FTZ R182, R182, R18 ;  /* 0x00000012b6b67221 */ /* 0x000fe20000010000 */
[----:B------:R-:W-:-:S11]  /*71f0*/  HFMA2.MMA R18, -RZ, RZ, 0, 2.384185791015625e-07 ;  /* 0x00000004ff127435 */ /* 0x000fd600000001ff */
[----:B------:R-:W-:Y:S05]  /*7200*/  WARPSYNC.COLLECTIVE R181, `(.L_x_14987) ;  /* 0x00000000b5087348 */ /* 0x000fea0003c00000 */
[----:B------:R0:W1:Y:S02]  /*7210*/  SHFL.DOWN P4, R183, R20, R18, R180 ;  /* 0x0800001214b77389 */ /* 0x00006400000800b4 */
[----:B01----:R-:W-:Y:S01]  /*7220*/  ENDCOLLECTIVE ;  /* 0x000000000000791b */ /* 0x003fe20003800000 */
.L_x_14987:
[----:B------:R-:W-:Y:S01]  /*7230*/  MOV R20, R182 ;  /* 0x000000b600147202 */ /* 0x000fe20000000f00 */
[----:B------:R-:W-:-:S04]  /*7240*/  IMAD.MOV.U32 R18, RZ, RZ, R183 ;  /* 0x000000ffff127224 */ /* 0x000fc800078e00b7 */
[----:B------:R-:W-:Y:S01]  /*7250*/  FADD.FTZ R19, R19, R18 ;  /* 0x0000001213137221 */ /* 0x000fe20000010000 */
[----:B------:R-:W-:-:S11]  /*7260*/  HFMA2.MMA R18, -RZ, RZ, 0, 1.1920928955078125e-07 ;  /* 0x00000002ff127435 */ /* 0x000fd600000001ff */
[----:B------:R-:W-:Y:S05]  /*7270*/  WARPSYNC.COLLECTIVE R181, `(.L_x_14988) ;  /* 0x00000000b5087348 */ /* 0x000fea0003c00000 */
[----:B------:R0:W1:Y:S02]  /*7280*/  SHFL.DOWN P4, R183, R20, R18, R180 ;  /* 0x0800001214b77389 */ /* 0x00006400000800b4 */
[----:B01----:R-:W-:Y:S01]  /*7290*/  ENDCOLLECTIVE ;  /* 0x000000000000791b */ /* 0x003fe20003800000 */
.L_x_14988:
[----:B------:R-:W-:Y:S01]  /*72a0*/  MOV R20, R19 ;  /* 0x0000001300147202 */ /* 0x000fe20000000f00 */
[----:B------:R-:W-:-:S04]  /*72b0*/  IMAD.MOV.U32 R18, RZ, RZ, R183 ;  /* 0x000000ffff127224 */ /* 0x000fc800078e00b7 */
[----:B------:R-:W-:Y:S01]  /*72c0*/  FADD.FTZ R182, R182, R18 ;  /* 0x00000012b6b67221 */ /* 0x000fe20000010000 */
[----:B------:R-:W-:-:S11]  /*72d0*/  HFMA2.MMA R18, -RZ, RZ, 0, 1.1920928955078125e-07 ;  /* 0x00000002ff127435 */ /* 0x000fd600000001ff */
[----:B------:R-:W-:Y:S05]  /*72e0*/  WARPSYNC.COLLECTIVE R181, `(.L_x_14989) ;  /* 0x00000000b5087348 */ /* 0x000fea0003c00000 */
[----:B------:R0:W1:Y:S02]  /*72f0*/  SHFL.DOWN P4, R183, R20, R18, R180 ;  /* 0x0800001214b77389 */ /* 0x00006400000800b4 */
[----:B01----:R-:W-:Y:S01]  /*7300*/  ENDCOLLECTIVE ;  /* 0x000000000000791b */ /* 0x003fe20003800000 */
.L_x_14989:
[----:B------:R-:W-:Y:S01]  /*7310*/  MOV R20, R182 ;  /* 0x000000b600147202 */ /* 0x000fe20000000f00 */
[----:B------:R-:W-:-:S04]  /*7320*/  IMAD.MOV.U32 R18, RZ, RZ, R183 ;  /* 0x000000ffff127224 */ /* 0x000fc800078e00b7 */
[----:B------:R-:W-:Y:S01]  /*7330*/  FADD.FTZ R19, R19, R18 ;  /* 0x0000001213137221 */ /* 0x000fe20000010000 */
[----:B------:R-:W-:-:S11]  /*7340*/  HFMA2.MMA R18, -RZ, RZ, 0, 5.9604644775390625e-08 ;  /* 0x00000001ff127435 */ /* 0x000fd600000001ff */
[----:B------:R-:W-:Y:S05]  /*7350*/  WARPSYNC.COLLECTIVE R181, `(.L_x_14990) ;  /* 0x00000000b5087348 */ /* 0x000fea0003c00000 */
[----:B------:R0:W1:Y:S02]  /*7360*/  SHFL.DOWN P4, R183, R20, R18, R180 ;  /* 0x0800001214b77389 */ /* 0x00006400000800b4 */
[----:B01----:R-:W-:Y:S01]  /*7370*/  ENDCOLLECTIVE ;  /* 0x000000000000791b */ /* 0x003fe20003800000 */
.L_x_14990:
[----:B------:R-:W-:Y:S01]  /*7380*/  MOV R20, R19 ;  /* 0x0000001300147202 */ /* 0x000fe20000000f00 */
[----:B------:R-:W-:-:S07]  /*7390*/  IMAD.MOV.U32 R184, RZ, RZ, R183 ;  /* 0x000000ffffb87224 */ /* 0x000fce00078e00b7 */
[----:B------:R-:W-:Y:S05]  /*73a0*/  WARPSYNC.COLLECTIVE R181, `(.L_x_14991) ;  /* 0x00000000b5087348 */ /* 0x000fea0003c00000 */
[----:B------:R0:W1:Y:S02]  /*73b0*/  SHFL.DOWN P4, R183, R20, R18, R180 ;  /* 0x0800001214b77389 */ /* 0x00006400000800b4 */
[----:B01----:R-:W-:Y:S01]  /*73c0*/  ENDCOLLECTIVE ;  /* 0x000000000000791b */ /* 0x003fe20003800000 */
.L_x_14991:
[----:B------:R-:W-:Y:S01]  /*73d0*/  MOV R20, R183 ;  /* 0x000000b700147202 */ /* 0x000fe20000000f00 */
[----:B------:R-:W-:Y:S06]  /*73e0*/  BRA `(.L_x_14992) ;  /* 0xffffffbc008c7947 */ /* 0x000fec000383ffff */
.L_x_14993:
        /* <DEDUP_REMOVED lines=9> */
.L_x_16652:


//--------------------- .text._ZN10layer_norm13ln_bwd_kernelINS_13Kernel_traitsIfffffjLj5120ELj1ELj1ELj4ELj16ENS_18Kernel_traits_baseILj5120EfffffjLj128EEEEELb0ELb0ELb1ELb1EEEvNS_9BwdParamsE --------------------------
	.section	.text._ZN10layer_norm13ln_bwd_kernelINS_13Kernel_traitsIfffffjLj5120ELj1ELj1ELj4ELj16ENS_18Kernel_traits_baseILj5120EfffffjLj128EEEEELb0ELb0ELb1ELb1EEEvNS_9BwdParamsE,"ax",@progbits
	.align	128
        .global         _ZN10layer_norm13ln_bwd_kernelINS_13Kernel_traitsIfffffjLj5120ELj1ELj1ELj4ELj16ENS_18Kernel_traits_baseILj5120EfffffjLj128EEEEELb0ELb0ELb1ELb1EEEvNS_9BwdParamsE
        .type           _ZN10layer_norm13ln_bwd_kernelINS_13Kernel_traitsIfffffjLj5120ELj1ELj1ELj4ELj16ENS_18Kernel_traits_baseILj5120EfffffjLj128EEEEELb0ELb0ELb1ELb1EEEvNS_9BwdParamsE,@function
        .size           _ZN10layer_norm13ln_bwd_kernelINS_13Kernel_traitsIfffffjLj5120ELj1ELj1ELj4ELj16ENS_18Kernel_traits_baseILj5120EfffffjLj128EEEEELb0ELb0ELb1ELb1EEEvNS_9BwdParamsE,(.L_x_16653 - _ZN10layer_norm13ln_bwd_kernelINS_13Kernel_traitsIfffffjLj5120ELj1ELj1ELj4ELj16ENS_18Kernel_traits_baseILj5120EfffffjLj128EEEEELb0ELb0ELb1ELb1EEEvNS_9BwdParamsE)
        .other          _ZN10layer_norm13ln_bwd_kernelINS_13Kernel_traitsIfffffjLj5120ELj1ELj1ELj4ELj16ENS_18Kernel_traits_baseILj5120EfffffjLj128EEEEELb0ELb0ELb1ELb1EEEvNS_9BwdParamsE,@"STO_CUDA_ENTRY STV_DEFAULT"
_ZN10layer_norm13ln_bwd_kernelINS_13Kernel_traitsIfffffjLj5120ELj1ELj1ELj4ELj16ENS_18Kernel_traits_baseILj5120EfffffjLj128EEEEELb0ELb0ELb1ELb1EEEvNS_9BwdParamsE:
.text._ZN10layer_norm13ln_bwd_kernelINS_13Kernel_traitsIfffffjLj5120ELj1ELj1ELj4ELj16ENS_18Kernel_traits_baseILj5120EfffffjLj128EEEEELb0ELb0ELb1ELb1EEEvNS_9BwdParamsE:
        /* <DEDUP_REMOVED lines=55> */
.L_x_14994:
        /* <DEDUP_REMOVED lines=63> */
[----:B------:R3:W-:Y:S01]  /*0760*/  STL.S16 [R1+0x48], R0 ;  /* 0x0000480001007387 */ /* 0x0007e20000100600 */
[----:B0-----:R-:W-:Y:S02]  /*0770*/  CS2R R38, SRZ ;  /* 0x0000000000267805 */ /* 0x001fe4000001ff00 */
[----:B-1----:R-:W-:Y:S02]  /*0780*/  CS2R R32, SRZ ;  /* 0x0000000000207805 */ /* 0x002fe4000001ff00 */
[----:B--2---:R-:W-:-:S07]  /*0790*/  CS2R R34, SRZ ;  /* 0x0000000000227805 */ /* 0x004fce000001ff00 */
.L_x_15106:
[----:B0-----:R-:W0:Y:S08]  /*07a0*/  LDC.64 R2, c[0x0][0x288] ;  /* 0x0000a200ff027b82 */ /* 0x001e300000000a00 */
[----:B------:R-:W1:Y:S08]  /*07b0*/  LDC.64 R4, c[0x0][0x258] ;  /* 0x00009600ff047b82 */ /* 0x000e700000000a00 */
[----:B------:R-:W2:Y:S01]  /*07c0*/  LDC.64 R172, c[0x0][0x280] ;  /* 0x0000a000ffac7b82 */ /* 0x000ea20000000a00 */
[----:B0-----:R-:W-:-:S07]  /*07d0*/  IMAD.WIDE R2, R6, 0x4, R2 ;  /* 0x0000000406027825 */ /* 0x001fce00078e0202 */
[----:B------:R-:W0:Y:S01]  /*07e0*/  LDC R203, c[0x0][0x218] ;  /* 0x00008600ffcb7b82 */ /* 0x000e220000000800 */
[----:B---3--:R2:W3:Y:S01]  /*07f0*/  LDG.E R0, desc[UR4][R2.64] ;  /* 0x0000000402007981 */ /* 0x0084e2000c1e1900 */
[C---:B-1----:R-:W-:Y:S01]  /*0800*/  IMAD.WIDE R4, R6.reuse, 0x4, R4 ;  /* 0x0000000406047825 */ /* 0x042fe200078e0204 */
[----:B------:R-:W1:Y:S05]  /*0810*/  S2R R176, SR_TID.X ;  /* 0x0000000000b07919 */ /* 0x000e6a0000002100 */
[----:B------:R-:W4:Y:S01]  /*0820*/  LDC.64 R174, c[0x0][0x2c8] ;  /* 0x0000b200ffae7b82 */ /* 0x000f220000000a00 */
[----:B-----5:R-:W5:Y:S01]  /*0830*/  LDG.E R5, desc[UR4][R4.64] ;  /* 0x0000000404057981 */ /* 0x020f62000c1e1900 */
        /* <DEDUP_REMOVED lines=47> */
.L_x_14997:
[----:B------:R-:W0:Y:S01]  /*0b30*/  LDC.64 R168, c[0x0][0x250] ;  /* 0x00009400ffa87b82 */ /* 0x000e220000000a00 */
[----:B------:R-:W-:Y:S07]  /*0b40*/  STL [R1+0xcc], R51 ;  /* 0x0000cc3301007387 */ /* 0x000fee0000100800 */
[----:B------:R-:W1:Y:S01]  /*0b50*/  LDC.64 R192, c[0x0][0x238] ;  /* 0x00008e00ffc07b82 */ /* 0x000e620000000a00 */
[----:B------:R-:W-:Y:S01]  /*0b60*/  IADD3 R0, R0, -0x1, RZ ;  /* 0xffffffff00007810 */ /* 0x000fe20007ffe0ff */
[----:B------:R-:W-:Y:S06]  /*0b70*/  STL [R1+0xc8], R47 ;  /* 0x0000c82f01007387 */ /* 0x000fec0000100800 */
[----:B------:R-:W2:Y:S01]  /*0b80*/  LDC.64 R246, c[0x0][0x2b8] ;  /* 0x0000ae00fff67b82 */ /* 0x000ea20000000a00 */
[----:B------:R-:W-:Y:S01]  /*0b90*/  IMAD R0, R0, R203, RZ ;  /* 0x000000cb00007224 */ /* 0x000fe200078e02ff */
[----:B------:R-:W-:Y:S04]  /*0ba0*/  STL [R1+0xc4], R107 ;  /* 0x0000c46b01007387 */ /* 0x000fe80000100800 */
[----:B------:R-:W-:Y:S01]  /*0bb0*/  SHF.R.S32.HI R191, RZ, 0x1f, R0 ;  /* 0x0000001fffbf7819 */ /* 0x000fe20000011400 */
[----:B------:R-:W-:Y:S01]  /*0bc0*/  STL [R1+0xc0], R155 ;  /* 0x0000c09b01007387 */ /* 0x000fe20000100800 */
[----:B0-----:R-:W-:Y:S01]  /*0bd0*/  IMAD.WIDE R168, R6, 0x4, R168 ;  /* 0x0000000406a87825 */ /* 0x001fe200078e02a8 */
[----:B------:R-:W-:Y:S01]  /*0be0*/  IADD3 R234, R3, 0x200, RZ ;  /* 0x0000020003ea7810 */ /* 0x000fe20007ffe0ff */
[----:B------:R-:W0:Y:S01]  /*0bf0*/  LDC.64 R250, c[0x0][0x2c8] ;  /* 0x0000b200fffa7b82 */ /* 0x000e220000000a00 */
[----:B------:R-:W-:Y:S01]  /*0c00*/  LEA.HI R232, R191, R0, RZ, 0x2 ;  /* 0x00000000bfe87211 */ /* 0x000fe200078f10ff */
[----:B------:R-:W-:Y:S01]  /*0c10*/  STL [R1+0xbc], R154 ;  /* 0x0000bc9a01007387 */ /* 0x000fe20000100800 */
[----:B-1----:R-:W-:-:S03]  /*0c20*/  IMAD.WIDE.U32 R156, R3, 0x10, R192 ;  /* 0x00000010039c7825 */ /* 0x002fc600078e00c0 */
[----:B------:R-:W3:Y:S01]  /*0c30*/  LDG.E R245, desc[UR4][R168.64] ;  /* 0x00000004a8f57981 */ /* 0x000ee2000c1e1900 */
[----:B------:R-:W-:Y:S02]  /*0c40*/  LEA.HI.SX32 R232, R232, R202, 0x1e ;  /* 0x000000cae8e87211 */ /* 0x000fe400078ff2ff */
[C---:B------:R-:W-:Y:S01]  /*0c50*/  IADD3 R240, R3.reuse, 0x280, RZ ;  /* 0x0000028003f07810 */ /* 0x040fe20007ffe0ff */
[----:B------:R-:W-:Y:S01]  /*0c60*/  STL [R1+0xb8], R153 ;  /* 0x0000b89901007387 */ /* 0x000fe20000100800 */
[--C-:B------:R-:W-:Y:S01]  /*0c70*/  IMAD.WIDE.U32 R160, R236, 0x10, R192.reuse ;  /* 0x00000010eca07825 */ /* 0x100fe200078e00c0 */
[----:B------:R-:W-:Y:S02]  /*0c80*/  IADD3 R7, R3, 0x300, RZ ;  /* 0x0000030003077810 */ /* 0x000fe40007ffe0ff */
[----:B------:R-:W4:Y:S01]  /*0c90*/  LDG.E.128 R156, desc[UR4][R156.64] ;  /* 0x000000049c9c7981 */ /* 0x000f22000c1e1d00 */
[----:B------:R-:W-:Y:S01]  /*0ca0*/  IMAD.WIDE.U32 R164, R237, 0x10, R192 ;  /* 0x00000010eda47825 */ /* 0x000fe200078e00c0 */
[----:B------:R-:W-:-:S02]  /*0cb0*/  IADD3 R242, R3, 0x380, RZ ;  /* 0x0000038003f27810 */ /* 0x000fc40007ffe0ff */
[----:B------:R-:W-:Y:S01]  /*0cc0*/  STL [R1+0xb4], R152 ;  /* 0x0000b49801007387 */ /* 0x000fe20000100800 */
[C---:B------:R-:W-:Y:S01]  /*0cd0*/  IADD3 R239, R3.reuse, 0x400, RZ ;  /* 0x0000040003ef7810 */ /* 0x040fe20007ffe0ff */
[----:B--2---:R-:W-:Y:S01]  /*0ce0*/  IMAD.WIDE.U32 R196, R232, 0x10, R246 ;  /* 0x00000010e8c47825 */ /* 0x004fe200078e00f6 */
[----:B------:R-:W-:Y:S01]  /*0cf0*/  IADD3 R238, R3, 0x480, RZ ;  /* 0x0000048003ee7810 */ /* 0x000fe20007ffe0ff */
[----:B------:R-:W-:Y:S02]  /*0d00*/  STL [R1+0xb0], R151 ;  /* 0x0000b09701007387 */ /* 0x000fe40000100800 */
[--C-:B------:R-:W-:Y:S02]  /*0d10*/  IMAD.WIDE.U32 R170, R244, 0x10, R192.reuse ;  /* 0x00000010f4aa7825 */ /* 0x100fe400078e00c0 */
[----:B------:R-:W-:Y:S02]  /*0d20*/  STL [R1+0xac], R150 ;  /* 0x0000ac9601007387 */ /* 0x000fe40000100800 */
[----:B------:R-:W-:-:S02]  /*0d30*/  IMAD.WIDE.U32 R172, R234, 0x10, R192 ;  /* 0x00000010eaac7825 */ /* 0x000fc400078e00c0 */
[----:B------:R-:W-:Y:S02]  /*0d40*/  STL [R1+0xa8], R149 ;  /* 0x0000a89501007387 */ /* 0x000fe40000100800 */
[--C-:B------:R-:W-:Y:S02]  /*0d50*/  IMAD.WIDE.U32 R176, R240, 0x10, R192.reuse ;  /* 0x00000010f0b07825 */ /* 0x100fe400078e00c0 */
[----:B------:R-:W-:Y:S02]  /*0d60*/  STL [R1+0xa4], R148 ;  /* 0x0000a49401007387 */ /* 0x000fe40000100800 */
[--C-:B------:R-:W-:Y:S02]  /*0d70*/  IMAD.WIDE.U32 R180, R7, 0x10, R192.reuse ;  /* 0x0000001007b47825 */ /* 0x100fe400078e00c0 */
[----:B-----5:R1:W-:Y:S02]  /*0d80*/  STL [R1+0xa0], R4 ;  /* 0x0000a00401007387 */ /* 0x0203e40000100800 */
[----:B------:R-:W-:-:S02]  /*0d90*/  IMAD.WIDE.U32 R184, R242, 0x10, R192 ;  /* 0x00000010f2b87825 */ /* 0x000fc400078e00c0 */
[----:B------:R-:W2:Y:S02]  /*0da0*/  LDG.E.128 R160, desc[UR4][R160.64] ;  /* 0x00000004a0a07981 */ /* 0x000ea4000c1e1d00 */
[--C-:B------:R-:W-:Y:S02]  /*0db0*/  IMAD.WIDE.U32 R188, R239, 0x10, R192.reuse ;  /* 0x00000010efbc7825 */ /* 0x100fe400078e00c0 */
[----:B------:R-:W2:Y:S02]  /*0dc0*/  LDG.E.128 R164, desc[UR4][R164.64] ;  /* 0x00000004a4a47981 */ /* 0x000ea4000c1e1d00 */
[----:B------:R-:W-:Y:S01]  /*0dd0*/  IMAD.WIDE.U32 R192, R238, 0x10, R192 ;  /* 0x00000010eec07825 */ /* 0x000fe200078e00c0 */
[----:B------:R-:W-:Y:S01]  /*0de0*/  IADD3 R0, R232, 0x280, RZ ;  /* 0x00000280e8007810 */ /* 0x000fe20007ffe0ff */
[----:B------:R-:W2:Y:S01]  /*0df0*/  LDG.E.128 R196, desc[UR4][R196.64] ;  /* 0x00000004c4c47981 */ /* 0x000ea2000c1e1d00 */
[----:B------:R-:W-:Y:S01]  /*0e00*/  MOV R2, UR14 ;  /* 0x0000000e00027c02 */ /* 0x000fe20008000f00 */
[----:B-1----:R-:W1:Y:S02]  /*0e10*/  LDC.U8 R4, c[0x0][0x2a0] ;  /* 0x0000a800ff047b82 */ /* 0x002e640000000000 */
[----:B------:R-:W2:Y:S04]  /*0e20*/  LDL R51, [R1+0x94] ;  /* 0x0000940001337983 */ /* 0x000ea80000100800 */
[----:B------:R-:W2:Y:S04]  /*0e30*/  LDG.E.128 R168, desc[UR4][R170.64] ;  /* 0x00000004aaa87981 */ /* 0x000ea8000c1e1d00 */
[----:B------:R-:W2:Y:S04]  /*0e40*/  LDG.E.128 R172, desc[UR4][R172.64] ;  /* 0x00000004acac7981 */ /* 0x000ea8000c1e1d00 */
[----:B------:R-:W2:Y:S04]  /*0e50*/  LDG.E.128 R176, desc[UR4][R176.64] ;  /* 0x00000004b0b07981 */ /* 0x000ea8000c1e1d00 */
[----:B------:R-:W2:Y:S04]  /*0e60*/  LDG.E.128 R180, desc[UR4][R180.64] ;  /* 0x00000004b4b47981 */ /* 0x000ea8000c1e1d00 */
[----:B------:R-:W2:Y:S04]  /*0e70*/  LDG.E.128 R184, desc[UR4][R184.64] ;  /* 0x00000004b8b87981 */ /* 0x000ea8000c1e1d00 */
[----:B------:R-:W2:Y:S04]  /*0e80*/  LDG.E.128 R188, desc[UR4][R188.64] ;  /* 0x00000004bcbc7981 */ /* 0x000ea8000c1e1d00 */
[----:B------:R-:W2:Y:S01]  /*0e90*/  LDG.E.128 R192, desc[UR4][R192.64] ;  /* 0x00000004c0c07981 */ /* 0x000ea2000c1e1d00 */
[----:B------:R-:W-:Y:S01]  /*0ea0*/  IMAD.WIDE.U32 R216, R0, 0x10, R246 ;  /* 0x0000001000d87825 */ /* 0x000fe200078e00f6 */
[----:B------:R-:W-:-:S02]  /*0eb0*/  IADD3 R0, R232, 0x300, RZ ;  /* 0x00000300e8007810 */ /* 0x000fc40007ffe0ff */
[----:B------:R-:W-:Y:S01]  /*0ec0*/  ISETP.NE.U32.AND P0, PT, R2, RZ, PT ;  /* 0x000000ff0200720c */ /* 0x000fe20003f05070 */
[----:B------:R-:W2:Y:S02]  /*0ed0*/  LDL R107, [R1+0x98] ;  /* 0x00009800016b7983 */ /* 0x000ea40000100800 */
[----:B------:R-:W-:Y:S01]  /*0ee0*/  IMAD.WIDE.U32 R220, R0, 0x10, R246 ;  /* 0x0000001000dc7825 */ /* 0x000fe200078e00f6 */
[----:B------:R-:W-:Y:S01]  /*0ef0*/  MOV R0, UR15 ;  /* 0x0000000f00007c02 */ /* 0x000fe20008000f00 */
[----:B------:R-:W2:Y:S03]  /*0f00*/  LDL R248, [R1+0x90] ;  /* 0x0000900001f87983 */ /* 0x000ea60000100800 */
[----:B------:R-:W-:Y:S01]  /*0f10*/  ISETP.NE.AND.EX P0, PT, R0, RZ, PT, P0 ;  /* 0x000000ff0000720c */ /* 0x000fe20003f05300 */
[----:B------:R-:W2:Y:S01]  /*0f20*/  LDG.E.128 R216, desc[UR4][R216.64] ;  /* 0x00000004d8d87981 */ /* 0x000ea2000c1e1d00 */
[----:B------:R-:W-:-:S02]  /*0f30*/  IADD3 R201, R232, 0x80, RZ ;  /* 0x00000080e8c97810 */ /* 0x000fc40007ffe0ff */
[----:B------:R-:W-:Y:S01]  /*0f40*/  IADD3 R205, R232, 0x100, RZ ;  /* 0x00000100e8cd7810 */ /* 0x000fe20007ffe0ff */
[----:B------:R-:W2:Y:S08]  /*0f50*/  LDG.E.128 R220, desc[UR4][R220.64] ;  /* 0x00000004dcdc7981 */ /* 0x000eb0000c1e1d00 */
[--C-:B0-----:R-:W-:Y:S01]  /*0f60*/  @P0 IMAD.WIDE.U32 R240, R240, 0x10, R250.reuse ;  /* 0x00000010f0f00825 */ /* 0x101fe200078e00fa */
[----:B------:R-:W5:Y:S04]  /*0f70*/  @P0 LDG.E.128 R108, desc[UR4][R226.64] ;  /* 0x00000004e26c0981 */ /* 0x000f68000c1e1d00 */
[----:B------:R0:W5:Y:S01]  /*0f80*/  @P0 LDG.E.128 R128, desc[UR4][R240.64] ;  /* 0x00000004f0800981 */ /* 0x000162000c1e1d00 */
[----:B------:R-:W-:-:S03]  /*0f90*/  @P0 IMAD.WIDE.U32 R234, R234, 0x10, R250 ;  /* 0x00000010eaea0825 */ /* 0x000fc600078e00fa */
[----:B------:R-:W5:Y:S01]  /*0fa0*/  @P0 LDG.E.128 R112, desc[UR4][R224.64] ;  /* 0x00000004e0700981 */ /* 0x000f62000c1e1d00 */
[----:B------:R-:W-:-:S03]  /*0fb0*/  @P0 IMAD.WIDE.U32 R242, R242, 0x10, R250 ;  /* 0x00000010f2f20825 */ /* 0x000fc600078e00fa */
[----:B------:R-:W5:Y:S01]  /*0fc0*/  @P0 LDG.E.128 R116, desc[UR4][R228.64] ;  /* 0x00000004e4740981 */ /* 0x000f62000c1e1d00 */
[----:B0-----:R-:W-:-:S03]  /*0fd0*/  @P0 IMAD.WIDE.U32 R240, R7, 0x10, R250 ;  /* 0x0000001007f00825 */ /* 0x001fc600078e00fa */
[----:B------:R-:W5:Y:S04]  /*0fe0*/  @P0 LDG.E.128 R120, desc[UR4][R230.64] ;  /* 0x00000004e6780981 */ /* 0x000f68000c1e1d00 */
[----:B------:R0:W5:Y:S04]  /*0ff0*/  @P0 LDG.E.128 R132, desc[UR4][R240.64] ;  /* 0x00000004f0840981 */ /* 0x000168000c1e1d00 */
[----:B------:R-:W5:Y:S04]  /*1000*/  @P0 LDG.E.128 R124, desc[UR4][R234.64] ;  /* 0x00000004ea7c0981 */ /* 0x000f68000c1e1d00 */
[----:B------:R-:W5:Y:S01]  /*1010*/  @P0 LDG.E.128 R136, desc[UR4][R242.64] ;  /* 0x00000004f2880981 */ /* 0x000f62000c1e1d00 */
[----:B0-----:R-:W-:-:S04]  /*1020*/  @P0 IMAD.WIDE.U32 R240, R239, 0x10, R250 ;  /* 0x00000010eff00825 */ /* 0x001fc800078e00fa */
[----:B------:R-:W-:Y:S01]  /*1030*/  @P0 IMAD.WIDE.U32 R238, R238, 0x10, R250 ;  /* 0x00000010eeee0825 */ /* 0x000fe200078e00fa */
[----:B------:R-:W5:Y:S04]  /*1040*/  @P0 LDG.E.128 R140, desc[UR4][R240.64] ;  /* 0x00000004f08c0981 */ /* 0x000f68000c1e1d00 */
[----:B------:R3:W5:Y:S01]  /*1050*/  @P0 LDG.E.128 R144, desc[UR4][R238.64] ;  /* 0x00000004ee900981 */ /* 0x000762000c1e1d00 */
[----:B-1----:R-:W-:Y:S02]  /*1060*/  ISETP.NE.AND P0, PT, R4, RZ, PT ;  /* 0x000000ff0400720c */ /* 0x002fe40003f05270 */
[C---:B------:R-:W-:Y:S02]  /*1070*/  IADD3 R208, R232.reuse, 0x180, RZ ;  /* 0x00000180e8d07810 */ /* 0x040fe40007ffe0ff */
[C---:B------:R-:W-:Y:S01]  /*1080*/  IADD3 R212, R232.reuse, 0x200, RZ ;  /* 0x00000200e8d47810 */ /* 0x040fe20007ffe0ff */
[----:B------:R-:W-:Y:S01]  /*1090*/  IMAD.WIDE.U32 R200, R201, 0x10, R246 ;  /* 0x00000010c9c87825 */ /* 0x000fe200078e00f6 */
[C---:B------:R-:W-:Y:S01]  /*10a0*/  IADD3 R224, R232.reuse, 0x380, RZ ;  /* 0x00000380e8e07810 */ /* 0x040fe20007ffe0ff */
[----:B------:R-:W2:Y:S01]  /*10b0*/  LDL R243, [R1+0x84] ;  /* 0x0000840001f37983 */ /* 0x000ea20000100800 */
[----:B------:R-:W-:-:S02]  /*10c0*/  IADD3 R228, R232, 0x400, RZ ;  /* 0x00000400e8e47810 */ /* 0x000fc40007ffe0ff */
[----:B------:R-:W-:Y:S01]  /*10d0*/  IADD3 R232, R232, 0x480, RZ ;  /* 0x00000480e8e87810 */ /* 0x000fe20007ffe0ff */
[--C-:B------:R-:W-:Y:S01]  /*10e0*/  IMAD.WIDE.U32 R204, R205, 0x10, R246.reuse ;  /* 0x00000010cdcc7825 */ /* 0x100fe200078e00f6 */
[----:B------:R-:W2:Y:S03]  /*10f0*/  LDG.E.128 R200, desc[UR4][R200.64] ;  /* 0x00000004c8c87981 */ /* 0x000ea6000c1e1d00 */
[--C-:B------:R-:W-:Y:S01]  /*1100*/  IMAD.WIDE.U32 R208, R208, 0x10, R246.reuse ;  /* 0x00000010d0d07825 */ /* 0x100fe200078e00f6 */
[----:B------:R-:W2:Y:S03]  /*1110*/  LDL R242, [R1+0x88] ;  /* 0x0000880001f27983 */ /* 0x000ea60000100800 */
[--C-:B------:R-:W-:Y:S01]  /*1120*/  IMAD.WIDE.U32 R212, R212, 0x10, R246.reuse ;  /* 0x00000010d4d47825 */ /* 0x100fe200078e00f6 */
[----:B------:R-:W2:Y:S03]  /*1130*/  LDL R241, [R1+0x8c] ;  /* 0x00008c0001f17983 */ /* 0x000ea60000100800 */
[--C-:B------:R-:W-:Y:S01]  /*1140*/  IMAD.WIDE.U32 R224, R224, 0x10, R246.reuse ;  /* 0x00000010e0e07825 */ /* 0x100fe200078e00f6 */
[----:B------:R-:W2:Y:S03]  /*1150*/  LDG.E.128 R204, desc[UR4][R204.64] ;  /* 0x00000004cccc7981 */ /* 0x000ea6000c1e1d00 */
[--C-:B------:R-:W-:Y:S01]  /*1160*/  IMAD.WIDE.U32 R228, R228, 0x10, R246.reuse ;  /* 0x00000010e4e47825 */ /* 0x100fe200078e00f6 */
[----:B------:R-:W2:Y:S03]  /*1170*/  LDG.E.128 R208, desc[UR4][R208.64] ;  /* 0x00000004d0d07981 */ /* 0x000ea6000c1e1d00 */
[----:B------:R-:W-:Y:S01]  /*1180*/  IMAD.WIDE.U32 R232, R232, 0x10, R246 ;  /* 0x00000010e8e87825 */ /* 0x000fe200078e00f6 */
[----:B------:R-:W2:Y:S04]  /*1190*/  LDG.E.128 R212, desc[UR4][R212.64] ;  /* 0x00000004d4d47981 */ /* 0x000ea8000c1e1d00 */
[----:B------:R-:W2:Y:S04]  /*11a0*/  LDL R247, [R1+0x9c] ;  /* 0x00009c0001f77983 */ /* 0x000ea80000100800 */
[----:B------:R-:W2:Y:S04]  /*11b0*/  LDL R246, [R1+0x80] ;  /* 0x0000800001f67983 */ /* 0x000ea80000100800 */
[----:B------:R-:W2:Y:S04]  /*11c0*/  LDG.E.128 R224, desc[UR4][R224.64] ;  /* 0x00000004e0e07981 */ /* 0x000ea8000c1e1d00 */
[----:B------:R-:W2:Y:S04]  /*11d0*/  LDG.E.128 R228, desc[UR4][R228.64] ;  /* 0x00000004e4e47981 */ /* 0x000ea8000c1e1d00 */
[----:B------:R-:W2:Y:S01]  /*11e0*/  LDG.E.128 R232, desc[UR4][R232.64] ;  /* 0x00000004e8e87981 */ /* 0x000ea2000c1e1d00 */
[----:B---3--:R-:W-:-:S05]  /*11f0*/  FSEL R238, R245, RZ, !P0 ;  /* 0x000000fff5ee7208 */ /* 0x008fca0004000000 */
[C---:B----4-:R-:W-:Y:S01]  /*1200*/  FADD.FTZ R239, -R238.reuse, R157 ;  /* 0x0000009deeef7221 */ /* 0x050fe20000010100 */
[C---:B------:R-:W-:Y:S01]  /*1210*/  FADD.FTZ R158, -R238.reuse, R158 ;  /* 0x0000009eee9e7221 */ /* 0x040fe20000010100 */
[C---:B------:R-:W-:Y:S01]  /*1220*/  FADD.FTZ R159, -R238.reuse, R159 ;  /* 0x0000009fee9f7221 */ /* 0x040fe20000010100 */
[----:B------:R-:W-:Y:S01]  /*1230*/  FADD.FTZ R240, -R238, R156 ;  /* 0x0000009ceef07221 */ /* 0x000fe20000010100 */
[C---:B------:R-:W-:Y:S01]  /*1240*/  FMUL.FTZ R47, R5.reuse, R239 ;  /* 0x000000ef052f7220 */ /* 0x040fe20000410000 */
[C---:B------:R-:W-:Y:S01]  /*1250*/  FMUL.FTZ R155, R5.reuse, R158 ;  /* 0x0000009e059b7220 */ /* 0x040fe20000410000 */
[----:B------:R-:W-:-:S03]  /*1260*/  FMUL.FTZ R154, R5, R159 ;  /* 0x0000009f059a7220 */ /* 0x000fc60000410000 */
[----:B------:R-:W-:Y:S04]  /*1270*/  STL [R1+0x30], R47 ;  /* 0x0000302f01007387 */ /* 0x000fe80000100800 */
[----:B------:R-:W-:Y:S04]  /*1280*/  STL [R1+0x28], R155 ;  /* 0x0000289b01007387 */ /* 0x000fe80000100800 */
[----:B------:R-:W-:Y:S01]  /*1290*/  STL [R1+0x24], R154 ;  /* 0x0000249a01007387 */ /* 0x000fe20000100800 */
[C---:B--2---:R-:W-:Y:S01]  /*12a0*/  FADD.FTZ R156, -R238.reuse, R162 ;  /* 0x000000a2ee9c7221 */ /* 0x044fe20000010100 */
[C---:B------:R-:W-:Y:S01]  /*12b0*/  FADD.FTZ R157, -R238.reuse, R163 ;  /* 0x000000a3ee9d7221 */ /* 0x040fe20000010100 */
[C---:B------:R-:W-:Y:S01]  /*12c0*/  FADD.FTZ R7, -R238.reuse, R161 ;  /* 0x000000a1ee077221 */ /* 0x040fe20000010100 */
[C---:B------:R-:W-:Y:S01]  /*12d0*/  FADD.FTZ R163, -R238.reuse, R165 ;  /* 0x000000a5eea37221 */ /* 0x040fe20000010100 */
[C---:B------:R-:W-:Y:S01]  /*12e0*/  FADD.FTZ R162, -R238.reuse, R166 ;  /* 0x000000a6eea27221 */ /* 0x040fe20000010100 */
[C---:B------:R-:W-:Y:S01]  /*12f0*/  FADD.FTZ R161, -R238.reuse, R167 ;  /* 0x000000a7eea17221 */ /* 0x040fe20000010100 */
        /* <DEDUP_REMOVED lines=33> */
[----:B------:R-:W3:Y:S01]  /*1510*/  LDL R238, [R1+0x74] ;  /* 0x0000740001ee7983 */ /* 0x000ee20000100800 */
[----:B------:R-:W-:Y:S01]  /*1520*/  FMUL.FTZ R107, R107, R198 ;  /* 0x000000c66b6b7220 */ /* 0x000fe20000410000 */
[----:B------:R-:W-:Y:S01]  /*1530*/  FFMA.FTZ R87, R199, R154, R87 ;  /* 0x0000009ac7577223 */ /* 0x000fe20000010057 */
[----:B------:R-:W-:Y:S01]  /*1540*/  FADD.FTZ R11, R11, R199 ;  /* 0x000000c70b0b7221 */ /* 0x000fe20000010000 */
[C---:B------:R-:W-:Y:S01]  /*1550*/  FMUL.FTZ R193, R5.reuse, R160 ;  /* 0x000000a005c17220 */ /* 0x040fe20000410000 */
[C---:B------:R-:W-:Y:S01]  /*1560*/  FMUL.FTZ R191, R5.reuse, R7 ;  /* 0x0000000705bf7220 */ /* 0x040fe20000410000 */
[----:B------:R-:W4:Y:S01]  /*1570*/  LDL R159, [R1+0x78] ;  /* 0x00007800019f7983 */ /* 0x000f220000100800 */
[----:B------:R-:W-:Y:S01]  /*1580*/  FMUL.FTZ R188, R5, R156 ;  /* 0x0000009c05bc7220 */ /* 0x000fe20000410000 */
[----:B------:R-:W-:Y:S01]  /*1590*/  FFMA.FTZ R85, R197, R47, R85 ;  /* 0x0000002fc5557223 */ /* 0x000fe20000010055 */
[----:B------:R-:W-:Y:S01]  /*15a0*/  FADD.FTZ R9, R9, R197 ;  /* 0x000000c509097221 */ /* 0x000fe20000010000 */
[----:B------:R-:W4:Y:S01]  /*15b0*/  LDL R158, [R1+0x7c] ;  /* 0x00007c00019e7983 */ /* 0x000f220000100800 */
[----:B------:R-:W-:-:S03]  /*15c0*/  FMUL.FTZ R186, R5, R157 ;  /* 0x0000009d05ba7220 */ /* 0x000fc60000410000 */
[----:B------:R1:W-:Y:S01]  /*15d0*/  STL [R1+0x40], R107 ;  /* 0x0000406b01007387 */ /* 0x0003e20000100800 */
[----:B------:R-:W-:Y:S01]  /*15e0*/  FMUL.FTZ R252, R5, R240 ;  /* 0x000000f005fc7220 */ /* 0x000fe20000410000 */
[----:B------:R-:W-:Y:S01]  /*15f0*/  FADD.FTZ R8, R8, R196 ;  /* 0x000000c408087221 */ /* 0x000fe20000010000 */
[----:B------:R-:W-:Y:S01]  /*1600*/  FMUL.FTZ R249, R248, R196 ;  /* 0x000000c4f8f97220 */ /* 0x000fe20000410000 */
[----:B------:R-:W-:Y:S01]  /*1610*/  FFMA.FTZ R86, R198, R155, R86 ;  /* 0x0000009bc6567223 */ /* 0x000fe20000010056 */
[----:B------:R-:W-:Y:S01]  /*1620*/  FFMA.FTZ R84, R196, R252, R84 ;  /* 0x000000fcc4547223 */ /* 0x000fe20000010054 */
[----:B------:R-:W-:Y:S01]  /*1630*/  FADD.FTZ R10, R10, R198 ;  /* 0x000000c60a0a7221 */ /* 0x000fe20000010000 */
[----:B------:R-:W-:Y:S01]  /*1640*/  FMUL.FTZ R192, R243, R201 ;  /* 0x000000c9f3c07220 */ /* 0x000fe20000410000 */
[----:B------:R-:W-:Y:S01]  /*1650*/  FFMA.FTZ R80, R200, R193, R80 ;  /* 0x000000c1c8507223 */ /* 0x000fe20000010050 */
[----:B------:R-:W-:Y:S01]  /*1660*/  FMUL.FTZ R189, R242, R202 ;  /* 0x000000caf2bd7220 */ /* 0x000fe20000410000 */
[----:B------:R-:W-:Y:S01]  /*1670*/  FADD.FTZ R12, R12, R200 ;  /* 0x000000c80c0c7221 */ /* 0x000fe20000010000 */
[----:B------:R-:W-:Y:S01]  /*1680*/  FMUL.FTZ R187, R241, R203 ;  /* 0x000000cbf1bb7220 */ /* 0x000fe20000410000 */
[----:B------:R-:W-:Y:S01]  /*1690*/  FMUL.FTZ R199, R247, R199 ;  /* 0x000000c7f7c77220 */ /* 0x000fe20000410000 */
[----:B------:R-:W-:-:S04]  /*16a0*/  FMUL.FTZ R197, R246, R200 ;  /* 0x000000c8f6c57220 */ /* 0x000fc80000410000 */
[----:B------:R1:W-:Y:S04]  /*16b0*/  STL [R1+0x3c], R199 ;  /* 0x00003cc701007387 */ /* 0x0003e80000100800 */
[----:B------:R-:W-:Y:S04]  /*16c0*/  STL [R1+0x14], R193 ;  /* 0x000014c101007387 */ /* 0x000fe80000100800 */
[----:B------:R-:W-:Y:S04]  /*16d0*/  STL [R1+0xc], R191 ;  /* 0x00000cbf01007387 */ /* 0x000fe80000100800 */
[----:B------:R-:W-:Y:S04]  /*16e0*/  STL [R1+0x8], R188 ;  /* 0x000008bc01007387 */ /* 0x000fe80000100800 */
[----:B------:R-:W-:Y:S04]  /*16f0*/  STL [R1+0x4], R186 ;  /* 0x000004ba01007387 */ /* 0x000fe80000100800 */
[----:B------:R1:W-:Y:S04]  /*1700*/  STL [R1+0x38], R197 ;  /* 0x000038c501007387 */ /* 0x0003e80000100800 */
[----:B------:R-:W-:Y:S04]  /*1710*/  STL [R1+0x34], R192 ;  /* 0x000034c001007387 */ /* 0x000fe80000100800 */
[----:B------:R-:W4:Y:S04]  /*1720*/  LDL R200, [R1+0x60] ;  /* 0x0000600001c87983 */ /* 0x000f280000100800 */
[----:B------:R-:W4:Y:S04]  /*1730*/  LDL R198, [R1+0x64] ;  /* 0x0000640001c67983 */ /* 0x000f280000100800 */
[----:B------:R-:W4:Y:S04]  /*1740*/  LDL R196, [R1+0x68] ;  /* 0x0000680001c47983 */ /* 0x000f280000100800 */
[----:B------:R-:W4:Y:S04]  /*1750*/  LDL R195, [R1+0x6c] ;  /* 0x00006c0001c37983 */ /* 0x000f280000100800 */
[----:B------:R-:W4:Y:S04]  /*1760*/  LDL R194, [R1+0x50] ;  /* 0x0000500001c27983 */ /* 0x000f280000100800 */
[----:B------:R-:W4:Y:S04]  /*1770*/  LDL R157, [R1+0x54] ;  /* 0x00005400019d7983 */ /* 0x000f280000100800 */
[----:B------:R-:W-:Y:S04]  /*1780*/  STL [R1+0x2c], R189 ;  /* 0x00002cbd01007387 */ /* 0x000fe80000100800 */
[----:B------:R-:W-:Y:S01]  /*1790*/  STL [R1+0x20], R187 ;  /* 0x000020bb01007387 */ /* 0x000fe20000100800 */
[----:B--2---:R-:W-:Y:S01]  /*17a0*/  FMUL.FTZ R190, R190, R204 ;  /* 0x000000ccbebe7220 */ /* 0x004fe20000410000 */
[----:B---3--:R-:W-:-:S04]  /*17b0*/  FMUL.FTZ R160, R238, R205 ;  /* 0x000000cdeea07220 */ /* 0x008fc80000410000 */
[----:B------:R-:W-:Y:S04]  /*17c0*/  STL [R1+0x1c], R190 ;  /* 0x00001cbe01007387 */ /* 0x000fe80000100800 */
[----:B------:R-:W-:Y:S04]  /*17d0*/  STL [R1+0x18], R160 ;  /* 0x000018a001007387 */ /* 0x000fe80000100800 */
[----:B------:R-:W2:Y:S04]  /*17e0*/  LDL R156, [R1+0x58] ;  /* 0x00005800019c7983 */ /* 0x000ea80000100800 */
        /* <DEDUP_REMOVED lines=8> */
[----:B------:R-:W-:-:S03]  /*1870*/  FADD.FTZ R23, R23, R211 ;  /* 0x000000d317177221 */ /* 0x000fc60000010000 */
[----:B------:R-:W-:Y:S01]  /*1880*/  FFMA.FTZ R75, R211, R238, R75 ;  /* 0x000000eed34b7223 */ /* 0x000fe2000001004b */
[C---:B------:R-:W-:Y:S01]  /*1890*/  FMUL.FTZ R248, R5.reuse, R164 ;  /* 0x000000a405f87220 */ /* 0x040fe20000410000 */
[----:B------:R-:W-:Y:S01]  /*18a0*/  FMUL.FTZ R247, R5, R163 ;  /* 0x000000a305f77220 */ /* 0x000fe20000410000 */
[----:B----4-:R-:W-:Y:S01]  /*18b0*/  FMUL.FTZ R159, R159, R206 ;  /* 0x000000ce9f9f7220 */ /* 0x010fe20000410000 */
[C---:B------:R-:W-:Y:S01]  /*18c0*/  FMUL.FTZ R246, R5.reuse, R162 ;  /* 0x000000a205f67220 */ /* 0x040fe20000410000 */
[----:B------:R-:W-:Y:S01]  /*18d0*/  FMUL.FTZ R158, R158, R207 ;  /* 0x000000cf9e9e7220 */ /* 0x000fe20000410000 */
[C---:B------:R-:W-:Y:S01]  /*18e0*/  FMUL.FTZ R245, R5.reuse, R161 ;  /* 0x000000a105f57220 */ /* 0x040fe20000410000 */
[----:B------:R-:W-:Y:S01]  /*18f0*/  FMUL.FTZ R241, R5, R168 ;  /* 0x000000a805f17220 */ /* 0x000fe20000410000 */
[----:B------:R-:W-:Y:S02]  /*1900*/  FADD.FTZ R19, R19, R207 ;  /* 0x000000cf13137221 */ /* 0x000fe40000010000 */
[----:B------:R-:W-:Y:S01]  /*1910*/  FFMA.FTZ R79, R207, R245, R79 ;  /* 0x000000f5cf4f7223 */ /* 0x000fe2000001004f */
[----:B------:R-:W-:Y:S01]  /*1920*/  FMUL.FTZ R207, R5, R172 ;  /* 0x000000ac05cf7220 */ /* 0x000fe20000410000 */
[----:B------:R-:W-:Y:S01]  /*1930*/  STL [R1+0x10], R159 ;  /* 0x0000109f01007387 */ /* 0x000fe20000100800 */
[----:B------:R-:W-:-:S02]  /*1940*/  FADD.FTZ R24, R24, R212 ;  /* 0x000000d418187221 */ /* 0x000fc40000010000 */
[----:B------:R-:W-:Y:S01]  /*1950*/  FFMA.FTZ R68, R212, R207, R68 ;  /* 0x000000cfd4447223 */ /* 0x000fe20000010044 */
[----:B------:R4:W-:Y:S01]  /*1960*/  STL [R1], R158 ;  /* 0x0000009e01007387 */ /* 0x0009e20000100800 */
[----:B------:R-:W-:Y:S01]  /*1970*/  FFMA.FTZ R78, R206, R246, R78 ;  /* 0x000000f6ce4e7223 */ /* 0x000fe2000001004e */
[----:B------:R-:W-:Y:S01]  /*1980*/  FADD.FTZ R18, R18, R206 ;  /* 0x000000ce12127221 */ /* 0x000fe20000010000 */
[----:B------:R-:W-:Y:S01]  /*1990*/  FMUL.FTZ R206, R5, R171 ;  /* 0x000000ab05ce7220 */ /* 0x000fe20000410000 */
[----:B------:R-:W-:Y:S01]  /*19a0*/  FFMA.FTZ R77, R205, R247, R77 ;  /* 0x000000f7cd4d7223 */ /* 0x000fe2000001004d */
[----:B------:R-:W-:Y:S01]  /*19b0*/  FADD.FTZ R17, R17, R205 ;  /* 0x000000cd11117221 */ /* 0x000fe20000010000 */
[C---:B------:R-:W-:Y:S01]  /*19c0*/  FMUL.FTZ R205, R5.reuse, R170 ;  /* 0x000000aa05cd7220 */ /* 0x040fe20000410000 */
[----:B------:R-:W-:Y:S01]  /*19d0*/  FFMA.FTZ R76, R204, R248, R76 ;  /* 0x000000f8cc4c7223 */ /* 0x000fe2000001004c */
[----:B------:R-:W-:Y:S01]  /*19e0*/  FADD.FTZ R16, R16, R204 ;  /* 0x000000cc10107221 */ /* 0x000fe20000010000 */
[----:B------:R-:W-:Y:S01]  /*19f0*/  FMUL.FTZ R204, R5, R169 ;  /* 0x000000a905cc7220 */ /* 0x000fe20000410000 */
[----:B------:R-:W-:Y:S01]  /*1a00*/  FFMA.FTZ R72, R208, R241, R72 ;  /* 0x000000f1d0487223 */ /* 0x000fe20000010048 */
[----:B------:R-:W-:Y:S01]  /*1a10*/  FMUL.FTZ R250, R198, R209 ;  /* 0x000000d1c6fa7220 */ /* 0x000fe20000410000 */
[----:B------:R-:W-:Y:S01]  /*1a20*/  FMUL.FTZ R243, R196, R210 ;  /* 0x000000d2c4f37220 */ /* 0x000fe20000410000 */
[----:B------:R-:W-:Y:S01]  /*1a30*/  FMUL.FTZ R242, R195, R211 ;  /* 0x000000d3c3f27220 */ /* 0x000fe20000410000 */
[----:B------:R-:W-:Y:S01]  /*1a40*/  FMUL.FTZ R211, R157, R213 ;  /* 0x000000d59dd37220 */ /* 0x000fe20000410000 */
[----:B------:R-:W-:Y:S01]  /*1a50*/  FMUL.FTZ R251, R200, R208 ;  /* 0x000000d0c8fb7220 */ /* 0x000fe20000410000 */
[----:B------:R-:W-:Y:S01]  /*1a60*/  FMUL.FTZ R212, R194, R212 ;  /* 0x000000d4c2d47220 */ /* 0x000fe20000410000 */
[----:B------:R-:W-:Y:S01]  /*1a70*/  FADD.FTZ R20, R20, R208 ;  /* 0x000000d014147221 */ /* 0x000fe20000010000 */
[----:B------:R-:W-:Y:S01]  /*1a80*/  FMUL.FTZ R208, R88, R216 ;  /* 0x000000d858d07220 */ /* 0x000fe20000410000 */
[----:B------:R-:W-:Y:S01]  /*1a90*/  FMUL.FTZ R198, R5, R176 ;  /* 0x000000b005c67220 */ /* 0x000fe20000410000 */
[----:B------:R-:W-:Y:S01]  /*1aa0*/  FFMA.FTZ R81, R201, R191, R81 ;  /* 0x000000bfc9517223 */ /* 0x000fe20000010051 */
[----:B------:R-:W-:Y:S01]  /*1ab0*/  FADD.FTZ R13, R13, R201 ;  /* 0x000000c90d0d7221 */ /* 0x000fe20000010000 */
[----:B------:R-:W-:Y:S01]  /*1ac0*/  FMUL.FTZ R196, R5, R175 ;  /* 0x000000af05c47220 */ /* 0x000fe20000410000 */
[----:B------:R-:W-:Y:S01]  /*1ad0*/  FMUL.FTZ R201, R89, R217 ;  /* 0x000000d959c97220 */ /* 0x000fe20000410000 */
[C---:B------:R-:W-:Y:S01]  /*1ae0*/  FMUL.FTZ R195, R5.reuse, R174 ;  /* 0x000000ae05c37220 */ /* 0x040fe20000410000 */
[----:B------:R-:W-:Y:S01]  /*1af0*/  FMUL.FTZ R200, R90, R218 ;  /* 0x000000da5ac87220 */ /* 0x000fe20000410000 */
[----:B------:R-:W-:Y:S01]  /*1b00*/  FMUL.FTZ R194, R5, R173 ;  /* 0x000000ad05c27220 */ /* 0x000fe20000410000 */
[----:B------:R-:W-:Y:S01]  /*1b10*/  FFMA.FTZ R82, R202, R188, R82 ;  /* 0x000000bcca527223 */ /* 0x000fe20000010052 */
[----:B------:R-:W-:Y:S01]  /*1b20*/  FFMA.FTZ R83, R203, R186, R83 ;  /* 0x000000bacb537223 */ /* 0x000fe20000010053 */
[C---:B------:R-:W-:Y:S01]  /*1b30*/  FMUL.FTZ R182, R5.reuse, R182 ;  /* 0x000000b605b67220 */ /* 0x040fe20000410000 */
[----:B------:R-:W-:Y:S01]  /*1b40*/  FADD.FTZ R14, R14, R202 ;  /* 0x000000ca0e0e7221 */ /* 0x000fe20000010000 */
[----:B------:R-:W-:Y:S01]  /*1b50*/  MOV R202, R185 ;  /* 0x000000b900ca7202 */ /* 0x000fe20000000f00 */
[----:B------:R-:W-:Y:S01]  /*1b60*/  FMUL.FTZ R181, R5, R181 ;  /* 0x000000b505b57220 */ /* 0x000fe20000410000 */
[----:B------:R-:W-:Y:S01]  /*1b70*/  FMUL.FTZ R185, R97, R225 ;  /* 0x000000e161b97220 */ /* 0x000fe20000410000 */
[C---:B------:R-:W-:Y:S01]  /*1b80*/  FMUL.FTZ R166, R5.reuse, R149 ;  /* 0x0000009505a67220 */ /* 0x040fe20000410000 */
[----:B------:R-:W-:Y:S01]  /*1b90*/  FMUL.FTZ R168, R5, R4 ;  /* 0x0000000405a87220 */ /* 0x000fe20000410000 */
[----:B--2---:R-:W-:Y:S01]  /*1ba0*/  FMUL.FTZ R210, R156, R214 ;  /* 0x000000d69cd27220 */ /* 0x004fe20000410000 */
[----:B------:R-:W-:Y:S01]  /*1bb0*/  FADD.FTZ R156, RZ, R249 ;  /* 0x000000f9ff9c7221 */ /* 0x000fe20000010000 */
[----:B---3--:R-:W-:Y:S01]  /*1bc0*/  FMUL.FTZ R209, R7, R215 ;  /* 0x000000d707d17220 */ /* 0x008fe20000410000 */
[----:B------:R-:W-:-:S02]  /*1bd0*/  FFMA.FTZ R7, R252, R249, RZ ;  /* 0x000000f9fc077223 */ /* 0x000fc400000100ff */
[----:B------:R-:W-:Y:S02]  /*1be0*/  FADD.FTZ R156, R156, R51 ;  /* 0x000000339c9c7221 */ /* 0x000fe40000010000 */
[----:B------:R-:W-:Y:S02]  /*1bf0*/  FFMA.FTZ R7, R47, R51, R7 ;  /* 0x000000332f077223 */ /* 0x000fe40000010007 */
[----:B------:R-:W-:Y:S01]  /*1c00*/  FADD.FTZ R156, R156, R107 ;  /* 0x0000006b9c9c7221 */ /* 0x000fe20000010000 */
[----:B0-----:R-:W2:Y:S01]  /*1c10*/  LDL.LU R51, [R1+0xcc] ;  /* 0x0000cc0001337983 */ /* 0x001ea20000300800 */
[----:B------:R-:W-:Y:S02]  /*1c20*/  FFMA.FTZ R7, R155, R107, R7 ;  /* 0x0000006b9b077223 */ /* 0x000fe40000010007 */
[----:B------:R-:W-:Y:S01]  /*1c30*/  FADD.FTZ R156, R156, R199 ;  /* 0x000000c79c9c7221 */ /* 0x000fe20000010000 */
[----:B------:R-:W3:Y:S01]  /*1c40*/  LDL.LU R47, [R1+0xc8] ;  /* 0x0000c800012f7983 */ /* 0x000ee20000300800 */
[----:B------:R-:W-:-:S02]  /*1c50*/  FFMA.FTZ R157, R154, R199, R7 ;  /* 0x000000c79a9d7223 */ /* 0x000fc40000010007 */
[----:B------:R-:W-:Y:S01]  /*1c60*/  FADD.FTZ R7, R156, R197 ;  /* 0x000000c59c077221 */ /* 0x000fe20000010000 */
[----:B-1----:R-:W3:Y:S01]  /*1c70*/  LDL.LU R107, [R1+0xc4] ;  /* 0x0000c400016b7983 */ /* 0x002ee20000300800 */
[----:B------:R-:W-:Y:S02]  /*1c80*/  FFMA.FTZ R156, R193, R197, R157 ;  /* 0x000000c5c19c7223 */ /* 0x000fe4000001009d */
[----:B------:R-:W-:Y:S01]  /*1c90*/  FADD.FTZ R7, R7, R192 ;  /* 0x000000c007077221 */ /* 0x000fe20000010000 */
        /* <DEDUP_REMOVED lines=8> */
[----:B------:R0:W5:Y:S02]  /*1d20*/  LDL.LU R154, [R1+0xbc] ;  /* 0x0000bc00019a7983 */ /* 0x0001640000300800 */
        /* <DEDUP_REMOVED lines=16> */
[----:B----4-:R-:W-:Y:S01]  /*1e30*/  FFMA.FTZ R158, R238, R242, R156 ;  /* 0x000000f2ee9e7223 */ /* 0x010fe2000001009c */
        /* <DEDUP_REMOVED lines=21> */
[----:B------:R-:W-:-:S02]  /*1f90*/  FMUL.FTZ R192, R94, R222 ;  /* 0x000000de5ec07220 */ /* 0x000fc40000410000 */
[----:B------:R-:W-:Y:S01]  /*1fa0*/  FFMA.FTZ R163, R188, R193, R163 ;  /* 0x000000c1bca37223 */ /* 0x000fe200000100a3 */
[----:B------:R-:W-:Y:S01]  /*1fb0*/  FADD.FTZ R162, R161, R193 ;  /* 0x000000c1a1a27221 */ /* 0x000fe20000010000 */
[----:B------:R-:W-:Y:S01]  /*1fc0*/  FMUL.FTZ R186, R5, R177 ;  /* 0x000000b105ba7220 */ /* 0x000fe20000410000 */
[----:B------:R-:W-:Y:S01]  /*1fd0*/  FMUL.FTZ R191, R95, R223 ;  /* 0x000000df5fbf7220 */ /* 0x000fe20000410000 */
[----:B------:R-:W-:Y:S01]  /*1fe0*/  FFMA.FTZ R163, R187, R192, R163 ;  /* 0x000000c0bba37223 */ /* 0x000fe200000100a3 */
[----:B------:R-:W-:Y:S01]  /*1ff0*/  FADD.FTZ R164, R162, R192 ;  /* 0x000000c0a2a47221 */ /* 0x000fe20000010000 */
[----:B------:R-:W-:Y:S02]  /*2000*/  FMUL.FTZ R190, R96, R224 ;  /* 0x000000e060be7220 */ /* 0x000fe40000410000 */
[----:B------:R-:W-:Y:S01]  /*2010*/  FFMA.FTZ R163, R186, R191, R163 ;  /* 0x000000bfbaa37223 */ /* 0x000fe200000100a3 */
[----:B------:R-:W-:-:S03]  /*2020*/  FADD.FTZ R164, R164, R191 ;  /* 0x000000bfa4a47221 */ /* 0x000fc60000010000 */
[----:B------:R-:W-:Y:S01]  /*2030*/  FFMA.FTZ R167, R182, R190, R163 ;  /* 0x000000beb6a77223 */ /* 0x000fe200000100a3 */
[----:B------:R-:W-:Y:S01]  /*2040*/  FADD.FTZ R165, R164, R190 ;  /* 0x000000bea4a57221 */ /* 0x000fe20000010000 */
[----:B------:R-:W-:Y:S01]  /*2050*/  FMUL.FTZ R7, R5, R184 ;  /* 0x000000b805077220 */ /* 0x000fe20000410000 */
[----:B------:R-:W-:Y:S01]  /*2060*/  FMUL.FTZ R184, R98, R226 ;  /* 0x000000e262b87220 */ /* 0x000fe20000410000 */
[----:B------:R-:W-:Y:S01]  /*2070*/  FFMA.FTZ R167, R181, R185, R167 ;  /* 0x000000b9b5a77223 */ /* 0x000fe200000100a7 */
[----:B------:R-:W-:Y:S01]  /*2080*/  FADD.FTZ R165, R165, R185 ;  /* 0x000000b9a5a57221 */ /* 0x000fe20000010000 */
[----:B------:R-:W-:Y:S01]  /*2090*/  FMUL.FTZ R156, R5, R183 ;  /* 0x000000b7059c7220 */ /* 0x000fe20000410000 */
[----:B------:R-:W-:Y:S01]  /*20a0*/  FMUL.FTZ R183, R99, R227 ;  /* 0x000000e363b77220 */ /* 0x000fe20000410000 */
[----:B------:R-:W-:Y:S01]  /*20b0*/  FMUL.FTZ R158, R5, R153 ;  /* 0x00000099059e7220 */ /* 0x000fe20000410000 */
[----:B------:R-:W-:Y:S01]  /*20c0*/  FFMA.FTZ R167, R7, R184, R167 ;  /* 0x000000b807a77223 */ /* 0x000fe200000100a7 */
[----:B------:R0:W5:Y:S01]  /*20d0*/  LDL.LU R153, [R1+0xb8] ;  /* 0x0000b80001997983 */ /* 0x0001620000300800 */
[C---:B------:R-:W-:Y:S01]  /*20e0*/  FMUL.FTZ R159, R5.reuse, R152 ;  /* 0x00000098059f7220 */ /* 0x040fe20000410000 */
[----:B------:R-:W-:Y:S01]  /*20f0*/  FMUL.FTZ R160, R5, R151 ;  /* 0x0000009705a07220 */ /* 0x000fe20000410000 */
[----:B------:R-:W-:Y:S01]  /*2100*/  FADD.FTZ R171, R165, R184 ;  /* 0x000000b8a5ab7221 */ /* 0x000fe20000010000 */
[----:B------:R0:W5:Y:S01]  /*2110*/  LDL.LU R152, [R1+0xb4] ;  /* 0x0000b40001987983 */ /* 0x0001620000300800 */
[----:B------:R-:W-:Y:S01]  /*2120*/  FMUL.FTZ R165, R5, R150 ;  /* 0x0000009605a57220 */ /* 0x000fe20000410000 */
[----:B------:R-:W-:-:S02]  /*2130*/  FFMA.FTZ R170, R156, R183, R167 ;  /* 0x000000b79caa7223 */ /* 0x000fc400000100a7 */
[----:B------:R0:W5:Y:S01]  /*2140*/  LDL.LU R151, [R1+0xb0] ;  /* 0x0000b00001977983 */ /* 0x0001620000300800 */
[----:B------:R-:W-:-:S03]  /*2150*/  FMUL.FTZ R167, R5, R148 ;  /* 0x0000009405a77220 */ /* 0x000fc60000410000 */
[----:B------:R0:W5:Y:S04]  /*2160*/  LDL.LU R150, [R1+0xac] ;  /* 0x0000ac0001967983 */ /* 0x0001680000300800 */
[----:B------:R0:W5:Y:S04]  /*2170*/  LDL.LU R149, [R1+0xa8] ;  /* 0x0000a80001957983 */ /* 0x0001680000300800 */
[----:B------:R0:W5:Y:S04]  /*2180*/  LDL.LU R148, [R1+0xa4] ;  /* 0x0000a40001947983 */ /* 0x0001680000300800 */
[----:B------:R0:W5:Y:S01]  /*2190*/  LDL.LU R4, [R1+0xa0] ;  /* 0x0000a00001047983 */ /* 0x0001620000300800 */
[----:B------:R-:W-:Y:S01]  /*21a0*/  FMUL.FTZ R161, R100, R228 ;  /* 0x000000e464a17220 */ /* 0x000fe20000410000 */
[----:B------:R-:W-:Y:S01]  /*21b0*/  FADD.FTZ R171, R171, R183 ;  /* 0x000000b7abab7221 */ /* 0x000fe20000010000 */
        /* <DEDUP_REMOVED lines=66> */
[----:B--2---:R-:W-:Y:S01]  /*25e0*/  FFMA.FTZ R51, R235, R168, R51 ;  /* 0x000000a8eb337223 */ /* 0x004fe20000010033 */
[----:B---3--:R-:W-:Y:S01]  /*25f0*/  FMUL.FTZ R180, R107, R235 ;  /* 0x000000eb6bb47220 */ /* 0x008fe20000410000 */
[----:B------:R-:W-:-:S03]  /*2600*/  FADD.FTZ R47, R47, R235 ;  /* 0x000000eb2f2f7221 */ /* 0x000fc60000010000 */
[----:B------:R-:W-:Y:S01]  /*2610*/  FADD.FTZ R172, R173, R180 ;  /* 0x000000b4adac7221 */ /* 0x000fe20000010000 */
[----:B0-----:R-:W-:-:S07]  /*2620*/  FFMA.FTZ R173, R168, R180, R174 ;  /* 0x000000b4a8ad7223 */ /* 0x001fce00000100ae */
.L_x_14998:
[----:B------:R-:W-:Y:S05]  /*2630*/  BSYNC B0 ;  /* 0x0000000000007941 */ /* 0x000fea0003800000 */
.L_x_14996:
[----:B------:R-:W2:Y:S01]  /*2640*/  LDL.LU R174, [R1+0x48] ;  /* 0x0000480001ae7983 */ /* 0x000ea20000300800 */
[----:B------:R-:W-:Y:S01]  /*2650*/  UMOV UR6, 0xffffffff ;  /* 0xffffffff00067882 */ /* 0x000fe20000000000 */
[----:B------:R-:W0:Y:S02]  /*2660*/  S2R R213, SR_TID.X ;  /* 0x0000000000d57919 */ /* 0x000e240000002100 */
[----:B0-----:R-:W-:Y:S02]  /*2670*/  SHF.R.U32.HI R203, RZ, 0x5, R213 ;  /* 0x00000005ffcb7819 */ /* 0x001fe400000116d5 */
[----:B------:R-:W-:Y:S02]  /*2680*/  LOP3.LUT P0, RZ, R213, 0x1f, RZ, 0xc0, !PT ;  /* 0x0000001fd5ff7812 */ /* 0x000fe4000780c0ff */
[----:B--2---:R-:W-:Y:S02]  /*2690*/  LOP3.LUT P5, RZ, R174, 0xff, RZ, 0xc0, !PT ;  /* 0x000000ffaeff7812 */ /* 0x004fe400078ac0ff */
[----:B------:R-:W-:-:S11]  /*26a0*/  LOP3.LUT R174, R203, 0x7fffffc, RZ, 0xc0, !PT ;  /* 0x07fffffccbae7812 */ /* 0x000fd600078ec0ff */
        /* <DEDUP_REMOVED lines=20> */
.L_x_15117:
[----:B------:R-:W2:Y:S01]  /*27f0*/  S2R R179, SR_CgaCtaId ;  /* 0x0000000000b37919 */ /* 0x000ea20000008800 */
[----:B------:R-:W-:Y:S01]  /*2800*/  @!P0 LOP3.LUT R176, R203, 0x3, RZ, 0xc0, !PT ;  /* 0x00000003cbb08812 */ /* 0x000fe200078ec0ff */
[----:B01----:R-:W-:Y:S01]  /*2810*/  FADD.FTZ R173, R173, R175 ;  /* 0x000000afadad7221 */ /* 0x003fe20000010000 */
[----:B------:R-:W-:Y:S01]  /*2820*/  MOV R177, 0x400 ;  /* 0x0000040000b17802 */ /* 0x000fe20000000f00 */
[----:B------:R-:W-:Y:S01]  /*2830*/  FADD.FTZ R172, R178, R202 ;  /* 0x000000cab2ac7221 */ /* 0x000fe20000010000 */
[----:B------:R-:W-:Y:S01]  /*2840*/  @!P0 IADD3 R176, R174, R176, RZ ;  /* 0x000000b0aeb08210 */ /* 0x000fe20007ffe0ff */
[----:B------:R-:W-:Y:S05]  /*2850*/  WARPSYNC.ALL ;  /* 0x0000000000007948 */ /* 0x000fea0003800000 */
[----:B------:R-:W0:Y:S01]  /*2860*/  LDC R214, c[0x0][0x218] ;  /* 0x00008600ffd67b82 */ /* 0x000e220000000800 */
[----:B-----5:R-:W-:Y:S01]  /*2870*/  ISETP.GE.AND P4, PT, R4, 0x1, PT ;  /* 0x000000010400780c */ /* 0x020fe20003f86270 */
[----:B------:R-:W-:Y:S01]  /*2880*/  BSSY B0, `(.L_x_15000) ;  /* 0x0000029000007945 */ /* 0x000fe20003800000 */
[----:B------:R-:W-:-:S02]  /*2890*/  @!P6 ISETP.NE.U32.AND P2, PT, R2, RZ, PT ;  /* 0x000000ff0200e20c */ /* 0x000fc40003f45070 */
[----:B------:R-:W-:Y:S02]  /*28a0*/  ISETP.NE.U32.AND P1, PT, RZ, UR10, PT ;  /* 0x0000000aff007c0c */ /* 0x000fe4000bf25070 */
[----:B--2---:R-:W-:-:S04]  /*28b0*/  LEA R177, R179, R177, 0x18 ;  /* 0x000000b1b3b17211 */ /* 0x004fc800078ec0ff */
[-C--:B------:R-:W-:Y:S02]  /*28c0*/  @!P0 LEA R175, R176, R177.reuse, 0x3 ;  /* 0x000000b1b0af8211 */ /* 0x080fe400078e18ff */
[----:B------:R-:W-:-:S03]  /*28d0*/  LEA R176, R174, R177, 0x3 ;  /* 0x000000b1aeb07211 */ /* 0x000fc600078e18ff */
[----:B------:R-:W-:Y:S01]  /*28e0*/  @!P0 STS.64 [R175+0x5000], R172 ;  /* 0x005000acaf008388 */ /* 0x000fe20000000a00 */
[----:B------:R-:W-:Y:S01]  /*28f0*/  BAR.SYNC.DEFER_BLOCKING 0x0 ;  /* 0x0000000000007b1d */ /* 0x000fe20000010000 */
[----:B------:R-:W-:-:S04]  /*2900*/  @!P6 ISETP.NE.U32.AND P0, PT, R2, RZ, PT ;  /* 0x000000ff0200e20c */ /* 0x000fc80003f05070 */
[----:B------:R-:W-:Y:S01]  /*2910*/  @!P6 ISETP.NE.AND.EX P0, PT, R0, RZ, PT, P0 ;  /* 0x000000ff0000e20c */ /* 0x000fe20003f05300 */
[----:B------:R-:W1:Y:S04]  /*2920*/  LDS.128 R172, [R176+0x5000] ;  /* 0x00500000b0ac7984 */ /* 0x000e680000000c00 */
[----:B------:R-:W2:Y:S01]  /*2930*/  LDS.128 R176, [R176+0x5010] ;  /* 0x00501000b0b07984 */ /* 0x000ea20000000c00 */
[----:B-1----:R-:W-:Y:S01]  /*2940*/  FADD.FTZ R172, RZ, R172 ;  /* 0x000000acffac7221 */ /* 0x002fe20000010000 */
[----:B------:R-:W-:-:S03]  /*2950*/  FADD.FTZ R173, RZ, R173 ;  /* 0x000000adffad7221 */ /* 0x000fc60000010000 */
[----:B------:R-:W-:Y:S01]  /*2960*/  FADD.FTZ R174, R174, R172 ;  /* 0x000000acaeae7221 */ /* 0x000fe20000010000 */
[----:B------:R-:W-:Y:S01]  /*2970*/  @P4 IADD3 R172, R4, -0x1, RZ ;  /* 0xffffffff04ac4810 */ /* 0x000fe20007ffe0ff */
[----:B------:R-:W-:Y:S02]  /*2980*/  FADD.FTZ R175, R175, R173 ;  /* 0x000000adafaf7221 */ /* 0x000fe40000010000 */
[----:B--2---:R-:W-:Y:S01]  /*2990*/  FADD.FTZ R174, R174, R176 ;  /* 0x000000b0aeae7221 */ /* 0x004fe20000010000 */
[----:B------:R-:W-:Y:S01]  /*29a0*/  HFMA2.MMA R176, -RZ, RZ, 0, 0 ;  /* 0x00000000ffb07435 */ /* 0x000fe200000001ff */
[----:B0-----:R-:W-:Y:S01]  /*29b0*/  @P4 IMAD R172, R172, R214, RZ ;  /* 0x000000d6acac4224 */ /* 0x001fe200078e02ff */
[----:B------:R-:W-:Y:S01]  /*29c0*/  LOP3.LUT R214, R213, 0x7f, RZ, 0xc0, !PT ;  /* 0x0000007fd5d67812 */ /* 0x000fe200078ec0ff */
[----:B------:R-:W-:Y:S01]  /*29d0*/  FADD.FTZ R174, R178, R174 ;  /* 0x000000aeb2ae7221 */ /* 0x000fe20000010000 */
[----:B------:R-:W0:Y:S01]  /*29e0*/  LDC.U8 R213, c[0x0][0x2a0] ;  /* 0x0000a800ffd57b82 */ /* 0x000e220000000000 */
[----:B------:R-:W-:Y:S01]  /*29f0*/  FADD.FTZ R175, R175, R177 ;  /* 0x000000b1afaf7221 */ /* 0x000fe20000010000 */
[----:B------:R-:W-:Y:S01]  /*2a00*/  @P4 SHF.R.S32.HI R173, RZ, 0x1f, R172 ;  /* 0x0000001fffad4819 */ /* 0x000fe200000114ac */
[----:B------:R-:W-:-:S02]  /*2a10*/  FMUL.FTZ R174, R174, UR8 ;  /* 0x00000008aeae7c20 */ /* 0x000fc40008410000 */
[----:B------:R-:W-:Y:S01]  /*2a20*/  FADD.FTZ R175, R179, R175 ;  /* 0x000000afb3af7221 */ /* 0x000fe20000010000 */
[----:B------:R-:W-:Y:S02]  /*2a30*/  @P4 LEA.HI R173, R173, R172, RZ, 0x2 ;  /* 0x000000acadad4211 */ /* 0x000fe400078f10ff */
[----:B------:R-:W-:Y:S01]  /*2a40*/  @!P6 FSEL R179, R108, RZ, P0 ;  /* 0x000000ff6cb3e208 */ /* 0x000fe20000000000 */
[----:B------:R-:W-:Y:S01]  /*2a50*/  FMUL.FTZ R178, R175, UR8 ;  /* 0x00000008afb27c20 */ /* 0x000fe20008410000 */
        /* <DEDUP_REMOVED lines=11> */
.L_x_15001:
[----:B------:R-:W-:Y:S05]  /*2b10*/  BSYNC B0 ;  /* 0x0000000000007941 */ /* 0x000fea0003800000 */
.L_x_15000:
        /* <DEDUP_REMOVED lines=13> */
.L_x_15003:
[----:B------:R-:W-:Y:S05]  /*2bf0*/  BSYNC B0 ;  /* 0x0000000000007941 */ /* 0x000fea0003800000 */
.L_x_15002:
        /* <DEDUP_REMOVED lines=16> */
.L_x_15005:
[----:B------:R-:W-:Y:S05]  /*2d00*/  BSYNC B0 ;  /* 0x0000000000007941 */ /* 0x000fea0003800000 */
.L_x_15004:
        /* <DEDUP_REMOVED lines=11> */
.L_x_15007:
[----:B------:R-:W-:Y:S05]  /*2dc0*/  BSYNC B0 ;  /* 0x0000000000007941 */ /* 0x000fea0003800000 */
.L_x_15006:
        /* <DEDUP_REMOVED lines=8> */
.L_x_15008:
        /* <DEDUP_REMOVED lines=14> */
.L_x_15010:
[----:B------:R-:W-:Y:S05]  /*2f30*/  BSYNC B0 ;  /* 0x0000000000007941 */ /* 0x000fea0003800000 */
.L_x_15009:
[----:B01----:R-:W0:Y:S01]  /*2f40*/  @P0 LDC.64 R172, c[0x0][0x308] ;  /* 0x0000c200ffac0b82 */ /* 0x003e220000000a00 */
[C---:B------:R-:W-:Y:S01]  /*2f50*/  @!P6 ISETP.NE.U32.AND P2, PT, R2.reuse, RZ, PT ;  /* 0x000000ff0200e20c */ /* 0x040fe20003f45070 */
[----:B------:R-:W-:Y:S01]  /*2f60*/  BSSY B0, `(.L_x_15011) ;  /* 0x000000d000007945 */ /* 0x000fe20003800000 */
[----:B------:R-:W-:Y:S02]  /*2f70*/  @!P6 ISETP.NE.U32.AND P3, PT, R2, RZ, PT ;  /* 0x000000ff0200e20c */ /* 0x000fe40003f65070 */
        /* <DEDUP_REMOVED lines=11> */
.L_x_15012:
[----:B------:R-:W-:Y:S05]  /*3030*/  BSYNC B0 ;  /* 0x0000000000007941 */ /* 0x000fea0003800000 */
.L_x_15011:
        /* <DEDUP_REMOVED lines=13> */
.L_x_15014:
[----:B------:R-:W-:Y:S05]  /*3110*/  BSYNC B0 ;  /* 0x0000000000007941 */ /* 0x000fea0003800000 */
.L_x_15013:
[----:B------:R-:W-:Y:S01]  /*3120*/  @!P6 ISETP.NE.U32.AND P3, PT, R2, RZ, PT ;  /* 0x000000ff0200e20c */ /* 0x000fe20003f65070 */
[----:B------:R-:W-:Y:S01]  /*3130*/  BSSY B0, `(.L_x_15015) ;  /* 0x000000e000007945 */ /* 0x000fe20003800000 */
[----:B------:R-:W-:Y:S01]  /*3140*/  @!P6 ISETP.NE.AND.EX P2, PT, R0, RZ, PT, P2 ;  /* 0x000000ff0000e20c */ /* 0x000fe20003f45320 */
[----:B0-----:R-:W-:Y:S01]  /*3150*/  @P0 IMAD.WIDE.U32 R202, R236, 0x10, R172 ;  /* 0x00000010ecca0825 */ /* 0x001fe200078e00ac */
        /* <DEDUP_REMOVED lines=11> */
.L_x_15016:
[----:B------:R-:W-:Y:S05]  /*3210*/  BSYNC B0 ;  /* 0x0000000000007941 */ /* 0x000fea0003800000 */
.L_x_15015:
        /* <DEDUP_REMOVED lines=11> */
.L_x_15018:
[----:B------:R-:W-:Y:S05]  /*32d0*/  BSYNC B0 ;  /* 0x0000000000007941 */ /* 0x000fea0003800000 */
.L_x_15017:
        /* <DEDUP_REMOVED lines=11> */
[----:B------:R-:W-:Y:S01]  /*3390*/  FMUL.FTZ R173, R213, UR9 ;  /* 0x00000009d5ad7c20 */ /* 0x000fe20008410000 */
[----:B------:R-:W-:-:S04]  /*33a0*/  ISETP.GT.AND P2, PT, R4, RZ, PT ;  /* 0x000000ff0400720c */ /* 0x000fc80003f44270 */
[----:B------:R-:W-:Y:S02]  /*33b0*/  SEL R175, R175, R155, P2 ;  /* 0x0000009bafaf7207 */ /* 0x000fe40001000000 */
[----:B------:R-:W-:Y:S02]  /*33c0*/  SEL R174, R174, R154, P2 ;  /* 0x0000009aaeae7207 */ /* 0x000fe40001000000 */
[----:B------:R-:W-:Y:S01]  /*33d0*/  SEL R173, R173, R153, P2 ;  /* 0x00000099adad7207 */ /* 0x000fe20001000000 */
[----:B0-----:R-:W-:-:S04]  /*33e0*/  IMAD.WIDE.U32 R202, R172, 0x10, R202 ;  /* 0x00000010acca7825 */ /* 0x001fc800078e00ca */
[----:B------:R-:W-:-:S05]  /*33f0*/  FMUL.FTZ R172, R179, UR9 ;  /* 0x00000009b3ac7c20 */ /* 0x000fca0008410000 */
[----:B------:R-:W-:-:S05]  /*3400*/  SEL R172, R172, R152, P2 ;  /* 0x00000098acac7207 */ /* 0x000fca0001000000 */
[----:B------:R1:W-:Y:S02]  /*3410*/  STG.E.128 desc[UR4][R202.64], R172 ;  /* 0x000000acca007986 */ /* 0x0003e4000c101d04 */
.L_x_15020:
[----:B------:R-:W-:Y:S05]  /*3420*/  BSYNC B0 ;  /* 0x0000000000007941 */ /* 0x000fea0003800000 */
.L_x_15019:
[C---:B------:R-:W-:Y:S01]  /*3430*/  @!P6 ISETP.NE.U32.AND P2, PT, R2.reuse, RZ, PT ;  /* 0x000000ff0200e20c */ /* 0x040fe20003f45070 */
[----:B------:R-:W-:Y:S01]  /*3440*/  BSSY B0, `(.L_x_15021) ;  /* 0x000000c000007945 */ /* 0x000fe20003800000 */
[----:B------:R-:W-:Y:S02]  /*3450*/  @!P6 ISETP.NE.U32.AND P3, PT, R2, RZ, PT ;  /* 0x000000ff0200e20c */ /* 0x000fe40003f65070 */
[----:B------:R-:W-:-:S04]  /*3460*/  @!P6 ISETP.NE.AND.EX P2, PT, R0, RZ, PT, P2 ;  /* 0x000000ff0000e20c */ /* 0x000fc80003f45320 */
[----:B------:R-:W-:Y:S01]  /*3470*/  @!P6 FSEL R179, R116, RZ, P2 ;  /* 0x000000ff74b3e208 */ /* 0x000fe20001000000 */
[----:B------:R-:W-:Y:S08]  /*3480*/  @!P6 BRA `(.L_x_15022) ;  /* 0x00000000001ce947 */ /* 0x000ff00003800000 */
[----:B01----:R-:W2:Y:S01]  /*3490*/  LDL R173, [R1+0x1c] ;  /* 0x00001c0001ad7983 */ /* 0x003ea20000100800 */
[----:B------:R-:W-:Y:S01]  /*34a0*/  ISETP.NE.U32.AND P2, PT, R2, RZ, PT ;  /* 0x000000ff0200720c */ /* 0x000fe20003f45070 */
[----:B------:R-:W-:-:S03]  /*34b0*/  FFMA.FTZ R172, R248, R178, R177 ;  /* 0x000000b2f8ac7223 */ /* 0x000fc600000100b1 */
[----:B------:R-:W-:Y:S01]  /*34c0*/  ISETP.NE.AND.EX P2, PT, R0, RZ, PT, P2 ;  /* 0x000000ff0000720c */ /* 0x000fe20003f45320 */
[----:B--2---:R-:W-:-:S04]  /*34d0*/  FADD.FTZ R172, R173, -R172 ;  /* 0x800000acadac7221 */ /* 0x004fc80000010000 */
[----:B------:R-:W-:-:S08]  /*34e0*/  FMUL.FTZ R179, R5, R172 ;  /* 0x000000ac05b37220 */ /* 0x000fd00000410000 */
[----:B------:R-:W-:-:S07]  /*34f0*/  @P2 FADD.FTZ R179, R116, R179 ;  /* 0x000000b374b32221 */ /* 0x000fce0000010000 */
.L_x_15022:
[----:B------:R-:W-:Y:S05]  /*3500*/  BSYNC B0 ;  /* 0x0000000000007941 */ /* 0x000fea0003800000 */
.L_x_15021:
[----:B------:R-:W-:Y:S01]  /*3510*/  @!P6 ISETP.NE.AND.EX P3, PT, R0, RZ, PT, P3 ;  /* 0x000000ff0000e20c */ /* 0x000fe20003f65330 */
[----:B------:R-:W-:Y:S01]  /*3520*/  BSSY B0, `(.L_x_15023) ;  /* 0x000000b000007945 */ /* 0x000fe20003800000 */
[----:B------:R-:W-:Y:S02]  /*3530*/  @!P6 ISETP.NE.U32.AND P2, PT, R2, RZ, PT ;  /* 0x000000ff0200e20c */ /* 0x000fe40003f45070 */
[----:B------:R-:W-:Y:S01]  /*3540*/  @!P6 FSEL R213, R117, RZ, P3 ;  /* 0x000000ff75d5e208 */ /* 0x000fe20001800000 */
[----:B------:R-:W-:Y:S10]  /*3550*/  @!P6 BRA `(.L_x_15024) ;  /* 0x00000000001ce947 */ /* 0x000ff40003800000 */
[----:B01----:R-:W2:Y:S01]  /*3560*/  LDL R173, [R1+0x18] ;  /* 0x0000180001ad7983 */ /* 0x003ea20000100800 */
[----:B------:R-:W-:Y:S01]  /*3570*/  ISETP.NE.U32.AND P3, PT, R2, RZ, PT ;  /* 0x000000ff0200720c */ /* 0x000fe20003f65070 */
[----:B------:R-:W-:-:S03]  /*3580*/  FFMA.FTZ R172, R247, R178, R177 ;  /* 0x000000b2f7ac7223 */ /* 0x000fc600000100b1 */
[----:B------:R-:W-:Y:S01]  /*3590*/  ISETP.NE.AND.EX P3, PT, R0, RZ, PT, P3 ;  /* 0x000000ff0000720c */ /* 0x000fe20003f65330 */
[----:B--2---:R-:W-:-:S04]  /*35a0*/  FADD.FTZ R172, R173, -R172 ;  /* 0x800000acadac7221 */ /* 0x004fc80000010000 */
[----:B------:R-:W-:-:S08]  /*35b0*/  FMUL.FTZ R213, R5, R172 ;  /* 0x000000ac05d57220 */ /* 0x000fd00000410000 */
[----:B------:R-:W-:-:S07]  /*35c0*/  @P3 FADD.FTZ R213, R117, R213 ;  /* 0x000000d575d53221 */ /* 0x000fce0000010000 */
.L_x_15024:
[----:B------:R-:W-:Y:S05]  /*35d0*/  BSYNC B0 ;  /* 0x0000000000007941 */ /* 0x000fea0003800000 */
.L_x_15023:
[----:B------:R-:W-:Y:S01]  /*35e0*/  @!P6 ISETP.NE.U32.AND P3, PT, R2, RZ, PT ;  /* 0x000000ff0200e20c */ /* 0x000fe20003f65070 */
[----:B------:R-:W-:Y:S01]  /*35f0*/  BSSY B0, `(.L_x_15025) ;  /* 0x000000c000007945 */ /* 0x000fe20003800000 */
[C---:B------:R-:W-:Y:S02]  /*3600*/  @!P6 ISETP.NE.AND.EX P2, PT, R0.reuse, RZ, PT, P2 ;  /* 0x000000ff0000e20c */ /* 0x040fe40003f45320 */
        /* <DEDUP_REMOVED lines=10> */
.L_x_15026:
[----:B------:R-:W-:Y:S05]  /*36b0*/  BSYNC B0 ;  /* 0x0000000000007941 */ /* 0x000fea0003800000 */
.L_x_15025:
[----:B------:R-:W-:Y:S01]  /*36c0*/  BSSY B0, `(.L_x_15027) ;  /* 0x000000a000007945 */ /* 0x000fe20003800000 */
[----:B------:R-:W-:-:S03]  /*36d0*/  @!P6 FSEL R215, R119, RZ, P2 ;  /* 0x000000ff77d7e208 */ /* 0x000fc60001000000 */
[----:B------:R-:W-:Y:S05]  /*36e0*/  @!P6 BRA `(.L_x_15028) ;  /* 0x00000000001ce947 */ /* 0x000fea0003800000 */
[----:B01----:R-:W2:Y:S01]  /*36f0*/  LDL R173, [R1] ;  /* 0x0000000001ad7983 */ /* 0x003ea20000100800 */
[----:B------:R-:W-:Y:S01]  /*3700*/  ISETP.NE.U32.AND P2, PT, R2, RZ, PT ;  /* 0x000000ff0200720c */ /* 0x000fe20003f45070 */
[----:B------:R-:W-:-:S03]  /*3710*/  FFMA.FTZ R172, R245, R178, R177 ;  /* 0x000000b2f5ac7223 */ /* 0x000fc600000100b1 */
[----:B------:R-:W-:Y:S01]  /*3720*/  ISETP.NE.AND.EX P2, PT, R0, RZ, PT, P2 ;  /* 0x000000ff0000720c */ /* 0x000fe20003f45320 */
[----:B--2---:R-:W-:-:S04]  /*3730*/  FADD.FTZ R172, R173, -R172 ;  /* 0x800000acadac7221 */ /* 0x004fc80000010000 */
[----:B------:R-:W-:-:S08]  /*3740*/  FMUL.FTZ R215, R5, R172 ;  /* 0x000000ac05d77220 */ /* 0x000fd00000410000 */
[----:B------:R-:W-:-:S07]  /*3750*/  @P2 FADD.FTZ R215, R119, R215 ;  /* 0x000000d777d72221 */ /* 0x000fce0000010000 */
.L_x_15028:
[----:B------:R-:W-:Y:S05]  /*3760*/  BSYNC B0 ;  /* 0x0000000000007941 */ /* 0x000fea0003800000 */
.L_x_15027:
[----:B------:R-:W-:Y:S05]  /*3770*/  @!P0 BRA `(.L_x_15029) ;  /* 0x00000000001c8947 */ /* 0x000fea0003800000 */
[----:B01----:R-:W0:Y:S01]  /*3780*/  LDC.64 R202, c[0x0][0x308] ;  /* 0x0000c200ffca7b82 */ /* 0x003e220000000a00 */
[----:B------:R-:W-:Y:S02]  /*3790*/  SEL R174, R214, R150, P1 ;  /* 0x00000096d6ae7207 */ /* 0x000fe40000800000 */
[----:B------:R-:W-:Y:S02]  /*37a0*/  SEL R173, R213, R149, P1 ;  /* 0x00000095d5ad7207 */ /* 0x000fe40000800000 */
[----:B------:R-:W-:Y:S02]  /*37b0*/  SEL R172, R179, R148, P1 ;  /* 0x00000094b3ac7207 */ /* 0x000fe40000800000 */
[----:B------:R-:W-:Y:S01]  /*37c0*/  SEL R175, R215, R151, P1 ;  /* 0x00000097d7af7207 */ /* 0x000fe20000800000 */
[----:B0-----:R-:W-:-:S05]  /*37d0*/  IMAD.WIDE.U32 R202, R237, 0x10, R202 ;  /* 0x00000010edca7825 */ /* 0x001fca00078e00ca */
[----:B------:R2:W-:Y:S02]  /*37e0*/  STG.E.128 desc[UR4][R202.64], R172 ;  /* 0x000000acca007986 */ /* 0x0005e4000c101d04 */
.L_x_15029:
[----:B------:R-:W-:Y:S04]  /*37f0*/  BSSY B0, `(.L_x_15030) ;  /* 0x000000f000007945 */ /* 0x000fe80003800000 */
[----:B------:R-:W-:Y:S05]  /*3800*/  @!P4 BRA `(.L_x_15031) ;  /* 0x000000000034c947 */ /* 0x000fea0003800000 */
[----:B012---:R-:W0:Y:S01]  /*3810*/  LDC.64 R202, c[0x0][0x2f8] ;  /* 0x0000be00ffca7b82 */ /* 0x007e220000000a00 */
        /* <DEDUP_REMOVED lines=12> */
.L_x_15031:
[----:B------:R-:W-:Y:S05]  /*38e0*/  BSYNC B0 ;  /* 0x0000000000007941 */ /* 0x000fea0003800000 */
.L_x_15030:
[C---:B------:R-:W-:Y:S01]  /*38f0*/  @!P6 ISETP.NE.U32.AND P2, PT, R2.reuse, RZ, PT ;  /* 0x000000ff0200e20c */ /* 0x040fe20003f45070 */
[----:B------:R-:W-:Y:S01]  /*3900*/  BSSY B0, `(.L_x_15032) ;  /* 0x000000b000007945 */ /* 0x000fe20003800000 */
[----:B------:R-:W-:Y:S02]  /*3910*/  @!P6 ISETP.NE.U32.AND P3, PT, R2, RZ, PT ;  /* 0x000000ff0200e20c */ /* 0x000fe40003f65070 */
[----:B------:R-:W-:-:S04]  /*3920*/  @!P6 ISETP.NE.AND.EX P2, PT, R0, RZ, PT, P2 ;  /* 0x000000ff0000e20c */ /* 0x000fc80003f45320 */
[----:B------:R-:W-:Y:S01]  /*3930*/  @!P6 FSEL R179, R120, RZ, P2 ;  /* 0x000000ff78b3e208 */ /* 0x000fe20001000000 */
[----:B------:R-:W-:Y:S08]  /*3940*/  @!P6 BRA `(.L_x_15033) ;  /* 0x000000000018e947 */ /* 0x000ff00003800000 */
[----:B------:R-:W-:Y:S01]  /*3950*/  ISETP.NE.U32.AND P2, PT, R2, RZ, PT ;  /* 0x000000ff0200720c */ /* 0x000fe20003f45070 */
[----:B0123--:R-:W-:-:S03]  /*3960*/  FFMA.FTZ R172, R241, R178, R177 ;  /* 0x000000b2f1ac7223 */ /* 0x00ffc600000100b1 */
[----:B------:R-:W-:Y:S01]  /*3970*/  ISETP.NE.AND.EX P2, PT, R0, RZ, PT, P2 ;  /* 0x000000ff0000720c */ /* 0x000fe20003f45320 */
[----:B------:R-:W-:-:S04]  /*3980*/  FADD.FTZ R172, R251, -R172 ;  /* 0x800000acfbac7221 */ /* 0x000fc80000010000 */
[----:B------:R-:W-:-:S08]  /*3990*/  FMUL.FTZ R179, R5, R172 ;  /* 0x000000ac05b37220 */ /* 0x000fd00000410000 */
[----:B------:R-:W-:-:S07]  /*39a0*/  @P2 FADD.FTZ R179, R120, R179 ;  /* 0x000000b378b32221 */ /* 0x000fce0000010000 */
.L_x_15033:
[----:B------:R-:W-:Y:S05]  /*39b0*/  BSYNC B0 ;  /* 0x0000000000007941 */ /* 0x000fea0003800000 */
.L_x_15032:
        /* <DEDUP_REMOVED lines=11> */
.L_x_15035:
[----:B------:R-:W-:Y:S05]  /*3a70*/  BSYNC B0 ;  /* 0x0000000000007941 */ /* 0x000fea0003800000 */
.L_x_15034:
[----:B------:R-:W-:Y:S01]  /*3a80*/  @!P6 ISETP.NE.U32.AND P3, PT, R2, RZ, PT ;  /* 0x000000ff0200e20c */ /* 0x000fe20003f65070 */
[----:B------:R-:W-:Y:S01]  /*3a90*/  BSSY B0, `(.L_x_15036) ;  /* 0x000000b000007945 */ /* 0x000fe20003800000 */
[C---:B------:R-:W-:Y:S02]  /*3aa0*/  @!P6 ISETP.NE.AND.EX P2, PT, R0.reuse, RZ, PT, P2 ;  /* 0x000000ff0000e20c */ /* 0x040fe40003f45320 */
        /* <DEDUP_REMOVED lines=9> */
.L_x_15037:
[----:B------:R-:W-:Y:S05]  /*3b40*/  BSYNC B0 ;  /* 0x0000000000007941 */ /* 0x000fea0003800000 */
.L_x_15036:
[----:B------:R-:W-:Y:S01]  /*3b50*/  BSSY B0, `(.L_x_15038) ;  /* 0x0000009000007945 */ /* 0x000fe20003800000 */
[----:B------:R-:W-:-:S03]  /*3b60*/  @!P6 FSEL R215, R123, RZ, P2 ;  /* 0x000000ff7bd7e208 */ /* 0x000fc60001000000 */
[----:B------:R-:W-:Y:S05]  /*3b70*/  @!P6 BRA `(.L_x_15039) ;  /* 0x000000000018e947 */ /* 0x000fea0003800000 */
[----:B------:R-:W-:Y:S01]  /*3b80*/  ISETP.NE.U32.AND P2, PT, R2, RZ, PT ;  /* 0x000000ff0200720c */ /* 0x000fe20003f45070 */
[----:B0123--:R-:W-:-:S03]  /*3b90*/  FFMA.FTZ R172, R238, R178, R177 ;  /* 0x000000b2eeac7223 */ /* 0x00ffc600000100b1 */
[----:B------:R-:W-:Y:S01]  /*3ba0*/  ISETP.NE.AND.EX P2, PT, R0, RZ, PT, P2 ;  /* 0x000000ff0000720c */ /* 0x000fe20003f45320 */
[----:B------:R-:W-:-:S04]  /*3bb0*/  FADD.FTZ R172, R242, -R172 ;  /* 0x800000acf2ac7221 */ /* 0x000fc80000010000 */
[----:B------:R-:W-:-:S08]  /*3bc0*/  FMUL.FTZ R215, R5, R172 ;  /* 0x000000ac05d77220 */ /* 0x000fd00000410000 */
[----:B------:R-:W-:-:S07]  /*3bd0*/  @P2 FADD.FTZ R215, R123, R215 ;  /* 0x000000d77bd72221 */ /* 0x000fce0000010000 */
.L_x_15039:
[----:B------:R-:W-:Y:S05]  /*3be0*/  BSYNC B0 ;  /* 0x0000000000007941 */ /* 0x000fea0003800000 */
.L_x_15038:
[----:B------:R-:W-:Y:S05]  /*3bf0*/  @!P0 BRA `(.L_x_15040) ;  /* 0x00000000001c8947 */ /* 0x000fea0003800000 */
[----:B0123--:R-:W0:Y:S01]  /*3c00*/  LDC.64 R202, c[0x0][0x308] ;  /* 0x0000c200ffca7b82 */ /* 0x00fe220000000a00 */
[----:B------:R-:W-:Y:S02]  /*3c10*/  SEL R174, R214, R150, P1 ;  /* 0x00000096d6ae7207 */ /* 0x000fe40000800000 */
[----:B------:R-:W-:Y:S02]  /*3c20*/  SEL R173, R213, R149, P1 ;  /* 0x00000095d5ad7207 */ /* 0x000fe40000800000 */
[----:B------:R-:W-:Y:S02]  /*3c30*/  SEL R172, R179, R148, P1 ;  /* 0x00000094b3ac7207 */ /* 0x000fe40000800000 */
[----:B------:R-:W-:Y:S01]  /*3c40*/  SEL R175, R215, R151, P1 ;  /* 0x00000097d7af7207 */ /* 0x000fe20000800000 */
[----:B0-----:R-:W-:-:S05]  /*3c50*/  IMAD.WIDE.U32 R202, R244, 0x10, R202 ;  /* 0x00000010f4ca7825 */ /* 0x001fca00078e00ca */
[----:B------:R4:W-:Y:S02]  /*3c60*/  STG.E.128 desc[UR4][R202.64], R172 ;  /* 0x000000acca007986 */ /* 0x0009e4000c101d04 */
.L_x_15040:
[----:B------:R-:W-:Y:S04]  /*3c70*/  BSSY B0, `(.L_x_15041) ;  /* 0x000000f000007945 */ /* 0x000fe80003800000 */
[----:B------:R-:W-:Y:S05]  /*3c80*/  @!P4 BRA `(.L_x_15042) ;  /* 0x000000000034c947 */ /* 0x000fea0003800000 */
[----:B01234-:R-:W0:Y:S01]  /*3c90*/  LDC.64 R202, c[0x0][0x2f8] ;  /* 0x0000be00ffca7b82 */ /* 0x01fe220000000a00 */
        /* <DEDUP_REMOVED lines=12> */
.L_x_15042:
[----:B------:R-:W-:Y:S05]  /*3d60*/  BSYNC B0 ;  /* 0x0000000000007941 */ /* 0x000fea0003800000 */
.L_x_15041:
[C---:B------:R-:W-:Y:S01]  /*3d70*/  @!P6 ISETP.NE.U32.AND P2, PT, R2.reuse, RZ, PT ;  /* 0x000000ff0200e20c */ /* 0x040fe20003f45070 */
[----:B------:R-:W-:Y:S01]  /*3d80*/  BSSY B0, `(.L_x_15043) ;  /* 0x000000b000007945 */ /* 0x000fe20003800000 */
[----:B------:R-:W-:Y:S02]  /*3d90*/  @!P6 ISETP.NE.U32.AND P3, PT, R2, RZ, PT ;  /* 0x000000ff0200e20c */ /* 0x000fe40003f65070 */
        /* <DEDUP_REMOVED lines=9> */
.L_x_15044:
[----:B------:R-:W-:Y:S05]  /*3e30*/  BSYNC B0 ;  /* 0x0000000000007941 */ /* 0x000fea0003800000 */
.L_x_15043:
        /* <DEDUP_REMOVED lines=11> */
.L_x_15046:
[----:B------:R-:W-:Y:S05]  /*3ef0*/  BSYNC B0 ;  /* 0x0000000000007941 */ /* 0x000fea0003800000 */
.L_x_15045:
        /* <DEDUP_REMOVED lines=12> */
.L_x_15048:
[----:B------:R-:W-:Y:S05]  /*3fc0*/  BSYNC B0 ;  /* 0x0000000000007941 */ /* 0x000fea0003800000 */
.L_x_15047:
        /* <DEDUP_REMOVED lines=9> */
.L_x_15050:
[----:B------:R-:W-:Y:S05]  /*4060*/  BSYNC B0 ;  /* 0x0000000000007941 */ /* 0x000fea0003800000 */
.L_x_15049:
[----:B------:R-:W-:Y:S05]  /*4070*/  @!P0 BRA `(.L_x_15051) ;  /* 0x0000000000208947 */ /* 0x000fea0003800000 */
[----:B01234-:R-:W0:Y:S01]  /*4080*/  LDC.64 R202, c[0x0][0x308] ;  /* 0x0000c200ffca7b82 */ /* 0x01fe220000000a00 */
[----:B------:R-:W-:Y:S02]  /*4090*/  IADD3 R172, R3, 0x200, RZ ;  /* 0x0000020003ac7810 */ /* 0x000fe40007ffe0ff */
[----:B------:R-:W-:Y:S02]  /*40a0*/  SEL R174, R214, R150, P1 ;  /* 0x00000096d6ae7207 */ /* 0x000fe40000800000 */
[----:B------:R-:W-:Y:S02]  /*40b0*/  SEL R173, R213, R149, P1 ;  /* 0x00000095d5ad7207 */ /* 0x000fe40000800000 */
[----:B------:R-:W-:Y:S01]  /*40c0*/  SEL R175, R215, R151, P1 ;  /* 0x00000097d7af7207 */ /* 0x000fe20000800000 */
[----:B0-----:R-:W-:Y:S01]  /*40d0*/  IMAD.WIDE.U32 R202, R172, 0x10, R202 ;  /* 0x00000010acca7825 */ /* 0x001fe200078e00ca */
[----:B------:R-:W-:-:S05]  /*40e0*/  SEL R172, R179, R148, P1 ;  /* 0x00000094b3ac7207 */ /* 0x000fca0000800000 */
[----:B------:R0:W-:Y:S02]  /*40f0*/  STG.E.128 desc[UR4][R202.64], R172 ;  /* 0x000000acca007986 */ /* 0x0001e4000c101d04 */
.L_x_15051:
        /* <DEDUP_REMOVED lines=15> */
.L_x_15053:
[----:B------:R-:W-:Y:S05]  /*41f0*/  BSYNC B0 ;  /* 0x0000000000007941 */ /* 0x000fea0003800000 */
.L_x_15052:
        /* <DEDUP_REMOVED lines=12> */
.L_x_15055:
[----:B------:R-:W-:Y:S05]  /*42c0*/  BSYNC B0 ;  /* 0x0000000000007941 */ /* 0x000fea0003800000 */
.L_x_15054:
        /* <DEDUP_REMOVED lines=11> */
.L_x_15057:
[----:B------:R-:W-:Y:S05]  /*4380*/  BSYNC B0 ;  /* 0x0000000000007941 */ /* 0x000fea0003800000 */
.L_x_15056:
        /* <DEDUP_REMOVED lines=12> */
.L_x_15059:
[----:B------:R-:W-:Y:S05]  /*4450*/  BSYNC B0 ;  /* 0x0000000000007941 */ /* 0x000fea0003800000 */
.L_x_15058:
        /* <DEDUP_REMOVED lines=9> */
.L_x_15061:
[----:B------:R-:W-:Y:S05]  /*44f0*/  BSYNC B0 ;  /* 0x0000000000007941 */ /* 0x000fea0003800000 */
.L_x_15060:
        /* <DEDUP_REMOVED lines=9> */
.L_x_15062:
        /* <DEDUP_REMOVED lines=15> */
.L_x_15064:
[----:B------:R-:W-:Y:S05]  /*4680*/  BSYNC B0 ;  /* 0x0000000000007941 */ /* 0x000fea0003800000 */
.L_x_15063:
        /* <DEDUP_REMOVED lines=12> */
.L_x_15066:
[----:B------:R-:W-:Y:S05]  /*4750*/  BSYNC B0 ;  /* 0x0000000000007941 */ /* 0x000fea0003800000 */
.L_x_15065:
        /* <DEDUP_REMOVED lines=11> */
.L_x_15068:
[----:B------:R-:W-:Y:S05]  /*4810*/  BSYNC B0 ;  /* 0x0000000000007941 */ /* 0x000fea0003800000 */
.L_x_15067:
        /* <DEDUP_REMOVED lines=12> */
.L_x_15070:
[----:B------:R-:W-:Y:S05]  /*48e0*/  BSYNC B0 ;  /* 0x0000000000007941 */ /* 0x000fea0003800000 */
.L_x_15069:
        /* <DEDUP_REMOVED lines=9> */
.L_x_15072:
[----:B------:R-:W-:Y:S05]  /*4980*/  BSYNC B0 ;  /* 0x0000000000007941 */ /* 0x000fea0003800000 */
.L_x_15071:
        /* <DEDUP_REMOVED lines=9> */
.L_x_15073:
        /* <DEDUP_REMOVED lines=15> */
.L_x_15075:
[----:B------:R-:W-:Y:S05]  /*4b10*/  BSYNC B0 ;  /* 0x0000000000007941 */ /* 0x000fea0003800000 */
.L_x_15074:
        /* <DEDUP_REMOVED lines=12> */
.L_x_15077:
[----:B------:R-:W-:Y:S05]  /*4be0*/  BSYNC B0 ;  /* 0x0000000000007941 */ /* 0x000fea0003800000 */
.L_x_15076:
        /* <DEDUP_REMOVED lines=11> */
.L_x_15079:
[----:B------:R-:W-:Y:S05]  /*4ca0*/  BSYNC B0 ;  /* 0x0000000000007941 */ /* 0x000fea0003800000 */
.L_x_15078:
        /* <DEDUP_REMOVED lines=12> */
.L_x_15081:
[----:B------:R-:W-:Y:S05]  /*4d70*/  BSYNC B0 ;  /* 0x0000000000007941 */ /* 0x000fea0003800000 */
.L_x_15080:
        /* <DEDUP_REMOVED lines=9> */
.L_x_15083:
[----:B------:R-:W-:Y:S05]  /*4e10*/  BSYNC B0 ;  /* 0x0000000000007941 */ /* 0x000fea0003800000 */
.L_x_15082:
        /* <DEDUP_REMOVED lines=9> */
.L_x_15084:
        /* <DEDUP_REMOVED lines=15> */
.L_x_15086:
[----:B------:R-:W-:Y:S05]  /*4fa0*/  BSYNC B0 ;  /* 0x0000000000007941 */ /* 0x000fea0003800000 */
.L_x_15085:
        /* <DEDUP_REMOVED lines=12> */
.L_x_15088:
[----:B------:R-:W-:Y:S05]  /*5070*/  BSYNC B0 ;  /* 0x0000000000007941 */ /* 0x000fea0003800000 */
.L_x_15087:
        /* <DEDUP_REMOVED lines=11> */
.L_x_15090:
[----:B------:R-:W-:Y:S05]  /*5130*/  BSYNC B0 ;  /* 0x0000000000007941 */ /* 0x000fea0003800000 */
.L_x_15089:
        /* <DEDUP_REMOVED lines=12> */
.L_x_15092:
[----:B------:R-:W-:Y:S05]  /*5200*/  BSYNC B0 ;  /* 0x0000000000007941 */ /* 0x000fea0003800000 */
.L_x_15091:
        /* <DEDUP_REMOVED lines=9> */
.L_x_15094:
[----:B------:R-:W-:Y:S05]  /*52a0*/  BSYNC B0 ;  /* 0x0000000000007941 */ /* 0x000fea0003800000 */
.L_x_15093:
        /* <DEDUP_REMOVED lines=9> */
.L_x_15095:
        /* <DEDUP_REMOVED lines=15> */
.L_x_15097:
[----:B------:R-:W-:Y:S05]  /*5430*/  BSYNC B0 ;  /* 0x0000000000007941 */ /* 0x000fea0003800000 */
.L_x_15096:
        /* <DEDUP_REMOVED lines=12> */
.L_x_15099:
[----:B------:R-:W-:Y:S05]  /*5500*/  BSYNC B0 ;  /* 0x0000000000007941 */ /* 0x000fea0003800000 */
.L_x_15098:
[----:B------:R-:W-:Y:S01]  /*5510*/  @!P6 ISETP.NE.U32.AND P2, PT, R2, RZ, PT ;  /* 0x000000ff0200e20c */ /* 0x000fe20003f45070 */
[----:B------:R-:W-:Y:S01]  /*5520*/  BSSY B0, `(.L_x_15100) ;  /* 0x000000c000007945 */ /* 0x000fe20003800000 */
[C---:B------:R-:W-:Y:S01]  /*5530*/  SEL R148, R4.reuse, R148, P1 ;  /* 0x0000009404947207 */ /* 0x040fe20000800000 */
[----:B------:R-:W-:Y:S01]  /*5540*/  FMUL.FTZ R4, R4, UR9 ;  /* 0x0000000904047c20 */ /* 0x000fe20008410000 */
[----:B------:R-:W-:-:S04]  /*5550*/  @!P6 ISETP.NE.AND.EX P2, PT, R0, RZ, PT, P2 ;  /* 0x000000ff0000e20c */ /* 0x000fc80003f45320 */
[----:B01234-:R-:W-:Y:S01]  /*5560*/  @!P6 FSEL R172, R145, RZ, P2 ;  /* 0x000000ff91ace208 */ /* 0x01ffe20001000000 */
[----:B------:R-:W-:Y:S08]  /*5570*/  @!P6 BRA `(.L_x_15101) ;  /* 0x000000000018e947 */ /* 0x000ff00003800000 */
[----:B------:R-:W-:Y:S01]  /*5580*/  ISETP.NE.U32.AND P2, PT, R2, RZ, PT ;  /* 0x000000ff0200720c */ /* 0x000fe20003f45070 */
[----:B------:R-:W-:-:S03]  /*5590*/  FFMA.FTZ R172, R166, R178, R177 ;  /* 0x000000b2a6ac7223 */ /* 0x000fc600000100b1 */
[----:B------:R-:W-:Y:S01]  /*55a0*/  ISETP.NE.AND.EX P2, PT, R0, RZ, PT, P2 ;  /* 0x000000ff0000720c */ /* 0x000fe20003f45320 */
[----:B------:R-:W-:-:S04]  /*55b0*/  FADD.FTZ R172, R170, -R172 ;  /* 0x800000acaaac7221 */ /* 0x000fc80000010000 */
[----:B------:R-:W-:-:S08]  /*55c0*/  FMUL.FTZ R172, R5, R172 ;  /* 0x000000ac05ac7220 */ /* 0x000fd00000410000 */
[----:B------:R-:W-:-:S07]  /*55d0*/  @P2 FADD.FTZ R172, R145, R172 ;  /* 0x000000ac91ac2221 */ /* 0x000fce0000010000 */
.L_x_15101:
[----:B------:R-:W-:Y:S05]  /*55e0*/  BSYNC B0 ;  /* 0x0000000000007941 */ /* 0x000fea0003800000 */
.L_x_15100:
[----:B------:R-:W-:Y:S01]  /*55f0*/  @!P6 ISETP.NE.U32.AND P2, PT, R2, RZ, PT ;  /* 0x000000ff0200e20c */ /* 0x000fe20003f45070 */
[----:B------:R-:W-:Y:S01]  /*5600*/  BSSY B0, `(.L_x_15102) ;  /* 0x000000d000007945 */ /* 0x000fe20003800000 */
[----:B------:R-:W-:Y:S01]  /*5610*/  SEL R152, R4, R152, P3 ;  /* 0x0000009804987207 */ /* 0x000fe20001800000 */
[----:B------:R-:W-:Y:S01]  /*5620*/  FMUL.FTZ R4, R172, UR9 ;  /* 0x00000009ac047c20 */ /* 0x000fe20008410000 */
        /* <DEDUP_REMOVED lines=10> */
.L_x_15103:
[----:B------:R-:W-:Y:S05]  /*56d0*/  BSYNC B0 ;  /* 0x0000000000007941 */ /* 0x000fea0003800000 */
.L_x_15102:
[----:B------:R-:W-:Y:S01]  /*56e0*/  @!P6 ISETP.NE.U32.AND P2, PT, R2, RZ, PT ;  /* 0x000000ff0200e20c */ /* 0x000fe20003f45070 */
[----:B------:R-:W-:Y:S01]  /*56f0*/  BSSY B0, `(.L_x_15104) ;  /* 0x000000e000007945 */ /* 0x000fe20003800000 */
[----:B------:R-:W-:Y:S01]  /*5700*/  SEL R153, R4, R153, P3 ;  /* 0x0000009904997207 */ /* 0x000fe20001800000 */
[----:B------:R-:W-:Y:S01]  /*5710*/  FMUL.FTZ R4, R172, UR9 ;  /* 0x00000009ac047c20 */ /* 0x000fe20008410000 */
[----:B------:R-:W-:Y:S02]  /*5720*/  @!P6 ISETP.NE.AND.EX P2, PT, R0, RZ, PT, P2 ;  /* 0x000000ff0000e20c */ /* 0x000fe40003f45320 */
[----:B------:R-:W-:Y:S02]  /*5730*/  SEL R150, R172, R150, P1 ;  /* 0x00000096ac967207 */ /* 0x000fe40000800000 */
[----:B------:R-:W-:Y:S02]  /*5740*/  SEL R154, R4, R154, P3 ;  /* 0x0000009a049a7207 */ /* 0x000fe40001800000 */
[----:B------:R-:W-:Y:S01]  /*5750*/  @!P6 FSEL R4, R147, RZ, P2 ;  /* 0x000000ff9304e208 */ /* 0x000fe20001000000 */
[----:B------:R-:W-:Y:S06]  /*5760*/  @!P6 BRA `(.L_x_15105) ;  /* 0x000000000018e947 */ /* 0x000fec0003800000 */
[----:B------:R-:W-:-:S04]  /*5770*/  ISETP.NE.U32.AND P2, PT, R2, RZ, PT ;  /* 0x000000ff0200720c */ /* 0x000fc80003f45070 */
[----:B------:R-:W-:Y:S01]  /*5780*/  ISETP.NE.AND.EX P2, PT, R0, RZ, PT, P2 ;  /* 0x000000ff0000720c */ /* 0x000fe20003f45320 */
[----:B------:R-:W-:-:S04]  /*5790*/  FFMA.FTZ R0, R168, R178, R177 ;  /* 0x000000b2a8007223 */ /* 0x000fc800000100b1 */
[----:B------:R-:W-:-:S04]  /*57a0*/  FADD.FTZ R0, R180, -R0 ;  /* 0x80000000b4007221 */ /* 0x000fc80000010000 */
[----:B------:R-:W-:-:S04]  /*57b0*/  FMUL.FTZ R4, R5, R0 ;  /* 0x0000000005047220 */ /* 0x000fc80000410000 */
[----:B------:R-:W-:-:S07]  /*57c0*/  @P2 FADD.FTZ R4, R147, R4 ;  /* 0x0000000493042221 */ /* 0x000fce0000010000 */
.L_x_15105:
[----:B------:R-:W-:Y:S05]  /*57d0*/  BSYNC B0 ;  /* 0x0000000000007941 */ /* 0x000fea0003800000 */
.L_x_15104:
[C---:B------:R-:W-:Y:S01]  /*57e0*/  SEL R151, R4.reuse, R151, P1 ;  /* 0x0000009704977207 */ /* 0x040fe20000800000 */
[----:B------:R-:W-:Y:S01]  /*57f0*/  FMUL.FTZ R4, R4, UR9 ;  /* 0x0000000904047c20 */ /* 0x000fe20008410000 */
[----:B------:R-:W-:Y:S02]  /*5800*/  @P0 IADD3 R3, R3, 0x480, RZ ;  /* 0x0000048003030810 */ /* 0x000fe40007ffe0ff */
[----:B------:R-:W-:Y:S02]  /*5810*/  @P4 IADD3 R176, R176, 0x480, RZ ;  /* 0x00000480b0b04810 */ /* 0x000fe40007ffe0ff */
[----:B------:R-:W-:Y:S02]  /*5820*/  SEL R155, R4, R155, P3 ;  /* 0x0000009b049b7207 */ /* 0x000fe40001800000 */
[----:B------:R-:W0:Y:S01]  /*5830*/  @P0 LDC.64 R4, c[0x0][0x308] ;  /* 0x0000c200ff040b82 */ /* 0x000e220000000a00 */
[----:B------:R-:W-:Y:S02]  /*5840*/  SEL R0, RZ, 0x1, P5 ;  /* 0x00000001ff007807 */ /* 0x000fe40002800000 */
[----:B------:R-:W-:-:S03]  /*5850*/  IADD3 R6, R6, UR12, RZ ;  /* 0x0000000c06067c10 */ /* 0x000fc6000fffe0ff */
        /* <DEDUP_REMOVED lines=8> */
.L_x_14995:
[----:B------:R-:W1:Y:S01]  /*58e0*/  S2R R172, SR_TID.X ;  /* 0x0000000000ac7919 */ /* 0x000e620000002100 */
[----:B------:R-:W1:Y:S08]  /*58f0*/  S2UR UR6, SR_CTAID.X ;  /* 0x00000000000679c3 */ /* 0x000e700000002500 */
[----:B0-----:R-:W0:Y:S08]  /*5900*/  LDC.64 R2, c[0x0][0x2d0] ;  /* 0x0000b400ff027b82 */ /* 0x001e300000000a00 */
[----:B------:R-:W2:Y:S01]  /*5910*/  LDC.64 R4, c[0x0][0x2d8] ;  /* 0x0000b600ff047b82 */ /* 0x000ea20000000a00 */
[C---:B-1----:R-:W-:Y:S01]  /*5920*/  LEA.HI R0, R172.reuse, UR6, RZ, 0x19 ;  /* 0x00000006ac007c11 */ /* 0x042fe2000f8fc8ff */
[----:B------:R-:W-:Y:S01]  /*5930*/  ULDC UR6, c[0x0][0x218] ;  /* 0x0000860000067ab9 */ /* 0x000fe20000000800 */
[----:B------:R-:W-:-:S03]  /*5940*/  LOP3.LUT R7, R172, 0x7f, RZ, 0xc0, !PT ;  /* 0x0000007fac077812 */ /* 0x000fc600078ec0ff */
[----:B------:R-:W-:-:S05]  /*5950*/  IMAD R0, R0, UR6, RZ ;  /* 0x0000000600007c24 */ /* 0x000fca000f8e02ff */
[----:B------:R-:W-:-:S05]  /*5960*/  LEA.HI R7, R0, R7, RZ, 0x1e ;  /* 0x0000000700077211 */ /* 0x000fca00078ff0ff */
[----:B0-----:R-:W-:-:S04]  /*5970*/  IMAD.WIDE.U32 R2, R7, 0x10, R2 ;  /* 0x0000001007027825 */ /* 0x001fc800078e0002 */
        /* <DEDUP_REMOVED lines=22> */
.L_x_14999:
[----:B------:R-:W-:Y:S01]  /*5ae0*/  HFMA2.MMA R176, -RZ, RZ, 0, 1.847743988037109375e-06 ;  /* 0x0000001fffb07435 */ /* 0x000fe200000001ff */
[----:B------:R-:W-:Y:S02]  /*5af0*/  MOV R177, 0x10 ;  /* 0x0000001000b17802 */ /* 0x000fe40000000f00 */
[----:B------:R-:W-:-:S08]  /*5b00*/  MOV R175, 0xffffffff ;  /* 0xffffffff00af7802 */ /* 0x000fd00000000f00 */
[----:B-----5:R-:W-:Y:S05]  /*5b10*/  WARPSYNC.COLLECTIVE R175, `(.L_x_15107) ;  /* 0x00000000af087348 */ /* 0x020fea0003c00000 */
[----:B------:R0:W1:Y:S02]  /*5b20*/  SHFL.DOWN P1, R179, R172, R177, R176 ;  /* 0x080000b1acb37389 */ /* 0x00006400000200b0 */
[----:B01---5:R-:W-:Y:S01]  /*5b30*/  ENDCOLLECTIVE ;  /* 0x000000000000791b */ /* 0x023fe20003800000 */
.L_x_15107:
[----:B------:R-:W-:-:S05]  /*5b40*/  MOV R175, R179 ;  /* 0x000000b300af7202 */ /* 0x000fca0000000f00 */
[----:B------:R-:W-:Y:S01]  /*5b50*/  FADD.FTZ R178, R175, R172 ;  /* 0x000000acafb27221 */ /* 0x000fe20000010000 */
[----:B------:R-:W-:Y:S02]  /*5b60*/  MOV R172, R173 ;  /* 0x000000ad00ac7202 */ /* 0x000fe40000000f00 */
[----:B------:R-:W-:-:S07]  /*5b70*/  MOV R175, 0xffffffff ;  /* 0xffffffff00af7802 */ /* 0x000fce0000000f00 */
[----:B------:R-:W-:Y:S05]  /*5b80*/  WARPSYNC.COLLECTIVE R175, `(.L_x_15108) ;  /* 0x00000000af087348 */ /* 0x000fea0003c00000 */
[----:B------:R0:W1:Y:S02]  /*5b90*/  SHFL.DOWN P1, R179, R172, R177, R176 ;  /* 0x080000b1acb37389 */ /* 0x00006400000200b0 */
[----:B01----:R-:W-:Y:S01]  /*5ba0*/  ENDCOLLECTIVE ;  /* 0x000000000000791b */ /* 0x003fe20003800000 */
.L_x_15108:
[----:B------:R-:W-:Y:S01]  /*5bb0*/  HFMA2.MMA R177, -RZ, RZ, 0, 4.76837158203125e-07 ;  /* 0x00000008ffb17435 */ /* 0x000fe200000001ff */
[----:B------:R-:W-:-:S05]  /*5bc0*/  MOV R172, R179 ;  /* 0x000000b300ac7202 */ /* 0x000fca0000000f00 */
[----:B------:R-:W-:Y:S01]  /*5bd0*/  FADD.FTZ R173, R172, R173 ;  /* 0x000000adacad7221 */ /* 0x000fe20000010000 */
[----:B------:R-:W-:-:S07]  /*5be0*/  MOV R172, R178 ;  /* 0x000000b200ac7202 */ /* 0x000fce0000000f00 */
[----:B------:R-:W-:Y:S05]  /*5bf0*/  WARPSYNC.COLLECTIVE R175, `(.L_x_15109) ;  /* 0x00000000af087348 */ /* 0x000fea0003c00000 */
[----:B------:R0:W1:Y:S02]  /*5c00*/  SHFL.DOWN P1, R179, R172, R177, R176 ;  /* 0x080000b1acb37389 */ /* 0x00006400000200b0 */
[----:B01----:R-:W-:Y:S01]  /*5c10*/  ENDCOLLECTIVE ;  /* 0x000000000000791b */ /* 0x003fe20003800000 */
.L_x_15109:
[----:B------:R-:W-:-:S05]  /*5c20*/  MOV R172, R179 ;  /* 0x000000b300ac7202 */ /* 0x000fca0000000f00 */
[----:B------:R-:W-:Y:S01]  /*5c30*/  FADD.FTZ R178, R178, R172 ;  /* 0x000000acb2b27221 */ /* 0x000fe20000010000 */
[----:B------:R-:W-:-:S07]  /*5c40*/  MOV R172, R173 ;  /* 0x000000ad00ac7202 */ /* 0x000fce0000000f00 */
[----:B------:R-:W-:Y:S05]  /*5c50*/  WARPSYNC.COLLECTIVE R175, `(.L_x_15110) ;  /* 0x00000000af087348 */ /* 0x000fea0003c00000 */
[----:B------:R0:W1:Y:S02]  /*5c60*/  SHFL.DOWN P1, R179, R172, R177, R176 ;  /* 0x080000b1acb37389 */ /* 0x00006400000200b0 */
[----:B01----:R-:W-:Y:S01]  /*5c70*/  ENDCOLLECTIVE ;  /* 0x000000000000791b */ /* 0x003fe20003800000 */
.L_x_15110:
[----:B------:R-:W-:Y:S01]  /*5c80*/  HFMA2.MMA R177, -RZ, RZ, 0, 2.384185791015625e-07 ;  /* 0x00000004ffb17435 */ /* 0x000fe200000001ff */
[----:B------:R-:W-:-:S05]  /*5c90*/  MOV R172, R179 ;  /* 0x000000b300ac7202 */ /* 0x000fca0000000f00 */
[----:B------:R-:W-:Y:S01]  /*5ca0*/  FADD.FTZ R173, R173, R172 ;  /* 0x000000acadad7221 */ /* 0x000fe20000010000 */
[----:B------:R-:W-:-:S07]  /*5cb0*/  MOV R172, R178 ;  /* 0x000000b200ac7202 */ /* 0x000fce0000000f00 */
[----:B------:R-:W-:Y:S05]  /*5cc0*/  WARPSYNC.COLLECTIVE R175, `(.L_x_15111) ;  /* 0x00000000af087348 */ /* 0x000fea0003c00000 */
[----:B------:R0:W1:Y:S02]  /*5cd0*/  SHFL.DOWN P1, R179, R172, R177, R176 ;  /* 0x080000b1acb37389 */ /* 0x00006400000200b0 */
[----:B01----:R-:W-:Y:S01]  /*5ce0*/  ENDCOLLECTIVE ;  /* 0x000000000000791b */ /* 0x003fe20003800000 */
.L_x_15111:
[----:B------:R-:W-:-:S05]  /*5cf0*/  MOV R172, R179 ;  /* 0x000000b300ac7202 */ /* 0x000fca0000000f00 */
[----:B------:R-:W-:Y:S01]  /*5d00*/  FADD.FTZ R178, R178, R172 ;  /* 0x000000acb2b27221 */ /* 0x000fe20000010000 */
[----:B------:R-:W-:-:S07]  /*5d10*/  MOV R172, R173 ;  /* 0x000000ad00ac7202 */ /* 0x000fce0000000f00 */
[----:B------:R-:W-:Y:S05]  /*5d20*/  WARPSYNC.COLLECTIVE R175, `(.L_x_15112) ;  /* 0x00000000af087348 */ /* 0x000fea0003c00000 */
[----:B------:R0:W1:Y:S02]  /*5d30*/  SHFL.DOWN P1, R179, R172, R177, R176 ;  /* 0x080000b1acb37389 */ /* 0x00006400000200b0 */
[----:B01----:R-:W-:Y:S01]  /*5d40*/  ENDCOLLECTIVE ;  /* 0x000000000000791b */ /* 0x003fe20003800000 */
.L_x_15112:
[----:B------:R-:W-:Y:S01]  /*5d50*/  HFMA2.MMA R177, -RZ, RZ, 0, 1.1920928955078125e-07 ;  /* 0x00000002ffb17435 */ /* 0x000fe200000001ff */
[----:B------:R-:W-:-:S05]  /*5d60*/  MOV R172, R179 ;  /* 0x000000b300ac7202 */ /* 0x000fca0000000f00 */
[----:B------:R-:W-:Y:S01]  /*5d70*/  FADD.FTZ R173, R173, R172 ;  /* 0x000000acadad7221 */ /* 0x000fe20000010000 */
[----:B------:R-:W-:-:S07]  /*5d80*/  MOV R172, R178 ;  /* 0x000000b200ac7202 */ /* 0x000fce0000000f00 */
[----:B------:R-:W-:Y:S05]  /*5d90*/  WARPSYNC.COLLECTIVE R175, `(.L_x_15113) ;  /* 0x00000000af087348 */ /* 0x000fea0003c00000 */
[----:B------:R0:W1:Y:S02]  /*5da0*/  SHFL.DOWN P1, R179, R172, R177, R176 ;  /* 0x080000b1acb37389 */ /* 0x00006400000200b0 */
[----:B01----:R-:W-:Y:S01]  /*5db0*/  ENDCOLLECTIVE ;  /* 0x000000000000791b */ /* 0x003fe20003800000 */
.L_x_15113:
[----:B------:R-:W-:-:S05]  /*5dc0*/  MOV R172, R179 ;  /* 0x000000b300ac7202 */ /* 0x000fca0000000f00 */
[----:B------:R-:W-:Y:S01]  /*5dd0*/  FADD.FTZ R178, R178, R172 ;  /* 0x000000acb2b27221 */ /* 0x000fe20000010000 */
[----:B------:R-:W-:-:S07]  /*5de0*/  MOV R172, R173 ;  /* 0x000000ad00ac7202 */ /* 0x000fce0000000f00 */
[----:B------:R-:W-:Y:S05]  /*5df0*/  WARPSYNC.COLLECTIVE R175, `(.L_x_15114) ;  /* 0x00000000af087348 */ /* 0x000fea0003c00000 */
[----:B------:R0:W1:Y:S02]  /*5e00*/  SHFL.DOWN P1, R179, R172, R177, R176 ;  /* 0x080000b1acb37389 */ /* 0x00006400000200b0 */
[----:B01----:R-:W-:Y:S01]  /*5e10*/  ENDCOLLECTIVE ;  /* 0x000000000000791b */ /* 0x003fe20003800000 */
.L_x_15114:
[----:B------:R-:W-:Y:S01]  /*5e20*/  HFMA2.MMA R177, -RZ, RZ, 0, 5.9604644775390625e-08 ;  /* 0x00000001ffb17435 */ /* 0x000fe200000001ff */
[----:B------:R-:W-:-:S05]  /*5e30*/  MOV R172, R179 ;  /* 0x000000b300ac7202 */ /* 0x000fca0000000f00 */
[----:B------:R-:W-:Y:S01]  /*5e40*/  FADD.FTZ R173, R173, R172 ;  /* 0x000000acadad7221 */ /* 0x000fe20000010000 */
[----:B------:R-:W-:-:S07]  /*5e50*/  MOV R172, R178 ;  /* 0x000000b200ac7202 */ /* 0x000fce0000000f00 */
[----:B------:R-:W-:Y:S05]  /*5e60*/  WARPSYNC.COLLECTIVE R175, `(.L_x_15115) ;  /* 0x00000000af087348 */ /* 0x000fea0003c00000 */
[----:B------:R0:W1:Y:S02]  /*5e70*/  SHFL.DOWN P1, R179, R172, R177, R176 ;  /* 0x080000b1acb37389 */ /* 0x00006400000200b0 */
[----:B01----:R-:W-:Y:S01]  /*5e80*/  ENDCOLLECTIVE ;  /* 0x000000000000791b */ /* 0x003fe20003800000 */
.L_x_15115:
[----:B------:R-:W-:Y:S02]  /*5e90*/  MOV R172, R173 ;  /* 0x000000ad00ac7202 */ /* 0x000fe40000000f00 */
[----:B------:R-:W-:-:S07]  /*5ea0*/  MOV R202, R179 ;  /* 0x000000b300ca7202 */ /* 0x000fce0000000f00 */
[----:B------:R-:W-:Y:S05]  /*5eb0*/  WARPSYNC.COLLECTIVE R175, `(.L_x_15116) ;  /* 0x00000000af087348 */ /* 0x000fea0003c00000 */
[----:B------:R0:W1:Y:S02]  /*5ec0*/  SHFL.DOWN P1, R179, R172, R177, R176 ;  /* 0x080000b1acb37389 */ /* 0x00006400000200b0 */
[----:B01----:R-:W-:Y:S01]  /*5ed0*/  ENDCOLLECTIVE ;  /* 0x000000000000791b */ /* 0x003fe20003800000 */
.L_x_15116:
[----:B------:R-:W-:Y:S01]  /*5ee0*/  MOV R175, R179 ;  /* 0x000000b300af7202 */ /* 0x000fe20000000f00 */
[----:B------:R-:W-:Y:S06]  /*5ef0*/  BRA `(.L_x_15117) ;  /* 0xffffffc8003c7947 */ /* 0x000fec000383ffff */
.L_x_15118:
        /* <DEDUP_REMOVED lines=16> */
.L_x_16653:


//--------------------- .text._ZN10layer_norm13ln_bwd_kernelINS_13Kernel_traitsIfffffjLj5120ELj1ELj1ELj4ELj16ENS_18Kernel_traits_baseILj5120EfffffjLj128EEEEELb0ELb1ELb0ELb0EEEvNS_9BwdParamsE --------------------------
	.section	.text._ZN10layer_norm13ln_bwd_kernelINS_13Kernel_traitsIfffffjLj5120ELj1ELj1ELj4ELj16ENS_18Kernel_traits_baseILj5120EfffffjLj128EEEEELb0ELb1ELb0ELb0EEEvNS_9BwdParamsE,"ax",@progbits
	.align	128
        .global         _ZN10layer_norm13ln_bwd_kernelINS_13Kernel_traitsIfffffjLj5120ELj1ELj1ELj4ELj16ENS_18Kernel_traits_baseILj5120EfffffjLj128EEEEELb0ELb1ELb0ELb0EEEvNS_9BwdParamsE
        .type           _ZN10layer_norm13ln_bwd_kernelINS_13Kernel_traitsIfffffjLj5120ELj1ELj1ELj4ELj16ENS_18Kernel_traits_baseILj5120EfffffjLj128EEEEELb0ELb1ELb0ELb0EEEvNS_9BwdParamsE,@function
        .size           _ZN10layer_norm13ln_bwd_kernelINS_13Kernel_traitsIfffffjLj5120ELj1ELj1ELj4ELj16ENS_18Kernel_traits_baseILj5120EfffffjLj128EEEEELb0ELb1ELb0ELb0EEEvNS_9BwdParamsE,(.L_x_16654 - _ZN10layer_norm13ln_bwd_kernelINS_13Kernel_traitsIfffffjLj5120ELj1ELj1ELj4ELj16ENS_18Kernel_traits_baseILj5120EfffffjLj128EEEEELb0ELb1ELb0ELb0EEEvNS_9BwdParamsE)
        .other          _ZN10layer_norm13ln_bwd_kernelINS_13Kernel_traitsIfffffjLj5120ELj1ELj1ELj4ELj16ENS_18Kernel_traits_baseILj5120EfffffjLj128EEEEELb0ELb1ELb0ELb0EEEvNS_9BwdParamsE,@"STO_CUDA_ENTRY STV_DEFAULT"
_ZN10layer_norm13ln_bwd_kernelINS_13Kernel_traitsIfffffjLj5120ELj1ELj1ELj4ELj16ENS_18Kernel_traits_baseILj5120EfffffjLj128EEEEELb0ELb1ELb0ELb0EEEvNS_9BwdParamsE:
.text._ZN10layer_norm13ln_bwd_kernelINS_13Kernel_traitsIfffffjLj5120ELj1ELj1ELj4ELj16ENS_18Kernel_traits_baseILj5120EfffffjLj128EEEEELb0ELb1ELb0ELb0EEEvNS_9BwdParamsE:
        /* <DEDUP_REMOVED lines=23> */
[----:B------:R-:W3:Y:S03]  /*0170*/  LDL.64 R124, [R1+0x150] ;  /* 0x00015000017c7983 */ /* 0x000ee60000100a00 */
[C---:B------:R-:W-:Y:S01]  /*0180*/  LOP3.LUT P0, RZ, R0.reuse, 0xffffff80, RZ, 0xc0, !PT ;  /* 0xffffff8000ff7812 */ /* 0x040fe2000780c0ff */
[----:B------:R-:W3:Y:S01]  /*0190*/  LDL.64 R126, [R1+0x158] ;  /* 0x00015800017e7983 */ /* 0x000ee20000100a00 */
[----:B------:R-:W-:-:S02]  /*01a0*/  ISETP.GE.U32.AND P2, PT, R0, 0x100, PT ;  /* 0x000001000000780c */ /* 0x000fc40003f46070 */
[C---:B------:R-:W-:Y:S01]  /*01b0*/  ISETP.GE.U32.AND P1, PT, R0.reuse, 0x180, PT ;  /* 0x000001800000780c */ /* 0x040fe20003f26070 */
[----:B------:R-:W4:Y:S01]  /*01c0*/  LDL.64 R128, [R1+0x160] ;  /* 0x0001600001807983 */ /* 0x000f220000100a00 */
[----:B------:R-:W-:-:S03]  /*01d0*/  ISETP.GE.U32.AND P6, PT, R0, 0x200, PT ;  /* 0x000002000000780c */ /* 0x000fc60003fc6070 */
[----:B------:R-:W4:Y:S04]  /*01e0*/  LDL.64 R130, [R1+0x168] ;  /* 0x0001680001827983 */ /* 0x000f280000100a00 */
[----:B------:R-:W-:Y:S01]  /*01f0*/  @P0 LOP3.LUT R3, R3, 0x8, RZ, 0xfc, !PT ;  /* 0x0000000803030812 */ /* 0x000fe200078efcff */
[----:B--2---:R-:W2:Y:S01]  /*0200*/  @P0 LDC.64 R4, c[0x0][0x260] ;  /* 0x00009800ff040b82 */ /* 0x004ea20000000a00 */
[----:B------:R-:W-:Y:S01]  /*0210*/  ULDC.64 UR4, c[0x0][0x208] ;  /* 0x0000820000047ab9 */ /* 0x000fe20000000a00 */
[----:B------:R-:W5:Y:S01]  /*0220*/  LDL.64 R116, [R1+0x140] ;  /* 0x0001400001747983 */ /* 0x000f620000100a00 */
[----:B------:R-:W-:-:S03]  /*0230*/  LOP3.LUT R3, R3, 0xffffffef, RZ, 0xc0, !PT ;  /* 0xffffffef03037812 */ /* 0x000fc600078ec0ff */
[----:B------:R-:W5:Y:S01]  /*0240*/  LDL.64 R118, [R1+0x148] ;  /* 0x0001480001767983 */ /* 0x000f620000100a00 */
[----:B------:R-:W-:Y:S01]  /*0250*/  @P2 LOP3.LUT R3, R3, 0x10, RZ, 0xfc, !PT ;  /* 0x0000001003032812 */ /* 0x000fe200078efcff */
[----:B------:R-:W0:Y:S02]  /*0260*/  @P0 LDC.64 R6, c[0x0][0x278] ;  /* 0x00009e00ff060b82 */ /* 0x000e240000000a00 */
[----:B------:R-:W5:Y:S01]  /*0270*/  LDL.64 R120, [R1+0x130] ;  /* 0x0001300001787983 */ /* 0x000f620000100a00 */
[----:B------:R-:W-:-:S03]  /*0280*/  LOP3.LUT R3, R3, 0xffffffdf, RZ, 0xc0, !PT ;  /* 0xffffffdf03037812 */ /* 0x000fc600078ec0ff */
[----:B------:R-:W5:Y:S01]  /*0290*/  LDL.64 R122, [R1+0x138] ;  /* 0x00013800017a7983 */ /* 0x000f620000100a00 */
[----:B------:R-:W-:Y:S01]  /*02a0*/  @P1 LOP3.LUT R3, R3, 0x20, RZ, 0xfc, !PT ;  /* 0x0000002003031812 */ /* 0x000fe200078efcff */
[----:B------:R-:W1:Y:S01]  /*02b0*/  @P2 LDC.64 R8, c[0x0][0x260] ;  /* 0x00009800ff082b82 */ /* 0x000e620000000a00 */
[----:B------:R-:W-:Y:S01]  /*02c0*/  ISETP.GE.U32.AND P5, PT, R0, 0x280, PT ;  /* 0x000002800000780c */ /* 0x000fe20003fa6070 */
[----:B------:R-:W5:Y:S01]  /*02d0*/  LDL.64 R112, [R1+0x110] ;  /* 0x0001100001707983 */ /* 0x000f620000100a00 */
[----:B------:R-:W-:-:S03]  /*02e0*/  LOP3.LUT R3, R3, 0xfffffffb, RZ, 0xc0, !PT ;  /* 0xfffffffb03037812 */ /* 0x000fc600078ec0ff */
[----:B------:R-:W5:Y:S01]  /*02f0*/  LDL.64 R114, [R1+0x118] ;  /* 0x0001180001727983 */ /* 0x000f620000100a00 */
[----:B------:R-:W-:Y:S01]  /*0300*/  @P6 LOP3.LUT R3, R3, 0x4, RZ, 0xfc, !PT ;  /* 0x0000000403036812 */ /* 0x000fe200078efcff */
[----:B------:R-:W1:Y:S02]  /*0310*/  @P2 LDC.64 R10, c[0x0][0x278] ;  /* 0x00009e00ff0a2b82 */ /* 0x000e640000000a00 */
[----:B------:R-:W5:Y:S04]  /*0320*/  LDL.64 R108, [R1+0x120] ;  /* 0x00012000016c7983 */ /* 0x000f680000100a00 */
[----:B------:R-:W5:Y:S02]  /*0330*/  LDL.64 R110, [R1+0x128] ;  /* 0x00012800016e7983 */ /* 0x000f640000100a00 */
[----:B------:R-:W1:Y:S02]  /*0340*/  @P1 LDC.64 R16, c[0x0][0x260] ;  /* 0x00009800ff101b82 */ /* 0x000e640000000a00 */
[----:B------:R-:W5:Y:S04]  /*0350*/  LDL.64 R104, [R1+0xf0] ;  /* 0x0000f00001687983 */ /* 0x000f680000100a00 */
[----:B------:R-:W5:Y:S02]  /*0360*/  LDL.64 R106, [R1+0xf8] ;  /* 0x0000f800016a7983 */ /* 0x000f640000100a00 */
[----:B------:R-:W1:Y:S01]  /*0370*/  @P1 LDC.64 R18, c[0x0][0x278] ;  /* 0x00009e00ff121b82 */ /* 0x000e620000000a00 */
[C---:B--2---:R-:W-:Y:S01]  /*0380*/  @P0 IMAD.WIDE.U32 R4, R49.reuse, 0x10, R4 ;  /* 0x0000001031040825 */ /* 0x044fe200078e0004 */
[----:B------:R-:W2:Y:S04]  /*0390*/  LDL.64 R100, [R1+0x100] ;  /* 0x0001000001647983 */ /* 0x000ea80000100a00 */
[----:B------:R-:W2:Y:S02]  /*03a0*/  LDL.64 R102, [R1+0x108] ;  /* 0x0001080001667983 */ /* 0x000ea40000100a00 */
[----:B------:R-:W1:Y:S01]  /*03b0*/  @P6 LDC.64 R20, c[0x0][0x260] ;  /* 0x00009800ff146b82 */ /* 0x000e620000000a00 */
[C---:B0-----:R-:W-:Y:S01]  /*03c0*/  @P0 IMAD.WIDE.U32 R6, R49.reuse, 0x10, R6 ;  /* 0x0000001031060825 */ /* 0x041fe200078e0006 */
[----:B------:R-:W2:Y:S04]  /*03d0*/  LDL.64 R96, [R1+0xd0] ;  /* 0x0000d00001607983 */ /* 0x000ea80000100a00 */
[----:B------:R-:W2:Y:S02]  /*03e0*/  LDL.64 R98, [R1+0xd8] ;  /* 0x0000d80001627983 */ /* 0x000ea40000100a00 */
[----:B------:R-:W0:Y:S01]  /*03f0*/  @P6 LDC.64 R22, c[0x0][0x278] ;  /* 0x00009e00ff166b82 */ /* 0x000e220000000a00 */
[----:B------:R-:W-:Y:S01]  /*0400*/  @P0 LOP3.LUT R49, R49, 0x80, RZ, 0xfc, !PT ;  /* 0x0000008031310812 */ /* 0x000fe200078efcff */
[----:B------:R-:W2:Y:S01]  /*0410*/  LDL.64 R92, [R1+0xe0] ;  /* 0x0000e000015c7983 */ /* 0x000ea20000100a00 */
[----:B------:R-:W-:-:S02]  /*0420*/  ISETP.GE.U32.AND P4, PT, R0, 0x300, PT ;  /* 0x000003000000780c */ /* 0x000fc40003f86070 */
[----:B------:R-:W-:Y:S01]  /*0430*/  LOP3.LUT R3, R3, 0xfffffffd, RZ, 0xc0, !PT ;  /* 0xfffffffd03037812 */ /* 0x000fe200078ec0ff */
[C---:B-1----:R-:W-:Y:S01]  /*0440*/  @P2 IMAD.WIDE.U32 R12, R49.reuse, 0x10, R8 ;  /* 0x00000010310c2825 */ /* 0x042fe200078e0008 */
[----:B------:R-:W-:Y:S01]  /*0450*/  P2R R50, PR, RZ, 0x40 ;  /* 0x00000040ff327803 */ /* 0x000fe20000000000 */
[----:B------:R-:W2:Y:S02]  /*0460*/  LDL.64 R94, [R1+0xe8] ;  /* 0x0000e800015e7983 */ /* 0x000ea40000100a00 */
[C---:B------:R-:W-:Y:S01]  /*0470*/  @P2 IMAD.WIDE.U32 R14, R49.reuse, 0x10, R10 ;  /* 0x00000010310e2825 */ /* 0x040fe200078e000a */
[----:B------:R-:W-:Y:S01]  /*0480*/  @P2 IADD3 R49, R49, 0x80, RZ ;  /* 0x0000008031312810 */ /* 0x000fe20007ffe0ff */
[----:B------:R-:W2:Y:S01]  /*0490*/  LDL.64 R88, [R1+0xb0] ;  /* 0x0000b00001587983 */ /* 0x000ea20000100a00 */
[----:B------:R-:W-:Y:S01]  /*04a0*/  @P5 LOP3.LUT R3, R3, 0x2, RZ, 0xfc, !PT ;  /* 0x0000000203035812 */ /* 0x000fe200078efcff */
[----:B------:R-:W1:Y:S02]  /*04b0*/  @P5 LDC.64 R8, c[0x0][0x260] ;  /* 0x00009800ff085b82 */ /* 0x000e640000000a00 */
[----:B------:R-:W-:Y:S01]  /*04c0*/  @P1 IMAD.WIDE.U32 R16, R49, 0x10, R16 ;  /* 0x0000001031101825 */ /* 0x000fe200078e0010 */
[----:B------:R-:W-:Y:S01]  /*04d0*/  LOP3.LUT R3, R3, 0xfffffffe, RZ, 0xc0, !PT ;  /* 0xfffffffe03037812 */ /* 0x000fe200078ec0ff */
[----:B------:R-:W2:Y:S02]  /*04e0*/  LDL.64 R90, [R1+0xb8] ;  /* 0x0000b800015a7983 */ /* 0x000ea40000100a00 */
[C---:B------:R-:W-:Y:S01]  /*04f0*/  @P1 IMAD.WIDE.U32 R18, R49.reuse, 0x10, R18 ;  /* 0x0000001031121825 */ /* 0x040fe200078e0012 */
[----:B------:R-:W-:Y:S01]  /*0500*/  @P1 IADD3 R49, R49, 0x80, RZ ;  /* 0x0000008031311810 */ /* 0x000fe20007ffe0ff */
[----:B------:R-:W2:Y:S01]  /*0510*/  LDL.64 R84, [R1+0xc0] ;  /* 0x0000c00001547983 */ /* 0x000ea20000100a00 */
[----:B------:R-:W-:Y:S01]  /*0520*/  @P4 LOP3.LUT R3, R3, 0x1, RZ, 0xfc, !PT ;  /* 0x0000000103034812 */ /* 0x000fe200078efcff */
[----:B------:R-:W1:Y:S02]  /*0530*/  @P5 LDC.64 R10, c[0x0][0x278] ;  /* 0x00009e00ff0a5b82 */ /* 0x000e640000000a00 */
[C---:B------:R-:W-:Y:S01]  /*0540*/  @P6 IMAD.WIDE.U32 R20, R49.reuse, 0x10, R20 ;  /* 0x0000001031146825 */ /* 0x040fe200078e0014 */
[----:B------:R-:W2:Y:S03]  /*0550*/  LDL.64 R86, [R1+0xc8] ;  /* 0x0000c80001567983 */ /* 0x000ea60000100a00 */
[C---:B0-----:R-:W-:Y:S01]  /*0560*/  @P6 IMAD.WIDE.U32 R22, R49.reuse, 0x10, R22 ;  /* 0x0000001031166825 */ /* 0x041fe200078e0016 */
[----:B------:R-:W-:Y:S01]  /*0570*/  @P6 IADD3 R49, R49, 0x80, RZ ;  /* 0x0000008031316810 */ /* 0x000fe20007ffe0ff */
[----:B------:R-:W2:Y:S01]  /*0580*/  LDL.64 R80, [R1+0x90] ;  /* 0x0000900001507983 */ /* 0x000ea20000100a00 */
[----:B------:R-:W-:Y:S01]  /*0590*/  LOP3.LUT P6, RZ, R3, 0x20, RZ, 0xc0, !PT ;  /* 0x0000002003ff7812 */ /* 0x000fe200078cc0ff */
[----:B------:R-:W0:Y:S02]  /*05a0*/  @P4 LDC.64 R28, c[0x0][0x260] ;  /* 0x00009800ff1c4b82 */ /* 0x000e240000000a00 */
[----:B------:R-:W2:Y:S01]  /*05b0*/  LDL.64 R82, [R1+0x98] ;  /* 0x0000980001527983 */ /* 0x000ea20000100a00 */
[----:B------:R-:W-:-:S02]  /*05c0*/  P2R R48, PR, RZ, 0x40 ;  /* 0x00000040ff307803 */ /* 0x000fc40000000000 */
[C---:B------:R-:W-:Y:S01]  /*05d0*/  LOP3.LUT P6, RZ, R3.reuse, 0x10, RZ, 0xc0, !PT ;  /* 0x0000001003ff7812 */ /* 0x040fe200078cc0ff */
[----:B------:R-:W2:Y:S04]  /*05e0*/  LDL.64 R76, [R1+0xa0] ;  /* 0x0000a000014c7983 */ /* 0x000ea80000100a00 */
[----:B------:R-:W2:Y:S01]  /*05f0*/  LDL.64 R78, [R1+0xa8] ;  /* 0x0000a800014e7983 */ /* 0x000ea20000100a00 */
[----:B------:R-:W-:Y:S01]  /*0600*/  P2R R2, PR, RZ, 0x40 ;  /* 0x00000040ff027803 */ /* 0x000fe20000000000 */
[----:B------:R-:W0:Y:S01]  /*0610*/  @P4 LDC.64 R30, c[0x0][0x278] ;  /* 0x00009e00ff1e4b82 */ /* 0x000e220000000a00 */
[----:B------:R-:W-:Y:S01]  /*0620*/  LOP3.LUT P6, RZ, R3, 0x8, RZ, 0xc0, !PT ;  /* 0x0000000803ff7812 */ /* 0x000fe200078cc0ff */
[----:B------:R-:W2:Y:S04]  /*0630*/  LDL.64 R72, [R1+0x70] ;  /* 0x0000700001487983 */ /* 0x000ea80000100a00 */
        /* <DEDUP_REMOVED lines=11> */
[----:B---3--:R-:W3:Y:S04]  /*06f0*/  @P6 LDG.E.128 R124, desc[UR4][R6.64] ;  /* 0x00000004067c6981 */ /* 0x008ee8000c1e1d00 */
[----:B----4-:R-:W4:Y:S04]  /*0700*/  @P6 LDG.E.128 R128, desc[UR4][R4.64] ;  /* 0x0000000404806981 */ /* 0x010f28000c1e1d00 */
[----:B---3--:R-:W-:Y:S04]  /*0710*/  @P6 STL.64 [R1+0x150], R124 ;  /* 0x0001507c01006387 */ /* 0x008fe80000100a00 */
[----:B------:R-:W-:Y:S04]  /*0720*/  @P6 STL.64 [R1+0x158], R126 ;  /* 0x0001587e01006387 */ /* 0x000fe80000100a00 */
[----:B----4-:R-:W-:Y:S04]  /*0730*/  @P6 STL.64 [R1+0x160], R128 ;  /* 0x0001608001006387 */ /* 0x010fe80000100a00 */
[----:B------:R-:W-:Y:S01]  /*0740*/  @P6 STL.64 [R1+0x168], R130 ;  /* 0x0001688201006387 */ /* 0x000fe20000100a00 */
[----:B------:R-:W-:-:S13]  /*0750*/  ISETP.NE.AND P6, PT, R2, RZ, PT ;  /* 0x000000ff0200720c */ /* 0x000fda0003fc5270 */
[----:B-----5:R-:W3:Y:S04]  /*0760*/  @P6 LDG.E.128 R116, desc[UR4][R14.64] ;  /* 0x000000040e746981 */ /* 0x020ee8000c1e1d00 */
[----:B------:R-:W4:Y:S04]  /*0770*/  @P6 LDG.E.128 R120, desc[UR4][R12.64] ;  /* 0x000000040c786981 */ /* 0x000f28000c1e1d00 */
[----:B---3--:R-:W-:Y:S04]  /*0780*/  @P6 STL.64 [R1+0x140], R116 ;  /* 0x0001407401006387 */ /* 0x008fe80000100a00 */
[----:B------:R-:W-:Y:S04]  /*0790*/  @P6 STL.64 [R1+0x148], R118 ;  /* 0x0001487601006387 */ /* 0x000fe80000100a00 */
[----:B----4-:R-:W-:Y:S04]  /*07a0*/  @P6 STL.64 [R1+0x130], R120 ;  /* 0x0001307801006387 */ /* 0x010fe80000100a00 */
[----:B------:R-:W-:Y:S01]  /*07b0*/  @P6 STL.64 [R1+0x138], R122 ;  /* 0x0001387a01006387 */ /* 0x000fe20000100a00 */
[----:B------:R-:W-:-:S13]  /*07c0*/  ISETP.NE.AND P6, PT, R48, RZ, PT ;  /* 0x000000ff3000720c */ /* 0x000fda0003fc5270 */
[----:B------:R-:W3:Y:S04]  /*07d0*/  @P6 LDG.E.128 R108, desc[UR4][R18.64] ;  /* 0x00000004126c6981 */ /* 0x000ee8000c1e1d00 */
[----:B------:R-:W4:Y:S01]  /*07e0*/  @P6 LDG.E.128 R112, desc[UR4][R16.64] ;  /* 0x0000000410706981 */ /* 0x000f22000c1e1d00 */
[C---:B------:R-:W-:Y:S02]  /*07f0*/  ISETP.GE.U32.AND P0, PT, R0.reuse, 0x380, PT ;  /* 0x000003800000780c */ /* 0x040fe40003f06070 */
[C---:B------:R-:W-:Y:S02]  /*0800*/  ISETP.GE.U32.AND P1, PT, R0.reuse, 0x400, PT ;  /* 0x000004000000780c */ /* 0x040fe40003f26070 */
[C---:B------:R-:W-:Y:S02]  /*0810*/  ISETP.GE.U32.AND P2, PT, R0.reuse, 0x480, PT ;  /* 0x000004800000780c */ /* 0x040fe40003f46070 */
[----:B------:R-:W-:-:S07]  /*0820*/  ISETP.GE.U32.AND P3, PT, R0, 0x500, PT ;  /* 0x000005000000780c */ /* 0x000fce0003f66070 */
[----:B------:R-:W5:Y:S08]  /*0830*/  @P0 LDC.64 R32, c[0x0][0x260] ;  /* 0x00009800ff200b82 */ /* 0x000f700000000a00 */
[----:B------:R-:W5:Y:S01]  /*0840*/  @P0 LDC.64 R34, c[0x0][0x278] ;  /* 0x00009e00ff220b82 */ /* 0x000f620000000a00 */
[----:B-1----:R-:W-:-:S04]  /*0850*/  @P5 IMAD.WIDE.U32 R24, R49, 0x10, R8 ;  /* 0x0000001031185825 */ /* 0x002fc800078e0008 */
[----:B------:R-:W-:-:S03]  /*0860*/  @P5 IMAD.WIDE.U32 R26, R49, 0x10, R10 ;  /* 0x00000010311a5825 */ /* 0x000fc600078e000a */
[----:B------:R-:W1:Y:S01]  /*0870*/  @P1 LDC.64 R36, c[0x0][0x260] ;  /* 0x00009800ff241b82 */ /* 0x000e620000000a00 */
[----:B------:R-:W-:Y:S01]  /*0880*/  @P5 IADD3 R49, R49, 0x80, RZ ;  /* 0x0000008031315810 */ /* 0x000fe20007ffe0ff */
[----:B--2---:R2:W2:Y:S06]  /*0890*/  @P5 LDG.E.128 R96, desc[UR4][R24.64] ;  /* 0x0000000418605981 */ /* 0x0044ac000c1e1d00 */
[----:B------:R-:W1:Y:S01]  /*08a0*/  @P1 LDC.64 R38, c[0x0][0x278] ;  /* 0x00009e00ff261b82 */ /* 0x000e620000000a00 */
[C---:B0-----:R-:W-:Y:S01]  /*08b0*/  @P4 IMAD.WIDE.U32 R28, R49.reuse, 0x10, R28 ;  /* 0x00000010311c4825 */ /* 0x041fe200078e001c */
[----:B------:R0:W2:Y:S06]  /*08c0*/  @P5 LDG.E.128 R92, desc[UR4][R26.64] ;  /* 0x000000041a5c5981 */ /* 0x0000ac000c1e1d00 */
[----:B------:R-:W0:Y:S01]  /*08d0*/  @P2 LDC.64 R8, c[0x0][0x260] ;  /* 0x00009800ff082b82 */ /* 0x000e220000000a00 */
[----:B------:R-:W-:-:S07]  /*08e0*/  @P4 IMAD.WIDE.U32 R30, R49, 0x10, R30 ;  /* 0x00000010311e4825 */ /* 0x000fce00078e001e */
[----:B------:R-:W0:Y:S01]  /*08f0*/  @P2 LDC.64 R10, c[0x0][0x278] ;  /* 0x00009e00ff0a2b82 */ /* 0x000e220000000a00 */
[----:B------:R-:W-:Y:S01]  /*0900*/  @P4 IADD3 R49, R49, 0x80, RZ ;  /* 0x0000008031314810 */ /* 0x000fe20007ffe0ff */
[----:B------:R2:W2:Y:S06]  /*0910*/  @P4 LDG.E.128 R88, desc[UR4][R28.64] ;  /* 0x000000041c584981 */ /* 0x0004ac000c1e1d00 */
[----:B------:R-:W0:Y:S01]  /*0920*/  @P3 LDC.64 R44, c[0x0][0x260] ;  /* 0x00009800ff2c3b82 */ /* 0x000e220000000a00 */
[C---:B-----5:R-:W-:Y:S01]  /*0930*/  @P0 IMAD.WIDE.U32 R32, R49.reuse, 0x10, R32 ;  /* 0x0000001031200825 */ /* 0x060fe200078e0020 */
[----:B------:R5:W5:Y:S06]  /*0940*/  @P4 LDG.E.128 R84, desc[UR4][R30.64] ;  /* 0x000000041e544981 */ /* 0x000b6c000c1e1d00 */
[----:B------:R-:W0:Y:S01]  /*0950*/  @P3 LDC.64 R46, c[0x0][0x278] ;  /* 0x00009e00ff2e3b82 */ /* 0x000e220000000a00 */
[C---:B------:R-:W-:Y:S01]  /*0960*/  @P0 IMAD.WIDE.U32 R34, R49.reuse, 0x10, R34 ;  /* 0x0000001031220825 */ /* 0x040fe200078e0022 */
[----:B------:R-:W-:Y:S01]  /*0970*/  @P0 IADD3 R49, R49, 0x80, RZ ;  /* 0x0000008031310810 */ /* 0x000fe20007ffe0ff */
[----:B------:R5:W5:Y:S04]  /*0980*/  @P0 LDG.E.128 R80, desc[UR4][R32.64] ;  /* 0x0000000420500981 */ /* 0x000b68000c1e1d00 */
[C---:B-1----:R-:W-:Y:S01]  /*0990*/  @P1 IMAD.WIDE.U32 R36, R49.reuse, 0x10, R36 ;  /* 0x0000001031241825 */ /* 0x042fe200078e0024 */
[----:B------:R1:W5:Y:S03]  /*09a0*/  @P0 LDG.E.128 R76, desc[UR4][R34.64] ;  /* 0x00000004224c0981 */ /* 0x000366000c1e1d00 */
[C---:B------:R-:W-:Y:S01]  /*09b0*/  @P1 IMAD.WIDE.U32 R38, R49.reuse, 0x10, R38 ;  /* 0x0000001031261825 */ /* 0x040fe200078e0026 */
[----:B------:R-:W-:Y:S01]  /*09c0*/  @P1 IADD3 R49, R49, 0x80, RZ ;  /* 0x0000008031311810 */ /* 0x000fe20007ffe0ff */
[----:B------:R1:W5:Y:S04]  /*09d0*/  @P1 LDG.E.128 R72, desc[UR4][R36.64] ;  /* 0x0000000424481981 */ /* 0x000368000c1e1d00 */
[C---:B0-----:R-:W-:Y:S01]  /*09e0*/  @P2 IMAD.WIDE.U32 R40, R49.reuse, 0x10, R8 ;  /* 0x0000001031282825 */ /* 0x041fe200078e0008 */
[----:B------:R0:W5:Y:S03]  /*09f0*/  @P1 LDG.E.128 R68, desc[UR4][R38.64] ;  /* 0x0000000426441981 */ /* 0x000166000c1e1d00 */
[C---:B------:R-:W-:Y:S01]  /*0a00*/  @P2 IMAD.WIDE.U32 R42, R49.reuse, 0x10, R10 ;  /* 0x00000010312a2825 */ /* 0x040fe200078e000a */
[----:B------:R-:W-:Y:S01]  /*0a10*/  @P2 IADD3 R49, R49, 0x80, RZ ;  /* 0x0000008031312810 */ /* 0x000fe20007ffe0ff */
[----:B------:R0:W5:Y:S04]  /*0a20*/  @P2 LDG.E.128 R64, desc[UR4][R40.64] ;  /* 0x0000000428402981 */ /* 0x000168000c1e1d00 */
[C---:B------:R-:W-:Y:S01]  /*0a30*/  @P3 IMAD.WIDE.U32 R8, R49.reuse, 0x10, R44 ;  /* 0x0000001031083825 */ /* 0x040fe200078e002c */
[----:B------:R0:W5:Y:S03]  /*0a40*/  @P2 LDG.E.128 R60, desc[UR4][R42.64] ;  /* 0x000000042a3c2981 */ /* 0x000166000c1e1d00 */
[----:B------:R-:W-:Y:S01]  /*0a50*/  @P3 IMAD.WIDE.U32 R10, R49, 0x10, R46 ;  /* 0x00000010310a3825 */ /* 0x000fe200078e002e */
[----:B------:R-:W5:Y:S04]  /*0a60*/  @P3 LDG.E.128 R56, desc[UR4][R8.64] ;  /* 0x0000000408383981 */ /* 0x000f68000c1e1d00 */
[----:B------:R-:W5:Y:S04]  /*0a70*/  @P3 LDG.E.128 R52, desc[UR4][R10.64] ;  /* 0x000000040a343981 */ /* 0x000f68000c1e1d00 */
[----:B---3--:R3:W-:Y:S04]  /*0a80*/  @P6 STL.64 [R1+0x120], R108 ;  /* 0x0001206c01006387 */ /* 0x0087e80000100a00 */
[----:B------:R3:W-:Y:S04]  /*0a90*/  @P6 STL.64 [R1+0x128], R110 ;  /* 0x0001286e01006387 */ /* 0x0007e80000100a00 */
[----:B----4-:R4:W-:Y:S04]  /*0aa0*/  @P6 STL.64 [R1+0x110], R112 ;  /* 0x0001107001006387 */ /* 0x0109e80000100a00 */
[----:B------:R4:W-:Y:S01]  /*0ab0*/  @P6 STL.64 [R1+0x118], R114 ;  /* 0x0001187201006387 */ /* 0x0009e20000100a00 */
[----:B------:R-:W-:-:S13]  /*0ac0*/  ISETP.NE.AND P6, PT, R50, RZ, PT ;  /* 0x000000ff3200720c */ /* 0x000fda0003fc5270 */
[----:B------:R-:W4:Y:S04]  /*0ad0*/  @P6 LDG.E.128 R104, desc[UR4][R20.64] ;  /* 0x0000000414686981 */ /* 0x000f28000c1e1d00 */
[----:B------:R-:W4:Y:S01]  /*0ae0*/  @P6 LDG.E.128 R100, desc[UR4][R22.64] ;  /* 0x0000000416646981 */ /* 0x000f22000c1e1d00 */
[----:B------:R-:W-:Y:S02]  /*0af0*/  LOP3.LUT R3, R3, 0xffffffbf, RZ, 0xc0, !PT ;  /* 0xffffffbf03037812 */ /* 0x000fe400078ec0ff */
[----:B------:R-:W-:Y:S02]  /*0b00*/  LEA.HI R2, R140, UR6, RZ, 0x19 ;  /* 0x000000068c027c11 */ /* 0x000fe4000f8fc8ff */
[----:B------:R-:W-:Y:S02]  /*0b10*/  @P3 LOP3.LUT R3, R3, 0x40, RZ, 0xfc, !PT ;  /* 0x0000004003033812 */ /* 0x000fe400078efcff */
[----:B--2---:R-:W-:-:S02]  /*0b20*/  CS2R R24, SRZ ;  /* 0x0000000000187805 */ /* 0x004fc4000001ff00 */
[----:B------:R-:W-:Y:S02]  /*0b30*/  CS2R R26, SRZ ;  /* 0x00000000001a7805 */ /* 0x000fe4000001ff00 */
[----:B------:R-:W-:Y:S02]  /*0b40*/  CS2R R28, SRZ ;  /* 0x00000000001c7805 */ /* 0x000fe4000001ff00 */
[----:B-----5:R-:W-:Y:S02]  /*0b50*/  CS2R R30, SRZ ;  /* 0x00000000001e7805 */ /* 0x020fe4000001ff00 */
[----:B------:R-:W-:Y:S02]  /*0b60*/  CS2R R32, SRZ ;  /* 0x0000000000207805 */ /* 0x000fe4000001ff00 */
[----:B-1----:R-:W-:Y:S02]  /*0b70*/  CS2R R34, SRZ ;  /* 0x0000000000227805 */ /* 0x002fe4000001ff00 */
[----:B------:R-:W-:-:S02]  /*0b80*/  CS2R R36, SRZ ;  /* 0x0000000000247805 */ /* 0x000fc4000001ff00 */
[----:B0-----:R-:W-:Y:S02]  /*0b90*/  CS2R R38, SRZ ;  /* 0x0000000000267805 */ /* 0x001fe4000001ff00 */
[----:B------:R-:W-:Y:S02]  /*0ba0*/  CS2R R40, SRZ ;  /* 0x0000000000287805 */ /* 0x000fe4000001ff00 */
[----:B------:R-:W-:Y:S02]  /*0bb0*/  CS2R R42, SRZ ;  /* 0x00000000002a7805 */ /* 0x000fe4000001ff00 */
[----:B------:R-:W-:Y:S02]  /*0bc0*/  CS2R R44, SRZ ;  /* 0x00000000002c7805 */ /* 0x000fe4000001ff00 */
[----:B------:R-:W-:Y:S02]  /*0bd0*/  CS2R R46, SRZ ;  /* 0x00000000002e7805 */ /* 0x000fe4000001ff00 */
[----:B------:R-:W-:-:S02]  /*0be0*/  CS2R R48, SRZ ;  /* 0x0000000000307805 */ /* 0x000fc4000001ff00 */
[----:B------:R-:W-:Y:S02]  /*0bf0*/  CS2R R50, SRZ ;  /* 0x0000000000327805 */ /* 0x000fe4000001ff00 */
[----:B---3--:R-:W-:Y:S02]  /*0c00*/  CS2R R108, SRZ ;  /* 0x00000000006c7805 */ /* 0x008fe4000001ff00 */
[----:B------:R-:W-:Y:S02]  /*0c10*/  CS2R R110, SRZ ;  /* 0x00000000006e7805 */ /* 0x000fe4000001ff00 */
[----:B----4-:R-:W-:Y:S02]  /*0c20*/  CS2R R112, SRZ ;  /* 0x0000000000707805 */ /* 0x010fe4000001ff00 */
        /* <DEDUP_REMOVED lines=43> */
[----:B------:R-:W-:-:S02]  /*0ee0*/  ISETP.GE.AND P3, PT, R2, UR7, PT ;  /* 0x0000000702007c0c */ /* 0x000fc4000bf66270 */
[----:B0-----:R-:W-:Y:S02]  /*0ef0*/  CS2R R56, SRZ ;  /* 0x0000000000387805 */ /* 0x001fe4000001ff00 */
        /* <DEDUP_REMOVED lines=34> */
.L_x_15161:
[----:B------:R-:W1:Y:S01]  /*1120*/  @P3 LDC.64 R4, c[0x0][0x270] ;  /* 0x00009c00ff043b82 */ /* 0x000e620000000a00 */
[----:B------:R-:W-:Y:S02]  /*1130*/  SHF.R.S32.HI R19, RZ, 0x1f, R2 ;  /* 0x0000001fff137819 */ /* 0x000fe40000011402 */
[----:B------:R-:W-:-:S05]  /*1140*/  LOP3.LUT P5, RZ, R3, 0x8, RZ, 0xc0, !PT ;  /* 0x0000000803ff7812 */ /* 0x000fca00078ac0ff */
[----:B--234-:R-:W2:Y:S01]  /*1150*/  LDC.64 R188, c[0x0][0x258] ;  /* 0x00009600ffbc7b82 */ /* 0x01cea20000000a00 */
[C---:B-1----:R-:W-:Y:S02]  /*1160*/  @P3 LEA R18, P4, R2.reuse, R4, 0x2 ;  /* 0x0000000402123211 */ /* 0x042fe400078810ff */
[----:B------:R-:W-:Y:S02]  /*1170*/  MOV R4, 0x3f800000 ;  /* 0x3f80000000047802 */ /* 0x000fe40000000f00 */
[C---:B------:R-:W-:Y:S01]  /*1180*/  @P3 LEA.HI.X R19, R2.reuse, R5, R19, 0x2, P4 ;  /* 0x0000000502133211 */ /* 0x040fe200020f1413 */
[----:B--2---:R-:W-:-:S04]  /*1190*/  IMAD.WIDE R188, R2, 0x4, R188 ;  /* 0x0000000402bc7825 */ /* 0x004fc800078e02bc */
[----:B------:R1:W5:Y:S04]  /*11a0*/  @P3 LDG.E R4, desc[UR4][R18.64] ;  /* 0x0000000412043981 */ /* 0x000368000c1e1900 */
[----:B------:R-:W5:Y:S01]  /*11b0*/  LDG.E R5, desc[UR4][R188.64] ;  /* 0x00000004bc057981 */ /* 0x000f62000c1e1900 */
[----:B-1----:R-:W1:Y:S01]  /*11c0*/  LDC.64 R18, c[0x0][0x250] ;  /* 0x00009400ff127b82 */ /* 0x002e620000000a00 */
[----:B------:R-:W2:Y:S01]  /*11d0*/  S2R R22, SR_TID.X ;  /* 0x0000000000167919 */ /* 0x000ea20000002100 */
[----:B------:R-:W-:-:S05]  /*11e0*/  MOV R20, UR13 ;  /* 0x0000000d00147c02 */ /* 0x000fca0008000f00 */
[----:B------:R3:W-:Y:S01]  /*11f0*/  STL [R1+0x28], R20 ;  /* 0x0000281401007387 */ /* 0x0007e20000100800 */
[----:B-1----:R-:W-:-:S06]  /*1200*/  IMAD.WIDE R18, R2, 0x4, R18 ;  /* 0x0000000402127825 */ /* 0x002fcc00078e0212 */
[----:B------:R1:W5:Y:S02]  /*1210*/  LDG.E R19, desc[UR4][R18.64] ;  /* 0x0000000412137981 */ /* 0x000364000c1e1900 */
[----:B-1----:R-:W-:Y:S01]  /*1220*/  IMAD R18, R2, R20, RZ ;  /* 0x0000001402127224 */ /* 0x002fe200078e02ff */
[----:B--2---:R-:W-:-:S04]  /*1230*/  LOP3.LUT R22, R22, 0x7f, RZ, 0xc0, !PT ;  /* 0x0000007f16167812 */ /* 0x004fc800078ec0ff */
[----:B---3--:R-:W-:-:S04]  /*1240*/  SHF.R.S32.HI R20, RZ, 0x1f, R18 ;  /* 0x0000001fff147819 */ /* 0x008fc80000011412 */
[----:B------:R-:W-:Y:S01]  /*1250*/  LEA.HI R18, R20, R18, RZ, 0x2 ;  /* 0x0000001214127211 */ /* 0x000fe200078f10ff */
[----:B------:R-:W-:Y:S03]  /*1260*/  BSSY B0, `(.L_x_15120) ;  /* 0x0000036000007945 */ /* 0x000fe60003800000 */
[----:B------:R-:W-:Y:S01]  /*1270*/  LEA.HI.SX32 R20, R18, R22, 0x1e ;  /* 0x0000001612147211 */ /* 0x000fe200078ff2ff */
[----:B------:R1:W-:Y:S01]  /*1280*/  STL [R1+0x2c], R22 ;  /* 0x00002c1601007387 */ /* 0x0003e20000100800 */
[----:B------:R-:W-:Y:S02]  /*1290*/  MOV R18, RZ ;  /* 0x000000ff00127202 */ /* 0x000fe40000000f00 */
[----:B------:R-:W-:Y:S02]  /*12a0*/  MOV R196, R20 ;  /* 0x0000001400c47202 */ /* 0x000fe40000000f00 */
[----:B-1----:R-:W-:Y:S01]  /*12b0*/  MOV R22, RZ ;  /* 0x000000ff00167202 */ /* 0x002fe20000000f00 */
        /* <DEDUP_REMOVED lines=27> */
[----:B------:R-:W-:Y:S01]  /*1470*/  FMUL.FTZ R225, R223, R189 ;  /* 0x000000bddfe17220 */ /* 0x000fe20000410000 */
[----:B------:R-:W-:Y:S02]  /*1480*/  FMUL.FTZ R223, R5, R18 ;  /* 0x0000001205df7220 */ /* 0x000fe40000410000 */
[----:B------:R-:W-:Y:S01]  /*1490*/  FADD.FTZ R22, RZ, R6 ;  /* 0x00000006ff167221 */ /* 0x000fe20000010000 */
[----:B------:R-:W-:Y:S01]  /*14a0*/  FFMA.FTZ R18, R0, R6, RZ ;  /* 0x0000000600127223 */ /* 0x000fe200000100ff */
[----:B----4-:R-:W-:-:S02]  /*14b0*/  FMUL.FTZ R224, R222, R190 ;  /* 0x000000bedee07220 */ /* 0x010fc40000410000 */
        /* <DEDUP_REMOVED lines=16> */
.L_x_15121:
[----:B------:R-:W-:Y:S05]  /*15c0*/  BSYNC B0 ;  /* 0x0000000000007941 */ /* 0x000fea0003800000 */
.L_x_15120:
[----:B------:R-:W-:Y:S01]  /*15d0*/  LOP3.LUT P4, RZ, R3, 0x10, RZ, 0xc0, !PT ;  /* 0x0000001003ff7812 */ /* 0x000fe2000788c0ff */
[----:B------:R-:W-:-:S12]  /*15e0*/  BSSY B0, `(.L_x_15122) ;  /* 0x0000033000007945 */ /* 0x000fd80003800000 */
[----:B------:R-:W-:Y:S05]  /*15f0*/  @!P4 BRA `(.L_x_15123) ;  /* 0x0000000000c4c947 */ /* 0x000fea0003800000 */
[----:B------:R-:W-:Y:S01]  /*1600*/  ISETP.NE.U32.AND P4, PT, RZ, UR8, PT ;  /* 0x00000008ff007c0c */ /* 0x000fe2000bf85070 */
[----:B------:R-:W1:Y:S01]  /*1610*/  LDC.U8 R190, c[0x0][0x2a0] ;  /* 0x0000a800ffbe7b82 */ /* 0x000e620000000000 */
[----:B------:R-:W2:Y:S02]  /*1620*/  LDL R242, [R1+0x130] ;  /* 0x0001300001f27983 */ /* 0x000ea40000100800 */
[----:B------:R-:W-:Y:S02]  /*1630*/  ISETP.NE.AND.EX P4, PT, RZ, UR9, PT, P4 ;  /* 0x00000009ff007c0c */ /* 0x000fe4000bf85340 */
[----:B------:R-:W3:Y:S03]  /*1640*/  LDL R221, [R1+0x134] ;  /* 0x0001340001dd7983 */ /* 0x000ee60000100800 */
[----:B------:R-:W4:Y:S01]  /*1650*/  LDC.64 R192, c[0x0][0x2b8] ;  /* 0x0000ae00ffc07b82 */ /* 0x000f220000000a00 */
[----:B------:R-:W3:Y:S07]  /*1660*/  LDL R211, [R1+0x138] ;  /* 0x0001380001d37983 */ /* 0x000eee0000100800 */
[----:B------:R-:W-:-:S04]  /*1670*/  @P4 LEA R188, P5, R196, UR8, 0x4 ;  /* 0x00000008c4bc4c11 */ /* 0x000fc8000f8a20ff */
[----:B------:R-:W-:-:S05]  /*1680*/  @P4 LEA.HI.X R189, R196, UR9, RZ, 0x4, P5 ;  /* 0x00000009c4bd4c11 */ /* 0x000fca000a8f24ff */
[----:B------:R0:W5:Y:S02]  /*1690*/  @P4 LDG.E.128 R148, desc[UR4][R188.64] ;  /* 0x00000004bc944981 */ /* 0x000164000c1e1d00 */
[----:B0-----:R-:W-:-:S04]  /*16a0*/  LEA R188, P4, R196, UR10, 0x4 ;  /* 0x0000000ac4bc7c11 */ /* 0x001fc8000f8820ff */
[----:B------:R-:W-:Y:S02]  /*16b0*/  LEA.HI.X R189, R196, UR11, RZ, 0x4, P4 ;  /* 0x0000000bc4bd7c11 */ /* 0x000fe4000a0f24ff */
[----:B-1----:R-:W-:-:S04]  /*16c0*/  ISETP.NE.AND P4, PT, R190, RZ, PT ;  /* 0x000000ffbe00720c */ /* 0x002fc80003f85270 */
[----:B------:R-:W2:Y:S01]  /*16d0*/  LDG.E.128 R188, desc[UR4][R188.64] ;  /* 0x00000004bcbc7981 */ /* 0x000ea2000c1e1d00 */
[----:B----4-:R-:W-:Y:S01]  /*16e0*/  IMAD.WIDE.U32 R192, R196, 0x10, R192 ;  /* 0x00000010c4c07825 */ /* 0x010fe200078e00c0 */
[----:B-----5:R-:W-:-:S05]  /*16f0*/  FSEL R21, R19, RZ, !P4 ;  /* 0x000000ff13157208 */ /* 0x020fca0006000000 */
[----:B------:R-:W4:Y:S01]  /*1700*/  LDG.E.128 R192, desc[UR4][R192.64] ;  /* 0x00000004c0c07981 */ /* 0x000f22000c1e1d00 */
        /* <DEDUP_REMOVED lines=9> */
[----:B----4-:R-:W-:Y:S01]  /*17a0*/  FMUL.FTZ R243, R242, R192 ;  /* 0x000000c0f2f37220 */ /* 0x010fe20000410000 */
[----:B---3--:R-:W-:-:S03]  /*17b0*/  FMUL.FTZ R221, R221, R193 ;  /* 0x000000c1dddd7220 */ /* 0x008fc60000410000 */
[----:B------:R-:W-:Y:S01]  /*17c0*/  FADD.FTZ R22, R22, R243 ;  /* 0x000000f316167221 */ /* 0x000fe20000010000 */
[----:B------:R-:W-:Y:S01]  /*17d0*/  FFMA.FTZ R18, R210, R243, R18 ;  /* 0x000000f3d2127223 */ /* 0x000fe20000010012 */
[----:B------:R-:W-:Y:S01]  /*17e0*/  FMUL.FTZ R242, R5, R190 ;  /* 0x000000be05f27220 */ /* 0x000fe20000410000 */
[----:B------:R-:W-:Y:S01]  /*17f0*/  FMUL.FTZ R211, R211, R194 ;  /* 0x000000c2d3d37220 */ /* 0x000fe20000410000 */
        /* <DEDUP_REMOVED lines=17> */
.L_x_15123:
[----:B------:R-:W-:Y:S05]  /*1910*/  BSYNC B0 ;  /* 0x0000000000007941 */ /* 0x000fea0003800000 */
.L_x_15122:
        /* <DEDUP_REMOVED lines=52> */
.L_x_15125:
[----:B------:R-:W-:Y:S05]  /*1c60*/  BSYNC B0 ;  /* 0x0000000000007941 */ /* 0x000fea0003800000 */
.L_x_15124:
        /* <DEDUP_REMOVED lines=52> */
.L_x_15127:
[----:B------:R-:W-:Y:S05]  /*1fb0*/  BSYNC B0 ;  /* 0x0000000000007941 */ /* 0x000fea0003800000 */
.L_x_15126:
        /* <DEDUP_REMOVED lines=26> */
[----:B----4-:R-:W-:Y:S01]  /*2160*/  FMUL.FTZ R237, R236, R192 ;  /* 0x000000c0eced7220 */ /* 0x010fe20000410000 */
[----:B------:R-:W-:Y:S01]  /*2170*/  FMUL.FTZ R252, R5, R189 ;  /* 0x000000bd05fc7220 */ /* 0x000fe20000410000 */
[----:B---3--:R-:W-:-:S02]  /*2180*/  FMUL.FTZ R216, R216, R193 ;  /* 0x000000c1d8d87220 */ /* 0x008fc40000410000 */
[----:B------:R-:W-:Y:S01]  /*2190*/  FADD.FTZ R22, R22, R237 ;  /* 0x000000ed16167221 */ /* 0x000fe20000010000 */
[----:B------:R-:W-:Y:S01]  /*21a0*/  FFMA.FTZ R18, R204, R237, R18 ;  /* 0x000000edcc127223 */ /* 0x000fe20000010012 */
[----:B------:R-:W-:Y:S01]  /*21b0*/  FMUL.FTZ R236, R5, R190 ;  /* 0x000000be05ec7220 */ /* 0x000fe20000410000 */
[----:B------:R-:W-:Y:S01]  /*21c0*/  FMUL.FTZ R205, R205, R194 ;  /* 0x000000c2cdcd7220 */ /* 0x000fe20000410000 */
        /* <DEDUP_REMOVED lines=8> */
[----:B0-----:R-:W-:Y:S01]  /*2250*/  FMUL.FTZ R204, R5, R9 ;  /* 0x0000000905cc7220 */ /* 0x001fe20000410000 */
        /* <DEDUP_REMOVED lines=9> */
.L_x_15129:
[----:B------:R-:W-:Y:S05]  /*22f0*/  BSYNC B0 ;  /* 0x0000000000007941 */ /* 0x000fea0003800000 */
.L_x_15128:
        /* <DEDUP_REMOVED lines=25> */
[----:B------:R-:W-:Y:S01]  /*2490*/  FMUL.FTZ R251, R5, R188 ;  /* 0x000000bc05fb7220 */ /* 0x000fe20000410000 */
[----:B----4-:R-:W-:Y:S01]  /*24a0*/  FMUL.FTZ R235, R215, R192 ;  /* 0x000000c0d7eb7220 */ /* 0x010fe20000410000 */
[----:B------:R-:W-:Y:S01]  /*24b0*/  FMUL.FTZ R250, R5, R189 ;  /* 0x000000bd05fa7220 */ /* 0x000fe20000410000 */
[----:B---3--:R-:W-:-:S02]  /*24c0*/  FMUL.FTZ R215, R203, R193 ;  /* 0x000000c1cbd77220 */ /* 0x008fc40000410000 */
        /* <DEDUP_REMOVED lines=21> */
.L_x_15131:
[----:B------:R-:W-:Y:S05]  /*2620*/  BSYNC B0 ;  /* 0x0000000000007941 */ /* 0x000fea0003800000 */
.L_x_15130:
[----:B------:R-:W-:Y:S04]  /*2630*/  BSSY B0, `(.L_x_15132) ;  /* 0x0000031000007945 */ /* 0x000fe80003800000 */
        /* <DEDUP_REMOVED lines=48> */
.L_x_15133:
[----:B------:R-:W-:Y:S05]  /*2940*/  BSYNC B0 ;  /* 0x0000000000007941 */ /* 0x000fea0003800000 */
.L_x_15132:
        /* <DEDUP_REMOVED lines=16> */
[----:B----4-:R-:W-:-:S06]  /*2a50*/  IMAD.WIDE.U32 R192, R196, 0x10, R192 ;  /* 0x00000010c4c07825 */ /* 0x010fcc00078e00c0 */
[----:B------:R-:W4:Y:S01]  /*2a60*/  LDG.E.128 R192, desc[UR4][R192.64] ;  /* 0x00000004c0c07981 */ /* 0x000f22000c1e1d00 */
[----:B-----5:R-:W-:-:S05]  /*2a70*/  FSEL R12, R19, RZ, !P4 ;  /* 0x000000ff130c7208 */ /* 0x020fca0006000000 */
[C---:B--2---:R-:W-:Y:S02]  /*2a80*/  FADD.FTZ R23, -R12.reuse, R190 ;  /* 0x000000be0c177221 */ /* 0x044fe40000010100 */
[----:B------:R-:W2:Y:S01]  /*2a90*/  LDL R190, [R1+0x7c] ;  /* 0x00007c0001be7983 */ /* 0x000ea20000100800 */
[C---:B------:R-:W-:Y:S01]  /*2aa0*/  FADD.FTZ R188, -R12.reuse, R188 ;  /* 0x000000bc0cbc7221 */ /* 0x040fe20000010100 */
[----:B------:R-:W-:-:S03]  /*2ab0*/  FADD.FTZ R189, -R12, R189 ;  /* 0x000000bd0cbd7221 */ /* 0x000fc60000010100 */
[C---:B------:R-:W-:Y:S01]  /*2ac0*/  FMUL.FTZ R247, R5.reuse, R188 ;  /* 0x000000bc05f77220 */ /* 0x040fe20000410000 */
[----:B----4-:R-:W-:Y:S01]  /*2ad0*/  FMUL.FTZ R231, R230, R192 ;  /* 0x000000c0e6e77220 */ /* 0x010fe20000410000 */
[----:B------:R-:W-:Y:S01]  /*2ae0*/  FMUL.FTZ R246, R5, R189 ;  /* 0x000000bd05f67220 */ /* 0x000fe20000410000 */
[----:B---3--:R-:W-:Y:S02]  /*2af0*/  FMUL.FTZ R213, R213, R193 ;  /* 0x000000c1d5d57220 */ /* 0x008fe40000410000 */
[----:B------:R-:W-:Y:S01]  /*2b00*/  FADD.FTZ R22, R22, R231 ;  /* 0x000000e716167221 */ /* 0x000fe20000010000 */
[----:B------:R-:W-:Y:S01]  /*2b10*/  FFMA.FTZ R18, R247, R231, R18 ;  /* 0x000000e7f7127223 */ /* 0x000fe20000010012 */
[----:B------:R-:W-:Y:S01]  /*2b20*/  FADD.FTZ R12, -R12, R191 ;  /* 0x000000bf0c0c7221 */ /* 0x000fe20000010100 */
        /* <DEDUP_REMOVED lines=19> */
.L_x_15135:
[----:B------:R-:W-:Y:S05]  /*2c60*/  BSYNC B0 ;  /* 0x0000000000007941 */ /* 0x000fea0003800000 */
.L_x_15134:
[----:B------:R-:W-:Y:S04]  /*2c70*/  BSSY B0, `(.L_x_15136) ;  /* 0x0000031000007945 */ /* 0x000fe80003800000 */
[----:B------:R-:W-:Y:S05]  /*2c80*/  @!P2 BRA `(.L_x_15137) ;  /* 0x0000000000bca947 */ /* 0x000fea0003800000 */
[----:B------:R-:W-:Y:S01]  /*2c90*/  ISETP.NE.U32.AND P4, PT, RZ, UR8, PT ;  /* 0x00000008ff007c0c */ /* 0x000fe2000bf85070 */
[----:B------:R-:W1:Y:S01]  /*2ca0*/  LDC.U8 R190, c[0x0][0x2a0] ;  /* 0x0000a800ffbe7b82 */ /* 0x000e620000000000 */
        /* <DEDUP_REMOVED lines=8> */
[----:B-1----:R-:W-:-:S03]  /*2d30*/  ISETP.NE.AND P4, PT, R190, RZ, PT ;  /* 0x000000ffbe00720c */ /* 0x002fc60003f85270 */
[----:B------:R-:W2:Y:S01]  /*2d40*/  LDG.E.128 R192, desc[UR4][R188.64] ;  /* 0x00000004bcc07981 */ /* 0x000ea2000c1e1d00 */
[----:B----4-:R-:W1:Y:S01]  /*2d50*/  LDC.64 R14, c[0x0][0x2b8] ;  /* 0x0000ae00ff0e7b82 */ /* 0x010e620000000a00 */
[----:B-----5:R-:W-:Y:S01]  /*2d60*/  FSEL R13, R19, RZ, !P4 ;  /* 0x000000ff130d7208 */ /* 0x020fe20006000000 */
[----:B-1----:R-:W-:-:S05]  /*2d70*/  IMAD.WIDE.U32 R14, R196, 0x10, R14 ;  /* 0x00000010c40e7825 */ /* 0x002fca00078e000e */
[----:B------:R2:W4:Y:S02]  /*2d80*/  LDG.E.128 R188, desc[UR4][R14.64] ;  /* 0x000000040ebc7981 */ /* 0x000524000c1e1d00 */
[C---:B--2---:R-:W-:Y:S02]  /*2d90*/  FADD.FTZ R14, -R13.reuse, R195 ;  /* 0x000000c30d0e7221 */ /* 0x044fe40000010100 */
[----:B------:R-:W2:Y:S01]  /*2da0*/  LDL R195, [R1+0x58] ;  /* 0x0000580001c37983 */ /* 0x000ea20000100800 */
[----:B------:R-:W-:-:S03]  /*2db0*/  FADD.FTZ R15, -R13, R194 ;  /* 0x000000c20d0f7221 */ /* 0x000fc60000010100 */
[----:B------:R-:W2:Y:S01]  /*2dc0*/  LDL R194, [R1+0x5c] ;  /* 0x00005c0001c27983 */ /* 0x000ea20000100800 */
[C---:B------:R-:W-:Y:S01]  /*2dd0*/  FADD.FTZ R192, -R13.reuse, R192 ;  /* 0x000000c00dc07221 */ /* 0x040fe20000010100 */
[----:B------:R-:W-:-:S03]  /*2de0*/  FADD.FTZ R193, -R13, R193 ;  /* 0x000000c10dc17221 */ /* 0x000fc60000010100 */
[C---:B------:R-:W-:Y:S01]  /*2df0*/  FMUL.FTZ R245, R5.reuse, R192 ;  /* 0x000000c005f57220 */ /* 0x040fe20000410000 */
[C---:B------:R-:W-:Y:S01]  /*2e00*/  FMUL.FTZ R244, R5.reuse, R193 ;  /* 0x000000c105f47220 */ /* 0x040fe20000410000 */
[C---:B------:R-:W-:Y:S01]  /*2e10*/  FMUL.FTZ R14, R5.reuse, R14 ;  /* 0x0000000e050e7220 */ /* 0x040fe20000410000 */
[----:B------:R-:W-:Y:S01]  /*2e20*/  IADD3 R196, R196, 0x80, RZ ;  /* 0x00000080c4c47810 */ /* 0x000fe20007ffe0ff */
[----:B----4-:R-:W-:Y:S01]  /*2e30*/  FMUL.FTZ R229, R228, R188 ;  /* 0x000000bce4e57220 */ /* 0x010fe20000410000 */
[----:B------:R-:W-:Y:S01]  /*2e40*/  FMUL.FTZ R228, R5, R15 ;  /* 0x0000000f05e47220 */ /* 0x000fe20000410000 */
[----:B---3--:R-:W-:Y:S02]  /*2e50*/  FMUL.FTZ R212, R212, R189 ;  /* 0x000000bdd4d47220 */ /* 0x008fe40000410000 */
        /* <DEDUP_REMOVED lines=12> */
[----:B--2---:R-:W-:Y:S01]  /*2f20*/  FMUL.FTZ R13, R195, R190 ;  /* 0x000000bec30d7220 */ /* 0x004fe20000410000 */
[----:B------:R-:W-:-:S03]  /*2f30*/  FMUL.FTZ R15, R194, R191 ;  /* 0x000000bfc20f7220 */ /* 0x000fc60000410000 */
[----:B------:R-:W-:Y:S01]  /*2f40*/  FADD.FTZ R22, R22, R13 ;  /* 0x0000000d16167221 */ /* 0x000fe20000010000 */
[----:B------:R-:W-:-:S03]  /*2f50*/  FFMA.FTZ R18, R228, R13, R18 ;  /* 0x0000000de4127223 */ /* 0x000fc60000010012 */
[----:B------:R-:W-:Y:S01]  /*2f60*/  FADD.FTZ R22, R22, R15 ;  /* 0x0000000f16167221 */ /* 0x000fe20000010000 */
[----:B------:R-:W-:-:S07]  /*2f70*/  FFMA.FTZ R18, R14, R15, R18 ;  /* 0x0000000f0e127223 */ /* 0x000fce0000010012 */
.L_x_15137:
[----:B------:R-:W-:Y:S05]  /*2f80*/  BSYNC B0 ;  /* 0x0000000000007941 */ /* 0x000fea0003800000 */
.L_x_15136:
[----:B------:R-:W-:Y:S01]  /*2f90*/  LOP3.LUT P4, RZ, R3, 0x40, RZ, 0xc0, !PT ;  /* 0x0000004003ff7812 */ /* 0x000fe2000788c0ff */
[----:B------:R-:W-:-:S12]  /*2fa0*/  BSSY B0, `(.L_x_15138) ;  /* 0x0000032000007945 */ /* 0x000fd80003800000 */
[----:B------:R-:W-:Y:S05]  /*2fb0*/  @!P4 BRA `(.L_x_15139) ;  /* 0x0000000000c0c947 */ /* 0x000fea0003800000 */
[----:B------:R-:W-:Y:S01]  /*2fc0*/  ISETP.NE.U32.AND P4, PT, RZ, UR8, PT ;  /* 0x00000008ff007c0c */ /* 0x000fe2000bf85070 */
[----:B------:R-:W1:Y:S01]  /*2fd0*/  LDC.U8 R188, c[0x0][0x2a0] ;  /* 0x0000a800ffbc7b82 */ /* 0x000e620000000000 */
[----:B------:R-:W2:Y:S02]  /*2fe0*/  LDL R226, [R1+0x30] ;  /* 0x0000300001e27983 */ /* 0x000ea40000100800 */
[----:B------:R-:W-:Y:S02]  /*2ff0*/  ISETP.NE.AND.EX P4, PT, RZ, UR9, PT, P4 ;  /* 0x00000009ff007c0c */ /* 0x000fe4000bf85340 */
[----:B------:R-:W3:Y:S04]  /*3000*/  LDL R218, [R1+0x34] ;  /* 0x0000340001da7983 */ /* 0x000ee80000100800 */
[----:B------:R-:W4:Y:S07]  /*3010*/  LDL R217, [R1+0x38] ;  /* 0x0000380001d97983 */ /* 0x000f2e0000100800 */
[----:B------:R-:W-:-:S04]  /*3020*/  @P4 LEA R16, P5, R196, UR8, 0x4 ;  /* 0x00000008c4104c11 */ /* 0x000fc8000f8a20ff */
[----:B------:R-:W-:-:S05]  /*3030*/  @P4 LEA.HI.X R17, R196, UR9, RZ, 0x4, P5 ;  /* 0x00000009c4114c11 */ /* 0x000fca000a8f24ff */
[----:B------:R0:W5:Y:S01]  /*3040*/  @P4 LDG.E.128 R180, desc[UR4][R16.64] ;  /* 0x0000000410b44981 */ /* 0x000162000c1e1d00 */
[----:B-1----:R-:W-:-:S04]  /*3050*/  ISETP.NE.AND P4, PT, R188, RZ, PT ;  /* 0x000000ffbc00720c */ /* 0x002fc80003f85270 */
[----:B-----5:R-:W-:Y:S01]  /*3060*/  FSEL R19, R19, RZ, !P4 ;  /* 0x000000ff13137208 */ /* 0x020fe20006000000 */
[----:B0-----:R-:W0:Y:S01]  /*3070*/  LDC.64 R16, c[0x0][0x2b8] ;  /* 0x0000ae00ff107b82 */ /* 0x001e220000000a00 */
[----:B------:R-:W-:-:S04]  /*3080*/  LEA R188, P4, R196, UR10, 0x4 ;  /* 0x0000000ac4bc7c11 */ /* 0x000fc8000f8820ff */
[----:B------:R-:W-:-:S05]  /*3090*/  LEA.HI.X R189, R196, UR11, RZ, 0x4, P4 ;  /* 0x0000000bc4bd7c11 */ /* 0x000fca000a0f24ff */
[----:B------:R-:W2:Y:S01]  /*30a0*/  LDG.E.128 R192, desc[UR4][R188.64] ;  /* 0x00000004bcc07981 */ /* 0x000ea2000c1e1d00 */
[----:B0-----:R-:W-:-:S03]  /*30b0*/  IMAD.WIDE.U32 R16, R196, 0x10, R16 ;  /* 0x00000010c4107825 */ /* 0x001fc600078e0010 */
[----:B------:R-:W4:Y:S04]  /*30c0*/  LDL R196, [R1+0x3c] ;  /* 0x00003c0001c47983 */ /* 0x000f280000100800 */
[----:B------:R0:W3:Y:S01]  /*30d0*/  LDG.E.128 R188, desc[UR4][R16.64] ;  /* 0x0000000410bc7981 */ /* 0x0000e2000c1e1d00 */
[C---:B--2---:R-:W-:Y:S01]  /*30e0*/  FADD.FTZ R192, -R19.reuse, R192 ;  /* 0x000000c013c07221 */ /* 0x044fe20000010100 */
[----:B------:R-:W-:-:S03]  /*30f0*/  FADD.FTZ R193, -R19, R193 ;  /* 0x000000c113c17221 */ /* 0x000fc60000010100 */
[C---:B------:R-:W-:Y:S01]  /*3100*/  FMUL.FTZ R192, R5.reuse, R192 ;  /* 0x000000c005c07220 */ /* 0x040fe20000410000 */
[----:B------:R-:W-:-:S04]  /*3110*/  FMUL.FTZ R193, R5, R193 ;  /* 0x000000c105c17220 */ /* 0x000fc80000410000 */
[----:B------:R1:W-:Y:S01]  /*3120*/  STL [R1+0x14], R192 ;  /* 0x000014c001007387 */ /* 0x0003e20000100800 */
[----:B0-----:R-:W-:-:S03]  /*3130*/  FADD.FTZ R17, -R19, R194 ;  /* 0x000000c213117221 */ /* 0x001fc60000010100 */
[----:B------:R1:W-:Y:S01]  /*3140*/  STL [R1+0x10], R193 ;  /* 0x000010c101007387 */ /* 0x0003e20000100800 */
[----:B---3--:R-:W-:Y:S01]  /*3150*/  FMUL.FTZ R227, R226, R188 ;  /* 0x000000bce2e37220 */ /* 0x008fe20000410000 */
[----:B------:R-:W-:Y:S01]  /*3160*/  FMUL.FTZ R226, R5, R17 ;  /* 0x0000001105e27220 */ /* 0x000fe20000410000 */
[----:B------:R-:W-:Y:S02]  /*3170*/  FMUL.FTZ R218, R218, R189 ;  /* 0x000000bddada7220 */ /* 0x000fe40000410000 */
[----:B------:R-:W-:Y:S01]  /*3180*/  FADD.FTZ R17, R22, R227 ;  /* 0x000000e316117221 */ /* 0x000fe20000010000 */
[----:B------:R-:W-:Y:S01]  /*3190*/  FFMA.FTZ R18, R192, R227, R18 ;  /* 0x000000e3c0127223 */ /* 0x000fe20000010012 */
[----:B------:R-:W-:Y:S01]  /*31a0*/  FADD.FTZ R16, -R19, R195 ;  /* 0x000000c313107221 */ /* 0x000fe20000010100 */
        /* <DEDUP_REMOVED lines=17> */
.L_x_15139:
[----:B------:R-:W-:Y:S05]  /*32c0*/  BSYNC B0 ;  /* 0x0000000000007941 */ /* 0x000fea0003800000 */
.L_x_15138:
[----:B------:R-:W2:Y:S01]  /*32d0*/  LDL.LU R189, [R1+0x24] ;  /* 0x0000240001bd7983 */ /* 0x000ea20000300800 */
[----:B------:R-:W-:Y:S01]  /*32e0*/  UMOV UR6, 0xffffffff ;  /* 0xffffffff00067882 */ /* 0x000fe20000000000 */
[----:B-----5:R-:W1:Y:S02]  /*32f0*/  S2R R19, SR_TID.X ;  /* 0x0000000000137919 */ /* 0x020e640000002100 */
        /* <DEDUP_REMOVED lines=24> */
.L_x_15190:
[----:B------:R-:W4:Y:S01]  /*3480*/  S2R R190, SR_CgaCtaId ;  /* 0x0000000000be7919 */ /* 0x000f220000008800 */
[----:B------:R-:W-:Y:S01]  /*3490*/  @!P5 LOP3.LUT R22, R194, 0x3, RZ, 0xc0, !PT ;  /* 0x00000003c216d812 */ /* 0x000fe200078ec0ff */
[----:B-12---:R-:W-:Y:S01]  /*34a0*/  FADD.FTZ R18, R18, R193 ;  /* 0x000000c112127221 */ /* 0x006fe20000010000 */
[----:B------:R-:W-:Y:S01]  /*34b0*/  MOV R189, 0x400 ;  /* 0x0000040000bd7802 */ /* 0x000fe20000000f00 */
[----:B---3--:R-:W-:Y:S01]  /*34c0*/  FADD.FTZ R19, R191, R19 ;  /* 0x00000013bf137221 */ /* 0x008fe20000010000 */
[----:B------:R-:W-:Y:S01]  /*34d0*/  @!P5 IADD3 R22, R188, R22, RZ ;  /* 0x00000016bc16d210 */ /* 0x000fe20007ffe0ff */
[----:B------:R-:W-:Y:S05]  /*34e0*/  WARPSYNC.ALL ;  /* 0x0000000000007948 */ /* 0x000fea0003800000 */
[----:B------:R-:W1:Y:S01]  /*34f0*/  LDC.U8 R196, c[0x0][0x2a0] ;  /* 0x0000a800ffc47b82 */ /* 0x000e620000000000 */
[----:B------:R-:W-:Y:S01]  /*3500*/  LOP3.LUT P6, RZ, R3, 0x8, RZ, 0xc0, !PT ;  /* 0x0000000803ff7812 */ /* 0x000fe200078cc0ff */
[----:B------:R-:W-:Y:S01]  /*3510*/  BSSY B0, `(.L_x_15141) ;  /* 0x0000049000007945 */ /* 0x000fe20003800000 */
[----:B----4-:R-:W-:-:S04]  /*3520*/  LEA R189, R190, R189, 0x18 ;  /* 0x000000bdbebd7211 */ /* 0x010fc800078ec0ff */
[----:B------:R-:W-:-:S05]  /*3530*/  @!P5 LEA R22, R22, R189, 0x3 ;  /* 0x000000bd1616d211 */ /* 0x000fca00078e18ff */
[----:B------:R2:W-:Y:S02]  /*3540*/  @!P5 STS.64 [R22+0x5000], R18 ;  /* 0x005000121600d388 */ /* 0x0005e40000000a00 */
[----:B--2---:R-:W-:Y:S01]  /*3550*/  LEA R19, R188, R189, 0x3 ;  /* 0x000000bdbc137211 */ /* 0x004fe200078e18ff */
        /* <DEDUP_REMOVED lines=15> */
[----:B------:R-:W-:-:S04]  /*3650*/  ISETP.NE.AND P5, PT, R196, RZ, PT ;  /* 0x000000ffc400720c */ /* 0x000fc80003fa5270 */
[----:B------:R-:W-:Y:S01]  /*3660*/  FSEL R192, R18, RZ, !P5 ;  /* 0x000000ff12c07208 */ /* 0x000fe20006800000 */
[----:B-1----:R-:W-:-:S06]  /*3670*/  IMAD.WIDE.U32 R188, R20, 0x10, R188 ;  /* 0x0000001014bc7825 */ /* 0x002fcc00078e00bc */
[----:B------:R-:W2:Y:S01]  /*3680*/  LDG.E.128 R188, desc[UR4][R188.64] ;  /* 0x00000004bcbc7981 */ /* 0x000ea2000c1e1d00 */
[----:B------:R-:W-:Y:S01]  /*3690*/  ISETP.NE.U32.AND P5, PT, RZ, UR8, PT ;  /* 0x00000008ff007c0c */ /* 0x000fe2000bfa5070 */
[----:B------:R-:W-:Y:S01]  /*36a0*/  FFMA.FTZ R22, R0, R19, R192 ;  /* 0x0000001300167223 */ /* 0x000fe200000100c0 */
[----:B------:R-:W-:Y:S02]  /*36b0*/  ISETP.NE.U32.AND P6, PT, RZ, UR14, PT ;  /* 0x0000000eff007c0c */ /* 0x000fe4000bfc5070 */
[----:B------:R-:W-:Y:S01]  /*36c0*/  ISETP.NE.AND.EX P5, PT, RZ, UR9, PT, P5 ;  /* 0x00000009ff007c0c */ /* 0x000fe2000bfa5350 */
[----:B------:R-:W-:Y:S01]  /*36d0*/  FADD.FTZ R22, R6, -R22 ;  /* 0x8000001606167221 */ /* 0x000fe20000010000 */
[----:B------:R-:W-:-:S03]  /*36e0*/  ISETP.NE.AND.EX P6, PT, RZ, UR15, PT, P6 ;  /* 0x0000000fff007c0c */ /* 0x000fc6000bfc5360 */
[----:B------:R-:W-:-:S08]  /*36f0*/  FMUL.FTZ R22, R5, R22 ;  /* 0x0000001605167220 */ /* 0x000fd00000410000 */
[----:B------:R-:W-:-:S04]  /*3700*/  @P5 FADD.FTZ R22, R144, R22 ;  /* 0x0000001690165221 */ /* 0x000fc80000010000 */
[C---:B------:R-:W-:Y:S01]  /*3710*/  FMUL.FTZ R194, R22.reuse, R4 ;  /* 0x0000000416c27220 */ /* 0x040fe20000410000 */
[----:B------:R-:W-:Y:S01]  /*3720*/  SEL R184, R22, R184, P6 ;  /* 0x000000b816b87207 */ /* 0x000fe20003000000 */
[----:B------:R-:W-:-:S04]  /*3730*/  FFMA.FTZ R22, R198, R19, R192 ;  /* 0x00000013c6167223 */ /* 0x000fc800000100c0 */
[----:B------:R-:W-:-:S04]  /*3740*/  FADD.FTZ R22, R225, -R22 ;  /* 0x80000016e1167221 */ /* 0x000fc80000010000 */
[----:B------:R-:W-:-:S04]  /*3750*/  FMUL.FTZ R22, R5, R22 ;  /* 0x0000001605167220 */ /* 0x000fc80000410000 */
[----:B------:R-:W-:-:S04]  /*3760*/  @P5 FADD.FTZ R22, R145, R22 ;  /* 0x0000001691165221 */ /* 0x000fc80000010000 */
[C---:B------:R-:W-:Y:S01]  /*3770*/  FMUL.FTZ R195, R22.reuse, R4 ;  /* 0x0000000416c37220 */ /* 0x040fe20000410000 */
[----:B------:R-:W-:Y:S01]  /*3780*/  SEL R185, R22, R185, P6 ;  /* 0x000000b916b97207 */ /* 0x000fe20003000000 */
[----:B------:R-:W-:-:S04]  /*3790*/  FFMA.FTZ R22, R197, R19, R192 ;  /* 0x00000013c5167223 */ /* 0x000fc800000100c0 */
[----:B------:R-:W-:-:S04]  /*37a0*/  FADD.FTZ R22, R224, -R22 ;  /* 0x80000016e0167221 */ /* 0x000fc80000010000 */
[----:B------:R-:W-:-:S04]  /*37b0*/  FMUL.FTZ R22, R5, R22 ;  /* 0x0000001605167220 */ /* 0x000fc80000410000 */
[----:B------:R-:W-:-:S05]  /*37c0*/  @P5 FADD.FTZ R22, R146, R22 ;  /* 0x0000001692165221 */ /* 0x000fca0000010000 */
[C---:B------:R-:W-:Y:S01]  /*37d0*/  SEL R186, R22.reuse, R186, P6 ;  /* 0x000000ba16ba7207 */ /* 0x040fe20003000000 */
[----:B------:R-:W-:Y:S01]  /*37e0*/  FMUL.FTZ R22, R22, R4 ;  /* 0x0000000416167220 */ /* 0x000fe20000410000 */
[----:B--2---:R-:W-:Y:S01]  /*37f0*/  FFMA.FTZ R104, R194, R188, R104 ;  /* 0x000000bcc2687223 */ /* 0x004fe20000010068 */
[----:B------:R-:W-:Y:S02]  /*3800*/  FFMA.FTZ R188, R223, R19, R192 ;  /* 0x00000013dfbc7223 */ /* 0x000fe400000100c0 */
[----:B------:R-:W-:Y:S01]  /*3810*/  FFMA.FTZ R106, R190, R22, R106 ;  /* 0x00000016be6a7223 */ /* 0x000fe2000001006a */
[----:B------:R-:W-:Y:S01]  /*3820*/  FFMA.FTZ R105, R189, R195, R105 ;  /* 0x000000c3bd697223 */ /* 0x000fe20000010069 */
[----:B------:R-:W1:Y:S01]  /*3830*/  LDC.64 R192, c[0x0][0x2f8] ;  /* 0x0000be00ffc07b82 */ /* 0x000e620000000a00 */
[----:B------:R-:W-:-:S04]  /*3840*/  FADD.FTZ R188, R222, -R188 ;  /* 0x800000bcdebc7221 */ /* 0x000fc80000010000 */
[----:B------:R-:W-:-:S04]  /*3850*/  FMUL.FTZ R190, R5, R188 ;  /* 0x000000bc05be7220 */ /* 0x000fc80000410000 */
[----:B------:R-:W-:Y:S01]  /*3860*/  @P5 FADD.FTZ R190, R147, R190 ;  /* 0x000000be93be5221 */ /* 0x000fe20000010000 */
[----:B------:R-:W-:-:S04]  /*3870*/  ISETP.NE.U32.AND P5, PT, RZ, UR14, PT ;  /* 0x0000000eff007c0c */ /* 0x000fc8000bfa5070 */
[----:B------:R-:W-:Y:S02]  /*3880*/  ISETP.NE.AND.EX P5, PT, RZ, UR15, PT, P5 ;  /* 0x0000000fff007c0c */ /* 0x000fe4000bfa5350 */
[----:B------:R-:W-:-:S11]  /*3890*/  SEL R187, R190, R187, P6 ;  /* 0x000000bbbebb7207 */ /* 0x000fd60003000000 */
[----:B------:R-:W2:Y:S02]  /*38a0*/  @P5 LDC.64 R188, c[0x0][0x308] ;  /* 0x0000c200ffbc5b82 */ /* 0x000ea40000000a00 */
[----:B--2---:R-:W-:-:S05]  /*38b0*/  @P5 IMAD.WIDE.U32 R188, R20, 0x10, R188 ;  /* 0x0000001014bc5825 */ /* 0x004fca00078e00bc */
[----:B------:R2:W-:Y:S04]  /*38c0*/  @P5 STG.E.128 desc[UR4][R188.64], R184 ;  /* 0x000000b8bc005986 */ /* 0x0005e8000c101d04 */
[----:B--2---:R-:W2:Y:S01]  /*38d0*/  LDL R188, [R1+0x150] ;  /* 0x0001500001bc7983 */ /* 0x004ea20000100800 */
[----:B------:R-:W-:-:S03]  /*38e0*/  FMUL.FTZ R190, R190, R4 ;  /* 0x00000004bebe7220 */ /* 0x000fc60000410000 */
[----:B------:R-:W3:Y:S01]  /*38f0*/  LDL R189, [R1+0x154] ;  /* 0x0001540001bd7983 */ /* 0x000ee20000100800 */
[----:B------:R-:W-:-:S03]  /*3900*/  FFMA.FTZ R107, R191, R190, R107 ;  /* 0x000000bebf6b7223 */ /* 0x000fc6000001006b */
[----:B------:R-:W4:Y:S01]  /*3910*/  LDL R191, [R1+0x15c] ;  /* 0x00015c0001bf7983 */ /* 0x000f220000100800 */
[----:B-1----:R-:W-:-:S04]  /*3920*/  IMAD.WIDE.U32 R192, R20, 0x10, R192 ;  /* 0x0000001014c07825 */ /* 0x002fc800078e00c0 */
[----:B--2---:R-:W-:Y:S02]  /*3930*/  FMUL.FTZ R188, R188, R194 ;  /* 0x000000c2bcbc7220 */ /* 0x004fe40000410000 */
[----:B------:R-:W2:Y:S01]  /*3940*/  LDL R194, [R1+0x158] ;  /* 0x0001580001c27983 */ /* 0x000ea20000100800 */
[----:B------:R-:W-:Y:S01]  /*3950*/  IADD3 R20, R20, 0x80, RZ ;  /* 0x0000008014147810 */ /* 0x000fe20007ffe0ff */
[----:B---3--:R-:W-:Y:S01]  /*3960*/  FMUL.FTZ R189, R189, R195 ;  /* 0x000000c3bdbd7220 */ /* 0x008fe20000410000 */
[----:B----4-:R-:W-:Y:S01]  /*3970*/  FMUL.FTZ R191, R191, R190 ;  /* 0x000000bebfbf7220 */ /* 0x010fe20000410000 */
[----:B--2---:R-:W-:-:S05]  /*3980*/  FMUL.FTZ R190, R194, R22 ;  /* 0x00000016c2be7220 */ /* 0x004fca0000410000 */
[----:B------:R1:W-:Y:S02]  /*3990*/  STG.E.128 desc[UR4][R192.64], R188 ;  /* 0x000000bcc0007986 */ /* 0x0003e4000c101d04 */
.L_x_15142:
[----:B------:R-:W-:Y:S05]  /*39a0*/  BSYNC B0 ;  /* 0x0000000000007941 */ /* 0x000fea0003800000 */
.L_x_15141:
[----:B------:R-:W-:Y:S01]  /*39b0*/  LOP3.LUT P5, RZ, R3, 0x10, RZ, 0xc0, !PT ;  /* 0x0000001003ff7812 */ /* 0x000fe200078ac0ff */
[----:B------:R-:W-:-:S12]  /*39c0*/  BSSY B0, `(.L_x_15143) ;  /* 0x000003a000007945 */ /* 0x000fd80003800000 */
[----:B------:R-:W-:Y:S05]  /*39d0*/  @!P5 BRA `(.L_x_15144) ;  /* 0x0000000000e0d947 */ /* 0x000fea0003800000 */
[----:B-1----:R-:W2:Y:S04]  /*39e0*/  LDL R189, [R1+0xc] ;  /* 0x00000c0001bd7983 */ /* 0x002ea80000100800 */
[----:B------:R-:W3:Y:S01]  /*39f0*/  LDL R22, [R1+0x20] ;  /* 0x0000200001167983 */ /* 0x000ee20000100800 */
[----:B------:R-:W-:-:S04]  /*3a00*/  ISETP.NE.AND P5, PT, R196, RZ, PT ;  /* 0x000000ffc400720c */ /* 0x000fc80003fa5270 */
[----:B------:R-:W-:-:S05]  /*3a10*/  FSEL R188, R18, RZ, !P5 ;  /* 0x000000ff12bc7208 */ /* 0x000fca0006800000 */
[-CC-:B--2---:R-:W-:Y:S01]  /*3a20*/  FFMA.FTZ R190, R189, R19.reuse, R188.reuse ;  /* 0x00000013bdbe7223 */ /* 0x184fe200000100bc */
[-CC-:B------:R-:W-:Y:S01]  /*3a30*/  FFMA.FTZ R189, R242, R19.reuse, R188.reuse ;  /* 0x00000013f2bd7223 */ /* 0x180fe200000100bc */
[-CC-:B---3--:R-:W-:Y:S01]  /*3a40*/  FFMA.FTZ R22, R22, R19.reuse, R188.reuse ;  /* 0x0000001316167223 */ /* 0x188fe200000100bc */
[----:B------:R-:W-:Y:S02]  /*3a50*/  FFMA.FTZ R188, R210, R19, R188 ;  /* 0x00000013d2bc7223 */ /* 0x000fe400000100bc */
[----:B------:R-:W-:Y:S02]  /*3a60*/  FADD.FTZ R189, R211, -R189 ;  /* 0x800000bdd3bd7221 */ /* 0x000fe40000010000 */
[----:B------:R-:W-:Y:S02]  /*3a70*/  FADD.FTZ R188, R21, -R188 ;  /* 0x800000bc15bc7221 */ /* 0x000fe40000010000 */
[C---:B------:R-:W-:Y:S02]  /*3a80*/  FMUL.FTZ R192, R5.reuse, R189 ;  /* 0x000000bd05c07220 */ /* 0x040fe40000410000 */
[----:B------:R-:W-:-:S02]  /*3a90*/  FMUL.FTZ R194, R5, R188 ;  /* 0x000000bc05c27220 */ /* 0x000fc40000410000 */
[----:B------:R-:W1:Y:S01]  /*3aa0*/  LDC.64 R188, c[0x0][0x220] ;  /* 0x00008800ffbc7b82 */ /* 0x000e620000000a00 */
[----:B------:R-:W-:-:S04]  /*3ab0*/  FADD.FTZ R190, R221, -R190 ;  /* 0x800000beddbe7221 */ /* 0x000fc80000010000 */
[----:B------:R-:W-:Y:S01]  /*3ac0*/  FMUL.FTZ R195, R5, R190 ;  /* 0x000000be05c37220 */ /* 0x000fe20000410000 */
[----:B-1----:R-:W-:-:S06]  /*3ad0*/  IMAD.WIDE.U32 R188, R20, 0x10, R188 ;  /* 0x0000001014bc7825 */ /* 0x002fcc00078e00bc */
[----:B------:R-:W2:Y:S01]  /*3ae0*/  LDG.E.128 R188, desc[UR4][R188.64] ;  /* 0x00000004bcbc7981 */ /* 0x000ea2000c1e1d00 */
[----:B------:R-:W-:-:S04]  /*3af0*/  ISETP.NE.U32.AND P5, PT, RZ, UR8, PT ;  /* 0x00000008ff007c0c */ /* 0x000fc8000bfa5070 */
[----:B------:R-:W-:Y:S01]  /*3b00*/  ISETP.NE.AND.EX P5, PT, RZ, UR9, PT, P5 ;  /* 0x00000009ff007c0c */ /* 0x000fe2000bfa5350 */
[----:B------:R-:W-:-:S04]  /*3b10*/  FADD.FTZ R22, R243, -R22 ;  /* 0x80000016f3167221 */ /* 0x000fc80000010000 */
[----:B------:R-:W-:-:S08]  /*3b20*/  FMUL.FTZ R22, R5, R22 ;  /* 0x0000001605167220 */ /* 0x000fd00000410000 */
        /* <DEDUP_REMOVED lines=13> */
[----:B------:R-:W-:-:S03]  /*3c00*/  FMUL.FTZ R195, R195, R4 ;  /* 0x00000004c3c37220 */ /* 0x000fc60000410000 */
[----:B--2---:R-:W-:-:S08]  /*3c10*/  FFMA.FTZ R108, R22, R188, R108 ;  /* 0x000000bc166c7223 */ /* 0x004fd0000001006c */
[----:B------:R-:W-:Y:S01]  /*3c20*/  @P5 LEA R188, P6, R20, UR14, 0x4 ;  /* 0x0000000e14bc5c11 */ /* 0x000fe2000f8c20ff */
[----:B------:R-:W-:-:S03]  /*3c30*/  FFMA.FTZ R109, R189, R195, R109 ;  /* 0x000000c3bd6d7223 */ /* 0x000fc6000001006d */
[----:B------:R-:W-:-:S05]  /*3c40*/  @P5 LEA.HI.X R189, R20, UR15, RZ, 0x4, P6 ;  /* 0x0000000f14bd5c11 */ /* 0x000fca000b0f24ff */
[----:B------:R1:W-:Y:S02]  /*3c50*/  @P5 STG.E.128 desc[UR4][R188.64], R184 ;  /* 0x000000b8bc005986 */ /* 0x0003e4000c101d04 */
[-C--:B-1----:R-:W-:Y:S01]  /*3c60*/  FMUL.FTZ R189, R194, R4.reuse ;  /* 0x00000004c2bd7220 */ /* 0x082fe20000410000 */
[----:B------:R-:W-:Y:S01]  /*3c70*/  FMUL.FTZ R188, R192, R4 ;  /* 0x00000004c0bc7220 */ /* 0x000fe20000410000 */
[----:B------:R-:W2:Y:S02]  /*3c80*/  LDL R194, [R1+0x140] ;  /* 0x0001400001c27983 */ /* 0x000ea40000100800 */
[----:B------:R-:W-:Y:S02]  /*3c90*/  FFMA.FTZ R111, R191, R189, R111 ;  /* 0x000000bdbf6f7223 */ /* 0x000fe4000001006f */
[----:B------:R-:W3:Y:S01]  /*3ca0*/  LDL R191, [R1+0x14c] ;  /* 0x00014c0001bf7983 */ /* 0x000ee20000100800 */
[----:B------:R-:W-:-:S03]  /*3cb0*/  FFMA.FTZ R110, R190, R188, R110 ;  /* 0x000000bcbe6e7223 */ /* 0x000fc6000001006e */
[----:B------:R-:W4:Y:S01]  /*3cc0*/  LDL R190, [R1+0x148] ;  /* 0x0001480001be7983 */ /* 0x000f220000100800 */
[----:B---3--:R-:W-:-:S03]  /*3cd0*/  FMUL.FTZ R191, R191, R189 ;  /* 0x000000bdbfbf7220 */ /* 0x008fc60000410000 */
[----:B------:R-:W3:Y:S01]  /*3ce0*/  LDL R189, [R1+0x144] ;  /* 0x0001440001bd7983 */ /* 0x000ee20000100800 */
[----:B------:R-:W-:Y:S01]  /*3cf0*/  LEA R192, P5, R20, UR16, 0x4 ;  /* 0x0000001014c07c11 */ /* 0x000fe2000f8a20ff */
[----:B----4-:R-:W-:Y:S01]  /*3d00*/  FMUL.FTZ R190, R190, R188 ;  /* 0x000000bcbebe7220 */ /* 0x010fe20000410000 */
[----:B--2---:R-:W-:Y:S02]  /*3d10*/  FMUL.FTZ R188, R194, R22 ;  /* 0x00000016c2bc7220 */ /* 0x004fe40000410000 */
[C---:B------:R-:W-:Y:S02]  /*3d20*/  LEA.HI.X R193, R20.reuse, UR17, RZ, 0x4, P5 ;  /* 0x0000001114c17c11 */ /* 0x040fe4000a8f24ff */
[----:B------:R-:W-:Y:S01]  /*3d30*/  IADD3 R20, R20, 0x80, RZ ;  /* 0x0000008014147810 */ /* 0x000fe20007ffe0ff */
[----:B---3--:R-:W-:-:S05]  /*3d40*/  FMUL.FTZ R189, R189, R195 ;  /* 0x000000c3bdbd7220 */ /* 0x008fca0000410000 */
[----:B------:R2:W-:Y:S02]  /*3d50*/  STG.E.128 desc[UR4][R192.64], R188 ;  /* 0x000000bcc0007986 */ /* 0x0005e4000c101d04 */
.L_x_15144:
[----:B------:R-:W-:Y:S05]  /*3d60*/  BSYNC B0 ;  /* 0x0000000000007941 */ /* 0x000fea0003800000 */
.L_x_15143:
[----:B------:R-:W-:Y:S01]  /*3d70*/  LOP3.LUT P5, RZ, R3, 0x20, RZ, 0xc0, !PT ;  /* 0x0000002003ff7812 */ /* 0x000fe200078ac0ff */
[----:B------:R-:W-:-:S12]  /*3d80*/  BSSY B0, `(.L_x_15145) ;  /* 0x000003a000007945 */ /* 0x000fd80003800000 */
[----:B------:R-:W-:Y:S05]  /*3d90*/  @!P5 BRA `(.L_x_15146) ;  /* 0x0000000000e0d947 */ /* 0x000fea0003800000 */
[----:B-12---:R-:W2:Y:S04]  /*3da0*/  LDL R189, [R1+0x4] ;  /* 0x0000040001bd7983 */ /* 0x006ea80000100800 */
        /* <DEDUP_REMOVED lines=55> */
.L_x_15146:
[----:B------:R-:W-:Y:S05]  /*4120*/  BSYNC B0 ;  /* 0x0000000000007941 */ /* 0x000fea0003800000 */
.L_x_15145:
[----:B------:R-:W-:Y:S01]  /*4130*/  LOP3.LUT P5, RZ, R3, 0x4, RZ, 0xc0, !PT ;  /* 0x0000000403ff7812 */ /* 0x000fe200078ac0ff */
[----:B------:R-:W-:-:S12]  /*4140*/  BSSY B0, `(.L_x_15147) ;  /* 0x000003a000007945 */ /* 0x000fd80003800000 */
[----:B------:R-:W-:Y:S05]  /*4150*/  @!P5 BRA `(.L_x_15148) ;  /* 0x0000000000e0d947 */ /* 0x000fea0003800000 */
[----:B-123--:R-:W2:Y:S04]  /*4160*/  LDL R189, [R1] ;  /* 0x0000000001bd7983 */ /* 0x00eea80000100800 */
        /* <DEDUP_REMOVED lines=55> */
.L_x_15148:
[----:B------:R-:W-:Y:S05]  /*44e0*/  BSYNC B0 ;  /* 0x0000000000007941 */ /* 0x000fea0003800000 */
.L_x_15147:
[----:B------:R-:W-:Y:S01]  /*44f0*/  LOP3.LUT P5, RZ, R3, 0x2, RZ, 0xc0, !PT ;  /* 0x0000000203ff7812 */ /* 0x000fe200078ac0ff */
[----:B------:R-:W-:-:S12]  /*4500*/  BSSY B0, `(.L_x_15149) ;  /* 0x0000039000007945 */ /* 0x000fd80003800000 */
[----:B------:R-:W-:Y:S05]  /*4510*/  @!P5 BRA `(.L_x_15150) ;  /* 0x0000000000dcd947 */ /* 0x000fea0003800000 */
[----:B------:R-:W5:Y:S01]  /*4520*/  LDL R22, [R1+0x8] ;  /* 0x0000080001167983 */ /* 0x000f620000100800 */
[----:B------:R-:W-:-:S04]  /*4530*/  ISETP.NE.AND P5, PT, R196, RZ, PT ;  /* 0x000000ffc400720c */ /* 0x000fc80003fa5270 */
[----:B-1234-:R-:W-:Y:S02]  /*4540*/  FSEL R188, R18, RZ, !P5 ;  /* 0x000000ff12bc7208 */ /* 0x01efe40006800000 */
[----:B------:R-:W-:-:S03]  /*4550*/  ISETP.NE.U32.AND P5, PT, RZ, UR8, PT ;  /* 0x00000008ff007c0c */ /* 0x000fc6000bfa5070 */
[-CC-:B------:R-:W-:Y:S01]  /*4560*/  FFMA.FTZ R190, R252, R19.reuse, R188.reuse ;  /* 0x00000013fcbe7223 */ /* 0x180fe200000100bc */
[----:B------:R-:W-:Y:S01]  /*4570*/  FFMA.FTZ R189, R236, R19, R188 ;  /* 0x00000013ecbd7223 */ /* 0x000fe200000100bc */
[----:B------:R-:W-:Y:S02]  /*4580*/  ISETP.NE.AND.EX P5, PT, RZ, UR9, PT, P5 ;  /* 0x00000009ff007c0c */ /* 0x000fe4000bfa5350 */
[----:B------:R-:W-:Y:S01]  /*4590*/  FADD.FTZ R190, R216, -R190 ;  /* 0x800000bed8be7221 */ /* 0x000fe20000010000 */
[----:B------:R-:W-:-:S03]  /*45a0*/  FADD.FTZ R189, R205, -R189 ;  /* 0x800000bdcdbd7221 */ /* 0x000fc60000010000 */
[C---:B------:R-:W-:Y:S01]  /*45b0*/  FMUL.FTZ R195, R5.reuse, R190 ;  /* 0x000000be05c37220 */ /* 0x040fe20000410000 */
[----:B------:R-:W-:-:S06]  /*45c0*/  FMUL.FTZ R192, R5, R189 ;  /* 0x000000bd05c07220 */ /* 0x000fcc0000410000 */
[----:B------:R-:W-:Y:S01]  /*45d0*/  @P5 FADD.FTZ R195, R161, R195 ;  /* 0x000000c3a1c35221 */ /* 0x000fe20000010000 */
[----:B------:R-:W-:Y:S01]  /*45e0*/  @P5 FADD.FTZ R192, R162, R192 ;  /* 0x000000c0a2c05221 */ /* 0x000fe20000010000 */
[-CC-:B-----5:R-:W-:Y:S01]  /*45f0*/  FFMA.FTZ R22, R22, R19.reuse, R188.reuse ;  /* 0x0000001316167223 */ /* 0x1a0fe200000100bc */
[----:B------:R-:W-:-:S03]  /*4600*/  FFMA.FTZ R188, R204, R19, R188 ;  /* 0x00000013ccbc7223 */ /* 0x000fc600000100bc */
[----:B------:R-:W-:Y:S01]  /*4610*/  FADD.FTZ R22, R237, -R22 ;  /* 0x80000016ed167221 */ /* 0x000fe20000010000 */
[----:B------:R-:W-:-:S03]  /*4620*/  FADD.FTZ R188, R9, -R188 ;  /* 0x800000bc09bc7221 */ /* 0x000fc60000010000 */
[C---:B------:R-:W-:Y:S01]  /*4630*/  FMUL.FTZ R22, R5.reuse, R22 ;  /* 0x0000001605167220 */ /* 0x040fe20000410000 */
[----:B------:R-:W-:Y:S02]  /*4640*/  FMUL.FTZ R194, R5, R188 ;  /* 0x000000bc05c27220 */ /* 0x000fe40000410000 */
[----:B------:R-:W1:Y:S01]  /*4650*/  LDC.64 R188, c[0x0][0x220] ;  /* 0x00008800ffbc7b82 */ /* 0x000e620000000a00 */
[----:B------:R-:W-:Y:S01]  /*4660*/  @P5 FADD.FTZ R22, R160, R22 ;  /* 0x00000016a0165221 */ /* 0x000fe20000010000 */
[----:B------:R-:W-:Y:S01]  /*4670*/  @P5 FADD.FTZ R194, R163, R194 ;  /* 0x000000c2a3c25221 */ /* 0x000fe20000010000 */
[----:B------:R-:W-:-:S04]  /*4680*/  ISETP.NE.U32.AND P5, PT, RZ, UR14, PT ;  /* 0x0000000eff007c0c */ /* 0x000fc8000bfa5070 */
[----:B------:R-:W-:-:S04]  /*4690*/  ISETP.NE.AND.EX P5, PT, RZ, UR15, PT, P5 ;  /* 0x0000000fff007c0c */ /* 0x000fc8000bfa5350 */
[----:B------:R-:W-:Y:S02]  /*46a0*/  SEL R184, R22, R184, P5 ;  /* 0x000000b816b87207 */ /* 0x000fe40002800000 */
[----:B------:R-:W-:Y:S02]  /*46b0*/  SEL R185, R195, R185, P5 ;  /* 0x000000b9c3b97207 */ /* 0x000fe40002800000 */
[----:B------:R-:W-:Y:S02]  /*46c0*/  SEL R186, R192, R186, P5 ;  /* 0x000000bac0ba7207 */ /* 0x000fe40002800000 */
[----:B------:R-:W-:Y:S01]  /*46d0*/  SEL R187, R194, R187, P5 ;  /* 0x000000bbc2bb7207 */ /* 0x000fe20002800000 */
[----:B-1----:R-:W-:-:S06]  /*46e0*/  IMAD.WIDE.U32 R188, R20, 0x10, R188 ;  /* 0x0000001014bc7825 */ /* 0x002fcc00078e00bc */
[----:B------:R-:W2:Y:S01]  /*46f0*/  LDG.E.128 R188, desc[UR4][R188.64] ;  /* 0x00000004bcbc7981 */ /* 0x000ea2000c1e1d00 */
[----:B------:R-:W-:Y:S01]  /*4700*/  ISETP.NE.U32.AND P5, PT, RZ, UR14, PT ;  /* 0x0000000eff007c0c */ /* 0x000fe2000bfa5070 */
[-C--:B------:R-:W-:Y:S01]  /*4710*/  FMUL.FTZ R22, R22, R4.reuse ;  /* 0x0000000416167220 */ /* 0x080fe20000410000 */
[----:B------:R-:W-:Y:S02]  /*4720*/  FMUL.FTZ R195, R195, R4 ;  /* 0x00000004c3c37220 */ /* 0x000fe40000410000 */
[----:B------:R-:W-:Y:S01]  /*4730*/  ISETP.NE.AND.EX P5, PT, RZ, UR15, PT, P5 ;  /* 0x0000000fff007c0c */ /* 0x000fe2000bfa5350 */
[----:B--2---:R-:W-:-:S12]  /*4740*/  FFMA.FTZ R120, R22, R188, R120 ;  /* 0x000000bc16787223 */ /* 0x004fd80000010078 */
[----:B------:R-:W-:Y:S01]  /*4750*/  @P5 LEA R188, P6, R20, UR14, 0x4 ;  /* 0x0000000e14bc5c11 */ /* 0x000fe2000f8c20ff */
[----:B------:R-:W-:-:S03]  /*4760*/  FFMA.FTZ R121, R189, R195, R121 ;  /* 0x000000c3bd797223 */ /* 0x000fc60000010079 */
[----:B------:R-:W-:-:S05]  /*4770*/  @P5 LEA.HI.X R189, R20, UR15, RZ, 0x4, P6 ;  /* 0x0000000f14bd5c11 */ /* 0x000fca000b0f24ff */
[----:B------:R1:W-:Y:S02]  /*4780*/  @P5 STG.E.128 desc[UR4][R188.64], R184 ;  /* 0x000000b8bc005986 */ /* 0x0003e4000c101d04 */
[-C--:B-1----:R-:W-:Y:S01]  /*4790*/  FMUL.FTZ R189, R194, R4.reuse ;  /* 0x00000004c2bd7220 */ /* 0x082fe20000410000 */
[----:B------:R-:W-:Y:S01]  /*47a0*/  FMUL.FTZ R188, R192, R4 ;  /* 0x00000004c0bc7220 */ /* 0x000fe20000410000 */
[----:B------:R-:W2:Y:S02]  /*47b0*/  LDL R194, [R1+0xe0] ;  /* 0x0000e00001c27983 */ /* 0x000ea40000100800 */
[----:B------:R-:W-:Y:S01]  /*47c0*/  FFMA.FTZ R123, R191, R189, R123 ;  /* 0x000000bdbf7b7223 */ /* 0x000fe2000001007b */
[----:B------:R-:W-:Y:S01]  /*47d0*/  FFMA.FTZ R122, R190, R188, R122 ;  /* 0x000000bcbe7a7223 */ /* 0x000fe2000001007a */
[----:B------:R-:W3:Y:S04]  /*47e0*/  LDL R191, [R1+0xec] ;  /* 0x0000ec0001bf7983 */ /* 0x000ee80000100800 */
[----:B------:R-:W4:Y:S01]  /*47f0*/  LDL R190, [R1+0xe8] ;  /* 0x0000e80001be7983 */ /* 0x000f220000100800 */
[----:B------:R-:W-:-:S04]  /*4800*/  LEA R192, P5, R20, UR16, 0x4 ;  /* 0x0000001014c07c11 */ /* 0x000fc8000f8a20ff */
[----:B------:R-:W-:Y:S01]  /*4810*/  LEA.HI.X R193, R20, UR17, RZ, 0x4, P5 ;  /* 0x0000001114c17c11 */ /* 0x000fe2000a8f24ff */
[----:B---3--:R-:W-:Y:S02]  /*4820*/  FMUL.FTZ R191, R191, R189 ;  /* 0x000000bdbfbf7220 */ /* 0x008fe40000410000 */
[----:B------:R-:W3:Y:S01]  /*4830*/  LDL R189, [R1+0xe4] ;  /* 0x0000e40001bd7983 */ /* 0x000ee20000100800 */
[----:B----4-:R-:W-:Y:S01]  /*4840*/  FMUL.FTZ R190, R190, R188 ;  /* 0x000000bcbebe7220 */ /* 0x010fe20000410000 */
[----:B--2---:R-:W-:Y:S01]  /*4850*/  FMUL.FTZ R188, R194, R22 ;  /* 0x00000016c2bc7220 */ /* 0x004fe20000410000 */
[----:B------:R-:W-:Y:S01]  /*4860*/  IADD3 R20, R20, 0x80, RZ ;  /* 0x0000008014147810 */ /* 0x000fe20007ffe0ff */
[----:B---3--:R-:W-:-:S05]  /*4870*/  FMUL.FTZ R189, R189, R195 ;  /* 0x000000c3bdbd7220 */ /* 0x008fca0000410000 */
[----:B------:R1:W-:Y:S02]  /*4880*/  STG.E.128 desc[UR4][R192.64], R188 ;  /* 0x000000bcc0007986 */ /* 0x0003e4000c101d04 */
.L_x_15150:
[----:B------:R-:W-:Y:S05]  /*4890*/  BSYNC B0 ;  /* 0x0000000000007941 */ /* 0x000fea0003800000 */
.L_x_15149:
[----:B------:R-:W-:Y:S01]  /*48a0*/  LOP3.LUT P5, RZ, R3, 0x1, RZ, 0xc0, !PT ;  /* 0x0000000103ff7812 */ /* 0x000fe200078ac0ff */
[----:B------:R-:W-:-:S12]  /*48b0*/  BSSY B0, `(.L_x_15151) ;  /* 0x0000038000007945 */ /* 0x000fd80003800000 */
[----:B------:R-:W-:Y:S05]  /*48c0*/  @!P5 BRA `(.L_x_15152) ;  /* 0x0000000000d8d947 */ /* 0x000fea0003800000 */
[----:B------:R-:W-:-:S04]  /*48d0*/  ISETP.NE.AND P5, PT, R196, RZ, PT ;  /* 0x000000ffc400720c */ /* 0x000fc80003fa5270 */
[----:B-1234-:R-:W-:Y:S02]  /*48e0*/  FSEL R188, R18, RZ, !P5 ;  /* 0x000000ff12bc7208 */ /* 0x01efe40006800000 */
        /* <DEDUP_REMOVED lines=14> */
[----:B------:R-:W1:Y:S04]  /*49d0*/  LDC.64 R188, c[0x0][0x220] ;  /* 0x00008800ffbc7b82 */ /* 0x000e680000000a00 */
        /* <DEDUP_REMOVED lines=37> */
.L_x_15152:
[----:B------:R-:W-:Y:S05]  /*4c30*/  BSYNC B0 ;  /* 0x0000000000007941 */ /* 0x000fea0003800000 */
.L_x_15151:
[----:B------:R-:W-:Y:S04]  /*4c40*/  BSSY B0, `(.L_x_15153) ;  /* 0x0000038000007945 */ /* 0x000fe80003800000 */
        /* <DEDUP_REMOVED lines=55> */
.L_x_15154:
[----:B------:R-:W-:Y:S05]  /*4fc0*/  BSYNC B0 ;  /* 0x0000000000007941 */ /* 0x000fea0003800000 */
.L_x_15153:
        /* <DEDUP_REMOVED lines=56> */
.L_x_15156:
[----:B------:R-:W-:Y:S05]  /*5350*/  BSYNC B0 ;  /* 0x0000000000007941 */ /* 0x000fea0003800000 */
.L_x_15155:
        /* <DEDUP_REMOVED lines=56> */
.L_x_15158:
[----:B------:R-:W-:Y:S05]  /*56e0*/  BSYNC B0 ;  /* 0x0000000000007941 */ /* 0x000fea0003800000 */
.L_x_15157:
[----:B------:R-:W-:Y:S01]  /*56f0*/  LOP3.LUT P5, RZ, R3, 0x40, RZ, 0xc0, !PT ;  /* 0x0000004003ff7812 */ /* 0x000fe200078ac0ff */
[----:B------:R-:W-:-:S12]  /*5700*/  BSSY B0, `(.L_x_15159) ;  /* 0x0000039000007945 */ /* 0x000fd80003800000 */
[----:B------:R-:W-:Y:S05]  /*5710*/  @!P5 BRA `(.L_x_15160) ;  /* 0x0000000000dcd947 */ /* 0x000fea0003800000 */
[----:B-1234-:R-:W2:Y:S04]  /*5720*/  LDL R189, [R1+0x14] ;  /* 0x0000140001bd7983 */ /* 0x01eea80000100800 */
[----:B------:R-:W3:Y:S01]  /*5730*/  LDL R22, [R1+0x10] ;  /* 0x0000100001167983 */ /* 0x000ee20000100800 */
[----:B------:R-:W-:-:S03]  /*5740*/  ISETP.NE.AND P5, PT, R196, RZ, PT ;  /* 0x000000ffc400720c */ /* 0x000fc60003fa5270 */
[----:B------:R-:W4:Y:S01]  /*5750*/  LDL R196, [R1+0x4c] ;  /* 0x00004c0001c47983 */ /* 0x000f220000100800 */
[----:B------:R-:W-:Y:S02]  /*5760*/  FSEL R188, R18, RZ, !P5 ;  /* 0x000000ff12bc7208 */ /* 0x000fe40006800000 */
[----:B------:R-:W-:Y:S01]  /*5770*/  ISETP.NE.U32.AND P5, PT, RZ, UR8, PT ;  /* 0x00000008ff007c0c */ /* 0x000fe2000bfa5070 */
[----:B------:R-:W5:Y:S03]  /*5780*/  LDL R195, [R1+0x48] ;  /* 0x0000480001c37983 */ /* 0x000f660000100800 */
[----:B------:R-:W-:Y:S01]  /*5790*/  ISETP.NE.AND.EX P5, PT, RZ, UR9, PT, P5 ;  /* 0x00000009ff007c0c */ /* 0x000fe2000bfa5350 */
[----:B------:R-:W5:Y:S04]  /*57a0*/  LDL R194, [R1+0x44] ;  /* 0x0000440001c27983 */ /* 0x000f680000100800 */
[----:B------:R-:W5:Y:S01]  /*57b0*/  LDL R193, [R1+0x40] ;  /* 0x0000400001c17983 */ /* 0x000f620000100800 */
[-CC-:B--2---:R-:W-:Y:S01]  /*57c0*/  FFMA.FTZ R18, R189, R19.reuse, R188.reuse ;  /* 0x00000013bd127223 */ /* 0x184fe200000100bc */
[-CC-:B---3--:R-:W-:Y:S01]  /*57d0*/  FFMA.FTZ R189, R22, R19.reuse, R188.reuse ;  /* 0x0000001316bd7223 */ /* 0x188fe200000100bc */
        /* <DEDUP_REMOVED lines=14> */
[----:B------:R-:W-:-:S04]  /*58c0*/  ISETP.NE.U32.AND P5, PT, RZ, UR14, PT ;  /* 0x0000000eff007c0c */ /* 0x000fc8000bfa5070 */
[----:B------:R-:W-:Y:S01]  /*58d0*/  ISETP.NE.AND.EX P5, PT, RZ, UR15, PT, P5 ;  /* 0x0000000fff007c0c */ /* 0x000fe2000bfa5350 */
[----:B------:R-:W-:-:S03]  /*58e0*/  FMUL.FTZ R192, R5, R4 ;  /* 0x0000000405c07220 */ /* 0x000fc60000410000 */
[C---:B------:R-:W-:Y:S01]  /*58f0*/  SEL R184, R18.reuse, R184, P5 ;  /* 0x000000b812b87207 */ /* 0x040fe20002800000 */
[-C--:B------:R-:W-:Y:S01]  /*5900*/  FMUL.FTZ R18, R18, R4.reuse ;  /* 0x0000000412127220 */ /* 0x080fe20000410000 */
[C---:B------:R-:W-:Y:S01]  /*5910*/  SEL R185, R19.reuse, R185, P5 ;  /* 0x000000b913b97207 */ /* 0x040fe20002800000 */
[----:B------:R-:W-:Y:S01]  /*5920*/  FMUL.FTZ R19, R19, R4 ;  /* 0x0000000413137220 */ /* 0x000fe20000410000 */
[C---:B------:R-:W-:Y:S01]  /*5930*/  SEL R186, R22.reuse, R186, P5 ;  /* 0x000000ba16ba7207 */ /* 0x040fe20002800000 */
[----:B------:R-:W-:Y:S01]  /*5940*/  FMUL.FTZ R22, R22, R4 ;  /* 0x0000000416167220 */ /* 0x000fe20000410000 */
[----:B------:R-:W-:Y:S02]  /*5950*/  SEL R187, R5, R187, P5 ;  /* 0x000000bb05bb7207 */ /* 0x000fe40002800000 */
[----:B------:R-:W1:Y:S02]  /*5960*/  LDC.64 R4, c[0x0][0x220] ;  /* 0x00008800ff047b82 */ /* 0x000e640000000a00 */
[----:B-1----:R-:W-:-:S05]  /*5970*/  IMAD.WIDE.U32 R4, R20, 0x10, R4 ;  /* 0x0000001014047825 */ /* 0x002fca00078e0004 */
[----:B------:R1:W2:Y:S01]  /*5980*/  LDG.E.128 R188, desc[UR4][R4.64] ;  /* 0x0000000404bc7981 */ /* 0x0002a2000c1e1d00 */
[----:B------:R-:W-:-:S04]  /*5990*/  ISETP.NE.U32.AND P5, PT, RZ, UR14, PT ;  /* 0x0000000eff007c0c */ /* 0x000fc8000bfa5070 */
[----:B------:R-:W-:-:S13]  /*59a0*/  ISETP.NE.AND.EX P5, PT, RZ, UR15, PT, P5 ;  /* 0x0000000fff007c0c */ /* 0x000fda000bfa5350 */
[----:B-1----:R-:W-:-:S04]  /*59b0*/  @P5 LEA R4, P6, R20, UR14, 0x4 ;  /* 0x0000000e14045c11 */ /* 0x002fc8000f8c20ff */
[----:B------:R-:W-:-:S05]  /*59c0*/  @P5 LEA.HI.X R5, R20, UR15, RZ, 0x4, P6 ;  /* 0x0000000f14055c11 */ /* 0x000fca000b0f24ff */
[----:B------:R1:W-:Y:S02]  /*59d0*/  @P5 STG.E.128 desc[UR4][R4.64], R184 ;  /* 0x000000b804005986 */ /* 0x0003e4000c101d04 */
[----:B-1----:R-:W-:-:S04]  /*59e0*/  LEA R4, P5, R20, UR16, 0x4 ;  /* 0x0000001014047c11 */ /* 0x002fc8000f8a20ff */
[----:B------:R-:W-:Y:S01]  /*59f0*/  LEA.HI.X R5, R20, UR17, RZ, 0x4, P5 ;  /* 0x0000001114057c11 */ /* 0x000fe2000a8f24ff */
[----:B--2---:R-:W-:Y:S01]  /*5a00*/  FFMA.FTZ R140, R18, R188, R140 ;  /* 0x000000bc128c7223 */ /* 0x004fe2000001008c */
[-C--:B------:R-:W-:Y:S01]  /*5a10*/  FFMA.FTZ R141, R189, R19.reuse, R141 ;  /* 0x00000013bd8d7223 */ /* 0x080fe2000001008d */
[----:B------:R-:W-:Y:S01]  /*5a20*/  FFMA.FTZ R142, R190, R22, R142 ;  /* 0x00000016be8e7223 */ /* 0x000fe2000001008e */
[-C--:B------:R-:W-:Y:S01]  /*5a30*/  FFMA.FTZ R143, R191, R192.reuse, R143 ;  /* 0x000000c0bf8f7223 */ /* 0x080fe2000001008f */
[----:B----4-:R-:W-:Y:S01]  /*5a40*/  FMUL.FTZ R191, R196, R192 ;  /* 0x000000c0c4bf7220 */ /* 0x010fe20000410000 */
[----:B-----5:R-:W-:Y:S01]  /*5a50*/  FMUL.FTZ R190, R195, R22 ;  /* 0x00000016c3be7220 */ /* 0x020fe20000410000 */
[----:B------:R-:W-:Y:S01]  /*5a60*/  FMUL.FTZ R189, R194, R19 ;  /* 0x00000013c2bd7220 */ /* 0x000fe20000410000 */
[----:B------:R-:W-:-:S05]  /*5a70*/  FMUL.FTZ R188, R193, R18 ;  /* 0x00000012c1bc7220 */ /* 0x000fca0000410000 */
[----:B------:R1:W-:Y:S02]  /*5a80*/  STG.E.128 desc[UR4][R4.64], R188 ;  /* 0x000000bc04007986 */ /* 0x0003e4000c101d04 */
.L_x_15160:
[----:B------:R-:W-:Y:S05]  /*5a90*/  BSYNC B0 ;  /* 0x0000000000007941 */ /* 0x000fea0003800000 */
.L_x_15159:
[----:B-1----:R-:W-:Y:S02]  /*5aa0*/  SEL R4, RZ, 0x1, P4 ;  /* 0x00000001ff047807 */ /* 0x002fe40002000000 */
[----:B------:R-:W-:-:S03]  /*5ab0*/  IADD3 R2, R2, UR18, RZ ;  /* 0x0000001202027c10 */ /* 0x000fc6000fffe0ff */
[----:B------:R1:W-:Y:S01]  /*5ac0*/  STL.S16 [R1+0x24], R4 ;  /* 0x0000240401007387 */ /* 0x0003e20000100600 */
[----:B------:R-:W-:-:S13]  /*5ad0*/  ISETP.GE.AND P4, PT, R2, UR19, PT ;  /* 0x0000001302007c0c */ /* 0x000fda000bf86270 */
[----:B-1----:R-:W-:Y:S05]  /*5ae0*/  @!P4 BRA `(.L_x_15161) ;  /* 0xffffffb4008cc947 */ /* 0x002fea000383ffff */
.L_x_15119:
[----:B------:R-:W5:Y:S04]  /*5af0*/  LDL.LU R5, [R1+0x28] ;  /* 0x0000280001057983 */ /* 0x000f680000300800 */
[----:B------:R-:W2:Y:S01]  /*5b00*/  LDL.LU R4, [R1+0x2c] ;  /* 0x00002c0001047983 */ /* 0x000ea20000300800 */
[----:B------:R-:W1:Y:S01]  /*5b10*/  S2UR UR6, SR_CTAID.X ;  /* 0x00000000000679c3 */ /* 0x000e620000002500 */
[----:B------:R-:W-:Y:S01]  /*5b20*/  LOP3.LUT P4, RZ, R3, 0x8, RZ, 0xc0, !PT ;  /* 0x0000000803ff7812 */ /* 0x000fe2000788c0ff */
[----:B------:R-:W-:Y:S01]  /*5b30*/  BSSY B0, `(.L_x_15162) ;  /* 0x0000010000007945 */ /* 0x000fe20003800000 */
[----:B0-----:R-:W1:Y:S02]  /*5b40*/  S2R R0, SR_TID.X ;  /* 0x0000000000007919 */ /* 0x001e640000002100 */
[----:B-1----:R-:W-:-:S05]  /*5b50*/  LEA.HI R0, R0, UR6, RZ, 0x19 ;  /* 0x0000000600007c11 */ /* 0x002fca000f8fc8ff */
[----:B-----5:R-:W-:-:S05]  /*5b60*/  IMAD R0, R0, R5, RZ ;  /* 0x0000000500007224 */ /* 0x020fca00078e02ff */
[----:B--2---:R-:W-:Y:S01]  /*5b70*/  LEA.HI R11, R0, R4, RZ, 0x1e ;  /* 0x00000004000b7211 */ /* 0x004fe200078ff0ff */
[----:B------:R-:W-:Y:S06]  /*5b80*/  @!P4 BRA `(.L_x_15163) ;  /* 0x000000000028c947 */ /* 0x000fec0003800000 */
[----:B------:R-:W0:Y:S08]  /*5b90*/  LDC.64 R4, c[0x0][0x2d0] ;  /* 0x0000b400ff047b82 */ /* 0x000e300000000a00 */
[----:B------:R-:W1:Y:S08]  /*5ba0*/  LDC.64 R6, c[0x0][0x2d8] ;  /* 0x0000b600ff067b82 */ /* 0x000e700000000a00 */
[----:B------:R-:W2:Y:S01]  /*5bb0*/  LDC.64 R8, c[0x0][0x2f0] ;  /* 0x0000bc00ff087b82 */ /* 0x000ea20000000a00 */
[----:B0-----:R-:W-:-:S05]  /*5bc0*/  IMAD.WIDE.U32 R4, R11, 0x10, R4 ;  /* 0x000000100b047825 */ /* 0x001fca00078e0004 */
[----:B------:R0:W-:Y:S01]  /*5bd0*/  STG.E.128 desc[UR4][R4.64], R64 ;  /* 0x0000004004007986 */ /* 0x0001e2000c101d04 */
[----:B-1----:R-:W-:-:S05]  /*5be0*/  IMAD.WIDE.U32 R6, R11, 0x10, R6 ;  /* 0x000000100b067825 */ /* 0x002fca00078e0006 */
[----:B------:R0:W-:Y:S01]  /*5bf0*/  STG.E.128 desc[UR4][R6.64], R24 ;  /* 0x0000001806007986 */ /* 0x0001e2000c101d04 */
[C---:B--2---:R-:W-:Y:S01]  /*5c00*/  IMAD.WIDE.U32 R8, R11.reuse, 0x10, R8 ;  /* 0x000000100b087825 */ /* 0x044fe200078e0008 */
[----:B------:R-:W-:-:S04]  /*5c10*/  IADD3 R11, R11, 0x80, RZ ;  /* 0x000000800b0b7810 */ /* 0x000fc80007ffe0ff */
[----:B------:R0:W-:Y:S03]  /*5c20*/  STG.E.128 desc[UR4][R8.64], R104 ;  /* 0x0000006808007986 */ /* 0x0001e6000c101d04 */
.L_x_15163:
[----:B------:R-:W-:Y:S05]  /*5c30*/  BSYNC B0 ;  /* 0x0000000000007941 */ /* 0x000fea0003800000 */
.L_x_15162:
[----:B------:R-:W-:Y:S01]  /*5c40*/  LOP3.LUT P3, RZ, R3, 0x10, RZ, 0xc0, !PT ;  /* 0x0000001003ff7812 */ /* 0x000fe2000786c0ff */
[----:B------:R-:W-:-:S12]  /*5c50*/  BSSY B0, `(.L_x_15164) ;  /* 0x000000c000007945 */ /* 0x000fd80003800000 */
[----:B------:R-:W-:Y:S05]  /*5c60*/  @!P3 BRA `(.L_x_15165) ;  /* 0x000000000028b947 */ /* 0x000fea0003800000 */
[----:B0-----:R-:W0:Y:S08]  /*5c70*/  LDC.64 R4, c[0x0][0x2d0] ;  /* 0x0000b400ff047b82 */ /* 0x001e300000000a00 */
        /* <DEDUP_REMOVED lines=9> */
.L_x_15165:
[----:B------:R-:W-:Y:S05]  /*5d10*/  BSYNC B0 ;  /* 0x0000000000007941 */ /* 0x000fea0003800000 */
.L_x_15164:
        /* <DEDUP_REMOVED lines=13> */
.L_x_15167:
[----:B------:R-:W-:Y:S05]  /*5df0*/  BSYNC B0 ;  /* 0x0000000000007941 */ /* 0x000fea0003800000 */
.L_x_15166:
        /* <DEDUP_REMOVED lines=13> */
.L_x_15169:
[----:B------:R-:W-:Y:S05]  /*5ed0*/  BSYNC B0 ;  /* 0x0000000000007941 */ /* 0x000fea0003800000 */
.L_x_15168:
        /* <DEDUP_REMOVED lines=13> */
.L_x_15171:
[----:B------:R-:W-:Y:S05]  /*5fb0*/  BSYNC B0 ;  /* 0x0000000000007941 */ /* 0x000fea0003800000 */
.L_x_15170:
        /* <DEDUP_REMOVED lines=13> */
.L_x_15173:
[----:B------:R-:W-:Y:S05]  /*6090*/  BSYNC B0 ;  /* 0x0000000000007941 */ /* 0x000fea0003800000 */
.L_x_15172:
[----:B------:R-:W-:Y:S04]  /*60a0*/  BSSY B0, `(.L_x_15174) ;  /* 0x000000c000007945 */ /* 0x000fe80003800000 */
        /* <DEDUP_REMOVED lines=11> */
.L_x_15175:
[----:B------:R-:W-:Y:S05]  /*6160*/  BSYNC B0 ;  /* 0x0000000000007941 */ /* 0x000fea0003800000 */
.L_x_15174:
        /* <DEDUP_REMOVED lines=12> */
.L_x_15177:
[----:B------:R-:W-:Y:S05]  /*6230*/  BSYNC B0 ;  /* 0x0000000000007941 */ /* 0x000fea0003800000 */
.L_x_15176:
        /* <DEDUP_REMOVED lines=12> */
.L_x_15179:
[----:B------:R-:W-:Y:S05]  /*6300*/  BSYNC B0 ;  /* 0x0000000000007941 */ /* 0x000fea0003800000 */
.L_x_15178:
[----:B------:R-:W-:-:S13]  /*6310*/  LOP3.LUT P0, RZ, R3, 0x40, RZ, 0xc0, !PT ;  /* 0x0000004003ff7812 */ /* 0x000fda000780c0ff */
[----:B------:R-:W-:Y:S05]  /*6320*/  @!P0 EXIT ;  /* 0x000000000000894d */ /* 0x000fea0003800000 */
[----:B------:R-:W1:Y:S08]  /*6330*/  LDC.64 R2, c[0x0][0x2d0] ;  /* 0x0000b400ff027b82 */ /* 0x000e700000000a00 */
[----:B0-----:R-:W0:Y:S08]  /*6340*/  LDC.64 R4, c[0x0][0x2d8] ;  /* 0x0000b600ff047b82 */ /* 0x001e300000000a00 */
[----:B------:R-:W2:Y:S01]  /*6350*/  LDC.64 R6, c[0x0][0x2f0] ;  /* 0x0000bc00ff067b82 */ /* 0x000ea20000000a00 */
[----:B-1----:R-:W-:-:S05]  /*6360*/  IMAD.WIDE.U32 R2, R11, 0x10, R2 ;  /* 0x000000100b027825 */ /* 0x002fca00078e0002 */
[----:B------:R-:W-:Y:S01]  /*6370*/  STG.E.128 desc[UR4][R2.64], R100 ;  /* 0x0000006402007986 */ /* 0x000fe2000c101d04 */
[----:B0-----:R-:W-:-:S05]  /*6380*/  IMAD.WIDE.U32 R4, R11, 0x10, R4 ;  /* 0x000000100b047825 */ /* 0x001fca00078e0004 */
[----:B------:R-:W-:Y:S01]  /*6390*/  STG.E.128 desc[UR4][R4.64], R60 ;  /* 0x0000003c04007986 */ /* 0x000fe2000c101d04 */
[----:B--2---:R-:W-:-:S05]  /*63a0*/  IMAD.WIDE.U32 R6, R11, 0x10, R6 ;  /* 0x000000100b067825 */ /* 0x004fca00078e0006 */
[----:B------:R-:W-:Y:S01]  /*63b0*/  STG.E.128 desc[UR4][R6.64], R140 ;  /* 0x0000008c06007986 */ /* 0x000fe2000c101d04 */
[----:B------:R-:W-:Y:S05]  /*63c0*/  EXIT ;  /* 0x000000000000794d */ /* 0x000fea0003800000 */
.L_x_15140:
[----:B------:R-:W-:Y:S01]  /*63d0*/  HFMA2.MMA R19, -RZ, RZ, 0, 9.5367431640625e-07 ;  /* 0x00000010ff137435 */ /* 0x000fe200000001ff */
[----:B------:R-:W-:Y:S02]  /*63e0*/  MOV R189, 0x1f ;  /* 0x0000001f00bd7802 */ /* 0x000fe40000000f00 */
[----:B------:R-:W-:-:S08]  /*63f0*/  MOV R190, 0xffffffff ;  /* 0xffffffff00be7802 */ /* 0x000fd00000000f00 */
[----:B0-----:R-:W-:Y:S05]  /*6400*/  WARPSYNC.COLLECTIVE R190, `(.L_x_15180) ;  /* 0x00000000be087348 */ /* 0x001fea0003c00000 */
[----:B------:R1:W2:Y:S02]  /*6410*/  SHFL.DOWN P6, R192, R22, R19, R189 ;  /* 0x0800001316c07389 */ /* 0x0002a400000c00bd */
[----:B012---:R-:W-:Y:S01]  /*6420*/  ENDCOLLECTIVE ;  /* 0x000000000000791b */ /* 0x007fe20003800000 */
.L_x_15180:
[----:B------:R-:W-:-:S05]  /*6430*/  MOV R19, R192 ;  /* 0x000000c000137202 */ /* 0x000fca0000000f00 */
[----:B------:R-:W-:Y:S01]  /*6440*/  FADD.FTZ R191, R19, R22 ;  /* 0x0000001613bf7221 */ /* 0x000fe20000010000 */
[----:B------:R-:W-:Y:S01]  /*6450*/  HFMA2.MMA R19, -RZ, RZ, 0, 9.5367431640625e-07 ;  /* 0x00000010ff137435 */ /* 0x000fe200000001ff */
[----:B------:R-:W-:-:S10]  /*6460*/  MOV R22, R18 ;  /* 0x0000001200167202 */ /* 0x000fd40000000f00 */
[----:B------:R-:W-:Y:S05]  /*6470*/  WARPSYNC.COLLECTIVE R190, `(.L_x_15181) ;  /* 0x00000000be087348 */ /* 0x000fea0003c00000 */
[----:B------:R0:W1:Y:S02]  /*6480*/  SHFL.DOWN P6, R192, R22, R19, R189 ;  /* 0x0800001316c07389 */ /* 0x00006400000c00bd */
[----:B01----:R-:W-:Y:S01]  /*6490*/  ENDCOLLECTIVE ;  /* 0x000000000000791b */ /* 0x003fe20003800000 */
.L_x_15181:
[----:B------:R-:W-:Y:S02]  /*64a0*/  MOV R22, R191 ;  /* 0x000000bf00167202 */ /* 0x000fe40000000f00 */
[----:B------:R-:W-:-:S05]  /*64b0*/  MOV R19, R192 ;  /* 0x000000c000137202 */ /* 0x000fca0000000f00 */
[----:B------:R-:W-:Y:S01]  /*64c0*/  FADD.FTZ R18, R19, R18 ;  /* 0x0000001213127221 */ /* 0x000fe20000010000 */
[----:B------:R-:W-:-:S11]  /*64d0*/  HFMA2.MMA R19, -RZ, RZ, 0, 4.76837158203125e-07 ;  /* 0x00000008ff137435 */ /* 0x000fd600000001ff */
[----:B------:R-:W-:Y:S05]  /*64e0*/  WARPSYNC.COLLECTIVE R190, `(.L_x_15182) ;  /* 0x00000000be087348 */ /* 0x000fea0003c00000 */
[----:B------:R0:W1:Y:S02]  /*64f0*/  SHFL.DOWN P6, R192, R22, R19, R189 ;  /* 0x0800001316c07389 */ /* 0x00006400000c00bd */
[----:B01----:R-:W-:Y:S01]  /*6500*/  ENDCOLLECTIVE ;  /* 0x000000000000791b */ /* 0x003fe20003800000 */
.L_x_15182:
[----:B------:R-:W-:Y:S02]  /*6510*/  MOV R22, R18 ;  /* 0x0000001200167202 */ /* 0x000fe40000000f00 */
[----:B------:R-:W-:-:S05]  /*6520*/  MOV R19, R192 ;  /* 0x000000c000137202 */ /* 0x000fca0000000f00 */
[----:B------:R-:W-:Y:S01]  /*6530*/  FADD.FTZ R191, R191, R19 ;  /* 0x00000013bfbf7221 */ /* 0x000fe20000010000 */
[----:B------:R-:W-:-:S11]  /*6540*/  HFMA2.MMA R19, -RZ, RZ, 0, 4.76837158203125e-07 ;  /* 0x00000008ff137435 */ /* 0x000fd600000001ff */
[----:B------:R-:W-:Y:S05]  /*6550*/  WARPSYNC.COLLECTIVE R190, `(.L_x_15183) ;  /* 0x00000000be087348 */ /* 0x000fea0003c00000 */
[----:B------:R0:W1:Y:S02]  /*6560*/  SHFL.DOWN P6, R192, R22, R19, R189 ;  /* 0x0800001316c07389 */ /* 0x00006400000c00bd */
[----:B01----:R-:W-:Y:S01]  /*6570*/  ENDCOLLECTIVE ;  /* 0x000000000000791b */ /* 0x003fe20003800000 */
.L_x_15183:
[----:B------:R-:W-:Y:S02]  /*6580*/  MOV R22, R191 ;  /* 0x000000bf00167202 */ /* 0x000fe40000000f00 */
[----:B------:R-:W-:-:S05]  /*6590*/  MOV R19, R192 ;  /* 0x000000c000137202 */ /* 0x000fca0000000f00 */
[----:B------:R-:W-:Y:S01]  /*65a0*/  FADD.FTZ R18, R18, R19 ;  /* 0x0000001312127221 */ /* 0x000fe20000010000 */
[----:B------:R-:W-:-:S11]  /*65b0*/  HFMA2.MMA R19, -RZ, RZ, 0, 2.384185791015625e-07 ;  /* 0x00000004ff137435 */ /* 0x000fd600000001ff */
[----:B------:R-:W-:Y:S05]  /*65c0*/  WARPSYNC.COLLECTIVE R190, `(.L_x_15184) ;  /* 0x00000000be087348 */ /* 0x000fea0003c00000 */
[----:B------:R0:W1:Y:S02]  /*65d0*/  SHFL.DOWN P6, R192, R22, R19, R189 ;  /* 0x0800001316c07389 */ /* 0x00006400000c00bd */
[----:B01----:R-:W-:Y:S01]  /*65e0*/  ENDCOLLECTIVE ;  /* 0x000000000000791b */ /* 0x003fe20003800000 */
.L_x_15184:
[----:B------:R-:W-:Y:S02]  /*65f0*/  MOV R22, R18 ;  /* 0x0000001200167202 */ /* 0x000fe40000000f00 */
[----:B------:R-:W-:-:S05]  /*6600*/  MOV R19, R192 ;  /* 0x000000c000137202 */ /* 0x000fca0000000f00 */
[----:B------:R-:W-:Y:S01]  /*6610*/  FADD.FTZ R191, R191, R19 ;  /* 0x00000013bfbf7221 */ /* 0x000fe20000010000 */
[----:B------:R-:W-:-:S11]  /*6620*/  HFMA2.MMA R19, -RZ, RZ, 0, 2.384185791015625e-07 ;  /* 0x00000004ff137435 */ /* 0x000fd600000001ff */
[----:B------:R-:W-:Y:S05]  /*6630*/  WARPSYNC.COLLECTIVE R190, `(.L_x_15185) ;  /* 0x00000000be087348 */ /* 0x000fea0003c00000 */
[----:B------:R0:W1:Y:S02]  /*6640*/  SHFL.DOWN P6, R192, R22, R19, R189 ;  /* 0x0800001316c07389 */ /* 0x00006400000c00bd */
[----:B01----:R-:W-:Y:S01]  /*6650*/  ENDCOLLECTIVE ;  /* 0x000000000000791b */ /* 0x003fe20003800000 */
.L_x_15185:
[----:B------:R-:W-:Y:S02]  /*6660*/  MOV R22, R191 ;  /* 0x000000bf00167202 */ /* 0x000fe40000000f00 */
[----:B------:R-:W-:-:S05]  /*6670*/  MOV R19, R192 ;  /* 0x000000c000137202 */ /* 0x000fca0000000f00 */
[----:B------:R-:W-:Y:S01]  /*6680*/  FADD.FTZ R193, R18, R19 ;  /* 0x0000001312c17221 */ /* 0x000fe20000010000 */
[----:B------:R-:W-:-:S11]  /*6690*/  HFMA2.MMA R19, -RZ, RZ, 0, 1.1920928955078125e-07 ;  /* 0x00000002ff137435 */ /* 0x000fd600000001ff */
[----:B------:R-:W-:Y:S05]  /*66a0*/  WARPSYNC.COLLECTIVE R190, `(.L_x_15186) ;  /* 0x00000000be087348 */ /* 0x000fea0003c00000 */
[----:B------:R0:W1:Y:S02]  /*66b0*/  SHFL.DOWN P6, R192, R22, R19, R189 ;  /* 0x0800001316c07389 */ /* 0x00006400000c00bd */
[----:B01----:R-:W-:Y:S01]  /*66c0*/  ENDCOLLECTIVE ;  /* 0x000000000000791b */ /* 0x003fe20003800000 */
.L_x_15186:
[----:B------:R-:W-:Y:S02]  /*66d0*/  MOV R22, R193 ;  /* 0x000000c100167202 */ /* 0x000fe40000000f00 */
[----:B------:R-:W-:-:S07]  /*66e0*/  MOV R18, R192 ;  /* 0x000000c000127202 */ /* 0x000fce0000000f00 */
[----:B------:R-:W-:Y:S05]  /*66f0*/  WARPSYNC.COLLECTIVE R190, `(.L_x_15187) ;  /* 0x00000000be087348 */ /* 0x000fea0003c00000 */
[----:B------:R0:W1:Y:S02]  /*6700*/  SHFL.DOWN P6, R192, R22, R19, R189 ;  /* 0x0800001316c07389 */ /* 0x00006400000c00bd */
[----:B01----:R-:W-:Y:S01]  /*6710*/  ENDCOLLECTIVE ;  /* 0x000000000000791b */ /* 0x003fe20003800000 */
.L_x_15187:
[----:B------:R-:W-:-:S05]  /*6720*/  FADD.FTZ R18, R191, R18 ;  /* 0x00000012bf127221 */ /* 0x000fca0000010000 */
[----:B------:R-:W-:Y:S02]  /*6730*/  MOV R22, R18 ;  /* 0x0000001200167202 */ /* 0x000fe40000000f00 */
[----:B------:R-:W-:-:S05]  /*6740*/  MOV R19, R192 ;  /* 0x000000c000137202 */ /* 0x000fca0000000f00 */
[----:B------:R-:W-:Y:S01]  /*6750*/  FADD.FTZ R191, R193, R19 ;  /* 0x00000013c1bf7221 */ /* 0x000fe20000010000 */
[----:B------:R-:W-:-:S11]  /*6760*/  HFMA2.MMA R19, -RZ, RZ, 0, 5.9604644775390625e-08 ;  /* 0x00000001ff137435 */ /* 0x000fd600000001ff */
[----:B------:R-:W-:Y:S05]  /*6770*/  WARPSYNC.COLLECTIVE R190, `(.L_x_15188) ;  /* 0x00000000be087348 */ /* 0x000fea0003c00000 */
[----:B------:R0:W1:Y:S02]  /*6780*/  SHFL.DOWN P6, R192, R22, R19, R189 ;  /* 0x0800001316c07389 */ /* 0x00006400000c00bd */
[----:B01----:R-:W-:Y:S01]  /*6790*/  ENDCOLLECTIVE ;  /* 0x000000000000791b */ /* 0x003fe20003800000 */
.L_x_15188:
[----:B------:R-:W-:Y:S02]  /*67a0*/  MOV R22, R191 ;  /* 0x000000bf00167202 */ /* 0x000fe40000000f00 */
[----:B------:R-:W-:-:S07]  /*67b0*/  MOV R193, R192 ;  /* 0x000000c000c17202 */ /* 0x000fce0000000f00 */
[----:B------:R-:W-:Y:S05]  /*67c0*/  WARPSYNC.COLLECTIVE R190, `(.L_x_15189) ;  /* 0x00000000be087348 */ /* 0x000fea0003c00000 */
[----:B------:R0:W1:Y:S02]  /*67d0*/  SHFL.DOWN P6, R192, R22, R19, R189 ;  /* 0x0800001316c07389 */ /* 0x00006400000c00bd */
[----:B01----:R-:W-:Y:S01]  /*67e0*/  ENDCOLLECTIVE ;  /* 0x000000000000791b */ /* 0x003fe20003800000 */
.L_x_15189:
[----:B------:R-:W-:Y:S01]  /*67f0*/  MOV R19, R192 ;  /* 0x000000c000137202 */ /* 0x000fe20000000f00 */
[----:B------:R-:W-:Y:S06]  /*6800*/  BRA `(.L_x_15190) ;  /* 0xffffffcc001c7947 */ /* 0x000fec000383ffff */
.L_x_15191:
        /* <DEDUP_REMOVED lines=15> */
.L_x_16654:


//--------------------- .text._ZN10layer_norm13ln_bwd_kernelINS_13Kernel_traitsIfffffjLj5120ELj1ELj1ELj4ELj16ENS_18Kernel_traits_baseILj5120EfffffjLj128EEEEELb0ELb1ELb0ELb1EEEvNS_9BwdParamsE --------------------------
	.section	.text._ZN10layer_norm13ln_bwd_kernelINS_13Kernel_traitsIfffffjLj5120ELj1ELj1ELj4ELj16ENS_18Kernel_traits_baseILj5120EfffffjLj128EEEEELb0ELb1ELb0ELb1EEEvNS_9BwdParamsE,"ax",@progbits
	.align	128
        .global         _ZN10layer_norm13ln_bwd_kernelINS_13Kernel_traitsIfffffjLj5120ELj1ELj1ELj4ELj16ENS_18Kernel_traits_baseILj5120EfffffjLj128EEEEELb0ELb1ELb0ELb1EEEvNS_9BwdParamsE
        .type           _ZN10layer_norm13ln_bwd_kernelINS_13Kernel_traitsIfffffjLj5120ELj1ELj1ELj4ELj16ENS_18Kernel_traits_baseILj5120EfffffjLj128EEEEELb0ELb1ELb0ELb1EEEvNS_9BwdParamsE,@function
        .size           _ZN10layer_norm13ln_bwd_kernelINS_13Kernel_traitsIfffffjLj5120ELj1ELj1ELj4ELj16ENS_18Kernel_traits_baseILj5120EfffffjLj128EEEEELb0ELb1ELb0ELb1EEEvNS_9BwdParamsE,(.L_x_16655 - _ZN10layer_norm13ln_bwd_kernelINS_13Kernel_traitsIfffffjLj5120ELj1ELj1ELj4ELj16ENS_18Kernel_traits_baseILj5120EfffffjLj128EEEEELb0ELb1ELb0ELb1EEEvNS_9BwdParamsE)
        .other          _ZN10layer_norm13ln_bwd_kernelINS_13Kernel_traitsIfffffjLj5120ELj1ELj1ELj4ELj16ENS_18Kernel_traits_baseILj5120EfffffjLj128EEEEELb0ELb1ELb0ELb1EEEvNS_9BwdParamsE,@"STO_CUDA_ENTRY STV_DEFAULT"
_ZN10layer_norm13ln_bwd_kernelINS_13Kernel_traitsIfffffjLj5120ELj1ELj1ELj4ELj16ENS_18Kernel_traits_baseILj5120EfffffjLj128EEEEELb0ELb1ELb0ELb1EEEvNS_9BwdParamsE:
.text._ZN10layer_norm13ln_bwd_kernelINS_13Kernel_traitsIfffffjLj5120ELj1ELj1ELj4ELj16ENS_18Kernel_traits_baseILj5120EfffffjLj128EEEEELb0ELb1ELb0ELb1EEEvNS_9BwdParamsE:
        /* <DEDUP_REMOVED lines=78> */
.L_x_15192:
        /* <DEDUP_REMOVED lines=10> */
[----:B------:R-:W2:Y:S04]  /*0580*/  LDG.E.128 R12, desc[UR6][R2.64] ;  /* 0x00000006020c7981 */ /* 0x000ea8000c1e1d00 */
[----:B------:R-:W3:Y:S04]  /*0590*/  LDG.E.128 R8, desc[UR6][R2.64+0x800] ;  /* 0x0008000602087981 */ /* 0x000ee8000c1e1d00 */
        /* <DEDUP_REMOVED lines=19> */
[----:B------:R-:W-:-:S02]  /*06d0*/  HFMA2.MMA R230, -RZ, RZ, 0, 5.9604644775390625e-08 ;  /* 0x00000001ffe67435 */ /* 0x000fc400000001ff */
[----:B------:R0:W-:Y:S01]  /*06e0*/  STL [R1+0x1f8], RZ ;  /* 0x0001f8ff01007387 */ /* 0x0001e20000100800 */
[----:B------:R-:W-:-:S03]  /*06f0*/  ISETP.NE.AND.EX P0, PT, RZ, UR5, PT, P0 ;  /* 0x00000005ff007c0c */ /* 0x000fc6000bf05300 */
[----:B------:R0:W-:Y:S04]  /*0700*/  STL [R1+0x1f4], RZ ;  /* 0x0001f4ff01007387 */ /* 0x0001e80000100800 */
[----:B--2---:R0:W-:Y:S04]  /*0710*/  STL.64 [R1+0x10], R12 ;  /* 0x0000100c01007387 */ /* 0x0041e80000100a00 */
[----:B------:R0:W-:Y:S04]  /*0720*/  STL.64 [R1+0x18], R14 ;  /* 0x0000180e01007387 */ /* 0x0001e80000100a00 */
[----:B------:R0:W-:Y:S04]  /*0730*/  STL [R1+0x1f0], RZ ;  /* 0x0001f0ff01007387 */ /* 0x0001e80000100800 */
[----:B---3--:R0:W-:Y:S04]  /*0740*/  STL.64 [R1], R8 ;  /* 0x0000000801007387 */ /* 0x0081e80000100a00 */
[----:B------:R0:W-:Y:S04]  /*0750*/  STL.64 [R1+0x8], R10 ;  /* 0x0000080a01007387 */ /* 0x0001e80000100a00 */
        /* <DEDUP_REMOVED lines=116> */
.L_x_15196:
[----:B-1----:R-:W1:Y:S01]  /*0ea0*/  S2R R6, SR_TID.X ;  /* 0x0000000000067919 */ /* 0x002e620000002100 */
[----:B0-----:R-:W-:Y:S01]  /*0eb0*/  IMAD R4, R0, UR10, RZ ;  /* 0x0000000a00047c24 */ /* 0x001fe2000f8e02ff */
[----:B------:R-:W0:Y:S01]  /*0ec0*/  LDC.64 R2, c[0x0][0x250] ;  /* 0x00009400ff027b82 */ /* 0x000e220000000a00 */
[----:B------:R-:W2:Y:S03]  /*0ed0*/  LDL.LU R194, [R1+0xd4] ;  /* 0x0000d40001c27983 */ /* 0x000ea60000300800 */
[----:B------:R-:W-:Y:S01]  /*0ee0*/  SHF.R.S32.HI R5, RZ, 0x1f, R4 ;  /* 0x0000001fff057819 */ /* 0x000fe20000011404 */
[----:B------:R-:W3:Y:S03]  /*0ef0*/  LDL.LU R219, [R1+0x44] ;  /* 0x0000440001db7983 */ /* 0x000ee60000300800 */
[----:B------:R-:W-:Y:S01]  /*0f00*/  LEA.HI R4, R5, R4, RZ, 0x2 ;  /* 0x0000000405047211 */ /* 0x000fe200078f10ff */
[----:B------:R-:W4:Y:S01]  /*0f10*/  LDC.64 R184, c[0x0][0x2c8] ;  /* 0x0000b200ffb87b82 */ /* 0x000f220000000a00 */
[----:B------:R-:W3:Y:S04]  /*0f20*/  LDL R218, [R1+0x10] ;  /* 0x0000100001da7983 */ /* 0x000ee80000100800 */
[----:B------:R-:W3:Y:S03]  /*0f30*/  LDL.LU R217, [R1+0xd0] ;  /* 0x0000d00001d97983 */ /* 0x000ee60000300800 */
[----:B------:R-:W4:Y:S01]  /*0f40*/  @P0 LDC.64 R168, c[0x0][0x270] ;  /* 0x00009c00ffa80b82 */ /* 0x000f220000000a00 */
[----:B------:R-:W3:Y:S04]  /*0f50*/  LDL.LU R216, [R1+0x40] ;  /* 0x0000400001d87983 */ /* 0x000ee80000300800 */
[----:B------:R-:W3:Y:S03]  /*0f60*/  LDL R207, [R1+0x14] ;  /* 0x0000140001cf7983 */ /* 0x000ee60000100800 */
[----:B------:R-:W4:Y:S01]  /*0f70*/  LDC.64 R192, c[0x0][0x2b8] ;  /* 0x0000ae00ffc07b82 */ /* 0x000f220000000a00 */
[----:B-1----:R-:W-:Y:S01]  /*0f80*/  LOP3.LUT R170, R6, 0x7f, RZ, 0xc0, !PT ;  /* 0x0000007f06aa7812 */ /* 0x002fe200078ec0ff */
[----:B0-----:R-:W-:Y:S01]  /*0f90*/  IMAD.WIDE R2, R0, 0x4, R2 ;  /* 0x0000000400027825 */ /* 0x001fe200078e0202 */
[----:B------:R-:W3:Y:S05]  /*0fa0*/  LDL.LU R206, [R1+0xdc] ;  /* 0x0000dc0001ce7983 */ /* 0x000eea0000300800 */
[----:B------:R-:W0:Y:S01]  /*0fb0*/  LDC.64 R146, c[0x0][0x258] ;  /* 0x00009600ff927b82 */ /* 0x000e220000000a00 */
[----:B------:R-:W-:Y:S01]  /*0fc0*/  LEA.HI.SX32 R170, R4, R170, 0x1e ;  /* 0x000000aa04aa7211 */ /* 0x000fe200078ff2ff */
[----:B------:R1:W2:Y:S03]  /*0fd0*/  LDG.E R189, desc[UR6][R2.64] ;  /* 0x0000000602bd7981 */ /* 0x0002a6000c1e1900 */
[----:B------:R-:W-:-:S02]  /*0fe0*/  IADD3 R174, R170, 0x100, RZ ;  /* 0x00000100aaae7810 */ /* 0x000fc40007ffe0ff */
[----:B------:R-:W-:Y:S01]  /*0ff0*/  IADD3 R178, R170, 0x200, RZ ;  /* 0x00000200aab27810 */ /* 0x000fe20007ffe0ff */
[----:B------:R-:W3:Y:S01]  /*1000*/  LDL.LU R205, [R1+0x4c] ;  /* 0x00004c0001cd7983 */ /* 0x000ee20000300800 */
[----:B------:R-:W-:Y:S02]  /*1010*/  SHF.L.U32 R19, R174, 0x4, RZ ;  /* 0x00000004ae137819 */ /* 0x000fe400000006ff */
[----:B------:R-:W-:Y:S01]  /*1020*/  SHF.R.U32.HI R18, RZ, 0x1c, R174 ;  /* 0x0000001cff127819 */ /* 0x000fe200000116ae */
[----:B------:R-:W3:Y:S01]  /*1030*/  LDL R204, [R1+0x18] ;  /* 0x0000180001cc7983 */ /* 0x000ee20000100800 */
[----:B------:R-:W-:Y:S02]  /*1040*/  IADD3 R112, P2, R19, UR12, RZ ;  /* 0x0000000c13707c10 */ /* 0x000fe4000ff5e0ff */
[----:B------:R-:W-:Y:S01]  /*1050*/  SHF.L.U32 R13, R178, 0x4, RZ ;  /* 0x00000004b20d7819 */ /* 0x000fe200000006ff */
[C---:B----4-:R-:W-:Y:S01]  /*1060*/  IMAD.WIDE.U32 R144, R170.reuse, 0x10, R192 ;  /* 0x00000010aa907825 */ /* 0x050fe200078e00c0 */
[----:B------:R-:W-:Y:S01]  /*1070*/  IADD3 R182, R170, 0x300, RZ ;  /* 0x00000300aab67810 */ /* 0x000fe20007ffe0ff */
[----:B------:R-:W4:Y:S01]  /*1080*/  LDL.LU R203, [R1+0xd8] ;  /* 0x0000d80001cb7983 */ /* 0x000f220000300800 */
[----:B------:R-:W-:-:S02]  /*1090*/  IADD3.X R113, R18, UR13, RZ, P2, !PT ;  /* 0x0000000d12717c10 */ /* 0x000fc400097fe4ff */
[----:B------:R-:W-:Y:S01]  /*10a0*/  SHF.R.U32.HI R14, RZ, 0x1c, R178 ;  /* 0x0000001cff0e7819 */ /* 0x000fe200000116b2 */
[----:B------:R-:W4:Y:S01]  /*10b0*/  LDL.LU R202, [R1+0x48] ;  /* 0x0000480001ca7983 */ /* 0x000f220000300800 */
[----:B------:R-:W-:Y:S02]  /*10c0*/  IADD3 R120, P2, R13, UR12, RZ ;  /* 0x0000000c0d787c10 */ /* 0x000fe4000ff5e0ff */
[----:B------:R-:W-:Y:S01]  /*10d0*/  SHF.L.U32 R8, R182, 0x4, RZ ;  /* 0x00000004b6087819 */ /* 0x000fe200000006ff */
[----:B0-----:R-:W-:Y:S01]  /*10e0*/  IMAD.WIDE R146, R0, 0x4, R146 ;  /* 0x0000000400927825 */ /* 0x001fe200078e0292 */
[----:B------:R-:W-:Y:S01]  /*10f0*/  IADD3 R190, R170, 0x400, RZ ;  /* 0x00000400aabe7810 */ /* 0x000fe20007ffe0ff */
[----:B------:R-:W3:Y:S01]  /*1100*/  LDG.E.128 R112, desc[UR6][R112.64] ;  /* 0x0000000670707981 */ /* 0x000ee2000c1e1d00 */
[----:B------:R-:W-:Y:S02]  /*1110*/  IADD3.X R121, R14, UR13, RZ, P2, !PT ;  /* 0x0000000d0e797c10 */ /* 0x000fe400097fe4ff */
[----:B------:R-:W-:Y:S01]  /*1120*/  SHF.R.U32.HI R9, RZ, 0x1c, R182 ;  /* 0x0000001cff097819 */ /* 0x000fe200000116b6 */
[----:B------:R-:W4:Y:S01]  /*1130*/  LDG.E R16, desc[UR6][R146.64] ;  /* 0x0000000692107981 */ /* 0x000f22000c1e1900 */
[----:B------:R-:W-:-:S02]  /*1140*/  IADD3 R128, P2, R8, UR12, RZ ;  /* 0x0000000c08807c10 */ /* 0x000fc4000ff5e0ff */
[----:B------:R-:W-:Y:S01]  /*1150*/  SHF.L.U32 R4, R190, 0x4, RZ ;  /* 0x00000004be047819 */ /* 0x000fe200000006ff */
[----:B------:R-:W4:Y:S01]  /*1160*/  LDG.E.128 R120, desc[UR6][R120.64] ;  /* 0x0000000678787981 */ /* 0x000f22000c1e1d00 */
[----:B------:R-:W-:Y:S02]  /*1170*/  IADD3.X R129, R9, UR13, RZ, P2, !PT ;  /* 0x0000000d09817c10 */ /* 0x000fe400097fe4ff */
[----:B------:R-:W-:Y:S01]  /*1180*/  SHF.R.U32.HI R6, RZ, 0x1c, R190 ;  /* 0x0000001cff067819 */ /* 0x000fe200000116be */
[----:B------:R-:W4:Y:S01]  /*1190*/  LDL R200, [R1+0x1c] ;  /* 0x00001c0001c87983 */ /* 0x000f220000100800 */
[----:B------:R-:W-:Y:S02]  /*11a0*/  IADD3 R136, P2, R4, UR12, RZ ;  /* 0x0000000c04887c10 */ /* 0x000fe4000ff5e0ff */
[----:B------:R-:W-:Y:S01]  /*11b0*/  SHF.L.U32 R23, R170, 0x4, RZ ;  /* 0x00000004aa177819 */ /* 0x000fe200000006ff */
[----:B------:R-:W3:Y:S01]  /*11c0*/  LDG.E.128 R144, desc[UR6][R144.64] ;  /* 0x0000000690907981 */ /* 0x000ee2000c1e1d00 */
[----:B------:R-:W-:-:S02]  /*11d0*/  IADD3.X R137, R6, UR13, RZ, P2, !PT ;  /* 0x0000000d06897c10 */ /* 0x000fc400097fe4ff */
[----:B------:R-:W-:Y:S01]  /*11e0*/  IADD3 R173, R170, 0x80, RZ ;  /* 0x00000080aaad7810 */ /* 0x000fe20007ffe0ff */
[----:B------:R-:W4:Y:S04]  /*11f0*/  LDG.E.128 R128, desc[UR6][R128.64] ;  /* 0x0000000680807981 */ /* 0x000f28000c1e1d00 */
[----:B------:R-:W3:Y:S01]  /*1200*/  LDG.E.128 R136, desc[UR6][R136.64] ;  /* 0x0000000688887981 */ /* 0x000ee2000c1e1d00 */
[----:B------:R-:W-:Y:S02]  /*1210*/  SHF.R.U32.HI R22, RZ, 0x1c, R170 ;  /* 0x0000001cff167819 */ /* 0x000fe400000116aa */
[----:B------:R-:W-:Y:S01]  /*1220*/  IADD3 R104, P1, R23, UR12, RZ ;  /* 0x0000000c17687c10 */ /* 0x000fe2000ff3e0ff */
[----:B------:R-:W4:Y:S01]  /*1230*/  LDL.LU R195, [R1+0xe4] ;  /* 0x0000e40001c37983 */ /* 0x000f220000300800 */
[----:B------:R-:W-:-:S02]  /*1240*/  SHF.L.U32 R21, R173, 0x4, RZ ;  /* 0x00000004ad157819 */ /* 0x000fc400000006ff */
[----:B------:R-:W-:Y:S02]  /*1250*/  IADD3 R177, R170, 0x180, RZ ;  /* 0x00000180aab17810 */ /* 0x000fe40007ffe0ff */
[----:B------:R-:W-:Y:S02]  /*1260*/  IADD3.X R105, R22, UR13, RZ, P1, !PT ;  /* 0x0000000d16697c10 */ /* 0x000fe40008ffe4ff */
[----:B------:R-:W-:Y:S02]  /*1270*/  SHF.R.U32.HI R20, RZ, 0x1c, R173 ;  /* 0x0000001cff147819 */ /* 0x000fe400000116ad */
[----:B------:R-:W-:Y:S02]  /*1280*/  IADD3 R108, P1, R21, UR12, RZ ;  /* 0x0000000c156c7c10 */ /* 0x000fe4000ff3e0ff */
[----:B------:R-:W-:Y:S02]  /*1290*/  SHF.L.U32 R17, R177, 0x4, RZ ;  /* 0x00000004b1117819 */ /* 0x000fe400000006ff */
[----:B------:R-:W-:-:S02]  /*12a0*/  IADD3 R181, R170, 0x280, RZ ;  /* 0x00000280aab57810 */ /* 0x000fc40007ffe0ff */
[C---:B------:R-:W-:Y:S02]  /*12b0*/  IADD3 R187, R170.reuse, 0x380, RZ ;  /* 0x00000380aabb7810 */ /* 0x040fe40007ffe0ff */
[----:B------:R-:W-:Y:S02]  /*12c0*/  IADD3 R188, R170, 0x480, RZ ;  /* 0x00000480aabc7810 */ /* 0x000fe40007ffe0ff */
[----:B------:R-:W-:Y:S02]  /*12d0*/  @P0 LEA R168, P2, R0, R168, 0x2 ;  /* 0x000000a800a80211 */ /* 0x000fe400078410ff */
[----:B-1----:R-:W-:Y:S01]  /*12e0*/  SHF.R.S32.HI R3, RZ, 0x1f, R0 ;  /* 0x0000001fff037819 */ /* 0x002fe20000011400 */
[----:B------:R-:W-:Y:S01]  /*12f0*/  IMAD.WIDE.U32 R148, R173, 0x10, R192 ;  /* 0x00000010ad947825 */ /* 0x000fe200078e00c0 */
[----:B------:R-:W-:Y:S01]  /*1300*/  IADD3.X R109, R20, UR13, RZ, P1, !PT ;  /* 0x0000000d146d7c10 */ /* 0x000fe20008ffe4ff */
[----:B------:R-:W4:Y:S01]  /*1310*/  LDG.E.128 R104, desc[UR6][R104.64] ;  /* 0x0000000668687981 */ /* 0x000f22000c1e1d00 */
[----:B------:R-:W-:-:S02]  /*1320*/  SHF.R.U32.HI R15, RZ, 0x1c, R177 ;  /* 0x0000001cff0f7819 */ /* 0x000fc400000116b1 */
[----:B------:R-:W-:Y:S01]  /*1330*/  IADD3 R116, P1, R17, UR12, RZ ;  /* 0x0000000c11747c10 */ /* 0x000fe2000ff3e0ff */
[----:B------:R-:W-:Y:S01]  /*1340*/  IMAD.WIDE.U32 R156, R177, 0x10, R192 ;  /* 0x00000010b19c7825 */ /* 0x000fe200078e00c0 */
[----:B------:R-:W-:Y:S01]  /*1350*/  SHF.L.U32 R11, R181, 0x4, RZ ;  /* 0x00000004b50b7819 */ /* 0x000fe200000006ff */
[----:B------:R-:W4:Y:S01]  /*1360*/  LDG.E.128 R108, desc[UR6][R108.64] ;  /* 0x000000066c6c7981 */ /* 0x000f22000c1e1d00 */
[----:B------:R-:W-:Y:S02]  /*1370*/  IADD3.X R117, R15, UR13, RZ, P1, !PT ;  /* 0x0000000d0f757c10 */ /* 0x000fe40008ffe4ff */
[----:B------:R-:W-:Y:S01]  /*1380*/  SHF.R.U32.HI R12, RZ, 0x1c, R181 ;  /* 0x0000001cff0c7819 */ /* 0x000fe200000116b5 */
        /* <DEDUP_REMOVED lines=15> */
[----:B------:R-:W4:Y:S03]  /*1480*/  LDG.E.128 R152, desc[UR6][R152.64] ;  /* 0x0000000698987981 */ /* 0x000f26000c1e1d00 */
[----:B------:R-:W-:Y:S01]  /*1490*/  IADD3.X R141, R2, UR13, RZ, P1, !PT ;  /* 0x0000000d028d7c10 */ /* 0x000fe20008ffe4ff */
[----:B------:R-:W4:Y:S01]  /*14a0*/  LDG.E.128 R132, desc[UR6][R132.64] ;  /* 0x0000000684847981 */ /* 0x000f22000c1e1d00 */
[----:B------:R-:W-:-:S02]  /*14b0*/  ISETP.NE.U32.AND P1, PT, R184, RZ, PT ;  /* 0x000000ffb800720c */ /* 0x000fc40003f25070 */
[----:B------:R-:W-:Y:S01]  /*14c0*/  @P0 LEA.HI.X R169, R0, R169, R3, 0x2, P2 ;  /* 0x000000a900a90211 */ /* 0x000fe200010f1403 */
[----:B------:R-:W4:Y:S01]  /*14d0*/  LDG.E.128 R156, desc[UR6][R156.64] ;  /* 0x000000069c9c7981 */ /* 0x000f22000c1e1d00 */
[----:B------:R-:W-:Y:S02]  /*14e0*/  ISETP.NE.AND.EX P1, PT, R185, RZ, PT, P1 ;  /* 0x000000ffb900720c */ /* 0x000fe40003f25310 */
[----:B------:R-:W-:Y:S01]  /*14f0*/  MOV R3, 0x3f800000 ;  /* 0x3f80000000037802 */ /* 0x000fe20000000f00 */
[----:B------:R-:W4:Y:S04]  /*1500*/  LDG.E.128 R140, desc[UR6][R140.64] ;  /* 0x000000068c8c7981 */ /* 0x000f28000c1e1d00 */
[----:B------:R-:W4:Y:S04]  /*1510*/  LDG.E.128 R160, desc[UR6][R160.64] ;  /* 0x00000006a0a07981 */ /* 0x000f28000c1e1d00 */
[----:B-----5:R0:W5:Y:S04]  /*1520*/  @P0 LDG.E R3, desc[UR6][R168.64] ;  /* 0x00000006a8030981 */ /* 0x020168000c1e1900 */
[----:B------:R-:W4:Y:S01]  /*1530*/  LDG.E.128 R164, desc[UR6][R164.64] ;  /* 0x00000006a4a47981 */ /* 0x000f22000c1e1d00 */
        /* <DEDUP_REMOVED lines=19> */
[----:B------:R-:W4:Y:S04]  /*1670*/  LDG.E.128 R172, desc[UR6][R172.64] ;  /* 0x00000006acac7981 */ /* 0x000f28000c1e1d00 */
[----:B------:R1:W5:Y:S01]  /*1680*/  @P1 LDG.E.128 R80, desc[UR6][R180.64] ;  /* 0x00000006b4501981 */ /* 0x000362000c1e1d00 */
[----:B0-----:R-:W-:-:S03]  /*1690*/  IMAD.WIDE.U32 R176, R190, 0x10, R192 ;  /* 0x00000010beb07825 */ /* 0x001fc600078e00c0 */
[----:B------:R-:W4:Y:S04]  /*16a0*/  LDG.E.128 R168, desc[UR6][R168.64] ;  /* 0x00000006a8a87981 */ /* 0x000f28000c1e1d00 */
[----:B------:R-:W4:Y:S01]  /*16b0*/  LDG.E.128 R176, desc[UR6][R176.64] ;  /* 0x00000006b0b07981 */ /* 0x000f22000c1e1d00 */
        /* <DEDUP_REMOVED lines=10> */
[----:B------:R-:W-:Y:S02]  /*1760*/  @P1 LEA.HI.X R187, R188, R185, RZ, 0x4, P2 ;  /* 0x000000b9bcbb1211 */ /* 0x000fe400010f24ff */
[----:B------:R-:W-:-:S03]  /*1770*/  ISETP.NE.AND P2, PT, RZ, UR11, PT ;  /* 0x0000000bff007c0c */ /* 0x000fc6000bf45270 */
[----:B------:R3:W5:Y:S01]  /*1780*/  @P1 LDG.E.128 R96, desc[UR6][R186.64] ;  /* 0x00000006ba601981 */ /* 0x000762000c1e1d00 */
[----:B--2---:R-:W-:-:S05]  /*1790*/  FSEL R189, R189, RZ, !P2 ;  /* 0x000000ffbdbd7208 */ /* 0x004fca0005000000 */
[C---:B---3--:R-:W-:Y:S02]  /*17a0*/  FADD.FTZ R187, -R189.reuse, R139 ;  /* 0x0000008bbdbb7221 */ /* 0x048fe40000010100 */
[----:B------:R-:W2:Y:S01]  /*17b0*/  LDL.LU R139, [R1+0x54] ;  /* 0x00005400018b7983 */ /* 0x000ea20000300800 */
[----:B------:R-:W-:Y:S01]  /*17c0*/  FADD.FTZ R194, R144, R194 ;  /* 0x000000c290c27221 */ /* 0x000fe20000010000 */
[----:B------:R-:W-:Y:S01]  /*17d0*/  FADD.FTZ R201, -R189, R138 ;  /* 0x0000008abdc97221 */ /* 0x000fe20000010100 */
[----:B------:R-:W-:-:S03]  /*17e0*/  IMAD.WIDE.U32 R180, R188, 0x10, R192 ;  /* 0x00000010bcb47825 */ /* 0x000fc600078e00c0 */
[----:B------:R0:W-:Y:S01]  /*17f0*/  STL [R1+0xd4], R194 ;  /* 0x0000d4c201007387 */ /* 0x0001e20000100800 */
        /* <DEDUP_REMOVED lines=9> */
[----:B0-----:R-:W3:Y:S01]  /*1890*/  LDL R194, [R1] ;  /* 0x0000000001c27983 */ /* 0x001ee20000100800 */
[C---:B------:R-:W-:Y:S01]  /*18a0*/  FADD.FTZ R106, -R189.reuse, R106 ;  /* 0x0000006abd6a7221 */ /* 0x040fe20000010100 */
[----:B------:R-:W-:-:S02]  /*18b0*/  FADD.FTZ R107, -R189, R107 ;  /* 0x0000006bbd6b7221 */ /* 0x000fc40000010100 */
[----:B------:R-:W4:Y:S01]  /*18c0*/  LDL.LU R190, [R1+0xe0] ;  /* 0x0000e00001be7983 */ /* 0x000f220000300800 */
[C---:B------:R-:W-:Y:S01]  /*18d0*/  FADD.FTZ R108, -R189.reuse, R108 ;  /* 0x0000006cbd6c7221 */ /* 0x040fe20000010100 */
[C---:B------:R-:W-:Y:S01]  /*18e0*/  FADD.FTZ R109, -R189.reuse, R109 ;  /* 0x0000006dbd6d7221 */ /* 0x040fe20000010100 */
[C---:B------:R-:W-:Y:S01]  /*18f0*/  FADD.FTZ R110, -R189.reuse, R110 ;  /* 0x0000006ebd6e7221 */ /* 0x040fe20000010100 */
[----:B------:R-:W3:Y:S01]  /*1900*/  LDL.LU R138, [R1+0x50] ;  /* 0x00005000018a7983 */ /* 0x000ee20000300800 */
        /* <DEDUP_REMOVED lines=18> */
[----:B------:R-:W-:Y:S01]  /*1a30*/  FMUL.FTZ R228, R204, R146 ;  /* 0x00000092cce47220 */ /* 0x000fe20000410000 */
[----:B------:R-:W-:Y:S01]  /*1a40*/  FADD.FTZ R203, R147, R203 ;  /* 0x000000cb93cb7221 */ /* 0x000fe20000010000 */
[----:B------:R-:W-:Y:S01]  /*1a50*/  FMUL.FTZ R226, R207, R145 ;  /* 0x00000091cfe27220 */ /* 0x000fe20000410000 */
[C---:B------:R-:W-:Y:S01]  /*1a60*/  FADD.FTZ R124, -R189.reuse, R132 ;  /* 0x00000084bd7c7221 */ /* 0x040fe20000010100 */
[----:B------:R-:W-:Y:S01]  /*1a70*/  FMUL.FTZ R132, R16, R186 ;  /* 0x000000ba10847220 */ /* 0x000fe20000410000 */
[C---:B------:R-:W-:Y:S01]  /*1a80*/  FADD.FTZ R231, -R189.reuse, R133 ;  /* 0x00000085bde77221 */ /* 0x040fe20000010100 */
[C---:B------:R-:W-:Y:S01]  /*1a90*/  FADD.FTZ R252, -R189.reuse, R134 ;  /* 0x00000086bdfc7221 */ /* 0x040fe20000010100 */
[C---:B------:R-:W-:Y:S01]  /*1aa0*/  FADD.FTZ R192, -R189.reuse, R135 ;  /* 0x00000087bdc07221 */ /* 0x040fe20000010100 */
[----:B------:R-:W-:Y:S01]  /*1ab0*/  FFMA.FTZ R219, R144, R132, R219 ;  /* 0x0000008490db7223 */ /* 0x000fe200000100db */
[----:B------:R-:W-:Y:S01]  /*1ac0*/  FMUL.FTZ R133, R16, R105 ;  /* 0x0000006910857220 */ /* 0x000fe20000410000 */
[----:B------:R-:W-:Y:S01]  /*1ad0*/  FMUL.FTZ R224, R218, R144 ;  /* 0x00000090dae07220 */ /* 0x000fe20000410000 */
[C---:B------:R-:W-:Y:S01]  /*1ae0*/  FADD.FTZ R140, -R189.reuse, R140 ;  /* 0x0000008cbd8c7221 */ /* 0x040fe20000010100 */
[C---:B------:R-:W-:Y:S01]  /*1af0*/  FADD.FTZ R191, -R189.reuse, R141 ;  /* 0x0000008dbdbf7221 */ /* 0x040fe20000010100 */
[C---:B------:R-:W-:Y:S01]  /*1b00*/  FADD.FTZ R142, -R189.reuse, R142 ;  /* 0x0000008ebd8e7221 */ /* 0x040fe20000010100 */
[----:B------:R-:W-:Y:S01]  /*1b10*/  FADD.FTZ R143, -R189, R143 ;  /* 0x0000008fbd8f7221 */ /* 0x000fe20000010100 */
[----:B------:R-:W-:Y:S01]  /*1b20*/  STL [R1+0x44], R219 ;  /* 0x000044db01007387 */ /* 0x000fe20000100800 */
[----:B------:R-:W-:-:S03]  /*1b30*/  FFMA.FTZ R216, R145, R133, R216 ;  /* 0x0000008591d87223 */ /* 0x000fc600000100d8 */
[----:B------:R-:W3:Y:S04]  /*1b40*/  LDL R189, [R1+0x4] ;  /* 0x0000040001bd7983 */ /* 0x000ee80000100800 */
[----:B------:R-:W3:Y:S04]  /*1b50*/  LDL.LU R136, [R1+0xec] ;  /* 0x0000ec0001887983 */ /* 0x000ee80000300800 */
[----:B------:R-:W-:Y:S04]  /*1b60*/  STL [R1+0xd0], R217 ;  /* 0x0000d0d901007387 */ /* 0x000fe80000100800 */
[----:B------:R-:W3:Y:S04]  /*1b70*/  LDL.LU R105, [R1+0x5c] ;  /* 0x00005c0001697983 */ /* 0x000ee80000300800 */
[----:B------:R-:W-:Y:S04]  /*1b80*/  STL [R1+0x40], R216 ;  /* 0x000040d801007387 */ /* 0x000fe80000100800 */
[----:B------:R-:W3:Y:S01]  /*1b90*/  LDL R186, [R1+0x8] ;  /* 0x0000080001ba7983 */ /* 0x000ee20000100800 */
[----:B------:R-:W-:-:S03]  /*1ba0*/  FMUL.FTZ R225, R16, R106 ;  /* 0x0000006a10e17220 */ /* 0x000fc60000410000 */
[----:B------:R-:W3:Y:S01]  /*1bb0*/  LDL.LU R137, [R1+0xe8] ;  /* 0x0000e80001897983 */ /* 0x000ee20000300800 */
[----:B------:R-:W-:Y:S01]  /*1bc0*/  FFMA.FTZ R205, R146, R225, R205 ;  /* 0x000000e192cd7223 */ /* 0x000fe200000100cd */
[C---:B------:R-:W-:Y:S01]  /*1bd0*/  FMUL.FTZ R227, R16.reuse, R107 ;  /* 0x0000006b10e37220 */ /* 0x040fe20000410000 */
[----:B------:R-:W-:Y:S01]  /*1be0*/  FMUL.FTZ R134, R16, R108 ;  /* 0x0000006c10867220 */ /* 0x000fe20000410000 */
[----:B------:R-:W-:Y:S02]  /*1bf0*/  STL [R1+0xdc], R206 ;  /* 0x0000dcce01007387 */ /* 0x000fe40000100800 */
[----:B------:R-:W-:Y:S02]  /*1c00*/  FFMA.FTZ R202, R147, R227, R202 ;  /* 0x000000e393ca7223 */ /* 0x000fe400000100ca */
[----:B------:R-:W3:Y:S01]  /*1c10*/  LDL.LU R146, [R1+0x58] ;  /* 0x0000580001927983 */ /* 0x000ee20000300800 */
[----:B------:R-:W-:-:S03]  /*1c20*/  FADD.FTZ R195, R148, R195 ;  /* 0x000000c394c37221 */ /* 0x000fc60000010000 */
[----:B------:R-:W-:Y:S04]  /*1c30*/  STL [R1+0x4c], R205 ;  /* 0x00004ccd01007387 */ /* 0x000fe80000100800 */
[----:B------:R-:W3:Y:S04]  /*1c40*/  LDL R145, [R1+0xc] ;  /* 0x00000c0001917983 */ /* 0x000ee80000100800 */
[----:B------:R-:W3:Y:S04]  /*1c50*/  LDL.LU R144, [R1+0xf4] ;  /* 0x0000f40001907983 */ /* 0x000ee80000300800 */
[----:B------:R-:W-:Y:S04]  /*1c60*/  STL [R1+0xd8], R203 ;  /* 0x0000d8cb01007387 */ /* 0x000fe80000100800 */
[----:B------:R-:W3:Y:S04]  /*1c70*/  LDL.LU R141, [R1+0x64] ;  /* 0x00006400018d7983 */ /* 0x000ee80000300800 */
[----:B------:R-:W-:Y:S04]  /*1c80*/  STL [R1+0x48], R202 ;  /* 0x000048ca01007387 */ /* 0x000fe80000100800 */
[----:B------:R-:W3:Y:S01]  /*1c90*/  LDL.LU R107, [R1+0xf0] ;  /* 0x0000f000016b7983 */ /* 0x000ee20000300800 */
[----:B------:R-:W-:-:S03]  /*1ca0*/  FMUL.FTZ R229, R200, R147 ;  /* 0x00000093c8e57220 */ /* 0x000fc60000410000 */
[----:B------:R-:W3:Y:S01]  /*1cb0*/  LDG.E.128 R180, desc[UR6][R180.64] ;  /* 0x00000006b4b47981 */ /* 0x000ee2000c1e1d00 */
[----:B--2---:R-:W-:-:S05]  /*1cc0*/  FFMA.FTZ R139, R148, R134, R139 ;  /* 0x00000086948b7223 */ /* 0x004fca000001008b */
[----:B------:R0:W-:Y:S04]  /*1cd0*/  STL [R1+0x54], R139 ;  /* 0x0000548b01007387 */ /* 0x0001e80000100800 */
[----:B------:R-:W-:Y:S04]  /*1ce0*/  STL [R1+0xe4], R195 ;  /* 0x0000e4c301007387 */ /* 0x000fe80000100800 */
[----:B0-----:R-:W2:Y:S04]  /*1cf0*/  LDL.LU R139, [R1+0x60] ;  /* 0x00006000018b7983 */ /* 0x001ea80000300800 */
[----:B------:R-:W2:Y:S01]  /*1d00*/  LDL.LU R106, [R1+0xfc] ;  /* 0x0000fc00016a7983 */ /* 0x000ea20000300800 */
[C---:B------:R-:W-:Y:S01]  /*1d10*/  FMUL.FTZ R135, R16.reuse, R109 ;  /* 0x0000006d10877220 */ /* 0x040fe20000410000 */
[----:B------:R-:W-:Y:S01]  /*1d20*/  FMUL.FTZ R206, R16, R110 ;  /* 0x0000006e10ce7220 */ /* 0x000fe20000410000 */
[----:B----4-:R-:W-:-:S02]  /*1d30*/  FADD.FTZ R190, R149, R190 ;  /* 0x000000be95be7221 */ /* 0x010fc40000010000 */
[----:B---3--:R-:W-:-:S03]  /*1d40*/  FFMA.FTZ R138, R149, R135, R138 ;  /* 0x00000087958a7223 */ /* 0x008fc6000001008a */
[----:B------:R-:W-:Y:S04]  /*1d50*/  STL [R1+0xe0], R190 ;  /* 0x0000e0be01007387 */ /* 0x000fe80000100800 */
[----:B------:R0:W-:Y:S04]  /*1d60*/  STL [R1+0x50], R138 ;  /* 0x0000508a01007387 */ /* 0x0001e80000100800 */
[----:B0-----:R-:W3:Y:S01]  /*1d70*/  LDL.LU R138, [R1+0x6c] ;  /* 0x00006c00018a7983 */ /* 0x001ee20000300800 */
[----:B------:R-:W-:Y:S01]  /*1d80*/  FMUL.FTZ R216, R16, R111 ;  /* 0x0000006f10d87220 */ /* 0x000fe20000410000 */
[----:B------:R-:W-:Y:S01]  /*1d90*/  FMUL.FTZ R207, R194, R148 ;  /* 0x00000094c2cf7220 */ /* 0x000fe20000410000 */
[----:B------:R-:W-:Y:S01]  /*1da0*/  FMUL.FTZ R194, R16, R112 ;  /* 0x0000007010c27220 */ /* 0x000fe20000410000 */
[----:B------:R-:W-:-:S05]  /*1db0*/  FADD.FTZ R136, R150, R136 ;  /* 0x0000008896887221 */ /* 0x000fca0000010000 */
[----:B------:R0:W-:Y:S01]  /*1dc0*/  STL [R1+0xec], R136 ;  /* 0x0000ec8801007387 */ /* 0x0001e20000100800 */
[----:B------:R-:W-:-:S03]  /*1dd0*/  FFMA.FTZ R105, R150, R206, R105 ;  /* 0x000000ce96697223 */ /* 0x000fc60000010069 */
[----:B0-----:R-:W4:Y:S01]  /*1de0*/  LDL.LU R136, [R1+0xf8] ;  /* 0x0000f80001887983 */ /* 0x001f220000300800 */
[----:B------:R-:W-:-:S03]  /*1df0*/  FADD.FTZ R137, R151, R137 ;  /* 0x0000008997897221 */ /* 0x000fc60000010000 */
[----:B------:R0:W-:Y:S04]  /*1e00*/  STL [R1+0x5c], R105 ;  /* 0x00005c6901007387 */ /* 0x0001e80000100800 */
[----:B0-----:R-:W4:Y:S04]  /*1e10*/  LDL.LU R105, [R1+0x68] ;  /* 0x0000680001697983 */ /* 0x001f280000300800 */
[----:B------:R0:W-:Y:S01]  /*1e20*/  STL [R1+0xe8], R137 ;  /* 0x0000e88901007387 */ /* 0x0001e20000100800 */
[----:B------:R-:W-:-:S03]  /*1e30*/  FFMA.FTZ R146, R151, R216, R146 ;  /* 0x000000d897927223 */ /* 0x000fc60000010092 */
[----:B0-----:R-:W4:Y:S04]  /*1e40*/  LDL.LU R137, [R1+0x104] ;  /* 0x0001040001897983 */ /* 0x001f280000300800 */
[----:B------:R-:W4:Y:S04]  /*1e50*/  LDL.LU R109, [R1+0x74] ;  /* 0x00007400016d7983 */ /* 0x000f280000300800 */
[----:B------:R-:W4:Y:S01]  /*1e60*/  LDL.LU R108, [R1+0x100] ;  /* 0x00010000016c7983 */ /* 0x000f220000300800 */
[----:B------:R-:W-:Y:S01]  /*1e70*/  FADD.FTZ R144, R152, R144 ;  /* 0x0000009098907221 */ /* 0x000fe20000010000 */
[----:B------:R-:W-:Y:S01]  /*1e80*/  FMUL.FTZ R195, R16, R113 ;  /* 0x0000007110c37220 */ /* 0x000fe20000410000 */
[----:B------:R-:W-:Y:S01]  /*1e90*/  FFMA.FTZ R141, R152, R194, R141 ;  /* 0x000000c2988d7223 */ /* 0x000fe2000001008d */
[----:B------:R-:W-:Y:S01]  /*1ea0*/  STL [R1+0x58], R146 ;  /* 0x0000589201007387 */ /* 0x000fe20000100800 */
[----:B------:R-:W-:-:S03]  /*1eb0*/  FADD.FTZ R107, R153, R107 ;  /* 0x0000006b996b7221 */ /* 0x000fc60000010000 */
[----:B------:R-:W4:Y:S04]  /*1ec0*/  LDL.LU R111, [R1+0x70] ;  /* 0x00007000016f7983 */ /* 0x000f280000300800 */
[----:B------:R-:W-:Y:S04]  /*1ed0*/  STL [R1+0xf4], R144 ;  /* 0x0000f49001007387 */ /* 0x000fe80000100800 */
[----:B------:R-:W4:Y:S04]  /*1ee0*/  LDL.LU R110, [R1+0x10c] ;  /* 0x00010c00016e7983 */ /* 0x000f280000300800 */
[----:B------:R-:W-:Y:S04]  /*1ef0*/  STL [R1+0x64], R141 ;  /* 0x0000648d01007387 */ /* 0x000fe80000100800 */
[----:B------:R0:W-:Y:S04]  /*1f00*/  STL [R1+0xf0], R107 ;  /* 0x0000f06b01007387 */ /* 0x0001e80000100800 */
[----:B0-----:R-:W4:Y:S01]  /*1f10*/  LDL.LU R107, [R1+0x7c] ;  /* 0x00007c00016b7983 */ /* 0x001f220000300800 */
[----:B--2---:R-:W-:Y:S01]  /*1f20*/  FFMA.FTZ R139, R153, R195, R139 ;  /* 0x000000c3998b7223 */ /* 0x004fe2000001008b */
[----:B------:R-:W-:-:S04]  /*1f30*/  FADD.FTZ R106, R154, R106 ;  /* 0x0000006a9a6a7221 */ /* 0x000fc80000010000 */
[----:B------:R-:W-:Y:S04]  /*1f40*/  STL [R1+0x60], R139 ;  /* 0x0000608b01007387 */ /* 0x000fe80000100800 */
[----:B------:R0:W-:Y:S04]  /*1f50*/  STL [R1+0xfc], R106 ;  /* 0x0000fc6a01007387 */ /* 0x0001e80000100800 */
[----:B0-----:R-:W2:Y:S01]  /*1f60*/  LDL.LU R106, [R1+0x108] ;  /* 0x00010800016a7983 */ /* 0x001ea20000300800 */
[----:B------:R-:W-:Y:S01]  /*1f70*/  MOV R141, R201 ;  /* 0x000000c9008d7202 */ /* 0x000fe20000000f00 */
[C---:B------:R-:W-:Y:S01]  /*1f80*/  FMUL.FTZ R201, R16.reuse, R114 ;  /* 0x0000007210c97220 */ /* 0x040fe20000410000 */
[----:B------:R-:W-:-:S03]  /*1f90*/  FMUL.FTZ R203, R16, R115 ;  /* 0x0000007310cb7220 */ /* 0x000fc60000410000 */
[----:B---3--:R-:W-:Y:S01]  /*1fa0*/  FFMA.FTZ R138, R154, R201, R138 ;  /* 0x000000c99a8a7223 */ /* 0x008fe2000001008a */
[----:B------:R-:W-:Y:S01]  /*1fb0*/  FMUL.FTZ R139, R16, R118 ;  /* 0x00000076108b7220 */ /* 0x000fe20000410000 */
[----:B----4-:R-:W-:-:S05]  /*1fc0*/  FADD.FTZ R136, R155, R136 ;  /* 0x000000889b887221 */ /* 0x010fca0000010000 */
[----:B------:R0:W-:Y:S04]  /*1fd0*/  STL [R1+0xf8], R136 ;  /* 0x0000f88801007387 */ /* 0x0001e80000100800 */
[----:B------:R-:W-:Y:S01]  /*1fe0*/  STL [R1+0x6c], R138 ;  /* 0x00006c8a01007387 */ /* 0x000fe20000100800 */
[----:B0-----:R-:W-:Y:S01]  /*1ff0*/  FMUL.FTZ R136, R16, R116 ;  /* 0x0000007410887220 */ /* 0x001fe20000410000 */
[----:B------:R-:W-:-:S05]  /*2000*/  FFMA.FTZ R105, R155, R203, R105 ;  /* 0x000000cb9b697223 */ /* 0x000fca0000010069 */
[----:B------:R0:W-:Y:S01]  /*2010*/  STL [R1+0x68], R105 ;  /* 0x0000686901007387 */ /* 0x0001e20000100800 */
[----:B------:R-:W-:-:S03]  /*2020*/  FADD.FTZ R137, R156, R137 ;  /* 0x000000899c897221 */ /* 0x000fc60000010000 */
[----:B0-----:R-:W3:Y:S01]  /*2030*/  LDL.LU R105, [R1+0x78] ;  /* 0x0000780001697983 */ /* 0x001ee20000300800 */
[----:B------:R-:W-:-:S03]  /*2040*/  FFMA.FTZ R109, R156, R136, R109 ;  /* 0x000000889c6d7223 */ /* 0x000fc6000001006d */
[----:B------:R-:W4:Y:S01]  /*2050*/  LDL.LU R114, [R1+0x114] ;  /* 0x0001140001727983 */ /* 0x000f220000300800 */
[----:B------:R-:W-:-:S03]  /*2060*/  FADD.FTZ R108, R157, R108 ;  /* 0x0000006c9d6c7221 */ /* 0x000fc60000010000 */
[----:B------:R0:W-:Y:S04]  /*2070*/  STL [R1+0x104], R137 ;  /* 0x0001048901007387 */ /* 0x0001e80000100800 */
[----:B------:R1:W-:Y:S01]  /*2080*/  STL [R1+0x74], R109 ;  /* 0x0000746d01007387 */ /* 0x0003e20000100800 */
[----:B0-----:R-:W-:-:S03]  /*2090*/  FMUL.FTZ R137, R16, R117 ;  /* 0x0000007510897220 */ /* 0x001fc60000410000 */
[----:B-1----:R-:W4:Y:S04]  /*20a0*/  LDL.LU R109, [R1+0x84] ;  /* 0x00008400016d7983 */ /* 0x002f280000300800 */
[----:B------:R0:W-:Y:S01]  /*20b0*/  STL [R1+0x100], R108 ;  /* 0x0001006c01007387 */ /* 0x0001e20000100800 */
[----:B------:R-:W-:-:S03]  /*20c0*/  FFMA.FTZ R111, R157, R137, R111 ;  /* 0x000000899d6f7223 */ /* 0x000fc6000001006f */
[----:B0-----:R-:W4:Y:S01]  /*20d0*/  LDL.LU R108, [R1+0x110] ;  /* 0x00011000016c7983 */ /* 0x001f220000300800 */
[----:B------:R-:W-:-:S03]  /*20e0*/  FADD.FTZ R110, R158, R110 ;  /* 0x0000006e9e6e7221 */ /* 0x000fc60000010000 */
[----:B------:R-:W4:Y:S01]  /*20f0*/  LDL.LU R116, [R1+0x80] ;  /* 0x0000800001747983 */ /* 0x000f220000300800 */
[----:B------:R-:W-:-:S03]  /*2100*/  FFMA.FTZ R107, R158, R139, R107 ;  /* 0x0000008b9e6b7223 */ /* 0x000fc6000001006b */
[----:B------:R0:W-:Y:S04]  /*2110*/  STL [R1+0x70], R111 ;  /* 0x0000706f01007387 */ /* 0x0001e80000100800 */
[----:B------:R-:W4:Y:S04]  /*2120*/  LDL.LU R115, [R1+0x11c] ;  /* 0x00011c0001737983 */ /* 0x000f280000300800 */
[----:B0-----:R-:W4:Y:S04]  /*2130*/  LDL.LU R111, [R1+0x8c] ;  /* 0x00008c00016f7983 */ /* 0x001f280000300800 */
[----:B------:R0:W-:Y:S04]  /*2140*/  STL [R1+0x10c], R110 ;  /* 0x00010c6e01007387 */ /* 0x0001e80000100800 */
[----:B0-----:R-:W4:Y:S04]  /*2150*/  LDL.LU R110, [R1+0x118] ;  /* 0x00011800016e7983 */ /* 0x001f280000300800 */
[----:B------:R0:W-:Y:S04]  /*2160*/  STL [R1+0x7c], R107 ;  /* 0x00007c6b01007387 */ /* 0x0001e80000100800 */
[----:B------:R-:W4:Y:S01]  /*2170*/  LDL.LU R113, [R1+0x88] ;  /* 0x0000880001717983 */ /* 0x000f220000300800 */
[----:B--2---:R-:W-:-:S05]  /*2180*/  FADD.FTZ R106, R159, R106 ;  /* 0x0000006a9f6a7221 */ /* 0x004fca0000010000 */
[----:B------:R-:W-:Y:S04]  /*2190*/  STL [R1+0x108], R106 ;  /* 0x0001086a01007387 */ /* 0x000fe80000100800 */
[----:B------:R-:W2:Y:S04]  /*21a0*/  LDL.LU R112, [R1+0x124] ;  /* 0x0001240001707983 */ /* 0x000ea80000300800 */
[----:B0-----:R-:W2:Y:S01]  /*21b0*/  LDL.LU R107, [R1+0x94] ;  /* 0x00009400016b7983 */ /* 0x001ea20000300800 */
[----:B------:R-:W-:Y:S01]  /*21c0*/  FMUL.FTZ R217, R189, R149 ;  /* 0x00000095bdd97220 */ /* 0x000fe20000410000 */
[----:B------:R-:W-:Y:S01]  /*21d0*/  MOV R189, R191 ;  /* 0x000000bf00bd7202 */ /* 0x000fe20000000f00 */
[C---:B------:R-:W-:Y:S01]  /*21e0*/  FMUL.FTZ R191, R16.reuse, R119 ;  /* 0x0000007710bf7220 */ /* 0x040fe20000410000 */
[C---:B------:R-:W-:Y:S01]  /*21f0*/  FMUL.FTZ R144, R16.reuse, R120 ;  /* 0x0000007810907220 */ /* 0x040fe20000410000 */
[----:B------:R-:W-:Y:S01]  /*2200*/  FMUL.FTZ R219, R145, R151 ;  /* 0x0000009791db7220 */ /* 0x000fe20000410000 */
[C---:B------:R-:W-:Y:S01]  /*2210*/  FMUL.FTZ R145, R16.reuse, R121 ;  /* 0x0000007910917220 */ /* 0x040fe20000410000 */
[----:B------:R-:W-:Y:S01]  /*2220*/  FMUL.FTZ R146, R16, R122 ;  /* 0x0000007a10927220 */ /* 0x000fe20000410000 */
[----:B------:R-:W-:Y:S01]  /*2230*/  FMUL.FTZ R218, R186, R150 ;  /* 0x00000096bada7220 */ /* 0x000fe20000410000 */
[C---:B------:R-:W-:Y:S01]  /*2240*/  FMUL.FTZ R186, R16.reuse, R123 ;  /* 0x0000007b10ba7220 */ /* 0x040fe20000410000 */
[----:B------:R-:W-:Y:S01]  /*2250*/  FMUL.FTZ R104, R16, R104 ;  /* 0x0000006810687220 */ /* 0x000fe20000410000 */
[----:B---3--:R-:W-:Y:S01]  /*2260*/  FFMA.FTZ R105, R159, R191, R105 ;  /* 0x000000bf9f697223 */ /* 0x008fe20000010069 */
[----:B----4-:R-:W-:-:S04]  /*2270*/  FADD.FTZ R114, R160, R114 ;  /* 0x00000072a0727221 */ /* 0x010fc80000010000 */
[----:B------:R-:W-:Y:S04]  /*2280*/  STL [R1+0x78], R105 ;  /* 0x0000786901007387 */ /* 0x000fe80000100800 */
[----:B------:R0:W-:Y:S04]  /*2290*/  STL [R1+0x114], R114 ;  /* 0x0001147201007387 */ /* 0x0001e80000100800 */
[----:B0-----:R-:W3:Y:S01]  /*22a0*/  LDL.LU R114, [R1+0x120] ;  /* 0x0001200001727983 */ /* 0x001ee20000300800 */
[----:B------:R-:W-:-:S05]  /*22b0*/  FFMA.FTZ R109, R160, R144, R109 ;  /* 0x00000090a06d7223 */ /* 0x000fca000001006d */
[----:B------:R0:W-:Y:S01]  /*22c0*/  STL [R1+0x84], R109 ;  /* 0x0000846d01007387 */ /* 0x0001e20000100800 */
[----:B------:R-:W-:-:S05]  /*22d0*/  FADD.FTZ R108, R161, R108 ;  /* 0x0000006ca16c7221 */ /* 0x000fca0000010000 */
[----:B------:R-:W-:Y:S01]  /*22e0*/  STL [R1+0x110], R108 ;  /* 0x0001106c01007387 */ /* 0x000fe20000100800 */
[----:B------:R-:W-:-:S03]  /*22f0*/  FFMA.FTZ R116, R161, R145, R116 ;  /* 0x00000091a1747223 */ /* 0x000fc60000010074 */
[----:B0-----:R-:W4:Y:S01]  /*2300*/  LDL.LU R109, [R1+0x90] ;  /* 0x00009000016d7983 */ /* 0x001f220000300800 */
[----:B------:R-:W-:-:S03]  /*2310*/  FADD.FTZ R115, R162, R115 ;  /* 0x00000073a2737221 */ /* 0x000fc60000010000 */
[----:B------:R0:W-:Y:S04]  /*2320*/  STL [R1+0x80], R116 ;  /* 0x0000807401007387 */ /* 0x0001e80000100800 */
[----:B------:R-:W4:Y:S01]  /*2330*/  LDL.LU R117, [R1+0x12c] ;  /* 0x00012c0001757983 */ /* 0x000f220000300800 */
[----:B------:R-:W-:-:S03]  /*2340*/  FFMA.FTZ R111, R162, R146, R111 ;  /* 0x00000092a26f7223 */ /* 0x000fc6000001006f */
[----:B------:R1:W-:Y:S04]  /*2350*/  STL [R1+0x11c], R115 ;  /* 0x00011c7301007387 */ /* 0x0003e80000100800 */
[----:B------:R-:W-:Y:S04]  /*2360*/  STL [R1+0x8c], R111 ;  /* 0x00008c6f01007387 */ /* 0x000fe80000100800 */
[----:B0-----:R-:W4:Y:S01]  /*2370*/  LDL.LU R116, [R1+0x9c] ;  /* 0x00009c0001747983 */ /* 0x001f220000300800 */
[C---:B------:R-:W-:Y:S01]  /*2380*/  FADD.FTZ R110, R163.reuse, R110 ;  /* 0x0000006ea36e7221 */ /* 0x040fe20000010000 */
[----:B------:R-:W-:-:S04]  /*2390*/  FFMA.FTZ R113, R163, R186, R113 ;  /* 0x000000baa3717223 */ /* 0x000fc80000010071 */
[----:B------:R-:W-:Y:S04]  /*23a0*/  STL [R1+0x118], R110 ;  /* 0x0001186e01007387 */ /* 0x000fe80000100800 */
[----:B------:R0:W-:Y:S01]  /*23b0*/  STL [R1+0x88], R113 ;  /* 0x0000887101007387 */ /* 0x0001e20000100800 */
[C---:B--2---:R-:W-:Y:S01]  /*23c0*/  FADD.FTZ R112, R164.reuse, R112 ;  /* 0x00000070a4707221 */ /* 0x044fe20000010000 */
[----:B------:R-:W-:-:S05]  /*23d0*/  FFMA.FTZ R107, R164, R104, R107 ;  /* 0x00000068a46b7223 */ /* 0x000fca000001006b */
[----:B------:R-:W-:Y:S04]  /*23e0*/  STL [R1+0x94], R107 ;  /* 0x0000946b01007387 */ /* 0x000fe80000100800 */
[----:B------:R-:W-:Y:S04]  /*23f0*/  STL [R1+0x124], R112 ;  /* 0x0001247001007387 */ /* 0x000fe80000100800 */
[----:B-1----:R-:W2:Y:S04]  /*2400*/  LDL.LU R115, [R1+0x128] ;  /* 0x0001280001737983 */ /* 0x002ea80000300800 */
[----:B0-----:R-:W2:Y:S01]  /*2410*/  LDL.LU R113, [R1+0x98] ;  /* 0x0000980001717983 */ /* 0x001ea20000300800 */
[----:B------:R-:W-:-:S04]  /*2420*/  MOV R148, R189 ;  /* 0x000000bd00947202 */ /* 0x000fc80000000f00 */
[----:B------:R-:W-:Y:S01]  /*2430*/  MOV R110, R148 ;  /* 0x00000094006e7202 */ /* 0x000fe20000000f00 */
[C---:B------:R-:W-:Y:S01]  /*2440*/  FMUL.FTZ R148, R16.reuse, R125 ;  /* 0x0000007d10947220 */ /* 0x040fe20000410000 */
[C---:B------:R-:W-:Y:S01]  /*2450*/  FMUL.FTZ R150, R16.reuse, R126 ;  /* 0x0000007e10967220 */ /* 0x040fe20000410000 */
[----:B------:R-:W-:Y:S02]  /*2460*/  MOV R106, R143 ;  /* 0x0000008f006a7202 */ /* 0x000fe40000000f00 */
[----:B------:R-:W-:Y:S01]  /*2470*/  MOV R143, R187 ;  /* 0x000000bb008f7202 */ /* 0x000fe20000000f00 */
[----:B------:R-:W-:Y:S01]  /*2480*/  FMUL.FTZ R187, R241, R161 ;  /* 0x000000a1f1bb7220 */ /* 0x000fe20000410000 */
[----:B------:R-:W-:Y:S01]  /*2490*/  FMUL.FTZ R161, R16, R127 ;  /* 0x0000007f10a17220 */ /* 0x000fe20000410000 */
[----:B---3--:R-:W-:-:S05]  /*24a0*/  FADD.FTZ R114, R165, R114 ;  /* 0x00000072a5727221 */ /* 0x008fca0000010000 */
[----:B------:R0:W-:Y:S04]  /*24b0*/  STL [R1+0x120], R114 ;  /* 0x0001207201007387 */ /* 0x0001e80000100800 */
[----:B0-----:R-:W3:Y:S01]  /*24c0*/  LDL.LU R114, [R1+0x134] ;  /* 0x0001340001727983 */ /* 0x001ee20000300800 */
[----:B----4-:R-:W-:-:S05]  /*24d0*/  FFMA.FTZ R109, R165, R148, R109 ;  /* 0x00000094a56d7223 */ /* 0x010fca000001006d */
[----:B------:R0:W-:Y:S01]  /*24e0*/  STL [R1+0x90], R109 ;  /* 0x0000906d01007387 */ /* 0x0001e20000100800 */
[----:B------:R-:W-:-:S03]  /*24f0*/  FADD.FTZ R117, R166, R117 ;  /* 0x00000075a6757221 */ /* 0x000fc60000010000 */
[----:B0-----:R-:W4:Y:S01]  /*2500*/  LDL.LU R109, [R1+0xa4] ;  /* 0x0000a400016d7983 */ /* 0x001f220000300800 */
[----:B------:R-:W-:-:S03]  /*2510*/  FFMA.FTZ R116, R166, R150, R116 ;  /* 0x00000096a6747223 */ /* 0x000fc60000010074 */
[----:B------:R0:W-:Y:S04]  /*2520*/  STL [R1+0x12c], R117 ;  /* 0x00012c7501007387 */ /* 0x0001e80000100800 */
[----:B------:R1:W-:Y:S04]  /*2530*/  STL [R1+0x9c], R116 ;  /* 0x00009c7401007387 */ /* 0x0003e80000100800 */
[----:B0-----:R-:W4:Y:S04]  /*2540*/  LDL.LU R117, [R1+0x130] ;  /* 0x0001300001757983 */ /* 0x001f280000300800 */
[----:B-1----:R-:W4:Y:S01]  /*2550*/  LDL.LU R116, [R1+0xa0] ;  /* 0x0000a00001747983 */ /* 0x002f220000300800 */
[C---:B--2---:R-:W-:Y:S01]  /*2560*/  FADD.FTZ R115, R167.reuse, R115 ;  /* 0x00000073a7737221 */ /* 0x044fe20000010000 */
[----:B------:R-:W-:-:S04]  /*2570*/  FFMA.FTZ R113, R167, R161, R113 ;  /* 0x000000a1a7717223 */ /* 0x000fc80000010071 */
[----:B------:R-:W-:Y:S04]  /*2580*/  STL [R1+0x128], R115 ;  /* 0x0001287301007387 */ /* 0x000fe80000100800 */
[----:B------:R0:W-:Y:S04]  /*2590*/  STL [R1+0x98], R113 ;  /* 0x0000987101007387 */ /* 0x0001e80000100800 */
[----:B------:R-:W2:Y:S04]  /*25a0*/  LDL.LU R119, [R1+0x13c] ;  /* 0x00013c0001777983 */ /* 0x000ea80000300800 */
[----:B------:R-:W2:Y:S01]  /*25b0*/  LDL.LU R118, [R1+0xac] ;  /* 0x0000ac0001767983 */ /* 0x000ea20000300800 */
[----:B------:R-:W-:-:S04]  /*25c0*/  MOV R105, R193 ;  /* 0x000000c100697202 */ /* 0x000fc80000000f00 */
[----:B------:R-:W-:Y:S01]  /*25d0*/  MOV R112, R105 ;  /* 0x0000006900707202 */ /* 0x000fe20000000f00 */
[----:B------:R-:W-:-:S04]  /*25e0*/  FFMA.FTZ R105, R132, R224, RZ ;  /* 0x000000e084697223 */ /* 0x000fc800000100ff */
[----:B------:R-:W-:-:S04]  /*25f0*/  FFMA.FTZ R105, R133, R226, R105 ;  /* 0x000000e285697223 */ /* 0x000fc80000010069 */
[----:B------:R-:W-:Y:S01]  /*2600*/  FFMA.FTZ R105, R225, R228, R105 ;  /* 0x000000e4e1697223 */ /* 0x000fe20000010069 */
[----:B------:R-:W-:-:S03]  /*2610*/  MOV R107, R106 ;  /* 0x0000006a006b7202 */ /* 0x000fc60000000f00 */
[----:B------:R-:W-:Y:S01]  /*2620*/  FFMA.FTZ R105, R227, R229, R105 ;  /* 0x000000e5e3697223 */ /* 0x000fe20000010069 */
[----:B0-----:R-:W-:-:S03]  /*2630*/  MOV R113, R107 ;  /* 0x0000006b00717202 */ /* 0x001fc60000000f00 */
[----:B------:R-:W-:-:S04]  /*2640*/  FFMA.FTZ R105, R134, R207, R105 ;  /* 0x000000cf86697223 */ /* 0x000fc80000010069 */
[----:B------:R-:W-:Y:S01]  /*2650*/  FFMA.FTZ R107, R135, R217, R105 ;  /* 0x000000d9876b7223 */ /* 0x000fe20000010069 */
[----:B------:R-:W-:-:S03]  /*2660*/  FMUL.FTZ R105, R16, R128 ;  /* 0x0000008010697220 */ /* 0x000fc60000410000 */
[----:B------:R-:W-:Y:S01]  /*2670*/  FFMA.FTZ R107, R206, R218, R107 ;  /* 0x000000dace6b7223 */ /* 0x000fe2000001006b */
[----:B------:R-:W-:Y:S01]  /*2680*/  MOV R189, R192 ;  /* 0x000000c000bd7202 */ /* 0x000fe20000000f00 */
[----:B------:R-:W-:Y:S01]  /*2690*/  FMUL.FTZ R200, R248, R152 ;  /* 0x00000098f8c87220 */ /* 0x000fe20000410000 */
[----:B------:R-:W-:Y:S02]  /*26a0*/  FMUL.FTZ R202, R249, R153 ;  /* 0x00000099f9ca7220 */ /* 0x000fe40000410000 */
[----:B------:R-:W-:Y:S01]  /*26b0*/  MOV R111, R189 ;  /* 0x000000bd006f7202 */ /* 0x000fe20000000f00 */
[----:B---3--:R-:W-:-:S05]  /*26c0*/  FADD.FTZ R114, R168, R114 ;  /* 0x00000072a8727221 */ /* 0x008fca0000010000 */
[----:B------:R-:W-:Y:S04]  /*26d0*/  STL [R1+0x134], R114 ;  /* 0x0001347201007387 */ /* 0x000fe80000100800 */
[----:B------:R-:W3:Y:S04]  /*26e0*/  LDL.LU R120, [R1+0x138] ;  /* 0x0001380001787983 */ /* 0x000ee80000300800 */
[----:B------:R-:W3:Y:S01]  /*26f0*/  LDL.LU R115, [R1+0xa8] ;  /* 0x0000a80001737983 */ /* 0x000ee20000300800 */
[----:B----4-:R-:W-:-:S05]  /*2700*/  FFMA.FTZ R109, R168, R105, R109 ;  /* 0x00000069a86d7223 */ /* 0x010fca000001006d */
[----:B------:R0:W-:Y:S02]  /*2710*/  STL [R1+0xa4], R109 ;  /* 0x0000a46d01007387 */ /* 0x0001e40000100800 */
[----:B0-----:R-:W-:Y:S01]  /*2720*/  FFMA.FTZ R109, R216, R219, R107 ;  /* 0x000000dbd86d7223 */ /* 0x001fe2000001006b */
[----:B------:R-:W-:Y:S01]  /*2730*/  FMUL.FTZ R107, R16, R129 ;  /* 0x00000081106b7220 */ /* 0x000fe20000410000 */
[----:B------:R-:W-:-:S03]  /*2740*/  FADD.FTZ R117, R169, R117 ;  /* 0x00000075a9757221 */ /* 0x000fc60000010000 */
[----:B------:R-:W-:Y:S01]  /*2750*/  FFMA.FTZ R116, R169, R107, R116 ;  /* 0x0000006ba9747223 */ /* 0x000fe20000010074 */
[----:B------:R-:W-:-:S04]  /*2760*/  FFMA.FTZ R109, R194, R200, R109 ;  /* 0x000000c8c26d7223 */ /* 0x000fc8000001006d */
[----:B------:R0:W-:Y:S04]  /*2770*/  STL [R1+0xa0], R116 ;  /* 0x0000a07401007387 */ /* 0x0001e80000100800 */
[----:B------:R1:W-:Y:S04]  /*2780*/  STL [R1+0x130], R117 ;  /* 0x0001307501007387 */ /* 0x0003e80000100800 */
[----:B------:R-:W4:Y:S01]  /*2790*/  LDL.LU R122, [R1+0x144] ;  /* 0x00014400017a7983 */ /* 0x000f220000300800 */
[----:B0-----:R-:W-:Y:S01]  /*27a0*/  MOV R116, R111 ;  /* 0x0000006f00747202 */ /* 0x001fe20000000f00 */
[----:B------:R-:W-:Y:S01]  /*27b0*/  FFMA.FTZ R111, R195, R202, R109 ;  /* 0x000000cac36f7223 */ /* 0x000fe2000001006d */
[----:B------:R-:W-:Y:S01]  /*27c0*/  FMUL.FTZ R109, R16, R130 ;  /* 0x00000082106d7220 */ /* 0x000fe20000410000 */
[----:B-1----:R-:W4:Y:S01]  /*27d0*/  LDL.LU R117, [R1+0xb4] ;  /* 0x0000b40001757983 */ /* 0x002f220000300800 */
[----:B--2---:R-:W-:-:S02]  /*27e0*/  FADD.FTZ R119, R170, R119 ;  /* 0x00000077aa777221 */ /* 0x004fc40000010000 */
[----:B------:R-:W-:-:S03]  /*27f0*/  FFMA.FTZ R118, R170, R109, R118 ;  /* 0x0000006daa767223 */ /* 0x000fc60000010076 */
[----:B------:R0:W-:Y:S04]  /*2800*/  STL [R1+0x13c], R119 ;  /* 0x00013c7701007387 */ /* 0x0001e80000100800 */
[----:B------:R1:W-:Y:S04]  /*2810*/  STL [R1+0xac], R118 ;  /* 0x0000ac7601007387 */ /* 0x0003e80000100800 */
[----:B0-----:R-:W2:Y:S04]  /*2820*/  LDL.LU R119, [R1+0x140] ;  /* 0x0001400001777983 */ /* 0x001ea80000300800 */
[----:B-1----:R-:W2:Y:S01]  /*2830*/  LDL.LU R118, [R1+0xb0] ;  /* 0x0000b00001767983 */ /* 0x002ea20000300800 */
[----:B------:R-:W-:Y:S01]  /*2840*/  FADD.FTZ R106, RZ, R224 ;  /* 0x000000e0ff6a7221 */ /* 0x000fe20000010000 */
[----:B------:R-:W-:Y:S01]  /*2850*/  MOV R108, R188 ;  /* 0x000000bc006c7202 */ /* 0x000fe20000000f00 */
[----:B------:R-:W-:Y:S01]  /*2860*/  FMUL.FTZ R205, R251, R155 ;  /* 0x0000009bfbcd7220 */ /* 0x000fe20000410000 */
[----:B------:R-:W-:Y:S01]  /*2870*/  FMUL.FTZ R204, R250, R154 ;  /* 0x0000009afacc7220 */ /* 0x000fe20000410000 */
[----:B------:R-:W-:Y:S01]  /*2880*/  FADD.FTZ R106, R106, R226 ;  /* 0x000000e26a6a7221 */ /* 0x000fe20000010000 */
[----:B------:R-:W-:Y:S01]  /*2890*/  MOV R152, R113 ;  /* 0x0000007100987202 */ /* 0x000fe20000000f00 */
[----:B------:R-:W-:Y:S01]  /*28a0*/  FMUL.FTZ R138, R244, R156 ;  /* 0x0000009cf48a7220 */ /* 0x000fe20000410000 */
[----:B------:R-:W-:Y:S01]  /*28b0*/  FMUL.FTZ R190, R245, R157 ;  /* 0x0000009df5be7220 */ /* 0x000fe20000410000 */
[----:B------:R-:W-:Y:S01]  /*28c0*/  FADD.FTZ R106, R106, R228 ;  /* 0x000000e46a6a7221 */ /* 0x000fe20000010000 */
[----:B------:R-:W2:Y:S03]  /*28d0*/  LDL.LU R121, [R1+0x14c] ;  /* 0x00014c0001797983 */ /* 0x000ea60000300800 */
[----:B------:R-:W-:-:S04]  /*28e0*/  FADD.FTZ R106, R106, R229 ;  /* 0x000000e56a6a7221 */ /* 0x000fc80000010000 */
[----:B------:R-:W-:-:S04]  /*28f0*/  FADD.FTZ R106, R106, R207 ;  /* 0x000000cf6a6a7221 */ /* 0x000fc80000010000 */
[----:B------:R-:W-:Y:S01]  /*2900*/  FADD.FTZ R106, R106, R217 ;  /* 0x000000d96a6a7221 */ /* 0x000fe20000010000 */
[----:B------:R-:W-:-:S03]  /*2910*/  MOV R114, R108 ;  /* 0x0000006c00727202 */ /* 0x000fc60000000f00 */
[----:B------:R-:W-:-:S04]  /*2920*/  FADD.FTZ R106, R106, R218 ;  /* 0x000000da6a6a7221 */ /* 0x000fc80000010000 */
[----:B------:R-:W-:Y:S01]  /*2930*/  FADD.FTZ R108, R106, R219 ;  /* 0x000000db6a6c7221 */ /* 0x000fe20000010000 */
[----:B------:R-:W-:-:S03]  /*2940*/  MOV R155, R110 ;  /* 0x0000006e009b7202 */ /* 0x000fc60000000f00 */
[----:B------:R-:W-:-:S04]  /*2950*/  FADD.FTZ R108, R108, R200 ;  /* 0x000000c86c6c7221 */ /* 0x000fc80000010000 */
[----:B------:R-:W-:Y:S01]  /*2960*/  FADD.FTZ R110, R108, R202 ;  /* 0x000000ca6c6e7221 */ /* 0x000fe20000010000 */
[----:B------:R-:W-:-:S03]  /*2970*/  FFMA.FTZ R111, R201, R204, R111 ;  /* 0x000000ccc96f7223 */ /* 0x000fc6000001006f */
[----:B------:R-:W-:Y:S01]  /*2980*/  FADD.FTZ R110, R110, R204 ;  /* 0x000000cc6e6e7221 */ /* 0x000fe20000010000 */
[----:B------:R-:W-:Y:S01]  /*2990*/  MOV R154, R112 ;  /* 0x00000070009a7202 */ /* 0x000fe20000000f00 */
[----:B------:R-:W-:Y:S01]  /*29a0*/  FFMA.FTZ R113, R203, R205, R111 ;  /* 0x000000cdcb717223 */ /* 0x000fe2000001006f */
[----:B------:R-:W-:Y:S01]  /*29b0*/  FMUL.FTZ R111, R16, R131 ;  /* 0x00000083106f7220 */ /* 0x000fe20000410000 */
[----:B------:R-:W-:Y:S01]  /*29c0*/  FADD.FTZ R112, R110, R205 ;  /* 0x000000cd6e707221 */ /* 0x000fe20000010000 */
[----:B------:R-:W-:-:S03]  /*29d0*/  MOV R153, R114 ;  /* 0x0000007200997202 */ /* 0x000fc60000000f00 */
[----:B------:R-:W-:Y:S01]  /*29e0*/  FADD.FTZ R112, R112, R138 ;  /* 0x0000008a70707221 */ /* 0x000fe20000010000 */
[----:B------:R-:W-:-:S03]  /*29f0*/  FFMA.FTZ R113, R136, R138, R113 ;  /* 0x0000008a88717223 */ /* 0x000fc60000010071 */
[----:B------:R-:W-:Y:S01]  /*2a00*/  FADD.FTZ R114, R112, R190 ;  /* 0x000000be70727221 */ /* 0x000fe20000010000 */
[----:B------:R-:W-:Y:S01]  /*2a10*/  FMUL.FTZ R112, R16, R124 ;  /* 0x0000007c10707220 */ /* 0x000fe20000410000 */
[----:B------:R-:W-:Y:S01]  /*2a20*/  FMUL.FTZ R192, R246, R158 ;  /* 0x0000009ef6c07220 */ /* 0x000fe20000410000 */
[----:B------:R-:W-:Y:S01]  /*2a30*/  FMUL.FTZ R193, R247, R159 ;  /* 0x0000009ff7c17220 */ /* 0x000fe20000410000 */
[C---:B---3--:R-:W-:Y:S01]  /*2a40*/  FADD.FTZ R120, R171.reuse, R120 ;  /* 0x00000078ab787221 */ /* 0x048fe20000010000 */
[----:B------:R-:W-:-:S04]  /*2a50*/  FFMA.FTZ R115, R171, R111, R115 ;  /* 0x0000006fab737223 */ /* 0x000fc80000010073 */
[----:B------:R0:W-:Y:S04]  /*2a60*/  STL [R1+0x138], R120 ;  /* 0x0001387801007387 */ /* 0x0001e80000100800 */
[----:B0-----:R-:W3:Y:S04]  /*2a70*/  LDL.LU R120, [R1+0xbc] ;  /* 0x0000bc0001787983 */ /* 0x001ee80000300800 */
[----:B------:R0:W-:Y:S02]  /*2a80*/  STL [R1+0xa8], R115 ;  /* 0x0000a87301007387 */ /* 0x0001e40000100800 */
[----:B0-----:R-:W-:-:S04]  /*2a90*/  FFMA.FTZ R115, R137, R190, R113 ;  /* 0x000000be89737223 */ /* 0x001fc80000010071 */
[----:B------:R-:W-:Y:S01]  /*2aa0*/  FFMA.FTZ R115, R139, R192, R115 ;  /* 0x000000c08b737223 */ /* 0x000fe20000010073 */
[C---:B----4-:R-:W-:Y:S01]  /*2ab0*/  FADD.FTZ R122, R172.reuse, R122 ;  /* 0x0000007aac7a7221 */ /* 0x050fe20000010000 */
[----:B------:R-:W-:-:S04]  /*2ac0*/  FFMA.FTZ R117, R172, R112, R117 ;  /* 0x00000070ac757223 */ /* 0x000fc80000010075 */
[----:B------:R0:W-:Y:S04]  /*2ad0*/  STL [R1+0x144], R122 ;  /* 0x0001447a01007387 */ /* 0x0001e80000100800 */
[----:B------:R1:W-:Y:S04]  /*2ae0*/  STL [R1+0xb4], R117 ;  /* 0x0000b47501007387 */ /* 0x0003e80000100800 */
[----:B------:R-:W4:Y:S04]  /*2af0*/  LDL.LU R123, [R1+0x148] ;  /* 0x00014800017b7983 */ /* 0x000f280000300800 */
[----:B0-----:R-:W4:Y:S01]  /*2b00*/  LDL.LU R122, [R1+0xb8] ;  /* 0x0000b800017a7983 */ /* 0x001f220000300800 */
[----:B-1----:R-:W-:Y:S01]  /*2b10*/  FFMA.FTZ R117, R191, R193, R115 ;  /* 0x000000c1bf757223 */ /* 0x002fe20000010073 */
[----:B------:R-:W-:Y:S01]  /*2b20*/  FMUL.FTZ R115, R16, R231 ;  /* 0x000000e710737220 */ /* 0x000fe20000410000 */
[----:B--2---:R-:W-:-:S03]  /*2b30*/  FADD.FTZ R119, R173, R119 ;  /* 0x00000077ad777221 */ /* 0x004fc60000010000 */
[----:B------:R-:W-:Y:S02]  /*2b40*/  FFMA.FTZ R118, R173, R115, R118 ;  /* 0x00000073ad767223 */ /* 0x000fe40000010076 */
[----:B------:R0:W-:Y:S04]  /*2b50*/  STL [R1+0x140], R119 ;  /* 0x0001407701007387 */ /* 0x0001e80000100800 */
[----:B------:R-:W-:Y:S04]  /*2b60*/  STL [R1+0xb0], R118 ;  /* 0x0000b07601007387 */ /* 0x000fe80000100800 */
[----:B------:R-:W2:Y:S01]  /*2b70*/  LDL.LU R125, [R1+0x154] ;  /* 0x00015400017d7983 */ /* 0x000ea20000300800 */
[----:B------:R-:W-:Y:S01]  /*2b80*/  FMUL.FTZ R147, R240, R160 ;  /* 0x000000a0f0937220 */ /* 0x000fe20000410000 */
[----:B------:R-:W-:Y:S01]  /*2b90*/  FMUL.FTZ R188, R242, R162 ;  /* 0x000000a2f2bc7220 */ /* 0x000fe20000410000 */
[----:B------:R-:W-:Y:S01]  /*2ba0*/  FADD.FTZ R121, R174, R121 ;  /* 0x00000079ae797221 */ /* 0x000fe20000010000 */
[----:B------:R-:W2:Y:S01]  /*2bb0*/  LDL.LU R124, [R1+0xc4] ;  /* 0x0000c400017c7983 */ /* 0x000ea20000300800 */
[----:B------:R-:W-:Y:S01]  /*2bc0*/  FFMA.FTZ R117, R144, R147, R117 ;  /* 0x0000009390757223 */ /* 0x000fe20000010075 */
[----:B------:R-:W-:Y:S01]  /*2bd0*/  FMUL.FTZ R189, R243, R163 ;  /* 0x000000a3f3bd7220 */ /* 0x000fe20000410000 */
[----:B------:R-:W-:Y:S01]  /*2be0*/  MOV R156, R116 ;  /* 0x00000074009c7202 */ /* 0x000fe20000000f00 */
[----:B------:R-:W2:Y:S01]  /*2bf0*/  LDL.LU R131, [R1+0x150] ;  /* 0x0001500001837983 */ /* 0x000ea20000300800 */
[----:B0-----:R-:W-:Y:S01]  /*2c00*/  FFMA.FTZ R119, R145, R187, R117 ;  /* 0x000000bb91777223 */ /* 0x001fe20000010075 */
[----:B------:R-:W-:-:S03]  /*2c10*/  FMUL.FTZ R117, R16, R252 ;  /* 0x000000fc10757220 */ /* 0x000fc60000410000 */
[----:B------:R-:W-:Y:S01]  /*2c20*/  FFMA.FTZ R119, R146, R188, R119 ;  /* 0x000000bc92777223 */ /* 0x000fe20000010077 */
[----:B------:R0:W-:Y:S04]  /*2c30*/  STL [R1+0x14c], R121 ;  /* 0x00014c7901007387 */ /* 0x0001e80000100800 */
[----:B------:R-:W2:Y:S01]  /*2c40*/  LDL.LU R127, [R1+0xc0] ;  /* 0x0000c000017f7983 */ /* 0x000ea20000300800 */
[----:B0-----:R-:W-:Y:S01]  /*2c50*/  FFMA.FTZ R121, R186, R189, R119 ;  /* 0x000000bdba797223 */ /* 0x001fe20000010077 */
[----:B------:R-:W-:Y:S01]  /*2c60*/  FMUL.FTZ R119, R16, R156 ;  /* 0x0000009c10777220 */ /* 0x000fe20000410000 */
[----:B---3--:R-:W-:-:S05]  /*2c70*/  FFMA.FTZ R120, R174, R117, R120 ;  /* 0x00000075ae787223 */ /* 0x008fca0000010078 */
[----:B------:R-:W-:Y:S01]  /*2c80*/  STL [R1+0xbc], R120 ;  /* 0x0000bc7801007387 */ /* 0x000fe20000100800 */
[C---:B----4-:R-:W-:Y:S01]  /*2c90*/  FADD.FTZ R123, R175.reuse, R123 ;  /* 0x0000007baf7b7221 */ /* 0x050fe20000010000 */
[----:B------:R-:W-:-:S04]  /*2ca0*/  FFMA.FTZ R122, R175, R119, R122 ;  /* 0x00000077af7a7223 */ /* 0x000fc8000001007a */
[----:B------:R0:W-:Y:S04]  /*2cb0*/  STL [R1+0x148], R123 ;  /* 0x0001487b01007387 */ /* 0x0001e80000100800 */
[----:B------:R-:W3:Y:S04]  /*2cc0*/  LDL.LU R126, [R1+0x15c] ;  /* 0x00015c00017e7983 */ /* 0x000ee80000300800 */
[----:B------:R-:W4:Y:S04]  /*2cd0*/  LDL.LU R130, [R1+0xcc] ;  /* 0x0000cc0001827983 */ /* 0x000f280000300800 */
[----:B------:R-:W-:Y:S01]  /*2ce0*/  STL [R1+0xb8], R122 ;  /* 0x0000b87a01007387 */ /* 0x000fe20000100800 */
[----:B--2---:R-:W-:-:S05]  /*2cf0*/  FADD.FTZ R125, R176, R125 ;  /* 0x0000007db07d7221 */ /* 0x004fca0000010000 */
[----:B------:R1:W-:Y:S04]  /*2d00*/  STL [R1+0x154], R125 ;  /* 0x0001547d01007387 */ /* 0x0003e80000100800 */
[----:B------:R-:W2:Y:S04]  /*2d10*/  LDL.LU R129, [R1+0x158] ;  /* 0x0001580001817983 */ /* 0x000ea80000300800 */
[----:B------:R-:W2:Y:S01]  /*2d20*/  LDL.LU R128, [R1+0xc8] ;  /* 0x0000c80001807983 */ /* 0x000ea20000300800 */
[----:B------:R-:W-:Y:S01]  /*2d30*/  FMUL.FTZ R149, R236, R164 ;  /* 0x000000a4ec957220 */ /* 0x000fe20000410000 */
[----:B------:R-:W-:-:S03]  /*2d40*/  FMUL.FTZ R151, R237, R165 ;  /* 0x000000a5ed977220 */ /* 0x000fc60000410000 */
[----:B------:R-:W-:Y:S01]  /*2d50*/  FFMA.FTZ R121, R104, R149, R121 ;  /* 0x0000009568797223 */ /* 0x000fe20000010079 */
[----:B------:R-:W-:-:S03]  /*2d60*/  FMUL.FTZ R162, R238, R166 ;  /* 0x000000a6eea27220 */ /* 0x000fc60000410000 */
[----:B0-----:R-:W-:Y:S01]  /*2d70*/  FFMA.FTZ R123, R148, R151, R121 ;  /* 0x00000097947b7223 */ /* 0x001fe20000010079 */
[----:B------:R-:W-:Y:S01]  /*2d80*/  FMUL.FTZ R121, R16, R154 ;  /* 0x0000009a10797220 */ /* 0x000fe20000410000 */
[----:B------:R-:W-:Y:S02]  /*2d90*/  FMUL.FTZ R163, R239, R167 ;  /* 0x000000a7efa37220 */ /* 0x000fe40000410000 */
[----:B------:R-:W-:Y:S01]  /*2da0*/  FFMA.FTZ R123, R150, R162, R123 ;  /* 0x000000a2967b7223 */ /* 0x000fe2000001007b */
[----:B------:R-:W-:Y:S01]  /*2db0*/  FFMA.FTZ R124, R176, R121, R124 ;  /* 0x00000079b07c7223 */ /* 0x000fe2000001007c */
[----:B------:R-:W-:Y:S02]  /*2dc0*/  FADD.FTZ R131, R177, R131 ;  /* 0x00000083b1837221 */ /* 0x000fe40000010000 */
[----:B-1----:R-:W-:Y:S01]  /*2dd0*/  FFMA.FTZ R125, R161, R163, R123 ;  /* 0x000000a3a17d7223 */ /* 0x002fe2000001007b */
[C---:B------:R-:W-:Y:S01]  /*2de0*/  FMUL.FTZ R123, R16.reuse, R153 ;  /* 0x00000099107b7220 */ /* 0x040fe20000410000 */
[----:B------:R-:W-:Y:S01]  /*2df0*/  STL [R1+0xc4], R124 ;  /* 0x0000c47c01007387 */ /* 0x000fe20000100800 */
[----:B------:R-:W-:-:S03]  /*2e00*/  FMUL.FTZ R141, R16, R141 ;  /* 0x0000008d108d7220 */ /* 0x000fc60000410000 */
[----:B------:R-:W2:Y:S01]  /*2e10*/  LDL.LU R154, [R1+0x34] ;  /* 0x00003400019a7983 */ /* 0x000ea20000300800 */
[----:B------:R-:W-:-:S03]  /*2e20*/  FFMA.FTZ R127, R177, R123, R127 ;  /* 0x0000007bb17f7223 */ /* 0x000fc6000001007f */
[----:B------:R0:W-:Y:S04]  /*2e30*/  STL [R1+0x150], R131 ;  /* 0x0001508301007387 */ /* 0x0001e80000100800 */
[----:B0-----:R-:W2:Y:S04]  /*2e40*/  LDL.LU R131, [R1+0x24] ;  /* 0x0000240001837983 */ /* 0x001ea80000300800 */
[----:B------:R-:W-:Y:S01]  /*2e50*/  STL [R1+0xc0], R127 ;  /* 0x0000c07f01007387 */ /* 0x000fe20000100800 */
[C---:B---3--:R-:W-:Y:S01]  /*2e60*/  FADD.FTZ R126, R178.reuse, R126 ;  /* 0x0000007eb27e7221 */ /* 0x048fe20000010000 */
[----:B----4-:R-:W-:-:S04]  /*2e70*/  FFMA.FTZ R130, R178, R141, R130 ;  /* 0x0000008db2827223 */ /* 0x010fc80000010082 */
[----:B------:R0:W-:Y:S04]  /*2e80*/  STL [R1+0x15c], R126 ;  /* 0x00015c7e01007387 */ /* 0x0001e80000100800 */
[----:B0-----:R-:W3:Y:S04]  /*2e90*/  LDL.LU R126, [R1+0x30] ;  /* 0x00003000017e7983 */ /* 0x001ee80000300800 */
[----:B------:R-:W4:Y:S04]  /*2ea0*/  LDL.LU R127, [R1+0x20] ;  /* 0x00002000017f7983 */ /* 0x000f280000300800 */
[----:B------:R0:W-:Y:S04]  /*2eb0*/  STL [R1+0xcc], R130 ;  /* 0x0000cc8201007387 */ /* 0x0001e80000100800 */
[----:B------:R-:W4:Y:S04]  /*2ec0*/  LDL.LU R158, [R1+0x3c] ;  /* 0x00003c00019e7983 */ /* 0x000f280000300800 */
[----:B0-----:R-:W4:Y:S04]  /*2ed0*/  LDL.LU R130, [R1+0x2c] ;  /* 0x00002c0001827983 */ /* 0x001f280000300800 */
[----:B------:R-:W4:Y:S01]  /*2ee0*/  LDL.LU R164, [R1+0x38] ;  /* 0x0000380001a47983 */ /* 0x000f220000300800 */
[----:B--2---:R-:W-:-:S05]  /*2ef0*/  FADD.FTZ R129, R179, R129 ;  /* 0x00000081b3817221 */ /* 0x004fca0000010000 */
[----:B------:R0:W-:Y:S04]  /*2f00*/  STL [R1+0x158], R129 ;  /* 0x0001588101007387 */ /* 0x0001e80000100800 */
[----:B------:R-:W2:Y:S01]  /*2f10*/  LDL.LU R160, [R1+0x28] ;  /* 0x0000280001a07983 */ /* 0x000ea20000300800 */
        /* <DEDUP_REMOVED lines=21> */
[----:B------:R-:W-:Y:S01]  /*3070*/  FMUL.FTZ R114, R220, R172 ;  /* 0x000000acdc727220 */ /* 0x000fe20000410000 */
[----:B------:R-:W-:Y:S01]  /*3080*/  FFMA.FTZ R125, R111, R113, R125 ;  /* 0x000000716f7d7223 */ /* 0x000fe2000001007d */
[----:B------:R-:W-:Y:S01]  /*3090*/  FADD.FTZ R124, R124, R113 ;  /* 0x000000717c7c7221 */ /* 0x000fe20000010000 */
[----:B------:R-:W-:Y:S01]  /*30a0*/  FFMA.FTZ R128, R179, R143, R128 ;  /* 0x0000008fb3807223 */ /* 0x000fe20000010080 */
[----:B------:R-:W-:Y:S01]  /*30b0*/  FMUL.FTZ R116, R221, R173 ;  /* 0x000000addd747220 */ /* 0x000fe20000410000 */
[----:B------:R-:W-:Y:S01]  /*30c0*/  FFMA.FTZ R125, R112, R114, R125 ;  /* 0x00000072707d7223 */ /* 0x000fe2000001007d */
[----:B------:R-:W-:Y:S01]  /*30d0*/  FADD.FTZ R124, R124, R114 ;  /* 0x000000727c7c7221 */ /* 0x000fe20000010000 */
[----:B------:R-:W-:Y:S01]  /*30e0*/  FMUL.FTZ R118, R222, R174 ;  /* 0x000000aede767220 */ /* 0x000fe20000410000 */
[----:B------:R1:W-:Y:S02]  /*30f0*/  STL [R1+0xc8], R128 ;  /* 0x0000c88001007387 */ /* 0x0003e40000100800 */
[----:B0-----:R-:W-:Y:S01]  /*3100*/  FADD.FTZ R129, R124, R116 ;  /* 0x000000747c817221 */ /* 0x001fe20000010000 */
[----:B------:R-:W-:-:S03]  /*3110*/  FMUL.FTZ R120, R223, R175 ;  /* 0x000000afdf787220 */ /* 0x000fc60000410000 */
[----:B------:R-:W-:Y:S01]  /*3120*/  FADD.FTZ R129, R129, R118 ;  /* 0x0000007681817221 */ /* 0x000fe20000010000 */
[----:B-1----:R-:W-:Y:S01]  /*3130*/  FFMA.FTZ R128, R115, R116, R125 ;  /* 0x0000007473807223 */ /* 0x002fe2000001007d */
[----:B------:R-:W-:-:S03]  /*3140*/  FMUL.FTZ R122, R212, R176 ;  /* 0x000000b0d47a7220 */ /* 0x000fc60000410000 */
[----:B------:R-:W-:Y:S01]  /*3150*/  FFMA.FTZ R128, R117, R118, R128 ;  /* 0x0000007675807223 */ /* 0x000fe20000010080 */
[----:B------:R-:W-:Y:S01]  /*3160*/  FADD.FTZ R129, R129, R120 ;  /* 0x0000007881817221 */ /* 0x000fe20000010000 */
[----:B------:R-:W0:Y:S02]  /*3170*/  S2R R172, SR_TID.X ;  /* 0x0000000000ac7919 */ /* 0x000e240000002100 */
[----:B------:R-:W-:Y:S01]  /*3180*/  FFMA.FTZ R128, R119, R120, R128 ;  /* 0x0000007877807223 */ /* 0x000fe20000010080 */
[----:B------:R-:W-:Y:S01]  /*3190*/  MOV R153, R140 ;  /* 0x0000008c00997202 */ /* 0x000fe20000000f00 */
        /* <DEDUP_REMOVED lines=8> */
[----:B------:R-:W-:Y:S01]  /*3220*/  MOV R159, R152 ;  /* 0x00000098009f7202 */ /* 0x000fe20000000f00 */
[----:B------:R-:W-:Y:S01]  /*3230*/  FMUL.FTZ R152, R215, R179 ;  /* 0x000000b3d7987220 */ /* 0x000fe20000410000 */
[C---:B------:R-:W-:Y:S01]  /*3240*/  FFMA.FTZ R125, R180.reuse, R153, R131 ;  /* 0x00000099b47d7223 */ /* 0x040fe20000010083 */
[----:B------:R-:W-:Y:S01]  /*3250*/  FADD.FTZ R129, R129, R142 ;  /* 0x0000008e81817221 */ /* 0x000fe20000010000 */
[----:B------:R-:W-:Y:S01]  /*3260*/  FFMA.FTZ R131, R141, R142, R128 ;  /* 0x0000008e8d837223 */ /* 0x000fe20000010080 */
[----:B------:R-:W-:Y:S01]  /*3270*/  FADD.FTZ R124, R180, R154 ;  /* 0x0000009ab47c7221 */ /* 0x000fe20000010000 */
[----:B------:R-:W-:Y:S01]  /*3280*/  FMUL.FTZ R154, R208, R180 ;  /* 0x000000b4d09a7220 */ /* 0x000fe20000410000 */
[----:B------:R-:W-:Y:S01]  /*3290*/  FADD.FTZ R129, R129, R152 ;  /* 0x0000009881817221 */ /* 0x000fe20000010000 */
[----:B------:R-:W-:Y:S01]  /*32a0*/  FFMA.FTZ R131, R143, R152, R131 ;  /* 0x000000988f837223 */ /* 0x000fe20000010083 */
[----:B------:R-:W-:Y:S01]  /*32b0*/  FMUL.FTZ R156, R209, R181 ;  /* 0x000000b5d19c7220 */ /* 0x000fe20000410000 */
[C---:B------:R-:W-:Y:S01]  /*32c0*/  FMUL.FTZ R155, R16.reuse, R155 ;  /* 0x0000009b109b7220 */ /* 0x040fe20000410000 */
[----:B------:R-:W-:Y:S01]  /*32d0*/  FADD.FTZ R129, R129, R154 ;  /* 0x0000009a81817221 */ /* 0x000fe20000010000 */
[----:B------:R-:W-:Y:S01]  /*32e0*/  FFMA.FTZ R131, R153, R154, R131 ;  /* 0x0000009a99837223 */ /* 0x000fe20000010083 */
[C---:B------:R-:W-:Y:S01]  /*32f0*/  FMUL.FTZ R159, R16.reuse, R159 ;  /* 0x0000009f109f7220 */ /* 0x040fe20000410000 */
[----:B------:R-:W-:Y:S01]  /*3300*/  FMUL.FTZ R157, R16, R157 ;  /* 0x0000009d109d7220 */ /* 0x000fe20000410000 */
[----:B------:R-:W-:Y:S01]  /*3310*/  FADD.FTZ R129, R129, R156 ;  /* 0x0000009c81817221 */ /* 0x000fe20000010000 */
[----:B------:R-:W-:Y:S01]  /*3320*/  FFMA.FTZ R131, R155, R156, R131 ;  /* 0x0000009c9b837223 */ /* 0x000fe20000010083 */
[----:B------:R-:W-:Y:S01]  /*3330*/  UMOV UR4, 0xffffffff ;  /* 0xffffffff00047882 */ /* 0x000fe20000000000 */
[----:B0-----:R-:W-:Y:S01]  /*3340*/  LOP3.LUT P1, RZ, R172, 0x1f, RZ, 0xc0, !PT ;  /* 0x0000001facff7812 */ /* 0x001fe2000782c0ff */
[----:B---3--:R-:W-:Y:S01]  /*3350*/  FADD.FTZ R126, R181, R126 ;  /* 0x0000007eb57e7221 */ /* 0x008fe20000010000 */
[----:B----4-:R-:W-:Y:S01]  /*3360*/  FADD.FTZ R128, R182, R158 ;  /* 0x0000009eb6807221 */ /* 0x010fe20000010000 */
[----:B------:R-:W-:-:S04]  /*3370*/  FMUL.FTZ R158, R210, R182 ;  /* 0x000000b6d29e7220 */ /* 0x000fc80000410000 */
[----:B------:R-:W-:Y:S01]  /*3380*/  FADD.FTZ R129, R129, R158 ;  /* 0x0000009e81817221 */ /* 0x000fe20000010000 */
[----:B------:R-:W-:Y:S01]  /*3390*/  FFMA.FTZ R131, R157, R158, R131 ;  /* 0x0000009e9d837223 */ /* 0x000fe20000010083 */
[----:B------:R-:W-:Y:S01]  /*33a0*/  FFMA.FTZ R127, R181, R155, R127 ;  /* 0x0000009bb57f7223 */ /* 0x000fe2000001007f */
[----:B------:R-:W-:Y:S01]  /*33b0*/  FFMA.FTZ R130, R182, R157, R130 ;  /* 0x0000009db6827223 */ /* 0x000fe20000010082 */
[C---:B------:R-:W-:Y:S01]  /*33c0*/  FADD.FTZ R164, R183.reuse, R164 ;  /* 0x000000a4b7a47221 */ /* 0x040fe20000010000 */
[----:B--2---:R-:W-:Y:S01]  /*33d0*/  FFMA.FTZ R167, R183, R159, R160 ;  /* 0x0000009fb7a77223 */ /* 0x004fe200000100a0 */
[----:B------:R-:W-:-:S04]  /*33e0*/  FMUL.FTZ R160, R211, R183 ;  /* 0x000000b7d3a07220 */ /* 0x000fc80000410000 */
[----:B------:R-:W-:Y:S01]  /*33f0*/  FADD.FTZ R165, R129, R160 ;  /* 0x000000a081a57221 */ /* 0x000fe20000010000 */
[----:B------:R-:W-:Y:S01]  /*3400*/  FFMA.FTZ R129, R159, R160, R131 ;  /* 0x000000a09f817223 */ /* 0x000fe20000010083 */
[----:B------:R-:W-:Y:S06]  /*3410*/  BRA.DIV UR4, `(.L_x_15194) ;  /* 0x0000002e04547947 */ /* 0x000fec000b800000 */
[----:B------:R-:W0:Y:S04]  /*3420*/  SHFL.DOWN PT, R171, R165, 0x10, 0x1f ;  /* 0x0a001f00a5ab7f89 */ /* 0x000e2800000e0000 */
[----:B------:R-:W-:Y:S04]  /*3430*/  STL [R1+0x24], R125 ;  /* 0x0000247d01007387 */ /* 0x000fe80000100800 */
        /* <DEDUP_REMOVED lines=24> */
.L_x_15207:
[----:B------:R-:W-:Y:S01]  /*35c0*/  FADD.FTZ R124, R165, R166 ;  /* 0x000000a6a57c7221 */ /* 0x000fe20000010000 */
        /* <DEDUP_REMOVED lines=12> */
.L_x_15195:
[----:B------:R-:W-:Y:S05]  /*3690*/  WARPSYNC.ALL ;  /* 0x0000000000007948 */ /* 0x000fea0003800000 */
[----:B------:R-:W2:Y:S08]  /*36a0*/  S2UR UR5, SR_CgaCtaId ;  /* 0x00000000000579c3 */ /* 0x000eb00000008800 */
[----:B------:R-:W-:Y:S01]  /*36b0*/  BAR.SYNC.DEFER_BLOCKING 0x0 ;  /* 0x0000000000007b1d */ /* 0x000fe20000010000 */
[----:B------:R-:W-:-:S04]  /*36c0*/  SHF.R.U32.HI R128, RZ, 0x5, R172 ;  /* 0x00000005ff807819 */ /* 0x000fc800000116ac */
[----:B------:R-:W-:Y:S01]  /*36d0*/  LOP3.LUT R128, R128, 0x7fffffc, RZ, 0xc0, !PT ;  /* 0x07fffffc80807812 */ /* 0x000fe200078ec0ff */
[----:B------:R-:W-:Y:S01]  /*36e0*/  UMOV UR4, 0x400 ;  /* 0x0000040000047882 */ /* 0x000fe20000000000 */
[----:B------:R-:W3:Y:S02]  /*36f0*/  LDL.LU R252, [R1+0x1fc] ;  /* 0x0001fc0001fc7983 */ /* 0x000ee40000300800 */
[----:B------:R-:W-:Y:S02]  /*3700*/  @!P4 IADD3 R128, R128, 0x4, RZ ;  /* 0x000000048080c810 */ /* 0x000fe40007ffe0ff */
[----:B------:R-:W-:Y:S01]  /*3710*/  ISETP.NE.U32.AND P1, PT, R184, RZ, PT ;  /* 0x000000ffb800720c */ /* 0x000fe20003f25070 */
[----:B------:R-:W4:Y:S03]  /*3720*/  LDL.LU R231, [R1+0x1f8] ;  /* 0x0001f80001e77983 */ /* 0x000f260000300800 */
[----:B------:R-:W-:Y:S01]  /*3730*/  ISETP.NE.AND.EX P1, PT, R185, RZ, PT, P1 ;  /* 0x000000ffb900720c */ /* 0x000fe20003f25310 */
[----:B--2---:R-:W-:-:S06]  /*3740*/  ULEA UR4, UR5, UR4, 0x18 ;  /* 0x0000000405047291 */ /* 0x004fcc000f8ec03f */
[----:B------:R-:W-:-:S05]  /*3750*/  LEA R128, R128, UR4, 0x3 ;  /* 0x0000000480807c11 */ /* 0x000fca000f8e18ff */
[----:B0-----:R-:W0:Y:S04]  /*3760*/  LDS.128 R124, [R128+0x5000] ;  /* 0x00500000807c7984 */ /* 0x001e280000000c00 */
[----:B-1----:R-:W1:Y:S01]  /*3770*/  LDS.128 R128, [R128+0x5010] ;  /* 0x0050100080807984 */ /* 0x002e620000000c00 */
[----:B------:R-:W-:Y:S01]  /*3780*/  ISETP.NE.U32.AND P3, PT, RZ, UR18, PT ;  /* 0x00000012ff007c0c */ /* 0x000fe2000bf65070 */
        /* <DEDUP_REMOVED lines=37> */
[-CC-:B------:R-:W-:Y:S01]  /*39e0*/  FFMA.FTZ R216, R216, R165.reuse, R164.reuse ;  /* 0x000000a5d8d87223 */ /* 0x180fe200000100a4 */
[----:B------:R-:W-:Y:S01]  /*39f0*/  SEL R124, R185, R100, P3 ;  /* 0x00000064b97c7207 */ /* 0x000fe20001800000 */
[----:B------:R-:W-:Y:S01]  /*3a00*/  FFMA.FTZ R194, R194, R165, R164 ;  /* 0x000000a5c2c27223 */ /* 0x000fe200000100a4 */
[----:B------:R-:W-:Y:S01]  /*3a10*/  SEL R125, R184, R101, P3 ;  /* 0x00000065b87d7207 */ /* 0x000fe20001800000 */
[----:B------:R-:W2:Y:S01]  /*3a20*/  LDG.E.128 R128, desc[UR6][R128.64] ;  /* 0x0000000680807981 */ /* 0x000ea2000c1e1d00 */
[----:B------:R-:W-:-:S02]  /*3a30*/  SEL R126, R183, R102, P3 ;  /* 0x00000066b77e7207 */ /* 0x000fc40001800000 */
[----:B------:R-:W-:Y:S01]  /*3a40*/  SEL R127, R182, R103, P3 ;  /* 0x00000067b67f7207 */ /* 0x000fe20001800000 */
[-C--:B------:R-:W-:Y:S01]  /*3a50*/  FMUL.FTZ R185, R185, R3.reuse ;  /* 0x00000003b9b97220 */ /* 0x080fe20000410000 */
[-C--:B------:R-:W-:Y:S01]  /*3a60*/  FMUL.FTZ R184, R184, R3.reuse ;  /* 0x00000003b8b87220 */ /* 0x080fe20000410000 */
[-C--:B------:R-:W-:Y:S01]  /*3a70*/  FMUL.FTZ R183, R183, R3.reuse ;  /* 0x00000003b7b77220 */ /* 0x080fe20000410000 */
[----:B------:R-:W-:Y:S01]  /*3a80*/  FMUL.FTZ R182, R182, R3 ;  /* 0x00000003b6b67220 */ /* 0x000fe20000410000 */
[----:B------:R0:W-:Y:S01]  /*3a90*/  @P2 STG.E.128 desc[UR6][R132.64], R124 ;  /* 0x0000007c84002986 */ /* 0x0001e2000c101d06 */
        /* <DEDUP_REMOVED lines=17> */
[----:B0-----:R-:W-:Y:S01]  /*3bb0*/  IADD3 R132, P5, R23, UR20, RZ ;  /* 0x0000001417847c10 */ /* 0x001fe2000ffbe0ff */
[----:B------:R-:W-:Y:S01]  /*3bc0*/  FMUL.FTZ R124, R196, R185 ;  /* 0x000000b9c47c7220 */ /* 0x000fe20000410000 */
[----:B------:R-:W-:Y:S01]  /*3bd0*/  FMUL.FTZ R125, R197, R184 ;  /* 0x000000b8c57d7220 */ /* 0x000fe20000410000 */
[----:B------:R-:W-:Y:S01]  /*3be0*/  FMUL.FTZ R126, R198, R183 ;  /* 0x000000b7c67e7220 */ /* 0x000fe20000410000 */
[----:B------:R-:W-:Y:S01]  /*3bf0*/  IADD3.X R133, R22, UR21, RZ, P5, !PT ;  /* 0x0000001516857c10 */ /* 0x000fe2000affe4ff */
[----:B------:R-:W-:Y:S01]  /*3c00*/  FMUL.FTZ R127, R199, R182 ;  /* 0x000000b6c77f7220 */ /* 0x000fe20000410000 */
[----:B------:R-:W-:Y:S01]  /*3c10*/  @P1 FADD.FTZ R181, R64, R181 ;  /* 0x000000b540b51221 */ /* 0x000fe20000010000 */
[----:B------:R-:W-:Y:S01]  /*3c20*/  @P1 FADD.FTZ R179, R65, R179 ;  /* 0x000000b341b31221 */ /* 0x000fe20000010000 */
[----:B------:R-:W-:Y:S01]  /*3c30*/  @P1 FADD.FTZ R178, R66, R178 ;  /* 0x000000b242b21221 */ /* 0x000fe20000010000 */
[-CC-:B------:R-:W-:Y:S01]  /*3c40*/  FFMA.FTZ R186, R186, R165.reuse, R164.reuse ;  /* 0x000000a5baba7223 */ /* 0x180fe200000100a4 */
[----:B------:R0:W-:Y:S01]  /*3c50*/  STG.E.128 desc[UR6][R132.64], R124 ;  /* 0x0000007c84007986 */ /* 0x0001e2000c101d06 */
[----:B------:R-:W-:Y:S01]  /*3c60*/  @P1 FADD.FTZ R177, R67, R177 ;  /* 0x000000b143b11221 */ /* 0x000fe20000010000 */
[----:B------:R-:W-:Y:S01]  /*3c70*/  @P2 IADD3 R22, P6, R21, UR18, RZ ;  /* 0x0000001215162c10 */ /* 0x000fe2000ffde0ff */
[-CC-:B------:R-:W-:Y:S01]  /*3c80*/  FFMA.FTZ R104, R104, R165.reuse, R164.reuse ;  /* 0x000000a568687223 */ /* 0x180fe200000100a4 */
[-CC-:B------:R-:W-:Y:S01]  /*3c90*/  FFMA.FTZ R148, R148, R165.reuse, R164.reuse ;  /* 0x000000a594947223 */ /* 0x180fe200000100a4 */
[-CC-:B------:R-:W-:Y:S01]  /*3ca0*/  FFMA.FTZ R150, R150, R165.reuse, R164.reuse ;  /* 0x000000a596967223 */ /* 0x180fe200000100a4 */
[----:B------:R-:W-:Y:S01]  /*3cb0*/  @P2 IADD3.X R23, R20, UR19, RZ, P6, !PT ;  /* 0x0000001314172c10 */ /* 0x000fe2000b7fe4ff */
        /* <DEDUP_REMOVED lines=9> */
[----:B0-----:R-:W-:-:S02]  /*3d50*/  IADD3 R132, P5, R21, UR16, RZ ;  /* 0x0000001015847c10 */ /* 0x001fc4000ffbe0ff */
[----:B------:R-:W-:Y:S02]  /*3d60*/  SEL R124, R181, R100, P3 ;  /* 0x00000064b57c7207 */ /* 0x000fe40001800000 */
[----:B------:R-:W-:Y:S02]  /*3d70*/  SEL R125, R179, R101, P3 ;  /* 0x00000065b37d7207 */ /* 0x000fe40001800000 */
[----:B------:R-:W-:Y:S02]  /*3d80*/  SEL R126, R178, R102, P3 ;  /* 0x00000066b27e7207 */ /* 0x000fe40001800000 */
[----:B------:R-:W-:Y:S01]  /*3d90*/  SEL R127, R177, R103, P3 ;  /* 0x00000067b17f7207 */ /* 0x000fe20001800000 */
[----:B------:R-:W-:Y:S01]  /*3da0*/  FADD.FTZ R194, R200, -R194 ;  /* 0x800000c2c8c27221 */ /* 0x000fe20000010000 */
[----:B------:R-:W-:Y:S01]  /*3db0*/  IADD3.X R133, R20, UR17, RZ, P5, !PT ;  /* 0x0000001114857c10 */ /* 0x000fe2000affe4ff */
[-C--:B------:R-:W-:Y:S01]  /*3dc0*/  FMUL.FTZ R181, R181, R3.reuse ;  /* 0x00000003b5b57220 */ /* 0x080fe20000410000 */
[-C--:B------:R-:W-:Y:S01]  /*3dd0*/  FMUL.FTZ R179, R179, R3.reuse ;  /* 0x00000003b3b37220 */ /* 0x080fe20000410000 */
[-C--:B------:R-:W-:Y:S01]  /*3de0*/  FMUL.FTZ R178, R178, R3.reuse ;  /* 0x00000003b2b27220 */ /* 0x080fe20000410000 */
[----:B------:R-:W-:Y:S01]  /*3df0*/  FADD.FTZ R195, R202, -R195 ;  /* 0x800000c3cac37221 */ /* 0x000fe20000010000 */
[----:B------:R-:W-:Y:S01]  /*3e00*/  FADD.FTZ R174, R204, -R174 ;  /* 0x800000aeccae7221 */ /* 0x000fe20000010000 */
[----:B------:R-:W4:Y:S01]  /*3e10*/  LDG.E.128 R132, desc[UR6][R132.64] ;  /* 0x0000000684847981 */ /* 0x000f22000c1e1d00 */
[----:B------:R-:W-:-:S03]  /*3e20*/  FMUL.FTZ R177, R177, R3 ;  /* 0x00000003b1b17220 */ /* 0x000fc60000410000 */
[----:B------:R0:W-:Y:S01]  /*3e30*/  @P2 STG.E.128 desc[UR6][R22.64], R124 ;  /* 0x0000007c16002986 */ /* 0x0001e2000c101d06 */
[----:B------:R-:W-:Y:S01]  /*3e40*/  FADD.FTZ R203, R205, -R203 ;  /* 0x800000cbcdcb7221 */ /* 0x000fe20000010000 */
[C---:B------:R-:W-:Y:S01]  /*3e50*/  FMUL.FTZ R176, R16.reuse, R194 ;  /* 0x000000c210b07220 */ /* 0x040fe20000410000 */
[C---:B------:R-:W-:Y:S01]  /*3e60*/  FMUL.FTZ R175, R16.reuse, R195 ;  /* 0x000000c310af7220 */ /* 0x040fe20000410000 */
[C---:B------:R-:W-:Y:S01]  /*3e70*/  FMUL.FTZ R174, R16.reuse, R174 ;  /* 0x000000ae10ae7220 */ /* 0x040fe20000410000 */
[----:B------:R-:W-:Y:S01]  /*3e80*/  FMUL.FTZ R173, R16, R203 ;  /* 0x000000cb10ad7220 */ /* 0x000fe20000410000 */
[----:B------:R-:W-:Y:S01]  /*3e90*/  @P1 FADD.FTZ R176, R68, R176 ;  /* 0x000000b044b01221 */ /* 0x000fe20000010000 */
[----:B------:R-:W-:Y:S01]  /*3ea0*/  @P2 IADD3 R166, P6, R19, UR18, RZ ;  /* 0x0000001213a62c10 */ /* 0x000fe2000ffde0ff */
        /* <DEDUP_REMOVED lines=19> */
[----:B------:R-:W-:Y:S01]  /*3fe0*/  FADD.FTZ R108, R108, -R107 ;  /* 0x8000006b6c6c7221 */ /* 0x000fe20000010000 */
[----:B------:R0:W-:Y:S01]  /*3ff0*/  STG.E.128 desc[UR6][R124.64], R20 ;  /* 0x000000147c007986 */ /* 0x0001e2000c101d06 */
[----:B------:R-:W-:Y:S01]  /*4000*/  @P2 IADD3.X R167, R18, UR19, RZ, P6, !PT ;  /* 0x0000001312a72c10 */ /* 0x000fe2000b7fe4ff */
[----:B------:R-:W-:Y:S01]  /*4010*/  FADD.FTZ R110, R110, -R109 ;  /* 0x8000006d6e6e7221 */ /* 0x000fe20000010000 */
[----:B------:R-:W-:Y:S01]  /*4020*/  FADD.FTZ R111, R113, -R111 ;  /* 0x8000006f716f7221 */ /* 0x000fe20000010000 */
[----:B------:R-:W-:Y:S01]  /*4030*/  FADD.FTZ R115, R116, -R115 ;  /* 0x8000007374737221 */ /* 0x000fe20000010000 */
[----:B------:R-:W-:Y:S01]  /*4040*/  FADD.FTZ R112, R114, -R112 ;  /* 0x8000007072707221 */ /* 0x000fe20000010000 */
[----:B------:R-:W-:Y:S01]  /*4050*/  FADD.FTZ R118, R118, -R117 ;  /* 0x8000007576767221 */ /* 0x000fe20000010000 */
[----:B------:R-:W-:Y:S01]  /*4060*/  FADD.FTZ R119, R120, -R119 ;  /* 0x8000007778777221 */ /* 0x000fe20000010000 */
[----:B------:R-:W3:Y:S01]  /*4070*/  LDL.LU R226, [R1+0x1f4] ;  /* 0x0001f40001e27983 */ /* 0x000ee20000300800 */
[----:B0-----:R-:W-:-:S02]  /*4080*/  IADD3 R124, P5, R19, UR16, RZ ;  /* 0x00000010137c7c10 */ /* 0x001fc4000ffbe0ff */
[----:B------:R-:W-:Y:S02]  /*4090*/  SEL R20, R176, R100, P3 ;  /* 0x00000064b0147207 */ /* 0x000fe40001800000 */
[----:B------:R-:W-:Y:S02]  /*40a0*/  SEL R21, R175, R101, P3 ;  /* 0x00000065af157207 */ /* 0x000fe40001800000 */
[----:B------:R-:W-:Y:S02]  /*40b0*/  SEL R22, R174, R102, P3 ;  /* 0x00000066ae167207 */ /* 0x000fe40001800000 */
[----:B------:R-:W-:Y:S01]  /*40c0*/  SEL R23, R173, R103, P3 ;  /* 0x00000067ad177207 */ /* 0x000fe20001800000 */
[----:B------:R-:W-:Y:S01]  /*40d0*/  FMUL.FTZ R169, R16, R136 ;  /* 0x0000008810a97220 */ /* 0x000fe20000410000 */
[----:B------:R-:W-:Y:S01]  /*40e0*/  IADD3.X R125, R18, UR17, RZ, P5, !PT ;  /* 0x00000011127d7c10 */ /* 0x000fe2000affe4ff */
[-C--:B------:R-:W-:Y:S01]  /*40f0*/  FMUL.FTZ R176, R176, R3.reuse ;  /* 0x00000003b0b07220 */ /* 0x080fe20000410000 */
[-C--:B------:R-:W-:Y:S01]  /*4100*/  FMUL.FTZ R175, R175, R3.reuse ;  /* 0x00000003afaf7220 */ /* 0x080fe20000410000 */
[-C--:B------:R-:W-:Y:S01]  /*4110*/  FMUL.FTZ R174, R174, R3.reuse ;  /* 0x00000003aeae7220 */ /* 0x080fe20000410000 */
[----:B------:R-:W-:Y:S01]  /*4120*/  FMUL.FTZ R173, R173, R3 ;  /* 0x00000003adad7220 */ /* 0x000fe20000410000 */
[C---:B------:R-:W-:Y:S01]  /*4130*/  FMUL.FTZ R168, R16.reuse, R191 ;  /* 0x000000bf10a87220 */ /* 0x040fe20000410000 */
[----:B------:R-:W2:Y:S04]  /*4140*/  LDG.E.128 R124, desc[UR6][R124.64] ;  /* 0x000000067c7c7981 */ /* 0x000ea8000c1e1d00 */
[----:B------:R0:W-:Y:S01]  /*4150*/  @P2 STG.E.128 desc[UR6][R166.64], R20 ;  /* 0x00000014a6002986 */ /* 0x0001e2000c101d06 */
        /* <DEDUP_REMOVED lines=9> */
[----:B------:R-:W3:Y:S01]  /*41f0*/  LDL.LU R228, [R1+0x1e8] ;  /* 0x0001e80001e47983 */ /* 0x000ee20000300800 */
        /* <DEDUP_REMOVED lines=9> */
[----:B------:R-:W-:Y:S01]  /*4290*/  @P1 FADD.FTZ R171, R78, R171 ;  /* 0x000000ab4eab1221 */ /* 0x000fe20000010000 */
[----:B------:R0:W-:Y:S01]  /*42a0*/  STG.E.128 desc[UR6][R166.64], R20 ;  /* 0x00000014a6007986 */ /* 0x0001e2000c101d06 */
[----:B------:R-:W-:-:S02]  /*42b0*/  IADD3 R136, P5, R17, UR16, RZ ;  /* 0x0000001011887c10 */ /* 0x000fc4000ffbe0ff */
[----:B------:R-:W-:Y:S01]  /*42c0*/  @P2 IADD3 R18, P6, R17, UR18, RZ ;  /* 0x0000001211122c10 */ /* 0x000fe2000ffde0ff */
[----:B------:R-:W-:Y:S01]  /*42d0*/  @P1 FADD.FTZ R172, R79, R172 ;  /* 0x000000ac4fac1221 */ /* 0x000fe20000010000 */
[----:B------:R-:W-:Y:S01]  /*42e0*/  FMUL.FTZ R106, R16, R108 ;  /* 0x0000006c106a7220 */ /* 0x000fe20000410000 */
[----:B------:R-:W-:Y:S01]  /*42f0*/  @P1 FADD.FTZ R107, R84, R107 ;  /* 0x0000006b546b1221 */ /* 0x000fe20000010000 */
[----:B------:R-:W-:Y:S01]  /*4300*/  @P1 FADD.FTZ R113, R86, R113 ;  /* 0x0000007156711221 */ /* 0x000fe20000010000 */
[----:B------:R-:W-:Y:S01]  /*4310*/  @P1 FADD.FTZ R180, R87, R180 ;  /* 0x000000b457b41221 */ /* 0x000fe20000010000 */
[C---:B------:R-:W-:Y:S01]  /*4320*/  FMUL.FTZ R115, R16.reuse, R118 ;  /* 0x0000007610737220 */ /* 0x040fe20000410000 */
[----:B------:R-:W3:Y:S01]  /*4330*/  LDL.LU R227, [R1+0x1ec] ;  /* 0x0001ec0001e37983 */ /* 0x000ee20000300800 */
[----:B0-----:R-:W-:Y:S01]  /*4340*/  FFMA.FTZ R167, R139, R165, R164 ;  /* 0x000000a58ba77223 */ /* 0x001fe200000100a4 */
[----:B------:R-:W-:Y:S01]  /*4350*/  FMUL.FTZ R166, R16, R137 ;  /* 0x0000008910a67220 */ /* 0x000fe20000410000 */
[----:B------:R-:W-:-:S02]  /*4360*/  @P2 IADD3.X R19, R15, UR19, RZ, P6, !PT ;  /* 0x000000130f132c10 */ /* 0x000fc4000b7fe4ff */
[----:B------:R-:W-:Y:S01]  /*4370*/  SEL R20, R169, R100, P3 ;  /* 0x00000064a9147207 */ /* 0x000fe20001800000 */
[----:B------:R-:W-:Y:S01]  /*4380*/  FADD.FTZ R167, R192, -R167 ;  /* 0x800000a7c0a77221 */ /* 0x000fe20000010000 */
[----:B------:R-:W-:Y:S01]  /*4390*/  SEL R23, R168, R103, P3 ;  /* 0x00000067a8177207 */ /* 0x000fe20001800000 */
[----:B------:R-:W-:Y:S01]  /*43a0*/  @P1 FADD.FTZ R106, R85, R106 ;  /* 0x0000006a556a1221 */ /* 0x000fe20000010000 */
[----:B------:R-:W3:Y:S01]  /*43b0*/  LDL.LU R229, [R1+0x1e0] ;  /* 0x0001e00001e57983 */ /* 0x000ee20000300800 */
[----:B------:R-:W-:Y:S01]  /*43c0*/  FMUL.FTZ R167, R16, R167 ;  /* 0x000000a710a77220 */ /* 0x000fe20000410000 */
[----:B------:R-:W-:Y:S01]  /*43d0*/  @P1 FADD.FTZ R166, R73, R166 ;  /* 0x000000a649a61221 */ /* 0x000fe20000010000 */
[----:B------:R-:W-:Y:S01]  /*43e0*/  IADD3.X R137, R15, UR17, RZ, P5, !PT ;  /* 0x000000110f897c10 */ /* 0x000fe2000affe4ff */
[----:B------:R-:W-:Y:S01]  /*43f0*/  FMUL.FTZ R168, R168, R3 ;  /* 0x00000003a8a87220 */ /* 0x000fe20000410000 */
[----:B------:R-:W-:Y:S01]  /*4400*/  @P1 FADD.FTZ R167, R74, R167 ;  /* 0x000000a74aa71221 */ /* 0x000fe20000010000 */
[----:B------:R-:W-:Y:S01]  /*4410*/  @P1 FADD.FTZ R112, R88, R112 ;  /* 0x0000007058701221 */ /* 0x000fe20000010000 */
[C---:B------:R-:W-:Y:S01]  /*4420*/  SEL R21, R166.reuse, R101, P3 ;  /* 0x00000065a6157207 */ /* 0x040fe20001800000 */
[----:B------:R-:W-:Y:S01]  /*4430*/  @P1 FADD.FTZ R114, R89, R114 ;  /* 0x0000007259721221 */ /* 0x000fe20000010000 */
[----:B------:R-:W4:Y:S01]  /*4440*/  LDG.E.128 R136, desc[UR6][R136.64] ;  /* 0x0000000688887981 */ /* 0x000f22000c1e1d00 */
[C---:B------:R-:W-:Y:S01]  /*4450*/  SEL R22, R167.reuse, R102, P3 ;  /* 0x00000066a7167207 */ /* 0x040fe20001800000 */
[-C--:B------:R-:W-:Y:S01]  /*4460*/  FMUL.FTZ R166, R166, R3.reuse ;  /* 0x00000003a6a67220 */ /* 0x080fe20000410000 */
[-C--:B------:R-:W-:Y:S01]  /*4470*/  FMUL.FTZ R167, R167, R3.reuse ;  /* 0x00000003a7a77220 */ /* 0x080fe20000410000 */
[----:B------:R-:W-:Y:S01]  /*4480*/  @P1 FADD.FTZ R115, R90, R115 ;  /* 0x000000735a731221 */ /* 0x000fe20000010000 */
[----:B------:R-:W-:Y:S01]  /*4490*/  @P1 FADD.FTZ R116, R91, R116 ;  /* 0x000000745b741221 */ /* 0x000fe20000010000 */
[----:B------:R0:W-:Y:S04]  /*44a0*/  @P2 STG.E.128 desc[UR6][R18.64], R20 ;  /* 0x0000001412002986 */ /* 0x0001e8000c101d06 */
[----:B------:R-:W3:Y:S04]  /*44b0*/  LDL.LU R225, [R1+0x1e4] ;  /* 0x0001e40001e17983 */ /* 0x000ee80000300800 */
[----:B------:R-:W3:Y:S04]  /*44c0*/  LDL.LU R207, [R1+0x1d8] ;  /* 0x0001d80001cf7983 */ /* 0x000ee80000300800 */
[----:B------:R-:W3:Y:S04]  /*44d0*/  LDL.LU R217, [R1+0x1dc] ;  /* 0x0001dc0001d97983 */ /* 0x000ee80000300800 */
[----:B------:R-:W3:Y:S01]  /*44e0*/  LDL.LU R206, [R1+0x1d0] ;  /* 0x0001d00001ce7983 */ /* 0x000ee20000300800 */
[----:B0-----:R-:W-:Y:S01]  /*44f0*/  IADD3 R18, P5, R17, UR20, RZ ;  /* 0x0000001411127c10 */ /* 0x001fe2000ffbe0ff */
[----:B------:R-:W-:Y:S01]  /*4500*/  FMUL.FTZ R17, R169, R3 ;  /* 0x00000003a9117220 */ /* 0x000fe20000410000 */
[----:B------:R-:W-:Y:S01]  /*4510*/  FMUL.FTZ R21, R49, R166 ;  /* 0x000000a631157220 */ /* 0x000fe20000410000 */
[----:B------:R-:W-:Y:S01]  /*4520*/  FMUL.FTZ R22, R50, R167 ;  /* 0x000000a732167220 */ /* 0x000fe20000410000 */
[----:B------:R-:W-:Y:S01]  /*4530*/  IADD3.X R19, R15, UR21, RZ, P5, !PT ;  /* 0x000000150f137c10 */ /* 0x000fe2000affe4ff */
[----:B------:R-:W-:Y:S01]  /*4540*/  FMUL.FTZ R20, R48, R17 ;  /* 0x0000001130147220 */ /* 0x000fe20000410000 */
[----:B------:R-:W-:Y:S01]  /*4550*/  FMUL.FTZ R23, R51, R168 ;  /* 0x000000a833177220 */ /* 0x000fe20000410000 */
[----:B------:R-:W-:Y:S01]  /*4560*/  FMUL.FTZ R169, R16, R144 ;  /* 0x0000009010a97220 */ /* 0x000fe20000410000 */
[----:B------:R-:W-:Y:S01]  /*4570*/  IADD3 R144, P5, R13, UR16, RZ ;  /* 0x000000100d907c10 */ /* 0x000fe2000ffbe0ff */
[----:B------:R-:W3:Y:S02]  /*4580*/  LDL.LU R218, [R1+0x1d4] ;  /* 0x0001d40001da7983 */ /* 0x000ee40000300800 */
[----:B------:R-:W-:-:S02]  /*4590*/  @P1 FADD.FTZ R169, R76, R169 ;  /* 0x000000a94ca91221 */ /* 0x000fc40000010000 */
[----:B------:R0:W-:Y:S01]  /*45a0*/  STG.E.128 desc[UR6][R18.64], R20 ;  /* 0x0000001412007986 */ /* 0x0001e2000c101d06 */
[----:B------:R-:W-:Y:S01]  /*45b0*/  IADD3.X R145, R14, UR17, RZ, P5, !PT ;  /* 0x000000110e917c10 */ /* 0x000fe2000affe4ff */
[-CC-:B------:R-:W-:Y:S02]  /*45c0*/  FFMA.FTZ R121, R121, R165.reuse, R164.reuse ;  /* 0x000000a579797223 */ /* 0x180fe400000100a4 */
[----:B------:R-:W3:Y:S04]  /*45d0*/  LDL.LU R219, [R1+0x1c8] ;  /* 0x0001c80001db7983 */ /* 0x000ee80000300800 */
[----:B------:R-:W2:Y:S01]  /*45e0*/  LDG.E.128 R144, desc[UR6][R144.64] ;  /* 0x0000000690907981 */ /* 0x000ea2000c1e1d00 */
[-CC-:B------:R-:W-:Y:S01]  /*45f0*/  FFMA.FTZ R123, R123, R165.reuse, R164.reuse ;  /* 0x000000a57b7b7223 */ /* 0x180fe200000100a4 */
[-CC-:B------:R-:W-:Y:S01]  /*4600*/  FFMA.FTZ R117, R141, R165.reuse, R164.reuse ;  /* 0x000000a58d757223 */ /* 0x180fe200000100a4 */
[----:B------:R-:W-:Y:S01]  /*4610*/  FFMA.FTZ R143, R143, R165, R164 ;  /* 0x000000a58f8f7223 */ /* 0x000fe200000100a4 */
[----:B------:R-:W3:Y:S04]  /*4620*/  LDL.LU R216, [R1+0x1cc] ;  /* 0x0001cc0001d87983 */ /* 0x000ee80000300800 */
[----:B------:R-:W3:Y:S01]  /*4630*/  LDL.LU R200, [R1+0x1c0] ;  /* 0x0001c00001c87983 */ /* 0x000ee20000300800 */
[----:B0-----:R-:W-:-:S02]  /*4640*/  @P2 IADD3 R18, P6, R13, UR18, RZ ;  /* 0x000000120d122c10 */ /* 0x001fc4000ffde0ff */
[----:B------:R-:W-:Y:S01]  /*4650*/  SEL R20, R169, R100, P3 ;  /* 0x00000064a9147207 */ /* 0x000fe20001800000 */
[----:B------:R-:W3:Y:S01]  /*4660*/  LDL.LU R202, [R1+0x1c4] ;  /* 0x0001c40001ca7983 */ /* 0x000ee20000300800 */
[----:B------:R-:W-:Y:S02]  /*4670*/  @P2 IADD3.X R19, R14, UR19, RZ, P6, !PT ;  /* 0x000000130e132c10 */ /* 0x000fe4000b7fe4ff */
[----:B------:R-:W-:Y:S02]  /*4680*/  SEL R21, R170, R101, P3 ;  /* 0x00000065aa157207 */ /* 0x000fe40001800000 */
[----:B------:R-:W-:Y:S02]  /*4690*/  SEL R22, R171, R102, P3 ;  /* 0x00000066ab167207 */ /* 0x000fe40001800000 */
[----:B------:R-:W-:Y:S01]  /*46a0*/  SEL R23, R172, R103, P3 ;  /* 0x00000067ac177207 */ /* 0x000fe20001800000 */
[-C--:B------:R-:W-:Y:S01]  /*46b0*/  FMUL.FTZ R169, R169, R3.reuse ;  /* 0x00000003a9a97220 */ /* 0x080fe20000410000 */
[-C--:B------:R-:W-:Y:S01]  /*46c0*/  FMUL.FTZ R170, R170, R3.reuse ;  /* 0x00000003aaaa7220 */ /* 0x080fe20000410000 */
[-C--:B------:R-:W-:Y:S01]  /*46d0*/  FMUL.FTZ R171, R171, R3.reuse ;  /* 0x00000003abab7220 */ /* 0x080fe20000410000 */
[----:B------:R-:W-:Y:S01]  /*46e0*/  FMUL.FTZ R172, R172, R3 ;  /* 0x00000003acac7220 */ /* 0x000fe20000410000 */
[----:B------:R0:W-:Y:S01]  /*46f0*/  @P2 STG.E.128 desc[UR6][R18.64], R20 ;  /* 0x0000001412002986 */ /* 0x0001e2000c101d06 */
[----:B------:R-:W-:Y:S01]  /*4700*/  FADD.FTZ R122, R122, -R121 ;  /* 0x800000797a7a7221 */ /* 0x000fe20000010000 */
[----:B------:R-:W-:-:S02]  /*4710*/  FADD.FTZ R140, R140, -R123 ;  /* 0x8000007b8c8c7221 */ /* 0x000fc40000010000 */
[----:B------:R-:W4:Y:S01]  /*4720*/  LDL.LU R201, [R1+0x1b8] ;  /* 0x0001b80001c97983 */ /* 0x000f220000300800 */
[----:B------:R-:W-:Y:S01]  /*4730*/  FADD.FTZ R117, R142, -R117 ;  /* 0x800000758e757221 */ /* 0x000fe20000010000 */
[----:B------:R-:W-:Y:S02]  /*4740*/  FADD.FTZ R143, R152, -R143 ;  /* 0x8000008f988f7221 */ /* 0x000fe40000010000 */
[----:B------:R-:W3:Y:S04]  /*4750*/  LDL.LU R204, [R1+0x1bc] ;  /* 0x0001bc0001cc7983 */ /* 0x000ee80000300800 */
[----:B------:R-:W4:Y:S01]  /*4760*/  LDL.LU R205, [R1+0x1b0] ;  /* 0x0001b00001cd7983 */ /* 0x000f220000300800 */
[----:B0-----:R-:W-:Y:S01]  /*4770*/  IADD3 R18, P5, R13, UR20, RZ ;  /* 0x000000140d127c10 */ /* 0x001fe2000ffbe0ff */
[----:B------:R-:W-:Y:S01]  /*4780*/  FFMA.FTZ R13, R161, R165, R164 ;  /* 0x000000a5a10d7223 */ /* 0x000fe200000100a4 */
[----:B------:R-:W-:Y:S01]  /*4790*/  FMUL.FTZ R20, R44, R169 ;  /* 0x000000a92c147220 */ /* 0x000fe20000410000 */
[----:B------:R-:W-:Y:S01]  /*47a0*/  FMUL.FTZ R21, R45, R170 ;  /* 0x000000aa2d157220 */ /* 0x000fe20000410000 */
[----:B------:R-:W-:Y:S01]  /*47b0*/  IADD3.X R19, R14, UR21, RZ, P5, !PT ;  /* 0x000000150e137c10 */ /* 0x000fe2000affe4ff */
[----:B------:R-:W-:Y:S01]  /*47c0*/  FMUL.FTZ R22, R46, R171 ;  /* 0x000000ab2e167220 */ /* 0x000fe20000410000 */
[----:B------:R-:W-:Y:S01]  /*47d0*/  FMUL.FTZ R23, R47, R172 ;  /* 0x000000ac2f177220 */ /* 0x000fe20000410000 */
[----:B------:R-:W-:Y:S01]  /*47e0*/  FADD.FTZ R161, R162, -R150 ;  /* 0x80000096a2a17221 */ /* 0x000fe20000010000 */
        /* <DEDUP_REMOVED lines=10> */
[C---:B------:R-:W-:Y:S01]  /*4890*/  @P2 IADD3 R14, P6, R11.reuse, UR18, RZ ;  /* 0x000000120b0e2c10 */ /* 0x040fe2000ffde0ff */
[----:B------:R-:W3:Y:S01]  /*48a0*/  LDL.LU R194, [R1+0x1b4] ;  /* 0x0001b40001c27983 */ /* 0x000ee20000300800 */
[----:B0-----:R-:W-:-:S03]  /*48b0*/  IADD3 R18, P5, R11, UR16, RZ ;  /* 0x000000100b127c10 */ /* 0x001fc6000ffbe0ff */
[----:B------:R-:W2:Y:S01]  /*48c0*/  LDL.LU R195, [R1+0x1a8] ;  /* 0x0001a80001c37983 */ /* 0x000ea20000300800 */
[----:B------:R-:W-:-:S03]  /*48d0*/  IADD3.X R19, R12, UR17, RZ, P5, !PT ;  /* 0x000000110c137c10 */ /* 0x000fc6000affe4ff */
[----:B------:R-:W4:Y:S01]  /*48e0*/  LDL.LU R203, [R1+0x1ac] ;  /* 0x0001ac0001cb7983 */ /* 0x000f220000300800 */
[----:B------:R-:W-:Y:S02]  /*48f0*/  @P2 IADD3.X R15, R12, UR19, RZ, P6, !PT ;  /* 0x000000130c0f2c10 */ /* 0x000fe4000b7fe4ff */
[----:B------:R-:W-:Y:S01]  /*4900*/  SEL R20, R163, R100, P3 ;  /* 0x00000064a3147207 */ /* 0x000fe20001800000 */
[----:B------:R0:W3:Y:S01]  /*4910*/  LDG.E.128 R148, desc[UR6][R18.64] ;  /* 0x0000000612947981 */ /* 0x0000e2000c1e1d00 */
[C---:B------:R-:W-:Y:S02]  /*4920*/  SEL R21, R162.reuse, R101, P3 ;  /* 0x00000065a2157207 */ /* 0x040fe40001800000 */
[----:B------:R-:W-:Y:S02]  /*4930*/  SEL R22, R161, R102, P3 ;  /* 0x00000066a1167207 */ /* 0x000fe40001800000 */
[----:B------:R-:W-:Y:S01]  /*4940*/  SEL R23, R13, R103, P3 ;  /* 0x000000670d177207 */ /* 0x000fe20001800000 */
[-C--:B------:R-:W-:Y:S01]  /*4950*/  FMUL.FTZ R163, R163, R3.reuse ;  /* 0x00000003a3a37220 */ /* 0x080fe20000410000 */
[-C--:B------:R-:W-:Y:S01]  /*4960*/  FMUL.FTZ R162, R162, R3.reuse ;  /* 0x00000003a2a27220 */ /* 0x080fe20000410000 */
[-C--:B------:R-:W-:Y:S01]  /*4970*/  FMUL.FTZ R161, R161, R3.reuse ;  /* 0x00000003a1a17220 */ /* 0x080fe20000410000 */
[----:B------:R-:W3:Y:S01]  /*4980*/  LDL.LU R190, [R1+0x1a0] ;  /* 0x0001a00001be7983 */ /* 0x000ee20000300800 */
[----:B0-----:R-:W-:Y:S01]  /*4990*/  IADD3 R18, P5, R11, UR20, RZ ;  /* 0x000000140b127c10 */ /* 0x001fe2000ffbe0ff */
[----:B------:R-:W-:Y:S01]  /*49a0*/  FMUL.FTZ R11, R13, R3 ;  /* 0x000000030d0b7220 */ /* 0x000fe20000410000 */
[----:B------:R-:W-:Y:S01]  /*49b0*/  FMUL.FTZ R13, R41, R162 ;  /* 0x000000a2290d7220 */ /* 0x000fe20000410000 */
[----:B------:R0:W-:Y:S01]  /*49c0*/  @P2 STG.E.128 desc[UR6][R14.64], R20 ;  /* 0x000000140e002986 */ /* 0x0001e2000c101d06 */
[----:B------:R-:W-:Y:S01]  /*49d0*/  IADD3.X R19, R12, UR21, RZ, P5, !PT ;  /* 0x000000150c137c10 */ /* 0x000fe2000affe4ff */
[----:B------:R-:W-:Y:S01]  /*49e0*/  FMUL.FTZ R12, R40, R163 ;  /* 0x000000a3280c7220 */ /* 0x000fe20000410000 */
[C---:B------:R-:W-:Y:S01]  /*49f0*/  FMUL.FTZ R122, R16.reuse, R122 ;  /* 0x0000007a107a7220 */ /* 0x040fe20000410000 */
[C---:B------:R-:W-:Y:S01]  /*4a00*/  FMUL.FTZ R140, R16.reuse, R140 ;  /* 0x0000008c108c7220 */ /* 0x040fe20000410000 */
[C---:B------:R-:W-:Y:S01]  /*4a10*/  FMUL.FTZ R117, R16.reuse, R117 ;  /* 0x0000007510757220 */ /* 0x040fe20000410000 */
[----:B------:R-:W-:Y:S01]  /*4a20*/  FMUL.FTZ R118, R16, R143 ;  /* 0x0000008f10767220 */ /* 0x000fe20000410000 */
[----:B------:R-:W3:Y:S01]  /*4a30*/  LDL.LU R192, [R1+0x1a4] ;  /* 0x0001a40001c07983 */ /* 0x000ee20000300800 */
[----:B0-----:R-:W-:Y:S01]  /*4a40*/  FMUL.FTZ R14, R42, R161 ;  /* 0x000000a12a0e7220 */ /* 0x001fe20000410000 */
[----:B------:R-:W-:-:S02]  /*4a50*/  FMUL.FTZ R15, R43, R11 ;  /* 0x0000000b2b0f7220 */ /* 0x000fc40000410000 */
[----:B------:R-:W3:Y:S04]  /*4a60*/  LDL.LU R193, [R1+0x198] ;  /* 0x0001980001c17983 */ /* 0x000ee80000300800 */
[----:B------:R0:W-:Y:S01]  /*4a70*/  STG.E.128 desc[UR6][R18.64], R12 ;  /* 0x0000000c12007986 */ /* 0x0001e2000c101d06 */
[----:B------:R-:W-:Y:S01]  /*4a80*/  @P1 FADD.FTZ R122, R92, R122 ;  /* 0x0000007a5c7a1221 */ /* 0x000fe20000010000 */
[----:B------:R-:W-:Y:S01]  /*4a90*/  @P1 FADD.FTZ R140, R93, R140 ;  /* 0x0000008c5d8c1221 */ /* 0x000fe20000010000 */
[----:B------:R-:W-:Y:S01]  /*4aa0*/  @P1 FADD.FTZ R117, R94, R117 ;  /* 0x000000755e751221 */ /* 0x000fe20000010000 */
[----:B------:R-:W3:Y:S01]  /*4ab0*/  LDL.LU R191, [R1+0x19c] ;  /* 0x00019c0001bf7983 */ /* 0x000ee20000300800 */
[----:B------:R-:W-:-:S03]  /*4ac0*/  @P1 FADD.FTZ R118, R95, R118 ;  /* 0x000000765f761221 */ /* 0x000fc60000010000 */
[----:B------:R-:W3:Y:S04]  /*4ad0*/  LDL.LU R187, [R1+0x190] ;  /* 0x0001900001bb7983 */ /* 0x000ee80000300800 */
[----:B------:R-:W3:Y:S04]  /*4ae0*/  LDL.LU R188, [R1+0x194] ;  /* 0x0001940001bc7983 */ /* 0x000ee80000300800 */
[----:B------:R-:W3:Y:S01]  /*4af0*/  LDL.LU R189, [R1+0x188] ;  /* 0x0001880001bd7983 */ /* 0x000ee20000300800 */
[----:B0-----:R-:W-:Y:S02]  /*4b00*/  IADD3 R18, P5, R8, UR16, RZ ;  /* 0x0000001008127c10 */ /* 0x001fe4000ffbe0ff */
[----:B------:R-:W-:Y:S01]  /*4b10*/  SEL R12, R107, R100, P3 ;  /* 0x000000646b0c7207 */ /* 0x000fe20001800000 */
[----:B------:R-:W3:Y:S01]  /*4b20*/  LDL.LU R186, [R1+0x18c] ;  /* 0x00018c0001ba7983 */ /* 0x000ee20000300800 */
[----:B------:R-:W-:-:S02]  /*4b30*/  IADD3.X R19, R9, UR17, RZ, P5, !PT ;  /* 0x0000001109137c10 */ /* 0x000fc4000affe4ff */
[----:B------:R-:W-:Y:S01]  /*4b40*/  @P2 IADD3 R104, P5, R8, UR18, RZ ;  /* 0x0000001208682c10 */ /* 0x000fe2000ffbe0ff */
[----:B------:R-:W3:Y:S01]  /*4b50*/  LDL.LU R120, [R1+0x180] ;  /* 0x0001800001787983 */ /* 0x000ee20000300800 */
[----:B------:R-:W-:Y:S02]  /*4b60*/  SEL R13, R106, R101, P3 ;  /* 0x000000656a0d7207 */ /* 0x000fe40001800000 */
[----:B------:R-:W-:Y:S01]  /*4b70*/  @P2 IADD3.X R105, R9, UR19, RZ, P5, !PT ;  /* 0x0000001309692c10 */ /* 0x000fe2000affe4ff */
[----:B------:R0:W3:Y:S01]  /*4b80*/  LDG.E.128 R20, desc[UR6][R18.64] ;  /* 0x0000000612147981 */ /* 0x0000e2000c1e1d00 */
[C---:B------:R-:W-:Y:S02]  /*4b90*/  SEL R14, R113.reuse, R102, P3 ;  /* 0x00000066710e7207 */ /* 0x040fe40001800000 */
[----:B------:R-:W-:Y:S01]  /*4ba0*/  SEL R15, R180, R103, P3 ;  /* 0x00000067b40f7207 */ /* 0x000fe20001800000 */
[-C--:B------:R-:W-:Y:S01]  /*4bb0*/  FMUL.FTZ R113, R113, R3.reuse ;  /* 0x0000000371717220 */ /* 0x080fe20000410000 */
[----:B------:R-:W-:Y:S01]  /*4bc0*/  IADD3 R8, P5, R8, UR20, RZ ;  /* 0x0000001408087c10 */ /* 0x000fe2000ffbe0ff */
[-C--:B------:R-:W-:Y:S01]  /*4bd0*/  FMUL.FTZ R180, R180, R3.reuse ;  /* 0x00000003b4b47220 */ /* 0x080fe20000410000 */
[----:B------:R-:W3:Y:S01]  /*4be0*/  LDL.LU R119, [R1+0x184] ;  /* 0x0001840001777983 */ /* 0x000ee20000300800 */
[-C--:B0-----:R-:W-:Y:S01]  /*4bf0*/  FMUL.FTZ R18, R107, R3.reuse ;  /* 0x000000036b127220 */ /* 0x081fe20000410000 */
[----:B------:R-:W-:-:S02]  /*4c00*/  FMUL.FTZ R19, R106, R3 ;  /* 0x000000036a137220 */ /* 0x000fc40000410000 */
[----:B------:R0:W-:Y:S01]  /*4c10*/  @P2 STG.E.128 desc[UR6][R104.64], R12 ;  /* 0x0000000c68002986 */ /* 0x0001e2000c101d06 */
[----:B------:R-:W-:-:S03]  /*4c20*/  IADD3.X R9, R9, UR21, RZ, P5, !PT ;  /* 0x0000001509097c10 */ /* 0x000fc6000affe4ff */
[----:B------:R-:W3:Y:S04]  /*4c30*/  LDL.LU R121, [R1+0x178] ;  /* 0x0001780001797983 */ /* 0x000ee80000300800 */
[----:B------:R-:W3:Y:S04]  /*4c40*/  LDL.LU R123, [R1+0x17c] ;  /* 0x00017c00017b7983 */ /* 0x000ee80000300800 */
[----:B------:R-:W3:Y:S04]  /*4c50*/  LDL.LU R141, [R1+0x170] ;  /* 0x00017000018d7983 */ /* 0x000ee80000300800 */
[----:B------:R-:W3:Y:S01]  /*4c60*/  LDL.LU R142, [R1+0x174] ;  /* 0x00017400018e7983 */ /* 0x000ee20000300800 */
[----:B0-----:R-:W-:Y:S01]  /*4c70*/  FMUL.FTZ R12, R36, R18 ;  /* 0x00000012240c7220 */ /* 0x001fe20000410000 */
[----:B------:R-:W-:Y:S01]  /*4c80*/  FMUL.FTZ R13, R37, R19 ;  /* 0x00000013250d7220 */ /* 0x000fe20000410000 */
[----:B------:R-:W-:Y:S01]  /*4c90*/  FMUL.FTZ R14, R38, R113 ;  /* 0x00000071260e7220 */ /* 0x000fe20000410000 */
[----:B------:R-:W-:Y:S01]  /*4ca0*/  FMUL.FTZ R15, R39, R180 ;  /* 0x000000b4270f7220 */ /* 0x000fe20000410000 */
[----:B------:R-:W-:Y:S01]  /*4cb0*/  IADD3 R104, P5, R7, UR16, RZ ;  /* 0x0000001007687c10 */ /* 0x000fe2000ffbe0ff */
[----:B------:R-:W3:Y:S03]  /*4cc0*/  LDL.LU R152, [R1+0x168] ;  /* 0x0001680001987983 */ /* 0x000ee60000300800 */
[----:B------:R-:W-:Y:S01]  /*4cd0*/  IADD3.X R105, R5, UR17, RZ, P5, !PT ;  /* 0x0000001105697c10 */ /* 0x000fe2000affe4ff */
[----:B------:R0:W-:Y:S04]  /*4ce0*/  STG.E.128 desc[UR6][R8.64], R12 ;  /* 0x0000000c08007986 */ /* 0x0001e8000c101d06 */
[----:B------:R-:W3:Y:S04]  /*4cf0*/  LDL.LU R143, [R1+0x16c] ;  /* 0x00016c00018f7983 */ /* 0x000ee80000300800 */
[----:B------:R-:W3:Y:S01]  /*4d00*/  LDG.E.128 R104, desc[UR6][R104.64] ;  /* 0x0000000668687981 */ /* 0x000ee2000c1e1d00 */
[----:B0-----:R-:W-:-:S02]  /*4d10*/  @P2 IADD3 R8, P5, R7, UR18, RZ ;  /* 0x0000001207082c10 */ /* 0x001fc4000ffbe0ff */
[----:B------:R-:W-:Y:S02]  /*4d20*/  SEL R12, R112, R100, P3 ;  /* 0x00000064700c7207 */ /* 0x000fe40001800000 */
[----:B------:R-:W-:Y:S02]  /*4d30*/  @P2 IADD3.X R9, R5, UR19, RZ, P5, !PT ;  /* 0x0000001305092c10 */ /* 0x000fe4000affe4ff */
[----:B------:R-:W-:Y:S02]  /*4d40*/  SEL R13, R114, R101, P3 ;  /* 0x00000065720d7207 */ /* 0x000fe40001800000 */
[C---:B------:R-:W-:Y:S02]  /*4d50*/  SEL R14, R115.reuse, R102, P3 ;  /* 0x00000066730e7207 */ /* 0x040fe40001800000 */
[----:B------:R-:W-:Y:S01]  /*4d60*/  SEL R15, R116, R103, P3 ;  /* 0x00000067740f7207 */ /* 0x000fe20001800000 */
[-C--:B------:R-:W-:Y:S01]  /*4d70*/  FMUL.FTZ R112, R112, R3.reuse ;  /* 0x0000000370707220 */ /* 0x080fe20000410000 */
[-C--:B------:R-:W-:Y:S01]  /*4d80*/  FMUL.FTZ R114, R114, R3.reuse ;  /* 0x0000000372727220 */ /* 0x080fe20000410000 */
[-C--:B------:R-:W-:Y:S01]  /*4d90*/  FMUL.FTZ R115, R115, R3.reuse ;  /* 0x0000000373737220 */ /* 0x080fe20000410000 */
[----:B------:R-:W-:Y:S01]  /*4da0*/  FMUL.FTZ R116, R116, R3 ;  /* 0x0000000374747220 */ /* 0x000fe20000410000 */
[----:B------:R0:W-:Y:S02]  /*4db0*/  @P2 STG.E.128 desc[UR6][R8.64], R12 ;  /* 0x0000000c08002986 */ /* 0x0001e4000c101d06 */
[----:B0-----:R-:W-:Y:S01]  /*4dc0*/  IADD3 R8, P5, R7, UR20, RZ ;  /* 0x0000001407087c10 */ /* 0x001fe2000ffbe0ff */
[----:B------:R-:W-:Y:S01]  /*4dd0*/  FMUL.FTZ R12, R32, R112 ;  /* 0x00000070200c7220 */ /* 0x000fe20000410000 */
[----:B------:R-:W-:Y:S01]  /*4de0*/  FMUL.FTZ R13, R33, R114 ;  /* 0x00000072210d7220 */ /* 0x000fe20000410000 */
[----:B------:R-:W-:Y:S01]  /*4df0*/  FMUL.FTZ R14, R34, R115 ;  /* 0x00000073220e7220 */ /* 0x000fe20000410000 */
[----:B------:R-:W-:Y:S01]  /*4e00*/  IADD3.X R9, R5, UR21, RZ, P5, !PT ;  /* 0x0000001505097c10 */ /* 0x000fe2000affe4ff */
[----:B------:R-:W-:Y:S01]  /*4e10*/  FMUL.FTZ R15, R35, R116 ;  /* 0x00000074230f7220 */ /* 0x000fe20000410000 */
[----:B------:R-:W-:-:S04]  /*4e20*/  IADD3 R108, P5, R4, UR16, RZ ;  /* 0x00000010046c7c10 */ /* 0x000fc8000ffbe0ff */
[----:B------:R0:W-:Y:S01]  /*4e30*/  STG.E.128 desc[UR6][R8.64], R12 ;  /* 0x0000000c08007986 */ /* 0x0001e2000c101d06 */
[----:B------:R-:W-:-:S06]  /*4e40*/  IADD3.X R109, R6, UR17, RZ, P5, !PT ;  /* 0x00000011066d7c10 */ /* 0x000fcc000affe4ff */
[----:B------:R-:W3:Y:S01]  /*4e50*/  LDG.E.128 R108, desc[UR6][R108.64] ;  /* 0x000000066c6c7981 */ /* 0x000ee2000c1e1d00 */
[----:B0-----:R-:W-:Y:S02]  /*4e60*/  @P2 IADD3 R8, P5, R4, UR18, RZ ;  /* 0x0000001204082c10 */ /* 0x001fe4000ffbe0ff */
[----:B------:R-:W-:Y:S02]  /*4e70*/  SEL R12, R122, R100, P3 ;  /* 0x000000647a0c7207 */ /* 0x000fe40001800000 */
[----:B------:R-:W-:Y:S02]  /*4e80*/  @P2 IADD3.X R9, R6, UR19, RZ, P5, !PT ;  /* 0x0000001306092c10 */ /* 0x000fe4000affe4ff */
[----:B------:R-:W-:Y:S02]  /*4e90*/  SEL R13, R140, R101, P3 ;  /* 0x000000658c0d7207 */ /* 0x000fe40001800000 */
[----:B------:R-:W-:Y:S02]  /*4ea0*/  SEL R14, R117, R102, P3 ;  /* 0x00000066750e7207 */ /* 0x000fe40001800000 */
[----:B------:R-:W-:-:S05]  /*4eb0*/  SEL R15, R118, R103, P3 ;  /* 0x00000067760f7207 */ /* 0x000fca0001800000 */
[----:B------:R0:W-:Y:S02]  /*4ec0*/  @P2 STG.E.128 desc[UR6][R8.64], R12 ;  /* 0x0000000c08002986 */ /* 0x0001e4000c101d06 */
[-C--:B0-----:R-:W-:Y:S01]  /*4ed0*/  FMUL.FTZ R14, R122, R3.reuse ;  /* 0x000000037a0e7220 */ /* 0x081fe20000410000 */
[-C--:B------:R-:W-:Y:S01]  /*4ee0*/  FMUL.FTZ R15, R140, R3.reuse ;  /* 0x000000038c0f7220 */ /* 0x080fe20000410000 */
[----:B------:R-:W3:Y:S04]  /*4ef0*/  LDL.LU R122, [R1+0x160] ;  /* 0x00016000017a7983 */ /* 0x000ee80000300800 */
[----:B------:R-:W3:Y:S01]  /*4f00*/  LDL.LU R140, [R1+0x164] ;  /* 0x00016400018c7983 */ /* 0x000ee20000300800 */
[----:B------:R-:W-:Y:S01]  /*4f10*/  IADD3 R8, P5, R4, UR20, RZ ;  /* 0x0000001404087c10 */ /* 0x000fe2000ffbe0ff */
[-C--:B------:R-:W-:Y:S01]  /*4f20*/  FMUL.FTZ R117, R117, R3.reuse ;  /* 0x0000000375757220 */ /* 0x080fe20000410000 */
[----:B------:R-:W-:Y:S01]  /*4f30*/  FMUL.FTZ R118, R118, R3 ;  /* 0x0000000376767220 */ /* 0x000fe20000410000 */
[----:B------:R-:W-:Y:S01]  /*4f40*/  IADD3 R12, P6, R10, UR16, RZ ;  /* 0x000000100a0c7c10 */ /* 0x000fe2000ffde0ff */
[----:B------:R-:W-:Y:S01]  /*4f50*/  FMUL.FTZ R4, R28, R14 ;  /* 0x0000000e1c047220 */ /* 0x000fe20000410000 */
[----:B------:R-:W-:Y:S01]  /*4f60*/  IADD3.X R9, R6, UR21, RZ, P5, !PT ;  /* 0x0000001506097c10 */ /* 0x000fe2000affe4ff */
[----:B------:R-:W-:Y:S01]  /*4f70*/  FMUL.FTZ R5, R29, R15 ;  /* 0x0000000f1d057220 */ /* 0x000fe20000410000 */
[----:B------:R-:W-:Y:S01]  /*4f80*/  FMUL.FTZ R6, R30, R117 ;  /* 0x000000751e067220 */ /* 0x000fe20000410000 */
[----:B------:R-:W-:Y:S01]  /*4f90*/  FMUL.FTZ R7, R31, R118 ;  /* 0x000000761f077220 */ /* 0x000fe20000410000 */
[----:B------:R-:W-:-:S04]  /*4fa0*/  IADD3.X R13, R2, UR17, RZ, P6, !PT ;  /* 0x00000011020d7c10 */ /* 0x000fc8000b7fe4ff */
[----:B------:R0:W-:Y:S04]  /*4fb0*/  STG.E.128 desc[UR6][R8.64], R4 ;  /* 0x0000000408007986 */ /* 0x0001e8000c101d06 */
[----:B0-----:R0:W3:Y:S01]  /*4fc0*/  LDG.E.128 R4, desc[UR6][R12.64] ;  /* 0x000000060c047981 */ /* 0x0010e2000c1e1d00 */
        /* <DEDUP_REMOVED lines=16> */
[C---:B------:R-:W-:Y:S01]  /*50d0*/  SEL R100, R153.reuse, R100, P3 ;  /* 0x0000006499647207 */ /* 0x040fe20001800000 */
[----:B------:R-:W-:Y:S01]  /*50e0*/  FMUL.FTZ R153, R153, R3 ;  /* 0x0000000399997220 */ /* 0x000fe20000410000 */
[C---:B------:R-:W-:Y:S01]  /*50f0*/  SEL R101, R155.reuse, R101, P3 ;  /* 0x000000659b657207 */ /* 0x040fe20001800000 */
[-C--:B------:R-:W-:Y:S01]  /*5100*/  FMUL.FTZ R155, R155, R3.reuse ;  /* 0x000000039b9b7220 */ /* 0x080fe20000410000 */
[C---:B------:R-:W-:Y:S01]  /*5110*/  SEL R102, R157.reuse, R102, P3 ;  /* 0x000000669d667207 */ /* 0x040fe20001800000 */
[----:B------:R-:W-:Y:S01]  /*5120*/  FMUL.FTZ R157, R157, R3 ;  /* 0x000000039d9d7220 */ /* 0x000fe20000410000 */
[----:B--2---:R-:W-:Y:S01]  /*5130*/  FFMA.FTZ R195, R147, R172, R195 ;  /* 0x000000ac93c37223 */ /* 0x004fe200000100c3 */
[----:B----4-:R-:W-:Y:S01]  /*5140*/  FFMA.FTZ R203, R146, R171, R203 ;  /* 0x000000ab92cb7223 */ /* 0x010fe200000100cb */
[----:B---3--:R-:W-:Y:S01]  /*5150*/  FFMA.FTZ R194, R163, R148, R194 ;  /* 0x00000094a3c27223 */ /* 0x008fe200000100c2 */
        /* <DEDUP_REMOVED lines=27> */
[C---:B------:R-:W-:Y:S01]  /*5310*/  @P2 IADD3 R16, P5, R10.reuse, UR18, RZ ;  /* 0x000000120a102c10 */ /* 0x040fe2000ffbe0ff */
[C---:B------:R-:W-:Y:S01]  /*5320*/  FMUL.FTZ R3, R159.reuse, R3 ;  /* 0x000000039f037220 */ /* 0x040fe20000410000 */
[----:B0-----:R-:W-:Y:S01]  /*5330*/  IADD3 R12, P6, R10, UR20, RZ ;  /* 0x000000140a0c7c10 */ /* 0x001fe2000ffde0ff */
[----:B------:R-:W-:Y:S01]  /*5340*/  FMUL.FTZ R8, R24, R153 ;  /* 0x0000009918087220 */ /* 0x000fe20000410000 */
[----:B------:R-:W-:Y:S01]  /*5350*/  SEL R103, R159, R103, P3 ;  /* 0x000000679f677207 */ /* 0x000fe20001800000 */
[----:B------:R-:W-:Y:S01]  /*5360*/  FMUL.FTZ R9, R25, R155 ;  /* 0x0000009b19097220 */ /* 0x000fe20000410000 */
[----:B------:R-:W-:Y:S01]  /*5370*/  @P2 IADD3.X R17, R2, UR19, RZ, P5, !PT ;  /* 0x0000001302112c10 */ /* 0x000fe2000affe4ff */
[----:B------:R-:W-:Y:S01]  /*5380*/  FMUL.FTZ R10, R26, R157 ;  /* 0x0000009d1a0a7220 */ /* 0x000fe20000410000 */
[----:B------:R-:W-:Y:S01]  /*5390*/  IADD3.X R13, R2, UR21, RZ, P6, !PT ;  /* 0x00000015020d7c10 */ /* 0x000fe2000b7fe4ff */
[----:B------:R-:W-:-:S02]  /*53a0*/  FMUL.FTZ R11, R27, R3 ;  /* 0x000000031b0b7220 */ /* 0x000fc40000410000 */
[----:B------:R1:W-:Y:S01]  /*53b0*/  @P2 STG.E.128 desc[UR6][R16.64], R100 ;  /* 0x0000006410002986 */ /* 0x0003e2000c101d06 */
[----:B------:R-:W-:-:S03]  /*53c0*/  IADD3 R0, R0, UR22, RZ ;  /* 0x0000001600007c10 */ /* 0x000fc6000fffe0ff */
[----:B------:R1:W-:Y:S01]  /*53d0*/  STG.E.128 desc[UR6][R12.64], R8 ;  /* 0x000000080c007986 */ /* 0x0003e2000c101d06 */
[----:B------:R-:W-:Y:S02]  /*53e0*/  ISETP.GE.AND P1, PT, R0, UR23, PT ;  /* 0x0000001700007c0c */ /* 0x000fe4000bf26270 */
[----:B------:R-:W-:Y:S01]  /*53f0*/  SEL R230, RZ, 0x1, P4 ;  /* 0x00000001ffe67807 */ /* 0x000fe20002000000 */
[----:B------:R-:W-:Y:S01]  /*5400*/  FFMA.FTZ R225, R14, R108, R225 ;  /* 0x0000006c0ee17223 */ /* 0x000fe200000100e1 */
        /* <DEDUP_REMOVED lines=49> */
[----:B------:R-:W-:Y:S05]  /*5720*/  @!P1 BRA `(.L_x_15196) ;  /* 0xffffffb400dc9947 */ /* 0x000fea000383ffff */
[----:B------:R0:W5:Y:S04]  /*5730*/  LDL.LU R4, [R1+0x44] ;  /* 0x0000440001047983 */ /* 0x0001680000300800 */
[----:B-1----:R0:W5:Y:S04]  /*5740*/  LDL.LU R8, [R1+0xd4] ;  /* 0x0000d40001087983 */ /* 0x0021680000300800 */
        /* <DEDUP_REMOVED lines=118> */
.L_x_15193:
        /* <DEDUP_REMOVED lines=44> */
.L_x_15194:
[----:B------:R-:W-:Y:S01]  /*6170*/  HFMA2.MMA R169, -RZ, RZ, 0, 9.5367431640625e-07 ;  /* 0x00000010ffa97435 */ /* 0x000fe200000001ff */
[----:B------:R-:W-:Y:S01]  /*6180*/  MOV R170, R165 ;  /* 0x000000a500aa7202 */ /* 0x000fe20000000f00 */
[----:B------:R0:W-:Y:S01]  /*6190*/  STL [R1+0x24], R125 ;  /* 0x0000247d01007387 */ /* 0x0001e20000100800 */
[----:B------:R-:W-:Y:S02]  /*61a0*/  MOV R168, 0x1f ;  /* 0x0000001f00a87802 */ /* 0x000fe40000000f00 */
[----:B------:R-:W-:Y:S01]  /*61b0*/  MOV R131, 0xffffffff ;  /* 0xffffffff00837802 */ /* 0x000fe20000000f00 */
[----:B------:R0:W-:Y:S06]  /*61c0*/  STL [R1+0x34], R124 ;  /* 0x0000347c01007387 */ /* 0x0001ec0000100800 */
[----:B0----5:R-:W-:Y:S05]  /*61d0*/  WARPSYNC.COLLECTIVE R131, `(.L_x_15197) ;  /* 0x0000000083087348 */ /* 0x021fea0003c00000 */
[----:B------:R1:W2:Y:S02]  /*61e0*/  SHFL.DOWN P3, R171, R170, R169, R168 ;  /* 0x080000a9aaab7389 */ /* 0x0002a400000600a8 */
[----:B012--5:R-:W-:Y:S01]  /*61f0*/  ENDCOLLECTIVE ;  /* 0x000000000000791b */ /* 0x027fe20003800000 */
.L_x_15197:
[----:B------:R0:W-:Y:S04]  /*6200*/  STL [R1+0x20], R127 ;  /* 0x0000207f01007387 */ /* 0x0001e80000100800 */
[----:B------:R0:W-:Y:S04]  /*6210*/  STL [R1+0x30], R126 ;  /* 0x0000307e01007387 */ /* 0x0001e80000100800 */
[----:B------:R0:W-:Y:S01]  /*6220*/  STL [R1+0x2c], R130 ;  /* 0x00002c8201007387 */ /* 0x0001e20000100800 */
[----:B------:R-:W-:-:S03]  /*6230*/  MOV R170, R129 ;  /* 0x0000008100aa7202 */ /* 0x000fc60000000f00 */
[----:B------:R0:W-:Y:S04]  /*6240*/  STL [R1+0x3c], R128 ;  /* 0x00003c8001007387 */ /* 0x0001e80000100800 */
[----:B------:R0:W-:Y:S01]  /*6250*/  STL [R1+0x28], R167 ;  /* 0x000028a701007387 */ /* 0x0001e20000100800 */
[----:B------:R-:W-:-:S03]  /*6260*/  FADD.FTZ R165, R165, R171 ;  /* 0x000000aba5a57221 */ /* 0x000fc60000010000 */
[----:B------:R0:W-:Y:S04]  /*6270*/  STL [R1+0x38], R164 ;  /* 0x000038a401007387 */ /* 0x0001e80000100800 */
[----:B0-----:R-:W-:Y:S05]  /*6280*/  WARPSYNC.COLLECTIVE R131, `(.L_x_15198) ;  /* 0x0000000083087348 */ /* 0x001fea0003c00000 */
[----:B------:R1:W2:Y:S02]  /*6290*/  SHFL.DOWN P3, R171, R170, R169, R168 ;  /* 0x080000a9aaab7389 */ /* 0x0002a400000600a8 */
[----:B012---:R-:W-:Y:S01]  /*62a0*/  ENDCOLLECTIVE ;  /* 0x000000000000791b */ /* 0x007fe20003800000 */
.L_x_15198:
[----:B------:R-:W-:Y:S01]  /*62b0*/  HFMA2.MMA R169, -RZ, RZ, 0, 4.76837158203125e-07 ;  /* 0x00000008ffa97435 */ /* 0x000fe200000001ff */
[----:B------:R-:W-:Y:S01]  /*62c0*/  MOV R170, R165 ;  /* 0x000000a500aa7202 */ /* 0x000fe20000000f00 */
[----:B------:R-:W-:-:S09]  /*62d0*/  FADD.FTZ R129, R129, R171 ;  /* 0x000000ab81817221 */ /* 0x000fd20000010000 */
[----:B------:R-:W-:Y:S05]  /*62e0*/  WARPSYNC.COLLECTIVE R131, `(.L_x_15199) ;  /* 0x0000000083087348 */ /* 0x000fea0003c00000 */
[----:B------:R0:W1:Y:S02]  /*62f0*/  SHFL.DOWN P3, R171, R170, R169, R168 ;  /* 0x080000a9aaab7389 */ /* 0x00006400000600a8 */
[----:B01----:R-:W-:Y:S01]  /*6300*/  ENDCOLLECTIVE ;  /* 0x000000000000791b */ /* 0x003fe20003800000 */
.L_x_15199:
[----:B------:R-:W-:Y:S01]  /*6310*/  MOV R170, R129 ;  /* 0x0000008100aa7202 */ /* 0x000fe20000000f00 */
[----:B------:R-:W-:-:S07]  /*6320*/  FADD.FTZ R165, R165, R171 ;  /* 0x000000aba5a57221 */ /* 0x000fce0000010000 */
[----:B------:R-:W-:Y:S05]  /*6330*/  WARPSYNC.COLLECTIVE R131, `(.L_x_15200) ;  /* 0x0000000083087348 */ /* 0x000fea0003c00000 */
[----:B------:R0:W1:Y:S02]  /*6340*/  SHFL.DOWN P3, R171, R170, R169, R168 ;  /* 0x080000a9aaab7389 */ /* 0x00006400000600a8 */
[----:B01----:R-:W-:Y:S01]  /*6350*/  ENDCOLLECTIVE ;  /* 0x000000000000791b */ /* 0x003fe20003800000 */
.L_x_15200:
[----:B------:R-:W-:Y:S01]  /*6360*/  HFMA2.MMA R169, -RZ, RZ, 0, 2.384185791015625e-07 ;  /* 0x00000004ffa97435 */ /* 0x000fe200000001ff */
[----:B------:R-:W-:Y:S01]  /*6370*/  MOV R170, R165 ;  /* 0x000000a500aa7202 */ /* 0x000fe20000000f00 */
[----:B------:R-:W-:-:S09]  /*6380*/  FADD.FTZ R129, R129, R171 ;  /* 0x000000ab81817221 */ /* 0x000fd20000010000 */
[----:B------:R-:W-:Y:S05]  /*6390*/  WARPSYNC.COLLECTIVE R131, `(.L_x_15201) ;  /* 0x0000000083087348 */ /* 0x000fea0003c00000 */
[----:B------:R0:W1:Y:S02]  /*63a0*/  SHFL.DOWN P3, R171, R170, R169, R168 ;  /* 0x080000a9aaab7389 */ /* 0x00006400000600a8 */
[----:B01----:R-:W-:Y:S01]  /*63b0*/  ENDCOLLECTIVE ;  /* 0x000000000000791b */ /* 0x003fe20003800000 */
.L_x_15201:
[----:B------:R-:W-:Y:S01]  /*63c0*/  MOV R170, R129 ;  /* 0x0000008100aa7202 */ /* 0x000fe20000000f00 */
[----:B------:R-:W-:-:S07]  /*63d0*/  FADD.FTZ R165, R165, R171 ;  /* 0x000000aba5a57221 */ /* 0x000fce0000010000 */
[----:B------:R-:W-:Y:S05]  /*63e0*/  WARPSYNC.COLLECTIVE R131, `(.L_x_15202) ;  /* 0x0000000083087348 */ /* 0x000fea0003c00000 */
[----:B------:R0:W1:Y:S02]  /*63f0*/  SHFL.DOWN P3, R171, R170, R169, R168 ;  /* 0x080000a9aaab7389 */ /* 0x00006400000600a8 */
[----:B01----:R-:W-:Y:S01]  /*6400*/  ENDCOLLECTIVE ;  /* 0x000000000000791b */ /* 0x003fe20003800000 */
.L_x_15202:
[----:B------:R-:W-:Y:S01]  /*6410*/  HFMA2.MMA R169, -RZ, RZ, 0, 1.1920928955078125e-07 ;  /* 0x00000002ffa97435 */ /* 0x000fe200000001ff */
[----:B------:R-:W-:Y:S01]  /*6420*/  MOV R170, R165 ;  /* 0x000000a500aa7202 */ /* 0x000fe20000000f00 */
[----:B------:R-:W-:-:S09]  /*6430*/  FADD.FTZ R129, R129, R171 ;  /* 0x000000ab81817221 */ /* 0x000fd20000010000 */
[----:B------:R-:W-:Y:S05]  /*6440*/  WARPSYNC.COLLECTIVE R131, `(.L_x_15203) ;  /* 0x0000000083087348 */ /* 0x000fea0003c00000 */
[----:B------:R0:W1:Y:S02]  /*6450*/  SHFL.DOWN P3, R171, R170, R169, R168 ;  /* 0x080000a9aaab7389 */ /* 0x00006400000600a8 */
[----:B01----:R-:W-:Y:S01]  /*6460*/  ENDCOLLECTIVE ;  /* 0x000000000000791b */ /* 0x003fe20003800000 */
.L_x_15203:
[----:B------:R-:W-:Y:S01]  /*6470*/  MOV R170, R129 ;  /* 0x0000008100aa7202 */ /* 0x000fe20000000f00 */
[----:B------:R-:W-:-:S07]  /*6480*/  FADD.FTZ R165, R165, R171 ;  /* 0x000000aba5a57221 */ /* 0x000fce0000010000 */
[----:B------:R-:W-:Y:S05]  /*6490*/  WARPSYNC.COLLECTIVE R131, `(.L_x_15204) ;  /* 0x0000000083087348 */ /* 0x000fea0003c00000 */
[----:B------:R0:W1:Y:S02]  /*64a0*/  SHFL.DOWN P3, R171, R170, R169, R168 ;  /* 0x080000a9aaab7389 */ /* 0x00006400000600a8 */
[----:B01----:R-:W-:Y:S01]  /*64b0*/  ENDCOLLECTIVE ;  /* 0x000000000000791b */ /* 0x003fe20003800000 */
.L_x_15204:
[----:B------:R-:W-:Y:S01]  /*64c0*/  HFMA2.MMA R169, -RZ, RZ, 0, 5.9604644775390625e-08 ;  /* 0x00000001ffa97435 */ /* 0x000fe200000001ff */
[----:B------:R-:W-:Y:S01]  /*64d0*/  MOV R170, R165 ;  /* 0x000000a500aa7202 */ /* 0x000fe20000000f00 */
[----:B------:R-:W-:-:S09]  /*64e0*/  FADD.FTZ R129, R129, R171 ;  /* 0x000000ab81817221 */ /* 0x000fd20000010000 */
[----:B------:R-:W-:Y:S05]  /*64f0*/  WARPSYNC.COLLECTIVE R131, `(.L_x_15205) ;  /* 0x0000000083087348 */ /* 0x000fea0003c00000 */
[----:B------:R0:W1:Y:S02]  /*6500*/  SHFL.DOWN P3, R171, R170, R169, R168 ;  /* 0x080000a9aaab7389 */ /* 0x00006400000600a8 */
[----:B01----:R-:W-:Y:S01]  /*6510*/  ENDCOLLECTIVE ;  /* 0x000000000000791b */ /* 0x003fe20003800000 */
.L_x_15205:
[----:B------:R-:W-:Y:S02]  /*6520*/  MOV R170, R129 ;  /* 0x0000008100aa7202 */ /* 0x000fe40000000f00 */
[----:B------:R-:W-:-:S07]  /*6530*/  MOV R166, R171 ;  /* 0x000000ab00a67202 */ /* 0x000fce0000000f00 */
[----:B------:R-:W-:Y:S05]  /*6540*/  WARPSYNC.COLLECTIVE R131, `(.L_x_15206) ;  /* 0x0000000083087348 */ /* 0x000fea0003c00000 */
[----:B------:R0:W1:Y:S02]  /*6550*/  SHFL.DOWN P3, R171, R170, R169, R168 ;  /* 0x080000a9aaab7389 */ /* 0x00006400000600a8 */
[----:B01----:R-:W-:Y:S01]  /*6560*/  ENDCOLLECTIVE ;  /* 0x000000000000791b */ /* 0x003fe20003800000 */
.L_x_15206:
[----:B------:R-:W-:Y:S01]  /*6570*/  MOV R131, R171 ;  /* 0x000000ab00837202 */ /* 0x000fe20000000f00 */
[----:B------:R-:W-:Y:S06]  /*6580*/  BRA `(.L_x_15207) ;  /* 0xffffffd0000c7947 */ /* 0x000fec000383ffff */
.L_x_15208:
        /* <DEDUP_REMOVED lines=15> */
.L_x_16655:


//--------------------- .text._ZN10layer_norm13ln_bwd_kernelINS_13Kernel_traitsIfffffjLj5120ELj1ELj1ELj4ELj16ENS_18Kernel_traits_baseILj5120EfffffjLj128EEEEELb0ELb1ELb1ELb0EEEvNS_9BwdParamsE --------------------------
	.section	.text._ZN10layer_norm13ln_bwd_kernelINS_13Kernel_traitsIfffffjLj5120ELj1ELj1ELj4ELj16ENS_18Kernel_traits_baseILj5120EfffffjLj128EEEEELb0ELb1ELb1ELb0EEEvNS_9BwdParamsE,"ax",@progbits
	.align	128
        .global         _ZN10layer_norm13ln_bwd_kernelINS_13Kernel_traitsIfffffjLj5120ELj1ELj1ELj4ELj16ENS_18Kernel_traits_baseILj5120EfffffjLj128EEEEELb0ELb1ELb1ELb0EEEvNS_9BwdParamsE
        .type           _ZN10layer_norm13ln_bwd_kernelINS_13Kernel_traitsIfffffjLj5120ELj1ELj1ELj4ELj16ENS_18Kernel_traits_baseILj5120EfffffjLj128EEEEELb0ELb1ELb1ELb0EEEvNS_9BwdParamsE,@function
        .size           _ZN10layer_norm13ln_bwd_kernelINS_13Kernel_traitsIfffffjLj5120ELj1ELj1ELj4ELj16ENS_18Kernel_traits_baseILj5120EfffffjLj128EEEEELb0ELb1ELb1ELb0EEEvNS_9BwdParamsE,(.L_x_16656 - _ZN10layer_norm13ln_bwd_kernelINS_13Kernel_traitsIfffffjLj5120ELj1ELj1ELj4ELj16ENS_18Kernel_traits_baseILj5120EfffffjLj128EEEEELb0ELb1ELb1ELb0EEEvNS_9BwdParamsE)
        .other          _ZN10layer_norm13ln_bwd_kernelINS_13Kernel_traitsIfffffjLj5120ELj1ELj1ELj4ELj16ENS_18Kernel_traits_baseILj5120EfffffjLj128EEEEELb0ELb1ELb1ELb0EEEvNS_9BwdParamsE,@"STO_CUDA_ENTRY STV_DEFAULT"
_ZN10layer_norm13ln_bwd_kernelINS_13Kernel_traitsIfffffjLj5120ELj1ELj1ELj4ELj16ENS_18Kernel_traits_baseILj5120EfffffjLj128EEEEELb0ELb1ELb1ELb0EEEvNS_9BwdParamsE:
.text._ZN10layer_norm13ln_bwd_kernelINS_13Kernel_traitsIfffffjLj5120ELj1ELj1ELj4ELj16ENS_18Kernel_traits_baseILj5120EfffffjLj128EEEEELb0ELb1ELb1ELb0EEEvNS_9BwdParamsE:
        /* <DEDUP_REMOVED lines=14> */
[----:B------:R-:W3:Y:S01]  /*00e0*/  LDL.64 R138, [R1+0x180] ;  /* 0x00018000018a7983 */ /* 0x000ee20000100a00 */
[----:B------:R-:W-:-:S03]  /*00f0*/  MOV R0, UR4 ;  /* 0x0000000400007c02 */ /* 0x000fc60008000f00 */
[----:B------:R-:W4:Y:S01]  /*0100*/  LDL.64 R120, [R1+0x168] ;  /* 0x0001680001787983 */ /* 0x000f220000100a00 */
[----:B------:R-:W-:-:S03]  /*0110*/  SHF.R.S32.HI R3, RZ, 0x1f, R0 ;  /* 0x0000001fff037819 */ /* 0x000fc60000011400 */
[----:B------:R-:W4:Y:S01]  /*0120*/  LDL.64 R122, [R1+0x170] ;  /* 0x00017000017a7983 */ /* 0x000f220000100a00 */
[----:B------:R-:W-:-:S03]  /*0130*/  LEA.HI R3, R3, R0, RZ, 0x2 ;  /* 0x0000000003037211 */ /* 0x000fc600078f10ff */
[----:B------:R-:W5:Y:S01]  /*0140*/  LDL.64 R124, [R1+0x158] ;  /* 0x00015800017c7983 */ /* 0x000f620000100a00 */
[----:B0-----:R-:W-:-:S03]  /*0150*/  LOP3.LUT R2, R128, 0x7f, RZ, 0xc0, !PT ;  /* 0x0000007f80027812 */ /* 0x001fc600078ec0ff */
[----:B------:R-:W5:Y:S01]  /*0160*/  LDL.64 R126, [R1+0x160] ;  /* 0x00016000017e7983 */ /* 0x000f620000100a00 */
[----:B------:R-:W-:-:S03]  /*0170*/  LOP3.LUT R4, R2, 0x7f, RZ, 0x3c, !PT ;  /* 0x0000007f02047812 */ /* 0x000fc600078e3cff */
[----:B------:R-:W5:Y:S01]  /*0180*/  LDL.64 R116, [R1+0x138] ;  /* 0x0001380001747983 */ /* 0x000f620000100a00 */
[----:B------:R-:W-:-:S03]  /*0190*/  LEA.HI.SX32 R3, R3, R4, 0x1e ;  /* 0x0000000403037211 */ /* 0x000fc600078ff2ff */
[----:B------:R-:W5:Y:S01]  /*01a0*/  LDL.64 R118, [R1+0x140] ;  /* 0x0001400001767983 */ /* 0x000f620000100a00 */
[----:B------:R-:W-:-:S03]  /*01b0*/  LOP3.LUT P0, RZ, R3, 0xffffff80, RZ, 0xc0, !PT ;  /* 0xffffff8003ff7812 */ /* 0x000fc6000780c0ff */
[----:B------:R-:W5:Y:S01]  /*01c0*/  LDL.64 R112, [R1+0x148] ;  /* 0x0001480001707983 */ /* 0x000f620000100a00 */
[C---:B------:R-:W-:Y:S02]  /*01d0*/  ISETP.GE.U32.AND P2, PT, R3.reuse, 0x100, PT ;  /* 0x000001000300780c */ /* 0x040fe40003f46070 */
[C---:B------:R-:W-:Y:S01]  /*01e0*/  ISETP.GE.U32.AND P1, PT, R3.reuse, 0x180, PT ;  /* 0x000001800300780c */ /* 0x040fe20003f26070 */
[----:B------:R-:W5:Y:S01]  /*01f0*/  LDL.64 R114, [R1+0x150] ;  /* 0x0001500001727983 */ /* 0x000f620000100a00 */
[----:B------:R-:W-:-:S03]  /*0200*/  ISETP.GE.U32.AND P6, PT, R3, 0x200, PT ;  /* 0x000002000300780c */ /* 0x000fc60003fc6070 */
[----:B------:R-:W5:Y:S02]  /*0210*/  LDL.64 R108, [R1+0x118] ;  /* 0x00011800016c7983 */ /* 0x000f640000100a00 */
[----:B------:R-:W-:Y:S01]  /*0220*/  @P0 LOP3.LUT R5, R5, 0x20, RZ, 0xfc, !PT ;  /* 0x0000002005050812 */ /* 0x000fe200078efcff */
[----:B------:R-:W0:Y:S01]  /*0230*/  @P0 LDC.64 R6, c[0x0][0x260] ;  /* 0x00009800ff060b82 */ /* 0x000e220000000a00 */
[----:B------:R-:W5:Y:S02]  /*0240*/  LDL.64 R110, [R1+0x120] ;  /* 0x00012000016e7983 */ /* 0x000f640000100a00 */
[----:B------:R-:W-:Y:S02]  /*0250*/  LOP3.LUT R5, R5, 0xffffffbf, RZ, 0xc0, !PT ;  /* 0xffffffbf05057812 */ /* 0x000fe400078ec0ff */
[----:B------:R-:W5:Y:S03]  /*0260*/  LDL.64 R104, [R1+0x128] ;  /* 0x0001280001687983 */ /* 0x000f660000100a00 */
[----:B------:R-:W1:Y:S01]  /*0270*/  @P0 LDC.64 R8, c[0x0][0x278] ;  /* 0x00009e00ff080b82 */ /* 0x000e620000000a00 */
[----:B------:R-:W-:Y:S01]  /*0280*/  @P2 LOP3.LUT R5, R5, 0x40, RZ, 0xfc, !PT ;  /* 0x0000004005052812 */ /* 0x000fe200078efcff */
[----:B------:R-:W5:Y:S04]  /*0290*/  LDL.64 R106, [R1+0x130] ;  /* 0x00013000016a7983 */ /* 0x000f680000100a00 */
[----:B------:R-:W5:Y:S02]  /*02a0*/  LDL.64 R100, [R1+0xf8] ;  /* 0x0000f80001647983 */ /* 0x000f640000100a00 */
[----:B------:R-:W1:Y:S01]  /*02b0*/  @P2 LDC.64 R10, c[0x0][0x260] ;  /* 0x00009800ff0a2b82 */ /* 0x000e620000000a00 */
[----:B------:R-:W-:Y:S01]  /*02c0*/  LOP3.LUT R5, R5, 0xffffff7f, RZ, 0xc0, !PT ;  /* 0xffffff7f05057812 */ /* 0x000fe200078ec0ff */
[----:B------:R-:W5:Y:S04]  /*02d0*/  LDL.64 R102, [R1+0x100] ;  /* 0x0001000001667983 */ /* 0x000f680000100a00 */
[----:B------:R-:W5:Y:S02]  /*02e0*/  LDL.64 R96, [R1+0x108] ;  /* 0x0001080001607983 */ /* 0x000f640000100a00 */
[----:B------:R-:W1:Y:S01]  /*02f0*/  @P2 LDC.64 R12, c[0x0][0x278] ;  /* 0x00009e00ff0c2b82 */ /* 0x000e620000000a00 */
[----:B------:R-:W-:Y:S01]  /*0300*/  @P1 LOP3.LUT R5, R5, 0x80, RZ, 0xfc, !PT ;  /* 0x0000008005051812 */ /* 0x000fe200078efcff */
[----:B------:R-:W5:Y:S04]  /*0310*/  LDL.64 R98, [R1+0x110] ;  /* 0x0001100001627983 */ /* 0x000f680000100a00 */
[----:B------:R-:W5:Y:S02]  /*0320*/  LDL.64 R92, [R1+0xd8] ;  /* 0x0000d800015c7983 */ /* 0x000f640000100a00 */
[----:B------:R-:W1:Y:S01]  /*0330*/  @P1 LDC.64 R18, c[0x0][0x260] ;  /* 0x00009800ff121b82 */ /* 0x000e620000000a00 */
[----:B------:R-:W-:Y:S01]  /*0340*/  MOV R51, R2 ;  /* 0x0000000200337202 */ /* 0x000fe20000000f00 */
[----:B------:R-:W5:Y:S04]  /*0350*/  LDL.64 R94, [R1+0xe0] ;  /* 0x0000e000015e7983 */ /* 0x000f680000100a00 */
[----:B------:R-:W5:Y:S02]  /*0360*/  LDL.64 R88, [R1+0xe8] ;  /* 0x0000e80001587983 */ /* 0x000f640000100a00 */
[----:B------:R-:W1:Y:S01]  /*0370*/  @P1 LDC.64 R20, c[0x0][0x278] ;  /* 0x00009e00ff141b82 */ /* 0x000e620000000a00 */
[----:B------:R-:W-:Y:S01]  /*0380*/  ISETP.GE.U32.AND P5, PT, R3, 0x280, PT ;  /* 0x000002800300780c */ /* 0x000fe20003fa6070 */
[----:B------:R-:W5:Y:S01]  /*0390*/  LDL.64 R90, [R1+0xf0] ;  /* 0x0000f000015a7983 */ /* 0x000f620000100a00 */
[----:B------:R-:W-:-:S03]  /*03a0*/  LOP3.LUT R5, R5, 0xffffffef, RZ, 0xc0, !PT ;  /* 0xffffffef05057812 */ /* 0x000fc600078ec0ff */
[----:B------:R-:W5:Y:S02]  /*03b0*/  LDL.64 R84, [R1+0xb8] ;  /* 0x0000b80001547983 */ /* 0x000f640000100a00 */
[----:B------:R-:W1:Y:S01]  /*03c0*/  @P6 LDC.64 R22, c[0x0][0x260] ;  /* 0x00009800ff166b82 */ /* 0x000e620000000a00 */
[----:B------:R-:W-:Y:S01]  /*03d0*/  @P6 LOP3.LUT R5, R5, 0x10, RZ, 0xfc, !PT ;  /* 0x0000001005056812 */ /* 0x000fe200078efcff */
[C---:B0-----:R-:W-:Y:S01]  /*03e0*/  @P0 IMAD.WIDE.U32 R6, R51.reuse, 0x10, R6 ;  /* 0x0000001033060825 */ /* 0x041fe200078e0006 */
[----:B------:R-:W5:Y:S04]  /*03f0*/  LDL.64 R86, [R1+0xc0] ;  /* 0x0000c00001567983 */ /* 0x000f680000100a00 */
[----:B------:R-:W5:Y:S01]  /*0400*/  LDL.64 R80, [R1+0xc8] ;  /* 0x0000c80001507983 */ /* 0x000f620000100a00 */
[----:B------:R-:W0:Y:S01]  /*0410*/  @P6 LDC.64 R24, c[0x0][0x278] ;  /* 0x00009e00ff186b82 */ /* 0x000e220000000a00 */
[C---:B-1----:R-:W-:Y:S01]  /*0420*/  @P0 IMAD.WIDE.U32 R8, R51.reuse, 0x10, R8 ;  /* 0x0000001033080825 */ /* 0x042fe200078e0008 */
[----:B------:R-:W-:Y:S01]  /*0430*/  @P0 LOP3.LUT R51, R51, 0x80, RZ, 0xfc, !PT ;  /* 0x0000008033330812 */ /* 0x000fe200078efcff */
[----:B------:R-:W5:Y:S01]  /*0440*/  LDL.64 R82, [R1+0xd0] ;  /* 0x0000d00001527983 */ /* 0x000f620000100a00 */
[----:B------:R-:W-:-:S02]  /*0450*/  ISETP.GE.U32.AND P4, PT, R3, 0x300, PT ;  /* 0x000003000300780c */ /* 0x000fc40003f86070 */
[----:B------:R-:W-:Y:S01]  /*0460*/  LOP3.LUT R5, R5, 0xfffffffb, RZ, 0xc0, !PT ;  /* 0xfffffffb05057812 */ /* 0x000fe200078ec0ff */
[C---:B------:R-:W-:Y:S01]  /*0470*/  @P2 IMAD.WIDE.U32 R14, R51.reuse, 0x10, R10 ;  /* 0x00000010330e2825 */ /* 0x040fe200078e000a */
[----:B------:R-:W-:Y:S01]  /*0480*/  P2R R52, PR, RZ, 0x40 ;  /* 0x00000040ff347803 */ /* 0x000fe20000000000 */
[----:B------:R-:W-:Y:S01]  /*0490*/  ULDC.64 UR4, c[0x0][0x208] ;  /* 0x0000820000047ab9 */ /* 0x000fe20000000a00 */
[----:B------:R-:W5:Y:S01]  /*04a0*/  LDL.64 R76, [R1+0x98] ;  /* 0x00009800014c7983 */ /* 0x000f620000100a00 */
[C---:B------:R-:W-:Y:S01]  /*04b0*/  @P2 IMAD.WIDE.U32 R16, R51.reuse, 0x10, R12 ;  /* 0x0000001033102825 */ /* 0x040fe200078e000c */
[----:B------:R-:W-:Y:S01]  /*04c0*/  @P2 IADD3 R51, R51, 0x80, RZ ;  /* 0x0000008033332810 */ /* 0x000fe20007ffe0ff */
[----:B------:R-:W1:Y:S01]  /*04d0*/  @P5 LDC.64 R10, c[0x0][0x260] ;  /* 0x00009800ff0a5b82 */ /* 0x000e620000000a00 */
[----:B------:R-:W-:Y:S01]  /*04e0*/  @P5 LOP3.LUT R5, R5, 0x4, RZ, 0xfc, !PT ;  /* 0x0000000405055812 */ /* 0x000fe200078efcff */
[----:B------:R-:W5:Y:S02]  /*04f0*/  LDL.64 R78, [R1+0xa0] ;  /* 0x0000a000014e7983 */ /* 0x000f640000100a00 */
[----:B------:R-:W-:Y:S01]  /*0500*/  @P1 IMAD.WIDE.U32 R18, R51, 0x10, R18 ;  /* 0x0000001033121825 */ /* 0x000fe200078e0012 */
[----:B------:R-:W-:Y:S01]  /*0510*/  LOP3.LUT R5, R5, 0xfffffffd, RZ, 0xc0, !PT ;  /* 0xfffffffd05057812 */ /* 0x000fe200078ec0ff */
[----:B------:R-:W5:Y:S02]  /*0520*/  LDL.64 R72, [R1+0xa8] ;  /* 0x0000a80001487983 */ /* 0x000f640000100a00 */
[C---:B------:R-:W-:Y:S01]  /*0530*/  @P1 IMAD.WIDE.U32 R20, R51.reuse, 0x10, R20 ;  /* 0x0000001033141825 */ /* 0x040fe200078e0014 */
[----:B------:R-:W-:Y:S01]  /*0540*/  @P1 IADD3 R51, R51, 0x80, RZ ;  /* 0x0000008033331810 */ /* 0x000fe20007ffe0ff */
[----:B------:R-:W5:Y:S01]  /*0550*/  LDL.64 R74, [R1+0xb0] ;  /* 0x0000b000014a7983 */ /* 0x000f620000100a00 */
[----:B------:R-:W-:Y:S01]  /*0560*/  @P4 LOP3.LUT R5, R5, 0x2, RZ, 0xfc, !PT ;  /* 0x0000000205054812 */ /* 0x000fe200078efcff */
[----:B------:R-:W1:Y:S02]  /*0570*/  @P5 LDC.64 R12, c[0x0][0x278] ;  /* 0x00009e00ff0c5b82 */ /* 0x000e640000000a00 */
[C---:B------:R-:W-:Y:S01]  /*0580*/  @P6 IMAD.WIDE.U32 R22, R51.reuse, 0x10, R22 ;  /* 0x0000001033166825 */ /* 0x040fe200078e0016 */
[----:B------:R-:W5:Y:S03]  /*0590*/  LDL.64 R68, [R1+0x78] ;  /* 0x0000780001447983 */ /* 0x000f660000100a00 */
[C---:B0-----:R-:W-:Y:S01]  /*05a0*/  @P6 IMAD.WIDE.U32 R24, R51.reuse, 0x10, R24 ;  /* 0x0000001033186825 */ /* 0x041fe200078e0018 */
[----:B------:R-:W-:Y:S01]  /*05b0*/  @P6 IADD3 R51, R51, 0x80, RZ ;  /* 0x0000008033336810 */ /* 0x000fe20007ffe0ff */
[----:B------:R-:W5:Y:S01]  /*05c0*/  LDL.64 R70, [R1+0x80] ;  /* 0x0000800001467983 */ /* 0x000f620000100a00 */
[----:B------:R-:W-:Y:S01]  /*05d0*/  LOP3.LUT P6, RZ, R5, 0x80, RZ, 0xc0, !PT ;  /* 0x0000008005ff7812 */ /* 0x000fe200078cc0ff */
[----:B------:R-:W0:Y:S02]  /*05e0*/  @P4 LDC.64 R30, c[0x0][0x260] ;  /* 0x00009800ff1e4b82 */ /* 0x000e240000000a00 */
[----:B------:R-:W5:Y:S01]  /*05f0*/  LDL.64 R64, [R1+0x88] ;  /* 0x0000880001407983 */ /* 0x000f620000100a00 */
[----:B------:R-:W-:-:S02]  /*0600*/  P2R R50, PR, RZ, 0x40 ;  /* 0x00000040ff327803 */ /* 0x000fc40000000000 */
[C---:B------:R-:W-:Y:S01]  /*0610*/  LOP3.LUT P6, RZ, R5.reuse, 0x40, RZ, 0xc0, !PT ;  /* 0x0000004005ff7812 */ /* 0x040fe200078cc0ff */
[----:B------:R-:W5:Y:S04]  /*0620*/  LDL.64 R66, [R1+0x90] ;  /* 0x0000900001427983 */ /* 0x000f680000100a00 */
[----:B------:R-:W5:Y:S01]  /*0630*/  LDL.64 R60, [R1+0x58] ;  /* 0x00005800013c7983 */ /* 0x000f620000100a00 */
[----:B------:R-:W-:Y:S01]  /*0640*/  P2R R4, PR, RZ, 0x40 ;  /* 0x00000040ff047803 */ /* 0x000fe20000000000 */
[----:B------:R-:W0:Y:S01]  /*0650*/  @P4 LDC.64 R32, c[0x0][0x278] ;  /* 0x00009e00ff204b82 */ /* 0x000e220000000a00 */
[----:B------:R-:W-:Y:S01]  /*0660*/  LOP3.LUT P6, RZ, R5, 0x20, RZ, 0xc0, !PT ;  /* 0x0000002005ff7812 */ /* 0x000fe200078cc0ff */
[----:B------:R-:W5:Y:S04]  /*0670*/  LDL.64 R62, [R1+0x60] ;  /* 0x00006000013e7983 */ /* 0x000f680000100a00 */
[----:B------:R-:W5:Y:S04]  /*0680*/  LDL.64 R56, [R1+0x68] ;  /* 0x0000680001387983 */ /* 0x000f680000100a00 */
[----:B------:R-:W5:Y:S04]  /*0690*/  LDL.64 R58, [R1+0x70] ;  /* 0x00007000013a7983 */ /* 0x000f680000100a00 */
[----:B--2---:R-:W2:Y:S04]  /*06a0*/  @P6 LDG.E.128 R132, desc[UR4][R8.64] ;  /* 0x0000000408846981 */ /* 0x004ea8000c1e1d00 */
[----:B---3--:R-:W3:Y:S04]  /*06b0*/  @P6 LDG.E.128 R136, desc[UR4][R6.64] ;  /* 0x0000000406886981 */ /* 0x008ee8000c1e1d00 */
[----:B--2---:R-:W-:Y:S04]  /*06c0*/  @P6 STL.64 [R1+0x188], R132 ;  /* 0x0001888401006387 */ /* 0x004fe80000100a00 */
[----:B------:R-:W-:Y:S04]  /*06d0*/  @P6 STL.64 [R1+0x190], R134 ;  /* 0x0001908601006387 */ /* 0x000fe80000100a00 */
[----:B---3--:R-:W-:Y:S04]  /*06e0*/  @P6 STL.64 [R1+0x178], R136 ;  /* 0x0001788801006387 */ /* 0x008fe80000100a00 */
[----:B------:R-:W-:Y:S01]  /*06f0*/  @P6 STL.64 [R1+0x180], R138 ;  /* 0x0001808a01006387 */ /* 0x000fe20000100a00 */
[----:B------:R-:W-:-:S13]  /*0700*/  ISETP.NE.AND P6, PT, R4, RZ, PT ;  /* 0x000000ff0400720c */ /* 0x000fda0003fc5270 */
[----:B----4-:R-:W2:Y:S04]  /*0710*/  @P6 LDG.E.128 R120, desc[UR4][R16.64] ;  /* 0x0000000410786981 */ /* 0x010ea8000c1e1d00 */
[----:B-----5:R-:W3:Y:S04]  /*0720*/  @P6 LDG.E.128 R124, desc[UR4][R14.64] ;  /* 0x000000040e7c6981 */ /* 0x020ee8000c1e1d00 */
[----:B--2---:R-:W-:Y:S04]  /*0730*/  @P6 STL.64 [R1+0x168], R120 ;  /* 0x0001687801006387 */ /* 0x004fe80000100a00 */
[----:B------:R-:W-:Y:S04]  /*0740*/  @P6 STL.64 [R1+0x170], R122 ;  /* 0x0001707a01006387 */ /* 0x000fe80000100a00 */
[----:B---3--:R-:W-:Y:S04]  /*0750*/  @P6 STL.64 [R1+0x158], R124 ;  /* 0x0001587c01006387 */ /* 0x008fe80000100a00 */
[----:B------:R-:W-:Y:S01]  /*0760*/  @P6 STL.64 [R1+0x160], R126 ;  /* 0x0001607e01006387 */ /* 0x000fe20000100a00 */
[----:B------:R-:W-:-:S13]  /*0770*/  ISETP.NE.AND P6, PT, R50, RZ, PT ;  /* 0x000000ff3200720c */ /* 0x000fda0003fc5270 */
[----:B------:R-:W2:Y:S04]  /*0780*/  @P6 LDG.E.128 R112, desc[UR4][R20.64] ;  /* 0x0000000414706981 */ /* 0x000ea8000c1e1d00 */
[----:B------:R-:W3:Y:S01]  /*0790*/  @P6 LDG.E.128 R116, desc[UR4][R18.64] ;  /* 0x0000000412746981 */ /* 0x000ee2000c1e1d00 */
[C---:B------:R-:W-:Y:S02]  /*07a0*/  ISETP.GE.U32.AND P0, PT, R3.reuse, 0x380, PT ;  /* 0x000003800300780c */ /* 0x040fe40003f06070 */
[C---:B------:R-:W-:Y:S02]  /*07b0*/  ISETP.GE.U32.AND P1, PT, R3.reuse, 0x400, PT ;  /* 0x000004000300780c */ /* 0x040fe40003f26070 */
[C---:B------:R-:W-:Y:S02]  /*07c0*/  ISETP.GE.U32.AND P2, PT, R3.reuse, 0x480, PT ;  /* 0x000004800300780c */ /* 0x040fe40003f46070 */
[----:B------:R-:W-:-:S07]  /*07d0*/  ISETP.GE.U32.AND P3, PT, R3, 0x500, PT ;  /* 0x000005000300780c */ /* 0x000fce0003f66070 */
[----:B------:R-:W4:Y:S08]  /*07e0*/  @P0 LDC.64 R34, c[0x0][0x260] ;  /* 0x00009800ff220b82 */ /* 0x000f300000000a00 */
[----:B------:R-:W5:Y:S01]  /*07f0*/  @P0 LDC.64 R36, c[0x0][0x278] ;  /* 0x00009e00ff240b82 */ /* 0x000f620000000a00 */
[----:B-1----:R-:W-:-:S04]  /*0800*/  @P5 IMAD.WIDE.U32 R26, R51, 0x10, R10 ;  /* 0x00000010331a5825 */ /* 0x002fc800078e000a */
[----:B------:R-:W-:-:S03]  /*0810*/  @P5 IMAD.WIDE.U32 R28, R51, 0x10, R12 ;  /* 0x00000010331c5825 */ /* 0x000fc600078e000c */
[----:B------:R-:W1:Y:S01]  /*0820*/  @P1 LDC.64 R38, c[0x0][0x260] ;  /* 0x00009800ff261b82 */ /* 0x000e620000000a00 */
[----:B------:R-:W-:Y:S01]  /*0830*/  @P5 IADD3 R51, R51, 0x80, RZ ;  /* 0x0000008033335810 */ /* 0x000fe20007ffe0ff */
[----:B------:R-:W3:Y:S06]  /*0840*/  @P5 LDG.E.128 R100, desc[UR4][R26.64] ;  /* 0x000000041a645981 */ /* 0x000eec000c1e1d00 */
[----:B------:R-:W1:Y:S01]  /*0850*/  @P1 LDC.64 R40, c[0x0][0x278] ;  /* 0x00009e00ff281b82 */ /* 0x000e620000000a00 */
[C---:B0-----:R-:W-:Y:S01]  /*0860*/  @P4 IMAD.WIDE.U32 R30, R51.reuse, 0x10, R30 ;  /* 0x00000010331e4825 */ /* 0x041fe200078e001e */
[----:B------:R-:W3:Y:S06]  /*0870*/  @P5 LDG.E.128 R96, desc[UR4][R28.64] ;  /* 0x000000041c605981 */ /* 0x000eec000c1e1d00 */
[----:B------:R-:W0:Y:S01]  /*0880*/  @P2 LDC.64 R10, c[0x0][0x260] ;  /* 0x00009800ff0a2b82 */ /* 0x000e220000000a00 */
[----:B------:R-:W-:-:S07]  /*0890*/  @P4 IMAD.WIDE.U32 R32, R51, 0x10, R32 ;  /* 0x0000001033204825 */ /* 0x000fce00078e0020 */
[----:B------:R-:W0:Y:S01]  /*08a0*/  @P2 LDC.64 R12, c[0x0][0x278] ;  /* 0x00009e00ff0c2b82 */ /* 0x000e220000000a00 */
[----:B------:R-:W-:Y:S01]  /*08b0*/  @P4 IADD3 R51, R51, 0x80, RZ ;  /* 0x0000008033334810 */ /* 0x000fe20007ffe0ff */
[----:B------:R-:W3:Y:S06]  /*08c0*/  @P4 LDG.E.128 R92, desc[UR4][R30.64] ;  /* 0x000000041e5c4981 */ /* 0x000eec000c1e1d00 */
[----:B------:R-:W0:Y:S01]  /*08d0*/  @P3 LDC.64 R46, c[0x0][0x260] ;  /* 0x00009800ff2e3b82 */ /* 0x000e220000000a00 */
[C---:B----4-:R-:W-:Y:S01]  /*08e0*/  @P0 IMAD.WIDE.U32 R34, R51.reuse, 0x10, R34 ;  /* 0x0000001033220825 */ /* 0x050fe200078e0022 */
[----:B------:R-:W4:Y:S06]  /*08f0*/  @P4 LDG.E.128 R88, desc[UR4][R32.64] ;  /* 0x0000000420584981 */ /* 0x000f2c000c1e1d00 */
[----:B------:R-:W0:Y:S01]  /*0900*/  @P3 LDC.64 R48, c[0x0][0x278] ;  /* 0x00009e00ff303b82 */ /* 0x000e220000000a00 */
[C---:B-----5:R-:W-:Y:S01]  /*0910*/  @P0 IMAD.WIDE.U32 R36, R51.reuse, 0x10, R36 ;  /* 0x0000001033240825 */ /* 0x060fe200078e0024 */
[----:B------:R-:W-:Y:S01]  /*0920*/  @P0 IADD3 R51, R51, 0x80, RZ ;  /* 0x0000008033330810 */ /* 0x000fe20007ffe0ff */
[----:B------:R-:W5:Y:S04]  /*0930*/  @P0 LDG.E.128 R84, desc[UR4][R34.64] ;  /* 0x0000000422540981 */ /* 0x000f68000c1e1d00 */
[C---:B-1----:R-:W-:Y:S01]  /*0940*/  @P1 IMAD.WIDE.U32 R38, R51.reuse, 0x10, R38 ;  /* 0x0000001033261825 */ /* 0x042fe200078e0026 */
[----:B------:R-:W5:Y:S03]  /*0950*/  @P0 LDG.E.128 R80, desc[UR4][R36.64] ;  /* 0x0000000424500981 */ /* 0x000f66000c1e1d00 */
[C---:B------:R-:W-:Y:S01]  /*0960*/  @P1 IMAD.WIDE.U32 R40, R51.reuse, 0x10, R40 ;  /* 0x0000001033281825 */ /* 0x040fe200078e0028 */
[----:B------:R-:W-:Y:S01]  /*0970*/  @P1 IADD3 R51, R51, 0x80, RZ ;  /* 0x0000008033331810 */ /* 0x000fe20007ffe0ff */
[----:B------:R-:W5:Y:S04]  /*0980*/  @P1 LDG.E.128 R76, desc[UR4][R38.64] ;  /* 0x00000004264c1981 */ /* 0x000f68000c1e1d00 */
[C---:B0-----:R-:W-:Y:S01]  /*0990*/  @P2 IMAD.WIDE.U32 R42, R51.reuse, 0x10, R10 ;  /* 0x00000010332a2825 */ /* 0x041fe200078e000a */
[----:B------:R-:W5:Y:S03]  /*09a0*/  @P1 LDG.E.128 R72, desc[UR4][R40.64] ;  /* 0x0000000428481981 */ /* 0x000f66000c1e1d00 */
[C---:B------:R-:W-:Y:S01]  /*09b0*/  @P2 IMAD.WIDE.U32 R44, R51.reuse, 0x10, R12 ;  /* 0x00000010332c2825 */ /* 0x040fe200078e000c */
[----:B------:R-:W-:Y:S01]  /*09c0*/  @P2 IADD3 R51, R51, 0x80, RZ ;  /* 0x0000008033332810 */ /* 0x000fe20007ffe0ff */
[----:B------:R-:W5:Y:S04]  /*09d0*/  @P2 LDG.E.128 R68, desc[UR4][R42.64] ;  /* 0x000000042a442981 */ /* 0x000f68000c1e1d00 */
[C---:B------:R-:W-:Y:S01]  /*09e0*/  @P3 IMAD.WIDE.U32 R10, R51.reuse, 0x10, R46 ;  /* 0x00000010330a3825 */ /* 0x040fe200078e002e */
[----:B------:R-:W5:Y:S03]  /*09f0*/  @P2 LDG.E.128 R64, desc[UR4][R44.64] ;  /* 0x000000042c402981 */ /* 0x000f66000c1e1d00 */
[----:B------:R-:W-:Y:S01]  /*0a00*/  @P3 IMAD.WIDE.U32 R12, R51, 0x10, R48 ;  /* 0x00000010330c3825 */ /* 0x000fe200078e0030 */
[----:B------:R-:W5:Y:S04]  /*0a10*/  @P3 LDG.E.128 R60, desc[UR4][R10.64] ;  /* 0x000000040a3c3981 */ /* 0x000f68000c1e1d00 */
[----:B------:R-:W5:Y:S04]  /*0a20*/  @P3 LDG.E.128 R56, desc[UR4][R12.64] ;  /* 0x000000040c383981 */ /* 0x000f68000c1e1d00 */
[----:B--2---:R0:W-:Y:S04]  /*0a30*/  @P6 STL.64 [R1+0x148], R112 ;  /* 0x0001487001006387 */ /* 0x0041e80000100a00 */
[----:B------:R1:W-:Y:S04]  /*0a40*/  @P6 STL.64 [R1+0x150], R114 ;  /* 0x0001507201006387 */ /* 0x0003e80000100a00 */
[----:B---3--:R2:W-:Y:S04]  /*0a50*/  @P6 STL.64 [R1+0x138], R116 ;  /* 0x0001387401006387 */ /* 0x0085e80000100a00 */
[----:B------:R3:W-:Y:S01]  /*0a60*/  @P6 STL.64 [R1+0x140], R118 ;  /* 0x0001407601006387 */ /* 0x0007e20000100a00 */
[----:B------:R-:W-:-:S13]  /*0a70*/  ISETP.NE.AND P6, PT, R52, RZ, PT ;  /* 0x000000ff3400720c */ /* 0x000fda0003fc5270 */
[----:B------:R0:W4:Y:S04]  /*0a80*/  @P6 LDG.E.128 R108, desc[UR4][R22.64] ;  /* 0x00000004166c6981 */ /* 0x000128000c1e1d00 */
[----:B------:R1:W5:Y:S01]  /*0a90*/  @P6 LDG.E.128 R104, desc[UR4][R24.64] ;  /* 0x0000000418686981 */ /* 0x000362000c1e1d00 */
[----:B------:R-:W-:Y:S02]  /*0aa0*/  LOP3.LUT R5, R5, 0xfffffeff, RZ, 0xc0, !PT ;  /* 0xfffffeff05057812 */ /* 0x000fe400078ec0ff */
[----:B------:R-:W-:Y:S02]  /*0ab0*/  LEA.HI R4, R128, UR6, RZ, 0x19 ;  /* 0x0000000680047c11 */ /* 0x000fe4000f8fc8ff */
[----:B------:R-:W-:Y:S02]  /*0ac0*/  @P3 LOP3.LUT R5, R5, 0x100, RZ, 0xfc, !PT ;  /* 0x0000010005053812 */ /* 0x000fe400078efcff */
[----:B------:R-:W-:-:S02]  /*0ad0*/  CS2R R20, SRZ ;  /* 0x0000000000147805 */ /* 0x000fc4000001ff00 */
[----:B0-----:R-:W-:Y:S02]  /*0ae0*/  CS2R R22, SRZ ;  /* 0x0000000000167805 */ /* 0x001fe4000001ff00 */
        /* <DEDUP_REMOVED lines=22> */
[----:B--2---:R-:W-:-:S02]  /*0c50*/  CS2R R116, SRZ ;  /* 0x0000000000747805 */ /* 0x004fc4000001ff00 */
[----:B---3--:R-:W-:Y:S02]  /*0c60*/  CS2R R118, SRZ ;  /* 0x0000000000767805 */ /* 0x008fe4000001ff00 */
[----:B------:R-:W-:Y:S02]  /*0c70*/  CS2R R120, SRZ ;  /* 0x0000000000787805 */ /* 0x000fe4000001ff00 */
[----:B------:R-:W-:Y:S02]  /*0c80*/  CS2R R122, SRZ ;  /* 0x00000000007a7805 */ /* 0x000fe4000001ff00 */
[----:B------:R-:W-:Y:S02]  /*0c90*/  CS2R R124, SRZ ;  /* 0x00000000007c7805 */ /* 0x000fe4000001ff00 */
[----:B------:R-:W-:Y:S02]  /*0ca0*/  CS2R R126, SRZ ;  /* 0x00000000007e7805 */ /* 0x000fe4000001ff00 */
[----:B------:R-:W-:-:S02]  /*0cb0*/  CS2R R128, SRZ ;  /* 0x0000000000807805 */ /* 0x000fc4000001ff00 */
[----:B------:R-:W-:Y:S01]  /*0cc0*/  CS2R R130, SRZ ;  /* 0x0000000000827805 */ /* 0x000fe2000001ff00 */
        /* <DEDUP_REMOVED lines=60> */
[----:B------:R-:W-:Y:S02]  /*1090*/  LOP3.LUT R5, R5, 0xfffffdff, RZ, 0xc0, !PT ;  /* 0xfffffdff05057812 */ /* 0x000fe400078ec0ff */
[----:B------:R-:W-:Y:S02]  /*10a0*/  ISETP.NE.U32.AND P3, PT, RZ, UR6, PT ;  /* 0x00000006ff007c0c */ /* 0x000fe4000bf65070 */
[----:B------:R-:W-:Y:S01]  /*10b0*/  MOV R21, RZ ;  /* 0x000000ff00157202 */ /* 0x000fe20000000f00 */
[----:B------:R0:W-:Y:S01]  /*10c0*/  STL.S16 [R1+0x50], R0 ;  /* 0x0000500001007387 */ /* 0x0001e20000100600 */
[----:B------:R-:W-:-:S04]  /*10d0*/  ISETP.NE.AND.EX P3, PT, RZ, UR7, PT, P3 ;  /* 0x00000007ff007c0c */ /* 0x000fc8000bf65330 */
[----:B------:R-:W-:-:S13]  /*10e0*/  ISETP.LT.U32.OR P3, PT, R3, 0x500, !P3 ;  /* 0x000005000300780c */ /* 0x000fda0005f61470 */
[----:B0-----:R-:W-:-:S07]  /*10f0*/  @P3 LOP3.LUT R5, R5, 0x200, RZ, 0xfc, !PT ;  /* 0x0000020005053812 */ /* 0x001fce00078efcff */
.L_x_15361:
[----:B------:R-:W0:Y:S08]  /*1100*/  LDC.64 R2, c[0x0][0x288] ;  /* 0x0000a200ff027b82 */ /* 0x000e300000000a00 */
[----:B-1----:R-:W1:Y:S08]  /*1110*/  LDC.64 R6, c[0x0][0x250] ;  /* 0x00009400ff067b82 */ /* 0x002e700000000a00 */
[----:B--234-:R-:W2:Y:S08]  /*1120*/  LDC.64 R8, c[0x0][0x258] ;  /* 0x00009600ff087b82 */ /* 0x01ceb00000000a00 */
[----:B------:R-:W3:Y:S01]  /*1130*/  LDC.64 R192, c[0x0][0x280] ;  /* 0x0000a000ffc07b82 */ /* 0x000ee20000000a00 */
[----:B0-----:R-:W-:-:S05]  /*1140*/  IMAD.WIDE R2, R4, 0x4, R2 ;  /* 0x0000000404027825 */ /* 0x001fca00078e0202 */
[----:B------:R3:W4:Y:S01]  /*1150*/  LDG.E R11, desc[UR4][R2.64] ;  /* 0x00000004020b7981 */ /* 0x000722000c1e1900 */
[C---:B-1----:R-:W-:Y:S01]  /*1160*/  IMAD.WIDE R6, R4.reuse, 0x4, R6 ;  /* 0x0000000404067825 */ /* 0x042fe200078e0206 */
[----:B------:R-:W-:Y:S01]  /*1170*/  MOV R0, UR9 ;  /* 0x0000000900007c02 */ /* 0x000fe20008000f00 */
[----:B------:R-:W0:Y:S04]  /*1180*/  LDC.64 R194, c[0x0][0x2c8] ;  /* 0x0000b200ffc27b82 */ /* 0x000e280000000a00 */
[----:B------:R-:W5:Y:S01]  /*1190*/  LDG.E R6, desc[UR4][R6.64] ;  /* 0x0000000406067981 */ /* 0x000f62000c1e1900 */
[----:B--2---:R-:W-:-:S04]  /*11a0*/  IMAD.WIDE R8, R4, 0x4, R8 ;  /* 0x0000000404087825 */ /* 0x004fc800078e0208 */
[C---:B---3--:R-:W-:Y:S01]  /*11b0*/  IMAD.WIDE R2, R4.reuse, 0x4, R192 ;  /* 0x0000000404027825 */ /* 0x048fe200078e02c0 */
[----:B------:R-:W5:Y:S04]  /*11c0*/  LDG.E R7, desc[UR4][R8.64] ;  /* 0x0000000408077981 */ /* 0x000f68000c1e1900 */
[----:B------:R1:W2:Y:S01]  /*11d0*/  LDG.E R8, desc[UR4][R2.64] ;  /* 0x0000000402087981 */ /* 0x0002a2000c1e1900 */
[----:B------:R-:W3:Y:S01]  /*11e0*/  S2R R13, SR_TID.X ;  /* 0x00000000000d7919 */ /* 0x000ee20000002100 */
[----:B-1----:R-:W-:-:S05]  /*11f0*/  IMAD R2, R4, R0, RZ ;  /* 0x0000000004027224 */ /* 0x002fca00078e02ff */
[----:B------:R-:W-:-:S04]  /*1200*/  SHF.R.S32.HI R3, RZ, 0x1f, R2 ;  /* 0x0000001fff037819 */ /* 0x000fc80000011402 */
[----:B------:R-:W-:Y:S01]  /*1210*/  LEA.HI R3, R3, R2, RZ, 0x2 ;  /* 0x0000000203037211 */ /* 0x000fe200078f10ff */
[----:B------:R-:W-:Y:S01]  /*1220*/  BSSY B0, `(.L_x_15210) ;  /* 0x0000281000007945 */ /* 0x000fe20003800000 */
[----:B---3--:R-:W-:-:S04]  /*1230*/  LOP3.LUT R2, R13, 0x7f, RZ, 0xc0, !PT ;  /* 0x0000007f0d027812 */ /* 0x008fc800078ec0ff */
[----:B------:R-:W-:-:S05]  /*1240*/  LEA.HI.SX32 R13, R3, R2, 0x1e ;  /* 0x00000002030d7211 */ /* 0x000fca00078ff2ff */
[----:B0-----:R-:W-:Y:S01]  /*1250*/  IMAD.WIDE.U32 R192, R13, 0x10, R194 ;  /* 0x000000100dc07825 */ /* 0x001fe200078e00c2 */
[----:B----4-:R-:W-:Y:S01]  /*1260*/  ISETP.GT.AND P3, PT, R11, RZ, PT ;  /* 0x000000ff0b00720c */ /* 0x010fe20003f64270 */
[----:B--2---:R0:W-:-:S12]  /*1270*/  STL [R1], R8 ;  /* 0x0000000801007387 */ /* 0x0041d80000100800 */
        /* <DEDUP_REMOVED lines=9> */
.L_x_15214:
[----:B------:R-:W-:-:S07]  /*1310*/  IADD3 R6, R13, 0x80, RZ ;  /* 0x000000800d067810 */ /* 0x000fce0007ffe0ff */
.L_x_15213:
[----:B------:R-:W-:Y:S05]  /*1320*/  BSYNC B1 ;  /* 0x0000000000017941 */ /* 0x000fea0003800000 */
.L_x_15212:
[----:B------:R-:W-:Y:S01]  /*1330*/  LOP3.LUT P4, RZ, R5, 0x40, RZ, 0xc0, !PT ;  /* 0x0000004005ff7812 */ /* 0x000fe2000788c0ff */
[----:B------:R-:W-:-:S12]  /*1340*/  BSSY B1, `(.L_x_15215) ;  /* 0x0000008000017945 */ /* 0x000fd80003800000 */
[----:B------:R-:W-:Y:S05]  /*1350*/  @!P4 BRA `(.L_x_15216) ;  /* 0x000000000018c947 */ /* 0x000fea0003800000 */
[----:B------:R-:W-:-:S04]  /*1360*/  ISETP.NE.U32.AND P4, PT, RZ, UR12, PT ;  /* 0x0000000cff007c0c */ /* 0x000fc8000bf85070 */
[----:B------:R-:W-:-:S13]  /*1370*/  ISETP.NE.AND.EX P4, PT, RZ, UR13, PT, P4 ;  /* 0x0000000dff007c0c */ /* 0x000fda000bf85340 */
[----:B------:R-:W-:Y:S05]  /*1380*/  @!P4 BRA `(.L_x_15217) ;  /* 0x000000000008c947 */ /* 0x000fea0003800000 */
[----:B0-----:R-:W-:-:S05]  /*1390*/  IMAD.WIDE.U32 R8, R6, 0x10, R194 ;  /* 0x0000001006087825 */ /* 0x001fca00078e00c2 */
[----:B------:R2:W5:Y:S02]  /*13a0*/  LDG.E.128 R136, desc[UR4][R8.64] ;  /* 0x0000000408887981 */ /* 0x000564000c1e1d00 */
.L_x_15217:
[----:B------:R-:W-:-:S07]  /*13b0*/  IADD3 R6, R6, 0x80, RZ ;  /* 0x0000008006067810 */ /* 0x000fce0007ffe0ff */
.L_x_15216:
[----:B------:R-:W-:Y:S05]  /*13c0*/  BSYNC B1 ;  /* 0x0000000000017941 */ /* 0x000fea0003800000 */
.L_x_15215:
[----:B------:R-:W-:Y:S01]  /*13d0*/  LOP3.LUT P4, RZ, R5, 0x80, RZ, 0xc0, !PT ;  /* 0x0000008005ff7812 */ /* 0x000fe2000788c0ff */
[----:B------:R-:W-:-:S12]  /*13e0*/  BSSY B1, `(.L_x_15218) ;  /* 0x0000008000017945 */ /* 0x000fd80003800000 */
[----:B------:R-:W-:Y:S05]  /*13f0*/  @!P4 BRA `(.L_x_15219) ;  /* 0x000000000018c947 */ /* 0x000fea0003800000 */
[----:B------:R-:W-:-:S04]  /*1400*/  ISETP.NE.U32.AND P4, PT, RZ, UR12, PT ;  /* 0x0000000cff007c0c */ /* 0x000fc8000bf85070 */
[----:B------:R-:W-:-:S13]  /*1410*/  ISETP.NE.AND.EX P4, PT, RZ, UR13, PT, P4 ;  /* 0x0000000dff007c0c */ /* 0x000fda000bf85340 */
[----:B------:R-:W-:Y:S05]  /*1420*/  @!P4 BRA `(.L_x_15220) ;  /* 0x000000000008c947 */ /* 0x000fea0003800000 */
[----:B0-2---:R-:W-:-:S05]  /*1430*/  IMAD.WIDE.U32 R8, R6, 0x10, R194 ;  /* 0x0000001006087825 */ /* 0x005fca00078e00c2 */
[----:B------:R3:W5:Y:S02]  /*1440*/  LDG.E.128 R140, desc[UR4][R8.64] ;  /* 0x00000004088c7981 */ /* 0x000764000c1e1d00 */
.L_x_15220:
[----:B------:R-:W-:-:S07]  /*1450*/  IADD3 R6, R6, 0x80, RZ ;  /* 0x0000008006067810 */ /* 0x000fce0007ffe0ff */
.L_x_15219:
[----:B------:R-:W-:Y:S05]  /*1460*/  BSYNC B1 ;  /* 0x0000000000017941 */ /* 0x000fea0003800000 */
.L_x_15218:
[----:B------:R-:W-:Y:S01]  /*1470*/  LOP3.LUT P4, RZ, R5, 0x10, RZ, 0xc0, !PT ;  /* 0x0000001005ff7812 */ /* 0x000fe2000788c0ff */
[----:B------:R-:W-:-:S12]  /*1480*/  BSSY B1, `(.L_x_15221) ;  /* 0x0000008000017945 */ /* 0x000fd80003800000 */
[----:B------:R-:W-:Y:S05]  /*1490*/  @!P4 BRA `(.L_x_15222) ;  /* 0x000000000018c947 */ /* 0x000fea0003800000 */
[----:B------:R-:W-:-:S04]  /*14a0*/  ISETP.NE.U32.AND P4, PT, RZ, UR12, PT ;  /* 0x0000000cff007c0c */ /* 0x000fc8000bf85070 */
[----:B------:R-:W-:-:S13]  /*14b0*/  ISETP.NE.AND.EX P4, PT, RZ, UR13, PT, P4 ;  /* 0x0000000dff007c0c */ /* 0x000fda000bf85340 */
[----:B------:R-:W-:Y:S05]  /*14c0*/  @!P4 BRA `(.L_x_15223) ;  /* 0x000000000008c947 */ /* 0x000fea0003800000 */
[----:B0-23--:R-:W-:-:S05]  /*14d0*/  IMAD.WIDE.U32 R8, R6, 0x10, R194 ;  /* 0x0000001006087825 */ /* 0x00dfca00078e00c2 */
[----:B------:R4:W5:Y:S02]  /*14e0*/  LDG.E.128 R144, desc[UR4][R8.64] ;  /* 0x0000000408907981 */ /* 0x000964000c1e1d00 */
.L_x_15223:
[----:B------:R-:W-:-:S07]  /*14f0*/  IADD3 R6, R6, 0x80, RZ ;  /* 0x0000008006067810 */ /* 0x000fce0007ffe0ff */
.L_x_15222:
[----:B------:R-:W-:Y:S05]  /*1500*/  BSYNC B1 ;  /* 0x0000000000017941 */ /* 0x000fea0003800000 */
.L_x_15221:
[----:B------:R-:W-:Y:S01]  /*1510*/  LOP3.LUT P4, RZ, R5, 0x4, RZ, 0xc0, !PT ;  /* 0x0000000405ff7812 */ /* 0x000fe2000788c0ff */
[----:B------:R-:W-:-:S12]  /*1520*/  BSSY B1, `(.L_x_15224) ;  /* 0x0000008000017945 */ /* 0x000fd80003800000 */
[----:B------:R-:W-:Y:S05]  /*1530*/  @!P4 BRA `(.L_x_15225) ;  /* 0x000000000018c947 */ /* 0x000fea0003800000 */
[----:B------:R-:W-:-:S04]  /*1540*/  ISETP.NE.U32.AND P4, PT, RZ, UR12, PT ;  /* 0x0000000cff007c0c */ /* 0x000fc8000bf85070 */
[----:B------:R-:W-:-:S13]  /*1550*/  ISETP.NE.AND.EX P4, PT, RZ, UR13, PT, P4 ;  /* 0x0000000dff007c0c */ /* 0x000fda000bf85340 */
[----:B------:R-:W-:Y:S05]  /*1560*/  @!P4 BRA `(.L_x_15226) ;  /* 0x000000000008c947 */ /* 0x000fea0003800000 */
[----:B0-234-:R-:W-:-:S05]  /*1570*/  IMAD.WIDE.U32 R8, R6, 0x10, R194 ;  /* 0x0000001006087825 */ /* 0x01dfca00078e00c2 */
[----:B------:R0:W5:Y:S02]  /*1580*/  LDG.E.128 R148, desc[UR4][R8.64] ;  /* 0x0000000408947981 */ /* 0x000164000c1e1d00 */
.L_x_15226:
[----:B------:R-:W-:-:S07]  /*1590*/  IADD3 R6, R6, 0x80, RZ ;  /* 0x0000008006067810 */ /* 0x000fce0007ffe0ff */
.L_x_15225:
[----:B------:R-:W-:Y:S05]  /*15a0*/  BSYNC B1 ;  /* 0x0000000000017941 */ /* 0x000fea0003800000 */
.L_x_15224:
        /* <DEDUP_REMOVED lines=8> */
.L_x_15229:
[----:B------:R-:W-:-:S07]  /*1630*/  IADD3 R6, R6, 0x80, RZ ;  /* 0x0000008006067810 */ /* 0x000fce0007ffe0ff */
.L_x_15228:
[----:B------:R-:W-:Y:S05]  /*1640*/  BSYNC B1 ;  /* 0x0000000000017941 */ /* 0x000fea0003800000 */
.L_x_15227:
[----:B------:R-:W-:Y:S04]  /*1650*/  BSSY B1, `(.L_x_15230) ;  /* 0x0000008000017945 */ /* 0x000fe80003800000 */
[----:B------:R-:W-:Y:S05]  /*1660*/  @!P0 BRA `(.L_x_15231) ;  /* 0x0000000000188947 */ /* 0x000fea0003800000 */
[----:B------:R-:W-:-:S04]  /*1670*/  ISETP.NE.U32.AND P4, PT, RZ, UR12, PT ;  /* 0x0000000cff007c0c */ /* 0x000fc8000bf85070 */
[----:B------:R-:W-:-:S13]  /*1680*/  ISETP.NE.AND.EX P4, PT, RZ, UR13, PT, P4 ;  /* 0x0000000dff007c0c */ /* 0x000fda000bf85340 */
[----:B------:R-:W-:Y:S05]  /*1690*/  @!P4 BRA `(.L_x_15232) ;  /* 0x000000000008c947 */ /* 0x000fea0003800000 */
[----:B0-234-:R-:W-:-:S05]  /*16a0*/  IMAD.WIDE.U32 R8, R6, 0x10, R194 ;  /* 0x0000001006087825 */ /* 0x01dfca00078e00c2 */
[----:B------:R0:W5:Y:S02]  /*16b0*/  LDG.E.128 R156, desc[UR4][R8.64] ;  /* 0x00000004089c7981 */ /* 0x000164000c1e1d00 */
.L_x_15232:
[----:B------:R-:W-:-:S07]  /*16c0*/  IADD3 R6, R6, 0x80, RZ ;  /* 0x0000008006067810 */ /* 0x000fce0007ffe0ff */
.L_x_15231:
[----:B------:R-:W-:Y:S05]  /*16d0*/  BSYNC B1 ;  /* 0x0000000000017941 */ /* 0x000fea0003800000 */
.L_x_15230:
[----:B------:R-:W-:Y:S04]  /*16e0*/  BSSY B1, `(.L_x_15233) ;  /* 0x0000008000017945 */ /* 0x000fe80003800000 */
[----:B------:R-:W-:Y:S05]  /*16f0*/  @!P1 BRA `(.L_x_15234) ;  /* 0x0000000000189947 */ /* 0x000fea0003800000 */
[----:B------:R-:W-:-:S04]  /*1700*/  ISETP.NE.U32.AND P4, PT, RZ, UR12, PT ;  /* 0x0000000cff007c0c */ /* 0x000fc8000bf85070 */
[----:B------:R-:W-:-:S13]  /*1710*/  ISETP.NE.AND.EX P4, PT, RZ, UR13, PT, P4 ;  /* 0x0000000dff007c0c */ /* 0x000fda000bf85340 */
[----:B------:R-:W-:Y:S05]  /*1720*/  @!P4 BRA `(.L_x_15235) ;  /* 0x000000000008c947 */ /* 0x000fea0003800000 */
[----:B0-234-:R-:W-:-:S05]  /*1730*/  IMAD.WIDE.U32 R8, R6, 0x10, R194 ;  /* 0x0000001006087825 */ /* 0x01dfca00078e00c2 */
[----:B------:R0:W5:Y:S02]  /*1740*/  LDG.E.128 R160, desc[UR4][R8.64] ;  /* 0x0000000408a07981 */ /* 0x000164000c1e1d00 */
.L_x_15235:
[----:B------:R-:W-:-:S07]  /*1750*/  IADD3 R6, R6, 0x80, RZ ;  /* 0x0000008006067810 */ /* 0x000fce0007ffe0ff */
.L_x_15234:
[----:B------:R-:W-:Y:S05]  /*1760*/  BSYNC B1 ;  /* 0x0000000000017941 */ /* 0x000fea0003800000 */
.L_x_15233:
[----:B------:R-:W-:Y:S04]  /*1770*/  BSSY B1, `(.L_x_15236) ;  /* 0x0000008000017945 */ /* 0x000fe80003800000 */
[----:B------:R-:W-:Y:S05]  /*1780*/  @!P2 BRA `(.L_x_15237) ;  /* 0x000000000018a947 */ /* 0x000fea0003800000 */
[----:B------:R-:W-:-:S04]  /*1790*/  ISETP.NE.U32.AND P4, PT, RZ, UR12, PT ;  /* 0x0000000cff007c0c */ /* 0x000fc8000bf85070 */
[----:B------:R-:W-:-:S13]  /*17a0*/  ISETP.NE.AND.EX P4, PT, RZ, UR13, PT, P4 ;  /* 0x0000000dff007c0c */ /* 0x000fda000bf85340 */
[----:B------:R-:W-:Y:S05]  /*17b0*/  @!P4 BRA `(.L_x_15238) ;  /* 0x000000000008c947 */ /* 0x000fea0003800000 */
[----:B0-234-:R-:W-:-:S05]  /*17c0*/  IMAD.WIDE.U32 R8, R6, 0x10, R194 ;  /* 0x0000001006087825 */ /* 0x01dfca00078e00c2 */
[----:B------:R0:W5:Y:S02]  /*17d0*/  LDG.E.128 R164, desc[UR4][R8.64] ;  /* 0x0000000408a47981 */ /* 0x000164000c1e1d00 */
.L_x_15238:
[----:B------:R-:W-:-:S07]  /*17e0*/  IADD3 R6, R6, 0x80, RZ ;  /* 0x0000008006067810 */ /* 0x000fce0007ffe0ff */
.L_x_15237:
[----:B------:R-:W-:Y:S05]  /*17f0*/  BSYNC B1 ;  /* 0x0000000000017941 */ /* 0x000fea0003800000 */
.L_x_15236:
[----:B------:R-:W-:Y:S01]  /*1800*/  LOP3.LUT P4, RZ, R5, 0x200, RZ, 0xc0, !PT ;  /* 0x0000020005ff7812 */ /* 0x000fe2000788c0ff */
[----:B------:R-:W-:Y:S01]  /*1810*/  HFMA2.MMA R11, -RZ, RZ, 0, 0 ;  /* 0x00000000ff0b7435 */ /* 0x000fe200000001ff */
[----:B------:R-:W-:-:S11]  /*1820*/  MOV R3, RZ ;  /* 0x000000ff00037202 */ /* 0x000fd60000000f00 */
[----:B------:R-:W-:Y:S05]  /*1830*/  @P4 BRA `(.L_x_15239) ;  /* 0x00000020007c4947 */ /* 0x000fea0003800000 */
[----:B0-234-:R-:W-:-:S05]  /*1840*/  IMAD.WIDE.U32 R8, R6, 0x10, R194 ;  /* 0x0000001006087825 */ /* 0x01dfca00078e00c2 */
[----:B------:R0:W5:Y:S01]  /*1850*/  LDG.E.128 R168, desc[UR4][R8.64] ;  /* 0x0000000408a87981 */ /* 0x000162000c1e1d00 */
[----:B------:R-:W-:Y:S05]  /*1860*/  BRA `(.L_x_15239) ;  /* 0x0000002000707947 */ /* 0x000fea0003800000 */
.L_x_15211:
[----:B------:R-:W-:Y:S01]  /*1870*/  IADD3 R3, R11, -0x1, RZ ;  /* 0xffffffff0b037810 */ /* 0x000fe20007ffe0ff */
[----:B------:R-:W-:Y:S01]  /*1880*/  BSSY B1, `(.L_x_15240) ;  /* 0x0000040000017945 */ /* 0x000fe20003800000 */
[----:B------:R-:W-:Y:S01]  /*1890*/  LOP3.LUT P4, RZ, R5, 0x20, RZ, 0xc0, !PT ;  /* 0x0000002005ff7812 */ /* 0x000fe2000788c0ff */
[----:B------:R-:W-:Y:S01]  /*18a0*/  HFMA2.MMA R11, -RZ, RZ, 0, 0 ;  /* 0x00000000ff0b7435 */ /* 0x000fe200000001ff */
[----:B------:R-:W-:Y:S01]  /*18b0*/  MOV R9, R13 ;  /* 0x0000000d00097202 */ /* 0x000fe20000000f00 */
[----:B------:R-:W-:-:S05]  /*18c0*/  IMAD R3, R3, R0, RZ ;  /* 0x0000000003037224 */ /* 0x000fca00078e02ff */
[----:B0-----:R-:W-:-:S04]  /*18d0*/  SHF.R.S32.HI R8, RZ, 0x1f, R3 ;  /* 0x0000001fff087819 */ /* 0x001fc80000011403 */
[----:B------:R-:W-:-:S04]  /*18e0*/  LEA.HI R3, R8, R3, RZ, 0x2 ;  /* 0x0000000308037211 */ /* 0x000fc800078f10ff */
[----:B------:R-:W-:Y:S02]  /*18f0*/  LEA.HI.SX32 R8, R3, R2, 0x1e ;  /* 0x0000000203087211 */ /* 0x000fe400078ff2ff */
[----:B------:R-:W-:Y:S01]  /*1900*/  MOV R3, RZ ;  /* 0x000000ff00037202 */ /* 0x000fe20000000f00 */
[----:B------:R-:W-:Y:S06]  /*1910*/  @!P4 BRA `(.L_x_15241) ;  /* 0x0000000000d8c947 */ /* 0x000fec0003800000 */
[----:B------:R-:W-:Y:S01]  /*1920*/  ISETP.NE.U32.AND P4, PT, RZ, UR12, PT ;  /* 0x0000000cff007c0c */ /* 0x000fe2000bf85070 */
[----:B------:R-:W0:Y:S01]  /*1930*/  LDC.U8 R194, c[0x0][0x2a0] ;  /* 0x0000a800ffc27b82 */ /* 0x000e220000000000 */
[----:B------:R1:W-:Y:S02]  /*1940*/  STL [R1+0x198], R0 ;  /* 0x0001980001007387 */ /* 0x0003e40000100800 */
[----:B------:R-:W-:-:S05]  /*1950*/  ISETP.NE.AND.EX P4, PT, RZ, UR13, PT, P4 ;  /* 0x0000000dff007c0c */ /* 0x000fca000bf85340 */
[----:B------:R-:W2:Y:S08]  /*1960*/  LDC.64 R10, c[0x0][0x2b8] ;  /* 0x0000ae00ff0a7b82 */ /* 0x000eb00000000a00 */
[----:B------:R3:W5:Y:S01]  /*1970*/  @P4 LDG.E.128 R132, desc[UR4][R192.64] ;  /* 0x00000004c0844981 */ /* 0x000762000c1e1d00 */
[----:B0-----:R-:W-:Y:S01]  /*1980*/  ISETP.NE.AND P4, PT, R194, RZ, PT ;  /* 0x000000ffc200720c */ /* 0x001fe20003f85270 */
[----:B---3--:R-:W0:Y:S03]  /*1990*/  LDC.64 R192, c[0x0][0x238] ;  /* 0x00008e00ffc07b82 */ /* 0x008e260000000a00 */
[----:B-----5:R-:W-:Y:S01]  /*19a0*/  FSEL R3, R6, RZ, !P4 ;  /* 0x000000ff06037208 */ /* 0x020fe20006000000 */
[----:B--2---:R-:W-:-:S04]  /*19b0*/  IMAD.WIDE.U32 R10, R8, 0x10, R10 ;  /* 0x00000010080a7825 */ /* 0x004fc800078e000a */
[----:B0-----:R-:W-:-:S05]  /*19c0*/  IMAD.WIDE.U32 R192, R13, 0x10, R192 ;  /* 0x000000100dc07825 */ /* 0x001fca00078e00c0 */
[----:B------:R-:W2:Y:S04]  /*19d0*/  LDG.E.128 R196, desc[UR4][R192.64] ;  /* 0x00000004c0c47981 */ /* 0x000ea8000c1e1d00 */
[----:B------:R2:W3:Y:S02]  /*19e0*/  LDG.E.128 R192, desc[UR4][R10.64] ;  /* 0x000000040ac07981 */ /* 0x0004e4000c1e1d00 */
[C---:B--2---:R-:W-:Y:S01]  /*19f0*/  FADD.FTZ R10, -R3.reuse, R197 ;  /* 0x000000c5030a7221 */ /* 0x044fe20000010100 */
[C---:B------:R-:W-:Y:S01]  /*1a00*/  FADD.FTZ R11, -R3.reuse, R198 ;  /* 0x000000c6030b7221 */ /* 0x040fe20000010100 */
[----:B------:R-:W2:Y:S01]  /*1a10*/  LDL R197, [R1+0x178] ;  /* 0x0001780001c57983 */ /* 0x000ea20000100800 */
[----:B------:R-:W-:-:S03]  /*1a20*/  FADD.FTZ R9, -R3, R196 ;  /* 0x000000c403097221 */ /* 0x000fc60000010100 */
[----:B------:R-:W4:Y:S04]  /*1a30*/  LDL R198, [R1+0x17c] ;  /* 0x00017c0001c67983 */ /* 0x000f280000100800 */
[----:B------:R-:W4:Y:S01]  /*1a40*/  LDL R196, [R1+0x180] ;  /* 0x0001800001c47983 */ /* 0x000f220000100800 */
[----:B------:R-:W-:-:S03]  /*1a50*/  FADD.FTZ R3, -R3, R199 ;  /* 0x000000c703037221 */ /* 0x000fc60000010100 */
[----:B------:R-:W4:Y:S01]  /*1a60*/  LDL R199, [R1+0x184] ;  /* 0x0001840001c77983 */ /* 0x000f220000100800 */
[C---:B------:R-:W-:Y:S01]  /*1a70*/  FMUL.FTZ R220, R7.reuse, R9 ;  /* 0x0000000907dc7220 */ /* 0x040fe20000410000 */
[----:B-1----:R-:W-:Y:S01]  /*1a80*/  FMUL.FTZ R0, R7, R10 ;  /* 0x0000000a07007220 */ /* 0x002fe20000410000 */
[----:B---3--:R-:W-:Y:S02]  /*1a90*/  FADD.FTZ R56, R56, R192 ;  /* 0x000000c038387221 */ /* 0x008fe40000010000 */
[----:B------:R-:W-:Y:S02]  /*1aa0*/  FFMA.FTZ R20, R192, R220, R20 ;  /* 0x000000dcc0147223 */ /* 0x000fe40000010014 */
[----:B------:R-:W-:Y:S01]  /*1ab0*/  STL [R1+0x4c], R0 ;  /* 0x00004c0001007387 */ /* 0x000fe20000100800 */
[----:B------:R-:W-:Y:S01]  /*1ac0*/  FFMA.FTZ R21, R193, R0, R21 ;  /* 0x00000000c1157223 */ /* 0x000fe20000010015 */
[----:B------:R-:W-:Y:S01]  /*1ad0*/  FADD.FTZ R57, R57, R193 ;  /* 0x000000c139397221 */ /* 0x000fe20000010000 */
[----:B------:R-:W-:Y:S01]  /*1ae0*/  FADD.FTZ R58, R58, R194 ;  /* 0x000000c23a3a7221 */ /* 0x000fe20000010000 */
[----:B------:R-:W-:Y:S01]  /*1af0*/  FADD.FTZ R59, R59, R195 ;  /* 0x000000c33b3b7221 */ /* 0x000fe20000010000 */
[----:B------:R-:W-:Y:S01]  /*1b00*/  IADD3 R8, R8, 0x80, RZ ;  /* 0x0000008008087810 */ /* 0x000fe20007ffe0ff */
[----:B--2---:R-:W-:Y:S01]  /*1b10*/  FMUL.FTZ R10, R197, R192 ;  /* 0x000000c0c50a7220 */ /* 0x004fe20000410000 */
[----:B------:R-:W-:Y:S01]  /*1b20*/  FMUL.FTZ R197, R7, R11 ;  /* 0x0000000b07c57220 */ /* 0x000fe20000410000 */
[----:B----4-:R-:W-:-:S02]  /*1b30*/  FMUL.FTZ R192, R198, R193 ;  /* 0x000000c1c6c07220 */ /* 0x010fc40000410000 */
[----:B------:R-:W-:Y:S01]  /*1b40*/  FADD.FTZ R9, RZ, R10 ;  /* 0x0000000aff097221 */ /* 0x000fe20000010000 */
[----:B------:R-:W-:Y:S01]  /*1b50*/  FMUL.FTZ R198, R196, R194 ;  /* 0x000000c2c4c67220 */ /* 0x000fe20000410000 */
[----:B------:R-:W-:Y:S01]  /*1b60*/  FMUL.FTZ R196, R7, R3 ;  /* 0x0000000307c47220 */ /* 0x000fe20000410000 */
[----:B------:R-:W-:Y:S01]  /*1b70*/  FFMA.FTZ R3, R220, R10, RZ ;  /* 0x0000000adc037223 */ /* 0x000fe200000100ff */
[----:B------:R-:W-:Y:S01]  /*1b80*/  STL [R1+0x48], R197 ;  /* 0x000048c501007387 */ /* 0x000fe20000100800 */
[----:B------:R-:W-:Y:S02]  /*1b90*/  FADD.FTZ R9, R9, R192 ;  /* 0x000000c009097221 */ /* 0x000fe40000010000 */
[----:B------:R-:W-:Y:S01]  /*1ba0*/  FFMA.FTZ R3, R0, R192, R3 ;  /* 0x000000c000037223 */ /* 0x000fe20000010003 */
[----:B------:R0:W-:Y:S04]  /*1bb0*/  STL [R1+0x44], R192 ;  /* 0x000044c001007387 */ /* 0x0001e80000100800 */
[----:B------:R1:W-:Y:S01]  /*1bc0*/  STL [R1+0x1c], R198 ;  /* 0x00001cc601007387 */ /* 0x0003e20000100800 */
[----:B0-----:R-:W-:-:S03]  /*1bd0*/  FMUL.FTZ R192, R199, R195 ;  /* 0x000000c3c7c07220 */ /* 0x001fc60000410000 */
[----:B------:R1:W-:Y:S04]  /*1be0*/  STL [R1+0x18], R196 ;  /* 0x000018c401007387 */ /* 0x0003e80000100800 */
[----:B------:R1:W5:Y:S04]  /*1bf0*/  LDL.LU R0, [R1+0x198] ;  /* 0x0001980001007983 */ /* 0x0003680000300800 */
[----:B------:R1:W-:Y:S01]  /*1c00*/  STL [R1+0x4], R192 ;  /* 0x000004c001007387 */ /* 0x0003e20000100800 */
[----:B------:R-:W-:Y:S01]  /*1c10*/  FADD.FTZ R9, R9, R198 ;  /* 0x000000c609097221 */ /* 0x000fe20000010000 */
[----:B------:R-:W-:Y:S01]  /*1c20*/  FFMA.FTZ R3, R197, R198, R3 ;  /* 0x000000c6c5037223 */ /* 0x000fe20000010003 */
[----:B------:R-:W-:Y:S01]  /*1c30*/  FFMA.FTZ R22, R194, R197, R22 ;  /* 0x000000c5c2167223 */ /* 0x000fe20000010016 */
[----:B------:R-:W-:Y:S01]  /*1c40*/  FFMA.FTZ R23, R195, R196, R23 ;  /* 0x000000c4c3177223 */ /* 0x000fe20000010017 */
[----:B------:R-:W-:Y:S01]  /*1c50*/  FADD.FTZ R11, R9, R192 ;  /* 0x000000c0090b7221 */ /* 0x000fe20000010000 */
[----:B------:R-:W-:Y:S01]  /*1c60*/  FFMA.FTZ R3, R196, R192, R3 ;  /* 0x000000c0c4037223 */ /* 0x000fe20000010003 */
[----:B------:R-:W-:-:S07]  /*1c70*/  IADD3 R9, R13, 0x80, RZ ;  /* 0x000000800d097810 */ /* 0x000fce0007ffe0ff */
.L_x_15241:
[----:B------:R-:W-:Y:S05]  /*1c80*/  BSYNC B1 ;  /* 0x0000000000017941 */ /* 0x000fea0003800000 */
.L_x_15240:
[----:B------:R-:W-:Y:S01]  /*1c90*/  LOP3.LUT P4, RZ, R5, 0x40, RZ, 0xc0, !PT ;  /* 0x0000004005ff7812 */ /* 0x000fe2000788c0ff */
[----:B------:R-:W-:-:S12]  /*1ca0*/  BSSY B1, `(.L_x_15242) ;  /* 0x0000034000017945 */ /* 0x000fd80003800000 */
[----:B------:R-:W-:Y:S05]  /*1cb0*/  @!P4 BRA `(.L_x_15243) ;  /* 0x0000000000c8c947 */ /* 0x000fea0003800000 */
[----:B-1----:R-:W0:Y:S01]  /*1cc0*/  LDC.64 R192, c[0x0][0x2c8] ;  /* 0x0000b200ffc07b82 */ /* 0x002e220000000a00 */
        /* <DEDUP_REMOVED lines=10> */
[----:B0-----:R-:W0:Y:S02]  /*1d70*/  LDC.64 R192, c[0x0][0x238] ;  /* 0x00008e00ffc07b82 */ /* 0x001e240000000a00 */
        /* <DEDUP_REMOVED lines=37> */
[----:B0-----:R-:W-:-:S07]  /*1fd0*/  FFMA.FTZ R3, R244, R229, R3 ;  /* 0x000000e5f4037223 */ /* 0x001fce0000010003 */
.L_x_15243:
[----:B------:R-:W-:Y:S05]  /*1fe0*/  BSYNC B1 ;  /* 0x0000000000017941 */ /* 0x000fea0003800000 */
.L_x_15242:
        /* <DEDUP_REMOVED lines=52> */
.L_x_15245:
[----:B------:R-:W-:Y:S05]  /*2330*/  BSYNC B1 ;  /* 0x0000000000017941 */ /* 0x000fea0003800000 */
.L_x_15244:
        /* <DEDUP_REMOVED lines=52> */
.L_x_15247:
[----:B------:R-:W-:Y:S05]  /*2680*/  BSYNC B1 ;  /* 0x0000000000017941 */ /* 0x000fea0003800000 */
.L_x_15246:
        /* <DEDUP_REMOVED lines=52> */
.L_x_15249:
[----:B------:R-:W-:Y:S05]  /*29d0*/  BSYNC B1 ;  /* 0x0000000000017941 */ /* 0x000fea0003800000 */
.L_x_15248:
        /* <DEDUP_REMOVED lines=52> */
.L_x_15251:
[----:B------:R-:W-:Y:S05]  /*2d20*/  BSYNC B1 ;  /* 0x0000000000017941 */ /* 0x000fea0003800000 */
.L_x_15250:
[----:B------:R-:W-:Y:S04]  /*2d30*/  BSSY B1, `(.L_x_15252) ;  /* 0x0000033000017945 */ /* 0x000fe80003800000 */
[----:B------:R-:W-:Y:S05]  /*2d40*/  @!P0 BRA `(.L_x_15253) ;  /* 0x0000000000c48947 */ /* 0x000fea0003800000 */
[----:B-1----:R-:W0:Y:S01]  /*2d50*/  LDC.64 R192, c[0x0][0x2c8] ;  /* 0x0000b200ffc07b82 */ /* 0x002e220000000a00 */
        /* <DEDUP_REMOVED lines=8> */
[----:B0-----:R-:W-:-:S05]  /*2de0*/  @P4 IMAD.WIDE.U32 R192, R9, 0x10, R192 ;  /* 0x0000001009c04825 */ /* 0x001fca00078e00c0 */
[----:B------:R0:W5:Y:S02]  /*2df0*/  @P4 LDG.E.128 R156, desc[UR4][R192.64] ;  /* 0x00000004c09c4981 */ /* 0x000164000c1e1d00 */
[----:B0-----:R-:W0:Y:S01]  /*2e00*/  LDC.64 R192, c[0x0][0x238] ;  /* 0x00008e00ffc07b82 */ /* 0x001e220000000a00 */
[----:B-1----:R-:W-:Y:S01]  /*2e10*/  IMAD.WIDE.U32 R196, R8, 0x10, R196 ;  /* 0x0000001008c47825 */ /* 0x002fe200078e00c4 */
[----:B------:R-:W-:-:S05]  /*2e20*/  ISETP.NE.AND P4, PT, R194, RZ, PT ;  /* 0x000000ffc200720c */ /* 0x000fca0003f85270 */
[----:B------:R-:W2:Y:S01]  /*2e30*/  LDG.E.128 R196, desc[UR4][R196.64] ;  /* 0x00000004c4c47981 */ /* 0x000ea2000c1e1d00 */
[----:B0-----:R-:W-:-:S06]  /*2e40*/  IMAD.WIDE.U32 R192, R9, 0x10, R192 ;  /* 0x0000001009c07825 */ /* 0x001fcc00078e00c0 */
[----:B------:R-:W4:Y:S01]  /*2e50*/  LDG.E.128 R192, desc[UR4][R192.64] ;  /* 0x00000004c0c07981 */ /* 0x000f22000c1e1d00 */
[----:B-----5:R-:W-:Y:S02]  /*2e60*/  FSEL R18, R6, RZ, !P4 ;  /* 0x000000ff06127208 */ /* 0x020fe40006000000 */
        /* <DEDUP_REMOVED lines=31> */
.L_x_15253:
[----:B------:R-:W-:Y:S05]  /*3060*/  BSYNC B1 ;  /* 0x0000000000017941 */ /* 0x000fea0003800000 */
.L_x_15252:
        /* <DEDUP_REMOVED lines=51> */
.L_x_15255:
[----:B------:R-:W-:Y:S05]  /*33a0*/  BSYNC B1 ;  /* 0x0000000000017941 */ /* 0x000fea0003800000 */
.L_x_15254:
        /* <DEDUP_REMOVED lines=51> */
.L_x_15257:
[----:B------:R-:W-:Y:S05]  /*36e0*/  BSYNC B1 ;  /* 0x0000000000017941 */ /* 0x000fea0003800000 */
.L_x_15256:
[----:B------:R-:W-:-:S13]  /*36f0*/  LOP3.LUT P4, RZ, R5, 0x100, RZ, 0xc0, !PT ;  /* 0x0000010005ff7812 */ /* 0x000fda000788c0ff */
[----:B------:R-:W-:Y:S05]  /*3700*/  @!P4 BRA `(.L_x_15239) ;  /* 0x0000000000c8c947 */ /* 0x000fea0003800000 */
[----:B-1----:R-:W0:Y:S01]  /*3710*/  LDC.64 R192, c[0x0][0x2c8] ;  /* 0x0000b200ffc07b82 */ /* 0x002e220000000a00 */
[----:B------:R-:W-:Y:S01]  /*3720*/  ISETP.NE.U32.AND P4, PT, RZ, UR12, PT ;  /* 0x0000000cff007c0c */ /* 0x000fe2000bf85070 */
[----:B------:R-:W2:Y:S03]  /*3730*/  LDL R222, [R1+0x64] ;  /* 0x0000640001de7983 */ /* 0x000ea60000100800 */
[----:B------:R-:W-:-:S03]  /*3740*/  ISETP.NE.AND.EX P4, PT, RZ, UR13, PT, P4 ;  /* 0x0000000dff007c0c */ /* 0x000fc6000bf85340 */
[----:B------:R-:W1:Y:S10]  /*3750*/  LDC.U8 R194, c[0x0][0x2a0] ;  /* 0x0000a800ffc27b82 */ /* 0x000e740000000000 */
[----:B0-----:R-:W-:-:S05]  /*3760*/  @P4 IMAD.WIDE.U32 R192, R9, 0x10, R192 ;  /* 0x0000001009c04825 */ /* 0x001fca00078e00c0 */
[----:B------:R0:W5:Y:S01]  /*3770*/  @P4 LDG.E.128 R168, desc[UR4][R192.64] ;  /* 0x00000004c0a84981 */ /* 0x000162000c1e1d00 */
[----:B-1----:R-:W-:Y:S02]  /*3780*/  ISETP.NE.AND P4, PT, R194, RZ, PT ;  /* 0x000000ffc200720c */ /* 0x002fe40003f85270 */
[----:B------:R-:W1:Y:S08]  /*3790*/  LDC.64 R194, c[0x0][0x2b8] ;  /* 0x0000ae00ffc27b82 */ /* 0x000e700000000a00 */
[----:B0-----:R-:W0:Y:S02]  /*37a0*/  LDC.64 R192, c[0x0][0x238] ;  /* 0x00008e00ffc07b82 */ /* 0x001e240000000a00 */
[----:B0-----:R-:W-:-:S05]  /*37b0*/  IMAD.WIDE.U32 R192, R9, 0x10, R192 ;  /* 0x0000001009c07825 */ /* 0x001fca00078e00c0 */
[----:B------:R-:W3:Y:S01]  /*37c0*/  LDG.E.128 R196, desc[UR4][R192.64] ;  /* 0x00000004c0c47981 */ /* 0x000ee2000c1e1d00 */
[----:B-----5:R-:W-:Y:S01]  /*37d0*/  FSEL R6, R6, RZ, !P4 ;  /* 0x000000ff06067208 */ /* 0x020fe20006000000 */
[----:B-1----:R-:W-:-:S05]  /*37e0*/  IMAD.WIDE.U32 R8, R8, 0x10, R194 ;  /* 0x0000001008087825 */ /* 0x002fca00078e00c2 */
[----:B------:R0:W2:Y:S01]  /*37f0*/  LDG.E.128 R192, desc[UR4][R8.64] ;  /* 0x0000000408c07981 */ /* 0x0000a2000c1e1d00 */
[C---:B---3--:R-:W-:Y:S01]  /*3800*/  FADD.FTZ R12, -R6.reuse, R198 ;  /* 0x000000c6060c7221 */ /* 0x048fe20000010100 */
[C---:B0-----:R-:W-:Y:S02]  /*3810*/  FADD.FTZ R9, -R6.reuse, R197 ;  /* 0x000000c506097221 */ /* 0x041fe40000010100 */
[----:B------:R-:W3:Y:S01]  /*3820*/  LDL R198, [R1+0x58] ;  /* 0x0000580001c67983 */ /* 0x000ee20000100800 */
[----:B------:R-:W-:-:S03]  /*3830*/  FADD.FTZ R8, -R6, R196 ;  /* 0x000000c406087221 */ /* 0x000fc60000010100 */
[----:B------:R-:W4:Y:S04]  /*3840*/  LDL R197, [R1+0x5c] ;  /* 0x00005c0001c57983 */ /* 0x000f280000100800 */
[----:B------:R-:W4:Y:S01]  /*3850*/  LDL R196, [R1+0x60] ;  /* 0x0000600001c47983 */ /* 0x000f220000100800 */
[----:B------:R-:W-:Y:S01]  /*3860*/  FADD.FTZ R6, -R6, R199 ;  /* 0x000000c706067221 */ /* 0x000fe20000010100 */
[----:B------:R-:W-:-:S03]  /*3870*/  FMUL.FTZ R219, R7, R8 ;  /* 0x0000000807db7220 */ /* 0x000fc60000410000 */
[C---:B------:R-:W-:Y:S01]  /*3880*/  FMUL.FTZ R8, R7.reuse, R6 ;  /* 0x0000000607087220 */ /* 0x040fe20000410000 */
[C---:B------:R-:W-:Y:S01]  /*3890*/  FMUL.FTZ R216, R7.reuse, R9 ;  /* 0x0000000907d87220 */ /* 0x040fe20000410000 */
[----:B------:R-:W-:Y:S01]  /*38a0*/  FMUL.FTZ R12, R7, R12 ;  /* 0x0000000c070c7220 */ /* 0x000fe20000410000 */
        /* <DEDUP_REMOVED lines=10> */
[----:B----4-:R-:W-:-:S04]  /*3950*/  FMUL.FTZ R197, R197, R193 ;  /* 0x000000c1c5c57220 */ /* 0x010fc80000410000 */
[----:B------:R0:W-:Y:S01]  /*3960*/  STL [R1+0x20], R198 ;  /* 0x000020c601007387 */ /* 0x0001e20000100800 */
[----:B------:R-:W-:-:S03]  /*3970*/  FMUL.FTZ R196, R196, R194 ;  /* 0x000000c2c4c47220 */ /* 0x000fc60000410000 */
        /* <DEDUP_REMOVED lines=11> */
.L_x_15239:
[----:B------:R-:W-:Y:S05]  /*3a30*/  BSYNC B0 ;  /* 0x0000000000007941 */ /* 0x000fea0003800000 */
.L_x_15210:
[----:B-----5:R-:W2:Y:S01]  /*3a40*/  LDL.LU R6, [R1+0x50] ;  /* 0x0000500001067983 */ /* 0x020ea20000300800 */
[----:B------:R-:W-:Y:S01]  /*3a50*/  UMOV UR6, 0xffffffff ;  /* 0xffffffff00067882 */ /* 0x000fe20000000000 */
[----:B------:R-:W-:Y:S01]  /*3a60*/  LOP3.LUT R5, R5, 0xfffffff7, RZ, 0xc0, !PT ;  /* 0xfffffff705057812 */ /* 0x000fe200078ec0ff */
[----:B0-234-:R-:W1:Y:S02]  /*3a70*/  S2R R8, SR_TID.X ;  /* 0x0000000000087919 */ /* 0x01de640000002100 */
[----:B-1----:R-:W-:Y:S02]  /*3a80*/  SHF.R.U32.HI R196, RZ, 0x5, R8 ;  /* 0x00000005ffc47819 */ /* 0x002fe40000011608 */
        /* <DEDUP_REMOVED lines=24> */
.L_x_15390:
        /* <DEDUP_REMOVED lines=38> */
[----:B0-----:R-:W-:-:S05]  /*3e70*/  IMAD.WIDE.U32 R8, R3, 0x10, R8 ;  /* 0x0000001003087825 */ /* 0x001fca00078e0008 */
[----:B------:R0:W5:Y:S02]  /*3e80*/  LDG.E.128 R180, desc[UR4][R8.64] ;  /* 0x0000000408b47981 */ /* 0x000164000c1e1d00 */
.L_x_15262:
[----:B------:R-:W-:Y:S05]  /*3e90*/  BSYNC B1 ;  /* 0x0000000000017941 */ /* 0x000fea0003800000 */
.L_x_15261:
[----:B0-----:R-:W0:Y:S01]  /*3ea0*/  @!P3 LDC.64 R8, c[0x0][0x2c8] ;  /* 0x0000b200ff08bb82 */ /* 0x001e220000000a00 */
        /* <DEDUP_REMOVED lines=16> */
.L_x_15264:
[----:B------:R-:W-:Y:S05]  /*3fb0*/  BSYNC B1 ;  /* 0x0000000000017941 */ /* 0x000fea0003800000 */
.L_x_15263:
        /* <DEDUP_REMOVED lines=24> */
.L_x_15266:
[----:B------:R-:W-:Y:S05]  /*4140*/  BSYNC B1 ;  /* 0x0000000000017941 */ /* 0x000fea0003800000 */
.L_x_15265:
        /* <DEDUP_REMOVED lines=21> */
.L_x_15268:
[----:B------:R-:W-:Y:S05]  /*42a0*/  BSYNC B1 ;  /* 0x0000000000017941 */ /* 0x000fea0003800000 */
.L_x_15267:
        /* <DEDUP_REMOVED lines=18> */
.L_x_15270:
[----:B------:R-:W-:Y:S05]  /*43d0*/  BSYNC B1 ;  /* 0x0000000000017941 */ /* 0x000fea0003800000 */
.L_x_15269:
        /* <DEDUP_REMOVED lines=22> */
.L_x_15260:
[----:B------:R-:W-:Y:S05]  /*4540*/  BSYNC B0 ;  /* 0x0000000000007941 */ /* 0x000fea0003800000 */
.L_x_15259:
        /* <DEDUP_REMOVED lines=24> */
.L_x_15274:
[----:B------:R-:W-:Y:S05]  /*46d0*/  BSYNC B1 ;  /* 0x0000000000017941 */ /* 0x000fea0003800000 */
.L_x_15273:
        /* <DEDUP_REMOVED lines=9> */
[----:B-1----:R-:W-:-:S04]  /*4770*/  @P4 FMUL.FTZ R195, R195, R196 ;  /* 0x000000c4c3c34220 */ /* 0x002fc80000410000 */
[-C--:B-----5:R-:W-:Y:S01]  /*4780*/  @P4 FFMA.FTZ R96, R180, R195.reuse, R96 ;  /* 0x000000c3b4604223 */ /* 0x0a0fe20000010060 */
        /* <DEDUP_REMOVED lines=10> */
.L_x_15276:
[----:B------:R-:W-:Y:S05]  /*4830*/  BSYNC B1 ;  /* 0x0000000000017941 */ /* 0x000fea0003800000 */
.L_x_15275:
[----:B------:R-:W2:Y:S01]  /*4840*/  LDL R197, [R1+0x16c] ;  /* 0x00016c0001c57983 */ /* 0x000ea20000100800 */
[----:B------:R-:W0:Y:S01]  /*4850*/  @P4 LDC R196, c[0x0][0x29c] ;  /* 0x0000a700ffc44b82 */ /* 0x000e220000000800 */
[----:B------:R-:W-:Y:S01]  /*4860*/  @!P3 ISETP.NE.U32.AND P6, PT, R8, RZ, PT ;  /* 0x000000ff0800b20c */ /* 0x000fe20003fc5070 */
[----:B------:R-:W-:Y:S01]  /*4870*/  BSSY B1, `(.L_x_15277) ;  /* 0x000000e000017945 */ /* 0x000fe20003800000 */
[----:B------:R-:W-:Y:S02]  /*4880*/  SEL R185, R195, R185, P5 ;  /* 0x000000b9c3b97207 */ /* 0x000fe40002800000 */
[----:B------:R-:W-:Y:S01]  /*4890*/  @!P3 ISETP.NE.AND.EX P6, PT, R9, RZ, PT, P6 ;  /* 0x000000ff0900b20c */ /* 0x000fe20003fc5360 */
[----:B0-----:R-:W-:-:S03]  /*48a0*/  @P4 FMUL.FTZ R195, R195, R196 ;  /* 0x000000c4c3c34220 */ /* 0x001fc60000410000 */
[----:B------:R-:W-:Y:S01]  /*48b0*/  @!P3 FSEL R196, R138, RZ, P6 ;  /* 0x000000ff8ac4b208 */ /* 0x000fe20003000000 */
[-C--:B------:R-:W-:Y:S01]  /*48c0*/  @P4 FFMA.FTZ R97, R181, R195.reuse, R97 ;  /* 0x000000c3b5614223 */ /* 0x080fe20000010061 */
        /* <DEDUP_REMOVED lines=8> */
.L_x_15278:
[----:B------:R-:W-:Y:S05]  /*4950*/  BSYNC B1 ;  /* 0x0000000000017941 */ /* 0x000fea0003800000 */
.L_x_15277:
        /* <DEDUP_REMOVED lines=11> */
.L_x_15280:
[----:B------:R-:W-:Y:S05]  /*4a10*/  BSYNC B1 ;  /* 0x0000000000017941 */ /* 0x000fea0003800000 */
.L_x_15279:
        /* <DEDUP_REMOVED lines=22> */
.L_x_15272:
[----:B------:R-:W-:Y:S05]  /*4b80*/  BSYNC B0 ;  /* 0x0000000000007941 */ /* 0x000fea0003800000 */
.L_x_15271:
        /* <DEDUP_REMOVED lines=24> */
.L_x_15284:
[----:B------:R-:W-:Y:S05]  /*4d10*/  BSYNC B1 ;  /* 0x0000000000017941 */ /* 0x000fea0003800000 */
.L_x_15283:
        /* <DEDUP_REMOVED lines=20> */
.L_x_15286:
[----:B------:R-:W-:Y:S05]  /*4e60*/  BSYNC B1 ;  /* 0x0000000000017941 */ /* 0x000fea0003800000 */
.L_x_15285:
        /* <DEDUP_REMOVED lines=17> */
.L_x_15288:
[----:B------:R-:W-:Y:S05]  /*4f80*/  BSYNC B1 ;  /* 0x0000000000017941 */ /* 0x000fea0003800000 */
.L_x_15287:
        /* <DEDUP_REMOVED lines=11> */
.L_x_15290:
[----:B------:R-:W-:Y:S05]  /*5040*/  BSYNC B1 ;  /* 0x0000000000017941 */ /* 0x000fea0003800000 */
.L_x_15289:
        /* <DEDUP_REMOVED lines=22> */
.L_x_15282:
[----:B------:R-:W-:Y:S05]  /*51b0*/  BSYNC B0 ;  /* 0x0000000000007941 */ /* 0x000fea0003800000 */
.L_x_15281:
        /* <DEDUP_REMOVED lines=24> */
.L_x_15294:
[----:B------:R-:W-:Y:S05]  /*5340*/  BSYNC B1 ;  /* 0x0000000000017941 */ /* 0x000fea0003800000 */
.L_x_15293:
        /* <DEDUP_REMOVED lines=20> */
.L_x_15296:
[----:B------:R-:W-:Y:S05]  /*5490*/  BSYNC B1 ;  /* 0x0000000000017941 */ /* 0x000fea0003800000 */
.L_x_15295:
        /* <DEDUP_REMOVED lines=17> */
.L_x_15298:
[----:B------:R-:W-:Y:S05]  /*55b0*/  BSYNC B1 ;  /* 0x0000000000017941 */ /* 0x000fea0003800000 */
.L_x_15297:
        /* <DEDUP_REMOVED lines=11> */
.L_x_15300:
[----:B------:R-:W-:Y:S05]  /*5670*/  BSYNC B1 ;  /* 0x0000000000017941 */ /* 0x000fea0003800000 */
.L_x_15299:
        /* <DEDUP_REMOVED lines=22> */
.L_x_15292:
[----:B------:R-:W-:Y:S05]  /*57e0*/  BSYNC B0 ;  /* 0x0000000000007941 */ /* 0x000fea0003800000 */
.L_x_15291:
        /* <DEDUP_REMOVED lines=24> */
.L_x_15304:
[----:B------:R-:W-:Y:S05]  /*5970*/  BSYNC B1 ;  /* 0x0000000000017941 */ /* 0x000fea0003800000 */
.L_x_15303:
        /* <DEDUP_REMOVED lines=20> */
.L_x_15306:
[----:B------:R-:W-:Y:S05]  /*5ac0*/  BSYNC B1 ;  /* 0x0000000000017941 */ /* 0x000fea0003800000 */
.L_x_15305:
        /* <DEDUP_REMOVED lines=17> */
.L_x_15308:
[----:B------:R-:W-:Y:S05]  /*5be0*/  BSYNC B1 ;  /* 0x0000000000017941 */ /* 0x000fea0003800000 */
.L_x_15307:
        /* <DEDUP_REMOVED lines=11> */
.L_x_15310:
[----:B------:R-:W-:Y:S05]  /*5ca0*/  BSYNC B1 ;  /* 0x0000000000017941 */ /* 0x000fea0003800000 */
.L_x_15309:
        /* <DEDUP_REMOVED lines=22> */
.L_x_15302:
[----:B------:R-:W-:Y:S05]  /*5e10*/  BSYNC B0 ;  /* 0x0000000000007941 */ /* 0x000fea0003800000 */
.L_x_15301:
        /* <DEDUP_REMOVED lines=24> */
.L_x_15314:
[----:B------:R-:W-:Y:S05]  /*5fa0*/  BSYNC B1 ;  /* 0x0000000000017941 */ /* 0x000fea0003800000 */
.L_x_15313:
        /* <DEDUP_REMOVED lines=20> */
.L_x_15316:
[----:B------:R-:W-:Y:S05]  /*60f0*/  BSYNC B1 ;  /* 0x0000000000017941 */ /* 0x000fea0003800000 */
.L_x_15315:
        /* <DEDUP_REMOVED lines=17> */
.L_x_15318:
[----:B------:R-:W-:Y:S05]  /*6210*/  BSYNC B1 ;  /* 0x0000000000017941 */ /* 0x000fea0003800000 */
.L_x_15317:
        /* <DEDUP_REMOVED lines=11> */
.L_x_15320:
[----:B------:R-:W-:Y:S05]  /*62d0*/  BSYNC B1 ;  /* 0x0000000000017941 */ /* 0x000fea0003800000 */
.L_x_15319:
        /* <DEDUP_REMOVED lines=22> */
.L_x_15312:
[----:B------:R-:W-:Y:S05]  /*6440*/  BSYNC B0 ;  /* 0x0000000000007941 */ /* 0x000fea0003800000 */
.L_x_15311:
        /* <DEDUP_REMOVED lines=23> */
.L_x_15324:
[----:B------:R-:W-:Y:S05]  /*65c0*/  BSYNC B1 ;  /* 0x0000000000017941 */ /* 0x000fea0003800000 */
.L_x_15323:
        /* <DEDUP_REMOVED lines=20> */
.L_x_15326:
[----:B------:R-:W-:Y:S05]  /*6710*/  BSYNC B1 ;  /* 0x0000000000017941 */ /* 0x000fea0003800000 */
.L_x_15325:
        /* <DEDUP_REMOVED lines=17> */
.L_x_15328:
[----:B------:R-:W-:Y:S05]  /*6830*/  BSYNC B1 ;  /* 0x0000000000017941 */ /* 0x000fea0003800000 */
.L_x_15327:
        /* <DEDUP_REMOVED lines=11> */
.L_x_15330:
[----:B------:R-:W-:Y:S05]  /*68f0*/  BSYNC B1 ;  /* 0x0000000000017941 */ /* 0x000fea0003800000 */
.L_x_15329:
        /* <DEDUP_REMOVED lines=22> */
.L_x_15322:
[----:B------:R-:W-:Y:S05]  /*6a60*/  BSYNC B0 ;  /* 0x0000000000007941 */ /* 0x000fea0003800000 */
.L_x_15321:
        /* <DEDUP_REMOVED lines=23> */
.L_x_15334:
[----:B------:R-:W-:Y:S05]  /*6be0*/  BSYNC B1 ;  /* 0x0000000000017941 */ /* 0x000fea0003800000 */
.L_x_15333:
        /* <DEDUP_REMOVED lines=20> */
.L_x_15336:
[----:B------:R-:W-:Y:S05]  /*6d30*/  BSYNC B1 ;  /* 0x0000000000017941 */ /* 0x000fea0003800000 */
.L_x_15335:
        /* <DEDUP_REMOVED lines=17> */
.L_x_15338:
[----:B------:R-:W-:Y:S05]  /*6e50*/  BSYNC B1 ;  /* 0x0000000000017941 */ /* 0x000fea0003800000 */
.L_x_15337:
        /* <DEDUP_REMOVED lines=11> */
.L_x_15340:
[----:B------:R-:W-:Y:S05]  /*6f10*/  BSYNC B1 ;  /* 0x0000000000017941 */ /* 0x000fea0003800000 */
.L_x_15339:
        /* <DEDUP_REMOVED lines=22> */
.L_x_15332:
[----:B------:R-:W-:Y:S05]  /*7080*/  BSYNC B0 ;  /* 0x0000000000007941 */ /* 0x000fea0003800000 */
.L_x_15331:
        /* <DEDUP_REMOVED lines=23> */
.L_x_15344:
[----:B------:R-:W-:Y:S05]  /*7200*/  BSYNC B1 ;  /* 0x0000000000017941 */ /* 0x000fea0003800000 */
.L_x_15343:
        /* <DEDUP_REMOVED lines=20> */
.L_x_15346:
[----:B------:R-:W-:Y:S05]  /*7350*/  BSYNC B1 ;  /* 0x0000000000017941 */ /* 0x000fea0003800000 */
.L_x_15345:
        /* <DEDUP_REMOVED lines=17> */
.L_x_15348:
[----:B------:R-:W-:Y:S05]  /*7470*/  BSYNC B1 ;  /* 0x0000000000017941 */ /* 0x000fea0003800000 */
.L_x_15347:
        /* <DEDUP_REMOVED lines=11> */
.L_x_15350:
[----:B------:R-:W-:Y:S05]  /*7530*/  BSYNC B1 ;  /* 0x0000000000017941 */ /* 0x000fea0003800000 */
.L_x_15349:
        /* <DEDUP_REMOVED lines=22> */
.L_x_15342:
[----:B------:R-:W-:Y:S05]  /*76a0*/  BSYNC B0 ;  /* 0x0000000000007941 */ /* 0x000fea0003800000 */
.L_x_15341:
        /* <DEDUP_REMOVED lines=24> */
.L_x_15354:
[----:B------:R-:W-:Y:S05]  /*7830*/  BSYNC B1 ;  /* 0x0000000000017941 */ /* 0x000fea0003800000 */
.L_x_15353:
        /* <DEDUP_REMOVED lines=21> */
.L_x_15356:
[----:B------:R-:W-:Y:S05]  /*7990*/  BSYNC B1 ;  /* 0x0000000000017941 */ /* 0x000fea0003800000 */
.L_x_15355:
        /* <DEDUP_REMOVED lines=18> */
.L_x_15358:
[----:B------:R-:W-:Y:S05]  /*7ac0*/  BSYNC B1 ;  /* 0x0000000000017941 */ /* 0x000fea0003800000 */
.L_x_15357:
        /* <DEDUP_REMOVED lines=12> */
.L_x_15360:
[----:B------:R-:W-:Y:S05]  /*7b90*/  BSYNC B1 ;  /* 0x0000000000017941 */ /* 0x000fea0003800000 */
.L_x_15359:
        /* <DEDUP_REMOVED lines=20> */
.L_x_15352:
[----:B------:R-:W-:Y:S05]  /*7ce0*/  BSYNC B0 ;  /* 0x0000000000007941 */ /* 0x000fea0003800000 */
.L_x_15351:
[----:B------:R-:W-:Y:S02]  /*7cf0*/  LOP3.LUT P3, RZ, R5, 0x8, RZ, 0xc0, !PT ;  /* 0x0000000805ff7812 */ /* 0x000fe4000786c0ff */
[----:B------:R-:W-:Y:S02]  /*7d00*/  IADD3 R4, R4, UR10, RZ ;  /* 0x0000000a04047c10 */ /* 0x000fe4000fffe0ff */
[----:B------:R-:W-:Y:S02]  /*7d10*/  SEL R3, RZ, 0x1, P3 ;  /* 0x00000001ff037807 */ /* 0x000fe40001800000 */
[----:B------:R-:W-:-:S03]  /*7d20*/  ISETP.GE.AND P3, PT, R4, UR11, PT ;  /* 0x0000000b04007c0c */ /* 0x000fc6000bf66270 */
[----:B------:R0:W-:Y:S10]  /*7d30*/  STL.S16 [R1+0x50], R3 ;  /* 0x0000500301007387 */ /* 0x0001f40000100600 */
[----:B0-----:R-:W-:Y:S05]  /*7d40*/  @!P3 BRA `(.L_x_15361) ;  /* 0xffffff9000ecb947 */ /* 0x001fea000383ffff */
.L_x_15209:
        /* <DEDUP_REMOVED lines=18> */
.L_x_15363:
[----:B------:R-:W-:Y:S05]  /*7e70*/  BSYNC B0 ;  /* 0x0000000000007941 */ /* 0x000fea0003800000 */
.L_x_15362:
        /* <DEDUP_REMOVED lines=13> */
.L_x_15365:
[----:B------:R-:W-:Y:S05]  /*7f50*/  BSYNC B0 ;  /* 0x0000000000007941 */ /* 0x000fea0003800000 */
.L_x_15364:
        /* <DEDUP_REMOVED lines=13> */
.L_x_15367:
[----:B------:R-:W-:Y:S05]  /*8030*/  BSYNC B0 ;  /* 0x0000000000007941 */ /* 0x000fea0003800000 */
.L_x_15366:
        /* <DEDUP_REMOVED lines=13> */
.L_x_15369:
[----:B------:R-:W-:Y:S05]  /*8110*/  BSYNC B0 ;  /* 0x0000000000007941 */ /* 0x000fea0003800000 */
.L_x_15368:
        /* <DEDUP_REMOVED lines=13> */
.L_x_15371:
[----:B------:R-:W-:Y:S05]  /*81f0*/  BSYNC B0 ;  /* 0x0000000000007941 */ /* 0x000fea0003800000 */
.L_x_15370:
        /* <DEDUP_REMOVED lines=13> */
.L_x_15373:
[----:B------:R-:W-:Y:S05]  /*82d0*/  BSYNC B0 ;  /* 0x0000000000007941 */ /* 0x000fea0003800000 */
.L_x_15372:
        /* <DEDUP_REMOVED lines=12> */
.L_x_15375:
[----:B------:R-:W-:Y:S05]  /*83a0*/  BSYNC B0 ;  /* 0x0000000000007941 */ /* 0x000fea0003800000 */
.L_x_15374:
        /* <DEDUP_REMOVED lines=12> */
.L_x_15377:
[----:B------:R-:W-:Y:S05]  /*8470*/  BSYNC B0 ;  /* 0x0000000000007941 */ /* 0x000fea0003800000 */
.L_x_15376:
        /* <DEDUP_REMOVED lines=12> */
.L_x_15379:
[----:B------:R-:W-:Y:S05]  /*8540*/  BSYNC B0 ;  /* 0x0000000000007941 */ /* 0x000fea0003800000 */
.L_x_15378:
        /* <DEDUP_REMOVED lines=12> */
.L_x_15258:
[----:B------:R-:W-:Y:S01]  /*8610*/  HFMA2.MMA R9, -RZ, RZ, 0, 1.847743988037109375e-06 ;  /* 0x0000001fff097435 */ /* 0x000fe200000001ff */
[----:B------:R-:W-:Y:S02]  /*8620*/  MOV R8, 0x10 ;  /* 0x0000001000087802 */ /* 0x000fe40000000f00 */
[----:B------:R-:W-:-:S08]  /*8630*/  MOV R192, 0xffffffff ;  /* 0xffffffff00c07802 */ /* 0x000fd00000000f00 */
[----:B------:R-:W-:Y:S05]  /*8640*/  WARPSYNC.COLLECTIVE R192, `(.L_x_15380) ;  /* 0x00000000c0087348 */ /* 0x000fea0003c00000 */
[----:B------:R0:W1:Y:S02]  /*8650*/  SHFL.DOWN P5, R194, R11, R8, R9 ;  /* 0x080000080bc27389 */ /* 0x00006400000a0009 */
[----:B01----:R-:W-:Y:S01]  /*8660*/  ENDCOLLECTIVE ;  /* 0x000000000000791b */ /* 0x003fe20003800000 */
.L_x_15380:
[----:B------:R-:W-:-:S05]  /*8670*/  MOV R8, R194 ;  /* 0x000000c200087202 */ /* 0x000fca0000000f00 */
[----:B------:R-:W-:Y:S01]  /*8680*/  FADD.FTZ R193, R8, R11 ;  /* 0x0000000b08c17221 */ /* 0x000fe20000010000 */
[----:B------:R-:W-:Y:S01]  /*8690*/  HFMA2.MMA R8, -RZ, RZ, 0, 9.5367431640625e-07 ;  /* 0x00000010ff087435 */ /* 0x000fe200000001ff */
[----:B------:R-:W-:-:S10]  /*86a0*/  MOV R11, R3 ;  /* 0x00000003000b7202 */ /* 0x000fd40000000f00 */
[----:B------:R-:W-:Y:S05]  /*86b0*/  WARPSYNC.COLLECTIVE R192, `(.L_x_15381) ;  /* 0x00000000c0087348 */ /* 0x000fea0003c00000 */
[----:B------:R0:W1:Y:S02]  /*86c0*/  SHFL.DOWN P5, R194, R11, R8, R9 ;  /* 0x080000080bc27389 */ /* 0x00006400000a0009 */
[----:B01----:R-:W-:Y:S01]  /*86d0*/  ENDCOLLECTIVE ;  /* 0x000000000000791b */ /* 0x003fe20003800000 */
.L_x_15381:
[----:B------:R-:W-:Y:S02]  /*86e0*/  MOV R11, R193 ;  /* 0x000000c1000b7202 */ /* 0x000fe40000000f00 */
[----:B------:R-:W-:-:S05]  /*86f0*/  MOV R8, R194 ;  /* 0x000000c200087202 */ /* 0x000fca0000000f00 */
[----:B------:R-:W-:Y:S01]  /*8700*/  FADD.FTZ R3, R8, R3 ;  /* 0x0000000308037221 */ /* 0x000fe20000010000 */
[----:B------:R-:W-:-:S11]  /*8710*/  HFMA2.MMA R8, -RZ, RZ, 0, 4.76837158203125e-07 ;  /* 0x00000008ff087435 */ /* 0x000fd600000001ff */
[----:B------:R-:W-:Y:S05]  /*8720*/  WARPSYNC.COLLECTIVE R192, `(.L_x_15382) ;  /* 0x00000000c0087348 */ /* 0x000fea0003c00000 */
[----:B------:R0:W1:Y:S02]  /*8730*/  SHFL.DOWN P5, R194, R11, R8, R9 ;  /* 0x080000080bc27389 */ /* 0x00006400000a0009 */
[----:B01----:R-:W-:Y:S01]  /*8740*/  ENDCOLLECTIVE ;  /* 0x000000000000791b */ /* 0x003fe20003800000 */
.L_x_15382:
[----:B------:R-:W-:Y:S02]  /*8750*/  MOV R11, R3 ;  /* 0x00000003000b7202 */ /* 0x000fe40000000f00 */
[----:B------:R-:W-:-:S05]  /*8760*/  MOV R8, R194 ;  /* 0x000000c200087202 */ /* 0x000fca0000000f00 */
[----:B------:R-:W-:Y:S01]  /*8770*/  FADD.FTZ R193, R193, R8 ;  /* 0x00000008c1c17221 */ /* 0x000fe20000010000 */
[----:B------:R-:W-:-:S11]  /*8780*/  HFMA2.MMA R8, -RZ, RZ, 0, 4.76837158203125e-07 ;  /* 0x00000008ff087435 */ /* 0x000fd600000001ff */
[----:B------:R-:W-:Y:S05]  /*8790*/  WARPSYNC.COLLECTIVE R192, `(.L_x_15383) ;  /* 0x00000000c0087348 */ /* 0x000fea0003c00000 */
[----:B------:R0:W1:Y:S02]  /*87a0*/  SHFL.DOWN P5, R194, R11, R8, R9 ;  /* 0x080000080bc27389 */ /* 0x00006400000a0009 */
[----:B01----:R-:W-:Y:S01]  /*87b0*/  ENDCOLLECTIVE ;  /* 0x000000000000791b */ /* 0x003fe20003800000 */
.L_x_15383:
[----:B------:R-:W-:Y:S02]  /*87c0*/  MOV R11, R193 ;  /* 0x000000c1000b7202 */ /* 0x000fe40000000f00 */
[----:B------:R-:W-:-:S05]  /*87d0*/  MOV R8, R194 ;  /* 0x000000c200087202 */ /* 0x000fca0000000f00 */
[----:B------:R-:W-:Y:S01]  /*87e0*/  FADD.FTZ R3, R3, R8 ;  /* 0x0000000803037221 */ /* 0x000fe20000010000 */
[----:B------:R-:W-:-:S11]  /*87f0*/  HFMA2.MMA R8, -RZ, RZ, 0, 2.384185791015625e-07 ;  /* 0x00000004ff087435 */ /* 0x000fd600000001ff */
[----:B------:R-:W-:Y:S05]  /*8800*/  WARPSYNC.COLLECTIVE R192, `(.L_x_15384) ;  /* 0x00000000c0087348 */ /* 0x000fea0003c00000 */
[----:B------:R0:W1:Y:S02]  /*8810*/  SHFL.DOWN P5, R194, R11, R8, R9 ;  /* 0x080000080bc27389 */ /* 0x00006400000a0009 */
[----:B01----:R-:W-:Y:S01]  /*8820*/  ENDCOLLECTIVE ;  /* 0x000000000000791b */ /* 0x003fe20003800000 */
.L_x_15384:
[----:B------:R-:W-:Y:S02]  /*8830*/  MOV R11, R3 ;  /* 0x00000003000b7202 */ /* 0x000fe40000000f00 */
[----:B------:R-:W-:-:S05]  /*8840*/  MOV R8, R194 ;  /* 0x000000c200087202 */ /* 0x000fca0000000f00 */
[----:B------:R-:W-:Y:S01]  /*8850*/  FADD.FTZ R193, R193, R8 ;  /* 0x00000008c1c17221 */ /* 0x000fe20000010000 */
[----:B------:R-:W-:-:S11]  /*8860*/  HFMA2.MMA R8, -RZ, RZ, 0, 2.384185791015625e-07 ;  /* 0x00000004ff087435 */ /* 0x000fd600000001ff */
[----:B------:R-:W-:Y:S05]  /*8870*/  WARPSYNC.COLLECTIVE R192, `(.L_x_15385) ;  /* 0x00000000c0087348 */ /* 0x000fea0003c00000 */
[----:B------:R0:W1:Y:S02]  /*8880*/  SHFL.DOWN P5, R194, R11, R8, R9 ;  /* 0x080000080bc27389 */ /* 0x00006400000a0009 */
[----:B01----:R-:W-:Y:S01]  /*8890*/  ENDCOLLECTIVE ;  /* 0x000000000000791b */ /* 0x003fe20003800000 */
.L_x_15385:
[----:B------:R-:W-:Y:S02]  /*88a0*/  MOV R11, R193 ;  /* 0x000000c1000b7202 */ /* 0x000fe40000000f00 */
[----:B------:R-:W-:-:S05]  /*88b0*/  MOV R8, R194 ;  /* 0x000000c200087202 */ /* 0x000fca0000000f00 */
[----:B------:R-:W-:Y:S01]  /*88c0*/  FADD.FTZ R3, R3, R8 ;  /* 0x0000000803037221 */ /* 0x000fe20000010000 */
[----:B------:R-:W-:-:S11]  /*88d0*/  HFMA2.MMA R8, -RZ, RZ, 0, 1.1920928955078125e-07 ;  /* 0x00000002ff087435 */ /* 0x000fd600000001ff */
[----:B------:R-:W-:Y:S05]  /*88e0*/  WARPSYNC.COLLECTIVE R192, `(.L_x_15386) ;  /* 0x00000000c0087348 */ /* 0x000fea0003c00000 */
[----:B------:R0:W1:Y:S02]  /*88f0*/  SHFL.DOWN P5, R194, R11, R8, R9 ;  /* 0x080000080bc27389 */ /* 0x00006400000a0009 */
[----:B01----:R-:W-:Y:S01]  /*8900*/  ENDCOLLECTIVE ;  /* 0x000000000000791b */ /* 0x003fe20003800000 */
.L_x_15386:
[----:B------:R-:W-:Y:S02]  /*8910*/  MOV R11, R3 ;  /* 0x00000003000b7202 */ /* 0x000fe40000000f00 */
[----:B------:R-:W-:-:S05]  /*8920*/  MOV R8, R194 ;  /* 0x000000c200087202 */ /* 0x000fca0000000f00 */
[----:B------:R-:W-:Y:S01]  /*8930*/  FADD.FTZ R193, R193, R8 ;  /* 0x00000008c1c17221 */ /* 0x000fe20000010000 */
[----:B------:R-:W-:-:S11]  /*8940*/  HFMA2.MMA R8, -RZ, RZ, 0, 1.1920928955078125e-07 ;  /* 0x00000002ff087435 */ /* 0x000fd600000001ff */
[----:B------:R-:W-:Y:S05]  /*8950*/  WARPSYNC.COLLECTIVE R192, `(.L_x_15387) ;  /* 0x00000000c0087348 */ /* 0x000fea0003c00000 */
[----:B------:R0:W1:Y:S02]  /*8960*/  SHFL.DOWN P5, R194, R11, R8, R9 ;  /* 0x080000080bc27389 */ /* 0x00006400000a0009 */
[----:B01----:R-:W-:Y:S01]  /*8970*/  ENDCOLLECTIVE ;  /* 0x000000000000791b */ /* 0x003fe20003800000 */
.L_x_15387:
[----:B------:R-:W-:Y:S02]  /*8980*/  MOV R11, R193 ;  /* 0x000000c1000b7202 */ /* 0x000fe40000000f00 */
[----:B------:R-:W-:-:S05]  /*8990*/  MOV R8, R194 ;  /* 0x000000c200087202 */ /* 0x000fca0000000f00 */
[----:B------:R-:W-:Y:S01]  /*89a0*/  FADD.FTZ R3, R3, R8 ;  /* 0x0000000803037221 */ /* 0x000fe20000010000 */
[----:B------:R-:W-:-:S11]  /*89b0*/  HFMA2.MMA R8, -RZ, RZ, 0, 5.9604644775390625e-08 ;  /* 0x00000001ff087435 */ /* 0x000fd600000001ff */
[----:B------:R-:W-:Y:S05]  /*89c0*/  WARPSYNC.COLLECTIVE R192, `(.L_x_15388) ;  /* 0x00000000c0087348 */ /* 0x000fea0003c00000 */
[----:B------:R0:W1:Y:S02]  /*89d0*/  SHFL.DOWN P5, R194, R11, R8, R9 ;  /* 0x080000080bc27389 */ /* 0x00006400000a0009 */
[----:B01----:R-:W-:Y:S01]  /*89e0*/  ENDCOLLECTIVE ;  /* 0x000000000000791b */ /* 0x003fe20003800000 */
.L_x_15388:
[----:B------:R-:W-:Y:S02]  /*89f0*/  MOV R11, R3 ;  /* 0x00000003000b7202 */ /* 0x000fe40000000f00 */
[----:B------:R-:W-:-:S07]  /*8a00*/  MOV R195, R194 ;  /* 0x000000c200c37202 */ /* 0x000fce0000000f00 */
[----:B------:R-:W-:Y:S05]  /*8a10*/  WARPSYNC.COLLECTIVE R192, `(.L_x_15389) ;  /* 0x00000000c0087348 */ /* 0x000fea0003c00000 */
[----:B------:R0:W1:Y:S02]  /*8a20*/  SHFL.DOWN P5, R194, R11, R8, R9 ;  /* 0x080000080bc27389 */ /* 0x00006400000a0009 */
[----:B01----:R-:W-:Y:S01]  /*8a30*/  ENDCOLLECTIVE ;  /* 0x000000000000791b */ /* 0x003fe20003800000 */
.L_x_15389:
[----:B------:R-:W-:Y:S01]  /*8a40*/  MOV R9, R194 ;  /* 0x000000c200097202 */ /* 0x000fe20000000f00 */
[----:B------:R-:W-:Y:S06]  /*8a50*/  BRA `(.L_x_15390) ;  /* 0xffffffb0006c7947 */ /* 0x000fec000383ffff */
.L_x_15391:
        /* <DEDUP_REMOVED lines=10> */
.L_x_16656:


//--------------------- .text._ZN10layer_norm13ln_bwd_kernelINS_13Kernel_traitsIfffffjLj5120ELj1ELj1ELj4ELj16ENS_18Kernel_traits_baseILj5120EfffffjLj128EEEEELb0ELb1ELb1ELb1EEEvNS_9BwdParamsE --------------------------
	.section	.text._ZN10layer_norm13ln_bwd_kernelINS_13Kernel_traitsIfffffjLj5120ELj1ELj1ELj4ELj16ENS_18Kernel_traits_baseILj5120EfffffjLj128EEEEELb0ELb1ELb1ELb1EEEvNS_9BwdParamsE,"ax",@progbits
	.align	128
        .global         _ZN10layer_norm13ln_bwd_kernelINS_13Kernel_traitsIfffffjLj5120ELj1ELj1ELj4ELj16ENS_18Kernel_traits_baseILj5120EfffffjLj128EEEEELb0ELb1ELb1ELb1EEEvNS_9BwdParamsE
        .type           _ZN10layer_norm13ln_bwd_kernelINS_13Kernel_traitsIfffffjLj5120ELj1ELj1ELj4ELj16ENS_18Kernel_traits_baseILj5120EfffffjLj128EEEEELb0ELb1ELb1ELb1EEEvNS_9BwdParamsE,@function
        .size           _ZN10layer_norm13ln_bwd_kernelINS_13Kernel_traitsIfffffjLj5120ELj1ELj1ELj4ELj16ENS_18Kernel_traits_baseILj5120EfffffjLj128EEEEELb0ELb1ELb1ELb1EEEvNS_9BwdParamsE,(.L_x_16657 - _ZN10layer_norm13ln_bwd_kernelINS_13Kernel_traitsIfffffjLj5120ELj1ELj1ELj4ELj16ENS_18Kernel_traits_baseILj5120EfffffjLj128EEEEELb0ELb1ELb1ELb1EEEvNS_9BwdParamsE)
        .other          _ZN10layer_norm13ln_bwd_kernelINS_13Kernel_traitsIfffffjLj5120ELj1ELj1ELj4ELj16ENS_18Kernel_traits_baseILj5120EfffffjLj128EEEEELb0ELb1ELb1ELb1EEEvNS_9BwdParamsE,@"STO_CUDA_ENTRY STV_DEFAULT"
_ZN10layer_norm13ln_bwd_kernelINS_13Kernel_traitsIfffffjLj5120ELj1ELj1ELj4ELj16ENS_18Kernel_traits_baseILj5120EfffffjLj128EEEEELb0ELb1ELb1ELb1EEEvNS_9BwdParamsE:
.text._ZN10layer_norm13ln_bwd_kernelINS_13Kernel_traitsIfffffjLj5120ELj1ELj1ELj4ELj16ENS_18Kernel_traits_baseILj5120EfffffjLj128EEEEELb0ELb1ELb1ELb1EEEvNS_9BwdParamsE:
        /* <DEDUP_REMOVED lines=75> */
.L_x_15392:
        /* <DEDUP_REMOVED lines=130> */
.L_x_15478:
[----:B------:R-:W2:Y:S01]  /*0cd0*/  LDL R193, [R1+0x14] ;  /* 0x0000140001c17983 */ /* 0x000ea20000100800 */
[----:B-1----:R-:W2:Y:S08]  /*0ce0*/  LDC.64 R2, c[0x0][0x288] ;  /* 0x0000a200ff027b82 */ /* 0x002eb00000000a00 */
[----:B------:R-:W1:Y:S08]  /*0cf0*/  LDC.64 R188, c[0x0][0x258] ;  /* 0x00009600ffbc7b82 */ /* 0x000e700000000a00 */
[----:B------:R-:W3:Y:S01]  /*0d00*/  LDC.64 R190, c[0x0][0x280] ;  /* 0x0000a000ffbe7b82 */ /* 0x000ee20000000a00 */
[----:B------:R-:W4:Y:S07]  /*0d10*/  S2R R192, SR_TID.X ;  /* 0x0000000000c07919 */ /* 0x000f2e0000002100 */
[----:B------:R-:W4:Y:S08]  /*0d20*/  LDC R232, c[0x0][0x218] ;  /* 0x00008600ffe87b82 */ /* 0x000f300000000800 */
[----:B------:R-:W4:Y:S01]  /*0d30*/  LDC.64 R194, c[0x0][0x2c8] ;  /* 0x0000b200ffc27b82 */ /* 0x000f220000000a00 */
[----:B--2---:R-:W-:-:S05]  /*0d40*/  IMAD.WIDE R2, R193, 0x4, R2 ;  /* 0x00000004c1027825 */ /* 0x004fca00078e0202 */
[----:B0-----:R1:W2:Y:S02]  /*0d50*/  LDG.E R0, desc[UR4][R2.64] ;  /* 0x0000000402007981 */ /* 0x0012a4000c1e1900 */
[----:B-1----:R-:W-:-:S04]  /*0d60*/  IMAD.WIDE R2, R193, 0x4, R188 ;  /* 0x00000004c1027825 */ /* 0x002fc800078e02bc */
[C---:B---3--:R-:W-:Y:S02]  /*0d70*/  IMAD.WIDE R188, R193.reuse, 0x4, R190 ;  /* 0x00000004c1bc7825 */ /* 0x048fe400078e02be */
[----:B------:R0:W5:Y:S04]  /*0d80*/  LDG.E R3, desc[UR4][R2.64] ;  /* 0x0000000402037981 */ /* 0x000168000c1e1900 */
[----:B------:R1:W3:Y:S01]  /*0d90*/  LDG.E R189, desc[UR4][R188.64] ;  /* 0x00000004bcbd7981 */ /* 0x0002e2000c1e1900 */
[----:B----4-:R-:W-:Y:S01]  /*0da0*/  LOP3.LUT R212, R192, 0x7f, RZ, 0xc0, !PT ;  /* 0x0000007fc0d47812 */ /* 0x010fe200078ec0ff */
[----:B------:R-:W-:Y:S01]  /*0db0*/  BSSY B0, `(.L_x_15394) ;  /* 0x0000216000007945 */ /* 0x000fe20003800000 */
[----:B0-----:R-:W-:-:S05]  /*0dc0*/  IMAD R2, R193, R232, RZ ;  /* 0x000000e8c1027224 */ /* 0x001fca00078e02ff */
[----:B-1----:R-:W-:-:S04]  /*0dd0*/  SHF.R.S32.HI R188, RZ, 0x1f, R2 ;  /* 0x0000001fffbc7819 */ /* 0x002fc80000011402 */
        /* <DEDUP_REMOVED lines=13> */
[----:B---3--:R0:W-:Y:S11]  /*0eb0*/  STL [R1+0x44], R189 ;  /* 0x000044bd01007387 */ /* 0x0081f60000100800 */
        /* <DEDUP_REMOVED lines=19> */
[----:B------:R-:W5:Y:S02]  /*0ff0*/  LDG.E.128 R140, desc[UR4][R140.64] ;  /* 0x000000048c8c7981 */ /* 0x000f64000c1e1d00 */
[--C-:B------:R-:W-:Y:S02]  /*1000*/  IMAD.WIDE.U32 R152, R126, 0x10, R194.reuse ;  /* 0x000000107e987825 */ /* 0x100fe400078e00c2 */
[----:B------:R-:W5:Y:S02]  /*1010*/  LDG.E.128 R144, desc[UR4][R144.64] ;  /* 0x0000000490907981 */ /* 0x000f64000c1e1d00 */
[--C-:B------:R-:W-:Y:S02]  /*1020*/  IMAD.WIDE.U32 R156, R125, 0x10, R194.reuse ;  /* 0x000000107d9c7825 */ /* 0x100fe400078e00c2 */
[----:B------:R-:W5:Y:S02]  /*1030*/  LDG.E.128 R148, desc[UR4][R148.64] ;  /* 0x0000000494947981 */ /* 0x000f64000c1e1d00 */
[----:B------:R-:W-:-:S02]  /*1040*/  IMAD.WIDE.U32 R160, R124, 0x10, R194 ;  /* 0x000000107ca07825 */ /* 0x000fc400078e00c2 */
[----:B------:R0:W5:Y:S04]  /*1050*/  LDG.E.128 R124, desc[UR4][R242.64] ;  /* 0x00000004f27c7981 */ /* 0x000168000c1e1d00 */
[----:B------:R-:W5:Y:S04]  /*1060*/  LDG.E.128 R152, desc[UR4][R152.64] ;  /* 0x0000000498987981 */ /* 0x000f68000c1e1d00 */
[----:B------:R-:W5:Y:S04]  /*1070*/  LDG.E.128 R156, desc[UR4][R156.64] ;  /* 0x000000049c9c7981 */ /* 0x000f68000c1e1d00 */
[----:B------:R-:W5:Y:S01]  /*1080*/  LDG.E.128 R160, desc[UR4][R160.64] ;  /* 0x00000004a0a07981 */ /* 0x000f62000c1e1d00 */
[----:B------:R-:W-:Y:S01]  /*1090*/  CS2R R188, SRZ ;  /* 0x0000000000bc7805 */ /* 0x000fe2000001ff00 */
[----:B0-----:R-:W-:Y:S06]  /*10a0*/  BRA `(.L_x_15396) ;  /* 0x0000001c00987947 */ /* 0x001fec0003800000 */
.L_x_15395:
[----:B------:R-:W1:Y:S01]  /*10b0*/  LDC.64 R208, c[0x0][0x238] ;  /* 0x00008e00ffd07b82 */ /* 0x000e620000000a00 */
[----:B------:R-:W-:Y:S04]  /*10c0*/  STL [R1+0x22c], R103 ;  /* 0x00022c6701007387 */ /* 0x000fe80000100800 */
[----:B------:R2:W-:Y:S03]  /*10d0*/  STL [R1+0x228], R102 ;  /* 0x0002286601007387 */ /* 0x0005e60000100800 */
[----:B------:R-:W3:Y:S01]  /*10e0*/  LDC.64 R176, c[0x0][0x250] ;  /* 0x00009400ffb07b82 */ /* 0x000ee20000000a00 */
[----:B------:R-:W-:Y:S04]  /*10f0*/  STL [R1+0x224], R101 ;  /* 0x0002246501007387 */ /* 0x000fe80000100800 */
[----:B------:R-:W-:Y:S01]  /*1100*/  STL [R1+0x220], R100 ;  /* 0x0002206401007387 */ /* 0x000fe20000100800 */
[----:B------:R-:W-:-:S02]  /*1110*/  IADD3 R0, R0, -0x1, RZ ;  /* 0xffffffff00007810 */ /* 0x000fc40007ffe0ff */
[----:B--2---:R-:W2:Y:S01]  /*1120*/  LDC.64 R102, c[0x0][0x2c8] ;  /* 0x0000b200ff667b82 */ /* 0x004ea20000000a00 */
[----:B------:R-:W-:Y:S04]  /*1130*/  STL [R1+0x21c], R99 ;  /* 0x00021c6301007387 */ /* 0x000fe80000100800 */
[----:B------:R-:W-:Y:S01]  /*1140*/  STL [R1+0x218], R98 ;  /* 0x0002186201007387 */ /* 0x000fe20000100800 */
[----:B-1----:R-:W-:-:S03]  /*1150*/  IMAD.WIDE.U32 R178, R252, 0x10, R208 ;  /* 0x00000010fcb27825 */ /* 0x002fc600078e00d0 */
[----:B------:R-:W-:Y:S04]  /*1160*/  STL [R1+0x214], R97 ;  /* 0x0002146101007387 */ /* 0x000fe80000100800 */
[----:B------:R-:W-:Y:S01]  /*1170*/  STL [R1+0x210], R96 ;  /* 0x0002106001007387 */ /* 0x000fe20000100800 */
[----:B---3--:R-:W-:-:S03]  /*1180*/  IMAD.WIDE R176, R193, 0x4, R176 ;  /* 0x00000004c1b07825 */ /* 0x008fc600078e02b0 */
        /* <DEDUP_REMOVED lines=8> */
[----:B------:R-:W-:Y:S04]  /*1210*/  STL [R1+0x1f0], R88 ;  /* 0x0001f05801007387 */ /* 0x000fe80000100800 */
[----:B------:R-:W-:Y:S04]  /*1220*/  STL [R1+0x1ec], R87 ;  /* 0x0001ec5701007387 */ /* 0x000fe80000100800 */
[----:B------:R-:W-:Y:S04]  /*1230*/  STL [R1+0x1e8], R86 ;  /* 0x0001e85601007387 */ /* 0x000fe80000100800 */
[----:B------:R-:W-:Y:S01]  /*1240*/  STL [R1+0x1e4], R85 ;  /* 0x0001e45501007387 */ /* 0x000fe20000100800 */
[----:B------:R-:W-:-:S03]  /*1250*/  IMAD R0, R0, R232, RZ ;  /* 0x000000e800007224 */ /* 0x000fc600078e02ff */
[----:B------:R1:W-:Y:S02]  /*1260*/  STL [R1+0x1e0], R84 ;  /* 0x0001e05401007387 */ /* 0x0003e40000100800 */
[----:B------:R-:W-:Y:S02]  /*1270*/  SHF.R.S32.HI R2, RZ, 0x1f, R0 ;  /* 0x0000001fff027819 */ /* 0x000fe40000011400 */
[----:B---3--:R-:W-:Y:S01]  /*1280*/  IADD3 R91, R252, 0x380, RZ ;  /* 0x00000380fc5b7810 */ /* 0x008fe20007ffe0ff */
[----:B------:R-:W3:Y:S01]  /*1290*/  LDL R97, [R1+0x1d0] ;  /* 0x0001d00001617983 */ /* 0x000ee20000100800 */
[----:B------:R-:W-:-:S04]  /*12a0*/  LEA.HI R0, R2, R0, RZ, 0x2 ;  /* 0x0000000002007211 */ /* 0x000fc800078f10ff */
[----:B------:R-:W-:Y:S01]  /*12b0*/  LEA.HI.SX32 R248, R0, R212, 0x1e ;  /* 0x000000d400f87211 */ /* 0x000fe200078ff2ff */
[----:B-1----:R1:W3:Y:S03]  /*12c0*/  LDG.E R84, desc[UR4][R176.64] ;  /* 0x00000004b0547981 */ /* 0x0022e6000c1e1900 */
[----:B------:R-:W-:Y:S02]  /*12d0*/  IADD3 R0, R248, 0x80, RZ ;  /* 0x00000080f8007810 */ /* 0x000fe40007ffe0ff */
[----:B------:R-:W-:-:S04]  /*12e0*/  MOV R2, UR16 ;  /* 0x0000001000027c02 */ /* 0x000fc80008000f00 */
[----:B------:R-:W-:Y:S01]  /*12f0*/  ISETP.NE.U32.AND P0, PT, R2, RZ, PT ;  /* 0x000000ff0200720c */ /* 0x000fe20003f05070 */
[--C-:B-1----:R-:W-:Y:S01]  /*1300*/  IMAD.WIDE.U32 R176, R192, 0x10, R208.reuse ;  /* 0x00000010c0b07825 */ /* 0x102fe200078e00d0 */
[----:B------:R-:W-:Y:S02]  /*1310*/  IADD3 R250, R248, 0x480, RZ ;  /* 0x00000480f8fa7810 */ /* 0x000fe40007ffe0ff */
[C---:B------:R-:W-:Y:S02]  /*1320*/  IADD3 R90, R252.reuse, 0x400, RZ ;  /* 0x00000400fc5a7810 */ /* 0x040fe40007ffe0ff */
[----:B------:R-:W-:Y:S01]  /*1330*/  IADD3 R89, R252, 0x480, RZ ;  /* 0x00000480fc597810 */ /* 0x000fe20007ffe0ff */
[--C-:B------:R-:W-:Y:S01]  /*1340*/  IMAD.WIDE.U32 R200, R91, 0x10, R208.reuse ;  /* 0x000000105bc87825 */ /* 0x100fe200078e00d0 */
[----:B------:R-:W3:Y:S03]  /*1350*/  LDG.E.128 R176, desc[UR4][R176.64] ;  /* 0x00000004b0b07981 */ /* 0x000ee6000c1e1d00 */
[----:B------:R-:W-:Y:S01]  /*1360*/  IMAD.WIDE.U32 R204, R90, 0x10, R208 ;  /* 0x000000105acc7825 */ /* 0x000fe200078e00d0 */
[----:B------:R-:W-:Y:S01]  /*1370*/  IADD3 R249, R252, 0x200, RZ ;  /* 0x00000200fcf97810 */ /* 0x000fe20007ffe0ff */
[----:B------:R-:W3:Y:S01]  /*1380*/  LDG.E.128 R200, desc[UR4][R200.64] ;  /* 0x00000004c8c87981 */ /* 0x000ee2000c1e1d00 */
[----:B----4-:R-:W-:-:S02]  /*1390*/  MOV R86, R94 ;  /* 0x0000005e00567202 */ /* 0x010fc40000000f00 */
[----:B------:R-:W-:Y:S01]  /*13a0*/  MOV R85, R95 ;  /* 0x0000005f00557202 */ /* 0x000fe20000000f00 */
[--C-:B------:R-:W-:Y:S01]  /*13b0*/  IMAD.WIDE.U32 R180, R191, 0x10, R208.reuse ;  /* 0x00000010bfb47825 */ /* 0x100fe200078e00d0 */
[----:B------:R-:W1:Y:S01]  /*13c0*/  LDC.64 R94, c[0x0][0x2b8] ;  /* 0x0000ae00ff5e7b82 */ /* 0x000e620000000a00 */
[----:B------:R-:W-:Y:S01]  /*13d0*/  MOV R87, R93 ;  /* 0x0000005d00577202 */ /* 0x000fe20000000f00 */
[----:B------:R-:W4:Y:S01]  /*13e0*/  LDG.E.128 R204, desc[UR4][R204.64] ;  /* 0x00000004cccc7981 */ /* 0x000f22000c1e1d00 */
[----:B------:R-:W-:Y:S01]  /*13f0*/  MOV R88, R92 ;  /* 0x0000005c00587202 */ /* 0x000fe20000000f00 */
[----:B------:R-:W-:Y:S02]  /*1400*/  IMAD.WIDE.U32 R184, R190, 0x10, R208 ;  /* 0x00000010beb87825 */ /* 0x000fe400078e00d0 */
[----:B------:R-:W4:Y:S02]  /*1410*/  LDG.E.128 R180, desc[UR4][R180.64] ;  /* 0x00000004b4b47981 */ /* 0x000f24000c1e1d00 */
[--C-:B-1----:R-:W-:Y:S01]  /*1420*/  IMAD.WIDE.U32 R216, R0, 0x10, R94.reuse ;  /* 0x0000001000d87825 */ /* 0x102fe200078e005e */
[----:B------:R-:W-:Y:S01]  /*1430*/  IADD3 R0, R248, 0x100, RZ ;  /* 0x00000100f8007810 */ /* 0x000fe20007ffe0ff */
[----:B------:R-:W4:Y:S04]  /*1440*/  LDG.E.128 R184, desc[UR4][R184.64] ;  /* 0x00000004b8b87981 */ /* 0x000f28000c1e1d00 */
[--C-:B------:R-:W-:Y:S01]  /*1450*/  IMAD.WIDE.U32 R220, R0, 0x10, R94.reuse ;  /* 0x0000001000dc7825 */ /* 0x100fe200078e005e */
        /* <DEDUP_REMOVED lines=12> */
[----:B------:R-:W-:Y:S01]  /*1520*/  MOV R0, UR17 ;  /* 0x0000001100007c02 */ /* 0x000fe20008000f00 */
[----:B------:R-:W4:Y:S03]  /*1530*/  LDG.E.128 R232, desc[UR4][R232.64] ;  /* 0x00000004e8e87981 */ /* 0x000f26000c1e1d00 */
[----:B------:R-:W-:Y:S01]  /*1540*/  ISETP.NE.AND.EX P0, PT, R0, RZ, PT, P0 ;  /* 0x000000ff0000720c */ /* 0x000fe20003f05300 */
[--C-:B------:R-:W-:Y:S01]  /*1550*/  IMAD.WIDE.U32 R212, R248, 0x10, R94.reuse ;  /* 0x00000010f8d47825 */ /* 0x100fe200078e005e */
[C---:B------:R-:W-:Y:S01]  /*1560*/  IADD3 R93, R252.reuse, 0x280, RZ ;  /* 0x00000280fc5d7810 */ /* 0x040fe20007ffe0ff */
[----:B------:R-:W4:Y:S01]  /*1570*/  LDG.E.128 R236, desc[UR4][R236.64] ;  /* 0x00000004ecec7981 */ /* 0x000f22000c1e1d00 */
[----:B------:R-:W-:Y:S01]  /*1580*/  IADD3 R92, R252, 0x300, RZ ;  /* 0x00000300fc5c7810 */ /* 0x000fe20007ffe0ff */
[----:B------:R-:W-:-:S02]  /*1590*/  IMAD.WIDE.U32 R250, R250, 0x10, R94 ;  /* 0x00000010fafa7825 */ /* 0x000fc400078e005e */
[----:B------:R-:W4:Y:S06]  /*15a0*/  LDG.E.128 R212, desc[UR4][R212.64] ;  /* 0x00000004d4d47981 */ /* 0x000f2c000c1e1d00 */
[----:B------:R1:W5:Y:S04]  /*15b0*/  @P0 LDG.E.128 R128, desc[UR4][R240.64] ;  /* 0x00000004f0800981 */ /* 0x000368000c1e1d00 */
[----:B------:R2:W5:Y:S01]  /*15c0*/  @P0 LDG.E.128 R136, desc[UR4][R244.64] ;  /* 0x00000004f4880981 */ /* 0x000562000c1e1d00 */
[----:B0-----:R-:W-:-:S03]  /*15d0*/  IMAD.WIDE.U32 R188, R249, 0x10, R208 ;  /* 0x00000010f9bc7825 */ /* 0x001fc600078e00d0 */
[----:B------:R-:W5:Y:S01]  /*15e0*/  @P0 LDG.E.128 R124, desc[UR4][R242.64] ;  /* 0x00000004f27c0981 */ /* 0x000f62000c1e1d00 */
[C---:B-1----:R-:W-:Y:S01]  /*15f0*/  IADD3 R240, R248.reuse, 0x380, RZ ;  /* 0x00000380f8f07810 */ /* 0x042fe20007ffe0ff */
[----:B------:R-:W-:Y:S02]  /*1600*/  IMAD.WIDE.U32 R192, R93, 0x10, R208 ;  /* 0x000000105dc07825 */ /* 0x000fe400078e00d0 */
[----:B------:R-:W5:Y:S01]  /*1610*/  @P0 LDG.E.128 R132, desc[UR4][R246.64] ;  /* 0x00000004f6840981 */ /* 0x000f62000c1e1d00 */
[----:B--2---:R-:W-:Y:S01]  /*1620*/  IADD3 R244, R248, 0x400, RZ ;  /* 0x00000400f8f47810 */ /* 0x004fe20007ffe0ff */
[--C-:B------:R-:W-:Y:S02]  /*1630*/  IMAD.WIDE.U32 R240, R240, 0x10, R94.reuse ;  /* 0x00000010f0f07825 */ /* 0x100fe400078e005e */
[----:B------:R-:W2:Y:S02]  /*1640*/  LDG.E.128 R188, desc[UR4][R188.64] ;  /* 0x00000004bcbc7981 */ /* 0x000ea4000c1e1d00 */
[----:B------:R-:W-:-:S02]  /*1650*/  IMAD.WIDE.U32 R244, R244, 0x10, R94 ;  /* 0x00000010f4f47825 */ /* 0x000fc400078e005e */
[----:B------:R-:W2:Y:S02]  /*1660*/  LDG.E.128 R192, desc[UR4][R192.64] ;  /* 0x00000004c0c07981 */ /* 0x000ea4000c1e1d00 */
[----:B------:R-:W-:Y:S02]  /*1670*/  @P0 IMAD.WIDE.U32 R94, R93, 0x10, R102 ;  /* 0x000000105d5e0825 */ /* 0x000fe400078e0066 */
[----:B------:R-:W2:Y:S02]  /*1680*/  LDG.E.128 R240, desc[UR4][R240.64] ;  /* 0x00000004f0f07981 */ /* 0x000ea4000c1e1d00 */
[C---:B------:R-:W-:Y:S02]  /*1690*/  IMAD.WIDE.U32 R196, R92.reuse, 0x10, R208 ;  /* 0x000000105cc47825 */ /* 0x040fe400078e00d0 */
[----:B------:R0:W5:Y:S02]  /*16a0*/  @P0 LDG.E.128 R144, desc[UR4][R94.64] ;  /* 0x000000045e900981 */ /* 0x000164000c1e1d00 */
[----:B------:R-:W-:-:S02]  /*16b0*/  @P0 IMAD.WIDE.U32 R92, R92, 0x10, R102 ;  /* 0x000000105c5c0825 */ /* 0x000fc400078e0066 */
[----:B------:R-:W2:Y:S04]  /*16c0*/  LDG.E.128 R244, desc[UR4][R244.64] ;  /* 0x00000004f4f47981 */ /* 0x000ea8000c1e1d00 */
[----:B------:R1:W5:Y:S01]  /*16d0*/  @P0 LDG.E.128 R148, desc[UR4][R92.64] ;  /* 0x000000045c940981 */ /* 0x000362000c1e1d00 */
[----:B0-----:R-:W-:-:S03]  /*16e0*/  @P0 IMAD.WIDE.U32 R94, R91, 0x10, R102 ;  /* 0x000000105b5e0825 */ /* 0x001fc600078e0066 */
[----:B------:R-:W2:Y:S04]  /*16f0*/  LDG.E.128 R196, desc[UR4][R196.64] ;  /* 0x00000004c4c47981 */ /* 0x000ea8000c1e1d00 */
[----:B------:R0:W5:Y:S01]  /*1700*/  @P0 LDG.E.128 R152, desc[UR4][R94.64] ;  /* 0x000000045e980981 */ /* 0x000162000c1e1d00 */
[----:B-1----:R-:W-:-:S04]  /*1710*/  @P0 IMAD.WIDE.U32 R92, R90, 0x10, R102 ;  /* 0x000000105a5c0825 */ /* 0x002fc800078e0066 */
[C---:B------:R-:W-:Y:S01]  /*1720*/  @P0 IMAD.WIDE.U32 R90, R89.reuse, 0x10, R102 ;  /* 0x00000010595a0825 */ /* 0x040fe200078e0066 */
[----:B------:R1:W5:Y:S04]  /*1730*/  @P0 LDG.E.128 R156, desc[UR4][R92.64] ;  /* 0x000000045c9c0981 */ /* 0x000368000c1e1d00 */
[----:B------:R-:W2:Y:S04]  /*1740*/  LDL R94, [R1+0x1d4] ;  /* 0x0001d400015e7983 */ /* 0x000ea80000100800 */
[----:B------:R1:W5:Y:S04]  /*1750*/  @P0 LDG.E.128 R160, desc[UR4][R90.64] ;  /* 0x000000045aa00981 */ /* 0x000368000c1e1d00 */
[----:B------:R-:W2:Y:S04]  /*1760*/  LDL R92, [R1+0x1d8] ;  /* 0x0001d800015c7983 */ /* 0x000ea80000100800 */
[----:B------:R-:W2:Y:S01]  /*1770*/  LDL R91, [R1+0x1dc] ;  /* 0x0001dc00015b7983 */ /* 0x000ea20000100800 */
[----:B------:R-:W-:-:S02]  /*1780*/  IMAD.WIDE.U32 R208, R89, 0x10, R208 ;  /* 0x0000001059d07825 */ /* 0x000fc400078e00d0 */
[----:B------:R-:W3:Y:S02]  /*1790*/  LDC.U8 R89, c[0x0][0x2a0] ;  /* 0x0000a800ff597b82 */ /* 0x000ee40000000000 */
[----:B------:R-:W-:Y:S02]  /*17a0*/  @P0 IMAD.WIDE.U32 R248, R249, 0x10, R102 ;  /* 0x00000010f9f80825 */ /* 0x000fe400078e0066 */
[----:B------:R-:W2:Y:S04]  /*17b0*/  LDG.E.128 R208, desc[UR4][R208.64] ;  /* 0x00000004d0d07981 */ /* 0x000ea8000c1e1d00 */
[----:B------:R0:W5:Y:S04]  /*17c0*/  @P0 LDG.E.128 R140, desc[UR4][R248.64] ;  /* 0x00000004f88c0981 */ /* 0x000168000c1e1d00 */
[----:B------:R-:W2:Y:S01]  /*17d0*/  LDG.E.128 R248, desc[UR4][R250.64] ;  /* 0x00000004faf87981 */ /* 0x000ea2000c1e1d00 */
[----:B---3--:R-:W-:-:S04]  /*17e0*/  ISETP.NE.AND P0, PT, R89, RZ, PT ;  /* 0x000000ff5900720c */ /* 0x008fc80003f05270 */
[----:B------:R-:W-:-:S05]  /*17f0*/  FSEL R84, R84, RZ, !P0 ;  /* 0x000000ff54547208 */ /* 0x000fca0004000000 */
[C---:B0-----:R-:W-:Y:S01]  /*1800*/  FADD.FTZ R95, -R84.reuse, R88 ;  /* 0x00000058545f7221 */ /* 0x041fe20000010100 */
[C---:B-1----:R-:W-:Y:S01]  /*1810*/  FADD.FTZ R93, -R84.reuse, R87 ;  /* 0x00000057545d7221 */ /* 0x042fe20000010100 */
[C---:B------:R-:W-:Y:S01]  /*1820*/  FADD.FTZ R90, -R84.reuse, R86 ;  /* 0x00000056545a7221 */ /* 0x040fe20000010100 */
[C---:B------:R-:W-:Y:S01]  /*1830*/  FADD.FTZ R89, -R84.reuse, R85 ;  /* 0x0000005554597221 */ /* 0x040fe20000010100 */
[C---:B-----5:R-:W-:Y:S01]  /*1840*/  FMUL.FTZ R102, R3.reuse, R95 ;  /* 0x0000005f03667220 */ /* 0x060fe20000410000 */
[C---:B------:R-:W-:Y:S01]  /*1850*/  FMUL.FTZ R100, R3.reuse, R93 ;  /* 0x0000005d03647220 */ /* 0x040fe20000410000 */
[C---:B------:R-:W-:Y:S01]  /*1860*/  FMUL.FTZ R98, R3.reuse, R90 ;  /* 0x0000005a03627220 */ /* 0x040fe20000410000 */
[----:B------:R-:W-:Y:S01]  /*1870*/  FMUL.FTZ R96, R3, R89 ;  /* 0x0000005903607220 */ /* 0x000fe20000410000 */
[----:B------:R-:W3:Y:S01]  /*1880*/  LDL R95, [R1+0x1c0] ;  /* 0x0001c000015f7983 */ /* 0x000ee20000100800 */
[----:B------:R-:W-:-:S03]  /*1890*/  FADD.FTZ R177, -R84, R177 ;  /* 0x000000b154b17221 */ /* 0x000fc60000010100 */
[----:B------:R-:W3:Y:S04]  /*18a0*/  LDL R93, [R1+0x1c4] ;  /* 0x0001c400015d7983 */ /* 0x000ee80000100800 */
[----:B------:R-:W3:Y:S04]  /*18b0*/  LDL R90, [R1+0x1c8] ;  /* 0x0001c800015a7983 */ /* 0x000ee80000100800 */
[----:B------:R-:W3:Y:S04]  /*18c0*/  LDL R89, [R1+0x1cc] ;  /* 0x0001cc0001597983 */ /* 0x000ee80000100800 */
[----:B------:R-:W-:Y:S04]  /*18d0*/  STL [R1+0x38], R102 ;  /* 0x0000386601007387 */ /* 0x000fe80000100800 */
[----:B------:R-:W-:Y:S04]  /*18e0*/  STL [R1+0x68], R100 ;  /* 0x0000686401007387 */ /* 0x000fe80000100800 */
[----:B------:R-:W-:Y:S04]  /*18f0*/  STL [R1+0x64], R98 ;  /* 0x0000646201007387 */ /* 0x000fe80000100800 */
[----:B------:R-:W-:Y:S01]  /*1900*/  STL [R1+0x60], R96 ;  /* 0x0000606001007387 */ /* 0x000fe20000100800 */
[----:B----4-:R-:W-:Y:S01]  /*1910*/  FMUL.FTZ R103, R97, R212 ;  /* 0x000000d461677220 */ /* 0x010fe20000410000 */
[----:B------:R-:W-:Y:S01]  /*1920*/  FFMA.FTZ R7, R215, R96, R7 ;  /* 0x00000060d7077223 */ /* 0x000fe20000010007 */
[----:B------:R-:W-:-:S03]  /*1930*/  FADD.FTZ R47, R47, R215 ;  /* 0x000000d72f2f7221 */ /* 0x000fc60000010000 */
[----:B------:R0:W-:Y:S01]  /*1940*/  STL [R1+0x1c], R103 ;  /* 0x00001c6701007387 */ /* 0x0001e20000100800 */
[----:B--2---:R-:W-:-:S05]  /*1950*/  FMUL.FTZ R101, R94, R213 ;  /* 0x000000d55e657220 */ /* 0x004fca0000410000 */
[----:B------:R1:W-:Y:S01]  /*1960*/  STL [R1+0x94], R101 ;  /* 0x0000946501007387 */ /* 0x0003e20000100800 */
[----:B------:R-:W-:Y:S01]  /*1970*/  FMUL.FTZ R99, R92, R214 ;  /* 0x000000d65c637220 */ /* 0x000fe20000410000 */
[----:B------:R-:W-:Y:S01]  /*1980*/  FMUL.FTZ R92, R3, R177 ;  /* 0x000000b1035c7220 */ /* 0x000fe20000410000 */
[----:B------:R-:W-:Y:S02]  /*1990*/  FMUL.FTZ R97, R91, R215 ;  /* 0x000000d75b617220 */ /* 0x000fe40000410000 */
[----:B------:R-:W2:Y:S04]  /*19a0*/  LDL R91, [R1+0x1b0] ;  /* 0x0001b000015b7983 */ /* 0x000ea80000100800 */
[----:B------:R-:W4:Y:S04]  /*19b0*/  LDL R215, [R1+0x1bc] ;  /* 0x0001bc0001d77983 */ /* 0x000f280000100800 */
[----:B------:R1:W-:Y:S04]  /*19c0*/  STL [R1+0x90], R99 ;  /* 0x0000906301007387 */ /* 0x0003e80000100800 */
[----:B------:R-:W4:Y:S01]  /*19d0*/  LDL R177, [R1+0x1b4] ;  /* 0x0001b40001b17983 */ /* 0x000f220000100800 */
[C---:B------:R-:W-:Y:S01]  /*19e0*/  FADD.FTZ R176, -R84.reuse, R176 ;  /* 0x000000b054b07221 */ /* 0x040fe20000010100 */
[C---:B------:R-:W-:Y:S01]  /*19f0*/  FADD.FTZ R178, -R84.reuse, R178 ;  /* 0x000000b254b27221 */ /* 0x040fe20000010100 */
[C---:B------:R-:W-:Y:S01]  /*1a00*/  FADD.FTZ R179, -R84.reuse, R179 ;  /* 0x000000b354b37221 */ /* 0x040fe20000010100 */
[C---:B------:R-:W-:Y:S01]  /*1a10*/  FADD.FTZ R85, -R84.reuse, R210 ;  /* 0x000000d254557221 */ /* 0x040fe20000010100 */
[C---:B------:R-:W-:Y:S01]  /*1a20*/  FMUL.FTZ R94, R3.reuse, R176 ;  /* 0x000000b0035e7220 */ /* 0x040fe20000410000 */
[C---:B------:R-:W-:Y:S01]  /*1a30*/  FADD.FTZ R87, -R84.reuse, R208 ;  /* 0x000000d054577221 */ /* 0x040fe20000010100 */
[C---:B------:R-:W-:Y:S01]  /*1a40*/  FMUL.FTZ R210, R3.reuse, R178 ;  /* 0x000000b203d27220 */ /* 0x040fe20000410000 */
[----:B------:R-:W4:Y:S01]  /*1a50*/  LDL R176, [R1+0x1b8] ;  /* 0x0001b80001b07983 */ /* 0x000f220000100800 */
[----:B------:R-:W-:Y:S01]  /*1a60*/  FMUL.FTZ R208, R3, R179 ;  /* 0x000000b303d07220 */ /* 0x000fe20000410000 */
        /* <DEDUP_REMOVED lines=20> */
[----:B---3--:R-:W-:Y:S01]  /*1bb0*/  FMUL.FTZ R95, R95, R216 ;  /* 0x000000d85f5f7220 */ /* 0x008fe20000410000 */
        /* <DEDUP_REMOVED lines=10> */
[----:B------:R-:W-:Y:S01]  /*1c60*/  STL [R1+0x58], R94 ;  /* 0x0000585e01007387 */ /* 0x000fe20000100800 */
[----:B------:R-:W-:Y:S01]  /*1c70*/  FMUL.FTZ R93, R93, R217 ;  /* 0x000000d95d5d7220 */ /* 0x000fe20000410000 */
[----:B------:R-:W-:Y:S01]  /*1c80*/  FADD.FTZ R84, -R84, R211 ;  /* 0x000000d354547221 */ /* 0x000fe20000010100 */
[----:B------:R-:W-:Y:S01]  /*1c90*/  FMUL.FTZ R211, R90, R218 ;  /* 0x000000da5ad37220 */ /* 0x000fe20000410000 */
[----:B------:R-:W-:Y:S01]  /*1ca0*/  STL [R1+0x54], R92 ;  /* 0x0000545c01007387 */ /* 0x000fe20000100800 */
[----:B------:R-:W-:Y:S01]  /*1cb0*/  FMUL.FTZ R209, R89, R219 ;  /* 0x000000db59d17220 */ /* 0x000fe20000410000 */
[----:B------:R-:W-:-:S02]  /*1cc0*/  FMUL.FTZ R90, R3, R180 ;  /* 0x000000b4035a7220 */ /* 0x000fc40000410000 */
[----:B------:R-:W-:Y:S01]  /*1cd0*/  STL [R1+0x50], R210 ;  /* 0x000050d201007387 */ /* 0x000fe20000100800 */
[----:B------:R-:W-:Y:S01]  /*1ce0*/  FFMA.FTZ R4, R212, R102, R4 ;  /* 0x00000066d4047223 */ /* 0x000fe20000010004 */
[----:B------:R-:W-:Y:S02]  /*1cf0*/  FADD.FTZ R44, R44, R212 ;  /* 0x000000d42c2c7221 */ /* 0x000fe40000010000 */
[----:B------:R-:W-:Y:S01]  /*1d00*/  STL [R1+0x4c], R208 ;  /* 0x00004cd001007387 */ /* 0x000fe20000100800 */
[----:B------:R-:W-:Y:S01]  /*1d10*/  FFMA.FTZ R5, R213, R100, R5 ;  /* 0x00000064d5057223 */ /* 0x000fe20000010005 */
[----:B------:R-:W-:Y:S01]  /*1d20*/  FADD.FTZ R45, R45, R213 ;  /* 0x000000d52d2d7221 */ /* 0x000fe20000010000 */
[----:B------:R-:W-:Y:S01]  /*1d30*/  FFMA.FTZ R6, R214, R98, R6 ;  /* 0x00000062d6067223 */ /* 0x000fe20000010006 */
[----:B------:R3:W-:Y:S01]  /*1d40*/  STL [R1+0x88], R95 ;  /* 0x0000885f01007387 */ /* 0x0007e20000100800 */
[----:B------:R-:W-:Y:S01]  /*1d50*/  FADD.FTZ R46, R46, R214 ;  /* 0x000000d62e2e7221 */ /* 0x000fe20000010000 */
[----:B------:R-:W-:Y:S01]  /*1d60*/  FFMA.FTZ R8, R216, R94, R8 ;  /* 0x0000005ed8087223 */ /* 0x000fe20000010008 */
[----:B------:R-:W-:Y:S01]  /*1d70*/  FADD.FTZ R48, R48, R216 ;  /* 0x000000d830307221 */ /* 0x000fe20000010000 */
[----:B------:R3:W-:Y:S01]  /*1d80*/  STL [R1+0x84], R93 ;  /* 0x0000845d01007387 */ /* 0x0007e20000100800 */
[C---:B------:R-:W-:Y:S01]  /*1d90*/  FMUL.FTZ R89, R3.reuse, R181 ;  /* 0x000000b503597220 */ /* 0x040fe20000410000 */
[C---:B------:R-:W-:Y:S01]  /*1da0*/  FMUL.FTZ R214, R3.reuse, R182 ;  /* 0x000000b603d67220 */ /* 0x040fe20000410000 */
[----:B------:R-:W-:Y:S01]  /*1db0*/  FMUL.FTZ R179, R3, R183 ;  /* 0x000000b703b37220 */ /* 0x000fe20000410000 */
[----:B------:R-:W3:Y:S01]  /*1dc0*/  LDL R213, [R1+0x1a0] ;  /* 0x0001a00001d57983 */ /* 0x000ee20000100800 */
[----:B------:R-:W-:Y:S01]  /*1dd0*/  FFMA.FTZ R12, R220, R90, R12 ;  /* 0x0000005adc0c7223 */ /* 0x000fe2000001000c */
[----:B------:R-:W-:-:S02]  /*1de0*/  FADD.FTZ R52, R52, R220 ;  /* 0x000000dc34347221 */ /* 0x000fc40000010000 */
[----:B------:R-:W3:Y:S04]  /*1df0*/  LDL R212, [R1+0x1a4] ;  /* 0x0001a40001d47983 */ /* 0x000ee80000100800 */
[----:B------:R-:W3:Y:S04]  /*1e00*/  LDL R207, [R1+0x1a8] ;  /* 0x0001a80001cf7983 */ /* 0x000ee80000100800 */
[----:B------:R-:W3:Y:S04]  /*1e10*/  LDL R216, [R1+0x1ac] ;  /* 0x0001ac0001d87983 */ /* 0x000ee80000100800 */
[----:B------:R-:W-:Y:S04]  /*1e20*/  STL [R1+0x80], R211 ;  /* 0x000080d301007387 */ /* 0x000fe80000100800 */
[----:B------:R-:W-:Y:S04]  /*1e30*/  STL [R1+0x7c], R209 ;  /* 0x00007cd101007387 */ /* 0x000fe80000100800 */
[----:B------:R-:W-:Y:S04]  /*1e40*/  STL [R1+0x2c], R90 ;  /* 0x00002c5a01007387 */ /* 0x000fe80000100800 */
[----:B------:R-:W-:Y:S04]  /*1e50*/  STL [R1+0x28], R89 ;  /* 0x0000285901007387 */ /* 0x000fe80000100800 */
[----:B------:R-:W-:Y:S04]  /*1e60*/  STL [R1+0x24], R214 ;  /* 0x000024d601007387 */ /* 0x000fe80000100800 */
[----:B------:R-:W-:Y:S01]  /*1e70*/  STL [R1+0x20], R179 ;  /* 0x000020b301007387 */ /* 0x000fe20000100800 */
[----:B--2---:R-:W-:Y:S01]  /*1e80*/  FMUL.FTZ R91, R91, R220 ;  /* 0x000000dc5b5b7220 */ /* 0x004fe20000410000 */
[----:B----4-:R-:W-:-:S04]  /*1e90*/  FMUL.FTZ R182, R215, R223 ;  /* 0x000000dfd7b67220 */ /* 0x010fc80000410000 */
[----:B------:R2:W-:Y:S01]  /*1ea0*/  STL [R1+0x78], R91 ;  /* 0x0000785b01007387 */ /* 0x0005e20000100800 */
[----:B------:R-:W-:-:S05]  /*1eb0*/  FMUL.FTZ R220, R177, R221 ;  /* 0x000000ddb1dc7220 */ /* 0x000fca0000410000 */
[----:B------:R-:W-:Y:S04]  /*1ec0*/  STL [R1+0x74], R220 ;  /* 0x000074dc01007387 */ /* 0x000fe80000100800 */
[----:B------:R-:W4:Y:S04]  /*1ed0*/  LDL R215, [R1+0x190] ;  /* 0x0001900001d77983 */ /* 0x000f280000100800 */
[----:B------:R-:W2:Y:S01]  /*1ee0*/  LDL R178, [R1+0x194] ;  /* 0x0001940001b27983 */ /* 0x000ea20000100800 */
[----:B------:R-:W-:Y:S01]  /*1ef0*/  FFMA.FTZ R11, R219, R208, R11 ;  /* 0x000000d0db0b7223 */ /* 0x000fe2000001000b */
[----:B------:R-:W-:Y:S01]  /*1f00*/  FADD.FTZ R51, R51, R219 ;  /* 0x000000db33337221 */ /* 0x000fe20000010000 */
[----:B------:R-:W-:Y:S01]  /*1f10*/  FMUL.FTZ R219, R176, R222 ;  /* 0x000000deb0db7220 */ /* 0x000fe20000410000 */
[C---:B------:R-:W-:Y:S01]  /*1f20*/  FMUL.FTZ R183, R3.reuse, R184 ;  /* 0x000000b803b77220 */ /* 0x040fe20000410000 */
[C---:B------:R-:W-:Y:S01]  /*1f30*/  FMUL.FTZ R185, R3.reuse, R185 ;  /* 0x000000b903b97220 */ /* 0x040fe20000410000 */
[----:B------:R-:W2:Y:S01]  /*1f40*/  LDL R177, [R1+0x198] ;  /* 0x0001980001b17983 */ /* 0x000ea20000100800 */
[C---:B------:R-:W-:Y:S01]  /*1f50*/  FMUL.FTZ R181, R3.reuse, R186 ;  /* 0x000000ba03b57220 */ /* 0x040fe20000410000 */
[----:B------:R-:W-:-:S02]  /*1f60*/  FMUL.FTZ R180, R3, R187 ;  /* 0x000000bb03b47220 */ /* 0x000fc40000410000 */
[----:B------:R-:W2:Y:S04]  /*1f70*/  LDL R176, [R1+0x19c] ;  /* 0x00019c0001b07983 */ /* 0x000ea80000100800 */
[----:B------:R-:W-:Y:S04]  /*1f80*/  STL [R1+0x70], R219 ;  /* 0x000070db01007387 */ /* 0x000fe80000100800 */
[----:B------:R1:W-:Y:S01]  /*1f90*/  STL [R1+0x6c], R182 ;  /* 0x00006cb601007387 */ /* 0x0003e20000100800 */
[----:B------:R-:W-:-:S03]  /*1fa0*/  FFMA.FTZ R16, R224, R183, R16 ;  /* 0x000000b7e0107223 */ /* 0x000fc60000010010 */
[----:B------:R1:W-:Y:S01]  /*1fb0*/  STL [R1+0xc], R183 ;  /* 0x00000cb701007387 */ /* 0x0003e20000100800 */
[----:B------:R-:W-:-:S03]  /*1fc0*/  FADD.FTZ R56, R56, R224 ;  /* 0x000000e038387221 */ /* 0x000fc60000010000 */
[----:B------:R1:W-:Y:S01]  /*1fd0*/  STL [R1+0x8], R185 ;  /* 0x000008b901007387 */ /* 0x0003e20000100800 */
[----:B------:R-:W-:-:S03]  /*1fe0*/  FFMA.FTZ R13, R221, R89, R13 ;  /* 0x00000059dd0d7223 */ /* 0x000fc6000001000d */
[----:B------:R1:W-:Y:S01]  /*1ff0*/  STL [R1+0x4], R181 ;  /* 0x000004b501007387 */ /* 0x0003e20000100800 */
[----:B------:R-:W-:-:S03]  /*2000*/  FADD.FTZ R53, R53, R221 ;  /* 0x000000dd35357221 */ /* 0x000fc60000010000 */
[----:B------:R1:W-:Y:S01]  /*2010*/  STL [R1], R180 ;  /* 0x000000b401007387 */ /* 0x0003e20000100800 */
[----:B------:R-:W-:Y:S01]  /*2020*/  FADD.FTZ R61, R61, R229 ;  /* 0x000000e53d3d7221 */ /* 0x000fe20000010000 */
[----:B---3--:R-:W-:Y:S01]  /*2030*/  FMUL.FTZ R213, R213, R224 ;  /* 0x000000e0d5d57220 */ /* 0x008fe20000410000 */
[----:B------:R-:W-:-:S04]  /*2040*/  FMUL.FTZ R212, R212, R225 ;  /* 0x000000e1d4d47220 */ /* 0x000fc80000410000 */
[----:B------:R3:W-:Y:S01]  /*2050*/  STL [R1+0x5c], R213 ;  /* 0x00005cd501007387 */ /* 0x0007e20000100800 */
[----:B------:R-:W-:Y:S01]  /*2060*/  FMUL.FTZ R224, R3, R189 ;  /* 0x000000bd03e07220 */ /* 0x000fe20000410000 */
[----:B------:R-:W-:Y:S02]  /*2070*/  FMUL.FTZ R207, R207, R226 ;  /* 0x000000e2cfcf7220 */ /* 0x000fe40000410000 */
[----:B------:R-:W-:Y:S01]  /*2080*/  STL [R1+0x48], R212 ;  /* 0x000048d401007387 */ /* 0x000fe20000100800 */
[----:B------:R-:W-:-:S03]  /*2090*/  FMUL.FTZ R187, R216, R227 ;  /* 0x000000e3d8bb7220 */ /* 0x000fc60000410000 */
[----:B------:R-:W3:Y:S01]  /*20a0*/  LDL R221, [R1+0x180] ;  /* 0x0001800001dd7983 */ /* 0x000ee20000100800 */
[----:B------:R-:W-:-:S03]  /*20b0*/  FFMA.FTZ R21, R229, R224, R21 ;  /* 0x000000e0e5157223 */ /* 0x000fc60000010015 */
[----:B------:R3:W-:Y:S04]  /*20c0*/  STL [R1+0x3c], R207 ;  /* 0x00003ccf01007387 */ /* 0x0007e80000100800 */
[----:B------:R3:W-:Y:S01]  /*20d0*/  STL [R1+0x18], R187 ;  /* 0x000018bb01007387 */ /* 0x0007e20000100800 */
[----:B----4-:R-:W-:Y:S01]  /*20e0*/  FMUL.FTZ R186, R215, R228 ;  /* 0x000000e4d7ba7220 */ /* 0x010fe20000410000 */
[----:B--2---:R-:W-:-:S04]  /*20f0*/  FMUL.FTZ R229, R178, R229 ;  /* 0x000000e5b2e57220 */ /* 0x004fc80000410000 */
[----:B------:R2:W-:Y:S04]  /*2100*/  STL [R1+0x10], R186 ;  /* 0x000010ba01007387 */ /* 0x0005e80000100800 */
[----:B------:R-:W4:Y:S01]  /*2110*/  LDL R178, [R1+0x184] ;  /* 0x0001840001b27983 */ /* 0x000f220000100800 */
[----:B------:R-:W-:Y:S01]  /*2120*/  FFMA.FTZ R14, R222, R214, R14 ;  /* 0x000000d6de0e7223 */ /* 0x000fe2000001000e */
        /* <DEDUP_REMOVED lines=11> */
[----:B------:R-:W-:Y:S01]  /*21e0*/  FADD.FTZ R176, RZ, R103 ;  /* 0x00000067ffb07221 */ /* 0x000fe20000010000 */
[----:B------:R-:W-:Y:S01]  /*21f0*/  FFMA.FTZ R177, R102, R103, RZ ;  /* 0x0000006766b17223 */ /* 0x000fe200000100ff */
[----:B------:R-:W-:Y:S01]  /*2200*/  FFMA.FTZ R17, R225, R185, R17 ;  /* 0x000000b9e1117223 */ /* 0x000fe20000010011 */
[----:B------:R-:W-:Y:S01]  /*2210*/  FADD.FTZ R57, R57, R225 ;  /* 0x000000e139397221 */ /* 0x000fe20000010000 */
[----:B------:R-:W-:Y:S01]  /*2220*/  FADD.FTZ R176, R176, R101 ;  /* 0x00000065b0b07221 */ /* 0x000fe20000010000 */
[----:B------:R-:W-:Y:S01]  /*2230*/  FFMA.FTZ R177, R100, R101, R177 ;  /* 0x0000006564b17223 */ /* 0x000fe200000100b1 */
[----:B0-----:R0:W5:Y:S02]  /*2240*/  LDL.LU R103, [R1+0x22c] ;  /* 0x00022c0001677983 */ /* 0x0011640000300800 */
[----:B------:R-:W-:Y:S01]  /*2250*/  FADD.FTZ R176, R176, R99 ;  /* 0x00000063b0b07221 */ /* 0x000fe20000010000 */
[----:B------:R-:W-:Y:S01]  /*2260*/  FFMA.FTZ R177, R98, R99, R177 ;  /* 0x0000006362b17223 */ /* 0x000fe200000100b1 */
[----:B------:R-:W-:Y:S01]  /*2270*/  FFMA.FTZ R19, R227, R180, R19 ;  /* 0x000000b4e3137223 */ /* 0x000fe20000010013 */
[----:B------:R-:W-:Y:S01]  /*2280*/  FADD.FTZ R59, R59, R227 ;  /* 0x000000e33b3b7221 */ /* 0x000fe20000010000 */
[----:B------:R-:W-:Y:S01]  /*2290*/  FMUL.FTZ R225, R3, R188 ;  /* 0x000000bc03e17220 */ /* 0x000fe20000410000 */
[----:B------:R0:W5:Y:S01]  /*22a0*/  LDL.LU R102, [R1+0x228] ;  /* 0x0002280001667983 */ /* 0x0001620000300800 */
[----:B------:R-:W-:-:S03]  /*22b0*/  FADD.FTZ R176, R176, R97 ;  /* 0x00000061b0b07221 */ /* 0x000fc60000010000 */
[----:B------:R-:W2:Y:S04]  /*22c0*/  LDL R188, [R1+0x188] ;  /* 0x0001880001bc7983 */ /* 0x000ea80000100800 */
[----:B-1----:R0:W5:Y:S04]  /*22d0*/  LDL.LU R101, [R1+0x224] ;  /* 0x0002240001657983 */ /* 0x0021680000300800 */
[----:B------:R0:W5:Y:S04]  /*22e0*/  LDL.LU R100, [R1+0x220] ;  /* 0x0002200001647983 */ /* 0x0001680000300800 */
[----:B------:R-:W3:Y:S04]  /*22f0*/  LDL R184, [R1+0x18c] ;  /* 0x00018c0001b87983 */ /* 0x000ee80000100800 */
[----:B------:R0:W5:Y:S04]  /*2300*/  LDL.LU R99, [R1+0x21c] ;  /* 0x00021c0001637983 */ /* 0x0001680000300800 */
[----:B------:R0:W5:Y:S01]  /*2310*/  LDL.LU R98, [R1+0x218] ;  /* 0x0002180001627983 */ /* 0x0001620000300800 */
[----:B------:R-:W-:Y:S01]  /*2320*/  FFMA.FTZ R9, R217, R92, R9 ;  /* 0x0000005cd9097223 */ /* 0x000fe20000010009 */
[----:B----4-:R-:W-:Y:S01]  /*2330*/  FMUL.FTZ R227, R178, R233 ;  /* 0x000000e9b2e37220 */ /* 0x010fe20000410000 */
[----:B------:R-:W-:Y:S01]  /*2340*/  FFMA.FTZ R178, R96, R97, R177 ;  /* 0x0000006160b27223 */ /* 0x000fe200000100b1 */
[----:B------:R-:W-:Y:S01]  /*2350*/  FADD.FTZ R177, R176, R95 ;  /* 0x0000005fb0b17221 */ /* 0x000fe20000010000 */
[----:B------:R0:W5:Y:S02]  /*2360*/  LDL.LU R97, [R1+0x214] ;  /* 0x0002140001617983 */ /* 0x0001640000300800 */
[----:B------:R-:W-:-:S02]  /*2370*/  FFMA.FTZ R176, R94, R95, R178 ;  /* 0x0000005f5eb07223 */ /* 0x000fc400000100b2 */
[----:B------:R0:W5:Y:S01]  /*2380*/  LDL.LU R96, [R1+0x210] ;  /* 0x0002100001607983 */ /* 0x0001620000300800 */
[----:B------:R-:W-:Y:S01]  /*2390*/  FADD.FTZ R177, R177, R93 ;  /* 0x0000005db1b17221 */ /* 0x000fe20000010000 */
[----:B------:R-:W-:Y:S02]  /*23a0*/  FFMA.FTZ R176, R92, R93, R176 ;  /* 0x0000005d5cb07223 */ /* 0x000fe400000100b0 */
[----:B------:R0:W5:Y:S04]  /*23b0*/  LDL.LU R95, [R1+0x20c] ;  /* 0x00020c00015f7983 */ /* 0x0001680000300800 */
[----:B------:R0:W5:Y:S04]  /*23c0*/  LDL.LU R94, [R1+0x208] ;  /* 0x00020800015e7983 */ /* 0x0001680000300800 */
[----:B------:R0:W5:Y:S04]  /*23d0*/  LDL.LU R93, [R1+0x204] ;  /* 0x00020400015d7983 */ /* 0x0001680000300800 */
[----:B------:R0:W5:Y:S04]  /*23e0*/  LDL.LU R92, [R1+0x200] ;  /* 0x00020000015c7983 */ /* 0x0001680000300800 */
[----:B------:R-:W4:Y:S01]  /*23f0*/  LDL R178, [R1+0x164] ;  /* 0x0001640001b27983 */ /* 0x000f220000100800 */
[----:B------:R-:W-:Y:S01]  /*2400*/  FFMA.FTZ R176, R210, R211, R176 ;  /* 0x000000d3d2b07223 */ /* 0x000fe200000100b0 */
[----:B------:R-:W-:Y:S01]  /*2410*/  FADD.FTZ R177, R177, R211 ;  /* 0x000000d3b1b17221 */ /* 0x000fe20000010000 */
[----:B------:R-:W-:Y:S01]  /*2420*/  FFMA.FTZ R18, R226, R181, R18 ;  /* 0x000000b5e2127223 */ /* 0x000fe20000010012 */
[----:B------:R-:W4:Y:S01]  /*2430*/  LDL R189, [R1+0x160] ;  /* 0x0001600001bd7983 */ /* 0x000f220000100800 */
[----:B------:R-:W-:Y:S01]  /*2440*/  FFMA.FTZ R176, R208, R209, R176 ;  /* 0x000000d1d0b07223 */ /* 0x000fe200000100b0 */
[----:B------:R-:W-:-:S03]  /*2450*/  FADD.FTZ R177, R177, R209 ;  /* 0x000000d1b1b17221 */ /* 0x000fc60000010000 */
[----:B------:R-:W-:Y:S01]  /*2460*/  FFMA.FTZ R176, R90, R91, R176 ;  /* 0x0000005b5ab07223 */ /* 0x000fe200000100b0 */
[----:B------:R-:W-:Y:S01]  /*2470*/  FADD.FTZ R177, R177, R91 ;  /* 0x0000005bb1b17221 */ /* 0x000fe20000010000 */
[----:B------:R-:W-:Y:S01]  /*2480*/  FADD.FTZ R58, R58, R226 ;  /* 0x000000e23a3a7221 */ /* 0x000fe20000010000 */
[----:B------:R0:W5:Y:S01]  /*2490*/  LDL.LU R91, [R1+0x1fc] ;  /* 0x0001fc00015b7983 */ /* 0x0001620000300800 */
[----:B------:R-:W-:Y:S01]  /*24a0*/  FFMA.FTZ R176, R89, R220, R176 ;  /* 0x000000dc59b07223 */ /* 0x000fe200000100b0 */
[----:B------:R-:W-:Y:S01]  /*24b0*/  FADD.FTZ R177, R177, R220 ;  /* 0x000000dcb1b17221 */ /* 0x000fe20000010000 */
[----:B------:R-:W-:Y:S01]  /*24c0*/  FFMA.FTZ R20, R228, R225, R20 ;  /* 0x000000e1e4147223 */ /* 0x000fe20000010014 */
[----:B------:R-:W-:Y:S01]  /*24d0*/  FADD.FTZ R60, R60, R228 ;  /* 0x000000e43c3c7221 */ /* 0x000fe20000010000 */
[----:B------:R-:W-:Y:S01]  /*24e0*/  FFMA.FTZ R176, R214, R219, R176 ;  /* 0x000000dbd6b07223 */ /* 0x000fe200000100b0 */
[----:B--2---:R-:W-:Y:S01]  /*24f0*/  FMUL.FTZ R226, R188, R234 ;  /* 0x000000eabce27220 */ /* 0x004fe20000410000 */
[----:B------:R0:W5:Y:S01]  /*2500*/  LDL.LU R90, [R1+0x1f8] ;  /* 0x0001f800015a7983 */ /* 0x0001620000300800 */
[----:B---3--:R-:W-:Y:S01]  /*2510*/  FMUL.FTZ R228, R221, R232 ;  /* 0x000000e8dde47220 */ /* 0x008fe20000410000 */
[----:B------:R-:W-:Y:S01]  /*2520*/  FADD.FTZ R177, R177, R219 ;  /* 0x000000dbb1b17221 */ /* 0x000fe20000010000 */
[----:B------:R-:W-:Y:S01]  /*2530*/  FMUL.FTZ R221, R184, R235 ;  /* 0x000000ebb8dd7220 */ /* 0x000fe20000410000 */
[----:B------:R-:W2:Y:S01]  /*2540*/  LDL R188, [R1+0x168] ;  /* 0x0001680001bc7983 */ /* 0x000ea20000100800 */
[----:B------:R-:W-:-:S03]  /*2550*/  FFMA.FTZ R176, R179, R182, R176 ;  /* 0x000000b6b3b07223 */ /* 0x000fc600000100b0 */
[----:B------:R0:W5:Y:S01]  /*2560*/  LDL.LU R89, [R1+0x1f4] ;  /* 0x0001f40001597983 */ /* 0x0001620000300800 */
[----:B------:R-:W-:-:S03]  /*2570*/  FADD.FTZ R177, R177, R182 ;  /* 0x000000b6b1b17221 */ /* 0x000fc60000010000 */
[----:B------:R-:W3:Y:S04]  /*2580*/  LDL R184, [R1+0x16c] ;  /* 0x00016c0001b87983 */ /* 0x000ee80000100800 */
[----:B------:R-:W2:Y:S04]  /*2590*/  LDL R182, [R1+0x150] ;  /* 0x0001500001b67983 */ /* 0x000ea80000100800 */
[----:B------:R-:W2:Y:S01]  /*25a0*/  LDL R191, [R1+0x14c] ;  /* 0x00014c0001bf7983 */ /* 0x000ea20000100800 */
[----:B----4-:R-:W-:Y:S01]  /*25b0*/  FMUL.FTZ R219, R178, R237 ;  /* 0x000000edb2db7220 */ /* 0x010fe20000410000 */
[----:B------:R-:W-:-:S02]  /*25c0*/  FFMA.FTZ R178, R183, R213, R176 ;  /* 0x000000d5b7b27223 */ /* 0x000fc400000100b0 */
[----:B------:R-:W4:Y:S01]  /*25d0*/  LDL R183, [R1+0x154] ;  /* 0x0001540001b77983 */ /* 0x000f220000100800 */
[----:B------:R-:W-:Y:S01]  /*25e0*/  FADD.FTZ R179, R177, R213 ;  /* 0x000000d5b1b37221 */ /* 0x000fe20000010000 */
[----:B------:R-:W-:Y:S02]  /*25f0*/  FFMA.FTZ R178, R185, R212, R178 ;  /* 0x000000d4b9b27223 */ /* 0x000fe400000100b2 */
[----:B------:R-:W4:Y:S01]  /*2600*/  LDL R185, [R1+0x158] ;  /* 0x0001580001b97983 */ /* 0x000f220000100800 */
[----:B------:R-:W-:Y:S01]  /*2610*/  FADD.FTZ R179, R179, R212 ;  /* 0x000000d4b3b37221 */ /* 0x000fe20000010000 */
[----:B------:R-:W-:-:S03]  /*2620*/  FFMA.FTZ R178, R181, R207, R178 ;  /* 0x000000cfb5b27223 */ /* 0x000fc600000100b2 */
        /* <DEDUP_REMOVED lines=8> */
[----:B---3--:R-:W-:-:S03]  /*26b0*/  FMUL.FTZ R213, R184, R239 ;  /* 0x000000efb8d57220 */ /* 0x008fc60000410000 */
[----:B------:R-:W-:Y:S01]  /*26c0*/  FADD.FTZ R181, R181, R231 ;  /* 0x000000e7b5b57221 */ /* 0x000fe20000010000 */
[----:B------:R-:W3:Y:S01]  /*26d0*/  LDL R184, [R1+0x15c] ;  /* 0x00015c0001b87983 */ /* 0x000ee20000100800 */
[----:B------:R-:W-:Y:S01]  /*26e0*/  FMUL.FTZ R211, R3, R196 ;  /* 0x000000c403d37220 */ /* 0x000fe20000410000 */
[----:B--2---:R-:W-:Y:S01]  /*26f0*/  FMUL.FTZ R207, R182, R240 ;  /* 0x000000f0b6cf7220 */ /* 0x004fe20000410000 */
[----:B------:R-:W-:Y:S01]  /*2700*/  FFMA.FTZ R182, R223, R230, R180 ;  /* 0x000000e6dfb67223 */ /* 0x000fe200000100b4 */
[----:B------:R-:W2:Y:S01]  /*2710*/  LDL R196, [R1+0x140] ;  /* 0x0001400001c47983 */ /* 0x000ea20000100800 */
[----:B------:R-:W-:-:S03]  /*2720*/  FMUL.FTZ R215, R3, R195 ;  /* 0x000000c303d77220 */ /* 0x000fc60000410000 */
[----:B------:R-:W2:Y:S01]  /*2730*/  LDL R195, [R1+0x144] ;  /* 0x0001440001c37983 */ /* 0x000ea20000100800 */
[----:B------:R-:W-:-:S03]  /*2740*/  FMUL.FTZ R216, R3, R194 ;  /* 0x000000c203d87220 */ /* 0x000fc60000410000 */
[----:B------:R-:W2:Y:S01]  /*2750*/  LDL R194, [R1+0x148] ;  /* 0x0001480001c27983 */ /* 0x000ea20000100800 */
[----:B------:R-:W-:Y:S01]  /*2760*/  FMUL.FTZ R214, R188, R238 ;  /* 0x000000eebcd67220 */ /* 0x000fe20000410000 */
[----:B------:R-:W-:Y:S01]  /*2770*/  FADD.FTZ R49, R49, R217 ;  /* 0x000000d931317221 */ /* 0x000fe20000010000 */
[C---:B------:R-:W-:Y:S01]  /*2780*/  FMUL.FTZ R217, R3.reuse, R193 ;  /* 0x000000c103d97220 */ /* 0x040fe20000410000 */
[----:B------:R-:W-:Y:S01]  /*2790*/  FFMA.FTZ R10, R218, R210, R10 ;  /* 0x000000d2da0a7223 */ /* 0x000fe2000001000a */
[----:B------:R-:W-:Y:S01]  /*27a0*/  FADD.FTZ R50, R50, R218 ;  /* 0x000000da32327221 */ /* 0x000fe20000010000 */
[C---:B------:R-:W-:Y:S01]  /*27b0*/  FMUL.FTZ R218, R3.reuse, R192 ;  /* 0x000000c003da7220 */ /* 0x040fe20000410000 */
[----:B------:R-:W-:Y:S01]  /*27c0*/  FMUL.FTZ R178, R3, R202 ;  /* 0x000000ca03b27220 */ /* 0x000fe20000410000 */
        /* <DEDUP_REMOVED lines=9> */
[----:B----4-:R-:W-:Y:S01]  /*2860*/  FMUL.FTZ R180, R183, R241 ;  /* 0x000000f1b7b47220 */ /* 0x010fe20000410000 */
[----:B------:R-:W-:-:S04]  /*2870*/  FADD.FTZ R183, R181, R228 ;  /* 0x000000e4b5b77221 */ /* 0x000fc80000010000 */
[----:B------:R-:W-:-:S04]  /*2880*/  FADD.FTZ R183, R183, R227 ;  /* 0x000000e3b7b77221 */ /* 0x000fc80000010000 */
[----:B------:R-:W-:-:S04]  /*2890*/  FADD.FTZ R183, R183, R226 ;  /* 0x000000e2b7b77221 */ /* 0x000fc80000010000 */
[----:B------:R-:W-:Y:S01]  /*28a0*/  FADD.FTZ R188, R183, R221 ;  /* 0x000000ddb7bc7221 */ /* 0x000fe20000010000 */
[----:B------:R-:W-:Y:S02]  /*28b0*/  FMUL.FTZ R183, R3, R88 ;  /* 0x0000005803b77220 */ /* 0x000fe40000410000 */
[----:B------:R0:W5:Y:S04]  /*28c0*/  LDL.LU R88, [R1+0x1f0] ;  /* 0x0001f00001587983 */ /* 0x0001680000300800 */
[----:B------:R-:W4:Y:S04]  /*28d0*/  LDL R193, [R1+0x130] ;  /* 0x0001300001c17983 */ /* 0x000f280000100800 */
[----:B------:R-:W4:Y:S04]  /*28e0*/  LDL R190, [R1+0x134] ;  /* 0x0001340001be7983 */ /* 0x000f280000100800 */
[----:B------:R-:W4:Y:S04]  /*28f0*/  LDL R192, [R1+0x138] ;  /* 0x0001380001c07983 */ /* 0x000f280000100800 */
[----:B------:R-:W4:Y:S04]  /*2900*/  LDL R191, [R1+0x13c] ;  /* 0x00013c0001bf7983 */ /* 0x000f280000100800 */
[----:B------:R0:W5:Y:S04]  /*2910*/  LDL.LU R87, [R1+0x1ec] ;  /* 0x0001ec0001577983 */ /* 0x0001680000300800 */
[----:B------:R0:W5:Y:S04]  /*2920*/  LDL.LU R86, [R1+0x1e8] ;  /* 0x0001e80001567983 */ /* 0x0001680000300800 */
[----:B------:R0:W5:Y:S04]  /*2930*/  LDL.LU R85, [R1+0x1e4] ;  /* 0x0001e40001557983 */ /* 0x0001680000300800 */
[----:B------:R0:W5:Y:S01]  /*2940*/  LDL.LU R84, [R1+0x1e0] ;  /* 0x0001e00001547983 */ /* 0x0001620000300800 */
[----:B------:R-:W-:-:S04]  /*2950*/  FFMA.FTZ R182, R222, R231, R182 ;  /* 0x000000e7deb67223 */ /* 0x000fc800000100b6 */
[----:B------:R-:W-:-:S04]  /*2960*/  FFMA.FTZ R182, R218, R228, R182 ;  /* 0x000000e4dab67223 */ /* 0x000fc800000100b6 */
[----:B------:R-:W-:Y:S01]  /*2970*/  FFMA.FTZ R182, R217, R227, R182 ;  /* 0x000000e3d9b67223 */ /* 0x000fe200000100b6 */
[----:B------:R-:W-:-:S03]  /*2980*/  FMUL.FTZ R220, R189, R236 ;  /* 0x000000ecbddc7220 */ /* 0x000fc60000410000 */
[----:B------:R-:W-:Y:S01]  /*2990*/  FFMA.FTZ R182, R216, R226, R182 ;  /* 0x000000e2d8b67223 */ /* 0x000fe200000100b6 */
[----:B------:R-:W-:-:S03]  /*29a0*/  FADD.FTZ R188, R188, R220 ;  /* 0x000000dcbcbc7221 */ /* 0x000fc60000010000 */
[----:B------:R-:W-:Y:S01]  /*29b0*/  FFMA.FTZ R187, R215, R221, R182 ;  /* 0x000000ddd7bb7223 */ /* 0x000fe200000100b6 */
[----:B------:R-:W-:-:S03]  /*29c0*/  FMUL.FTZ R210, R3, R197 ;  /* 0x000000c503d27220 */ /* 0x000fc60000410000 */
        /* <DEDUP_REMOVED lines=12> */
[----:B---3--:R-:W-:Y:S01]  /*2a90*/  FMUL.FTZ R186, R184, R243 ;  /* 0x000000f3b8ba7220 */ /* 0x008fe20000410000 */
[----:B------:R-:W-:Y:S01]  /*2aa0*/  FADD.FTZ R188, R188, R181 ;  /* 0x000000b5bcbc7221 */ /* 0x000fe20000010000 */
[C---:B------:R-:W-:Y:S01]  /*2ab0*/  FMUL.FTZ R179, R3.reuse, R203 ;  /* 0x000000cb03b37220 */ /* 0x040fe20000410000 */
[----:B------:R-:W-:Y:S01]  /*2ac0*/  FFMA.FTZ R189, R178, R181, R189 ;  /* 0x000000b5b2bd7223 */ /* 0x000fe200000100bd */
[----:B--2---:R-:W-:Y:S01]  /*2ad0*/  FMUL.FTZ R187, R196, R244 ;  /* 0x000000f4c4bb7220 */ /* 0x004fe20000410000 */
[----:B------:R-:W-:Y:S01]  /*2ae0*/  FADD.FTZ R188, R188, R186 ;  /* 0x000000babcbc7221 */ /* 0x000fe20000010000 */
[----:B------:R-:W-:Y:S01]  /*2af0*/  FMUL.FTZ R185, R3, R204 ;  /* 0x000000cc03b97220 */ /* 0x000fe20000410000 */
[----:B------:R-:W-:Y:S01]  /*2b00*/  FFMA.FTZ R189, R179, R186, R189 ;  /* 0x000000bab3bd7223 */ /* 0x000fe200000100bd */
[----:B------:R-:W-:Y:S01]  /*2b10*/  FMUL.FTZ R196, R195, R245 ;  /* 0x000000f5c3c47220 */ /* 0x000fe20000410000 */
[----:B------:R-:W-:Y:S01]  /*2b20*/  FADD.FTZ R188, R188, R187 ;  /* 0x000000bbbcbc7221 */ /* 0x000fe20000010000 */
[----:B------:R-:W-:Y:S01]  /*2b30*/  FMUL.FTZ R184, R3, R205 ;  /* 0x000000cd03b87220 */ /* 0x000fe20000410000 */
[----:B------:R-:W-:Y:S01]  /*2b40*/  FFMA.FTZ R189, R185, R187, R189 ;  /* 0x000000bbb9bd7223 */ /* 0x000fe200000100bd */
[----:B------:R-:W-:Y:S01]  /*2b50*/  FMUL.FTZ R197, R194, R246 ;  /* 0x000000f6c2c57220 */ /* 0x000fe20000410000 */
[----:B------:R-:W-:-:S02]  /*2b60*/  FADD.FTZ R188, R188, R196 ;  /* 0x000000c4bcbc7221 */ /* 0x000fc40000010000 */
[----:B------:R-:W-:Y:S01]  /*2b70*/  FFMA.FTZ R189, R184, R196, R189 ;  /* 0x000000c4b8bd7223 */ /* 0x000fe200000100bd */
[----:B------:R-:W-:Y:S01]  /*2b80*/  FMUL.FTZ R182, R3, R206 ;  /* 0x000000ce03b67220 */ /* 0x000fe20000410000 */
[----:B------:R-:W-:Y:S02]  /*2b90*/  FADD.FTZ R188, R188, R197 ;  /* 0x000000c5bcbc7221 */ /* 0x000fe40000010000 */
[----:B------:R-:W-:Y:S02]  /*2ba0*/  FFMA.FTZ R189, R183, R197, R189 ;  /* 0x000000c5b7bd7223 */ /* 0x000fe400000100bd */
        /* <DEDUP_REMOVED lines=42> */
[----:B------:R-:W-:Y:S01]  /*2e50*/  FMUL.FTZ R204, R190, R249 ;  /* 0x000000f9becc7220 */ /* 0x000fe20000410000 */
[----:B------:R-:W-:-:S02]  /*2e60*/  FFMA.FTZ R190, R182, R202, R189 ;  /* 0x000000cab6be7223 */ /* 0x000fc400000100bd */
[----:B------:R-:W-:Y:S02]  /*2e70*/  FADD.FTZ R189, R188, R203 ;  /* 0x000000cbbcbd7221 */ /* 0x000fe40000010000 */
[----:B------:R-:W-:Y:S01]  /*2e80*/  FFMA.FTZ R188, R201, R203, R190 ;  /* 0x000000cbc9bc7223 */ /* 0x000fe200000100be */
[----:B------:R-:W-:Y:S01]  /*2e90*/  FMUL.FTZ R205, R192, R250 ;  /* 0x000000fac0cd7220 */ /* 0x000fe20000410000 */
[----:B------:R-:W-:Y:S02]  /*2ea0*/  FADD.FTZ R189, R189, R204 ;  /* 0x000000ccbdbd7221 */ /* 0x000fe40000010000 */
[----:B------:R-:W-:Y:S01]  /*2eb0*/  FFMA.FTZ R188, R200, R204, R188 ;  /* 0x000000ccc8bc7223 */ /* 0x000fe200000100bc */
[----:B------:R-:W-:Y:S01]  /*2ec0*/  FMUL.FTZ R206, R191, R251 ;  /* 0x000000fbbfce7220 */ /* 0x000fe20000410000 */
[----:B------:R-:W-:Y:S02]  /*2ed0*/  FADD.FTZ R189, R189, R205 ;  /* 0x000000cdbdbd7221 */ /* 0x000fe40000010000 */
[----:B------:R-:W-:-:S02]  /*2ee0*/  FFMA.FTZ R190, R199, R205, R188 ;  /* 0x000000cdc7be7223 */ /* 0x000fc400000100bc */
[----:B------:R-:W-:Y:S02]  /*2ef0*/  FADD.FTZ R188, R189, R206 ;  /* 0x000000cebdbc7221 */ /* 0x000fe40000010000 */
[----:B0-----:R-:W-:-:S07]  /*2f00*/  FFMA.FTZ R189, R198, R206, R190 ;  /* 0x000000cec6bd7223 */ /* 0x001fce00000100be */
.L_x_15396:
[----:B------:R-:W-:Y:S05]  /*2f10*/  BSYNC B0 ;  /* 0x0000000000007941 */ /* 0x000fea0003800000 */
.L_x_15394:
        /* <DEDUP_REMOVED lines=25> */
[----:B------:R0:W1:Y:S04]  /*30b0*/  SHFL.DOWN PT, R193, R190, 0x1, 0x1f ;  /* 0x08201f00bec17f89 */ /* 0x00006800000e0000 */
[----:B------:R0:W2:Y:S02]  /*30c0*/  SHFL.DOWN PT, R194, R191, 0x1, 0x1f ;  /* 0x08201f00bfc27f89 */ /* 0x0000a400000e0000 */
.L_x_15489:
        /* <DEDUP_REMOVED lines=39> */
[----:B------:R-:W-:Y:S02]  /*3340*/  FADD.FTZ R189, R191, R189 ;  /* 0x000000bdbfbd7221 */ /* 0x000fe40000010000 */
[----:B------:R-:W0:Y:S01]  /*3350*/  @P0 LDC.64 R190, c[0x0][0x308] ;  /* 0x0000c200ffbe0b82 */ /* 0x000e220000000a00 */
[----:B-1----:R-:W-:Y:S01]  /*3360*/  FADD.FTZ R188, R188, R192 ;  /* 0x000000c0bcbc7221 */ /* 0x002fe20000010000 */
[----:B------:R-:W-:-:S03]  /*3370*/  FADD.FTZ R189, R189, R193 ;  /* 0x000000c1bdbd7221 */ /* 0x000fc60000010000 */
[----:B------:R-:W-:Y:S01]  /*3380*/  FADD.FTZ R188, R194, R188 ;  /* 0x000000bcc2bc7221 */ /* 0x000fe20000010000 */
[----:B------:R-:W-:-:S03]  /*3390*/  FADD.FTZ R189, R195, R189 ;  /* 0x000000bdc3bd7221 */ /* 0x000fc60000010000 */
[----:B------:R-:W-:Y:S01]  /*33a0*/  FMUL.FTZ R188, R188, UR10 ;  /* 0x0000000abcbc7c20 */ /* 0x000fe20008410000 */
[----:B------:R-:W-:-:S04]  /*33b0*/  FMUL.FTZ R192, R189, UR10 ;  /* 0x0000000abdc07c20 */ /* 0x000fc80008410000 */
[----:B------:R-:W-:Y:S02]  /*33c0*/  FSEL R193, R188, RZ, !P2 ;  /* 0x000000ffbcc17208 */ /* 0x000fe40005000000 */
[----:B------:R-:W-:Y:S01]  /*33d0*/  @!P6 ISETP.NE.U32.AND P2, PT, R2, RZ, PT ;  /* 0x000000ff0200e20c */ /* 0x000fe20003f45070 */
[----:B------:R-:W-:-:S12]  /*33e0*/  @!P6 BRA `(.L_x_15399) ;  /* 0x000000000020e947 */ /* 0x000fd80003800000 */
        /* <DEDUP_REMOVED lines=8> */
.L_x_15399:
[----:B------:R-:W-:Y:S05]  /*3470*/  BSYNC B0 ;  /* 0x0000000000007941 */ /* 0x000fea0003800000 */
.L_x_15398:
        /* <DEDUP_REMOVED lines=13> */
.L_x_15401:
[----:B------:R-:W-:Y:S05]  /*3550*/  BSYNC B0 ;  /* 0x0000000000007941 */ /* 0x000fea0003800000 */
.L_x_15400:
        /* <DEDUP_REMOVED lines=16> */
.L_x_15403:
[----:B------:R-:W-:Y:S05]  /*3660*/  BSYNC B0 ;  /* 0x0000000000007941 */ /* 0x000fea0003800000 */
.L_x_15402:
        /* <DEDUP_REMOVED lines=11> */
.L_x_15405:
[----:B------:R-:W-:Y:S05]  /*3720*/  BSYNC B0 ;  /* 0x0000000000007941 */ /* 0x000fea0003800000 */
.L_x_15404:
        /* <DEDUP_REMOVED lines=17> */
[----:B------:R-:W-:Y:S01]  /*3840*/  @P4 FMUL.FTZ R233, R232, R236 ;  /* 0x000000ece8e94220 */ /* 0x000fe20000410000 */
[----:B------:R-:W-:Y:S02]  /*3850*/  IADD3 R232, R212, 0x80, RZ ;  /* 0x00000080d4e87810 */ /* 0x000fe40007ffe0ff */
[----:B------:R-:W-:Y:S01]  /*3860*/  @P4 FFMA.FTZ R121, R165, R235, R121 ;  /* 0x000000eba5794223 */ /* 0x000fe20000010079 */
[----:B------:R-:W-:Y:S01]  /*3870*/  @P4 FFMA.FTZ R123, R167, R233, R123 ;  /* 0x000000e9a77b4223 */ /* 0x000fe2000001007b */
[----:B------:R-:W-:Y:S02]  /*3880*/  @P4 FMUL.FTZ R194, R234, R188 ;  /* 0x000000bceac24220 */ /* 0x000fe40000410000 */
[----:B------:R-:W0:Y:S02]  /*3890*/  @P4 LDC.64 R188, c[0x0][0x220] ;  /* 0x00008800ffbc4b82 */ /* 0x000e240000000a00 */
[----:B------:R-:W-:Y:S01]  /*38a0*/  @P4 FFMA.FTZ R122, R166, R194, R122 ;  /* 0x000000c2a67a4223 */ /* 0x000fe2000001007a */
[----:B-1----:R-:W-:-:S04]  /*38b0*/  @P4 IMAD.WIDE.U32 R190, R212, 0x10, R190 ;  /* 0x00000010d4be4825 */ /* 0x002fc800078e00be */
[----:B0-----:R-:W-:-:S04]  /*38c0*/  @P4 IMAD.WIDE.U32 R188, R232, 0x10, R188 ;  /* 0x00000010e8bc4825 */ /* 0x001fc800078e00bc */
[----:B--2---:R-:W-:Y:S01]  /*38d0*/  @P4 FMUL.FTZ R172, R240, R195 ;  /* 0x000000c3f0ac4220 */ /* 0x004fe20000410000 */
[----:B---3--:R-:W-:Y:S01]  /*38e0*/  @P4 FMUL.FTZ R173, R239, R235 ;  /* 0x000000ebefad4220 */ /* 0x008fe20000410000 */
[----:B----4-:R-:W-:Y:S01]  /*38f0*/  @P4 FMUL.FTZ R174, R238, R194 ;  /* 0x000000c2eeae4220 */ /* 0x010fe20000410000 */
[----:B------:R-:W-:Y:S02]  /*3900*/  @P4 FMUL.FTZ R175, R237, R233 ;  /* 0x000000e9edaf4220 */ /* 0x000fe40000410000 */
[----:B------:R-:W0:Y:S03]  /*3910*/  @P4 LDC R237, c[0x0][0x29c] ;  /* 0x0000a700ffed4b82 */ /* 0x000e260000000800 */
[----:B------:R1:W-:Y:S04]  /*3920*/  @P4 STG.E.128 desc[UR4][R190.64], R172 ;  /* 0x000000acbe004986 */ /* 0x0003e8000c101d04 */
[----:B------:R2:W5:Y:S01]  /*3930*/  @P4 LDG.E.128 R164, desc[UR4][R188.64] ;  /* 0x00000004bca44981 */ /* 0x000562000c1e1d00 */
[C---:B------:R-:W-:Y:S01]  /*3940*/  @!P6 ISETP.NE.U32.AND P1, PT, R2.reuse, RZ, PT ;  /* 0x000000ff0200e20c */ /* 0x040fe20003f25070 */
[----:B------:R-:W-:Y:S01]  /*3950*/  BSSY B0, `(.L_x_15406) ;  /* 0x000000e000007945 */ /* 0x000fe20003800000 */
[----:B------:R-:W-:-:S02]  /*3960*/  @!P6 ISETP.NE.U32.AND P2, PT, R2, RZ, PT ;  /* 0x000000ff0200e20c */ /* 0x000fc40003f45070 */
[----:B------:R-:W-:-:S04]  /*3970*/  @!P6 ISETP.NE.AND.EX P1, PT, R0, RZ, PT, P1 ;  /* 0x000000ff0000e20c */ /* 0x000fc80003f25310 */
[----:B------:R-:W-:Y:S01]  /*3980*/  @!P6 FSEL R236, R128, RZ, P1 ;  /* 0x000000ff80ece208 */ /* 0x000fe20000800000 */
[----:B-1----:R-:W1:Y:S01]  /*3990*/  @P0 LDC.64 R190, c[0x0][0x308] ;  /* 0x0000c200ffbe0b82 */ /* 0x002e620000000a00 */
[----:B--2---:R-:W-:Y:S07]  /*39a0*/  @!P6 BRA `(.L_x_15407) ;  /* 0x000000000020e947 */ /* 0x004fee0003800000 */
        /* <DEDUP_REMOVED lines=8> */
.L_x_15407:
[----:B------:R-:W-:Y:S05]  /*3a30*/  BSYNC B0 ;  /* 0x0000000000007941 */ /* 0x000fea0003800000 */
.L_x_15406:
        /* <DEDUP_REMOVED lines=13> */
.L_x_15409:
[----:B------:R-:W-:Y:S05]  /*3b10*/  BSYNC B0 ;  /* 0x0000000000007941 */ /* 0x000fea0003800000 */
.L_x_15408:
[----:B------:R-:W1:Y:S01]  /*3b20*/  LDL.LU R188, [R1+0x30] ;  /* 0x0000300001bc7983 */ /* 0x000e620000300800 */
[----:B------:R-:W-:Y:S01]  /*3b30*/  @!P6 ISETP.NE.U32.AND P2, PT, R2, RZ, PT ;  /* 0x000000ff0200e20c */ /* 0x000fe20003f45070 */
[----:B------:R-:W-:Y:S01]  /*3b40*/  BSSY B0, `(.L_x_15410) ;  /* 0x000000e000007945 */ /* 0x000fe20003800000 */
[C---:B------:R-:W-:Y:S02]  /*3b50*/  @!P6 ISETP.NE.AND.EX P1, PT, R0.reuse, RZ, PT, P1 ;  /* 0x000000ff0000e20c */ /* 0x040fe40003f25310 */
[----:B------:R-:W-:-:S04]  /*3b60*/  @!P6 ISETP.NE.AND.EX P2, PT, R0, RZ, PT, P2 ;  /* 0x000000ff0000e20c */ /* 0x000fc80003f45320 */
[----:B------:R-:W-:Y:S01]  /*3b70*/  @!P6 FSEL R235, R130, RZ, P2 ;  /* 0x000000ff82ebe208 */ /* 0x000fe20001000000 */
[----:B-1----:R-:W-:Y:S01]  /*3b80*/  @P0 IMAD.WIDE.U32 R194, R188, 0x10, R190 ;  /* 0x00000010bcc20825 */ /* 0x002fe200078e00be */
        /* <DEDUP_REMOVED lines=9> */
.L_x_15411:
[----:B------:R-:W-:Y:S05]  /*3c20*/  BSYNC B0 ;  /* 0x0000000000007941 */ /* 0x000fea0003800000 */
.L_x_15410:
        /* <DEDUP_REMOVED lines=11> */
.L_x_15413:
[----:B------:R-:W-:Y:S05]  /*3ce0*/  BSYNC B0 ;  /* 0x0000000000007941 */ /* 0x000fea0003800000 */
.L_x_15412:
        /* <DEDUP_REMOVED lines=9> */
[----:B-1----:R-:W1:Y:S01]  /*3d80*/  @P4 LDC R189, c[0x0][0x29c] ;  /* 0x0000a700ffbd4b82 */ /* 0x002e620000000800 */
[----:B0-----:R-:W-:-:S04]  /*3d90*/  @P4 FMUL.FTZ R195, R236, R237 ;  /* 0x000000edecc34220 */ /* 0x001fc80000410000 */
[----:B-----5:R-:W-:-:S03]  /*3da0*/  @P4 FFMA.FTZ R116, R164, R195, R116 ;  /* 0x000000c3a4744223 */ /* 0x020fc60000010074 */
[----:B------:R-:W0:Y:S08]  /*3db0*/  @P4 LDC R188, c[0x0][0x29c] ;  /* 0x0000a700ffbc4b82 */ /* 0x000e300000000800 */
[----:B------:R-:W0:Y:S08]  /*3dc0*/  @P4 LDC.64 R190, c[0x0][0x2f8] ;  /* 0x0000be00ffbe4b82 */ /* 0x000e300000000a00 */
[----:B------:R-:W0:Y:S01]  /*3dd0*/  @P4 LDC R236, c[0x0][0x29c] ;  /* 0x0000a700ffec4b82 */ /* 0x000e220000000800 */
[----:B-1----:R-:W-:-:S04]  /*3de0*/  @P4 FMUL.FTZ R234, R234, R189 ;  /* 0x000000bdeaea4220 */ /* 0x002fc80000410000 */
[----:B------:R-:W-:Y:S01]  /*3df0*/  @P4 FFMA.FTZ R117, R165, R234, R117 ;  /* 0x000000eaa5754223 */ /* 0x000fe20000010075 */
[----:B0-----:R-:W-:Y:S02]  /*3e00*/  @P4 FMUL.FTZ R194, R235, R188 ;  /* 0x000000bcebc24220 */ /* 0x001fe40000410000 */
[----:B------:R-:W0:Y:S02]  /*3e10*/  @P4 LDC.64 R188, c[0x0][0x220] ;  /* 0x00008800ffbc4b82 */ /* 0x000e240000000a00 */
[----:B------:R-:W-:Y:S01]  /*3e20*/  @P4 FFMA.FTZ R118, R166, R194, R118 ;  /* 0x000000c2a6764223 */ /* 0x000fe20000010076 */
[----:B------:R-:W-:Y:S01]  /*3e30*/  @P4 IMAD.WIDE.U32 R190, R232, 0x10, R190 ;  /* 0x00000010e8be4825 */ /* 0x000fe200078e00be */
[----:B------:R-:W-:-:S03]  /*3e40*/  IADD3 R232, R212, 0x100, RZ ;  /* 0x00000100d4e87810 */ /* 0x000fc60007ffe0ff */
[----:B------:R-:W-:-:S04]  /*3e50*/  @P4 FMUL.FTZ R233, R233, R236 ;  /* 0x000000ece9e94220 */ /* 0x000fc80000410000 */
[----:B------:R-:W-:Y:S01]  /*3e60*/  @P4 FFMA.FTZ R119, R167, R233, R119 ;  /* 0x000000e9a7774223 */ /* 0x000fe20000010077 */
[----:B0-----:R-:W-:-:S04]  /*3e70*/  @P4 IMAD.WIDE.U32 R188, R232, 0x10, R188 ;  /* 0x00000010e8bc4825 */ /* 0x001fc800078e00bc */
        /* <DEDUP_REMOVED lines=11> */
[----:B0-----:R-:W0:Y:S01]  /*3f30*/  @P0 LDC.64 R190, c[0x0][0x308] ;  /* 0x0000c200ffbe0b82 */ /* 0x001e220000000a00 */
[----:B-1----:R-:W-:Y:S07]  /*3f40*/  @!P6 BRA `(.L_x_15415) ;  /* 0x000000000020e947 */ /* 0x002fee0003800000 */
        /* <DEDUP_REMOVED lines=8> */
.L_x_15415:
[----:B------:R-:W-:Y:S05]  /*3fd0*/  BSYNC B0 ;  /* 0x0000000000007941 */ /* 0x000fea0003800000 */
.L_x_15414:
        /* <DEDUP_REMOVED lines=13> */
.L_x_15417:
[----:B------:R-:W-:Y:S05]  /*40b0*/  BSYNC B0 ;  /* 0x0000000000007941 */ /* 0x000fea0003800000 */
.L_x_15416:
[----:B------:R-:W0:Y:S01]  /*40c0*/  LDL.LU R188, [R1+0x34] ;  /* 0x0000340001bc7983 */ /* 0x000e220000300800 */
        /* <DEDUP_REMOVED lines=15> */
.L_x_15419:
[----:B------:R-:W-:Y:S05]  /*41c0*/  BSYNC B0 ;  /* 0x0000000000007941 */ /* 0x000fea0003800000 */
.L_x_15418:
        /* <DEDUP_REMOVED lines=11> */
.L_x_15421:
[----:B------:R-:W-:Y:S05]  /*4280*/  BSYNC B0 ;  /* 0x0000000000007941 */ /* 0x000fea0003800000 */
.L_x_15420:
        /* <DEDUP_REMOVED lines=13> */
[----:B------:R-:W1:Y:S08]  /*4360*/  @P4 LDC R188, c[0x0][0x29c] ;  /* 0x0000a700ffbc4b82 */ /* 0x000e700000000800 */
[----:B------:R-:W1:Y:S08]  /*4370*/  @P4 LDC.64 R190, c[0x0][0x2f8] ;  /* 0x0000be00ffbe4b82 */ /* 0x000e700000000a00 */
[----:B------:R-:W1:Y:S01]  /*4380*/  @P4 LDC R195, c[0x0][0x29c] ;  /* 0x0000a700ffc34b82 */ /* 0x000e620000000800 */
[----:B0-----:R-:W-:-:S04]  /*4390*/  @P4 FMUL.FTZ R234, R234, R189 ;  /* 0x000000bdeaea4220 */ /* 0x001fc80000410000 */
[----:B------:R-:W-:Y:S01]  /*43a0*/  @P4 FFMA.FTZ R113, R165, R234, R113 ;  /* 0x000000eaa5714223 */ /* 0x000fe20000010071 */
[----:B-1----:R-:W-:Y:S02]  /*43b0*/  @P4 FMUL.FTZ R194, R236, R188 ;  /* 0x000000bcecc24220 */ /* 0x002fe40000410000 */
[----:B------:R-:W0:Y:S02]  /*43c0*/  @P4 LDC.64 R188, c[0x0][0x220] ;  /* 0x00008800ffbc4b82 */ /* 0x000e240000000a00 */
[----:B------:R-:W-:Y:S01]  /*43d0*/  @P4 FFMA.FTZ R114, R166, R194, R114 ;  /* 0x000000c2a6724223 */ /* 0x000fe20000010072 */
[----:B------:R-:W-:Y:S01]  /*43e0*/  @P4 IMAD.WIDE.U32 R190, R232, 0x10, R190 ;  /* 0x00000010e8be4825 */ /* 0x000fe200078e00be */
[----:B------:R-:W-:-:S03]  /*43f0*/  IADD3 R232, R212, 0x180, RZ ;  /* 0x00000180d4e87810 */ /* 0x000fc60007ffe0ff */
[----:B------:R-:W-:-:S04]  /*4400*/  @P4 FMUL.FTZ R195, R235, R195 ;  /* 0x000000c3ebc34220 */ /* 0x000fc80000410000 */
[-C--:B------:R-:W-:Y:S01]  /*4410*/  @P4 FFMA.FTZ R112, R164, R195.reuse, R112 ;  /* 0x000000c3a4704223 */ /* 0x080fe20000010070 */
[----:B0-----:R-:W-:Y:S01]  /*4420*/  @P4 IMAD.WIDE.U32 R188, R232, 0x10, R188 ;  /* 0x00000010e8bc4825 */ /* 0x001fe200078e00bc */
[----:B------:R-:W-:Y:S01]  /*4430*/  @!P6 ISETP.NE.U32.AND P1, PT, R2, RZ, PT ;  /* 0x000000ff0200e20c */ /* 0x000fe20003f25070 */
[----:B------:R-:W-:Y:S03]  /*4440*/  BSSY B0, `(.L_x_15422) ;  /* 0x0000014000007945 */ /* 0x000fe60003800000 */
[----:B------:R-:W-:Y:S02]  /*4450*/  @!P6 ISETP.NE.AND.EX P1, PT, R0, RZ, PT, P1 ;  /* 0x000000ff0000e20c */ /* 0x000fe40003f25310 */
[----:B------:R-:W-:Y:S02]  /*4460*/  @!P6 ISETP.NE.U32.AND P2, PT, R2, RZ, PT ;  /* 0x000000ff0200e20c */ /* 0x000fe40003f45070 */
[----:B------:R-:W-:Y:S01]  /*4470*/  @!P6 FSEL R235, R136, RZ, P1 ;  /* 0x000000ff88ebe208 */ /* 0x000fe20000800000 */
[----:B--2---:R-:W-:Y:S01]  /*4480*/  @P4 FMUL.FTZ R172, R241, R195 ;  /* 0x000000c3f1ac4220 */ /* 0x004fe20000410000 */
[----:B---3--:R-:W-:Y:S01]  /*4490*/  @P4 FMUL.FTZ R173, R240, R234 ;  /* 0x000000eaf0ad4220 */ /* 0x008fe20000410000 */
[----:B----4-:R-:W-:Y:S01]  /*44a0*/  @P4 FMUL.FTZ R174, R239, R194 ;  /* 0x000000c2efae4220 */ /* 0x010fe20000410000 */
[----:B------:R-:W-:-:S05]  /*44b0*/  @P4 FMUL.FTZ R175, R238, R233 ;  /* 0x000000e9eeaf4220 */ /* 0x000fca0000410000 */
[----:B------:R0:W-:Y:S04]  /*44c0*/  @P4 STG.E.128 desc[UR4][R190.64], R172 ;  /* 0x000000acbe004986 */ /* 0x0001e8000c101d04 */
[----:B------:R1:W5:Y:S02]  /*44d0*/  @P4 LDG.E.128 R164, desc[UR4][R188.64] ;  /* 0x00000004bca44981 */ /* 0x000364000c1e1d00 */
[----:B-1----:R-:W1:Y:S01]  /*44e0*/  @P0 LDC.64 R188, c[0x0][0x308] ;  /* 0x0000c200ffbc0b82 */ /* 0x002e620000000a00 */
[----:B------:R-:W-:Y:S05]  /*44f0*/  @!P6 BRA `(.L_x_15423) ;  /* 0x000000000020e947 */ /* 0x000fea0003800000 */
[----:B------:R-:W0:Y:S04]  /*4500*/  LDL R239, [R1+0xc] ;  /* 0x00000c0001ef7983 */ /* 0x000e280000100800 */
[----:B------:R-:W2:Y:S01]  /*4510*/  LDL R238, [R1+0x5c] ;  /* 0x00005c0001ee7983 */ /* 0x000ea20000100800 */
[----:B------:R-:W-:-:S04]  /*4520*/  ISETP.NE.U32.AND P1, PT, R2, RZ, PT ;  /* 0x000000ff0200720c */ /* 0x000fc80003f25070 */
[----:B------:R-:W-:Y:S01]  /*4530*/  ISETP.NE.AND.EX P1, PT, R0, RZ, PT, P1 ;  /* 0x000000ff0000720c */ /* 0x000fe20003f25310 */
[----:B0-----:R-:W-:-:S04]  /*4540*/  FFMA.FTZ R190, R239, R192, R193 ;  /* 0x000000c0efbe7223 */ /* 0x001fc800000100c1 */
[----:B--2---:R-:W-:-:S04]  /*4550*/  FADD.FTZ R190, R238, -R190 ;  /* 0x800000beeebe7221 */ /* 0x004fc80000010000 */
[----:B------:R-:W-:-:S04]  /*4560*/  FMUL.FTZ R235, R3, R190 ;  /* 0x000000be03eb7220 */ /* 0x000fc80000410000 */
[----:B------:R-:W-:-:S07]  /*4570*/  @P1 FADD.FTZ R235, R136, R235 ;  /* 0x000000eb88eb1221 */ /* 0x000fce0000010000 */
.L_x_15423:
[----:B------:R-:W-:Y:S05]  /*4580*/  BSYNC B0 ;  /* 0x0000000000007941 */ /* 0x000fea0003800000 */
.L_x_15422:
[----:B------:R-:W-:Y:S01]  /*4590*/  @!P6 ISETP.NE.AND.EX P2, PT, R0, RZ, PT, P2 ;  /* 0x000000ff0000e20c */ /* 0x000fe20003f45320 */
[----:B------:R-:W-:Y:S01]  /*45a0*/  BSSY B0, `(.L_x_15424) ;  /* 0x000000c000007945 */ /* 0x000fe20003800000 */
[----:B------:R-:W-:Y:S02]  /*45b0*/  @!P6 ISETP.NE.U32.AND P1, PT, R2, RZ, PT ;  /* 0x000000ff0200e20c */ /* 0x000fe40003f25070 */
[----:B------:R-:W-:Y:S01]  /*45c0*/  @!P6 FSEL R234, R137, RZ, P2 ;  /* 0x000000ff89eae208 */ /* 0x000fe20001000000 */
[----:B------:R-:W-:Y:S10]  /*45d0*/  @!P6 BRA `(.L_x_15425) ;  /* 0x000000000020e947 */ /* 0x000ff40003800000 */
[----:B0-----:R-:W2:Y:S04]  /*45e0*/  LDL R190, [R1+0x8] ;  /* 0x0000080001be7983 */ /* 0x001ea80000100800 */
[----:B------:R-:W3:Y:S01]  /*45f0*/  LDL R191, [R1+0x48] ;  /* 0x0000480001bf7983 */ /* 0x000ee20000100800 */
[----:B------:R-:W-:-:S04]  /*4600*/  ISETP.NE.U32.AND P2, PT, R2, RZ, PT ;  /* 0x000000ff0200720c */ /* 0x000fc80003f45070 */
[----:B------:R-:W-:Y:S01]  /*4610*/  ISETP.NE.AND.EX P2, PT, R0, RZ, PT, P2 ;  /* 0x000000ff0000720c */ /* 0x000fe20003f45320 */
[----:B--2---:R-:W-:-:S04]  /*4620*/  FFMA.FTZ R190, R190, R192, R193 ;  /* 0x000000c0bebe7223 */ /* 0x004fc800000100c1 */
[----:B---3--:R-:W-:-:S04]  /*4630*/  FADD.FTZ R190, R191, -R190 ;  /* 0x800000bebfbe7221 */ /* 0x008fc80000010000 */
[----:B------:R-:W-:-:S04]  /*4640*/  FMUL.FTZ R234, R3, R190 ;  /* 0x000000be03ea7220 */ /* 0x000fc80000410000 */
[----:B------:R-:W-:-:S07]  /*4650*/  @P2 FADD.FTZ R234, R137, R234 ;  /* 0x000000ea89ea2221 */ /* 0x000fce0000010000 */
.L_x_15425:
[----:B------:R-:W-:Y:S05]  /*4660*/  BSYNC B0 ;  /* 0x0000000000007941 */ /* 0x000fea0003800000 */
.L_x_15424:
[----:B0-----:R-:W1:Y:S01]  /*4670*/  LDL.LU R190, [R1+0x40] ;  /* 0x0000400001be7983 */ /* 0x001e620000300800 */
        /* <DEDUP_REMOVED lines=15> */
.L_x_15427:
[----:B------:R-:W-:Y:S05]  /*4770*/  BSYNC B0 ;  /* 0x0000000000007941 */ /* 0x000fea0003800000 */
.L_x_15426:
[----:B------:R-:W-:Y:S01]  /*4780*/  BSSY B0, `(.L_x_15428) ;  /* 0x000000b000007945 */ /* 0x000fe20003800000 */
[----:B------:R-:W-:-:S03]  /*4790*/  @!P6 FSEL R233, R139, RZ, P1 ;  /* 0x000000ff8be9e208 */ /* 0x000fc60000800000 */
[----:B------:R-:W-:Y:S05]  /*47a0*/  @!P6 BRA `(.L_x_15429) ;  /* 0x000000000020e947 */ /* 0x000fea0003800000 */
[----:B------:R-:W2:Y:S04]  /*47b0*/  LDL R188, [R1] ;  /* 0x0000000001bc7983 */ /* 0x000ea80000100800 */
[----:B------:R-:W3:Y:S01]  /*47c0*/  LDL R189, [R1+0x18] ;  /* 0x0000180001bd7983 */ /* 0x000ee20000100800 */
[----:B------:R-:W-:-:S04]  /*47d0*/  ISETP.NE.U32.AND P1, PT, R2, RZ, PT ;  /* 0x000000ff0200720c */ /* 0x000fc80003f25070 */
[----:B------:R-:W-:Y:S01]  /*47e0*/  ISETP.NE.AND.EX P1, PT, R0, RZ, PT, P1 ;  /* 0x000000ff0000720c */ /* 0x000fe20003f25310 */
[----:B--2---:R-:W-:-:S04]  /*47f0*/  FFMA.FTZ R188, R188, R192, R193 ;  /* 0x000000c0bcbc7223 */ /* 0x004fc800000100c1 */
[----:B---3--:R-:W-:-:S04]  /*4800*/  FADD.FTZ R188, R189, -R188 ;  /* 0x800000bcbdbc7221 */ /* 0x008fc80000010000 */
[----:B------:R-:W-:-:S04]  /*4810*/  FMUL.FTZ R233, R3, R188 ;  /* 0x000000bc03e97220 */ /* 0x000fc80000410000 */
[----:B------:R-:W-:-:S07]  /*4820*/  @P1 FADD.FTZ R233, R139, R233 ;  /* 0x000000e98be91221 */ /* 0x000fce0000010000 */
.L_x_15429:
[----:B------:R-:W-:Y:S05]  /*4830*/  BSYNC B0 ;  /* 0x0000000000007941 */ /* 0x000fea0003800000 */
.L_x_15428:
        /* <DEDUP_REMOVED lines=39> */
[----:B------:R-:W2:Y:S01]  /*4ab0*/  LDL R238, [R1+0x10] ;  /* 0x0000100001ee7983 */ /* 0x000ea20000100800 */
[----:B------:R-:W-:Y:S01]  /*4ac0*/  ISETP.NE.U32.AND P1, PT, R2, RZ, PT ;  /* 0x000000ff0200720c */ /* 0x000fe20003f25070 */
[----:B0-----:R-:W-:-:S03]  /*4ad0*/  FFMA.FTZ R190, R225, R192, R193 ;  /* 0x000000c0e1be7223 */ /* 0x001fc600000100c1 */
[----:B------:R-:W-:Y:S01]  /*4ae0*/  ISETP.NE.AND.EX P1, PT, R0, RZ, PT, P1 ;  /* 0x000000ff0000720c */ /* 0x000fe20003f25310 */
[----:B--2---:R-:W-:-:S04]  /*4af0*/  FADD.FTZ R190, R238, -R190 ;  /* 0x800000beeebe7221 */ /* 0x004fc80000010000 */
[----:B------:R-:W-:-:S08]  /*4b00*/  FMUL.FTZ R236, R3, R190 ;  /* 0x000000be03ec7220 */ /* 0x000fd00000410000 */
[----:B------:R-:W-:-:S07]  /*4b10*/  @P1 FADD.FTZ R236, R140, R236 ;  /* 0x000000ec8cec1221 */ /* 0x000fce0000010000 */
.L_x_15431:
[----:B------:R-:W-:Y:S05]  /*4b20*/  BSYNC B0 ;  /* 0x0000000000007941 */ /* 0x000fea0003800000 */
.L_x_15430:
[----:B------:R-:W-:Y:S01]  /*4b30*/  @!P6 ISETP.NE.AND.EX P2, PT, R0, RZ, PT, P2 ;  /* 0x000000ff0000e20c */ /* 0x000fe20003f45320 */
[----:B------:R-:W-:Y:S01]  /*4b40*/  BSSY B0, `(.L_x_15432) ;  /* 0x000000a000007945 */ /* 0x000fe20003800000 */
[----:B------:R-:W-:Y:S02]  /*4b50*/  @!P6 ISETP.NE.U32.AND P1, PT, R2, RZ, PT ;  /* 0x000000ff0200e20c */ /* 0x000fe40003f25070 */
[----:B------:R-:W-:Y:S01]  /*4b60*/  @!P6 FSEL R234, R141, RZ, P2 ;  /* 0x000000ff8deae208 */ /* 0x000fe20001000000 */
[----:B------:R-:W-:Y:S10]  /*4b70*/  @!P6 BRA `(.L_x_15433) ;  /* 0x000000000018e947 */ /* 0x000ff40003800000 */
[----:B------:R-:W-:Y:S01]  /*4b80*/  ISETP.NE.U32.AND P2, PT, R2, RZ, PT ;  /* 0x000000ff0200720c */ /* 0x000fe20003f45070 */
[----:B0-----:R-:W-:-:S03]  /*4b90*/  FFMA.FTZ R190, R224, R192, R193 ;  /* 0x000000c0e0be7223 */ /* 0x001fc600000100c1 */
[----:B------:R-:W-:Y:S01]  /*4ba0*/  ISETP.NE.AND.EX P2, PT, R0, RZ, PT, P2 ;  /* 0x000000ff0000720c */ /* 0x000fe20003f45320 */
[----:B------:R-:W-:-:S04]  /*4bb0*/  FADD.FTZ R190, R229, -R190 ;  /* 0x800000bee5be7221 */ /* 0x000fc80000010000 */
[----:B------:R-:W-:-:S08]  /*4bc0*/  FMUL.FTZ R234, R3, R190 ;  /* 0x000000be03ea7220 */ /* 0x000fd00000410000 */
[----:B------:R-:W-:-:S07]  /*4bd0*/  @P2 FADD.FTZ R234, R141, R234 ;  /* 0x000000ea8dea2221 */ /* 0x000fce0000010000 */
.L_x_15433:
[----:B------:R-:W-:Y:S05]  /*4be0*/  BSYNC B0 ;  /* 0x0000000000007941 */ /* 0x000fea0003800000 */
.L_x_15432:
[----:B------:R-:W-:Y:S01]  /*4bf0*/  @!P6 ISETP.NE.U32.AND P2, PT, R2, RZ, PT ;  /* 0x000000ff0200e20c */ /* 0x000fe20003f45070 */
[----:B------:R-:W-:Y:S01]  /*4c00*/  BSSY B0, `(.L_x_15434) ;  /* 0x000000d000007945 */ /* 0x000fe20003800000 */
[----:B0-----:R-:W-:Y:S02]  /*4c10*/  @P0 IADD3 R190, R252, 0x200, RZ ;  /* 0x00000200fcbe0810 */ /* 0x001fe40007ffe0ff */
[C---:B------:R-:W-:Y:S02]  /*4c20*/  @!P6 ISETP.NE.AND.EX P2, PT, R0.reuse, RZ, PT, P2 ;  /* 0x000000ff0000e20c */ /* 0x040fe40003f45320 */
[----:B------:R-:W-:Y:S01]  /*4c30*/  @!P6 ISETP.NE.AND.EX P1, PT, R0, RZ, PT, P1 ;  /* 0x000000ff0000e20c */ /* 0x000fe20003f25310 */
[----:B-1----:R-:W-:Y:S01]  /*4c40*/  @P0 IMAD.WIDE.U32 R194, R190, 0x10, R188 ;  /* 0x00000010bec20825 */ /* 0x002fe200078e00bc */
        /* <DEDUP_REMOVED lines=8> */
.L_x_15435:
[----:B------:R-:W-:Y:S05]  /*4cd0*/  BSYNC B0 ;  /* 0x0000000000007941 */ /* 0x000fea0003800000 */
.L_x_15434:
        /* <DEDUP_REMOVED lines=9> */
.L_x_15437:
[----:B------:R-:W-:Y:S05]  /*4d70*/  BSYNC B0 ;  /* 0x0000000000007941 */ /* 0x000fea0003800000 */
.L_x_15436:
        /* <DEDUP_REMOVED lines=39> */
[----:B------:R-:W-:Y:S01]  /*4ff0*/  ISETP.NE.U32.AND P1, PT, R2, RZ, PT ;  /* 0x000000ff0200720c */ /* 0x000fe20003f25070 */
[----:B0-----:R-:W-:-:S03]  /*5000*/  FFMA.FTZ R190, R218, R192, R193 ;  /* 0x000000c0dabe7223 */ /* 0x001fc600000100c1 */
[----:B------:R-:W-:Y:S01]  /*5010*/  ISETP.NE.AND.EX P1, PT, R0, RZ, PT, P1 ;  /* 0x000000ff0000720c */ /* 0x000fe20003f25310 */
[----:B------:R-:W-:-:S04]  /*5020*/  FADD.FTZ R190, R228, -R190 ;  /* 0x800000bee4be7221 */ /* 0x000fc80000010000 */
[----:B------:R-:W-:-:S08]  /*5030*/  FMUL.FTZ R236, R3, R190 ;  /* 0x000000be03ec7220 */ /* 0x000fd00000410000 */
[----:B------:R-:W-:-:S07]  /*5040*/  @P1 FADD.FTZ R236, R144, R236 ;  /* 0x000000ec90ec1221 */ /* 0x000fce0000010000 */
.L_x_15439:
[----:B------:R-:W-:Y:S05]  /*5050*/  BSYNC B0 ;  /* 0x0000000000007941 */ /* 0x000fea0003800000 */
.L_x_15438:
        /* <DEDUP_REMOVED lines=11> */
.L_x_15441:
[----:B------:R-:W-:Y:S05]  /*5110*/  BSYNC B0 ;  /* 0x0000000000007941 */ /* 0x000fea0003800000 */
.L_x_15440:
        /* <DEDUP_REMOVED lines=14> */
.L_x_15443:
[----:B------:R-:W-:Y:S05]  /*5200*/  BSYNC B0 ;  /* 0x0000000000007941 */ /* 0x000fea0003800000 */
.L_x_15442:
        /* <DEDUP_REMOVED lines=9> */
.L_x_15445:
[----:B------:R-:W-:Y:S05]  /*52a0*/  BSYNC B0 ;  /* 0x0000000000007941 */ /* 0x000fea0003800000 */
.L_x_15444:
        /* <DEDUP_REMOVED lines=45> */
.L_x_15447:
[----:B------:R-:W-:Y:S05]  /*5580*/  BSYNC B0 ;  /* 0x0000000000007941 */ /* 0x000fea0003800000 */
.L_x_15446:
        /* <DEDUP_REMOVED lines=11> */
.L_x_15449:
[----:B------:R-:W-:Y:S05]  /*5640*/  BSYNC B0 ;  /* 0x0000000000007941 */ /* 0x000fea0003800000 */
.L_x_15448:
        /* <DEDUP_REMOVED lines=14> */
.L_x_15451:
[----:B------:R-:W-:Y:S05]  /*5730*/  BSYNC B0 ;  /* 0x0000000000007941 */ /* 0x000fea0003800000 */
.L_x_15450:
        /* <DEDUP_REMOVED lines=9> */
.L_x_15453:
[----:B------:R-:W-:Y:S05]  /*57d0*/  BSYNC B0 ;  /* 0x0000000000007941 */ /* 0x000fea0003800000 */
.L_x_15452:
        /* <DEDUP_REMOVED lines=45> */
.L_x_15455:
[----:B------:R-:W-:Y:S05]  /*5ab0*/  BSYNC B0 ;  /* 0x0000000000007941 */ /* 0x000fea0003800000 */
.L_x_15454:
        /* <DEDUP_REMOVED lines=11> */
.L_x_15457:
[----:B------:R-:W-:Y:S05]  /*5b70*/  BSYNC B0 ;  /* 0x0000000000007941 */ /* 0x000fea0003800000 */
.L_x_15456:
        /* <DEDUP_REMOVED lines=14> */
.L_x_15459:
[----:B------:R-:W-:Y:S05]  /*5c60*/  BSYNC B0 ;  /* 0x0000000000007941 */ /* 0x000fea0003800000 */
.L_x_15458:
        /* <DEDUP_REMOVED lines=9> */
.L_x_15461:
[----:B------:R-:W-:Y:S05]  /*5d00*/  BSYNC B0 ;  /* 0x0000000000007941 */ /* 0x000fea0003800000 */
.L_x_15460:
        /* <DEDUP_REMOVED lines=45> */
.L_x_15463:
[----:B------:R-:W-:Y:S05]  /*5fe0*/  BSYNC B0 ;  /* 0x0000000000007941 */ /* 0x000fea0003800000 */
.L_x_15462:
        /* <DEDUP_REMOVED lines=11> */
.L_x_15465:
[----:B------:R-:W-:Y:S05]  /*60a0*/  BSYNC B0 ;  /* 0x0000000000007941 */ /* 0x000fea0003800000 */
.L_x_15464:
        /* <DEDUP_REMOVED lines=14> */
.L_x_15467:
[----:B------:R-:W-:Y:S05]  /*6190*/  BSYNC B0 ;  /* 0x0000000000007941 */ /* 0x000fea0003800000 */
.L_x_15466:
        /* <DEDUP_REMOVED lines=9> */
.L_x_15469:
[----:B------:R-:W-:Y:S05]  /*6230*/  BSYNC B0 ;  /* 0x0000000000007941 */ /* 0x000fea0003800000 */
.L_x_15468:
        /* <DEDUP_REMOVED lines=8> */
[----:B------:R-:W-:-:S03]  /*62c0*/  SEL R191, R235, R171, P3 ;  /* 0x000000abebbf7207 */ /* 0x000fc60001800000 */
[----:B------:R-:W1:Y:S02]  /*62d0*/  @P4 LDC R237, c[0x0][0x29c] ;  /* 0x0000a700ffed4b82 */ /* 0x000e640000000800 */
[----:B------:R0:W-:Y:S02]  /*62e0*/  @P0 STG.E.128 desc[UR4][R194.64], R188 ;  /* 0x000000bcc2000986 */ /* 0x0001e4000c101d04 */
[----:B0-----:R-:W-:-:S04]  /*62f0*/  @P4 FMUL.FTZ R233, R233, R238 ;  /* 0x000000eee9e94220 */ /* 0x001fc80000410000 */
[----:B------:R-:W0:Y:S01]  /*6300*/  @P4 LDC R188, c[0x0][0x29c] ;  /* 0x0000a700ffbc4b82 */ /* 0x000e220000000800 */
[----:B-----5:R-:W-:Y:S01]  /*6310*/  @P4 FFMA.FTZ R89, R165, R233, R89 ;  /* 0x000000e9a5594223 */ /* 0x020fe20000010059 */
[----:B-1----:R-:W-:-:S06]  /*6320*/  @P4 FMUL.FTZ R235, R235, R237 ;  /* 0x000000edebeb4220 */ /* 0x002fcc0000410000 */
[----:B------:R-:W1:Y:S01]  /*6330*/  @P4 LDC R195, c[0x0][0x29c] ;  /* 0x0000a700ffc34b82 */ /* 0x000e620000000800 */
[----:B------:R-:W-:-:S07]  /*6340*/  @P4 FFMA.FTZ R91, R167, R235, R91 ;  /* 0x000000eba75b4223 */ /* 0x000fce000001005b */
[----:B------:R-:W1:Y:S01]  /*6350*/  @P4 LDC.64 R190, c[0x0][0x2f8] ;  /* 0x0000be00ffbe4b82 */ /* 0x000e620000000a00 */
[----:B0-----:R-:W-:-:S07]  /*6360*/  @P4 FMUL.FTZ R194, R236, R188 ;  /* 0x000000bcecc24220 */ /* 0x001fce0000410000 */
[----:B------:R-:W0:Y:S01]  /*6370*/  @P4 LDC.64 R188, c[0x0][0x220] ;  /* 0x00008800ffbc4b82 */ /* 0x000e220000000a00 */
[----:B------:R-:W-:Y:S01]  /*6380*/  @P4 FFMA.FTZ R88, R164, R194, R88 ;  /* 0x000000c2a4584223 */ /* 0x000fe20000010058 */
[----:B-1----:R-:W-:-:S04]  /*6390*/  @P4 FMUL.FTZ R195, R234, R195 ;  /* 0x000000c3eac34220 */ /* 0x002fc80000410000 */
[----:B------:R-:W-:Y:S01]  /*63a0*/  @P4 FFMA.FTZ R90, R166, R195, R90 ;  /* 0x000000c3a65a4223 */ /* 0x000fe2000001005a */
[----:B------:R-:W-:Y:S01]  /*63b0*/  @P4 IMAD.WIDE.U32 R190, R232, 0x10, R190 ;  /* 0x00000010e8be4825 */ /* 0x000fe200078e00be */
[----:B------:R-:W-:Y:S01]  /*63c0*/  @!P6 ISETP.NE.U32.AND P1, PT, R2, RZ, PT ;  /* 0x000000ff0200e20c */ /* 0x000fe20003f25070 */
[----:B------:R-:W-:Y:S03]  /*63d0*/  BSSY B0, `(.L_x_15470) ;  /* 0x0000015000007945 */ /* 0x000fe60003800000 */
[----:B------:R-:W-:Y:S01]  /*63e0*/  @!P6 ISETP.NE.AND.EX P1, PT, R0, RZ, PT, P1 ;  /* 0x000000ff0000e20c */ /* 0x000fe20003f25310 */
[----:B--2---:R-:W-:Y:S01]  /*63f0*/  @P4 FMUL.FTZ R172, R242, R194 ;  /* 0x000000c2f2ac4220 */ /* 0x004fe20000410000 */
[----:B---3--:R-:W-:Y:S01]  /*6400*/  @P4 FMUL.FTZ R173, R241, R233 ;  /* 0x000000e9f1ad4220 */ /* 0x008fe20000410000 */
[----:B----4-:R-:W-:Y:S01]  /*6410*/  @P4 FMUL.FTZ R174, R240, R195 ;  /* 0x000000c3f0ae4220 */ /* 0x010fe20000410000 */
[----:B------:R-:W-:-:S05]  /*6420*/  @P4 FMUL.FTZ R175, R239, R235 ;  /* 0x000000ebefaf4220 */ /* 0x000fca0000410000 */
[----:B------:R1:W-:Y:S02]  /*6430*/  @P4 STG.E.128 desc[UR4][R190.64], R172 ;  /* 0x000000acbe004986 */ /* 0x0003e4000c101d04 */
[----:B-1----:R-:W-:Y:S01]  /*6440*/  IADD3 R190, R212, 0x480, RZ ;  /* 0x00000480d4be7810 */ /* 0x002fe20007ffe0ff */
[----:B------:R-:W1:Y:S04]  /*6450*/  @P4 LDC R191, c[0x0][0x29c] ;  /* 0x0000a700ffbf4b82 */ /* 0x000e680000000800 */
[----:B0-----:R-:W-:-:S05]  /*6460*/  @P4 IMAD.WIDE.U32 R188, R190, 0x10, R188 ;  /* 0x00000010bebc4825 */ /* 0x001fca00078e00bc */
[----:B------:R0:W5:Y:S01]  /*6470*/  @P4 LDG.E.128 R164, desc[UR4][R188.64] ;  /* 0x00000004bca44981 */ /* 0x000162000c1e1d00 */
[----:B------:R-:W-:Y:S01]  /*6480*/  @!P6 FSEL R194, R160, RZ, P1 ;  /* 0x000000ffa0c2e208 */ /* 0x000fe20000800000 */
[----:B0-----:R-:W0:Y:S08]  /*6490*/  @P4 LDC R188, c[0x0][0x29c] ;  /* 0x0000a700ffbc4b82 */ /* 0x001e300000000800 */
        /* <DEDUP_REMOVED lines=8> */
.L_x_15471:
[----:B------:R-:W-:Y:S05]  /*6520*/  BSYNC B0 ;  /* 0x0000000000007941 */ /* 0x000fea0003800000 */
.L_x_15470:
[----:B------:R-:W3:Y:S01]  /*6530*/  LDL R195, [R1+0xa0] ;  /* 0x0000a00001c37983 */ /* 0x000ee20000100800 */
[----:B------:R-:W-:Y:S01]  /*6540*/  @!P6 ISETP.NE.U32.AND P2, PT, R2, RZ, PT ;  /* 0x000000ff0200e20c */ /* 0x000fe20003f45070 */
[C---:B0-----:R-:W-:Y:S01]  /*6550*/  @P4 FMUL.FTZ R188, R194.reuse, R188 ;  /* 0x000000bcc2bc4220 */ /* 0x041fe20000410000 */
        /* <DEDUP_REMOVED lines=14> */
.L_x_15473:
[----:B------:R-:W-:Y:S05]  /*6640*/  BSYNC B0 ;  /* 0x0000000000007941 */ /* 0x000fea0003800000 */
.L_x_15472:
[----:B------:R-:W-:Y:S01]  /*6650*/  @!P6 ISETP.NE.AND.EX P1, PT, R0, RZ, PT, P1 ;  /* 0x000000ff0000e20c */ /* 0x000fe20003f25310 */
[----:B------:R-:W-:Y:S01]  /*6660*/  BSSY B0, `(.L_x_15474) ;  /* 0x000000c000007945 */ /* 0x000fe20003800000 */
[C---:B------:R-:W-:Y:S01]  /*6670*/  SEL R169, R188.reuse, R169, P3 ;  /* 0x000000a9bca97207 */ /* 0x040fe20001800000 */
[----:B--2---:R-:W-:Y:S01]  /*6680*/  @P4 FMUL.FTZ R189, R188, R189 ;  /* 0x000000bdbcbd4220 */ /* 0x004fe20000410000 */
        /* <DEDUP_REMOVED lines=9> */
.L_x_15475:
[----:B------:R-:W-:Y:S05]  /*6720*/  BSYNC B0 ;  /* 0x0000000000007941 */ /* 0x000fea0003800000 */
.L_x_15474:
[----:B------:R-:W2:Y:S04]  /*6730*/  LDL R195, [R1+0xa4] ;  /* 0x0000a40001c37983 */ /* 0x000ea80000100800 */
[----:B------:R-:W3:Y:S01]  /*6740*/  LDL R194, [R1+0xa8] ;  /* 0x0000a80001c27983 */ /* 0x000ee20000100800 */
[----:B-1----:R-:W-:Y:S01]  /*6750*/  @P4 FMUL.FTZ R191, R188, R191 ;  /* 0x000000bfbcbf4220 */ /* 0x002fe20000410000 */
[----:B------:R-:W-:Y:S01]  /*6760*/  @!P6 ISETP.NE.AND.EX P2, PT, R0, RZ, PT, P2 ;  /* 0x000000ff0000e20c */ /* 0x000fe20003f45320 */
[----:B------:R-:W-:Y:S01]  /*6770*/  BSSY B0, `(.L_x_15476) ;  /* 0x000000e000007945 */ /* 0x000fe20003800000 */
[----:B------:R-:W-:Y:S01]  /*6780*/  SEL R170, R188, R170, P3 ;  /* 0x000000aabcaa7207 */ /* 0x000fe20001800000 */
[----:B------:R-:W-:Y:S01]  /*6790*/  @P4 FFMA.FTZ R85, R165, R189, R85 ;  /* 0x000000bda5554223 */ /* 0x000fe20000010055 */
[----:B------:R-:W-:Y:S01]  /*67a0*/  @P4 FFMA.FTZ R86, R166, R191, R86 ;  /* 0x000000bfa6564223 */ /* 0x000fe20000010056 */
[----:B------:R-:W-:Y:S01]  /*67b0*/  @!P6 FSEL R188, R163, RZ, P2 ;  /* 0x000000ffa3bce208 */ /* 0x000fe20001000000 */
[----:B--2---:R-:W-:Y:S01]  /*67c0*/  @P4 FMUL.FTZ R173, R195, R189 ;  /* 0x000000bdc3ad4220 */ /* 0x004fe20000410000 */
[----:B---3--:R-:W-:Y:S01]  /*67d0*/  @P4 FMUL.FTZ R174, R194, R191 ;  /* 0x000000bfc2ae4220 */ /* 0x008fe20000410000 */
[----:B------:R-:W-:Y:S06]  /*67e0*/  @!P6 BRA `(.L_x_15477) ;  /* 0x000000000018e947 */ /* 0x000fec0003800000 */
[----:B------:R-:W-:-:S04]  /*67f0*/  ISETP.NE.U32.AND P1, PT, R2, RZ, PT ;  /* 0x000000ff0200720c */ /* 0x000fc80003f25070 */
[----:B------:R-:W-:Y:S01]  /*6800*/  ISETP.NE.AND.EX P1, PT, R0, RZ, PT, P1 ;  /* 0x000000ff0000720c */ /* 0x000fe20003f25310 */
[----:B------:R-:W-:-:S04]  /*6810*/  FFMA.FTZ R0, R198, R192, R193 ;  /* 0x000000c0c6007223 */ /* 0x000fc800000100c1 */
[----:B------:R-:W-:-:S04]  /*6820*/  FADD.FTZ R0, R206, -R0 ;  /* 0x80000000ce007221 */ /* 0x000fc80000010000 */
[----:B------:R-:W-:-:S04]  /*6830*/  FMUL.FTZ R188, R3, R0 ;  /* 0x0000000003bc7220 */ /* 0x000fc80000410000 */
[----:B------:R-:W-:-:S07]  /*6840*/  @P1 FADD.FTZ R188, R163, R188 ;  /* 0x000000bca3bc1221 */ /* 0x000fce0000010000 */
.L_x_15477:
[----:B------:R-:W-:Y:S05]  /*6850*/  BSYNC B0 ;  /* 0x0000000000007941 */ /* 0x000fea0003800000 */
.L_x_15476:
[----:B------:R-:W2:Y:S01]  /*6860*/  LDL R2, [R1+0xac] ;  /* 0x0000ac0001027983 */ /* 0x000ea20000100800 */
[----:B------:R-:W0:Y:S03]  /*6870*/  @P4 LDC R0, c[0x0][0x29c] ;  /* 0x0000a700ff004b82 */ /* 0x000e260000000800 */
[----:B------:R-:W3:Y:S01]  /*6880*/  LDL.LU R189, [R1+0x14] ;  /* 0x0000140001bd7983 */ /* 0x000ee20000300800 */
[C---:B------:R-:W-:Y:S01]  /*6890*/  SEL R171, R188.reuse, R171, P3 ;  /* 0x000000abbcab7207 */ /* 0x040fe20001800000 */
[----:B0-----:R-:W-:-:S04]  /*68a0*/  @P4 FMUL.FTZ R0, R188, R0 ;  /* 0x00000000bc004220 */ /* 0x001fc80000410000 */
[-C--:B------:R-:W-:Y:S01]  /*68b0*/  @P4 FFMA.FTZ R87, R167, R0.reuse, R87 ;  /* 0x00000000a7574223 */ /* 0x080fe20000010057 */
[----:B--2---:R-:W-:Y:S01]  /*68c0*/  @P4 FMUL.FTZ R175, R2, R0 ;  /* 0x0000000002af4220 */ /* 0x004fe20000410000 */
[----:B------:R-:W-:Y:S01]  /*68d0*/  @P0 IADD3 R0, R252, 0x480, RZ ;  /* 0x00000480fc000810 */ /* 0x000fe20007ffe0ff */
[----:B------:R-:W0:Y:S01]  /*68e0*/  @P0 LDC.64 R2, c[0x0][0x308] ;  /* 0x0000c200ff020b82 */ /* 0x000e220000000a00 */
[----:B---3--:R-:W-:-:S05]  /*68f0*/  IADD3 R189, R189, UR14, RZ ;  /* 0x0000000ebdbd7c10 */ /* 0x008fca000fffe0ff */
[----:B------:R-:W-:Y:S01]  /*6900*/  STL [R1+0x14], R189 ;  /* 0x000014bd01007387 */ /* 0x000fe20000100800 */
[----:B0-----:R-:W-:Y:S01]  /*6910*/  @P0 IMAD.WIDE.U32 R2, R0, 0x10, R2 ;  /* 0x0000001000020825 */ /* 0x001fe200078e0002 */
[----:B------:R-:W-:-:S04]  /*6920*/  SEL R0, RZ, 0x1, P5 ;  /* 0x00000001ff007807 */ /* 0x000fc80002800000 */
[----:B------:R0:W-:Y:S01]  /*6930*/  @P0 STG.E.128 desc[UR4][R2.64], R168 ;  /* 0x000000a802000986 */ /* 0x0001e2000c101d04 */
[----:B------:R-:W-:-:S03]  /*6940*/  ISETP.GE.AND P0, PT, R189, UR15, PT ;  /* 0x0000000fbd007c0c */ /* 0x000fc6000bf06270 */
[----:B------:R1:W-:Y:S01]  /*6950*/  STL.S16 [R1+0x98], R0 ;  /* 0x0000980001007387 */ /* 0x0003e20000100600 */
[----:B0-----:R-:W0:Y:S02]  /*6960*/  @P4 LDC.64 R2, c[0x0][0x2f8] ;  /* 0x0000be00ff024b82 */ /* 0x001e240000000a00 */
[----:B0-----:R-:W-:-:S05]  /*6970*/  @P4 IMAD.WIDE.U32 R2, R190, 0x10, R2 ;  /* 0x00000010be024825 */ /* 0x001fca00078e0002 */
[----:B------:R1:W-:Y:S02]  /*6980*/  @P4 STG.E.128 desc[UR4][R2.64], R172 ;  /* 0x000000ac02004986 */ /* 0x0003e4000c101d04 */
[----:B------:R-:W-:Y:S05]  /*6990*/  @!P0 BRA `(.L_x_15478) ;  /* 0xffffffa000cc8947 */ /* 0x000fea000383ffff */
.L_x_15393:
        /* <DEDUP_REMOVED lines=44> */
.L_x_15397:
[----:B------:R-:W-:Y:S01]  /*6c60*/  HFMA2.MMA R195, -RZ, RZ, 0, 1.847743988037109375e-06 ;  /* 0x0000001fffc37435 */ /* 0x000fe200000001ff */
[----:B------:R-:W-:Y:S02]  /*6c70*/  MOV R194, 0x10 ;  /* 0x0000001000c27802 */ /* 0x000fe40000000f00 */
[----:B------:R-:W-:-:S08]  /*6c80*/  MOV R212, 0xffffffff ;  /* 0xffffffff00d47802 */ /* 0x000fd00000000f00 */
[----:B-----5:R-:W-:Y:S05]  /*6c90*/  WARPSYNC.COLLECTIVE R212, `(.L_x_15479) ;  /* 0x00000000d4087348 */ /* 0x020fea0003c00000 */
[----:B------:R0:W1:Y:S02]  /*6ca0*/  SHFL.DOWN P1, R232, R188, R194, R195 ;  /* 0x080000c2bce87389 */ /* 0x00006400000200c3 */
[----:B01---5:R-:W-:Y:S01]  /*6cb0*/  ENDCOLLECTIVE ;  /* 0x000000000000791b */ /* 0x023fe20003800000 */
.L_x_15479:
[----:B------:R-:W-:-:S05]  /*6cc0*/  MOV R190, R232 ;  /* 0x000000e800be7202 */ /* 0x000fca0000000f00 */
[----:B------:R-:W-:Y:S01]  /*6cd0*/  FADD.FTZ R190, R190, R188 ;  /* 0x000000bcbebe7221 */ /* 0x000fe20000010000 */
[----:B------:R-:W-:-:S07]  /*6ce0*/  MOV R188, R189 ;  /* 0x000000bd00bc7202 */ /* 0x000fce0000000f00 */
[----:B------:R-:W-:Y:S05]  /*6cf0*/  WARPSYNC.COLLECTIVE R212, `(.L_x_15480) ;  /* 0x00000000d4087348 */ /* 0x000fea0003c00000 */
[----:B------:R0:W1:Y:S02]  /*6d00*/  SHFL.DOWN P1, R232, R188, R194, R195 ;  /* 0x080000c2bce87389 */ /* 0x00006400000200c3 */
[----:B01----:R-:W-:Y:S01]  /*6d10*/  ENDCOLLECTIVE ;  /* 0x000000000000791b */ /* 0x003fe20003800000 */
.L_x_15480:
[----:B------:R-:W-:Y:S01]  /*6d20*/  HFMA2.MMA R194, -RZ, RZ, 0, 4.76837158203125e-07 ;  /* 0x00000008ffc27435 */ /* 0x000fe200000001ff */
[----:B------:R-:W-:-:S05]  /*6d30*/  MOV R188, R232 ;  /* 0x000000e800bc7202 */ /* 0x000fca0000000f00 */
[----:B------:R-:W-:Y:S01]  /*6d40*/  FADD.FTZ R189, R188, R189 ;  /* 0x000000bdbcbd7221 */ /* 0x000fe20000010000 */
[----:B------:R-:W-:-:S07]  /*6d50*/  MOV R188, R190 ;  /* 0x000000be00bc7202 */ /* 0x000fce0000000f00 */
[----:B------:R-:W-:Y:S05]  /*6d60*/  WARPSYNC.COLLECTIVE R212, `(.L_x_15481) ;  /* 0x00000000d4087348 */ /* 0x000fea0003c00000 */
[----:B------:R0:W1:Y:S02]  /*6d70*/  SHFL.DOWN P1, R232, R188, R194, R195 ;  /* 0x080000c2bce87389 */ /* 0x00006400000200c3 */
[----:B01----:R-:W-:Y:S01]  /*6d80*/  ENDCOLLECTIVE ;  /* 0x000000000000791b */ /* 0x003fe20003800000 */
.L_x_15481:
[----:B------:R-:W-:-:S05]  /*6d90*/  MOV R188, R232 ;  /* 0x000000e800bc7202 */ /* 0x000fca0000000f00 */
[----:B------:R-:W-:Y:S01]  /*6da0*/  FADD.FTZ R190, R190, R188 ;  /* 0x000000bcbebe7221 */ /* 0x000fe20000010000 */
[----:B------:R-:W-:-:S07]  /*6db0*/  MOV R188, R189 ;  /* 0x000000bd00bc7202 */ /* 0x000fce0000000f00 */
[----:B------:R-:W-:Y:S05]  /*6dc0*/  WARPSYNC.COLLECTIVE R212, `(.L_x_15482) ;  /* 0x00000000d4087348 */ /* 0x000fea0003c00000 */
[----:B------:R0:W1:Y:S02]  /*6dd0*/  SHFL.DOWN P1, R232, R188, R194, R195 ;  /* 0x080000c2bce87389 */ /* 0x00006400000200c3 */
[----:B01----:R-:W-:Y:S01]  /*6de0*/  ENDCOLLECTIVE ;  /* 0x000000000000791b */ /* 0x003fe20003800000 */
.L_x_15482:
[----:B------:R-:W-:Y:S01]  /*6df0*/  HFMA2.MMA R194, -RZ, RZ, 0, 2.384185791015625e-07 ;  /* 0x00000004ffc27435 */ /* 0x000fe200000001ff */
[----:B------:R-:W-:-:S05]  /*6e00*/  MOV R188, R232 ;  /* 0x000000e800bc7202 */ /* 0x000fca0000000f00 */
[----:B------:R-:W-:Y:S01]  /*6e10*/  FADD.FTZ R189, R189, R188 ;  /* 0x000000bcbdbd7221 */ /* 0x000fe20000010000 */
[----:B------:R-:W-:-:S07]  /*6e20*/  MOV R188, R190 ;  /* 0x000000be00bc7202 */ /* 0x000fce0000000f00 */
[----:B------:R-:W-:Y:S05]  /*6e30*/  WARPSYNC.COLLECTIVE R212, `(.L_x_15483) ;  /* 0x00000000d4087348 */ /* 0x000fea0003c00000 */
[----:B------:R0:W1:Y:S02]  /*6e40*/  SHFL.DOWN P1, R232, R188, R194, R195 ;  /* 0x080000c2bce87389 */ /* 0x00006400000200c3 */
[----:B01----:R-:W-:Y:S01]  /*6e50*/  ENDCOLLECTIVE ;  /* 0x000000000000791b */ /* 0x003fe20003800000 */
.L_x_15483:
[----:B------:R-:W-:-:S05]  /*6e60*/  MOV R188, R232 ;  /* 0x000000e800bc7202 */ /* 0x000fca0000000f00 */
[----:B------:R-:W-:Y:S01]  /*6e70*/  FADD.FTZ R190, R190, R188 ;  /* 0x000000bcbebe7221 */ /* 0x000fe20000010000 */
[----:B------:R-:W-:-:S07]  /*6e80*/  MOV R188, R189 ;  /* 0x000000bd00bc7202 */ /* 0x000fce0000000f00 */
[----:B------:R-:W-:Y:S05]  /*6e90*/  WARPSYNC.COLLECTIVE R212, `(.L_x_15484) ;  /* 0x00000000d4087348 */ /* 0x000fea0003c00000 */
[----:B------:R0:W1:Y:S02]  /*6ea0*/  SHFL.DOWN P1, R232, R188, R194, R195 ;  /* 0x080000c2bce87389 */ /* 0x00006400000200c3 */
[----:B01----:R-:W-:Y:S01]  /*6eb0*/  ENDCOLLECTIVE ;  /* 0x000000000000791b */ /* 0x003fe20003800000 */
.L_x_15484:
[----:B------:R-:W-:Y:S01]  /*6ec0*/  HFMA2.MMA R194, -RZ, RZ, 0, 1.1920928955078125e-07 ;  /* 0x00000002ffc27435 */ /* 0x000fe200000001ff */
[----:B------:R-:W-:-:S05]  /*6ed0*/  MOV R188, R232 ;  /* 0x000000e800bc7202 */ /* 0x000fca0000000f00 */
[----:B------:R-:W-:Y:S01]  /*6ee0*/  FADD.FTZ R189, R189, R188 ;  /* 0x000000bcbdbd7221 */ /* 0x000fe20000010000 */
[----:B------:R-:W-:-:S07]  /*6ef0*/  MOV R188, R190 ;  /* 0x000000be00bc7202 */ /* 0x000fce0000000f00 */
[----:B------:R-:W-:Y:S05]  /*6f00*/  WARPSYNC.COLLECTIVE R212, `(.L_x_15485) ;  /* 0x00000000d4087348 */ /* 0x000fea0003c00000 */
[----:B------:R0:W1:Y:S02]  /*6f10*/  SHFL.DOWN P1, R232, R188, R194, R195 ;  /* 0x080000c2bce87389 */ /* 0x00006400000200c3 */
[----:B01----:R-:W-:Y:S01]  /*6f20*/  ENDCOLLECTIVE ;  /* 0x000000000000791b */ /* 0x003fe20003800000 */
.L_x_15485:
[----:B------:R-:W-:-:S05]  /*6f30*/  MOV R188, R232 ;  /* 0x000000e800bc7202 */ /* 0x000fca0000000f00 */
[----:B------:R-:W-:Y:S01]  /*6f40*/  FADD.FTZ R190, R190, R188 ;  /* 0x000000bcbebe7221 */ /* 0x000fe20000010000 */
[----:B------:R-:W-:-:S07]  /*6f50*/  MOV R188, R189 ;  /* 0x000000bd00bc7202 */ /* 0x000fce0000000f00 */
[----:B------:R-:W-:Y:S05]  /*6f60*/  WARPSYNC.COLLECTIVE R212, `(.L_x_15486) ;  /* 0x00000000d4087348 */ /* 0x000fea0003c00000 */
[----:B------:R0:W1:Y:S02]  /*6f70*/  SHFL.DOWN P1, R232, R188, R194, R195 ;  /* 0x080000c2bce87389 */ /* 0x00006400000200c3 */
[----:B01----:R-:W-:Y:S01]  /*6f80*/  ENDCOLLECTIVE ;  /* 0x000000000000791b */ /* 0x003fe20003800000 */
.L_x_15486:
[----:B------:R-:W-:Y:S01]  /*6f90*/  HFMA2.MMA R194, -RZ, RZ, 0, 5.9604644775390625e-08 ;  /* 0x00000001ffc27435 */ /* 0x000fe200000001ff */
[----:B------:R-:W-:Y:S02]  /*6fa0*/  MOV R188, R190 ;  /* 0x000000be00bc7202 */ /* 0x000fe40000000f00 */
[----:B------:R-:W-:-:S08]  /*6fb0*/  MOV R191, R232 ;  /* 0x000000e800bf7202 */ /* 0x000fd00000000f00 */
[----:B------:R-:W-:Y:S05]  /*6fc0*/  WARPSYNC.COLLECTIVE R212, `(.L_x_15487) ;  /* 0x00000000d4087348 */ /* 0x000fea0003c00000 */
[----:B------:R0:W1:Y:S02]  /*6fd0*/  SHFL.DOWN P1, R232, R188, R194, R195 ;  /* 0x080000c2bce87389 */ /* 0x00006400000200c3 */
[----:B01----:R-:W-:Y:S01]  /*6fe0*/  ENDCOLLECTIVE ;  /* 0x000000000000791b */ /* 0x003fe20003800000 */
.L_x_15487:
[----:B------:R-:W-:-:S05]  /*6ff0*/  FADD.FTZ R191, R189, R191 ;  /* 0x000000bfbdbf7221 */ /* 0x000fca0000010000 */
[----:B------:R-:W-:Y:S02]  /*7000*/  MOV R188, R191 ;  /* 0x000000bf00bc7202 */ /* 0x000fe40000000f00 */
[----:B------:R-:W-:-:S07]  /*7010*/  MOV R193, R232 ;  /* 0x000000e800c17202 */ /* 0x000fce0000000f00 */
[----:B------:R-:W-:Y:S05]  /*7020*/  WARPSYNC.COLLECTIVE R212, `(.L_x_15488) ;  /* 0x00000000d4087348 */ /* 0x000fea0003c00000 */
[----:B------:R0:W1:Y:S02]  /*7030*/  SHFL.DOWN P1, R232, R188, R194, R195 ;  /* 0x080000c2bce87389 */ /* 0x00006400000200c3 */
[----:B01----:R-:W-:Y:S01]  /*7040*/  ENDCOLLECTIVE ;  /* 0x000000000000791b */ /* 0x003fe20003800000 */
.L_x_15488:
[----:B------:R-:W-:Y:S01]  /*7050*/  MOV R194, R232 ;  /* 0x000000e800c27202 */ /* 0x000fe20000000f00 */
[----:B------:R-:W-:Y:S06]  /*7060*/  BRA `(.L_x_15489) ;  /* 0xffffffc000187947 */ /* 0x000fec000383ffff */
.L_x_15490:
        /* <DEDUP_REMOVED lines=9> */
.L_x_16657:


//--------------------- .text._ZN10layer_norm13ln_bwd_kernelINS_13Kernel_traitsIfffffjLj5120ELj1ELj1ELj4ELj16ENS_18Kernel_traits_baseILj5120EfffffjLj128EEEEELb1ELb0ELb0ELb0EEEvNS_9BwdParamsE --------------------------
	.section	.text._ZN10layer_norm13ln_bwd_kernelINS_13Kernel_traitsIfffffjLj5120ELj1ELj1ELj4ELj16ENS_18Kernel_traits_baseILj5120EfffffjLj128EEEEELb1ELb0ELb0ELb0EEEvNS_9BwdParamsE,"ax",@progbits
	.align	128
        .global         _ZN10layer_norm13ln_bwd_kernelINS_13Kernel_traitsIfffffjLj5120ELj1ELj1ELj4ELj16ENS_18Kernel_traits_baseILj5120EfffffjLj128EEEEELb1ELb0ELb0ELb0EEEvNS_9BwdParamsE
        .type           _ZN10layer_norm13ln_bwd_kernelINS_13Kernel_traitsIfffffjLj5120ELj1ELj1ELj4ELj16ENS_18Kernel_traits_baseILj5120EfffffjLj128EEEEELb1ELb0ELb0ELb0EEEvNS_9BwdParamsE,@function
        .size           _ZN10layer_norm13ln_bwd_kernelINS_13Kernel_traitsIfffffjLj5120ELj1ELj1ELj4ELj16ENS_18Kernel_traits_baseILj5120EfffffjLj128EEEEELb1ELb0ELb0ELb0EEEvNS_9BwdParamsE,(.L_x_16658 - _ZN10layer_norm13ln_bwd_kernelINS_13Kernel_traitsIfffffjLj5120ELj1ELj1ELj4ELj16ENS_18Kernel_traits_baseILj5120EfffffjLj128EEEEELb1ELb0ELb0ELb0EEEvNS_9BwdParamsE)
        .other          _ZN10layer_norm13ln_bwd_kernelINS_13Kernel_traitsIfffffjLj5120ELj1ELj1ELj4ELj16ENS_18Kernel_traits_baseILj5120EfffffjLj128EEEEELb1ELb0ELb0ELb0EEEvNS_9BwdParamsE,@"STO_CUDA_ENTRY STV_DEFAULT"
_ZN10layer_norm13ln_bwd_kernelINS_13Kernel_traitsIfffffjLj5120ELj1ELj1ELj4ELj16ENS_18Kernel_traits_baseILj5120EfffffjLj128EEEEELb1ELb0ELb0ELb0EEEvNS_9BwdParamsE:
.text._ZN10layer_norm13ln_bwd_kernelINS_13Kernel_traitsIfffffjLj5120ELj1ELj1ELj4ELj16ENS_18Kernel_traits_baseILj5120EfffffjLj128EEEEELb1ELb0ELb0ELb0EEEvNS_9BwdParamsE:
        /* <DEDUP_REMOVED lines=29> */
[----:B------:R-:W-:Y:S01]  /*01d0*/  ULDC.64 UR4, c[0x0][0x208] ;  /* 0x0000820000047ab9 */ /* 0x000fe20000000a00 */
[----:B------:R-:W-:Y:S01]  /*01e0*/  ISETP.GE.U32.AND P6, PT, R0, 0x200, PT ;  /* 0x000002000000780c */ /* 0x000fe20003fc6070 */
[----:B------:R3:W3:Y:S04]  /*01f0*/  LDL.64 R36, [R1+0x40] ;  /* 0x0000400001247983 */ /* 0x0006e80000100a00 */
[----:B------:R0:W3:Y:S02]  /*0200*/  LDL.64 R38, [R1+0x48] ;  /* 0x0000480001267983 */ /* 0x0000e40000100a00 */
[----:B--2---:R-:W2:Y:S01]  /*0210*/  @P3 LDC.64 R4, c[0x0][0x260] ;  /* 0x00009800ff043b82 */ /* 0x004ea20000000a00 */
[----:B------:R-:W-:Y:S01]  /*0220*/  @P3 LOP3.LUT R2, R2, 0x20, RZ, 0xfc, !PT ;  /* 0x0000002002023812 */ /* 0x000fe200078efcff */
[----:B------:R0:W3:Y:S03]  /*0230*/  LDL.64 R32, [R1+0x30] ;  /* 0x0000300001207983 */ /* 0x0000e60000100a00 */
[----:B------:R-:W-:Y:S01]  /*0240*/  LOP3.LUT R2, R2, 0xffffffef, RZ, 0xc0, !PT ;  /* 0xffffffef02027812 */ /* 0x000fe200078ec0ff */
[----:B------:R0:W3:Y:S02]  /*0250*/  LDL.64 R34, [R1+0x38] ;  /* 0x0000380001227983 */ /* 0x0000e40000100a00 */
[----:B------:R-:W1:Y:S01]  /*0260*/  @P2 LDC.64 R6, c[0x0][0x260] ;  /* 0x00009800ff062b82 */ /* 0x000e620000000a00 */
[----:B------:R-:W-:Y:S01]  /*0270*/  @P2 LOP3.LUT R2, R2, 0x10, RZ, 0xfc, !PT ;  /* 0x0000001002022812 */ /* 0x000fe200078efcff */
[----:B------:R0:W3:Y:S03]  /*0280*/  LDL.64 R28, [R1+0x20] ;  /* 0x00002000011c7983 */ /* 0x0000e60000100a00 */
[----:B------:R-:W-:Y:S01]  /*0290*/  LOP3.LUT R2, R2, 0xfffffff7, RZ, 0xc0, !PT ;  /* 0xfffffff702027812 */ /* 0x000fe200078ec0ff */
[----:B------:R0:W3:Y:S02]  /*02a0*/  LDL.64 R30, [R1+0x28] ;  /* 0x00002800011e7983 */ /* 0x0000e40000100a00 */
[----:B------:R-:W0:Y:S01]  /*02b0*/  @P0 LDC.64 R10, c[0x0][0x260] ;  /* 0x00009800ff0a0b82 */ /* 0x000e220000000a00 */
[----:B------:R-:W-:-:S07]  /*02c0*/  @P0 LOP3.LUT R2, R2, 0x8, RZ, 0xfc, !PT ;  /* 0x0000000802020812 */ /* 0x000fce00078efcff */
[----:B------:R-:W0:Y:S01]  /*02d0*/  @P6 LDC.64 R12, c[0x0][0x260] ;  /* 0x00009800ff0c6b82 */ /* 0x000e220000000a00 */
[C---:B--2---:R-:W-:Y:S01]  /*02e0*/  @P3 IMAD.WIDE.U32 R4, R3.reuse, 0x10, R4 ;  /* 0x0000001003043825 */ /* 0x044fe200078e0004 */
[----:B------:R-:W-:Y:S02]  /*02f0*/  @P3 LOP3.LUT R3, R3, 0x80, RZ, 0xfc, !PT ;  /* 0x0000008003033812 */ /* 0x000fe400078efcff */
[----:B------:R-:W-:Y:S02]  /*0300*/  ISETP.GE.U32.AND P1, PT, R0, 0x280, PT ;  /* 0x000002800000780c */ /* 0x000fe40003f26070 */
[----:B------:R-:W-:Y:S01]  /*0310*/  LOP3.LUT R2, R2, 0xfffffffb, RZ, 0xc0, !PT ;  /* 0xfffffffb02027812 */ /* 0x000fe200078ec0ff */
[C---:B-1----:R-:W-:Y:S01]  /*0320*/  @P2 IMAD.WIDE.U32 R8, R3.reuse, 0x10, R6 ;  /* 0x0000001003082825 */ /* 0x042fe200078e0006 */
[----:B------:R-:W-:Y:S02]  /*0330*/  @P2 IADD3 R3, R3, 0x80, RZ ;  /* 0x0000008003032810 */ /* 0x000fe40007ffe0ff */
[----:B------:R-:W-:-:S04]  /*0340*/  @P6 LOP3.LUT R2, R2, 0x4, RZ, 0xfc, !PT ;  /* 0x0000000402026812 */ /* 0x000fc800078efcff */
[----:B------:R-:W-:Y:S01]  /*0350*/  LOP3.LUT R2, R2, 0xfffffffd, RZ, 0xc0, !PT ;  /* 0xfffffffd02027812 */ /* 0x000fe200078ec0ff */
[C---:B0-----:R-:W-:Y:S01]  /*0360*/  @P0 IMAD.WIDE.U32 R10, R3.reuse, 0x10, R10 ;  /* 0x00000010030a0825 */ /* 0x041fe200078e000a */
[----:B------:R-:W-:Y:S01]  /*0370*/  @P0 IADD3 R3, R3, 0x80, RZ ;  /* 0x0000008003030810 */ /* 0x000fe20007ffe0ff */
[----:B------:R-:W0:Y:S01]  /*0380*/  @P1 LDC.64 R6, c[0x0][0x260] ;  /* 0x00009800ff061b82 */ /* 0x000e220000000a00 */
[----:B------:R-:W-:Y:S02]  /*0390*/  @P1 LOP3.LUT R2, R2, 0x2, RZ, 0xfc, !PT ;  /* 0x0000000202021812 */ /* 0x000fe400078efcff */
[----:B------:R-:W-:Y:S01]  /*03a0*/  P2R R26, PR, RZ, 0x40 ;  /* 0x00000040ff1a7803 */ /* 0x000fe20000000000 */
[C---:B------:R-:W-:Y:S01]  /*03b0*/  @P6 IMAD.WIDE.U32 R12, R3.reuse, 0x10, R12 ;  /* 0x00000010030c6825 */ /* 0x040fe200078e000c */
[----:B------:R-:W-:Y:S02]  /*03c0*/  @P6 IADD3 R3, R3, 0x80, RZ ;  /* 0x0000008003036810 */ /* 0x000fe40007ffe0ff */
[----:B------:R-:W-:-:S04]  /*03d0*/  LOP3.LUT P6, RZ, R2, 0x8, RZ, 0xc0, !PT ;  /* 0x0000000802ff7812 */ /* 0x000fc800078cc0ff */
[----:B------:R-:W-:Y:S02]  /*03e0*/  P2R R25, PR, RZ, 0x40 ;  /* 0x00000040ff197803 */ /* 0x000fe40000000000 */
[----:B------:R-:W-:-:S04]  /*03f0*/  LOP3.LUT P6, RZ, R2, 0x10, RZ, 0xc0, !PT ;  /* 0x0000001002ff7812 */ /* 0x000fc800078cc0ff */
[----:B------:R-:W-:Y:S02]  /*0400*/  P2R R24, PR, RZ, 0x40 ;  /* 0x00000040ff187803 */ /* 0x000fe40000000000 */
[----:B------:R-:W-:-:S13]  /*0410*/  LOP3.LUT P6, RZ, R2, 0x20, RZ, 0xc0, !PT ;  /* 0x0000002002ff7812 */ /* 0x000fda00078cc0ff */
[----:B----4-:R-:W2:Y:S04]  /*0420*/  @P6 LDG.E.128 R40, desc[UR4][R4.64] ;  /* 0x0000000404286981 */ /* 0x010ea8000c1e1d00 */
[----:B--2---:R1:W-:Y:S04]  /*0430*/  @P6 STL.64 [R1+0x50], R40 ;  /* 0x0000502801006387 */ /* 0x0043e80000100a00 */
[----:B------:R1:W-:Y:S01]  /*0440*/  @P6 STL.64 [R1+0x58], R42 ;  /* 0x0000582a01006387 */ /* 0x0003e20000100a00 */
[----:B------:R-:W-:-:S13]  /*0450*/  ISETP.NE.AND P6, PT, R24, RZ, PT ;  /* 0x000000ff1800720c */ /* 0x000fda0003fc5270 */
[----:B---3--:R-:W2:Y:S01]  /*0460*/  @P6 LDG.E.128 R36, desc[UR4][R8.64] ;  /* 0x0000000408246981 */ /* 0x008ea2000c1e1d00 */
[C---:B------:R-:W-:Y:S02]  /*0470*/  ISETP.GE.U32.AND P5, PT, R0.reuse, 0x300, PT ;  /* 0x000003000000780c */ /* 0x040fe40003fa6070 */
[C---:B------:R-:W-:Y:S02]  /*0480*/  ISETP.GE.U32.AND P4, PT, R0.reuse, 0x380, PT ;  /* 0x000003800000780c */ /* 0x040fe40003f86070 */
[C---:B------:R-:W-:Y:S02]  /*0490*/  ISETP.GE.U32.AND P3, PT, R0.reuse, 0x400, PT ;  /* 0x000004000000780c */ /* 0x040fe40003f66070 */
[----:B------:R-:W-:-:S07]  /*04a0*/  ISETP.GE.U32.AND P2, PT, R0, 0x480, PT ;  /* 0x000004800000780c */ /* 0x000fce0003f46070 */
[----:B------:R-:W3:Y:S08]  /*04b0*/  @P5 LDC.64 R16, c[0x0][0x260] ;  /* 0x00009800ff105b82 */ /* 0x000ef00000000a00 */
[----:B------:R-:W4:Y:S01]  /*04c0*/  @P4 LDC.64 R18, c[0x0][0x260] ;  /* 0x00009800ff124b82 */ /* 0x000f220000000a00 */
[----:B0-----:R-:W-:-:S07]  /*04d0*/  @P1 IMAD.WIDE.U32 R14, R3, 0x10, R6 ;  /* 0x00000010030e1825 */ /* 0x001fce00078e0006 */
[----:B------:R-:W0:Y:S01]  /*04e0*/  @P3 LDC.64 R20, c[0x0][0x260] ;  /* 0x00009800ff143b82 */ /* 0x000e220000000a00 */
[----:B--2---:R1:W-:Y:S07]  /*04f0*/  @P6 STL.64 [R1+0x40], R36 ;  /* 0x0000402401006387 */ /* 0x0043ee0000100a00 */
[----:B------:R-:W2:Y:S01]  /*0500*/  @P2 LDC.64 R22, c[0x0][0x260] ;  /* 0x00009800ff162b82 */ /* 0x000ea20000000a00 */
[----:B------:R1:W-:Y:S01]  /*0510*/  @P6 STL.64 [R1+0x48], R38 ;  /* 0x0000482601006387 */ /* 0x0003e20000100a00 */
[----:B------:R-:W-:-:S02]  /*0520*/  ISETP.NE.AND P6, PT, R25, RZ, PT ;  /* 0x000000ff1900720c */ /* 0x000fc40003fc5270 */
[----:B------:R-:W-:Y:S01]  /*0530*/  @P1 IADD3 R3, R3, 0x80, RZ ;  /* 0x0000008003031810 */ /* 0x000fe20007ffe0ff */
[----:B------:R1:W5:Y:S10]  /*0540*/  @P1 LDG.E.128 R164, desc[UR4][R14.64] ;  /* 0x000000040ea41981 */ /* 0x000374000c1e1d00 */
[----:B------:R-:W2:Y:S01]  /*0550*/  @P6 LDG.E.128 R32, desc[UR4][R10.64] ;  /* 0x000000040a206981 */ /* 0x000ea2000c1e1d00 */
[C---:B---3--:R-:W-:Y:S01]  /*0560*/  @P5 IMAD.WIDE.U32 R16, R3.reuse, 0x10, R16 ;  /* 0x0000001003105825 */ /* 0x048fe200078e0010 */
[----:B------:R-:W-:-:S04]  /*0570*/  @P5 IADD3 R3, R3, 0x80, RZ ;  /* 0x0000008003035810 */ /* 0x000fc80007ffe0ff */
[----:B------:R1:W5:Y:S01]  /*0580*/  @P5 LDG.E.128 R160, desc[UR4][R16.64] ;  /* 0x0000000410a05981 */ /* 0x000362000c1e1d00 */
[C---:B----4-:R-:W-:Y:S01]  /*0590*/  @P4 IMAD.WIDE.U32 R18, R3.reuse, 0x10, R18 ;  /* 0x0000001003124825 */ /* 0x050fe200078e0012 */
[----:B------:R-:W-:-:S04]  /*05a0*/  @P4 IADD3 R3, R3, 0x80, RZ ;  /* 0x0000008003034810 */ /* 0x000fc80007ffe0ff */
[----:B------:R1:W5:Y:S01]  /*05b0*/  @P4 LDG.E.128 R156, desc[UR4][R18.64] ;  /* 0x00000004129c4981 */ /* 0x000362000c1e1d00 */
[C---:B0-----:R-:W-:Y:S01]  /*05c0*/  @P3 IMAD.WIDE.U32 R20, R3.reuse, 0x10, R20 ;  /* 0x0000001003143825 */ /* 0x041fe200078e0014 */
[----:B------:R-:W-:-:S04]  /*05d0*/  @P3 IADD3 R3, R3, 0x80, RZ ;  /* 0x0000008003033810 */ /* 0x000fc80007ffe0ff */
[----:B------:R1:W5:Y:S01]  /*05e0*/  @P3 LDG.E.128 R152, desc[UR4][R20.64] ;  /* 0x0000000414983981 */ /* 0x000362000c1e1d00 */
[----:B--2---:R-:W-:-:S05]  /*05f0*/  @P2 IMAD.WIDE.U32 R22, R3, 0x10, R22 ;  /* 0x0000001003162825 */ /* 0x004fca00078e0016 */
[----:B------:R1:W5:Y:S04]  /*0600*/  @P2 LDG.E.128 R148, desc[UR4][R22.64] ;  /* 0x0000000416942981 */ /* 0x000368000c1e1d00 */
[----:B------:R1:W-:Y:S04]  /*0610*/  @P6 STL.64 [R1+0x30], R32 ;  /* 0x0000302001006387 */ /* 0x0003e80000100a00 */
[----:B------:R1:W-:Y:S01]  /*0620*/  @P6 STL.64 [R1+0x38], R34 ;  /* 0x0000382201006387 */ /* 0x0003e20000100a00 */
[----:B------:R-:W-:-:S13]  /*0630*/  ISETP.NE.AND P6, PT, R26, RZ, PT ;  /* 0x000000ff1a00720c */ /* 0x000fda0003fc5270 */
[----:B------:R-:W2:Y:S01]  /*0640*/  @P6 LDG.E.128 R28, desc[UR4][R12.64] ;  /* 0x000000040c1c6981 */ /* 0x000ea2000c1e1d00 */
        /* <DEDUP_REMOVED lines=58> */
.L_x_15533:
[----:B--2---:R-:W2:Y:S01]  /*09f0*/  @P1 LDC.64 R4, c[0x0][0x270] ;  /* 0x00009c00ff041b82 */ /* 0x004ea20000000a00 */
[----:B0-----:R-:W-:Y:S01]  /*0a00*/  SHF.R.S32.HI R3, RZ, 0x1f, R0 ;  /* 0x0000001fff037819 */ /* 0x001fe20000011400 */
[----:B---34-:R-:W0:Y:S01]  /*0a10*/  S2R R174, SR_TID.X ;  /* 0x0000000000ae7919 */ /* 0x018e220000002100 */
[----:B------:R-:W-:-:S05]  /*0a20*/  LOP3.LUT P6, RZ, R2, 0x20, RZ, 0xc0, !PT ;  /* 0x0000002002ff7812 */ /* 0x000fca00078cc0ff */
[----:B------:R-:W3:Y:S01]  /*0a30*/  LDC.64 R172, c[0x0][0x250] ;  /* 0x00009400ffac7b82 */ /* 0x000ee20000000a00 */
[----:B------:R-:W-:-:S07]  /*0a40*/  MOV R175, UR20 ;  /* 0x0000001400af7c02 */ /* 0x000fce0008000f00 */
[----:B------:R-:W4:Y:S01]  /*0a50*/  LDC.U8 R208, c[0x0][0x2a0] ;  /* 0x0000a800ffd07b82 */ /* 0x000f220000000000 */
[----:B--2---:R-:W-:-:S04]  /*0a60*/  @P1 LEA R4, P0, R0, R4, 0x2 ;  /* 0x0000000400041211 */ /* 0x004fc800078010ff */
[----:B------:R-:W-:Y:S02]  /*0a70*/  @P1 LEA.HI.X R5, R0, R5, R3, 0x2, P0 ;  /* 0x0000000500051211 */ /* 0x000fe400000f1403 */
[----:B------:R-:W-:-:S06]  /*0a80*/  MOV R3, 0x3f800000 ;  /* 0x3f80000000037802 */ /* 0x000fcc0000000f00 */
[----:B-----5:R2:W5:Y:S01]  /*0a90*/  @P1 LDG.E R3, desc[UR4][R4.64] ;  /* 0x0000000404031981 */ /* 0x020562000c1e1900 */
[----:B---3--:R-:W-:-:S05]  /*0aa0*/  IMAD.WIDE R172, R0, 0x4, R172 ;  /* 0x0000000400ac7825 */ /* 0x008fca00078e02ac */
[----:B------:R0:W5:Y:S01]  /*0ab0*/  LDG.E R188, desc[UR4][R172.64] ;  /* 0x00000004acbc7981 */ /* 0x000162000c1e1900 */
[----:B--2---:R-:W2:Y:S03]  /*0ac0*/  LDC.64 R4, c[0x0][0x258] ;  /* 0x00009600ff047b82 */ /* 0x004ea60000000a00 */
[----:B------:R3:W-:Y:S01]  /*0ad0*/  STL [R1+0x18], R175 ;  /* 0x000018af01007387 */ /* 0x0007e20000100800 */
[----:B0-----:R-:W-:-:S05]  /*0ae0*/  LOP3.LUT R173, R174, 0x7f, RZ, 0xc0, !PT ;  /* 0x0000007faead7812 */ /* 0x001fca00078ec0ff */
[----:B------:R3:W-:Y:S01]  /*0af0*/  STL [R1+0x1c], R173 ;  /* 0x00001cad01007387 */ /* 0x0007e20000100800 */
[----:B--2---:R-:W-:-:S06]  /*0b00*/  IMAD.WIDE R4, R0, 0x4, R4 ;  /* 0x0000000400047825 */ /* 0x004fcc00078e0204 */
[----:B------:R0:W5:Y:S02]  /*0b10*/  LDG.E R4, desc[UR4][R4.64] ;  /* 0x0000000404047981 */ /* 0x000164000c1e1900 */
[----:B0-----:R-:W-:-:S05]  /*0b20*/  IMAD R5, R0, R175, RZ ;  /* 0x000000af00057224 */ /* 0x001fca00078e02ff */
[----:B------:R-:W-:-:S04]  /*0b30*/  SHF.R.S32.HI R172, RZ, 0x1f, R5 ;  /* 0x0000001fffac7819 */ /* 0x000fc80000011405 */
[----:B------:R-:W-:Y:S01]  /*0b40*/  LEA.HI R5, R172, R5, RZ, 0x2 ;  /* 0x00000005ac057211 */ /* 0x000fe200078f10ff */
[----:B------:R-:W-:Y:S03]  /*0b50*/  BSSY B0, `(.L_x_15492) ;  /* 0x0000037000007945 */ /* 0x000fe60003800000 */
[----:B------:R-:W-:Y:S02]  /*0b60*/  LEA.HI.SX32 R5, R5, R173, 0x1e ;  /* 0x000000ad05057211 */ /* 0x000fe400078ff2ff */
[----:B------:R-:W-:Y:S02]  /*0b70*/  CS2R R186, SRZ ;  /* 0x0000000000ba7805 */ /* 0x000fe4000001ff00 */
[----:B------:R-:W-:Y:S01]  /*0b80*/  MOV R196, R5 ;  /* 0x0000000500c47202 */ /* 0x000fe20000000f00 */
[----:B---34-:R-:W-:Y:S06]  /*0b90*/  @!P6 BRA `(.L_x_15493) ;  /* 0x0000000000c8e947 */ /* 0x018fec0003800000 */
[----:B------:R-:W-:Y:S01]  /*0ba0*/  ISETP.NE.U32.AND P0, PT, RZ, UR8, PT ;  /* 0x00000008ff007c0c */ /* 0x000fe2000bf05070 */
[----:B------:R-:W2:Y:S03]  /*0bb0*/  LDL R217, [R1+0x50] ;  /* 0x0000500001d97983 */ /* 0x000ea60000100800 */
[----:B------:R-:W-:Y:S01]  /*0bc0*/  ISETP.NE.AND.EX P0, PT, RZ, UR9, PT, P0 ;  /* 0x00000009ff007c0c */ /* 0x000fe2000bf05300 */
[----:B------:R-:W3:Y:S04]  /*0bd0*/  LDL R216, [R1+0x54] ;  /* 0x0000540001d87983 */ /* 0x000ee80000100800 */
[----:B------:R-:W4:Y:S04]  /*0be0*/  LDL R215, [R1+0x58] ;  /* 0x0000580001d77983 */ /* 0x000f280000100800 */
[----:B------:R-:W4:Y:S04]  /*0bf0*/  LDL R209, [R1+0x5c] ;  /* 0x00005c0001d17983 */ /* 0x000f280000100800 */
[----:B------:R-:W-:-:S04]  /*0c00*/  @P0 LEA R172, P6, R5, UR8, 0x4 ;  /* 0x0000000805ac0c11 */ /* 0x000fc8000f8c20ff */
[----:B------:R-:W-:-:S05]  /*0c10*/  @P0 LEA.HI.X R173, R5, UR9, RZ, 0x4, P6 ;  /* 0x0000000905ad0c11 */ /* 0x000fca000b0f24ff */
[----:B------:R0:W5:Y:S01]  /*0c20*/  @P0 LDG.E.128 R60, desc[UR4][R172.64] ;  /* 0x00000004ac3c0981 */ /* 0x000162000c1e1d00 */
[----:B------:R-:W-:-:S04]  /*0c30*/  LEA R186, P0, R5, UR12, 0x2 ;  /* 0x0000000c05ba7c11 */ /* 0x000fc8000f8010ff */
[C---:B------:R-:W-:Y:S02]  /*0c40*/  LEA.HI.X R187, R5.reuse, UR13, RZ, 0x2, P0 ;  /* 0x0000000d05bb7c11 */ /* 0x040fe400080f14ff */
[C---:B------:R-:W-:Y:S01]  /*0c50*/  LEA R174, P0, R5.reuse, UR10, 0x4 ;  /* 0x0000000a05ae7c11 */ /* 0x040fe2000f8020ff */
[----:B0-----:R-:W0:Y:S03]  /*0c60*/  LDC.64 R172, c[0x0][0x2b8] ;  /* 0x0000ae00ffac7b82 */ /* 0x001e260000000a00 */
[----:B------:R-:W-:Y:S01]  /*0c70*/  LEA.HI.X R175, R5, UR11, RZ, 0x4, P0 ;  /* 0x0000000b05af7c11 */ /* 0x000fe200080f24ff */
[----:B-1----:R1:W5:Y:S01]  /*0c80*/  LDG.E R6, desc[UR4][R186.64] ;  /* 0x00000004ba067981 */ /* 0x002362000c1e1900 */
[----:B------:R-:W-:-:S03]  /*0c90*/  ISETP.NE.AND P0, PT, R208, RZ, PT ;  /* 0x000000ffd000720c */ /* 0x000fc60003f05270 */
[----:B------:R-:W2:Y:S01]  /*0ca0*/  LDG.E.128 R176, desc[UR4][R174.64] ;  /* 0x00000004aeb07981 */ /* 0x000ea2000c1e1d00 */
[----:B-----5:R-:W-:Y:S01]  /*0cb0*/  FSEL R16, R188, RZ, !P0 ;  /* 0x000000ffbc107208 */ /* 0x020fe20004000000 */
[----:B0-----:R-:W-:-:S06]  /*0cc0*/  IMAD.WIDE.U32 R172, R5, 0x10, R172 ;  /* 0x0000001005ac7825 */ /* 0x001fcc00078e00ac */
[----:B------:R-:W3:Y:S01]  /*0cd0*/  LDG.E.128 R172, desc[UR4][R172.64] ;  /* 0x00000004acac7981 */ /* 0x000ee2000c1e1d00 */
        /* <DEDUP_REMOVED lines=24> */
[----:B------:R-:W-:Y:S01]  /*0e60*/  FFMA.FTZ R142, R174, R238, R142 ;  /* 0x000000eeae8e7223 */ /* 0x000fe2000001008e */
[----:B------:R-:W-:Y:S01]  /*0e70*/  FADD.FTZ R103, R103, R175 ;  /* 0x000000af67677221 */ /* 0x000fe20000010000 */
[----:B------:R-:W-:Y:S01]  /*0e80*/  FFMA.FTZ R143, R175, R216, R143 ;  /* 0x000000d8af8f7223 */ /* 0x000fe2000001008f */
[----:B-1----:R-:W-:Y:S01]  /*0e90*/  FADD.FTZ R187, R173, R215 ;  /* 0x000000d7adbb7221 */ /* 0x002fe20000010000 */
[----:B------:R-:W-:Y:S01]  /*0ea0*/  FFMA.FTZ R186, R216, R215, R172 ;  /* 0x000000d7d8ba7223 */ /* 0x000fe200000100ac */
[----:B0-----:R-:W-:-:S07]  /*0eb0*/  IADD3 R196, R5, 0x80, RZ ;  /* 0x0000008005c47810 */ /* 0x001fce0007ffe0ff */
.L_x_15493:
[----:B------:R-:W-:Y:S05]  /*0ec0*/  BSYNC B0 ;  /* 0x0000000000007941 */ /* 0x000fea0003800000 */
.L_x_15492:
[----:B------:R-:W-:Y:S01]  /*0ed0*/  LOP3.LUT P0, RZ, R2, 0x10, RZ, 0xc0, !PT ;  /* 0x0000001002ff7812 */ /* 0x000fe2000780c0ff */
[----:B------:R-:W-:-:S12]  /*0ee0*/  BSSY B0, `(.L_x_15494) ;  /* 0x0000035000007945 */ /* 0x000fd80003800000 */
        /* <DEDUP_REMOVED lines=9> */
[----:B------:R1:W5:Y:S01]  /*0f80*/  @P0 LDG.E.128 R56, desc[UR4][R172.64] ;  /* 0x00000004ac380981 */ /* 0x000362000c1e1d00 */
[C---:B------:R-:W-:Y:S01]  /*0f90*/  LEA R202, P0, R196.reuse, UR12, 0x2 ;  /* 0x0000000cc4ca7c11 */ /* 0x040fe2000f8010ff */
[----:B0-----:R-:W-:-:S03]  /*0fa0*/  IMAD.WIDE.U32 R176, R196, 0x10, R176 ;  /* 0x00000010c4b07825 */ /* 0x001fc600078e00b0 */
[----:B------:R-:W-:-:S03]  /*0fb0*/  LEA.HI.X R203, R196, UR13, RZ, 0x2, P0 ;  /* 0x0000000dc4cb7c11 */ /* 0x000fc600080f14ff */
[----:B------:R-:W2:Y:S01]  /*0fc0*/  LDG.E.128 R176, desc[UR4][R176.64] ;  /* 0x00000004b0b07981 */ /* 0x000ea2000c1e1d00 */
[----:B-1----:R-:W-:-:S03]  /*0fd0*/  LEA R172, P0, R196, UR10, 0x4 ;  /* 0x0000000ac4ac7c11 */ /* 0x002fc6000f8020ff */
[----:B------:R0:W5:Y:S01]  /*0fe0*/  LDG.E R7, desc[UR4][R202.64] ;  /* 0x00000004ca077981 */ /* 0x000162000c1e1900 */
[----:B------:R-:W-:Y:S02]  /*0ff0*/  LEA.HI.X R173, R196, UR11, RZ, 0x4, P0 ;  /* 0x0000000bc4ad7c11 */ /* 0x000fe400080f24ff */
[----:B------:R-:W-:-:S04]  /*1000*/  ISETP.NE.AND P0, PT, R208, RZ, PT ;  /* 0x000000ffd000720c */ /* 0x000fc80003f05270 */
[----:B------:R-:W4:Y:S01]  /*1010*/  LDG.E.128 R172, desc[UR4][R172.64] ;  /* 0x00000004acac7981 */ /* 0x000f22000c1e1d00 */
[----:B-----5:R-:W-:-:S03]  /*1020*/  FSEL R182, R188, RZ, !P0 ;  /* 0x000000ffbcb67208 */ /* 0x020fc60004000000 */
[----:B------:R-:W4:Y:S01]  /*1030*/  LDL R203, [R1+0x48] ;  /* 0x0000480001cb7983 */ /* 0x000f220000100800 */
[----:B------:R-:W-:Y:S01]  /*1040*/  IADD3 R196, R196, 0x80, RZ ;  /* 0x00000080c4c47810 */ /* 0x000fe20007ffe0ff */
[----:B--2---:R-:W-:Y:S01]  /*1050*/  FMUL.FTZ R237, R236, R176 ;  /* 0x000000b0eced7220 */ /* 0x004fe20000410000 */
[----:B---3--:R-:W-:Y:S01]  /*1060*/  FMUL.FTZ R218, R218, R177 ;  /* 0x000000b1dada7220 */ /* 0x008fe20000410000 */
[C---:B----4-:R-:W-:Y:S01]  /*1070*/  FADD.FTZ R172, -R182.reuse, R172 ;  /* 0x000000acb6ac7221 */ /* 0x050fe20000010100 */
[C---:B------:R-:W-:Y:S01]  /*1080*/  FADD.FTZ R173, -R182.reuse, R173 ;  /* 0x000000adb6ad7221 */ /* 0x040fe20000010100 */
[----:B------:R-:W-:Y:S02]  /*1090*/  FADD.FTZ R174, -R182, R174 ;  /* 0x000000aeb6ae7221 */ /* 0x000fe40000010100 */
[----:B0-----:R-:W-:Y:S01]  /*10a0*/  FMUL.FTZ R202, R4, R172 ;  /* 0x000000ac04ca7220 */ /* 0x001fe20000410000 */
        /* <DEDUP_REMOVED lines=10> */
[----:B------:R-:W-:Y:S01]  /*1150*/  FFMA.FTZ R137, R177, R182, R137 ;  /* 0x000000b6b1897223 */ /* 0x000fe20000010089 */
[----:B------:R-:W-:Y:S01]  /*1160*/  FADD.FTZ R172, R172, R203 ;  /* 0x000000cbacac7221 */ /* 0x000fe20000010000 */
[----:B------:R1:W-:Y:S01]  /*1170*/  STL [R1+0x4], R182 ;  /* 0x000004b601007387 */ /* 0x0003e20000100800 */
[----:B------:R-:W-:Y:S01]  /*1180*/  FFMA.FTZ R173, R236, R203, R173 ;  /* 0x000000cbecad7223 */ /* 0x000fe200000100ad */
[----:B------:R-:W-:Y:S01]  /*1190*/  FADD.FTZ R96, R96, R176 ;  /* 0x000000b060607221 */ /* 0x000fe20000010000 */
[----:B0-----:R-:W-:Y:S01]  /*11a0*/  FMUL.FTZ R202, R4, R175 ;  /* 0x000000af04ca7220 */ /* 0x001fe20000410000 */
[----:B-1----:R-:W-:Y:S01]  /*11b0*/  FMUL.FTZ R182, R209, R179 ;  /* 0x000000b3d1b67220 */ /* 0x002fe20000410000 */
[----:B------:R-:W-:Y:S01]  /*11c0*/  FADD.FTZ R97, R97, R177 ;  /* 0x000000b161617221 */ /* 0x000fe20000010000 */
[----:B------:R-:W-:Y:S01]  /*11d0*/  FADD.FTZ R98, R98, R178 ;  /* 0x000000b262627221 */ /* 0x000fe20000010000 */
[----:B------:R-:W-:Y:S01]  /*11e0*/  FFMA.FTZ R138, R178, R236, R138 ;  /* 0x000000ecb28a7223 */ /* 0x000fe2000001008a */
[----:B------:R-:W-:Y:S01]  /*11f0*/  FADD.FTZ R99, R99, R179 ;  /* 0x000000b363637221 */ /* 0x000fe20000010000 */
[----:B------:R-:W-:Y:S01]  /*1200*/  FFMA.FTZ R139, R179, R202, R139 ;  /* 0x000000cab38b7223 */ /* 0x000fe2000001008b */
[----:B------:R-:W-:Y:S01]  /*1210*/  FADD.FTZ R187, R172, R182 ;  /* 0x000000b6acbb7221 */ /* 0x000fe20000010000 */
[----:B------:R-:W-:-:S07]  /*1220*/  FFMA.FTZ R186, R202, R182, R173 ;  /* 0x000000b6caba7223 */ /* 0x000fce00000100ad */
.L_x_15495:
[----:B------:R-:W-:Y:S05]  /*1230*/  BSYNC B0 ;  /* 0x0000000000007941 */ /* 0x000fea0003800000 */
.L_x_15494:
        /* <DEDUP_REMOVED lines=27> */
[----:B------:R-:W-:-:S03]  /*13f0*/  FADD.FTZ R173, -R17, R173 ;  /* 0x000000ad11ad7221 */ /* 0x000fc60000010100 */
[C---:B0-----:R-:W-:Y:S01]  /*1400*/  FMUL.FTZ R200, R4.reuse, R172 ;  /* 0x000000ac04c87220 */ /* 0x041fe20000410000 */
[----:B------:R-:W-:Y:S01]  /*1410*/  FMUL.FTZ R252, R4, R173 ;  /* 0x000000ad04fc7220 */ /* 0x000fe20000410000 */
[----:B------:R-:W-:Y:S01]  /*1420*/  FADD.FTZ R174, -R17, R174 ;  /* 0x000000ae11ae7221 */ /* 0x000fe20000010100 */
[----:B------:R-:W-:Y:S01]  /*1430*/  FADD.FTZ R172, R187, R235 ;  /* 0x000000ebbbac7221 */ /* 0x000fe20000010000 */
        /* <DEDUP_REMOVED lines=12> */
[----:B0-----:R-:W-:Y:S01]  /*1500*/  FMUL.FTZ R200, R4, R17 ;  /* 0x0000001104c87220 */ /* 0x001fe20000410000 */
        /* <DEDUP_REMOVED lines=8> */
.L_x_15497:
[----:B------:R-:W-:Y:S05]  /*1590*/  BSYNC B0 ;  /* 0x0000000000007941 */ /* 0x000fea0003800000 */
.L_x_15496:
        /* <DEDUP_REMOVED lines=18> */
[----:B------:R-:W-:Y:S01]  /*16c0*/  ISETP.NE.AND P0, PT, R208, RZ, PT ;  /* 0x000000ffd000720c */ /* 0x000fe20003f05270 */
[----:B------:R-:W2:Y:S04]  /*16d0*/  LDG.E.128 R176, desc[UR4][R176.64] ;  /* 0x00000004b0b07981 */ /* 0x000ea8000c1e1d00 */
[----:B------:R-:W3:Y:S04]  /*16e0*/  LDG.E.128 R172, desc[UR4][R172.64] ;  /* 0x00000004acac7981 */ /* 0x000ee8000c1e1d00 */
[----:B------:R-:W4:Y:S01]  /*16f0*/  LDL R208, [R1+0x2c] ;  /* 0x00002c0001d07983 */ /* 0x000f220000100800 */
[----:B-----5:R-:W-:-:S02]  /*1700*/  FSEL R18, R188, RZ, !P0 ;  /* 0x000000ffbc127208 */ /* 0x020fc40004000000 */
[----:B------:R-:W-:Y:S01]  /*1710*/  IADD3 R196, R196, 0x80, RZ ;  /* 0x00000080c4c47810 */ /* 0x000fe20007ffe0ff */
[----:B--2---:R-:W-:Y:S02]  /*1720*/  FMUL.FTZ R233, R232, R176 ;  /* 0x000000b0e8e97220 */ /* 0x004fe40000410000 */
[C---:B---3--:R-:W-:Y:S01]  /*1730*/  FADD.FTZ R172, -R18.reuse, R172 ;  /* 0x000000ac12ac7221 */ /* 0x048fe20000010100 */
[----:B------:R-:W-:-:S03]  /*1740*/  FADD.FTZ R173, -R18, R173 ;  /* 0x000000ad12ad7221 */ /* 0x000fc60000010100 */
[C---:B------:R-:W-:Y:S01]  /*1750*/  FMUL.FTZ R251, R4.reuse, R172 ;  /* 0x000000ac04fb7220 */ /* 0x040fe20000410000 */
[----:B------:R-:W-:Y:S01]  /*1760*/  FMUL.FTZ R250, R4, R173 ;  /* 0x000000ad04fa7220 */ /* 0x000fe20000410000 */
[C---:B------:R-:W-:Y:S01]  /*1770*/  FADD.FTZ R174, -R18.reuse, R174 ;  /* 0x000000ae12ae7221 */ /* 0x040fe20000010100 */
[----:B------:R-:W-:Y:S01]  /*1780*/  FMUL.FTZ R213, R213, R177 ;  /* 0x000000b1d5d57220 */ /* 0x000fe20000410000 */
        /* <DEDUP_REMOVED lines=21> */
.L_x_15499:
[----:B------:R-:W-:Y:S05]  /*18e0*/  BSYNC B0 ;  /* 0x0000000000007941 */ /* 0x000fea0003800000 */
.L_x_15498:
[----:B------:R-:W-:Y:S01]  /*18f0*/  LOP3.LUT P0, RZ, R2, 0x2, RZ, 0xc0, !PT ;  /* 0x0000000202ff7812 */ /* 0x000fe2000780c0ff */
[----:B------:R-:W-:-:S12]  /*1900*/  BSSY B0, `(.L_x_15500) ;  /* 0x0000030000007945 */ /* 0x000fd80003800000 */
        /* <DEDUP_REMOVED lines=17> */
[----:B-1---5:R-:W-:Y:S02]  /*1a20*/  FSEL R19, R188, RZ, !P0 ;  /* 0x000000ffbc137208 */ /* 0x022fe40004000000 */
[----:B------:R-:W-:Y:S01]  /*1a30*/  IADD3 R196, R196, 0x80, RZ ;  /* 0x00000080c4c47810 */ /* 0x000fe20007ffe0ff */
[----:B----4-:R-:W-:Y:S01]  /*1a40*/  FMUL.FTZ R231, R164, R176 ;  /* 0x000000b0a4e77220 */ /* 0x010fe20000410000 */
[----:B------:R-:W-:Y:S01]  /*1a50*/  FMUL.FTZ R210, R165, R177 ;  /* 0x000000b1a5d27220 */ /* 0x000fe20000410000 */
[C---:B--2---:R-:W-:Y:S01]  /*1a60*/  FADD.FTZ R172, -R19.reuse, R172 ;  /* 0x000000ac13ac7221 */ /* 0x044fe20000010100 */
[----:B------:R-:W-:-:S03]  /*1a70*/  FADD.FTZ R173, -R19, R173 ;  /* 0x000000ad13ad7221 */ /* 0x000fc60000010100 */
[C---:B------:R-:W-:Y:S01]  /*1a80*/  FMUL.FTZ R249, R4.reuse, R172 ;  /* 0x000000ac04f97220 */ /* 0x040fe20000410000 */
[C---:B------:R-:W-:Y:S01]  /*1a90*/  FMUL.FTZ R248, R4.reuse, R173 ;  /* 0x000000ad04f87220 */ /* 0x040fe20000410000 */
        /* <DEDUP_REMOVED lines=22> */
.L_x_15501:
[----:B------:R-:W-:Y:S05]  /*1c00*/  BSYNC B0 ;  /* 0x0000000000007941 */ /* 0x000fea0003800000 */
.L_x_15500:
        /* <DEDUP_REMOVED lines=8> */
[----:B-1----:R1:W5:Y:S01]  /*1c90*/  @P0 LDG.E.128 R40, desc[UR4][R172.64] ;  /* 0x00000004ac280981 */ /* 0x002362000c1e1d00 */
[C---:B------:R-:W-:Y:S01]  /*1ca0*/  LEA R208, P0, R196.reuse, UR12, 0x2 ;  /* 0x0000000cc4d07c11 */ /* 0x040fe2000f8010ff */
[----:B0-----:R-:W-:-:S03]  /*1cb0*/  IMAD.WIDE.U32 R176, R196, 0x10, R176 ;  /* 0x00000010c4b07825 */ /* 0x001fc600078e00b0 */
[----:B------:R-:W-:-:S03]  /*1cc0*/  LEA.HI.X R209, R196, UR13, RZ, 0x2, P0 ;  /* 0x0000000dc4d17c11 */ /* 0x000fc600080f14ff */
[----:B------:R-:W3:Y:S01]  /*1cd0*/  LDG.E.128 R176, desc[UR4][R176.64] ;  /* 0x00000004b0b07981 */ /* 0x000ee2000c1e1d00 */
[----:B-1----:R-:W-:-:S03]  /*1ce0*/  LEA R172, P0, R196, UR10, 0x4 ;  /* 0x0000000ac4ac7c11 */ /* 0x002fc6000f8020ff */
[----:B------:R0:W5:Y:S01]  /*1cf0*/  LDG.E R11, desc[UR4][R208.64] ;  /* 0x00000004d00b7981 */ /* 0x000162000c1e1900 */
[----:B------:R-:W-:Y:S02]  /*1d00*/  LEA.HI.X R173, R196, UR11, RZ, 0x4, P0 ;  /* 0x0000000bc4ad7c11 */ /* 0x000fe400080f24ff */
[----:B--2---:R-:W-:-:S04]  /*1d10*/  ISETP.NE.AND P0, PT, R174, RZ, PT ;  /* 0x000000ffae00720c */ /* 0x004fc80003f05270 */
[----:B------:R-:W2:Y:S01]  /*1d20*/  LDG.E.128 R172, desc[UR4][R172.64] ;  /* 0x00000004acac7981 */ /* 0x000ea2000c1e1d00 */
[----:B-----5:R-:W-:Y:S02]  /*1d30*/  FSEL R20, R188, RZ, !P0 ;  /* 0x000000ffbc147208 */ /* 0x020fe40004000000 */
[----:B------:R-:W-:Y:S01]  /*1d40*/  IADD3 R196, R196, 0x80, RZ ;  /* 0x00000080c4c47810 */ /* 0x000fe20007ffe0ff */
[----:B---3--:R-:W-:Y:S01]  /*1d50*/  FMUL.FTZ R229, R160, R176 ;  /* 0x000000b0a0e57220 */ /* 0x008fe20000410000 */
[----:B------:R-:W-:Y:S01]  /*1d60*/  FMUL.FTZ R207, R161, R177 ;  /* 0x000000b1a1cf7220 */ /* 0x000fe20000410000 */
[C---:B--2---:R-:W-:Y:S01]  /*1d70*/  FADD.FTZ R172, -R20.reuse, R172 ;  /* 0x000000ac14ac7221 */ /* 0x044fe20000010100 */
[----:B------:R-:W-:-:S03]  /*1d80*/  FADD.FTZ R173, -R20, R173 ;  /* 0x000000ad14ad7221 */ /* 0x000fc60000010100 */
[C---:B------:R-:W-:Y:S01]  /*1d90*/  FMUL.FTZ R247, R4.reuse, R172 ;  /* 0x000000ac04f77220 */ /* 0x040fe20000410000 */
[----:B------:R-:W-:Y:S01]  /*1da0*/  FMUL.FTZ R246, R4, R173 ;  /* 0x000000ad04f67220 */ /* 0x000fe20000410000 */
[C---:B------:R-:W-:Y:S01]  /*1db0*/  FADD.FTZ R174, -R20.reuse, R174 ;  /* 0x000000ae14ae7221 */ /* 0x040fe20000010100 */
        /* <DEDUP_REMOVED lines=21> */
.L_x_15503:
[----:B------:R-:W-:Y:S05]  /*1f10*/  BSYNC B0 ;  /* 0x0000000000007941 */ /* 0x000fea0003800000 */
.L_x_15502:
        /* <DEDUP_REMOVED lines=48> */
.L_x_15505:
[----:B------:R-:W-:Y:S05]  /*2220*/  BSYNC B0 ;  /* 0x0000000000007941 */ /* 0x000fea0003800000 */
.L_x_15504:
        /* <DEDUP_REMOVED lines=48> */
.L_x_15507:
[----:B------:R-:W-:Y:S05]  /*2530*/  BSYNC B0 ;  /* 0x0000000000007941 */ /* 0x000fea0003800000 */
.L_x_15506:
        /* <DEDUP_REMOVED lines=48> */
.L_x_15509:
[----:B------:R-:W-:Y:S05]  /*2840*/  BSYNC B0 ;  /* 0x0000000000007941 */ /* 0x000fea0003800000 */
.L_x_15508:
[----:B------:R-:W-:Y:S01]  /*2850*/  LOP3.LUT P0, RZ, R2, 0x40, RZ, 0xc0, !PT ;  /* 0x0000004002ff7812 */ /* 0x000fe2000780c0ff */
[----:B------:R-:W-:-:S12]  /*2860*/  BSSY B0, `(.L_x_15510) ;  /* 0x0000030000007945 */ /* 0x000fd80003800000 */
[----:B------:R-:W-:Y:S05]  /*2870*/  @!P0 BRA `(.L_x_15511) ;  /* 0x0000000000b88947 */ /* 0x000fea0003800000 */
[----:B------:R-:W-:Y:S01]  /*2880*/  ISETP.NE.U32.AND P0, PT, RZ, UR8, PT ;  /* 0x00000008ff007c0c */ /* 0x000fe2000bf05070 */
[----:B------:R-:W0:Y:S03]  /*2890*/  LDC.U8 R174, c[0x0][0x2a0] ;  /* 0x0000a800ffae7b82 */ /* 0x000e260000000000 */
[----:B------:R-:W-:-:S05]  /*28a0*/  ISETP.NE.AND.EX P0, PT, RZ, UR9, PT, P0 ;  /* 0x00000009ff007c0c */ /* 0x000fca000bf05300 */
[----:B------:R-:W2:Y:S08]  /*28b0*/  LDC.64 R176, c[0x0][0x2b8] ;  /* 0x0000ae00ffb07b82 */ /* 0x000eb00000000a00 */
[----:B------:R-:W-:-:S04]  /*28c0*/  @P0 LEA R172, P6, R196, UR8, 0x4 ;  /* 0x00000008c4ac0c11 */ /* 0x000fc8000f8c20ff */
[----:B------:R-:W-:-:S05]  /*28d0*/  @P0 LEA.HI.X R173, R196, UR9, RZ, 0x4, P6 ;  /* 0x00000009c4ad0c11 */ /* 0x000fca000b0f24ff */
[----:B------:R3:W5:Y:S01]  /*28e0*/  @P0 LDG.E.128 R24, desc[UR4][R172.64] ;  /* 0x00000004ac180981 */ /* 0x000762000c1e1d00 */
[----:B0-----:R-:W-:-:S04]  /*28f0*/  ISETP.NE.AND P0, PT, R174, RZ, PT ;  /* 0x000000ffae00720c */ /* 0x001fc80003f05270 */
[----:B-----5:R-:W-:Y:S02]  /*2900*/  FSEL R180, R188, RZ, !P0 ;  /* 0x000000ffbcb47208 */ /* 0x020fe40004000000 */
[C---:B------:R-:W-:Y:S01]  /*2910*/  LEA R208, P0, R196.reuse, UR12, 0x2 ;  /* 0x0000000cc4d07c11 */ /* 0x040fe2000f8010ff */
[----:B--2---:R-:W-:-:S03]  /*2920*/  IMAD.WIDE.U32 R176, R196, 0x10, R176 ;  /* 0x00000010c4b07825 */ /* 0x004fc600078e00b0 */
[C---:B------:R-:W-:Y:S02]  /*2930*/  LEA.HI.X R209, R196.reuse, UR13, RZ, 0x2, P0 ;  /* 0x0000000dc4d17c11 */ /* 0x040fe400080f14ff */
[C---:B---3--:R-:W-:Y:S01]  /*2940*/  LEA R172, P0, R196.reuse, UR10, 0x4 ;  /* 0x0000000ac4ac7c11 */ /* 0x048fe2000f8020ff */
[----:B------:R-:W2:Y:S03]  /*2950*/  LDG.E.128 R176, desc[UR4][R176.64] ;  /* 0x00000004b0b07981 */ /* 0x000ea6000c1e1d00 */
[----:B------:R-:W-:Y:S01]  /*2960*/  LEA.HI.X R173, R196, UR11, RZ, 0x4, P0 ;  /* 0x0000000bc4ad7c11 */ /* 0x000fe200080f24ff */
[----:B-1----:R0:W5:Y:S05]  /*2970*/  LDG.E R15, desc[UR4][R208.64] ;  /* 0x00000004d00f7981 */ /* 0x00216a000c1e1900 */
[----:B------:R-:W3:Y:S01]  /*2980*/  LDG.E.128 R172, desc[UR4][R172.64] ;  /* 0x00000004acac7981 */ /* 0x000ee2000c1e1d00 */
[----:B--2---:R-:W-:Y:S01]  /*2990*/  FMUL.FTZ R221, R144, R176 ;  /* 0x000000b090dd7220 */ /* 0x004fe20000410000 */
[----:B------:R-:W-:Y:S01]  /*29a0*/  FMUL.FTZ R212, R145, R177 ;  /* 0x000000b191d47220 */ /* 0x000fe20000410000 */
[C---:B---3--:R-:W-:Y:S01]  /*29b0*/  FADD.FTZ R172, -R180.reuse, R172 ;  /* 0x000000acb4ac7221 */ /* 0x048fe20000010100 */
        /* <DEDUP_REMOVED lines=11> */
[----:B------:R1:W-:Y:S01]  /*2a70*/  STL [R1+0xc], R183 ;  /* 0x00000cb701007387 */ /* 0x0003e20000100800 */
[----:B------:R-:W-:Y:S01]  /*2a80*/  FFMA.FTZ R104, R176, R183, R104 ;  /* 0x000000b7b0687223 */ /* 0x000fe20000010068 */
[----:B------:R-:W-:Y:S01]  /*2a90*/  FMUL.FTZ R180, R147, R179 ;  /* 0x000000b393b47220 */ /* 0x000fe20000410000 */
[----:B------:R-:W-:Y:S01]  /*2aa0*/  FADD.FTZ R172, R172, R211 ;  /* 0x000000d3acac7221 */ /* 0x000fe20000010000 */
[----:B------:R-:W-:Y:S01]  /*2ab0*/  FFMA.FTZ R173, R220, R211, R173 ;  /* 0x000000d3dcad7223 */ /* 0x000fe200000100ad */
[----:B------:R-:W-:Y:S01]  /*2ac0*/  FADD.FTZ R64, R64, R176 ;  /* 0x000000b040407221 */ /* 0x000fe20000010000 */
[----:B------:R-:W-:Y:S01]  /*2ad0*/  FADD.FTZ R65, R65, R177 ;  /* 0x000000b141417221 */ /* 0x000fe20000010000 */
[----:B-1----:R-:W-:Y:S01]  /*2ae0*/  FMUL.FTZ R183, R4, R175 ;  /* 0x000000af04b77220 */ /* 0x002fe20000410000 */
[----:B------:R-:W-:Y:S01]  /*2af0*/  FFMA.FTZ R105, R177, R239, R105 ;  /* 0x000000efb1697223 */ /* 0x000fe20000010069 */
[----:B------:R-:W-:Y:S01]  /*2b00*/  FADD.FTZ R66, R66, R178 ;  /* 0x000000b242427221 */ /* 0x000fe20000010000 */
[----:B------:R-:W-:Y:S01]  /*2b10*/  FFMA.FTZ R106, R178, R220, R106 ;  /* 0x000000dcb26a7223 */ /* 0x000fe2000001006a */
[----:B------:R-:W-:Y:S01]  /*2b20*/  FADD.FTZ R67, R67, R179 ;  /* 0x000000b343437221 */ /* 0x000fe20000010000 */
[----:B------:R-:W-:Y:S01]  /*2b30*/  FFMA.FTZ R107, R179, R183, R107 ;  /* 0x000000b7b36b7223 */ /* 0x000fe2000001006b */
[----:B------:R-:W-:Y:S01]  /*2b40*/  FADD.FTZ R187, R172, R180 ;  /* 0x000000b4acbb7221 */ /* 0x000fe20000010000 */
[----:B0-----:R-:W-:-:S07]  /*2b50*/  FFMA.FTZ R186, R183, R180, R173 ;  /* 0x000000b4b7ba7223 */ /* 0x001fce00000100ad */
.L_x_15511:
[----:B------:R-:W-:Y:S05]  /*2b60*/  BSYNC B0 ;  /* 0x0000000000007941 */ /* 0x000fea0003800000 */
.L_x_15510:
[----:B------:R-:W2:Y:S01]  /*2b70*/  LDL.LU R172, [R1+0x14] ;  /* 0x0000140001ac7983 */ /* 0x000ea20000300800 */
[----:B------:R-:W-:Y:S01]  /*2b80*/  UMOV UR6, 0xffffffff ;  /* 0xffffffff00067882 */ /* 0x000fe20000000000 */
[----:B------:R-:W-:Y:S01]  /*2b90*/  LOP3.LUT R2, R2, 0xfffffffe, RZ, 0xc0, !PT ;  /* 0xfffffffe02027812 */ /* 0x000fe200078ec0ff */
[----:B------:R-:W0:Y:S02]  /*2ba0*/  S2R R208, SR_TID.X ;  /* 0x0000000000d07919 */ /* 0x000e240000002100 */
[----:B0-----:R-:W-:Y:S02]  /*2bb0*/  LOP3.LUT P6, RZ, R208, 0x1f, RZ, 0xc0, !PT ;  /* 0x0000001fd0ff7812 */ /* 0x001fe400078cc0ff */
[----:B------:R-:W-:-:S04]  /*2bc0*/  SHF.R.U32.HI R196, RZ, 0x5, R208 ;  /* 0x00000005ffc47819 */ /* 0x000fc800000116d0 */
[----:B------:R-:W-:-:S07]  /*2bd0*/  LOP3.LUT R174, R196, 0x7fffffc, RZ, 0xc0, !PT ;  /* 0x07fffffcc4ae7812 */ /* 0x000fce00078ec0ff */
[----:B------:R-:W-:Y:S02]  /*2be0*/  @P6 LOP3.LUT R2, R2, 0x1, RZ, 0xfc, !PT ;  /* 0x0000000102026812 */ /* 0x000fe400078efcff */
        /* <DEDUP_REMOVED lines=19> */
[----:B------:R0:W2:Y:S04]  /*2d20*/  SHFL.DOWN PT, R179, R178, 0x1, 0x1f ;  /* 0x08201f00b2b37f89 */ /* 0x0000a800000e0000 */
[----:B------:R0:W3:Y:S02]  /*2d30*/  SHFL.DOWN PT, R173, R176, 0x1, 0x1f ;  /* 0x08201f00b0ad7f89 */ /* 0x0000e400000e0000 */
.L_x_15544:
[----:B--2---:R-:W-:Y:S01]  /*2d40*/  FADD.FTZ R172, R178, R179 ;  /* 0x000000b3b2ac7221 */ /* 0x004fe20000010000 */
[----:B------:R-:W-:Y:S01]  /*2d50*/  LOP3.LUT R2, R2, 0xffffff7f, RZ, 0xc0, !PT ;  /* 0xffffff7f02027812 */ /* 0x000fe200078ec0ff */
[----:B0-----:R-:W0:Y:S01]  /*2d60*/  S2R R178, SR_CgaCtaId ;  /* 0x0000000000b27919 */ /* 0x001e220000008800 */
[----:B---3--:R-:W-:Y:S01]  /*2d70*/  FADD.FTZ R173, R176, R173 ;  /* 0x000000adb0ad7221 */ /* 0x008fe20000010000 */
[----:B------:R-:W-:Y:S01]  /*2d80*/  MOV R175, 0x400 ;  /* 0x0000040000af7802 */ /* 0x000fe20000000f00 */
[----:B------:R-:W-:Y:S05]  /*2d90*/  WARPSYNC.ALL ;  /* 0x0000000000007948 */ /* 0x000fea0003800000 */
[----:B------:R-:W-:Y:S01]  /*2da0*/  @P0 LOP3.LUT R2, R2, 0x80, RZ, 0xfc, !PT ;  /* 0x0000008002020812 */ /* 0x000fe200078efcff */
[----:B------:R-:W2:Y:S01]  /*2db0*/  LDC.U8 R186, c[0x0][0x2a0] ;  /* 0x0000a800ffba7b82 */ /* 0x000ea20000000000 */
[----:B------:R-:W-:Y:S01]  /*2dc0*/  LOP3.LUT P0, RZ, R208, 0x1f, RZ, 0xc0, !PT ;  /* 0x0000001fd0ff7812 */ /* 0x000fe2000780c0ff */
[----:B------:R-:W-:Y:S01]  /*2dd0*/  BSSY B0, `(.L_x_15513) ;  /* 0x0000049000007945 */ /* 0x000fe20003800000 */
[----:B------:R-:W-:-:S11]  /*2de0*/  LOP3.LUT P6, RZ, R2, 0x20, RZ, 0xc0, !PT ;  /* 0x0000002002ff7812 */ /* 0x000fd600078cc0ff */
[----:B------:R-:W-:-:S04]  /*2df0*/  @!P0 LOP3.LUT R176, R196, 0x3, RZ, 0xc0, !PT ;  /* 0x00000003c4b08812 */ /* 0x000fc800078ec0ff */
[----:B------:R-:W-:Y:S02]  /*2e00*/  @!P0 IADD3 R176, R174, R176, RZ ;  /* 0x000000b0aeb08210 */ /* 0x000fe40007ffe0ff */
[----:B0-----:R-:W-:-:S04]  /*2e10*/  LEA R175, R178, R175, 0x18 ;  /* 0x000000afb2af7211 */ /* 0x001fc800078ec0ff */
[-C--:B------:R-:W-:Y:S02]  /*2e20*/  @!P0 LEA R176, R176, R175.reuse, 0x3 ;  /* 0x000000afb0b08211 */ /* 0x080fe400078e18ff */
[----:B------:R-:W-:-:S03]  /*2e30*/  LEA R177, R174, R175, 0x3 ;  /* 0x000000afaeb17211 */ /* 0x000fc600078e18ff */
[----:B------:R-:W-:Y:S01]  /*2e40*/  @!P0 STS.64 [R176+0x5000], R172 ;  /* 0x005000acb0008388 */ /* 0x000fe20000000a00 */
[----:B------:R-:W-:Y:S01]  /*2e50*/  BAR.SYNC.DEFER_BLOCKING 0x0 ;  /* 0x0000000000007b1d */ /* 0x000fe20000010000 */
[----:B------:R-:W-:-:S05]  /*2e60*/  LOP3.LUT P0, RZ, R2, 0x80, RZ, 0xc0, !PT ;  /* 0x0000008002ff7812 */ /* 0x000fca000780c0ff */
        /* <DEDUP_REMOVED lines=22> */
[C---:B-----5:R-:W-:Y:S02]  /*2fd0*/  FMUL.FTZ R177, R4.reuse, R173 ;  /* 0x000000ad04b17220 */ /* 0x060fe40000410000 */
[----:B------:R-:W-:-:S04]  /*2fe0*/  FMUL.FTZ R174, R4, R174 ;  /* 0x000000ae04ae7220 */ /* 0x000fc80000410000 */
[----:B------:R-:W-:Y:S01]  /*2ff0*/  @P6 FADD.FTZ R177, R60, R177 ;  /* 0x000000b13cb16221 */ /* 0x000fe20000010000 */
[----:B------:R-:W-:Y:S01]  /*3000*/  @P6 FADD.FTZ R174, R62, R174 ;  /* 0x000000ae3eae6221 */ /* 0x000fe20000010000 */
[-CC-:B--2---:R-:W-:Y:S01]  /*3010*/  FFMA.FTZ R172, R187, R179.reuse, R175.reuse ;  /* 0x000000b3bbac7223 */ /* 0x184fe200000100af */
[----:B------:R-:W-:-:S03]  /*3020*/  FFMA.FTZ R175, R216, R179, R175 ;  /* 0x000000b3d8af7223 */ /* 0x000fc600000100af */
        /* <DEDUP_REMOVED lines=20> */
[-C--:B0-----:R-:W-:Y:S01]  /*3170*/  FMUL.FTZ R172, R177, R3.reuse ;  /* 0x00000003b1ac7220 */ /* 0x081fe20000410000 */
[----:B------:R-:W-:Y:S02]  /*3180*/  FMUL.FTZ R173, R176, R3 ;  /* 0x00000003b0ad7220 */ /* 0x000fe40000410000 */
[----:B------:R-:W0:Y:S01]  /*3190*/  LDC.64 R176, c[0x0][0x2f8] ;  /* 0x0000be00ffb07b82 */ /* 0x000e220000000a00 */
[----:B------:R-:W-:Y:S01]  /*31a0*/  FMUL.FTZ R172, R172, UR15 ;  /* 0x0000000facac7c20 */ /* 0x000fe20008410000 */
[----:B------:R-:W-:-:S04]  /*31b0*/  FMUL.FTZ R173, R173, UR15 ;  /* 0x0000000fadad7c20 */ /* 0x000fc80008410000 */
        /* <DEDUP_REMOVED lines=10> */
.L_x_15514:
[----:B------:R-:W-:Y:S05]  /*3260*/  BSYNC B0 ;  /* 0x0000000000007941 */ /* 0x000fea0003800000 */
.L_x_15513:
[----:B------:R-:W-:Y:S01]  /*3270*/  LOP3.LUT P6, RZ, R2, 0x10, RZ, 0xc0, !PT ;  /* 0x0000001002ff7812 */ /* 0x000fe200078cc0ff */
[----:B------:R-:W-:-:S12]  /*3280*/  BSSY B0, `(.L_x_15515) ;  /* 0x0000035000007945 */ /* 0x000fd80003800000 */
[----:B------:R-:W-:Y:S05]  /*3290*/  @!P6 BRA `(.L_x_15516) ;  /* 0x0000000000cce947 */ /* 0x000fea0003800000 */
[----:B0-----:R-:W2:Y:S04]  /*32a0*/  LDL R173, [R1+0x8] ;  /* 0x0000080001ad7983 */ /* 0x001ea80000100800 */
[----:B------:R-:W3:Y:S01]  /*32b0*/  LDL R172, [R1+0x4] ;  /* 0x0000040001ac7983 */ /* 0x000ee20000100800 */
[----:B------:R-:W-:-:S04]  /*32c0*/  ISETP.NE.AND P6, PT, R186, RZ, PT ;  /* 0x000000ffba00720c */ /* 0x000fc80003fc5270 */
[----:B------:R-:W-:Y:S02]  /*32d0*/  FSEL R175, R178, RZ, !P6 ;  /* 0x000000ffb2af7208 */ /* 0x000fe40007000000 */
[----:B------:R-:W-:-:S03]  /*32e0*/  ISETP.NE.U32.AND P6, PT, RZ, UR8, PT ;  /* 0x00000008ff007c0c */ /* 0x000fc6000bfc5070 */
[----:B------:R-:W-:Y:S01]  /*32f0*/  FFMA.FTZ R174, R236, R179, R175 ;  /* 0x000000b3ecae7223 */ /* 0x000fe200000100af */
[----:B------:R-:W-:-:S03]  /*3300*/  ISETP.NE.AND.EX P6, PT, RZ, UR9, PT, P6 ;  /* 0x00000009ff007c0c */ /* 0x000fc6000bfc5360 */
[----:B------:R-:W-:-:S04]  /*3310*/  FADD.FTZ R174, R203, -R174 ;  /* 0x800000aecbae7221 */ /* 0x000fc80000010000 */
[----:B-----5:R-:W-:-:S06]  /*3320*/  FMUL.FTZ R174, R4, R174 ;  /* 0x000000ae04ae7220 */ /* 0x020fcc0000410000 */
[----:B------:R-:W-:Y:S01]  /*3330*/  @P6 FADD.FTZ R174, R58, R174 ;  /* 0x000000ae3aae6221 */ /* 0x000fe20000010000 */
        /* <DEDUP_REMOVED lines=41> */
.L_x_15516:
[----:B------:R-:W-:Y:S05]  /*35d0*/  BSYNC B0 ;  /* 0x0000000000007941 */ /* 0x000fea0003800000 */
.L_x_15515:
[----:B------:R-:W-:Y:S01]  /*35e0*/  LOP3.LUT P6, RZ, R2, 0x8, RZ, 0xc0, !PT ;  /* 0x0000000802ff7812 */ /* 0x000fe200078cc0ff */
[----:B------:R-:W-:-:S12]  /*35f0*/  BSSY B0, `(.L_x_15517) ;  /* 0x0000034000007945 */ /* 0x000fd80003800000 */
[----:B------:R-:W-:Y:S05]  /*3600*/  @!P6 BRA `(.L_x_15518) ;  /* 0x0000000000c8e947 */ /* 0x000fea0003800000 */
[----:B0-2---:R-:W2:Y:S01]  /*3610*/  LDL R172, [R1] ;  /* 0x0000000001ac7983 */ /* 0x005ea20000100800 */
        /* <DEDUP_REMOVED lines=49> */
.L_x_15518:
[----:B------:R-:W-:Y:S05]  /*3930*/  BSYNC B0 ;  /* 0x0000000000007941 */ /* 0x000fea0003800000 */
.L_x_15517:
        /* <DEDUP_REMOVED lines=52> */
.L_x_15520:
[----:B------:R-:W-:Y:S05]  /*3c80*/  BSYNC B0 ;  /* 0x0000000000007941 */ /* 0x000fea0003800000 */
.L_x_15519:
        /* <DEDUP_REMOVED lines=52> */
.L_x_15522:
[----:B------:R-:W-:Y:S05]  /*3fd0*/  BSYNC B0 ;  /* 0x0000000000007941 */ /* 0x000fea0003800000 */
.L_x_15521:
        /* <DEDUP_REMOVED lines=51> */
.L_x_15524:
[----:B------:R-:W-:Y:S05]  /*4310*/  BSYNC B0 ;  /* 0x0000000000007941 */ /* 0x000fea0003800000 */
.L_x_15523:
        /* <DEDUP_REMOVED lines=51> */
.L_x_15526:
[----:B------:R-:W-:Y:S05]  /*4650*/  BSYNC B0 ;  /* 0x0000000000007941 */ /* 0x000fea0003800000 */
.L_x_15525:
        /* <DEDUP_REMOVED lines=51> */
.L_x_15528:
[----:B------:R-:W-:Y:S05]  /*4990*/  BSYNC B0 ;  /* 0x0000000000007941 */ /* 0x000fea0003800000 */
.L_x_15527:
        /* <DEDUP_REMOVED lines=51> */
.L_x_15530:
[----:B------:R-:W-:Y:S05]  /*4cd0*/  BSYNC B0 ;  /* 0x0000000000007941 */ /* 0x000fea0003800000 */
.L_x_15529:
[----:B------:R-:W-:Y:S01]  /*4ce0*/  LOP3.LUT P6, RZ, R2, 0x40, RZ, 0xc0, !PT ;  /* 0x0000004002ff7812 */ /* 0x000fe200078cc0ff */
[----:B------:R-:W-:-:S12]  /*4cf0*/  BSSY B0, `(.L_x_15531) ;  /* 0x0000033000007945 */ /* 0x000fd80003800000 */
[----:B------:R-:W-:Y:S05]  /*4d00*/  @!P6 BRA `(.L_x_15532) ;  /* 0x0000000000c4e947 */ /* 0x000fea0003800000 */
[----:B0-234-:R-:W2:Y:S01]  /*4d10*/  LDL R172, [R1+0xc] ;  /* 0x00000c0001ac7983 */ /* 0x01dea20000100800 */
[----:B------:R-:W-:Y:S01]  /*4d20*/  ISETP.NE.AND P6, PT, R186, RZ, PT ;  /* 0x000000ffba00720c */ /* 0x000fe20003fc5270 */
[----:B------:R-:W0:Y:S03]  /*4d30*/  LDC.64 R176, c[0x0][0x2f8] ;  /* 0x0000be00ffb07b82 */ /* 0x000e260000000a00 */
        /* <DEDUP_REMOVED lines=19> */
[----:B------:R-:W-:Y:S02]  /*4e70*/  ISETP.NE.U32.AND P6, PT, RZ, UR16, PT ;  /* 0x00000010ff007c0c */ /* 0x000fe4000bfc5070 */
[-C--:B------:R-:W-:Y:S02]  /*4e80*/  FMUL.FTZ R4, R172, R3.reuse ;  /* 0x00000003ac047220 */ /* 0x080fe40000410000 */
[----:B------:R-:W-:Y:S02]  /*4e90*/  ISETP.NE.AND.EX P6, PT, RZ, UR17, PT, P6 ;  /* 0x00000011ff007c0c */ /* 0x000fe4000bfc5360 */
[----:B------:R-:W-:Y:S02]  /*4ea0*/  FMUL.FTZ R4, R4, UR15 ;  /* 0x0000000f04047c20 */ /* 0x000fe40008410000 */
[C---:B------:R-:W-:Y:S01]  /*4eb0*/  SEL R168, R175.reuse, R168, P6 ;  /* 0x000000a8afa87207 */ /* 0x040fe20003000000 */
[----:B------:R-:W-:Y:S01]  /*4ec0*/  FMUL.FTZ R175, R175, R3 ;  /* 0x00000003afaf7220 */ /* 0x000fe20000410000 */
[C---:B------:R-:W-:Y:S01]  /*4ed0*/  SEL R169, R174.reuse, R169, P6 ;  /* 0x000000a9aea97207 */ /* 0x040fe20003000000 */
[-C--:B------:R-:W-:Y:S01]  /*4ee0*/  FMUL.FTZ R174, R174, R3.reuse ;  /* 0x00000003aeae7220 */ /* 0x080fe20000410000 */
[----:B------:R-:W-:Y:S01]  /*4ef0*/  SEL R170, R172, R170, P6 ;  /* 0x000000aaacaa7207 */ /* 0x000fe20003000000 */
[C---:B------:R-:W-:Y:S01]  /*4f00*/  FMUL.FTZ R3, R173.reuse, R3 ;  /* 0x00000003ad037220 */ /* 0x040fe20000410000 */
[----:B------:R-:W-:-:S03]  /*4f10*/  SEL R171, R173, R171, P6 ;  /* 0x000000abadab7207 */ /* 0x000fc60003000000 */
[----:B------:R-:W2:Y:S01]  /*4f20*/  @P6 LDC.64 R172, c[0x0][0x308] ;  /* 0x0000c200ffac6b82 */ /* 0x000ea20000000a00 */
[----:B------:R-:W-:Y:S01]  /*4f30*/  FMUL.FTZ R3, R3, UR15 ;  /* 0x0000000f03037c20 */ /* 0x000fe20008410000 */
[----:B--2---:R-:W-:-:S05]  /*4f40*/  @P6 IMAD.WIDE.U32 R172, R5, 0x10, R172 ;  /* 0x0000001005ac6825 */ /* 0x004fca00078e00ac */
[----:B------:R2:W-:Y:S01]  /*4f50*/  @P6 STG.E.128 desc[UR4][R172.64], R168 ;  /* 0x000000a8ac006986 */ /* 0x0005e2000c101d04 */
[----:B------:R-:W-:Y:S01]  /*4f60*/  LOP3.LUT P6, RZ, R15, 0xff, RZ, 0xc0, !PT ;  /* 0x000000ff0fff7812 */ /* 0x000fe200078cc0ff */
[----:B--2---:R-:W-:Y:S01]  /*4f70*/  FMUL.FTZ R172, R175, UR15 ;  /* 0x0000000fafac7c20 */ /* 0x004fe20008410000 */
[----:B------:R-:W-:-:S04]  /*4f80*/  FMUL.FTZ R173, R174, UR15 ;  /* 0x0000000faead7c20 */ /* 0x000fc80008410000 */
[----:B------:R-:W-:Y:S02]  /*4f90*/  SEL R172, R172, RZ, P6 ;  /* 0x000000ffacac7207 */ /* 0x000fe40003000000 */
[----:B------:R-:W-:-:S04]  /*4fa0*/  LOP3.LUT P6, RZ, R15, 0xff00, RZ, 0xc0, !PT ;  /* 0x0000ff000fff7812 */ /* 0x000fc800078cc0ff */
[----:B------:R-:W-:Y:S02]  /*4fb0*/  SEL R173, R173, RZ, P6 ;  /* 0x000000ffadad7207 */ /* 0x000fe40003000000 */
[----:B------:R-:W-:-:S04]  /*4fc0*/  LOP3.LUT P6, RZ, R15, 0xff0000, RZ, 0xc0, !PT ;  /* 0x00ff00000fff7812 */ /* 0x000fc800078cc0ff */
[----:B------:R-:W-:Y:S01]  /*4fd0*/  SEL R174, R4, RZ, P6 ;  /* 0x000000ff04ae7207 */ /* 0x000fe20003000000 */
[----:B0-----:R-:W-:Y:S01]  /*4fe0*/  IMAD.WIDE.U32 R4, R5, 0x10, R176 ;  /* 0x0000001005047825 */ /* 0x001fe200078e00b0 */
[----:B------:R-:W-:-:S04]  /*4ff0*/  LOP3.LUT P6, RZ, R15, 0xff000000, RZ, 0xc0, !PT ;  /* 0xff0000000fff7812 */ /* 0x000fc800078cc0ff */
[----:B------:R-:W-:-:S05]  /*5000*/  SEL R175, R3, RZ, P6 ;  /* 0x000000ff03af7207 */ /* 0x000fca0003000000 */
[----:B------:R0:W-:Y:S04]  /*5010*/  STG.E.128 desc[UR4][R4.64], R172 ;  /* 0x000000ac04007986 */ /* 0x0001e8000c101d04 */
.L_x_15532:
[----:B------:R-:W-:Y:S05]  /*5020*/  BSYNC B0 ;  /* 0x0000000000007941 */ /* 0x000fea0003800000 */
.L_x_15531:
[----:B-----5:R-:W-:Y:S02]  /*5030*/  SEL R3, RZ, 0x1, P0 ;  /* 0x00000001ff037807 */ /* 0x020fe40000000000 */
[----:B------:R-:W-:-:S03]  /*5040*/  IADD3 R0, R0, UR18, RZ ;  /* 0x0000001200007c10 */ /* 0x000fc6000fffe0ff */
[----:B------:R0:W-:Y:S01]  /*5050*/  STL.S16 [R1+0x14], R3 ;  /* 0x0000140301007387 */ /* 0x0001e20000100600 */
[----:B------:R-:W-:-:S13]  /*5060*/  ISETP.GE.AND P0, PT, R0, UR19, PT ;  /* 0x0000001300007c0c */ /* 0x000fda000bf06270 */
[----:B0-----:R-:W-:Y:S05]  /*5070*/  @!P0 BRA `(.L_x_15533) ;  /* 0xffffffb8005c8947 */ /* 0x001fea000383ffff */
.L_x_15491:
[----:B--234-:R-:W2:Y:S01]  /*5080*/  LDL.LU R173, [R1+0x18] ;  /* 0x0000180001ad7983 */ /* 0x01cea20000300800 */
[----:B------:R-:W0:Y:S01]  /*5090*/  S2R R0, SR_TID.X ;  /* 0x0000000000007919 */ /* 0x000e220000002100 */
[----:B------:R-:W0:Y:S02]  /*50a0*/  S2UR UR6, SR_CTAID.X ;  /* 0x00000000000679c3 */ /* 0x000e240000002500 */
[----:B------:R-:W3:Y:S01]  /*50b0*/  LDL.LU R172, [R1+0x1c] ;  /* 0x00001c0001ac7983 */ /* 0x000ee20000300800 */
[----:B------:R-:W-:Y:S02]  /*50c0*/  P2R R3, PR, RZ, 0x8 ;  /* 0x00000008ff037803 */ /* 0x000fe40000000000 */
[C---:B------:R-:W-:Y:S02]  /*50d0*/  LOP3.LUT P3, RZ, R2.reuse, 0x20, RZ, 0xc0, !PT ;  /* 0x0000002002ff7812 */ /* 0x040fe4000786c0ff */
[----:B------:R-:W-:Y:S01]  /*50e0*/  P2R R12, PR, RZ, 0x4 ;  /* 0x00000004ff0c7803 */ /* 0x000fe20000000000 */
[----:B-1----:R-:W1:Y:S01]  /*50f0*/  @P5 LDC.64 R14, c[0x0][0x2d0] ;  /* 0x0000b400ff0e5b82 */ /* 0x002e620000000a00 */
        /* <DEDUP_REMOVED lines=10> */
[----:B------:R-:W4:Y:S08]  /*51a0*/  @P4 LDC.64 R18, c[0x0][0x2d0] ;  /* 0x0000b400ff124b82 */ /* 0x000f300000000a00 */
[----:B------:R-:W4:Y:S01]  /*51b0*/  @P4 LDC.64 R20, c[0x0][0x2d8] ;  /* 0x0000b600ff144b82 */ /* 0x000f220000000a00 */
[----:B--2---:R-:W-:-:S05]  /*51c0*/  IMAD R0, R0, R173, RZ ;  /* 0x000000ad00007224 */ /* 0x004fca00078e02ff */
[----:B---3--:R-:W-:-:S05]  /*51d0*/  LEA.HI R27, R0, R172, RZ, 0x1e ;  /* 0x000000ac001b7211 */ /* 0x008fca00078ff0ff */
[----:B-1----:R-:W-:-:S04]  /*51e0*/  @P3 IMAD.WIDE.U32 R4, R27, 0x10, R4 ;  /* 0x000000101b043825 */ /* 0x002fc800078e0004 */
[C---:B0-----:R-:W-:Y:S01]  /*51f0*/  @P3 IMAD.WIDE.U32 R6, R27.reuse, 0x10, R6 ;  /* 0x000000101b063825 */ /* 0x041fe200078e0006 */
[----:B------:R-:W-:Y:S01]  /*5200*/  @P3 IADD3 R27, R27, 0x80, RZ ;  /* 0x000000801b1b3810 */ /* 0x000fe20007ffe0ff */
[----:B------:R0:W-:Y:S04]  /*5210*/  @P3 STG.E.128 desc[UR4][R4.64], R100 ;  /* 0x0000006404003986 */ /* 0x0001e8000c101d04 */
[----:B----4-:R-:W-:Y:S01]  /*5220*/  @P2 IMAD.WIDE.U32 R8, R27, 0x10, R8 ;  /* 0x000000101b082825 */ /* 0x010fe200078e0008 */
[----:B------:R1:W-:Y:S01]  /*5230*/  @P3 STG.E.128 desc[UR4][R6.64], R140 ;  /* 0x0000008c06003986 */ /* 0x0003e2000c101d04 */
[----:B------:R-:W-:Y:S02]  /*5240*/  ISETP.NE.AND P3, PT, R3, RZ, PT ;  /* 0x000000ff0300720c */ /* 0x000fe40003f65270 */
[C---:B------:R-:W-:Y:S01]  /*5250*/  @P2 IMAD.WIDE.U32 R10, R27.reuse, 0x10, R10 ;  /* 0x000000101b0a2825 */ /* 0x040fe200078e000a */
[----:B------:R2:W-:Y:S01]  /*5260*/  @P2 STG.E.128 desc[UR4][R8.64], R96 ;  /* 0x0000006008002986 */ /* 0x0005e2000c101d04 */
[----:B------:R-:W-:-:S03]  /*5270*/  @P2 IADD3 R27, R27, 0x80, RZ ;  /* 0x000000801b1b2810 */ /* 0x000fc60007ffe0ff */
[----:B------:R3:W-:Y:S01]  /*5280*/  @P2 STG.E.128 desc[UR4][R10.64], R136 ;  /* 0x000000880a002986 */ /* 0x0007e2000c101d04 */
[----:B------:R-:W-:Y:S02]  /*5290*/  ISETP.NE.AND P2, PT, R12, RZ, PT ;  /* 0x000000ff0c00720c */ /* 0x000fe40003f45270 */
[----:B------:R-:W4:Y:S08]  /*52a0*/  @P0 LDC.64 R12, c[0x0][0x2d0] ;  /* 0x0000b400ff0c0b82 */ /* 0x000f300000000a00 */
[----:B0-----:R-:W0:Y:S08]  /*52b0*/  @P0 LDC.64 R4, c[0x0][0x2d8] ;  /* 0x0000b600ff040b82 */ /* 0x001e300000000a00 */
[----:B-1----:R-:W1:Y:S01]  /*52c0*/  @P1 LDC.64 R6, c[0x0][0x2d8] ;  /* 0x0000b600ff061b82 */ /* 0x002e620000000a00 */
[----:B----4-:R-:W-:-:S07]  /*52d0*/  @P0 IMAD.WIDE.U32 R12, R27, 0x10, R12 ;  /* 0x000000101b0c0825 */ /* 0x010fce00078e000c */
[----:B--2---:R-:W2:Y:S01]  /*52e0*/  @P6 LDC.64 R8, c[0x0][0x2d0] ;  /* 0x0000b400ff086b82 */ /* 0x004ea20000000a00 */
[----:B------:R4:W-:Y:S01]  /*52f0*/  @P0 STG.E.128 desc[UR4][R12.64], R92 ;  /* 0x0000005c0c000986 */ /* 0x0009e2000c101d04 */
[C---:B0-----:R-:W-:Y:S01]  /*5300*/  @P0 IMAD.WIDE.U32 R4, R27.reuse, 0x10, R4 ;  /* 0x000000101b040825 */ /* 0x041fe200078e0004 */
[----:B------:R-:W-:-:S05]  /*5310*/  @P0 IADD3 R27, R27, 0x80, RZ ;  /* 0x000000801b1b0810 */ /* 0x000fca0007ffe0ff */
[----:B---3--:R-:W0:Y:S01]  /*5320*/  @P6 LDC.64 R10, c[0x0][0x2d8] ;  /* 0x0000b600ff0a6b82 */ /* 0x008e220000000a00 */
[----:B------:R3:W-:Y:S01]  /*5330*/  @P0 STG.E.128 desc[UR4][R4.64], R132 ;  /* 0x0000008404000986 */ /* 0x0007e2000c101d04 */
[----:B------:R-:W-:Y:S01]  /*5340*/  LOP3.LUT P0, RZ, R2, 0x40, RZ, 0xc0, !PT ;  /* 0x0000004002ff7812 */ /* 0x000fe2000780c0ff */
[----:B-1----:R-:W-:-:S05]  /*5350*/  @P1 IMAD.WIDE.U32 R6, R27, 0x10, R6 ;  /* 0x000000101b061825 */ /* 0x002fca00078e0006 */
[----:B------:R-:W1:Y:S08]  /*5360*/  @P1 LDC.64 R2, c[0x0][0x2d0] ;  /* 0x0000b400ff021b82 */ /* 0x000e700000000a00 */
[----:B----4-:R-:W4:Y:S08]  /*5370*/  @P3 LDC.64 R12, c[0x0][0x2d8] ;  /* 0x0000b600ff0c3b82 */ /* 0x010f300000000a00 */
[----:B---3--:R-:W3:Y:S01]  /*5380*/  @P3 LDC.64 R4, c[0x0][0x2d0] ;  /* 0x0000b400ff043b82 */ /* 0x008ee20000000a00 */
        /* <DEDUP_REMOVED lines=20> */
[C---:B---3--:R-:W-:Y:S01]  /*54d0*/  @P3 IMAD.WIDE.U32 R4, R27.reuse, 0x10, R4 ;  /* 0x000000101b043825 */ /* 0x048fe200078e0004 */
[----:B------:R2:W-:Y:S03]  /*54e0*/  @P4 STG.E.128 desc[UR4][R20.64], R116 ;  /* 0x0000007414004986 */ /* 0x0005e6000c101d04 */
[C---:B----4-:R-:W-:Y:S01]  /*54f0*/  @P3 IMAD.WIDE.U32 R12, R27.reuse, 0x10, R12 ;  /* 0x000000101b0c3825 */ /* 0x050fe200078e000c */
        /* <DEDUP_REMOVED lines=16> */
.L_x_15512:
[----:B------:R-:W-:Y:S01]  /*5600*/  HFMA2.MMA R172, -RZ, RZ, 0, 9.5367431640625e-07 ;  /* 0x00000010ffac7435 */ /* 0x000fe200000001ff */
[----:B------:R-:W-:Y:S02]  /*5610*/  MOV R177, R187 ;  /* 0x000000bb00b17202 */ /* 0x000fe40000000f00 */
[----:B------:R-:W-:Y:S02]  /*5620*/  MOV R173, 0x1f ;  /* 0x0000001f00ad7802 */ /* 0x000fe40000000f00 */
[----:B------:R-:W-:-:S07]  /*5630*/  MOV R175, 0xffffffff ;  /* 0xffffffff00af7802 */ /* 0x000fce0000000f00 */
[----:B-1---5:R-:W-:Y:S05]  /*5640*/  WARPSYNC.COLLECTIVE R175, `(.L_x_15534) ;  /* 0x00000000af087348 */ /* 0x022fea0003c00000 */
[----:B-----5:R0:W2:Y:S02]  /*5650*/  SHFL.DOWN P6, R188, R177, R172, R173 ;  /* 0x080000acb1bc7389 */ /* 0x0200a400000c00ad */
[----:B012---:R-:W-:Y:S01]  /*5660*/  ENDCOLLECTIVE ;  /* 0x000000000000791b */ /* 0x007fe20003800000 */
.L_x_15534:
[----:B------:R-:W-:Y:S02]  /*5670*/  MOV R177, R186 ;  /* 0x000000ba00b17202 */ /* 0x000fe40000000f00 */
[----:B------:R-:W-:-:S05]  /*5680*/  MOV R172, R188 ;  /* 0x000000bc00ac7202 */ /* 0x000fca0000000f00 */
[----:B------:R-:W-:Y:S01]  /*5690*/  FADD.FTZ R176, R172, R187 ;  /* 0x000000bbacb07221 */ /* 0x000fe20000010000 */
[----:B------:R-:W-:-:S11]  /*56a0*/  HFMA2.MMA R172, -RZ, RZ, 0, 9.5367431640625e-07 ;  /* 0x00000010ffac7435 */ /* 0x000fd600000001ff */
[----:B------:R-:W-:Y:S05]  /*56b0*/  WARPSYNC.COLLECTIVE R175, `(.L_x_15535) ;  /* 0x00000000af087348 */ /* 0x000fea0003c00000 */
[----:B------:R0:W1:Y:S02]  /*56c0*/  SHFL.DOWN P6, R188, R177, R172, R173 ;  /* 0x080000acb1bc7389 */ /* 0x00006400000c00ad */
[----:B01----:R-:W-:Y:S01]  /*56d0*/  ENDCOLLECTIVE ;  /* 0x000000000000791b */ /* 0x003fe20003800000 */
.L_x_15535:
[----:B------:R-:W-:Y:S02]  /*56e0*/  MOV R177, R176 ;  /* 0x000000b000b17202 */ /* 0x000fe40000000f00 */
[----:B------:R-:W-:-:S05]  /*56f0*/  MOV R172, R188 ;  /* 0x000000bc00ac7202 */ /* 0x000fca0000000f00 */
[----:B------:R-:W-:Y:S01]  /*5700*/  FADD.FTZ R178, R172, R186 ;  /* 0x000000baacb27221 */ /* 0x000fe20000010000 */
[----:B------:R-:W-:-:S11]  /*5710*/  HFMA2.MMA R172, -RZ, RZ, 0, 4.76837158203125e-07 ;  /* 0x00000008ffac7435 */ /* 0x000fd600000001ff */
[----:B------:R-:W-:Y:S05]  /*5720*/  WARPSYNC.COLLECTIVE R175, `(.L_x_15536) ;  /* 0x00000000af087348 */ /* 0x000fea0003c00000 */
[----:B------:R0:W1:Y:S02]  /*5730*/  SHFL.DOWN P6, R188, R177, R172, R173 ;  /* 0x080000acb1bc7389 */ /* 0x00006400000c00ad */
[----:B01----:R-:W-:Y:S01]  /*5740*/  ENDCOLLECTIVE ;  /* 0x000000000000791b */ /* 0x003fe20003800000 */
.L_x_15536:
[----:B------:R-:W-:Y:S02]  /*5750*/  MOV R177, R178 ;  /* 0x000000b200b17202 */ /* 0x000fe40000000f00 */
[----:B------:R-:W-:-:S05]  /*5760*/  MOV R172, R188 ;  /* 0x000000bc00ac7202 */ /* 0x000fca0000000f00 */
[----:B------:R-:W-:Y:S01]  /*5770*/  FADD.FTZ R176, R176, R172 ;  /* 0x000000acb0b07221 */ /* 0x000fe20000010000 */
[----:B------:R-:W-:-:S11]  /*5780*/  HFMA2.MMA R172, -RZ, RZ, 0, 4.76837158203125e-07 ;  /* 0x00000008ffac7435 */ /* 0x000fd600000001ff */
[----:B------:R-:W-:Y:S05]  /*5790*/  WARPSYNC.COLLECTIVE R175, `(.L_x_15537) ;  /* 0x00000000af087348 */ /* 0x000fea0003c00000 */
[----:B------:R0:W1:Y:S02]  /*57a0*/  SHFL.DOWN P6, R188, R177, R172, R173 ;  /* 0x080000acb1bc7389 */ /* 0x00006400000c00ad */
[----:B01----:R-:W-:Y:S01]  /*57b0*/  ENDCOLLECTIVE ;  /* 0x000000000000791b */ /* 0x003fe20003800000 */
.L_x_15537:
[----:B------:R-:W-:Y:S02]  /*57c0*/  MOV R177, R176 ;  /* 0x000000b000b17202 */ /* 0x000fe40000000f00 */
[----:B------:R-:W-:-:S05]  /*57d0*/  MOV R172, R188 ;  /* 0x000000bc00ac7202 */ /* 0x000fca0000000f00 */
[----:B------:R-:W-:Y:S01]  /*57e0*/  FADD.FTZ R178, R178, R172 ;  /* 0x000000acb2b27221 */ /* 0x000fe20000010000 */
[----:B------:R-:W-:-:S11]  /*57f0*/  HFMA2.MMA R172, -RZ, RZ, 0, 2.384185791015625e-07 ;  /* 0x00000004ffac7435 */ /* 0x000fd600000001ff */
[----:B------:R-:W-:Y:S05]  /*5800*/  WARPSYNC.COLLECTIVE R175, `(.L_x_15538) ;  /* 0x00000000af087348 */ /* 0x000fea0003c00000 */
[----:B------:R0:W1:Y:S02]  /*5810*/  SHFL.DOWN P6, R188, R177, R172, R173 ;  /* 0x080000acb1bc7389 */ /* 0x00006400000c00ad */
[----:B01----:R-:W-:Y:S01]  /*5820*/  ENDCOLLECTIVE ;  /* 0x000000000000791b */ /* 0x003fe20003800000 */
.L_x_15538:
[----:B------:R-:W-:Y:S02]  /*5830*/  MOV R177, R178 ;  /* 0x000000b200b17202 */ /* 0x000fe40000000f00 */
[----:B------:R-:W-:-:S05]  /*5840*/  MOV R172, R188 ;  /* 0x000000bc00ac7202 */ /* 0x000fca0000000f00 */
[----:B------:R-:W-:Y:S01]  /*5850*/  FADD.FTZ R176, R176, R172 ;  /* 0x000000acb0b07221 */ /* 0x000fe20000010000 */
[----:B------:R-:W-:-:S11]  /*5860*/  HFMA2.MMA R172, -RZ, RZ, 0, 2.384185791015625e-07 ;  /* 0x00000004ffac7435 */ /* 0x000fd600000001ff */
[----:B------:R-:W-:Y:S05]  /*5870*/  WARPSYNC.COLLECTIVE R175, `(.L_x_15539) ;  /* 0x00000000af087348 */ /* 0x000fea0003c00000 */
[----:B------:R0:W1:Y:S02]  /*5880*/  SHFL.DOWN P6, R188, R177, R172, R173 ;  /* 0x080000acb1bc7389 */ /* 0x00006400000c00ad */
[----:B01----:R-:W-:Y:S01]  /*5890*/  ENDCOLLECTIVE ;  /* 0x000000000000791b */ /* 0x003fe20003800000 */
.L_x_15539:
[----:B------:R-:W-:Y:S02]  /*58a0*/  MOV R177, R176 ;  /* 0x000000b000b17202 */ /* 0x000fe40000000f00 */
[----:B------:R-:W-:-:S05]  /*58b0*/  MOV R172, R188 ;  /* 0x000000bc00ac7202 */ /* 0x000fca0000000f00 */
[----:B------:R-:W-:Y:S01]  /*58c0*/  FADD.FTZ R179, R178, R172 ;  /* 0x000000acb2b37221 */ /* 0x000fe20000010000 */
[----:B------:R-:W-:-:S11]  /*58d0*/  HFMA2.MMA R172, -RZ, RZ, 0, 1.1920928955078125e-07 ;  /* 0x00000002ffac7435 */ /* 0x000fd600000001ff */
[----:B------:R-:W-:Y:S05]  /*58e0*/  WARPSYNC.COLLECTIVE R175, `(.L_x_15540) ;  /* 0x00000000af087348 */ /* 0x000fea0003c00000 */
[----:B------:R0:W1:Y:S02]  /*58f0*/  SHFL.DOWN P6, R188, R177, R172, R173 ;  /* 0x080000acb1bc7389 */ /* 0x00006400000c00ad */
[----:B01----:R-:W-:Y:S01]  /*5900*/  ENDCOLLECTIVE ;  /* 0x000000000000791b */ /* 0x003fe20003800000 */
.L_x_15540:
[----:B------:R-:W-:Y:S02]  /*5910*/  MOV R177, R179 ;  /* 0x000000b300b17202 */ /* 0x000fe40000000f00 */
[----:B------:R-:W-:-:S05]  /*5920*/  MOV R172, R188 ;  /* 0x000000bc00ac7202 */ /* 0x000fca0000000f00 */
[----:B------:R-:W-:Y:S01]  /*5930*/  FADD.FTZ R178, R176, R172 ;  /* 0x000000acb0b27221 */ /* 0x000fe20000010000 */
[----:B------:R-:W-:-:S11]  /*5940*/  HFMA2.MMA R172, -RZ, RZ, 0, 1.1920928955078125e-07 ;  /* 0x00000002ffac7435 */ /* 0x000fd600000001ff */
[----:B------:R-:W-:Y:S05]  /*5950*/  WARPSYNC.COLLECTIVE R175, `(.L_x_15541) ;  /* 0x00000000af087348 */ /* 0x000fea0003c00000 */
[----:B------:R0:W1:Y:S02]  /*5960*/  SHFL.DOWN P6, R188, R177, R172, R173 ;  /* 0x080000acb1bc7389 */ /* 0x00006400000c00ad */
[----:B01----:R-:W-:Y:S01]  /*5970*/  ENDCOLLECTIVE ;  /* 0x000000000000791b */ /* 0x003fe20003800000 */
.L_x_15541:
[----:B------:R-:W-:Y:S02]  /*5980*/  MOV R177, R178 ;  /* 0x000000b200b17202 */ /* 0x000fe40000000f00 */
[----:B------:R-:W-:-:S05]  /*5990*/  MOV R172, R188 ;  /* 0x000000bc00ac7202 */ /* 0x000fca0000000f00 */
[----:B------:R-:W-:Y:S01]  /*59a0*/  FADD.FTZ R176, R179, R172 ;  /* 0x000000acb3b07221 */ /* 0x000fe20000010000 */
[----:B------:R-:W-:-:S11]  /*59b0*/  HFMA2.MMA R172, -RZ, RZ, 0, 5.9604644775390625e-08 ;  /* 0x00000001ffac7435 */ /* 0x000fd600000001ff */
[----:B------:R-:W-:Y:S05]  /*59c0*/  WARPSYNC.COLLECTIVE R175, `(.L_x_15542) ;  /* 0x00000000af087348 */ /* 0x000fea0003c00000 */
[----:B------:R0:W1:Y:S02]  /*59d0*/  SHFL.DOWN P6, R188, R177, R172, R173 ;  /* 0x080000acb1bc7389 */ /* 0x00006400000c00ad */
[----:B01----:R-:W-:Y:S01]  /*59e0*/  ENDCOLLECTIVE ;  /* 0x000000000000791b */ /* 0x003fe20003800000 */
.L_x_15542:
[----:B------:R-:W-:Y:S02]  /*59f0*/  MOV R177, R176 ;  /* 0x000000b000b17202 */ /* 0x000fe40000000f00 */
[----:B------:R-:W-:-:S07]  /*5a00*/  MOV R179, R188 ;  /* 0x000000bc00b37202 */ /* 0x000fce0000000f00 */
[----:B------:R-:W-:Y:S05]  /*5a10*/  WARPSYNC.COLLECTIVE R175, `(.L_x_15543) ;  /* 0x00000000af087348 */ /* 0x000fea0003c00000 */
[----:B------:R0:W1:Y:S02]  /*5a20*/  SHFL.DOWN P6, R188, R177, R172, R173 ;  /* 0x080000acb1bc7389 */ /* 0x00006400000c00ad */
[----:B01----:R-:W-:Y:S01]  /*5a30*/  ENDCOLLECTIVE ;  /* 0x000000000000791b */ /* 0x003fe20003800000 */
.L_x_15543:
[----:B------:R-:W-:Y:S01]  /*5a40*/  MOV R173, R188 ;  /* 0x000000bc00ad7202 */ /* 0x000fe20000000f00 */
[----:B------:R-:W-:Y:S06]  /*5a50*/  BRA `(.L_x_15544) ;  /* 0xffffffd000b87947 */ /* 0x000fec000383ffff */
.L_x_15545:
        /* <DEDUP_REMOVED lines=10> */
.L_x_16658:


//--------------------- .text._ZN10layer_norm13ln_bwd_kernelINS_13Kernel_traitsIfffffjLj5120ELj1ELj1ELj4ELj16ENS_18Kernel_traits_baseILj5120EfffffjLj128EEEEELb1ELb0ELb0ELb1EEEvNS_9BwdParamsE --------------------------
	.section	.text._ZN10layer_norm13ln_bwd_kernelINS_13Kernel_traitsIfffffjLj5120ELj1ELj1ELj4ELj16ENS_18Kernel_traits_baseILj5120EfffffjLj128EEEEELb1ELb0ELb0ELb1EEEvNS_9BwdParamsE,"ax",@progbits
	.align	128
        .global         _ZN10layer_norm13ln_bwd_kernelINS_13Kernel_traitsIfffffjLj5120ELj1ELj1ELj4ELj16ENS_18Kernel_traits_baseILj5120EfffffjLj128EEEEELb1ELb0ELb0ELb1EEEvNS_9BwdParamsE
        .type           _ZN10layer_norm13ln_bwd_kernelINS_13Kernel_traitsIfffffjLj5120ELj1ELj1ELj4ELj16ENS_18Kernel_traits_baseILj5120EfffffjLj128EEEEELb1ELb0ELb0ELb1EEEvNS_9BwdParamsE,@function
        .size           _ZN10layer_norm13ln_bwd_kernelINS_13Kernel_traitsIfffffjLj5120ELj1ELj1ELj4ELj16ENS_18Kernel_traits_baseILj5120EfffffjLj128EEEEELb1ELb0ELb0ELb1EEEvNS_9BwdParamsE,(.L_x_16659 - _ZN10layer_norm13ln_bwd_kernelINS_13Kernel_traitsIfffffjLj5120ELj1ELj1ELj4ELj16ENS_18Kernel_traits_baseILj5120EfffffjLj128EEEEELb1ELb0ELb0ELb1EEEvNS_9BwdParamsE)
        .other          _ZN10layer_norm13ln_bwd_kernelINS_13Kernel_traitsIfffffjLj5120ELj1ELj1ELj4ELj16ENS_18Kernel_traits_baseILj5120EfffffjLj128EEEEELb1ELb0ELb0ELb1EEEvNS_9BwdParamsE,@"STO_CUDA_ENTRY STV_DEFAULT"
_ZN10layer_norm13ln_bwd_kernelINS_13Kernel_traitsIfffffjLj5120ELj1ELj1ELj4ELj16ENS_18Kernel_traits_baseILj5120EfffffjLj128EEEEELb1ELb0ELb0ELb1EEEvNS_9BwdParamsE:
.text._ZN10layer_norm13ln_bwd_kernelINS_13Kernel_traitsIfffffjLj5120ELj1ELj1ELj4ELj16ENS_18Kernel_traits_baseILj5120EfffffjLj128EEEEELb1ELb0ELb0ELb1EEEvNS_9BwdParamsE:
        /* <DEDUP_REMOVED lines=59> */
.L_x_15546:
        /* <DEDUP_REMOVED lines=82> */
[----:B------:R-:W5:Y:S04]  /*08d0*/  LDG.E.128 R52, desc[UR4][R2.64+0x3800] ;  /* 0x0038000402347981 */ /* 0x000f68000c1e1d00 */
[----:B------:R-:W5:Y:S04]  /*08e0*/  LDG.E.128 R48, desc[UR4][R2.64+0x4000] ;  /* 0x0040000402307981 */ /* 0x000f68000c1e1d00 */
[----:B------:R1:W5:Y:S02]  /*08f0*/  LDG.E.128 R44, desc[UR4][R2.64+0x4800] ;  /* 0x00480004022c7981 */ /* 0x000364000c1e1d00 */
[----:B01----:R-:W-:-:S07]  /*0900*/  CS2R R2, SRZ ;  /* 0x0000000000027805 */ /* 0x003fce000001ff00 */
.L_x_15558:
[----:B0-----:R-:W0:Y:S01]  /*0910*/  S2R R92, SR_TID.X ;  /* 0x00000000005c7919 */ /* 0x001e220000002100 */
[----:B------:R-:W1:Y:S01]  /*0920*/  LDC.64 R88, c[0x0][0x250] ;  /* 0x00009400ff587b82 */ /* 0x000e620000000a00 */
[----:B------:R-:W-:-:S05]  /*0930*/  IMAD R90, R0, UR8, RZ ;  /* 0x00000008005a7c24 */ /* 0x000fca000f8e02ff */
[----:B------:R-:W-:Y:S02]  /*0940*/  SHF.R.S32.HI R91, RZ, 0x1f, R90 ;  /* 0x0000001fff5b7819 */ /* 0x000fe4000001145a */
[----:B------:R-:W2:Y:S02]  /*0950*/  LDC.64 R190, c[0x0][0x2c8] ;  /* 0x0000b200ffbe7b82 */ /* 0x000ea40000000a00 */
[----:B------:R-:W-:-:S06]  /*0960*/  LEA.HI R91, R91, R90, RZ, 0x2 ;  /* 0x0000005a5b5b7211 */ /* 0x000fcc00078f10ff */
[----:B------:R-:W3:Y:S01]  /*0970*/  LDC.64 R178, c[0x0][0x258] ;  /* 0x00009600ffb27b82 */ /* 0x000ee20000000a00 */
[----:B-1----:R-:W-:-:S07]  /*0980*/  IMAD.WIDE R88, R0, 0x4, R88 ;  /* 0x0000000400587825 */ /* 0x002fce00078e0258 */
[----:B------:R-:W1:Y:S01]  /*0990*/  @P1 LDC.64 R152, c[0x0][0x270] ;  /* 0x00009c00ff981b82 */ /* 0x000e620000000a00 */
[----:B------:R4:W2:Y:S01]  /*09a0*/  LDG.E R205, desc[UR4][R88.64] ;  /* 0x0000000458cd7981 */ /* 0x0008a2000c1e1900 */
[----:B0-----:R-:W-:-:S06]  /*09b0*/  LOP3.LUT R162, R92, 0x7f, RZ, 0xc0, !PT ;  /* 0x0000007f5ca27812 */ /* 0x001fcc00078ec0ff */
[----:B------:R-:W0:Y:S01]  /*09c0*/  LDC.64 R224, c[0x0][0x2b8] ;  /* 0x0000ae00ffe07b82 */ /* 0x000e220000000a00 */
[----:B------:R-:W-:-:S04]  /*09d0*/  LEA.HI.SX32 R162, R91, R162, 0x1e ;  /* 0x000000a25ba27211 */ /* 0x000fc800078ff2ff */
[C---:B------:R-:W-:Y:S02]  /*09e0*/  IADD3 R182, R162.reuse, 0x100, RZ ;  /* 0x00000100a2b67810 */ /* 0x040fe40007ffe0ff */
[C---:B------:R-:W-:Y:S02]  /*09f0*/  SHF.L.U32 R203, R162.reuse, 0x4, RZ ;  /* 0x00000004a2cb7819 */ /* 0x040fe400000006ff */
[----:B------:R-:W-:Y:S02]  /*0a00*/  IADD3 R167, R162, 0x80, RZ ;  /* 0x00000080a2a77810 */ /* 0x000fe40007ffe0ff */
[----:B------:R-:W-:Y:S02]  /*0a10*/  SHF.L.U32 R196, R182, 0x4, RZ ;  /* 0x00000004b6c47819 */ /* 0x000fe400000006ff */
[----:B------:R-:W-:Y:S02]  /*0a20*/  IADD3 R183, R162, 0x200, RZ ;  /* 0x00000200a2b77810 */ /* 0x000fe40007ffe0ff */
[----:B------:R-:W-:-:S02]  /*0a30*/  SHF.R.U32.HI R202, RZ, 0x1c, R162 ;  /* 0x0000001cffca7819 */ /* 0x000fc400000116a2 */
[----:B----4-:R-:W-:Y:S02]  /*0a40*/  IADD3 R88, P0, R203, UR10, RZ ;  /* 0x0000000acb587c10 */ /* 0x010fe4000ff1e0ff */
[----:B------:R-:W-:Y:S02]  /*0a50*/  SHF.L.U32 R199, R167, 0x4, RZ ;  /* 0x00000004a7c77819 */ /* 0x000fe400000006ff */
[----:B------:R-:W-:Y:S02]  /*0a60*/  SHF.R.U32.HI R195, RZ, 0x1c, R182 ;  /* 0x0000001cffc37819 */ /* 0x000fe400000116b6 */
[----:B------:R-:W-:Y:S02]  /*0a70*/  IADD3 R96, P2, R196, UR10, RZ ;  /* 0x0000000ac4607c10 */ /* 0x000fe4000ff5e0ff */
[----:B------:R-:W-:Y:S02]  /*0a80*/  SHF.L.U32 R188, R183, 0x4, RZ ;  /* 0x00000004b7bc7819 */ /* 0x000fe400000006ff */
[----:B------:R-:W-:-:S02]  /*0a90*/  IADD3.X R89, R202, UR11, RZ, P0, !PT ;  /* 0x0000000bca597c10 */ /* 0x000fc400087fe4ff */
[----:B------:R-:W-:Y:S02]  /*0aa0*/  SHF.R.U32.HI R198, RZ, 0x1c, R167 ;  /* 0x0000001cffc67819 */ /* 0x000fe400000116a7 */
[----:B------:R-:W-:Y:S02]  /*0ab0*/  IADD3 R92, P0, R199, UR10, RZ ;  /* 0x0000000ac75c7c10 */ /* 0x000fe4000ff1e0ff */
[----:B------:R-:W-:Y:S02]  /*0ac0*/  IADD3.X R97, R195, UR11, RZ, P2, !PT ;  /* 0x0000000bc3617c10 */ /* 0x000fe400097fe4ff */
[C---:B------:R-:W-:Y:S02]  /*0ad0*/  IADD3 R180, R162.reuse, 0x180, RZ ;  /* 0x00000180a2b47810 */ /* 0x040fe40007ffe0ff */
[C---:B------:R-:W-:Y:S02]  /*0ae0*/  IADD3 R181, R162.reuse, 0x280, RZ ;  /* 0x00000280a2b57810 */ /* 0x040fe40007ffe0ff */
[----:B------:R-:W-:-:S02]  /*0af0*/  IADD3 R206, R162, 0x380, RZ ;  /* 0x00000380a2ce7810 */ /* 0x000fc40007ffe0ff */
[C---:B------:R-:W-:Y:S02]  /*0b00*/  IADD3 R207, R162.reuse, 0x480, RZ ;  /* 0x00000480a2cf7810 */ /* 0x040fe40007ffe0ff */
[C---:B------:R-:W-:Y:S02]  /*0b10*/  IADD3 R209, R162.reuse, 0x300, RZ ;  /* 0x00000300a2d17810 */ /* 0x040fe40007ffe0ff */
[----:B------:R-:W-:Y:S01]  /*0b20*/  IADD3 R208, R162, 0x400, RZ ;  /* 0x00000400a2d07810 */ /* 0x000fe20007ffe0ff */
[----:B---3--:R-:W-:Y:S01]  /*0b30*/  IMAD.WIDE R178, R0, 0x4, R178 ;  /* 0x0000000400b27825 */ /* 0x008fe200078e02b2 */
[----:B------:R-:W-:Y:S01]  /*0b40*/  SHF.R.U32.HI R187, RZ, 0x1c, R183 ;  /* 0x0000001cffbb7819 */ /* 0x000fe200000116b7 */
[----:B------:R-:W3:Y:S01]  /*0b50*/  LDG.E.128 R88, desc[UR4][R88.64] ;  /* 0x0000000458587981 */ /* 0x000ee2000c1e1d00 */
[----:B------:R-:W-:Y:S02]  /*0b60*/  IADD3 R104, P2, R188, UR10, RZ ;  /* 0x0000000abc687c10 */ /* 0x000fe4000ff5e0ff */
[----:B------:R-:W-:Y:S01]  /*0b70*/  IADD3.X R93, R198, UR11, RZ, P0, !PT ;  /* 0x0000000bc65d7c10 */ /* 0x000fe200087fe4ff */
[----:B------:R4:W3:Y:S01]  /*0b80*/  LDG.E R178, desc[UR4][R178.64] ;  /* 0x00000004b2b27981 */ /* 0x0008e2000c1e1900 */
[----:B------:R-:W-:-:S02]  /*0b90*/  IADD3.X R105, R187, UR11, RZ, P2, !PT ;  /* 0x0000000bbb697c10 */ /* 0x000fc400097fe4ff */
[----:B------:R-:W-:Y:S01]  /*0ba0*/  SHF.R.S32.HI R148, RZ, 0x1f, R0 ;  /* 0x0000001fff947819 */ /* 0x000fe20000011400 */
[----:B0-----:R-:W-:Y:S01]  /*0bb0*/  IMAD.WIDE.U32 R132, R167, 0x10, R224 ;  /* 0x00000010a7847825 */ /* 0x001fe200078e00e0 */
[----:B------:R-:W3:Y:S04]  /*0bc0*/  LDG.E.128 R92, desc[UR4][R92.64] ;  /* 0x000000045c5c7981 */ /* 0x000ee8000c1e1d00 */
[----:B------:R-:W3:Y:S01]  /*0bd0*/  LDG.E.128 R104, desc[UR4][R104.64] ;  /* 0x0000000468687981 */ /* 0x000ee2000c1e1d00 */
[----:B------:R-:W-:Y:S02]  /*0be0*/  SHF.L.U32 R193, R180, 0x4, RZ ;  /* 0x00000004b4c17819 */ /* 0x000fe400000006ff */
[----:B------:R-:W-:Y:S01]  /*0bf0*/  SHF.R.U32.HI R192, RZ, 0x1c, R180 ;  /* 0x0000001cffc07819 */ /* 0x000fe200000116b4 */
[--C-:B------:R-:W-:Y:S01]  /*0c00*/  IMAD.WIDE.U32 R136, R182, 0x10, R224.reuse ;  /* 0x00000010b6887825 */ /* 0x100fe200078e00e0 */
[----:B------:R-:W-:Y:S01]  /*0c10*/  IADD3 R100, P0, R193, UR10, RZ ;  /* 0x0000000ac1647c10 */ /* 0x000fe2000ff1e0ff */
[----:B------:R-:W3:Y:S03]  /*0c20*/  LDG.E.128 R132, desc[UR4][R132.64] ;  /* 0x0000000484847981 */ /* 0x000ee6000c1e1d00 */
[----:B------:R-:W-:Y:S01]  /*0c30*/  IADD3.X R101, R192, UR11, RZ, P0, !PT ;  /* 0x0000000bc0657c10 */ /* 0x000fe200087fe4ff */
[----:B------:R-:W-:Y:S01]  /*0c40*/  IMAD.WIDE.U32 R144, R183, 0x10, R224 ;  /* 0x00000010b7907825 */ /* 0x000fe200078e00e0 */
[----:B------:R-:W-:Y:S01]  /*0c50*/  SHF.L.U32 R185, R181, 0x4, RZ ;  /* 0x00000004b5b97819 */ /* 0x000fe200000006ff */
[----:B------:R-:W3:Y:S04]  /*0c60*/  LDG.E.128 R96, desc[UR4][R96.64] ;  /* 0x0000000460607981 */ /* 0x000ee8000c1e1d00 */
[----:B------:R-:W3:Y:S01]  /*0c70*/  LDG.E.128 R100, desc[UR4][R100.64] ;  /* 0x0000000464647981 */ /* 0x000ee2000c1e1d00 */
[----:B------:R-:W-:-:S02]  /*0c80*/  SHF.R.U32.HI R184, RZ, 0x1c, R181 ;  /* 0x0000001cffb87819 */ /* 0x000fc400000116b5 */
[----:B------:R-:W-:Y:S01]  /*0c90*/  IADD3 R108, P0, R185, UR10, RZ ;  /* 0x0000000ab96c7c10 */ /* 0x000fe2000ff1e0ff */
[----:B------:R-:W-:Y:S01]  /*0ca0*/  IMAD.WIDE.U32 R140, R180, 0x10, R224 ;  /* 0x00000010b48c7825 */ /* 0x000fe200078e00e0 */
[----:B------:R-:W-:Y:S01]  /*0cb0*/  SHF.L.U32 R172, R206, 0x4, RZ ;  /* 0x00000004ceac7819 */ /* 0x000fe200000006ff */
[----:B------:R-:W3:Y:S01]  /*0cc0*/  LDG.E.128 R136, desc[UR4][R136.64] ;  /* 0x0000000488887981 */ /* 0x000ee2000c1e1d00 */
[----:B------:R-:W-:Y:S02]  /*0cd0*/  IADD3.X R109, R184, UR11, RZ, P0, !PT ;  /* 0x0000000bb86d7c10 */ /* 0x000fe400087fe4ff */
[----:B------:R-:W-:Y:S01]  /*0ce0*/  SHF.R.U32.HI R173, RZ, 0x1c, R206 ;  /* 0x0000001cffad7819 */ /* 0x000fe200000116ce */
[----:B------:R-:W-:Y:S01]  /*0cf0*/  IMAD.WIDE.U32 R150, R181, 0x10, R224 ;  /* 0x00000010b5967825 */ /* 0x000fe200078e00e0 */
[----:B------:R-:W-:Y:S01]  /*0d00*/  IADD3 R116, P0, R172, UR10, RZ ;  /* 0x0000000aac747c10 */ /* 0x000fe2000ff1e0ff */
[----:B------:R-:W3:Y:S01]  /*0d10*/  LDG.E.128 R140, desc[UR4][R140.64] ;  /* 0x000000048c8c7981 */ /* 0x000ee2000c1e1d00 */
[----:B------:R-:W-:-:S02]  /*0d20*/  SHF.L.U32 R176, R207, 0x4, RZ ;  /* 0x00000004cfb07819 */ /* 0x000fc400000006ff */
[----:B------:R-:W-:Y:S01]  /*0d30*/  IADD3.X R117, R173, UR11, RZ, P0, !PT ;  /* 0x0000000bad757c10 */ /* 0x000fe200087fe4ff */
[----:B------:R-:W-:Y:S01]  /*0d40*/  IMAD.WIDE.U32 R128, R162, 0x10, R224 ;  /* 0x00000010a2807825 */ /* 0x000fe200078e00e0 */
[----:B------:R-:W-:Y:S01]  /*0d50*/  SHF.R.U32.HI R177, RZ, 0x1c, R207 ;  /* 0x0000001cffb17819 */ /* 0x000fe200000116cf */
[----:B------:R-:W3:Y:S01]  /*0d60*/  LDG.E.128 R108, desc[UR4][R108.64] ;  /* 0x000000046c6c7981 */ /* 0x000ee2000c1e1d00 */
[----:B------:R-:W-:Y:S02]  /*0d70*/  IADD3 R124, P0, R176, UR10, RZ ;  /* 0x0000000ab07c7c10 */ /* 0x000fe4000ff1e0ff */
[----:B------:R-:W-:Y:S01]  /*0d80*/  SHF.L.U32 R170, R209, 0x4, RZ ;  /* 0x00000004d1aa7819 */ /* 0x000fe200000006ff */
[----:B------:R-:W3:Y:S01]  /*0d90*/  LDG.E.128 R128, desc[UR4][R128.64] ;  /* 0x0000000480807981 */ /* 0x000ee2000c1e1d00 */
[----:B------:R-:W-:Y:S02]  /*0da0*/  IADD3.X R125, R177, UR11, RZ, P0, !PT ;  /* 0x0000000bb17d7c10 */ /* 0x000fe400087fe4ff */
[----:B--2---:R-:W-:Y:S01]  /*0db0*/  ISETP.NE.U32.AND P0, PT, R190, RZ, PT ;  /* 0x000000ffbe00720c */ /* 0x004fe20003f05070 */
[----:B------:R-:W2:Y:S01]  /*0dc0*/  LDG.E.128 R116, desc[UR4][R116.64] ;  /* 0x0000000474747981 */ /* 0x000ea2000c1e1d00 */
[----:B------:R-:W-:-:S02]  /*0dd0*/  SHF.R.U32.HI R171, RZ, 0x1c, R209 ;  /* 0x0000001cffab7819 */ /* 0x000fc400000116d1 */
[----:B------:R-:W-:Y:S01]  /*0de0*/  IADD3 R112, P2, R170, UR10, RZ ;  /* 0x0000000aaa707c10 */ /* 0x000fe2000ff5e0ff */
[----:B------:R-:W2:Y:S01]  /*0df0*/  LDG.E.128 R124, desc[UR4][R124.64] ;  /* 0x000000047c7c7981 */ /* 0x000ea2000c1e1d00 */
[----:B------:R-:W-:Y:S02]  /*0e00*/  SHF.L.U32 R174, R208, 0x4, RZ ;  /* 0x00000004d0ae7819 */ /* 0x000fe400000006ff */
[----:B------:R-:W-:Y:S01]  /*0e10*/  ISETP.NE.AND.EX P0, PT, R191, RZ, PT, P0 ;  /* 0x000000ffbf00720c */ /* 0x000fe20003f05300 */
[----:B------:R-:W2:Y:S01]  /*0e20*/  LDG.E.128 R144, desc[UR4][R144.64] ;  /* 0x0000000490907981 */ /* 0x000ea2000c1e1d00 */
[----:B------:R-:W-:Y:S02]  /*0e30*/  IADD3.X R113, R171, UR11, RZ, P2, !PT ;  /* 0x0000000bab717c10 */ /* 0x000fe400097fe4ff */
[----:B------:R-:W-:Y:S02]  /*0e40*/  SHF.R.U32.HI R175, RZ, 0x1c, R208 ;  /* 0x0000001cffaf7819 */ /* 0x000fe400000116d0 */
[----:B------:R-:W-:-:S02]  /*0e50*/  IADD3 R120, P2, R174, UR10, RZ ;  /* 0x0000000aae787c10 */ /* 0x000fc4000ff5e0ff */
[----:B----4-:R-:W-:Y:S01]  /*0e60*/  MOV R179, 0x3f800000 ;  /* 0x3f80000000b37802 */ /* 0x010fe20000000f00 */
[----:B------:R-:W4:Y:S01]  /*0e70*/  LDG.E.128 R112, desc[UR4][R112.64] ;  /* 0x0000000470707981 */ /* 0x000f22000c1e1d00 */
[----:B------:R-:W-:Y:S02]  /*0e80*/  IADD3.X R121, R175, UR11, RZ, P2, !PT ;  /* 0x0000000baf797c10 */ /* 0x000fe400097fe4ff */
[----:B-1----:R-:W-:-:S04]  /*0e90*/  @P1 LEA R152, P2, R0, R152, 0x2 ;  /* 0x0000009800981211 */ /* 0x002fc800078410ff */
[----:B------:R-:W-:Y:S01]  /*0ea0*/  @P1 LEA.HI.X R153, R0, R153, R148, 0x2, P2 ;  /* 0x0000009900991211 */ /* 0x000fe200010f1494 */
[----:B------:R-:W4:Y:S01]  /*0eb0*/  LDG.E.128 R120, desc[UR4][R120.64] ;  /* 0x0000000478787981 */ /* 0x000f22000c1e1d00 */
[----:B------:R-:W-:-:S03]  /*0ec0*/  @P0 LEA R148, P2, R162, R190, 0x4 ;  /* 0x000000bea2940211 */ /* 0x000fc600078420ff */
[----:B-----5:R0:W5:Y:S01]  /*0ed0*/  @P1 LDG.E R179, desc[UR4][R152.64] ;  /* 0x0000000498b31981 */ /* 0x020162000c1e1900 */
[----:B------:R-:W-:Y:S02]  /*0ee0*/  @P0 LEA.HI.X R149, R162, R191, RZ, 0x4, P2 ;  /* 0x000000bfa2950211 */ /* 0x000fe400010f24ff */
[----:B------:R-:W-:-:S03]  /*0ef0*/  @P0 LEA R154, P3, R182, R190, 0x4 ;  /* 0x000000beb69a0211 */ /* 0x000fc600078620ff */
[----:B------:R-:W5:Y:S01]  /*0f00*/  @P0 LDG.E.128 R40, desc[UR4][R148.64] ;  /* 0x0000000494280981 */ /* 0x000f62000c1e1d00 */
[----:B0-----:R-:W-:-:S04]  /*0f10*/  @P0 LEA R152, P2, R167, R190, 0x4 ;  /* 0x000000bea7980211 */ /* 0x001fc800078420ff */
[-C--:B------:R-:W-:Y:S02]  /*0f20*/  @P0 LEA.HI.X R153, R167, R191.reuse, RZ, 0x4, P2 ;  /* 0x000000bfa7990211 */ /* 0x080fe400010f24ff */
[----:B------:R-:W-:Y:S01]  /*0f30*/  @P0 LEA.HI.X R155, R182, R191, RZ, 0x4, P3 ;  /* 0x000000bfb69b0211 */ /* 0x000fe200018f24ff */
[----:B------:R-:W4:Y:S04]  /*0f40*/  LDG.E.128 R148, desc[UR4][R150.64] ;  /* 0x0000000496947981 */ /* 0x000f28000c1e1d00 */
[----:B------:R0:W5:Y:S04]  /*0f50*/  @P0 LDG.E.128 R36, desc[UR4][R152.64] ;  /* 0x0000000498240981 */ /* 0x000168000c1e1d00 */
[----:B------:R-:W5:Y:S01]  /*0f60*/  @P0 LDG.E.128 R32, desc[UR4][R154.64] ;  /* 0x000000049a200981 */ /* 0x000f62000c1e1d00 */
[----:B0-----:R-:W-:-:S04]  /*0f70*/  @P0 LEA R152, P2, R180, R190, 0x4 ;  /* 0x000000beb4980211 */ /* 0x001fc800078420ff */
[----:B------:R-:W-:-:S05]  /*0f80*/  @P0 LEA.HI.X R153, R180, R191, RZ, 0x4, P2 ;  /* 0x000000bfb4990211 */ /* 0x000fca00010f24ff */
[----:B------:R0:W5:Y:S02]  /*0f90*/  @P0 LDG.E.128 R28, desc[UR4][R152.64] ;  /* 0x00000004981c0981 */ /* 0x000164000c1e1d00 */
[----:B0-----:R-:W-:-:S04]  /*0fa0*/  @P0 LEA R152, P2, R181, R190, 0x4 ;  /* 0x000000beb5980211 */ /* 0x001fc800078420ff */
[-C--:B------:R-:W-:Y:S02]  /*0fb0*/  @P0 LEA.HI.X R153, R181, R191.reuse, RZ, 0x4, P2 ;  /* 0x000000bfb5990211 */ /* 0x080fe400010f24ff */
[-C--:B------:R-:W-:Y:S02]  /*0fc0*/  @P0 LEA R156, P2, R209, R190.reuse, 0x4 ;  /* 0x000000bed19c0211 */ /* 0x080fe400078420ff */
        /* <DEDUP_REMOVED lines=16> */
[----:B------:R-:W-:Y:S02]  /*10d0*/  LEA.HI.X R165, R162, UR13, RZ, 0x2, P0 ;  /* 0x0000000da2a57c11 */ /* 0x000fe400080f14ff */
[----:B------:R-:W-:-:S03]  /*10e0*/  LEA R166, P0, R167, UR12, 0x2 ;  /* 0x0000000ca7a67c11 */ /* 0x000fc6000f8010ff */
[----:B------:R0:W5:Y:S01]  /*10f0*/  LDG.E R201, desc[UR4][R164.64] ;  /* 0x00000004a4c97981 */ /* 0x000162000c1e1900 */
[----:B------:R-:W-:-:S05]  /*1100*/  LEA.HI.X R167, R167, UR13, RZ, 0x2, P0 ;  /* 0x0000000da7a77c11 */ /* 0x000fca00080f14ff */
[----:B------:R1:W5:Y:S01]  /*1110*/  LDG.E R200, desc[UR4][R166.64] ;  /* 0x00000004a6c87981 */ /* 0x000362000c1e1900 */
[----:B0-----:R-:W-:Y:S02]  /*1120*/  LEA R164, P2, R182, UR12, 0x2 ;  /* 0x0000000cb6a47c11 */ /* 0x001fe4000f8410ff */
[----:B-1----:R-:W-:Y:S02]  /*1130*/  LEA R166, P0, R180, UR12, 0x2 ;  /* 0x0000000cb4a67c11 */ /* 0x002fe4000f8010ff */
[----:B------:R-:W-:Y:S02]  /*1140*/  LEA.HI.X R165, R182, UR13, RZ, 0x2, P2 ;  /* 0x0000000db6a57c11 */ /* 0x000fe400090f14ff */
[----:B------:R-:W-:Y:S02]  /*1150*/  LEA.HI.X R167, R180, UR13, RZ, 0x2, P0 ;  /* 0x0000000db4a77c11 */ /* 0x000fe400080f14ff */
[----:B------:R-:W-:Y:S01]  /*1160*/  LEA R182, P0, R183, UR12, 0x2 ;  /* 0x0000000cb7b67c11 */ /* 0x000fe2000f8010ff */
[----:B------:R-:W-:Y:S01]  /*1170*/  IMAD.WIDE.U32 R156, R206, 0x10, R224 ;  /* 0x00000010ce9c7825 */ /* 0x000fe200078e00e0 */
[----:B------:R-:W-:Y:S01]  /*1180*/  LEA R180, P2, R181, UR12, 0x2 ;  /* 0x0000000cb5b47c11 */ /* 0x000fe2000f8410ff */
[----:B------:R0:W5:Y:S01]  /*1190*/  LDG.E R197, desc[UR4][R164.64] ;  /* 0x00000004a4c57981 */ /* 0x000162000c1e1900 */
[----:B------:R-:W-:-:S02]  /*11a0*/  LEA.HI.X R183, R183, UR13, RZ, 0x2, P0 ;  /* 0x0000000db7b77c11 */ /* 0x000fc400080f14ff */
[----:B------:R-:W-:Y:S01]  /*11b0*/  LEA.HI.X R181, R181, UR13, RZ, 0x2, P2 ;  /* 0x0000000db5b57c11 */ /* 0x000fe200090f14ff */
[--C-:B------:R-:W-:Y:S01]  /*11c0*/  IMAD.WIDE.U32 R154, R209, 0x10, R224.reuse ;  /* 0x00000010d19a7825 */ /* 0x100fe200078e00e0 */
[----:B------:R-:W4:Y:S04]  /*11d0*/  LDG.E.128 R156, desc[UR4][R156.64] ;  /* 0x000000049c9c7981 */ /* 0x000f28000c1e1d00 */
[----:B------:R1:W5:Y:S01]  /*11e0*/  LDG.E R189, desc[UR4][R182.64] ;  /* 0x00000004b6bd7981 */ /* 0x000362000c1e1900 */
[----:B0-----:R-:W-:-:S03]  /*11f0*/  IMAD.WIDE.U32 R164, R207, 0x10, R224 ;  /* 0x00000010cfa47825 */ /* 0x001fc600078e00e0 */
[----:B------:R0:W5:Y:S01]  /*1200*/  LDG.E R186, desc[UR4][R180.64] ;  /* 0x00000004b4ba7981 */ /* 0x000162000c1e1900 */
[----:B------:R-:W-:-:S03]  /*1210*/  IMAD.WIDE.U32 R160, R208, 0x10, R224 ;  /* 0x00000010d0a07825 */ /* 0x000fc600078e00e0 */
[----:B------:R-:W4:Y:S01]  /*1220*/  LDG.E.128 R152, desc[UR4][R154.64] ;  /* 0x000000049a987981 */ /* 0x000f22000c1e1d00 */
[----:B-1----:R-:W-:-:S03]  /*1230*/  LEA R182, P2, R206, UR12, 0x2 ;  /* 0x0000000cceb67c11 */ /* 0x002fc6000f8410ff */
[----:B------:R-:W4:Y:S01]  /*1240*/  LDG.E.128 R160, desc[UR4][R160.64] ;  /* 0x00000004a0a07981 */ /* 0x000f22000c1e1d00 */
[----:B------:R-:W-:Y:S02]  /*1250*/  LEA.HI.X R183, R206, UR13, RZ, 0x2, P2 ;  /* 0x0000000dceb77c11 */ /* 0x000fe400090f14ff */
[C---:B------:R-:W-:Y:S01]  /*1260*/  LEA R206, P2, R207.reuse, UR12, 0x2 ;  /* 0x0000000ccfce7c11 */ /* 0x040fe2000f8410ff */
[----:B------:R-:W5:Y:S03]  /*1270*/  LDG.E R194, desc[UR4][R166.64] ;  /* 0x00000004a6c27981 */ /* 0x000f66000c1e1900 */
[----:B------:R-:W-:Y:S02]  /*1280*/  LEA.HI.X R207, R207, UR13, RZ, 0x2, P2 ;  /* 0x0000000dcfcf7c11 */ /* 0x000fe400090f14ff */
[----:B------:R-:W-:-:S04]  /*1290*/  ISETP.NE.AND P2, PT, RZ, UR9, PT ;  /* 0x00000009ff007c0c */ /* 0x000fc8000bf45270 */
[----:B------:R-:W-:Y:S01]  /*12a0*/  FSEL R205, R205, RZ, !P2 ;  /* 0x000000ffcdcd7208 */ /* 0x000fe20005000000 */
[----:B------:R-:W4:Y:S04]  /*12b0*/  LDG.E.128 R164, desc[UR4][R164.64] ;  /* 0x00000004a4a47981 */ /* 0x000f28000c1e1d00 */
[C---:B---3--:R-:W-:Y:S01]  /*12c0*/  FADD.FTZ R237, -R205.reuse, R93 ;  /* 0x0000005dcded7221 */ /* 0x048fe20000010100 */
[C---:B------:R-:W-:Y:S01]  /*12d0*/  FADD.FTZ R236, -R205.reuse, R94 ;  /* 0x0000005ecdec7221 */ /* 0x040fe20000010100 */
[----:B------:R-:W3:Y:S01]  /*12e0*/  LDL.LU R93, [R1+0x44] ;  /* 0x00004400015d7983 */ /* 0x000ee20000300800 */
[C---:B------:R-:W-:Y:S01]  /*12f0*/  FADD.FTZ R235, -R205.reuse, R95 ;  /* 0x0000005fcdeb7221 */ /* 0x040fe20000010100 */
[C---:B------:R-:W-:Y:S02]  /*1300*/  FADD.FTZ R226, -R205.reuse, R104 ;  /* 0x00000068cde27221 */ /* 0x040fe40000010100 */
[----:B------:R-:W3:Y:S01]  /*1310*/  LDL.LU R94, [R1+0x48] ;  /* 0x00004800015e7983 */ /* 0x000ee20000300800 */
[----:B------:R-:W-:-:S03]  /*1320*/  FADD.FTZ R225, -R205, R105 ;  /* 0x00000069cde17221 */ /* 0x000fc60000010100 */
[----:B------:R-:W3:Y:S01]  /*1330*/  LDL.LU R95, [R1+0x54] ;  /* 0x00005400015f7983 */ /* 0x000ee20000300800 */
[----:B------:R-:W-:-:S03]  /*1340*/  FADD.FTZ R224, -R205, R106 ;  /* 0x0000006acde07221 */ /* 0x000fc60000010100 */
[----:B------:R-:W3:Y:S04]  /*1350*/  LDL.LU R104, [R1+0x40] ;  /* 0x0000400001687983 */ /* 0x000ee80000300800 */
[----:B------:R-:W3:Y:S04]  /*1360*/  LDL.LU R105, [R1+0x50] ;  /* 0x0000500001697983 */ /* 0x000ee80000300800 */
[----:B------:R-:W3:Y:S01]  /*1370*/  LDL.LU R106, [R1+0x4c] ;  /* 0x00004c00016a7983 */ /* 0x000ee20000300800 */
[C---:B------:R-:W-:Y:S01]  /*1380*/  FADD.FTZ R227, -R205.reuse, R103 ;  /* 0x00000067cde37221 */ /* 0x040fe20000010100 */
[----:B------:R-:W-:-:S02]  /*1390*/  FADD.FTZ R103, -R205, R107 ;  /* 0x0000006bcd677221 */ /* 0x000fc40000010100 */
[----:B------:R-:W3:Y:S01]  /*13a0*/  LDL.LU R107, [R1+0x5c] ;  /* 0x00005c00016b7983 */ /* 0x000ee20000300800 */
[----:B0-----:R-:W-:-:S04]  /*13b0*/  LEA R180, P0, R209, UR12, 0x2 ;  /* 0x0000000cd1b47c11 */ /* 0x001fc8000f8010ff */
[----:B------:R-:W-:-:S05]  /*13c0*/  LEA.HI.X R181, R209, UR13, RZ, 0x2, P0 ;  /* 0x0000000dd1b57c11 */ /* 0x000fca00080f14ff */
[----:B------:R-:W5:Y:S04]  /*13d0*/  LDG.E R180, desc[UR4][R180.64] ;  /* 0x00000004b4b47981 */ /* 0x000f68000c1e1900 */
[----:B------:R0:W5:Y:S02]  /*13e0*/  LDG.E R181, desc[UR4][R182.64] ;  /* 0x00000004b6b57981 */ /* 0x000164000c1e1900 */
[----:B0-----:R-:W-:-:S04]  /*13f0*/  LEA R182, P0, R208, UR12, 0x2 ;  /* 0x0000000cd0b67c11 */ /* 0x001fc8000f8010ff */
[----:B------:R-:W-:Y:S01]  /*1400*/  LEA.HI.X R183, R208, UR13, RZ, 0x2, P0 ;  /* 0x0000000dd0b77c11 */ /* 0x000fe200080f14ff */
[----:B------:R-:W-:-:S04]  /*1410*/  FADD.FTZ R232, -R205, R98 ;  /* 0x00000062cde87221 */ /* 0x000fc80000010100 */
[----:B------:R-:W5:Y:S01]  /*1420*/  LDG.E R182, desc[UR4][R182.64] ;  /* 0x00000004b6b67981 */ /* 0x000f62000c1e1900 */
[C---:B--2---:R-:W-:Y:S01]  /*1430*/  FADD.FTZ R98, -R205.reuse, R118 ;  /* 0x00000076cd627221 */ /* 0x044fe20000010100 */
[C---:B------:R-:W-:Y:S02]  /*1440*/  FADD.FTZ R209, -R205.reuse, R88 ;  /* 0x00000058cdd17221 */ /* 0x040fe40000010100 */
[----:B------:R0:W5:Y:S01]  /*1450*/  LDG.E R183, desc[UR4][R206.64] ;  /* 0x00000004ceb77981 */ /* 0x000162000c1e1900 */
[C---:B----4-:R-:W-:Y:S01]  /*1460*/  FADD.FTZ R88, -R205.reuse, R114 ;  /* 0x00000072cd587221 */ /* 0x050fe20000010100 */
[C---:B0-----:R-:W-:Y:S01]  /*1470*/  FADD.FTZ R206, -R205.reuse, R89 ;  /* 0x00000059cdce7221 */ /* 0x041fe20000010100 */
[C---:B------:R-:W-:Y:S01]  /*1480*/  FADD.FTZ R89, -R205.reuse, R113 ;  /* 0x00000071cd597221 */ /* 0x040fe20000010100 */
[C---:B------:R-:W-:Y:S01]  /*1490*/  FADD.FTZ R234, -R205.reuse, R96 ;  /* 0x00000060cdea7221 */ /* 0x040fe20000010100 */
[C---:B------:R-:W-:Y:S01]  /*14a0*/  FADD.FTZ R96, -R205.reuse, R117 ;  /* 0x00000075cd607221 */ /* 0x040fe20000010100 */
[C---:B------:R-:W-:Y:S01]  /*14b0*/  FADD.FTZ R207, -R205.reuse, R91 ;  /* 0x0000005bcdcf7221 */ /* 0x040fe20000010100 */
[----:B------:R-:W-:Y:S01]  /*14c0*/  FADD.FTZ R91, -R205, R110 ;  /* 0x0000006ecd5b7221 */ /* 0x000fe20000010100 */
[----:B---3--:R-:W-:-:S05]  /*14d0*/  FADD.FTZ R93, R128, R93 ;  /* 0x0000005d805d7221 */ /* 0x008fca0000010000 */
[----:B------:R-:W-:Y:S01]  /*14e0*/  STL [R1+0x44], R93 ;  /* 0x0000445d01007387 */ /* 0x000fe20000100800 */
[----:B------:R-:W-:Y:S01]  /*14f0*/  FADD.FTZ R104, R129, R104 ;  /* 0x0000006881687221 */ /* 0x000fe20000010000 */
[----:B------:R-:W-:-:S04]  /*1500*/  FADD.FTZ R94, R131, R94 ;  /* 0x0000005e835e7221 */ /* 0x000fc80000010000 */
[----:B------:R0:W-:Y:S01]  /*1510*/  STL [R1+0x40], R104 ;  /* 0x0000406801007387 */ /* 0x0001e20000100800 */
[----:B------:R-:W-:Y:S01]  /*1520*/  FADD.FTZ R106, R130, R106 ;  /* 0x0000006a826a7221 */ /* 0x000fe20000010000 */
[----:B------:R-:W-:Y:S02]  /*1530*/  FADD.FTZ R95, R132, R95 ;  /* 0x0000005f845f7221 */ /* 0x000fe40000010000 */
[----:B0-----:R-:W2:Y:S04]  /*1540*/  LDL.LU R104, [R1+0x58] ;  /* 0x0000580001687983 */ /* 0x001ea80000300800 */
[----:B------:R0:W-:Y:S01]  /*1550*/  STL [R1+0x4c], R106 ;  /* 0x00004c6a01007387 */ /* 0x0001e20000100800 */
[----:B------:R-:W-:-:S03]  /*1560*/  FADD.FTZ R105, R133, R105 ;  /* 0x0000006985697221 */ /* 0x000fc60000010000 */
[----:B0-----:R-:W3:Y:S04]  /*1570*/  LDL.LU R106, [R1+0x64] ;  /* 0x00006400016a7983 */ /* 0x001ee80000300800 */
[----:B------:R-:W4:Y:S04]  /*1580*/  LDL.LU R113, [R1+0x60] ;  /* 0x0000600001717983 */ /* 0x000f280000300800 */
[----:B------:R-:W-:Y:S04]  /*1590*/  STL [R1+0x48], R94 ;  /* 0x0000485e01007387 */ /* 0x000fe80000100800 */
[----:B------:R-:W4:Y:S04]  /*15a0*/  LDL.LU R118, [R1+0x6c] ;  /* 0x00006c0001767983 */ /* 0x000f280000300800 */
[----:B------:R0:W-:Y:S01]  /*15b0*/  STL [R1+0x54], R95 ;  /* 0x0000545f01007387 */ /* 0x0001e20000100800 */
[----:B------:R-:W-:Y:S01]  /*15c0*/  FADD.FTZ R107, R134, R107 ;  /* 0x0000006b866b7221 */ /* 0x000fe20000010000 */
[----:B0-----:R-:W-:-:S02]  /*15d0*/  FMUL.FTZ R95, R178, R237 ;  /* 0x000000edb25f7220 */ /* 0x001fc40000410000 */
[----:B------:R-:W4:Y:S04]  /*15e0*/  LDL.LU R237, [R1+0xc8] ;  /* 0x0000c80001ed7983 */ /* 0x000f280000300800 */
[----:B------:R-:W4:Y:S04]  /*15f0*/  LDL.LU R114, [R1+0x68] ;  /* 0x0000680001727983 */ /* 0x000f280000300800 */
[----:B------:R0:W-:Y:S02]  /*1600*/  STL [R1+0x50], R105 ;  /* 0x0000506901007387 */ /* 0x0001e40000100800 */
[----:B0-----:R-:W-:-:S02]  /*1610*/  FMUL.FTZ R105, R178, R236 ;  /* 0x000000ecb2697220 */ /* 0x001fc40000410000 */
[----:B------:R-:W4:Y:S04]  /*1620*/  LDL.LU R236, [R1+0x38] ;  /* 0x0000380001ec7983 */ /* 0x000f280000300800 */
[----:B------:R-:W4:Y:S04]  /*1630*/  LDL.LU R117, [R1+0x74] ;  /* 0x0000740001757983 */ /* 0x000f280000300800 */
[----:B------:R0:W-:Y:S02]  /*1640*/  STL [R1+0x5c], R107 ;  /* 0x00005c6b01007387 */ /* 0x0001e40000100800 */
[----:B0-----:R-:W-:-:S02]  /*1650*/  FMUL.FTZ R107, R178, R235 ;  /* 0x000000ebb26b7220 */ /* 0x001fc40000410000 */
[----:B------:R-:W4:Y:S04]  /*1660*/  LDL.LU R235, [R1+0xcc] ;  /* 0x0000cc0001eb7983 */ /* 0x000f280000300800 */
        /* <DEDUP_REMOVED lines=26> */
[----:B------:R-:W-:Y:S01]  /*1810*/  FMUL.FTZ R209, R82, R130 ;  /* 0x0000008252d17220 */ /* 0x000fe20000410000 */
[----:B------:R-:W-:Y:S01]  /*1820*/  FFMA.FTZ R218, R130, R205, R218 ;  /* 0x000000cd82da7223 */ /* 0x000fe200000100da */
[C---:B------:R-:W-:Y:S01]  /*1830*/  FMUL.FTZ R130, R178.reuse, R232 ;  /* 0x000000e8b2827220 */ /* 0x040fe20000410000 */
[C---:B------:R-:W-:Y:S01]  /*1840*/  FMUL.FTZ R94, R178.reuse, R210 ;  /* 0x000000d2b25e7220 */ /* 0x040fe20000410000 */
[----:B------:R-:W-:Y:S01]  /*1850*/  FFMA.FTZ R217, R131, R207, R217 ;  /* 0x000000cf83d97223 */ /* 0x000fe200000100d9 */
[----:B------:R-:W-:Y:S01]  /*1860*/  FMUL.FTZ R210, R83, R131 ;  /* 0x0000008353d27220 */ /* 0x000fe20000410000 */
[C---:B------:R-:W-:Y:S01]  /*1870*/  FMUL.FTZ R131, R178.reuse, R231 ;  /* 0x000000e7b2837220 */ /* 0x040fe20000410000 */
[C---:B------:R-:W-:Y:S01]  /*1880*/  FMUL.FTZ R123, R178.reuse, R230 ;  /* 0x000000e6b27b7220 */ /* 0x040fe20000410000 */
[----:B------:R-:W-:Y:S01]  /*1890*/  FMUL.FTZ R124, R178, R229 ;  /* 0x000000e5b27c7220 */ /* 0x000fe20000410000 */
[----:B--2---:R-:W-:-:S05]  /*18a0*/  FADD.FTZ R104, R135, R104 ;  /* 0x0000006887687221 */ /* 0x004fca0000010000 */
[----:B------:R0:W-:Y:S01]  /*18b0*/  STL [R1+0x58], R104 ;  /* 0x0000586801007387 */ /* 0x0001e20000100800 */
[----:B---3--:R-:W-:Y:S01]  /*18c0*/  FADD.FTZ R106, R136, R106 ;  /* 0x0000006a886a7221 */ /* 0x008fe20000010000 */
[----:B0-----:R-:W-:Y:S02]  /*18d0*/  FMUL.FTZ R104, R178, R234 ;  /* 0x000000eab2687220 */ /* 0x001fe40000410000 */
[----:B------:R-:W2:Y:S01]  /*18e0*/  LDL.LU R234, [R1+0x3c] ;  /* 0x00003c0001ea7983 */ /* 0x000ea20000300800 */
[----:B----4-:R-:W-:-:S03]  /*18f0*/  FADD.FTZ R113, R137, R113 ;  /* 0x0000007189717221 */ /* 0x010fc60000010000 */
[----:B------:R-:W3:Y:S04]  /*1900*/  LDL.LU R116, [R1+0x7c] ;  /* 0x00007c0001747983 */ /* 0x000ee80000300800 */
[----:B------:R0:W-:Y:S01]  /*1910*/  STL [R1+0x64], R106 ;  /* 0x0000646a01007387 */ /* 0x0001e20000100800 */
[----:B------:R-:W-:Y:S01]  /*1920*/  FADD.FTZ R118, R138, R118 ;  /* 0x000000768a767221 */ /* 0x000fe20000010000 */
[----:B0-----:R-:W-:Y:S02]  /*1930*/  FMUL.FTZ R106, R178, R233 ;  /* 0x000000e9b26a7220 */ /* 0x001fe40000410000 */
[----:B------:R-:W4:Y:S04]  /*1940*/  LDL.LU R233, [R1+0xc0] ;  /* 0x0000c00001e97983 */ /* 0x000f280000300800 */
[----:B------:R0:W-:Y:S01]  /*1950*/  STL [R1+0x60], R113 ;  /* 0x0000607101007387 */ /* 0x0001e20000100800 */
[----:B------:R-:W-:-:S03]  /*1960*/  FADD.FTZ R114, R139, R114 ;  /* 0x000000728b727221 */ /* 0x000fc60000010000 */
[----:B0-----:R-:W2:Y:S04]  /*1970*/  LDL.LU R113, [R1+0x78] ;  /* 0x0000780001717983 */ /* 0x001ea80000300800 */
[----:B------:R-:W4:Y:S04]  /*1980*/  LDL.LU R232, [R1+0x30] ;  /* 0x0000300001e87983 */ /* 0x000f280000300800 */
[----:B------:R0:W-:Y:S04]  /*1990*/  STL [R1+0x6c], R118 ;  /* 0x00006c7601007387 */ /* 0x0001e80000100800 */
[----:B0-----:R-:W4:Y:S01]  /*19a0*/  LDL.LU R118, [R1+0x84] ;  /* 0x0000840001767983 */ /* 0x001f220000300800 */
[----:B------:R-:W-:-:S03]  /*19b0*/  FADD.FTZ R117, R140, R117 ;  /* 0x000000758c757221 */ /* 0x000fc60000010000 */
[----:B------:R-:W4:Y:S04]  /*19c0*/  LDL.LU R231, [R1+0xc4] ;  /* 0x0000c40001e77983 */ /* 0x000f280000300800 */
[----:B------:R0:W-:Y:S04]  /*19d0*/  STL [R1+0x68], R114 ;  /* 0x0000687201007387 */ /* 0x0001e80000100800 */
[----:B0-----:R-:W4:Y:S01]  /*19e0*/  LDL.LU R114, [R1+0x80] ;  /* 0x0000800001727983 */ /* 0x001f220000300800 */
[----:B------:R-:W-:-:S03]  /*19f0*/  FADD.FTZ R110, R141, R110 ;  /* 0x0000006e8d6e7221 */ /* 0x000fc60000010000 */
[----:B------:R-:W4:Y:S04]  /*1a00*/  LDL.LU R230, [R1+0x34] ;  /* 0x0000340001e67983 */ /* 0x000f280000300800 */
[----:B------:R0:W-:Y:S04]  /*1a10*/  STL [R1+0x74], R117 ;  /* 0x0000747501007387 */ /* 0x0001e80000100800 */
[----:B0-----:R-:W4:Y:S04]  /*1a20*/  LDL.LU R117, [R1+0x8c] ;  /* 0x00008c0001757983 */ /* 0x001f280000300800 */
[----:B------:R-:W4:Y:S04]  /*1a30*/  LDL.LU R229, [R1+0xb8] ;  /* 0x0000b80001e57983 */ /* 0x000f280000300800 */
[----:B------:R0:W-:Y:S04]  /*1a40*/  STL [R1+0x70], R110 ;  /* 0x0000706e01007387 */ /* 0x0001e80000100800 */
[----:B0-----:R-:W4:Y:S01]  /*1a50*/  LDL.LU R110, [R1+0x88] ;  /* 0x00008800016e7983 */ /* 0x001f220000300800 */
[C---:B------:R-:W-:Y:S01]  /*1a60*/  FMUL.FTZ R126, R178.reuse, R228 ;  /* 0x000000e4b27e7220 */ /* 0x040fe20000410000 */
[----:B------:R-:W-:-:S02]  /*1a70*/  FMUL.FTZ R127, R178, R227 ;  /* 0x000000e3b27f7220 */ /* 0x000fc40000410000 */
[----:B------:R-:W4:Y:S04]  /*1a80*/  LDL.LU R228, [R1+0x28] ;  /* 0x0000280001e47983 */ /* 0x000f280000300800 */
[----:B------:R-:W4:Y:S01]  /*1a90*/  LDL.LU R227, [R1+0xbc] ;  /* 0x0000bc0001e37983 */ /* 0x000f220000300800 */
[C---:B------:R-:W-:Y:S01]  /*1aa0*/  FMUL.FTZ R120, R178.reuse, R226 ;  /* 0x000000e2b2787220 */ /* 0x040fe20000410000 */
[----:B------:R-:W-:Y:S01]  /*1ab0*/  FMUL.FTZ R93, R178, R206 ;  /* 0x000000ceb25d7220 */ /* 0x000fe20000410000 */
[----:B------:R-:W-:-:S03]  /*1ac0*/  FMUL.FTZ R208, R81, R129 ;  /* 0x0000008151d07220 */ /* 0x000fc60000410000 */
[----:B------:R-:W-:Y:S01]  /*1ad0*/  FFMA.FTZ R215, R129, R93, R215 ;  /* 0x0000005d81d77223 */ /* 0x000fe200000100d7 */
[----:B---3--:R-:W-:-:S05]  /*1ae0*/  FADD.FTZ R116, R142, R116 ;  /* 0x000000748e747221 */ /* 0x008fca0000010000 */
[----:B------:R0:W-:Y:S04]  /*1af0*/  STL [R1+0x7c], R116 ;  /* 0x00007c7401007387 */ /* 0x0001e80000100800 */
[----:B0-----:R-:W3:Y:S01]  /*1b00*/  LDL.LU R116, [R1+0x94] ;  /* 0x0000940001747983 */ /* 0x001ee20000300800 */
[----:B--2---:R-:W-:-:S05]  /*1b10*/  FADD.FTZ R113, R143, R113 ;  /* 0x000000718f717221 */ /* 0x004fca0000010000 */
[----:B------:R0:W-:Y:S04]  /*1b20*/  STL [R1+0x78], R113 ;  /* 0x0000787101007387 */ /* 0x0001e80000100800 */
[----:B0-----:R-:W2:Y:S01]  /*1b30*/  LDL.LU R113, [R1+0x4] ;  /* 0x0000040001717983 */ /* 0x001ea20000300800 */
[----:B----4-:R-:W-:-:S03]  /*1b40*/  FADD.FTZ R118, R144, R118 ;  /* 0x0000007690767221 */ /* 0x010fc60000010000 */
[----:B------:R-:W4:Y:S04]  /*1b50*/  LDL.LU R226, [R1+0x2c] ;  /* 0x00002c0001e27983 */ /* 0x000f280000300800 */
[----:B------:R-:W-:Y:S01]  /*1b60*/  STL [R1+0x84], R118 ;  /* 0x0000847601007387 */ /* 0x000fe20000100800 */
[----:B------:R-:W-:-:S05]  /*1b70*/  FADD.FTZ R114, R145, R114 ;  /* 0x0000007291727221 */ /* 0x000fca0000010000 */
[----:B------:R0:W-:Y:S04]  /*1b80*/  STL [R1+0x80], R114 ;  /* 0x0000807201007387 */ /* 0x0001e80000100800 */
[----:B0-----:R-:W4:Y:S01]  /*1b90*/  LDL.LU R114, [R1+0x90] ;  /* 0x0000900001727983 */ /* 0x001f220000300800 */
[----:B------:R-:W-:-:S05]  /*1ba0*/  FADD.FTZ R117, R146, R117 ;  /* 0x0000007592757221 */ /* 0x000fca0000010000 */
[----:B------:R0:W-:Y:S04]  /*1bb0*/  STL [R1+0x8c], R117 ;  /* 0x00008c7501007387 */ /* 0x0001e80000100800 */
[----:B0-----:R-:W4:Y:S01]  /*1bc0*/  LDL.LU R117, [R1] ;  /* 0x0000000001757983 */ /* 0x001f220000300800 */
[----:B------:R-:W-:-:S05]  /*1bd0*/  FADD.FTZ R110, R147, R110 ;  /* 0x0000006e936e7221 */ /* 0x000fca0000010000 */
[----:B------:R0:W-:Y:S04]  /*1be0*/  STL [R1+0x88], R110 ;  /* 0x0000886e01007387 */ /* 0x0001e80000100800 */
[----:B------:R-:W4:Y:S04]  /*1bf0*/  LDL.LU R129, [R1+0x9c] ;  /* 0x00009c0001817983 */ /* 0x000f280000300800 */
[----:B------:R-:W4:Y:S01]  /*1c00*/  LDL.LU R119, [R1+0xc] ;  /* 0x00000c0001777983 */ /* 0x000f220000300800 */
[----:B0-----:R-:W-:Y:S01]  /*1c10*/  FMUL.FTZ R110, R178, R108 ;  /* 0x0000006cb26e7220 */ /* 0x001fe20000410000 */
[----:B------:R-:W-:Y:S01]  /*1c20*/  FFMA.FTZ R216, R128, R92, R216 ;  /* 0x0000005c80d87223 */ /* 0x000fe200000100d8 */
[----:B------:R-:W-:Y:S01]  /*1c30*/  FMUL.FTZ R206, R80, R128 ;  /* 0x0000008050ce7220 */ /* 0x000fe20000410000 */
[----:B------:R-:W-:-:S03]  /*1c40*/  FMUL.FTZ R125, R178, R103 ;  /* 0x00000067b27d7220 */ /* 0x000fc60000410000 */
[----:B------:R-:W-:-:S04]  /*1c50*/  FFMA.FTZ R103, R92, R206, RZ ;  /* 0x000000ce5c677223 */ /* 0x000fc800000100ff */
[----:B------:R-:W-:Y:S01]  /*1c60*/  FFMA.FTZ R103, R93, R208, R103 ;  /* 0x000000d05d677223 */ /* 0x000fe20000010067 */
[----:B---3--:R-:W-:-:S05]  /*1c70*/  FADD.FTZ R116, R148, R116 ;  /* 0x0000007494747221 */ /* 0x008fca0000010000 */
[----:B------:R-:W-:Y:S01]  /*1c80*/  STL [R1+0x94], R116 ;  /* 0x0000947401007387 */ /* 0x000fe20000100800 */
[----:B--2---:R-:W-:-:S05]  /*1c90*/  FFMA.FTZ R113, R148, R110, R113 ;  /* 0x0000006e94717223 */ /* 0x004fca0000010071 */
[----:B------:R0:W-:Y:S04]  /*1ca0*/  STL [R1+0x4], R113 ;  /* 0x0000047101007387 */ /* 0x0001e80000100800 */
[----:B------:R-:W2:Y:S04]  /*1cb0*/  LDL.LU R128, [R1+0x98] ;  /* 0x0000980001807983 */ /* 0x000ea80000300800 */
[----:B------:R-:W3:Y:S01]  /*1cc0*/  LDL.LU R118, [R1+0x8] ;  /* 0x0000080001767983 */ /* 0x000ee20000300800 */
[----:B0-----:R-:W-:-:S03]  /*1cd0*/  FMUL.FTZ R113, R178, R109 ;  /* 0x0000006db2717220 */ /* 0x001fc60000410000 */
[----:B------:R-:W3:Y:S01]  /*1ce0*/  LDL.LU R116, [R1+0xa4] ;  /* 0x0000a40001747983 */ /* 0x000ee20000300800 */
[----:B----4-:R-:W-:-:S05]  /*1cf0*/  FADD.FTZ R114, R149, R114 ;  /* 0x0000007295727221 */ /* 0x010fca0000010000 */
[----:B------:R0:W-:Y:S04]  /*1d00*/  STL [R1+0x90], R114 ;  /* 0x0000907201007387 */ /* 0x0001e80000100800 */
[----:B0-----:R-:W4:Y:S01]  /*1d10*/  LDL.LU R114, [R1+0x14] ;  /* 0x0000140001727983 */ /* 0x001f220000300800 */
[----:B------:R-:W-:-:S05]  /*1d20*/  FFMA.FTZ R117, R149, R113, R117 ;  /* 0x0000007195757223 */ /* 0x000fca0000010075 */
[----:B------:R0:W-:Y:S04]  /*1d30*/  STL [R1], R117 ;  /* 0x0000007501007387 */ /* 0x0001e80000100800 */
[----:B------:R-:W4:Y:S01]  /*1d40*/  LDL.LU R109, [R1+0xa0] ;  /* 0x0000a000016d7983 */ /* 0x000f220000300800 */
[----:B------:R-:W-:Y:S01]  /*1d50*/  FADD.FTZ R129, R150, R129 ;  /* 0x0000008196817221 */ /* 0x000fe20000010000 */
[----:B0-----:R-:W-:Y:S01]  /*1d60*/  FMUL.FTZ R117, R178, R91 ;  /* 0x0000005bb2757220 */ /* 0x001fe20000410000 */
[----:B------:R-:W-:-:S03]  /*1d70*/  FFMA.FTZ R91, R205, R209, R103 ;  /* 0x000000d1cd5b7223 */ /* 0x000fc60000010067 */
[----:B------:R-:W-:Y:S04]  /*1d80*/  STL [R1+0x9c], R129 ;  /* 0x00009c8101007387 */ /* 0x000fe80000100800 */
[----:B------:R-:W4:Y:S01]  /*1d90*/  LDL.LU R103, [R1+0x10] ;  /* 0x0000100001677983 */ /* 0x000f220000300800 */
[----:B------:R-:W-:Y:S01]  /*1da0*/  FFMA.FTZ R119, R150, R117, R119 ;  /* 0x0000007596777223 */ /* 0x000fe20000010077 */
[----:B------:R-:W-:-:S04]  /*1db0*/  FADD.FTZ R108, RZ, R206 ;  /* 0x000000ceff6c7221 */ /* 0x000fc80000010000 */
[----:B------:R-:W-:Y:S01]  /*1dc0*/  FADD.FTZ R108, R108, R208 ;  /* 0x000000d06c6c7221 */ /* 0x000fe20000010000 */
[----:B------:R0:W-:Y:S01]  /*1dd0*/  STL [R1+0xc], R119 ;  /* 0x00000c7701007387 */ /* 0x0001e20000100800 */
[----:B------:R-:W-:Y:S02]  /*1de0*/  FMUL.FTZ R111, R178, R111 ;  /* 0x0000006fb26f7220 */ /* 0x000fe40000410000 */
[----:B------:R-:W-:Y:S01]  /*1df0*/  FADD.FTZ R108, R108, R209 ;  /* 0x000000d16c6c7221 */ /* 0x000fe20000010000 */
[----:B------:R-:W-:Y:S01]  /*1e00*/  FFMA.FTZ R220, R132, R94, R220 ;  /* 0x0000005e84dc7223 */ /* 0x000fe200000100dc */
[----:B0-----:R-:W-:Y:S01]  /*1e10*/  FMUL.FTZ R119, R178, R90 ;  /* 0x0000005ab2777220 */ /* 0x001fe20000410000 */
        /* <DEDUP_REMOVED lines=20> */
[C---:B--2---:R-:W-:Y:S01]  /*1f60*/  FADD.FTZ R128, R151.reuse, R128 ;  /* 0x0000008097807221 */ /* 0x044fe20000010000 */
[----:B---3--:R-:W-:-:S04]  /*1f70*/  FFMA.FTZ R118, R151, R119, R118 ;  /* 0x0000007797767223 */ /* 0x008fc80000010076 */
[----:B------:R-:W-:Y:S01]  /*1f80*/  STL [R1+0x98], R128 ;  /* 0x0000988001007387 */ /* 0x000fe20000100800 */
[----:B------:R-:W-:-:S03]  /*1f90*/  FADD.FTZ R116, R152, R116 ;  /* 0x0000007498747221 */ /* 0x000fc60000010000 */
[----:B------:R0:W-:Y:S04]  /*1fa0*/  STL [R1+0x8], R118 ;  /* 0x0000087601007387 */ /* 0x0001e80000100800 */
[----:B------:R-:W2:Y:S04]  /*1fb0*/  LDL.LU R224, [R1+0xac] ;  /* 0x0000ac0001e07983 */ /* 0x000ea80000300800 */
[----:B0-----:R-:W3:Y:S04]  /*1fc0*/  LDL.LU R118, [R1+0x1c] ;  /* 0x00001c0001767983 */ /* 0x001ee80000300800 */
[----:B------:R-:W-:Y:S01]  /*1fd0*/  STL [R1+0xa4], R116 ;  /* 0x0000a47401007387 */ /* 0x000fe20000100800 */
[----:B----4-:R-:W-:-:S05]  /*1fe0*/  FFMA.FTZ R114, R152, R111, R114 ;  /* 0x0000006f98727223 */ /* 0x010fca0000010072 */
[----:B------:R0:W-:Y:S04]  /*1ff0*/  STL [R1+0x14], R114 ;  /* 0x0000147201007387 */ /* 0x0001e80000100800 */
[----:B------:R-:W4:Y:S01]  /*2000*/  LDL.LU R129, [R1+0xa8] ;  /* 0x0000a80001817983 */ /* 0x000f220000300800 */
[----:B------:R-:W-:-:S03]  /*2010*/  FADD.FTZ R109, R153, R109 ;  /* 0x0000006d996d7221 */ /* 0x000fc60000010000 */
[----:B------:R-:W4:Y:S01]  /*2020*/  LDL.LU R128, [R1+0x18] ;  /* 0x0000180001807983 */ /* 0x000f220000300800 */
[----:B0-----:R-:W-:-:S03]  /*2030*/  FMUL.FTZ R114, R178, R89 ;  /* 0x00000059b2727220 */ /* 0x001fc60000410000 */
[----:B------:R0:W-:Y:S01]  /*2040*/  STL [R1+0xa0], R109 ;  /* 0x0000a06d01007387 */ /* 0x0001e20000100800 */
[----:B------:R-:W-:-:S03]  /*2050*/  FFMA.FTZ R103, R153, R114, R103 ;  /* 0x0000007299677223 */ /* 0x000fc60000010067 */
[----:B0-----:R-:W4:Y:S01]  /*2060*/  LDL.LU R109, [R1+0xb4] ;  /* 0x0000b400016d7983 */ /* 0x001f220000300800 */
[----:B------:R-:W-:-:S03]  /*2070*/  FADD.FTZ R89, R90, R136 ;  /* 0x000000885a597221 */ /* 0x000fc60000010000 */
[----:B------:R0:W-:Y:S01]  /*2080*/  STL [R1+0x10], R103 ;  /* 0x0000106701007387 */ /* 0x0001e20000100800 */
[----:B------:R-:W-:-:S03]  /*2090*/  FFMA.FTZ R90, R104, R136, R91 ;  /* 0x00000088685a7223 */ /* 0x000fc6000001005b */
[----:B------:R-:W4:Y:S04]  /*20a0*/  LDL.LU R108, [R1+0x24] ;  /* 0x00002400016c7983 */ /* 0x000f280000300800 */
[----:B0-----:R-:W4:Y:S04]  /*20b0*/  LDL.LU R103, [R1+0xb0] ;  /* 0x0000b00001677983 */ /* 0x001f280000300800 */
[----:B------:R-:W4:Y:S01]  /*20c0*/  LDL.LU R91, [R1+0x20] ;  /* 0x00002000015b7983 */ /* 0x000f220000300800 */
[----:B------:R-:W-:Y:S01]  /*20d0*/  FFMA.FTZ R223, R137, R106, R223 ;  /* 0x0000006a89df7223 */ /* 0x000fe200000100df */
[----:B------:R-:W-:Y:S01]  /*20e0*/  FMUL.FTZ R137, R73, R137 ;  /* 0x0000008949897220 */ /* 0x000fe20000410000 */
        /* <DEDUP_REMOVED lines=62> */
[C---:B------:R-:W-:Y:S01]  /*24d0*/  FMUL.FTZ R97, R178.reuse, R97 ;  /* 0x00000061b2617220 */ /* 0x040fe20000410000 */
[C---:B------:R-:W-:Y:S01]  /*24e0*/  FMUL.FTZ R96, R178.reuse, R96 ;  /* 0x00000060b2607220 */ /* 0x040fe20000410000 */
[----:B------:R-:W-:Y:S01]  /*24f0*/  FMUL.FTZ R98, R178, R98 ;  /* 0x00000062b2627220 */ /* 0x000fe20000410000 */
[----:B------:R-:W-:Y:S01]  /*2500*/  FADD.FTZ R227, R158, R227 ;  /* 0x000000e39ee37221 */ /* 0x000fe20000010000 */
[----:B------:R-:W-:Y:S02]  /*2510*/  FMUL.FTZ R99, R178, R99 ;  /* 0x00000063b2637220 */ /* 0x000fe40000410000 */
[----:B------:R-:W-:Y:S01]  /*2520*/  FFMA.FTZ R226, R158, R98, R226 ;  /* 0x000000629ee27223 */ /* 0x000fe200000100e2 */
[----:B------:R-:W-:Y:S01]  /*2530*/  FMUL.FTZ R158, R54, R158 ;  /* 0x0000009e369e7220 */ /* 0x000fe20000410000 */
        /* <DEDUP_REMOVED lines=8> */
[----:B------:R-:W-:Y:S01]  /*25c0*/  FMUL.FTZ R102, R178, R102 ;  /* 0x00000066b2667220 */ /* 0x000fe20000410000 */
[C---:B------:R-:W-:Y:S01]  /*25d0*/  FADD.FTZ R233, R161.reuse, R233 ;  /* 0x000000e9a1e97221 */ /* 0x040fe20000010000 */
[----:B------:R-:W-:Y:S01]  /*25e0*/  FFMA.FTZ R232, R161, R101, R232 ;  /* 0x00000065a1e87223 */ /* 0x000fe200000100e8 */
[----:B------:R-:W-:Y:S01]  /*25f0*/  FMUL.FTZ R161, R49, R161 ;  /* 0x000000a131a17220 */ /* 0x000fe20000410000 */
[C---:B------:R-:W-:Y:S01]  /*2600*/  FADD.FTZ R235, R162.reuse, R235 ;  /* 0x000000eba2eb7221 */ /* 0x040fe20000010000 */
[----:B------:R-:W-:Y:S01]  /*2610*/  FFMA.FTZ R234, R162, R102, R234 ;  /* 0x00000066a2ea7223 */ /* 0x000fe200000100ea */
[----:B------:R-:W-:Y:S01]  /*2620*/  FADD.FTZ R237, R163, R237 ;  /* 0x000000eda3ed7221 */ /* 0x000fe20000010000 */
[----:B------:R-:W-:Y:S01]  /*2630*/  FMUL.FTZ R162, R50, R162 ;  /* 0x000000a232a27220 */ /* 0x000fe20000410000 */
[----:B------:R-:W-:Y:S01]  /*2640*/  FADD.FTZ R212, R164, R212 ;  /* 0x000000d4a4d47221 */ /* 0x000fe20000010000 */
[----:B------:R-:W-:Y:S01]  /*2650*/  FADD.FTZ R211, R165, R211 ;  /* 0x000000d3a5d37221 */ /* 0x000fe20000010000 */
[----:B------:R-:W-:Y:S01]  /*2660*/  FADD.FTZ R214, R166, R214 ;  /* 0x000000d6a6d67221 */ /* 0x000fe20000010000 */
[----:B------:R-:W-:Y:S01]  /*2670*/  FADD.FTZ R213, R167, R213 ;  /* 0x000000d5a7d57221 */ /* 0x000fe20000010000 */
[----:B------:R-:W-:Y:S01]  /*2680*/  UMOV UR6, 0xffffffff ;  /* 0xffffffff00067882 */ /* 0x000fe20000000000 */
[C---:B--2---:R-:W-:Y:S01]  /*2690*/  FADD.FTZ R224, R154.reuse, R224 ;  /* 0x000000e09ae07221 */ /* 0x044fe20000010000 */
[----:B---3--:R-:W-:-:S04]  /*26a0*/  FFMA.FTZ R118, R154, R116, R118 ;  /* 0x000000749a767223 */ /* 0x008fc80000010076 */
[----:B------:R-:W-:Y:S01]  /*26b0*/  STL [R1+0xac], R224 ;  /* 0x0000ace001007387 */ /* 0x000fe20000100800 */
[----:B------:R-:W-:-:S03]  /*26c0*/  FMUL.FTZ R154, R58, R154 ;  /* 0x0000009a3a9a7220 */ /* 0x000fc60000410000 */
[----:B------:R0:W-:Y:S01]  /*26d0*/  STL [R1+0x1c], R118 ;  /* 0x00001c7601007387 */ /* 0x0001e20000100800 */
[----:B------:R-:W-:Y:S01]  /*26e0*/  FADD.FTZ R88, R88, R154 ;  /* 0x0000009a58587221 */ /* 0x000fe20000010000 */
[----:B------:R-:W-:Y:S01]  /*26f0*/  FFMA.FTZ R89, R116, R154, R89 ;  /* 0x0000009a74597223 */ /* 0x000fe20000010059 */
[----:B0-----:R-:W-:Y:S01]  /*2700*/  FMUL.FTZ R118, R178, R115 ;  /* 0x00000073b2767220 */ /* 0x001fe20000410000 */
[----:B----4-:R-:W-:-:S03]  /*2710*/  FADD.FTZ R129, R155, R129 ;  /* 0x000000819b817221 */ /* 0x010fc60000010000 */
[----:B------:R-:W-:Y:S01]  /*2720*/  FFMA.FTZ R128, R155, R118, R128 ;  /* 0x000000769b807223 */ /* 0x000fe20000010080 */
[----:B------:R-:W-:-:S04]  /*2730*/  FMUL.FTZ R155, R59, R155 ;  /* 0x0000009b3b9b7220 */ /* 0x000fc80000410000 */
[----:B------:R-:W-:Y:S01]  /*2740*/  FADD.FTZ R88, R88, R155 ;  /* 0x0000009b58587221 */ /* 0x000fe20000010000 */
[----:B------:R-:W-:Y:S01]  /*2750*/  FFMA.FTZ R89, R118, R155, R89 ;  /* 0x0000009b76597223 */ /* 0x000fe20000010059 */
[C---:B------:R-:W-:Y:S01]  /*2760*/  FADD.FTZ R109, R156.reuse, R109 ;  /* 0x0000006d9c6d7221 */ /* 0x040fe20000010000 */
[----:B------:R-:W-:Y:S01]  /*2770*/  FFMA.FTZ R108, R156, R97, R108 ;  /* 0x000000619c6c7223 */ /* 0x000fe2000001006c */
[----:B------:R-:W-:-:S04]  /*2780*/  FMUL.FTZ R156, R52, R156 ;  /* 0x0000009c349c7220 */ /* 0x000fc80000410000 */
[----:B------:R-:W-:Y:S01]  /*2790*/  FADD.FTZ R88, R88, R156 ;  /* 0x0000009c58587221 */ /* 0x000fe20000010000 */
[----:B------:R-:W-:Y:S01]  /*27a0*/  FADD.FTZ R103, R157, R103 ;  /* 0x000000679d677221 */ /* 0x000fe20000010000 */
[----:B------:R-:W-:Y:S01]  /*27b0*/  FFMA.FTZ R90, R97, R156, R89 ;  /* 0x0000009c615a7223 */ /* 0x000fe20000010059 */
[----:B------:R-:W-:Y:S01]  /*27c0*/  FFMA.FTZ R91, R157, R96, R91 ;  /* 0x000000609d5b7223 */ /* 0x000fe2000001005b */
[----:B------:R-:W-:-:S04]  /*27d0*/  FMUL.FTZ R157, R53, R157 ;  /* 0x0000009d359d7220 */ /* 0x000fc80000410000 */
[----:B------:R-:W-:Y:S01]  /*27e0*/  FADD.FTZ R89, R88, R157 ;  /* 0x0000009d58597221 */ /* 0x000fe20000010000 */
[----:B------:R-:W-:Y:S01]  /*27f0*/  FFMA.FTZ R88, R96, R157, R90 ;  /* 0x0000009d60587223 */ /* 0x000fe2000001005a */
[----:B------:R-:W-:Y:S02]  /*2800*/  STL [R1+0xa8], R129 ;  /* 0x0000a88101007387 */ /* 0x000fe40000100800 */
[----:B------:R-:W-:Y:S01]  /*2810*/  FADD.FTZ R89, R89, R158 ;  /* 0x0000009e59597221 */ /* 0x000fe20000010000 */
[----:B------:R-:W-:Y:S01]  /*2820*/  FFMA.FTZ R88, R98, R158, R88 ;  /* 0x0000009e62587223 */ /* 0x000fe20000010058 */
[----:B------:R-:W-:Y:S02]  /*2830*/  STL [R1+0x18], R128 ;  /* 0x0000188001007387 */ /* 0x000fe40000100800 */
[----:B------:R-:W-:Y:S02]  /*2840*/  FADD.FTZ R89, R89, R159 ;  /* 0x0000009f59597221 */ /* 0x000fe40000010000 */
[----:B------:R-:W-:Y:S01]  /*2850*/  STL [R1+0xb4], R109 ;  /* 0x0000b46d01007387 */ /* 0x000fe20000100800 */
[----:B------:R-:W-:-:S03]  /*2860*/  FFMA.FTZ R88, R99, R159, R88 ;  /* 0x0000009f63587223 */ /* 0x000fc60000010058 */
[----:B------:R0:W-:Y:S04]  /*2870*/  STL [R1+0x24], R108 ;  /* 0x0000246c01007387 */ /* 0x0001e80000100800 */
[----:B------:R1:W-:Y:S01]  /*2880*/  STL [R1+0xb0], R103 ;  /* 0x0000b06701007387 */ /* 0x0003e20000100800 */
[----:B------:R-:W-:-:S03]  /*2890*/  FADD.FTZ R89, R89, R160 ;  /* 0x000000a059597221 */ /* 0x000fc60000010000 */
[----:B------:R2:W-:Y:S01]  /*28a0*/  STL [R1+0x20], R91 ;  /* 0x0000205b01007387 */ /* 0x0005e20000100800 */
[----:B0-----:R-:W-:Y:S02]  /*28b0*/  FMUL.FTZ R108, R178, R238 ;  /* 0x000000eeb26c7220 */ /* 0x001fe40000410000 */
[----:B------:R-:W0:Y:S01]  /*28c0*/  S2R R238, SR_TID.X ;  /* 0x0000000000ee7919 */ /* 0x000e220000002100 */
[----:B------:R-:W-:Y:S01]  /*28d0*/  FFMA.FTZ R88, R100, R160, R88 ;  /* 0x000000a064587223 */ /* 0x000fe20000010058 */
[----:B-1----:R-:W-:Y:S01]  /*28e0*/  FMUL.FTZ R103, R178, R112 ;  /* 0x00000070b2677220 */ /* 0x002fe20000410000 */
[----:B------:R2:W-:Y:S04]  /*28f0*/  STL [R1+0xbc], R227 ;  /* 0x0000bce301007387 */ /* 0x0005e80000100800 */
[----:B------:R2:W-:Y:S04]  /*2900*/  STL [R1+0x2c], R226 ;  /* 0x00002ce201007387 */ /* 0x0005e80000100800 */
[----:B------:R2:W-:Y:S01]  /*2910*/  STL [R1+0xb8], R229 ;  /* 0x0000b8e501007387 */ /* 0x0005e20000100800 */
[----:B------:R-:W-:-:S03]  /*2920*/  FFMA.FTZ R236, R163, R103, R236 ;  /* 0x00000067a3ec7223 */ /* 0x000fc600000100ec */
[----:B------:R2:W-:Y:S01]  /*2930*/  STL [R1+0x28], R228 ;  /* 0x000028e401007387 */ /* 0x0005e20000100800 */
[----:B------:R-:W-:-:S03]  /*2940*/  FADD.FTZ R89, R89, R161 ;  /* 0x000000a159597221 */ /* 0x000fc60000010000 */
[----:B------:R2:W-:Y:S01]  /*2950*/  STL [R1+0xc4], R231 ;  /* 0x0000c4e701007387 */ /* 0x0005e20000100800 */
[----:B------:R-:W-:-:S03]  /*2960*/  FFMA.FTZ R88, R101, R161, R88 ;  /* 0x000000a165587223 */ /* 0x000fc60000010058 */
[----:B------:R2:W-:Y:S04]  /*2970*/  STL [R1+0x34], R230 ;  /* 0x000034e601007387 */ /* 0x0005e80000100800 */
[----:B------:R2:W-:Y:S01]  /*2980*/  STL [R1+0xc0], R233 ;  /* 0x0000c0e901007387 */ /* 0x0005e20000100800 */
[----:B------:R-:W-:-:S03]  /*2990*/  FMUL.FTZ R163, R51, R163 ;  /* 0x000000a333a37220 */ /* 0x000fc60000410000 */
[----:B------:R2:W-:Y:S01]  /*29a0*/  STL [R1+0x30], R232 ;  /* 0x000030e801007387 */ /* 0x0005e20000100800 */
[----:B------:R-:W-:-:S03]  /*29b0*/  FADD.FTZ R89, R89, R162 ;  /* 0x000000a259597221 */ /* 0x000fc60000010000 */
[----:B------:R2:W-:Y:S01]  /*29c0*/  STL [R1+0xcc], R235 ;  /* 0x0000cceb01007387 */ /* 0x0005e20000100800 */
[----:B------:R-:W-:-:S03]  /*29d0*/  FFMA.FTZ R88, R102, R162, R88 ;  /* 0x000000a266587223 */ /* 0x000fc60000010058 */
[----:B------:R2:W-:Y:S01]  /*29e0*/  STL [R1+0x3c], R234 ;  /* 0x00003cea01007387 */ /* 0x0005e20000100800 */
[----:B------:R-:W-:-:S03]  /*29f0*/  FFMA.FTZ R168, R164, R108, R168 ;  /* 0x0000006ca4a87223 */ /* 0x000fc600000100a8 */
[----:B------:R2:W-:Y:S01]  /*2a00*/  STL [R1+0xc8], R237 ;  /* 0x0000c8ed01007387 */ /* 0x0005e20000100800 */
[----:B------:R-:W-:-:S03]  /*2a10*/  FMUL.FTZ R109, R178, R239 ;  /* 0x000000efb26d7220 */ /* 0x000fc60000410000 */
[----:B------:R2:W-:Y:S01]  /*2a20*/  STL [R1+0x38], R236 ;  /* 0x000038ec01007387 */ /* 0x0005e20000100800 */
        /* <DEDUP_REMOVED lines=17> */
[----:B0-----:R-:W-:-:S02]  /*2b40*/  LOP3.LUT P3, RZ, R238, 0x1f, RZ, 0xc0, !PT ;  /* 0x0000001feeff7812 */ /* 0x001fc4000786c0ff */
[----:B------:R-:W-:Y:S01]  /*2b50*/  FADD.FTZ R90, R89, R167 ;  /* 0x000000a7595a7221 */ /* 0x000fe20000010000 */
[----:B------:R-:W-:Y:S01]  /*2b60*/  FFMA.FTZ R89, R115, R167, R88 ;  /* 0x000000a773597223 */ /* 0x000fe20000010058 */
[----:B--2---:R-:W-:Y:S09]  /*2b70*/  BRA.DIV UR6, `(.L_x_15548) ;  /* 0x0000002606487947 */ /* 0x004ff2000b800000 */
        /* <DEDUP_REMOVED lines=18> */
.L_x_15569:
        /* <DEDUP_REMOVED lines=62> */
.L_x_15549:
        /* <DEDUP_REMOVED lines=11> */
[-CC-:B------:R-:W-:Y:S01]  /*3130*/  FFMA.FTZ R105, R105, R129.reuse, R128.reuse ;  /* 0x0000008169697223 */ /* 0x180fe20000010080 */
        /* <DEDUP_REMOVED lines=15> */
[-CC-:B------:R-:W-:Y:S01]  /*3230*/  FFMA.FTZ R104, R104, R129.reuse, R128.reuse ;  /* 0x0000008168687223 */ /* 0x180fe20000010080 */
        /* <DEDUP_REMOVED lines=12> */
[----:B------:R-:W-:Y:S01]  /*3300*/  FMUL.FTZ R88, R132, R179 ;  /* 0x000000b384587220 */ /* 0x000fe20000410000 */
        /* <DEDUP_REMOVED lines=28> */
.L_x_15550:
        /* <DEDUP_REMOVED lines=21> */
.L_x_15551:
[----:B0-----:R-:W-:Y:S01]  /*3620*/  FMUL.FTZ R90, R94, UR15 ;  /* 0x0000000f5e5a7c20 */ /* 0x001fe20008410000 */
[----:B------:R-:W-:Y:S01]  /*3630*/  SEL R91, R95, RZ, P6 ;  /* 0x000000ff5f5b7207 */ /* 0x000fe20003000000 */
[--C-:B------:R-:W-:Y:S01]  /*3640*/  FFMA.FTZ R127, R127, R129, R128.reuse ;  /* 0x000000817f7f7223 */ /* 0x100fe20000010080 */
[----:B------:R-:W-:Y:S01]  /*3650*/  LOP3.LUT P6, RZ, R197, 0xff0000, RZ, 0xc0, !PT ;  /* 0x00ff0000c5ff7812 */ /* 0x000fe200078cc0ff */
[----:B------:R-:W-:Y:S01]  /*3660*/  FMUL.FTZ R137, R137, R179 ;  /* 0x000000b389897220 */ /* 0x000fe20000410000 */
[--C-:B------:R-:W-:Y:S01]  /*3670*/  FFMA.FTZ R126, R126, R129, R128.reuse ;  /* 0x000000817e7e7223 */ /* 0x100fe20000010080 */
[----:B------:R-:W-:Y:S01]  /*3680*/  FADD.FTZ R127, R143, -R127 ;  /* 0x8000007f8f7f7221 */ /* 0x000fe20000010000 */
[----:B------:R-:W-:Y:S01]  /*3690*/  SEL R90, R90, RZ, P6 ;  /* 0x000000ff5a5a7207 */ /* 0x000fe20003000000 */
[----:B------:R-:W-:Y:S01]  /*36a0*/  FMUL.FTZ R89, R137, UR15 ;  /* 0x0000000f89597c20 */ /* 0x000fe20008410000 */
[----:B------:R-:W-:Y:S01]  /*36b0*/  LOP3.LUT P6, RZ, R197, 0xff00, RZ, 0xc0, !PT ;  /* 0x0000ff00c5ff7812 */ /* 0x000fe200078cc0ff */
[----:B------:R-:W-:Y:S01]  /*36c0*/  FMUL.FTZ R136, R136, R179 ;  /* 0x000000b388887220 */ /* 0x000fe20000410000 */
[----:B------:R-:W-:Y:S01]  /*36d0*/  FFMA.FTZ R123, R123, R129, R128 ;  /* 0x000000817b7b7223 */ /* 0x000fe20000010080 */
[----:B------:R-:W-:Y:S01]  /*36e0*/  FMUL.FTZ R107, R178, R127 ;  /* 0x0000007fb26b7220 */ /* 0x000fe20000410000 */
[----:B------:R-:W-:Y:S01]  /*36f0*/  FADD.FTZ R126, R142, -R126 ;  /* 0x8000007e8e7e7221 */ /* 0x000fe20000010000 */
[----:B------:R-:W-:Y:S01]  /*3700*/  FFMA.FTZ R124, R124, R129, R128 ;  /* 0x000000817c7c7223 */ /* 0x000fe20000010080 */
[----:B------:R-:W-:Y:S01]  /*3710*/  FMUL.FTZ R88, R136, UR15 ;  /* 0x0000000f88587c20 */ /* 0x000fe20008410000 */
[----:B------:R-:W-:Y:S01]  /*3720*/  SEL R89, R89, RZ, P6 ;  /* 0x000000ff59597207 */ /* 0x000fe20003000000 */
[----:B------:R-:W-:Y:S01]  /*3730*/  FADD.FTZ R140, R140, -R123 ;  /* 0x8000007b8c8c7221 */ /* 0x000fe20000010000 */
[----:B------:R-:W-:Y:S01]  /*3740*/  LOP3.LUT P5, RZ, R197, 0xff, RZ, 0xc0, !PT ;  /* 0x000000ffc5ff7812 */ /* 0x000fe200078ac0ff */
[----:B------:R-:W-:Y:S01]  /*3750*/  @P0 FADD.FTZ R107, R31, R107 ;  /* 0x0000006b1f6b0221 */ /* 0x000fe20000010000 */
[----:B------:R-:W-:Y:S01]  /*3760*/  IADD3 R196, P6, R196, UR18, RZ ;  /* 0x00000012c4c47c10 */ /* 0x000fe2000ffde0ff */
[----:B------:R-:W-:Y:S01]  /*3770*/  FMUL.FTZ R123, R178, R126 ;  /* 0x0000007eb27b7220 */ /* 0x000fe20000410000 */
[----:B------:R-:W-:Y:S01]  /*3780*/  FADD.FTZ R124, R141, -R124 ;  /* 0x8000007c8d7c7221 */ /* 0x000fe20000010000 */
        /* <DEDUP_REMOVED lines=8> */
[-C--:B------:R-:W-:Y:S01]  /*3810*/  FMUL.FTZ R92, R123, R179.reuse ;  /* 0x000000b37b5c7220 */ /* 0x080fe20000410000 */
[----:B------:R-:W-:Y:S01]  /*3820*/  @P0 FADD.FTZ R124, R29, R124 ;  /* 0x0000007c1d7c0221 */ /* 0x000fe20000010000 */
[----:B------:R-:W-:Y:S01]  /*3830*/  FMUL.FTZ R140, R178, R140 ;  /* 0x0000008cb28c7220 */ /* 0x000fe20000410000 */
[----:B------:R-:W-:Y:S01]  /*3840*/  SEL R95, R93, RZ, P5 ;  /* 0x000000ff5d5f7207 */ /* 0x000fe20002800000 */
[----:B------:R-:W-:Y:S01]  /*3850*/  FMUL.FTZ R92, R92, UR15 ;  /* 0x0000000f5c5c7c20 */ /* 0x000fe20008410000 */
[----:B------:R-:W-:Y:S01]  /*3860*/  LOP3.LUT P6, RZ, R194, 0xff0000, RZ, 0xc0, !PT ;  /* 0x00ff0000c2ff7812 */ /* 0x000fe200078cc0ff */
        /* <DEDUP_REMOVED lines=28> */
.L_x_15552:
        /* <DEDUP_REMOVED lines=21> */
.L_x_15553:
[-CC-:B0-----:R-:W-:Y:S01]  /*3b80*/  FFMA.FTZ R88, R119, R129.reuse, R128.reuse ;  /* 0x0000008177587223 */ /* 0x181fe20000010080 */
[----:B------:R-:W-:Y:S01]  /*3b90*/  FMUL.FTZ R90, R120, UR15 ;  /* 0x0000000f785a7c20 */ /* 0x000fe20008410000 */
[----:B------:R-:W-:Y:S01]  /*3ba0*/  SEL R91, R121, RZ, P6 ;  /* 0x000000ff795b7207 */ /* 0x000fe20003000000 */
[-CC-:B------:R-:W-:Y:S01]  /*3bb0*/  FFMA.FTZ R89, R110, R129.reuse, R128.reuse ;  /* 0x000000816e597223 */ /* 0x180fe20000010080 */
[----:B------:R-:W-:Y:S01]  /*3bc0*/  FFMA.FTZ R117, R117, R129, R128 ;  /* 0x0000008175757223 */ /* 0x000fe20000010080 */
[----:B------:R-:W-:Y:S01]  /*3bd0*/  LOP3.LUT P6, RZ, R189, 0xff0000, RZ, 0xc0, !PT ;  /* 0x00ff0000bdff7812 */ /* 0x000fe200078cc0ff */
[-C--:B------:R-:W-:Y:S01]  /*3be0*/  FMUL.FTZ R106, R106, R179.reuse ;  /* 0x000000b36a6a7220 */ /* 0x080fe20000410000 */
[----:B------:R-:W-:Y:S01]  /*3bf0*/  FADD.FTZ R151, R151, -R88 ;  /* 0x8000005897977221 */ /* 0x000fe20000010000 */
[----:B-1----:R-:W-:Y:S01]  /*3c00*/  FADD.FTZ R93, R148, -R89 ;  /* 0x80000059945d7221 */ /* 0x002fe20000010000 */
[----:B------:R-:W-:Y:S01]  /*3c10*/  FADD.FTZ R117, R150, -R117 ;  /* 0x8000007596757221 */ /* 0x000fe20000010000 */
[----:B------:R-:W-:Y:S01]  /*3c20*/  SEL R90, R90, RZ, P6 ;  /* 0x000000ff5a5a7207 */ /* 0x000fe20003000000 */
[----:B------:R-:W-:Y:S01]  /*3c30*/  FMUL.FTZ R89, R106, UR15 ;  /* 0x0000000f6a597c20 */ /* 0x000fe20008410000 */
[----:B------:R-:W-:Y:S01]  /*3c40*/  LOP3.LUT P6, RZ, R189, 0xff00, RZ, 0xc0, !PT ;  /* 0x0000ff00bdff7812 */ /* 0x000fe200078cc0ff */
[----:B------:R-:W-:Y:S01]  /*3c50*/  FMUL.FTZ R88, R107, R179 ;  /* 0x000000b36b587220 */ /* 0x000fe20000410000 */
[C---:B------:R-:W-:Y:S01]  /*3c60*/  FMUL.FTZ R110, R178.reuse, R151 ;  /* 0x00000097b26e7220 */ /* 0x040fe20000410000 */
[----:B------:R-:W-:Y:S01]  /*3c70*/  FMUL.FTZ R107, R178, R117 ;  /* 0x00000075b26b7220 */ /* 0x000fe20000410000 */
[----:B------:R-:W-:Y:S01]  /*3c80*/  FFMA.FTZ R92, R113, R129, R128 ;  /* 0x00000081715c7223 */ /* 0x000fe20000010080 */
[----:B------:R-:W-:Y:S01]  /*3c90*/  FMUL.FTZ R88, R88, UR15 ;  /* 0x0000000f58587c20 */ /* 0x000fe20008410000 */
[----:B------:R-:W-:Y:S01]  /*3ca0*/  SEL R89, R89, RZ, P6 ;  /* 0x000000ff59597207 */ /* 0x000fe20003000000 */
[----:B------:R-:W-:Y:S01]  /*3cb0*/  @P0 FADD.FTZ R110, R23, R110 ;  /* 0x0000006e176e0221 */ /* 0x000fe20000010000 */
[----:B------:R-:W-:Y:S01]  /*3cc0*/  LOP3.LUT P5, RZ, R189, 0xff, RZ, 0xc0, !PT ;  /* 0x000000ffbdff7812 */ /* 0x000fe200078ac0ff */
[----:B------:R-:W-:Y:S01]  /*3cd0*/  @P0 FADD.FTZ R107, R22, R107 ;  /* 0x0000006b166b0221 */ /* 0x000fe20000010000 */
[----:B------:R-:W-:Y:S01]  /*3ce0*/  IADD3 R188, P6, R188, UR18, RZ ;  /* 0x00000012bcbc7c10 */ /* 0x000fe2000ffde0ff */
[----:B------:R-:W-:Y:S01]  /*3cf0*/  FADD.FTZ R149, R149, -R92 ;  /* 0x8000005c95957221 */ /* 0x000fe20000010000 */
[-C--:B------:R-:W-:Y:S01]  /*3d00*/  FMUL.FTZ R94, R110, R179.reuse ;  /* 0x000000b36e5e7220 */ /* 0x080fe20000410000 */
[----:B------:R-:W-:Y:S01]  /*3d10*/  SEL R88, R88, RZ, P5 ;  /* 0x000000ff58587207 */ /* 0x000fe20002800000 */
[----:B------:R-:W-:Y:S01]  /*3d20*/  FMUL.FTZ R92, R107, R179 ;  /* 0x000000b36b5c7220 */ /* 0x000fe20000410000 */
[----:B------:R-:W-:Y:S01]  /*3d30*/  IADD3.X R189, R187, UR19, RZ, P6, !PT ;  /* 0x00000013bbbd7c10 */ /* 0x000fe2000b7fe4ff */
[----:B------:R-:W-:Y:S01]  /*3d40*/  FMUL.FTZ R120, R178, R149 ;  /* 0x00000095b2787220 */ /* 0x000fe20000410000 */
[----:B------:R-:W-:Y:S01]  /*3d50*/  FMUL.FTZ R94, R94, UR15 ;  /* 0x0000000f5e5e7c20 */ /* 0x000fe20008410000 */
[----:B------:R-:W-:Y:S01]  /*3d60*/  LOP3.LUT P5, RZ, R186, 0xff000000, RZ, 0xc0, !PT ;  /* 0xff000000baff7812 */ /* 0x000fe200078ac0ff */
[----:B------:R-:W-:Y:S01]  /*3d70*/  FMUL.FTZ R92, R92, UR15 ;  /* 0x0000000f5c5c7c20 */ /* 0x000fe20008410000 */
[----:B------:R0:W-:Y:S01]  /*3d80*/  STG.E.128 desc[UR4][R188.64], R88 ;  /* 0x00000058bc007986 */ /* 0x0001e2000c101d04 */
[----:B------:R-:W-:Y:S01]  /*3d90*/  LOP3.LUT P6, RZ, R186, 0xff0000, RZ, 0xc0, !PT ;  /* 0x00ff0000baff7812 */ /* 0x000fe200078cc0ff */
[----:B------:R-:W-:Y:S01]  /*3da0*/  @P0 FADD.FTZ R120, R21, R120 ;  /* 0x0000007815780221 */ /* 0x000fe20000010000 */
[--C-:B------:R-:W-:Y:S01]  /*3db0*/  FFMA.FTZ R105, R111, R129, R128.reuse ;  /* 0x000000816f697223 */ /* 0x100fe20000010080 */
[----:B------:R-:W-:Y:S01]  /*3dc0*/  FMUL.FTZ R111, R178, R93 ;  /* 0x0000005db26f7220 */ /* 0x000fe20000410000 */
[----:B------:R-:W-:Y:S01]  /*3dd0*/  SEL R95, R94, RZ, P5 ;  /* 0x000000ff5e5f7207 */ /* 0x000fe20002800000 */
[--C-:B------:R-:W-:Y:S01]  /*3de0*/  FFMA.FTZ R118, R118, R129, R128.reuse ;  /* 0x0000008176767223 */ /* 0x100fe20000010080 */
[----:B------:R-:W-:Y:S01]  /*3df0*/  SEL R94, R92, RZ, P6 ;  /* 0x000000ff5c5e7207 */ /* 0x000fe20003000000 */
[-C--:B------:R-:W-:Y:S01]  /*3e00*/  FMUL.FTZ R92, R120, R179.reuse ;  /* 0x000000b3785c7220 */ /* 0x080fe20000410000 */
[----:B------:R-:W-:Y:S01]  /*3e10*/  @P0 FADD.FTZ R111, R20, R111 ;  /* 0x0000006f146f0221 */ /* 0x000fe20000010000 */
[----:B------:R-:W-:Y:S01]  /*3e20*/  LOP3.LUT P6, RZ, R186, 0xff00, RZ, 0xc0, !PT ;  /* 0x0000ff00baff7812 */ /* 0x000fe200078cc0ff */
[----:B------:R-:W-:Y:S01]  /*3e30*/  FADD.FTZ R113, R152, -R105 ;  /* 0x8000006998717221 */ /* 0x000fe20000010000 */
[----:B------:R-:W-:Y:S01]  /*3e40*/  FMUL.FTZ R93, R92, UR15 ;  /* 0x0000000f5c5d7c20 */ /* 0x000fe20008410000 */
[----:B------:R-:W-:Y:S01]  /*3e50*/  FMUL.FTZ R92, R111, R179 ;  /* 0x000000b36f5c7220 */ /* 0x000fe20000410000 */
[-CC-:B------:R-:W-:Y:S01]  /*3e60*/  FFMA.FTZ R114, R114, R129.reuse, R128.reuse ;  /* 0x0000008172727223 */ /* 0x180fe20000010080 */
[----:B------:R-:W-:Y:S01]  /*3e70*/  FFMA.FTZ R105, R116, R129, R128 ;  /* 0x0000008174697223 */ /* 0x000fe20000010080 */
[----:B------:R-:W-:Y:S01]  /*3e80*/  LOP3.LUT P5, RZ, R186, 0xff, RZ, 0xc0, !PT ;  /* 0x000000ffbaff7812 */ /* 0x000fe200078ac0ff */
[----:B------:R-:W-:Y:S01]  /*3e90*/  FMUL.FTZ R92, R92, UR15 ;  /* 0x0000000f5c5c7c20 */ /* 0x000fe20008410000 */
[----:B------:R-:W-:Y:S01]  /*3ea0*/  SEL R93, R93, RZ, P6 ;  /* 0x000000ff5d5d7207 */ /* 0x000fe20003000000 */
[----:B------:R-:W-:Y:S01]  /*3eb0*/  FADD.FTZ R155, R155, -R118 ;  /* 0x800000769b9b7221 */ /* 0x000fe20000010000 */
[----:B------:R-:W-:Y:S01]  /*3ec0*/  IADD3 R104, P6, R185, UR18, RZ ;  /* 0x00000012b9687c10 */ /* 0x000fe2000ffde0ff */
[----:B------:R-:W-:Y:S01]  /*3ed0*/  FADD.FTZ R153, R153, -R114 ;  /* 0x8000007299997221 */ /* 0x000fe20000010000 */
[----:B------:R-:W-:Y:S01]  /*3ee0*/  FADD.FTZ R117, R154, -R105 ;  /* 0x800000699a757221 */ /* 0x000fe20000010000 */
[----:B------:R-:W-:Y:S01]  /*3ef0*/  FMUL.FTZ R114, R178, R155 ;  /* 0x0000009bb2727220 */ /* 0x000fe20000410000 */
        /* <DEDUP_REMOVED lines=10> */
.L_x_15554:
[----:B------:R1:W-:Y:S01]  /*3fa0*/  STG.E.128 desc[UR4][R104.64], R92 ;  /* 0x0000005c68007986 */ /* 0x0003e2000c101d04 */
[C---:B------:R-:W-:Y:S01]  /*3fb0*/  FMUL.FTZ R117, R178.reuse, R117 ;  /* 0x00000075b2757220 */ /* 0x040fe20000410000 */
[----:B------:R-:W-:Y:S01]  /*3fc0*/  @P0 FADD.FTZ R114, R19, R114 ;  /* 0x0000007213720221 */ /* 0x000fe20000010000 */
[C---:B------:R-:W-:Y:S01]  /*3fd0*/  FMUL.FTZ R113, R178.reuse, R113 ;  /* 0x00000071b2717220 */ /* 0x040fe20000410000 */
[----:B0-----:R-:W-:Y:S01]  /*3fe0*/  FMUL.FTZ R106, R178, R153 ;  /* 0x00000099b26a7220 */ /* 0x001fe20000410000 */
[----:B------:R-:W-:Y:S01]  /*3ff0*/  @P0 FADD.FTZ R117, R18, R117 ;  /* 0x0000007512750221 */ /* 0x000fe20000010000 */
[-C--:B------:R-:W-:Y:S01]  /*4000*/  FMUL.FTZ R88, R114, R179.reuse ;  /* 0x000000b372587220 */ /* 0x080fe20000410000 */
[----:B------:R-:W-:Y:S01]  /*4010*/  @P0 FADD.FTZ R113, R16, R113 ;  /* 0x0000007110710221 */ /* 0x000fe20000010000 */
[----:B------:R-:W-:Y:S01]  /*4020*/  @P0 FADD.FTZ R106, R17, R106 ;  /* 0x0000006a116a0221 */ /* 0x000fe20000010000 */
[----:B------:R-:W-:Y:S01]  /*4030*/  FMUL.FTZ R107, R117, R179 ;  /* 0x000000b3756b7220 */ /* 0x000fe20000410000 */
        /* <DEDUP_REMOVED lines=9> */
.L_x_15555:
[----:B0-----:R-:W-:Y:S01]  /*40d0*/  FMUL.FTZ R90, R107, UR15 ;  /* 0x0000000f6b5a7c20 */ /* 0x001fe20008410000 */
[----:B------:R-:W-:Y:S01]  /*40e0*/  LOP3.LUT P5, RZ, R180, 0xff0000, RZ, 0xc0, !PT ;  /* 0x00ff0000b4ff7812 */ /* 0x000fe200078ac0ff */
[----:B------:R-:W-:Y:S01]  /*40f0*/  FMUL.FTZ R106, R106, R179 ;  /* 0x000000b36a6a7220 */ /* 0x000fe20000410000 */
[----:B-1----:R-:W-:Y:S01]  /*4100*/  FFMA.FTZ R92, R99, R129, R128 ;  /* 0x00000081635c7223 */ /* 0x002fe20000010080 */
[----:B------:R-:W-:Y:S01]  /*4110*/  LOP3.LUT P6, RZ, R180, 0xff000000, RZ, 0xc0, !PT ;  /* 0xff000000b4ff7812 */ /* 0x000fe200078cc0ff */
[----:B------:R-:W-:Y:S01]  /*4120*/  FMUL.FTZ R113, R113, R179 ;  /* 0x000000b371717220 */ /* 0x000fe20000410000 */
[----:B------:R-:W-:Y:S01]  /*4130*/  SEL R90, R90, RZ, P5 ;  /* 0x000000ff5a5a7207 */ /* 0x000fe20002800000 */
[----:B------:R-:W-:Y:S01]  /*4140*/  FMUL.FTZ R89, R106, UR15 ;  /* 0x0000000f6a597c20 */ /* 0x000fe20008410000 */
[----:B------:R-:W-:Y:S01]  /*4150*/  LOP3.LUT P5, RZ, R180, 0xff00, RZ, 0xc0, !PT ;  /* 0x0000ff00b4ff7812 */ /* 0x000fe200078ac0ff */
[----:B------:R-:W-:Y:S01]  /*4160*/  FADD.FTZ R159, R159, -R92 ;  /* 0x8000005c9f9f7221 */ /* 0x000fe20000010000 */
[----:B------:R-:W-:Y:S01]  /*4170*/  SEL R91, R110, RZ, P6 ;  /* 0x000000ff6e5b7207 */ /* 0x000fe20003000000 */
[-CC-:B------:R-:W-:Y:S01]  /*4180*/  FFMA.FTZ R96, R96, R129.reuse, R128.reuse ;  /* 0x0000008160607223 */ /* 0x180fe20000010080 */
[----:B------:R-:W-:Y:S01]  /*4190*/  FFMA.FTZ R93, R98, R129, R128 ;  /* 0x00000081625d7223 */ /* 0x000fe20000010080 */
[----:B------:R-:W-:Y:S01]  /*41a0*/  FMUL.FTZ R88, R113, UR15 ;  /* 0x0000000f71587c20 */ /* 0x000fe20008410000 */
[----:B------:R-:W-:Y:S01]  /*41b0*/  SEL R89, R89, RZ, P5 ;  /* 0x000000ff59597207 */ /* 0x000fe20002800000 */
[----:B------:R-:W-:Y:S01]  /*41c0*/  FMUL.FTZ R104, R178, R159 ;  /* 0x0000009fb2687220 */ /* 0x000fe20000410000 */
[----:B------:R-:W-:Y:S01]  /*41d0*/  LOP3.LUT P6, RZ, R180, 0xff, RZ, 0xc0, !PT ;  /* 0x000000ffb4ff7812 */ /* 0x000fe200078cc0ff */
[----:B------:R-:W-:Y:S01]  /*41e0*/  FADD.FTZ R157, R157, -R96 ;  /* 0x800000609d9d7221 */ /* 0x000fe20000010000 */
[----:B------:R-:W-:Y:S01]  /*41f0*/  IADD3 R170, P5, R170, UR18, RZ ;  /* 0x00000012aaaa7c10 */ /* 0x000fe2000ffbe0ff */
[----:B------:R-:W-:Y:S01]  /*4200*/  FADD.FTZ R93, R158, -R93 ;  /* 0x8000005d9e5d7221 */ /* 0x000fe20000010000 */
[----:B------:R-:W-:Y:S01]  /*4210*/  FFMA.FTZ R97, R97, R129, R128 ;  /* 0x0000008161617223 */ /* 0x000fe20000010080 */
[----:B------:R-:W-:Y:S01]  /*4220*/  SEL R88, R88, RZ, P6 ;  /* 0x000000ff58587207 */ /* 0x000fe20003000000 */
[----:B------:R-:W-:Y:S01]  /*4230*/  @P0 FADD.FTZ R104, R15, R104 ;  /* 0x000000680f680221 */ /* 0x000fe20000010000 */
[----:B------:R-:W-:Y:S01]  /*4240*/  IADD3.X R171, R171, UR19, RZ, P5, !PT ;  /* 0x00000013abab7c10 */ /* 0x000fe2000affe4ff */
[C---:B------:R-:W-:Y:S01]  /*4250*/  FMUL.FTZ R105, R178.reuse, R93 ;  /* 0x0000005db2697220 */ /* 0x040fe20000410000 */
[----:B------:R-:W-:Y:S01]  /*4260*/  FMUL.FTZ R98, R178, R157 ;  /* 0x0000009db2627220 */ /* 0x000fe20000410000 */
[----:B------:R-:W-:Y:S01]  /*4270*/  FADD.FTZ R97, R156, -R97 ;  /* 0x800000619c617221 */ /* 0x000fe20000010000 */
[----:B------:R-:W-:Y:S01]  /*4280*/  FMUL.FTZ R94, R104, R179 ;  /* 0x000000b3685e7220 */ /* 0x000fe20000410000 */
[----:B------:R0:W-:Y:S01]  /*4290*/  STG.E.128 desc[UR4][R170.64], R88 ;  /* 0x00000058aa007986 */ /* 0x0001e2000c101d04 */
[----:B------:R-:W-:Y:S01]  /*42a0*/  @P0 FADD.FTZ R105, R14, R105 ;  /* 0x000000690e690221 */ /* 0x000fe20000010000 */
[----:B------:R-:W-:Y:S01]  /*42b0*/  @P0 FADD.FTZ R98, R13, R98 ;  /* 0x000000620d620221 */ /* 0x000fe20000010000 */
[----:B------:R-:W-:Y:S01]  /*42c0*/  FMUL.FTZ R99, R178, R97 ;  /* 0x00000061b2637220 */ /* 0x000fe20000410000 */
[----:B------:R-:W-:Y:S01]  /*42d0*/  FMUL.FTZ R95, R94, UR15 ;  /* 0x0000000f5e5f7c20 */ /* 0x000fe20008410000 */
[-C--:B------:R-:W-:Y:S01]  /*42e0*/  FMUL.FTZ R92, R105, R179.reuse ;  /* 0x000000b3695c7220 */ /* 0x080fe20000410000 */
[-C--:B------:R-:W-:Y:S01]  /*42f0*/  FMUL.FTZ R93, R98, R179.reuse ;  /* 0x000000b3625d7220 */ /* 0x080fe20000410000 */
[----:B------:R-:W-:Y:S01]  /*4300*/  LOP3.LUT P5, RZ, R181, 0xff000000, RZ, 0xc0, !PT ;  /* 0xff000000b5ff7812 */ /* 0x000fe200078ac0ff */
[----:B------:R-:W-:Y:S01]  /*4310*/  @P0 FADD.FTZ R99, R12, R99 ;  /* 0x000000630c630221 */ /* 0x000fe20000010000 */
[----:B------:R-:W-:Y:S01]  /*4320*/  FMUL.FTZ R94, R92, UR15 ;  /* 0x0000000f5c5e7c20 */ /* 0x000fe20008410000 */
[----:B------:R-:W-:Y:S01]  /*4330*/  FMUL.FTZ R93, R93, UR15 ;  /* 0x0000000f5d5d7c20 */ /* 0x000fe20008410000 */
[----:B------:R-:W-:Y:S01]  /*4340*/  SEL R95, R95, RZ, P5 ;  /* 0x000000ff5f5f7207 */ /* 0x000fe20002800000 */
[----:B------:R-:W-:Y:S01]  /*4350*/  FMUL.FTZ R92, R99, R179 ;  /* 0x000000b3635c7220 */ /* 0x000fe20000410000 */
[----:B------:R-:W-:-:S02]  /*4360*/  LOP3.LUT P6, RZ, R181, 0xff0000, RZ, 0xc0, !PT ;  /* 0x00ff0000b5ff7812 */ /* 0x000fc400078cc0ff */
[----:B------:R-:W-:Y:S01]  /*4370*/  LOP3.LUT P5, RZ, R181, 0xff00, RZ, 0xc0, !PT ;  /* 0x0000ff00b5ff7812 */ /* 0x000fe200078ac0ff */
[----:B------:R-:W-:Y:S01]  /*4380*/  FMUL.FTZ R92, R92, UR15 ;  /* 0x0000000f5c5c7c20 */ /* 0x000fe20008410000 */
[----:B------:R-:W-:Y:S02]  /*4390*/  SEL R94, R94, RZ, P6 ;  /* 0x000000ff5e5e7207 */ /* 0x000fe40003000000 */
[----:B------:R-:W-:Y:S02]  /*43a0*/  SEL R93, R93, RZ, P5 ;  /* 0x000000ff5d5d7207 */ /* 0x000fe40002800000 */
[----:B------:R-:W-:Y:S02]  /*43b0*/  IADD3 R96, P6, R172, UR18, RZ ;  /* 0x00000012ac607c10 */ /* 0x000fe4000ffde0ff */
[----:B------:R-:W-:Y:S02]  /*43c0*/  LOP3.LUT P5, RZ, R181, 0xff, RZ, 0xc0, !PT ;  /* 0x000000ffb5ff7812 */ /* 0x000fe400078ac0ff */
[----:B------:R-:W-:-:S02]  /*43d0*/  IADD3.X R97, R173, UR19, RZ, P6, !PT ;  /* 0x00000013ad617c10 */ /* 0x000fc4000b7fe4ff */
        /* <DEDUP_REMOVED lines=9> */
.L_x_15556:
        /* <DEDUP_REMOVED lines=10> */
[----:B------:R-:W-:-:S03]  /*4510*/  FMUL.FTZ R98, R178, R161 ;  /* 0x000000a1b2627220 */ /* 0x000fc60000410000 */
[----:B------:R-:W-:Y:S01]  /*4520*/  @P0 FADD.FTZ R99, R8, R99 ;  /* 0x0000006308630221 */ /* 0x000fe20000010000 */
[----:B------:R-:W-:Y:S01]  /*4530*/  @P0 FADD.FTZ R98, R9, R98 ;  /* 0x0000006209620221 */ /* 0x000fe20000010000 */
[C---:B0-----:R-:W-:Y:S01]  /*4540*/  FMUL.FTZ R95, R178.reuse, R91 ;  /* 0x0000005bb25f7220 */ /* 0x041fe20000410000 */
[----:B------:R-:W-:-:S03]  /*4550*/  FMUL.FTZ R94, R178, R163 ;  /* 0x000000a3b25e7220 */ /* 0x000fc60000410000 */
[----:B------:R-:W-:Y:S01]  /*4560*/  @P0 FADD.FTZ R95, R10, R95 ;  /* 0x0000005f0a5f0221 */ /* 0x000fe20000010000 */
        /* <DEDUP_REMOVED lines=9> */
.L_x_15557:
[--C-:B0-----:R-:W-:Y:S01]  /*4600*/  FFMA.FTZ R91, R108, R129, R128.reuse ;  /* 0x000000816c5b7223 */ /* 0x101fe20000010080 */
[-C--:B------:R-:W-:Y:S01]  /*4610*/  FMUL.FTZ R95, R95, R179.reuse ;  /* 0x000000b35f5f7220 */ /* 0x080fe20000410000 */
[----:B------:R-:W-:Y:S01]  /*4620*/  FMUL.FTZ R98, R98, R179 ;  /* 0x000000b362627220 */ /* 0x000fe20000410000 */
[-CC-:B------:R-:W-:Y:S01]  /*4630*/  FFMA.FTZ R88, R109, R129.reuse, R128.reuse ;  /* 0x000000816d587223 */ /* 0x180fe20000010080 */
[----:B------:R-:W-:Y:S01]  /*4640*/  FADD.FTZ R93, R164, -R91 ;  /* 0x8000005ba45d7221 */ /* 0x000fe20000010000 */
[----:B------:R-:W-:Y:S01]  /*4650*/  FMUL.FTZ R90, R95, UR15 ;  /* 0x0000000f5f5a7c20 */ /* 0x000fe20008410000 */
[-CC-:B------:R-:W-:Y:S01]  /*4660*/  FFMA.FTZ R95, R112, R129.reuse, R128.reuse ;  /* 0x00000081705f7223 */ /* 0x180fe20000010080 */
[----:B------:R-:W-:Y:S01]  /*4670*/  FFMA.FTZ R128, R115, R129, R128 ;  /* 0x0000008173807223 */ /* 0x000fe20000010080 */
[----:B------:R-:W-:Y:S01]  /*4680*/  FMUL.FTZ R93, R178, R93 ;  /* 0x0000005db25d7220 */ /* 0x000fe20000410000 */
[-C--:B------:R-:W-:Y:S01]  /*4690*/  FMUL.FTZ R94, R94, R179.reuse ;  /* 0x000000b35e5e7220 */ /* 0x080fe20000410000 */
[----:B------:R-:W-:Y:S01]  /*46a0*/  FMUL.FTZ R89, R98, UR15 ;  /* 0x0000000f62597c20 */ /* 0x000fe20008410000 */
[----:B------:R-:W-:Y:S01]  /*46b0*/  FADD.FTZ R165, R165, -R88 ;  /* 0x80000058a5a57221 */ /* 0x000fe20000010000 */
[----:B------:R-:W-:Y:S01]  /*46c0*/  @P0 FADD.FTZ R93, R4, R93 ;  /* 0x0000005d045d0221 */ /* 0x000fe20000010000 */
[----:B------:R-:W-:Y:S01]  /*46d0*/  LOP3.LUT P5, RZ, R182, 0xff00, RZ, 0xc0, !PT ;  /* 0x0000ff00b6ff7812 */ /* 0x000fe200078ac0ff */
[----:B------:R-:W-:Y:S01]  /*46e0*/  FMUL.FTZ R99, R99, R179 ;  /* 0x000000b363637220 */ /* 0x000fe20000410000 */
[----:B------:R-:W-:Y:S01]  /*46f0*/  FADD.FTZ R95, R166, -R95 ;  /* 0x8000005fa65f7221 */ /* 0x000fe20000010000 */
[----:B------:R-:W-:Y:S01]  /*4700*/  FADD.FTZ R167, R167, -R128 ;  /* 0x80000080a7a77221 */ /* 0x000fe20000010000 */
[----:B------:R-:W-:Y:S01]  /*4710*/  FMUL.FTZ R91, R94, UR15 ;  /* 0x0000000f5e5b7c20 */ /* 0x000fe20008410000 */
[C---:B------:R-:W-:Y:S01]  /*4720*/  FMUL.FTZ R94, R178.reuse, R165 ;  /* 0x000000a5b25e7220 */ /* 0x040fe20000410000 */
[----:B------:R-:W-:Y:S01]  /*4730*/  SEL R89, R89, RZ, P5 ;  /* 0x000000ff59597207 */ /* 0x000fe20002800000 */
[----:B------:R-:W-:Y:S01]  /*4740*/  FMUL.FTZ R88, R99, UR15 ;  /* 0x0000000f63587c20 */ /* 0x000fe20008410000 */
[C---:B------:R-:W-:Y:S01]  /*4750*/  FMUL.FTZ R95, R178.reuse, R95 ;  /* 0x0000005fb25f7220 */ /* 0x040fe20000410000 */
[C---:B------:R-:W-:Y:S01]  /*4760*/  SEL R84, R93.reuse, R84, P2 ;  /* 0x000000545d547207 */ /* 0x040fe20001000000 */
[----:B------:R-:W-:Y:S01]  /*4770*/  FMUL.FTZ R178, R178, R167 ;  /* 0x000000a7b2b27220 */ /* 0x000fe20000410000 */
[C---:B------:R-:W-:Y:S01]  /*4780*/  LOP3.LUT P6, RZ, R182.reuse, 0xff0000, RZ, 0xc0, !PT ;  /* 0x00ff0000b6ff7812 */ /* 0x040fe200078cc0ff */
[----:B------:R-:W-:Y:S01]  /*4790*/  FMUL.FTZ R93, R93, R179 ;  /* 0x000000b35d5d7220 */ /* 0x000fe20000410000 */
[----:B------:R-:W-:Y:S01]  /*47a0*/  LOP3.LUT P5, RZ, R182, 0xff, RZ, 0xc0, !PT ;  /* 0x000000ffb6ff7812 */ /* 0x000fe200078ac0ff */
[----:B------:R-:W-:Y:S01]  /*47b0*/  @P0 FADD.FTZ R94, R5, R94 ;  /* 0x0000005e055e0221 */ /* 0x000fe20000010000 */
[----:B------:R-:W-:Y:S01]  /*47c0*/  @P0 FADD.FTZ R95, R6, R95 ;  /* 0x0000005f065f0221 */ /* 0x000fe20000010000 */
[----:B------:R-:W-:Y:S01]  /*47d0*/  SEL R90, R90, RZ, P6 ;  /* 0x000000ff5a5a7207 */ /* 0x000fe20003000000 */
[----:B------:R-:W-:Y:S01]  /*47e0*/  @P0 FADD.FTZ R178, R7, R178 ;  /* 0x000000b207b20221 */ /* 0x000fe20000010000 */
[----:B------:R-:W-:Y:S01]  /*47f0*/  SEL R88, R88, RZ, P5 ;  /* 0x000000ff58587207 */ /* 0x000fe20002800000 */
[----:B------:R-:W-:Y:S01]  /*4800*/  FMUL.FTZ R92, R93, UR15 ;  /* 0x0000000f5d5c7c20 */ /* 0x000fe20008410000 */
[----:B------:R-:W-:-:S02]  /*4810*/  LOP3.LUT P6, RZ, R182, 0xff000000, RZ, 0xc0, !PT ;  /* 0xff000000b6ff7812 */ /* 0x000fc400078cc0ff */
[----:B------:R-:W-:Y:S02]  /*4820*/  LOP3.LUT P5, RZ, R183, 0xff, RZ, 0xc0, !PT ;  /* 0x000000ffb7ff7812 */ /* 0x000fe400078ac0ff */
[C---:B------:R-:W-:Y:S01]  /*4830*/  SEL R85, R94.reuse, R85, P2 ;  /* 0x000000555e557207 */ /* 0x040fe20001000000 */
[-C--:B------:R-:W-:Y:S01]  /*4840*/  FMUL.FTZ R94, R94, R179.reuse ;  /* 0x000000b35e5e7220 */ /* 0x080fe20000410000 */
[C---:B------:R-:W-:Y:S01]  /*4850*/  SEL R86, R95.reuse, R86, P2 ;  /* 0x000000565f567207 */ /* 0x040fe20001000000 */
[----:B------:R-:W-:Y:S01]  /*4860*/  FMUL.FTZ R95, R95, R179 ;  /* 0x000000b35f5f7220 */ /* 0x000fe20000410000 */
        /* <DEDUP_REMOVED lines=98> */
[----:B-1----:R-:W-:-:S07]  /*4e90*/  MOV R71, R213 ;  /* 0x000000d500477202 */ /* 0x002fce0000000f00 */
.L_x_15547:
        /* <DEDUP_REMOVED lines=32> */
.L_x_15548:
[----:B------:R-:W-:Y:S01]  /*50a0*/  HFMA2.MMA R129, -RZ, RZ, 0, 9.5367431640625e-07 ;  /* 0x00000010ff817435 */ /* 0x000fe200000001ff */
[----:B------:R-:W-:Y:S02]  /*50b0*/  MOV R224, R90 ;  /* 0x0000005a00e07202 */ /* 0x000fe40000000f00 */
[----:B------:R-:W-:Y:S02]  /*50c0*/  MOV R128, 0x1f ;  /* 0x0000001f00807802 */ /* 0x000fe40000000f00 */
[----:B------:R-:W-:-:S07]  /*50d0*/  MOV R91, 0xffffffff ;  /* 0xffffffff005b7802 */ /* 0x000fce0000000f00 */
[----:B-----5:R-:W-:Y:S05]  /*50e0*/  WARPSYNC.COLLECTIVE R91, `(.L_x_15559) ;  /* 0x000000005b087348 */ /* 0x020fea0003c00000 */
[----:B------:R0:W1:Y:S02]  /*50f0*/  SHFL.DOWN P0, R225, R224, R129, R128 ;  /* 0x08000081e0e17389 */ /* 0x0000640000000080 */
[----:B01---5:R-:W-:Y:S01]  /*5100*/  ENDCOLLECTIVE ;  /* 0x000000000000791b */ /* 0x023fe20003800000 */
.L_x_15559:
[----:B------:R-:W-:Y:S01]  /*5110*/  MOV R224, R89 ;  /* 0x0000005900e07202 */ /* 0x000fe20000000f00 */
[----:B------:R-:W-:-:S07]  /*5120*/  FADD.FTZ R90, R90, R225 ;  /* 0x000000e15a5a7221 */ /* 0x000fce0000010000 */
[----:B------:R-:W-:Y:S05]  /*5130*/  WARPSYNC.COLLECTIVE R91, `(.L_x_15560) ;  /* 0x000000005b087348 */ /* 0x000fea0003c00000 */
[----:B------:R0:W1:Y:S02]  /*5140*/  SHFL.DOWN P0, R225, R224, R129, R128 ;  /* 0x08000081e0e17389 */ /* 0x0000640000000080 */
[----:B01----:R-:W-:Y:S01]  /*5150*/  ENDCOLLECTIVE ;  /* 0x000000000000791b */ /* 0x003fe20003800000 */
.L_x_15560:
[----:B------:R-:W-:Y:S01]  /*5160*/  HFMA2.MMA R129, -RZ, RZ, 0, 4.76837158203125e-07 ;  /* 0x00000008ff817435 */ /* 0x000fe200000001ff */
[----:B------:R-:W-:Y:S01]  /*5170*/  MOV R224, R90 ;  /* 0x0000005a00e07202 */ /* 0x000fe20000000f00 */
[----:B------:R-:W-:-:S09]  /*5180*/  FADD.FTZ R89, R89, R225 ;  /* 0x000000e159597221 */ /* 0x000fd20000010000 */
[----:B------:R-:W-:Y:S05]  /*5190*/  WARPSYNC.COLLECTIVE R91, `(.L_x_15561) ;  /* 0x000000005b087348 */ /* 0x000fea0003c00000 */
[----:B------:R0:W1:Y:S02]  /*51a0*/  SHFL.DOWN P0, R225, R224, R129, R128 ;  /* 0x08000081e0e17389 */ /* 0x0000640000000080 */
[----:B01----:R-:W-:Y:S01]  /*51b0*/  ENDCOLLECTIVE ;  /* 0x000000000000791b */ /* 0x003fe20003800000 */
.L_x_15561:
[----:B------:R-:W-:Y:S01]  /*51c0*/  MOV R224, R89 ;  /* 0x0000005900e07202 */ /* 0x000fe20000000f00 */
[----:B------:R-:W-:-:S07]  /*51d0*/  FADD.FTZ R90, R90, R225 ;  /* 0x000000e15a5a7221 */ /* 0x000fce0000010000 */
[----:B------:R-:W-:Y:S05]  /*51e0*/  WARPSYNC.COLLECTIVE R91, `(.L_x_15562) ;  /* 0x000000005b087348 */ /* 0x000fea0003c00000 */
[----:B------:R0:W1:Y:S02]  /*51f0*/  SHFL.DOWN P0, R225, R224, R129, R128 ;  /* 0x08000081e0e17389 */ /* 0x0000640000000080 */
[----:B01----:R-:W-:Y:S01]  /*5200*/  ENDCOLLECTIVE ;  /* 0x000000000000791b */ /* 0x003fe20003800000 */
.L_x_15562:
[----:B------:R-:W-:Y:S01]  /*5210*/  HFMA2.MMA R129, -RZ, RZ, 0, 2.384185791015625e-07 ;  /* 0x00000004ff817435 */ /* 0x000fe200000001ff */
[----:B------:R-:W-:Y:S01]  /*5220*/  MOV R224, R90 ;  /* 0x0000005a00e07202 */ /* 0x000fe20000000f00 */
[----:B------:R-:W-:-:S09]  /*5230*/  FADD.FTZ R89, R89, R225 ;  /* 0x000000e159597221 */ /* 0x000fd20000010000 */
[----:B------:R-:W-:Y:S05]  /*5240*/  WARPSYNC.COLLECTIVE R91, `(.L_x_15563) ;  /* 0x000000005b087348 */ /* 0x000fea0003c00000 */
[----:B------:R0:W1:Y:S02]  /*5250*/  SHFL.DOWN P0, R225, R224, R129, R128 ;  /* 0x08000081e0e17389 */ /* 0x0000640000000080 */
[----:B01----:R-:W-:Y:S01]  /*5260*/  ENDCOLLECTIVE ;  /* 0x000000000000791b */ /* 0x003fe20003800000 */
.L_x_15563:
[----:B------:R-:W-:Y:S01]  /*5270*/  MOV R224, R89 ;  /* 0x0000005900e07202 */ /* 0x000fe20000000f00 */
[----:B------:R-:W-:-:S07]  /*5280*/  FADD.FTZ R90, R90, R225 ;  /* 0x000000e15a5a7221 */ /* 0x000fce0000010000 */
[----:B------:R-:W-:Y:S05]  /*5290*/  WARPSYNC.COLLECTIVE R91, `(.L_x_15564) ;  /* 0x000000005b087348 */ /* 0x000fea0003c00000 */
[----:B------:R0:W1:Y:S02]  /*52a0*/  SHFL.DOWN P0, R225, R224, R129, R128 ;  /* 0x08000081e0e17389 */ /* 0x0000640000000080 */
[----:B01----:R-:W-:Y:S01]  /*52b0*/  ENDCOLLECTIVE ;  /* 0x000000000000791b */ /* 0x003fe20003800000 */
.L_x_15564:
[----:B------:R-:W-:Y:S01]  /*52c0*/  HFMA2.MMA R129, -RZ, RZ, 0, 1.1920928955078125e-07 ;  /* 0x00000002ff817435 */ /* 0x000fe200000001ff */
[----:B------:R-:W-:Y:S01]  /*52d0*/  MOV R224, R90 ;  /* 0x0000005a00e07202 */ /* 0x000fe20000000f00 */
[----:B------:R-:W-:-:S09]  /*52e0*/  FADD.FTZ R89, R89, R225 ;  /* 0x000000e159597221 */ /* 0x000fd20000010000 */
[----:B------:R-:W-:Y:S05]  /*52f0*/  WARPSYNC.COLLECTIVE R91, `(.L_x_15565) ;  /* 0x000000005b087348 */ /* 0x000fea0003c00000 */
[----:B------:R0:W1:Y:S02]  /*5300*/  SHFL.DOWN P0, R225, R224, R129, R128 ;  /* 0x08000081e0e17389 */ /* 0x0000640000000080 */
[----:B01----:R-:W-:Y:S01]  /*5310*/  ENDCOLLECTIVE ;  /* 0x000000000000791b */ /* 0x003fe20003800000 */
.L_x_15565:
[----:B------:R-:W-:Y:S01]  /*5320*/  MOV R224, R89 ;  /* 0x0000005900e07202 */ /* 0x000fe20000000f00 */
[----:B------:R-:W-:-:S07]  /*5330*/  FADD.FTZ R90, R90, R225 ;  /* 0x000000e15a5a7221 */ /* 0x000fce0000010000 */
[----:B------:R-:W-:Y:S05]  /*5340*/  WARPSYNC.COLLECTIVE R91, `(.L_x_15566) ;  /* 0x000000005b087348 */ /* 0x000fea0003c00000 */
[----:B------:R0:W1:Y:S02]  /*5350*/  SHFL.DOWN P0, R225, R224, R129, R128 ;  /* 0x08000081e0e17389 */ /* 0x0000640000000080 */
[----:B01----:R-:W-:Y:S01]  /*5360*/  ENDCOLLECTIVE ;  /* 0x000000000000791b */ /* 0x003fe20003800000 */
.L_x_15566:
[----:B------:R-:W-:Y:S01]  /*5370*/  HFMA2.MMA R129, -RZ, RZ, 0, 5.9604644775390625e-08 ;  /* 0x00000001ff817435 */ /* 0x000fe200000001ff */
[----:B------:R-:W-:Y:S01]  /*5380*/  MOV R224, R90 ;  /* 0x0000005a00e07202 */ /* 0x000fe20000000f00 */
[----:B------:R-:W-:-:S09]  /*5390*/  FADD.FTZ R89, R89, R225 ;  /* 0x000000e159597221 */ /* 0x000fd20000010000 */
[----:B------:R-:W-:Y:S05]  /*53a0*/  WARPSYNC.COLLECTIVE R91, `(.L_x_15567) ;  /* 0x000000005b087348 */ /* 0x000fea0003c00000 */
[----:B------:R0:W1:Y:S02]  /*53b0*/  SHFL.DOWN P0, R225, R224, R129, R128 ;  /* 0x08000081e0e17389 */ /* 0x0000640000000080 */
[----:B01----:R-:W-:Y:S01]  /*53c0*/  ENDCOLLECTIVE ;  /* 0x000000000000791b */ /* 0x003fe20003800000 */
.L_x_15567:
[----:B------:R-:W-:Y:S02]  /*53d0*/  MOV R224, R89 ;  /* 0x0000005900e07202 */ /* 0x000fe40000000f00 */
[----:B------:R-:W-:-:S07]  /*53e0*/  MOV R88, R225 ;  /* 0x000000e100587202 */ /* 0x000fce0000000f00 */
[----:B------:R-:W-:Y:S05]  /*53f0*/  WARPSYNC.COLLECTIVE R91, `(.L_x_15568) ;  /* 0x000000005b087348 */ /* 0x000fea0003c00000 */
[----:B------:R0:W1:Y:S02]  /*5400*/  SHFL.DOWN P0, R225, R224, R129, R128 ;  /* 0x08000081e0e17389 */ /* 0x0000640000000080 */
[----:B01----:R-:W-:Y:S01]  /*5410*/  ENDCOLLECTIVE ;  /* 0x000000000000791b */ /* 0x003fe20003800000 */
.L_x_15568:
[----:B------:R-:W-:Y:S01]  /*5420*/  MOV R91, R225 ;  /* 0x000000e1005b7202 */ /* 0x000fe20000000f00 */
[----:B------:R-:W-:Y:S06]  /*5430*/  BRA `(.L_x_15569) ;  /* 0xffffffd800187947 */ /* 0x000fec000383ffff */
.L_x_15570:
        /* <DEDUP_REMOVED lines=12> */
.L_x_16659:


//--------------------- .text._ZN10layer_norm22ln_bwd_finalize_kernelINS_22Kernel_traits_finalizeILj5120EfffffjLb0ELj1024ELj4ENS_18Kernel_traits_baseILj5120EfffffjLj1024EEEEELb0ELb0EEEvNS_9BwdParamsE --------------------------
	.section	.text._ZN10layer_norm22ln_bwd_finalize_kernelINS_22Kernel_traits_finalizeILj5120EfffffjLb0ELj1024ELj4ENS_18Kernel_traits_baseILj5120EfffffjLj1024EEEEELb0ELb0EEEvNS_9BwdParamsE,"ax",@progbits
	.align	128
        .global         _ZN10layer_norm22ln_bwd_finalize_kernelINS_22Kernel_traits_finalizeILj5120EfffffjLb0ELj1024ELj4ENS_18Kernel_traits_baseILj5120EfffffjLj1024EEEEELb0ELb0EEEvNS_9BwdParamsE
        .type           _ZN10layer_norm22ln_bwd_finalize_kernelINS_22Kernel_traits_finalizeILj5120EfffffjLb0ELj1024ELj4ENS_18Kernel_traits_baseILj5120EfffffjLj1024EEEEELb0ELb0EEEvNS_9BwdParamsE,@function
        .size           _ZN10layer_norm22ln_bwd_finalize_kernelINS_22Kernel_traits_finalizeILj5120EfffffjLb0ELj1024ELj4ENS_18Kernel_traits_baseILj5120EfffffjLj1024EEEEELb0ELb0EEEvNS_9BwdParamsE,(.L_x_16660 - _ZN10layer_norm22ln_bwd_finalize_kernelINS_22Kernel_traits_finalizeILj5120EfffffjLb0ELj1024ELj4ENS_18Kernel_traits_baseILj5120EfffffjLj1024EEEEELb0ELb0EEEvNS_9BwdParamsE)
        .other          _ZN10layer_norm22ln_bwd_finalize_kernelINS_22Kernel_traits_finalizeILj5120EfffffjLb0ELj1024ELj4ENS_18Kernel_traits_baseILj5120EfffffjLj1024EEEEELb0ELb0EEEvNS_9BwdParamsE,@"STO_CUDA_ENTRY STV_DEFAULT"
_ZN10layer_norm22ln_bwd_finalize_kernelINS_22Kernel_traits_finalizeILj5120EfffffjLb0ELj1024ELj4ENS_18Kernel_traits_baseILj5120EfffffjLj1024EEEEELb0ELb0EEEvNS_9BwdParamsE:
.text._ZN10layer_norm22ln_bwd_finalize_kernelINS_22Kernel_traits_finalizeILj5120EfffffjLb0ELj1024ELj4ENS_18Kernel_traits_baseILj5120EfffffjLj1024EEEEELb0ELb0EEEvNS_9BwdParamsE:
        /* <DEDUP_REMOVED lines=25> */
.L_x_15583:
        /* <DEDUP_REMOVED lines=30> */
.L_x_15575:
        /* <DEDUP_REMOVED lines=36> */
.L_x_15574:
[----:B------:R-:W-:Y:S05]  /*05b0*/  BSYNC B1 ;  /* 0x0000000000017941 */ /* 0x000fea0003800000 */
.L_x_15573:
        /* <DEDUP_REMOVED lines=24> */
.L_x_15577:
[----:B------:R-:W-:Y:S05]  /*0740*/  BSYNC B1 ;  /* 0x0000000000017941 */ /* 0x000fea0003800000 */
.L_x_15576:
        /* <DEDUP_REMOVED lines=12> */
.L_x_15578:
[----:B------:R-:W-:Y:S05]  /*0810*/  BSYNC B1 ;  /* 0x0000000000017941 */ /* 0x000fea0003800000 */
.L_x_15572:
[----:B------:R-:W-:Y:S05]  /*0820*/  BSYNC B0 ;  /* 0x0000000000007941 */ /* 0x000fea0003800000 */
.L_x_15571:
        /* <DEDUP_REMOVED lines=29> */
.L_x_15594:
[----:B---3--:R-:W-:Y:S01]  /*0a00*/  FADD.FTZ R9, R18, R9 ;  /* 0x0000000912097221 */ /* 0x008fe20000010000 */
[----:B--2---:R-:W-:-:S04]  /*0a10*/  FADD.FTZ R11, R10, R11 ;  /* 0x0000000b0a0b7221 */ /* 0x004fc80000010000 */
[----:B------:R2:W-:Y:S04]  /*0a20*/  @!P1 STS [R6+0x2000], R9 ;  /* 0x0020000906009388 */ /* 0x0005e80000000800 */
[----:B------:R2:W-:Y:S02]  /*0a30*/  @!P1 STS [R6+0x2080], R11 ;  /* 0x0020800b06009388 */ /* 0x0005e40000000800 */
.L_x_15579:
        /* <DEDUP_REMOVED lines=16> */
.L_x_15582:
[----:B------:R-:W-:Y:S05]  /*0b40*/  BSYNC B0 ;  /* 0x0000000000007941 */ /* 0x000fea0003800000 */
.L_x_15581:
[C---:B------:R-:W-:Y:S01]  /*0b50*/  ISETP.GT.U32.AND P1, PT, R3.reuse, -0x1401, PT ;  /* 0xffffebff0300780c */ /* 0x040fe20003f24070 */
[----:B------:R-:W-:Y:S01]  /*0b60*/  VIADD R4, R4, 0xa00 ;  /* 0x00000a0004047836 */ /* 0x000fe20000000000 */
[----:B------:R-:W-:-:S11]  /*0b70*/  IADD3 R3, R3, 0x1400, RZ ;  /* 0x0000140003037810 */ /* 0x000fd60007ffe0ff */
[----:B------:R-:W-:Y:S05]  /*0b80*/  @P1 BRA `(.L_x_15583) ;  /* 0xfffffff400801947 */ /* 0x000fea000383ffff */
[----:B------:R-:W-:Y:S05]  /*0b90*/  EXIT ;  /* 0x000000000000794d */ /* 0x000fea0003800000 */
.L_x_15580:
[----:B------:R-:W-:Y:S01]  /*0ba0*/  HFMA2.MMA R21, -RZ, RZ, 0, 5.9604644775390625e-08 ;  /* 0x00000001ff157435 */ /* 0x000fe200000001ff */
[----:B0--3--:R-:W-:Y:S01]  /*0bb0*/  MOV R22, R10 ;  /* 0x0000000a00167202 */ /* 0x009fe20000000f00 */
[----:B------:R-:W-:Y:S01]  /*0bc0*/  IMAD.MOV.U32 R19, RZ, RZ, -0x1 ;  /* 0xffffffffff137424 */ /* 0x000fe200078e00ff */
[----:B------:R-:W-:-:S08]  /*0bd0*/  MOV R24, 0x1f ;  /* 0x0000001f00187802 */ /* 0x000fd00000000f00 */
[----:B-12---:R-:W-:Y:S05]  /*0be0*/  WARPSYNC.COLLECTIVE R19, `(.L_x_15584) ;  /* 0x0000000013087348 */ /* 0x006fea0003c00000 */
[----:B------:R0:W3:Y:S02]  /*0bf0*/  SHFL.BFLY P2, R20, R22, R21, R24 ;  /* 0x0c00001516147389 */ /* 0x0000e40000040018 */
[----:B0123--:R-:W-:Y:S01]  /*0c00*/  ENDCOLLECTIVE ;  /* 0x000000000000791b */ /* 0x00ffe20003800000 */
.L_x_15584:
[----:B------:R-:W-:Y:S01]  /*0c10*/  HFMA2.MMA R21, -RZ, RZ, 0, 1.1920928955078125e-07 ;  /* 0x00000002ff157435 */ /* 0x000fe200000001ff */
[----:B------:R-:W-:-:S05]  /*0c20*/  MOV R11, R20 ;  /* 0x00000014000b7202 */ /* 0x000fca0000000f00 */
[----:B------:R-:W-:-:S05]  /*0c30*/  FADD.FTZ R11, R10, R11 ;  /* 0x0000000b0a0b7221 */ /* 0x000fca0000010000 */
[----:B------:R-:W-:-:S07]  /*0c40*/  MOV R22, R11 ;  /* 0x0000000b00167202 */ /* 0x000fce0000000f00 */
[----:B------:R-:W-:Y:S05]  /*0c50*/  WARPSYNC.COLLECTIVE R19, `(.L_x_15585) ;  /* 0x0000000013087348 */ /* 0x000fea0003c00000 */
[----:B------:R0:W1:Y:S02]  /*0c60*/  SHFL.BFLY P2, R20, R22, R21, R24 ;  /* 0x0c00001516147389 */ /* 0x0000640000040018 */
[----:B01----:R-:W-:Y:S01]  /*0c70*/  ENDCOLLECTIVE ;  /* 0x000000000000791b */ /* 0x003fe20003800000 */
.L_x_15585:
[----:B------:R-:W-:Y:S01]  /*0c80*/  HFMA2.MMA R21, -RZ, RZ, 0, 2.384185791015625e-07 ;  /* 0x00000004ff157435 */ /* 0x000fe200000001ff */
[----:B------:R-:W-:-:S04]  /*0c90*/  IMAD.MOV.U32 R14, RZ, RZ, R20 ;  /* 0x000000ffff0e7224 */ /* 0x000fc800078e0014 */
[----:B------:R-:W-:-:S05]  /*0ca0*/  FADD.FTZ R14, R11, R14 ;  /* 0x0000000e0b0e7221 */ /* 0x000fca0000010000 */
[----:B------:R-:W-:-:S07]  /*0cb0*/  MOV R22, R14 ;  /* 0x0000000e00167202 */ /* 0x000fce0000000f00 */
[----:B------:R-:W-:Y:S05]  /*0cc0*/  WARPSYNC.COLLECTIVE R19, `(.L_x_15586) ;  /* 0x0000000013087348 */ /* 0x000fea0003c00000 */
[----:B------:R0:W1:Y:S02]  /*0cd0*/  SHFL.BFLY P2, R20, R22, R21, R24 ;  /* 0x0c00001516147389 */ /* 0x0000640000040018 */
[----:B01----:R-:W-:Y:S01]  /*0ce0*/  ENDCOLLECTIVE ;  /* 0x000000000000791b */ /* 0x003fe20003800000 */
.L_x_15586:
[----:B------:R-:W-:Y:S01]  /*0cf0*/  IMAD.MOV.U32 R21, RZ, RZ, 0x8 ;  /* 0x00000008ff157424 */ /* 0x000fe200078e00ff */
[----:B------:R-:W-:-:S05]  /*0d00*/  MOV R13, R20 ;  /* 0x00000014000d7202 */ /* 0x000fca0000000f00 */
[----:B------:R-:W-:-:S05]  /*0d10*/  FADD.FTZ R13, R14, R13 ;  /* 0x0000000d0e0d7221 */ /* 0x000fca0000010000 */
[----:B------:R-:W-:-:S07]  /*0d20*/  MOV R22, R13 ;  /* 0x0000000d00167202 */ /* 0x000fce0000000f00 */
[----:B------:R-:W-:Y:S05]  /*0d30*/  WARPSYNC.COLLECTIVE R19, `(.L_x_15587) ;  /* 0x0000000013087348 */ /* 0x000fea0003c00000 */
[----:B------:R0:W1:Y:S02]  /*0d40*/  SHFL.BFLY P2, R20, R22, R21, R24 ;  /* 0x0c00001516147389 */ /* 0x0000640000040018 */
[----:B01----:R-:W-:Y:S01]  /*0d50*/  ENDCOLLECTIVE ;  /* 0x000000000000791b */ /* 0x003fe20003800000 */
.L_x_15587:
[----:B------:R-:W-:Y:S01]  /*0d60*/  HFMA2.MMA R21, -RZ, RZ, 0, 9.5367431640625e-07 ;  /* 0x00000010ff157435 */ /* 0x000fe200000001ff */
[----:B------:R-:W-:-:S05]  /*0d70*/  MOV R10, R20 ;  /* 0x00000014000a7202 */ /* 0x000fca0000000f00 */
[----:B------:R-:W-:-:S05]  /*0d80*/  FADD.FTZ R10, R13, R10 ;  /* 0x0000000a0d0a7221 */ /* 0x000fca0000010000 */
[----:B------:R-:W-:-:S07]  /*0d90*/  MOV R22, R10 ;  /* 0x0000000a00167202 */ /* 0x000fce0000000f00 */
[----:B------:R-:W-:Y:S05]  /*0da0*/  WARPSYNC.COLLECTIVE R19, `(.L_x_15588) ;  /* 0x0000000013087348 */ /* 0x000fea0003c00000 */
[----:B------:R0:W1:Y:S02]  /*0db0*/  SHFL.BFLY P2, R20, R22, R21, R24 ;  /* 0x0c00001516147389 */ /* 0x0000640000040018 */
[----:B01----:R-:W-:Y:S01]  /*0dc0*/  ENDCOLLECTIVE ;  /* 0x000000000000791b */ /* 0x003fe20003800000 */
.L_x_15588:
[----:B------:R-:W-:Y:S01]  /*0dd0*/  HFMA2.MMA R21, -RZ, RZ, 0, 5.9604644775390625e-08 ;  /* 0x00000001ff157435 */ /* 0x000fe200000001ff */
[----:B------:R-:W-:Y:S01]  /*0de0*/  IMAD.MOV.U32 R22, RZ, RZ, R9 ;  /* 0x000000ffff167224 */ /* 0x000fe200078e0009 */
[----:B------:R-:W-:-:S09]  /*0df0*/  MOV R11, R20 ;  /* 0x00000014000b7202 */ /* 0x000fd20000000f00 */
[----:B------:R-:W-:Y:S05]  /*0e00*/  WARPSYNC.COLLECTIVE R19, `(.L_x_15589) ;  /* 0x0000000013087348 */ /* 0x000fea0003c00000 */
[----:B------:R0:W1:Y:S02]  /*0e10*/  SHFL.BFLY P2, R20, R22, R21, R24 ;  /* 0x0c00001516147389 */ /* 0x0000640000040018 */
[----:B01----:R-:W-:Y:S01]  /*0e20*/  ENDCOLLECTIVE ;  /* 0x000000000000791b */ /* 0x003fe20003800000 */
.L_x_15589:
[----:B------:R-:W-:Y:S01]  /*0e30*/  HFMA2.MMA R21, -RZ, RZ, 0, 1.1920928955078125e-07 ;  /* 0x00000002ff157435 */ /* 0x000fe200000001ff */
[----:B------:R-:W-:-:S05]  /*0e40*/  MOV R14, R20 ;  /* 0x00000014000e7202 */ /* 0x000fca0000000f00 */
[----:B------:R-:W-:-:S05]  /*0e50*/  FADD.FTZ R15, R9, R14 ;  /* 0x0000000e090f7221 */ /* 0x000fca0000010000 */
[----:B------:R-:W-:-:S07]  /*0e60*/  MOV R22, R15 ;  /* 0x0000000f00167202 */ /* 0x000fce0000000f00 */
[----:B------:R-:W-:Y:S05]  /*0e70*/  WARPSYNC.COLLECTIVE R19, `(.L_x_15590) ;  /* 0x0000000013087348 */ /* 0x000fea0003c00000 */
[----:B------:R0:W1:Y:S02]  /*0e80*/  SHFL.BFLY P2, R20, R22, R21, R24 ;  /* 0x0c00001516147389 */ /* 0x0000640000040018 */
[----:B01----:R-:W-:Y:S01]  /*0e90*/  ENDCOLLECTIVE ;  /* 0x000000000000791b */ /* 0x003fe20003800000 */
.L_x_15590:
[----:B------:R-:W-:Y:S01]  /*0ea0*/  HFMA2.MMA R21, -RZ, RZ, 0, 2.384185791015625e-07 ;  /* 0x00000004ff157435 */ /* 0x000fe200000001ff */
[----:B------:R-:W-:-:S04]  /*0eb0*/  IMAD.MOV.U32 R16, RZ, RZ, R20 ;  /* 0x000000ffff107224 */ /* 0x000fc800078e0014 */
[----:B------:R-:W-:-:S05]  /*0ec0*/  FADD.FTZ R16, R15, R16 ;  /* 0x000000100f107221 */ /* 0x000fca0000010000 */
[----:B------:R-:W-:-:S07]  /*0ed0*/  MOV R22, R16 ;  /* 0x0000001000167202 */ /* 0x000fce0000000f00 */
[----:B------:R-:W-:Y:S05]  /*0ee0*/  WARPSYNC.COLLECTIVE R19, `(.L_x_15591) ;  /* 0x0000000013087348 */ /* 0x000fea0003c00000 */
[----:B------:R0:W1:Y:S02]  /*0ef0*/  SHFL.BFLY P2, R20, R22, R21, R24 ;  /* 0x0c00001516147389 */ /* 0x0000640000040018 */
[----:B01----:R-:W-:Y:S01]  /*0f00*/  ENDCOLLECTIVE ;  /* 0x000000000000791b */ /* 0x003fe20003800000 */
.L_x_15591:
[----:B------:R-:W-:Y:S01]  /*0f10*/  IMAD.MOV.U32 R21, RZ, RZ, 0x8 ;  /* 0x00000008ff157424 */ /* 0x000fe200078e00ff */
[----:B------:R-:W-:-:S05]  /*0f20*/  MOV R17, R20 ;  /* 0x0000001400117202 */ /* 0x000fca0000000f00 */
[----:B------:R-:W-:-:S05]  /*0f30*/  FADD.FTZ R17, R16, R17 ;  /* 0x0000001110117221 */ /* 0x000fca0000010000 */
[----:B------:R-:W-:-:S07]  /*0f40*/  MOV R22, R17 ;  /* 0x0000001100167202 */ /* 0x000fce0000000f00 */
[----:B------:R-:W-:Y:S05]  /*0f50*/  WARPSYNC.COLLECTIVE R19, `(.L_x_15592) ;  /* 0x0000000013087348 */ /* 0x000fea0003c00000 */
[----:B------:R0:W1:Y:S02]  /*0f60*/  SHFL.BFLY P2, R20, R22, R21, R24 ;  /* 0x0c00001516147389 */ /* 0x0000640000040018 */
[----:B01----:R-:W-:Y:S01]  /*0f70*/  ENDCOLLECTIVE ;  /* 0x000000000000791b */ /* 0x003fe20003800000 */
.L_x_15592:
[----:B------:R-:W-:Y:S01]  /*0f80*/  HFMA2.MMA R21, -RZ, RZ, 0, 9.5367431640625e-07 ;  /* 0x00000010ff157435 */ /* 0x000fe200000001ff */
[----:B------:R-:W-:-:S05]  /*0f90*/  MOV R18, R20 ;  /* 0x0000001400127202 */ /* 0x000fca0000000f00 */
[----:B------:R-:W-:-:S05]  /*0fa0*/  FADD.FTZ R18, R17, R18 ;  /* 0x0000001211127221 */ /* 0x000fca0000010000 */
[----:B------:R-:W-:-:S07]  /*0fb0*/  MOV R22, R18 ;  /* 0x0000001200167202 */ /* 0x000fce0000000f00 */
[----:B------:R-:W-:Y:S05]  /*0fc0*/  WARPSYNC.COLLECTIVE R19, `(.L_x_15593) ;  /* 0x0000000013087348 */ /* 0x000fea0003c00000 */
[----:B------:R0:W1:Y:S02]  /*0fd0*/  SHFL.BFLY P2, R20, R22, R21, R24 ;  /* 0x0c00001516147389 */ /* 0x0000640000040018 */
[----:B01----:R-:W-:Y:S01]  /*0fe0*/  ENDCOLLECTIVE ;  /* 0x000000000000791b */ /* 0x003fe20003800000 */
.L_x_15593:
[----:B------:R-:W-:Y:S01]  /*0ff0*/  MOV R9, R20 ;  /* 0x0000001400097202 */ /* 0x000fe20000000f00 */
[----:B------:R-:W-:Y:S06]  /*1000*/  BRA `(.L_x_15594) ;  /* 0xfffffff8007c7947 */ /* 0x000fec000383ffff */
.L_x_15595:
        /* <DEDUP_REMOVED lines=15> */
.L_x_16660:


//--------------------- .text._ZN10layer_norm13ln_bwd_kernelINS_13Kernel_traitsIfffffjLj5120ELj1ELj1ELj4ELj16ENS_18Kernel_traits_baseILj5120EfffffjLj128EEEEELb1ELb0ELb1ELb0EEEvNS_9BwdParamsE --------------------------
	.section	.text._ZN10layer_norm13ln_bwd_kernelINS_13Kernel_traitsIfffffjLj5120ELj1ELj1ELj4ELj16ENS_18Kernel_traits_baseILj5120EfffffjLj128EEEEELb1ELb0ELb1ELb0EEEvNS_9BwdParamsE,"ax",@progbits
	.align	128
        .global         _ZN10layer_norm13ln_bwd_kernelINS_13Kernel_traitsIfffffjLj5120ELj1ELj1ELj4ELj16ENS_18Kernel_traits_baseILj5120EfffffjLj128EEEEELb1ELb0ELb1ELb0EEEvNS_9BwdParamsE
        .type           _ZN10layer_norm13ln_bwd_kernelINS_13Kernel_traitsIfffffjLj5120ELj1ELj1ELj4ELj16ENS_18Kernel_traits_baseILj5120EfffffjLj128EEEEELb1ELb0ELb1ELb0EEEvNS_9BwdParamsE,@function
        .size           _ZN10layer_norm13ln_bwd_kernelINS_13Kernel_traitsIfffffjLj5120ELj1ELj1ELj4ELj16ENS_18Kernel_traits_baseILj5120EfffffjLj128EEEEELb1ELb0ELb1ELb0EEEvNS_9BwdParamsE,(.L_x_16661 - _ZN10layer_norm13ln_bwd_kernelINS_13Kernel_traitsIfffffjLj5120ELj1ELj1ELj4ELj16ENS_18Kernel_traits_baseILj5120EfffffjLj128EEEEELb1ELb0ELb1ELb0EEEvNS_9BwdParamsE)
        .other          _ZN10layer_norm13ln_bwd_kernelINS_13Kernel_traitsIfffffjLj5120ELj1ELj1ELj4ELj16ENS_18Kernel_traits_baseILj5120EfffffjLj128EEEEELb1ELb0ELb1ELb0EEEvNS_9BwdParamsE,@"STO_CUDA_ENTRY STV_DEFAULT"
_ZN10layer_norm13ln_bwd_kernelINS_13Kernel_traitsIfffffjLj5120ELj1ELj1ELj4ELj16ENS_18Kernel_traits_baseILj5120EfffffjLj128EEEEELb1ELb0ELb1ELb0EEEvNS_9BwdParamsE:
.text._ZN10layer_norm13ln_bwd_kernelINS_13Kernel_traitsIfffffjLj5120ELj1ELj1ELj4ELj16ENS_18Kernel_traits_baseILj5120EfffffjLj128EEEEELb1ELb0ELb1ELb0EEEvNS_9BwdParamsE:
[----:B------:R-:W0:Y:S02]  /*0000*/  LDC R1, c[0x0][0x28] ;  /* 0x00000a00ff017b82 */ /* 0x000e240000000800 */
[----:B0-----:R-:W-:Y:S01]  /*0010*/  IADD3 R1, R1, -0x80, RZ ;  /* 0xffffff8001017810 */ /* 0x001fe20007ffe0ff */
[----:B------:R-:W0:Y:S01]  /*0020*/  S2R R112, SR_TID.X ;  /* 0x0000000000707919 */ /* 0x000e220000002100 */
[----:B------:R-:W-:Y:S01]  /*0030*/  ULDC UR4, c[0x0][0x218] ;  /* 0x0000860000047ab9 */ /* 0x000fe20000000800 */
[----:B------:R-:W-:-:S03]  /*0040*/  LOP3.LUT R5, R5, 0xffffffbf, RZ, 0xc0, !PT ;  /* 0xffffffbf05057812 */ /* 0x000fc600078ec0ff */
[----:B------:R-:W1:Y:S01]  /*0050*/  S2UR UR6, SR_CTAID.X ;  /* 0x00000000000679c3 */ /* 0x000e620000002500 */
[----:B------:R2:W3:Y:S01]  /*0060*/  LDL.64 R68, [R1+0x70] ;  /* 0x0000700001447983 */ /* 0x0004e20000100a00 */
[----:B------:R-:W-:Y:S01]  /*0070*/  ULDC UR7, c[0x0][0x214] ;  /* 0x0000850000077ab9 */ /* 0x000fe20000000800 */
[----:B------:R-:W-:Y:S01]  /*0080*/  ULDC UR11, c[0x0][0x218] ;  /* 0x00008600000b7ab9 */ /* 0x000fe20000000800 */
[----:B------:R-:W-:Y:S01]  /*0090*/  ULDC UR10, c[0x0][0x290] ;  /* 0x0000a400000a7ab9 */ /* 0x000fe20000000800 */
[----:B------:R2:W3:Y:S01]  /*00a0*/  LDL.64 R70, [R1+0x78] ;  /* 0x0000780001467983 */ /* 0x0004e20000100a00 */
[----:B------:R-:W-:Y:S01]  /*00b0*/  MOV R0, UR4 ;  /* 0x0000000400007c02 */ /* 0x000fe20008000f00 */
[----:B------:R-:W-:Y:S01]  /*00c0*/  ULDC.64 UR8, c[0x0][0x2c8] ;  /* 0x0000b20000087ab9 */ /* 0x000fe20000000a00 */
[----:B------:R-:W-:Y:S01]  /*00d0*/  ULDC.64 UR12, c[0x0][0x210] ;  /* 0x00008400000c7ab9 */ /* 0x000fe20000000a00 */
[----:B------:R2:W4:Y:S01]  /*00e0*/  LDL.64 R64, [R1+0x60] ;  /* 0x0000600001407983 */ /* 0x0005220000100a00 */
[----:B------:R-:W-:-:S03]  /*00f0*/  SHF.R.S32.HI R3, RZ, 0x1f, R0 ;  /* 0x0000001fff037819 */ /* 0x000fc60000011400 */
[----:B------:R2:W4:Y:S01]  /*0100*/  LDL.64 R66, [R1+0x68] ;  /* 0x0000680001427983 */ /* 0x0005220000100a00 */
[----:B------:R-:W-:-:S03]  /*0110*/  LEA.HI R3, R3, R0, RZ, 0x2 ;  /* 0x0000000003037211 */ /* 0x000fc600078f10ff */
[----:B------:R2:W2:Y:S04]  /*0120*/  LDL.64 R60, [R1+0x50] ;  /* 0x00005000013c7983 */ /* 0x0004a80000100a00 */
[----:B------:R1:W2:Y:S04]  /*0130*/  LDL.64 R62, [R1+0x58] ;  /* 0x00005800013e7983 */ /* 0x0002a80000100a00 */
[----:B------:R1:W2:Y:S01]  /*0140*/  LDL.64 R56, [R1+0x40] ;  /* 0x0000400001387983 */ /* 0x0002a20000100a00 */
[----:B0-----:R-:W-:-:S03]  /*0150*/  LOP3.LUT R2, R112, 0x7f, RZ, 0xc0, !PT ;  /* 0x0000007f70027812 */ /* 0x001fc600078ec0ff */
[----:B------:R0:W2:Y:S01]  /*0160*/  LDL.64 R58, [R1+0x48] ;  /* 0x00004800013a7983 */ /* 0x0000a20000100a00 */
[----:B------:R-:W-:-:S03]  /*0170*/  LOP3.LUT R4, R2, 0x7f, RZ, 0x3c, !PT ;  /* 0x0000007f02047812 */ /* 0x000fc600078e3cff */
[----:B------:R0:W4:Y:S01]  /*0180*/  LDL.64 R52, [R1+0x30] ;  /* 0x0000300001347983 */ /* 0x0001220000100a00 */
[----:B------:R-:W-:-:S03]  /*0190*/  LEA.HI.SX32 R3, R3, R4, 0x1e ;  /* 0x0000000403037211 */ /* 0x000fc600078ff2ff */
[----:B------:R0:W4:Y:S01]  /*01a0*/  LDL.64 R54, [R1+0x38] ;  /* 0x0000380001367983 */ /* 0x0001220000100a00 */
[----:B------:R-:W-:-:S03]  /*01b0*/  LOP3.LUT P3, RZ, R3, 0xffffff80, RZ, 0xc0, !PT ;  /* 0xffffff8003ff7812 */ /* 0x000fc6000786c0ff */
[----:B------:R0:W2:Y:S01]  /*01c0*/  LDL.64 R48, [R1+0x20] ;  /* 0x0000200001307983 */ /* 0x0000a20000100a00 */
[C---:B------:R-:W-:Y:S02]  /*01d0*/  ISETP.GE.U32.AND P2, PT, R3.reuse, 0x100, PT ;  /* 0x000001000300780c */ /* 0x040fe40003f46070 */
[C---:B------:R-:W-:Y:S01]  /*01e0*/  ISETP.GE.U32.AND P1, PT, R3.reuse, 0x180, PT ;  /* 0x000001800300780c */ /* 0x040fe20003f26070 */
[----:B------:R0:W2:Y:S01]  /*01f0*/  LDL.64 R50, [R1+0x28] ;  /* 0x0000280001327983 */ /* 0x0000a20000100a00 */
[C---:B------:R-:W-:Y:S01]  /*0200*/  ISETP.GE.U32.AND P6, PT, R3.reuse, 0x200, PT ;  /* 0x000002000300780c */ /* 0x040fe20003fc6070 */
[----:B------:R-:W-:Y:S01]  /*0210*/  IMAD.MOV.U32 R27, RZ, RZ, R2 ;  /* 0x000000ffff1b7224 */ /* 0x000fe200078e0002 */
[C---:B------:R-:W-:Y:S01]  /*0220*/  ISETP.GE.U32.AND P5, PT, R3.reuse, 0x280, PT ;  /* 0x000002800300780c */ /* 0x040fe20003fa6070 */
[----:B------:R-:W-:Y:S01]  /*0230*/  ULDC.64 UR4, c[0x0][0x208] ;  /* 0x0000820000047ab9 */ /* 0x000fe20000000a00 */
[----:B------:R-:W-:Y:S02]  /*0240*/  ISETP.GE.U32.AND P4, PT, R3, 0x300, PT ;  /* 0x000003000300780c */ /* 0x000fe40003f86070 */
[----:B------:R-:W-:Y:S01]  /*0250*/  P2R R44, PR, RZ, 0x40 ;  /* 0x00000040ff2c7803 */ /* 0x000fe20000000000 */
[----:B------:R-:W1:Y:S01]  /*0260*/  @P3 LDC.64 R6, c[0x0][0x260] ;  /* 0x00009800ff063b82 */ /* 0x000e620000000a00 */
[----:B------:R-:W-:-:S02]  /*0270*/  @P3 LOP3.LUT R5, R5, 0x40, RZ, 0xfc, !PT ;  /* 0x0000004005053812 */ /* 0x000fc400078efcff */
[----:B------:R-:W-:Y:S02]  /*0280*/  ISETP.GE.U32.AND P0, PT, R3, 0x380, PT ;  /* 0x000003800300780c */ /* 0x000fe40003f06070 */
[----:B------:R-:W-:-:S03]  /*0290*/  LOP3.LUT R5, R5, 0xffffffdf, RZ, 0xc0, !PT ;  /* 0xffffffdf05057812 */ /* 0x000fc600078ec0ff */
[----:B------:R-:W0:Y:S01]  /*02a0*/  @P2 LDC.64 R8, c[0x0][0x260] ;  /* 0x00009800ff082b82 */ /* 0x000e220000000a00 */
[----:B------:R-:W-:-:S04]  /*02b0*/  @P2 LOP3.LUT R5, R5, 0x20, RZ, 0xfc, !PT ;  /* 0x0000002005052812 */ /* 0x000fc800078efcff */
[----:B------:R-:W-:-:S03]  /*02c0*/  LOP3.LUT R5, R5, 0xffffffef, RZ, 0xc0, !PT ;  /* 0xffffffef05057812 */ /* 0x000fc600078ec0ff */
[----:B------:R-:W0:Y:S01]  /*02d0*/  @P1 LDC.64 R12, c[0x0][0x260] ;  /* 0x00009800ff0c1b82 */ /* 0x000e220000000a00 */
[----:B------:R-:W-:-:S04]  /*02e0*/  @P1 LOP3.LUT R5, R5, 0x10, RZ, 0xfc, !PT ;  /* 0x0000001005051812 */ /* 0x000fc800078efcff */
[----:B------:R-:W-:-:S03]  /*02f0*/  LOP3.LUT R5, R5, 0xfffffff7, RZ, 0xc0, !PT ;  /* 0xfffffff705057812 */ /* 0x000fc600078ec0ff */
[----:B------:R-:W0:Y:S01]  /*0300*/  @P6 LDC.64 R14, c[0x0][0x260] ;  /* 0x00009800ff0e6b82 */ /* 0x000e220000000a00 */
[----:B------:R-:W-:Y:S01]  /*0310*/  @P6 LOP3.LUT R5, R5, 0x8, RZ, 0xfc, !PT ;  /* 0x0000000805056812 */ /* 0x000fe200078efcff */
[C---:B-1----:R-:W-:Y:S01]  /*0320*/  @P3 IMAD.WIDE.U32 R6, R27.reuse, 0x10, R6 ;  /* 0x000000101b063825 */ /* 0x042fe200078e0006 */
[----:B------:R-:W-:Y:S02]  /*0330*/  @P3 LOP3.LUT R27, R27, 0x80, RZ, 0xfc, !PT ;  /* 0x000000801b1b3812 */ /* 0x000fe400078efcff */
[----:B------:R-:W-:Y:S02]  /*0340*/  LOP3.LUT R5, R5, 0xfffffffb, RZ, 0xc0, !PT ;  /* 0xfffffffb05057812 */ /* 0x000fe400078ec0ff */
[----:B------:R-:W-:Y:S01]  /*0350*/  ISETP.GE.U32.AND P3, PT, R3, 0x500, PT ;  /* 0x000005000300780c */ /* 0x000fe20003f66070 */
[C---:B0-----:R-:W-:Y:S01]  /*0360*/  @P2 IMAD.WIDE.U32 R10, R27.reuse, 0x10, R8 ;  /* 0x000000101b0a2825 */ /* 0x041fe200078e0008 */
[----:B------:R-:W-:Y:S01]  /*0370*/  @P2 IADD3 R27, R27, 0x80, RZ ;  /* 0x000000801b1b2810 */ /* 0x000fe20007ffe0ff */
[----:B------:R-:W0:Y:S01]  /*0380*/  @P5 LDC.64 R8, c[0x0][0x260] ;  /* 0x00009800ff085b82 */ /* 0x000e220000000a00 */
[----:B------:R-:W-:-:S02]  /*0390*/  @P5 LOP3.LUT R5, R5, 0x4, RZ, 0xfc, !PT ;  /* 0x0000000405055812 */ /* 0x000fc400078efcff */
[----:B------:R-:W-:Y:S02]  /*03a0*/  ISETP.GE.U32.AND P2, PT, R3, 0x480, PT ;  /* 0x000004800300780c */ /* 0x000fe40003f46070 */
[----:B------:R-:W-:Y:S01]  /*03b0*/  LOP3.LUT R5, R5, 0xfffffffd, RZ, 0xc0, !PT ;  /* 0xfffffffd05057812 */ /* 0x000fe200078ec0ff */
[C---:B------:R-:W-:Y:S01]  /*03c0*/  @P1 IMAD.WIDE.U32 R12, R27.reuse, 0x10, R12 ;  /* 0x000000101b0c1825 */ /* 0x040fe200078e000c */
[----:B------:R-:W-:Y:S01]  /*03d0*/  @P1 IADD3 R27, R27, 0x80, RZ ;  /* 0x000000801b1b1810 */ /* 0x000fe20007ffe0ff */
[----:B------:R-:W1:Y:S01]  /*03e0*/  @P4 LDC.64 R18, c[0x0][0x260] ;  /* 0x00009800ff124b82 */ /* 0x000e620000000a00 */
[----:B------:R-:W-:Y:S02]  /*03f0*/  @P4 LOP3.LUT R5, R5, 0x2, RZ, 0xfc, !PT ;  /* 0x0000000205054812 */ /* 0x000fe400078efcff */
[----:B------:R-:W-:Y:S01]  /*0400*/  ISETP.GE.U32.AND P1, PT, R3, 0x400, PT ;  /* 0x000004000300780c */ /* 0x000fe20003f26070 */
[----:B------:R-:W-:-:S04]  /*0410*/  @P6 IMAD.WIDE.U32 R14, R27, 0x10, R14 ;  /* 0x000000101b0e6825 */ /* 0x000fc800078e000e */
[----:B------:R-:W1:Y:S01]  /*0420*/  @P0 LDC.64 R20, c[0x0][0x260] ;  /* 0x00009800ff140b82 */ /* 0x000e620000000a00 */
[----:B------:R-:W-:Y:S01]  /*0430*/  @P6 VIADD R27, R27, 0x80 ;  /* 0x000000801b1b6836 */ /* 0x000fe20000000000 */
[----:B------:R-:W-:-:S04]  /*0440*/  LOP3.LUT P6, RZ, R5, 0x10, RZ, 0xc0, !PT ;  /* 0x0000001005ff7812 */ /* 0x000fc800078cc0ff */
[----:B------:R-:W-:Y:S02]  /*0450*/  P2R R26, PR, RZ, 0x40 ;  /* 0x00000040ff1a7803 */ /* 0x000fe40000000000 */
[----:B------:R-:W1:Y:S01]  /*0460*/  @P1 LDC.64 R22, c[0x0][0x260] ;  /* 0x00009800ff161b82 */ /* 0x000e620000000a00 */
[----:B------:R-:W-:Y:S01]  /*0470*/  LOP3.LUT P6, RZ, R5, 0x20, RZ, 0xc0, !PT ;  /* 0x0000002005ff7812 */ /* 0x000fe200078cc0ff */
[C---:B0-----:R-:W-:Y:S01]  /*0480*/  @P5 IMAD.WIDE.U32 R16, R27.reuse, 0x10, R8 ;  /* 0x000000101b105825 */ /* 0x041fe200078e0008 */
[----:B------:R-:W-:Y:S02]  /*0490*/  @P5 IADD3 R27, R27, 0x80, RZ ;  /* 0x000000801b1b5810 */ /* 0x000fe40007ffe0ff */
[----:B------:R-:W-:Y:S02]  /*04a0*/  P2R R4, PR, RZ, 0x40 ;  /* 0x00000040ff047803 */ /* 0x000fe40000000000 */
[----:B------:R-:W-:Y:S01]  /*04b0*/  LOP3.LUT P6, RZ, R5, 0x40, RZ, 0xc0, !PT ;  /* 0x0000004005ff7812 */ /* 0x000fe200078cc0ff */
[----:B------:R-:W0:Y:S01]  /*04c0*/  @P2 LDC.64 R24, c[0x0][0x260] ;  /* 0x00009800ff182b82 */ /* 0x000e220000000a00 */
[C---:B-1----:R-:W-:Y:S01]  /*04d0*/  @P4 IMAD.WIDE.U32 R18, R27.reuse, 0x10, R18 ;  /* 0x000000101b124825 */ /* 0x042fe200078e0012 */
[----:B------:R-:W-:-:S02]  /*04e0*/  @P4 IADD3 R27, R27, 0x80, RZ ;  /* 0x000000801b1b4810 */ /* 0x000fc40007ffe0ff */
[----:B------:R-:W-:-:S03]  /*04f0*/  LOP3.LUT R5, R5, 0xfffffeff, RZ, 0xc0, !PT ;  /* 0xfffffeff05057812 */ /* 0x000fc600078ec0ff */
[C---:B------:R-:W-:Y:S01]  /*0500*/  @P0 IMAD.WIDE.U32 R20, R27.reuse, 0x10, R20 ;  /* 0x000000101b140825 */ /* 0x040fe200078e0014 */
[----:B------:R-:W1:Y:S01]  /*0510*/  @P3 LDC.64 R8, c[0x0][0x260] ;  /* 0x00009800ff083b82 */ /* 0x000e620000000a00 */
[----:B------:R-:W-:Y:S02]  /*0520*/  LEA.HI R3, R112, UR6, RZ, 0x19 ;  /* 0x0000000670037c11 */ /* 0x000fe4000f8fc8ff */
[----:B------:R-:W-:Y:S01]  /*0530*/  @P0 VIADD R27, R27, 0x80 ;  /* 0x000000801b1b0836 */ /* 0x000fe20000000000 */
[----:B------:R0:W5:Y:S01]  /*0540*/  @P0 LDG.E.128 R28, desc[UR4][R20.64] ;  /* 0x00000004141c0981 */ /* 0x000162000c1e1d00 */
[----:B------:R-:W-:Y:S02]  /*0550*/  @P3 LOP3.LUT R5, R5, 0x100, RZ, 0xfc, !PT ;  /* 0x0000010005053812 */ /* 0x000fe400078efcff */
[C---:B------:R-:W-:Y:S01]  /*0560*/  @P1 IMAD.WIDE.U32 R22, R27.reuse, 0x10, R22 ;  /* 0x000000101b161825 */ /* 0x040fe200078e0016 */
[----:B------:R-:W-:-:S04]  /*0570*/  @P1 IADD3 R27, R27, 0x80, RZ ;  /* 0x000000801b1b1810 */ /* 0x000fc80007ffe0ff */
[----:B------:R0:W5:Y:S02]  /*0580*/  @P1 LDG.E.128 R32, desc[UR4][R22.64] ;  /* 0x0000000416201981 */ /* 0x000164000c1e1d00 */
[C---:B0-----:R-:W-:Y:S01]  /*0590*/  @P2 IMAD.WIDE.U32 R24, R27.reuse, 0x10, R24 ;  /* 0x000000101b182825 */ /* 0x041fe200078e0018 */
[----:B------:R-:W-:-:S04]  /*05a0*/  @P2 IADD3 R27, R27, 0x80, RZ ;  /* 0x000000801b1b2810 */ /* 0x000fc80007ffe0ff */
[----:B------:R0:W5:Y:S04]  /*05b0*/  @P2 LDG.E.128 R36, desc[UR4][R24.64] ;  /* 0x0000000418242981 */ /* 0x000168000c1e1d00 */
[----:B---3--:R-:W3:Y:S04]  /*05c0*/  @P6 LDG.E.128 R68, desc[UR4][R6.64] ;  /* 0x0000000406446981 */ /* 0x008ee8000c1e1d00 */
[----:B----4-:R-:W4:Y:S04]  /*05d0*/  @P5 LDG.E.128 R52, desc[UR4][R16.64] ;  /* 0x0000000410345981 */ /* 0x010f28000c1e1d00 */
[----:B--2---:R-:W2:Y:S04]  /*05e0*/  @P4 LDG.E.128 R48, desc[UR4][R18.64] ;  /* 0x0000000412304981 */ /* 0x004ea8000c1e1d00 */
[----:B---3--:R-:W-:Y:S04]  /*05f0*/  @P6 STL.64 [R1+0x70], R68 ;  /* 0x0000704401006387 */ /* 0x008fe80000100a00 */
[----:B------:R-:W-:Y:S01]  /*0600*/  @P6 STL.64 [R1+0x78], R70 ;  /* 0x0000784601006387 */ /* 0x000fe20000100a00 */
[----:B------:R-:W-:-:S13]  /*0610*/  ISETP.NE.AND P6, PT, R4, RZ, PT ;  /* 0x000000ff0400720c */ /* 0x000fda0003fc5270 */
[----:B------:R-:W3:Y:S01]  /*0620*/  @P6 LDG.E.128 R64, desc[UR4][R10.64] ;  /* 0x000000040a406981 */ /* 0x000ee2000c1e1d00 */
[----:B-1----:R-:W-:-:S05]  /*0630*/  @P3 IMAD.WIDE.U32 R8, R27, 0x10, R8 ;  /* 0x000000101b083825 */ /* 0x002fca00078e0008 */
[----:B------:R0:W5:Y:S04]  /*0640*/  @P3 LDG.E.128 R40, desc[UR4][R8.64] ;  /* 0x0000000408283981 */ /* 0x000168000c1e1d00 */
[----:B---3--:R-:W-:Y:S04]  /*0650*/  @P6 STL.64 [R1+0x60], R64 ;  /* 0x0000604001006387 */ /* 0x008fe80000100a00 */
[----:B------:R-:W-:Y:S01]  /*0660*/  @P6 STL.64 [R1+0x68], R66 ;  /* 0x0000684201006387 */ /* 0x000fe20000100a00 */
[----:B------:R-:W-:-:S13]  /*0670*/  ISETP.NE.AND P6, PT, R26, RZ, PT ;  /* 0x000000ff1a00720c */ /* 0x000fda0003fc5270 */
[----:B------:R-:W3:Y:S04]  /*0680*/  @P6 LDG.E.128 R60, desc[UR4][R12.64] ;  /* 0x000000040c3c6981 */ /* 0x000ee8000c1e1d00 */
[----:B---3--:R-:W-:Y:S04]  /*0690*/  @P6 STL.64 [R1+0x50], R60 ;  /* 0x0000503c01006387 */ /* 0x008fe80000100a00 */
[----:B------:R-:W-:Y:S01]  /*06a0*/  @P6 STL.64 [R1+0x58], R62 ;  /* 0x0000583e01006387 */ /* 0x000fe20000100a00 */
[----:B------:R-:W-:-:S13]  /*06b0*/  ISETP.NE.AND P6, PT, R44, RZ, PT ;  /* 0x000000ff2c00720c */ /* 0x000fda0003fc5270 */
[----:B------:R-:W3:Y:S01]  /*06c0*/  @P6 LDG.E.128 R56, desc[UR4][R14.64] ;  /* 0x000000040e386981 */ /* 0x000ee2000c1e1d00 */
[----:B------:R-:W-:-:S03]  /*06d0*/  ISETP.GE.AND P3, PT, R3, UR7, PT ;  /* 0x0000000703007c0c */ /* 0x000fc6000bf66270 */
[----:B--2---:R1:W-:Y:S04]  /*06e0*/  @P4 STL.64 [R1+0x20], R48 ;  /* 0x0000203001004387 */ /* 0x0043e80000100a00 */
[----:B------:R2:W-:Y:S04]  /*06f0*/  @P4 STL.64 [R1+0x28], R50 ;  /* 0x0000283201004387 */ /* 0x0005e80000100a00 */
[----:B----4-:R4:W-:Y:S01]  /*0700*/  @P5 STL.64 [R1+0x30], R52 ;  /* 0x0000303401005387 */ /* 0x0109e20000100a00 */
[----:B------:R-:W-:-:S03]  /*0710*/  CS2R R44, SRZ ;  /* 0x00000000002c7805 */ /* 0x000fc6000001ff00 */
[----:B------:R0:W-:Y:S01]  /*0720*/  @P5 STL.64 [R1+0x38], R54 ;  /* 0x0000383601005387 */ /* 0x0001e20000100a00 */
[----:B------:R-:W-:Y:S02]  /*0730*/  CS2R R46, SRZ ;  /* 0x00000000002e7805 */ /* 0x000fe4000001ff00 */
[----:B-1----:R-:W-:Y:S02]  /*0740*/  CS2R R48, SRZ ;  /* 0x0000000000307805 */ /* 0x002fe4000001ff00 */
[----:B------:R-:W-:Y:S02]  /*0750*/  CS2R R160, SRZ ;  /* 0x0000000000a07805 */ /* 0x000fe4000001ff00 */
[----:B--2---:R-:W-:Y:S02]  /*0760*/  CS2R R50, SRZ ;  /* 0x0000000000327805 */ /* 0x004fe4000001ff00 */
        /* <DEDUP_REMOVED lines=34> */
[----:B------:R1:W-:Y:S01]  /*0990*/  @P6 STL.64 [R1+0x48], R58 ;  /* 0x0000483a01006387 */ /* 0x0003e20000100a00 */
[----:B0-----:R-:W-:Y:S02]  /*09a0*/  CS2R R56, SRZ ;  /* 0x0000000000387805 */ /* 0x001fe4000001ff00 */
[----:B-1----:R-:W-:Y:S01]  /*09b0*/  CS2R R58, SRZ ;  /* 0x00000000003a7805 */ /* 0x002fe2000001ff00 */
[----:B------:R-:W-:Y:S06]  /*09c0*/  @P3 BRA `(.L_x_15596) ;  /* 0x0000006c00243947 */ /* 0x000fec0003800000 */
[----:B------:R-:W-:Y:S01]  /*09d0*/  IMAD.MOV.U32 R0, RZ, RZ, 0x1 ;  /* 0x00000001ff007424 */ /* 0x000fe200078e00ff */
[----:B------:R-:W-:-:S04]  /*09e0*/  HFMA2.MMA R45, -RZ, RZ, 0, 0 ;  /* 0x00000000ff2d7435 */ /* 0x000fc800000001ff */
[----:B------:R0:W-:Y:S07]  /*09f0*/  STL.S16 [R1+0x1c], R0 ;  /* 0x00001c0001007387 */ /* 0x0001ee0000100600 */
.L_x_15737:
[----:B-1----:R-:W1:Y:S08]  /*0a00*/  LDC.64 R16, c[0x0][0x288] ;  /* 0x0000a200ff107b82 */ /* 0x002e700000000a00 */
[----:B--2---:R-:W2:Y:S08]  /*0a10*/  LDC.64 R174, c[0x0][0x250] ;  /* 0x00009400ffae7b82 */ /* 0x004eb00000000a00 */
[----:B---3--:R-:W3:Y:S01]  /*0a20*/  LDC.64 R176, c[0x0][0x280] ;  /* 0x0000a000ffb07b82 */ /* 0x008ee20000000a00 */
[----:B-1----:R-:W-:-:S07]  /*0a30*/  IMAD.WIDE R16, R3, 0x4, R16 ;  /* 0x0000000403107825 */ /* 0x002fce00078e0210 */
[----:B----4-:R-:W1:Y:S01]  /*0a40*/  LDC.64 R172, c[0x0][0x258] ;  /* 0x00009600ffac7b82 */ /* 0x010e620000000a00 */
[----:B------:R3:W4:Y:S01]  /*0a50*/  LDG.E R25, desc[UR4][R16.64] ;  /* 0x0000000410197981 */ /* 0x000722000c1e1900 */
[----:B--2---:R-:W-:Y:S01]  /*0a60*/  IMAD.WIDE R174, R3, 0x4, R174 ;  /* 0x0000000403ae7825 */ /* 0x004fe200078e02ae */
[----:B0-----:R-:W-:-:S05]  /*0a70*/  MOV R0, UR11 ;  /* 0x0000000b00007c02 */ /* 0x001fca0008000f00 */
[----:B------:R-:W0:Y:S01]  /*0a80*/  LDC.64 R178, c[0x0][0x2c8] ;  /* 0x0000b200ffb27b82 */ /* 0x000e220000000a00 */
[----:B-----5:R-:W5:Y:S01]  /*0a90*/  LDG.E R190, desc[UR4][R174.64] ;  /* 0x00000004aebe7981 */ /* 0x020f62000c1e1900 */
[----:B------:R-:W2:Y:S01]  /*0aa0*/  S2R R26, SR_TID.X ;  /* 0x00000000001a7919 */ /* 0x000ea20000002100 */
[----:B---3--:R-:W-:-:S04]  /*0ab0*/  IMAD.WIDE R16, R3, 0x4, R176 ;  /* 0x0000000403107825 */ /* 0x008fc800078e02b0 */
[C---:B------:R-:W-:Y:S02]  /*0ac0*/  IMAD R2, R3.reuse, R0, RZ ;  /* 0x0000000003027224 */ /* 0x040fe400078e02ff */
[----:B------:R3:W5:Y:S01]  /*0ad0*/  LDG.E R16, desc[UR4][R16.64] ;  /* 0x0000000410107981 */ /* 0x000762000c1e1900 */
[----:B-1----:R-:W-:Y:S01]  /*0ae0*/  IMAD.WIDE R172, R3, 0x4, R172 ;  /* 0x0000000403ac7825 */ /* 0x002fe200078e02ac */
[----:B------:R-:W-:Y:S04]  /*0af0*/  BSSY B0, `(.L_x_15597) ;  /* 0x00002b4000007945 */ /* 0x000fe80003800000 */
[----:B------:R0:W5:Y:S01]  /*0b00*/  LDG.E R4, desc[UR4][R172.64] ;  /* 0x00000004ac047981 */ /* 0x000162000c1e1900 */
[----:B---3--:R-:W-:-:S04]  /*0b10*/  SHF.R.S32.HI R17, RZ, 0x1f, R2 ;  /* 0x0000001fff117819 */ /* 0x008fc80000011402 */
[----:B------:R-:W-:Y:S02]  /*0b20*/  LEA.HI R17, R17, R2, RZ, 0x2 ;  /* 0x0000000211117211 */ /* 0x000fe400078f10ff */
[----:B--2---:R-:W-:-:S04]  /*0b30*/  LOP3.LUT R2, R26, 0x7f, RZ, 0xc0, !PT ;  /* 0x0000007f1a027812 */ /* 0x004fc800078ec0ff */
[----:B------:R-:W-:-:S05]  /*0b40*/  LEA.HI.SX32 R17, R17, R2, 0x1e ;  /* 0x0000000211117211 */ /* 0x000fca00078ff2ff */
[----:B0-----:R-:W-:Y:S01]  /*0b50*/  IMAD.WIDE.U32 R172, R17, 0x10, R178 ;  /* 0x0000001011ac7825 */ /* 0x001fe200078e00b2 */
        /* <DEDUP_REMOVED lines=19> */
[----:B------:R-:W-:Y:S01]  /*0c90*/  VIADD R25, R25, 0x80 ;  /* 0x0000008019197836 */ /* 0x000fe20000000000 */
[----:B------:R-:W-:-:S07]  /*0ca0*/  IADD3 R26, R17, 0x80, RZ ;  /* 0x00000080111a7810 */ /* 0x000fce0007ffe0ff */
.L_x_15600:
[----:B------:R-:W-:Y:S05]  /*0cb0*/  BSYNC B1 ;  /* 0x0000000000017941 */ /* 0x000fea0003800000 */
.L_x_15599:
        /* <DEDUP_REMOVED lines=10> */
[----:B------:R-:W-:Y:S01]  /*0d60*/  IADD3 R25, R25, 0x80, RZ ;  /* 0x0000008019197810 */ /* 0x000fe20007ffe0ff */
[----:B------:R-:W-:-:S07]  /*0d70*/  VIADD R26, R26, 0x80 ;  /* 0x000000801a1a7836 */ /* 0x000fce0000000000 */
.L_x_15602:
[----:B------:R-:W-:Y:S05]  /*0d80*/  BSYNC B1 ;  /* 0x0000000000017941 */ /* 0x000fea0003800000 */
.L_x_15601:
        /* <DEDUP_REMOVED lines=12> */
.L_x_15604:
[----:B------:R-:W-:Y:S05]  /*0e50*/  BSYNC B1 ;  /* 0x0000000000017941 */ /* 0x000fea0003800000 */
.L_x_15603:
        /* <DEDUP_REMOVED lines=12> */
.L_x_15606:
[----:B------:R-:W-:Y:S05]  /*0f20*/  BSYNC B1 ;  /* 0x0000000000017941 */ /* 0x000fea0003800000 */
.L_x_15605:
        /* <DEDUP_REMOVED lines=10> */
[----:B------:R-:W-:Y:S01]  /*0fd0*/  IADD3 R25, R25, 0x80, RZ ;  /* 0x0000008019197810 */ /* 0x000fe20007ffe0ff */
[----:B------:R-:W-:-:S07]  /*0fe0*/  VIADD R26, R26, 0x80 ;  /* 0x000000801a1a7836 */ /* 0x000fce0000000000 */
.L_x_15608:
[----:B------:R-:W-:Y:S05]  /*0ff0*/  BSYNC B1 ;  /* 0x0000000000017941 */ /* 0x000fea0003800000 */
.L_x_15607:
        /* <DEDUP_REMOVED lines=12> */
.L_x_15610:
[----:B------:R-:W-:Y:S05]  /*10c0*/  BSYNC B1 ;  /* 0x0000000000017941 */ /* 0x000fea0003800000 */
.L_x_15609:
        /* <DEDUP_REMOVED lines=11> */
.L_x_15612:
[----:B------:R-:W-:Y:S05]  /*1180*/  BSYNC B1 ;  /* 0x0000000000017941 */ /* 0x000fea0003800000 */
.L_x_15611:
        /* <DEDUP_REMOVED lines=9> */
[----:B------:R-:W-:Y:S01]  /*1220*/  IADD3 R25, R25, 0x80, RZ ;  /* 0x0000008019197810 */ /* 0x000fe20007ffe0ff */
[----:B------:R-:W-:-:S07]  /*1230*/  VIADD R26, R26, 0x80 ;  /* 0x000000801a1a7836 */ /* 0x000fce0000000000 */
.L_x_15614:
[----:B------:R-:W-:Y:S05]  /*1240*/  BSYNC B1 ;  /* 0x0000000000017941 */ /* 0x000fea0003800000 */
.L_x_15613:
        /* <DEDUP_REMOVED lines=11> */
.L_x_15616:
[----:B------:R-:W-:Y:S05]  /*1300*/  BSYNC B1 ;  /* 0x0000000000017941 */ /* 0x000fea0003800000 */
.L_x_15615:
        /* <DEDUP_REMOVED lines=12> */
.L_x_15598:
[----:B------:R-:W-:Y:S01]  /*13d0*/  IADD3 R25, R25, -0x1, RZ ;  /* 0xffffffff19197810 */ /* 0x000fe20007ffe0ff */
[----:B------:R-:W0:Y:S01]  /*13e0*/  LDC.U8 R206, c[0x0][0x2a0] ;  /* 0x0000a800ffce7b82 */ /* 0x000e220000000000 */
[----:B-----5:R-:W-:Y:S01]  /*13f0*/  ISETP.GE.AND P4, PT, R16, 0x1, PT ;  /* 0x000000011000780c */ /* 0x020fe20003f86270 */
[----:B------:R-:W-:Y:S01]  /*1400*/  BSSY B1, `(.L_x_15618) ;  /* 0x0000045000017945 */ /* 0x000fe20003800000 */
[----:B------:R-:W-:Y:S01]  /*1410*/  LOP3.LUT P5, RZ, R5, 0x40, RZ, 0xc0, !PT ;  /* 0x0000004005ff7812 */ /* 0x000fe200078ac0ff */
[----:B------:R-:W-:Y:S01]  /*1420*/  IMAD R25, R25, R0, RZ ;  /* 0x0000000019197224 */ /* 0x000fe200078e02ff */
[----:B------:R-:W-:Y:S01]  /*1430*/  CS2R R188, SRZ ;  /* 0x0000000000bc7805 */ /* 0x000fe2000001ff00 */
        /* <DEDUP_REMOVED lines=17> */
[----:B------:R-:W3:Y:S07]  /*1550*/  LDL R245, [R1+0x7c] ;  /* 0x00007c0001f57983 */ /* 0x000eee0000100800 */
[----:B------:R1:W5:Y:S01]  /*1560*/  @P5 LDG.E.128 R116, desc[UR4][R172.64] ;  /* 0x00000004ac745981 */ /* 0x000362000c1e1d00 */
[----:B0-----:R-:W-:-:S04]  /*1570*/  ISETP.NE.AND P5, PT, R206, RZ, PT ;  /* 0x000000ffce00720c */ /* 0x001fc80003fa5270 */
[----:B------:R-:W-:Y:S01]  /*1580*/  FSEL R18, R190, RZ, !P5 ;  /* 0x000000ffbe127208 */ /* 0x000fe20006800000 */
[----:B-1----:R-:W-:Y:S01]  /*1590*/  IMAD.WIDE.U32 R174, R17, 0x10, R174 ;  /* 0x0000001011ae7825 */ /* 0x002fe200078e00ae */
[----:B------:R-:W0:Y:S04]  /*15a0*/  LDC.64 R172, c[0x0][0x2b8] ;  /* 0x0000ae00ffac7b82 */ /* 0x000e280000000a00 */
[----:B------:R-:W2:Y:S01]  /*15b0*/  LDG.E.128 R176, desc[UR4][R174.64] ;  /* 0x00000004aeb07981 */ /* 0x000ea2000c1e1d00 */
[----:B----4-:R-:W-:-:S05]  /*15c0*/  IMAD.WIDE.U32 R188, R187, 0x4, R188 ;  /* 0x00000004bbbc7825 */ /* 0x010fca00078e00bc */
[----:B------:R1:W5:Y:S04]  /*15d0*/  LDG.E R6, desc[UR4][R188.64] ;  /* 0x00000004bc067981 */ /* 0x000368000c1e1900 */
[----:B------:R-:W4:Y:S01]  /*15e0*/  LDL R189, [R1+0x74] ;  /* 0x0000740001bd7983 */ /* 0x000f220000100800 */
[----:B0-----:R-:W-:-:S06]  /*15f0*/  IMAD.WIDE.U32 R172, R186, 0x10, R172 ;  /* 0x00000010baac7825 */ /* 0x001fcc00078e00ac */
[----:B------:R-:W3:Y:S01]  /*1600*/  LDG.E.128 R172, desc[UR4][R172.64] ;  /* 0x00000004acac7981 */ /* 0x000ee2000c1e1d00 */
[----:B------:R-:W-:Y:S01]  /*1610*/  IADD3 R187, R187, 0x80, RZ ;  /* 0x00000080bbbb7810 */ /* 0x000fe20007ffe0ff */
[----:B------:R-:W-:Y:S02]  /*1620*/  VIADD R186, R186, 0x80 ;  /* 0x00000080baba7836 */ /* 0x000fe40000000000 */
[C---:B--2---:R-:W-:Y:S01]  /*1630*/  FADD.FTZ R176, -R18.reuse, R176 ;  /* 0x000000b012b07221 */ /* 0x044fe20000010100 */
[C---:B------:R-:W-:Y:S01]  /*1640*/  FADD.FTZ R177, -R18.reuse, R177 ;  /* 0x000000b112b17221 */ /* 0x040fe20000010100 */
[C---:B------:R-:W-:Y:S01]  /*1650*/  FADD.FTZ R26, -R18.reuse, R178 ;  /* 0x000000b2121a7221 */ /* 0x040fe20000010100 */
[----:B------:R-:W-:Y:S01]  /*1660*/  FADD.FTZ R25, -R18, R179 ;  /* 0x000000b312197221 */ /* 0x000fe20000010100 */
[C---:B------:R-:W-:Y:S01]  /*1670*/  FMUL.FTZ R209, R4.reuse, R176 ;  /* 0x000000b004d17220 */ /* 0x040fe20000410000 */
[----:B-1----:R-:W-:-:S05]  /*1680*/  FMUL.FTZ R188, R4, R177 ;  /* 0x000000b104bc7220 */ /* 0x002fca0000410000 */
[----:B------:R0:W-:Y:S01]  /*1690*/  STL [R1+0x18], R188 ;  /* 0x000018bc01007387 */ /* 0x0001e20000100800 */
[----:B---3--:R-:W-:Y:S01]  /*16a0*/  FMUL.FTZ R18, R207, R172 ;  /* 0x000000accf127220 */ /* 0x008fe20000410000 */
[----:B----4-:R-:W-:Y:S01]  /*16b0*/  FMUL.FTZ R178, R189, R173 ;  /* 0x000000adbdb27220 */ /* 0x010fe20000410000 */
[----:B------:R-:W-:Y:S01]  /*16c0*/  FMUL.FTZ R189, R198, R174 ;  /* 0x000000aec6bd7220 */ /* 0x000fe20000410000 */
[C---:B------:R-:W-:Y:S01]  /*16d0*/  FMUL.FTZ R198, R4.reuse, R25 ;  /* 0x0000001904c67220 */ /* 0x040fe20000410000 */
[----:B------:R-:W-:Y:S01]  /*16e0*/  FMUL.FTZ R207, R4, R26 ;  /* 0x0000001a04cf7220 */ /* 0x000fe20000410000 */
[----:B------:R-:W-:Y:S01]  /*16f0*/  FFMA.FTZ R25, R209, R18, RZ ;  /* 0x00000012d1197223 */ /* 0x000fe200000100ff */
[----:B------:R-:W-:-:S03]  /*1700*/  FADD.FTZ R26, RZ, R18 ;  /* 0x00000012ff1a7221 */ /* 0x000fc60000010000 */
[----:B------:R-:W-:Y:S01]  /*1710*/  FFMA.FTZ R25, R188, R178, R25 ;  /* 0x000000b2bc197223 */ /* 0x000fe20000010019 */
[----:B------:R-:W-:Y:S01]  /*1720*/  FADD.FTZ R26, R26, R178 ;  /* 0x000000b21a1a7221 */ /* 0x000fe20000010000 */
[----:B------:R-:W-:Y:S01]  /*1730*/  FMUL.FTZ R245, R245, R175 ;  /* 0x000000aff5f57220 */ /* 0x000fe20000410000 */
[----:B------:R-:W-:Y:S01]  /*1740*/  STL [R1+0x14], R207 ;  /* 0x000014cf01007387 */ /* 0x000fe20000100800 */
[----:B------:R-:W-:Y:S01]  /*1750*/  FFMA.FTZ R25, R207, R189, R25 ;  /* 0x000000bdcf197223 */ /* 0x000fe20000010019 */
[----:B------:R-:W-:Y:S01]  /*1760*/  FADD.FTZ R26, R26, R189 ;  /* 0x000000bd1a1a7221 */ /* 0x000fe20000010000 */
[----:B------:R-:W-:Y:S01]  /*1770*/  FFMA.FTZ R45, R173, R188, R45 ;  /* 0x000000bcad2d7223 */ /* 0x000fe2000001002d */
[----:B------:R-:W-:Y:S01]  /*1780*/  STL [R1+0x10], R178 ;  /* 0x000010b201007387 */ /* 0x000fe20000100800 */
[----:B------:R-:W-:Y:S01]  /*1790*/  FFMA.FTZ R47, R175, R198, R47 ;  /* 0x000000c6af2f7223 */ /* 0x000fe2000001002f */
[----:B0-----:R-:W-:Y:S02]  /*17a0*/  FFMA.FTZ R188, R198, R245, R25 ;  /* 0x000000f5c6bc7223 */ /* 0x001fe40000010019 */
[----:B------:R0:W-:Y:S01]  /*17b0*/  STL [R1+0xc], R189 ;  /* 0x00000cbd01007387 */ /* 0x0001e20000100800 */
[----:B------:R-:W-:Y:S01]  /*17c0*/  FADD.FTZ R80, R80, R172 ;  /* 0x000000ac50507221 */ /* 0x000fe20000010000 */
[----:B------:R-:W-:Y:S01]  /*17d0*/  FFMA.FTZ R44, R172, R209, R44 ;  /* 0x000000d1ac2c7223 */ /* 0x000fe2000001002c */
[----:B------:R-:W-:Y:S01]  /*17e0*/  FADD.FTZ R81, R81, R173 ;  /* 0x000000ad51517221 */ /* 0x000fe20000010000 */
[----:B------:R1:W-:Y:S01]  /*17f0*/  STL [R1+0x8], R198 ;  /* 0x000008c601007387 */ /* 0x0003e20000100800 */
[----:B------:R-:W-:Y:S01]  /*1800*/  FADD.FTZ R82, R82, R174 ;  /* 0x000000ae52527221 */ /* 0x000fe20000010000 */
[----:B------:R-:W-:Y:S01]  /*1810*/  FFMA.FTZ R46, R174, R207, R46 ;  /* 0x000000cfae2e7223 */ /* 0x000fe2000001002e */
[----:B------:R-:W-:Y:S01]  /*1820*/  FADD.FTZ R83, R83, R175 ;  /* 0x000000af53537221 */ /* 0x000fe20000010000 */
[----:B0-----:R-:W-:Y:S01]  /*1830*/  FADD.FTZ R189, R26, R245 ;  /* 0x000000f51abd7221 */ /* 0x001fe20000010000 */
[----:B-1----:R-:W-:-:S07]  /*1840*/  IADD3 R198, R17, 0x80, RZ ;  /* 0x0000008011c67810 */ /* 0x002fce0007ffe0ff */
.L_x_15619:
[----:B------:R-:W-:Y:S05]  /*1850*/  BSYNC B1 ;  /* 0x0000000000017941 */ /* 0x000fea0003800000 */
.L_x_15618:
        /* <DEDUP_REMOVED lines=11> */
[----:B------:R-:W0:Y:S02]  /*1910*/  LDC.64 R204, c[0x0][0x240] ;  /* 0x00009000ffcc7b82 */ /* 0x000e240000000a00 */
[----:B-1----:R-:W-:-:S05]  /*1920*/  @P5 IMAD.WIDE.U32 R172, R198, 0x10, R172 ;  /* 0x00000010c6ac5825 */ /* 0x002fca00078e00ac */
[----:B------:R1:W5:Y:S02]  /*1930*/  @P5 LDG.E.128 R120, desc[UR4][R172.64] ;  /* 0x00000004ac785981 */ /* 0x000364000c1e1d00 */
[----:B-1----:R-:W1:Y:S01]  /*1940*/  LDC.64 R172, c[0x0][0x238] ;  /* 0x00008e00ffac7b82 */ /* 0x002e620000000a00 */
[----:B----4-:R-:W-:-:S06]  /*1950*/  IMAD.WIDE.U32 R176, R186, 0x10, R176 ;  /* 0x00000010bab07825 */ /* 0x010fcc00078e00b0 */
[----:B------:R-:W2:Y:S01]  /*1960*/  LDG.E.128 R176, desc[UR4][R176.64] ;  /* 0x00000004b0b07981 */ /* 0x000ea2000c1e1d00 */
[----:B-1----:R-:W-:-:S06]  /*1970*/  IMAD.WIDE.U32 R172, R198, 0x10, R172 ;  /* 0x00000010c6ac7825 */ /* 0x002fcc00078e00ac */
[----:B------:R-:W4:Y:S01]  /*1980*/  LDG.E.128 R172, desc[UR4][R172.64] ;  /* 0x00000004acac7981 */ /* 0x000f22000c1e1d00 */
[----:B0-----:R-:W-:Y:S01]  /*1990*/  ISETP.NE.AND P5, PT, R206, RZ, PT ;  /* 0x000000ffce00720c */ /* 0x001fe20003fa5270 */
[----:B------:R-:W-:-:S03]  /*19a0*/  IMAD.WIDE.U32 R204, R187, 0x4, R204 ;  /* 0x00000004bbcc7825 */ /* 0x000fc600078e00cc */
[----:B------:R-:W-:Y:S02]  /*19b0*/  FSEL R25, R190, RZ, !P5 ;  /* 0x000000ffbe197208 */ /* 0x000fe40006800000 */
[----:B------:R0:W5:Y:S01]  /*19c0*/  LDG.E R7, desc[UR4][R204.64] ;  /* 0x00000004cc077981 */ /* 0x000162000c1e1900 */
[----:B------:R-:W-:Y:S01]  /*19d0*/  IADD3 R187, R187, 0x80, RZ ;  /* 0x00000080bbbb7810 */ /* 0x000fe20007ffe0ff */
[----:B------:R-:W-:Y:S01]  /*19e0*/  VIADD R186, R186, 0x80 ;  /* 0x00000080baba7836 */ /* 0x000fe20000000000 */
[----:B------:R-:W-:Y:S01]  /*19f0*/  IADD3 R198, R198, 0x80, RZ ;  /* 0x00000080c6c67810 */ /* 0x000fe20007ffe0ff */
[----:B--2---:R-:W-:Y:S01]  /*1a00*/  FMUL.FTZ R217, R182, R176 ;  /* 0x000000b0b6d97220 */ /* 0x004fe20000410000 */
[----:B---3--:R-:W-:Y:S01]  /*1a10*/  FMUL.FTZ R244, R235, R177 ;  /* 0x000000b1ebf47220 */ /* 0x008fe20000410000 */
[----:B------:R-:W-:-:S03]  /*1a20*/  FMUL.FTZ R235, R234, R178 ;  /* 0x000000b2eaeb7220 */ /* 0x000fc60000410000 */
[----:B------:R1:W-:Y:S01]  /*1a30*/  STL [R1+0x4], R217 ;  /* 0x000004d901007387 */ /* 0x0003e20000100800 */
[C---:B----4-:R-:W-:Y:S01]  /*1a40*/  FADD.FTZ R172, -R25.reuse, R172 ;  /* 0x000000ac19ac7221 */ /* 0x050fe20000010100 */
[C---:B------:R-:W-:Y:S01]  /*1a50*/  FADD.FTZ R173, -R25.reuse, R173 ;  /* 0x000000ad19ad7221 */ /* 0x040fe20000010100 */
[C---:B------:R-:W-:Y:S01]  /*1a60*/  FADD.FTZ R26, -R25.reuse, R174 ;  /* 0x000000ae191a7221 */ /* 0x040fe20000010100 */
[----:B------:R-:W-:Y:S01]  /*1a70*/  FADD.FTZ R25, -R25, R175 ;  /* 0x000000af19197221 */ /* 0x000fe20000010100 */
[C---:B0-----:R-:W-:Y:S01]  /*1a80*/  FMUL.FTZ R205, R4.reuse, R172 ;  /* 0x000000ac04cd7220 */ /* 0x041fe20000410000 */
[C---:B------:R-:W-:Y:S01]  /*1a90*/  FMUL.FTZ R204, R4.reuse, R173 ;  /* 0x000000ad04cc7220 */ /* 0x040fe20000410000 */
[C---:B------:R-:W-:Y:S01]  /*1aa0*/  FMUL.FTZ R182, R4.reuse, R26 ;  /* 0x0000001a04b67220 */ /* 0x040fe20000410000 */
[----:B------:R-:W-:Y:S01]  /*1ab0*/  FMUL.FTZ R234, R4, R25 ;  /* 0x0000001904ea7220 */ /* 0x000fe20000410000 */
[----:B------:R-:W-:Y:S01]  /*1ac0*/  FADD.FTZ R26, R189, R217 ;  /* 0x000000d9bd1a7221 */ /* 0x000fe20000010000 */
[----:B------:R-:W-:-:S03]  /*1ad0*/  FFMA.FTZ R25, R205, R217, R188 ;  /* 0x000000d9cd197223 */ /* 0x000fc600000100bc */
[----:B------:R-:W-:Y:S01]  /*1ae0*/  FADD.FTZ R26, R26, R244 ;  /* 0x000000f41a1a7221 */ /* 0x000fe20000010000 */
[----:B------:R-:W-:Y:S01]  /*1af0*/  FFMA.FTZ R25, R204, R244, R25 ;  /* 0x000000f4cc197223 */ /* 0x000fe20000010019 */
[----:B-1----:R-:W-:Y:S02]  /*1b00*/  FMUL.FTZ R217, R207, R179 ;  /* 0x000000b3cfd97220 */ /* 0x002fe40000410000 */
        /* <DEDUP_REMOVED lines=12> */
.L_x_15621:
[----:B------:R-:W-:Y:S05]  /*1bd0*/  BSYNC B1 ;  /* 0x0000000000017941 */ /* 0x000fea0003800000 */
.L_x_15620:
        /* <DEDUP_REMOVED lines=10> */
[----:B------:R-:W3:Y:S04]  /*1c80*/  LDL R216, [R1+0x5c] ;  /* 0x00005c0001d87983 */ /* 0x000ee80000100800 */
[----:B-1----:R-:W-:-:S05]  /*1c90*/  @P5 IMAD.WIDE.U32 R172, R198, 0x10, R172 ;  /* 0x00000010c6ac5825 */ /* 0x002fca00078e00ac */
[----:B------:R1:W5:Y:S02]  /*1ca0*/  @P5 LDG.E.128 R124, desc[UR4][R172.64] ;  /* 0x00000004ac7c5981 */ /* 0x000364000c1e1d00 */
[----:B-1----:R-:W1:Y:S01]  /*1cb0*/  LDC.64 R172, c[0x0][0x238] ;  /* 0x00008e00ffac7b82 */ /* 0x002e620000000a00 */
[----:B----4-:R-:W-:-:S06]  /*1cc0*/  IMAD.WIDE.U32 R176, R186, 0x10, R176 ;  /* 0x00000010bab07825 */ /* 0x010fcc00078e00b0 */
[----:B------:R-:W2:Y:S01]  /*1cd0*/  LDG.E.128 R176, desc[UR4][R176.64] ;  /* 0x00000004b0b07981 */ /* 0x000ea2000c1e1d00 */
[----:B-1----:R-:W-:-:S06]  /*1ce0*/  IMAD.WIDE.U32 R172, R198, 0x10, R172 ;  /* 0x00000010c6ac7825 */ /* 0x002fcc00078e00ac */
[----:B------:R-:W4:Y:S01]  /*1cf0*/  LDG.E.128 R172, desc[UR4][R172.64] ;  /* 0x00000004acac7981 */ /* 0x000f22000c1e1d00 */
[----:B0-----:R-:W-:Y:S02]  /*1d00*/  ISETP.NE.AND P5, PT, R206, RZ, PT ;  /* 0x000000ffce00720c */ /* 0x001fe40003fa5270 */
[----:B------:R-:W0:Y:S02]  /*1d10*/  LDC.64 R206, c[0x0][0x240] ;  /* 0x00009000ffce7b82 */ /* 0x000e240000000a00 */
[----:B------:R-:W-:Y:S01]  /*1d20*/  FSEL R25, R190, RZ, !P5 ;  /* 0x000000ffbe197208 */ /* 0x000fe20006800000 */
[----:B0-----:R-:W-:-:S05]  /*1d30*/  IMAD.WIDE.U32 R206, R187, 0x4, R206 ;  /* 0x00000004bbce7825 */ /* 0x001fca00078e00ce */
[----:B------:R2:W5:Y:S01]  /*1d40*/  LDG.E R8, desc[UR4][R206.64] ;  /* 0x00000004ce087981 */ /* 0x000562000c1e1900 */
[----:B------:R-:W-:Y:S01]  /*1d50*/  IADD3 R187, R187, 0x80, RZ ;  /* 0x00000080bbbb7810 */ /* 0x000fe20007ffe0ff */
[----:B------:R-:W-:Y:S01]  /*1d60*/  VIADD R198, R198, 0x80 ;  /* 0x00000080c6c67836 */ /* 0x000fe20000000000 */
[----:B------:R-:W-:Y:S01]  /*1d70*/  IADD3 R186, R186, 0x80, RZ ;  /* 0x00000080baba7810 */ /* 0x000fe20007ffe0ff */
[----:B--2---:R-:W-:-:S05]  /*1d80*/  FMUL.FTZ R207, R180, R176 ;  /* 0x000000b0b4cf7220 */ /* 0x004fca0000410000 */
[----:B------:R1:W-:Y:S01]  /*1d90*/  STL [R1], R207 ;  /* 0x000000cf01007387 */ /* 0x0003e20000100800 */
[----:B---3--:R-:W-:Y:S01]  /*1da0*/  FMUL.FTZ R243, R233, R177 ;  /* 0x000000b1e9f37220 */ /* 0x008fe20000410000 */
[----:B------:R-:W-:Y:S01]  /*1db0*/  FMUL.FTZ R233, R224, R178 ;  /* 0x000000b2e0e97220 */ /* 0x000fe20000410000 */
[C---:B----4-:R-:W-:Y:S01]  /*1dc0*/  FADD.FTZ R172, -R25.reuse, R172 ;  /* 0x000000ac19ac7221 */ /* 0x050fe20000010100 */
[C---:B------:R-:W-:Y:S01]  /*1dd0*/  FADD.FTZ R173, -R25.reuse, R173 ;  /* 0x000000ad19ad7221 */ /* 0x040fe20000010100 */
[C---:B------:R-:W-:Y:S01]  /*1de0*/  FADD.FTZ R26, -R25.reuse, R174 ;  /* 0x000000ae191a7221 */ /* 0x040fe20000010100 */
[----:B------:R-:W-:Y:S01]  /*1df0*/  FADD.FTZ R25, -R25, R175 ;  /* 0x000000af19197221 */ /* 0x000fe20000010100 */
[C---:B------:R-:W-:Y:S01]  /*1e00*/  FMUL.FTZ R202, R4.reuse, R172 ;  /* 0x000000ac04ca7220 */ /* 0x040fe20000410000 */
[C---:B------:R-:W-:Y:S01]  /*1e10*/  FMUL.FTZ R201, R4.reuse, R173 ;  /* 0x000000ad04c97220 */ /* 0x040fe20000410000 */
[C---:B------:R-:W-:Y:S01]  /*1e20*/  FMUL.FTZ R180, R4.reuse, R26 ;  /* 0x0000001a04b47220 */ /* 0x040fe20000410000 */
        /* <DEDUP_REMOVED lines=18> */
.L_x_15623:
[----:B------:R-:W-:Y:S05]  /*1f50*/  BSYNC B1 ;  /* 0x0000000000017941 */ /* 0x000fea0003800000 */
.L_x_15622:
        /* <DEDUP_REMOVED lines=11> */
[----:B0-----:R-:W0:Y:S02]  /*2010*/  LDC.64 R206, c[0x0][0x240] ;  /* 0x00009000ffce7b82 */ /* 0x001e240000000a00 */
[----:B-1----:R-:W-:-:S06]  /*2020*/  @P5 IMAD.WIDE.U32 R172, R198, 0x10, R172 ;  /* 0x00000010c6ac5825 */ /* 0x002fcc00078e00ac */
[----:B------:R-:W1:Y:S01]  /*2030*/  LDC.U8 R25, c[0x0][0x2a0] ;  /* 0x0000a800ff197b82 */ /* 0x000e620000000000 */
[----:B------:R4:W5:Y:S07]  /*2040*/  @P5 LDG.E.128 R128, desc[UR4][R172.64] ;  /* 0x00000004ac805981 */ /* 0x00096e000c1e1d00 */
[----:B----4-:R-:W4:Y:S01]  /*2050*/  LDC.64 R172, c[0x0][0x2b8] ;  /* 0x0000ae00ffac7b82 */ /* 0x010f220000000a00 */
[----:B------:R-:W-:-:S05]  /*2060*/  IMAD.WIDE.U32 R174, R198, 0x10, R174 ;  /* 0x00000010c6ae7825 */ /* 0x000fca00078e00ae */
[----:B------:R-:W2:Y:S01]  /*2070*/  LDG.E.128 R176, desc[UR4][R174.64] ;  /* 0x00000004aeb07981 */ /* 0x000ea2000c1e1d00 */
[----:B----4-:R-:W-:-:S06]  /*2080*/  IMAD.WIDE.U32 R172, R186, 0x10, R172 ;  /* 0x00000010baac7825 */ /* 0x010fcc00078e00ac */
[----:B------:R-:W4:Y:S01]  /*2090*/  LDG.E.128 R172, desc[UR4][R172.64] ;  /* 0x00000004acac7981 */ /* 0x000f22000c1e1d00 */
[----:B0-----:R-:W-:-:S05]  /*20a0*/  IMAD.WIDE.U32 R206, R187, 0x4, R206 ;  /* 0x00000004bbce7825 */ /* 0x001fca00078e00ce */
[----:B------:R0:W5:Y:S01]  /*20b0*/  LDG.E R9, desc[UR4][R206.64] ;  /* 0x00000004ce097981 */ /* 0x000162000c1e1900 */
[----:B-1----:R-:W-:-:S04]  /*20c0*/  ISETP.NE.AND P5, PT, R25, RZ, PT ;  /* 0x000000ff1900720c */ /* 0x002fc80003fa5270 */
[----:B------:R-:W-:Y:S02]  /*20d0*/  FSEL R19, R190, RZ, !P5 ;  /* 0x000000ffbe137208 */ /* 0x000fe40006800000 */
[----:B------:R-:W-:Y:S02]  /*20e0*/  IADD3 R187, R187, 0x80, RZ ;  /* 0x00000080bbbb7810 */ /* 0x000fe40007ffe0ff */
[----:B------:R-:W-:Y:S02]  /*20f0*/  IADD3 R186, R186, 0x80, RZ ;  /* 0x00000080baba7810 */ /* 0x000fe40007ffe0ff */
[----:B------:R-:W-:Y:S01]  /*2100*/  IADD3 R198, R198, 0x80, RZ ;  /* 0x00000080c6c67810 */ /* 0x000fe20007ffe0ff */
[C---:B--2---:R-:W-:Y:S01]  /*2110*/  FADD.FTZ R176, -R19.reuse, R176 ;  /* 0x000000b013b07221 */ /* 0x044fe20000010100 */
[C---:B------:R-:W-:Y:S01]  /*2120*/  FADD.FTZ R26, -R19.reuse, R178 ;  /* 0x000000b2131a7221 */ /* 0x040fe20000010100 */
[C---:B------:R-:W-:Y:S01]  /*2130*/  FADD.FTZ R25, -R19.reuse, R179 ;  /* 0x000000b313197221 */ /* 0x040fe20000010100 */
[----:B------:R-:W-:Y:S01]  /*2140*/  FADD.FTZ R177, -R19, R177 ;  /* 0x000000b113b17221 */ /* 0x000fe20000010100 */
[C---:B------:R-:W-:Y:S01]  /*2150*/  FMUL.FTZ R200, R4.reuse, R176 ;  /* 0x000000b004c87220 */ /* 0x040fe20000410000 */
[----:B------:R-:W-:-:S02]  /*2160*/  FMUL.FTZ R19, R4, R26 ;  /* 0x0000001a04137220 */ /* 0x000fc40000410000 */
[----:B------:R-:W-:Y:S01]  /*2170*/  FMUL.FTZ R199, R4, R177 ;  /* 0x000000b104c77220 */ /* 0x000fe20000410000 */
[----:B----4-:R-:W-:Y:S01]  /*2180*/  FMUL.FTZ R252, R242, R172 ;  /* 0x000000acf2fc7220 */ /* 0x010fe20000410000 */
[----:B---3--:R-:W-:Y:S01]  /*2190*/  FMUL.FTZ R242, R232, R173 ;  /* 0x000000ade8f27220 */ /* 0x008fe20000410000 */
        /* <DEDUP_REMOVED lines=19> */
.L_x_15625:
[----:B------:R-:W-:Y:S05]  /*22d0*/  BSYNC B1 ;  /* 0x0000000000017941 */ /* 0x000fea0003800000 */
.L_x_15624:
[----:B0-----:R-:W0:Y:S01]  /*22e0*/  LDC.U8 R206, c[0x0][0x2a0] ;  /* 0x0000a800ffce7b82 */ /* 0x001e220000000000 */
        /* <DEDUP_REMOVED lines=15> */
[----:B----4-:R-:W-:-:S05]  /*23e0*/  IMAD.WIDE.U32 R174, R198, 0x10, R174 ;  /* 0x00000010c6ae7825 */ /* 0x010fca00078e00ae */
[----:B------:R-:W4:Y:S01]  /*23f0*/  LDG.E.128 R176, desc[UR4][R174.64] ;  /* 0x00000004aeb07981 */ /* 0x000f22000c1e1d00 */
[----:B-1----:R-:W-:-:S06]  /*2400*/  IMAD.WIDE.U32 R172, R186, 0x10, R172 ;  /* 0x00000010baac7825 */ /* 0x002fcc00078e00ac */
[----:B------:R-:W2:Y:S01]  /*2410*/  LDG.E.128 R172, desc[UR4][R172.64] ;  /* 0x00000004acac7981 */ /* 0x000ea2000c1e1d00 */
[----:B0-----:R-:W-:Y:S01]  /*2420*/  ISETP.NE.AND P5, PT, R206, RZ, PT ;  /* 0x000000ffce00720c */ /* 0x001fe20003fa5270 */
[----:B------:R-:W-:-:S03]  /*2430*/  IMAD.WIDE.U32 R196, R187, 0x4, R196 ;  /* 0x00000004bbc47825 */ /* 0x000fc600078e00c4 */
[----:B------:R-:W-:Y:S02]  /*2440*/  FSEL R20, R190, RZ, !P5 ;  /* 0x000000ffbe147208 */ /* 0x000fe40006800000 */
[----:B------:R0:W5:Y:S01]  /*2450*/  LDG.E R10, desc[UR4][R196.64] ;  /* 0x00000004c40a7981 */ /* 0x000162000c1e1900 */
[----:B------:R-:W-:Y:S01]  /*2460*/  VIADD R187, R187, 0x80 ;  /* 0x00000080bbbb7836 */ /* 0x000fe20000000000 */
[----:B------:R-:W-:Y:S02]  /*2470*/  IADD3 R186, R186, 0x80, RZ ;  /* 0x00000080baba7810 */ /* 0x000fe40007ffe0ff */
[----:B------:R-:W-:Y:S01]  /*2480*/  IADD3 R198, R198, 0x80, RZ ;  /* 0x00000080c6c67810 */ /* 0x000fe20007ffe0ff */
[C---:B----4-:R-:W-:Y:S01]  /*2490*/  FADD.FTZ R176, -R20.reuse, R176 ;  /* 0x000000b014b07221 */ /* 0x050fe20000010100 */
[C---:B------:R-:W-:Y:S01]  /*24a0*/  FADD.FTZ R26, -R20.reuse, R178 ;  /* 0x000000b2141a7221 */ /* 0x040fe20000010100 */
[C---:B------:R-:W-:Y:S01]  /*24b0*/  FADD.FTZ R25, -R20.reuse, R179 ;  /* 0x000000b314197221 */ /* 0x040fe20000010100 */
[----:B------:R-:W-:Y:S01]  /*24c0*/  FADD.FTZ R177, -R20, R177 ;  /* 0x000000b114b17221 */ /* 0x000fe20000010100 */
[C---:B0-----:R-:W-:Y:S01]  /*24d0*/  FMUL.FTZ R197, R4.reuse, R176 ;  /* 0x000000b004c57220 */ /* 0x041fe20000410000 */
[----:B------:R-:W-:-:S02]  /*24e0*/  FMUL.FTZ R20, R4, R26 ;  /* 0x0000001a04147220 */ /* 0x000fc40000410000 */
[----:B------:R-:W-:Y:S01]  /*24f0*/  FMUL.FTZ R196, R4, R177 ;  /* 0x000000b104c47220 */ /* 0x000fe20000410000 */
[----:B--2---:R-:W-:Y:S01]  /*2500*/  FMUL.FTZ R251, R231, R172 ;  /* 0x000000ace7fb7220 */ /* 0x004fe20000410000 */
[----:B---3--:R-:W-:Y:S01]  /*2510*/  FMUL.FTZ R241, R222, R173 ;  /* 0x000000addef17220 */ /* 0x008fe20000410000 */
        /* <DEDUP_REMOVED lines=19> */
.L_x_15627:
[----:B------:R-:W-:Y:S05]  /*2650*/  BSYNC B1 ;  /* 0x0000000000017941 */ /* 0x000fea0003800000 */
.L_x_15626:
        /* <DEDUP_REMOVED lines=23> */
[----:B------:R-:W-:Y:S01]  /*27d0*/  IADD3 R187, R187, 0x80, RZ ;  /* 0x00000080bbbb7810 */ /* 0x000fe20007ffe0ff */
[----:B------:R-:W-:Y:S01]  /*27e0*/  VIADD R186, R186, 0x80 ;  /* 0x00000080baba7836 */ /* 0x000fe20000000000 */
        /* <DEDUP_REMOVED lines=29> */
.L_x_15629:
[----:B------:R-:W-:Y:S05]  /*29c0*/  BSYNC B1 ;  /* 0x0000000000017941 */ /* 0x000fea0003800000 */
.L_x_15628:
[----:B------:R-:W-:Y:S04]  /*29d0*/  BSSY B1, `(.L_x_15630) ;  /* 0x0000031000017945 */ /* 0x000fe80003800000 */
[----:B------:R-:W-:Y:S05]  /*29e0*/  @!P0 BRA `(.L_x_15631) ;  /* 0x0000000000bc8947 */ /* 0x000fea0003800000 */
[----:B------:R-:W1:Y:S01]  /*29f0*/  LDC.64 R172, c[0x0][0x2c8] ;  /* 0x0000b200ffac7b82 */ /* 0x000e620000000a00 */
[----:B------:R-:W-:-:S04]  /*2a00*/  ISETP.NE.U32.AND P5, PT, RZ, UR8, PT ;  /* 0x00000008ff007c0c */ /* 0x000fc8000bfa5070 */
[----:B------:R-:W-:-:S03]  /*2a10*/  ISETP.NE.AND.EX P5, PT, RZ, UR9, PT, P5 ;  /* 0x00000009ff007c0c */ /* 0x000fc6000bfa5350 */
[----:B------:R-:W2:Y:S08]  /*2a20*/  LDC.64 R174, c[0x0][0x238] ;  /* 0x00008e00ffae7b82 */ /* 0x000eb00000000a00 */
[----:B------:R-:W3:Y:S02]  /*2a30*/  LDC.64 R192, c[0x0][0x240] ;  /* 0x00009000ffc07b82 */ /* 0x000ee40000000a00 */
[----:B-1----:R-:W-:-:S05]  /*2a40*/  @P5 IMAD.WIDE.U32 R172, R198, 0x10, R172 ;  /* 0x00000010c6ac5825 */ /* 0x002fca00078e00ac */
[----:B------:R1:W5:Y:S01]  /*2a50*/  @P5 LDG.E.128 R140, desc[UR4][R172.64] ;  /* 0x00000004ac8c5981 */ /* 0x000362000c1e1d00 */
[----:B0-----:R-:W-:Y:S01]  /*2a60*/  ISETP.NE.AND P5, PT, R206, RZ, PT ;  /* 0x000000ffce00720c */ /* 0x001fe20003fa5270 */
[----:B--2---:R-:W-:-:S03]  /*2a70*/  IMAD.WIDE.U32 R174, R198, 0x10, R174 ;  /* 0x00000010c6ae7825 */ /* 0x004fc600078e00ae */
[----:B------:R-:W-:Y:S02]  /*2a80*/  FSEL R22, R190, RZ, !P5 ;  /* 0x000000ffbe167208 */ /* 0x000fe40006800000 */
[----:B------:R-:W2:Y:S01]  /*2a90*/  LDG.E.128 R176, desc[UR4][R174.64] ;  /* 0x00000004aeb07981 */ /* 0x000ea2000c1e1d00 */
[----:B-1----:R-:W0:Y:S02]  /*2aa0*/  LDC.64 R172, c[0x0][0x2b8] ;  /* 0x0000ae00ffac7b82 */ /* 0x002e240000000a00 */
[----:B0-----:R-:W-:-:S06]  /*2ab0*/  IMAD.WIDE.U32 R172, R186, 0x10, R172 ;  /* 0x00000010baac7825 */ /* 0x001fcc00078e00ac */
[----:B------:R-:W4:Y:S01]  /*2ac0*/  LDG.E.128 R172, desc[UR4][R172.64] ;  /* 0x00000004acac7981 */ /* 0x000f22000c1e1d00 */
[----:B---3--:R-:W-:-:S05]  /*2ad0*/  IMAD.WIDE.U32 R192, R187, 0x4, R192 ;  /* 0x00000004bbc07825 */ /* 0x008fca00078e00c0 */
[----:B------:R0:W5:Y:S01]  /*2ae0*/  LDG.E R12, desc[UR4][R192.64] ;  /* 0x00000004c00c7981 */ /* 0x000162000c1e1900 */
[----:B------:R-:W-:Y:S01]  /*2af0*/  IADD3 R187, R187, 0x80, RZ ;  /* 0x00000080bbbb7810 */ /* 0x000fe20007ffe0ff */
[----:B------:R-:W-:Y:S01]  /*2b00*/  VIADD R198, R198, 0x80 ;  /* 0x00000080c6c67836 */ /* 0x000fe20000000000 */
[----:B------:R-:W-:Y:S01]  /*2b10*/  IADD3 R186, R186, 0x80, RZ ;  /* 0x00000080baba7810 */ /* 0x000fe20007ffe0ff */
[C---:B--2---:R-:W-:Y:S01]  /*2b20*/  FADD.FTZ R176, -R22.reuse, R176 ;  /* 0x000000b016b07221 */ /* 0x044fe20000010100 */
[C---:B------:R-:W-:Y:S01]  /*2b30*/  FADD.FTZ R26, -R22.reuse, R178 ;  /* 0x000000b2161a7221 */ /* 0x040fe20000010100 */
[C---:B------:R-:W-:Y:S01]  /*2b40*/  FADD.FTZ R25, -R22.reuse, R179 ;  /* 0x000000b316197221 */ /* 0x040fe20000010100 */
[----:B------:R-:W-:Y:S01]  /*2b50*/  FADD.FTZ R177, -R22, R177 ;  /* 0x000000b116b17221 */ /* 0x000fe20000010100 */
[C---:B0-----:R-:W-:Y:S01]  /*2b60*/  FMUL.FTZ R193, R4.reuse, R176 ;  /* 0x000000b004c17220 */ /* 0x041fe20000410000 */
[C---:B------:R-:W-:Y:S01]  /*2b70*/  FMUL.FTZ R22, R4.reuse, R26 ;  /* 0x0000001a04167220 */ /* 0x040fe20000410000 */
[C---:B------:R-:W-:Y:S01]  /*2b80*/  FMUL.FTZ R220, R4.reuse, R25 ;  /* 0x0000001904dc7220 */ /* 0x040fe20000410000 */
        /* <DEDUP_REMOVED lines=21> */
.L_x_15631:
[----:B------:R-:W-:Y:S05]  /*2ce0*/  BSYNC B1 ;  /* 0x0000000000017941 */ /* 0x000fea0003800000 */
.L_x_15630:
[----:B------:R-:W-:Y:S04]  /*2cf0*/  BSSY B1, `(.L_x_15632) ;  /* 0x0000031000017945 */ /* 0x000fe80003800000 */
[----:B------:R-:W-:Y:S05]  /*2d00*/  @!P1 BRA `(.L_x_15633) ;  /* 0x0000000000bc9947 */ /* 0x000fea0003800000 */
[----:B------:R-:W1:Y:S01]  /*2d10*/  LDC.64 R172, c[0x0][0x2c8] ;  /* 0x0000b200ffac7b82 */ /* 0x000e620000000a00 */
[----:B------:R-:W-:-:S04]  /*2d20*/  ISETP.NE.U32.AND P5, PT, RZ, UR8, PT ;  /* 0x00000008ff007c0c */ /* 0x000fc8000bfa5070 */
[----:B------:R-:W-:-:S03]  /*2d30*/  ISETP.NE.AND.EX P5, PT, RZ, UR9, PT, P5 ;  /* 0x00000009ff007c0c */ /* 0x000fc6000bfa5350 */
[----:B------:R-:W2:Y:S10]  /*2d40*/  LDC.64 R174, c[0x0][0x238] ;  /* 0x00008e00ffae7b82 */ /* 0x000eb40000000a00 */
[----:B-1----:R-:W-:-:S05]  /*2d50*/  @P5 IMAD.WIDE.U32 R172, R198, 0x10, R172 ;  /* 0x00000010c6ac5825 */ /* 0x002fca00078e00ac */
[----:B------:R1:W5:Y:S01]  /*2d60*/  @P5 LDG.E.128 R144, desc[UR4][R172.64] ;  /* 0x00000004ac905981 */ /* 0x000362000c1e1d00 */
[----:B0-----:R-:W-:Y:S01]  /*2d70*/  ISETP.NE.AND P5, PT, R206, RZ, PT ;  /* 0x000000ffce00720c */ /* 0x001fe20003fa5270 */
[----:B--2---:R-:W-:Y:S01]  /*2d80*/  IMAD.WIDE.U32 R174, R198, 0x10, R174 ;  /* 0x00000010c6ae7825 */ /* 0x004fe200078e00ae */
[----:B------:R-:W0:Y:S02]  /*2d90*/  LDC.64 R206, c[0x0][0x240] ;  /* 0x00009000ffce7b82 */ /* 0x000e240000000a00 */
[----:B------:R-:W-:Y:S02]  /*2da0*/  FSEL R23, R190, RZ, !P5 ;  /* 0x000000ffbe177208 */ /* 0x000fe40006800000 */
[----:B------:R-:W2:Y:S04]  /*2db0*/  LDG.E.128 R176, desc[UR4][R174.64] ;  /* 0x00000004aeb07981 */ /* 0x000ea8000c1e1d00 */
[----:B-1----:R-:W1:Y:S02]  /*2dc0*/  LDC.64 R172, c[0x0][0x2b8] ;  /* 0x0000ae00ffac7b82 */ /* 0x002e640000000a00 */
[----:B-1----:R-:W-:-:S06]  /*2dd0*/  IMAD.WIDE.U32 R172, R186, 0x10, R172 ;  /* 0x00000010baac7825 */ /* 0x002fcc00078e00ac */
[----:B------:R-:W3:Y:S01]  /*2de0*/  LDG.E.128 R172, desc[UR4][R172.64] ;  /* 0x00000004acac7981 */ /* 0x000ee2000c1e1d00 */
[----:B0-----:R-:W-:-:S05]  /*2df0*/  IMAD.WIDE.U32 R206, R187, 0x4, R206 ;  /* 0x00000004bbce7825 */ /* 0x001fca00078e00ce */
[----:B------:R1:W5:Y:S01]  /*2e00*/  LDG.E R13, desc[UR4][R206.64] ;  /* 0x00000004ce0d7981 */ /* 0x000362000c1e1900 */
        /* <DEDUP_REMOVED lines=8> */
[C---:B------:R-:W-:Y:S01]  /*2e90*/  FMUL.FTZ R23, R4.reuse, R26 ;  /* 0x0000001a04177220 */ /* 0x040fe20000410000 */
[C---:B------:R-:W-:Y:S01]  /*2ea0*/  FMUL.FTZ R219, R4.reuse, R25 ;  /* 0x0000001904db7220 */ /* 0x040fe20000410000 */
        /* <DEDUP_REMOVED lines=21> */
.L_x_15633:
[----:B------:R-:W-:Y:S05]  /*3000*/  BSYNC B1 ;  /* 0x0000000000017941 */ /* 0x000fea0003800000 */
.L_x_15632:
[----:B------:R-:W-:Y:S04]  /*3010*/  BSSY B1, `(.L_x_15634) ;  /* 0x0000032000017945 */ /* 0x000fe80003800000 */
        /* <DEDUP_REMOVED lines=8> */
[----:B--2---:R-:W-:Y:S02]  /*30a0*/  ISETP.NE.AND P5, PT, R26, RZ, PT ;  /* 0x000000ff1a00720c */ /* 0x004fe40003fa5270 */
[----:B------:R-:W2:Y:S02]  /*30b0*/  LDC.64 R26, c[0x0][0x238] ;  /* 0x00008e00ff1a7b82 */ /* 0x000ea40000000a00 */
[----:B------:R-:W-:-:S06]  /*30c0*/  FSEL R178, R190, RZ, !P5 ;  /* 0x000000ffbeb27208 */ /* 0x000fcc0006800000 */
[----:B-1----:R-:W1:Y:S01]  /*30d0*/  LDC.64 R24, c[0x0][0x2b8] ;  /* 0x0000ae00ff187b82 */ /* 0x002e620000000a00 */
[----:B--2---:R-:W-:-:S05]  /*30e0*/  IMAD.WIDE.U32 R26, R198, 0x10, R26 ;  /* 0x00000010c61a7825 */ /* 0x004fca00078e001a */
[----:B------:R-:W2:Y:S01]  /*30f0*/  LDG.E.128 R172, desc[UR4][R26.64] ;  /* 0x000000041aac7981 */ /* 0x000ea2000c1e1d00 */
[----:B-1----:R-:W-:-:S06]  /*3100*/  IMAD.WIDE.U32 R24, R186, 0x10, R24 ;  /* 0x00000010ba187825 */ /* 0x002fcc00078e0018 */
[----:B------:R-:W4:Y:S01]  /*3110*/  LDG.E.128 R24, desc[UR4][R24.64] ;  /* 0x0000000418187981 */ /* 0x000f22000c1e1d00 */
[----:B---3--:R-:W-:-:S05]  /*3120*/  IMAD.WIDE.U32 R176, R187, 0x4, R176 ;  /* 0x00000004bbb07825 */ /* 0x008fca00078e00b0 */
[----:B------:R1:W5:Y:S01]  /*3130*/  LDG.E R14, desc[UR4][R176.64] ;  /* 0x00000004b00e7981 */ /* 0x000362000c1e1900 */
[----:B------:R-:W-:Y:S01]  /*3140*/  VIADD R187, R187, 0x80 ;  /* 0x00000080bbbb7836 */ /* 0x000fe20000000000 */
[----:B------:R-:W-:Y:S02]  /*3150*/  IADD3 R186, R186, 0x80, RZ ;  /* 0x00000080baba7810 */ /* 0x000fe40007ffe0ff */
[----:B------:R-:W-:Y:S01]  /*3160*/  IADD3 R198, R198, 0x80, RZ ;  /* 0x00000080c6c67810 */ /* 0x000fe20007ffe0ff */
[C---:B--2---:R-:W-:Y:S01]  /*3170*/  FADD.FTZ R172, -R178.reuse, R172 ;  /* 0x000000acb2ac7221 */ /* 0x044fe20000010100 */
[C---:B------:R-:W-:Y:S01]  /*3180*/  FADD.FTZ R173, -R178.reuse, R173 ;  /* 0x000000adb2ad7221 */ /* 0x040fe20000010100 */
[----:B------:R-:W-:Y:S02]  /*3190*/  FADD.FTZ R174, -R178, R174 ;  /* 0x000000aeb2ae7221 */ /* 0x000fe40000010100 */
[C---:B------:R-:W-:Y:S01]  /*31a0*/  FMUL.FTZ R184, R4.reuse, R172 ;  /* 0x000000ac04b87220 */ /* 0x040fe20000410000 */
[----:B------:R-:W-:Y:S01]  /*31b0*/  FMUL.FTZ R183, R4, R173 ;  /* 0x000000ad04b77220 */ /* 0x000fe20000410000 */
[----:B----4-:R-:W-:-:S02]  /*31c0*/  FADD.FTZ R108, R108, R24 ;  /* 0x000000186c6c7221 */ /* 0x010fc40000010000 */
[----:B------:R-:W-:Y:S01]  /*31d0*/  FFMA.FTZ R72, R24, R184, R72 ;  /* 0x000000b818487223 */ /* 0x000fe20000010048 */
[----:B------:R-:W-:Y:S01]  /*31e0*/  FMUL.FTZ R247, R36, R24 ;  /* 0x0000001824f77220 */ /* 0x000fe20000410000 */
[----:B------:R-:W-:Y:S01]  /*31f0*/  FMUL.FTZ R24, R4, R174 ;  /* 0x000000ae04187220 */ /* 0x000fe20000410000 */
[----:B------:R-:W-:Y:S01]  /*3200*/  FADD.FTZ R175, -R178, R175 ;  /* 0x000000afb2af7221 */ /* 0x000fe20000010100 */
        /* <DEDUP_REMOVED lines=17> */
[----:B-1----:R-:W-:-:S07]  /*3320*/  FFMA.FTZ R188, R218, R27, R26 ;  /* 0x0000001bdabc7223 */ /* 0x002fce000001001a */
.L_x_15635:
[----:B------:R-:W-:Y:S05]  /*3330*/  BSYNC B1 ;  /* 0x0000000000017941 */ /* 0x000fea0003800000 */
.L_x_15634:
[----:B------:R-:W-:-:S13]  /*3340*/  LOP3.LUT P5, RZ, R5, 0x100, RZ, 0xc0, !PT ;  /* 0x0000010005ff7812 */ /* 0x000fda00078ac0ff */
[----:B------:R-:W-:Y:S05]  /*3350*/  @!P5 BRA `(.L_x_15617) ;  /* 0x0000000000b4d947 */ /* 0x000fea0003800000 */
[----:B------:R-:W1:Y:S01]  /*3360*/  LDC.64 R172, c[0x0][0x2c8] ;  /* 0x0000b200ffac7b82 */ /* 0x000e620000000a00 */
[----:B------:R-:W-:-:S04]  /*3370*/  ISETP.NE.U32.AND P5, PT, RZ, UR8, PT ;  /* 0x00000008ff007c0c */ /* 0x000fc8000bfa5070 */
[----:B------:R-:W-:-:S03]  /*3380*/  ISETP.NE.AND.EX P5, PT, RZ, UR9, PT, P5 ;  /* 0x00000009ff007c0c */ /* 0x000fc6000bfa5350 */
[----:B------:R-:W2:Y:S08]  /*3390*/  LDC.64 R176, c[0x0][0x2b8] ;  /* 0x0000ae00ffb07b82 */ /* 0x000eb00000000a00 */
[----:B0-----:R-:W0:Y:S02]  /*33a0*/  LDC.64 R206, c[0x0][0x240] ;  /* 0x00009000ffce7b82 */ /* 0x001e240000000a00 */
[----:B-1----:R-:W-:-:S06]  /*33b0*/  @P5 IMAD.WIDE.U32 R172, R198, 0x10, R172 ;  /* 0x00000010c6ac5825 */ /* 0x002fcc00078e00ac */
[----:B------:R-:W1:Y:S01]  /*33c0*/  LDC.U8 R25, c[0x0][0x2a0] ;  /* 0x0000a800ff197b82 */ /* 0x000e620000000000 */
[----:B------:R3:W5:Y:S01]  /*33d0*/  @P5 LDG.E.128 R152, desc[UR4][R172.64] ;  /* 0x00000004ac985981 */ /* 0x000762000c1e1d00 */
[----:B--2---:R-:W-:-:S06]  /*33e0*/  IMAD.WIDE.U32 R176, R186, 0x10, R176 ;  /* 0x00000010bab07825 */ /* 0x004fcc00078e00b0 */
[----:B------:R-:W2:Y:S01]  /*33f0*/  LDG.E.128 R176, desc[UR4][R176.64] ;  /* 0x00000004b0b07981 */ /* 0x000ea2000c1e1d00 */
[----:B---3--:R-:W3:Y:S01]  /*3400*/  LDC.64 R172, c[0x0][0x238] ;  /* 0x00008e00ffac7b82 */ /* 0x008ee20000000a00 */
[----:B0-----:R-:W-:-:S05]  /*3410*/  IMAD.WIDE.U32 R206, R187, 0x4, R206 ;  /* 0x00000004bbce7825 */ /* 0x001fca00078e00ce */
[----:B------:R0:W5:Y:S01]  /*3420*/  LDG.E R15, desc[UR4][R206.64] ;  /* 0x00000004ce0f7981 */ /* 0x000162000c1e1900 */
[----:B-1----:R-:W-:-:S04]  /*3430*/  ISETP.NE.AND P5, PT, R25, RZ, PT ;  /* 0x000000ff1900720c */ /* 0x002fc80003fa5270 */
[----:B------:R-:W-:Y:S01]  /*3440*/  FSEL R25, R190, RZ, !P5 ;  /* 0x000000ffbe197208 */ /* 0x000fe20006800000 */
[----:B---3--:R-:W-:-:S06]  /*3450*/  IMAD.WIDE.U32 R172, R198, 0x10, R172 ;  /* 0x00000010c6ac7825 */ /* 0x008fcc00078e00ac */
[----:B------:R-:W3:Y:S01]  /*3460*/  LDG.E.128 R172, desc[UR4][R172.64] ;  /* 0x00000004acac7981 */ /* 0x000ee2000c1e1d00 */
[----:B--2---:R-:W-:Y:S01]  /*3470*/  FMUL.FTZ R246, R40, R176 ;  /* 0x000000b028f67220 */ /* 0x004fe20000410000 */
[----:B------:R-:W-:Y:S01]  /*3480*/  FMUL.FTZ R236, R41, R177 ;  /* 0x000000b129ec7220 */ /* 0x000fe20000410000 */
[----:B------:R-:W-:Y:S01]  /*3490*/  FMUL.FTZ R226, R42, R178 ;  /* 0x000000b22ae27220 */ /* 0x000fe20000410000 */
[----:B------:R-:W-:Y:S01]  /*34a0*/  FMUL.FTZ R212, R43, R179 ;  /* 0x000000b32bd47220 */ /* 0x000fe20000410000 */
[----:B------:R-:W-:Y:S01]  /*34b0*/  FADD.FTZ R112, R112, R176 ;  /* 0x000000b070707221 */ /* 0x000fe20000010000 */
[----:B------:R-:W-:Y:S01]  /*34c0*/  FADD.FTZ R113, R113, R177 ;  /* 0x000000b171717221 */ /* 0x000fe20000010000 */
[----:B------:R-:W-:Y:S01]  /*34d0*/  FADD.FTZ R114, R114, R178 ;  /* 0x000000b272727221 */ /* 0x000fe20000010000 */
[----:B------:R-:W-:Y:S01]  /*34e0*/  FADD.FTZ R115, R115, R179 ;  /* 0x000000b373737221 */ /* 0x000fe20000010000 */
[C---:B---3--:R-:W-:Y:S01]  /*34f0*/  FADD.FTZ R172, -R25.reuse, R172 ;  /* 0x000000ac19ac7221 */ /* 0x048fe20000010100 */
[C---:B------:R-:W-:Y:S01]  /*3500*/  FADD.FTZ R26, -R25.reuse, R174 ;  /* 0x000000ae191a7221 */ /* 0x040fe20000010100 */
[----:B------:R-:W-:-:S02]  /*3510*/  FADD.FTZ R173, -R25, R173 ;  /* 0x000000ad19ad7221 */ /* 0x000fc40000010100 */
[C---:B------:R-:W-:Y:S01]  /*3520*/  FMUL.FTZ R210, R4.reuse, R172 ;  /* 0x000000ac04d27220 */ /* 0x040fe20000410000 */
[----:B------:R-:W-:Y:S01]  /*3530*/  FADD.FTZ R25, -R25, R175 ;  /* 0x000000af19197221 */ /* 0x000fe20000010100 */
[C---:B------:R-:W-:Y:S01]  /*3540*/  FMUL.FTZ R181, R4.reuse, R26 ;  /* 0x0000001a04b57220 */ /* 0x040fe20000410000 */
        /* <DEDUP_REMOVED lines=11> */
[----:B------:R-:W-:Y:S01]  /*3600*/  FFMA.FTZ R79, R179, R225, R79 ;  /* 0x000000e1b34f7223 */ /* 0x000fe2000001004f */
[----:B------:R-:W-:Y:S01]  /*3610*/  FADD.FTZ R189, R26, R212 ;  /* 0x000000d41abd7221 */ /* 0x000fe20000010000 */
[----:B0-----:R-:W-:-:S07]  /*3620*/  FFMA.FTZ R188, R225, R212, R25 ;  /* 0x000000d4e1bc7223 */ /* 0x001fce0000010019 */
.L_x_15617:
[----:B------:R-:W-:Y:S05]  /*3630*/  BSYNC B0 ;  /* 0x0000000000007941 */ /* 0x000fea0003800000 */
.L_x_15597:
[----:B------:R-:W2:Y:S01]  /*3640*/  LDL.LU R25, [R1+0x1c] ;  /* 0x00001c0001197983 */ /* 0x000ea20000300800 */
[----:B------:R-:W-:Y:S01]  /*3650*/  UMOV UR6, 0xffffffff ;  /* 0xffffffff00067882 */ /* 0x000fe20000000000 */
[----:B------:R-:W-:Y:S01]  /*3660*/  LOP3.LUT R5, R5, 0xffffff7f, RZ, 0xc0, !PT ;  /* 0xffffff7f05057812 */ /* 0x000fe200078ec0ff */
        /* <DEDUP_REMOVED lines=25> */
[----:B------:R0:W0:Y:S02]  /*3800*/  SHFL.DOWN PT, R26, R175, 0x1, 0x1f ;  /* 0x08201f00af1a7f89 */ /* 0x00002400000e0000 */
.L_x_15748:
[----:B01-34-:R-:W-:Y:S01]  /*3810*/  FADD.FTZ R173, R175, R26 ;  /* 0x0000001aafad7221 */ /* 0x01bfe20000010000 */
[----:B------:R-:W-:Y:S01]  /*3820*/  @!P5 LOP3.LUT R174, R179, 0x3, RZ, 0xc0, !PT ;  /* 0x00000003b3aed812 */ /* 0x000fe200078ec0ff */
[----:B------:R-:W0:Y:S01]  /*3830*/  S2R R175, SR_CgaCtaId ;  /* 0x0000000000af7919 */ /* 0x000e220000008800 */
[----:B------:R-:W-:Y:S01]  /*3840*/  MOV R26, 0x400 ;  /* 0x00000400001a7802 */ /* 0x000fe20000000f00 */
[----:B--2---:R-:W-:Y:S01]  /*3850*/  FADD.FTZ R172, R176, R178 ;  /* 0x000000b2b0ac7221 */ /* 0x004fe20000010000 */
[----:B------:R-:W-:Y:S05]  /*3860*/  WARPSYNC.ALL ;  /* 0x0000000000007948 */ /* 0x000fea0003800000 */
[----:B------:R-:W-:Y:S01]  /*3870*/  @!P5 IMAD.IADD R174, R25, 0x1, R174 ;  /* 0x0000000119aed824 */ /* 0x000fe200078e02ae */
[----:B------:R-:W-:Y:S01]  /*3880*/  @P4 IADD3 R16, R16, -0x1, RZ ;  /* 0xffffffff10104810 */ /* 0x000fe20007ffe0ff */
[----:B------:R-:W-:Y:S01]  /*3890*/  BSSY B0, `(.L_x_15637) ;  /* 0x0000082000007945 */ /* 0x000fe20003800000 */
        /* <DEDUP_REMOVED lines=41> */
.L_x_15640:
[----:B------:R-:W-:Y:S05]  /*3b30*/  BSYNC B1 ;  /* 0x0000000000017941 */ /* 0x000fea0003800000 */
.L_x_15639:
        /* <DEDUP_REMOVED lines=24> */
.L_x_15642:
[----:B------:R-:W-:Y:S05]  /*3cc0*/  BSYNC B1 ;  /* 0x0000000000017941 */ /* 0x000fea0003800000 */
.L_x_15641:
        /* <DEDUP_REMOVED lines=21> */
.L_x_15644:
[----:B------:R-:W-:Y:S05]  /*3e20*/  BSYNC B1 ;  /* 0x0000000000017941 */ /* 0x000fea0003800000 */
.L_x_15643:
        /* <DEDUP_REMOVED lines=11> */
[----:B------:R-:W2:Y:S01]  /*3ee0*/  LDL R179, [R1+0x8] ;  /* 0x0000080001b37983 */ /* 0x000ea20000100800 */
        /* <DEDUP_REMOVED lines=11> */
.L_x_15646:
[----:B------:R-:W-:Y:S05]  /*3fa0*/  BSYNC B1 ;  /* 0x0000000000017941 */ /* 0x000fea0003800000 */
.L_x_15645:
        /* <DEDUP_REMOVED lines=16> */
.L_x_15638:
[----:B------:R-:W-:Y:S05]  /*40b0*/  BSYNC B0 ;  /* 0x0000000000007941 */ /* 0x000fea0003800000 */
.L_x_15637:
        /* <DEDUP_REMOVED lines=21> */
.L_x_15650:
[----:B------:R-:W-:Y:S05]  /*4210*/  BSYNC B1 ;  /* 0x0000000000017941 */ /* 0x000fea0003800000 */
.L_x_15649:
        /* <DEDUP_REMOVED lines=20> */
.L_x_15652:
[----:B------:R-:W-:Y:S05]  /*4360*/  BSYNC B1 ;  /* 0x0000000000017941 */ /* 0x000fea0003800000 */
.L_x_15651:
        /* <DEDUP_REMOVED lines=17> */
.L_x_15654:
[----:B------:R-:W-:Y:S05]  /*4480*/  BSYNC B1 ;  /* 0x0000000000017941 */ /* 0x000fea0003800000 */
.L_x_15653:
        /* <DEDUP_REMOVED lines=17> */
.L_x_15656:
[----:B------:R-:W-:Y:S05]  /*45a0*/  BSYNC B1 ;  /* 0x0000000000017941 */ /* 0x000fea0003800000 */
.L_x_15655:
        /* <DEDUP_REMOVED lines=16> */
.L_x_15648:
[----:B------:R-:W-:Y:S05]  /*46b0*/  BSYNC B0 ;  /* 0x0000000000007941 */ /* 0x000fea0003800000 */
.L_x_15647:
        /* <DEDUP_REMOVED lines=12> */
[----:B------:R-:W2:Y:S01]  /*4780*/  LDL R175, [R1] ;  /* 0x0000000001af7983 */ /* 0x000ea20000100800 */
        /* <DEDUP_REMOVED lines=8> */
.L_x_15660:
[----:B------:R-:W-:Y:S05]  /*4810*/  BSYNC B1 ;  /* 0x0000000000017941 */ /* 0x000fea0003800000 */
.L_x_15659:
        /* <DEDUP_REMOVED lines=20> */
.L_x_15662:
[----:B------:R-:W-:Y:S05]  /*4960*/  BSYNC B1 ;  /* 0x0000000000017941 */ /* 0x000fea0003800000 */
.L_x_15661:
        /* <DEDUP_REMOVED lines=17> */
.L_x_15664:
[----:B------:R-:W-:Y:S05]  /*4a80*/  BSYNC B1 ;  /* 0x0000000000017941 */ /* 0x000fea0003800000 */
.L_x_15663:
        /* <DEDUP_REMOVED lines=17> */
.L_x_15666:
[----:B------:R-:W-:Y:S05]  /*4ba0*/  BSYNC B1 ;  /* 0x0000000000017941 */ /* 0x000fea0003800000 */
.L_x_15665:
        /* <DEDUP_REMOVED lines=16> */
.L_x_15658:
[----:B------:R-:W-:Y:S05]  /*4cb0*/  BSYNC B0 ;  /* 0x0000000000007941 */ /* 0x000fea0003800000 */
.L_x_15657:
        /* <DEDUP_REMOVED lines=20> */
.L_x_15670:
[----:B------:R-:W-:Y:S05]  /*4e00*/  BSYNC B1 ;  /* 0x0000000000017941 */ /* 0x000fea0003800000 */
.L_x_15669:
        /* <DEDUP_REMOVED lines=20> */
.L_x_15672:
[----:B------:R-:W-:Y:S05]  /*4f50*/  BSYNC B1 ;  /* 0x0000000000017941 */ /* 0x000fea0003800000 */
.L_x_15671:
        /* <DEDUP_REMOVED lines=17> */
.L_x_15674:
[----:B------:R-:W-:Y:S05]  /*5070*/  BSYNC B1 ;  /* 0x0000000000017941 */ /* 0x000fea0003800000 */
.L_x_15673:
        /* <DEDUP_REMOVED lines=17> */
.L_x_15676:
[----:B------:R-:W-:Y:S05]  /*5190*/  BSYNC B1 ;  /* 0x0000000000017941 */ /* 0x000fea0003800000 */
.L_x_15675:
        /* <DEDUP_REMOVED lines=16> */
.L_x_15668:
[----:B------:R-:W-:Y:S05]  /*52a0*/  BSYNC B0 ;  /* 0x0000000000007941 */ /* 0x000fea0003800000 */
.L_x_15667:
        /* <DEDUP_REMOVED lines=20> */
.L_x_15680:
[----:B------:R-:W-:Y:S05]  /*53f0*/  BSYNC B1 ;  /* 0x0000000000017941 */ /* 0x000fea0003800000 */
.L_x_15679:
        /* <DEDUP_REMOVED lines=20> */
.L_x_15682:
[----:B------:R-:W-:Y:S05]  /*5540*/  BSYNC B1 ;  /* 0x0000000000017941 */ /* 0x000fea0003800000 */
.L_x_15681:
        /* <DEDUP_REMOVED lines=17> */
.L_x_15684:
[----:B------:R-:W-:Y:S05]  /*5660*/  BSYNC B1 ;  /* 0x0000000000017941 */ /* 0x000fea0003800000 */
.L_x_15683:
        /* <DEDUP_REMOVED lines=17> */
.L_x_15686:
[----:B------:R-:W-:Y:S05]  /*5780*/  BSYNC B1 ;  /* 0x0000000000017941 */ /* 0x000fea0003800000 */
.L_x_15685:
        /* <DEDUP_REMOVED lines=16> */
.L_x_15678:
[----:B------:R-:W-:Y:S05]  /*5890*/  BSYNC B0 ;  /* 0x0000000000007941 */ /* 0x000fea0003800000 */
.L_x_15677:
        /* <DEDUP_REMOVED lines=20> */
.L_x_15690:
[----:B------:R-:W-:Y:S05]  /*59e0*/  BSYNC B1 ;  /* 0x0000000000017941 */ /* 0x000fea0003800000 */
.L_x_15689:
        /* <DEDUP_REMOVED lines=20> */
.L_x_15692:
[----:B------:R-:W-:Y:S05]  /*5b30*/  BSYNC B1 ;  /* 0x0000000000017941 */ /* 0x000fea0003800000 */
.L_x_15691:
        /* <DEDUP_REMOVED lines=17> */
.L_x_15694:
[----:B------:R-:W-:Y:S05]  /*5c50*/  BSYNC B1 ;  /* 0x0000000000017941 */ /* 0x000fea0003800000 */
.L_x_15693:
        /* <DEDUP_REMOVED lines=17> */
.L_x_15696:
[----:B------:R-:W-:Y:S05]  /*5d70*/  BSYNC B1 ;  /* 0x0000000000017941 */ /* 0x000fea0003800000 */
.L_x_15695:
        /* <DEDUP_REMOVED lines=16> */
.L_x_15688:
[----:B------:R-:W-:Y:S05]  /*5e80*/  BSYNC B0 ;  /* 0x0000000000007941 */ /* 0x000fea0003800000 */
.L_x_15687:
        /* <DEDUP_REMOVED lines=19> */
.L_x_15700:
[----:B------:R-:W-:Y:S05]  /*5fc0*/  BSYNC B1 ;  /* 0x0000000000017941 */ /* 0x000fea0003800000 */
.L_x_15699:
        /* <DEDUP_REMOVED lines=20> */
.L_x_15702:
[----:B------:R-:W-:Y:S05]  /*6110*/  BSYNC B1 ;  /* 0x0000000000017941 */ /* 0x000fea0003800000 */
.L_x_15701:
        /* <DEDUP_REMOVED lines=17> */
.L_x_15704:
[----:B------:R-:W-:Y:S05]  /*6230*/  BSYNC B1 ;  /* 0x0000000000017941 */ /* 0x000fea0003800000 */
.L_x_15703:
        /* <DEDUP_REMOVED lines=17> */
.L_x_15706:
[----:B------:R-:W-:Y:S05]  /*6350*/  BSYNC B1 ;  /* 0x0000000000017941 */ /* 0x000fea0003800000 */
.L_x_15705:
        /* <DEDUP_REMOVED lines=16> */
.L_x_15698:
[----:B------:R-:W-:Y:S05]  /*6460*/  BSYNC B0 ;  /* 0x0000000000007941 */ /* 0x000fea0003800000 */
.L_x_15697:
        /* <DEDUP_REMOVED lines=19> */
.L_x_15710:
[----:B------:R-:W-:Y:S05]  /*65a0*/  BSYNC B1 ;  /* 0x0000000000017941 */ /* 0x000fea0003800000 */
.L_x_15709:
        /* <DEDUP_REMOVED lines=20> */
.L_x_15712:
[----:B------:R-:W-:Y:S05]  /*66f0*/  BSYNC B1 ;  /* 0x0000000000017941 */ /* 0x000fea0003800000 */
.L_x_15711:
        /* <DEDUP_REMOVED lines=17> */
.L_x_15714:
[----:B------:R-:W-:Y:S05]  /*6810*/  BSYNC B1 ;  /* 0x0000000000017941 */ /* 0x000fea0003800000 */
.L_x_15713:
        /* <DEDUP_REMOVED lines=17> */
.L_x_15716:
[----:B------:R-:W-:Y:S05]  /*6930*/  BSYNC B1 ;  /* 0x0000000000017941 */ /* 0x000fea0003800000 */
.L_x_15715:
        /* <DEDUP_REMOVED lines=16> */
.L_x_15708:
[----:B------:R-:W-:Y:S05]  /*6a40*/  BSYNC B0 ;  /* 0x0000000000007941 */ /* 0x000fea0003800000 */
.L_x_15707:
        /* <DEDUP_REMOVED lines=19> */
.L_x_15720:
[----:B------:R-:W-:Y:S05]  /*6b80*/  BSYNC B1 ;  /* 0x0000000000017941 */ /* 0x000fea0003800000 */
.L_x_15719:
        /* <DEDUP_REMOVED lines=20> */
.L_x_15722:
[----:B------:R-:W-:Y:S05]  /*6cd0*/  BSYNC B1 ;  /* 0x0000000000017941 */ /* 0x000fea0003800000 */
.L_x_15721:
        /* <DEDUP_REMOVED lines=17> */
.L_x_15724:
[----:B------:R-:W-:Y:S05]  /*6df0*/  BSYNC B1 ;  /* 0x0000000000017941 */ /* 0x000fea0003800000 */
.L_x_15723:
        /* <DEDUP_REMOVED lines=17> */
.L_x_15726:
[----:B------:R-:W-:Y:S05]  /*6f10*/  BSYNC B1 ;  /* 0x0000000000017941 */ /* 0x000fea0003800000 */
.L_x_15725:
        /* <DEDUP_REMOVED lines=16> */
.L_x_15718:
[----:B------:R-:W-:Y:S05]  /*7020*/  BSYNC B0 ;  /* 0x0000000000007941 */ /* 0x000fea0003800000 */
.L_x_15717:
        /* <DEDUP_REMOVED lines=20> */
.L_x_15730:
[----:B------:R-:W-:Y:S05]  /*7170*/  BSYNC B1 ;  /* 0x0000000000017941 */ /* 0x000fea0003800000 */
.L_x_15729:
        /* <DEDUP_REMOVED lines=20> */
.L_x_15732:
[----:B------:R-:W-:Y:S05]  /*72c0*/  BSYNC B1 ;  /* 0x0000000000017941 */ /* 0x000fea0003800000 */
.L_x_15731:
        /* <DEDUP_REMOVED lines=17> */
.L_x_15734:
[----:B------:R-:W-:Y:S05]  /*73e0*/  BSYNC B1 ;  /* 0x0000000000017941 */ /* 0x000fea0003800000 */
.L_x_15733:
        /* <DEDUP_REMOVED lines=17> */
.L_x_15736:
[----:B------:R-:W-:Y:S05]  /*7500*/  BSYNC B1 ;  /* 0x0000000000017941 */ /* 0x000fea0003800000 */
.L_x_15735:
        /* <DEDUP_REMOVED lines=9> */
[----:B------:R-:W-:Y:S02]  /*75a0*/  @P4 FMUL.FTZ R4, R4, R172 ;  /* 0x000000ac04044220 */ /* 0x000fe40000410000 */
[----:B------:R-:W0:Y:S03]  /*75b0*/  @P4 LDC.64 R172, c[0x0][0x2f8] ;  /* 0x0000be00ffac4b82 */ /* 0x000e260000000a00 */
[----:B------:R-:W-:Y:S01]  /*75c0*/  @P4 SEL R171, R4, RZ, P3 ;  /* 0x000000ff04ab4207 */ /* 0x000fe20001800000 */
[----:B0-----:R-:W-:-:S05]  /*75d0*/  @P4 IMAD.WIDE.U32 R16, R16, 0x10, R172 ;  /* 0x0000001010104825 */ /* 0x001fca00078e00ac */
[----:B------:R0:W-:Y:S02]  /*75e0*/  @P4 STG.E.128 desc[UR4][R16.64], R168 ;  /* 0x000000a810004986 */ /* 0x0001e4000c101d04 */
.L_x_15728:
[----:B------:R-:W-:Y:S05]  /*75f0*/  BSYNC B0 ;  /* 0x0000000000007941 */ /* 0x000fea0003800000 */
.L_x_15727:
[----:B------:R-:W-:Y:S02]  /*7600*/  LOP3.LUT P3, RZ, R5, 0x80, RZ, 0xc0, !PT ;  /* 0x0000008005ff7812 */ /* 0x000fe4000786c0ff */
[----:B------:R-:W-:Y:S02]  /*7610*/  IADD3 R3, R3, UR12, RZ ;  /* 0x0000000c03037c10 */ /* 0x000fe4000fffe0ff */
[----:B------:R-:W-:Y:S02]  /*7620*/  SEL R4, RZ, 0x1, P3 ;  /* 0x00000001ff047807 */ /* 0x000fe40001800000 */
[----:B------:R-:W-:-:S03]  /*7630*/  ISETP.GE.AND P3, PT, R3, UR13, PT ;  /* 0x0000000d03007c0c */ /* 0x000fc6000bf66270 */
[----:B------:R0:W-:Y:S10]  /*7640*/  STL.S16 [R1+0x1c], R4 ;  /* 0x00001c0401007387 */ /* 0x0001f40000100600 */
[----:B0-----:R-:W-:Y:S05]  /*7650*/  @!P3 BRA `(.L_x_15737) ;  /* 0xffffff9000e8b947 */ /* 0x001fea000383ffff */
.L_x_15596:
[----:B------:R-:W0:Y:S01]  /*7660*/  S2R R3, SR_TID.X ;  /* 0x0000000000037919 */ /* 0x000e220000002100 */
[----:B------:R-:W0:Y:S01]  /*7670*/  S2UR UR6, SR_CTAID.X ;  /* 0x00000000000679c3 */ /* 0x000e220000002500 */
[----:B------:R-:W-:Y:S02]  /*7680*/  P2R R4, PR, RZ, 0x2 ;  /* 0x00000002ff047803 */ /* 0x000fe40000000000 */
[C---:B------:R-:W-:Y:S02]  /*7690*/  LOP3.LUT P1, RZ, R5.reuse, 0x40, RZ, 0xc0, !PT ;  /* 0x0000004005ff7812 */ /* 0x040fe4000782c0ff */
[----:B-----5:R-:W-:Y:S02]  /*76a0*/  P2R R12, PR, RZ, 0x4 ;  /* 0x00000004ff0c7803 */ /* 0x020fe40000000000 */
        /* <DEDUP_REMOVED lines=19> */
[----:B------:R-:W4:Y:S01]  /*77e0*/  @P2 LDC.64 R8, c[0x0][0x2d0] ;  /* 0x0000b400ff082b82 */ /* 0x000f220000000a00 */
[----:B------:R-:W-:Y:S01]  /*77f0*/  ISETP.NE.AND P1, PT, R4, RZ, PT ;  /* 0x000000ff0400720c */ /* 0x000fe20003f25270 */
[----:B0-----:R-:W-:-:S06]  /*7800*/  @P2 IMAD.WIDE.U32 R10, R27, 0x10, R10 ;  /* 0x000000101b0a2825 */ /* 0x001fcc00078e000a */
[----:B------:R-:W0:Y:S08]  /*7810*/  @P0 LDC.64 R20, c[0x0][0x2d8] ;  /* 0x0000b600ff140b82 */ /* 0x000e300000000a00 */
[----:B---3--:R-:W3:Y:S01]  /*7820*/  @P3 LDC.64 R2, c[0x0][0x2d8] ;  /* 0x0000b600ff023b82 */ /* 0x008ee20000000a00 */
[C---:B----4-:R-:W-:Y:S01]  /*7830*/  @P2 IMAD.WIDE.U32 R8, R27.reuse, 0x10, R8 ;  /* 0x000000101b082825 */ /* 0x050fe200078e0008 */
[----:B------:R-:W-:-:S06]  /*7840*/  @P2 IADD3 R27, R27, 0x80, RZ ;  /* 0x000000801b1b2810 */ /* 0x000fcc0007ffe0ff */
[----:B-1----:R-:W1:Y:S01]  /*7850*/  @P6 LDC.64 R6, c[0x0][0x2d8] ;  /* 0x0000b600ff066b82 */ /* 0x002e620000000a00 */
[----:B------:R4:W-:Y:S04]  /*7860*/  @P2 STG.E.128 desc[UR4][R8.64], R84 ;  /* 0x0000005408002986 */ /* 0x0009e8000c101d04 */
[----:B------:R2:W-:Y:S01]  /*7870*/  @P2 STG.E.128 desc[UR4][R10.64], R48 ;  /* 0x000000300a002986 */ /* 0x0005e2000c101d04 */
[----:B------:R-:W-:Y:S02]  /*7880*/  ISETP.NE.AND P2, PT, R12, RZ, PT ;  /* 0x000000ff0c00720c */ /* 0x000fe40003f45270 */
[----:B------:R-:W0:Y:S01]  /*7890*/  @P3 LDC.64 R12, c[0x0][0x2d0] ;  /* 0x0000b400ff0c3b82 */ /* 0x000e220000000a00 */
[----:B---3--:R-:W-:-:S07]  /*78a0*/  @P3 IMAD.WIDE.U32 R2, R27, 0x10, R2 ;  /* 0x000000101b023825 */ /* 0x008fce00078e0002 */
[----:B----4-:R-:W3:Y:S08]  /*78b0*/  @P5 LDC.64 R8, c[0x0][0x2d0] ;  /* 0x0000b400ff085b82 */ /* 0x010ef00000000a00 */
[----:B--2---:R-:W2:Y:S01]  /*78c0*/  @P5 LDC.64 R10, c[0x0][0x2d8] ;  /* 0x0000b600ff0a5b82 */ /* 0x004ea20000000a00 */
[C---:B0-----:R-:W-:Y:S01]  /*78d0*/  @P3 IMAD.WIDE.U32 R12, R27.reuse, 0x10, R12 ;  /* 0x000000101b0c3825 */ /* 0x041fe200078e000c */
[----:B------:R-:W-:-:S06]  /*78e0*/  @P3 IADD3 R27, R27, 0x80, RZ ;  /* 0x000000801b1b3810 */ /* 0x000fcc0007ffe0ff */
[----:B------:R-:W0:Y:S01]  /*78f0*/  @P2 LDC.64 R22, c[0x0][0x2d0] ;  /* 0x0000b400ff162b82 */ /* 0x000e220000000a00 */
[----:B------:R-:W-:Y:S01]  /*7900*/  @P3 STG.E.128 desc[UR4][R12.64], R156 ;  /* 0x0000009c0c003986 */ /* 0x000fe2000c101d04 */
[----:B-1----:R-:W-:-:S03]  /*7910*/  @P6 IMAD.WIDE.U32 R6, R27, 0x10, R6 ;  /* 0x000000101b066825 */ /* 0x002fc600078e0006 */
[----:B------:R1:W-:Y:S01]  /*7920*/  @P3 STG.E.128 desc[UR4][R2.64], R160 ;  /* 0x000000a002003986 */ /* 0x0003e2000c101d04 */
[----:B------:R-:W-:Y:S02]  /*7930*/  LOP3.LUT P3, RZ, R5, 0x100, RZ, 0xc0, !PT ;  /* 0x0000010005ff7812 */ /* 0x000fe4000786c0ff */
[----:B------:R-:W4:Y:S08]  /*7940*/  @P2 LDC.64 R24, c[0x0][0x2d8] ;  /* 0x0000b600ff182b82 */ /* 0x000f300000000a00 */
[----:B------:R-:W3:Y:S08]  /*7950*/  @P6 LDC.64 R4, c[0x0][0x2d0] ;  /* 0x0000b400ff046b82 */ /* 0x000ef00000000a00 */
[----:B-1----:R-:W1:Y:S08]  /*7960*/  @P1 LDC.64 R2, c[0x0][0x2d0] ;  /* 0x0000b400ff021b82 */ /* 0x002e700000000a00 */
[----:B------:R-:W0:Y:S01]  /*7970*/  @P1 LDC.64 R12, c[0x0][0x2d8] ;  /* 0x0000b600ff0c1b82 */ /* 0x000e220000000a00 */
[C---:B---3--:R-:W-:Y:S01]  /*7980*/  @P6 IMAD.WIDE.U32 R4, R27.reuse, 0x10, R4 ;  /* 0x000000101b046825 */ /* 0x048fe200078e0004 */
[----:B------:R-:W-:-:S04]  /*7990*/  @P6 IADD3 R27, R27, 0x80, RZ ;  /* 0x000000801b1b6810 */ /* 0x000fc80007ffe0ff */
[----:B------:R3:W-:Y:S01]  /*79a0*/  @P6 STG.E.128 desc[UR4][R4.64], R88 ;  /* 0x0000005804006986 */ /* 0x0007e2000c101d04 */
[----:B------:R-:W-:-:S03]  /*79b0*/  @P5 IMAD.WIDE.U32 R8, R27, 0x10, R8 ;  /* 0x000000101b085825 */ /* 0x000fc600078e0008 */
[----:B------:R3:W-:Y:S01]  /*79c0*/  @P6 STG.E.128 desc[UR4][R6.64], R52 ;  /* 0x0000003406006986 */ /* 0x0007e2000c101d04 */
[----:B--2---:R-:W-:-:S03]  /*79d0*/  @P5 IMAD.WIDE.U32 R10, R27, 0x10, R10 ;  /* 0x000000101b0a5825 */ /* 0x004fc600078e000a */
[----:B------:R3:W-:Y:S01]  /*79e0*/  @P5 STG.E.128 desc[UR4][R8.64], R92 ;  /* 0x0000005c08005986 */ /* 0x0007e2000c101d04 */
[----:B------:R-:W-:-:S03]  /*79f0*/  @P5 VIADD R27, R27, 0x80 ;  /* 0x000000801b1b5836 */ /* 0x000fc60000000000 */
[----:B------:R3:W-:Y:S01]  /*7a00*/  @P5 STG.E.128 desc[UR4][R10.64], R56 ;  /* 0x000000380a005986 */ /* 0x0007e2000c101d04 */
[----:B------:R-:W-:-:S04]  /*7a10*/  @P4 IMAD.WIDE.U32 R14, R27, 0x10, R14 ;  /* 0x000000101b0e4825 */ /* 0x000fc800078e000e */
        /* <DEDUP_REMOVED lines=10> */
[C---:B0-----:R-:W-:Y:S01]  /*7ac0*/  @P1 IMAD.WIDE.U32 R12, R27.reuse, 0x10, R12 ;  /* 0x000000101b0c1825 */ /* 0x041fe200078e000c */
        /* <DEDUP_REMOVED lines=8> */
[----:B---3--:R-:W0:Y:S01]  /*7b50*/  LDC.64 R2, c[0x0][0x2d0] ;  /* 0x0000b400ff027b82 */ /* 0x008e220000000a00 */
[----:B------:R-:W-:-:S07]  /*7b60*/  @P2 VIADD R27, R27, 0x80 ;  /* 0x000000801b1b2836 */ /* 0x000fce0000000000 */
[----:B------:R-:W1:Y:S01]  /*7b70*/  LDC.64 R4, c[0x0][0x2d8] ;  /* 0x0000b600ff047b82 */ /* 0x000e620000000a00 */
[----:B0-----:R-:W-:-:S05]  /*7b80*/  IMAD.WIDE.U32 R2, R27, 0x10, R2 ;  /* 0x000000101b027825 */ /* 0x001fca00078e0002 */
[----:B------:R-:W-:Y:S01]  /*7b90*/  STG.E.128 desc[UR4][R2.64], R112 ;  /* 0x0000007002007986 */ /* 0x000fe2000c101d04 */
[----:B-1----:R-:W-:-:S05]  /*7ba0*/  IMAD.WIDE.U32 R4, R27, 0x10, R4 ;  /* 0x000000101b047825 */ /* 0x002fca00078e0004 */
[----:B------:R-:W-:Y:S01]  /*7bb0*/  STG.E.128 desc[UR4][R4.64], R76 ;  /* 0x0000004c04007986 */ /* 0x000fe2000c101d04 */
[----:B------:R-:W-:Y:S05]  /*7bc0*/  EXIT ;  /* 0x000000000000794d */ /* 0x000fea0003800000 */
.L_x_15636:
[----:B------:R-:W-:Y:S01]  /*7bd0*/  HFMA2.MMA R26, -RZ, RZ, 0, 9.5367431640625e-07 ;  /* 0x00000010ff1a7435 */ /* 0x000fe200000001ff */
[----:B------:R-:W-:Y:S01]  /*7be0*/  MOV R174, R189 ;  /* 0x000000bd00ae7202 */ /* 0x000fe20000000f00 */
[----:B-1-34-:R-:W-:Y:S01]  /*7bf0*/  IMAD.MOV.U32 R173, RZ, RZ, -0x1 ;  /* 0xffffffffffad7424 */ /* 0x01afe200078e00ff */
[----:B------:R-:W-:-:S08]  /*7c00*/  MOV R172, 0x1f ;  /* 0x0000001f00ac7802 */ /* 0x000fd00000000f00 */
[----:B-----5:R-:W-:Y:S05]  /*7c10*/  WARPSYNC.COLLECTIVE R173, `(.L_x_15738) ;  /* 0x00000000ad087348 */ /* 0x020fea0003c00000 */
[----:B------:R0:W1:Y:S02]  /*7c20*/  SHFL.DOWN P6, R177, R174, R26, R172 ;  /* 0x0800001aaeb17389 */ /* 0x00006400000c00ac */
[----:B01---5:R-:W-:Y:S01]  /*7c30*/  ENDCOLLECTIVE ;  /* 0x000000000000791b */ /* 0x023fe20003800000 */
.L_x_15738:
[----:B------:R-:W-:Y:S02]  /*7c40*/  MOV R174, R188 ;  /* 0x000000bc00ae7202 */ /* 0x000fe40000000f00 */
[----:B------:R-:W-:-:S05]  /*7c50*/  MOV R26, R177 ;  /* 0x000000b1001a7202 */ /* 0x000fca0000000f00 */
[----:B------:R-:W-:Y:S01]  /*7c60*/  FADD.FTZ R175, R26, R189 ;  /* 0x000000bd1aaf7221 */ /* 0x000fe20000010000 */
[----:B------:R-:W-:-:S11]  /*7c70*/  HFMA2.MMA R26, -RZ, RZ, 0, 9.5367431640625e-07 ;  /* 0x00000010ff1a7435 */ /* 0x000fd600000001ff */
[----:B------:R-:W-:Y:S05]  /*7c80*/  WARPSYNC.COLLECTIVE R173, `(.L_x_15739) ;  /* 0x00000000ad087348 */ /* 0x000fea0003c00000 */
[----:B------:R0:W1:Y:S02]  /*7c90*/  SHFL.DOWN P6, R177, R174, R26, R172 ;  /* 0x0800001aaeb17389 */ /* 0x00006400000c00ac */
[----:B01----:R-:W-:Y:S01]  /*7ca0*/  ENDCOLLECTIVE ;  /* 0x000000000000791b */ /* 0x003fe20003800000 */
.L_x_15739:
[----:B------:R-:W-:Y:S01]  /*7cb0*/  MOV R174, R175 ;  /* 0x000000af00ae7202 */ /* 0x000fe20000000f00 */
[----:B------:R-:W-:-:S04]  /*7cc0*/  IMAD.MOV.U32 R26, RZ, RZ, R177 ;  /* 0x000000ffff1a7224 */ /* 0x000fc800078e00b1 */
[----:B------:R-:W-:Y:S01]  /*7cd0*/  FADD.FTZ R176, R26, R188 ;  /* 0x000000bc1ab07221 */ /* 0x000fe20000010000 */
[----:B------:R-:W-:-:S11]  /*7ce0*/  HFMA2.MMA R26, -RZ, RZ, 0, 4.76837158203125e-07 ;  /* 0x00000008ff1a7435 */ /* 0x000fd600000001ff */
[----:B------:R-:W-:Y:S05]  /*7cf0*/  WARPSYNC.COLLECTIVE R173, `(.L_x_15740) ;  /* 0x00000000ad087348 */ /* 0x000fea0003c00000 */
[----:B------:R0:W1:Y:S02]  /*7d00*/  SHFL.DOWN P6, R177, R174, R26, R172 ;  /* 0x0800001aaeb17389 */ /* 0x00006400000c00ac */
[----:B01----:R-:W-:Y:S01]  /*7d10*/  ENDCOLLECTIVE ;  /* 0x000000000000791b */ /* 0x003fe20003800000 */
.L_x_15740:
[----:B------:R-:W-:Y:S01]  /*7d20*/  IMAD.MOV.U32 R174, RZ, RZ, R176 ;  /* 0x000000ffffae7224 */ /* 0x000fe200078e00b0 */
[----:B------:R-:W-:-:S05]  /*7d30*/  MOV R26, R177 ;  /* 0x000000b1001a7202 */ /* 0x000fca0000000f00 */
[----:B------:R-:W-:Y:S01]  /*7d40*/  FADD.FTZ R175, R175, R26 ;  /* 0x0000001aafaf7221 */ /* 0x000fe20000010000 */
[----:B------:R-:W-:-:S11]  /*7d50*/  HFMA2.MMA R26, -RZ, RZ, 0, 4.76837158203125e-07 ;  /* 0x00000008ff1a7435 */ /* 0x000fd600000001ff */
[----:B------:R-:W-:Y:S05]  /*7d60*/  WARPSYNC.COLLECTIVE R173, `(.L_x_15741) ;  /* 0x00000000ad087348 */ /* 0x000fea0003c00000 */
[----:B------:R0:W1:Y:S02]  /*7d70*/  SHFL.DOWN P6, R177, R174, R26, R172 ;  /* 0x0800001aaeb17389 */ /* 0x00006400000c00ac */
[----:B01----:R-:W-:Y:S01]  /*7d80*/  ENDCOLLECTIVE ;  /* 0x000000000000791b */ /* 0x003fe20003800000 */
.L_x_15741:
[----:B------:R-:W-:Y:S02]  /*7d90*/  MOV R174, R175 ;  /* 0x000000af00ae7202 */ /* 0x000fe40000000f00 */
[----:B------:R-:W-:-:S05]  /*7da0*/  MOV R26, R177 ;  /* 0x000000b1001a7202 */ /* 0x000fca0000000f00 */
[----:B------:R-:W-:Y:S01]  /*7db0*/  FADD.FTZ R176, R176, R26 ;  /* 0x0000001ab0b07221 */ /* 0x000fe20000010000 */
[----:B------:R-:W-:-:S07]  /*7dc0*/  IMAD.MOV.U32 R26, RZ, RZ, 0x4 ;  /* 0x00000004ff1a7424 */ /* 0x000fce00078e00ff */
[----:B------:R-:W-:Y:S05]  /*7dd0*/  WARPSYNC.COLLECTIVE R173, `(.L_x_15742) ;  /* 0x00000000ad087348 */ /* 0x000fea0003c00000 */
[----:B------:R0:W1:Y:S02]  /*7de0*/  SHFL.DOWN P6, R177, R174, R26, R172 ;  /* 0x0800001aaeb17389 */ /* 0x00006400000c00ac */
[----:B01----:R-:W-:Y:S01]  /*7df0*/  ENDCOLLECTIVE ;  /* 0x000000000000791b */ /* 0x003fe20003800000 */
.L_x_15742:
[----:B------:R-:W-:Y:S02]  /*7e00*/  MOV R174, R176 ;  /* 0x000000b000ae7202 */ /* 0x000fe40000000f00 */
[----:B------:R-:W-:-:S05]  /*7e10*/  MOV R26, R177 ;  /* 0x000000b1001a7202 */ /* 0x000fca0000000f00 */
[----:B------:R-:W-:Y:S01]  /*7e20*/  FADD.FTZ R175, R175, R26 ;  /* 0x0000001aafaf7221 */ /* 0x000fe20000010000 */
[----:B------:R-:W-:-:S11]  /*7e30*/  HFMA2.MMA R26, -RZ, RZ, 0, 2.384185791015625e-07 ;  /* 0x00000004ff1a7435 */ /* 0x000fd600000001ff */
[----:B------:R-:W-:Y:S05]  /*7e40*/  WARPSYNC.COLLECTIVE R173, `(.L_x_15743) ;  /* 0x00000000ad087348 */ /* 0x000fea0003c00000 */
[----:B------:R0:W1:Y:S02]  /*7e50*/  SHFL.DOWN P6, R177, R174, R26, R172 ;  /* 0x0800001aaeb17389 */ /* 0x00006400000c00ac */
[----:B01----:R-:W-:Y:S01]  /*7e60*/  ENDCOLLECTIVE ;  /* 0x000000000000791b */ /* 0x003fe20003800000 */
.L_x_15743:
[----:B------:R-:W-:Y:S01]  /*7e70*/  MOV R174, R175 ;  /* 0x000000af00ae7202 */ /* 0x000fe20000000f00 */
[----:B------:R-:W-:-:S04]  /*7e80*/  IMAD.MOV.U32 R26, RZ, RZ, R177 ;  /* 0x000000ffff1a7224 */ /* 0x000fc800078e00b1 */
[----:B------:R-:W-:Y:S01]  /*7e90*/  FADD.FTZ R178, R176, R26 ;  /* 0x0000001ab0b27221 */ /* 0x000fe20000010000 */
[----:B------:R-:W-:-:S11]  /*7ea0*/  HFMA2.MMA R26, -RZ, RZ, 0, 1.1920928955078125e-07 ;  /* 0x00000002ff1a7435 */ /* 0x000fd600000001ff */
[----:B------:R-:W-:Y:S05]  /*7eb0*/  WARPSYNC.COLLECTIVE R173, `(.L_x_15744) ;  /* 0x00000000ad087348 */ /* 0x000fea0003c00000 */
[----:B------:R0:W1:Y:S02]  /*7ec0*/  SHFL.DOWN P6, R177, R174, R26, R172 ;  /* 0x0800001aaeb17389 */ /* 0x00006400000c00ac */
[----:B01----:R-:W-:Y:S01]  /*7ed0*/  ENDCOLLECTIVE ;  /* 0x000000000000791b */ /* 0x003fe20003800000 */
.L_x_15744:
[----:B------:R-:W-:Y:S01]  /*7ee0*/  IMAD.MOV.U32 R174, RZ, RZ, R178 ;  /* 0x000000ffffae7224 */ /* 0x000fe200078e00b2 */
[----:B------:R-:W-:-:S05]  /*7ef0*/  MOV R26, R177 ;  /* 0x000000b1001a7202 */ /* 0x000fca0000000f00 */
[----:B------:R-:W-:Y:S01]  /*7f00*/  FADD.FTZ R176, R175, R26 ;  /* 0x0000001aafb07221 */ /* 0x000fe20000010000 */
[----:B------:R-:W-:-:S11]  /*7f10*/  HFMA2.MMA R26, -RZ, RZ, 0, 1.1920928955078125e-07 ;  /* 0x00000002ff1a7435 */ /* 0x000fd600000001ff */
[----:B------:R-:W-:Y:S05]  /*7f20*/  WARPSYNC.COLLECTIVE R173, `(.L_x_15745) ;  /* 0x00000000ad087348 */ /* 0x000fea0003c00000 */
[----:B------:R0:W1:Y:S02]  /*7f30*/  SHFL.DOWN P6, R177, R174, R26, R172 ;  /* 0x0800001aaeb17389 */ /* 0x00006400000c00ac */
[----:B01----:R-:W-:Y:S01]  /*7f40*/  ENDCOLLECTIVE ;  /* 0x000000000000791b */ /* 0x003fe20003800000 */
.L_x_15745:
[----:B------:R-:W-:Y:S02]  /*7f50*/  MOV R174, R176 ;  /* 0x000000b000ae7202 */ /* 0x000fe40000000f00 */
[----:B------:R-:W-:-:S05]  /*7f60*/  MOV R26, R177 ;  /* 0x000000b1001a7202 */ /* 0x000fca0000000f00 */
[----:B------:R-:W-:Y:S01]  /*7f70*/  FADD.FTZ R175, R178, R26 ;  /* 0x0000001ab2af7221 */ /* 0x000fe20000010000 */
[----:B------:R-:W-:-:S07]  /*7f80*/  IMAD.MOV.U32 R26, RZ, RZ, 0x1 ;  /* 0x00000001ff1a7424 */ /* 0x000fce00078e00ff */
[----:B------:R-:W-:Y:S05]  /*7f90*/  WARPSYNC.COLLECTIVE R173, `(.L_x_15746) ;  /* 0x00000000ad087348 */ /* 0x000fea0003c00000 */
[----:B------:R0:W1:Y:S02]  /*7fa0*/  SHFL.DOWN P6, R177, R174, R26, R172 ;  /* 0x0800001aaeb17389 */ /* 0x00006400000c00ac */
[----:B01----:R-:W-:Y:S01]  /*7fb0*/  ENDCOLLECTIVE ;  /* 0x000000000000791b */ /* 0x003fe20003800000 */
.L_x_15746:
[----:B------:R-:W-:Y:S02]  /*7fc0*/  MOV R174, R175 ;  /* 0x000000af00ae7202 */ /* 0x000fe40000000f00 */
[----:B------:R-:W-:-:S07]  /*7fd0*/  MOV R178, R177 ;  /* 0x000000b100b27202 */ /* 0x000fce0000000f00 */
[----:B------:R-:W-:Y:S05]  /*7fe0*/  WARPSYNC.COLLECTIVE R173, `(.L_x_15747) ;  /* 0x00000000ad087348 */ /* 0x000fea0003c00000 */
[----:B------:R0:W1:Y:S02]  /*7ff0*/  SHFL.DOWN P6, R177, R174, R26, R172 ;  /* 0x0800001aaeb17389 */ /* 0x00006400000c00ac */
[----:B01----:R-:W-:Y:S01]  /*8000*/  ENDCOLLECTIVE ;  /* 0x000000000000791b */ /* 0x003fe20003800000 */
.L_x_15747:
[----:B------:R-:W-:Y:S01]  /*8010*/  MOV R26, R177 ;  /* 0x000000b1001a7202 */ /* 0x000fe20000000f00 */
[----:B------:R-:W-:Y:S06]  /*8020*/  BRA `(.L_x_15748) ;  /* 0xffffffb400f87947 */ /* 0x000fec000383ffff */
.L_x_15749:
        /* <DEDUP_REMOVED lines=13> */
.L_x_16661:


//--------------------- .text._ZN10layer_norm22ln_bwd_finalize_kernelINS_22Kernel_traits_finalizeILj5120EfffffjLb0ELj1024ELj4ENS_18Kernel_traits_baseILj5120EfffffjLj1024EEEEELb0ELb1EEEvNS_9BwdParamsE --------------------------
	.section	.text._ZN10layer_norm22ln_bwd_finalize_kernelINS_22Kernel_traits_finalizeILj5120EfffffjLb0ELj1024ELj4ENS_18Kernel_traits_baseILj5120EfffffjLj1024EEEEELb0ELb1EEEvNS_9BwdParamsE,"ax",@progbits
	.align	128
        .global         _ZN10layer_norm22ln_bwd_finalize_kernelINS_22Kernel_traits_finalizeILj5120EfffffjLb0ELj1024ELj4ENS_18Kernel_traits_baseILj5120EfffffjLj1024EEEEELb0ELb1EEEvNS_9BwdParamsE
        .type           _ZN10layer_norm22ln_bwd_finalize_kernelINS_22Kernel_traits_finalizeILj5120EfffffjLb0ELj1024ELj4ENS_18Kernel_traits_baseILj5120EfffffjLj1024EEEEELb0ELb1EEEvNS_9BwdParamsE,@function
        .size           _ZN10layer_norm22ln_bwd_finalize_kernelINS_22Kernel_traits_finalizeILj5120EfffffjLb0ELj1024ELj4ENS_18Kernel_traits_baseILj5120EfffffjLj1024EEEEELb0ELb1EEEvNS_9BwdParamsE,(.L_x_16662 - _ZN10layer_norm22ln_bwd_finalize_kernelINS_22Kernel_traits_finalizeILj5120EfffffjLb0ELj1024ELj4ENS_18Kernel_traits_baseILj5120EfffffjLj1024EEEEELb0ELb1EEEvNS_9BwdParamsE)
        .other          _ZN10layer_norm22ln_bwd_finalize_kernelINS_22Kernel_traits_finalizeILj5120EfffffjLb0ELj1024ELj4ENS_18Kernel_traits_baseILj5120EfffffjLj1024EEEEELb0ELb1EEEvNS_9BwdParamsE,@"STO_CUDA_ENTRY STV_DEFAULT"
_ZN10layer_norm22ln_bwd_finalize_kernelINS_22Kernel_traits_finalizeILj5120EfffffjLb0ELj1024ELj4ENS_18Kernel_traits_baseILj5120EfffffjLj1024EEEEELb0ELb1EEEvNS_9BwdParamsE:
.text._ZN10layer_norm22ln_bwd_finalize_kernelINS_22Kernel_traits_finalizeILj5120EfffffjLb0ELj1024ELj4ENS_18Kernel_traits_baseILj5120EfffffjLj1024EEEEELb0ELb1EEEvNS_9BwdParamsE:
        /* <DEDUP_REMOVED lines=26> */
.L_x_15759:
        /* <DEDUP_REMOVED lines=31> */
.L_x_15754:
        /* <DEDUP_REMOVED lines=34> */
.L_x_15753:
[----:B------:R-:W-:Y:S05]  /*05b0*/  BSYNC B1 ;  /* 0x0000000000017941 */ /* 0x000fea0003800000 */
.L_x_15752:
        /* <DEDUP_REMOVED lines=25> */
.L_x_15756:
[----:B------:R-:W-:Y:S05]  /*0750*/  BSYNC B1 ;  /* 0x0000000000017941 */ /* 0x000fea0003800000 */
.L_x_15755:
        /* <DEDUP_REMOVED lines=12> */
.L_x_15751:
[----:B------:R-:W-:Y:S05]  /*0820*/  BSYNC B0 ;  /* 0x0000000000007941 */ /* 0x000fea0003800000 */
.L_x_15750:
        /* <DEDUP_REMOVED lines=29> */
.L_x_15770:
[----:B------:R-:W-:Y:S01]  /*0a00*/  @!P1 SHF.R.U32.HI R12, RZ, 0x3, R0 ;  /* 0x00000003ff0c9819 */ /* 0x000fe20000011600 */
[----:B----4-:R-:W-:Y:S01]  /*0a10*/  FADD.FTZ R14, R9, R14 ;  /* 0x0000000e090e7221 */ /* 0x010fe20000010000 */
[----:B---3--:R-:W-:Y:S02]  /*0a20*/  FADD.FTZ R11, R10, R11 ;  /* 0x0000000b0a0b7221 */ /* 0x008fe40000010000 */
[----:B------:R-:W-:-:S05]  /*0a30*/  @!P1 LOP3.LUT R12, R12, 0x1ffffffc, RZ, 0xc0, !PT ;  /* 0x1ffffffc0c0c9812 */ /* 0x000fca00078ec0ff */
[----:B------:R3:W-:Y:S04]  /*0a40*/  @!P1 STS [R12+UR4+0x2000], R14 ;  /* 0x0020000e0c009988 */ /* 0x0007e80008000804 */
[----:B------:R3:W-:Y:S02]  /*0a50*/  @!P1 STS [R12+UR4+0x2080], R11 ;  /* 0x0020800b0c009988 */ /* 0x0007e40008000804 */
.L_x_15757:
        /* <DEDUP_REMOVED lines=15> */
.L_x_15758:
[----:B------:R-:W-:Y:S01]  /*0b50*/  HFMA2.MMA R19, -RZ, RZ, 0, 5.9604644775390625e-08 ;  /* 0x00000001ff137435 */ /* 0x000fe200000001ff */
[----:B0--3--:R-:W-:Y:S01]  /*0b60*/  MOV R20, R10 ;  /* 0x0000000a00147202 */ /* 0x009fe20000000f00 */
[----:B------:R-:W-:Y:S01]  /*0b70*/  IMAD.MOV.U32 R22, RZ, RZ, 0x1f ;  /* 0x0000001fff167424 */ /* 0x000fe200078e00ff */
[----:B------:R-:W-:-:S08]  /*0b80*/  MOV R17, 0xffffffff ;  /* 0xffffffff00117802 */ /* 0x000fd00000000f00 */
[----:B-12---:R-:W-:Y:S05]  /*0b90*/  WARPSYNC.COLLECTIVE R17, `(.L_x_15760) ;  /* 0x0000000011087348 */ /* 0x006fea0003c00000 */
[----:B------:R0:W3:Y:S02]  /*0ba0*/  SHFL.BFLY P2, R18, R20, R19, R22 ;  /* 0x0c00001314127389 */ /* 0x0000e40000040016 */
[----:B0123--:R-:W-:Y:S01]  /*0bb0*/  ENDCOLLECTIVE ;  /* 0x000000000000791b */ /* 0x00ffe20003800000 */
.L_x_15760:
[----:B------:R-:W-:Y:S01]  /*0bc0*/  HFMA2.MMA R19, -RZ, RZ, 0, 1.1920928955078125e-07 ;  /* 0x00000002ff137435 */ /* 0x000fe200000001ff */
[----:B------:R-:W-:-:S05]  /*0bd0*/  MOV R11, R18 ;  /* 0x00000012000b7202 */ /* 0x000fca0000000f00 */
[----:B------:R-:W-:-:S05]  /*0be0*/  FADD.FTZ R11, R10, R11 ;  /* 0x0000000b0a0b7221 */ /* 0x000fca0000010000 */
[----:B------:R-:W-:-:S07]  /*0bf0*/  MOV R20, R11 ;  /* 0x0000000b00147202 */ /* 0x000fce0000000f00 */
[----:B------:R-:W-:Y:S05]  /*0c00*/  WARPSYNC.COLLECTIVE R17, `(.L_x_15761) ;  /* 0x0000000011087348 */ /* 0x000fea0003c00000 */
[----:B------:R0:W1:Y:S02]  /*0c10*/  SHFL.BFLY P2, R18, R20, R19, R22 ;  /* 0x0c00001314127389 */ /* 0x0000640000040016 */
[----:B01----:R-:W-:Y:S01]  /*0c20*/  ENDCOLLECTIVE ;  /* 0x000000000000791b */ /* 0x003fe20003800000 */
.L_x_15761:
[----:B------:R-:W-:Y:S01]  /*0c30*/  HFMA2.MMA R19, -RZ, RZ, 0, 2.384185791015625e-07 ;  /* 0x00000004ff137435 */ /* 0x000fe200000001ff */
[----:B------:R-:W-:-:S04]  /*0c40*/  IMAD.MOV.U32 R12, RZ, RZ, R18 ;  /* 0x000000ffff0c7224 */ /* 0x000fc800078e0012 */
[----:B------:R-:W-:-:S05]  /*0c50*/  FADD.FTZ R12, R11, R12 ;  /* 0x0000000c0b0c7221 */ /* 0x000fca0000010000 */
[----:B------:R-:W-:-:S07]  /*0c60*/  MOV R20, R12 ;  /* 0x0000000c00147202 */ /* 0x000fce0000000f00 */
[----:B------:R-:W-:Y:S05]  /*0c70*/  WARPSYNC.COLLECTIVE R17, `(.L_x_15762) ;  /* 0x0000000011087348 */ /* 0x000fea0003c00000 */
[----:B------:R0:W1:Y:S02]  /*0c80*/  SHFL.BFLY P2, R18, R20, R19, R22 ;  /* 0x0c00001314127389 */ /* 0x0000640000040016 */
[----:B01----:R-:W-:Y:S01]  /*0c90*/  ENDCOLLECTIVE ;  /* 0x000000000000791b */ /* 0x003fe20003800000 */
.L_x_15762:
[----:B------:R-:W-:Y:S01]  /*0ca0*/  IMAD.MOV.U32 R19, RZ, RZ, 0x8 ;  /* 0x00000008ff137424 */ /* 0x000fe200078e00ff */
[----:B------:R-:W-:-:S05]  /*0cb0*/  MOV R13, R18 ;  /* 0x00000012000d7202 */ /* 0x000fca0000000f00 */
[----:B------:R-:W-:-:S05]  /*0cc0*/  FADD.FTZ R13, R12, R13 ;  /* 0x0000000d0c0d7221 */ /* 0x000fca0000010000 */
[----:B------:R-:W-:-:S07]  /*0cd0*/  MOV R20, R13 ;  /* 0x0000000d00147202 */ /* 0x000fce0000000f00 */
[----:B------:R-:W-:Y:S05]  /*0ce0*/  WARPSYNC.COLLECTIVE R17, `(.L_x_15763) ;  /* 0x0000000011087348 */ /* 0x000fea0003c00000 */
[----:B------:R0:W1:Y:S02]  /*0cf0*/  SHFL.BFLY P2, R18, R20, R19, R22 ;  /* 0x0c00001314127389 */ /* 0x0000640000040016 */
[----:B01----:R-:W-:Y:S01]  /*0d00*/  ENDCOLLECTIVE ;  /* 0x000000000000791b */ /* 0x003fe20003800000 */
.L_x_15763:
[----:B------:R-:W-:Y:S01]  /*0d10*/  HFMA2.MMA R19, -RZ, RZ, 0, 9.5367431640625e-07 ;  /* 0x00000010ff137435 */ /* 0x000fe200000001ff */
[----:B------:R-:W-:-:S05]  /*0d20*/  MOV R10, R18 ;  /* 0x00000012000a7202 */ /* 0x000fca0000000f00 */
[----:B------:R-:W-:-:S05]  /*0d30*/  FADD.FTZ R10, R13, R10 ;  /* 0x0000000a0d0a7221 */ /* 0x000fca0000010000 */
[----:B------:R-:W-:-:S07]  /*0d40*/  MOV R20, R10 ;  /* 0x0000000a00147202 */ /* 0x000fce0000000f00 */
[----:B------:R-:W-:Y:S05]  /*0d50*/  WARPSYNC.COLLECTIVE R17, `(.L_x_15764) ;  /* 0x0000000011087348 */ /* 0x000fea0003c00000 */
[----:B------:R0:W1:Y:S02]  /*0d60*/  SHFL.BFLY P2, R18, R20, R19, R22 ;  /* 0x0c00001314127389 */ /* 0x0000640000040016 */
[----:B01----:R-:W-:Y:S01]  /*0d70*/  ENDCOLLECTIVE ;  /* 0x000000000000791b */ /* 0x003fe20003800000 */
.L_x_15764:
[----:B------:R-:W-:Y:S01]  /*0d80*/  HFMA2.MMA R19, -RZ, RZ, 0, 5.9604644775390625e-08 ;  /* 0x00000001ff137435 */ /* 0x000fe200000001ff */
[----:B------:R-:W-:Y:S01]  /*0d90*/  IMAD.MOV.U32 R20, RZ, RZ, R9 ;  /* 0x000000ffff147224 */ /* 0x000fe200078e0009 */
[----:B------:R-:W-:-:S09]  /*0da0*/  MOV R11, R18 ;  /* 0x00000012000b7202 */ /* 0x000fd20000000f00 */
[----:B------:R-:W-:Y:S05]  /*0db0*/  WARPSYNC.COLLECTIVE R17, `(.L_x_15765) ;  /* 0x0000000011087348 */ /* 0x000fea0003c00000 */
[----:B------:R0:W1:Y:S02]  /*0dc0*/  SHFL.BFLY P2, R18, R20, R19, R22 ;  /* 0x0c00001314127389 */ /* 0x0000640000040016 */
[----:B01----:R-:W-:Y:S01]  /*0dd0*/  ENDCOLLECTIVE ;  /* 0x000000000000791b */ /* 0x003fe20003800000 */
.L_x_15765:
[----:B------:R-:W-:Y:S01]  /*0de0*/  HFMA2.MMA R19, -RZ, RZ, 0, 1.1920928955078125e-07 ;  /* 0x00000002ff137435 */ /* 0x000fe200000001ff */
[----:B------:R-:W-:-:S05]  /*0df0*/  MOV R12, R18 ;  /* 0x00000012000c7202 */ /* 0x000fca0000000f00 */
[----:B------:R-:W-:-:S05]  /*0e00*/  FADD.FTZ R14, R9, R12 ;  /* 0x0000000c090e7221 */ /* 0x000fca0000010000 */
[----:B------:R-:W-:-:S07]  /*0e10*/  MOV R20, R14 ;  /* 0x0000000e00147202 */ /* 0x000fce0000000f00 */
[----:B------:R-:W-:Y:S05]  /*0e20*/  WARPSYNC.COLLECTIVE R17, `(.L_x_15766) ;  /* 0x0000000011087348 */ /* 0x000fea0003c00000 */
[----:B------:R0:W1:Y:S02]  /*0e30*/  SHFL.BFLY P2, R18, R20, R19, R22 ;  /* 0x0c00001314127389 */ /* 0x0000640000040016 */
[----:B01----:R-:W-:Y:S01]  /*0e40*/  ENDCOLLECTIVE ;  /* 0x000000000000791b */ /* 0x003fe20003800000 */
.L_x_15766:
[----:B------:R-:W-:Y:S01]  /*0e50*/  HFMA2.MMA R19, -RZ, RZ, 0, 2.384185791015625e-07 ;  /* 0x00000004ff137435 */ /* 0x000fe200000001ff */
[----:B------:R-:W-:-:S04]  /*0e60*/  IMAD.MOV.U32 R13, RZ, RZ, R18 ;  /* 0x000000ffff0d7224 */ /* 0x000fc800078e0012 */
[----:B------:R-:W-:-:S05]  /*0e70*/  FADD.FTZ R15, R14, R13 ;  /* 0x0000000d0e0f7221 */ /* 0x000fca0000010000 */
[----:B------:R-:W-:-:S07]  /*0e80*/  MOV R20, R15 ;  /* 0x0000000f00147202 */ /* 0x000fce0000000f00 */
[----:B------:R-:W-:Y:S05]  /*0e90*/  WARPSYNC.COLLECTIVE R17, `(.L_x_15767) ;  /* 0x0000000011087348 */ /* 0x000fea0003c00000 */
[----:B------:R0:W1:Y:S02]  /*0ea0*/  SHFL.BFLY P2, R18, R20, R19, R22 ;  /* 0x0c00001314127389 */ /* 0x0000640000040016 */
[----:B01----:R-:W-:Y:S01]  /*0eb0*/  ENDCOLLECTIVE ;  /* 0x000000000000791b */ /* 0x003fe20003800000 */
.L_x_15767:
[----:B------:R-:W-:Y:S01]  /*0ec0*/  IMAD.MOV.U32 R19, RZ, RZ, 0x8 ;  /* 0x00000008ff137424 */ /* 0x000fe200078e00ff */
[----:B------:R-:W-:-:S05]  /*0ed0*/  MOV R16, R18 ;  /* 0x0000001200107202 */ /* 0x000fca0000000f00 */
[----:B------:R-:W-:-:S05]  /*0ee0*/  FADD.FTZ R16, R15, R16 ;  /* 0x000000100f107221 */ /* 0x000fca0000010000 */
[----:B------:R-:W-:-:S07]  /*0ef0*/  MOV R20, R16 ;  /* 0x0000001000147202 */ /* 0x000fce0000000f00 */
[----:B------:R-:W-:Y:S05]  /*0f00*/  WARPSYNC.COLLECTIVE R17, `(.L_x_15768) ;  /* 0x0000000011087348 */ /* 0x000fea0003c00000 */
[----:B------:R0:W1:Y:S02]  /*0f10*/  SHFL.BFLY P2, R18, R20, R19, R22 ;  /* 0x0c00001314127389 */ /* 0x0000640000040016 */
[----:B01----:R-:W-:Y:S01]  /*0f20*/  ENDCOLLECTIVE ;  /* 0x000000000000791b */ /* 0x003fe20003800000 */
.L_x_15768:
[----:B------:R-:W-:Y:S01]  /*0f30*/  HFMA2.MMA R19, -RZ, RZ, 0, 9.5367431640625e-07 ;  /* 0x00000010ff137435 */ /* 0x000fe200000001ff */
[----:B------:R-:W-:-:S05]  /*0f40*/  MOV R9, R18 ;  /* 0x0000001200097202 */ /* 0x000fca0000000f00 */
[----:B------:R-:W-:-:S05]  /*0f50*/  FADD.FTZ R9, R16, R9 ;  /* 0x0000000910097221 */ /* 0x000fca0000010000 */
[----:B------:R-:W-:-:S07]  /*0f60*/  MOV R20, R9 ;  /* 0x0000000900147202 */ /* 0x000fce0000000f00 */
[----:B------:R-:W-:Y:S05]  /*0f70*/  WARPSYNC.COLLECTIVE R17, `(.L_x_15769) ;  /* 0x0000000011087348 */ /* 0x000fea0003c00000 */
[----:B------:R0:W1:Y:S02]  /*0f80*/  SHFL.BFLY P2, R18, R20, R19, R22 ;  /* 0x0c00001314127389 */ /* 0x0000640000040016 */
[----:B01----:R-:W-:Y:S01]  /*0f90*/  ENDCOLLECTIVE ;  /* 0x000000000000791b */ /* 0x003fe20003800000 */
.L_x_15769:
[----:B------:R-:W-:Y:S01]  /*0fa0*/  MOV R14, R18 ;  /* 0x00000012000e7202 */ /* 0x000fe20000000f00 */
[----:B------:R-:W-:Y:S06]  /*0fb0*/  BRA `(.L_x_15770) ;  /* 0xfffffff800907947 */ /* 0x000fec000383ffff */
.L_x_15771:
        /* <DEDUP_REMOVED lines=12> */
.L_x_16662:


//--------------------- .text._ZN10layer_norm13ln_bwd_kernelINS_13Kernel_traitsIfffffjLj5120ELj1ELj1ELj4ELj16ENS_18Kernel_traits_baseILj5120EfffffjLj128EEEEELb1ELb0ELb1ELb1EEEvNS_9BwdParamsE --------------------------
	.section	.text._ZN10layer_norm13ln_bwd_kernelINS_13Kernel_traitsIfffffjLj5120ELj1ELj1ELj4ELj16ENS_18Kernel_traits_baseILj5120EfffffjLj128EEEEELb1ELb0ELb1ELb1EEEvNS_9BwdParamsE,"ax",@progbits
	.align	128
        .global         _ZN10layer_norm13ln_bwd_kernelINS_13Kernel_traitsIfffffjLj5120ELj1ELj1ELj4ELj16ENS_18Kernel_traits_baseILj5120EfffffjLj128EEEEELb1ELb0ELb1ELb1EEEvNS_9BwdParamsE
        .type           _ZN10layer_norm13ln_bwd_kernelINS_13Kernel_traitsIfffffjLj5120ELj1ELj1ELj4ELj16ENS_18Kernel_traits_baseILj5120EfffffjLj128EEEEELb1ELb0ELb1ELb1EEEvNS_9BwdParamsE,@function
        .size           _ZN10layer_norm13ln_bwd_kernelINS_13Kernel_traitsIfffffjLj5120ELj1ELj1ELj4ELj16ENS_18Kernel_traits_baseILj5120EfffffjLj128EEEEELb1ELb0ELb1ELb1EEEvNS_9BwdParamsE,(.L_x_16663 - _ZN10layer_norm13ln_bwd_kernelINS_13Kernel_traitsIfffffjLj5120ELj1ELj1ELj4ELj16ENS_18Kernel_traits_baseILj5120EfffffjLj128EEEEELb1ELb0ELb1ELb1EEEvNS_9BwdParamsE)
        .other          _ZN10layer_norm13ln_bwd_kernelINS_13Kernel_traitsIfffffjLj5120ELj1ELj1ELj4ELj16ENS_18Kernel_traits_baseILj5120EfffffjLj128EEEEELb1ELb0ELb1ELb1EEEvNS_9BwdParamsE,@"STO_CUDA_ENTRY STV_DEFAULT"
_ZN10layer_norm13ln_bwd_kernelINS_13Kernel_traitsIfffffjLj5120ELj1ELj1ELj4ELj16ENS_18Kernel_traits_baseILj5120EfffffjLj128EEEEELb1ELb0ELb1ELb1EEEvNS_9BwdParamsE:
.text._ZN10layer_norm13ln_bwd_kernelINS_13Kernel_traitsIfffffjLj5120ELj1ELj1ELj4ELj16ENS_18Kernel_traits_baseILj5120EfffffjLj128EEEEELb1ELb0ELb1ELb1EEEvNS_9BwdParamsE:
        /* <DEDUP_REMOVED lines=54> */
.L_x_15772:
        /* <DEDUP_REMOVED lines=71> */
.L_x_15858:
[----:B01----:R-:W0:Y:S08]  /*07d0*/  LDC.64 R2, c[0x0][0x288] ;  /* 0x0000a200ff027b82 */ /* 0x003e300000000a00 */
        /* <DEDUP_REMOVED lines=8> */
[----:B--2---:R-:W-:-:S03]  /*0860*/  IMAD.WIDE R6, R4, 0x4, R160 ;  /* 0x0000000404067825 */ /* 0x004fc600078e02a0 */
[----:B------:R-:W1:Y:S01]  /*0870*/  LDC.64 R160, c[0x0][0x250] ;  /* 0x00009400ffa07b82 */ /* 0x000e620000000a00 */
[----:B-----5:R-:W5:Y:S01]  /*0880*/  LDG.E R3, desc[UR4][R2.64] ;  /* 0x0000000402037981 */ /* 0x020f62000c1e1900 */
[----:B0-----:R-:W-:-:S03]  /*0890*/  IMAD R0, R4, R162, RZ ;  /* 0x000000a204007224 */ /* 0x001fc600078e02ff */
[----:B------:R0:W5:Y:S01]  /*08a0*/  LDG.E R2, desc[UR4][R6.64] ;  /* 0x0000000406027981 */ /* 0x000162000c1e1900 */
[----:B------:R-:W-:Y:S01]  /*08b0*/  BSSY B0, `(.L_x_15774) ;  /* 0x0000231000007945 */ /* 0x000fe20003800000 */
[----:B----4-:R-:W-:Y:S02]  /*08c0*/  LOP3.LUT R192, R163, 0x7f, RZ, 0xc0, !PT ;  /* 0x0000007fa3c07812 */ /* 0x010fe400078ec0ff */
[----:B0-----:R-:W-:-:S04]  /*08d0*/  SHF.R.S32.HI R6, RZ, 0x1f, R0 ;  /* 0x0000001fff067819 */ /* 0x001fc80000011400 */
[----:B------:R-:W-:Y:S01]  /*08e0*/  LEA.HI R0, R6, R0, RZ, 0x2 ;  /* 0x0000000006007211 */ /* 0x000fe200078f10ff */
[C---:B-1----:R-:W-:Y:S01]  /*08f0*/  IMAD.WIDE R6, R4.reuse, 0x4, R160 ;  /* 0x0000000404067825 */ /* 0x042fe200078e02a0 */
[----:B------:R-:W-:Y:S02]  /*0900*/  IADD3 R4, R4, UR8, RZ ;  /* 0x0000000804047c10 */ /* 0x000fe4000fffe0ff */
[----:B------:R-:W-:Y:S02]  /*0910*/  LEA.HI.SX32 R0, R0, R192, 0x1e ;  /* 0x000000c000007211 */ /* 0x000fe400078ff2ff */
[----:B------:R-:W-:Y:S02]  /*0920*/  ISETP.GE.AND P3, PT, R4, UR9, PT ;  /* 0x0000000904007c0c */ /* 0x000fe4000bf66270 */
[C---:B------:R-:W-:Y:S01]  /*0930*/  IADD3 R238, R0.reuse, 0x80, RZ ;  /* 0x0000008000ee7810 */ /* 0x040fe20007ffe0ff */
[C---:B------:R-:W-:Y:S01]  /*0940*/  IMAD.WIDE.U32 R222, R0.reuse, 0x10, R230 ;  /* 0x0000001000de7825 */ /* 0x040fe200078e00e6 */
[----:B------:R-:W-:-:S02]  /*0950*/  IADD3 R239, R0, 0x100, RZ ;  /* 0x0000010000ef7810 */ /* 0x000fc40007ffe0ff */
[----:B------:R-:W-:Y:S01]  /*0960*/  IADD3 R240, R0, 0x180, RZ ;  /* 0x0000018000f07810 */ /* 0x000fe20007ffe0ff */
        /* <DEDUP_REMOVED lines=9> */
[----:B------:R-:W-:Y:S02]  /*0a00*/  ISETP.NE.AND.EX P0, PT, R6, RZ, PT, P0 ;  /* 0x000000ff0600720c */ /* 0x000fe40003f05300 */
[----:B-----5:R-:W-:-:S11]  /*0a10*/  ISETP.GE.AND P4, PT, R2, 0x1, PT ;  /* 0x000000010200780c */ /* 0x020fd60003f86270 */
[C---:B------:R-:W-:Y:S01]  /*0a20*/  @P0 IADD3 R7, R0.reuse, 0x200, RZ ;  /* 0x0000020000070810 */ /* 0x040fe20007ffe0ff */
[----:B------:R-:W5:Y:S04]  /*0a30*/  @P0 LDG.E.128 R44, desc[UR4][R222.64] ;  /* 0x00000004de2c0981 */ /* 0x000f68000c1e1d00 */
[----:B------:R-:W-:Y:S01]  /*0a40*/  @P0 IMAD.WIDE.U32 R160, R7, 0x10, R230 ;  /* 0x0000001007a00825 */ /* 0x000fe200078e00e6 */
[C---:B------:R-:W-:Y:S01]  /*0a50*/  @P0 IADD3 R7, R0.reuse, 0x280, RZ ;  /* 0x0000028000070810 */ /* 0x040fe20007ffe0ff */
[----:B------:R-:W5:Y:S04]  /*0a60*/  @P0 LDG.E.128 R40, desc[UR4][R220.64] ;  /* 0x00000004dc280981 */ /* 0x000f68000c1e1d00 */
[----:B------:R1:W5:Y:S01]  /*0a70*/  @P0 LDG.E.128 R28, desc[UR4][R160.64] ;  /* 0x00000004a01c0981 */ /* 0x000362000c1e1d00 */
[----:B------:R-:W-:-:S03]  /*0a80*/  @P0 IADD3 R190, R0, 0x480, RZ ;  /* 0x0000048000be0810 */ /* 0x000fc60007ffe0ff */
[----:B------:R-:W5:Y:S04]  /*0a90*/  @P0 LDG.E.128 R36, desc[UR4][R218.64] ;  /* 0x00000004da240981 */ /* 0x000f68000c1e1d00 */
[----:B------:R-:W5:Y:S01]  /*0aa0*/  @P0 LDG.E.128 R32, desc[UR4][R216.64] ;  /* 0x00000004d8200981 */ /* 0x000f62000c1e1d00 */
[----:B-1----:R-:W-:Y:S01]  /*0ab0*/  @P0 IMAD.WIDE.U32 R160, R7, 0x10, R230 ;  /* 0x0000001007a00825 */ /* 0x002fe200078e00e6 */
[----:B------:R-:W-:-:S04]  /*0ac0*/  @P0 IADD3 R7, R0, 0x300, RZ ;  /* 0x0000030000070810 */ /* 0x000fc80007ffe0ff */
[----:B------:R1:W5:Y:S02]  /*0ad0*/  @P0 LDG.E.128 R24, desc[UR4][R160.64] ;  /* 0x00000004a0180981 */ /* 0x000364000c1e1d00 */
[----:B-1----:R-:W-:Y:S01]  /*0ae0*/  @P0 IMAD.WIDE.U32 R160, R7, 0x10, R230 ;  /* 0x0000001007a00825 */ /* 0x002fe200078e00e6 */
[----:B------:R-:W-:-:S04]  /*0af0*/  @P4 IADD3 R7, R2, -0x1, RZ ;  /* 0xffffffff02074810 */ /* 0x000fc80007ffe0ff */
[----:B------:R-:W5:Y:S01]  /*0b00*/  @P0 LDG.E.128 R20, desc[UR4][R160.64] ;  /* 0x00000004a0140981 */ /* 0x000f62000c1e1d00 */
[----:B------:R-:W-:Y:S01]  /*0b10*/  @P4 IMAD R7, R7, R162, RZ ;  /* 0x000000a207074224 */ /* 0x000fe200078e02ff */
[----:B------:R-:W-:-:S04]  /*0b20*/  @P0 IADD3 R162, R0, 0x400, RZ ;  /* 0x0000040000a20810 */ /* 0x000fc80007ffe0ff */
[----:B------:R-:W-:Y:S01]  /*0b30*/  @P4 SHF.R.S32.HI R189, RZ, 0x1f, R7 ;  /* 0x0000001fffbd4819 */ /* 0x000fe20000011407 */
[----:B------:R-:W-:-:S03]  /*0b40*/  @P0 IMAD.WIDE.U32 R162, R162, 0x10, R230 ;  /* 0x00000010a2a20825 */ /* 0x000fc600078e00e6 */
[----:B------:R-:W-:Y:S02]  /*0b50*/  @P4 LEA.HI R7, R189, R7, RZ, 0x2 ;  /* 0x00000007bd074211 */ /* 0x000fe400078f10ff */
[----:B------:R-:W-:Y:S01]  /*0b60*/  MOV R189, RZ ;  /* 0x000000ff00bd7202 */ /* 0x000fe20000000f00 */
[----:B------:R1:W5:Y:S01]  /*0b70*/  @P0 LDG.E.128 R12, desc[UR4][R162.64] ;  /* 0x00000004a20c0981 */ /* 0x000362000c1e1d00 */
[----:B------:R-:W-:-:S04]  /*0b80*/  @P4 LEA.HI.SX32 R189, R7, R192, 0x1e ;  /* 0x000000c007bd4211 */ /* 0x000fc800078ff2ff */
[----:B-1----:R-:W-:-:S05]  /*0b90*/  IADD3 R162, R189, 0x80, RZ ;  /* 0x00000080bda27810 */ /* 0x002fca0007ffe0ff */
[----:B0-----:R-:W-:-:S05]  /*0ba0*/  IMAD.WIDE.U32 R162, R162, 0x4, R236 ;  /* 0x00000004a2a27825 */ /* 0x001fca00078e00ec */
[----:B------:R0:W5:Y:S01]  /*0bb0*/  LDG.E R228, desc[UR4][R162.64] ;  /* 0x00000004a2e47981 */ /* 0x000162000c1e1900 */
[----:B------:R-:W-:Y:S02]  /*0bc0*/  @P0 IADD3 R160, R0, 0x380, RZ ;  /* 0x0000038000a00810 */ /* 0x000fe40007ffe0ff */
[----:B0-----:R-:W-:-:S03]  /*0bd0*/  IADD3 R162, R189, 0x180, RZ ;  /* 0x00000180bda27810 */ /* 0x001fc60007ffe0ff */
[----:B------:R-:W-:-:S04]  /*0be0*/  @P0 IMAD.WIDE.U32 R160, R160, 0x10, R230 ;  /* 0x00000010a0a00825 */ /* 0x000fc800078e00e6 */
[----:B------:R-:W-:Y:S01]  /*0bf0*/  IMAD.WIDE.U32 R162, R162, 0x4, R236 ;  /* 0x00000004a2a27825 */ /* 0x000fe200078e00ec */
[----:B------:R-:W5:Y:S03]  /*0c00*/  @P0 LDG.E.128 R16, desc[UR4][R160.64] ;  /* 0x00000004a0100981 */ /* 0x000f66000c1e1d00 */
[----:B------:R-:W-:Y:S02]  /*0c10*/  @P0 IMAD.WIDE.U32 R190, R190, 0x10, R230 ;  /* 0x00000010bebe0825 */ /* 0x000fe400078e00e6 */
[----:B------:R0:W5:Y:S04]  /*0c20*/  LDG.E R230, desc[UR4][R162.64] ;  /* 0x00000004a2e67981 */ /* 0x000168000c1e1900 */
[----:B------:R-:W5:Y:S01]  /*0c30*/  @P0 LDG.E.128 R8, desc[UR4][R190.64] ;  /* 0x00000004be080981 */ /* 0x000f62000c1e1d00 */
[----:B0-----:R-:W-:-:S05]  /*0c40*/  IADD3 R162, R189, 0x280, RZ ;  /* 0x00000280bda27810 */ /* 0x001fca0007ffe0ff */
[----:B------:R-:W-:-:S05]  /*0c50*/  IMAD.WIDE.U32 R162, R162, 0x4, R236 ;  /* 0x00000004a2a27825 */ /* 0x000fca00078e00ec */
[----:B------:R0:W5:Y:S02]  /*0c60*/  LDG.E R232, desc[UR4][R162.64] ;  /* 0x00000004a2e87981 */ /* 0x000164000c1e1900 */
[----:B0-----:R-:W-:-:S05]  /*0c70*/  IADD3 R162, R189, 0x380, RZ ;  /* 0x00000380bda27810 */ /* 0x001fca0007ffe0ff */
[----:B------:R-:W-:-:S05]  /*0c80*/  IMAD.WIDE.U32 R162, R162, 0x4, R236 ;  /* 0x00000004a2a27825 */ /* 0x000fca00078e00ec */
[----:B------:R-:W5:Y:S01]  /*0c90*/  LDG.E R234, desc[UR4][R162.64] ;  /* 0x00000004a2ea7981 */ /* 0x000f62000c1e1900 */
[----:B------:R-:W-:-:S05]  /*0ca0*/  IMAD.WIDE.U32 R160, R189, 0x4, R236 ;  /* 0x00000004bda07825 */ /* 0x000fca00078e00ec */
[----:B------:R0:W5:Y:S02]  /*0cb0*/  LDG.E R7, desc[UR4][R160.64] ;  /* 0x00000004a0077981 */ /* 0x000164000c1e1900 */
[----:B0-----:R-:W-:-:S05]  /*0cc0*/  IADD3 R160, R189, 0x100, RZ ;  /* 0x00000100bda07810 */ /* 0x001fca0007ffe0ff */
        /* <DEDUP_REMOVED lines=10> */
[----:B------:R0:W5:Y:S01]  /*0d70*/  LDG.E R235, desc[UR4][R160.64] ;  /* 0x00000004a0eb7981 */ /* 0x000162000c1e1900 */
[----:B------:R-:W-:Y:S01]  /*0d80*/  HFMA2.MMA R191, -RZ, RZ, 0, 0 ;  /* 0x00000000ffbf7435 */ /* 0x000fe200000001ff */
[----:B0-----:R-:W-:-:S05]  /*0d90*/  IADD3 R160, R189, 0x480, RZ ;  /* 0x00000480bda07810 */ /* 0x001fca0007ffe0ff */
[----:B------:R-:W-:Y:S01]  /*0da0*/  IMAD.WIDE.U32 R236, R160, 0x4, R236 ;  /* 0x00000004a0ec7825 */ /* 0x000fe200078e00ec */
[----:B------:R-:W-:Y:S01]  /*0db0*/  MOV R160, RZ ;  /* 0x000000ff00a07202 */ /* 0x000fe20000000f00 */
[----:B------:R-:W-:Y:S06]  /*0dc0*/  BRA `(.L_x_15776) ;  /* 0x0000001c007c7947 */ /* 0x000fec0003800000 */
.L_x_15775:
[----:B------:R-:W0:Y:S01]  /*0dd0*/  LDC R252, c[0x0][0x218] ;  /* 0x00008600fffc7b82 */ /* 0x000e220000000800 */
[----:B------:R-:W1:Y:S01]  /*0de0*/  S2R R189, SR_TID.X ;  /* 0x0000000000bd7919 */ /* 0x000e620000002100 */
[----:B------:R2:W-:Y:S06]  /*0df0*/  STL [R1+0xf8], R50 ;  /* 0x0000f83201007387 */ /* 0x0005ec0000100800 */
[----:B------:R-:W3:Y:S01]  /*0e00*/  LDC.64 R184, c[0x0][0x238] ;  /* 0x00008e00ffb87b82 */ /* 0x000ee20000000a00 */
[----:B------:R-:W-:Y:S01]  /*0e10*/  IADD3 R5, R5, -0x1, RZ ;  /* 0xffffffff05057810 */ /* 0x000fe20007ffe0ff */
[----:B------:R4:W2:Y:S04]  /*0e20*/  LDG.E R241, desc[UR4][R6.64] ;  /* 0x0000000406f17981 */ /* 0x0008a8000c1e1900 */
[----:B------:R-:W-:Y:S02]  /*0e30*/  STL [R1+0xf4], R99 ;  /* 0x0000f46301007387 */ /* 0x000fe40000100800 */
[----:B------:R-:W3:Y:S02]  /*0e40*/  LDC.64 R232, c[0x0][0x2b8] ;  /* 0x0000ae00ffe87b82 */ /* 0x000ee40000000a00 */
[----:B------:R2:W-:Y:S04]  /*0e50*/  STL [R1+0xf0], R103 ;  /* 0x0000f06701007387 */ /* 0x0005e80000100800 */
[----:B------:R-:W-:Y:S01]  /*0e60*/  STL [R1+0xec], R51 ;  /* 0x0000ec3301007387 */ /* 0x000fe20000100800 */
[----:B0-----:R-:W-:Y:S01]  /*0e70*/  IMAD R5, R5, R252, RZ ;  /* 0x000000fc05057224 */ /* 0x001fe200078e02ff */
[----:B------:R-:W-:-:S02]  /*0e80*/  IADD3 R229, R0, 0x200, RZ ;  /* 0x0000020000e57810 */ /* 0x000fc40007ffe0ff */
[----:B------:R-:W-:Y:S01]  /*0e90*/  STL [R1+0xe8], R147 ;  /* 0x0000e89301007387 */ /* 0x000fe20000100800 */
[C---:B------:R-:W-:Y:S01]  /*0ea0*/  IADD3 R228, R0.reuse, 0x280, RZ ;  /* 0x0000028000e47810 */ /* 0x040fe20007ffe0ff */
[----:B------:R-:W0:Y:S01]  /*0eb0*/  LDC.64 R244, c[0x0][0x240] ;  /* 0x00009000fff47b82 */ /* 0x000e220000000a00 */
[----:B----4-:R-:W-:Y:S01]  /*0ec0*/  SHF.R.S32.HI R6, RZ, 0x1f, R5 ;  /* 0x0000001fff067819 */ /* 0x010fe20000011405 */
[----:B------:R-:W-:Y:S01]  /*0ed0*/  STL [R1+0xe4], R146 ;  /* 0x0000e49201007387 */ /* 0x000fe20000100800 */
[----:B-1----:R-:W-:Y:S01]  /*0ee0*/  LOP3.LUT R246, R189, 0x7f, RZ, 0xc0, !PT ;  /* 0x0000007fbdf67812 */ /* 0x002fe200078ec0ff */
[--C-:B---3--:R-:W-:Y:S01]  /*0ef0*/  IMAD.WIDE.U32 R148, R0, 0x10, R184.reuse ;  /* 0x0000001000947825 */ /* 0x108fe200078e00b8 */
[----:B------:R-:W-:Y:S01]  /*0f00*/  LEA.HI R6, R6, R5, RZ, 0x2 ;  /* 0x0000000506067211 */ /* 0x000fe200078f10ff */
[----:B------:R-:W-:Y:S03]  /*0f10*/  STL [R1+0xe0], R145 ;  /* 0x0000e09101007387 */ /* 0x000fe60000100800 */
[----:B------:R-:W-:Y:S01]  /*0f20*/  LEA.HI.SX32 R7, R6, R246, 0x1e ;  /* 0x000000f606077211 */ /* 0x000fe200078ff2ff */
[----:B------:R-:W3:Y:S01]  /*0f30*/  LDG.E.128 R148, desc[UR4][R148.64] ;  /* 0x0000000494947981 */ /* 0x000ee2000c1e1d00 */
[----:B------:R-:W-:-:S03]  /*0f40*/  IMAD.WIDE.U32 R152, R238, 0x10, R184 ;  /* 0x00000010ee987825 */ /* 0x000fc600078e00b8 */
[----:B------:R-:W-:Y:S01]  /*0f50*/  STL [R1+0xdc], R144 ;  /* 0x0000dc9001007387 */ /* 0x000fe20000100800 */
[C---:B------:R-:W-:Y:S01]  /*0f60*/  IMAD.WIDE.U32 R188, R7.reuse, 0x10, R232 ;  /* 0x0000001007bc7825 */ /* 0x040fe200078e00e8 */
[----:B------:R-:W-:Y:S02]  /*0f70*/  IADD3 R193, R7, 0x80, RZ ;  /* 0x0000008007c17810 */ /* 0x000fe40007ffe0ff */
[----:B------:R-:W-:Y:S04]  /*0f80*/  STL [R1+0xd8], R143 ;  /* 0x0000d88f01007387 */ /* 0x000fe80000100800 */
[----:B------:R-:W-:Y:S04]  /*0f90*/  STL [R1+0xd4], R142 ;  /* 0x0000d48e01007387 */ /* 0x000fe80000100800 */
[----:B------:R-:W-:Y:S04]  /*0fa0*/  STL [R1+0xd0], R141 ;  /* 0x0000d08d01007387 */ /* 0x000fe80000100800 */
[----:B------:R1:W-:Y:S01]  /*0fb0*/  STL [R1+0xcc], R140 ;  /* 0x0000cc8c01007387 */ /* 0x0003e20000100800 */
[----:B------:R-:W-:-:S03]  /*0fc0*/  IADD3 R227, R0, 0x300, RZ ;  /* 0x0000030000e37810 */ /* 0x000fc60007ffe0ff */
[----:B------:R4:W-:Y:S01]  /*0fd0*/  STL [R1+0xc8], R4 ;  /* 0x0000c80401007387 */ /* 0x0009e20000100800 */
[C---:B------:R-:W-:Y:S01]  /*0fe0*/  IADD3 R226, R0.reuse, 0x380, RZ ;  /* 0x0000038000e27810 */ /* 0x040fe20007ffe0ff */
[----:B------:R-:W-:Y:S02]  /*0ff0*/  IMAD.WIDE.U32 R192, R193, 0x10, R232 ;  /* 0x00000010c1c07825 */ /* 0x000fe400078e00e8 */
[----:B------:R-:W3:Y:S01]  /*1000*/  LDG.E.128 R152, desc[UR4][R152.64] ;  /* 0x0000000498987981 */ /* 0x000ee2000c1e1d00 */
[----:B------:R-:W-:-:S03]  /*1010*/  IADD3 R225, R0, 0x400, RZ ;  /* 0x0000040000e17810 */ /* 0x000fc60007ffe0ff */
[----:B------:R-:W3:Y:S01]  /*1020*/  LDG.E.128 R188, desc[UR4][R188.64] ;  /* 0x00000004bcbc7981 */ /* 0x000ee2000c1e1d00 */
[----:B------:R-:W-:Y:S01]  /*1030*/  IADD3 R224, R0, 0x480, RZ ;  /* 0x0000048000e07810 */ /* 0x000fe20007ffe0ff */
[----:B------:R-:W-:-:S04]  /*1040*/  IMAD.WIDE.U32 R156, R239, 0x10, R184 ;  /* 0x00000010ef9c7825 */ /* 0x000fc800078e00b8 */
[--C-:B------:R-:W-:Y:S01]  /*1050*/  IMAD.WIDE.U32 R160, R240, 0x10, R184.reuse ;  /* 0x00000010f0a07825 */ /* 0x100fe200078e00b8 */
[----:B--2---:R-:W2:Y:S03]  /*1060*/  LDL R50, [R1+0xbc] ;  /* 0x0000bc0001327983 */ /* 0x004ea60000100800 */
[--C-:B------:R-:W-:Y:S01]  /*1070*/  IMAD.WIDE.U32 R164, R229, 0x10, R184.reuse ;  /* 0x00000010e5a47825 */ /* 0x100fe200078e00b8 */
[----:B------:R-:W2:Y:S03]  /*1080*/  LDL R103, [R1+0xc0] ;  /* 0x0000c00001677983 */ /* 0x000ea60000100800 */
[----:B------:R-:W-:Y:S01]  /*1090*/  IMAD.WIDE.U32 R168, R228, 0x10, R184 ;  /* 0x00000010e4a87825 */ /* 0x000fe200078e00b8 */
[----:B-1----:R-:W2:Y:S01]  /*10a0*/  LDL R140, [R1+0xc4] ;  /* 0x0000c400018c7983 */ /* 0x002ea20000100800 */
[----:B------:R-:W-:-:S02]  /*10b0*/  IADD3 R5, R7, 0x280, RZ ;  /* 0x0000028007057810 */ /* 0x000fc40007ffe0ff */
[----:B-----5:R-:W-:Y:S01]  /*10c0*/  ISETP.GE.AND P4, PT, R2, 0x1, PT ;  /* 0x000000010200780c */ /* 0x020fe20003f86270 */
[----:B------:R-:W2:Y:S01]  /*10d0*/  LDL R141, [R1+0xb8] ;  /* 0x0000b800018d7983 */ /* 0x000ea20000100800 */
[--C-:B------:R-:W-:Y:S01]  /*10e0*/  IMAD.WIDE.U32 R172, R227, 0x10, R184.reuse ;  /* 0x00000010e3ac7825 */ /* 0x100fe200078e00b8 */
[----:B------:R-:W-:Y:S01]  /*10f0*/  MOV R6, UR15 ;  /* 0x0000000f00067c02 */ /* 0x000fe20008000f00 */
[----:B------:R-:W-:Y:S01]  /*1100*/  HFMA2.MMA R242, -RZ, RZ, 0, 0 ;  /* 0x00000000fff27435 */ /* 0x000fe200000001ff */
[----:B------:R-:W2:Y:S01]  /*1110*/  LDG.E.128 R192, desc[UR4][R192.64] ;  /* 0x00000004c0c07981 */ /* 0x000ea2000c1e1d00 */
[--C-:B------:R-:W-:Y:S01]  /*1120*/  IMAD.WIDE.U32 R176, R226, 0x10, R184.reuse ;  /* 0x00000010e2b07825 */ /* 0x100fe200078e00b8 */
[----:B------:R-:W-:Y:S01]  /*1130*/  IADD3 R197, R7, 0x100, RZ ;  /* 0x0000010007c57810 */ /* 0x000fe20007ffe0ff */
[----:B----4-:R-:W1:Y:S01]  /*1140*/  LDC.U8 R4, c[0x0][0x2a0] ;  /* 0x0000a800ff047b82 */ /* 0x010e620000000000 */
[----:B------:R-:W4:Y:S01]  /*1150*/  LDL R145, [R1+0xa8] ;  /* 0x0000a80001917983 */ /* 0x000f220000100800 */
[----:B------:R-:W-:-:S03]  /*1160*/  IMAD.WIDE.U32 R180, R225, 0x10, R184 ;  /* 0x00000010e1b47825 */ /* 0x000fc600078e00b8 */
[----:B------:R-:W4:Y:S01]  /*1170*/  LDL R143, [R1+0xac] ;  /* 0x0000ac00018f7983 */ /* 0x000f220000100800 */
[----:B------:R-:W-:Y:S01]  /*1180*/  IMAD.WIDE.U32 R184, R224, 0x10, R184 ;  /* 0x00000010e0b87825 */ /* 0x000fe200078e00b8 */
[C---:B------:R-:W-:Y:S02]  /*1190*/  IADD3 R200, R7.reuse, 0x180, RZ ;  /* 0x0000018007c87810 */ /* 0x040fe40007ffe0ff */
[----:B------:R-:W-:Y:S01]  /*11a0*/  IADD3 R204, R7, 0x200, RZ ;  /* 0x0000020007cc7810 */ /* 0x000fe20007ffe0ff */
[--C-:B------:R-:W-:Y:S01]  /*11b0*/  IMAD.WIDE.U32 R208, R5, 0x10, R232.reuse ;  /* 0x0000001005d07825 */ /* 0x100fe200078e00e8 */
[----:B------:R-:W-:Y:S01]  /*11c0*/  IADD3 R212, R7, 0x300, RZ ;  /* 0x0000030007d47810 */ /* 0x000fe20007ffe0ff */
[----:B------:R-:W4:Y:S01]  /*11d0*/  LDG.E.128 R184, desc[UR4][R184.64] ;  /* 0x00000004b8b87981 */ /* 0x000f22000c1e1d00 */
[----:B------:R-:W-:Y:S01]  /*11e0*/  MOV R5, UR14 ;  /* 0x0000000e00057c02 */ /* 0x000fe20008000f00 */
[--C-:B------:R-:W-:Y:S02]  /*11f0*/  IMAD.WIDE.U32 R196, R197, 0x10, R232.reuse ;  /* 0x00000010c5c47825 */ /* 0x100fe400078e00e8 */
[----:B------:R-:W4:Y:S01]  /*1200*/  LDL R243, [R1+0xb4] ;  /* 0x0000b40001f37983 */ /* 0x000f220000100800 */
[----:B------:R-:W-:Y:S01]  /*1210*/  ISETP.NE.U32.AND P0, PT, R5, RZ, PT ;  /* 0x000000ff0500720c */ /* 0x000fe20003f05070 */
[----:B------:R-:W-:-:S02]  /*1220*/  IMAD.WIDE.U32 R200, R200, 0x10, R232 ;  /* 0x00000010c8c87825 */ /* 0x000fc400078e00e8 */
[----:B------:R-:W4:Y:S01]  /*1230*/  LDG.E.128 R196, desc[UR4][R196.64] ;  /* 0x00000004c4c47981 */ /* 0x000f22000c1e1d00 */
[----:B------:R-:W-:Y:S01]  /*1240*/  ISETP.NE.AND.EX P0, PT, R6, RZ, PT, P0 ;  /* 0x000000ff0600720c */ /* 0x000fe20003f05300 */
[--C-:B------:R-:W-:Y:S02]  /*1250*/  IMAD.WIDE.U32 R204, R204, 0x10, R232.reuse ;  /* 0x00000010cccc7825 */ /* 0x100fe400078e00e8 */
[----:B------:R-:W4:Y:S02]  /*1260*/  LDG.E.128 R156, desc[UR4][R156.64] ;  /* 0x000000049c9c7981 */ /* 0x000f24000c1e1d00 */
[----:B------:R-:W-:Y:S02]  /*1270*/  IMAD.WIDE.U32 R212, R212, 0x10, R232 ;  /* 0x00000010d4d47825 */ /* 0x000fe400078e00e8 */
[----:B------:R-:W4:Y:S04]  /*1280*/  LDG.E.128 R200, desc[UR4][R200.64] ;  /* 0x00000004c8c87981 */ /* 0x000f28000c1e1d00 */
[----:B------:R-:W4:Y:S04]  /*1290*/  LDG.E.128 R160, desc[UR4][R160.64] ;  /* 0x00000004a0a07981 */ /* 0x000f28000c1e1d00 */
[----:B------:R0:W5:Y:S04]  /*12a0*/  @P0 LDG.E.128 R40, desc[UR4][R220.64] ;  /* 0x00000004dc280981 */ /* 0x000168000c1e1d00 */
[----:B------:R1:W5:Y:S04]  /*12b0*/  @P0 LDG.E.128 R44, desc[UR4][R222.64] ;  /* 0x00000004de2c0981 */ /* 0x000368000c1e1d00 */
[----:B------:R-:W5:Y:S01]  /*12c0*/  @P0 LDG.E.128 R32, desc[UR4][R216.64] ;  /* 0x00000004d8200981 */ /* 0x000f62000c1e1d00 */
[----:B0-----:R-:W-:-:S03]  /*12d0*/  @P0 IMAD.WIDE.U32 R220, R227, 0x10, R230 ;  /* 0x00000010e3dc0825 */ /* 0x001fc600078e00e6 */
[----:B------:R-:W5:Y:S01]  /*12e0*/  @P0 LDG.E.128 R36, desc[UR4][R218.64] ;  /* 0x00000004da240981 */ /* 0x000f62000c1e1d00 */
[----:B-1----:R-:W-:-:S03]  /*12f0*/  @P0 IMAD.WIDE.U32 R222, R226, 0x10, R230 ;  /* 0x00000010e2de0825 */ /* 0x002fc600078e00e6 */
[----:B------:R0:W5:Y:S04]  /*1300*/  @P0 LDG.E.128 R20, desc[UR4][R220.64] ;  /* 0x00000004dc140981 */ /* 0x000168000c1e1d00 */
[----:B------:R1:W5:Y:S04]  /*1310*/  @P0 LDG.E.128 R16, desc[UR4][R222.64] ;  /* 0x00000004de100981 */ /* 0x000368000c1e1d00 */
[----:B------:R-:W4:Y:S01]  /*1320*/  LDG.E.128 R208, desc[UR4][R208.64] ;  /* 0x00000004d0d07981 */ /* 0x000f22000c1e1d00 */
[----:B0-----:R-:W-:Y:S01]  /*1330*/  @P0 IMAD.WIDE.U32 R220, R225, 0x10, R230 ;  /* 0x00000010e1dc0825 */ /* 0x001fe200078e00e6 */
[----:B------:R-:W-:-:S02]  /*1340*/  @P4 IADD3 R225, R2, -0x1, RZ ;  /* 0xffffffff02e14810 */ /* 0x000fc40007ffe0ff */
[----:B------:R-:W4:Y:S01]  /*1350*/  LDG.E.128 R164, desc[UR4][R164.64] ;  /* 0x00000004a4a47981 */ /* 0x000f22000c1e1d00 */
[----:B-1----:R-:W-:Y:S01]  /*1360*/  @P0 IMAD.WIDE.U32 R222, R224, 0x10, R230 ;  /* 0x00000010e0de0825 */ /* 0x002fe200078e00e6 */
[----:B------:R-:W-:Y:S02]  /*1370*/  IADD3 R218, R7, 0x380, RZ ;  /* 0x0000038007da7810 */ /* 0x000fe40007ffe0ff */
[----:B------:R0:W5:Y:S01]  /*1380*/  @P0 LDG.E.128 R12, desc[UR4][R220.64] ;  /* 0x00000004dc0c0981 */ /* 0x000162000c1e1d00 */
[----:B------:R-:W-:-:S03]  /*1390*/  @P4 IMAD R225, R225, R252, RZ ;  /* 0x000000fce1e14224 */ /* 0x000fc600078e02ff */
[----:B------:R1:W5:Y:S01]  /*13a0*/  @P0 LDG.E.128 R8, desc[UR4][R222.64] ;  /* 0x00000004de080981 */ /* 0x000362000c1e1d00 */
[----:B------:R-:W-:-:S03]  /*13b0*/  @P0 IMAD.WIDE.U32 R216, R229, 0x10, R230 ;  /* 0x00000010e5d80825 */ /* 0x000fc600078e00e6 */
[----:B------:R-:W4:Y:S01]  /*13c0*/  LDG.E.128 R168, desc[UR4][R168.64] ;  /* 0x00000004a8a87981 */ /* 0x000f22000c1e1d00 */
[----:B0-----:R-:W-:-:S03]  /*13d0*/  IADD3 R220, R7, 0x400, RZ ;  /* 0x0000040007dc7810 */ /* 0x001fc60007ffe0ff */
[----:B------:R-:W4:Y:S01]  /*13e0*/  LDG.E.128 R172, desc[UR4][R172.64] ;  /* 0x00000004acac7981 */ /* 0x000f22000c1e1d00 */
[----:B-1----:R-:W-:-:S03]  /*13f0*/  @P4 SHF.R.S32.HI R222, RZ, 0x1f, R225 ;  /* 0x0000001fffde4819 */ /* 0x002fc600000114e1 */
[----:B------:R0:W5:Y:S01]  /*1400*/  @P0 LDG.E.128 R28, desc[UR4][R216.64] ;  /* 0x00000004d81c0981 */ /* 0x000162000c1e1d00 */
[----:B------:R-:W-:Y:S02]  /*1410*/  @P4 LEA.HI R224, R222, R225, RZ, 0x2 ;  /* 0x000000e1dee04211 */ /* 0x000fe400078f10ff */
[----:B------:R-:W-:Y:S01]  /*1420*/  IADD3 R7, R7, 0x480, RZ ;  /* 0x0000048007077810 */ /* 0x000fe20007ffe0ff */
[----:B------:R-:W4:Y:S01]  /*1430*/  LDG.E.128 R176, desc[UR4][R176.64] ;  /* 0x00000004b0b07981 */ /* 0x000f22000c1e1d00 */
[----:B------:R-:W-:Y:S01]  /*1440*/  @P4 LEA.HI.SX32 R242, R224, R246, 0x1e ;  /* 0x000000f6e0f24211 */ /* 0x000fe200078ff2ff */
[----:B------:R-:W-:Y:S02]  /*1450*/  IMAD.WIDE.U32 R218, R218, 0x10, R232 ;  /* 0x00000010dada7825 */ /* 0x000fe400078e00e8 */
[----:B------:R-:W4:Y:S02]  /*1460*/  LDL R246, [R1+0xb0] ;  /* 0x0000b00001f67983 */ /* 0x000f240000100800 */
[----:B0-----:R-:W-:Y:S01]  /*1470*/  @P0 IMAD.WIDE.U32 R216, R228, 0x10, R230 ;  /* 0x00000010e4d80825 */ /* 0x001fe200078e00e6 */
[----:B------:R-:W-:Y:S01]  /*1480*/  IADD3 R230, R242, 0x180, RZ ;  /* 0x00000180f2e67810 */ /* 0x000fe20007ffe0ff */
[----:B------:R-:W4:Y:S02]  /*1490*/  LDG.E.128 R180, desc[UR4][R180.64] ;  /* 0x00000004b4b47981 */ /* 0x000f24000c1e1d00 */
[----:B------:R-:W-:-:S02]  /*14a0*/  IMAD.WIDE.U32 R220, R220, 0x10, R232 ;  /* 0x00000010dcdc7825 */ /* 0x000fc400078e00e8 */
[----:B------:R-:W4:Y:S02]  /*14b0*/  LDG.E.128 R212, desc[UR4][R212.64] ;  /* 0x00000004d4d47981 */ /* 0x000f24000c1e1d00 */
[----:B------:R-:W-:Y:S01]  /*14c0*/  IMAD.WIDE.U32 R224, R7, 0x10, R232 ;  /* 0x0000001007e07825 */ /* 0x000fe200078e00e8 */
[----:B------:R-:W-:Y:S01]  /*14d0*/  IADD3 R232, R242, 0x200, RZ ;  /* 0x00000200f2e87810 */ /* 0x000fe20007ffe0ff */
[----:B------:R-:W5:Y:S02]  /*14e0*/  @P0 LDG.E.128 R24, desc[UR4][R216.64] ;  /* 0x00000004d8180981 */ /* 0x000f64000c1e1d00 */
[--C-:B------:R-:W-:Y:S01]  /*14f0*/  IMAD.WIDE.U32 R230, R230, 0x4, R244.reuse ;  /* 0x00000004e6e67825 */ /* 0x100fe200078e00f4 */
[----:B------:R-:W-:Y:S01]  /*1500*/  IADD3 R234, R242, 0x300, RZ ;  /* 0x00000300f2ea7810 */ /* 0x000fe20007ffe0ff */
[----:B------:R-:W4:Y:S02]  /*1510*/  LDG.E.128 R204, desc[UR4][R204.64] ;  /* 0x00000004cccc7981 */ /* 0x000f24000c1e1d00 */
[----:B------:R-:W-:-:S02]  /*1520*/  IMAD.WIDE.U32 R232, R232, 0x4, R244 ;  /* 0x00000004e8e87825 */ /* 0x000fc400078e00f4 */
[----:B------:R-:W5:Y:S02]  /*1530*/  LDG.E R230, desc[UR4][R230.64] ;  /* 0x00000004e6e67981 */ /* 0x000f64000c1e1900 */
[--C-:B------:R-:W-:Y:S01]  /*1540*/  IMAD.WIDE.U32 R234, R234, 0x4, R244.reuse ;  /* 0x00000004eaea7825 */ /* 0x100fe200078e00f4 */
[C---:B------:R-:W-:Y:S01]  /*1550*/  IADD3 R236, R242.reuse, 0x400, RZ ;  /* 0x00000400f2ec7810 */ /* 0x040fe20007ffe0ff */
[----:B------:R-:W4:Y:S02]  /*1560*/  LDG.E.128 R216, desc[UR4][R218.64] ;  /* 0x00000004dad87981 */ /* 0x000f24000c1e1d00 */
[--C-:B------:R-:W-:Y:S02]  /*1570*/  IMAD.WIDE.U32 R226, R242, 0x4, R244.reuse ;  /* 0x00000004f2e27825 */ /* 0x100fe400078e00f4 */
[----:B------:R-:W4:Y:S04]  /*1580*/  LDG.E.128 R220, desc[UR4][R220.64] ;  /* 0x00000004dcdc7981 */ /* 0x000f28000c1e1d00 */
[----:B------:R0:W5:Y:S01]  /*1590*/  LDG.E R231, desc[UR4][R232.64] ;  /* 0x00000004e8e77981 */ /* 0x000162000c1e1900 */
[----:B------:R-:W-:Y:S01]  /*15a0*/  ISETP.NE.AND P0, PT, R4, RZ, PT ;  /* 0x000000ff0400720c */ /* 0x000fe20003f05270 */
[----:B------:R-:W-:-:S02]  /*15b0*/  IMAD.WIDE.U32 R236, R236, 0x4, R244 ;  /* 0x00000004ecec7825 */ /* 0x000fc400078e00f4 */
[----:B------:R-:W5:Y:S01]  /*15c0*/  LDG.E R7, desc[UR4][R226.64] ;  /* 0x00000004e2077981 */ /* 0x000f62000c1e1900 */
[----:B0-----:R-:W-:-:S05]  /*15d0*/  IADD3 R232, R242, 0x280, RZ ;  /* 0x00000280f2e87810 */ /* 0x001fca0007ffe0ff */
[----:B------:R-:W-:-:S06]  /*15e0*/  IMAD.WIDE.U32 R232, R232, 0x4, R244 ;  /* 0x00000004e8e87825 */ /* 0x000fcc00078e00f4 */
[----:B------:R-:W5:Y:S04]  /*15f0*/  LDG.E R232, desc[UR4][R232.64] ;  /* 0x00000004e8e87981 */ /* 0x000f68000c1e1900 */
[----:B------:R0:W5:Y:S02]  /*1600*/  LDG.E R233, desc[UR4][R234.64] ;  /* 0x00000004eae97981 */ /* 0x000164000c1e1900 */
[----:B0-----:R-:W-:-:S05]  /*1610*/  IADD3 R234, R242, 0x380, RZ ;  /* 0x00000380f2ea7810 */ /* 0x001fca0007ffe0ff */
[----:B------:R-:W-:Y:S01]  /*1620*/  IMAD.WIDE.U32 R234, R234, 0x4, R244 ;  /* 0x00000004eaea7825 */ /* 0x000fe200078e00f4 */
[C---:B------:R-:W-:Y:S02]  /*1630*/  IADD3 R227, R242.reuse, 0x80, RZ ;  /* 0x00000080f2e37810 */ /* 0x040fe40007ffe0ff */
[----:B------:R-:W-:-:S03]  /*1640*/  IADD3 R226, R242, 0x100, RZ ;  /* 0x00000100f2e27810 */ /* 0x000fc60007ffe0ff */
[----:B------:R-:W5:Y:S01]  /*1650*/  LDG.E R234, desc[UR4][R234.64] ;  /* 0x00000004eaea7981 */ /* 0x000f62000c1e1900 */
[----:B------:R-:W-:-:S03]  /*1660*/  IMAD.WIDE.U32 R228, R227, 0x4, R244 ;  /* 0x00000004e3e47825 */ /* 0x000fc600078e00f4 */
[----:B------:R0:W5:Y:S01]  /*1670*/  LDG.E R235, desc[UR4][R236.64] ;  /* 0x00000004eceb7981 */ /* 0x000162000c1e1900 */
[----:B------:R-:W-:-:S03]  /*1680*/  IMAD.WIDE.U32 R226, R226, 0x4, R244 ;  /* 0x00000004e2e27825 */ /* 0x000fc600078e00f4 */
[----:B------:R1:W5:Y:S01]  /*1690*/  LDG.E R228, desc[UR4][R228.64] ;  /* 0x00000004e4e47981 */ /* 0x000362000c1e1900 */
[----:B0-----:R-:W-:-:S03]  /*16a0*/  IADD3 R236, R242, 0x480, RZ ;  /* 0x00000480f2ec7810 */ /* 0x001fc60007ffe0ff */
[----:B------:R1:W5:Y:S01]  /*16b0*/  LDG.E R229, desc[UR4][R226.64] ;  /* 0x00000004e2e57981 */ /* 0x000362000c1e1900 */
[----:B------:R-:W-:Y:S01]  /*16c0*/  FSEL R241, R241, RZ, !P0 ;  /* 0x000000fff1f17208 */ /* 0x000fe20004000000 */
[----:B------:R-:W-:Y:S02]  /*16d0*/  IMAD.WIDE.U32 R236, R236, 0x4, R244 ;  /* 0x00000004ecec7825 */ /* 0x000fe400078e00f4 */
[----:B------:R-:W4:Y:S02]  /*16e0*/  LDG.E.128 R224, desc[UR4][R224.64] ;  /* 0x00000004e0e07981 */ /* 0x000f24000c1e1d00 */
[C---:B---3--:R-:W-:Y:S01]  /*16f0*/  FADD.FTZ R149, -R241.reuse, R149 ;  /* 0x00000095f1957221 */ /* 0x048fe20000010100 */
[C---:B------:R-:W-:Y:S01]  /*1700*/  FADD.FTZ R150, -R241.reuse, R150 ;  /* 0x00000096f1967221 */ /* 0x040fe20000010100 */
[----:B------:R-:W-:Y:S02]  /*1710*/  FADD.FTZ R151, -R241, R151 ;  /* 0x00000097f1977221 */ /* 0x000fe40000010100 */
[C---:B------:R-:W-:Y:S01]  /*1720*/  FMUL.FTZ R99, R3.reuse, R149 ;  /* 0x0000009503637220 */ /* 0x040fe20000410000 */
[C---:B------:R-:W-:Y:S01]  /*1730*/  FMUL.FTZ R51, R3.reuse, R150 ;  /* 0x0000009603337220 */ /* 0x040fe20000410000 */
[----:B------:R-:W-:Y:S01]  /*1740*/  FMUL.FTZ R146, R3, R151 ;  /* 0x0000009703927220 */ /* 0x000fe20000410000 */
[----:B------:R-:W-:-:S02]  /*1750*/  FADD.FTZ R148, -R241, R148 ;  /* 0x00000094f1947221 */ /* 0x000fc40000010100 */
[----:B------:R-:W-:Y:S02]  /*1760*/  STL [R1+0x30], R99 ;  /* 0x0000306301007387 */ /* 0x000fe40000100800 */
[----:B------:R-:W-:Y:S02]  /*1770*/  FMUL.FTZ R251, R3, R148 ;  /* 0x0000009403fb7220 */ /* 0x000fe40000410000 */
[----:B------:R-:W-:Y:S04]  /*1780*/  STL [R1+0x2c], R51 ;  /* 0x00002c3301007387 */ /* 0x000fe80000100800 */
[----:B------:R-:W-:Y:S01]  /*1790*/  STL [R1+0x28], R146 ;  /* 0x0000289201007387 */ /* 0x000fe20000100800 */
[C---:B------:R-:W-:Y:S01]  /*17a0*/  FADD.FTZ R152, -R241.reuse, R152 ;  /* 0x00000098f1987221 */ /* 0x040fe20000010100 */
[C---:B------:R-:W-:Y:S01]  /*17b0*/  FADD.FTZ R153, -R241.reuse, R153 ;  /* 0x00000099f1997221 */ /* 0x040fe20000010100 */
[C---:B------:R-:W-:Y:S01]  /*17c0*/  FADD.FTZ R154, -R241.reuse, R154 ;  /* 0x0000009af19a7221 */ /* 0x040fe20000010100 */
[----:B------:R-:W-:Y:S01]  /*17d0*/  FADD.FTZ R155, -R241, R155 ;  /* 0x0000009bf19b7221 */ /* 0x000fe20000010100 */
[C---:B------:R-:W-:Y:S01]  /*17e0*/  FMUL.FTZ R144, R3.reuse, R152 ;  /* 0x0000009803907220 */ /* 0x040fe20000410000 */
[----:B------:R-:W-:Y:S01]  /*17f0*/  FMUL.FTZ R142, R3, R153 ;  /* 0x00000099038e7220 */ /* 0x000fe20000410000 */
[----:B--2---:R-:W-:Y:S01]  /*1800*/  FMUL.FTZ R50, R50, R189 ;  /* 0x000000bd32327220 */ /* 0x004fe20000410000 */
[----:B------:R-:W-:-:S04]  /*1810*/  FMUL.FTZ R103, R103, R190 ;  /* 0x000000be67677220 */ /* 0x000fc80000410000 */
[----:B------:R0:W-:Y:S01]  /*1820*/  STL [R1+0x4c], R50 ;  /* 0x00004c3201007387 */ /* 0x0001e20000100800 */
[----:B------:R-:W-:-:S03]  /*1830*/  FMUL.FTZ R147, R140, R191 ;  /* 0x000000bf8c937220 */ /* 0x000fc60000410000 */
[----:B------:R-:W2:Y:S01]  /*1840*/  LDL R151, [R1+0x98] ;  /* 0x0000980001977983 */ /* 0x000ea20000100800 */
[----:B------:R-:W-:Y:S01]  /*1850*/  FMUL.FTZ R140, R3, R155 ;  /* 0x0000009b038c7220 */ /* 0x000fe20000410000 */
[----:B------:R-:W-:Y:S02]  /*1860*/  FMUL.FTZ R245, R141, R188 ;  /* 0x000000bc8df57220 */ /* 0x000fe40000410000 */
[----:B------:R-:W3:Y:S01]  /*1870*/  LDL R150, [R1+0x9c] ;  /* 0x00009c0001967983 */ /* 0x000ee20000100800 */
[----:B------:R-:W-:-:S03]  /*1880*/  FMUL.FTZ R141, R3, R154 ;  /* 0x0000009a038d7220 */ /* 0x000fc60000410000 */
[----:B------:R-:W3:Y:S04]  /*1890*/  LDL R149, [R1+0xa0] ;  /* 0x0000a00001957983 */ /* 0x000ee80000100800 */
[----:B------:R-:W3:Y:S01]  /*18a0*/  LDL R148, [R1+0xa4] ;  /* 0x0000a40001947983 */ /* 0x000ee20000100800 */
[----:B----4-:R-:W-:-:S03]  /*18b0*/  FMUL.FTZ R145, R145, R192 ;  /* 0x000000c091917220 */ /* 0x010fc60000410000 */
[----:B------:R4:W-:Y:S01]  /*18c0*/  STL [R1+0x48], R103 ;  /* 0x0000486701007387 */ /* 0x0009e20000100800 */
[----:B------:R-:W-:-:S03]  /*18d0*/  FMUL.FTZ R143, R143, R193 ;  /* 0x000000c18f8f7220 */ /* 0x000fc60000410000 */
[----:B------:R1:W-:Y:S04]  /*18e0*/  STL [R1+0x44], R147 ;  /* 0x0000449301007387 */ /* 0x0003e80000100800 */
[----:B------:R-:W-:Y:S04]  /*18f0*/  STL [R1+0x14], R144 ;  /* 0x0000149001007387 */ /* 0x000fe80000100800 */
[----:B------:R-:W-:Y:S01]  /*1900*/  STL [R1+0x10], R142 ;  /* 0x0000108e01007387 */ /* 0x000fe20000100800 */
[----:B------:R-:W-:-:S03]  /*1910*/  FADD.FTZ R4, -R241, R184 ;  /* 0x000000b8f1047221 */ /* 0x000fc60000010100 */
[----:B------:R-:W-:Y:S04]  /*1920*/  STL [R1+0xc], R141 ;  /* 0x00000c8d01007387 */ /* 0x000fe80000100800 */
[----:B------:R-:W-:Y:S04]  /*1930*/  STL [R1+0x8], R140 ;  /* 0x0000088c01007387 */ /* 0x000fe80000100800 */
[----:B------:R1:W-:Y:S04]  /*1940*/  STL [R1+0x40], R145 ;  /* 0x0000409101007387 */ /* 0x0003e80000100800 */
[----:B------:R1:W-:Y:S04]  /*1950*/  STL [R1+0x3c], R143 ;  /* 0x00003c8f01007387 */ /* 0x0003e80000100800 */
[----:B------:R-:W4:Y:S04]  /*1960*/  LDL R184, [R1+0x88] ;  /* 0x0000880001b87983 */ /* 0x000f280000100800 */
[----:B------:R-:W4:Y:S01]  /*1970*/  LDL R154, [R1+0x8c] ;  /* 0x00008c00019a7983 */ /* 0x000f220000100800 */
[----:B------:R-:W-:Y:S01]  /*1980*/  FFMA.FTZ R65, R193, R142, R65 ;  /* 0x0000008ec1417223 */ /* 0x000fe20000010041 */
[----:B------:R-:W-:Y:S01]  /*1990*/  FADD.FTZ R133, R133, R193 ;  /* 0x000000c185857221 */ /* 0x000fe20000010000 */
[----:B------:R-:W-:Y:S01]  /*19a0*/  FFMA.FTZ R64, R192, R144, R64 ;  /* 0x00000090c0407223 */ /* 0x000fe20000010040 */
[----:B------:R-:W-:Y:S01]  /*19b0*/  FADD.FTZ R132, R132, R192 ;  /* 0x000000c084847221 */ /* 0x000fe20000010000 */
[----:B------:R-:W-:Y:S01]  /*19c0*/  FMUL.FTZ R193, R243, R195 ;  /* 0x000000c3f3c17220 */ /* 0x000fe20000410000 */
[----:B------:R-:W4:Y:S01]  /*19d0*/  LDL R152, [R1+0x94] ;  /* 0x0000940001987983 */ /* 0x000f220000100800 */
[----:B------:R-:W-:Y:S01]  /*19e0*/  FFMA.FTZ R63, R191, R146, R63 ;  /* 0x00000092bf3f7223 */ /* 0x000fe2000001003f */
[----:B------:R-:W-:Y:S01]  /*19f0*/  FADD.FTZ R139, R139, R191 ;  /* 0x000000bf8b8b7221 */ /* 0x000fe20000010000 */
[----:B------:R-:W-:Y:S01]  /*1a00*/  FADD.FTZ R156, -R241, R156 ;  /* 0x0000009cf19c7221 */ /* 0x000fe20000010100 */
[----:B------:R-:W4:Y:S01]  /*1a10*/  LDL R153, [R1+0x90] ;  /* 0x0000900001997983 */ /* 0x000f220000100800 */
[----:B------:R-:W-:Y:S01]  /*1a20*/  FFMA.FTZ R62, R190, R51, R62 ;  /* 0x00000033be3e7223 */ /* 0x000fe2000001003e */
[----:B------:R-:W-:Y:S01]  /*1a30*/  FADD.FTZ R138, R138, R190 ;  /* 0x000000be8a8a7221 */ /* 0x000fe20000010000 */
[----:B------:R-:W-:Y:S01]  /*1a40*/  FFMA.FTZ R61, R189, R99, R61 ;  /* 0x00000063bd3d7223 */ /* 0x000fe2000001003d */
[----:B------:R-:W-:Y:S01]  /*1a50*/  FADD.FTZ R137, R137, R189 ;  /* 0x000000bd89897221 */ /* 0x000fe20000010000 */
[----:B------:R-:W-:Y:S01]  /*1a60*/  FFMA.FTZ R60, R188, R251, R60 ;  /* 0x000000fbbc3c7223 */ /* 0x000fe2000001003c */
[----:B------:R-:W-:Y:S01]  /*1a70*/  FADD.FTZ R136, R136, R188 ;  /* 0x000000bc88887221 */ /* 0x000fe20000010000 */
[----:B------:R-:W-:Y:S01]  /*1a80*/  FMUL.FTZ R250, R3, R156 ;  /* 0x0000009c03fa7220 */ /* 0x000fe20000410000 */
[----:B------:R-:W-:-:S05]  /*1a90*/  FMUL.FTZ R155, R246, R194 ;  /* 0x000000c2f69b7220 */ /* 0x000fca0000410000 */
[----:B------:R1:W-:Y:S04]  /*1aa0*/  STL [R1+0x38], R155 ;  /* 0x0000389b01007387 */ /* 0x0003e80000100800 */
[----:B------:R-:W-:Y:S01]  /*1ab0*/  STL [R1+0x34], R193 ;  /* 0x000034c101007387 */ /* 0x000fe20000100800 */
[----:B--2---:R-:W-:Y:S01]  /*1ac0*/  FMUL.FTZ R192, R151, R196 ;  /* 0x000000c497c07220 */ /* 0x004fe20000410000 */
[----:B---3--:R-:W-:-:S04]  /*1ad0*/  FMUL.FTZ R191, R150, R197 ;  /* 0x000000c596bf7220 */ /* 0x008fc80000410000 */
[----:B------:R-:W-:Y:S01]  /*1ae0*/  STL [R1+0x24], R192 ;  /* 0x000024c001007387 */ /* 0x000fe20000100800 */
[----:B------:R-:W-:-:S03]  /*1af0*/  FMUL.FTZ R190, R149, R198 ;  /* 0x000000c695be7220 */ /* 0x000fc60000410000 */
[----:B------:R-:W-:Y:S01]  /*1b00*/  STL [R1+0x20], R191 ;  /* 0x000020bf01007387 */ /* 0x000fe20000100800 */
[----:B------:R-:W-:-:S03]  /*1b10*/  FMUL.FTZ R189, R148, R199 ;  /* 0x000000c794bd7220 */ /* 0x000fc60000410000 */
[----:B------:R-:W2:Y:S04]  /*1b20*/  LDL R151, [R1+0x78] ;  /* 0x0000780001977983 */ /* 0x000ea80000100800 */
[----:B------:R-:W3:Y:S04]  /*1b30*/  LDL R150, [R1+0x7c] ;  /* 0x00007c0001967983 */ /* 0x000ee80000100800 */
[----:B------:R-:W3:Y:S04]  /*1b40*/  LDL R149, [R1+0x80] ;  /* 0x0000800001957983 */ /* 0x000ee80000100800 */
[----:B------:R-:W3:Y:S04]  /*1b50*/  LDL R148, [R1+0x84] ;  /* 0x0000840001947983 */ /* 0x000ee80000100800 */
[----:B------:R-:W2:Y:S04]  /*1b60*/  LDL R156, [R1+0x60] ;  /* 0x00006000019c7983 */ /* 0x000ea80000100800 */
[----:B------:R-:W-:Y:S04]  /*1b70*/  STL [R1+0x1c], R190 ;  /* 0x00001cbe01007387 */ /* 0x000fe80000100800 */
[----:B------:R-:W-:Y:S01]  /*1b80*/  STL [R1+0x18], R189 ;  /* 0x000018bd01007387 */ /* 0x000fe20000100800 */
[----:B----4-:R-:W-:Y:S01]  /*1b90*/  FMUL.FTZ R188, R184, R200 ;  /* 0x000000c8b8bc7220 */ /* 0x010fe20000410000 */
[----:B------:R-:W-:-:S04]  /*1ba0*/  FMUL.FTZ R184, R154, R201 ;  /* 0x000000c99ab87220 */ /* 0x000fc80000410000 */
[----:B------:R-:W-:Y:S04]  /*1bb0*/  STL [R1+0x4], R188 ;  /* 0x000004bc01007387 */ /* 0x000fe80000100800 */
[----:B------:R4:W-:Y:S04]  /*1bc0*/  STL [R1], R184 ;  /* 0x000000b801007387 */ /* 0x0009e80000100800 */
[----:B------:R-:W4:Y:S01]  /*1bd0*/  LDL R154, [R1+0x64] ;  /* 0x00006400019a7983 */ /* 0x000f220000100800 */
[----:B------:R-:W-:Y:S01]  /*1be0*/  FMUL.FTZ R246, R152, R203 ;  /* 0x000000cb98f67220 */ /* 0x000fe20000410000 */
[----:B------:R-:W-:Y:S01]  /*1bf0*/  FMUL.FTZ R252, R153, R202 ;  /* 0x000000ca99fc7220 */ /* 0x000fe20000410000 */
[----:B------:R-:W-:Y:S01]  /*1c00*/  FADD.FTZ R152, RZ, R245 ;  /* 0x000000f5ff987221 */ /* 0x000fe20000010000 */
[----:B------:R-:W-:Y:S01]  /*1c10*/  FFMA.FTZ R153, R251, R245, RZ ;  /* 0x000000f5fb997223 */ /* 0x000fe200000100ff */
[C---:B------:R-:W-:Y:S01]  /*1c20*/  FADD.FTZ R161, -R241.reuse, R161 ;  /* 0x000000a1f1a17221 */ /* 0x040fe20000010100 */
[----:B------:R-:W-:Y:S01]  /*1c30*/  FADD.FTZ R157, -R241, R157 ;  /* 0x0000009df19d7221 */ /* 0x000fe20000010100 */
[----:B------:R-:W-:Y:S01]  /*1c40*/  FADD.FTZ R152, R152, R50 ;  /* 0x0000003298987221 */ /* 0x000fe20000010000 */
[----:B------:R-:W-:Y:S01]  /*1c50*/  FFMA.FTZ R153, R99, R50, R153 ;  /* 0x0000003263997223 */ /* 0x000fe20000010099 */
[----:B------:R-:W-:Y:S01]  /*1c60*/  FADD.FTZ R162, -R241, R162 ;  /* 0x000000a2f1a27221 */ /* 0x000fe20000010100 */
[----:B------:R-:W-:Y:S01]  /*1c70*/  FMUL.FTZ R243, R3, R161 ;  /* 0x000000a103f37220 */ /* 0x000fe20000410000 */
[----:B------:R-:W-:Y:S01]  /*1c80*/  FADD.FTZ R152, R152, R103 ;  /* 0x0000006798987221 */ /* 0x000fe20000010000 */
[----:B------:R-:W-:Y:S01]  /*1c90*/  FFMA.FTZ R153, R51, R103, R153 ;  /* 0x0000006733997223 */ /* 0x000fe20000010099 */
[C---:B------:R-:W-:Y:S01]  /*1ca0*/  FMUL.FTZ R249, R3.reuse, R157 ;  /* 0x0000009d03f97220 */ /* 0x040fe20000410000 */
[----:B------:R-:W-:Y:S01]  /*1cb0*/  FMUL.FTZ R242, R3, R162 ;  /* 0x000000a203f27220 */ /* 0x000fe20000410000 */
[----:B------:R-:W-:Y:S01]  /*1cc0*/  FFMA.FTZ R73, R201, R243, R73 ;  /* 0x000000f3c9497223 */ /* 0x000fe20000010049 */
[----:B------:R-:W-:Y:S01]  /*1cd0*/  FADD.FTZ R125, R125, R201 ;  /* 0x000000c97d7d7221 */ /* 0x000fe20000010000 */
[----:B------:R-:W3:Y:S01]  /*1ce0*/  LDL R157, [R1+0x68] ;  /* 0x00006800019d7983 */ /* 0x000ee20000100800 */
[----:B------:R-:W-:Y:S01]  /*1cf0*/  FADD.FTZ R152, R152, R147 ;  /* 0x0000009398987221 */ /* 0x000fe20000010000 */
[----:B------:R-:W-:-:S02]  /*1d00*/  FFMA.FTZ R74, R202, R242, R74 ;  /* 0x000000f2ca4a7223 */ /* 0x000fc4000001004a */
[----:B0-----:R-:W3:Y:S01]  /*1d10*/  LDL.LU R50, [R1+0xf8] ;  /* 0x0000f80001327983 */ /* 0x001ee20000300800 */
[----:B------:R-:W-:-:S03]  /*1d20*/  FADD.FTZ R126, R126, R202 ;  /* 0x000000ca7e7e7221 */ /* 0x000fc60000010000 */
[----:B------:R-:W3:Y:S01]  /*1d30*/  LDL.LU R99, [R1+0xf4] ;  /* 0x0000f40001637983 */ /* 0x000ee20000300800 */
[----:B------:R-:W-:-:S03]  /*1d40*/  FADD.FTZ R160, -R241, R160 ;  /* 0x000000a0f1a07221 */ /* 0x000fc60000010100 */
[----:B------:R-:W3:Y:S04]  /*1d50*/  LDL.LU R103, [R1+0xf0] ;  /* 0x0000f00001677983 */ /* 0x000ee80000300800 */
[----:B------:R-:W3:Y:S01]  /*1d60*/  LDL.LU R51, [R1+0xec] ;  /* 0x0000ec0001337983 */ /* 0x000ee20000300800 */
        /* <DEDUP_REMOVED lines=28> */
[----:B------:R-:W-:Y:S01]  /*1f30*/  FFMA.FTZ R66, R194, R141, R66 ;  /* 0x0000008dc2427223 */ /* 0x000fe20000010042 */
[----:B------:R-:W-:Y:S01]  /*1f40*/  FMUL.FTZ R248, R3, R158 ;  /* 0x0000009e03f87220 */ /* 0x000fe20000410000 */
[----:B------:R-:W-:Y:S01]  /*1f50*/  FFMA.FTZ R67, R195, R140, R67 ;  /* 0x0000008cc3437223 */ /* 0x000fe20000010043 */
[----:B--2---:R-:W-:-:S02]  /*1f60*/  FMUL.FTZ R202, R156, R208 ;  /* 0x000000d09cca7220 */ /* 0x004fc40000410000 */
[----:B------:R-:W2:Y:S01]  /*1f70*/  LDL R156, [R1+0x6c] ;  /* 0x00006c00019c7983 */ /* 0x000ea20000100800 */
[----:B----4-:R-:W-:Y:S01]  /*1f80*/  FMUL.FTZ R201, R154, R209 ;  /* 0x000000d19ac97220 */ /* 0x010fe20000410000 */
[----:B------:R-:W-:Y:S01]  /*1f90*/  FFMA.FTZ R154, R146, R147, R153 ;  /* 0x00000093929a7223 */ /* 0x000fe20000010099 */
[----:B------:R-:W-:Y:S01]  /*1fa0*/  FADD.FTZ R153, R152, R145 ;  /* 0x0000009198997221 */ /* 0x000fe20000010000 */
[----:B-1----:R0:W5:Y:S02]  /*1fb0*/  LDL.LU R147, [R1+0xe8] ;  /* 0x0000e80001937983 */ /* 0x0021640000300800 */
[----:B------:R-:W-:Y:S02]  /*1fc0*/  FFMA.FTZ R152, R144, R145, R154 ;  /* 0x0000009190987223 */ /* 0x000fe4000001009a */
[----:B------:R0:W5:Y:S01]  /*1fd0*/  LDL.LU R146, [R1+0xe4] ;  /* 0x0000e40001927983 */ /* 0x0001620000300800 */
[----:B------:R-:W-:Y:S01]  /*1fe0*/  FADD.FTZ R153, R153, R143 ;  /* 0x0000008f99997221 */ /* 0x000fe20000010000 */
[----:B------:R-:W-:-:S02]  /*1ff0*/  FFMA.FTZ R152, R142, R143, R152 ;  /* 0x0000008f8e987223 */ /* 0x000fc40000010098 */
[----:B------:R0:W5:Y:S04]  /*2000*/  LDL.LU R145, [R1+0xe0] ;  /* 0x0000e00001917983 */ /* 0x0001680000300800 */
[----:B------:R0:W5:Y:S04]  /*2010*/  LDL.LU R144, [R1+0xdc] ;  /* 0x0000dc0001907983 */ /* 0x0001680000300800 */
[----:B------:R0:W5:Y:S04]  /*2020*/  LDL.LU R143, [R1+0xd8] ;  /* 0x0000d800018f7983 */ /* 0x0001680000300800 */
[----:B------:R0:W5:Y:S04]  /*2030*/  LDL.LU R142, [R1+0xd4] ;  /* 0x0000d400018e7983 */ /* 0x0001680000300800 */
[----:B------:R-:W4:Y:S04]  /*2040*/  LDL R160, [R1+0x50] ;  /* 0x0000500001a07983 */ /* 0x000f280000100800 */
[----:B------:R-:W4:Y:S04]  /*2050*/  LDL R161, [R1+0x54] ;  /* 0x0000540001a17983 */ /* 0x000f280000100800 */
[----:B------:R-:W4:Y:S04]  /*2060*/  LDL R163, [R1+0x58] ;  /* 0x0000580001a37983 */ /* 0x000f280000100800 */
[----:B------:R-:W4:Y:S01]  /*2070*/  LDL R162, [R1+0x5c] ;  /* 0x00005c0001a27983 */ /* 0x000f220000100800 */
[----:B------:R-:W-:Y:S01]  /*2080*/  FFMA.FTZ R152, R141, R155, R152 ;  /* 0x0000009b8d987223 */ /* 0x000fe20000010098 */
[----:B------:R-:W-:Y:S01]  /*2090*/  FADD.FTZ R153, R153, R155 ;  /* 0x0000009b99997221 */ /* 0x000fe20000010000 */
[C---:B------:R-:W-:Y:S01]  /*20a0*/  FMUL.FTZ R155, R3.reuse, R172 ;  /* 0x000000ac039b7220 */ /* 0x040fe20000410000 */
[----:B------:R0:W5:Y:S01]  /*20b0*/  LDL.LU R141, [R1+0xd0] ;  /* 0x0000d000018d7983 */ /* 0x0001620000300800 */
[----:B------:R-:W-:Y:S01]  /*20c0*/  FFMA.FTZ R158, R140, R193, R152 ;  /* 0x000000c18c9e7223 */ /* 0x000fe20000010098 */
[C---:B------:R-:W-:Y:S01]  /*20d0*/  FMUL.FTZ R172, R3.reuse, R183 ;  /* 0x000000b703ac7220 */ /* 0x040fe20000410000 */
[----:B------:R-:W-:Y:S01]  /*20e0*/  FMUL.FTZ R183, R3, R4 ;  /* 0x0000000403b77220 */ /* 0x000fe20000410000 */
[----:B------:R0:W5:Y:S04]  /*20f0*/  LDL.LU R140, [R1+0xcc] ;  /* 0x0000cc00018c7983 */ /* 0x0001680000300800 */
[----:B------:R0:W5:Y:S01]  /*2100*/  LDL.LU R4, [R1+0xc8] ;  /* 0x0000c80001047983 */ /* 0x0001620000300800 */
[----:B------:R-:W-:Y:S01]  /*2110*/  FFMA.FTZ R68, R196, R250, R68 ;  /* 0x000000fac4447223 */ /* 0x000fe20000010044 */
[----:B------:R-:W-:Y:S01]  /*2120*/  FADD.FTZ R128, R128, R196 ;  /* 0x000000c480807221 */ /* 0x000fe20000010000 */
[----:B---3--:R-:W-:Y:S01]  /*2130*/  FMUL.FTZ R196, R157, R210 ;  /* 0x000000d29dc47220 */ /* 0x008fe20000410000 */
[----:B------:R-:W-:Y:S01]  /*2140*/  FADD.FTZ R157, R153, R193 ;  /* 0x000000c1999d7221 */ /* 0x000fe20000010000 */
[----:B------:R-:W-:-:S03]  /*2150*/  FFMA.FTZ R158, R250, R192, R158 ;  /* 0x000000c0fa9e7223 */ /* 0x000fc6000001009e */
[----:B------:R-:W-:Y:S01]  /*2160*/  FADD.FTZ R157, R157, R192 ;  /* 0x000000c09d9d7221 */ /* 0x000fe20000010000 */
[----:B------:R-:W-:Y:S01]  /*2170*/  FMUL.FTZ R247, R3, R159 ;  /* 0x0000009f03f77220 */ /* 0x000fe20000410000 */
[----:B------:R-:W-:Y:S02]  /*2180*/  FFMA.FTZ R158, R249, R191, R158 ;  /* 0x000000bff99e7223 */ /* 0x000fe4000001009e */
[----:B------:R-:W-:-:S04]  /*2190*/  FADD.FTZ R159, R157, R191 ;  /* 0x000000bf9d9f7221 */ /* 0x000fc80000010000 */
[----:B------:R-:W-:-:S04]  /*21a0*/  FADD.FTZ R159, R159, R190 ;  /* 0x000000be9f9f7221 */ /* 0x000fc80000010000 */
        /* <DEDUP_REMOVED lines=45> */
[C---:B------:R-:W-:Y:S01]  /*2480*/  FMUL.FTZ R173, R3.reuse, R182 ;  /* 0x000000b603ad7220 */ /* 0x040fe20000410000 */
[C---:B------:R-:W-:Y:S01]  /*2490*/  FMUL.FTZ R182, R3.reuse, R185 ;  /* 0x000000b903b67220 */ /* 0x040fe20000410000 */
        /* <DEDUP_REMOVED lines=50> */
[----:B----4-:R-:W-:Y:S01]  /*27c0*/  FMUL.FTZ R157, R160, R212 ;  /* 0x000000d4a09d7220 */ /* 0x010fe20000410000 */
[----:B------:R-:W-:-:S04]  /*27d0*/  FFMA.FTZ R160, R248, R190, R158 ;  /* 0x000000bef8a07223 */ /* 0x000fc8000001009e */
        /* <DEDUP_REMOVED lines=27> */
[----:B------:R-:W-:Y:S01]  /*2990*/  FFMA.FTZ R160, R155, R157, R160 ;  /* 0x0000009d9ba07223 */ /* 0x000fe200000100a0 */
[----:B------:R-:W-:Y:S01]  /*29a0*/  FMUL.FTZ R159, R163, R214 ;  /* 0x000000d6a39f7220 */ /* 0x000fe20000410000 */
[----:B------:R-:W-:Y:S02]  /*29b0*/  FADD.FTZ R161, R161, R158 ;  /* 0x0000009ea1a17221 */ /* 0x000fe40000010000 */
[----:B------:R-:W-:Y:S01]  /*29c0*/  FFMA.FTZ R160, R154, R158, R160 ;  /* 0x0000009e9aa07223 */ /* 0x000fe200000100a0 */
[----:B------:R-:W-:Y:S01]  /*29d0*/  FMUL.FTZ R168, R162, R215 ;  /* 0x000000d7a2a87220 */ /* 0x000fe20000410000 */
        /* <DEDUP_REMOVED lines=18> */
[----:B------:R-:W-:Y:S02]  /*2b00*/  FFMA.FTZ R161, R173, R179, R161 ;  /* 0x000000b3ada17223 */ /* 0x000fe400000100a1 */
[----:B------:R-:W-:-:S02]  /*2b10*/  FADD.FTZ R160, R160, R184 ;  /* 0x000000b8a0a07221 */ /* 0x000fc40000010000 */
[----:B------:R-:W-:Y:S02]  /*2b20*/  FFMA.FTZ R162, R172, R184, R161 ;  /* 0x000000b8aca27223 */ /* 0x000fe400000100a1 */
[----:B------:R-:W-:Y:S02]  /*2b30*/  FADD.FTZ R161, R160, R185 ;  /* 0x000000b9a0a17221 */ /* 0x000fe40000010000 */
[----:B------:R-:W-:Y:S02]  /*2b40*/  FFMA.FTZ R160, R183, R185, R162 ;  /* 0x000000b9b7a07223 */ /* 0x000fe400000100a2 */
[----:B------:R-:W-:Y:S02]  /*2b50*/  FADD.FTZ R161, R161, R186 ;  /* 0x000000baa1a17221 */ /* 0x000fe40000010000 */
[----:B------:R-:W-:Y:S01]  /*2b60*/  FFMA.FTZ R160, R182, R186, R160 ;  /* 0x000000bab6a07223 */ /* 0x000fe200000100a0 */
[----:B------:R-:W-:Y:S01]  /*2b70*/  FMUL.FTZ R188, R51, R227 ;  /* 0x000000e333bc7220 */ /* 0x000fe20000410000 */
[----:B------:R-:W-:-:S02]  /*2b80*/  FADD.FTZ R161, R161, R187 ;  /* 0x000000bba1a17221 */ /* 0x000fc40000010000 */
[----:B------:R-:W-:Y:S02]  /*2b90*/  FFMA.FTZ R160, R181, R187, R160 ;  /* 0x000000bbb5a07223 */ /* 0x000fe400000100a0 */
[----:B------:R-:W-:Y:S02]  /*2ba0*/  FADD.FTZ R191, R161, R188 ;  /* 0x000000bca1bf7221 */ /* 0x000fe40000010000 */
[----:B0-----:R-:W-:-:S07]  /*2bb0*/  FFMA.FTZ R160, R180, R188, R160 ;  /* 0x000000bcb4a07223 */ /* 0x001fce00000100a0 */
.L_x_15776:
[----:B------:R-:W-:Y:S05]  /*2bc0*/  BSYNC B0 ;  /* 0x0000000000007941 */ /* 0x000fea0003800000 */
.L_x_15774:
[----:B------:R-:W2:Y:S04]  /*2bd0*/  LDL.LU R161, [R1+0x70] ;  /* 0x0000700001a17983 */ /* 0x000ea80000300800 */
[----:B------:R0:W5:Y:S01]  /*2be0*/  LDG.E R189, desc[UR4][R236.64] ;  /* 0x00000004ecbd7981 */ /* 0x000162000c1e1900 */
[----:B------:R-:W1:Y:S01]  /*2bf0*/  S2R R207, SR_TID.X ;  /* 0x0000000000cf7919 */ /* 0x000e620000002100 */
[----:B------:R-:W-:Y:S01]  /*2c00*/  UMOV UR6, 0xffffffff ;  /* 0xffffffff00067882 */ /* 0x000fe20000000000 */
[----:B-1----:R-:W-:-:S04]  /*2c10*/  SHF.R.U32.HI R195, RZ, 0x5, R207 ;  /* 0x00000005ffc37819 */ /* 0x002fc800000116cf */
[----:B------:R-:W-:Y:S02]  /*2c20*/  LOP3.LUT R162, R195, 0x7fffffc, RZ, 0xc0, !PT ;  /* 0x07fffffcc3a27812 */ /* 0x000fe400078ec0ff */
[----:B------:R-:W-:Y:S02]  /*2c30*/  LOP3.LUT P0, RZ, R207, 0x1f, RZ, 0xc0, !PT ;  /* 0x0000001fcfff7812 */ /* 0x000fe4000780c0ff */
[----:B--2---:R-:W-:-:S13]  /*2c40*/  LOP3.LUT P5, RZ, R161, 0xff, RZ, 0xc0, !PT ;  /* 0x000000ffa1ff7812 */ /* 0x004fda00078ac0ff */
        /* <DEDUP_REMOVED lines=20> */
.L_x_15869:
[----:B--2---:R-:W-:Y:S01]  /*2d90*/  FADD.FTZ R161, R191, R161 ;  /* 0x000000a1bfa17221 */ /* 0x004fe20000010000 */
[----:B------:R-:W2:Y:S01]  /*2da0*/  LDC R192, c[0x0][0x218] ;  /* 0x00008600ffc07b82 */ /* 0x000ea20000000800 */
[----:B0-----:R-:W0:Y:S01]  /*2db0*/  S2R R191, SR_CgaCtaId ;  /* 0x0000000000bf7919 */ /* 0x001e220000008800 */
[----:B------:R-:W-:Y:S01]  /*2dc0*/  @!P0 LOP3.LUT R190, R195, 0x3, RZ, 0xc0, !PT ;  /* 0x00000003c3be8812 */ /* 0x000fe200078ec0ff */
[----:B-1----:R-:W-:Y:S01]  /*2dd0*/  FADD.FTZ R160, R160, R193 ;  /* 0x000000c1a0a07221 */ /* 0x002fe20000010000 */
[----:B------:R-:W-:Y:S01]  /*2de0*/  MOV R163, 0x400 ;  /* 0x0000040000a37802 */ /* 0x000fe20000000f00 */
[----:B------:R-:W-:Y:S05]  /*2df0*/  WARPSYNC.ALL ;  /* 0x0000000000007948 */ /* 0x000fea0003800000 */
[----:B------:R-:W-:Y:S01]  /*2e00*/  @!P0 IADD3 R190, R162, R190, RZ ;  /* 0x000000bea2be8210 */ /* 0x000fe20007ffe0ff */
[----:B------:R-:W1:Y:S01]  /*2e10*/  LDC.U8 R194, c[0x0][0x2a0] ;  /* 0x0000a800ffc27b82 */ /* 0x000e620000000000 */
[----:B------:R-:W-:Y:S01]  /*2e20*/  @P4 IADD3 R2, R2, -0x1, RZ ;  /* 0xffffffff02024810 */ /* 0x000fe20007ffe0ff */
[----:B------:R-:W-:Y:S04]  /*2e30*/  BSSY B0, `(.L_x_15778) ;  /* 0x0000025000007945 */ /* 0x000fe80003800000 */
[----:B--2---:R-:W-:Y:S01]  /*2e40*/  @P4 IMAD R2, R2, R192, RZ ;  /* 0x000000c002024224 */ /* 0x004fe200078e02ff */
[----:B------:R-:W-:-:S02]  /*2e50*/  LOP3.LUT R192, R207, 0x7f, RZ, 0xc0, !PT ;  /* 0x0000007fcfc07812 */ /* 0x000fc400078ec0ff */
[----:B0-----:R-:W-:Y:S02]  /*2e60*/  LEA R163, R191, R163, 0x18 ;  /* 0x000000a3bfa37211 */ /* 0x001fe400078ec0ff */
[----:B-1----:R-:W-:Y:S02]  /*2e70*/  ISETP.NE.AND P1, PT, R194, RZ, PT ;  /* 0x000000ffc200720c */ /* 0x002fe40003f25270 */
[-C--:B------:R-:W-:Y:S02]  /*2e80*/  @!P0 LEA R190, R190, R163.reuse, 0x3 ;  /* 0x000000a3bebe8211 */ /* 0x080fe400078e18ff */
[----:B------:R-:W-:-:S03]  /*2e90*/  LEA R191, R162, R163, 0x3 ;  /* 0x000000a3a2bf7211 */ /* 0x000fc600078e18ff */
[----:B------:R0:W-:Y:S01]  /*2ea0*/  @!P0 STS.64 [R190+0x5000], R160 ;  /* 0x005000a0be008388 */ /* 0x0001e20000000a00 */
[----:B------:R-:W-:Y:S01]  /*2eb0*/  BAR.SYNC.DEFER_BLOCKING 0x0 ;  /* 0x0000000000007b1d */ /* 0x000fe20000010000 */
[----:B------:R-:W-:-:S04]  /*2ec0*/  @!P2 ISETP.NE.U32.AND P0, PT, R5, RZ, PT ;  /* 0x000000ff0500a20c */ /* 0x000fc80003f05070 */
[----:B------:R-:W-:Y:S02]  /*2ed0*/  @!P2 ISETP.NE.AND.EX P0, PT, R6, RZ, PT, P0 ;  /* 0x000000ff0600a20c */ /* 0x000fe40003f05300 */
[----:B0-----:R-:W-:-:S04]  /*2ee0*/  @P4 SHF.R.S32.HI R160, RZ, 0x1f, R2 ;  /* 0x0000001fffa04819 */ /* 0x001fc80000011402 */
[----:B------:R-:W-:Y:S01]  /*2ef0*/  @P4 LEA.HI R160, R160, R2, RZ, 0x2 ;  /* 0x00000002a0a04211 */ /* 0x000fe200078f10ff */
[----:B------:R-:W-:-:S06]  /*2f00*/  HFMA2.MMA R2, -RZ, RZ, 0, 0 ;  /* 0x00000000ff027435 */ /* 0x000fcc00000001ff */
        /* <DEDUP_REMOVED lines=23> */
.L_x_15779:
[----:B------:R-:W-:Y:S05]  /*3080*/  BSYNC B0 ;  /* 0x0000000000007941 */ /* 0x000fea0003800000 */
.L_x_15778:
        /* <DEDUP_REMOVED lines=17> */
.L_x_15781:
[----:B------:R-:W-:Y:S05]  /*31a0*/  BSYNC B0 ;  /* 0x0000000000007941 */ /* 0x000fea0003800000 */
.L_x_15780:
        /* <DEDUP_REMOVED lines=18> */
.L_x_15783:
[----:B------:R-:W-:Y:S05]  /*32d0*/  BSYNC B0 ;  /* 0x0000000000007941 */ /* 0x000fea0003800000 */
.L_x_15782:
[----:B------:R-:W0:Y:S01]  /*32e0*/  @P4 LDC.64 R160, c[0x0][0x298] ;  /* 0x0000a600ffa04b82 */ /* 0x000e220000000a00 */
[----:B------:R-:W-:Y:S01]  /*32f0*/  @!P2 ISETP.NE.U32.AND P0, PT, R5, RZ, PT ;  /* 0x000000ff0500a20c */ /* 0x000fe20003f05070 */
[----:B------:R-:W-:Y:S01]  /*3300*/  BSSY B0, `(.L_x_15784) ;  /* 0x0000011000007945 */ /* 0x000fe20003800000 */
[C---:B------:R-:W-:Y:S02]  /*3310*/  @P4 LOP3.LUT P6, RZ, R7.reuse, 0xff0000, RZ, 0xc0, !PT ;  /* 0x00ff000007ff4812 */ /* 0x040fe400078cc0ff */
[----:B------:R-:W-:Y:S02]  /*3320*/  @!P2 ISETP.NE.AND.EX P0, PT, R6, RZ, PT, P0 ;  /* 0x000000ff0600a20c */ /* 0x000fe40003f05300 */
[----:B------:R-:W-:Y:S02]  /*3330*/  @P4 LOP3.LUT P1, RZ, R7, 0xff000000, RZ, 0xc0, !PT ;  /* 0xff00000007ff4812 */ /* 0x000fe4000782c0ff */
        /* <DEDUP_REMOVED lines=13> */
.L_x_15785:
[----:B------:R-:W-:Y:S05]  /*3410*/  BSYNC B0 ;  /* 0x0000000000007941 */ /* 0x000fea0003800000 */
.L_x_15784:
[----:B------:R-:W0:Y:S01]  /*3420*/  @P4 LDC.64 R160, c[0x0][0x298] ;  /* 0x0000a600ffa04b82 */ /* 0x000e220000000a00 */
[----:B------:R-:W-:Y:S01]  /*3430*/  ISETP.NE.U32.AND P0, PT, RZ, UR12, PT ;  /* 0x0000000cff007c0c */ /* 0x000fe2000bf05070 */
[----:B------:R-:W-:Y:S01]  /*3440*/  BSSY B0, `(.L_x_15786) ;  /* 0x000001e000007945 */ /* 0x000fe20003800000 */
[----:B------:R-:W-:Y:S02]  /*3450*/  @!P2 ISETP.NE.U32.AND P6, PT, R5, RZ, PT ;  /* 0x000000ff0500a20c */ /* 0x000fe40003fc5070 */
[----:B------:R-:W-:Y:S02]  /*3460*/  ISETP.NE.AND.EX P0, PT, RZ, UR13, PT, P0 ;  /* 0x0000000dff007c0c */ /* 0x000fe4000bf05300 */
[----:B------:R-:W-:Y:S01]  /*3470*/  @!P2 ISETP.NE.AND.EX P6, PT, R6, RZ, PT, P6 ;  /* 0x000000ff0600a20c */ /* 0x000fe20003fc5360 */
[----:B0-----:R-:W-:-:S04]  /*3480*/  @P4 FMUL.FTZ R161, R7, R161 ;  /* 0x000000a107a14220 */ /* 0x001fc80000410000 */
[----:B------:R-:W-:-:S05]  /*3490*/  @P4 FMUL.FTZ R160, R161, R160 ;  /* 0x000000a0a1a04220 */ /* 0x000fca0000410000 */
[----:B------:R-:W-:Y:S02]  /*34a0*/  @P4 SEL R143, R160, RZ, P1 ;  /* 0x000000ffa08f4207 */ /* 0x000fe40000800000 */
[----:B------:R-:W0:Y:S01]  /*34b0*/  @P0 LDC.64 R160, c[0x0][0x308] ;  /* 0x0000c200ffa00b82 */ /* 0x000e220000000a00 */
[----:B------:R-:W-:-:S04]  /*34c0*/  ISETP.NE.U32.AND P1, PT, RZ, UR12, PT ;  /* 0x0000000cff007c0c */ /* 0x000fc8000bf25070 */
[----:B------:R-:W-:Y:S01]  /*34d0*/  ISETP.NE.AND.EX P1, PT, RZ, UR13, PT, P1 ;  /* 0x0000000dff007c0c */ /* 0x000fe2000bf25310 */
[----:B0-----:R-:W-:-:S03]  /*34e0*/  @P0 IMAD.WIDE.U32 R190, R0, 0x10, R160 ;  /* 0x0000001000be0825 */ /* 0x001fc600078e00a0 */
[----:B------:R-:W-:Y:S02]  /*34f0*/  SEL R160, R162, R144, P1 ;  /* 0x00000090a2a07207 */ /* 0x000fe40000800000 */
[----:B------:R-:W-:Y:S02]  /*3500*/  SEL R161, R163, R145, P1 ;  /* 0x00000091a3a17207 */ /* 0x000fe40000800000 */
[----:B------:R-:W-:Y:S02]  /*3510*/  SEL R162, R194, R146, P1 ;  /* 0x00000092c2a27207 */ /* 0x000fe40000800000 */
[----:B------:R-:W-:Y:S02]  /*3520*/  SEL R163, R7, R147, P1 ;  /* 0x0000009307a37207 */ /* 0x000fe40000800000 */
[----:B------:R-:W-:-:S03]  /*3530*/  @!P2 FSEL R7, R40, RZ, P6 ;  /* 0x000000ff2807a208 */ /* 0x000fc60003000000 */
[----:B------:R0:W-:Y:S02]  /*3540*/  @P0 STG.E.128 desc[UR4][R190.64], R160 ;  /* 0x000000a0be000986 */ /* 0x0001e4000c101d04 */
[----:B0-----:R-:W0:Y:S02]  /*3550*/  @P4 LDC.64 R160, c[0x0][0x2f8] ;  /* 0x0000be00ffa04b82 */ /* 0x001e240000000a00 */
[----:B0-----:R-:W-:-:S05]  /*3560*/  @P4 IMAD.WIDE.U32 R160, R2, 0x10, R160 ;  /* 0x0000001002a04825 */ /* 0x001fca00078e00a0 */
[----:B------:R0:W-:Y:S02]  /*3570*/  @P4 STG.E.128 desc[UR4][R160.64], R140 ;  /* 0x0000008ca0004986 */ /* 0x0001e4000c101d04 */
[----:B0-----:R-:W0:Y:S01]  /*3580*/  @P4 LDC.64 R160, c[0x0][0x298] ;  /* 0x0000a600ffa04b82 */ /* 0x001e220000000a00 */
        /* <DEDUP_REMOVED lines=9> */
.L_x_15787:
[----:B------:R-:W-:Y:S05]  /*3620*/  BSYNC B0 ;  /* 0x0000000000007941 */ /* 0x000fea0003800000 */
.L_x_15786:
        /* <DEDUP_REMOVED lines=18> */
.L_x_15789:
[----:B------:R-:W-:Y:S05]  /*3750*/  BSYNC B0 ;  /* 0x0000000000007941 */ /* 0x000fea0003800000 */
.L_x_15788:
        /* <DEDUP_REMOVED lines=17> */
.L_x_15791:
[----:B------:R-:W-:Y:S05]  /*3870*/  BSYNC B0 ;  /* 0x0000000000007941 */ /* 0x000fea0003800000 */
.L_x_15790:
        /* <DEDUP_REMOVED lines=18> */
.L_x_15793:
[----:B------:R-:W-:Y:S05]  /*39a0*/  BSYNC B0 ;  /* 0x0000000000007941 */ /* 0x000fea0003800000 */
.L_x_15792:
[----:B------:R-:W0:Y:S01]  /*39b0*/  @P4 LDC.64 R160, c[0x0][0x298] ;  /* 0x0000a600ffa04b82 */ /* 0x000e220000000a00 */
[----:B------:R-:W-:Y:S01]  /*39c0*/  @P4 LOP3.LUT P6, RZ, R228, 0xff000000, RZ, 0xc0, !PT ;  /* 0xff000000e4ff4812 */ /* 0x000fe200078cc0ff */
[----:B------:R-:W-:Y:S01]  /*39d0*/  BSSY B0, `(.L_x_15794) ;  /* 0x000001b000007945 */ /* 0x000fe20003800000 */
[----:B0-----:R-:W-:-:S04]  /*39e0*/  @P4 FMUL.FTZ R161, R194, R161 ;  /* 0x000000a1c2a14220 */ /* 0x001fc80000410000 */
[----:B------:R-:W-:-:S05]  /*39f0*/  @P4 FMUL.FTZ R160, R161, R160 ;  /* 0x000000a0a1a04220 */ /* 0x000fca0000410000 */
[----:B------:R-:W-:Y:S02]  /*3a00*/  @P4 SEL R143, R160, RZ, P6 ;  /* 0x000000ffa08f4207 */ /* 0x000fe40003000000 */
[----:B------:R-:W0:Y:S01]  /*3a10*/  @P0 LDC.64 R160, c[0x0][0x308] ;  /* 0x0000c200ffa00b82 */ /* 0x000e220000000a00 */
[----:B------:R-:W-:-:S04]  /*3a20*/  @!P2 ISETP.NE.U32.AND P6, PT, R5, RZ, PT ;  /* 0x000000ff0500a20c */ /* 0x000fc80003fc5070 */
[----:B------:R-:W-:Y:S01]  /*3a30*/  @!P2 ISETP.NE.AND.EX P6, PT, R6, RZ, PT, P6 ;  /* 0x000000ff0600a20c */ /* 0x000fe20003fc5360 */
[----:B0-----:R-:W-:Y:S01]  /*3a40*/  @P0 IMAD.WIDE.U32 R190, R238, 0x10, R160 ;  /* 0x00000010eebe0825 */ /* 0x001fe200078e00a0 */
[----:B------:R-:W-:Y:S02]  /*3a50*/  SEL R161, R162, R145, P1 ;  /* 0x00000091a2a17207 */ /* 0x000fe40000800000 */
[----:B------:R-:W-:Y:S02]  /*3a60*/  SEL R162, R163, R146, P1 ;  /* 0x00000092a3a27207 */ /* 0x000fe40000800000 */
[----:B------:R-:W-:Y:S02]  /*3a70*/  SEL R160, R7, R144, P1 ;  /* 0x0000009007a07207 */ /* 0x000fe40000800000 */
[----:B------:R-:W-:Y:S02]  /*3a80*/  SEL R163, R194, R147, P1 ;  /* 0x00000093c2a37207 */ /* 0x000fe40000800000 */
[----:B------:R-:W-:-:S03]  /*3a90*/  @P4 IADD3 R7, R2, 0x80, RZ ;  /* 0x0000008002074810 */ /* 0x000fc60007ffe0ff */
[----:B------:R0:W-:Y:S02]  /*3aa0*/  @P0 STG.E.128 desc[UR4][R190.64], R160 ;  /* 0x000000a0be000986 */ /* 0x0001e4000c101d04 */
[----:B0-----:R-:W0:Y:S02]  /*3ab0*/  @P4 LDC.64 R160, c[0x0][0x2f8] ;  /* 0x0000be00ffa04b82 */ /* 0x001e240000000a00 */
[----:B0-----:R-:W-:Y:S01]  /*3ac0*/  @P4 IMAD.WIDE.U32 R160, R7, 0x10, R160 ;  /* 0x0000001007a04825 */ /* 0x001fe200078e00a0 */
[----:B------:R-:W-:-:S04]  /*3ad0*/  @!P2 FSEL R7, R36, RZ, P6 ;  /* 0x000000ff2407a208 */ /* 0x000fc80003000000 */
[----:B------:R0:W-:Y:S02]  /*3ae0*/  @P4 STG.E.128 desc[UR4][R160.64], R140 ;  /* 0x0000008ca0004986 */ /* 0x0001e4000c101d04 */
[----:B0-----:R-:W0:Y:S01]  /*3af0*/  @P4 LDC.64 R160, c[0x0][0x298] ;  /* 0x0000a600ffa04b82 */ /* 0x001e220000000a00 */
        /* <DEDUP_REMOVED lines=8> */
.L_x_15795:
[----:B------:R-:W-:Y:S05]  /*3b80*/  BSYNC B0 ;  /* 0x0000000000007941 */ /* 0x000fea0003800000 */
.L_x_15794:
        /* <DEDUP_REMOVED lines=17> */
.L_x_15797:
[----:B------:R-:W-:Y:S05]  /*3ca0*/  BSYNC B0 ;  /* 0x0000000000007941 */ /* 0x000fea0003800000 */
.L_x_15796:
        /* <DEDUP_REMOVED lines=17> */
.L_x_15799:
[----:B------:R-:W-:Y:S05]  /*3dc0*/  BSYNC B0 ;  /* 0x0000000000007941 */ /* 0x000fea0003800000 */
.L_x_15798:
        /* <DEDUP_REMOVED lines=17> */
.L_x_15801:
[----:B------:R-:W-:Y:S05]  /*3ee0*/  BSYNC B0 ;  /* 0x0000000000007941 */ /* 0x000fea0003800000 */
.L_x_15800:
[----:B0-----:R-:W-:Y:S01]  /*3ef0*/  @P4 FMUL.FTZ R161, R194, R161 ;  /* 0x000000a1c2a14220 */ /* 0x001fe20000410000 */
[----:B------:R-:W-:Y:S01]  /*3f00*/  @P4 LOP3.LUT P6, RZ, R229, 0xff000000, RZ, 0xc0, !PT ;  /* 0xff000000e5ff4812 */ /* 0x000fe200078cc0ff */
[----:B------:R-:W-:Y:S02]  /*3f10*/  BSSY B0, `(.L_x_15802) ;  /* 0x000001a000007945 */ /* 0x000fe40003800000 */
[----:B------:R-:W-:Y:S02]  /*3f20*/  @P4 FMUL.FTZ R195, R161, R160 ;  /* 0x000000a0a1c34220 */ /* 0x000fe40000410000 */
[----:B------:R-:W0:Y:S03]  /*3f30*/  @P0 LDC.64 R160, c[0x0][0x308] ;  /* 0x0000c200ffa00b82 */ /* 0x000e260000000a00 */
[----:B------:R-:W-:Y:S02]  /*3f40*/  @P4 SEL R143, R195, RZ, P6 ;  /* 0x000000ffc38f4207 */ /* 0x000fe40003000000 */
        /* <DEDUP_REMOVED lines=22> */
.L_x_15803:
[----:B------:R-:W-:Y:S05]  /*40b0*/  BSYNC B0 ;  /* 0x0000000000007941 */ /* 0x000fea0003800000 */
.L_x_15802:
        /* <DEDUP_REMOVED lines=17> */
.L_x_15805:
[----:B------:R-:W-:Y:S05]  /*41d0*/  BSYNC B0 ;  /* 0x0000000000007941 */ /* 0x000fea0003800000 */
.L_x_15804:
        /* <DEDUP_REMOVED lines=17> */
.L_x_15807:
[----:B------:R-:W-:Y:S05]  /*42f0*/  BSYNC B0 ;  /* 0x0000000000007941 */ /* 0x000fea0003800000 */
.L_x_15806:
        /* <DEDUP_REMOVED lines=20> */
.L_x_15809:
[----:B------:R-:W-:Y:S05]  /*4440*/  BSYNC B0 ;  /* 0x0000000000007941 */ /* 0x000fea0003800000 */
.L_x_15808:
[C---:B--2---:R-:W-:Y:S01]  /*4450*/  @P4 FMUL.FTZ R7, R163.reuse, R191 ;  /* 0x000000bfa3074220 */ /* 0x044fe20000410000 */
[----:B------:R-:W-:Y:S01]  /*4460*/  SEL R163, R163, R147, P1 ;  /* 0x00000093a3a37207 */ /* 0x000fe20000800000 */
[----:B------:R-:W-:Y:S01]  /*4470*/  BSSY B0, `(.L_x_15810) ;  /* 0x0000014000007945 */ /* 0x000fe20003800000 */
[----:B------:R-:W-:Y:S01]  /*4480*/  @P4 LOP3.LUT P6, RZ, R230, 0xff000000, RZ, 0xc0, !PT ;  /* 0xff000000e6ff4812 */ /* 0x000fe200078cc0ff */
[----:B------:R-:W-:Y:S02]  /*4490*/  @P4 FMUL.FTZ R7, R7, R190 ;  /* 0x000000be07074220 */ /* 0x000fe40000410000 */
[----:B------:R0:W-:Y:S03]  /*44a0*/  @P0 STG.E.128 desc[UR4][R194.64], R160 ;  /* 0x000000a0c2000986 */ /* 0x0001e6000c101d04 */
[----:B------:R-:W-:Y:S02]  /*44b0*/  @P4 SEL R143, R7, RZ, P6 ;  /* 0x000000ff078f4207 */ /* 0x000fe40003000000 */
[----:B------:R-:W-:-:S02]  /*44c0*/  @P4 IADD3 R7, R2, 0x180, RZ ;  /* 0x0000018002074810 */ /* 0x000fc40007ffe0ff */
[----:B------:R-:W-:-:S04]  /*44d0*/  @!P2 ISETP.NE.U32.AND P6, PT, R5, RZ, PT ;  /* 0x000000ff0500a20c */ /* 0x000fc80003fc5070 */
[----:B------:R-:W-:Y:S01]  /*44e0*/  @!P2 ISETP.NE.AND.EX P6, PT, R6, RZ, PT, P6 ;  /* 0x000000ff0600a20c */ /* 0x000fe20003fc5360 */
        /* <DEDUP_REMOVED lines=12> */
.L_x_15811:
[----:B------:R-:W-:Y:S05]  /*45b0*/  BSYNC B0 ;  /* 0x0000000000007941 */ /* 0x000fea0003800000 */
.L_x_15810:
        /* <DEDUP_REMOVED lines=16> */
.L_x_15813:
[----:B------:R-:W-:Y:S05]  /*46c0*/  BSYNC B0 ;  /* 0x0000000000007941 */ /* 0x000fea0003800000 */
.L_x_15812:
        /* <DEDUP_REMOVED lines=17> */
.L_x_15815:
[----:B------:R-:W-:Y:S05]  /*47e0*/  BSYNC B0 ;  /* 0x0000000000007941 */ /* 0x000fea0003800000 */
.L_x_15814:
[----:B-1----:R-:W-:Y:S01]  /*47f0*/  @P4 FMUL.FTZ R161, R163, R161 ;  /* 0x000000a1a3a14220 */ /* 0x002fe20000410000 */
[----:B------:R-:W-:Y:S01]  /*4800*/  @P4 LOP3.LUT P6, RZ, R231, 0xff0000, RZ, 0xc0, !PT ;  /* 0x00ff0000e7ff4812 */ /* 0x000fe200078cc0ff */
[----:B------:R-:W-:Y:S02]  /*4810*/  BSSY B0, `(.L_x_15816) ;  /* 0x0000012000007945 */ /* 0x000fe40003800000 */
        /* <DEDUP_REMOVED lines=17> */
.L_x_15817:
[----:B------:R-:W-:Y:S05]  /*4930*/  BSYNC B0 ;  /* 0x0000000000007941 */ /* 0x000fea0003800000 */
.L_x_15816:
[----:B------:R-:W-:Y:S01]  /*4940*/  SEL R163, R7, R147, P1 ;  /* 0x0000009307a37207 */ /* 0x000fe20000800000 */
[----:B------:R-:W-:Y:S01]  /*4950*/  BSSY B0, `(.L_x_15818) ;  /* 0x0000016000007945 */ /* 0x000fe20003800000 */
[----:B------:R-:W-:-:S03]  /*4960*/  @P4 LOP3.LUT P6, RZ, R231, 0xff000000, RZ, 0xc0, !PT ;  /* 0xff000000e7ff4812 */ /* 0x000fc600078cc0ff */
[----:B------:R0:W-:Y:S02]  /*4970*/  @P0 STG.E.128 desc[UR4][R190.64], R160 ;  /* 0x000000a0be000986 */ /* 0x0001e4000c101d04 */
[----:B0-----:R-:W0:Y:S08]  /*4980*/  @P4 LDC.64 R160, c[0x0][0x298] ;  /* 0x0000a600ffa04b82 */ /* 0x001e300000000a00 */
[----:B------:R-:W1:Y:S01]  /*4990*/  @P4 LDC.64 R162, c[0x0][0x2f8] ;  /* 0x0000be00ffa24b82 */ /* 0x000e620000000a00 */
[----:B0-----:R-:W-:-:S04]  /*49a0*/  @P4 FMUL.FTZ R7, R7, R161 ;  /* 0x000000a107074220 */ /* 0x001fc80000410000 */
[----:B------:R-:W-:-:S03]  /*49b0*/  @P4 FMUL.FTZ R7, R7, R160 ;  /* 0x000000a007074220 */ /* 0x000fc60000410000 */
[----:B------:R-:W0:Y:S02]  /*49c0*/  @P4 LDC.64 R160, c[0x0][0x298] ;  /* 0x0000a600ffa04b82 */ /* 0x000e240000000a00 */
[----:B------:R-:W-:Y:S02]  /*49d0*/  @P4 SEL R143, R7, RZ, P6 ;  /* 0x000000ff078f4207 */ /* 0x000fe40003000000 */
[----:B------:R-:W-:Y:S02]  /*49e0*/  @P4 IADD3 R7, R2, 0x200, RZ ;  /* 0x0000020002074810 */ /* 0x000fe40007ffe0ff */
[----:B------:R-:W-:-:S03]  /*49f0*/  @!P2 ISETP.NE.U32.AND P6, PT, R5, RZ, PT ;  /* 0x000000ff0500a20c */ /* 0x000fc60003fc5070 */
[----:B-1----:R-:W-:Y:S01]  /*4a00*/  @P4 IMAD.WIDE.U32 R162, R7, 0x10, R162 ;  /* 0x0000001007a24825 */ /* 0x002fe200078e00a2 */
[----:B------:R-:W-:-:S04]  /*4a10*/  @!P2 ISETP.NE.AND.EX P6, PT, R6, RZ, PT, P6 ;  /* 0x000000ff0600a20c */ /* 0x000fc80003fc5360 */
        /* <DEDUP_REMOVED lines=9> */
.L_x_15819:
[----:B------:R-:W-:Y:S05]  /*4ab0*/  BSYNC B0 ;  /* 0x0000000000007941 */ /* 0x000fea0003800000 */
.L_x_15818:
        /* <DEDUP_REMOVED lines=16> */
.L_x_15821:
[----:B------:R-:W-:Y:S05]  /*4bc0*/  BSYNC B0 ;  /* 0x0000000000007941 */ /* 0x000fea0003800000 */
.L_x_15820:
        /* <DEDUP_REMOVED lines=17> */
.L_x_15823:
[----:B------:R-:W-:Y:S05]  /*4ce0*/  BSYNC B0 ;  /* 0x0000000000007941 */ /* 0x000fea0003800000 */
.L_x_15822:
[----:B-1----:R-:W-:Y:S01]  /*4cf0*/  @P4 FMUL.FTZ R161, R195, R161 ;  /* 0x000000a1c3a14220 */ /* 0x002fe20000410000 */
[----:B------:R-:W-:Y:S01]  /*4d00*/  @P4 LOP3.LUT P6, RZ, R232, 0xff0000, RZ, 0xc0, !PT ;  /* 0x00ff0000e8ff4812 */ /* 0x000fe200078cc0ff */
[----:B------:R-:W-:Y:S02]  /*4d10*/  BSSY B0, `(.L_x_15824) ;  /* 0x0000012000007945 */ /* 0x000fe40003800000 */
[----:B------:R-:W-:Y:S01]  /*4d20*/  @P4 FMUL.FTZ R160, R161, R160 ;  /* 0x000000a0a1a04220 */ /* 0x000fe20000410000 */
[----:B------:R-:W-:-:S04]  /*4d30*/  SEL R161, R194, R145, P1 ;  /* 0x00000091c2a17207 */ /* 0x000fc80000800000 */
[----:B------:R-:W-:Y:S02]  /*4d40*/  @P4 SEL R142, R160, RZ, P6 ;  /* 0x000000ffa08e4207 */ /* 0x000fe40003000000 */
[----:B------:R-:W-:Y:S02]  /*4d50*/  @!P2 ISETP.NE.U32.AND P6, PT, R5, RZ, PT ;  /* 0x000000ff0500a20c */ /* 0x000fe40003fc5070 */
[----:B------:R-:W-:Y:S02]  /*4d60*/  @P0 IADD3 R160, R0, 0x280, RZ ;  /* 0x0000028000a00810 */ /* 0x000fe40007ffe0ff */
[----:B------:R-:W-:-:S03]  /*4d70*/  @!P2 ISETP.NE.AND.EX P6, PT, R6, RZ, PT, P6 ;  /* 0x000000ff0600a20c */ /* 0x000fc60003fc5360 */
[----:B0-----:R-:W-:Y:S01]  /*4d80*/  @P0 IMAD.WIDE.U32 R190, R160, 0x10, R162 ;  /* 0x00000010a0be0825 */ /* 0x001fe200078e00a2 */
        /* <DEDUP_REMOVED lines=10> */
.L_x_15825:
[----:B------:R-:W-:Y:S05]  /*4e30*/  BSYNC B0 ;  /* 0x0000000000007941 */ /* 0x000fea0003800000 */
.L_x_15824:
        /* <DEDUP_REMOVED lines=23> */
.L_x_15827:
[----:B------:R-:W-:Y:S05]  /*4fb0*/  BSYNC B0 ;  /* 0x0000000000007941 */ /* 0x000fea0003800000 */
.L_x_15826:
        /* <DEDUP_REMOVED lines=16> */
.L_x_15829:
[----:B------:R-:W-:Y:S05]  /*50c0*/  BSYNC B0 ;  /* 0x0000000000007941 */ /* 0x000fea0003800000 */
.L_x_15828:
        /* <DEDUP_REMOVED lines=17> */
.L_x_15831:
[----:B------:R-:W-:Y:S05]  /*51e0*/  BSYNC B0 ;  /* 0x0000000000007941 */ /* 0x000fea0003800000 */
.L_x_15830:
        /* <DEDUP_REMOVED lines=20> */
.L_x_15833:
[----:B------:R-:W-:Y:S05]  /*5330*/  BSYNC B0 ;  /* 0x0000000000007941 */ /* 0x000fea0003800000 */
.L_x_15832:
        /* <DEDUP_REMOVED lines=23> */
.L_x_15835:
[----:B------:R-:W-:Y:S05]  /*54b0*/  BSYNC B0 ;  /* 0x0000000000007941 */ /* 0x000fea0003800000 */
.L_x_15834:
        /* <DEDUP_REMOVED lines=16> */
.L_x_15837:
[----:B------:R-:W-:Y:S05]  /*55c0*/  BSYNC B0 ;  /* 0x0000000000007941 */ /* 0x000fea0003800000 */
.L_x_15836:
        /* <DEDUP_REMOVED lines=17> */
.L_x_15839:
[----:B------:R-:W-:Y:S05]  /*56e0*/  BSYNC B0 ;  /* 0x0000000000007941 */ /* 0x000fea0003800000 */
.L_x_15838:
        /* <DEDUP_REMOVED lines=20> */
.L_x_15841:
[----:B------:R-:W-:Y:S05]  /*5830*/  BSYNC B0 ;  /* 0x0000000000007941 */ /* 0x000fea0003800000 */
.L_x_15840:
        /* <DEDUP_REMOVED lines=23> */
.L_x_15843:
[----:B------:R-:W-:Y:S05]  /*59b0*/  BSYNC B0 ;  /* 0x0000000000007941 */ /* 0x000fea0003800000 */
.L_x_15842:
        /* <DEDUP_REMOVED lines=16> */
.L_x_15845:
[----:B------:R-:W-:Y:S05]  /*5ac0*/  BSYNC B0 ;  /* 0x0000000000007941 */ /* 0x000fea0003800000 */
.L_x_15844:
        /* <DEDUP_REMOVED lines=17> */
.L_x_15847:
[----:B------:R-:W-:Y:S05]  /*5be0*/  BSYNC B0 ;  /* 0x0000000000007941 */ /* 0x000fea0003800000 */
.L_x_15846:
        /* <DEDUP_REMOVED lines=20> */
.L_x_15849:
[----:B------:R-:W-:Y:S05]  /*5d30*/  BSYNC B0 ;  /* 0x0000000000007941 */ /* 0x000fea0003800000 */
.L_x_15848:
        /* <DEDUP_REMOVED lines=23> */
.L_x_15851:
[----:B------:R-:W-:Y:S05]  /*5eb0*/  BSYNC B0 ;  /* 0x0000000000007941 */ /* 0x000fea0003800000 */
.L_x_15850:
        /* <DEDUP_REMOVED lines=16> */
.L_x_15853:
[----:B------:R-:W-:Y:S05]  /*5fc0*/  BSYNC B0 ;  /* 0x0000000000007941 */ /* 0x000fea0003800000 */
.L_x_15852:
        /* <DEDUP_REMOVED lines=16> */
.L_x_15855:
[----:B------:R-:W-:Y:S05]  /*60d0*/  BSYNC B0 ;  /* 0x0000000000007941 */ /* 0x000fea0003800000 */
.L_x_15854:
        /* <DEDUP_REMOVED lines=18> */
.L_x_15857:
[----:B------:R-:W-:Y:S05]  /*6200*/  BSYNC B0 ;  /* 0x0000000000007941 */ /* 0x000fea0003800000 */
.L_x_15856:
[----:B------:R-:W0:Y:S01]  /*6210*/  @P4 LDC.64 R6, c[0x0][0x298] ;  /* 0x0000a600ff064b82 */ /* 0x000e220000000a00 */
[----:B------:R-:W-:Y:S02]  /*6220*/  @P0 IADD3 R0, R0, 0x480, RZ ;  /* 0x0000048000000810 */ /* 0x000fe40007ffe0ff */
[----:B------:R-:W-:Y:S02]  /*6230*/  SEL R147, R160, R147, P1 ;  /* 0x00000093a0937207 */ /* 0x000fe40000800000 */
[----:B------:R-:W-:Y:S02]  /*6240*/  @P4 LOP3.LUT P2, RZ, R189, 0xff000000, RZ, 0xc0, !PT ;  /* 0xff000000bdff4812 */ /* 0x000fe4000784c0ff */
[----:B------:R-:W-:Y:S01]  /*6250*/  @P4 IADD3 R2, R2, 0x480, RZ ;  /* 0x0000048002024810 */ /* 0x000fe20007ffe0ff */
[----:B0-----:R-:W-:-:S04]  /*6260*/  @P4 FMUL.FTZ R3, R160, R7 ;  /* 0x00000007a0034220 */ /* 0x001fc80000410000 */
[----:B------:R-:W-:Y:S02]  /*6270*/  @P4 FMUL.FTZ R3, R3, R6 ;  /* 0x0000000603034220 */ /* 0x000fe40000410000 */
[----:B------:R-:W0:Y:S03]  /*6280*/  @P0 LDC.64 R6, c[0x0][0x308] ;  /* 0x0000c200ff060b82 */ /* 0x000e260000000a00 */
[----:B------:R-:W-:Y:S01]  /*6290*/  @P4 SEL R143, R3, RZ, P2 ;  /* 0x000000ff038f4207 */ /* 0x000fe20001000000 */
[----:B0-----:R-:W-:Y:S01]  /*62a0*/  @P0 IMAD.WIDE.U32 R6, R0, 0x10, R6 ;  /* 0x0000001000060825 */ /* 0x001fe200078e0006 */
[----:B------:R-:W-:-:S04]  /*62b0*/  SEL R0, RZ, 0x1, P5 ;  /* 0x00000001ff007807 */ /* 0x000fc80002800000 */
[----:B------:R0:W-:Y:S04]  /*62c0*/  @P0 STG.E.128 desc[UR4][R6.64], R144 ;  /* 0x0000009006000986 */ /* 0x0001e8000c101d04 */
[----:B------:R1:W-:Y:S01]  /*62d0*/  STL.S16 [R1+0x70], R0 ;  /* 0x0000700001007387 */ /* 0x0003e20000100600 */
[----:B0-----:R-:W0:Y:S02]  /*62e0*/  @P4 LDC.64 R6, c[0x0][0x2f8] ;  /* 0x0000be00ff064b82 */ /* 0x001e240000000a00 */
[----:B0-----:R-:W-:-:S05]  /*62f0*/  @P4 IMAD.WIDE.U32 R2, R2, 0x10, R6 ;  /* 0x0000001002024825 */ /* 0x001fca00078e0006 */
[----:B------:R1:W-:Y:S01]  /*6300*/  @P4 STG.E.128 desc[UR4][R2.64], R140 ;  /* 0x0000008c02004986 */ /* 0x0003e2000c101d04 */
[----:B------:R-:W-:Y:S05]  /*6310*/  @!P3 BRA `(.L_x_15858) ;  /* 0xffffffa4002cb947 */ /* 0x000fea000383ffff */
.L_x_15773:
        /* <DEDUP_REMOVED lines=32> */
.L_x_15777:
[----:B------:R-:W-:Y:S01]  /*6520*/  HFMA2.MMA R161, -RZ, RZ, 0, 9.5367431640625e-07 ;  /* 0x00000010ffa17435 */ /* 0x000fe200000001ff */
[----:B------:R-:W-:Y:S02]  /*6530*/  MOV R192, R191 ;  /* 0x000000bf00c07202 */ /* 0x000fe40000000f00 */
[----:B------:R-:W-:Y:S02]  /*6540*/  MOV R163, 0x1f ;  /* 0x0000001f00a37802 */ /* 0x000fe40000000f00 */
[----:B------:R-:W-:-:S07]  /*6550*/  MOV R190, 0xffffffff ;  /* 0xffffffff00be7802 */ /* 0x000fce0000000f00 */
[----:B-----5:R-:W-:Y:S05]  /*6560*/  WARPSYNC.COLLECTIVE R190, `(.L_x_15859) ;  /* 0x00000000be087348 */ /* 0x020fea0003c00000 */
[----:B------:R0:W1:Y:S02]  /*6570*/  SHFL.DOWN P1, R194, R192, R161, R163 ;  /* 0x080000a1c0c27389 */ /* 0x00006400000200a3 */
[----:B01---5:R-:W-:Y:S01]  /*6580*/  ENDCOLLECTIVE ;  /* 0x000000000000791b */ /* 0x023fe20003800000 */
.L_x_15859:
[----:B------:R-:W-:Y:S02]  /*6590*/  MOV R192, R160 ;  /* 0x000000a000c07202 */ /* 0x000fe40000000f00 */
[----:B------:R-:W-:-:S05]  /*65a0*/  MOV R161, R194 ;  /* 0x000000c200a17202 */ /* 0x000fca0000000f00 */
[----:B------:R-:W-:Y:S01]  /*65b0*/  FADD.FTZ R191, R161, R191 ;  /* 0x000000bfa1bf7221 */ /* 0x000fe20000010000 */
[----:B------:R-:W-:-:S11]  /*65c0*/  HFMA2.MMA R161, -RZ, RZ, 0, 9.5367431640625e-07 ;  /* 0x00000010ffa17435 */ /* 0x000fd600000001ff */
[----:B------:R-:W-:Y:S05]  /*65d0*/  WARPSYNC.COLLECTIVE R190, `(.L_x_15860) ;  /* 0x00000000be087348 */ /* 0x000fea0003c00000 */
[----:B------:R0:W1:Y:S02]  /*65e0*/  SHFL.DOWN P1, R194, R192, R161, R163 ;  /* 0x080000a1c0c27389 */ /* 0x00006400000200a3 */
[----:B01----:R-:W-:Y:S01]  /*65f0*/  ENDCOLLECTIVE ;  /* 0x000000000000791b */ /* 0x003fe20003800000 */
.L_x_15860:
[----:B------:R-:W-:Y:S02]  /*6600*/  MOV R192, R191 ;  /* 0x000000bf00c07202 */ /* 0x000fe40000000f00 */
[----:B------:R-:W-:-:S05]  /*6610*/  MOV R161, R194 ;  /* 0x000000c200a17202 */ /* 0x000fca0000000f00 */
[----:B------:R-:W-:Y:S01]  /*6620*/  FADD.FTZ R160, R161, R160 ;  /* 0x000000a0a1a07221 */ /* 0x000fe20000010000 */
[----:B------:R-:W-:-:S11]  /*6630*/  HFMA2.MMA R161, -RZ, RZ, 0, 4.76837158203125e-07 ;  /* 0x00000008ffa17435 */ /* 0x000fd600000001ff */
[----:B------:R-:W-:Y:S05]  /*6640*/  WARPSYNC.COLLECTIVE R190, `(.L_x_15861) ;  /* 0x00000000be087348 */ /* 0x000fea0003c00000 */
[----:B------:R0:W1:Y:S02]  /*6650*/  SHFL.DOWN P1, R194, R192, R161, R163 ;  /* 0x080000a1c0c27389 */ /* 0x00006400000200a3 */
[----:B01----:R-:W-:Y:S01]  /*6660*/  ENDCOLLECTIVE ;  /* 0x000000000000791b */ /* 0x003fe20003800000 */
.L_x_15861:
[----:B------:R-:W-:Y:S02]  /*6670*/  MOV R192, R160 ;  /* 0x000000a000c07202 */ /* 0x000fe40000000f00 */
[----:B------:R-:W-:-:S05]  /*6680*/  MOV R161, R194 ;  /* 0x000000c200a17202 */ /* 0x000fca0000000f00 */
[----:B------:R-:W-:Y:S01]  /*6690*/  FADD.FTZ R191, R191, R161 ;  /* 0x000000a1bfbf7221 */ /* 0x000fe20000010000 */
[----:B------:R-:W-:-:S11]  /*66a0*/  HFMA2.MMA R161, -RZ, RZ, 0, 4.76837158203125e-07 ;  /* 0x00000008ffa17435 */ /* 0x000fd600000001ff */
[----:B------:R-:W-:Y:S05]  /*66b0*/  WARPSYNC.COLLECTIVE R190, `(.L_x_15862) ;  /* 0x00000000be087348 */ /* 0x000fea0003c00000 */
[----:B------:R0:W1:Y:S02]  /*66c0*/  SHFL.DOWN P1, R194, R192, R161, R163 ;  /* 0x080000a1c0c27389 */ /* 0x00006400000200a3 */
[----:B01----:R-:W-:Y:S01]  /*66d0*/  ENDCOLLECTIVE ;  /* 0x000000000000791b */ /* 0x003fe20003800000 */
.L_x_15862:
[----:B------:R-:W-:Y:S02]  /*66e0*/  MOV R192, R191 ;  /* 0x000000bf00c07202 */ /* 0x000fe40000000f00 */
[----:B------:R-:W-:-:S05]  /*66f0*/  MOV R161, R194 ;  /* 0x000000c200a17202 */ /* 0x000fca0000000f00 */
[----:B------:R-:W-:Y:S01]  /*6700*/  FADD.FTZ R160, R160, R161 ;  /* 0x000000a1a0a07221 */ /* 0x000fe20000010000 */
[----:B------:R-:W-:-:S11]  /*6710*/  HFMA2.MMA R161, -RZ, RZ, 0, 2.384185791015625e-07 ;  /* 0x00000004ffa17435 */ /* 0x000fd600000001ff */
[----:B------:R-:W-:Y:S05]  /*6720*/  WARPSYNC.COLLECTIVE R190, `(.L_x_15863) ;  /* 0x00000000be087348 */ /* 0x000fea0003c00000 */
[----:B------:R0:W1:Y:S02]  /*6730*/  SHFL.DOWN P1, R194, R192, R161, R163 ;  /* 0x080000a1c0c27389 */ /* 0x00006400000200a3 */
[----:B01----:R-:W-:Y:S01]  /*6740*/  ENDCOLLECTIVE ;  /* 0x000000000000791b */ /* 0x003fe20003800000 */
.L_x_15863:
[----:B------:R-:W-:Y:S02]  /*6750*/  MOV R192, R160 ;  /* 0x000000a000c07202 */ /* 0x000fe40000000f00 */
[----:B------:R-:W-:-:S05]  /*6760*/  MOV R161, R194 ;  /* 0x000000c200a17202 */ /* 0x000fca0000000f00 */
[----:B------:R-:W-:Y:S01]  /*6770*/  FADD.FTZ R191, R191, R161 ;  /* 0x000000a1bfbf7221 */ /* 0x000fe20000010000 */
[----:B------:R-:W-:-:S11]  /*6780*/  HFMA2.MMA R161, -RZ, RZ, 0, 2.384185791015625e-07 ;  /* 0x00000004ffa17435 */ /* 0x000fd600000001ff */
[----:B------:R-:W-:Y:S05]  /*6790*/  WARPSYNC.COLLECTIVE R190, `(.L_x_15864) ;  /* 0x00000000be087348 */ /* 0x000fea0003c00000 */
[----:B------:R0:W1:Y:S02]  /*67a0*/  SHFL.DOWN P1, R194, R192, R161, R163 ;  /* 0x080000a1c0c27389 */ /* 0x00006400000200a3 */
[----:B01----:R-:W-:Y:S01]  /*67b0*/  ENDCOLLECTIVE ;  /* 0x000000000000791b */ /* 0x003fe20003800000 */
.L_x_15864:
[----:B------:R-:W-:Y:S02]  /*67c0*/  MOV R192, R191 ;  /* 0x000000bf00c07202 */ /* 0x000fe40000000f00 */
[----:B------:R-:W-:-:S05]  /*67d0*/  MOV R161, R194 ;  /* 0x000000c200a17202 */ /* 0x000fca0000000f00 */
[----:B------:R-:W-:Y:S01]  /*67e0*/  FADD.FTZ R193, R160, R161 ;  /* 0x000000a1a0c17221 */ /* 0x000fe20000010000 */
[----:B------:R-:W-:-:S11]  /*67f0*/  HFMA2.MMA R161, -RZ, RZ, 0, 1.1920928955078125e-07 ;  /* 0x00000002ffa17435 */ /* 0x000fd600000001ff */
[----:B------:R-:W-:Y:S05]  /*6800*/  WARPSYNC.COLLECTIVE R190, `(.L_x_15865) ;  /* 0x00000000be087348 */ /* 0x000fea0003c00000 */
[----:B------:R0:W1:Y:S02]  /*6810*/  SHFL.DOWN P1, R194, R192, R161, R163 ;  /* 0x080000a1c0c27389 */ /* 0x00006400000200a3 */
[----:B01----:R-:W-:Y:S01]  /*6820*/  ENDCOLLECTIVE ;  /* 0x000000000000791b */ /* 0x003fe20003800000 */
.L_x_15865:
[----:B------:R-:W-:Y:S02]  /*6830*/  MOV R192, R193 ;  /* 0x000000c100c07202 */ /* 0x000fe40000000f00 */
[----:B------:R-:W-:-:S07]  /*6840*/  MOV R160, R194 ;  /* 0x000000c200a07202 */ /* 0x000fce0000000f00 */
[----:B------:R-:W-:Y:S05]  /*6850*/  WARPSYNC.COLLECTIVE R190, `(.L_x_15866) ;  /* 0x00000000be087348 */ /* 0x000fea0003c00000 */
[----:B------:R0:W1:Y:S02]  /*6860*/  SHFL.DOWN P1, R194, R192, R161, R163 ;  /* 0x080000a1c0c27389 */ /* 0x00006400000200a3 */
[----:B01----:R-:W-:Y:S01]  /*6870*/  ENDCOLLECTIVE ;  /* 0x000000000000791b */ /* 0x003fe20003800000 */
.L_x_15866:
        /* <DEDUP_REMOVED lines=8> */
.L_x_15867:
[----:B------:R-:W-:Y:S02]  /*6900*/  MOV R192, R191 ;  /* 0x000000bf00c07202 */ /* 0x000fe40000000f00 */
[----:B------:R-:W-:-:S07]  /*6910*/  MOV R193, R194 ;  /* 0x000000c200c17202 */ /* 0x000fce0000000f00 */
[----:B------:R-:W-:Y:S05]  /*6920*/  WARPSYNC.COLLECTIVE R190, `(.L_x_15868) ;  /* 0x00000000be087348 */ /* 0x000fea0003c00000 */
[----:B------:R0:W1:Y:S02]  /*6930*/  SHFL.DOWN P1, R194, R192, R161, R163 ;  /* 0x080000a1c0c27389 */ /* 0x00006400000200a3 */
[----:B01----:R-:W-:Y:S01]  /*6940*/  ENDCOLLECTIVE ;  /* 0x000000000000791b */ /* 0x003fe20003800000 */
.L_x_15868:
[----:B------:R-:W-:Y:S01]  /*6950*/  MOV R161, R194 ;  /* 0x000000c200a17202 */ /* 0x000fe20000000f00 */
[----:B------:R-:W-:Y:S06]  /*6960*/  BRA `(.L_x_15869) ;  /* 0xffffffc400087947 */ /* 0x000fec000383ffff */
.L_x_15870:
        /* <DEDUP_REMOVED lines=9> */
.L_x_16663:


//--------------------- .text._ZN10layer_norm13ln_bwd_kernelINS_13Kernel_traitsIfffffjLj5120ELj1ELj1ELj4ELj16ENS_18Kernel_traits_baseILj5120EfffffjLj128EEEEELb1ELb1ELb0ELb0EEEvNS_9BwdParamsE --------------------------
	.section	.text._ZN10layer_norm13ln_bwd_kernelINS_13Kernel_traitsIfffffjLj5120ELj1ELj1ELj4ELj16ENS_18Kernel_traits_baseILj5120EfffffjLj128EEEEELb1ELb1ELb0ELb0EEEvNS_9BwdParamsE,"ax",@progbits
	.align	128
        .global         _ZN10layer_norm13ln_bwd_kernelINS_13Kernel_traitsIfffffjLj5120ELj1ELj1ELj4ELj16ENS_18Kernel_traits_baseILj5120EfffffjLj128EEEEELb1ELb1ELb0ELb0EEEvNS_9BwdParamsE
        .type           _ZN10layer_norm13ln_bwd_kernelINS_13Kernel_traitsIfffffjLj5120ELj1ELj1ELj4ELj16ENS_18Kernel_traits_baseILj5120EfffffjLj128EEEEELb1ELb1ELb0ELb0EEEvNS_9BwdParamsE,@function
        .size           _ZN10layer_norm13ln_bwd_kernelINS_13Kernel_traitsIfffffjLj5120ELj1ELj1ELj4ELj16ENS_18Kernel_traits_baseILj5120EfffffjLj128EEEEELb1ELb1ELb0ELb0EEEvNS_9BwdParamsE,(.L_x_16664 - _ZN10layer_norm13ln_bwd_kernelINS_13Kernel_traitsIfffffjLj5120ELj1ELj1ELj4ELj16ENS_18Kernel_traits_baseILj5120EfffffjLj128EEEEELb1ELb1ELb0ELb0EEEvNS_9BwdParamsE)
        .other          _ZN10layer_norm13ln_bwd_kernelINS_13Kernel_traitsIfffffjLj5120ELj1ELj1ELj4ELj16ENS_18Kernel_traits_baseILj5120EfffffjLj128EEEEELb1ELb1ELb0ELb0EEEvNS_9BwdParamsE,@"STO_CUDA_ENTRY STV_DEFAULT"
_ZN10layer_norm13ln_bwd_kernelINS_13Kernel_traitsIfffffjLj5120ELj1ELj1ELj4ELj16ENS_18Kernel_traits_baseILj5120EfffffjLj128EEEEELb1ELb1ELb0ELb0EEEvNS_9BwdParamsE:
.text._ZN10layer_norm13ln_bwd_kernelINS_13Kernel_traitsIfffffjLj5120ELj1ELj1ELj4ELj16ENS_18Kernel_traits_baseILj5120EfffffjLj128EEEEELb1ELb1ELb0ELb0EEEvNS_9BwdParamsE:
        /* <DEDUP_REMOVED lines=51> */
[----:B------:R-:W1:Y:S01]  /*0330*/  @P1 LDC.64 R10, c[0x0][0x278] ;  /* 0x00009e00ff0a1b82 */ /* 0x000e620000000a00 */
[----:B------:R-:W-:Y:S01]  /*0340*/  ISETP.GE.U32.AND P4, PT, R0, 0x300, PT ;  /* 0x000003000000780c */ /* 0x000fe20003f86070 */
[----:B------:R-:W5:Y:S04]  /*0350*/  LDL.64 R108, [R1+0x150] ;  /* 0x00015000016c7983 */ /* 0x000f680000100a00 */
[----:B------:R-:W5:Y:S02]  /*0360*/  LDL.64 R110, [R1+0x158] ;  /* 0x00015800016e7983 */ /* 0x000f640000100a00 */
[----:B------:R-:W1:Y:S02]  /*0370*/  @P0 LDC.64 R16, c[0x0][0x260] ;  /* 0x00009800ff100b82 */ /* 0x000e640000000a00 */
[----:B------:R-:W5:Y:S04]  /*0380*/  LDL.64 R104, [R1+0x120] ;  /* 0x0001200001687983 */ /* 0x000f680000100a00 */
[----:B------:R-:W5:Y:S02]  /*0390*/  LDL.64 R106, [R1+0x128] ;  /* 0x00012800016a7983 */ /* 0x000f640000100a00 */
[----:B------:R-:W1:Y:S01]  /*03a0*/  @P0 LDC.64 R18, c[0x0][0x278] ;  /* 0x00009e00ff120b82 */ /* 0x000e620000000a00 */
[----:B------:R-:W-:Y:S01]  /*03b0*/  LOP3.LUT R5, R5, 0xffffffdf, RZ, 0xc0, !PT ;  /* 0xffffffdf05057812 */ /* 0x000fe200078ec0ff */
[C---:B--2---:R-:W-:Y:S01]  /*03c0*/  @P2 IMAD.WIDE.U32 R2, R49.reuse, 0x10, R2 ;  /* 0x0000001031022825 */ /* 0x044fe200078e0002 */
[----:B------:R-:W2:Y:S04]  /*03d0*/  LDL.64 R100, [R1+0x130] ;  /* 0x0001300001647983 */ /* 0x000ea80000100a00 */
[----:B------:R-:W2:Y:S01]  /*03e0*/  LDL.64 R102, [R1+0x138] ;  /* 0x0001380001667983 */ /* 0x000ea20000100a00 */
[----:B------:R-:W1:Y:S01]  /*03f0*/  @P6 LDC.64 R20, c[0x0][0x260] ;  /* 0x00009800ff146b82 */ /* 0x000e620000000a00 */
[----:B0-----:R-:W-:Y:S01]  /*0400*/  @P2 IMAD.WIDE.U32 R6, R49, 0x10, R6 ;  /* 0x0000001031062825 */ /* 0x001fe200078e0006 */
[----:B------:R-:W-:Y:S01]  /*0410*/  @P5 LOP3.LUT R5, R5, 0x20, RZ, 0xfc, !PT ;  /* 0x0000002005055812 */ /* 0x000fe200078efcff */
[----:B------:R-:W5:Y:S04]  /*0420*/  LDL.64 R96, [R1+0x100] ;  /* 0x0001000001607983 */ /* 0x000f680000100a00 */
[----:B------:R-:W5:Y:S01]  /*0430*/  LDL.64 R98, [R1+0x108] ;  /* 0x0001080001627983 */ /* 0x000f620000100a00 */
[----:B------:R-:W0:Y:S01]  /*0440*/  @P6 LDC.64 R22, c[0x0][0x278] ;  /* 0x00009e00ff166b82 */ /* 0x000e220000000a00 */
[----:B------:R-:W-:-:S02]  /*0450*/  @P2 LOP3.LUT R49, R49, 0x80, RZ, 0xfc, !PT ;  /* 0x0000008031312812 */ /* 0x000fc400078efcff */
[----:B------:R-:W-:Y:S01]  /*0460*/  ISETP.GE.U32.AND P3, PT, R0, 0x380, PT ;  /* 0x000003800000780c */ /* 0x000fe20003f66070 */
[----:B------:R-:W2:Y:S01]  /*0470*/  LDL.64 R92, [R1+0x110] ;  /* 0x00011000015c7983 */ /* 0x000ea20000100a00 */
[----:B------:R-:W-:Y:S01]  /*0480*/  LOP3.LUT R5, R5, 0xffffffef, RZ, 0xc0, !PT ;  /* 0xffffffef05057812 */ /* 0x000fe200078ec0ff */
[C---:B-1----:R-:W-:Y:S01]  /*0490*/  @P1 IMAD.WIDE.U32 R12, R49.reuse, 0x10, R8 ;  /* 0x00000010310c1825 */ /* 0x042fe200078e0008 */
[----:B------:R-:W-:Y:S01]  /*04a0*/  P2R R50, PR, RZ, 0x40 ;  /* 0x00000040ff327803 */ /* 0x000fe20000000000 */
[----:B------:R-:W2:Y:S01]  /*04b0*/  LDL.64 R94, [R1+0x118] ;  /* 0x00011800015e7983 */ /* 0x000ea20000100a00 */
[----:B------:R-:W1:Y:S01]  /*04c0*/  @P4 LDC.64 R28, c[0x0][0x260] ;  /* 0x00009800ff1c4b82 */ /* 0x000e620000000a00 */
[C---:B------:R-:W-:Y:S01]  /*04d0*/  @P1 IMAD.WIDE.U32 R14, R49.reuse, 0x10, R10 ;  /* 0x00000010310e1825 */ /* 0x040fe200078e000a */
[----:B------:R-:W-:Y:S01]  /*04e0*/  @P1 IADD3 R49, R49, 0x80, RZ ;  /* 0x0000008031311810 */ /* 0x000fe20007ffe0ff */
[----:B------:R-:W2:Y:S01]  /*04f0*/  LDL.64 R88, [R1+0xe0] ;  /* 0x0000e00001587983 */ /* 0x000ea20000100a00 */
[----:B------:R-:W-:-:S03]  /*0500*/  @P4 LOP3.LUT R5, R5, 0x10, RZ, 0xfc, !PT ;  /* 0x0000001005054812 */ /* 0x000fc600078efcff */
[----:B------:R-:W-:Y:S01]  /*0510*/  @P0 IMAD.WIDE.U32 R16, R49, 0x10, R16 ;  /* 0x0000001031100825 */ /* 0x000fe200078e0010 */
[----:B------:R-:W-:Y:S01]  /*0520*/  LOP3.LUT R5, R5, 0xfffffff7, RZ, 0xc0, !PT ;  /* 0xfffffff705057812 */ /* 0x000fe200078ec0ff */
[----:B------:R-:W2:Y:S01]  /*0530*/  LDL.64 R90, [R1+0xe8] ;  /* 0x0000e800015a7983 */ /* 0x000ea20000100a00 */
[----:B------:R-:W1:Y:S01]  /*0540*/  @P5 LDC.64 R8, c[0x0][0x260] ;  /* 0x00009800ff085b82 */ /* 0x000e620000000a00 */
[C---:B------:R-:W-:Y:S01]  /*0550*/  @P0 IMAD.WIDE.U32 R18, R49.reuse, 0x10, R18 ;  /* 0x0000001031120825 */ /* 0x040fe200078e0012 */
[----:B------:R-:W-:Y:S01]  /*0560*/  @P0 IADD3 R49, R49, 0x80, RZ ;  /* 0x0000008031310810 */ /* 0x000fe20007ffe0ff */
[----:B------:R-:W2:Y:S01]  /*0570*/  LDL.64 R84, [R1+0xf0] ;  /* 0x0000f00001547983 */ /* 0x000ea20000100a00 */
[----:B------:R-:W-:-:S03]  /*0580*/  @P3 LOP3.LUT R5, R5, 0x8, RZ, 0xfc, !PT ;  /* 0x0000000805053812 */ /* 0x000fc600078efcff */
[C---:B------:R-:W-:Y:S01]  /*0590*/  @P6 IMAD.WIDE.U32 R20, R49.reuse, 0x10, R20 ;  /* 0x0000001031146825 */ /* 0x040fe200078e0014 */
[----:B------:R-:W2:Y:S01]  /*05a0*/  LDL.64 R86, [R1+0xf8] ;  /* 0x0000f80001567983 */ /* 0x000ea20000100a00 */
[----:B------:R-:W1:Y:S02]  /*05b0*/  @P5 LDC.64 R10, c[0x0][0x278] ;  /* 0x00009e00ff0a5b82 */ /* 0x000e640000000a00 */
[C---:B0-----:R-:W-:Y:S01]  /*05c0*/  @P6 IMAD.WIDE.U32 R22, R49.reuse, 0x10, R22 ;  /* 0x0000001031166825 */ /* 0x041fe200078e0016 */
[----:B------:R-:W-:Y:S01]  /*05d0*/  @P6 IADD3 R49, R49, 0x80, RZ ;  /* 0x0000008031316810 */ /* 0x000fe20007ffe0ff */
[----:B------:R-:W2:Y:S01]  /*05e0*/  LDL.64 R80, [R1+0xc0] ;  /* 0x0000c00001507983 */ /* 0x000ea20000100a00 */
[----:B------:R-:W-:-:S03]  /*05f0*/  LOP3.LUT P6, RZ, R5, 0x200, RZ, 0xc0, !PT ;  /* 0x0000020005ff7812 */ /* 0x000fc600078cc0ff */
[----:B------:R-:W2:Y:S01]  /*0600*/  LDL.64 R82, [R1+0xc8] ;  /* 0x0000c80001527983 */ /* 0x000ea20000100a00 */
[----:B------:R-:W-:Y:S01]  /*0610*/  P2R R48, PR, RZ, 0x40 ;  /* 0x00000040ff307803 */ /* 0x000fe20000000000 */
[----:B------:R-:W0:Y:S01]  /*0620*/  @P4 LDC.64 R30, c[0x0][0x278] ;  /* 0x00009e00ff1e4b82 */ /* 0x000e220000000a00 */
[C---:B------:R-:W-:Y:S01]  /*0630*/  LOP3.LUT P6, RZ, R5.reuse, 0x100, RZ, 0xc0, !PT ;  /* 0x0000010005ff7812 */ /* 0x040fe200078cc0ff */
[----:B------:R-:W2:Y:S03]  /*0640*/  LDL.64 R76, [R1+0xd0] ;  /* 0x0000d000014c7983 */ /* 0x000ea60000100a00 */
[----:B------:R-:W-:Y:S01]  /*0650*/  P2R R4, PR, RZ, 0x40 ;  /* 0x00000040ff047803 */ /* 0x000fe20000000000 */
[----:B------:R-:W2:Y:S01]  /*0660*/  LDL.64 R78, [R1+0xd8] ;  /* 0x0000d800014e7983 */ /* 0x000ea20000100a00 */
[----:B------:R-:W-:Y:S01]  /*0670*/  LOP3.LUT P6, RZ, R5, 0x80, RZ, 0xc0, !PT ;  /* 0x0000008005ff7812 */ /* 0x000fe200078cc0ff */
[----:B------:R-:W0:Y:S02]  /*0680*/  @P3 LDC.64 R32, c[0x0][0x260] ;  /* 0x00009800ff203b82 */ /* 0x000e240000000a00 */
        /* <DEDUP_REMOVED lines=11> */
[----:B------:R-:W2:Y:S01]  /*0740*/  LDL.64 R54, [R1+0x78] ;  /* 0x0000780001367983 */ /* 0x000ea20000100a00 */
[C---:B------:R-:W-:Y:S01]  /*0750*/  ISETP.GE.U32.AND P2, PT, R0.reuse, 0x400, PT ;  /* 0x000004000000780c */ /* 0x040fe20003f46070 */
[----:B------:R-:W0:Y:S01]  /*0760*/  @P3 LDC.64 R34, c[0x0][0x278] ;  /* 0x00009e00ff223b82 */ /* 0x000e220000000a00 */
[----:B------:R-:W-:-:S02]  /*0770*/  ISETP.GE.U32.AND P1, PT, R0, 0x480, PT ;  /* 0x000004800000780c */ /* 0x000fc40003f26070 */
[----:B------:R-:W-:Y:S01]  /*0780*/  ISETP.GE.U32.AND P0, PT, R0, 0x500, PT ;  /* 0x000005000000780c */ /* 0x000fe20003f06070 */
[----:B-1----:R-:W-:-:S08]  /*0790*/  @P5 IMAD.WIDE.U32 R24, R49, 0x10, R8 ;  /* 0x0000001031185825 */ /* 0x002fd000078e0008 */
[----:B------:R-:W1:Y:S01]  /*07a0*/  @P2 LDC.64 R36, c[0x0][0x260] ;  /* 0x00009800ff242b82 */ /* 0x000e620000000a00 */
[----:B------:R-:W-:-:S07]  /*07b0*/  @P5 IMAD.WIDE.U32 R26, R49, 0x10, R10 ;  /* 0x00000010311a5825 */ /* 0x000fce00078e000a */
[----:B------:R-:W1:Y:S01]  /*07c0*/  @P2 LDC.64 R38, c[0x0][0x278] ;  /* 0x00009e00ff262b82 */ /* 0x000e620000000a00 */
[----:B---3--:R-:W3:Y:S07]  /*07d0*/  @P6 LDG.E.128 R124, desc[UR4][R6.64] ;  /* 0x00000004067c6981 */ /* 0x008eee000c1e1d00 */
[----:B------:R-:W1:Y:S01]  /*07e0*/  @P1 LDC.64 R8, c[0x0][0x260] ;  /* 0x00009800ff081b82 */ /* 0x000e620000000a00 */
[----:B----4-:R-:W4:Y:S07]  /*07f0*/  @P6 LDG.E.128 R132, desc[UR4][R2.64] ;  /* 0x0000000402846981 */ /* 0x010f2e000c1e1d00 */
[----:B------:R-:W1:Y:S01]  /*0800*/  @P1 LDC.64 R10, c[0x0][0x278] ;  /* 0x00009e00ff0a1b82 */ /* 0x000e620000000a00 */
[----:B------:R-:W-:-:S07]  /*0810*/  @P5 IADD3 R49, R49, 0x80, RZ ;  /* 0x0000008031315810 */ /* 0x000fce0007ffe0ff */
[----:B------:R-:W1:Y:S08]  /*0820*/  @P0 LDC.64 R44, c[0x0][0x260] ;  /* 0x00009800ff2c0b82 */ /* 0x000e700000000a00 */
[----:B------:R-:W1:Y:S01]  /*0830*/  @P0 LDC.64 R46, c[0x0][0x278] ;  /* 0x00009e00ff2e0b82 */ /* 0x000e620000000a00 */
[----:B-----5:R-:W5:Y:S04]  /*0840*/  @P5 LDG.E.128 R96, desc[UR4][R24.64] ;  /* 0x0000000418605981 */ /* 0x020f68000c1e1d00 */
[----:B--2---:R-:W2:Y:S04]  /*0850*/  @P5 LDG.E.128 R92, desc[UR4][R26.64] ;  /* 0x000000041a5c5981 */ /* 0x004ea8000c1e1d00 */
[----:B---3--:R-:W-:Y:S04]  /*0860*/  @P6 STL.64 [R1+0x180], R124 ;  /* 0x0001807c01006387 */ /* 0x008fe80000100a00 */
[----:B------:R-:W-:Y:S04]  /*0870*/  @P6 STL.64 [R1+0x188], R126 ;  /* 0x0001887e01006387 */ /* 0x000fe80000100a00 */
[----:B----4-:R-:W-:Y:S04]  /*0880*/  @P6 STL.64 [R1+0x190], R132 ;  /* 0x0001908401006387 */ /* 0x010fe80000100a00 */
[----:B------:R-:W-:Y:S01]  /*0890*/  @P6 STL.64 [R1+0x198], R134 ;  /* 0x0001988601006387 */ /* 0x000fe20000100a00 */
[----:B------:R-:W-:-:S13]  /*08a0*/  ISETP.NE.AND P6, PT, R4, RZ, PT ;  /* 0x000000ff0400720c */ /* 0x000fda0003fc5270 */
[----:B------:R-:W3:Y:S04]  /*08b0*/  @P6 LDG.E.128 R116, desc[UR4][R14.64] ;  /* 0x000000040e746981 */ /* 0x000ee8000c1e1d00 */
        /* <DEDUP_REMOVED lines=8> */
[----:B------:R-:W-:-:S04]  /*0940*/  @P4 IMAD.WIDE.U32 R28, R49, 0x10, R28 ;  /* 0x00000010311c4825 */ /* 0x000fc800078e001c */
[C---:B0-----:R-:W-:Y:S01]  /*0950*/  @P4 IMAD.WIDE.U32 R30, R49.reuse, 0x10, R30 ;  /* 0x00000010311e4825 */ /* 0x041fe200078e001e */
[----:B------:R-:W-:Y:S01]  /*0960*/  @P4 IADD3 R49, R49, 0x80, RZ ;  /* 0x0000008031314810 */ /* 0x000fe20007ffe0ff */
[----:B------:R-:W2:Y:S04]  /*0970*/  @P4 LDG.E.128 R88, desc[UR4][R28.64] ;  /* 0x000000041c584981 */ /* 0x000ea8000c1e1d00 */
[C---:B------:R-:W-:Y:S01]  /*0980*/  @P3 IMAD.WIDE.U32 R32, R49.reuse, 0x10, R32 ;  /* 0x0000001031203825 */ /* 0x040fe200078e0020 */
[----:B------:R-:W2:Y:S03]  /*0990*/  @P4 LDG.E.128 R84, desc[UR4][R30.64] ;  /* 0x000000041e544981 */ /* 0x000ea6000c1e1d00 */
[C---:B------:R-:W-:Y:S01]  /*09a0*/  @P3 IMAD.WIDE.U32 R34, R49.reuse, 0x10, R34 ;  /* 0x0000001031223825 */ /* 0x040fe200078e0022 */
[----:B------:R-:W-:Y:S01]  /*09b0*/  @P3 IADD3 R49, R49, 0x80, RZ ;  /* 0x0000008031313810 */ /* 0x000fe20007ffe0ff */
[----:B------:R-:W2:Y:S04]  /*09c0*/  @P3 LDG.E.128 R80, desc[UR4][R32.64] ;  /* 0x0000000420503981 */ /* 0x000ea8000c1e1d00 */
[C---:B-1----:R-:W-:Y:S01]  /*09d0*/  @P2 IMAD.WIDE.U32 R36, R49.reuse, 0x10, R36 ;  /* 0x0000001031242825 */ /* 0x042fe200078e0024 */
[----:B------:R-:W2:Y:S03]  /*09e0*/  @P3 LDG.E.128 R76, desc[UR4][R34.64] ;  /* 0x00000004224c3981 */ /* 0x000ea6000c1e1d00 */
[C---:B------:R-:W-:Y:S01]  /*09f0*/  @P2 IMAD.WIDE.U32 R38, R49.reuse, 0x10, R38 ;  /* 0x0000001031262825 */ /* 0x040fe200078e0026 */
[----:B------:R-:W-:Y:S01]  /*0a00*/  @P2 IADD3 R49, R49, 0x80, RZ ;  /* 0x0000008031312810 */ /* 0x000fe20007ffe0ff */
[----:B------:R-:W2:Y:S04]  /*0a10*/  @P2 LDG.E.128 R72, desc[UR4][R36.64] ;  /* 0x0000000424482981 */ /* 0x000ea8000c1e1d00 */
[C---:B------:R-:W-:Y:S01]  /*0a20*/  @P1 IMAD.WIDE.U32 R40, R49.reuse, 0x10, R8 ;  /* 0x0000001031281825 */ /* 0x040fe200078e0008 */
[----:B------:R-:W2:Y:S03]  /*0a30*/  @P2 LDG.E.128 R68, desc[UR4][R38.64] ;  /* 0x0000000426442981 */ /* 0x000ea6000c1e1d00 */
[C---:B------:R-:W-:Y:S01]  /*0a40*/  @P1 IMAD.WIDE.U32 R42, R49.reuse, 0x10, R10 ;  /* 0x00000010312a1825 */ /* 0x040fe200078e000a */
[----:B------:R-:W-:Y:S01]  /*0a50*/  @P1 IADD3 R49, R49, 0x80, RZ ;  /* 0x0000008031311810 */ /* 0x000fe20007ffe0ff */
[----:B------:R-:W2:Y:S04]  /*0a60*/  @P1 LDG.E.128 R64, desc[UR4][R40.64] ;  /* 0x0000000428401981 */ /* 0x000ea8000c1e1d00 */
[C---:B------:R-:W-:Y:S01]  /*0a70*/  @P0 IMAD.WIDE.U32 R8, R49.reuse, 0x10, R44 ;  /* 0x0000001031080825 */ /* 0x040fe200078e002c */
[----:B------:R-:W2:Y:S03]  /*0a80*/  @P1 LDG.E.128 R60, desc[UR4][R42.64] ;  /* 0x000000042a3c1981 */ /* 0x000ea6000c1e1d00 */
[----:B------:R-:W-:Y:S01]  /*0a90*/  @P0 IMAD.WIDE.U32 R10, R49, 0x10, R46 ;  /* 0x00000010310a0825 */ /* 0x000fe200078e002e */
[----:B------:R-:W2:Y:S04]  /*0aa0*/  @P0 LDG.E.128 R56, desc[UR4][R8.64] ;  /* 0x0000000408380981 */ /* 0x000ea8000c1e1d00 */
[----:B------:R-:W2:Y:S04]  /*0ab0*/  @P0 LDG.E.128 R52, desc[UR4][R10.64] ;  /* 0x000000040a340981 */ /* 0x000ea8000c1e1d00 */
[----:B---3--:R0:W-:Y:S04]  /*0ac0*/  @P6 STL.64 [R1+0x150], R108 ;  /* 0x0001506c01006387 */ /* 0x0081e80000100a00 */
[----:B------:R1:W-:Y:S04]  /*0ad0*/  @P6 STL.64 [R1+0x158], R110 ;  /* 0x0001586e01006387 */ /* 0x0003e80000100a00 */
[----:B----4-:R3:W-:Y:S04]  /*0ae0*/  @P6 STL.64 [R1+0x140], R112 ;  /* 0x0001407001006387 */ /* 0x0107e80000100a00 */
[----:B------:R4:W-:Y:S01]  /*0af0*/  @P6 STL.64 [R1+0x148], R114 ;  /* 0x0001487201006387 */ /* 0x0009e20000100a00 */
[----:B------:R-:W-:-:S13]  /*0b00*/  ISETP.NE.AND P6, PT, R50, RZ, PT ;  /* 0x000000ff3200720c */ /* 0x000fda0003fc5270 */
[----:B------:R5:W2:Y:S04]  /*0b10*/  @P6 LDG.E.128 R104, desc[UR4][R20.64] ;  /* 0x0000000414686981 */ /* 0x000aa8000c1e1d00 */
[----:B------:R0:W2:Y:S01]  /*0b20*/  @P6 LDG.E.128 R100, desc[UR4][R22.64] ;  /* 0x0000000416646981 */ /* 0x0000a2000c1e1d00 */
[----:B------:R-:W-:-:S04]  /*0b30*/  LOP3.LUT R5, R5, 0xfffffffb, RZ, 0xc0, !PT ;  /* 0xfffffffb05057812 */ /* 0x000fc800078ec0ff */
[----:B------:R-:W-:-:S04]  /*0b40*/  @P2 LOP3.LUT R5, R5, 0x4, RZ, 0xfc, !PT ;  /* 0x0000000405052812 */ /* 0x000fc800078efcff */
[----:B------:R-:W-:-:S04]  /*0b50*/  LOP3.LUT R5, R5, 0xfffffffd, RZ, 0xc0, !PT ;  /* 0xfffffffd05057812 */ /* 0x000fc800078ec0ff */
[----:B------:R-:W-:Y:S02]  /*0b60*/  @P1 LOP3.LUT R5, R5, 0x2, RZ, 0xfc, !PT ;  /* 0x0000000205051812 */ /* 0x000fe400078efcff */
[----:B------:R-:W-:Y:S02]  /*0b70*/  LEA.HI R4, R128, UR6, RZ, 0x19 ;  /* 0x0000000680047c11 */ /* 0x000fe4000f8fc8ff */
[----:B------:R-:W-:-:S04]  /*0b80*/  LOP3.LUT R5, R5, 0xfffffbff, RZ, 0xc0, !PT ;  /* 0xfffffbff05057812 */ /* 0x000fc800078ec0ff */
[----:B------:R-:W-:Y:S02]  /*0b90*/  @P0 LOP3.LUT R5, R5, 0x400, RZ, 0xfc, !PT ;  /* 0x0000040005050812 */ /* 0x000fe400078efcff */
[----:B-----5:R-:W-:Y:S02]  /*0ba0*/  CS2R R20, SRZ ;  /* 0x0000000000147805 */ /* 0x020fe4000001ff00 */
        /* <DEDUP_REMOVED lines=21> */
[----:B---3--:R-:W-:-:S02]  /*0d00*/  CS2R R112, SRZ ;  /* 0x0000000000707805 */ /* 0x008fc4000001ff00 */
[----:B----4-:R-:W-:Y:S02]  /*0d10*/  CS2R R114, SRZ ;  /* 0x0000000000727805 */ /* 0x010fe4000001ff00 */
        /* <DEDUP_REMOVED lines=72> */
.L_x_15913:
[----:B--234-:R-:W1:Y:S01]  /*11a0*/  LDC.64 R186, c[0x0][0x250] ;  /* 0x00009400ffba7b82 */ /* 0x01ce620000000a00 */
[----:B------:R-:W-:Y:S02]  /*11b0*/  SHF.R.S32.HI R8, RZ, 0x1f, R4 ;  /* 0x0000001fff087819 */ /* 0x000fe40000011404 */
[----:B------:R-:W-:-:S05]  /*11c0*/  LOP3.LUT P2, RZ, R5, 0x80, RZ, 0xc0, !PT ;  /* 0x0000008005ff7812 */ /* 0x000fca000784c0ff */
[----:B------:R-:W2:Y:S01]  /*11d0*/  @P0 LDC.64 R6, c[0x0][0x270] ;  /* 0x00009c00ff060b82 */ /* 0x000ea20000000a00 */
[----:B-1----:R-:W-:-:S05]  /*11e0*/  IMAD.WIDE R186, R4, 0x4, R186 ;  /* 0x0000000404ba7825 */ /* 0x002fca00078e02ba */
[----:B------:R-:W5:Y:S01]  /*11f0*/  LDG.E R194, desc[UR4][R186.64] ;  /* 0x00000004bac27981 */ /* 0x000f62000c1e1900 */
[C---:B--2---:R-:W-:Y:S02]  /*1200*/  @P0 LEA R184, P1, R4.reuse, R6, 0x2 ;  /* 0x0000000604b80211 */ /* 0x044fe400078210ff */
[----:B------:R-:W-:Y:S02]  /*1210*/  MOV R6, 0x3f800000 ;  /* 0x3f80000000067802 */ /* 0x000fe40000000f00 */
[----:B------:R-:W-:Y:S01]  /*1220*/  @P0 LEA.HI.X R185, R4, R7, R8, 0x2, P1 ;  /* 0x0000000704b90211 */ /* 0x000fe200008f1408 */
[----:B------:R-:W1:Y:S04]  /*1230*/  S2R R188, SR_TID.X ;  /* 0x0000000000bc7919 */ /* 0x000e680000002100 */
[----:B------:R2:W5:Y:S02]  /*1240*/  @P0 LDG.E R6, desc[UR4][R184.64] ;  /* 0x00000004b8060981 */ /* 0x000564000c1e1900 */
[----:B--2---:R-:W2:Y:S01]  /*1250*/  LDC.64 R184, c[0x0][0x258] ;  /* 0x00009600ffb87b82 */ /* 0x004ea20000000a00 */
[----:B------:R-:W-:-:S05]  /*1260*/  MOV R19, UR22 ;  /* 0x0000001600137c02 */ /* 0x000fca0008000f00 */
[----:B------:R3:W-:Y:S01]  /*1270*/  STL [R1+0x58], R19 ;  /* 0x0000581301007387 */ /* 0x0007e20000100800 */
[C---:B------:R-:W-:Y:S02]  /*1280*/  IMAD R8, R4.reuse, R19, RZ ;  /* 0x0000001304087224 */ /* 0x040fe400078e02ff */
[----:B--2---:R-:W-:-:S05]  /*1290*/  IMAD.WIDE R184, R4, 0x4, R184 ;  /* 0x0000000404b87825 */ /* 0x004fca00078e02b8 */
[----:B------:R1:W5:Y:S02]  /*12a0*/  LDG.E R7, desc[UR4][R184.64] ;  /* 0x00000004b8077981 */ /* 0x000364000c1e1900 */
[----:B-1----:R-:W-:-:S05]  /*12b0*/  LOP3.LUT R184, R188, 0x7f, RZ, 0xc0, !PT ;  /* 0x0000007fbcb87812 */ /* 0x002fca00078ec0ff */
[----:B------:R1:W-:Y:S01]  /*12c0*/  STL [R1+0x5c], R184 ;  /* 0x00005cb801007387 */ /* 0x0003e20000100800 */
[----:B---3--:R-:W-:-:S04]  /*12d0*/  SHF.R.S32.HI R19, RZ, 0x1f, R8 ;  /* 0x0000001fff137819 */ /* 0x008fc80000011408 */
[----:B------:R-:W-:Y:S01]  /*12e0*/  LEA.HI R8, R19, R8, RZ, 0x2 ;  /* 0x0000000813087211 */ /* 0x000fe200078f10ff */
[----:B------:R-:W-:Y:S03]  /*12f0*/  BSSY B0, `(.L_x_15872) ;  /* 0x000003b000007945 */ /* 0x000fe60003800000 */
[----:B------:R-:W-:Y:S02]  /*1300*/  LEA.HI.SX32 R8, R8, R184, 0x1e ;  /* 0x000000b808087211 */ /* 0x000fe400078ff2ff */
[----:B------:R-:W-:Y:S02]  /*1310*/  MOV R192, RZ ;  /* 0x000000ff00c07202 */ /* 0x000fe40000000f00 */
[----:B------:R-:W-:Y:S02]  /*1320*/  MOV R19, RZ ;  /* 0x000000ff00137202 */ /* 0x000fe40000000f00 */
[----:B------:R-:W-:Y:S01]  /*1330*/  MOV R196, R8 ;  /* 0x0000000800c47202 */ /* 0x000fe20000000f00 */
[----:B-1----:R-:W-:Y:S06]  /*1340*/  @!P2 BRA `(.L_x_15873) ;  /* 0x0000000000d4a947 */ /* 0x002fec0003800000 */
        /* <DEDUP_REMOVED lines=15> */
[----:B------:R3:W5:Y:S01]  /*1440*/  LDG.E R9, desc[UR4][R214.64] ;  /* 0x00000004d6097981 */ /* 0x000762000c1e1900 */
[----:B-1----:R-:W-:-:S03]  /*1450*/  ISETP.NE.AND P1, PT, R188, RZ, PT ;  /* 0x000000ffbc00720c */ /* 0x002fc60003f25270 */
        /* <DEDUP_REMOVED lines=10> */
[----:B---3--:R-:W-:Y:S01]  /*1500*/  FMUL.FTZ R10, R220, R184 ;  /* 0x000000b8dc0a7220 */ /* 0x008fe20000410000 */
[----:B------:R-:W-:Y:S01]  /*1510*/  FMUL.FTZ R215, R196, R185 ;  /* 0x000000b9c4d77220 */ /* 0x000fe20000410000 */
[C---:B------:R-:W-:Y:S01]  /*1520*/  FMUL.FTZ R196, R7.reuse, R19 ;  /* 0x0000001307c47220 */ /* 0x040fe20000410000 */
[----:B------:R-:W-:Y:S01]  /*1530*/  FADD.FTZ R56, R56, R184 ;  /* 0x000000b838387221 */ /* 0x000fe20000010000 */
[----:B------:R-:W-:Y:S01]  /*1540*/  FFMA.FTZ R20, R184, R0, R20 ;  /* 0x00000000b8147223 */ /* 0x000fe20000010014 */
[----:B------:R-:W-:Y:S01]  /*1550*/  FFMA.FTZ R19, R0, R10, RZ ;  /* 0x0000000a00137223 */ /* 0x000fe200000100ff */
[----:B------:R-:W-:Y:S01]  /*1560*/  FADD.FTZ R184, RZ, R10 ;  /* 0x0000000affb87221 */ /* 0x000fe20000010000 */
[----:B------:R-:W-:Y:S01]  /*1570*/  FMUL.FTZ R220, R7, R190 ;  /* 0x000000be07dc7220 */ /* 0x000fe20000410000 */
[----:B----4-:R-:W-:Y:S01]  /*1580*/  FMUL.FTZ R192, R192, R186 ;  /* 0x000000bac0c07220 */ /* 0x010fe20000410000 */
[----:B------:R-:W-:Y:S01]  /*1590*/  FFMA.FTZ R19, R221, R215, R19 ;  /* 0x000000d7dd137223 */ /* 0x000fe20000010013 */
[----:B------:R-:W-:Y:S01]  /*15a0*/  FADD.FTZ R184, R184, R215 ;  /* 0x000000d7b8b87221 */ /* 0x000fe20000010000 */
[----:B------:R-:W-:-:S02]  /*15b0*/  FMUL.FTZ R231, R231, R187 ;  /* 0x000000bbe7e77220 */ /* 0x000fc40000410000 */
[----:B------:R-:W-:Y:S01]  /*15c0*/  FFMA.FTZ R19, R220, R192, R19 ;  /* 0x000000c0dc137223 */ /* 0x000fe20000010013 */
[----:B------:R-:W-:Y:S01]  /*15d0*/  FADD.FTZ R184, R184, R192 ;  /* 0x000000c0b8b87221 */ /* 0x000fe20000010000 */
[----:B------:R-:W-:Y:S01]  /*15e0*/  STL [R1+0x20], R215 ;  /* 0x000020d701007387 */ /* 0x000fe20000100800 */
[----:B------:R-:W-:Y:S01]  /*15f0*/  FFMA.FTZ R23, R187, R196, R23 ;  /* 0x000000c4bb177223 */ /* 0x000fe20000010017 */
[----:B------:R-:W-:Y:S02]  /*1600*/  FFMA.FTZ R19, R196, R231, R19 ;  /* 0x000000e7c4137223 */ /* 0x000fe40000010013 */
[----:B------:R0:W-:Y:S01]  /*1610*/  STL [R1+0x1c], R192 ;  /* 0x00001cc001007387 */ /* 0x0001e20000100800 */
[----:B------:R-:W-:Y:S01]  /*1620*/  FADD.FTZ R57, R57, R185 ;  /* 0x000000b939397221 */ /* 0x000fe20000010000 */
[----:B------:R-:W-:Y:S01]  /*1630*/  FFMA.FTZ R21, R185, R221, R21 ;  /* 0x000000ddb9157223 */ /* 0x000fe20000010015 */
[----:B------:R-:W-:Y:S01]  /*1640*/  FADD.FTZ R58, R58, R186 ;  /* 0x000000ba3a3a7221 */ /* 0x000fe20000010000 */
[----:B------:R1:W-:Y:S01]  /*1650*/  STL [R1+0x18], R196 ;  /* 0x000018c401007387 */ /* 0x0003e20000100800 */
[----:B------:R-:W-:Y:S01]  /*1660*/  FFMA.FTZ R22, R186, R220, R22 ;  /* 0x000000dcba167223 */ /* 0x000fe20000010016 */
[----:B------:R-:W-:Y:S01]  /*1670*/  FADD.FTZ R59, R59, R187 ;  /* 0x000000bb3b3b7221 */ /* 0x000fe20000010000 */
[----:B0-----:R-:W-:Y:S01]  /*1680*/  FADD.FTZ R192, R184, R231 ;  /* 0x000000e7b8c07221 */ /* 0x001fe20000010000 */
[----:B-1----:R-:W-:-:S07]  /*1690*/  IADD3 R196, R8, 0x80, RZ ;  /* 0x0000008008c47810 */ /* 0x002fce0007ffe0ff */
.L_x_15873:
[----:B------:R-:W-:Y:S05]  /*16a0*/  BSYNC B0 ;  /* 0x0000000000007941 */ /* 0x000fea0003800000 */
.L_x_15872:
        /* <DEDUP_REMOVED lines=8> */
[----:B------:R-:W4:Y:S01]  /*1730*/  LDC.U8 R186, c[0x0][0x2a0] ;  /* 0x0000a800ffba7b82 */ /* 0x000f220000000000 */
[----:B------:R-:W3:Y:S07]  /*1740*/  LDL R230, [R1+0x16c] ;  /* 0x00016c0001e67983 */ /* 0x000eee0000100800 */
        /* <DEDUP_REMOVED lines=10> */
[----:B----4-:R-:W-:-:S04]  /*17f0*/  ISETP.NE.AND P1, PT, R186, RZ, PT ;  /* 0x000000ffba00720c */ /* 0x010fc80003f25270 */
[----:B------:R-:W4:Y:S04]  /*1800*/  LDG.E.128 R184, desc[UR4][R184.64] ;  /* 0x00000004b8b87981 */ /* 0x000f28000c1e1d00 */
[----:B------:R-:W0:Y:S01]  /*1810*/  LDL R215, [R1+0x164] ;  /* 0x0001640001d77983 */ /* 0x000e220000100800 */
[----:B-----5:R-:W-:Y:S02]  /*1820*/  FSEL R201, R194, RZ, !P1 ;  /* 0x000000ffc2c97208 */ /* 0x020fe40004800000 */
[----:B------:R-:W-:Y:S01]  /*1830*/  IADD3 R196, R196, 0x80, RZ ;  /* 0x00000080c4c47810 */ /* 0x000fe20007ffe0ff */
[----:B--2---:R-:W-:-:S05]  /*1840*/  FMUL.FTZ R248, R248, R188 ;  /* 0x000000bcf8f87220 */ /* 0x004fca0000410000 */
[----:B------:R1:W-:Y:S01]  /*1850*/  STL [R1+0x48], R248 ;  /* 0x000048f801007387 */ /* 0x0003e20000100800 */
[----:B0-----:R-:W-:Y:S01]  /*1860*/  FMUL.FTZ R215, R215, R189 ;  /* 0x000000bdd7d77220 */ /* 0x001fe20000410000 */
[----:B----4-:R-:W-:-:S04]  /*1870*/  FADD.FTZ R184, -R201, R184 ;  /* 0x000000b8c9b87221 */ /* 0x010fc80000010100 */
[----:B------:R2:W-:Y:S01]  /*1880*/  STL [R1+0x10], R215 ;  /* 0x000010d701007387 */ /* 0x0005e20000100800 */
[----:B------:R-:W-:Y:S01]  /*1890*/  FADD.FTZ R185, -R201, R185 ;  /* 0x000000b9c9b97221 */ /* 0x000fe20000010100 */
[----:B------:R-:W-:Y:S01]  /*18a0*/  FMUL.FTZ R219, R7, R184 ;  /* 0x000000b807db7220 */ /* 0x000fe20000410000 */
[----:B------:R-:W-:Y:S01]  /*18b0*/  FADD.FTZ R186, -R201, R186 ;  /* 0x000000bac9ba7221 */ /* 0x000fe20000010100 */
[----:B------:R-:W-:Y:S01]  /*18c0*/  FADD.FTZ R184, R192, R248 ;  /* 0x000000f8c0b87221 */ /* 0x000fe20000010000 */
[----:B------:R-:W-:Y:S01]  /*18d0*/  FMUL.FTZ R213, R7, R185 ;  /* 0x000000b907d57220 */ /* 0x000fe20000410000 */
[----:B------:R-:W-:Y:S01]  /*18e0*/  FFMA.FTZ R19, R219, R248, R19 ;  /* 0x000000f8db137223 */ /* 0x000fe20000010013 */
[----:B------:R-:W-:Y:S01]  /*18f0*/  FADD.FTZ R187, -R201, R187 ;  /* 0x000000bbc9bb7221 */ /* 0x000fe20000010100 */
[----:B------:R-:W-:Y:S01]  /*1900*/  FMUL.FTZ R201, R7, R186 ;  /* 0x000000ba07c97220 */ /* 0x000fe20000410000 */
[----:B---3--:R-:W-:Y:S01]  /*1910*/  FMUL.FTZ R249, R249, R190 ;  /* 0x000000bef9f97220 */ /* 0x008fe20000410000 */
        /* <DEDUP_REMOVED lines=16> */
.L_x_15875:
[----:B------:R-:W-:Y:S05]  /*1a20*/  BSYNC B0 ;  /* 0x0000000000007941 */ /* 0x000fea0003800000 */
.L_x_15874:
        /* <DEDUP_REMOVED lines=30> */
[C---:B------:R-:W-:Y:S01]  /*1c10*/  FADD.FTZ R185, -R200.reuse, R185 ;  /* 0x000000b9c8b97221 */ /* 0x040fe20000010100 */
[C---:B------:R-:W-:Y:S01]  /*1c20*/  FMUL.FTZ R218, R7.reuse, R184 ;  /* 0x000000b807da7220 */ /* 0x040fe20000410000 */
[----:B------:R-:W-:Y:S01]  /*1c30*/  FADD.FTZ R186, -R200, R186 ;  /* 0x000000bac8ba7221 */ /* 0x000fe20000010100 */
[----:B------:R-:W-:Y:S01]  /*1c40*/  FADD.FTZ R184, R192, R246 ;  /* 0x000000f6c0b87221 */ /* 0x000fe20000010000 */
[C---:B------:R-:W-:Y:S01]  /*1c50*/  FMUL.FTZ R212, R7.reuse, R185 ;  /* 0x000000b907d47220 */ /* 0x040fe20000410000 */
        /* <DEDUP_REMOVED lines=20> */
.L_x_15877:
[----:B------:R-:W-:Y:S05]  /*1da0*/  BSYNC B0 ;  /* 0x0000000000007941 */ /* 0x000fea0003800000 */
.L_x_15876:
        /* <DEDUP_REMOVED lines=55> */
.L_x_15879:
[----:B------:R-:W-:Y:S05]  /*2120*/  BSYNC B0 ;  /* 0x0000000000007941 */ /* 0x000fea0003800000 */
.L_x_15878:
        /* <DEDUP_REMOVED lines=55> */
.L_x_15881:
[----:B------:R-:W-:Y:S05]  /*24a0*/  BSYNC B0 ;  /* 0x0000000000007941 */ /* 0x000fea0003800000 */
.L_x_15880:
[----:B------:R-:W1:Y:S01]  /*24b0*/  LDC.U8 R214, c[0x0][0x2a0] ;  /* 0x0000a800ffd67b82 */ /* 0x000e620000000000 */
[----:B------:R-:W-:Y:S01]  /*24c0*/  LOP3.LUT P1, RZ, R5, 0x10, RZ, 0xc0, !PT ;  /* 0x0000001005ff7812 */ /* 0x000fe2000782c0ff */
[----:B------:R-:W-:-:S12]  /*24d0*/  BSSY B0, `(.L_x_15882) ;  /* 0x0000035000007945 */ /* 0x000fd80003800000 */
[----:B------:R-:W-:Y:S05]  /*24e0*/  @!P1 BRA `(.L_x_15883) ;  /* 0x0000000000cc9947 */ /* 0x000fea0003800000 */
[----:B------:R-:W-:Y:S01]  /*24f0*/  ISETP.NE.U32.AND P1, PT, RZ, UR8, PT ;  /* 0x00000008ff007c0c */ /* 0x000fe2000bf25070 */
[----:B------:R-:W2:Y:S01]  /*2500*/  LDC.64 R188, c[0x0][0x2b8] ;  /* 0x0000ae00ffbc7b82 */ /* 0x000ea20000000a00 */
[----:B------:R-:W3:Y:S02]  /*2510*/  LDL R240, [R1+0xe0] ;  /* 0x0000e00001f07983 */ /* 0x000ee40000100800 */
[----:B------:R-:W-:Y:S02]  /*2520*/  ISETP.NE.AND.EX P1, PT, RZ, UR9, PT, P1 ;  /* 0x00000009ff007c0c */ /* 0x000fe4000bf25310 */
[----:B------:R-:W4:Y:S04]  /*2530*/  LDL R226, [R1+0xe4] ;  /* 0x0000e40001e27983 */ /* 0x000f280000100800 */
[----:B------:R-:W4:Y:S04]  /*2540*/  LDL R241, [R1+0xe8] ;  /* 0x0000e80001f17983 */ /* 0x000f280000100800 */
[----:B------:R-:W4:Y:S03]  /*2550*/  LDL R215, [R1+0xec] ;  /* 0x0000ec0001d77983 */ /* 0x000f260000100800 */
[----:B------:R-:W-:-:S04]  /*2560*/  @P1 LEA R184, P2, R196, UR8, 0x4 ;  /* 0x00000008c4b81c11 */ /* 0x000fc8000f8420ff */
[----:B------:R-:W-:-:S05]  /*2570*/  @P1 LEA.HI.X R185, R196, UR9, RZ, 0x4, P2 ;  /* 0x00000009c4b91c11 */ /* 0x000fca00090f24ff */
[----:B------:R0:W5:Y:S01]  /*2580*/  @P1 LDG.E.128 R160, desc[UR4][R184.64] ;  /* 0x00000004b8a01981 */ /* 0x000162000c1e1d00 */
[C---:B------:R-:W-:Y:S01]  /*2590*/  LEA R208, P1, R196.reuse, UR12, 0x2 ;  /* 0x0000000cc4d07c11 */ /* 0x040fe2000f8210ff */
[----:B--2---:R-:W-:-:S03]  /*25a0*/  IMAD.WIDE.U32 R188, R196, 0x10, R188 ;  /* 0x00000010c4bc7825 */ /* 0x004fc600078e00bc */
[----:B------:R-:W-:-:S03]  /*25b0*/  LEA.HI.X R209, R196, UR13, RZ, 0x2, P1 ;  /* 0x0000000dc4d17c11 */ /* 0x000fc600088f14ff */
[----:B------:R-:W3:Y:S01]  /*25c0*/  LDG.E.128 R188, desc[UR4][R188.64] ;  /* 0x00000004bcbc7981 */ /* 0x000ee2000c1e1d00 */
[----:B0-----:R-:W-:-:S03]  /*25d0*/  LEA R184, P1, R196, UR10, 0x4 ;  /* 0x0000000ac4b87c11 */ /* 0x001fc6000f8220ff */
[----:B------:R0:W5:Y:S01]  /*25e0*/  LDG.E R15, desc[UR4][R208.64] ;  /* 0x00000004d00f7981 */ /* 0x000162000c1e1900 */
[----:B------:R-:W-:Y:S02]  /*25f0*/  LEA.HI.X R185, R196, UR11, RZ, 0x4, P1 ;  /* 0x0000000bc4b97c11 */ /* 0x000fe400088f24ff */
[----:B-1----:R-:W-:-:S04]  /*2600*/  ISETP.NE.AND P1, PT, R214, RZ, PT ;  /* 0x000000ffd600720c */ /* 0x002fc80003f25270 */
[----:B------:R-:W2:Y:S01]  /*2610*/  LDG.E.128 R184, desc[UR4][R184.64] ;  /* 0x00000004b8b87981 */ /* 0x000ea2000c1e1d00 */
[----:B-----5:R-:W-:Y:S02]  /*2620*/  FSEL R197, R194, RZ, !P1 ;  /* 0x000000ffc2c57208 */ /* 0x020fe40004800000 */
[----:B------:R-:W-:Y:S01]  /*2630*/  IADD3 R196, R196, 0x80, RZ ;  /* 0x00000080c4c47810 */ /* 0x000fe20007ffe0ff */
[----:B---3--:R-:W-:Y:S01]  /*2640*/  FMUL.FTZ R240, R240, R188 ;  /* 0x000000bcf0f07220 */ /* 0x008fe20000410000 */
[----:B----4-:R-:W-:Y:S01]  /*2650*/  FMUL.FTZ R226, R226, R189 ;  /* 0x000000bde2e27220 */ /* 0x010fe20000410000 */
[C---:B--2---:R-:W-:Y:S01]  /*2660*/  FADD.FTZ R184, -R197.reuse, R184 ;  /* 0x000000b8c5b87221 */ /* 0x044fe20000010100 */
[----:B------:R-:W-:-:S03]  /*2670*/  FADD.FTZ R185, -R197, R185 ;  /* 0x000000b9c5b97221 */ /* 0x000fc60000010100 */
[----:B0-----:R-:W-:Y:S01]  /*2680*/  FMUL.FTZ R209, R7, R184 ;  /* 0x000000b807d17220 */ /* 0x001fe20000410000 */
[----:B------:R-:W-:Y:S01]  /*2690*/  FADD.FTZ R186, -R197, R186 ;  /* 0x000000bac5ba7221 */ /* 0x000fe20000010100 */
        /* <DEDUP_REMOVED lines=8> */
[----:B------:R0:W-:Y:S02]  /*2720*/  STL [R1+0x38], R240 ;  /* 0x000038f001007387 */ /* 0x0001e40000100800 */
[----:B------:R-:W-:Y:S01]  /*2730*/  FADD.FTZ R184, R184, R241 ;  /* 0x000000f1b8b87221 */ /* 0x000fe20000010000 */
[----:B------:R-:W-:Y:S01]  /*2740*/  FFMA.FTZ R19, R197, R241, R19 ;  /* 0x000000f1c5137223 */ /* 0x000fe20000010013 */
[----:B------:R1:W-:Y:S01]  /*2750*/  STL [R1], R226 ;  /* 0x000000e201007387 */ /* 0x0003e20000100800 */
[----:B------:R-:W-:Y:S01]  /*2760*/  FADD.FTZ R72, R72, R188 ;  /* 0x000000bc48487221 */ /* 0x000fe20000010000 */
[----:B------:R-:W-:Y:S01]  /*2770*/  FFMA.FTZ R36, R188, R209, R36 ;  /* 0x000000d1bc247223 */ /* 0x000fe20000010024 */
[----:B0-----:R-:W-:Y:S01]  /*2780*/  FMUL.FTZ R240, R7, R187 ;  /* 0x000000bb07f07220 */ /* 0x001fe20000410000 */
[----:B-1----:R-:W-:Y:S01]  /*2790*/  FMUL.FTZ R226, R215, R191 ;  /* 0x000000bfd7e27220 */ /* 0x002fe20000410000 */
        /* <DEDUP_REMOVED lines=8> */
.L_x_15883:
[----:B------:R-:W-:Y:S05]  /*2820*/  BSYNC B0 ;  /* 0x0000000000007941 */ /* 0x000fea0003800000 */
.L_x_15882:
        /* <DEDUP_REMOVED lines=53> */
.L_x_15885:
[----:B------:R-:W-:Y:S05]  /*2b80*/  BSYNC B0 ;  /* 0x0000000000007941 */ /* 0x000fea0003800000 */
.L_x_15884:
        /* <DEDUP_REMOVED lines=53> */
.L_x_15887:
[----:B------:R-:W-:Y:S05]  /*2ee0*/  BSYNC B0 ;  /* 0x0000000000007941 */ /* 0x000fea0003800000 */
.L_x_15886:
        /* <DEDUP_REMOVED lines=13> */
[C---:B--2---:R-:W-:Y:S01]  /*2fc0*/  IMAD.WIDE.U32 R184, R196.reuse, 0x10, R184 ;  /* 0x00000010c4b87825 */ /* 0x044fe200078e00b8 */
[----:B0-----:R-:W-:-:S04]  /*2fd0*/  LEA R2, P1, R196, UR12, 0x2 ;  /* 0x0000000cc4027c11 */ /* 0x001fc8000f8210ff */
[C---:B------:R-:W-:Y:S02]  /*2fe0*/  LEA.HI.X R3, R196.reuse, UR13, RZ, 0x2, P1 ;  /* 0x0000000dc4037c11 */ /* 0x040fe400088f14ff */
[----:B------:R-:W-:-:S04]  /*2ff0*/  LEA R186, P1, R196, UR10, 0x4 ;  /* 0x0000000ac4ba7c11 */ /* 0x000fc8000f8220ff */
[----:B------:R-:W-:Y:S01]  /*3000*/  LEA.HI.X R187, R196, UR11, RZ, 0x4, P1 ;  /* 0x0000000bc4bb7c11 */ /* 0x000fe200088f24ff */
[----:B------:R0:W5:Y:S01]  /*3010*/  LDG.E R3, desc[UR4][R2.64] ;  /* 0x0000000402037981 */ /* 0x000162000c1e1900 */
[----:B-1----:R-:W-:-:S03]  /*3020*/  ISETP.NE.AND P1, PT, R214, RZ, PT ;  /* 0x000000ffd600720c */ /* 0x002fc60003f25270 */
[----:B------:R-:W0:Y:S01]  /*3030*/  LDG.E.128 R188, desc[UR4][R186.64] ;  /* 0x00000004babc7981 */ /* 0x000e22000c1e1d00 */
[----:B-----5:R-:W-:-:S03]  /*3040*/  FSEL R202, R194, RZ, !P1 ;  /* 0x000000ffc2ca7208 */ /* 0x020fc60004800000 */
[----:B------:R-:W3:Y:S01]  /*3050*/  LDG.E.128 R184, desc[UR4][R184.64] ;  /* 0x00000004b8b87981 */ /* 0x000ee2000c1e1d00 */
[----:B------:R-:W-:Y:S01]  /*3060*/  IADD3 R196, R196, 0x80, RZ ;  /* 0x00000080c4c47810 */ /* 0x000fe20007ffe0ff */
[C---:B0-----:R-:W-:Y:S01]  /*3070*/  FADD.FTZ R2, -R202.reuse, R188 ;  /* 0x000000bcca027221 */ /* 0x041fe20000010100 */
[----:B------:R-:W-:-:S03]  /*3080*/  FADD.FTZ R189, -R202, R189 ;  /* 0x000000bdcabd7221 */ /* 0x000fc60000010100 */
[----:B------:R-:W-:Y:S01]  /*3090*/  FMUL.FTZ R203, R7, R2 ;  /* 0x0000000207cb7220 */ /* 0x000fe20000410000 */
[C---:B------:R-:W-:Y:S01]  /*30a0*/  FADD.FTZ R190, -R202.reuse, R190 ;  /* 0x000000becabe7221 */ /* 0x040fe20000010100 */
[----:B------:R-:W-:Y:S01]  /*30b0*/  FADD.FTZ R191, -R202, R191 ;  /* 0x000000bfcabf7221 */ /* 0x000fe20000010100 */
[----:B---3--:R-:W-:Y:S01]  /*30c0*/  FMUL.FTZ R223, R223, R184 ;  /* 0x000000b8dfdf7220 */ /* 0x008fe20000410000 */
[----:B------:R-:W-:Y:S01]  /*30d0*/  FADD.FTZ R84, R84, R184 ;  /* 0x000000b854547221 */ /* 0x000fe20000010000 */
[----:B------:R-:W-:Y:S01]  /*30e0*/  FFMA.FTZ R48, R184, R203, R48 ;  /* 0x000000cbb8307223 */ /* 0x000fe20000010030 */
[----:B------:R-:W-:Y:S01]  /*30f0*/  FMUL.FTZ R202, R7, R189 ;  /* 0x000000bd07ca7220 */ /* 0x000fe20000410000 */
[----:B----4-:R-:W-:Y:S01]  /*3100*/  FMUL.FTZ R250, R235, R185 ;  /* 0x000000b9ebfa7220 */ /* 0x010fe20000410000 */
[----:B------:R-:W-:Y:S01]  /*3110*/  FADD.FTZ R184, R192, R223 ;  /* 0x000000dfc0b87221 */ /* 0x000fe20000010000 */
[----:B------:R-:W-:Y:S01]  /*3120*/  FFMA.FTZ R19, R203, R223, R19 ;  /* 0x000000dfcb137223 */ /* 0x000fe20000010013 */
        /* <DEDUP_REMOVED lines=16> */
[----:B------:R-:W-:-:S07]  /*3230*/  FFMA.FTZ R19, R234, R223, R19 ;  /* 0x000000dfea137223 */ /* 0x000fce0000010013 */
.L_x_15889:
[----:B------:R-:W-:Y:S05]  /*3240*/  BSYNC B0 ;  /* 0x0000000000007941 */ /* 0x000fea0003800000 */
.L_x_15888:
[----:B------:R-:W-:Y:S01]  /*3250*/  LOP3.LUT P1, RZ, R5, 0x400, RZ, 0xc0, !PT ;  /* 0x0000040005ff7812 */ /* 0x000fe2000782c0ff */
[----:B------:R-:W-:-:S12]  /*3260*/  BSSY B0, `(.L_x_15890) ;  /* 0x0000037000007945 */ /* 0x000fd80003800000 */
[----:B------:R-:W-:Y:S05]  /*3270*/  @!P1 BRA `(.L_x_15891) ;  /* 0x0000000000d49947 */ /* 0x000fea0003800000 */
[----:B------:R-:W-:Y:S01]  /*3280*/  ISETP.NE.U32.AND P1, PT, RZ, UR8, PT ;  /* 0x00000008ff007c0c */ /* 0x000fe2000bf25070 */
[----:B------:R-:W2:Y:S01]  /*3290*/  LDC.64 R188, c[0x0][0x2b8] ;  /* 0x0000ae00ffbc7b82 */ /* 0x000ea20000000a00 */
[----:B------:R-:W3:Y:S02]  /*32a0*/  LDL R233, [R1+0x68] ;  /* 0x0000680001e97983 */ /* 0x000ee40000100800 */
[----:B------:R-:W-:Y:S02]  /*32b0*/  ISETP.NE.AND.EX P1, PT, RZ, UR9, PT, P1 ;  /* 0x00000009ff007c0c */ /* 0x000fe4000bf25310 */
[----:B------:R-:W4:Y:S11]  /*32c0*/  LDL R222, [R1+0x6c] ;  /* 0x00006c0001de7983 */ /* 0x000f360000100800 */
[----:B------:R-:W-:-:S04]  /*32d0*/  @P1 LEA R184, P2, R196, UR8, 0x4 ;  /* 0x00000008c4b81c11 */ /* 0x000fc8000f8420ff */
[----:B------:R-:W-:-:S05]  /*32e0*/  @P1 LEA.HI.X R185, R196, UR9, RZ, 0x4, P2 ;  /* 0x00000009c4b91c11 */ /* 0x000fca00090f24ff */
[----:B------:R0:W5:Y:S01]  /*32f0*/  @P1 LDG.E.128 R176, desc[UR4][R184.64] ;  /* 0x00000004b8b01981 */ /* 0x000162000c1e1d00 */
[----:B-1----:R-:W-:-:S04]  /*3300*/  ISETP.NE.AND P1, PT, R214, RZ, PT ;  /* 0x000000ffd600720c */ /* 0x002fc80003f25270 */
[----:B-----5:R-:W-:Y:S02]  /*3310*/  FSEL R194, R194, RZ, !P1 ;  /* 0x000000ffc2c27208 */ /* 0x020fe40004800000 */
[----:B------:R-:W-:-:S04]  /*3320*/  LEA R214, P1, R196, UR12, 0x2 ;  /* 0x0000000cc4d67c11 */ /* 0x000fc8000f8210ff */
[C---:B------:R-:W-:Y:S02]  /*3330*/  LEA.HI.X R215, R196.reuse, UR13, RZ, 0x2, P1 ;  /* 0x0000000dc4d77c11 */ /* 0x040fe400088f14ff */
[C---:B0-----:R-:W-:Y:S01]  /*3340*/  LEA R184, P1, R196.reuse, UR10, 0x4 ;  /* 0x0000000ac4b87c11 */ /* 0x041fe2000f8220ff */
[C---:B--2---:R-:W-:Y:S02]  /*3350*/  IMAD.WIDE.U32 R188, R196.reuse, 0x10, R188 ;  /* 0x00000010c4bc7825 */ /* 0x044fe400078e00bc */
[----:B------:R0:W5:Y:S01]  /*3360*/  LDG.E R18, desc[UR4][R214.64] ;  /* 0x00000004d6127981 */ /* 0x000162000c1e1900 */
[----:B------:R-:W-:-:S03]  /*3370*/  LEA.HI.X R185, R196, UR11, RZ, 0x4, P1 ;  /* 0x0000000bc4b97c11 */ /* 0x000fc600088f24ff */
[----:B------:R-:W2:Y:S04]  /*3380*/  LDL R196, [R1+0x60] ;  /* 0x0000600001c47983 */ /* 0x000ea80000100800 */
[----:B------:R-:W3:Y:S04]  /*3390*/  LDG.E.128 R184, desc[UR4][R184.64] ;  /* 0x00000004b8b87981 */ /* 0x000ee8000c1e1d00 */
[----:B------:R-:W2:Y:S04]  /*33a0*/  LDG.E.128 R188, desc[UR4][R188.64] ;  /* 0x00000004bcbc7981 */ /* 0x000ea8000c1e1d00 */
[----:B------:R-:W4:Y:S01]  /*33b0*/  LDL R214, [R1+0x64] ;  /* 0x0000640001d67983 */ /* 0x000f220000100800 */
[C---:B---3--:R-:W-:Y:S01]  /*33c0*/  FADD.FTZ R184, -R194.reuse, R184 ;  /* 0x000000b8c2b87221 */ /* 0x048fe20000010100 */
[C---:B------:R-:W-:Y:S01]  /*33d0*/  FADD.FTZ R185, -R194.reuse, R185 ;  /* 0x000000b9c2b97221 */ /* 0x040fe20000010100 */
[C---:B------:R-:W-:Y:S01]  /*33e0*/  FADD.FTZ R186, -R194.reuse, R186 ;  /* 0x000000bac2ba7221 */ /* 0x040fe20000010100 */
[----:B------:R-:W-:Y:S01]  /*33f0*/  FADD.FTZ R187, -R194, R187 ;  /* 0x000000bbc2bb7221 */ /* 0x000fe20000010100 */
[C---:B------:R-:W-:Y:S01]  /*3400*/  FMUL.FTZ R232, R7.reuse, R184 ;  /* 0x000000b807e87220 */ /* 0x040fe20000410000 */
[C---:B0-----:R-:W-:Y:S01]  /*3410*/  FMUL.FTZ R215, R7.reuse, R185 ;  /* 0x000000b907d77220 */ /* 0x041fe20000410000 */
[----:B--2---:R-:W-:Y:S01]  /*3420*/  FMUL.FTZ R194, R196, R188 ;  /* 0x000000bcc4c27220 */ /* 0x004fe20000410000 */
[----:B------:R-:W-:Y:S01]  /*3430*/  FMUL.FTZ R196, R7, R186 ;  /* 0x000000ba07c47220 */ /* 0x000fe20000410000 */
[----:B----4-:R-:W-:Y:S01]  /*3440*/  FMUL.FTZ R214, R214, R189 ;  /* 0x000000bdd6d67220 */ /* 0x010fe20000410000 */
[----:B------:R0:W-:Y:S04]  /*3450*/  STL [R1+0x50], R232 ;  /* 0x000050e801007387 */ /* 0x0001e80000100800 */
[----:B------:R2:W-:Y:S04]  /*3460*/  STL [R1+0x4c], R215 ;  /* 0x00004cd701007387 */ /* 0x0005e80000100800 */
[----:B------:R2:W-:Y:S04]  /*3470*/  STL [R1+0x28], R194 ;  /* 0x000028c201007387 */ /* 0x0005e80000100800 */
[----:B------:R2:W-:Y:S04]  /*3480*/  STL [R1+0x24], R196 ;  /* 0x000024c401007387 */ /* 0x0005e80000100800 */
[----:B------:R2:W-:Y:S01]  /*3490*/  STL [R1+0x14], R214 ;  /* 0x000014d601007387 */ /* 0x0005e20000100800 */
[----:B------:R-:W-:Y:S01]  /*34a0*/  FADD.FTZ R184, R192, R194 ;  /* 0x000000c2c0b87221 */ /* 0x000fe20000010000 */
[----:B------:R-:W-:Y:S01]  /*34b0*/  FFMA.FTZ R19, R232, R194, R19 ;  /* 0x000000c2e8137223 */ /* 0x000fe20000010013 */
[----:B------:R-:W-:-:S02]  /*34c0*/  FMUL.FTZ R233, R233, R190 ;  /* 0x000000bee9e97220 */ /* 0x000fc40000410000 */
[----:B------:R-:W-:Y:S01]  /*34d0*/  FADD.FTZ R184, R184, R214 ;  /* 0x000000d6b8b87221 */ /* 0x000fe20000010000 */
[----:B------:R-:W-:Y:S01]  /*34e0*/  FFMA.FTZ R19, R215, R214, R19 ;  /* 0x000000d6d7137223 */ /* 0x000fe20000010013 */
[----:B------:R-:W-:Y:S01]  /*34f0*/  FFMA.FTZ R52, R188, R232, R52 ;  /* 0x000000e8bc347223 */ /* 0x000fe20000010034 */
[----:B0-----:R-:W-:Y:S01]  /*3500*/  FMUL.FTZ R232, R7, R187 ;  /* 0x000000bb07e87220 */ /* 0x001fe20000410000 */
        /* <DEDUP_REMOVED lines=12> */
.L_x_15891:
[----:B------:R-:W-:Y:S05]  /*35d0*/  BSYNC B0 ;  /* 0x0000000000007941 */ /* 0x000fea0003800000 */
.L_x_15890:
[----:B------:R-:W2:Y:S01]  /*35e0*/  LDL.LU R185, [R1+0x54] ;  /* 0x0000540001b97983 */ /* 0x000ea20000300800 */
[----:B------:R-:W-:Y:S01]  /*35f0*/  LOP3.LUT R5, R5, 0xfffffffe, RZ, 0xc0, !PT ;  /* 0xfffffffe05057812 */ /* 0x000fe200078ec0ff */
[----:B------:R-:W-:Y:S01]  /*3600*/  UMOV UR6, 0xffffffff ;  /* 0xffffffff00067882 */ /* 0x000fe20000000000 */
[----:B------:R-:W3:Y:S02]  /*3610*/  S2R R184, SR_TID.X ;  /* 0x0000000000b87919 */ /* 0x000ee40000002100 */
[----:B---3-5:R-:W-:-:S04]  /*3620*/  SHF.R.U32.HI R194, RZ, 0x5, R184 ;  /* 0x00000005ffc27819 */ /* 0x028fc800000116b8 */
[----:B------:R-:W-:Y:S02]  /*3630*/  LOP3.LUT R186, R194, 0x7fffffc, RZ, 0xc0, !PT ;  /* 0x07fffffcc2ba7812 */ /* 0x000fe400078ec0ff */
[----:B--2---:R-:W-:-:S13]  /*3640*/  LOP3.LUT P1, RZ, R185, 0xff, RZ, 0xc0, !PT ;  /* 0x000000ffb9ff7812 */ /* 0x004fda000782c0ff */
[----:B------:R-:W-:Y:S02]  /*3650*/  @P1 LOP3.LUT R5, R5, 0x1, RZ, 0xfc, !PT ;  /* 0x0000000105051812 */ /* 0x000fe400078efcff */
[----:B------:R-:W-:Y:S02]  /*3660*/  @!P1 IADD3 R186, R186, 0x4, RZ ;  /* 0x00000004baba9810 */ /* 0x000fe40007ffe0ff */
        /* <DEDUP_REMOVED lines=20> */
.L_x_15942:
[----:B------:R-:W4:Y:S01]  /*37b0*/  S2R R188, SR_CgaCtaId ;  /* 0x0000000000bc7919 */ /* 0x000f220000008800 */
[----:B--2---:R-:W-:Y:S01]  /*37c0*/  FADD.FTZ R185, R19, R185 ;  /* 0x000000b913b97221 */ /* 0x004fe20000010000 */
[----:B------:R-:W-:Y:S01]  /*37d0*/  @!P1 LOP3.LUT R187, R194, 0x3, RZ, 0xc0, !PT ;  /* 0x00000003c2bb9812 */ /* 0x000fe200078ec0ff */
[----:B------:R-:W-:Y:S01]  /*37e0*/  FADD.FTZ R184, R189, R191 ;  /* 0x000000bfbdb87221 */ /* 0x000fe20000010000 */
[----:B---3--:R-:W-:Y:S01]  /*37f0*/  MOV R19, 0x400 ;  /* 0x0000040000137802 */ /* 0x008fe20000000f00 */
[----:B------:R-:W-:Y:S05]  /*3800*/  WARPSYNC.ALL ;  /* 0x0000000000007948 */ /* 0x000fea0003800000 */
[----:B------:R-:W-:Y:S01]  /*3810*/  @!P1 IADD3 R187, R186, R187, RZ ;  /* 0x000000bbbabb9210 */ /* 0x000fe20007ffe0ff */
[----:B-1----:R-:W1:Y:S01]  /*3820*/  LDC.U8 R214, c[0x0][0x2a0] ;  /* 0x0000a800ffd67b82 */ /* 0x002e620000000000 */
[----:B------:R-:W-:Y:S01]  /*3830*/  LOP3.LUT P2, RZ, R5, 0x80, RZ, 0xc0, !PT ;  /* 0x0000008005ff7812 */ /* 0x000fe2000784c0ff */
[----:B------:R-:W-:Y:S01]  /*3840*/  BSSY B0, `(.L_x_15893) ;  /* 0x0000060000007945 */ /* 0x000fe20003800000 */
[----:B----4-:R-:W-:-:S04]  /*3850*/  LEA R19, R188, R19, 0x18 ;  /* 0x00000013bc137211 */ /* 0x010fc800078ec0ff */
        /* <DEDUP_REMOVED lines=20> */
[----:B------:R-:W4:Y:S01]  /*39a0*/  LDL R192, [R1+0x18] ;  /* 0x0000180001c07983 */ /* 0x000f220000100800 */
[----:B------:R-:W-:-:S02]  /*39b0*/  ISETP.NE.AND P1, PT, R214, RZ, PT ;  /* 0x000000ffd600720c */ /* 0x000fc40003f25270 */
[----:B------:R-:W-:Y:S02]  /*39c0*/  ISETP.NE.U32.AND P4, PT, RZ, UR8, PT ;  /* 0x00000008ff007c0c */ /* 0x000fe4000bf85070 */
[----:B------:R-:W-:Y:S01]  /*39d0*/  FSEL R185, R19, RZ, !P1 ;  /* 0x000000ff13b97208 */ /* 0x000fe20004800000 */
[----:B-1----:R-:W-:-:S05]  /*39e0*/  IMAD.WIDE.U32 R186, R8, 0x10, R186 ;  /* 0x0000001008ba7825 */ /* 0x002fca00078e00ba */
[----:B------:R1:W5:Y:S01]  /*39f0*/  LDG.E.128 R188, desc[UR4][R186.64] ;  /* 0x00000004babc7981 */ /* 0x000362000c1e1d00 */
[----:B------:R-:W-:Y:S02]  /*3a00*/  ISETP.NE.AND.EX P4, PT, RZ, UR9, PT, P4 ;  /* 0x00000009ff007c0c */ /* 0x000fe4000bf85340 */
[----:B------:R-:W-:Y:S02]  /*3a10*/  ISETP.NE.U32.AND P5, PT, RZ, UR16, PT ;  /* 0x00000010ff007c0c */ /* 0x000fe4000bfa5070 */
[C---:B------:R-:W-:Y:S02]  /*3a20*/  LOP3.LUT P3, RZ, R9.reuse, 0xff, RZ, 0xc0, !PT ;  /* 0x000000ff09ff7812 */ /* 0x040fe4000786c0ff */
[----:B------:R-:W-:Y:S02]  /*3a30*/  ISETP.NE.AND.EX P5, PT, RZ, UR17, PT, P5 ;  /* 0x00000011ff007c0c */ /* 0x000fe4000bfa5350 */
[----:B------:R-:W-:Y:S01]  /*3a40*/  LOP3.LUT P2, RZ, R9, 0xff00, RZ, 0xc0, !PT ;  /* 0x0000ff0009ff7812 */ /* 0x000fe2000784c0ff */
[----:B-1----:R-:W-:-:S04]  /*3a50*/  FFMA.FTZ R186, R0, R184, R185 ;  /* 0x000000b800ba7223 */ /* 0x002fc800000100b9 */
[----:B------:R-:W-:-:S04]  /*3a60*/  FADD.FTZ R186, R10, -R186 ;  /* 0x800000ba0aba7221 */ /* 0x000fc80000010000 */
[----:B------:R-:W-:-:S04]  /*3a70*/  FMUL.FTZ R186, R7, R186 ;  /* 0x000000ba07ba7220 */ /* 0x000fc80000410000 */
[----:B------:R-:W-:-:S05]  /*3a80*/  @P4 FADD.FTZ R186, R132, R186 ;  /* 0x000000ba84ba4221 */ /* 0x000fca0000010000 */
[C---:B------:R-:W-:Y:S01]  /*3a90*/  SEL R180, R186.reuse, R180, P5 ;  /* 0x000000b4bab47207 */ /* 0x040fe20002800000 */
[----:B------:R-:W-:-:S04]  /*3aa0*/  FMUL.FTZ R186, R186, R6 ;  /* 0x00000006baba7220 */ /* 0x000fc80000410000 */
[----:B------:R-:W-:-:S04]  /*3ab0*/  FMUL.FTZ R196, R186, UR15 ;  /* 0x0000000fbac47c20 */ /* 0x000fc80008410000 */
[----:B-----5:R-:W-:Y:S02]  /*3ac0*/  FMUL.FTZ R186, R196, R188 ;  /* 0x000000bcc4ba7220 */ /* 0x020fe40000410000 */
[----:B------:R-:W5:Y:S03]  /*3ad0*/  LDL R188, [R1+0x180] ;  /* 0x0001800001bc7983 */ /* 0x000f660000100800 */
[----:B------:R-:W-:-:S05]  /*3ae0*/  FSEL R186, R186, RZ, P3 ;  /* 0x000000ffbaba7208 */ /* 0x000fca0001800000 */
[----:B------:R-:W-:Y:S01]  /*3af0*/  FADD.FTZ R92, R92, R186 ;  /* 0x000000ba5c5c7221 */ /* 0x000fe20000010000 */
[----:B------:R-:W-:-:S04]  /*3b00*/  FFMA.FTZ R186, R221, R184, R185 ;  /* 0x000000b8ddba7223 */ /* 0x000fc800000100b9 */
[----:B--2---:R-:W-:-:S04]  /*3b10*/  FADD.FTZ R186, R194, -R186 ;  /* 0x800000bac2ba7221 */ /* 0x004fc80000010000 */
[----:B------:R-:W-:-:S04]  /*3b20*/  FMUL.FTZ R186, R7, R186 ;  /* 0x000000ba07ba7220 */ /* 0x000fc80000410000 */
[----:B------:R-:W-:-:S05]  /*3b30*/  @P4 FADD.FTZ R186, R133, R186 ;  /* 0x000000ba85ba4221 */ /* 0x000fca0000010000 */
[C---:B------:R-:W-:Y:S01]  /*3b40*/  SEL R181, R186.reuse, R181, P5 ;  /* 0x000000b5bab57207 */ /* 0x040fe20002800000 */
[----:B------:R-:W-:-:S04]  /*3b50*/  FMUL.FTZ R186, R186, R6 ;  /* 0x00000006baba7220 */ /* 0x000fc80000410000 */
[----:B------:R-:W-:-:S04]  /*3b60*/  FMUL.FTZ R194, R186, UR15 ;  /* 0x0000000fbac27c20 */ /* 0x000fc80008410000 */
[----:B------:R-:W-:Y:S02]  /*3b70*/  FMUL.FTZ R186, R189, R194 ;  /* 0x000000c2bdba7220 */ /* 0x000fe40000410000 */
[----:B------:R-:W2:Y:S03]  /*3b80*/  LDL R189, [R1+0x184] ;  /* 0x0001840001bd7983 */ /* 0x000ea60000100800 */
[----:B------:R-:W-:-:S05]  /*3b90*/  FSEL R186, R186, RZ, P2 ;  /* 0x000000ffbaba7208 */ /* 0x000fca0001000000 */
[----:B------:R-:W-:Y:S01]  /*3ba0*/  FADD.FTZ R93, R93, R186 ;  /* 0x000000ba5d5d7221 */ /* 0x000fe20000010000 */
[-CC-:B------:R-:W-:Y:S01]  /*3bb0*/  FFMA.FTZ R186, R220, R184.reuse, R185.reuse ;  /* 0x000000b8dcba7223 */ /* 0x180fe200000100b9 */
[----:B----4-:R-:W-:-:S03]  /*3bc0*/  FFMA.FTZ R185, R192, R184, R185 ;  /* 0x000000b8c0b97223 */ /* 0x010fc600000100b9 */
[----:B---3--:R-:W-:Y:S02]  /*3bd0*/  FADD.FTZ R186, R215, -R186 ;  /* 0x800000bad7ba7221 */ /* 0x008fe40000010000 */
[----:B------:R-:W3:Y:S02]  /*3be0*/  LDL R215, [R1+0x18c] ;  /* 0x00018c0001d77983 */ /* 0x000ee40000100800 */
[----:B------:R-:W-:-:S04]  /*3bf0*/  FMUL.FTZ R186, R7, R186 ;  /* 0x000000ba07ba7220 */ /* 0x000fc80000410000 */
[----:B------:R-:W-:-:S05]  /*3c00*/  @P4 FADD.FTZ R186, R134, R186 ;  /* 0x000000ba86ba4221 */ /* 0x000fca0000010000 */
[C---:B------:R-:W-:Y:S01]  /*3c10*/  SEL R182, R186.reuse, R182, P5 ;  /* 0x000000b6bab67207 */ /* 0x040fe20002800000 */
[----:B------:R-:W-:-:S04]  /*3c20*/  FMUL.FTZ R186, R186, R6 ;  /* 0x00000006baba7220 */ /* 0x000fc80000410000 */
[----:B------:R-:W-:-:S04]  /*3c30*/  FMUL.FTZ R192, R186, UR15 ;  /* 0x0000000fbac07c20 */ /* 0x000fc80008410000 */
[----:B------:R-:W-:Y:S02]  /*3c40*/  FMUL.FTZ R186, R190, R192 ;  /* 0x000000c0beba7220 */ /* 0x000fe40000410000 */
[----:B------:R-:W4:Y:S01]  /*3c50*/  LDL R190, [R1+0x188] ;  /* 0x0001880001be7983 */ /* 0x000f220000100800 */
[----:B------:R-:W-:-:S04]  /*3c60*/  FADD.FTZ R185, R231, -R185 ;  /* 0x800000b9e7b97221 */ /* 0x000fc80000010000 */
[----:B------:R-:W-:-:S04]  /*3c70*/  FMUL.FTZ R185, R7, R185 ;  /* 0x000000b907b97220 */ /* 0x000fc80000410000 */
[----:B------:R-:W-:Y:S01]  /*3c80*/  @P4 FADD.FTZ R185, R135, R185 ;  /* 0x000000b987b94221 */ /* 0x000fe20000010000 */
[----:B------:R-:W-:-:S04]  /*3c90*/  LOP3.LUT P1, RZ, R9, 0xff0000, RZ, 0xc0, !PT ;  /* 0x00ff000009ff7812 */ /* 0x000fc8000782c0ff */
[C---:B------:R-:W-:Y:S01]  /*3ca0*/  SEL R183, R185.reuse, R183, P5 ;  /* 0x000000b7b9b77207 */ /* 0x040fe20002800000 */
[----:B------:R-:W-:Y:S01]  /*3cb0*/  FMUL.FTZ R185, R185, R6 ;  /* 0x00000006b9b97220 */ /* 0x000fe20000410000 */
[----:B------:R-:W-:Y:S02]  /*3cc0*/  FSEL R186, R186, RZ, P1 ;  /* 0x000000ffbaba7208 */ /* 0x000fe40000800000 */
[----:B------:R-:W-:Y:S01]  /*3cd0*/  ISETP.NE.U32.AND P5, PT, RZ, UR16, PT ;  /* 0x00000010ff007c0c */ /* 0x000fe2000bfa5070 */
[----:B------:R-:W-:Y:S02]  /*3ce0*/  FMUL.FTZ R185, R185, UR15 ;  /* 0x0000000fb9b97c20 */ /* 0x000fe40008410000 */
[----:B------:R-:W-:Y:S01]  /*3cf0*/  FADD.FTZ R94, R94, R186 ;  /* 0x000000ba5e5e7221 */ /* 0x000fe20000010000 */
[----:B------:R-:W-:Y:S01]  /*3d00*/  ISETP.NE.AND.EX P5, PT, RZ, UR17, PT, P5 ;  /* 0x00000011ff007c0c */ /* 0x000fe2000bfa5350 */
[----:B------:R-:W-:Y:S01]  /*3d10*/  FMUL.FTZ R186, R191, R185 ;  /* 0x000000b9bfba7220 */ /* 0x000fe20000410000 */
[----:B------:R-:W-:-:S04]  /*3d20*/  LOP3.LUT P4, RZ, R9, 0xff000000, RZ, 0xc0, !PT ;  /* 0xff00000009ff7812 */ /* 0x000fc8000788c0ff */
[----:B------:R-:W-:-:S05]  /*3d30*/  FSEL R186, R186, RZ, P4 ;  /* 0x000000ffbaba7208 */ /* 0x000fca0002000000 */
[----:B------:R-:W-:Y:S02]  /*3d40*/  FADD.FTZ R95, R95, R186 ;  /* 0x000000ba5f5f7221 */ /* 0x000fe40000010000 */
[----:B------:R-:W1:Y:S02]  /*3d50*/  @P5 LDC.64 R186, c[0x0][0x308] ;  /* 0x0000c200ffba5b82 */ /* 0x000e640000000a00 */
[----:B-1----:R-:W-:-:S05]  /*3d60*/  @P5 IMAD.WIDE.U32 R186, R8, 0x10, R186 ;  /* 0x0000001008ba5825 */ /* 0x002fca00078e00ba */
[----:B------:R5:W-:Y:S02]  /*3d70*/  @P5 STG.E.128 desc[UR4][R186.64], R180 ;  /* 0x000000b4ba005986 */ /* 0x000be4000c101d04 */
[----:B-----5:R-:W-:-:S05]  /*3d80*/  FMUL.FTZ R186, R188, R196 ;  /* 0x000000c4bcba7220 */ /* 0x020fca0000410000 */
[----:B------:R-:W-:Y:S01]  /*3d90*/  SEL R188, R186, RZ, P3 ;  /* 0x000000ffbabc7207 */ /* 0x000fe20001800000 */
[----:B--2---:R-:W-:-:S05]  /*3da0*/  FMUL.FTZ R186, R189, R194 ;  /* 0x000000c2bdba7220 */ /* 0x004fca0000410000 */
[----:B------:R-:W-:Y:S01]  /*3db0*/  SEL R189, R186, RZ, P2 ;  /* 0x000000ffbabd7207 */ /* 0x000fe20001000000 */
[----:B----4-:R-:W-:-:S05]  /*3dc0*/  FMUL.FTZ R186, R190, R192 ;  /* 0x000000c0beba7220 */ /* 0x010fca0000410000 */
[----:B------:R-:W-:Y:S02]  /*3dd0*/  SEL R190, R186, RZ, P1 ;  /* 0x000000ffbabe7207 */ /* 0x000fe40000800000 */
[----:B------:R-:W1:Y:S01]  /*3de0*/  LDC.64 R186, c[0x0][0x2f8] ;  /* 0x0000be00ffba7b82 */ /* 0x000e620000000a00 */
[----:B---3--:R-:W-:-:S05]  /*3df0*/  FMUL.FTZ R185, R215, R185 ;  /* 0x000000b9d7b97220 */ /* 0x008fca0000410000 */
[----:B------:R-:W-:Y:S01]  /*3e00*/  SEL R191, R185, RZ, P4 ;  /* 0x000000ffb9bf7207 */ /* 0x000fe20002000000 */
[----:B-1----:R-:W-:-:S05]  /*3e10*/  IMAD.WIDE.U32 R186, R8, 0x10, R186 ;  /* 0x0000001008ba7825 */ /* 0x002fca00078e00ba */
[----:B------:R1:W-:Y:S01]  /*3e20*/  STG.E.128 desc[UR4][R186.64], R188 ;  /* 0x000000bcba007986 */ /* 0x0003e2000c101d04 */
[----:B------:R-:W-:-:S07]  /*3e30*/  IADD3 R8, R8, 0x80, RZ ;  /* 0x0000008008087810 */ /* 0x000fce0007ffe0ff */
.L_x_15894:
[----:B------:R-:W-:Y:S05]  /*3e40*/  BSYNC B0 ;  /* 0x0000000000007941 */ /* 0x000fea0003800000 */
.L_x_15893:
[----:B------:R-:W-:Y:S01]  /*3e50*/  LOP3.LUT P1, RZ, R5, 0x100, RZ, 0xc0, !PT ;  /* 0x0000010005ff7812 */ /* 0x000fe2000782c0ff */
[----:B------:R-:W-:-:S12]  /*3e60*/  BSSY B0, `(.L_x_15895) ;  /* 0x000004e000007945 */ /* 0x000fd80003800000 */
[----:B------:R-:W-:Y:S05]  /*3e70*/  @!P1 BRA `(.L_x_15896) ;  /* 0x0000000400309947 */ /* 0x000fea0003800000 */
[----:B-1----:R-:W1:Y:S01]  /*3e80*/  LDC.64 R186, c[0x0][0x220] ;  /* 0x00008800ffba7b82 */ /* 0x002e620000000a00 */
[----:B------:R-:W2:Y:S04]  /*3e90*/  LDL R194, [R1+0x48] ;  /* 0x0000480001c27983 */ /* 0x000ea80000100800 */
[----:B------:R-:W3:Y:S01]  /*3ea0*/  LDL R192, [R1+0x10] ;  /* 0x0000100001c07983 */ /* 0x000ee20000100800 */
[----:B------:R-:W-:Y:S02]  /*3eb0*/  ISETP.NE.AND P1, PT, R214, RZ, PT ;  /* 0x000000ffd600720c */ /* 0x000fe40003f25270 */
[----:B------:R-:W-:Y:S01]  /*3ec0*/  ISETP.NE.U32.AND P4, PT, RZ, UR8, PT ;  /* 0x00000008ff007c0c */ /* 0x000fe2000bf85070 */
[----:B------:R-:W4:Y:S01]  /*3ed0*/  LDL R215, [R1+0x17c] ;  /* 0x00017c0001d77983 */ /* 0x000f220000100800 */
[----:B------:R-:W-:Y:S01]  /*3ee0*/  FSEL R185, R19, RZ, !P1 ;  /* 0x000000ff13b97208 */ /* 0x000fe20004800000 */
[----:B-1----:R-:W-:-:S05]  /*3ef0*/  IMAD.WIDE.U32 R186, R8, 0x10, R186 ;  /* 0x0000001008ba7825 */ /* 0x002fca00078e00ba */
[----:B------:R1:W5:Y:S01]  /*3f00*/  LDG.E.128 R188, desc[UR4][R186.64] ;  /* 0x00000004babc7981 */ /* 0x000362000c1e1d00 */
[----:B------:R-:W-:Y:S02]  /*3f10*/  ISETP.NE.AND.EX P4, PT, RZ, UR9, PT, P4 ;  /* 0x00000009ff007c0c */ /* 0x000fe4000bf85340 */
[----:B------:R-:W-:Y:S02]  /*3f20*/  ISETP.NE.U32.AND P5, PT, RZ, UR16, PT ;  /* 0x00000010ff007c0c */ /* 0x000fe4000bfa5070 */
[----:B------:R-:W-:Y:S02]  /*3f30*/  LOP3.LUT P1, RZ, R11, 0xff, RZ, 0xc0, !PT ;  /* 0x000000ff0bff7812 */ /* 0x000fe4000782c0ff */
[----:B------:R-:W-:Y:S01]  /*3f40*/  ISETP.NE.AND.EX P5, PT, RZ, UR17, PT, P5 ;  /* 0x00000011ff007c0c */ /* 0x000fe2000bfa5350 */
[----:B-1----:R-:W-:Y:S01]  /*3f50*/  FFMA.FTZ R186, R219, R184, R185 ;  /* 0x000000b8dbba7223 */ /* 0x002fe200000100b9 */
[----:B------:R-:W-:-:S03]  /*3f60*/  LOP3.LUT P2, RZ, R11, 0xff00, RZ, 0xc0, !PT ;  /* 0x0000ff000bff7812 */ /* 0x000fc6000784c0ff */
[----:B--2---:R-:W-:-:S04]  /*3f70*/  FADD.FTZ R186, R194, -R186 ;  /* 0x800000bac2ba7221 */ /* 0x004fc80000010000 */
[----:B------:R-:W-:-:S04]  /*3f80*/  FMUL.FTZ R186, R7, R186 ;  /* 0x000000ba07ba7220 */ /* 0x000fc80000410000 */
[----:B------:R-:W-:-:S05]  /*3f90*/  @P4 FADD.FTZ R186, R136, R186 ;  /* 0x000000ba88ba4221 */ /* 0x000fca0000010000 */
[C---:B------:R-:W-:Y:S01]  /*3fa0*/  SEL R180, R186.reuse, R180, P5 ;  /* 0x000000b4bab47207 */ /* 0x040fe20002800000 */
[----:B------:R-:W-:-:S04]  /*3fb0*/  FMUL.FTZ R186, R186, R6 ;  /* 0x00000006baba7220 */ /* 0x000fc80000410000 */
[----:B------:R-:W-:-:S04]  /*3fc0*/  FMUL.FTZ R196, R186, UR15 ;  /* 0x0000000fbac47c20 */ /* 0x000fc80008410000 */
[----:B-----5:R-:W-:Y:S02]  /*3fd0*/  FMUL.FTZ R186, R196, R188 ;  /* 0x000000bcc4ba7220 */ /* 0x020fe40000410000 */
[----:B------:R-:W2:Y:S03]  /*3fe0*/  LDL R188, [R1+0x170] ;  /* 0x0001700001bc7983 */ /* 0x000ea60000100800 */
[----:B------:R-:W-:-:S05]  /*3ff0*/  FSEL R186, R186, RZ, P1 ;  /* 0x000000ffbaba7208 */ /* 0x000fca0000800000 */
[----:B------:R-:W-:Y:S01]  /*4000*/  FADD.FTZ R96, R96, R186 ;  /* 0x000000ba60607221 */ /* 0x000fe20000010000 */
[----:B------:R-:W-:-:S04]  /*4010*/  FFMA.FTZ R186, R213, R184, R185 ;  /* 0x000000b8d5ba7223 */ /* 0x000fc800000100b9 */
[----:B---3--:R-:W-:-:S04]  /*4020*/  FADD.FTZ R186, R192, -R186 ;  /* 0x800000bac0ba7221 */ /* 0x008fc80000010000 */
[----:B------:R-:W-:-:S04]  /*4030*/  FMUL.FTZ R186, R7, R186 ;  /* 0x000000ba07ba7220 */ /* 0x000fc80000410000 */
[----:B------:R-:W-:-:S05]  /*4040*/  @P4 FADD.FTZ R186, R137, R186 ;  /* 0x000000ba89ba4221 */ /* 0x000fca0000010000 */
[C---:B------:R-:W-:Y:S01]  /*4050*/  SEL R181, R186.reuse, R181, P5 ;  /* 0x000000b5bab57207 */ /* 0x040fe20002800000 */
[----:B------:R-:W-:-:S04]  /*4060*/  FMUL.FTZ R186, R186, R6 ;  /* 0x00000006baba7220 */ /* 0x000fc80000410000 */
[----:B------:R-:W-:-:S04]  /*4070*/  FMUL.FTZ R194, R186, UR15 ;  /* 0x0000000fbac27c20 */ /* 0x000fc80008410000 */
[----:B------:R-:W-:Y:S02]  /*4080*/  FMUL.FTZ R186, R189, R194 ;  /* 0x000000c2bdba7220 */ /* 0x000fe40000410000 */
[----:B------:R-:W3:Y:S03]  /*4090*/  LDL R189, [R1+0x174] ;  /* 0x0001740001bd7983 */ /* 0x000ee60000100800 */
[----:B------:R-:W-:-:S05]  /*40a0*/  FSEL R186, R186, RZ, P2 ;  /* 0x000000ffbaba7208 */ /* 0x000fca0001000000 */
[----:B------:R-:W-:Y:S01]  /*40b0*/  FADD.FTZ R97, R97, R186 ;  /* 0x000000ba61617221 */ /* 0x000fe20000010000 */
[----:B------:R-:W-:-:S04]  /*40c0*/  FFMA.FTZ R186, R201, R184, R185 ;  /* 0x000000b8c9ba7223 */ /* 0x000fc800000100b9 */
[----:B------:R-:W-:-:S04]  /*40d0*/  FADD.FTZ R186, R249, -R186 ;  /* 0x800000baf9ba7221 */ /* 0x000fc80000010000 */
[----:B------:R-:W-:-:S04]  /*40e0*/  FMUL.FTZ R186, R7, R186 ;  /* 0x000000ba07ba7220 */ /* 0x000fc80000410000 */
[----:B------:R-:W-:-:S05]  /*40f0*/  @P4 FADD.FTZ R186, R138, R186 ;  /* 0x000000ba8aba4221 */ /* 0x000fca0000010000 */
[C---:B------:R-:W-:Y:S01]  /*4100*/  SEL R182, R186.reuse, R182, P5 ;  /* 0x000000b6bab67207 */ /* 0x040fe20002800000 */
[----:B------:R-:W-:-:S04]  /*4110*/  FMUL.FTZ R186, R186, R6 ;  /* 0x00000006baba7220 */ /* 0x000fc80000410000 */
[----:B------:R-:W-:-:S04]  /*4120*/  FMUL.FTZ R192, R186, UR15 ;  /* 0x0000000fbac07c20 */ /* 0x000fc80008410000 */
[----:B------:R-:W-:Y:S02]  /*4130*/  FMUL.FTZ R186, R190, R192 ;  /* 0x000000c0beba7220 */ /* 0x000fe40000410000 */
[----:B------:R-:W5:Y:S01]  /*4140*/  LDL R190, [R1+0x178] ;  /* 0x0001780001be7983 */ /* 0x000f620000100800 */
[----:B------:R-:W-:-:S04]  /*4150*/  FFMA.FTZ R185, R248, R184, R185 ;  /* 0x000000b8f8b97223 */ /* 0x000fc800000100b9 */
        /* <DEDUP_REMOVED lines=15> */
[----:B------:R-:W-:-:S04]  /*4250*/  @P5 LEA R186, P6, R8, UR16, 0x4 ;  /* 0x0000001008ba5c11 */ /* 0x000fc8000f8c20ff */
[----:B------:R-:W-:-:S05]  /*4260*/  @P5 LEA.HI.X R187, R8, UR17, RZ, 0x4, P6 ;  /* 0x0000001108bb5c11 */ /* 0x000fca000b0f24ff */
[----:B------:R2:W-:Y:S01]  /*4270*/  @P5 STG.E.128 desc[UR4][R186.64], R180 ;  /* 0x000000b4ba005986 */ /* 0x0005e2000c101d04 */
[----:B----4-:R-:W-:-:S05]  /*4280*/  FMUL.FTZ R185, R215, R185 ;  /* 0x000000b9d7b97220 */ /* 0x010fca0000410000 */
[----:B------:R-:W-:Y:S01]  /*4290*/  SEL R191, R185, RZ, P4 ;  /* 0x000000ffb9bf7207 */ /* 0x000fe20002000000 */
[----:B--2---:R-:W-:-:S05]  /*42a0*/  FMUL.FTZ R186, R188, R196 ;  /* 0x000000c4bcba7220 */ /* 0x004fca0000410000 */
[----:B------:R-:W-:Y:S01]  /*42b0*/  SEL R188, R186, RZ, P1 ;  /* 0x000000ffbabc7207 */ /* 0x000fe20000800000 */
[----:B---3--:R-:W-:-:S05]  /*42c0*/  FMUL.FTZ R186, R189, R194 ;  /* 0x000000c2bdba7220 */ /* 0x008fca0000410000 */
[----:B------:R-:W-:Y:S01]  /*42d0*/  SEL R189, R186, RZ, P2 ;  /* 0x000000ffbabd7207 */ /* 0x000fe20001000000 */
[----:B-----5:R-:W-:-:S05]  /*42e0*/  FMUL.FTZ R186, R190, R192 ;  /* 0x000000c0beba7220 */ /* 0x020fca0000410000 */
[----:B------:R-:W-:Y:S02]  /*42f0*/  SEL R190, R186, RZ, P3 ;  /* 0x000000ffbabe7207 */ /* 0x000fe40001800000 */
[----:B------:R-:W-:-:S04]  /*4300*/  LEA R186, P1, R8, UR18, 0x4 ;  /* 0x0000001208ba7c11 */ /* 0x000fc8000f8220ff */
[----:B------:R-:W-:-:S05]  /*4310*/  LEA.HI.X R187, R8, UR19, RZ, 0x4, P1 ;  /* 0x0000001308bb7c11 */ /* 0x000fca00088f24ff */
[----:B------:R2:W-:Y:S01]  /*4320*/  STG.E.128 desc[UR4][R186.64], R188 ;  /* 0x000000bcba007986 */ /* 0x0005e2000c101d04 */
[----:B------:R-:W-:-:S07]  /*4330*/  IADD3 R8, R8, 0x80, RZ ;  /* 0x0000008008087810 */ /* 0x000fce0007ffe0ff */
.L_x_15896:
[----:B------:R-:W-:Y:S05]  /*4340*/  BSYNC B0 ;  /* 0x0000000000007941 */ /* 0x000fea0003800000 */
.L_x_15895:
[----:B------:R-:W-:Y:S01]  /*4350*/  LOP3.LUT P1, RZ, R5, 0x200, RZ, 0xc0, !PT ;  /* 0x0000020005ff7812 */ /* 0x000fe2000782c0ff */
[----:B------:R-:W-:-:S12]  /*4360*/  BSSY B0, `(.L_x_15897) ;  /* 0x000004e000007945 */ /* 0x000fd80003800000 */
[----:B------:R-:W-:Y:S05]  /*4370*/  @!P1 BRA `(.L_x_15898) ;  /* 0x0000000400309947 */ /* 0x000fea0003800000 */
[----:B-12---:R-:W1:Y:S01]  /*4380*/  LDC.64 R186, c[0x0][0x220] ;  /* 0x00008800ffba7b82 */ /* 0x006e620000000a00 */
        /* <DEDUP_REMOVED lines=75> */
.L_x_15898:
[----:B------:R-:W-:Y:S05]  /*4840*/  BSYNC B0 ;  /* 0x0000000000007941 */ /* 0x000fea0003800000 */
.L_x_15897:
[----:B------:R-:W-:Y:S01]  /*4850*/  LOP3.LUT P1, RZ, R5, 0x40, RZ, 0xc0, !PT ;  /* 0x0000004005ff7812 */ /* 0x000fe2000782c0ff */
[----:B------:R-:W-:-:S12]  /*4860*/  BSSY B0, `(.L_x_15899) ;  /* 0x000004e000007945 */ /* 0x000fd80003800000 */
[----:B------:R-:W-:Y:S05]  /*4870*/  @!P1 BRA `(.L_x_15900) ;  /* 0x0000000400309947 */ /* 0x000fea0003800000 */
[----:B-123--:R-:W1:Y:S01]  /*4880*/  LDC.64 R186, c[0x0][0x220] ;  /* 0x00008800ffba7b82 */ /* 0x00ee620000000a00 */
        /* <DEDUP_REMOVED lines=75> */
.L_x_15900:
[----:B------:R-:W-:Y:S05]  /*4d40*/  BSYNC B0 ;  /* 0x0000000000007941 */ /* 0x000fea0003800000 */
.L_x_15899:
[----:B------:R-:W-:Y:S01]  /*4d50*/  LOP3.LUT P1, RZ, R5, 0x20, RZ, 0xc0, !PT ;  /* 0x0000002005ff7812 */ /* 0x000fe2000782c0ff */
[----:B------:R-:W-:-:S12]  /*4d60*/  BSSY B0, `(.L_x_15901) ;  /* 0x000004e000007945 */ /* 0x000fd80003800000 */
[----:B------:R-:W-:Y:S05]  /*4d70*/  @!P1 BRA `(.L_x_15902) ;  /* 0x0000000400309947 */ /* 0x000fea0003800000 */
[----:B-1234-:R-:W1:Y:S01]  /*4d80*/  LDC.64 R186, c[0x0][0x220] ;  /* 0x00008800ffba7b82 */ /* 0x01ee620000000a00 */
        /* <DEDUP_REMOVED lines=75> */
.L_x_15902:
[----:B------:R-:W-:Y:S05]  /*5240*/  BSYNC B0 ;  /* 0x0000000000007941 */ /* 0x000fea0003800000 */
.L_x_15901:
[----:B------:R-:W-:Y:S01]  /*5250*/  LOP3.LUT P1, RZ, R5, 0x10, RZ, 0xc0, !PT ;  /* 0x0000001005ff7812 */ /* 0x000fe2000782c0ff */
[----:B------:R-:W-:-:S12]  /*5260*/  BSSY B0, `(.L_x_15903) ;  /* 0x000004e000007945 */ /* 0x000fd80003800000 */
[----:B------:R-:W-:Y:S05]  /*5270*/  @!P1 BRA `(.L_x_15904) ;  /* 0x0000000400309947 */ /* 0x000fea0003800000 */
[----:B-1234-:R-:W1:Y:S01]  /*5280*/  LDC.64 R186, c[0x0][0x220] ;  /* 0x00008800ffba7b82 */ /* 0x01ee620000000a00 */
[----:B------:R-:W2:Y:S04]  /*5290*/  LDL R194, [R1+0x38] ;  /* 0x0000380001c27983 */ /* 0x000ea80000100800 */
[----:B------:R-:W3:Y:S01]  /*52a0*/  LDL R192, [R1] ;  /* 0x0000000001c07983 */ /* 0x000ee20000100800 */
        /* <DEDUP_REMOVED lines=73> */
.L_x_15904:
[----:B------:R-:W-:Y:S05]  /*5740*/  BSYNC B0 ;  /* 0x0000000000007941 */ /* 0x000fea0003800000 */
.L_x_15903:
[----:B------:R-:W-:Y:S01]  /*5750*/  LOP3.LUT P1, RZ, R5, 0x8, RZ, 0xc0, !PT ;  /* 0x0000000805ff7812 */ /* 0x000fe2000782c0ff */
[----:B------:R-:W-:-:S12]  /*5760*/  BSSY B0, `(.L_x_15905) ;  /* 0x000004d000007945 */ /* 0x000fd80003800000 */
[----:B------:R-:W-:Y:S05]  /*5770*/  @!P1 BRA `(.L_x_15906) ;  /* 0x00000004002c9947 */ /* 0x000fea0003800000 */
[----:B-1234-:R-:W1:Y:S01]  /*5780*/  LDC.64 R186, c[0x0][0x220] ;  /* 0x00008800ffba7b82 */ /* 0x01ee620000000a00 */
[----:B------:R-:W2:Y:S01]  /*5790*/  LDL R192, [R1+0x34] ;  /* 0x0000340001c07983 */ /* 0x000ea20000100800 */
[----:B------:R-:W-:Y:S02]  /*57a0*/  ISETP.NE.AND P1, PT, R214, RZ, PT ;  /* 0x000000ffd600720c */ /* 0x000fe40003f25270 */
[----:B------:R-:W-:Y:S01]  /*57b0*/  ISETP.NE.U32.AND P4, PT, RZ, UR8, PT ;  /* 0x00000008ff007c0c */ /* 0x000fe2000bf85070 */
[----:B------:R-:W3:Y:S01]  /*57c0*/  LDL R215, [R1+0xdc] ;  /* 0x0000dc0001d77983 */ /* 0x000ee20000100800 */
[----:B------:R-:W-:Y:S01]  /*57d0*/  FSEL R185, R19, RZ, !P1 ;  /* 0x000000ff13b97208 */ /* 0x000fe20004800000 */
[----:B-1----:R-:W-:-:S05]  /*57e0*/  IMAD.WIDE.U32 R186, R8, 0x10, R186 ;  /* 0x0000001008ba7825 */ /* 0x002fca00078e00ba */
[----:B------:R1:W4:Y:S01]  /*57f0*/  LDG.E.128 R188, desc[UR4][R186.64] ;  /* 0x00000004babc7981 */ /* 0x000322000c1e1d00 */
[----:B------:R-:W-:Y:S01]  /*5800*/  ISETP.NE.AND.EX P4, PT, RZ, UR9, PT, P4 ;  /* 0x00000009ff007c0c */ /* 0x000fe2000bf85340 */
[----:B-1----:R-:W-:Y:S01]  /*5810*/  FFMA.FTZ R186, R207, R184, R185 ;  /* 0x000000b8cfba7223 */ /* 0x002fe200000100b9 */
[----:B------:R-:W-:-:S04]  /*5820*/  ISETP.NE.U32.AND P5, PT, RZ, UR16, PT ;  /* 0x00000010ff007c0c */ /* 0x000fc8000bfa5070 */
[----:B------:R-:W-:Y:S02]  /*5830*/  ISETP.NE.AND.EX P5, PT, RZ, UR17, PT, P5 ;  /* 0x00000011ff007c0c */ /* 0x000fe4000bfa5350 */
[C---:B------:R-:W-:Y:S02]  /*5840*/  LOP3.LUT P1, RZ, R16.reuse, 0xff, RZ, 0xc0, !PT ;  /* 0x000000ff10ff7812 */ /* 0x040fe4000782c0ff */
[----:B------:R-:W-:Y:S01]  /*5850*/  LOP3.LUT P2, RZ, R16, 0xff00, RZ, 0xc0, !PT ;  /* 0x0000ff0010ff7812 */ /* 0x000fe2000784c0ff */
[----:B--2---:R-:W-:-:S04]  /*5860*/  FADD.FTZ R186, R192, -R186 ;  /* 0x800000bac0ba7221 */ /* 0x004fc80000010000 */
[----:B------:R-:W-:-:S04]  /*5870*/  FMUL.FTZ R186, R7, R186 ;  /* 0x000000ba07ba7220 */ /* 0x000fc80000410000 */
[----:B------:R-:W-:-:S05]  /*5880*/  @P4 FADD.FTZ R186, R164, R186 ;  /* 0x000000baa4ba4221 */ /* 0x000fca0000010000 */
[C---:B------:R-:W-:Y:S01]  /*5890*/  SEL R180, R186.reuse, R180, P5 ;  /* 0x000000b4bab47207 */ /* 0x040fe20002800000 */
[----:B------:R-:W-:-:S04]  /*58a0*/  FMUL.FTZ R186, R186, R6 ;  /* 0x00000006baba7220 */ /* 0x000fc80000410000 */
[----:B------:R-:W-:-:S04]  /*58b0*/  FMUL.FTZ R196, R186, UR15 ;  /* 0x0000000fbac47c20 */ /* 0x000fc80008410000 */
[----:B----4-:R-:W-:Y:S02]  /*58c0*/  FMUL.FTZ R186, R196, R188 ;  /* 0x000000bcc4ba7220 */ /* 0x010fe40000410000 */
[----:B------:R-:W2:Y:S03]  /*58d0*/  LDL R188, [R1+0xd0] ;  /* 0x0000d00001bc7983 */ /* 0x000ea60000100800 */
        /* <DEDUP_REMOVED lines=10> */
[----:B------:R-:W4:Y:S03]  /*5980*/  LDL R189, [R1+0xd4] ;  /* 0x0000d40001bd7983 */ /* 0x000f260000100800 */
        /* <DEDUP_REMOVED lines=30> */
[----:B---3--:R-:W-:-:S05]  /*5b70*/  FMUL.FTZ R185, R215, R185 ;  /* 0x000000b9d7b97220 */ /* 0x008fca0000410000 */
[----:B------:R-:W-:Y:S01]  /*5b80*/  SEL R191, R185, RZ, P4 ;  /* 0x000000ffb9bf7207 */ /* 0x000fe20002000000 */
[----:B--2---:R-:W-:-:S05]  /*5b90*/  FMUL.FTZ R186, R188, R196 ;  /* 0x000000c4bcba7220 */ /* 0x004fca0000410000 */
[----:B------:R-:W-:Y:S01]  /*5ba0*/  SEL R188, R186, RZ, P1 ;  /* 0x000000ffbabc7207 */ /* 0x000fe20000800000 */
[----:B----4-:R-:W-:-:S05]  /*5bb0*/  FMUL.FTZ R186, R189, R194 ;  /* 0x000000c2bdba7220 */ /* 0x010fca0000410000 */
[----:B------:R-:W-:Y:S01]  /*5bc0*/  SEL R189, R186, RZ, P2 ;  /* 0x000000ffbabd7207 */ /* 0x000fe20001000000 */
[----:B-----5:R-:W-:-:S05]  /*5bd0*/  FMUL.FTZ R186, R190, R192 ;  /* 0x000000c0beba7220 */ /* 0x020fca0000410000 */
[----:B------:R-:W-:Y:S02]  /*5be0*/  SEL R190, R186, RZ, P3 ;  /* 0x000000ffbabe7207 */ /* 0x000fe40001800000 */
[----:B------:R-:W-:-:S04]  /*5bf0*/  LEA R186, P1, R8, UR18, 0x4 ;  /* 0x0000001208ba7c11 */ /* 0x000fc8000f8220ff */
[----:B------:R-:W-:-:S05]  /*5c00*/  LEA.HI.X R187, R8, UR19, RZ, 0x4, P1 ;  /* 0x0000001308bb7c11 */ /* 0x000fca00088f24ff */
[----:B------:R1:W-:Y:S01]  /*5c10*/  STG.E.128 desc[UR4][R186.64], R188 ;  /* 0x000000bcba007986 */ /* 0x0003e2000c101d04 */
[----:B------:R-:W-:-:S07]  /*5c20*/  IADD3 R8, R8, 0x80, RZ ;  /* 0x0000008008087810 */ /* 0x000fce0007ffe0ff */
.L_x_15906:
[----:B------:R-:W-:Y:S05]  /*5c30*/  BSYNC B0 ;  /* 0x0000000000007941 */ /* 0x000fea0003800000 */
.L_x_15905:
        /* <DEDUP_REMOVED lines=78> */
.L_x_15908:
[----:B------:R-:W-:Y:S05]  /*6120*/  BSYNC B0 ;  /* 0x0000000000007941 */ /* 0x000fea0003800000 */
.L_x_15907:
        /* <DEDUP_REMOVED lines=78> */
.L_x_15910:
[----:B------:R-:W-:Y:S05]  /*6610*/  BSYNC B0 ;  /* 0x0000000000007941 */ /* 0x000fea0003800000 */
.L_x_15909:
[----:B------:R-:W-:Y:S01]  /*6620*/  LOP3.LUT P1, RZ, R5, 0x400, RZ, 0xc0, !PT ;  /* 0x0000040005ff7812 */ /* 0x000fe2000782c0ff */
[----:B------:R-:W-:-:S12]  /*6630*/  BSSY B0, `(.L_x_15911) ;  /* 0x0000050000007945 */ /* 0x000fd80003800000 */
[----:B------:R-:W-:Y:S05]  /*6640*/  @!P1 BRA `(.L_x_15912) ;  /* 0x0000000400389947 */ /* 0x000fea0003800000 */
[----:B-1234-:R-:W2:Y:S04]  /*6650*/  LDL R186, [R1+0x50] ;  /* 0x0000500001ba7983 */ /* 0x01eea80000100800 */
[----:B------:R-:W3:Y:S04]  /*6660*/  LDL R185, [R1+0x4c] ;  /* 0x00004c0001b97983 */ /* 0x000ee80000100800 */
[----:B------:R-:W4:Y:S04]  /*6670*/  LDL R190, [R1+0x24] ;  /* 0x0000240001be7983 */ /* 0x000f280000100800 */
[----:B------:R-:W5:Y:S04]  /*6680*/  LDL R189, [R1+0x28] ;  /* 0x0000280001bd7983 */ /* 0x000f680000100800 */
[----:B------:R-:W5:Y:S01]  /*6690*/  LDL R188, [R1+0x14] ;  /* 0x0000140001bc7983 */ /* 0x000f620000100800 */
[----:B------:R-:W-:-:S03]  /*66a0*/  ISETP.NE.AND P1, PT, R214, RZ, PT ;  /* 0x000000ffd600720c */ /* 0x000fc60003f25270 */
[----:B------:R-:W5:Y:S01]  /*66b0*/  LDL R196, [R1+0x70] ;  /* 0x0000700001c47983 */ /* 0x000f620000100800 */
[----:B------:R-:W-:-:S03]  /*66c0*/  FSEL R187, R19, RZ, !P1 ;  /* 0x000000ff13bb7208 */ /* 0x000fc60004800000 */
[----:B------:R-:W5:Y:S04]  /*66d0*/  LDL R194, [R1+0x74] ;  /* 0x0000740001c27983 */ /* 0x000f680000100800 */
[----:B------:R-:W5:Y:S04]  /*66e0*/  LDL R192, [R1+0x78] ;  /* 0x0000780001c07983 */ /* 0x000f680000100800 */
[----:B------:R-:W5:Y:S01]  /*66f0*/  LDL R191, [R1+0x7c] ;  /* 0x00007c0001bf7983 */ /* 0x000f620000100800 */
[-CC-:B--2---:R-:W-:Y:S01]  /*6700*/  FFMA.FTZ R186, R186, R184.reuse, R187.reuse ;  /* 0x000000b8baba7223 */ /* 0x184fe200000100bb */
[-CC-:B---3--:R-:W-:Y:S01]  /*6710*/  FFMA.FTZ R185, R185, R184.reuse, R187.reuse ;  /* 0x000000b8b9b97223 */ /* 0x188fe200000100bb */
[-CC-:B----4-:R-:W-:Y:S01]  /*6720*/  FFMA.FTZ R19, R190, R184.reuse, R187.reuse ;  /* 0x000000b8be137223 */ /* 0x190fe200000100bb */
[----:B------:R-:W-:Y:S01]  /*6730*/  FFMA.FTZ R184, R232, R184, R187 ;  /* 0x000000b8e8b87223 */ /* 0x000fe200000100bb */
[----:B-----5:R-:W-:-:S02]  /*6740*/  FADD.FTZ R186, R189, -R186 ;  /* 0x800000babdba7221 */ /* 0x020fc40000010000 */
[----:B------:R-:W-:Y:S01]  /*6750*/  FADD.FTZ R19, R233, -R19 ;  /* 0x80000013e9137221 */ /* 0x000fe20000010000 */
[----:B------:R-:W-:Y:S01]  /*6760*/  FADD.FTZ R184, R222, -R184 ;  /* 0x800000b8deb87221 */ /* 0x000fe20000010000 */
[----:B------:R-:W-:Y:S01]  /*6770*/  FADD.FTZ R185, R188, -R185 ;  /* 0x800000b9bcb97221 */ /* 0x000fe20000010000 */
[C---:B------:R-:W-:Y:S01]  /*6780*/  FMUL.FTZ R188, R7.reuse, R186 ;  /* 0x000000ba07bc7220 */ /* 0x040fe20000410000 */
[C---:B------:R-:W-:Y:S02]  /*6790*/  FMUL.FTZ R19, R7.reuse, R19 ;  /* 0x0000001307137220 */ /* 0x040fe40000410000 */
[C---:B------:R-:W-:Y:S01]  /*67a0*/  FMUL.FTZ R189, R7.reuse, R185 ;  /* 0x000000b907bd7220 */ /* 0x040fe20000410000 */
[----:B------:R-:W-:Y:S02]  /*67b0*/  FMUL.FTZ R7, R7, R184 ;  /* 0x000000b807077220 */ /* 0x000fe40000410000 */
[----:B------:R-:W1:Y:S02]  /*67c0*/  LDC.64 R184, c[0x0][0x220] ;  /* 0x00008800ffb87b82 */ /* 0x000e640000000a00 */
[----:B-1----:R-:W-:-:S06]  /*67d0*/  IMAD.WIDE.U32 R184, R8, 0x10, R184 ;  /* 0x0000001008b87825 */ /* 0x002fcc00078e00b8 */
[----:B------:R-:W2:Y:S01]  /*67e0*/  LDG.E.128 R184, desc[UR4][R184.64] ;  /* 0x00000004b8b87981 */ /* 0x000ea2000c1e1d00 */
[----:B------:R-:W-:-:S04]  /*67f0*/  ISETP.NE.U32.AND P3, PT, RZ, UR8, PT ;  /* 0x00000008ff007c0c */ /* 0x000fc8000bf65070 */
[----:B------:R-:W-:Y:S02]  /*6800*/  ISETP.NE.AND.EX P3, PT, RZ, UR9, PT, P3 ;  /* 0x00000009ff007c0c */ /* 0x000fe4000bf65330 */
[----:B------:R-:W-:-:S04]  /*6810*/  ISETP.NE.U32.AND P4, PT, RZ, UR16, PT ;  /* 0x00000010ff007c0c */ /* 0x000fc8000bf85070 */
[----:B------:R-:W-:-:S07]  /*6820*/  ISETP.NE.AND.EX P4, PT, RZ, UR17, PT, P4 ;  /* 0x00000011ff007c0c */ /* 0x000fce000bf85340 */
[----:B------:R-:W-:Y:S01]  /*6830*/  @P3 FADD.FTZ R188, R176, R188 ;  /* 0x000000bcb0bc3221 */ /* 0x000fe20000010000 */
[----:B------:R-:W-:Y:S01]  /*6840*/  @P3 FADD.FTZ R189, R177, R189 ;  /* 0x000000bdb1bd3221 */ /* 0x000fe20000010000 */
[----:B------:R-:W-:Y:S01]  /*6850*/  @P3 FADD.FTZ R19, R178, R19 ;  /* 0x00000013b2133221 */ /* 0x000fe20000010000 */
[----:B------:R-:W-:Y:S01]  /*6860*/  @P3 FADD.FTZ R7, R179, R7 ;  /* 0x00000007b3073221 */ /* 0x000fe20000010000 */
[-C--:B------:R-:W-:Y:S01]  /*6870*/  FMUL.FTZ R190, R188, R6.reuse ;  /* 0x00000006bcbe7220 */ /* 0x080fe20000410000 */
[----:B------:R-:W-:Y:S02]  /*6880*/  ISETP.NE.U32.AND P3, PT, RZ, UR16, PT ;  /* 0x00000010ff007c0c */ /* 0x000fe4000bf65070 */
[C---:B------:R-:W-:Y:S01]  /*6890*/  SEL R181, R189.reuse, R181, P4 ;  /* 0x000000b5bdb57207 */ /* 0x040fe20002000000 */
[----:B------:R-:W-:Y:S01]  /*68a0*/  FMUL.FTZ R190, R190, UR15 ;  /* 0x0000000fbebe7c20 */ /* 0x000fe20008410000 */
[----:B------:R-:W-:Y:S01]  /*68b0*/  FMUL.FTZ R189, R189, R6 ;  /* 0x00000006bdbd7220 */ /* 0x000fe20000410000 */
[----:B------:R-:W-:-:S02]  /*68c0*/  ISETP.NE.AND.EX P3, PT, RZ, UR17, PT, P3 ;  /* 0x00000011ff007c0c */ /* 0x000fc4000bf65330 */
[C---:B------:R-:W-:Y:S01]  /*68d0*/  LOP3.LUT P2, RZ, R18.reuse, 0xff, RZ, 0xc0, !PT ;  /* 0x000000ff12ff7812 */ /* 0x040fe2000784c0ff */
[----:B------:R-:W-:Y:S01]  /*68e0*/  FMUL.FTZ R189, R189, UR15 ;  /* 0x0000000fbdbd7c20 */ /* 0x000fe20008410000 */
[----:B------:R-:W-:Y:S02]  /*68f0*/  LOP3.LUT P1, RZ, R18, 0xff00, RZ, 0xc0, !PT ;  /* 0x0000ff0012ff7812 */ /* 0x000fe4000782c0ff */
[----:B------:R-:W-:Y:S02]  /*6900*/  SEL R180, R188, R180, P4 ;  /* 0x000000b4bcb47207 */ /* 0x000fe40002000000 */
[----:B------:R-:W-:Y:S02]  /*6910*/  SEL R182, R19, R182, P4 ;  /* 0x000000b613b67207 */ /* 0x000fe40002000000 */
[----:B------:R-:W-:Y:S01]  /*6920*/  SEL R183, R7, R183, P4 ;  /* 0x000000b707b77207 */ /* 0x000fe20002000000 */
[-C--:B------:R-:W-:Y:S01]  /*6930*/  FMUL.FTZ R19, R19, R6.reuse ;  /* 0x0000000613137220 */ /* 0x080fe20000410000 */
[----:B------:R-:W-:Y:S01]  /*6940*/  FMUL.FTZ R188, R7, R6 ;  /* 0x0000000607bc7220 */ /* 0x000fe20000410000 */
[----:B--2---:R-:W-:Y:S01]  /*6950*/  FMUL.FTZ R184, R190, R184 ;  /* 0x000000b8beb87220 */ /* 0x004fe20000410000 */
[----:B------:R-:W-:-:S04]  /*6960*/  FMUL.FTZ R185, R185, R189 ;  /* 0x000000bdb9b97220 */ /* 0x000fc80000410000 */
[----:B------:R-:W-:Y:S02]  /*6970*/  FSEL R184, R184, RZ, P2 ;  /* 0x000000ffb8b87208 */ /* 0x000fe40001000000 */
[----:B------:R-:W-:-:S03]  /*6980*/  FSEL R185, R185, RZ, P1 ;  /* 0x000000ffb9b97208 */ /* 0x000fc60000800000 */
[----:B------:R-:W-:Y:S01]  /*6990*/  FADD.FTZ R128, R128, R184 ;  /* 0x000000b880807221 */ /* 0x000fe20000010000 */
[----:B------:R-:W-:Y:S01]  /*69a0*/  @P3 LEA R184, P4, R8, UR16, 0x4 ;  /* 0x0000001008b83c11 */ /* 0x000fe2000f8820ff */
[----:B------:R-:W-:-:S03]  /*69b0*/  FADD.FTZ R129, R129, R185 ;  /* 0x000000b981817221 */ /* 0x000fc60000010000 */
[----:B------:R-:W-:-:S05]  /*69c0*/  @P3 LEA.HI.X R185, R8, UR17, RZ, 0x4, P4 ;  /* 0x0000001108b93c11 */ /* 0x000fca000a0f24ff */
[----:B------:R1:W-:Y:S01]  /*69d0*/  @P3 STG.E.128 desc[UR4][R184.64], R180 ;  /* 0x000000b4b8003986 */ /* 0x0003e2000c101d04 */
[----:B------:R-:W-:-:S04]  /*69e0*/  LEA R6, P3, R8, UR18, 0x4 ;  /* 0x0000001208067c11 */ /* 0x000fc8000f8620ff */
[----:B------:R-:W-:Y:S01]  /*69f0*/  LEA.HI.X R7, R8, UR19, RZ, 0x4, P3 ;  /* 0x0000001308077c11 */ /* 0x000fe200098f24ff */
[----:B------:R-:W-:-:S05]  /*6a00*/  FMUL.FTZ R8, R196, R190 ;  /* 0x000000bec4087220 */ /* 0x000fca0000410000 */
[----:B-1----:R-:W-:Y:S01]  /*6a10*/  SEL R184, R8, RZ, P2 ;  /* 0x000000ff08b87207 */ /* 0x002fe20001000000 */
[----:B------:R-:W-:-:S05]  /*6a20*/  FMUL.FTZ R8, R194, R189 ;  /* 0x000000bdc2087220 */ /* 0x000fca0000410000 */
[----:B------:R-:W-:Y:S01]  /*6a30*/  SEL R185, R8, RZ, P1 ;  /* 0x000000ff08b97207 */ /* 0x000fe20000800000 */
[----:B------:R-:W-:Y:S01]  /*6a40*/  FMUL.FTZ R8, R19, UR15 ;  /* 0x0000000f13087c20 */ /* 0x000fe20008410000 */
[----:B------:R-:W-:-:S03]  /*6a50*/  LOP3.LUT P1, RZ, R18, 0xff0000, RZ, 0xc0, !PT ;  /* 0x00ff000012ff7812 */ /* 0x000fc6000782c0ff */
[-C--:B------:R-:W-:Y:S01]  /*6a60*/  FMUL.FTZ R19, R186, R8.reuse ;  /* 0x00000008ba137220 */ /* 0x080fe20000410000 */
[----:B------:R-:W-:-:S04]  /*6a70*/  FMUL.FTZ R186, R192, R8 ;  /* 0x00000008c0ba7220 */ /* 0x000fc80000410000 */
[----:B------:R-:W-:Y:S01]  /*6a80*/  FSEL R8, R19, RZ, P1 ;  /* 0x000000ff13087208 */ /* 0x000fe20000800000 */
[----:B------:R-:W-:Y:S01]  /*6a90*/  FMUL.FTZ R19, R188, UR15 ;  /* 0x0000000fbc137c20 */ /* 0x000fe20008410000 */
[----:B------:R-:W-:-:S03]  /*6aa0*/  SEL R186, R186, RZ, P1 ;  /* 0x000000ffbaba7207 */ /* 0x000fc60000800000 */
[-C--:B------:R-:W-:Y:S01]  /*6ab0*/  FMUL.FTZ R188, R187, R19.reuse ;  /* 0x00000013bbbc7220 */ /* 0x080fe20000410000 */
[----:B------:R-:W-:Y:S01]  /*6ac0*/  FMUL.FTZ R19, R191, R19 ;  /* 0x00000013bf137220 */ /* 0x000fe20000410000 */
[----:B------:R-:W-:-:S04]  /*6ad0*/  LOP3.LUT P1, RZ, R18, 0xff000000, RZ, 0xc0, !PT ;  /* 0xff00000012ff7812 */ /* 0x000fc8000782c0ff */
[----:B------:R-:W-:-:S05]  /*6ae0*/  SEL R187, R19, RZ, P1 ;  /* 0x000000ff13bb7207 */ /* 0x000fca0000800000 */
[----:B------:R1:W-:Y:S01]  /*6af0*/  STG.E.128 desc[UR4][R6.64], R184 ;  /* 0x000000b806007986 */ /* 0x0003e2000c101d04 */
[----:B------:R-:W-:Y:S01]  /*6b00*/  FSEL R19, R188, RZ, P1 ;  /* 0x000000ffbc137208 */ /* 0x000fe20000800000 */
[----:B------:R-:W-:-:S04]  /*6b10*/  FADD.FTZ R130, R130, R8 ;  /* 0x0000000882827221 */ /* 0x000fc80000010000 */
[----:B------:R-:W-:-:S07]  /*6b20*/  FADD.FTZ R131, R131, R19 ;  /* 0x0000001383837221 */ /* 0x000fce0000010000 */
.L_x_15912:
[----:B------:R-:W-:Y:S05]  /*6b30*/  BSYNC B0 ;  /* 0x0000000000007941 */ /* 0x000fea0003800000 */
.L_x_15911:
[----:B------:R-:W-:Y:S02]  /*6b40*/  LOP3.LUT P1, RZ, R5, 0x1, RZ, 0xc0, !PT ;  /* 0x0000000105ff7812 */ /* 0x000fe4000782c0ff */
[----:B------:R-:W-:Y:S02]  /*6b50*/  IADD3 R4, R4, UR20, RZ ;  /* 0x0000001404047c10 */ /* 0x000fe4000fffe0ff */
[----:B-1----:R-:W-:Y:S02]  /*6b60*/  SEL R6, RZ, 0x1, P1 ;  /* 0x00000001ff067807 */ /* 0x002fe40000800000 */
[----:B------:R-:W-:-:S03]  /*6b70*/  ISETP.GE.AND P1, PT, R4, UR21, PT ;  /* 0x0000001504007c0c */ /* 0x000fc6000bf26270 */
[----:B------:R1:W-:Y:S10]  /*6b80*/  STL.S16 [R1+0x54], R6 ;  /* 0x0000540601007387 */ /* 0x0003f40000100600 */
[----:B-1----:R-:W-:Y:S05]  /*6b90*/  @!P1 BRA `(.L_x_15913) ;  /* 0xffffffa400809947 */ /* 0x002fea000383ffff */
.L_x_15871:
        /* <DEDUP_REMOVED lines=20> */
.L_x_15915:
[----:B------:R-:W-:Y:S05]  /*6ce0*/  BSYNC B0 ;  /* 0x0000000000007941 */ /* 0x000fea0003800000 */
.L_x_15914:
        /* <DEDUP_REMOVED lines=13> */
.L_x_15917:
[----:B------:R-:W-:Y:S05]  /*6dc0*/  BSYNC B0 ;  /* 0x0000000000007941 */ /* 0x000fea0003800000 */
.L_x_15916:
        /* <DEDUP_REMOVED lines=13> */
.L_x_15919:
[----:B------:R-:W-:Y:S05]  /*6ea0*/  BSYNC B0 ;  /* 0x0000000000007941 */ /* 0x000fea0003800000 */
.L_x_15918:
        /* <DEDUP_REMOVED lines=13> */
.L_x_15921:
[----:B------:R-:W-:Y:S05]  /*6f80*/  BSYNC B0 ;  /* 0x0000000000007941 */ /* 0x000fea0003800000 */
.L_x_15920:
        /* <DEDUP_REMOVED lines=13> */
.L_x_15923:
[----:B------:R-:W-:Y:S05]  /*7060*/  BSYNC B0 ;  /* 0x0000000000007941 */ /* 0x000fea0003800000 */
.L_x_15922:
        /* <DEDUP_REMOVED lines=13> */
.L_x_15925:
[----:B------:R-:W-:Y:S05]  /*7140*/  BSYNC B0 ;  /* 0x0000000000007941 */ /* 0x000fea0003800000 */
.L_x_15924:
        /* <DEDUP_REMOVED lines=13> */
.L_x_15927:
[----:B------:R-:W-:Y:S05]  /*7220*/  BSYNC B0 ;  /* 0x0000000000007941 */ /* 0x000fea0003800000 */
.L_x_15926:
        /* <DEDUP_REMOVED lines=13> */
.L_x_15929:
[----:B------:R-:W-:Y:S05]  /*7300*/  BSYNC B0 ;  /* 0x0000000000007941 */ /* 0x000fea0003800000 */
.L_x_15928:
        /* <DEDUP_REMOVED lines=13> */
.L_x_15931:
[----:B------:R-:W-:Y:S05]  /*73e0*/  BSYNC B0 ;  /* 0x0000000000007941 */ /* 0x000fea0003800000 */
.L_x_15930:
[----:B------:R-:W-:-:S13]  /*73f0*/  LOP3.LUT P0, RZ, R5, 0x400, RZ, 0xc0, !PT ;  /* 0x0000040005ff7812 */ /* 0x000fda000780c0ff */
[----:B------:R-:W-:Y:S05]  /*7400*/  @!P0 EXIT ;  /* 0x000000000000894d */ /* 0x000fea0003800000 */
[----:B0-----:R-:W0:Y:S08]  /*7410*/  LDC.64 R2, c[0x0][0x2d0] ;  /* 0x0000b400ff027b82 */ /* 0x001e300000000a00 */
[----:B------:R-:W1:Y:S08]  /*7420*/  LDC.64 R4, c[0x0][0x2d8] ;  /* 0x0000b600ff047b82 */ /* 0x000e700000000a00 */
[----:B------:R-:W2:Y:S01]  /*7430*/  LDC.64 R6, c[0x0][0x2f0] ;  /* 0x0000bc00ff067b82 */ /* 0x000ea20000000a00 */
[----:B0-----:R-:W-:-:S05]  /*7440*/  IMAD.WIDE.U32 R2, R11, 0x10, R2 ;  /* 0x000000100b027825 */ /* 0x001fca00078e0002 */
[----:B------:R-:W-:Y:S01]  /*7450*/  STG.E.128 desc[UR4][R2.64], R88 ;  /* 0x0000005802007986 */ /* 0x000fe2000c101d04 */
[----:B-1----:R-:W-:-:S05]  /*7460*/  IMAD.WIDE.U32 R4, R11, 0x10, R4 ;  /* 0x000000100b047825 */ /* 0x002fca00078e0004 */
[----:B------:R-:W-:Y:S01]  /*7470*/  STG.E.128 desc[UR4][R4.64], R52 ;  /* 0x0000003404007986 */ /* 0x000fe2000c101d04 */
[----:B--2---:R-:W-:-:S05]  /*7480*/  IMAD.WIDE.U32 R6, R11, 0x10, R6 ;  /* 0x000000100b067825 */ /* 0x004fca00078e0006 */
[----:B------:R-:W-:Y:S01]  /*7490*/  STG.E.128 desc[UR4][R6.64], R128 ;  /* 0x0000008006007986 */ /* 0x000fe2000c101d04 */
[----:B------:R-:W-:Y:S05]  /*74a0*/  EXIT ;  /* 0x000000000000794d */ /* 0x000fea0003800000 */
.L_x_15892:
[----:B------:R-:W-:Y:S01]  /*74b0*/  HFMA2.MMA R184, -RZ, RZ, 0, 9.5367431640625e-07 ;  /* 0x00000010ffb87435 */ /* 0x000fe200000001ff */
[----:B------:R-:W-:Y:S02]  /*74c0*/  MOV R188, R192 ;  /* 0x000000c000bc7202 */ /* 0x000fe40000000f00 */
[----:B------:R-:W-:Y:S02]  /*74d0*/  MOV R185, 0x1f ;  /* 0x0000001f00b97802 */ /* 0x000fe40000000f00 */
[----:B------:R-:W-:-:S07]  /*74e0*/  MOV R187, 0xffffffff ;  /* 0xffffffff00bb7802 */ /* 0x000fce0000000f00 */
[----:B01----:R-:W-:Y:S05]  /*74f0*/  WARPSYNC.COLLECTIVE R187, `(.L_x_15932) ;  /* 0x00000000bb087348 */ /* 0x003fea0003c00000 */
[----:B------:R2:W3:Y:S02]  /*7500*/  SHFL.DOWN P2, R190, R188, R184, R185 ;  /* 0x080000b8bcbe7389 */ /* 0x0004e400000400b9 */
[----:B0123--:R-:W-:Y:S01]  /*7510*/  ENDCOLLECTIVE ;  /* 0x000000000000791b */ /* 0x00ffe20003800000 */
.L_x_15932:
[----:B------:R-:W-:Y:S02]  /*7520*/  MOV R188, R19 ;  /* 0x0000001300bc7202 */ /* 0x000fe40000000f00 */
[----:B------:R-:W-:-:S05]  /*7530*/  MOV R184, R190 ;  /* 0x000000be00b87202 */ /* 0x000fca0000000f00 */
[----:B------:R-:W-:Y:S01]  /*7540*/  FADD.FTZ R189, R184, R192 ;  /* 0x000000c0b8bd7221 */ /* 0x000fe20000010000 */
[----:B------:R-:W-:-:S11]  /*7550*/  HFMA2.MMA R184, -RZ, RZ, 0, 9.5367431640625e-07 ;  /* 0x00000010ffb87435 */ /* 0x000fd600000001ff */
[----:B------:R-:W-:Y:S05]  /*7560*/  WARPSYNC.COLLECTIVE R187, `(.L_x_15933) ;  /* 0x00000000bb087348 */ /* 0x000fea0003c00000 */
[----:B------:R0:W1:Y:S02]  /*7570*/  SHFL.DOWN P2, R190, R188, R184, R185 ;  /* 0x080000b8bcbe7389 */ /* 0x00006400000400b9 */
[----:B01----:R-:W-:Y:S01]  /*7580*/  ENDCOLLECTIVE ;  /* 0x000000000000791b */ /* 0x003fe20003800000 */
.L_x_15933:
[----:B------:R-:W-:Y:S02]  /*7590*/  MOV R188, R189 ;  /* 0x000000bd00bc7202 */ /* 0x000fe40000000f00 */
[----:B------:R-:W-:-:S05]  /*75a0*/  MOV R184, R190 ;  /* 0x000000be00b87202 */ /* 0x000fca0000000f00 */
[----:B------:R-:W-:Y:S01]  /*75b0*/  FADD.FTZ R19, R184, R19 ;  /* 0x00000013b8137221 */ /* 0x000fe20000010000 */
[----:B------:R-:W-:-:S11]  /*75c0*/  HFMA2.MMA R184, -RZ, RZ, 0, 4.76837158203125e-07 ;  /* 0x00000008ffb87435 */ /* 0x000fd600000001ff */
[----:B------:R-:W-:Y:S05]  /*75d0*/  WARPSYNC.COLLECTIVE R187, `(.L_x_15934) ;  /* 0x00000000bb087348 */ /* 0x000fea0003c00000 */
[----:B------:R0:W1:Y:S02]  /*75e0*/  SHFL.DOWN P2, R190, R188, R184, R185 ;  /* 0x080000b8bcbe7389 */ /* 0x00006400000400b9 */
[----:B01----:R-:W-:Y:S01]  /*75f0*/  ENDCOLLECTIVE ;  /* 0x000000000000791b */ /* 0x003fe20003800000 */
.L_x_15934:
[----:B------:R-:W-:Y:S02]  /*7600*/  MOV R188, R19 ;  /* 0x0000001300bc7202 */ /* 0x000fe40000000f00 */
[----:B------:R-:W-:-:S05]  /*7610*/  MOV R184, R190 ;  /* 0x000000be00b87202 */ /* 0x000fca0000000f00 */
[----:B------:R-:W-:Y:S01]  /*7620*/  FADD.FTZ R189, R189, R184 ;  /* 0x000000b8bdbd7221 */ /* 0x000fe20000010000 */
[----:B------:R-:W-:-:S11]  /*7630*/  HFMA2.MMA R184, -RZ, RZ, 0, 4.76837158203125e-07 ;  /* 0x00000008ffb87435 */ /* 0x000fd600000001ff */
[----:B------:R-:W-:Y:S05]  /*7640*/  WARPSYNC.COLLECTIVE R187, `(.L_x_15935) ;  /* 0x00000000bb087348 */ /* 0x000fea0003c00000 */
[----:B------:R0:W1:Y:S02]  /*7650*/  SHFL.DOWN P2, R190, R188, R184, R185 ;  /* 0x080000b8bcbe7389 */ /* 0x00006400000400b9 */
[----:B01----:R-:W-:Y:S01]  /*7660*/  ENDCOLLECTIVE ;  /* 0x000000000000791b */ /* 0x003fe20003800000 */
.L_x_15935:
[----:B------:R-:W-:Y:S02]  /*7670*/  MOV R188, R189 ;  /* 0x000000bd00bc7202 */ /* 0x000fe40000000f00 */
[----:B------:R-:W-:-:S05]  /*7680*/  MOV R184, R190 ;  /* 0x000000be00b87202 */ /* 0x000fca0000000f00 */
[----:B------:R-:W-:Y:S01]  /*7690*/  FADD.FTZ R19, R19, R184 ;  /* 0x000000b813137221 */ /* 0x000fe20000010000 */
[----:B------:R-:W-:-:S11]  /*76a0*/  HFMA2.MMA R184, -RZ, RZ, 0, 2.384185791015625e-07 ;  /* 0x00000004ffb87435 */ /* 0x000fd600000001ff */
[----:B------:R-:W-:Y:S05]  /*76b0*/  WARPSYNC.COLLECTIVE R187, `(.L_x_15936) ;  /* 0x00000000bb087348 */ /* 0x000fea0003c00000 */
[----:B------:R0:W1:Y:S02]  /*76c0*/  SHFL.DOWN P2, R190, R188, R184, R185 ;  /* 0x080000b8bcbe7389 */ /* 0x00006400000400b9 */
[----:B01----:R-:W-:Y:S01]  /*76d0*/  ENDCOLLECTIVE ;  /* 0x000000000000791b */ /* 0x003fe20003800000 */
.L_x_15936:
[----:B------:R-:W-:Y:S02]  /*76e0*/  MOV R188, R19 ;  /* 0x0000001300bc7202 */ /* 0x000fe40000000f00 */
[----:B------:R-:W-:-:S05]  /*76f0*/  MOV R184, R190 ;  /* 0x000000be00b87202 */ /* 0x000fca0000000f00 */
[----:B------:R-:W-:Y:S01]  /*7700*/  FADD.FTZ R189, R189, R184 ;  /* 0x000000b8bdbd7221 */ /* 0x000fe20000010000 */
[----:B------:R-:W-:-:S11]  /*7710*/  HFMA2.MMA R184, -RZ, RZ, 0, 2.384185791015625e-07 ;  /* 0x00000004ffb87435 */ /* 0x000fd600000001ff */
[----:B------:R-:W-:Y:S05]  /*7720*/  WARPSYNC.COLLECTIVE R187, `(.L_x_15937) ;  /* 0x00000000bb087348 */ /* 0x000fea0003c00000 */
[----:B------:R0:W1:Y:S02]  /*7730*/  SHFL.DOWN P2, R190, R188, R184, R185 ;  /* 0x080000b8bcbe7389 */ /* 0x00006400000400b9 */
[----:B01----:R-:W-:Y:S01]  /*7740*/  ENDCOLLECTIVE ;  /* 0x000000000000791b */ /* 0x003fe20003800000 */
.L_x_15937:
[----:B------:R-:W-:Y:S02]  /*7750*/  MOV R188, R189 ;  /* 0x000000bd00bc7202 */ /* 0x000fe40000000f00 */
[----:B------:R-:W-:-:S05]  /*7760*/  MOV R184, R190 ;  /* 0x000000be00b87202 */ /* 0x000fca0000000f00 */
[----:B------:R-:W-:Y:S01]  /*7770*/  FADD.FTZ R19, R19, R184 ;  /* 0x000000b813137221 */ /* 0x000fe20000010000 */
[----:B------:R-:W-:-:S11]  /*7780*/  HFMA2.MMA R184, -RZ, RZ, 0, 1.1920928955078125e-07 ;  /* 0x00000002ffb87435 */ /* 0x000fd600000001ff */
[----:B------:R-:W-:Y:S05]  /*7790*/  WARPSYNC.COLLECTIVE R187, `(.L_x_15938) ;  /* 0x00000000bb087348 */ /* 0x000fea0003c00000 */
[----:B------:R0:W1:Y:S02]  /*77a0*/  SHFL.DOWN P2, R190, R188, R184, R185 ;  /* 0x080000b8bcbe7389 */ /* 0x00006400000400b9 */
[----:B01----:R-:W-:Y:S01]  /*77b0*/  ENDCOLLECTIVE ;  /* 0x000000000000791b */ /* 0x003fe20003800000 */
.L_x_15938:
[----:B------:R-:W-:Y:S02]  /*77c0*/  MOV R188, R19 ;  /* 0x0000001300bc7202 */ /* 0x000fe40000000f00 */
[----:B------:R-:W-:-:S05]  /*77d0*/  MOV R184, R190 ;  /* 0x000000be00b87202 */ /* 0x000fca0000000f00 */
[----:B------:R-:W-:Y:S01]  /*77e0*/  FADD.FTZ R189, R189, R184 ;  /* 0x000000b8bdbd7221 */ /* 0x000fe20000010000 */
[----:B------:R-:W-:-:S11]  /*77f0*/  HFMA2.MMA R184, -RZ, RZ, 0, 1.1920928955078125e-07 ;  /* 0x00000002ffb87435 */ /* 0x000fd600000001ff */
[----:B------:R-:W-:Y:S05]  /*7800*/  WARPSYNC.COLLECTIVE R187, `(.L_x_15939) ;  /* 0x00000000bb087348 */ /* 0x000fea0003c00000 */
[----:B------:R0:W1:Y:S02]  /*7810*/  SHFL.DOWN P2, R190, R188, R184, R185 ;  /* 0x080000b8bcbe7389 */ /* 0x00006400000400b9 */
[----:B01----:R-:W-:Y:S01]  /*7820*/  ENDCOLLECTIVE ;  /* 0x000000000000791b */ /* 0x003fe20003800000 */
.L_x_15939:
[----:B------:R-:W-:Y:S02]  /*7830*/  MOV R188, R189 ;  /* 0x000000bd00bc7202 */ /* 0x000fe40000000f00 */
[----:B------:R-:W-:-:S05]  /*7840*/  MOV R184, R190 ;  /* 0x000000be00b87202 */ /* 0x000fca0000000f00 */
[----:B------:R-:W-:Y:S01]  /*7850*/  FADD.FTZ R19, R19, R184 ;  /* 0x000000b813137221 */ /* 0x000fe20000010000 */
[----:B------:R-:W-:-:S11]  /*7860*/  HFMA2.MMA R184, -RZ, RZ, 0, 5.9604644775390625e-08 ;  /* 0x00000001ffb87435 */ /* 0x000fd600000001ff */
[----:B------:R-:W-:Y:S05]  /*7870*/  WARPSYNC.COLLECTIVE R187, `(.L_x_15940) ;  /* 0x00000000bb087348 */ /* 0x000fea0003c00000 */
[----:B------:R0:W1:Y:S02]  /*7880*/  SHFL.DOWN P2, R190, R188, R184, R185 ;  /* 0x080000b8bcbe7389 */ /* 0x00006400000400b9 */
[----:B01----:R-:W-:Y:S01]  /*7890*/  ENDCOLLECTIVE ;  /* 0x000000000000791b */ /* 0x003fe20003800000 */
.L_x_15940:
[----:B------:R-:W-:Y:S02]  /*78a0*/  MOV R188, R19 ;  /* 0x0000001300bc7202 */ /* 0x000fe40000000f00 */
[----:B------:R-:W-:-:S07]  /*78b0*/  MOV R191, R190 ;  /* 0x000000be00bf7202 */ /* 0x000fce0000000f00 */
[----:B------:R-:W-:Y:S05]  /*78c0*/  WARPSYNC.COLLECTIVE R187, `(.L_x_15941) ;  /* 0x00000000bb087348 */ /* 0x000fea0003c00000 */
[----:B------:R0:W1:Y:S02]  /*78d0*/  SHFL.DOWN P2, R190, R188, R184, R185 ;  /* 0x080000b8bcbe7389 */ /* 0x00006400000400b9 */
[----:B01----:R-:W-:Y:S01]  /*78e0*/  ENDCOLLECTIVE ;  /* 0x000000000000791b */ /* 0x003fe20003800000 */
.L_x_15941:
[----:B------:R-:W-:Y:S01]  /*78f0*/  MOV R185, R190 ;  /* 0x000000be00b97202 */ /* 0x000fe20000000f00 */
[----:B------:R-:W-:Y:S06]  /*7900*/  BRA `(.L_x_15942) ;  /* 0xffffffbc00a87947 */ /* 0x000fec000383ffff */
.L_x_15943:
        /* <DEDUP_REMOVED lines=15> */
.L_x_16664:


//--------------------- .text._ZN10layer_norm13ln_bwd_kernelINS_13Kernel_traitsIfffffjLj5120ELj1ELj1ELj4ELj16ENS_18Kernel_traits_baseILj5120EfffffjLj128EEEEELb1ELb1ELb0ELb1EEEvNS_9BwdParamsE --------------------------
	.section	.text._ZN10layer_norm13ln_bwd_kernelINS_13Kernel_traitsIfffffjLj5120ELj1ELj1ELj4ELj16ENS_18Kernel_traits_baseILj5120EfffffjLj128EEEEELb1ELb1ELb0ELb1EEEvNS_9BwdParamsE,"ax",@progbits
	.align	128
        .global         _ZN10layer_norm13ln_bwd_kernelINS_13Kernel_traitsIfffffjLj5120ELj1ELj1ELj4ELj16ENS_18Kernel_traits_baseILj5120EfffffjLj128EEEEELb1ELb1ELb0ELb1EEEvNS_9BwdParamsE
        .type           _ZN10layer_norm13ln_bwd_kernelINS_13Kernel_traitsIfffffjLj5120ELj1ELj1ELj4ELj16ENS_18Kernel_traits_baseILj5120EfffffjLj128EEEEELb1ELb1ELb0ELb1EEEvNS_9BwdParamsE,@function
        .size           _ZN10layer_norm13ln_bwd_kernelINS_13Kernel_traitsIfffffjLj5120ELj1ELj1ELj4ELj16ENS_18Kernel_traits_baseILj5120EfffffjLj128EEEEELb1ELb1ELb0ELb1EEEvNS_9BwdParamsE,(.L_x_16665 - _ZN10layer_norm13ln_bwd_kernelINS_13Kernel_traitsIfffffjLj5120ELj1ELj1ELj4ELj16ENS_18Kernel_traits_baseILj5120EfffffjLj128EEEEELb1ELb1ELb0ELb1EEEvNS_9BwdParamsE)
        .other          _ZN10layer_norm13ln_bwd_kernelINS_13Kernel_traitsIfffffjLj5120ELj1ELj1ELj4ELj16ENS_18Kernel_traits_baseILj5120EfffffjLj128EEEEELb1ELb1ELb0ELb1EEEvNS_9BwdParamsE,@"STO_CUDA_ENTRY STV_DEFAULT"
_ZN10layer_norm13ln_bwd_kernelINS_13Kernel_traitsIfffffjLj5120ELj1ELj1ELj4ELj16ENS_18Kernel_traits_baseILj5120EfffffjLj128EEEEELb1ELb1ELb0ELb1EEEvNS_9BwdParamsE:
.text._ZN10layer_norm13ln_bwd_kernelINS_13Kernel_traitsIfffffjLj5120ELj1ELj1ELj4ELj16ENS_18Kernel_traits_baseILj5120EfffffjLj128EEEEELb1ELb1ELb0ELb1EEEvNS_9BwdParamsE:
        /* <DEDUP_REMOVED lines=80> */
.L_x_15944:
        /* <DEDUP_REMOVED lines=38> */
[----:B---3--:R0:W-:Y:S04]  /*0760*/  STL.64 [R1+0x30], R20 ;  /* 0x0000301401007387 */ /* 0x0081e80000100a00 */
[----:B------:R0:W-:Y:S04]  /*0770*/  STL.64 [R1+0x38], R22 ;  /* 0x0000381601007387 */ /* 0x0001e80000100a00 */
[----:B----4-:R0:W-:Y:S04]  /*0780*/  STL.64 [R1+0x20], R16 ;  /* 0x0000201001007387 */ /* 0x0101e80000100a00 */
[----:B------:R0:W-:Y:S04]  /*0790*/  STL.64 [R1+0x28], R18 ;  /* 0x0000281201007387 */ /* 0x0001e80000100a00 */
[----:B------:R0:W-:Y:S04]  /*07a0*/  STL [R1+0x21c], RZ ;  /* 0x00021cff01007387 */ /* 0x0001e80000100800 */
[----:B------:R0:W-:Y:S04]  /*07b0*/  STL.64 [R1+0x10], R12 ;  /* 0x0000100c01007387 */ /* 0x0001e80000100a00 */
[----:B------:R0:W-:Y:S04]  /*07c0*/  STL.64 [R1+0x18], R14 ;  /* 0x0000180e01007387 */ /* 0x0001e80000100a00 */
[----:B------:R0:W-:Y:S04]  /*07d0*/  STL.64 [R1], R8 ;  /* 0x0000000801007387 */ /* 0x0001e80000100a00 */
        /* <DEDUP_REMOVED lines=116> */
.L_x_15947:
[----:B------:R-:W1:Y:S01]  /*0f20*/  S2R R2, SR_TID.X ;  /* 0x0000000000027919 */ /* 0x000e620000002100 */
[----:B---3--:R-:W2:Y:S01]  /*0f30*/  LDC.64 R188, c[0x0][0x250] ;  /* 0x00009400ffbc7b82 */ /* 0x008ea20000000a00 */
[----:B------:R-:W-:Y:S01]  /*0f40*/  IMAD R0, R3, UR10, RZ ;  /* 0x0000000a03007c24 */ /* 0x000fe2000f8e02ff */
[----:B------:R-:W3:Y:S04]  /*0f50*/  LDL.LU R208, [R1+0x104] ;  /* 0x0001040001d07983 */ /* 0x000ee80000300800 */
[----:B0-----:R-:W-:Y:S01]  /*0f60*/  SHF.R.S32.HI R5, RZ, 0x1f, R0 ;  /* 0x0000001fff057819 */ /* 0x001fe20000011400 */
[----:B------:R-:W4:Y:S01]  /*0f70*/  LDL.LU R207, [R1+0x74] ;  /* 0x0000740001cf7983 */ /* 0x000f220000300800 */
[----:B------:R-:W0:Y:S02]  /*0f80*/  LDC.64 R8, c[0x0][0x258] ;  /* 0x00009600ff087b82 */ /* 0x000e240000000a00 */
[----:B------:R-:W-:Y:S01]  /*0f90*/  LEA.HI R0, R5, R0, RZ, 0x2 ;  /* 0x0000000005007211 */ /* 0x000fe200078f10ff */
[----:B------:R-:W4:Y:S04]  /*0fa0*/  LDL R206, [R1+0x40] ;  /* 0x0000400001ce7983 */ /* 0x000f280000100800 */
[----:B------:R-:W4:Y:S01]  /*0fb0*/  LDL.LU R205, [R1+0x100] ;  /* 0x0001000001cd7983 */ /* 0x000f220000300800 */
[----:B------:R-:W0:Y:S03]  /*0fc0*/  LDC.64 R182, c[0x0][0x2c8] ;  /* 0x0000b200ffb67b82 */ /* 0x000e260000000a00 */
[----:B------:R-:W4:Y:S04]  /*0fd0*/  LDL.LU R204, [R1+0x70] ;  /* 0x0000700001cc7983 */ /* 0x000f280000300800 */
[----:B------:R-:W4:Y:S01]  /*0fe0*/  LDL R199, [R1+0x44] ;  /* 0x0000440001c77983 */ /* 0x000f220000100800 */
[----:B------:R-:W0:Y:S01]  /*0ff0*/  @P1 LDC.64 R152, c[0x0][0x270] ;  /* 0x00009c00ff981b82 */ /* 0x000e220000000a00 */
[----:B-1----:R-:W-:Y:S01]  /*1000*/  LOP3.LUT R170, R2, 0x7f, RZ, 0xc0, !PT ;  /* 0x0000007f02aa7812 */ /* 0x002fe200078ec0ff */
[----:B--2---:R-:W-:-:S06]  /*1010*/  IMAD.WIDE R188, R3, 0x4, R188 ;  /* 0x0000000403bc7825 */ /* 0x004fcc00078e02bc */
[----:B------:R-:W1:Y:S01]  /*1020*/  LDC.64 R174, c[0x0][0x2b8] ;  /* 0x0000ae00ffae7b82 */ /* 0x000e620000000a00 */
[----:B------:R-:W2:Y:S01]  /*1030*/  LDL.LU R198, [R1+0x10c] ;  /* 0x00010c0001c67983 */ /* 0x000ea20000300800 */
[----:B------:R-:W-:-:S03]  /*1040*/  LEA.HI.SX32 R170, R0, R170, 0x1e ;  /* 0x000000aa00aa7211 */ /* 0x000fc600078ff2ff */
[----:B------:R-:W2:Y:S01]  /*1050*/  LDG.E R188, desc[UR4][R188.64] ;  /* 0x00000004bcbc7981 */ /* 0x000ea2000c1e1900 */
[----:B------:R-:W-:Y:S02]  /*1060*/  SHF.L.U32 R181, R170, 0x4, RZ ;  /* 0x00000004aab57819 */ /* 0x000fe400000006ff */
[----:B------:R-:W-:Y:S01]  /*1070*/  SHF.R.U32.HI R180, RZ, 0x1c, R170 ;  /* 0x0000001cffb47819 */ /* 0x000fe200000116aa */
[----:B0-----:R-:W-:Y:S01]  /*1080*/  IMAD.WIDE R8, R3, 0x4, R8 ;  /* 0x0000000403087825 */ /* 0x001fe200078e0208 */
[----:B------:R-:W-:Y:S01]  /*1090*/  IADD3 R96, P0, R181, UR12, RZ ;  /* 0x0000000cb5607c10 */ /* 0x000fe2000ff1e0ff */
[----:B------:R-:W2:Y:S03]  /*10a0*/  LDL.LU R197, [R1+0x7c] ;  /* 0x00007c0001c57983 */ /* 0x000ea60000300800 */
[----:B------:R-:W-:Y:S01]  /*10b0*/  IADD3.X R97, R180, UR13, RZ, P0, !PT ;  /* 0x0000000db4617c10 */ /* 0x000fe200087fe4ff */
[----:B------:R0:W2:Y:S01]  /*10c0*/  LDG.E R11, desc[UR4][R8.64] ;  /* 0x00000004080b7981 */ /* 0x0000a2000c1e1900 */
[----:B------:R-:W-:-:S02]  /*10d0*/  IADD3 R173, R170, 0x80, RZ ;  /* 0x00000080aaad7810 */ /* 0x000fc40007ffe0ff */
[C---:B------:R-:W-:Y:S01]  /*10e0*/  IADD3 R22, R170.reuse, 0x180, RZ ;  /* 0x00000180aa167810 */ /* 0x040fe20007ffe0ff */
[----:B------:R-:W2:Y:S04]  /*10f0*/  LDL R193, [R1+0x48] ;  /* 0x0000480001c17983 */ /* 0x000ea80000100800 */
[----:B------:R-:W2:Y:S01]  /*1100*/  LDG.E.128 R96, desc[UR4][R96.64] ;  /* 0x0000000460607981 */ /* 0x000ea2000c1e1d00 */
[----:B------:R-:W-:Y:S02]  /*1110*/  SHF.L.U32 R178, R173, 0x4, RZ ;  /* 0x00000004adb27819 */ /* 0x000fe400000006ff */
[----:B------:R-:W-:Y:S02]  /*1120*/  SHF.R.U32.HI R177, RZ, 0x1c, R173 ;  /* 0x0000001cffb17819 */ /* 0x000fe400000116ad */
[----:B------:R-:W-:-:S02]  /*1130*/  IADD3 R186, R170, 0x280, RZ ;  /* 0x00000280aaba7810 */ /* 0x000fc40007ffe0ff */
[C---:B------:R-:W-:Y:S02]  /*1140*/  IADD3 R7, R170.reuse, 0x380, RZ ;  /* 0x00000380aa077810 */ /* 0x040fe40007ffe0ff */
[C---:B------:R-:W-:Y:S02]  /*1150*/  IADD3 R25, R170.reuse, 0x100, RZ ;  /* 0x00000100aa197810 */ /* 0x040fe40007ffe0ff */
[C---:B------:R-:W-:Y:S02]  /*1160*/  IADD3 R10, R170.reuse, 0x480, RZ ;  /* 0x00000480aa0a7810 */ /* 0x040fe40007ffe0ff */
[C---:B------:R-:W-:Y:S02]  /*1170*/  IADD3 R185, R170.reuse, 0x200, RZ ;  /* 0x00000200aab97810 */ /* 0x040fe40007ffe0ff */
[C---:B------:R-:W-:Y:S02]  /*1180*/  IADD3 R4, R170.reuse, 0x300, RZ ;  /* 0x00000300aa047810 */ /* 0x040fe40007ffe0ff */
[----:B------:R-:W-:-:S02]  /*1190*/  IADD3 R0, R170, 0x400, RZ ;  /* 0x00000400aa007810 */ /* 0x000fc40007ffe0ff */
[----:B------:R-:W-:Y:S01]  /*11a0*/  SHF.R.S32.HI R2, RZ, 0x1f, R3 ;  /* 0x0000001fff027819 */ /* 0x000fe20000011403 */
[----:B-1----:R-:W-:Y:S01]  /*11b0*/  IMAD.WIDE.U32 R140, R173, 0x10, R174 ;  /* 0x00000010ad8c7825 */ /* 0x002fe200078e00ae */
[----:B------:R-:W-:Y:S01]  /*11c0*/  IADD3 R100, P0, R178, UR12, RZ ;  /* 0x0000000cb2647c10 */ /* 0x000fe2000ff1e0ff */
[----:B------:R-:W2:Y:S01]  /*11d0*/  LDL.LU R192, [R1+0x108] ;  /* 0x0001080001c07983 */ /* 0x000ea20000300800 */
[----:B------:R-:W-:Y:S02]  /*11e0*/  SHF.L.U32 R24, R22, 0x4, RZ ;  /* 0x0000000416187819 */ /* 0x000fe400000006ff */
[----:B------:R-:W-:Y:S02]  /*11f0*/  IADD3.X R101, R177, UR13, RZ, P0, !PT ;  /* 0x0000000db1657c10 */ /* 0x000fe400087fe4ff */
[----:B------:R-:W-:Y:S02]  /*1200*/  SHF.R.U32.HI R23, RZ, 0x1c, R22 ;  /* 0x0000001cff177819 */ /* 0x000fe40000011616 */
[----:B------:R-:W-:-:S02]  /*1210*/  SHF.L.U32 R19, R186, 0x4, RZ ;  /* 0x00000004ba137819 */ /* 0x000fc400000006ff */
[----:B------:R-:W-:Y:S02]  /*1220*/  SHF.R.U32.HI R18, RZ, 0x1c, R186 ;  /* 0x0000001cff127819 */ /* 0x000fe400000116ba */
[----:B------:R-:W-:Y:S02]  /*1230*/  SHF.L.U32 R15, R7, 0x4, RZ ;  /* 0x00000004070f7819 */ /* 0x000fe400000006ff */
[----:B------:R-:W-:Y:S02]  /*1240*/  SHF.L.U32 R27, R25, 0x4, RZ ;  /* 0x00000004191b7819 */ /* 0x000fe400000006ff */
[----:B------:R-:W-:Y:S02]  /*1250*/  SHF.R.U32.HI R14, RZ, 0x1c, R7 ;  /* 0x0000001cff0e7819 */ /* 0x000fe40000011607 */
[----:B------:R-:W-:Y:S02]  /*1260*/  SHF.L.U32 R6, R10, 0x4, RZ ;  /* 0x000000040a067819 */ /* 0x000fe400000006ff */
[----:B------:R-:W-:-:S02]  /*1270*/  SHF.R.U32.HI R26, RZ, 0x1c, R25 ;  /* 0x0000001cff1a7819 */ /* 0x000fc40000011619 */
[----:B------:R-:W-:Y:S02]  /*1280*/  SHF.L.U32 R21, R185, 0x4, RZ ;  /* 0x00000004b9157819 */ /* 0x000fe400000006ff */
[----:B------:R-:W-:Y:S02]  /*1290*/  SHF.R.U32.HI R5, RZ, 0x1c, R10 ;  /* 0x0000001cff057819 */ /* 0x000fe4000001160a */
[----:B------:R-:W-:Y:S02]  /*12a0*/  SHF.R.U32.HI R20, RZ, 0x1c, R185 ;  /* 0x0000001cff147819 */ /* 0x000fe400000116b9 */
[----:B------:R-:W-:Y:S02]  /*12b0*/  SHF.L.U32 R17, R4, 0x4, RZ ;  /* 0x0000000404117819 */ /* 0x000fe400000006ff */
[----:B------:R-:W-:Y:S01]  /*12c0*/  SHF.R.U32.HI R16, RZ, 0x1c, R4 ;  /* 0x0000001cff107819 */ /* 0x000fe20000011604 */
[--C-:B------:R-:W-:Y:S01]  /*12d0*/  IMAD.WIDE.U32 R144, R25, 0x10, R174.reuse ;  /* 0x0000001019907825 */ /* 0x100fe200078e00ae */
[----:B------:R-:W-:Y:S01]  /*12e0*/  IADD3 R108, P0, R24, UR12, RZ ;  /* 0x0000000c186c7c10 */ /* 0x000fe2000ff1e0ff */
[----:B------:R-:W2:Y:S03]  /*12f0*/  LDG.E.128 R100, desc[UR4][R100.64] ;  /* 0x0000000464647981 */ /* 0x000ea6000c1e1d00 */
[----:B------:R-:W-:Y:S01]  /*1300*/  IADD3.X R109, R23, UR13, RZ, P0, !PT ;  /* 0x0000000d176d7c10 */ /* 0x000fe200087fe4ff */
[--C-:B------:R-:W-:Y:S01]  /*1310*/  IMAD.WIDE.U32 R136, R170, 0x10, R174.reuse ;  /* 0x00000010aa887825 */ /* 0x100fe200078e00ae */
[----:B------:R-:W-:Y:S01]  /*1320*/  IADD3 R116, P0, R19, UR12, RZ ;  /* 0x0000000c13747c10 */ /* 0x000fe2000ff1e0ff */
[----:B------:R-:W2:Y:S03]  /*1330*/  LDL.LU R196, [R1+0x78] ;  /* 0x0000780001c47983 */ /* 0x000ea60000300800 */
[----:B------:R-:W-:Y:S01]  /*1340*/  IADD3.X R117, R18, UR13, RZ, P0, !PT ;  /* 0x0000000d12757c10 */ /* 0x000fe200087fe4ff */
[----:B------:R-:W-:Y:S01]  /*1350*/  IMAD.WIDE.U32 R148, R22, 0x10, R174 ;  /* 0x0000001016947825 */ /* 0x000fe200078e00ae */
[----:B------:R-:W-:Y:S01]  /*1360*/  IADD3 R124, P0, R15, UR12, RZ ;  /* 0x0000000c0f7c7c10 */ /* 0x000fe2000ff1e0ff */
[----:B------:R-:W3:Y:S01]  /*1370*/  LDG.E.128 R136, desc[UR4][R136.64] ;  /* 0x0000000488887981 */ /* 0x000ee2000c1e1d00 */
[----:B------:R-:W-:-:S02]  /*1380*/  IADD3 R104, P2, R27, UR12, RZ ;  /* 0x0000000c1b687c10 */ /* 0x000fc4000ff5e0ff */
[----:B------:R-:W-:Y:S01]  /*1390*/  IADD3.X R125, R14, UR13, RZ, P0, !PT ;  /* 0x0000000d0e7d7c10 */ /* 0x000fe200087fe4ff */
[----:B------:R-:W-:Y:S01]  /*13a0*/  IMAD.WIDE.U32 R168, R0, 0x10, R174 ;  /* 0x0000001000a87825 */ /* 0x000fe200078e00ae */
[----:B------:R-:W-:Y:S01]  /*13b0*/  IADD3 R132, P0, R6, UR12, RZ ;  /* 0x0000000c06847c10 */ /* 0x000fe2000ff1e0ff */
[----:B------:R-:W2:Y:S01]  /*13c0*/  LDG.E.128 R108, desc[UR4][R108.64] ;  /* 0x000000046c6c7981 */ /* 0x000ea2000c1e1d00 */
[----:B------:R-:W-:Y:S02]  /*13d0*/  IADD3.X R105, R26, UR13, RZ, P2, !PT ;  /* 0x0000000d1a697c10 */ /* 0x000fe400097fe4ff */
[----:B------:R-:W-:Y:S01]  /*13e0*/  IADD3 R112, P2, R21, UR12, RZ ;  /* 0x0000000c15707c10 */ /* 0x000fe2000ff5e0ff */
[----:B------:R-:W2:Y:S01]  /*13f0*/  LDG.E.128 R124, desc[UR4][R124.64] ;  /* 0x000000047c7c7981 */ /* 0x000ea2000c1e1d00 */
[----:B------:R-:W-:Y:S02]  /*1400*/  IADD3.X R133, R5, UR13, RZ, P0, !PT ;  /* 0x0000000d05857c10 */ /* 0x000fe400087fe4ff */
[----:B------:R-:W-:Y:S01]  /*1410*/  ISETP.NE.U32.AND P0, PT, R182, RZ, PT ;  /* 0x000000ffb600720c */ /* 0x000fe20003f05070 */
[----:B------:R-:W2:Y:S01]  /*1420*/  LDG.E.128 R104, desc[UR4][R104.64] ;  /* 0x0000000468687981 */ /* 0x000ea2000c1e1d00 */
[----:B------:R-:W-:-:S02]  /*1430*/  IADD3.X R113, R20, UR13, RZ, P2, !PT ;  /* 0x0000000d14717c10 */ /* 0x000fc400097fe4ff */
[----:B------:R-:W-:Y:S01]  /*1440*/  IADD3 R120, P2, R17, UR12, RZ ;  /* 0x0000000c11787c10 */ /* 0x000fe2000ff5e0ff */
[----:B------:R-:W2:Y:S01]  /*1450*/  LDG.E.128 R132, desc[UR4][R132.64] ;  /* 0x0000000484847981 */ /* 0x000ea2000c1e1d00 */
[----:B------:R-:W-:Y:S02]  /*1460*/  SHF.L.U32 R13, R0, 0x4, RZ ;  /* 0x00000004000d7819 */ /* 0x000fe400000006ff */
[----:B------:R-:W-:Y:S01]  /*1470*/  ISETP.NE.AND.EX P0, PT, R183, RZ, PT, P0 ;  /* 0x000000ffb700720c */ /* 0x000fe20003f05300 */
[----:B------:R-:W2:Y:S01]  /*1480*/  LDG.E.128 R112, desc[UR4][R112.64] ;  /* 0x0000000470707981 */ /* 0x000ea2000c1e1d00 */
[----:B------:R-:W-:Y:S02]  /*1490*/  IADD3.X R121, R16, UR13, RZ, P2, !PT ;  /* 0x0000000d10797c10 */ /* 0x000fe400097fe4ff */
[----:B------:R-:W-:Y:S01]  /*14a0*/  SHF.R.U32.HI R12, RZ, 0x1c, R0 ;  /* 0x0000001cff0c7819 */ /* 0x000fe20000011600 */
[----:B------:R-:W2:Y:S01]  /*14b0*/  LDG.E.128 R116, desc[UR4][R116.64] ;  /* 0x0000000474747981 */ /* 0x000ea2000c1e1d00 */
[----:B------:R-:W-:-:S03]  /*14c0*/  IADD3 R128, P2, R13, UR12, RZ ;  /* 0x0000000c0d807c10 */ /* 0x000fc6000ff5e0ff */
[----:B------:R-:W2:Y:S01]  /*14d0*/  LDG.E.128 R120, desc[UR4][R120.64] ;  /* 0x0000000478787981 */ /* 0x000ea2000c1e1d00 */
[----:B------:R-:W-:Y:S02]  /*14e0*/  IADD3.X R129, R12, UR13, RZ, P2, !PT ;  /* 0x0000000d0c817c10 */ /* 0x000fe400097fe4ff */
[----:B------:R-:W-:Y:S01]  /*14f0*/  @P1 LEA R152, P2, R3, R152, 0x2 ;  /* 0x0000009803981211 */ /* 0x000fe200078410ff */
[----:B------:R-:W2:Y:S01]  /*1500*/  LDL R195, [R1+0x4c] ;  /* 0x00004c0001c37983 */ /* 0x000ea20000100800 */
[-C--:B0-----:R-:W-:Y:S02]  /*1510*/  @P0 LEA R8, P3, R173, R182.reuse, 0x4 ;  /* 0x000000b6ad080211 */ /* 0x081fe400078620ff */
[----:B------:R-:W-:Y:S01]  /*1520*/  @P1 LEA.HI.X R153, R3, R153, R2, 0x2, P2 ;  /* 0x0000009903991211 */ /* 0x000fe200010f1402 */
[----:B------:R-:W2:Y:S01]  /*1530*/  LDG.E.128 R128, desc[UR4][R128.64] ;  /* 0x0000000480807981 */ /* 0x000ea2000c1e1d00 */
[C---:B------:R-:W-:Y:S02]  /*1540*/  @P0 LEA R154, P2, R170.reuse, R182, 0x4 ;  /* 0x000000b6aa9a0211 */ /* 0x040fe400078420ff */
[-C--:B------:R-:W-:Y:S01]  /*1550*/  @P0 LEA.HI.X R9, R173, R183.reuse, RZ, 0x4, P3 ;  /* 0x000000b7ad090211 */ /* 0x080fe200018f24ff */
[----:B------:R-:W2:Y:S01]  /*1560*/  LDL.LU R194, [R1+0x114] ;  /* 0x0001140001c27983 */ /* 0x000ea20000300800 */
[----:B------:R-:W-:-:S02]  /*1570*/  @P0 LEA.HI.X R155, R170, R183, RZ, 0x4, P2 ;  /* 0x000000b7aa9b0211 */ /* 0x000fc400010f24ff */
[CC--:B------:R-:W-:Y:S01]  /*1580*/  @P0 LEA R156, P2, R25.reuse, R182.reuse, 0x4 ;  /* 0x000000b6199c0211 */ /* 0x0c0fe200078420ff */
[----:B-----5:R0:W5:Y:S03]  /*1590*/  @P0 LDG.E.128 R56, desc[UR4][R8.64] ;  /* 0x0000000408380981 */ /* 0x020166000c1e1d00 */
[----:B------:R-:W-:Y:S01]  /*15a0*/  @P0 LEA.HI.X R157, R25, R183, RZ, 0x4, P2 ;  /* 0x000000b7199d0211 */ /* 0x000fe200010f24ff */
[----:B------:R-:W5:Y:S04]  /*15b0*/  @P0 LDG.E.128 R52, desc[UR4][R154.64] ;  /* 0x000000049a340981 */ /* 0x000f68000c1e1d00 */
[----:B------:R-:W5:Y:S01]  /*15c0*/  @P0 LDG.E.128 R60, desc[UR4][R156.64] ;  /* 0x000000049c3c0981 */ /* 0x000f62000c1e1d00 */
[----:B0-----:R-:W-:-:S03]  /*15d0*/  @P0 LEA R8, P2, R22, R182, 0x4 ;  /* 0x000000b616080211 */ /* 0x001fc600078420ff */
[----:B------:R-:W2:Y:S01]  /*15e0*/  LDG.E.128 R140, desc[UR4][R140.64] ;  /* 0x000000048c8c7981 */ /* 0x000ea2000c1e1d00 */
[----:B------:R-:W-:-:S03]  /*15f0*/  @P0 LEA.HI.X R9, R22, R183, RZ, 0x4, P2 ;  /* 0x000000b716090211 */ /* 0x000fc600010f24ff */
[----:B------:R-:W2:Y:S04]  /*1600*/  LDG.E.128 R144, desc[UR4][R144.64] ;  /* 0x0000000490907981 */ /* 0x000ea8000c1e1d00 */
[----:B------:R0:W5:Y:S04]  /*1610*/  @P0 LDG.E.128 R64, desc[UR4][R8.64] ;  /* 0x0000000408400981 */ /* 0x000168000c1e1d00 */
[----:B------:R-:W2:Y:S01]  /*1620*/  LDG.E.128 R148, desc[UR4][R148.64] ;  /* 0x0000000494947981 */ /* 0x000ea2000c1e1d00 */
[----:B0-----:R-:W-:-:S04]  /*1630*/  @P0 LEA R8, P2, R185, R182, 0x4 ;  /* 0x000000b6b9080211 */ /* 0x001fc800078420ff */
[----:B------:R-:W-:-:S05]  /*1640*/  @P0 LEA.HI.X R9, R185, R183, RZ, 0x4, P2 ;  /* 0x000000b7b9090211 */ /* 0x000fca00010f24ff */
[----:B------:R0:W5:Y:S02]  /*1650*/  @P0 LDG.E.128 R68, desc[UR4][R8.64] ;  /* 0x0000000408440981 */ /* 0x000164000c1e1d00 */
[----:B0-----:R-:W-:-:S04]  /*1660*/  @P0 LEA R8, P2, R186, R182, 0x4 ;  /* 0x000000b6ba080211 */ /* 0x001fc800078420ff */
[----:B------:R-:W-:-:S05]  /*1670*/  @P0 LEA.HI.X R9, R186, R183, RZ, 0x4, P2 ;  /* 0x000000b7ba090211 */ /* 0x000fca00010f24ff */
[----:B------:R0:W5:Y:S02]  /*1680*/  @P0 LDG.E.128 R72, desc[UR4][R8.64] ;  /* 0x0000000408480981 */ /* 0x000164000c1e1d00 */
[----:B0-----:R-:W-:-:S05]  /*1690*/  IMAD.WIDE.U32 R8, R4, 0x10, R174 ;  /* 0x0000001004087825 */ /* 0x001fca00078e00ae */
[----:B------:R0:W2:Y:S02]  /*16a0*/  LDG.E.128 R160, desc[UR4][R8.64] ;  /* 0x0000000408a07981 */ /* 0x0000a4000c1e1d00 */
        /* <DEDUP_REMOVED lines=14> */
[----:B0-----:R-:W-:-:S04]  /*1790*/  LEA R8, P0, R170, UR14, 0x2 ;  /* 0x0000000eaa087c11 */ /* 0x001fc8000f8010ff */
[----:B------:R-:W-:Y:S02]  /*17a0*/  LEA.HI.X R9, R170, UR15, RZ, 0x2, P0 ;  /* 0x0000000faa097c11 */ /* 0x000fe400080f14ff */
[C---:B------:R-:W-:Y:S02]  /*17b0*/  LEA R172, P0, R173.reuse, UR14, 0x2 ;  /* 0x0000000eadac7c11 */ /* 0x040fe4000f8010ff */
[----:B------:R-:W-:Y:S01]  /*17c0*/  MOV R2, 0x3f800000 ;  /* 0x3f80000000027802 */ /* 0x000fe20000000f00 */
[----:B------:R0:W5:Y:S01]  /*17d0*/  LDG.E R179, desc[UR4][R8.64] ;  /* 0x0000000408b37981 */ /* 0x000162000c1e1900 */
[----:B------:R-:W-:Y:S01]  /*17e0*/  LEA.HI.X R173, R173, UR15, RZ, 0x2, P0 ;  /* 0x0000000fadad7c11 */ /* 0x000fe200080f14ff */
[----:B------:R-:W-:Y:S02]  /*17f0*/  IMAD.WIDE.U32 R156, R186, 0x10, R174 ;  /* 0x00000010ba9c7825 */ /* 0x000fe400078e00ae */
[----:B------:R-:W2:Y:S04]  /*1800*/  LDG.E.128 R168, desc[UR4][R168.64] ;  /* 0x00000004a8a87981 */ /* 0x000ea8000c1e1d00 */
[----:B------:R1:W5:Y:S01]  /*1810*/  LDG.E R176, desc[UR4][R172.64] ;  /* 0x00000004acb07981 */ /* 0x000362000c1e1900 */
[----:B0-----:R-:W-:-:S03]  /*1820*/  LEA R8, P2, R25, UR14, 0x2 ;  /* 0x0000000e19087c11 */ /* 0x001fc6000f8410ff */
[----:B------:R0:W5:Y:S01]  /*1830*/  @P1 LDG.E R2, desc[UR4][R152.64] ;  /* 0x0000000498021981 */ /* 0x000162000c1e1900 */
[----:B------:R-:W-:-:S03]  /*1840*/  LEA.HI.X R9, R25, UR15, RZ, 0x2, P2 ;  /* 0x0000000f19097c11 */ /* 0x000fc600090f14ff */
[----:B------:R-:W2:Y:S01]  /*1850*/  LDG.E.128 R156, desc[UR4][R156.64] ;  /* 0x000000049c9c7981 */ /* 0x000ea2000c1e1d00 */
[----:B-1----:R-:W-:-:S03]  /*1860*/  LEA R172, P0, R22, UR14, 0x2 ;  /* 0x0000000e16ac7c11 */ /* 0x002fc6000f8010ff */
[----:B------:R1:W5:Y:S01]  /*1870*/  LDG.E R25, desc[UR4][R8.64] ;  /* 0x0000000408197981 */ /* 0x000362000c1e1900 */
[----:B------:R-:W-:Y:S01]  /*1880*/  LEA.HI.X R173, R22, UR15, RZ, 0x2, P0 ;  /* 0x0000000f16ad7c11 */ /* 0x000fe200080f14ff */
[----:B0-----:R-:W-:-:S04]  /*1890*/  IMAD.WIDE.U32 R152, R185, 0x10, R174 ;  /* 0x00000010b9987825 */ /* 0x001fc800078e00ae */
[----:B------:R-:W5:Y:S01]  /*18a0*/  LDG.E R22, desc[UR4][R172.64] ;  /* 0x00000004ac167981 */ /* 0x000f62000c1e1900 */
[----:B-1----:R-:W-:Y:S01]  /*18b0*/  IMAD.WIDE.U32 R8, R10, 0x10, R174 ;  /* 0x000000100a087825 */ /* 0x002fe200078e00ae */
[----:B------:R-:W-:Y:S02]  /*18c0*/  LEA R184, P2, R186, UR14, 0x2 ;  /* 0x0000000ebab87c11 */ /* 0x000fe4000f8410ff */
[----:B------:R-:W2:Y:S04]  /*18d0*/  LDG.E.128 R152, desc[UR4][R152.64] ;  /* 0x0000000498987981 */ /* 0x000ea8000c1e1d00 */
[----:B------:R0:W2:Y:S02]  /*18e0*/  LDG.E.128 R172, desc[UR4][R8.64] ;  /* 0x0000000408ac7981 */ /* 0x0000a4000c1e1d00 */
[----:B0-----:R-:W-:-:S04]  /*18f0*/  LEA R8, P0, R185, UR14, 0x2 ;  /* 0x0000000eb9087c11 */ /* 0x001fc8000f8010ff */
[----:B------:R-:W-:Y:S02]  /*1900*/  LEA.HI.X R9, R185, UR15, RZ, 0x2, P0 ;  /* 0x0000000fb9097c11 */ /* 0x000fe400080f14ff */
[----:B------:R-:W-:-:S04]  /*1910*/  LEA.HI.X R185, R186, UR15, RZ, 0x2, P2 ;  /* 0x0000000fbab97c11 */ /* 0x000fc800090f14ff */
[----:B------:R-:W5:Y:S01]  /*1920*/  LDG.E R9, desc[UR4][R8.64] ;  /* 0x0000000408097981 */ /* 0x000f62000c1e1900 */
[----:B------:R-:W-:-:S03]  /*1930*/  LEA R186, P0, R4, UR14, 0x2 ;  /* 0x0000000e04ba7c11 */ /* 0x000fc6000f8010ff */
[----:B------:R0:W5:Y:S01]  /*1940*/  LDG.E R8, desc[UR4][R184.64] ;  /* 0x00000004b8087981 */ /* 0x000162000c1e1900 */
[----:B------:R-:W-:Y:S02]  /*1950*/  LEA.HI.X R187, R4, UR15, RZ, 0x2, P0 ;  /* 0x0000000f04bb7c11 */ /* 0x000fe400080f14ff */
[----:B0-----:R-:W-:-:S04]  /*1960*/  LEA R184, P2, R7, UR14, 0x2 ;  /* 0x0000000e07b87c11 */ /* 0x001fc8000f8410ff */
[----:B------:R-:W-:Y:S01]  /*1970*/  LEA.HI.X R185, R7, UR15, RZ, 0x2, P2 ;  /* 0x0000000f07b97c11 */ /* 0x000fe200090f14ff */
[----:B---3--:R-:W-:Y:S01]  /*1980*/  FADD.FTZ R208, R136, R208 ;  /* 0x000000d088d07221 */ /* 0x008fe20000010000 */
[----:B----4-:R-:W-:Y:S01]  /*1990*/  FMUL.FTZ R222, R206, R136 ;  /* 0x00000088cede7220 */ /* 0x010fe20000410000 */
[----:B------:R-:W-:Y:S01]  /*19a0*/  FADD.FTZ R205, R137, R205 ;  /* 0x000000cd89cd7221 */ /* 0x000fe20000010000 */
[----:B------:R-:W5:Y:S04]  /*19b0*/  LDG.E R7, desc[UR4][R186.64] ;  /* 0x00000004ba077981 */ /* 0x000f68000c1e1900 */
[----:B------:R0:W5:Y:S02]  /*19c0*/  LDG.E R4, desc[UR4][R184.64] ;  /* 0x00000004b8047981 */ /* 0x000164000c1e1900 */
[----:B0-----:R-:W-:-:S04]  /*19d0*/  LEA R184, P2, R10, UR14, 0x2 ;  /* 0x0000000e0ab87c11 */ /* 0x001fc8000f8410ff */
[----:B------:R-:W-:Y:S02]  /*19e0*/  LEA.HI.X R185, R10, UR15, RZ, 0x2, P2 ;  /* 0x0000000f0ab97c11 */ /* 0x000fe400090f14ff */
[----:B------:R-:W-:-:S04]  /*19f0*/  ISETP.NE.AND P2, PT, RZ, UR11, PT ;  /* 0x0000000bff007c0c */ /* 0x000fc8000bf45270 */
[----:B--2---:R-:W-:-:S05]  /*1a00*/  FSEL R188, R188, RZ, !P2 ;  /* 0x000000ffbcbc7208 */ /* 0x004fca0005000000 */
[----:B------:R-:W-:-:S04]  /*1a10*/  FADD.FTZ R96, -R188, R96 ;  /* 0x00000060bc607221 */ /* 0x000fc80000010100 */
[C---:B------:R-:W-:Y:S02]  /*1a20*/  FMUL.FTZ R220, R11.reuse, R96 ;  /* 0x000000600bdc7220 */ /* 0x040fe40000410000 */
[----:B------:R-:W2:Y:S01]  /*1a30*/  LDL.LU R96, [R1+0x84] ;  /* 0x0000840001607983 */ /* 0x000ea20000300800 */
[----:B------:R-:W-:Y:S01]  /*1a40*/  FADD.FTZ R97, -R188, R97 ;  /* 0x00000061bc617221 */ /* 0x000fe20000010100 */
[----:B------:R-:W-:Y:S01]  /*1a50*/  FFMA.FTZ R207, R136, R220, R207 ;  /* 0x000000dc88cf7223 */ /* 0x000fe200000100cf */
[C---:B------:R-:W-:Y:S01]  /*1a60*/  FADD.FTZ R98, -R188.reuse, R98 ;  /* 0x00000062bc627221 */ /* 0x040fe20000010100 */
[C---:B------:R-:W-:Y:S01]  /*1a70*/  FADD.FTZ R189, -R188.reuse, R126 ;  /* 0x0000007ebcbd7221 */ /* 0x040fe20000010100 */
[----:B------:R-:W-:Y:S01]  /*1a80*/  FMUL.FTZ R221, R11, R97 ;  /* 0x000000610bdd7220 */ /* 0x000fe20000410000 */
[C---:B------:R-:W-:Y:S01]  /*1a90*/  FADD.FTZ R126, -R188.reuse, R127 ;  /* 0x0000007fbc7e7221 */ /* 0x040fe20000010100 */
[----:B------:R-:W-:Y:S01]  /*1aa0*/  STL [R1+0x104], R208 ;  /* 0x000104d001007387 */ /* 0x000fe20000100800 */
[C---:B------:R-:W-:Y:S01]  /*1ab0*/  FADD.FTZ R127, -R188.reuse, R134 ;  /* 0x00000086bc7f7221 */ /* 0x040fe20000010100 */
[----:B------:R-:W-:-:S02]  /*1ac0*/  FADD.FTZ R134, -R188, R135 ;  /* 0x00000087bc867221 */ /* 0x000fc40000010100 */
[----:B------:R-:W3:Y:S01]  /*1ad0*/  LDL R136, [R1+0x30] ;  /* 0x0000300001887983 */ /* 0x000ee20000100800 */
[----:B------:R-:W-:Y:S01]  /*1ae0*/  FMUL.FTZ R223, R11, R98 ;  /* 0x000000620bdf7220 */ /* 0x000fe20000410000 */
[----:B------:R-:W-:Y:S02]  /*1af0*/  FFMA.FTZ R204, R137, R221, R204 ;  /* 0x000000dd89cc7223 */ /* 0x000fe400000100cc */
[----:B------:R-:W-:Y:S01]  /*1b00*/  STL [R1+0x74], R207 ;  /* 0x000074cf01007387 */ /* 0x000fe20000100800 */
[----:B------:R-:W-:Y:S01]  /*1b10*/  FADD.FTZ R191, -R188, R131 ;  /* 0x00000083bcbf7221 */ /* 0x000fe20000010100 */
[----:B------:R-:W-:Y:S02]  /*1b20*/  FADD.FTZ R198, R138, R198 ;  /* 0x000000c68ac67221 */ /* 0x000fe40000010000 */
[----:B------:R-:W4:Y:S01]  /*1b30*/  LDL.LU R135, [R1+0x110] ;  /* 0x0001100001877983 */ /* 0x000f220000300800 */
[----:B------:R-:W-:Y:S01]  /*1b40*/  LEA R186, P0, R0, UR14, 0x2 ;  /* 0x0000000e00ba7c11 */ /* 0x000fe2000f8010ff */
[----:B------:R-:W-:-:S02]  /*1b50*/  FADD.FTZ R131, -R188, R133 ;  /* 0x00000085bc837221 */ /* 0x000fc40000010100 */
[----:B------:R-:W3:Y:S01]  /*1b60*/  LDL.LU R97, [R1+0x80] ;  /* 0x0000800001617983 */ /* 0x000ee20000300800 */
[----:B------:R-:W-:Y:S01]  /*1b70*/  FFMA.FTZ R197, R138, R223, R197 ;  /* 0x000000df8ac57223 */ /* 0x000fe200000100c5 */
[----:B------:R-:W-:Y:S02]  /*1b80*/  FADD.FTZ R190, -R188, R132 ;  /* 0x00000084bcbe7221 */ /* 0x000fe40000010100 */
[----:B------:R-:W-:Y:S01]  /*1b90*/  STL [R1+0x100], R205 ;  /* 0x000100cd01007387 */ /* 0x000fe20000100800 */
[----:B------:R-:W-:-:S03]  /*1ba0*/  FADD.FTZ R192, R139, R192 ;  /* 0x000000c08bc07221 */ /* 0x000fc60000010000 */
[----:B------:R-:W3:Y:S01]  /*1bb0*/  LDL R133, [R1+0x34] ;  /* 0x0000340001857983 */ /* 0x000ee20000100800 */
[----:B------:R-:W-:Y:S01]  /*1bc0*/  LEA.HI.X R187, R0, UR15, RZ, 0x2, P0 ;  /* 0x0000000f00bb7c11 */ /* 0x000fe200080f14ff */
[----:B------:R-:W-:Y:S02]  /*1bd0*/  FMUL.FTZ R226, R193, R138 ;  /* 0x0000008ac1e27220 */ /* 0x000fe40000410000 */
[----:B------:R-:W-:Y:S01]  /*1be0*/  STL [R1+0x70], R204 ;  /* 0x000070cc01007387 */ /* 0x000fe20000100800 */
[----:B------:R-:W-:-:S03]  /*1bf0*/  FADD.FTZ R99, -R188, R99 ;  /* 0x00000063bc637221 */ /* 0x000fc60000010100 */
[----:B------:R-:W3:Y:S04]  /*1c00*/  LDL.LU R132, [R1+0x11c] ;  /* 0x00011c0001847983 */ /* 0x000ee80000300800 */
[----:B------:R-:W-:Y:S01]  /*1c10*/  STL [R1+0x10c], R198 ;  /* 0x00010cc601007387 */ /* 0x000fe20000100800 */
[----:B------:R-:W-:-:S03]  /*1c20*/  FADD.FTZ R100, -R188, R100 ;  /* 0x00000064bc647221 */ /* 0x000fc60000010100 */
[----:B------:R-:W3:Y:S01]  /*1c30*/  LDL.LU R193, [R1+0x8c] ;  /* 0x00008c0001c17983 */ /* 0x000ee20000300800 */
[C---:B------:R-:W-:Y:S01]  /*1c40*/  FADD.FTZ R101, -R188.reuse, R101 ;  /* 0x00000065bc657221 */ /* 0x040fe20000010100 */
[C---:B------:R-:W-:Y:S02]  /*1c50*/  FADD.FTZ R102, -R188.reuse, R102 ;  /* 0x00000066bc667221 */ /* 0x040fe40000010100 */
[----:B------:R-:W-:Y:S01]  /*1c60*/  STL [R1+0x7c], R197 ;  /* 0x00007cc501007387 */ /* 0x000fe20000100800 */
        /* <DEDUP_REMOVED lines=27> */
[----:B0-----:R-:W3:Y:S01]  /*1e20*/  LDL R192, [R1+0x38] ;  /* 0x0000380001c07983 */ /* 0x001ee20000100800 */
[----:B------:R-:W-:-:S03]  /*1e30*/  FMUL.FTZ R225, R11, R99 ;  /* 0x000000630be17220 */ /* 0x000fc60000410000 */
[----:B------:R0:W5:Y:S04]  /*1e40*/  LDG.E R10, desc[UR4][R186.64] ;  /* 0x00000004ba0a7981 */ /* 0x000168000c1e1900 */
[----:B------:R-:W3:Y:S01]  /*1e50*/  LDL.LU R188, [R1+0x118] ;  /* 0x0001180001bc7983 */ /* 0x000ee20000300800 */
[----:B------:R-:W-:Y:S01]  /*1e60*/  FADD.FTZ R194, R140, R194 ;  /* 0x000000c28cc27221 */ /* 0x000fe20000010000 */
[----:B------:R-:W-:Y:S02]  /*1e70*/  FMUL.FTZ R227, R195, R139 ;  /* 0x0000008bc3e37220 */ /* 0x000fe40000410000 */
[----:B------:R1:W5:Y:S04]  /*1e80*/  LDG.E R0, desc[UR4][R184.64] ;  /* 0x00000004b8007981 */ /* 0x000368000c1e1900 */
[----:B------:R-:W0:Y:S04]  /*1e90*/  LDL.LU R187, [R1+0x88] ;  /* 0x0000880001bb7983 */ /* 0x000e280000300800 */
[----:B------:R-:W3:Y:S04]  /*1ea0*/  LDL R186, [R1+0x3c] ;  /* 0x00003c0001ba7983 */ /* 0x000ee80000100800 */
[----:B------:R-:W3:Y:S01]  /*1eb0*/  LDL.LU R99, [R1+0x124] ;  /* 0x0001240001637983 */ /* 0x000ee20000300800 */
[----:B------:R-:W-:Y:S01]  /*1ec0*/  FFMA.FTZ R196, R139, R225, R196 ;  /* 0x000000e18bc47223 */ /* 0x000fe200000100c4 */
[----:B------:R-:W-:-:S04]  /*1ed0*/  FMUL.FTZ R204, R11, R100 ;  /* 0x000000640bcc7220 */ /* 0x000fc80000410000 */
[----:B------:R-:W-:Y:S04]  /*1ee0*/  STL [R1+0x78], R196 ;  /* 0x000078c401007387 */ /* 0x000fe80000100800 */
[----:B------:R-:W1:Y:S04]  /*1ef0*/  LDL.LU R185, [R1+0x94] ;  /* 0x0000940001b97983 */ /* 0x000e680000300800 */
[----:B------:R-:W3:Y:S04]  /*1f00*/  LDL R184, [R1+0x20] ;  /* 0x0000200001b87983 */ /* 0x000ee80000100800 */
[----:B------:R-:W3:Y:S04]  /*1f10*/  LDL.LU R139, [R1+0x120] ;  /* 0x00012000018b7983 */ /* 0x000ee80000300800 */
[----:B------:R-:W-:Y:S04]  /*1f20*/  STL [R1+0x114], R194 ;  /* 0x000114c201007387 */ /* 0x000fe80000100800 */
[----:B------:R-:W3:Y:S04]  /*1f30*/  LDL.LU R138, [R1+0x90] ;  /* 0x00009000018a7983 */ /* 0x000ee80000300800 */
[----:B------:R-:W3:Y:S01]  /*1f40*/  LDL R98, [R1+0x24] ;  /* 0x0000240001627983 */ /* 0x000ee20000100800 */
[----:B--2---:R-:W-:-:S05]  /*1f50*/  FFMA.FTZ R96, R140, R204, R96 ;  /* 0x000000cc8c607223 */ /* 0x004fca0000010060 */
[----:B------:R2:W-:Y:S04]  /*1f60*/  STL [R1+0x84], R96 ;  /* 0x0000846001007387 */ /* 0x0005e80000100800 */
[----:B--2---:R-:W2:Y:S01]  /*1f70*/  LDL.LU R96, [R1+0x12c] ;  /* 0x00012c0001607983 */ /* 0x004ea20000300800 */
[----:B------:R-:W-:Y:S01]  /*1f80*/  FMUL.FTZ R205, R11, R101 ;  /* 0x000000650bcd7220 */ /* 0x000fe20000410000 */
[----:B----4-:R-:W-:Y:S01]  /*1f90*/  FADD.FTZ R135, R141, R135 ;  /* 0x000000878d877221 */ /* 0x010fe20000010000 */
[----:B------:R-:W-:Y:S01]  /*1fa0*/  FMUL.FTZ R224, R199, R137 ;  /* 0x00000089c7e07220 */ /* 0x000fe20000410000 */
[----:B---3--:R-:W-:Y:S01]  /*1fb0*/  FMUL.FTZ R206, R136, R140 ;  /* 0x0000008c88ce7220 */ /* 0x008fe20000410000 */
[----:B------:R-:W3:Y:S01]  /*1fc0*/  LDL.LU R137, [R1+0x9c] ;  /* 0x00009c0001897983 */ /* 0x000ee20000300800 */
[----:B------:R-:W-:Y:S01]  /*1fd0*/  FFMA.FTZ R97, R141, R205, R97 ;  /* 0x000000cd8d617223 */ /* 0x000fe20000010061 */
[----:B------:R-:W-:-:S02]  /*1fe0*/  FMUL.FTZ R207, R11, R102 ;  /* 0x000000660bcf7220 */ /* 0x000fc40000410000 */
[----:B------:R-:W-:Y:S04]  /*1ff0*/  STL [R1+0x110], R135 ;  /* 0x0001108701007387 */ /* 0x000fe80000100800 */
[----:B------:R-:W4:Y:S01]  /*2000*/  LDL R136, [R1+0x28] ;  /* 0x0000280001887983 */ /* 0x000f220000100800 */
[----:B------:R-:W-:-:S03]  /*2010*/  FMUL.FTZ R209, R11, R103 ;  /* 0x000000670bd17220 */ /* 0x000fc60000410000 */
[----:B------:R0:W-:Y:S01]  /*2020*/  STL [R1+0x80], R97 ;  /* 0x0000806101007387 */ /* 0x0001e20000100800 */
[----:B------:R-:W-:Y:S01]  /*2030*/  FMUL.FTZ R208, R133, R141 ;  /* 0x0000008d85d07220 */ /* 0x000fe20000410000 */
[C---:B------:R-:W-:Y:S02]  /*2040*/  FADD.FTZ R132, R142.reuse, R132 ;  /* 0x000000848e847221 */ /* 0x040fe40000010000 */
[----:B0-----:R-:W4:Y:S01]  /*2050*/  LDL.LU R97, [R1+0x128] ;  /* 0x0001280001617983 */ /* 0x001f220000300800 */
[----:B------:R-:W-:-:S03]  /*2060*/  FFMA.FTZ R193, R142, R207, R193 ;  /* 0x000000cf8ec17223 */ /* 0x000fc600000100c1 */
[----:B------:R-:W4:Y:S04]  /*2070*/  LDL.LU R135, [R1+0x98] ;  /* 0x0000980001877983 */ /* 0x000f280000300800 */
[----:B------:R-:W4:Y:S04]  /*2080*/  LDL R133, [R1+0x2c] ;  /* 0x00002c0001857983 */ /* 0x000f280000100800 */
[----:B------:R0:W-:Y:S04]  /*2090*/  STL [R1+0x11c], R132 ;  /* 0x00011c8401007387 */ /* 0x0001e80000100800 */
[----:B0-----:R-:W4:Y:S04]  /*20a0*/  LDL.LU R132, [R1+0x134] ;  /* 0x0001340001847983 */ /* 0x001f280000300800 */
[----:B------:R-:W4:Y:S04]  /*20b0*/  LDL.LU R100, [R1+0xa4] ;  /* 0x0000a40001647983 */ /* 0x000f280000300800 */
[----:B------:R-:W-:Y:S01]  /*20c0*/  STL [R1+0x8c], R193 ;  /* 0x00008cc101007387 */ /* 0x000fe20000100800 */
[----:B------:R-:W-:-:S05]  /*20d0*/  FADD.FTZ R188, R143, R188 ;  /* 0x000000bc8fbc7221 */ /* 0x000fca0000010000 */
[----:B------:R-:W-:Y:S01]  /*20e0*/  STL [R1+0x118], R188 ;  /* 0x000118bc01007387 */ /* 0x000fe20000100800 */
[----:B------:R-:W-:-:S03]  /*20f0*/  FFMA.FTZ R187, R143, R209, R187 ;  /* 0x000000d18fbb7223 */ /* 0x000fc600000100bb */
[----:B------:R-:W4:Y:S01]  /*2100*/  LDL R102, [R1+0x10] ;  /* 0x0000100001667983 */ /* 0x000f220000100800 */
[----:B------:R-:W-:-:S03]  /*2110*/  FADD.FTZ R99, R144, R99 ;  /* 0x0000006390637221 */ /* 0x000fc60000010000 */
[----:B------:R-:W-:Y:S04]  /*2120*/  STL [R1+0x88], R187 ;  /* 0x000088bb01007387 */ /* 0x000fe80000100800 */
[----:B------:R0:W-:Y:S01]  /*2130*/  STL [R1+0x124], R99 ;  /* 0x0001246301007387 */ /* 0x0001e20000100800 */
[----:B------:R-:W-:-:S03]  /*2140*/  FMUL.FTZ R210, R192, R142 ;  /* 0x0000008ec0d27220 */ /* 0x000fc60000410000 */
[----:B0-----:R-:W4:Y:S01]  /*2150*/  LDL.LU R99, [R1+0x130] ;  /* 0x0001300001637983 */ /* 0x001f220000300800 */
[C---:B------:R-:W-:Y:S01]  /*2160*/  FMUL.FTZ R192, R11.reuse, R104 ;  /* 0x000000680bc07220 */ /* 0x040fe20000410000 */
[----:B------:R-:W-:Y:S01]  /*2170*/  FMUL.FTZ R193, R11, R105 ;  /* 0x000000690bc17220 */ /* 0x000fe20000410000 */
[C---:B------:R-:W-:Y:S01]  /*2180*/  FADD.FTZ R139, R145.reuse, R139 ;  /* 0x0000008b918b7221 */ /* 0x040fe20000010000 */
[----:B------:R-:W4:Y:S01]  /*2190*/  LDL.LU R101, [R1+0xa0] ;  /* 0x0000a00001657983 */ /* 0x000f220000300800 */
[----:B-1----:R-:W-:Y:S01]  /*21a0*/  FFMA.FTZ R185, R144, R192, R185 ;  /* 0x000000c090b97223 */ /* 0x002fe200000100b9 */
[----:B------:R-:W-:-:S04]  /*21b0*/  FFMA.FTZ R138, R145, R193, R138 ;  /* 0x000000c1918a7223 */ /* 0x000fc8000001008a */
[----:B------:R-:W-:Y:S01]  /*21c0*/  STL [R1+0x94], R185 ;  /* 0x000094b901007387 */ /* 0x000fe20000100800 */
[----:B------:R-:W-:-:S03]  /*21d0*/  FMUL.FTZ R197, R98, R145 ;  /* 0x0000009162c57220 */ /* 0x000fc60000410000 */
[----:B------:R-:W-:Y:S04]  /*21e0*/  STL [R1+0x120], R139 ;  /* 0x0001208b01007387 */ /* 0x000fe80000100800 */
[----:B------:R-:W4:Y:S04]  /*21f0*/  LDL R98, [R1+0x14] ;  /* 0x0000140001627983 */ /* 0x000f280000100800 */
[----:B------:R-:W-:Y:S01]  /*2200*/  STL [R1+0x90], R138 ;  /* 0x0000908a01007387 */ /* 0x000fe20000100800 */
[----:B--2---:R-:W-:-:S05]  /*2210*/  FADD.FTZ R96, R146, R96 ;  /* 0x0000006092607221 */ /* 0x004fca0000010000 */
[----:B------:R0:W-:Y:S04]  /*2220*/  STL [R1+0x12c], R96 ;  /* 0x00012c6001007387 */ /* 0x0001e80000100800 */
[----:B0-----:R-:W2:Y:S01]  /*2230*/  LDL.LU R96, [R1+0x13c] ;  /* 0x00013c0001607983 */ /* 0x001ea20000300800 */
[C---:B------:R-:W-:Y:S01]  /*2240*/  FMUL.FTZ R194, R11.reuse, R106 ;  /* 0x0000006a0bc27220 */ /* 0x040fe20000410000 */
[----:B------:R-:W-:-:S03]  /*2250*/  FMUL.FTZ R196, R11, R107 ;  /* 0x0000006b0bc47220 */ /* 0x000fc60000410000 */
[----:B---3--:R-:W-:Y:S01]  /*2260*/  FFMA.FTZ R137, R146, R194, R137 ;  /* 0x000000c292897223 */ /* 0x008fe20000010089 */
[----:B------:R-:W-:Y:S01]  /*2270*/  FMUL.FTZ R195, R184, R144 ;  /* 0x00000090b8c37220 */ /* 0x000fe20000410000 */
[----:B------:R-:W-:Y:S01]  /*2280*/  FMUL.FTZ R184, R11, R108 ;  /* 0x0000006c0bb87220 */ /* 0x000fe20000410000 */
[C---:B----4-:R-:W-:Y:S01]  /*2290*/  FADD.FTZ R97, R147.reuse, R97 ;  /* 0x0000006193617221 */ /* 0x050fe20000010000 */
[----:B------:R-:W-:-:S04]  /*22a0*/  FFMA.FTZ R135, R147, R196, R135 ;  /* 0x000000c493877223 */ /* 0x000fc80000010087 */
[----:B------:R0:W-:Y:S04]  /*22b0*/  STL [R1+0x128], R97 ;  /* 0x0001286101007387 */ /* 0x0001e80000100800 */
[----:B------:R-:W-:Y:S01]  /*22c0*/  STL [R1+0x9c], R137 ;  /* 0x00009c8901007387 */ /* 0x000fe20000100800 */
[----:B------:R-:W-:-:S03]  /*22d0*/  FMUL.FTZ R198, R136, R146 ;  /* 0x0000009288c67220 */ /* 0x000fc60000410000 */
[----:B0-----:R-:W3:Y:S04]  /*22e0*/  LDL.LU R97, [R1+0xac] ;  /* 0x0000ac0001617983 */ /* 0x001ee80000300800 */
[----:B------:R-:W4:Y:S01]  /*22f0*/  LDL R138, [R1+0x18] ;  /* 0x00001800018a7983 */ /* 0x000f220000100800 */
[----:B------:R-:W-:-:S03]  /*2300*/  FADD.FTZ R132, R148, R132 ;  /* 0x0000008494847221 */ /* 0x000fc60000010000 */
[----:B------:R0:W-:Y:S01]  /*2310*/  STL [R1+0x98], R135 ;  /* 0x0000988701007387 */ /* 0x0001e20000100800 */
[----:B------:R-:W-:Y:S01]  /*2320*/  FFMA.FTZ R100, R148, R184, R100 ;  /* 0x000000b894647223 */ /* 0x000fe20000010064 */
[----:B------:R-:W-:Y:S02]  /*2330*/  FMUL.FTZ R185, R11, R109 ;  /* 0x0000006d0bb97220 */ /* 0x000fe40000410000 */
[----:B0-----:R-:W4:Y:S04]  /*2340*/  LDL.LU R135, [R1+0x138] ;  /* 0x0001380001877983 */ /* 0x001f280000300800 */
[----:B------:R-:W-:Y:S04]  /*2350*/  STL [R1+0x134], R132 ;  /* 0x0001348401007387 */ /* 0x000fe80000100800 */
[----:B------:R-:W4:Y:S04]  /*2360*/  LDL.LU R137, [R1+0xa8] ;  /* 0x0000a80001897983 */ /* 0x000f280000300800 */
[----:B------:R-:W4:Y:S04]  /*2370*/  LDL R136, [R1+0x1c] ;  /* 0x00001c0001887983 */ /* 0x000f280000100800 */
[----:B------:R0:W-:Y:S04]  /*2380*/  STL [R1+0xa4], R100 ;  /* 0x0000a46401007387 */ /* 0x0001e80000100800 */
[----:B0-----:R-:W4:Y:S04]  /*2390*/  LDL.LU R100, [R1+0x144] ;  /* 0x0001440001647983 */ /* 0x001f280000300800 */
[----:B------:R-:W4:Y:S04]  /*23a0*/  LDL.LU R109, [R1+0xb4] ;  /* 0x0000b400016d7983 */ /* 0x000f280000300800 */
[----:B------:R-:W4:Y:S01]  /*23b0*/  LDL R108, [R1] ;  /* 0x00000000016c7983 */ /* 0x000f220000100800 */
[----:B------:R-:W-:-:S05]  /*23c0*/  FADD.FTZ R99, R149, R99 ;  /* 0x0000006395637221 */ /* 0x000fca0000010000 */
[----:B------:R0:W-:Y:S04]  /*23d0*/  STL [R1+0x130], R99 ;  /* 0x0001306301007387 */ /* 0x0001e80000100800 */
[----:B0-----:R-:W4:Y:S04]  /*23e0*/  LDL.LU R99, [R1+0x140] ;  /* 0x0001400001637983 */ /* 0x001f280000300800 */
[----:B------:R-:W4:Y:S04]  /*23f0*/  LDL.LU R107, [R1+0xb0] ;  /* 0x0000b000016b7983 */ /* 0x000f280000300800 */
[----:B------:R-:W4:Y:S01]  /*2400*/  LDL R105, [R1+0x4] ;  /* 0x0000040001697983 */ /* 0x000f220000100800 */
[----:B------:R-:W-:-:S03]  /*2410*/  FFMA.FTZ R101, R149, R185, R101 ;  /* 0x000000b995657223 */ /* 0x000fc60000010065 */
[----:B------:R-:W4:Y:S04]  /*2420*/  LDL.LU R103, [R1+0x14c] ;  /* 0x00014c0001677983 */ /* 0x000f280000300800 */
[----:B------:R-:W-:Y:S04]  /*2430*/  STL [R1+0xa0], R101 ;  /* 0x0000a06501007387 */ /* 0x000fe80000100800 */
[----:B------:R-:W4:Y:S04]  /*2440*/  LDL.LU R106, [R1+0xbc] ;  /* 0x0000bc00016a7983 */ /* 0x000f280000300800 */
[----:B------:R-:W4:Y:S01]  /*2450*/  LDL R104, [R1+0x8] ;  /* 0x0000080001687983 */ /* 0x000f220000100800 */
[----:B--2---:R-:W-:-:S05]  /*2460*/  FADD.FTZ R96, R150, R96 ;  /* 0x0000006096607221 */ /* 0x004fca0000010000 */
[----:B------:R0:W-:Y:S04]  /*2470*/  STL [R1+0x13c], R96 ;  /* 0x00013c6001007387 */ /* 0x0001e80000100800 */
[----:B0-----:R-:W2:Y:S01]  /*2480*/  LDL.LU R96, [R1+0x148] ;  /* 0x0001480001607983 */ /* 0x001ea20000300800 */
[C---:B------:R-:W-:Y:S01]  /*2490*/  FMUL.FTZ R187, R11.reuse, R110 ;  /* 0x0000006e0bbb7220 */ /* 0x040fe20000410000 */
[----:B------:R-:W-:Y:S01]  /*24a0*/  FMUL.FTZ R211, R186, R143 ;  /* 0x0000008fbad37220 */ /* 0x000fe20000410000 */
[----:B------:R-:W-:Y:S01]  /*24b0*/  MOV R132, R128 ;  /* 0x0000008000847202 */ /* 0x000fe20000000f00 */
[----:B------:R-:W-:Y:S01]  /*24c0*/  FMUL.FTZ R186, R102, R148 ;  /* 0x0000009466ba7220 */ /* 0x000fe20000410000 */
[----:B------:R-:W-:Y:S01]  /*24d0*/  MOV R128, R189 ;  /* 0x000000bd00807202 */ /* 0x000fe20000000f00 */
[----:B------:R-:W2:Y:S01]  /*24e0*/  LDL.LU R102, [R1+0xb8] ;  /* 0x0000b80001667983 */ /* 0x000ea20000300800 */
[----:B------:R-:W-:Y:S01]  /*24f0*/  FMUL.FTZ R188, R98, R149 ;  /* 0x0000009562bc7220 */ /* 0x000fe20000410000 */
[----:B------:R-:W-:-:S02]  /*2500*/  FMUL.FTZ R189, R11, R111 ;  /* 0x0000006f0bbd7220 */ /* 0x000fc40000410000 */
[----:B------:R-:W2:Y:S01]  /*2510*/  LDL R101, [R1+0xc] ;  /* 0x00000c0001657983 */ /* 0x000ea20000100800 */
[----:B---3--:R-:W-:-:S03]  /*2520*/  FFMA.FTZ R97, R150, R187, R97 ;  /* 0x000000bb96617223 */ /* 0x008fc60000010061 */
[----:B------:R-:W3:Y:S01]  /*2530*/  LDL.LU R98, [R1+0x154] ;  /* 0x0001540001627983 */ /* 0x000ee20000300800 */
[----:B------:R-:W-:Y:S01]  /*2540*/  FMUL.FTZ R199, R133, R147 ;  /* 0x0000009385c77220 */ /* 0x000fe20000410000 */
[C---:B------:R-:W-:Y:S02]  /*2550*/  FMUL.FTZ R147, R11.reuse, R112 ;  /* 0x000000700b937220 */ /* 0x040fe40000410000 */
[----:B------:R0:W-:Y:S01]  /*2560*/  STL [R1+0xac], R97 ;  /* 0x0000ac6101007387 */ /* 0x0001e20000100800 */
[----:B------:R-:W-:-:S03]  /*2570*/  FMUL.FTZ R148, R11, R113 ;  /* 0x000000710b947220 */ /* 0x000fc60000410000 */
[----:B0-----:R-:W3:Y:S01]  /*2580*/  LDL.LU R97, [R1+0xc4] ;  /* 0x0000c40001617983 */ /* 0x001ee20000300800 */
[----:B----4-:R-:W-:-:S05]  /*2590*/  FADD.FTZ R135, R151, R135 ;  /* 0x0000008797877221 */ /* 0x010fca0000010000 */
[----:B------:R-:W-:Y:S01]  /*25a0*/  STL [R1+0x138], R135 ;  /* 0x0001388701007387 */ /* 0x000fe20000100800 */
[----:B------:R-:W-:Y:S01]  /*25b0*/  FFMA.FTZ R137, R151, R189, R137 ;  /* 0x000000bd97897223 */ /* 0x000fe20000010089 */
[C---:B------:R-:W-:Y:S01]  /*25c0*/  FADD.FTZ R100, R152.reuse, R100 ;  /* 0x0000006498647221 */ /* 0x040fe20000010000 */
[----:B------:R-:W-:-:S04]  /*25d0*/  FFMA.FTZ R109, R152, R147, R109 ;  /* 0x00000093986d7223 */ /* 0x000fc8000001006d */
[----:B------:R0:W-:Y:S04]  /*25e0*/  STL [R1+0x144], R100 ;  /* 0x0001446401007387 */ /* 0x0001e80000100800 */
[----:B------:R-:W-:Y:S04]  /*25f0*/  STL [R1+0xa8], R137 ;  /* 0x0000a88901007387 */ /* 0x000fe80000100800 */
[----:B0-----:R-:W4:Y:S01]  /*2600*/  LDL.LU R100, [R1+0x150] ;  /* 0x0001500001647983 */ /* 0x001f220000300800 */
[----:B------:R-:W-:-:S05]  /*2610*/  FADD.FTZ R99, R153, R99 ;  /* 0x0000006399637221 */ /* 0x000fca0000010000 */
[----:B------:R0:W-:Y:S01]  /*2620*/  STL [R1+0x140], R99 ;  /* 0x0001406301007387 */ /* 0x0001e20000100800 */
[----:B------:R-:W-:-:S03]  /*2630*/  FFMA.FTZ R107, R153, R148, R107 ;  /* 0x00000094996b7223 */ /* 0x000fc6000001006b */
[----:B------:R-:W-:Y:S01]  /*2640*/  STL [R1+0xb4], R109 ;  /* 0x0000b46d01007387 */ /* 0x000fe20000100800 */
[----:B------:R-:W-:-:S03]  /*2650*/  FMUL.FTZ R153, R105, R153 ;  /* 0x0000009969997220 */ /* 0x000fc60000410000 */
[----:B0-----:R-:W4:Y:S04]  /*2660*/  LDL.LU R99, [R1+0xc0] ;  /* 0x0000c00001637983 */ /* 0x001f280000300800 */
[----:B------:R-:W4:Y:S01]  /*2670*/  LDL.LU R105, [R1+0x15c] ;  /* 0x00015c0001697983 */ /* 0x000f220000300800 */
[----:B------:R-:W-:Y:S01]  /*2680*/  MOV R135, R191 ;  /* 0x000000bf00877202 */ /* 0x000fe20000000f00 */
[----:B------:R-:W-:Y:S01]  /*2690*/  FMUL.FTZ R191, R136, R151 ;  /* 0x0000009788bf7220 */ /* 0x000fe20000410000 */
[----:B------:R-:W-:Y:S01]  /*26a0*/  FMUL.FTZ R151, R11, R114 ;  /* 0x000000720b977220 */ /* 0x000fe20000410000 */
[C---:B------:R-:W-:Y:S01]  /*26b0*/  FADD.FTZ R103, R154.reuse, R103 ;  /* 0x000000679a677221 */ /* 0x040fe20000010000 */
[----:B------:R-:W-:Y:S02]  /*26c0*/  STL [R1+0xb0], R107 ;  /* 0x0000b06b01007387 */ /* 0x000fe40000100800 */
[----:B------:R-:W-:-:S02]  /*26d0*/  FFMA.FTZ R106, R154, R151, R106 ;  /* 0x000000979a6a7223 */ /* 0x000fc4000001006a */
[----:B------:R0:W-:Y:S04]  /*26e0*/  STL [R1+0x14c], R103 ;  /* 0x00014c6701007387 */ /* 0x0001e80000100800 */
[----:B0-----:R-:W4:Y:S01]  /*26f0*/  LDL.LU R103, [R1+0xcc] ;  /* 0x0000cc0001677983 */ /* 0x001f220000300800 */
[----:B--2---:R-:W-:-:S05]  /*2700*/  FADD.FTZ R96, R155, R96 ;  /* 0x000000609b607221 */ /* 0x004fca0000010000 */
[----:B------:R-:W-:Y:S04]  /*2710*/  STL [R1+0x148], R96 ;  /* 0x0001486001007387 */ /* 0x000fe80000100800 */
[----:B------:R0:W-:Y:S04]  /*2720*/  STL [R1+0xbc], R106 ;  /* 0x0000bc6a01007387 */ /* 0x0001e80000100800 */
[----:B0-----:R-:W2:Y:S01]  /*2730*/  LDL.LU R106, [R1+0x158] ;  /* 0x00015800016a7983 */ /* 0x001ea20000300800 */
[----:B------:R-:W-:Y:S01]  /*2740*/  MOV R133, R190 ;  /* 0x000000be00857202 */ /* 0x000fe20000000f00 */
[----:B------:R-:W-:Y:S01]  /*2750*/  FMUL.FTZ R190, R138, R150 ;  /* 0x000000968abe7220 */ /* 0x000fe20000410000 */
[----:B------:R-:W-:Y:S01]  /*2760*/  FMUL.FTZ R150, R108, R152 ;  /* 0x000000986c967220 */ /* 0x000fe20000410000 */
[C---:B------:R-:W-:Y:S01]  /*2770*/  FMUL.FTZ R152, R11.reuse, R115 ;  /* 0x000000730b987220 */ /* 0x040fe20000410000 */
[----:B------:R-:W-:Y:S01]  /*2780*/  FMUL.FTZ R96, R11, R116 ;  /* 0x000000740b607220 */ /* 0x000fe20000410000 */
[----:B---3--:R-:W-:-:S02]  /*2790*/  FADD.FTZ R98, R156, R98 ;  /* 0x000000629c627221 */ /* 0x008fc40000010000 */
[----:B------:R-:W-:Y:S01]  /*27a0*/  FFMA.FTZ R102, R155, R152, R102 ;  /* 0x000000989b667223 */ /* 0x000fe20000010066 */
[----:B------:R-:W-:Y:S01]  /*27b0*/  FFMA.FTZ R97, R156, R96, R97 ;  /* 0x000000609c617223 */ /* 0x000fe20000010061 */
[----:B------:R-:W-:-:S03]  /*27c0*/  FMUL.FTZ R154, R104, R154 ;  /* 0x0000009a689a7220 */ /* 0x000fc60000410000 */
[----:B------:R-:W-:Y:S04]  /*27d0*/  STL [R1+0xb8], R102 ;  /* 0x0000b86601007387 */ /* 0x000fe80000100800 */
[----:B------:R-:W3:Y:S04]  /*27e0*/  LDL.LU R104, [R1+0xc8] ;  /* 0x0000c80001687983 */ /* 0x000ee80000300800 */
[----:B------:R-:W-:Y:S04]  /*27f0*/  STL [R1+0x154], R98 ;  /* 0x0001546201007387 */ /* 0x000fe80000100800 */
[----:B------:R0:W-:Y:S04]  /*2800*/  STL [R1+0xc4], R97 ;  /* 0x0000c46101007387 */ /* 0x0001e80000100800 */
[----:B------:R-:W3:Y:S04]  /*2810*/  LDL.LU R108, [R1+0x164] ;  /* 0x00016400016c7983 */ /* 0x000ee80000300800 */
[----:B------:R-:W3:Y:S01]  /*2820*/  LDL.LU R107, [R1+0xd4] ;  /* 0x0000d400016b7983 */ /* 0x000ee20000300800 */
[----:B0-----:R-:W-:Y:S01]  /*2830*/  FMUL.FTZ R97, R11, R117 ;  /* 0x000000750b617220 */ /* 0x001fe20000410000 */
[----:B----4-:R-:W-:-:S05]  /*2840*/  FADD.FTZ R100, R157, R100 ;  /* 0x000000649d647221 */ /* 0x010fca0000010000 */
[----:B------:R0:W-:Y:S01]  /*2850*/  STL [R1+0x150], R100 ;  /* 0x0001506401007387 */ /* 0x0001e20000100800 */
[----:B------:R-:W-:Y:S01]  /*2860*/  FFMA.FTZ R99, R157, R97, R99 ;  /* 0x000000619d637223 */ /* 0x000fe20000010063 */
[----:B------:R-:W-:-:S04]  /*2870*/  FADD.FTZ R105, R158, R105 ;  /* 0x000000699e697221 */ /* 0x000fc80000010000 */
[----:B------:R-:W-:Y:S04]  /*2880*/  STL [R1+0xc0], R99 ;  /* 0x0000c06301007387 */ /* 0x000fe80000100800 */
[----:B------:R-:W4:Y:S04]  /*2890*/  LDL.LU R114, [R1+0x160] ;  /* 0x0001600001727983 */ /* 0x000f280000300800 */
[----:B------:R-:W-:Y:S04]  /*28a0*/  STL [R1+0x15c], R105 ;  /* 0x00015c6901007387 */ /* 0x000fe80000100800 */
[----:B------:R-:W4:Y:S01]  /*28b0*/  LDL.LU R112, [R1+0xd0] ;  /* 0x0000d00001707983 */ /* 0x000f220000300800 */
[----:B0-----:R-:W-:-:S04]  /*28c0*/  FMUL.FTZ R100, R11, R118 ;  /* 0x000000760b647220 */ /* 0x001fc80000410000 */
[----:B------:R-:W-:-:S05]  /*28d0*/  FFMA.FTZ R103, R158, R100, R103 ;  /* 0x000000649e677223 */ /* 0x000fca0000010067 */
[----:B------:R0:W-:Y:S04]  /*28e0*/  STL [R1+0xcc], R103 ;  /* 0x0000cc6701007387 */ /* 0x0001e80000100800 */
[----:B------:R-:W4:Y:S01]  /*28f0*/  LDL.LU R111, [R1+0x16c] ;  /* 0x00016c00016f7983 */ /* 0x000f220000300800 */
[----:B--2---:R-:W-:-:S05]  /*2900*/  FADD.FTZ R106, R159, R106 ;  /* 0x0000006a9f6a7221 */ /* 0x004fca0000010000 */
[----:B------:R1:W-:Y:S04]  /*2910*/  STL [R1+0x158], R106 ;  /* 0x0001586a01007387 */ /* 0x0003e80000100800 */
[----:B------:R-:W2:Y:S01]  /*2920*/  LDL.LU R110, [R1+0xdc] ;  /* 0x0000dc00016e7983 */ /* 0x000ea20000300800 */
        /* <DEDUP_REMOVED lines=8> */
[----:B0-----:R-:W-:-:S03]  /*29b0*/  FFMA.FTZ R103, R225, R227, R101 ;  /* 0x000000e3e1677223 */ /* 0x001fc60000010065 */
[----:B------:R-:W-:Y:S01]  /*29c0*/  FADD.FTZ R105, R102, R206 ;  /* 0x000000ce66697221 */ /* 0x000fe20000010000 */
[----:B------:R-:W-:Y:S01]  /*29d0*/  FMUL.FTZ R102, R11, R119 ;  /* 0x000000770b667220 */ /* 0x000fe20000410000 */
[----:B------:R-:W-:Y:S01]  /*29e0*/  FFMA.FTZ R103, R204, R206, R103 ;  /* 0x000000cecc677223 */ /* 0x000fe20000010067 */
[----:B---3--:R-:W-:Y:S02]  /*29f0*/  FADD.FTZ R108, R160, R108 ;  /* 0x0000006ca06c7221 */ /* 0x008fe40000010000 */
[----:B------:R-:W-:Y:S01]  /*2a00*/  FFMA.FTZ R104, R159, R102, R104 ;  /* 0x000000669f687223 */ /* 0x000fe20000010068 */
[----:B-1----:R-:W-:Y:S01]  /*2a10*/  FFMA.FTZ R106, R205, R208, R103 ;  /* 0x000000d0cd6a7223 */ /* 0x002fe20000010067 */
[----:B------:R-:W-:-:S03]  /*2a20*/  FMUL.FTZ R103, R11, R120 ;  /* 0x000000780b677220 */ /* 0x000fc60000410000 */
[----:B------:R-:W-:Y:S01]  /*2a30*/  FFMA.FTZ R106, R207, R210, R106 ;  /* 0x000000d2cf6a7223 */ /* 0x000fe2000001006a */
[----:B------:R-:W-:Y:S04]  /*2a40*/  STL [R1+0xc8], R104 ;  /* 0x0000c86801007387 */ /* 0x000fe80000100800 */
[----:B------:R-:W3:Y:S01]  /*2a50*/  LDL.LU R115, [R1+0x168] ;  /* 0x0001680001737983 */ /* 0x000ee20000300800 */
[----:B------:R-:W-:-:S03]  /*2a60*/  FFMA.FTZ R107, R160, R103, R107 ;  /* 0x00000067a06b7223 */ /* 0x000fc6000001006b */
[----:B------:R0:W-:Y:S04]  /*2a70*/  STL [R1+0x164], R108 ;  /* 0x0001646c01007387 */ /* 0x0001e80000100800 */
[----:B------:R-:W3:Y:S01]  /*2a80*/  LDL.LU R113, [R1+0xd8] ;  /* 0x0000d80001717983 */ /* 0x000ee20000300800 */
[----:B0-----:R-:W-:Y:S01]  /*2a90*/  FFMA.FTZ R108, R209, R211, R106 ;  /* 0x000000d3d16c7223 */ /* 0x001fe2000001006a */
[C---:B------:R-:W-:Y:S02]  /*2aa0*/  FMUL.FTZ R106, R11.reuse, R121 ;  /* 0x000000790b6a7220 */ /* 0x040fe40000410000 */
[----:B------:R-:W-:Y:S01]  /*2ab0*/  STL [R1+0xd4], R107 ;  /* 0x0000d46b01007387 */ /* 0x000fe20000100800 */
[----:B------:R-:W-:Y:S01]  /*2ac0*/  FMUL.FTZ R120, R11, R122 ;  /* 0x0000007a0b787220 */ /* 0x000fe20000410000 */
[----:B----4-:R-:W-:-:S05]  /*2ad0*/  FADD.FTZ R114, R161, R114 ;  /* 0x00000072a1727221 */ /* 0x010fca0000010000 */
[----:B------:R0:W-:Y:S01]  /*2ae0*/  STL [R1+0x160], R114 ;  /* 0x0001607201007387 */ /* 0x0001e20000100800 */
[----:B------:R-:W-:-:S03]  /*2af0*/  FFMA.FTZ R112, R161, R106, R112 ;  /* 0x0000006aa1707223 */ /* 0x000fc60000010070 */
[----:B0-----:R-:W4:Y:S04]  /*2b00*/  LDL.LU R114, [R1+0x174] ;  /* 0x0001740001727983 */ /* 0x001f280000300800 */
[----:B------:R0:W-:Y:S04]  /*2b10*/  STL [R1+0xd0], R112 ;  /* 0x0000d07001007387 */ /* 0x0001e80000100800 */
[----:B0-----:R-:W4:Y:S01]  /*2b20*/  LDL.LU R112, [R1+0xe4] ;  /* 0x0000e40001707983 */ /* 0x001f220000300800 */
[----:B------:R-:W-:-:S05]  /*2b30*/  FADD.FTZ R111, R162, R111 ;  /* 0x0000006fa26f7221 */ /* 0x000fca0000010000 */
[----:B------:R0:W-:Y:S04]  /*2b40*/  STL [R1+0x16c], R111 ;  /* 0x00016c6f01007387 */ /* 0x0001e80000100800 */
[----:B0-----:R-:W4:Y:S01]  /*2b50*/  LDL.LU R111, [R1+0x170] ;  /* 0x00017000016f7983 */ /* 0x001f220000300800 */
[----:B--2---:R-:W-:-:S05]  /*2b60*/  FFMA.FTZ R110, R162, R120, R110 ;  /* 0x00000078a26e7223 */ /* 0x004fca000001006e */
[----:B------:R0:W-:Y:S04]  /*2b70*/  STL [R1+0xdc], R110 ;  /* 0x0000dc6e01007387 */ /* 0x0001e80000100800 */
[----:B0-----:R-:W2:Y:S01]  /*2b80*/  LDL.LU R110, [R1+0xe0] ;  /* 0x0000e000016e7983 */ /* 0x001ea20000300800 */
[C---:B------:R-:W-:Y:S01]  /*2b90*/  FMUL.FTZ R122, R11.reuse, R123 ;  /* 0x0000007b0b7a7220 */ /* 0x040fe20000410000 */
[----:B------:R-:W-:Y:S01]  /*2ba0*/  FMUL.FTZ R124, R11, R124 ;  /* 0x0000007c0b7c7220 */ /* 0x000fe20000410000 */
[----:B---3--:R-:W-:-:S05]  /*2bb0*/  FADD.FTZ R115, R163, R115 ;  /* 0x00000073a3737221 */ /* 0x008fca0000010000 */
[----:B------:R0:W-:Y:S01]  /*2bc0*/  STL [R1+0x168], R115 ;  /* 0x0001687301007387 */ /* 0x0001e20000100800 */
[----:B------:R-:W-:-:S03]  /*2bd0*/  FFMA.FTZ R113, R163, R122, R113 ;  /* 0x0000007aa3717223 */ /* 0x000fc60000010071 */
[----:B0-----:R-:W3:Y:S04]  /*2be0*/  LDL.LU R115, [R1+0x17c] ;  /* 0x00017c0001737983 */ /* 0x001ee80000300800 */
[----:B------:R0:W-:Y:S04]  /*2bf0*/  STL [R1+0xd8], R113 ;  /* 0x0000d87101007387 */ /* 0x0001e80000100800 */
[----:B0-----:R-:W3:Y:S01]  /*2c00*/  LDL.LU R113, [R1+0xec] ;  /* 0x0000ec0001717983 */ /* 0x001ee20000300800 */
        /* <DEDUP_REMOVED lines=8> */
[----:B------:R0:W-:Y:S01]  /*2c90*/  STL [R1+0x170], R111 ;  /* 0x0001706f01007387 */ /* 0x0001e20000100800 */
[----:B--2---:R-:W-:-:S05]  /*2ca0*/  FFMA.FTZ R110, R165, R125, R110 ;  /* 0x0000007da56e7223 */ /* 0x004fca000001006e */
[----:B------:R1:W-:Y:S04]  /*2cb0*/  STL [R1+0xe0], R110 ;  /* 0x0000e06e01007387 */ /* 0x0003e80000100800 */
[----:B0-----:R-:W2:Y:S04]  /*2cc0*/  LDL.LU R111, [R1+0x184] ;  /* 0x00018400016f7983 */ /* 0x001ea80000300800 */
[----:B-1----:R-:W2:Y:S01]  /*2cd0*/  LDL.LU R110, [R1+0xf4] ;  /* 0x0000f400016e7983 */ /* 0x002ea20000300800 */
[----:B------:R-:W-:Y:S02]  /*2ce0*/  MOV R136, R130 ;  /* 0x0000008200887202 */ /* 0x000fe40000000f00 */
[----:B------:R-:W-:Y:S01]  /*2cf0*/  MOV R130, R126 ;  /* 0x0000007e00827202 */ /* 0x000fe20000000f00 */
[----:B------:R-:W-:-:S04]  /*2d00*/  FMUL.FTZ R128, R11, R128 ;  /* 0x000000800b807220 */ /* 0x000fc80000410000 */
[----:B------:R-:W-:Y:S01]  /*2d10*/  FMUL.FTZ R130, R11, R130 ;  /* 0x000000820b827220 */ /* 0x000fe20000410000 */
[----:B---3--:R-:W-:-:S05]  /*2d20*/  FADD.FTZ R115, R166, R115 ;  /* 0x00000073a6737221 */ /* 0x008fca0000010000 */
[----:B------:R0:W-:Y:S01]  /*2d30*/  STL [R1+0x17c], R115 ;  /* 0x00017c7301007387 */ /* 0x0001e20000100800 */
[----:B------:R-:W-:-:S03]  /*2d40*/  FFMA.FTZ R113, R166, R128, R113 ;  /* 0x00000080a6717223 */ /* 0x000fc60000010071 */
[----:B0-----:R-:W3:Y:S04]  /*2d50*/  LDL.LU R115, [R1+0x180] ;  /* 0x0001800001737983 */ /* 0x001ee80000300800 */
[----:B------:R0:W-:Y:S04]  /*2d60*/  STL [R1+0xec], R113 ;  /* 0x0000ec7101007387 */ /* 0x0001e80000100800 */
[----:B0-----:R-:W3:Y:S01]  /*2d70*/  LDL.LU R113, [R1+0xf0] ;  /* 0x0000f00001717983 */ /* 0x001ee20000300800 */
[----:B----4-:R-:W-:-:S05]  /*2d80*/  FADD.FTZ R114, R167, R114 ;  /* 0x00000072a7727221 */ /* 0x010fca0000010000 */
[----:B------:R-:W-:Y:S01]  /*2d90*/  STL [R1+0x178], R114 ;  /* 0x0001787201007387 */ /* 0x000fe20000100800 */
[----:B------:R-:W-:-:S05]  /*2da0*/  FFMA.FTZ R112, R167, R130, R112 ;  /* 0x00000082a7707223 */ /* 0x000fca0000010070 */
[----:B------:R0:W-:Y:S04]  /*2db0*/  STL [R1+0xe8], R112 ;  /* 0x0000e87001007387 */ /* 0x0001e80000100800 */
[----:B0-----:R-:W4:Y:S04]  /*2dc0*/  LDL.LU R112, [R1+0x18c] ;  /* 0x00018c0001707983 */ /* 0x001f280000300800 */
[----:B------:R-:W4:Y:S01]  /*2dd0*/  LDL.LU R114, [R1+0xfc] ;  /* 0x0000fc0001727983 */ /* 0x000f220000300800 */
[----:B--2---:R-:W-:-:S05]  /*2de0*/  FADD.FTZ R111, R168, R111 ;  /* 0x0000006fa86f7221 */ /* 0x004fca0000010000 */
[----:B------:R0:W-:Y:S04]  /*2df0*/  STL [R1+0x184], R111 ;  /* 0x0001846f01007387 */ /* 0x0001e80000100800 */
[----:B0-----:R-:W2:Y:S01]  /*2e00*/  LDL.LU R111, [R1+0x188] ;  /* 0x00018800016f7983 */ /* 0x001ea20000300800 */
[----:B------:R-:W-:-:S04]  /*2e10*/  FMUL.FTZ R132, R11, R132 ;  /* 0x000000840b847220 */ /* 0x000fc80000410000 */
[----:B------:R-:W-:-:S05]  /*2e20*/  FFMA.FTZ R110, R168, R132, R110 ;  /* 0x00000084a86e7223 */ /* 0x000fca000001006e */
[----:B------:R0:W-:Y:S01]  /*2e30*/  STL [R1+0xf4], R110 ;  /* 0x0000f46e01007387 */ /* 0x0001e20000100800 */
[----:B------:R-:W-:Y:S02]  /*2e40*/  MOV R138, R135 ;  /* 0x00000087008a7202 */ /* 0x000fe40000000f00 */
[----:B------:R-:W-:Y:S01]  /*2e50*/  MOV R135, R133 ;  /* 0x0000008500877202 */ /* 0x000fe20000000f00 */
[----:B0-----:R-:W2:Y:S01]  /*2e60*/  LDL.LU R110, [R1+0xf8] ;  /* 0x0000f800016e7983 */ /* 0x001ea20000300800 */
[----:B------:R-:W-:Y:S01]  /*2e70*/  MOV R133, R129 ;  /* 0x0000008100857202 */ /* 0x000fe20000000f00 */
[----:B---3--:R-:W-:Y:S02]  /*2e80*/  FADD.FTZ R115, R169, R115 ;  /* 0x00000073a9737221 */ /* 0x008fe40000010000 */
[----:B------:R-:W3:Y:S02]  /*2e90*/  LDL.LU R119, [R1+0x54] ;  /* 0x0000540001777983 */ /* 0x000ee40000300800 */
[C---:B------:R-:W-:Y:S01]  /*2ea0*/  FMUL.FTZ R133, R11.reuse, R133 ;  /* 0x000000850b857220 */ /* 0x040fe20000410000 */
[----:B------:R-:W-:Y:S01]  /*2eb0*/  FMUL.FTZ R136, R11, R136 ;  /* 0x000000880b887220 */ /* 0x000fe20000410000 */
[----:B------:R-:W-:Y:S04]  /*2ec0*/  STL [R1+0x180], R115 ;  /* 0x0001807301007387 */ /* 0x000fe80000100800 */
[----:B------:R-:W3:Y:S01]  /*2ed0*/  LDL.LU R118, [R1+0x64] ;  /* 0x0000640001767983 */ /* 0x000ee20000300800 */
[----:B------:R-:W-:-:S05]  /*2ee0*/  FFMA.FTZ R113, R169, R133, R113 ;  /* 0x00000085a9717223 */ /* 0x000fca0000010071 */
[----:B------:R0:W-:Y:S04]  /*2ef0*/  STL [R1+0xf0], R113 ;  /* 0x0000f07101007387 */ /* 0x0001e80000100800 */
[----:B0-----:R-:W3:Y:S01]  /*2f00*/  LDL.LU R113, [R1+0x50] ;  /* 0x0000500001717983 */ /* 0x001ee20000300800 */
[----:B----4-:R-:W-:-:S05]  /*2f10*/  FADD.FTZ R112, R170, R112 ;  /* 0x00000070aa707221 */ /* 0x010fca0000010000 */
[----:B------:R0:W-:Y:S01]  /*2f20*/  STL [R1+0x18c], R112 ;  /* 0x00018c7001007387 */ /* 0x0001e20000100800 */
[----:B------:R-:W-:-:S03]  /*2f30*/  FFMA.FTZ R114, R170, R136, R114 ;  /* 0x00000088aa727223 */ /* 0x000fc60000010072 */
[----:B0-----:R-:W4:Y:S04]  /*2f40*/  LDL.LU R112, [R1+0x60] ;  /* 0x0000600001707983 */ /* 0x001f280000300800 */
[----:B------:R0:W-:Y:S04]  /*2f50*/  STL [R1+0xfc], R114 ;  /* 0x0000fc7201007387 */ /* 0x0001e80000100800 */
[----:B------:R-:W4:Y:S04]  /*2f60*/  LDL.LU R117, [R1+0x5c] ;  /* 0x00005c0001757983 */ /* 0x000f280000300800 */
[----:B------:R-:W4:Y:S04]  /*2f70*/  LDL.LU R115, [R1+0x6c] ;  /* 0x00006c0001737983 */ /* 0x000f280000300800 */
[----:B0-----:R-:W4:Y:S01]  /*2f80*/  LDL.LU R114, [R1+0x58] ;  /* 0x0000580001727983 */ /* 0x001f220000300800 */
[----:B--2---:R-:W-:-:S05]  /*2f90*/  FADD.FTZ R111, R171, R111 ;  /* 0x0000006fab6f7221 */ /* 0x004fca0000010000 */
[----:B------:R0:W-:Y:S04]  /*2fa0*/  STL [R1+0x188], R111 ;  /* 0x0001886f01007387 */ /* 0x0001e80000100800 */
[----:B------:R-:W2:Y:S01]  /*2fb0*/  LDL.LU R116, [R1+0x68] ;  /* 0x0000680001747983 */ /* 0x000ea20000300800 */
        /* <DEDUP_REMOVED lines=53> */
[----:B------:R-:W-:Y:S01]  /*3310*/  FFMA.FTZ R110, R171, R138, R110 ;  /* 0x0000008aab6e7223 */ /* 0x000fe2000001006e */
[----:B------:R-:W-:Y:S01]  /*3320*/  MOV R137, R127 ;  /* 0x0000007f00897202 */ /* 0x000fe20000000f00 */
[----:B------:R-:W-:Y:S01]  /*3330*/  FMUL.FTZ R127, R241, R165 ;  /* 0x000000a5f17f7220 */ /* 0x000fe20000410000 */
[----:B------:R-:W-:Y:S01]  /*3340*/  FADD.FTZ R108, R108, R126 ;  /* 0x0000007e6c6c7221 */ /* 0x000fe20000010000 */
[----:B------:R-:W-:Y:S01]  /*3350*/  FFMA.FTZ R109, R124, R126, R109 ;  /* 0x0000007e7c6d7223 */ /* 0x000fe2000001006d */
[----:B------:R1:W-:Y:S01]  /*3360*/  STL [R1+0xf8], R110 ;  /* 0x0000f86e01007387 */ /* 0x0003e20000100800 */
[----:B------:R-:W-:Y:S01]  /*3370*/  FMUL.FTZ R129, R242, R166 ;  /* 0x000000a6f2817220 */ /* 0x000fe20000410000 */
[----:B0-----:R-:W-:Y:S01]  /*3380*/  FADD.FTZ R111, R108, R127 ;  /* 0x0000007f6c6f7221 */ /* 0x001fe20000010000 */
[----:B------:R-:W-:Y:S01]  /*3390*/  MOV R141, R131 ;  /* 0x00000083008d7202 */ /* 0x000fe20000000f00 */
[----:B------:R-:W-:-:S02]  /*33a0*/  FMUL.FTZ R131, R243, R167 ;  /* 0x000000a7f3837220 */ /* 0x000fc40000410000 */
[----:B------:R-:W-:Y:S01]  /*33b0*/  FADD.FTZ R111, R111, R129 ;  /* 0x000000816f6f7221 */ /* 0x000fe20000010000 */
[----:B-1----:R-:W-:Y:S01]  /*33c0*/  FFMA.FTZ R110, R125, R127, R109 ;  /* 0x0000007f7d6e7223 */ /* 0x002fe2000001006d */
[----:B------:R-:W-:-:S03]  /*33d0*/  MOV R140, R134 ;  /* 0x00000086008c7202 */ /* 0x000fc60000000f00 */
[----:B------:R-:W-:Y:S01]  /*33e0*/  FFMA.FTZ R110, R128, R129, R110 ;  /* 0x00000081806e7223 */ /* 0x000fe2000001006e */
[----:B------:R-:W-:Y:S01]  /*33f0*/  FMUL.FTZ R134, R236, R168 ;  /* 0x000000a8ec867220 */ /* 0x000fe20000410000 */
[----:B------:R-:W-:Y:S01]  /*3400*/  FADD.FTZ R111, R111, R131 ;  /* 0x000000836f6f7221 */ /* 0x000fe20000010000 */
[----:B------:R-:W0:Y:S01]  /*3410*/  S2R R160, SR_TID.X ;  /* 0x0000000000a07919 */ /* 0x000e220000002100 */
[----:B------:R-:W-:Y:S01]  /*3420*/  FFMA.FTZ R110, R130, R131, R110 ;  /* 0x00000083826e7223 */ /* 0x000fe2000001006e */
[----:B------:R-:W-:Y:S01]  /*3430*/  MOV R142, R141 ;  /* 0x0000008d008e7202 */ /* 0x000fe20000000f00 */
[----:B------:R-:W-:Y:S01]  /*3440*/  FADD.FTZ R111, R111, R134 ;  /* 0x000000866f6f7221 */ /* 0x000fe20000010000 */
[----:B------:R-:W-:Y:S01]  /*3450*/  MOV R139, R135 ;  /* 0x00000087008b7202 */ /* 0x000fe20000000f00 */
[----:B------:R-:W-:Y:S01]  /*3460*/  FMUL.FTZ R135, R237, R169 ;  /* 0x000000a9ed877220 */ /* 0x000fe20000410000 */
[----:B------:R-:W-:Y:S01]  /*3470*/  FFMA.FTZ R110, R132, R134, R110 ;  /* 0x00000086846e7223 */ /* 0x000fe2000001006e */
[----:B------:R-:W-:Y:S01]  /*3480*/  MOV R143, R137 ;  /* 0x00000089008f7202 */ /* 0x000fe20000000f00 */
[----:B------:R-:W-:Y:S01]  /*3490*/  FMUL.FTZ R142, R11, R142 ;  /* 0x0000008e0b8e7220 */ /* 0x000fe20000410000 */
[----:B------:R-:W-:Y:S01]  /*34a0*/  FMUL.FTZ R137, R238, R170 ;  /* 0x000000aaee897220 */ /* 0x000fe20000410000 */
[----:B------:R-:W-:Y:S01]  /*34b0*/  FADD.FTZ R111, R111, R135 ;  /* 0x000000876f6f7221 */ /* 0x000fe20000010000 */
[----:B------:R-:W-:Y:S01]  /*34c0*/  FFMA.FTZ R110, R133, R135, R110 ;  /* 0x00000087856e7223 */ /* 0x000fe2000001006e */
[----:B------:R-:W-:Y:S01]  /*34d0*/  MOV R145, R140 ;  /* 0x0000008c00917202 */ /* 0x000fe20000000f00 */
[C---:B---3--:R-:W-:Y:S01]  /*34e0*/  FADD.FTZ R109, R173.reuse, R113 ;  /* 0x00000071ad6d7221 */ /* 0x048fe20000010000 */
[----:B----4-:R-:W-:Y:S01]  /*34f0*/  FFMA.FTZ R108, R173, R142, R112 ;  /* 0x0000008ead6c7223 */ /* 0x010fe20000010070 */
        /* <DEDUP_REMOVED lines=17> */
[----:B------:R-:W-:Y:S01]  /*3610*/  FMUL.FTZ R149, R235, R175 ;  /* 0x000000afeb957220 */ /* 0x000fe20000410000 */
[----:B------:R-:W-:Y:S01]  /*3620*/  FADD.FTZ R112, R112, R146 ;  /* 0x0000009270707221 */ /* 0x000fe20000010000 */
[----:B------:R-:W-:Y:S01]  /*3630*/  FFMA.FTZ R115, R143, R146, R115 ;  /* 0x000000928f737223 */ /* 0x000fe20000010073 */
[C---:B------:R-:W-:Y:S01]  /*3640*/  FADD.FTZ R158, R172.reuse, R119 ;  /* 0x00000077ac9e7221 */ /* 0x040fe20000010000 */
[----:B------:R-:W-:Y:S01]  /*3650*/  FFMA.FTZ R159, R172, R139, R118 ;  /* 0x0000008bac9f7223 */ /* 0x000fe20000010076 */
[----:B------:R-:W-:Y:S01]  /*3660*/  FADD.FTZ R111, R174, R117 ;  /* 0x00000075ae6f7221 */ /* 0x000fe20000010000 */
[----:B------:R-:W-:Y:S01]  /*3670*/  FADD.FTZ R114, R175, R114 ;  /* 0x00000072af727221 */ /* 0x000fe20000010000 */
[----:B0-----:R-:W-:Y:S01]  /*3680*/  LOP3.LUT P3, RZ, R160, 0x1f, RZ, 0xc0, !PT ;  /* 0x0000001fa0ff7812 */ /* 0x001fe2000786c0ff */
[----:B------:R-:W-:Y:S01]  /*3690*/  FADD.FTZ R112, R112, R149 ;  /* 0x0000009570707221 */ /* 0x000fe20000010000 */
[----:B------:R-:W-:Y:S01]  /*36a0*/  FFMA.FTZ R156, R145, R149, R115 ;  /* 0x00000095919c7223 */ /* 0x000fe20000010073 */
[----:B--2---:R-:W-:Y:S01]  /*36b0*/  FFMA.FTZ R113, R175, R145, R116 ;  /* 0x00000091af717223 */ /* 0x004fe20000010074 */
[----:B------:R-:W-:Y:S09]  /*36c0*/  BRA.DIV UR6, `(.L_x_15946) ;  /* 0x0000003a06687947 */ /* 0x000ff2000b800000 */
        /* <DEDUP_REMOVED lines=26> */
.L_x_15958:
[----:B------:R-:W2:Y:S01]  /*3870*/  S2R R108, SR_CgaCtaId ;  /* 0x00000000006c7919 */ /* 0x000ea20000008800 */
[----:B------:R-:W-:Y:S02]  /*3880*/  LOP3.LUT P4, RZ, R252, 0xff, RZ, 0xc0, !PT ;  /* 0x000000fffcff7812 */ /* 0x000fe4000788c0ff */
[----:B------:R-:W-:Y:S01]  /*3890*/  PLOP3.LUT P0, PT, PT, PT, PT, 0x80, 0x0 ;  /* 0x000000000000781c */ /* 0x000fe20003f0f070 */
[----:B------:R-:W3:Y:S01]  /*38a0*/  LDL.LU R175, [R1+0x22c] ;  /* 0x00022c0001af7983 */ /* 0x000ee20000300800 */
[----:B------:R-:W-:Y:S02]  /*38b0*/  @!P3 PLOP3.LUT P0, PT, P4, PT, PT, 0x80, 0x0 ;  /* 0x000000000000b81c */ /* 0x000fe4000270f070 */
[----:B------:R-:W-:Y:S02]  /*38c0*/  SHF.R.U32.HI R114, RZ, 0x5, R160 ;  /* 0x00000005ff727819 */ /* 0x000fe400000116a0 */
[----:B------:R-:W-:Y:S01]  /*38d0*/  MOV R113, 0x400 ;  /* 0x0000040000717802 */ /* 0x000fe20000000f00 */
[----:B0-----:R-:W-:Y:S01]  /*38e0*/  FADD.FTZ R109, R156, R116 ;  /* 0x000000749c6d7221 */ /* 0x001fe20000010000 */
[----:B------:R-:W-:Y:S01]  /*38f0*/  @!P3 LOP3.LUT R110, R114, 0x7fffffc, RZ, 0xc0, !PT ;  /* 0x07fffffc726eb812 */ /* 0x000fe200078ec0ff */
[----:B------:R-:W-:Y:S05]  /*3900*/  WARPSYNC.ALL ;  /* 0x0000000000007948 */ /* 0x000fea0003800000 */
[----:B-----5:R-:W-:Y:S01]  /*3910*/  LOP3.LUT P6, RZ, R179, 0xff, RZ, 0xc0, !PT ;  /* 0x000000ffb3ff7812 */ /* 0x020fe200078cc0ff */
[----:B------:R-:W4:Y:S01]  /*3920*/  LDL.LU R174, [R1+0x228] ;  /* 0x0002280001ae7983 */ /* 0x000f220000300800 */
[----:B------:R-:W-:-:S04]  /*3930*/  @!P0 IADD3 R110, R110, 0x4, RZ ;  /* 0x000000046e6e8810 */ /* 0x000fc80007ffe0ff */
[----:B------:R-:W-:Y:S02]  /*3940*/  @!P3 LOP3.LUT R110, R110, 0x3, R114, 0xf8, !PT ;  /* 0x000000036e6eb812 */ /* 0x000fe400078ef872 */
[----:B--2---:R-:W-:Y:S01]  /*3950*/  LEA R113, R108, R113, 0x18 ;  /* 0x000000716c717211 */ /* 0x004fe200078ec0ff */
[----:B------:R-:W-:-:S03]  /*3960*/  FADD.FTZ R108, R112, R115 ;  /* 0x00000073706c7221 */ /* 0x000fc60000010000 */
[----:B------:R-:W-:-:S05]  /*3970*/  @!P3 LEA R110, R110, R113, 0x3 ;  /* 0x000000716e6eb211 */ /* 0x000fca00078e18ff */
[----:B------:R0:W-:Y:S01]  /*3980*/  @!P3 STS.64 [R110+0x5000], R108 ;  /* 0x0050006c6e00b388 */ /* 0x0001e20000000a00 */
[----:B------:R-:W-:Y:S01]  /*3990*/  BAR.SYNC.DEFER_BLOCKING 0x0 ;  /* 0x0000000000007b1d */ /* 0x000fe20000010000 */
[----:B0-----:R-:W-:-:S04]  /*39a0*/  IADD3 R108, P0, R181, UR18, RZ ;  /* 0x00000012b56c7c10 */ /* 0x001fc8000ff1e0ff */
[----:B------:R-:W-:-:S06]  /*39b0*/  IADD3.X R109, R180, UR19, RZ, P0, !PT ;  /* 0x00000013b46d7c10 */ /* 0x000fcc00087fe4ff */
[----:B------:R-:W2:Y:S01]  /*39c0*/  LDG.E.128 R108, desc[UR4][R108.64] ;  /* 0x000000046c6c7981 */ /* 0x000ea2000c1e1d00 */
[----:B------:R-:W-:-:S04]  /*39d0*/  LOP3.LUT R116, R114, 0x7fffffc, RZ, 0xc0, !PT ;  /* 0x07fffffc72747812 */ /* 0x000fc800078ec0ff */
[----:B------:R-:W-:-:S04]  /*39e0*/  @!P4 IADD3 R116, R116, 0x4, RZ ;  /* 0x000000047474c810 */ /* 0x000fc80007ffe0ff */
[----:B------:R-:W-:-:S05]  /*39f0*/  LEA R116, R116, R113, 0x3 ;  /* 0x0000007174747211 */ /* 0x000fca00078e18ff */
[----:B-1----:R-:W0:Y:S04]  /*3a00*/  LDS.128 R112, [R116+0x5000] ;  /* 0x0050000074707984 */ /* 0x002e280000000c00 */
[----:B------:R-:W1:Y:S01]  /*3a10*/  LDS.128 R116, [R116+0x5010] ;  /* 0x0050100074747984 */ /* 0x000e620000000c00 */
[----:B------:R-:W-:Y:S02]  /*3a20*/  ISETP.NE.U32.AND P0, PT, R182, RZ, PT ;  /* 0x000000ffb600720c */ /* 0x000fe40003f05070 */
[----:B------:R-:W-:Y:S01]  /*3a30*/  ISETP.NE.U32.AND P3, PT, RZ, UR20, PT ;  /* 0x00000014ff007c0c */ /* 0x000fe2000bf65070 */
[----:B------:R-:W3:Y:S01]  /*3a40*/  LDL.LU R182, [R1+0x220] ;  /* 0x0002200001b67983 */ /* 0x000ee20000300800 */
[----:B------:R-:W-:Y:S01]  /*3a50*/  ISETP.NE.AND.EX P0, PT, R183, RZ, PT, P0 ;  /* 0x000000ffb700720c */ /* 0x000fe20003f05300 */
[----:B0-----:R-:W-:Y:S01]  /*3a60*/  FADD.FTZ R112, RZ, R112 ;  /* 0x00000070ff707221 */ /* 0x001fe20000010000 */
[----:B------:R-:W-:Y:S01]  /*3a70*/  FADD.FTZ R113, RZ, R113 ;  /* 0x00000071ff717221 */ /* 0x000fe20000010000 */
[----:B------:R-:W-:Y:S01]  /*3a80*/  ISETP.NE.AND.EX P3, PT, RZ, UR21, PT, P3 ;  /* 0x00000015ff007c0c */ /* 0x000fe2000bf65330 */
[----:B------:R-:W4:Y:S01]  /*3a90*/  LDL.LU R183, [R1+0x224] ;  /* 0x0002240001b77983 */ /* 0x000f220000300800 */
        /* <DEDUP_REMOVED lines=28> */
[-CC-:B------:R-:W-:Y:S01]  /*3c60*/  FFMA.FTZ R204, R204, R157.reuse, R156.reuse ;  /* 0x0000009dcccc7223 */ /* 0x180fe2000001009c */
[----:B------:R-:W-:Y:S01]  /*3c70*/  SEL R112, R118, R92, P3 ;  /* 0x0000005c76707207 */ /* 0x000fe20001800000 */
[-CC-:B------:R-:W-:Y:S01]  /*3c80*/  FFMA.FTZ R205, R205, R157.reuse, R156.reuse ;  /* 0x0000009dcdcd7223 */ /* 0x180fe2000001009c */
[----:B------:R-:W-:Y:S01]  /*3c90*/  @P2 IADD3.X R117, R180, UR21, RZ, P5, !PT ;  /* 0x00000015b4752c10 */ /* 0x000fe2000affe4ff */
[--C-:B------:R-:W-:Y:S01]  /*3ca0*/  FFMA.FTZ R160, R207, R157, R156.reuse ;  /* 0x0000009dcfa07223 */ /* 0x100fe2000001009c */
[----:B------:R-:W-:Y:S01]  /*3cb0*/  SEL R113, R119, R93, P3 ;  /* 0x0000005d77717207 */ /* 0x000fe20001800000 */
[-CC-:B------:R-:W-:Y:S01]  /*3cc0*/  FFMA.FTZ R209, R209, R157.reuse, R156.reuse ;  /* 0x0000009dd1d17223 */ /* 0x180fe2000001009c */
[----:B------:R-:W-:Y:S01]  /*3cd0*/  SEL R114, R159, R94, P3 ;  /* 0x0000005e9f727207 */ /* 0x000fe20001800000 */
[--C-:B------:R-:W-:Y:S01]  /*3ce0*/  FFMA.FTZ R192, R192, R157, R156.reuse ;  /* 0x0000009dc0c07223 */ /* 0x100fe2000001009c */
[----:B------:R-:W-:Y:S01]  /*3cf0*/  SEL R115, R158, R95, P3 ;  /* 0x0000005f9e737207 */ /* 0x000fe20001800000 */
[-CC-:B------:R-:W-:Y:S01]  /*3d00*/  FFMA.FTZ R193, R193, R157.reuse, R156.reuse ;  /* 0x0000009dc1c17223 */ /* 0x180fe2000001009c */
[-CC-:B------:R-:W-:Y:S01]  /*3d10*/  FFMA.FTZ R196, R196, R157.reuse, R156.reuse ;  /* 0x0000009dc4c47223 */ /* 0x180fe2000001009c */
[-CC-:B------:R-:W-:Y:S01]  /*3d20*/  FFMA.FTZ R184, R184, R157.reuse, R156.reuse ;  /* 0x0000009db8b87223 */ /* 0x180fe2000001009c */
[-CC-:B------:R-:W-:Y:S01]  /*3d30*/  FFMA.FTZ R185, R185, R157.reuse, R156.reuse ;  /* 0x0000009db9b97223 */ /* 0x180fe2000001009c */
[----:B------:R0:W-:Y:S01]  /*3d40*/  @P2 STG.E.128 desc[UR4][R116.64], R112 ;  /* 0x0000007074002986 */ /* 0x0001e2000c101d04 */
[-C--:B------:R-:W-:Y:S01]  /*3d50*/  FMUL.FTZ R119, R119, R2.reuse ;  /* 0x0000000277777220 */ /* 0x080fe20000410000 */
[----:B------:R-:W-:Y:S01]  /*3d60*/  LOP3.LUT P5, RZ, R179, 0xff00, RZ, 0xc0, !PT ;  /* 0x0000ff00b3ff7812 */ /* 0x000fe200078ac0ff */
[-C--:B------:R-:W-:Y:S01]  /*3d70*/  FMUL.FTZ R159, R159, R2.reuse ;  /* 0x000000029f9f7220 */ /* 0x080fe20000410000 */
        /* <DEDUP_REMOVED lines=14> */
[-C--:B0-----:R-:W-:Y:S01]  /*3e60*/  FMUL.FTZ R112, R118, R2.reuse ;  /* 0x0000000276707220 */ /* 0x081fe20000410000 */
[----:B------:R-:W-:Y:S01]  /*3e70*/  FFMA.FTZ R130, R130, R157, R156 ;  /* 0x0000009d82827223 */ /* 0x000fe2000001009c */
[----:B------:R-:W3:Y:S02]  /*3e80*/  LDL.LU R222, [R1+0x218] ;  /* 0x0002180001de7983 */ /* 0x000ee40000300800 */
[----:B------:R-:W-:Y:S01]  /*3e90*/  FMUL.FTZ R112, R112, UR17 ;  /* 0x0000001170707c20 */ /* 0x000fe20008410000 */
[----:B------:R-:W-:Y:S01]  /*3ea0*/  FMUL.FTZ R114, R158, R2 ;  /* 0x000000029e727220 */ /* 0x000fe20000410000 */
[----:B------:R-:W-:Y:S01]  /*3eb0*/  FMUL.FTZ R158, R159, UR17 ;  /* 0x000000119f9e7c20 */ /* 0x000fe20008410000 */
[----:B------:R-:W-:Y:S01]  /*3ec0*/  FADD.FTZ R204, R206, -R204 ;  /* 0x800000cccecc7221 */ /* 0x000fe20000010000 */
[----:B------:R-:W-:Y:S01]  /*3ed0*/  FADD.FTZ R205, R208, -R205 ;  /* 0x800000cdd0cd7221 */ /* 0x000fe20000010000 */
[----:B------:R-:W-:Y:S01]  /*3ee0*/  FMUL.FTZ R159, R114, UR17 ;  /* 0x00000011729f7c20 */ /* 0x000fe20008410000 */
[----:B------:R-:W-:Y:S01]  /*3ef0*/  FMUL.FTZ R114, R230, R158 ;  /* 0x0000009ee6727220 */ /* 0x000fe20000410000 */
[----:B------:R-:W-:Y:S01]  /*3f00*/  FADD.FTZ R160, R210, -R160 ;  /* 0x800000a0d2a07221 */ /* 0x000fe20000010000 */
[----:B------:R-:W-:Y:S01]  /*3f10*/  FADD.FTZ R209, R211, -R209 ;  /* 0x800000d1d3d17221 */ /* 0x000fe20000010000 */
        /* <DEDUP_REMOVED lines=19> */
[----:B--2---:R-:W-:Y:S01]  /*4050*/  FMUL.FTZ R171, R112, R108 ;  /* 0x0000006c70ab7220 */ /* 0x004fe20000410000 */
[----:B------:R-:W-:Y:S01]  /*4060*/  FMUL.FTZ R112, R228, R112 ;  /* 0x00000070e4707220 */ /* 0x000fe20000410000 */
[----:B------:R-:W-:Y:S01]  /*4070*/  FMUL.FTZ R108, R119, UR17 ;  /* 0x00000011776c7c20 */ /* 0x000fe20008410000 */
[C---:B------:R-:W-:Y:S01]  /*4080*/  FMUL.FTZ R162, R11.reuse, R204 ;  /* 0x000000cc0ba27220 */ /* 0x040fe20000410000 */
[----:B------:R-:W-:Y:S01]  /*4090*/  FMUL.FTZ R163, R11, R205 ;  /* 0x000000cd0ba37220 */ /* 0x000fe20000410000 */
[----:B------:R-:W-:Y:S01]  /*40a0*/  FSEL R171, R171, RZ, P6 ;  /* 0x000000ffabab7208 */ /* 0x000fe20003000000 */
[-C--:B------:R-:W-:Y:S01]  /*40b0*/  FMUL.FTZ R109, R109, R108.reuse ;  /* 0x0000006c6d6d7220 */ /* 0x080fe20000410000 */
[----:B------:R-:W-:Y:S01]  /*40c0*/  SEL R112, R112, RZ, P6 ;  /* 0x000000ff70707207 */ /* 0x000fe20003000000 */
[----:B------:R-:W-:Y:S01]  /*40d0*/  FMUL.FTZ R113, R229, R108 ;  /* 0x0000006ce5717220 */ /* 0x000fe20000410000 */
[----:B------:R-:W-:Y:S01]  /*40e0*/  IADD3 R116, P6, R181, UR22, RZ ;  /* 0x00000016b5747c10 */ /* 0x000fe2000ffde0ff */
[----:B------:R-:W-:Y:S01]  /*40f0*/  FMUL.FTZ R160, R11, R160 ;  /* 0x000000a00ba07220 */ /* 0x000fe20000410000 */
[----:B------:R-:W-:Y:S01]  /*4100*/  FSEL R170, R109, RZ, P5 ;  /* 0x000000ff6daa7208 */ /* 0x000fe20002800000 */
[----:B------:R-:W-:Y:S01]  /*4110*/  FMUL.FTZ R161, R11, R209 ;  /* 0x000000d10ba17220 */ /* 0x000fe20000410000 */
[----:B------:R-:W-:Y:S01]  /*4120*/  IADD3.X R117, R180, UR23, RZ, P6, !PT ;  /* 0x00000017b4757c10 */ /* 0x000fe2000b7fe4ff */
[----:B------:R-:W-:Y:S01]  /*4130*/  FMUL.FTZ R110, R110, R158 ;  /* 0x0000009e6e6e7220 */ /* 0x000fe20000410000 */
[----:B------:R-:W-:Y:S01]  /*4140*/  SEL R113, R113, RZ, P5 ;  /* 0x000000ff71717207 */ /* 0x000fe20002800000 */
[----:B------:R-:W-:Y:S01]  /*4150*/  FMUL.FTZ R111, R111, R159 ;  /* 0x0000009f6f6f7220 */ /* 0x000fe20000410000 */
[C---:B------:R-:W-:Y:S01]  /*4160*/  IADD3 R118, P6, R178.reuse, UR18, RZ ;  /* 0x00000012b2767c10 */ /* 0x040fe2000ffde0ff */
[C---:B------:R-:W-:Y:S01]  /*4170*/  FMUL.FTZ R172, R11.reuse, R184 ;  /* 0x000000b80bac7220 */ /* 0x040fe20000410000 */
[----:B------:R-:W-:Y:S01]  /*4180*/  @P2 IADD3 R108, P5, R178, UR20, RZ ;  /* 0x00000014b26c2c10 */ /* 0x000fe2000ffbe0ff */
[----:B------:R-:W-:Y:S01]  /*4190*/  FMUL.FTZ R96, R11, R96 ;  /* 0x000000600b607220 */ /* 0x000fe20000410000 */
[----:B------:R-:W-:Y:S01]  /*41a0*/  IADD3.X R119, R177, UR19, RZ, P6, !PT ;  /* 0x00000013b1777c10 */ /* 0x000fe2000b7fe4ff */
[----:B------:R-:W-:Y:S01]  /*41b0*/  FMUL.FTZ R97, R11, R97 ;  /* 0x000000610b617220 */ /* 0x000fe20000410000 */
[----:B------:R-:W-:Y:S01]  /*41c0*/  @P2 IADD3.X R109, R177, UR21, RZ, P5, !PT ;  /* 0x00000015b16d2c10 */ /* 0x000fe2000affe4ff */
[-CC-:B------:R-:W-:Y:S01]  /*41d0*/  FFMA.FTZ R98, R100, R157.reuse, R156.reuse ;  /* 0x0000009d64627223 */ /* 0x180fe2000001009c */
[C---:B------:R-:W-:Y:S01]  /*41e0*/  LOP3.LUT P6, RZ, R179.reuse, 0xff0000, RZ, 0xc0, !PT ;  /* 0x00ff0000b3ff7812 */ /* 0x040fe200078cc0ff */
[----:B------:R-:W-:Y:S01]  /*41f0*/  FFMA.FTZ R99, R102, R157, R156 ;  /* 0x0000009d66637223 */ /* 0x000fe2000001009c */
[----:B------:R-:W-:Y:S01]  /*4200*/  LOP3.LUT P5, RZ, R179, 0xff000000, RZ, 0xc0, !PT ;  /* 0xff000000b3ff7812 */ /* 0x000fe200078ac0ff */
[----:B------:R-:W-:Y:S01]  /*4210*/  FADD.FTZ R105, R107, -R106 ;  /* 0x8000006a6b697221 */ /* 0x000fe20000010000 */
[----:B------:R-:W-:Y:S01]  /*4220*/  SEL R114, R114, RZ, P6 ;  /* 0x000000ff72727207 */ /* 0x000fe20003000000 */
[----:B------:R-:W2:Y:S01]  /*4230*/  LDL.LU R223, [R1+0x210] ;  /* 0x0002100001df7983 */ /* 0x000ea20000300800 */
[----:B------:R-:W-:Y:S01]  /*4240*/  SEL R115, R115, RZ, P5 ;  /* 0x000000ff73737207 */ /* 0x000fe20002800000 */
[----:B------:R-:W-:Y:S01]  /*4250*/  @P0 FADD.FTZ R162, R56, R162 ;  /* 0x000000a238a20221 */ /* 0x000fe20000010000 */
[----:B------:R-:W-:Y:S01]  /*4260*/  @P0 FADD.FTZ R163, R57, R163 ;  /* 0x000000a339a30221 */ /* 0x000fe20000010000 */
[----:B------:R-:W-:Y:S01]  /*4270*/  @P0 FADD.FTZ R160, R58, R160 ;  /* 0x000000a03aa00221 */ /* 0x000fe20000010000 */
[----:B------:R-:W-:Y:S01]  /*4280*/  @P0 FADD.FTZ R161, R59, R161 ;  /* 0x000000a13ba10221 */ /* 0x000fe20000010000 */
[----:B------:R0:W-:Y:S01]  /*4290*/  STG.E.128 desc[UR4][R116.64], R112 ;  /* 0x0000007074007986 */ /* 0x0001e2000c101d04 */
[----:B------:R-:W-:-:S02]  /*42a0*/  FSEL R169, R110, RZ, P6 ;  /* 0x000000ff6ea97208 */ /* 0x000fc40003000000 */
[----:B------:R-:W-:Y:S01]  /*42b0*/  FSEL R168, R111, RZ, P5 ;  /* 0x000000ff6fa87208 */ /* 0x000fe20002800000 */
[----:B------:R-:W-:Y:S01]  /*42c0*/  @P0 FADD.FTZ R172, R64, R172 ;  /* 0x000000ac40ac0221 */ /* 0x000fe20000010000 */
[----:B------:R-:W-:Y:S01]  /*42d0*/  @P0 FADD.FTZ R96, R72, R96 ;  /* 0x0000006048600221 */ /* 0x000fe20000010000 */
[----:B------:R-:W-:Y:S01]  /*42e0*/  @P0 FADD.FTZ R97, R73, R97 ;  /* 0x0000006149610221 */ /* 0x000fe20000010000 */
[----:B------:R-:W-:Y:S01]  /*42f0*/  FADD.FTZ R98, R101, -R98 ;  /* 0x8000006265627221 */ /* 0x000fe20000010000 */
[----:B------:R-:W-:Y:S01]  /*4300*/  FADD.FTZ R99, R104, -R99 ;  /* 0x8000006368637221 */ /* 0x000fe20000010000 */
[C---:B------:R-:W-:Y:S01]  /*4310*/  FMUL.FTZ R106, R11.reuse, R103 ;  /* 0x000000670b6a7220 */ /* 0x040fe20000410000 */
[----:B------:R-:W-:Y:S01]  /*4320*/  FMUL.FTZ R105, R11, R105 ;  /* 0x000000690b697220 */ /* 0x000fe20000410000 */
[----:B------:R-:W3:Y:S04]  /*4330*/  LDL.LU R226, [R1+0x214] ;  /* 0x0002140001e27983 */ /* 0x000ee80000300800 */
[----:B0-----:R0:W4:Y:S01]  /*4340*/  LDG.E.128 R112, desc[UR4][R118.64] ;  /* 0x0000000476707981 */ /* 0x001122000c1e1d00 */
[----:B------:R-:W-:-:S02]  /*4350*/  SEL R116, R162, R92, P3 ;  /* 0x0000005ca2747207 */ /* 0x000fc40001800000 */
[----:B------:R-:W-:Y:S02]  /*4360*/  SEL R117, R163, R93, P3 ;  /* 0x0000005da3757207 */ /* 0x000fe40001800000 */
[----:B------:R-:W-:Y:S01]  /*4370*/  LOP3.LUT P6, RZ, R176, 0xff, RZ, 0xc0, !PT ;  /* 0x000000ffb0ff7812 */ /* 0x000fe200078cc0ff */
[CC--:B------:R-:W-:Y:S01]  /*4380*/  FMUL.FTZ R158, R160.reuse, R2.reuse ;  /* 0x00000002a09e7220 */ /* 0x0c0fe20000410000 */
[----:B------:R-:W-:Y:S01]  /*4390*/  FMUL.FTZ R159, R161, R2 ;  /* 0x00000002a19f7220 */ /* 0x000fe20000410000 */
[C---:B------:R-:W-:Y:S01]  /*43a0*/  FMUL.FTZ R98, R11.reuse, R98 ;  /* 0x000000620b627220 */ /* 0x040fe20000410000 */
[----:B------:R-:W-:Y:S01]  /*43b0*/  FMUL.FTZ R99, R11, R99 ;  /* 0x000000630b637220 */ /* 0x000fe20000410000 */
[----:B0-----:R-:W-:Y:S01]  /*43c0*/  SEL R118, R160, R94, P3 ;  /* 0x0000005ea0767207 */ /* 0x001fe20001800000 */
[----:B------:R-:W-:Y:S01]  /*43d0*/  @P0 FADD.FTZ R106, R76, R106 ;  /* 0x0000006a4c6a0221 */ /* 0x000fe20000010000 */
[----:B------:R-:W-:Y:S01]  /*43e0*/  SEL R119, R161, R95, P3 ;  /* 0x0000005fa1777207 */ /* 0x000fe20001800000 */
[----:B------:R-:W-:Y:S01]  /*43f0*/  @P0 FADD.FTZ R105, R77, R105 ;  /* 0x000000694d690221 */ /* 0x000fe20000010000 */
[----:B------:R-:W2:Y:S04]  /*4400*/  LDL.LU R225, [R1+0x208] ;  /* 0x0002080001e17983 */ /* 0x000ea80000300800 */
[----:B------:R0:W-:Y:S01]  /*4410*/  @P2 STG.E.128 desc[UR4][R108.64], R116 ;  /* 0x000000746c002986 */ /* 0x0001e2000c101d04 */
[----:B------:R-:W-:Y:S01]  /*4420*/  FMUL.FTZ R158, R158, UR17 ;  /* 0x000000119e9e7c20 */ /* 0x000fe20008410000 */
[----:B------:R-:W-:Y:S01]  /*4430*/  FMUL.FTZ R159, R159, UR17 ;  /* 0x000000119f9f7c20 */ /* 0x000fe20008410000 */
[----:B------:R-:W-:Y:S01]  /*4440*/  FFMA.FTZ R160, R194, R157, R156 ;  /* 0x0000009dc2a07223 */ /* 0x000fe2000001009c */
[----:B------:R-:W-:Y:S01]  /*4450*/  FMUL.FTZ R161, R11, R196 ;  /* 0x000000c40ba17220 */ /* 0x000fe20000410000 */
[----:B------:R-:W-:Y:S01]  /*4460*/  @P0 FADD.FTZ R98, R74, R98 ;  /* 0x000000624a620221 */ /* 0x000fe20000010000 */
[----:B------:R-:W-:Y:S01]  /*4470*/  @P0 FADD.FTZ R99, R75, R99 ;  /* 0x000000634b630221 */ /* 0x000fe20000010000 */
[----:B------:R-:W3:Y:S01]  /*4480*/  LDL.LU R227, [R1+0x20c] ;  /* 0x00020c0001e37983 */ /* 0x000ee20000300800 */
[-C--:B0-----:R-:W-:Y:S01]  /*4490*/  FMUL.FTZ R109, R162, R2.reuse ;  /* 0x00000002a26d7220 */ /* 0x081fe20000410000 */
[----:B------:R-:W-:Y:S01]  /*44a0*/  FMUL.FTZ R108, R163, R2 ;  /* 0x00000002a36c7220 */ /* 0x000fe20000410000 */
[----:B------:R-:W-:Y:S01]  /*44b0*/  IADD3 R116, P5, R178, UR22, RZ ;  /* 0x00000016b2747c10 */ /* 0x000fe2000ffbe0ff */
[----:B------:R-:W-:Y:S01]  /*44c0*/  FMUL.FTZ R111, R219, R159 ;  /* 0x0000009fdb6f7220 */ /* 0x000fe20000410000 */
[----:B------:R-:W-:Y:S01]  /*44d0*/  FMUL.FTZ R109, R109, UR17 ;  /* 0x000000116d6d7c20 */ /* 0x000fe20008410000 */
[----:B------:R-:W-:Y:S01]  /*44e0*/  FMUL.FTZ R108, R108, UR17 ;  /* 0x000000116c6c7c20 */ /* 0x000fe20008410000 */
[----:B------:R-:W-:Y:S01]  /*44f0*/  FADD.FTZ R160, R198, -R160 ;  /* 0x800000a0c6a07221 */ /* 0x000fe20000010000 */
[----:B------:R-:W-:Y:S01]  /*4500*/  @P0 FADD.FTZ R161, R63, R161 ;  /* 0x000000a13fa10221 */ /* 0x000fe20000010000 */
[----:B------:R-:W2:Y:S01]  /*4510*/  LDL.LU R220, [R1+0x200] ;  /* 0x0002000001dc7983 */ /* 0x000ea20000300800 */
[----:B------:R-:W-:Y:S01]  /*4520*/  FMUL.FTZ R110, R217, R108 ;  /* 0x0000006cd96e7220 */ /* 0x000fe20000410000 */
[----:B------:R-:W-:Y:S01]  /*4530*/  IADD3.X R117, R177, UR23, RZ, P5, !PT ;  /* 0x00000017b1757c10 */ /* 0x000fe2000affe4ff */
[----:B----4-:R-:W-:Y:S01]  /*4540*/  FMUL.FTZ R112, R109, R112 ;  /* 0x000000706d707220 */ /* 0x010fe20000410000 */
[----:B------:R-:W-:Y:S01]  /*4550*/  FMUL.FTZ R109, R216, R109 ;  /* 0x0000006dd86d7220 */ /* 0x000fe20000410000 */
[----:B------:R-:W-:Y:S01]  /*4560*/  FMUL.FTZ R113, R113, R108 ;  /* 0x0000006c71717220 */ /* 0x000fe20000410000 */
[C---:B------:R-:W-:Y:S01]  /*4570*/  FMUL.FTZ R162, R11.reuse, R192 ;  /* 0x000000c00ba27220 */ /* 0x040fe20000410000 */
[C---:B------:R-:W-:Y:S01]  /*4580*/  FMUL.FTZ R163, R11.reuse, R193 ;  /* 0x000000c10ba37220 */ /* 0x040fe20000410000 */
[----:B------:R-:W-:Y:S01]  /*4590*/  FSEL R167, R112, RZ, P6 ;  /* 0x000000ff70a77208 */ /* 0x000fe20003000000 */
[----:B------:R-:W-:Y:S01]  /*45a0*/  FMUL.FTZ R160, R11, R160 ;  /* 0x000000a00ba07220 */ /* 0x000fe20000410000 */
[----:B------:R-:W-:Y:S01]  /*45b0*/  SEL R108, R109, RZ, P6 ;  /* 0x000000ff6d6c7207 */ /* 0x000fe20003000000 */
[----:B------:R-:W-:Y:S01]  /*45c0*/  FMUL.FTZ R114, R114, R158 ;  /* 0x0000009e72727220 */ /* 0x000fe20000410000 */
[----:B------:R-:W-:Y:S01]  /*45d0*/  LOP3.LUT P6, RZ, R176, 0xff00, RZ, 0xc0, !PT ;  /* 0x0000ff00b0ff7812 */ /* 0x000fe200078cc0ff */
[----:B------:R-:W-:Y:S01]  /*45e0*/  FMUL.FTZ R115, R115, R159 ;  /* 0x0000009f73737220 */ /* 0x000fe20000410000 */
[----:B------:R-:W-:Y:S01]  /*45f0*/  @P2 IADD3 R112, P5, R27, UR20, RZ ;  /* 0x000000141b702c10 */ /* 0x000fe2000ffbe0ff */
[----:B------:R-:W4:Y:S01]  /*4600*/  LDL.LU R221, [R1+0x204] ;  /* 0x0002040001dd7983 */ /* 0x000f220000300800 */
[----:B------:R-:W-:-:S02]  /*4610*/  SEL R109, R110, RZ, P6 ;  /* 0x000000ff6e6d7207 */ /* 0x000fc40003000000 */
[----:B------:R-:W-:Y:S01]  /*4620*/  FSEL R166, R113, RZ, P6 ;  /* 0x000000ff71a67208 */ /* 0x000fe20003000000 */
[----:B------:R-:W-:Y:S01]  /*4630*/  @P0 FADD.FTZ R162, R60, R162 ;  /* 0x000000a23ca20221 */ /* 0x000fe20000010000 */
[----:B------:R-:W-:Y:S01]  /*4640*/  IADD3 R118, P6, R27, UR18, RZ ;  /* 0x000000121b767c10 */ /* 0x000fe2000ffde0ff */
[----:B------:R-:W-:Y:S01]  /*4650*/  FMUL.FTZ R110, R218, R158 ;  /* 0x0000009eda6e7220 */ /* 0x000fe20000410000 */
[C---:B------:R-:W-:Y:S01]  /*4660*/  @P2 IADD3.X R113, R26.reuse, UR21, RZ, P5, !PT ;  /* 0x000000151a712c10 */ /* 0x040fe2000affe4ff */
[----:B------:R-:W-:Y:S01]  /*4670*/  @P0 FADD.FTZ R163, R61, R163 ;  /* 0x000000a33da30221 */ /* 0x000fe20000010000 */
[----:B------:R-:W-:Y:S01]  /*4680*/  IADD3.X R119, R26, UR19, RZ, P6, !PT ;  /* 0x000000131a777c10 */ /* 0x000fe2000b7fe4ff */
[----:B------:R-:W-:Y:S01]  /*4690*/  @P0 FADD.FTZ R160, R62, R160 ;  /* 0x000000a03ea00221 */ /* 0x000fe20000010000 */
[C---:B------:R-:W-:Y:S01]  /*46a0*/  LOP3.LUT P6, RZ, R176.reuse, 0xff0000, RZ, 0xc0, !PT ;  /* 0x00ff0000b0ff7812 */ /* 0x040fe200078cc0ff */
[----:B------:R-:W3:Y:S01]  /*46b0*/  LDL.LU R181, [R1+0x1f8] ;  /* 0x0001f80001b57983 */ /* 0x000ee20000300800 */
[----:B------:R-:W-:-:S02]  /*46c0*/  LOP3.LUT P5, RZ, R176, 0xff000000, RZ, 0xc0, !PT ;  /* 0xff000000b0ff7812 */ /* 0x000fc400078ac0ff */
[----:B------:R-:W-:Y:S01]  /*46d0*/  SEL R110, R110, RZ, P6 ;  /* 0x000000ff6e6e7207 */ /* 0x000fe20003000000 */
[----:B------:R-:W2:Y:S01]  /*46e0*/  LDL.LU R180, [R1+0x1fc] ;  /* 0x0001fc0001b47983 */ /* 0x000ea20000300800 */
[----:B------:R-:W-:Y:S02]  /*46f0*/  SEL R111, R111, RZ, P5 ;  /* 0x000000ff6f6f7207 */ /* 0x000fe40002800000 */
[----:B------:R-:W-:Y:S01]  /*4700*/  FSEL R165, R114, RZ, P6 ;  /* 0x000000ff72a57208 */ /* 0x000fe20003000000 */
[----:B------:R-:W-:Y:S01]  /*4710*/  FFMA.FTZ R132, R132, R157, R156 ;  /* 0x0000009d84847223 */ /* 0x000fe2000001009c */
[----:B------:R-:W-:Y:S01]  /*4720*/  FSEL R164, R115, RZ, P5 ;  /* 0x000000ff73a47208 */ /* 0x000fe20002800000 */
[----:B------:R0:W-:Y:S04]  /*4730*/  STG.E.128 desc[UR4][R116.64], R108 ;  /* 0x0000006c74007986 */ /* 0x0001e8000c101d04 */
[----:B------:R-:W4:Y:S01]  /*4740*/  LDL.LU R179, [R1+0x1f0] ;  /* 0x0001f00001b37983 */ /* 0x000f220000300800 */
[----:B------:R-:W-:-:S02]  /*4750*/  LOP3.LUT P6, RZ, R25, 0xff, RZ, 0xc0, !PT ;  /* 0x000000ff19ff7812 */ /* 0x000fc400078cc0ff */
[----:B------:R-:W-:Y:S01]  /*4760*/  LOP3.LUT P5, RZ, R25, 0xff00, RZ, 0xc0, !PT ;  /* 0x0000ff0019ff7812 */ /* 0x000fe200078ac0ff */
[----:B------:R-:W3:Y:S01]  /*4770*/  LDL.LU R206, [R1+0x1f4] ;  /* 0x0001f40001ce7983 */ /* 0x000ee20000300800 */
[----:B------:R-:W-:-:S03]  /*4780*/  FADD.FTZ R132, R134, -R132 ;  /* 0x8000008486847221 */ /* 0x000fc60000010000 */
[----:B------:R-:W2:Y:S01]  /*4790*/  LDL.LU R208, [R1+0x1e8] ;  /* 0x0001e80001d07983 */ /* 0x000ea20000300800 */
[----:B------:R-:W-:-:S03]  /*47a0*/  FFMA.FTZ R133, R133, R157, R156 ;  /* 0x0000009d85857223 */ /* 0x000fc6000001009c */
[----:B------:R-:W4:Y:S04]  /*47b0*/  LDL.LU R207, [R1+0x1ec] ;  /* 0x0001ec0001cf7983 */ /* 0x000f280000300800 */
[----:B0-----:R0:W3:Y:S01]  /*47c0*/  LDG.E.128 R108, desc[UR4][R118.64] ;  /* 0x00000004766c7981 */ /* 0x0010e2000c1e1d00 */
[C---:B------:R-:W-:Y:S02]  /*47d0*/  SEL R116, R162.reuse, R92, P3 ;  /* 0x0000005ca2747207 */ /* 0x040fe40001800000 */
[----:B------:R-:W-:Y:S01]  /*47e0*/  SEL R117, R163, R93, P3 ;  /* 0x0000005da3757207 */ /* 0x000fe20001800000 */
[----:B------:R-:W-:Y:S01]  /*47f0*/  FMUL.FTZ R162, R162, R2 ;  /* 0x00000002a2a27220 */ /* 0x000fe20000410000 */
[----:B------:R-:W2:Y:S01]  /*4800*/  LDL.LU R210, [R1+0x1e0] ;  /* 0x0001e00001d27983 */ /* 0x000ea20000300800 */
[----:B0-----:R-:W-:-:S02]  /*4810*/  SEL R118, R160, R94, P3 ;  /* 0x0000005ea0767207 */ /* 0x001fc40001800000 */
[C---:B------:R-:W-:Y:S01]  /*4820*/  SEL R119, R161.reuse, R95, P3 ;  /* 0x0000005fa1777207 */ /* 0x040fe20001800000 */
[----:B------:R-:W-:Y:S01]  /*4830*/  FMUL.FTZ R162, R162, UR17 ;  /* 0x00000011a2a27c20 */ /* 0x000fe20008410000 */
[----:B------:R-:W4:Y:S04]  /*4840*/  LDL.LU R211, [R1+0x1e4] ;  /* 0x0001e40001d37983 */ /* 0x000f280000300800 */
[----:B------:R0:W-:Y:S01]  /*4850*/  @P2 STG.E.128 desc[UR4][R112.64], R116 ;  /* 0x0000007470002986 */ /* 0x0001e2000c101d04 */
[----:B------:R-:W-:-:S03]  /*4860*/  FMUL.FTZ R161, R161, R2 ;  /* 0x00000002a1a17220 */ /* 0x000fc60000410000 */
[----:B------:R-:W2:Y:S01]  /*4870*/  LDL.LU R204, [R1+0x1d8] ;  /* 0x0001d80001cc7983 */ /* 0x000ea20000300800 */
[----:B------:R-:W-:-:S03]  /*4880*/  FADD.FTZ R133, R135, -R133 ;  /* 0x8000008587857221 */ /* 0x000fc60000010000 */
[----:B------:R-:W4:Y:S04]  /*4890*/  LDL.LU R205, [R1+0x1dc] ;  /* 0x0001dc0001cd7983 */ /* 0x000f280000300800 */
[----:B------:R-:W2:Y:S04]  /*48a0*/  LDL.LU R209, [R1+0x1d0] ;  /* 0x0001d00001d17983 */ /* 0x000ea80000300800 */
[----:B------:R-:W4:Y:S01]  /*48b0*/  LDL.LU R178, [R1+0x1d4] ;  /* 0x0001d40001b27983 */ /* 0x000f220000300800 */
[----:B0-----:R-:W-:Y:S01]  /*48c0*/  FMUL.FTZ R113, R163, R2 ;  /* 0x00000002a3717220 */ /* 0x001fe20000410000 */
[----:B------:R-:W-:-:S02]  /*48d0*/  FMUL.FTZ R112, R212, R162 ;  /* 0x000000a2d4707220 */ /* 0x000fc40000410000 */
[----:B------:R-:W2:Y:S01]  /*48e0*/  LDL.LU R177, [R1+0x1c8] ;  /* 0x0001c80001b17983 */ /* 0x000ea20000300800 */
[----:B------:R-:W-:Y:S02]  /*48f0*/  FMUL.FTZ R113, R113, UR17 ;  /* 0x0000001171717c20 */ /* 0x000fe40008410000 */
[----:B------:R-:W-:Y:S01]  /*4900*/  SEL R112, R112, RZ, P6 ;  /* 0x000000ff70707207 */ /* 0x000fe20003000000 */
[----:B------:R-:W4:Y:S04]  /*4910*/  LDL.LU R176, [R1+0x1cc] ;  /* 0x0001cc0001b07983 */ /* 0x000f280000300800 */
[----:B------:R-:W2:Y:S01]  /*4920*/  LDL.LU R195, [R1+0x1c0] ;  /* 0x0001c00001c37983 */ /* 0x000ea20000300800 */
[----:B------:R-:W-:-:S03]  /*4930*/  FFMA.FTZ R136, R136, R157, R156 ;  /* 0x0000009d88887223 */ /* 0x000fc6000001009c */
[----:B------:R-:W4:Y:S01]  /*4940*/  LDL.LU R197, [R1+0x1c4] ;  /* 0x0001c40001c57983 */ /* 0x000f220000300800 */
[----:B------:R-:W-:-:S03]  /*4950*/  FFMA.FTZ R138, R138, R157, R156 ;  /* 0x0000009d8a8a7223 */ /* 0x000fc6000001009c */
[----:B------:R-:W2:Y:S04]  /*4960*/  LDL.LU R194, [R1+0x1b8] ;  /* 0x0001b80001c27983 */ /* 0x000ea80000300800 */
[----:B------:R-:W4:Y:S04]  /*4970*/  LDL.LU R198, [R1+0x1bc] ;  /* 0x0001bc0001c67983 */ /* 0x000f280000300800 */
[----:B------:R-:W2:Y:S01]  /*4980*/  LDL.LU R199, [R1+0x1b0] ;  /* 0x0001b00001c77983 */ /* 0x000ea20000300800 */
[----:B---3--:R-:W-:Y:S01]  /*4990*/  FMUL.FTZ R108, R162, R108 ;  /* 0x0000006ca26c7220 */ /* 0x008fe20000410000 */
[-C--:B------:R-:W-:Y:S01]  /*49a0*/  FMUL.FTZ R109, R109, R113.reuse ;  /* 0x000000716d6d7220 */ /* 0x080fe20000410000 */
[----:B------:R-:W-:Y:S01]  /*49b0*/  FMUL.FTZ R113, R213, R113 ;  /* 0x00000071d5717220 */ /* 0x000fe20000410000 */
[----:B------:R-:W3:Y:S02]  /*49c0*/  LDL.LU R192, [R1+0x1b4] ;  /* 0x0001b40001c07983 */ /* 0x000ee40000300800 */
[----:B------:R-:W-:-:S02]  /*49d0*/  FSEL R163, R108, RZ, P6 ;  /* 0x000000ff6ca37208 */ /* 0x000fc40003000000 */
[----:B------:R-:W-:Y:S01]  /*49e0*/  IADD3 R108, P6, R27, UR22, RZ ;  /* 0x000000161b6c7c10 */ /* 0x000fe2000ffde0ff */
[----:B------:R-:W-:Y:S01]  /*49f0*/  FMUL.FTZ R27, R160, R2 ;  /* 0x00000002a01b7220 */ /* 0x000fe20000410000 */
[----:B------:R-:W-:Y:S01]  /*4a00*/  FSEL R162, R109, RZ, P5 ;  /* 0x000000ff6da27208 */ /* 0x000fe20002800000 */
[----:B------:R-:W4:Y:S01]  /*4a10*/  LDL.LU R193, [R1+0x1a8] ;  /* 0x0001a80001c17983 */ /* 0x000f220000300800 */
[----:B------:R-:W-:Y:S01]  /*4a20*/  SEL R113, R113, RZ, P5 ;  /* 0x000000ff71717207 */ /* 0x000fe20002800000 */
[----:B------:R-:W-:Y:S01]  /*4a30*/  FMUL.FTZ R27, R27, UR17 ;  /* 0x000000111b1b7c20 */ /* 0x000fe20008410000 */
[----:B------:R-:W-:Y:S01]  /*4a40*/  IADD3.X R109, R26, UR23, RZ, P6, !PT ;  /* 0x000000171a6d7c10 */ /* 0x000fe2000b7fe4ff */
[----:B------:R-:W-:Y:S01]  /*4a50*/  FMUL.FTZ R26, R161, UR17 ;  /* 0x00000011a11a7c20 */ /* 0x000fe20008410000 */
[----:B------:R-:W-:Y:S01]  /*4a60*/  IADD3 R116, P5, R24, UR18, RZ ;  /* 0x0000001218747c10 */ /* 0x000fe2000ffbe0ff */
[----:B------:R-:W-:Y:S01]  /*4a70*/  FMUL.FTZ R114, R214, R27 ;  /* 0x0000001bd6727220 */ /* 0x000fe20000410000 */
[----:B------:R-:W-:Y:S01]  /*4a80*/  LOP3.LUT P6, RZ, R25, 0xff0000, RZ, 0xc0, !PT ;  /* 0x00ff000019ff7812 */ /* 0x000fe200078cc0ff */
[----:B------:R-:W-:Y:S01]  /*4a90*/  FMUL.FTZ R115, R215, R26 ;  /* 0x0000001ad7737220 */ /* 0x000fe20000410000 */
[----:B------:R-:W-:Y:S01]  /*4aa0*/  IADD3.X R117, R23, UR19, RZ, P5, !PT ;  /* 0x0000001317757c10 */ /* 0x000fe2000affe4ff */
[----:B------:R-:W2:Y:S01]  /*4ab0*/  LDL.LU R196, [R1+0x1ac] ;  /* 0x0001ac0001c47983 */ /* 0x000ea20000300800 */
[----:B------:R-:W-:-:S02]  /*4ac0*/  LOP3.LUT P5, RZ, R25, 0xff000000, RZ, 0xc0, !PT ;  /* 0xff00000019ff7812 */ /* 0x000fc400078ac0ff */
[----:B------:R-:W-:Y:S01]  /*4ad0*/  SEL R114, R114, RZ, P6 ;  /* 0x000000ff72727207 */ /* 0x000fe20003000000 */
[----:B------:R-:W-:Y:S01]  /*4ae0*/  FMUL.FTZ R110, R110, R27 ;  /* 0x0000001b6e6e7220 */ /* 0x000fe20000410000 */
[----:B------:R-:W-:Y:S01]  /*4af0*/  SEL R115, R115, RZ, P5 ;  /* 0x000000ff73737207 */ /* 0x000fe20002800000 */
[----:B------:R-:W-:Y:S01]  /*4b00*/  FMUL.FTZ R111, R111, R26 ;  /* 0x0000001a6f6f7220 */ /* 0x000fe20000410000 */
[----:B------:R-:W3:Y:S04]  /*4b10*/  LDL.LU R186, [R1+0x1a0] ;  /* 0x0001a00001ba7983 */ /* 0x000ee80000300800 */
[----:B------:R0:W-:Y:S01]  /*4b20*/  STG.E.128 desc[UR4][R108.64], R112 ;  /* 0x000000706c007986 */ /* 0x0001e2000c101d04 */
[----:B------:R-:W-:Y:S01]  /*4b30*/  FMUL.FTZ R25, R11, R185 ;  /* 0x000000b90b197220 */ /* 0x000fe20000410000 */
[----:B------:R-:W-:Y:S01]  /*4b40*/  FADD.FTZ R27, R191, -R189 ;  /* 0x800000bdbf1b7221 */ /* 0x000fe20000010000 */
[----:B------:R-:W-:Y:S01]  /*4b50*/  FSEL R161, R110, RZ, P6 ;  /* 0x000000ff6ea17208 */ /* 0x000fe20003000000 */
[----:B------:R-:W-:Y:S01]  /*4b60*/  FMUL.FTZ R26, R11, R190 ;  /* 0x000000be0b1a7220 */ /* 0x000fe20000410000 */
[----:B------:R-:W-:Y:S01]  /*4b70*/  FSEL R160, R111, RZ, P5 ;  /* 0x000000ff6fa07208 */ /* 0x000fe20002800000 */
[----:B------:R-:W-:Y:S01]  /*4b80*/  FADD.FTZ R137, R137, -R136 ;  /* 0x8000008889897221 */ /* 0x000fe20000010000 */
[----:B------:R-:W-:Y:S01]  /*4b90*/  FADD.FTZ R140, R140, -R138 ;  /* 0x8000008a8c8c7221 */ /* 0x000fe20000010000 */
[----:B------:R-:W4:Y:S04]  /*4ba0*/  LDL.LU R188, [R1+0x1a4] ;  /* 0x0001a40001bc7983 */ /* 0x000f280000300800 */
[----:B0-----:R-:W2:Y:S01]  /*4bb0*/  LDG.E.128 R112, desc[UR4][R116.64] ;  /* 0x0000000474707981 */ /* 0x001ea2000c1e1d00 */
[----:B------:R-:W-:Y:S01]  /*4bc0*/  @P0 FADD.FTZ R25, R65, R25 ;  /* 0x0000001941190221 */ /* 0x000fe20000010000 */
[-C--:B------:R-:W-:Y:S01]  /*4bd0*/  FMUL.FTZ R108, R172, R2.reuse ;  /* 0x00000002ac6c7220 */ /* 0x080fe20000410000 */
[----:B------:R-:W-:Y:S01]  /*4be0*/  LOP3.LUT P6, RZ, R22, 0xff, RZ, 0xc0, !PT ;  /* 0x000000ff16ff7812 */ /* 0x000fe200078cc0ff */
[----:B------:R-:W-:Y:S01]  /*4bf0*/  FMUL.FTZ R27, R11, R27 ;  /* 0x0000001b0b1b7220 */ /* 0x000fe20000410000 */
[-C--:B------:R-:W-:Y:S01]  /*4c00*/  FMUL.FTZ R109, R25, R2.reuse ;  /* 0x00000002196d7220 */ /* 0x080fe20000410000 */
[----:B------:R-:W-:Y:S01]  /*4c10*/  FMUL.FTZ R108, R108, UR17 ;  /* 0x000000116c6c7c20 */ /* 0x000fe20008410000 */
[----:B------:R-:W-:Y:S01]  /*4c20*/  LOP3.LUT P5, RZ, R22, 0xff00, RZ, 0xc0, !PT ;  /* 0x0000ff0016ff7812 */ /* 0x000fe200078ac0ff */
[----:B------:R-:W-:Y:S01]  /*4c30*/  @P0 FADD.FTZ R26, R66, R26 ;  /* 0x0000001a421a0221 */ /* 0x000fe20000010000 */
[----:B------:R-:W-:Y:S01]  /*4c40*/  FMUL.FTZ R109, R109, UR17 ;  /* 0x000000116d6d7c20 */ /* 0x000fe20008410000 */
[----:B------:R-:W-:Y:S01]  /*4c50*/  @P0 FADD.FTZ R27, R67, R27 ;  /* 0x0000001b431b0221 */ /* 0x000fe20000010000 */
[----:B------:R-:W3:Y:S03]  /*4c60*/  LDL.LU R184, [R1+0x198] ;  /* 0x0001980001b87983 */ /* 0x000ee60000300800 */
[----:B------:R-:W-:Y:S01]  /*4c70*/  FMUL.FTZ R173, R27, R2 ;  /* 0x000000021bad7220 */ /* 0x000fe20000410000 */
[----:B------:R-:W-:Y:S01]  /*4c80*/  SEL R25, R25, R93, P3 ;  /* 0x0000005d19197207 */ /* 0x000fe20001800000 */
[----:B------:R-:W4:Y:S02]  /*4c90*/  LDL.LU R187, [R1+0x19c] ;  /* 0x00019c0001bb7983 */ /* 0x000f240000300800 */
[----:B------:R-:W-:Y:S01]  /*4ca0*/  FMUL.FTZ R173, R173, UR17 ;  /* 0x00000011adad7c20 */ /* 0x000fe20008410000 */
[----:B------:R-:W-:Y:S01]  /*4cb0*/  SEL R27, R27, R95, P3 ;  /* 0x0000005f1b1b7207 */ /* 0x000fe20001800000 */
[----:B------:R-:W3:Y:S02]  /*4cc0*/  LDL.LU R185, [R1+0x190] ;  /* 0x0001900001b97983 */ /* 0x000ee40000300800 */
[----:B------:R-:W-:-:S02]  /*4cd0*/  FMUL.FTZ R111, R203, R173 ;  /* 0x000000adcb6f7220 */ /* 0x000fc40000410000 */
[----:B------:R-:W4:Y:S01]  /*4ce0*/  LDL.LU R189, [R1+0x194] ;  /* 0x0001940001bd7983 */ /* 0x000f220000300800 */
[----:B--2---:R-:W-:Y:S01]  /*4cf0*/  FMUL.FTZ R112, R108, R112 ;  /* 0x000000706c707220 */ /* 0x004fe20000410000 */
[-C--:B------:R-:W-:Y:S01]  /*4d00*/  FMUL.FTZ R113, R113, R109.reuse ;  /* 0x0000006d71717220 */ /* 0x080fe20000410000 */
[----:B------:R-:W-:Y:S01]  /*4d10*/  FMUL.FTZ R108, R200, R108 ;  /* 0x0000006cc86c7220 */ /* 0x000fe20000410000 */
[----:B------:R-:W-:Y:S02]  /*4d20*/  FMUL.FTZ R109, R201, R109 ;  /* 0x0000006dc96d7220 */ /* 0x000fe40000410000 */
[----:B------:R-:W-:Y:S02]  /*4d30*/  FSEL R159, R112, RZ, P6 ;  /* 0x000000ff709f7208 */ /* 0x000fe40003000000 */
[----:B------:R-:W-:Y:S02]  /*4d40*/  SEL R108, R108, RZ, P6 ;  /* 0x000000ff6c6c7207 */ /* 0x000fe40003000000 */
[----:B------:R-:W-:-:S02]  /*4d50*/  FSEL R158, R113, RZ, P5 ;  /* 0x000000ff719e7208 */ /* 0x000fc40002800000 */
[----:B------:R-:W-:Y:S02]  /*4d60*/  SEL R109, R109, RZ, P5 ;  /* 0x000000ff6d6d7207 */ /* 0x000fe40002800000 */
[C---:B------:R-:W-:Y:S02]  /*4d70*/  @P2 IADD3 R112, P6, R24.reuse, UR20, RZ ;  /* 0x0000001418702c10 */ /* 0x040fe4000ffde0ff */
[----:B------:R-:W-:Y:S02]  /*4d80*/  IADD3 R116, P5, R24, UR22, RZ ;  /* 0x0000001618747c10 */ /* 0x000fe4000ffbe0ff */
[C---:B------:R-:W-:Y:S02]  /*4d90*/  @P2 IADD3.X R113, R23.reuse, UR21, RZ, P6, !PT ;  /* 0x0000001517712c10 */ /* 0x040fe4000b7fe4ff */
[----:B------:R-:W-:Y:S01]  /*4da0*/  IADD3.X R117, R23, UR23, RZ, P5, !PT ;  /* 0x0000001717757c10 */ /* 0x000fe2000affe4ff */
[----:B------:R-:W-:Y:S01]  /*4db0*/  FMUL.FTZ R23, R26, R2 ;  /* 0x000000021a177220 */ /* 0x000fe20000410000 */
[----:B------:R-:W-:-:S03]  /*4dc0*/  IADD3 R118, P6, R21, UR18, RZ ;  /* 0x0000001215767c10 */ /* 0x000fc6000ffde0ff */
[----:B------:R-:W-:Y:S01]  /*4dd0*/  FMUL.FTZ R23, R23, UR17 ;  /* 0x0000001117177c20 */ /* 0x000fe20008410000 */
[----:B------:R-:W-:Y:S02]  /*4de0*/  IADD3.X R119, R20, UR19, RZ, P6, !PT ;  /* 0x0000001314777c10 */ /* 0x000fe4000b7fe4ff */
[----:B------:R-:W-:Y:S01]  /*4df0*/  LOP3.LUT P5, RZ, R22, 0xff0000, RZ, 0xc0, !PT ;  /* 0x00ff000016ff7812 */ /* 0x000fe200078ac0ff */
[----:B------:R-:W-:Y:S01]  /*4e00*/  FMUL.FTZ R110, R202, R23 ;  /* 0x00000017ca6e7220 */ /* 0x000fe20000410000 */
[----:B------:R-:W-:Y:S02]  /*4e10*/  LOP3.LUT P6, RZ, R22, 0xff000000, RZ, 0xc0, !PT ;  /* 0xff00000016ff7812 */ /* 0x000fe400078cc0ff */
[----:B------:R-:W-:Y:S02]  /*4e20*/  SEL R24, R172, R92, P3 ;  /* 0x0000005cac187207 */ /* 0x000fe40001800000 */
[----:B------:R-:W-:Y:S02]  /*4e30*/  SEL R26, R26, R94, P3 ;  /* 0x0000005e1a1a7207 */ /* 0x000fe40001800000 */
[----:B------:R-:W-:-:S02]  /*4e40*/  SEL R110, R110, RZ, P5 ;  /* 0x000000ff6e6e7207 */ /* 0x000fc40002800000 */
[----:B------:R-:W-:Y:S01]  /*4e50*/  SEL R111, R111, RZ, P6 ;  /* 0x000000ff6f6f7207 */ /* 0x000fe20003000000 */
[----:B------:R0:W-:Y:S04]  /*4e60*/  @P2 STG.E.128 desc[UR4][R112.64], R24 ;  /* 0x0000001870002986 */ /* 0x0001e8000c101d04 */
[----:B------:R1:W-:Y:S04]  /*4e70*/  STG.E.128 desc[UR4][R116.64], R108 ;  /* 0x0000006c74007986 */ /* 0x0003e8000c101d04 */
[----:B0-----:R-:W2:Y:S01]  /*4e80*/  LDG.E.128 R24, desc[UR4][R118.64] ;  /* 0x0000000476187981 */ /* 0x001ea2000c1e1d00 */
[C---:B-1----:R-:W-:Y:S01]  /*4e90*/  FMUL.FTZ R110, R11.reuse, R147 ;  /* 0x000000930b6e7220 */ /* 0x042fe20000410000 */
[----:B------:R-:W-:-:S03]  /*4ea0*/  FMUL.FTZ R22, R11, R148 ;  /* 0x000000940b167220 */ /* 0x000fc60000410000 */
[----:B------:R-:W-:Y:S01]  /*4eb0*/  @P0 FADD.FTZ R110, R68, R110 ;  /* 0x0000006e446e0221 */ /* 0x000fe20000010000 */
[----:B------:R-:W-:Y:S01]  /*4ec0*/  @P0 FADD.FTZ R22, R69, R22 ;  /* 0x0000001645160221 */ /* 0x000fe20000010000 */
[----:B------:R-:W-:Y:S02]  /*4ed0*/  FFMA.FTZ R111, R151, R157, R156 ;  /* 0x0000009d976f7223 */ /* 0x000fe4000001009c */
[-C--:B------:R-:W-:Y:S01]  /*4ee0*/  FMUL.FTZ R108, R110, R2.reuse ;  /* 0x000000026e6c7220 */ /* 0x080fe20000410000 */
[----:B------:R-:W-:Y:S01]  /*4ef0*/  FMUL.FTZ R114, R114, R23 ;  /* 0x0000001772727220 */ /* 0x000fe20000410000 */
[----:B------:R-:W-:Y:S02]  /*4f00*/  FMUL.FTZ R109, R22, R2 ;  /* 0x00000002166d7220 */ /* 0x000fe40000410000 */
[----:B------:R-:W-:Y:S01]  /*4f10*/  FMUL.FTZ R108, R108, UR17 ;  /* 0x000000116c6c7c20 */ /* 0x000fe20008410000 */
[----:B------:R-:W-:Y:S01]  /*4f20*/  FADD.FTZ R111, R154, -R111 ;  /* 0x8000006f9a6f7221 */ /* 0x000fe20000010000 */
[----:B------:R-:W-:Y:S01]  /*4f30*/  FADD.FTZ R23, R155, -R152 ;  /* 0x800000989b177221 */ /* 0x000fe20000010000 */
[----:B------:R-:W-:Y:S01]  /*4f40*/  FMUL.FTZ R115, R115, R173 ;  /* 0x000000ad73737220 */ /* 0x000fe20000410000 */
[----:B------:R-:W-:Y:S01]  /*4f50*/  FSEL R116, R114, RZ, P5 ;  /* 0x000000ff72747208 */ /* 0x000fe20002800000 */
[----:B------:R-:W-:Y:S01]  /*4f60*/  FMUL.FTZ R109, R109, UR17 ;  /* 0x000000116d6d7c20 */ /* 0x000fe20008410000 */
[----:B------:R-:W-:Y:S01]  /*4f70*/  LOP3.LUT P5, RZ, R9, 0xff, RZ, 0xc0, !PT ;  /* 0x000000ff09ff7812 */ /* 0x000fe200078ac0ff */
[C---:B------:R-:W-:Y:S01]  /*4f80*/  FMUL.FTZ R111, R11.reuse, R111 ;  /* 0x0000006f0b6f7220 */ /* 0x040fe20000410000 */
[----:B------:R-:W-:Y:S01]  /*4f90*/  FMUL.FTZ R23, R11, R23 ;  /* 0x000000170b177220 */ /* 0x000fe20000410000 */
[----:B------:R-:W-:-:S02]  /*4fa0*/  FSEL R117, R115, RZ, P6 ;  /* 0x000000ff73757208 */ /* 0x000fc40003000000 */
[----:B------:R-:W-:Y:S01]  /*4fb0*/  LOP3.LUT P6, RZ, R9, 0xff00, RZ, 0xc0, !PT ;  /* 0x0000ff0009ff7812 */ /* 0x000fe200078cc0ff */
[----:B------:R-:W-:Y:S01]  /*4fc0*/  @P0 FADD.FTZ R111, R70, R111 ;  /* 0x0000006f466f0221 */ /* 0x000fe20000010000 */
[----:B------:R-:W-:-:S03]  /*4fd0*/  @P0 FADD.FTZ R23, R71, R23 ;  /* 0x0000001747170221 */ /* 0x000fc60000010000 */
[-C--:B------:R-:W-:Y:S01]  /*4fe0*/  FMUL.FTZ R147, R111, R2.reuse ;  /* 0x000000026f937220 */ /* 0x080fe20000410000 */
[----:B------:R-:W-:-:S03]  /*4ff0*/  FMUL.FTZ R148, R23, R2 ;  /* 0x0000000217947220 */ /* 0x000fc60000410000 */
[----:B------:R-:W-:Y:S01]  /*5000*/  FMUL.FTZ R147, R147, UR17 ;  /* 0x0000001193937c20 */ /* 0x000fe20008410000 */
[----:B------:R-:W-:Y:S01]  /*5010*/  FMUL.FTZ R148, R148, UR17 ;  /* 0x0000001194947c20 */ /* 0x000fe20008410000 */
[----:B------:R-:W-:Y:S01]  /*5020*/  SEL R23, R23, R95, P3 ;  /* 0x0000005f17177207 */ /* 0x000fe20001800000 */
[----:B--2---:R-:W-:Y:S01]  /*5030*/  FMUL.FTZ R24, R108, R24 ;  /* 0x000000186c187220 */ /* 0x004fe20000410000 */
[----:B------:R-:W-:Y:S01]  /*5040*/  FMUL.FTZ R108, R48, R108 ;  /* 0x0000006c306c7220 */ /* 0x000fe20000410000 */
[-C--:B------:R-:W-:Y:S01]  /*5050*/  FMUL.FTZ R25, R25, R109.reuse ;  /* 0x0000006d19197220 */ /* 0x080fe20000410000 */
[----:B------:R-:W-:Y:S02]  /*5060*/  FMUL.FTZ R109, R49, R109 ;  /* 0x0000006d316d7220 */ /* 0x000fe40000410000 */
[----:B------:R-:W-:Y:S02]  /*5070*/  FSEL R119, R24, RZ, P5 ;  /* 0x000000ff18777208 */ /* 0x000fe40002800000 */
[----:B------:R-:W-:-:S02]  /*5080*/  SEL R108, R108, RZ, P5 ;  /* 0x000000ff6c6c7207 */ /* 0x000fc40002800000 */
[----:B------:R-:W-:Y:S02]  /*5090*/  @P2 IADD3 R24, P5, R21, UR20, RZ ;  /* 0x0000001415182c10 */ /* 0x000fe4000ffbe0ff */
[----:B------:R-:W-:Y:S02]  /*50a0*/  FSEL R118, R25, RZ, P6 ;  /* 0x000000ff19767208 */ /* 0x000fe40003000000 */
[----:B------:R-:W-:Y:S02]  /*50b0*/  SEL R109, R109, RZ, P6 ;  /* 0x000000ff6d6d7207 */ /* 0x000fe40003000000 */
        /* <DEDUP_REMOVED lines=9> */
[----:B------:R-:W-:Y:S01]  /*5150*/  FMUL.FTZ R110, R50, R147 ;  /* 0x00000093326e7220 */ /* 0x000fe20000410000 */
[----:B------:R-:W-:-:S02]  /*5160*/  SEL R21, R22, R93, P3 ;  /* 0x0000005d16157207 */ /* 0x000fc40001800000 */
[----:B------:R-:W-:Y:S02]  /*5170*/  SEL R22, R111, R94, P3 ;  /* 0x0000005e6f167207 */ /* 0x000fe40001800000 */
[----:B------:R-:W-:Y:S02]  /*5180*/  SEL R110, R110, RZ, P6 ;  /* 0x000000ff6e6e7207 */ /* 0x000fe40003000000 */
[----:B------:R-:W-:Y:S01]  /*5190*/  SEL R111, R9, RZ, P5 ;  /* 0x000000ff096f7207 */ /* 0x000fe20002800000 */
[----:B------:R0:W-:Y:S04]  /*51a0*/  @P2 STG.E.128 desc[UR4][R24.64], R20 ;  /* 0x0000001418002986 */ /* 0x0001e8000c101d04 */
[----:B------:R1:W-:Y:S04]  /*51b0*/  STG.E.128 desc[UR4][R112.64], R108 ;  /* 0x0000006c70007986 */ /* 0x0003e8000c101d04 */
[----:B0-----:R-:W2:Y:S01]  /*51c0*/  LDG.E.128 R20, desc[UR4][R114.64] ;  /* 0x0000000472147981 */ /* 0x001ea2000c1e1d00 */
[-C--:B------:R-:W-:Y:S01]  /*51d0*/  FMUL.FTZ R24, R96, R2.reuse ;  /* 0x0000000260187220 */ /* 0x080fe20000410000 */
[----:B------:R-:W-:Y:S01]  /*51e0*/  FMUL.FTZ R25, R97, R2 ;  /* 0x0000000261197220 */ /* 0x000fe20000410000 */
[----:B------:R-:W-:Y:S01]  /*51f0*/  FMUL.FTZ R9, R26, R147 ;  /* 0x000000931a097220 */ /* 0x000fe20000410000 */
[----:B------:R-:W-:Y:S01]  /*5200*/  FMUL.FTZ R27, R27, R148 ;  /* 0x000000941b1b7220 */ /* 0x000fe20000410000 */
[----:B------:R-:W-:Y:S01]  /*5210*/  FMUL.FTZ R24, R24, UR17 ;  /* 0x0000001118187c20 */ /* 0x000fe20008410000 */
[----:B------:R-:W-:-:S02]  /*5220*/  FMUL.FTZ R25, R25, UR17 ;  /* 0x0000001119197c20 */ /* 0x000fc40008410000 */
[----:B------:R-:W-:Y:S02]  /*5230*/  FSEL R9, R9, RZ, P6 ;  /* 0x000000ff09097208 */ /* 0x000fe40003000000 */
[----:B------:R-:W-:Y:S02]  /*5240*/  FSEL R102, R27, RZ, P5 ;  /* 0x000000ff1b667208 */ /* 0x000fe40002800000 */
[C---:B------:R-:W-:Y:S02]  /*5250*/  LOP3.LUT P6, RZ, R8.reuse, 0xff, RZ, 0xc0, !PT ;  /* 0x000000ff08ff7812 */ /* 0x040fe400078cc0ff */
[----:B------:R-:W-:Y:S02]  /*5260*/  LOP3.LUT P5, RZ, R8, 0xff00, RZ, 0xc0, !PT ;  /* 0x0000ff0008ff7812 */ /* 0x000fe400078ac0ff */
[----:B------:R-:W-:Y:S02]  /*5270*/  SEL R96, R96, R92, P3 ;  /* 0x0000005c60607207 */ /* 0x000fe40001800000 */
[----:B------:R-:W-:Y:S01]  /*5280*/  SEL R97, R97, R93, P3 ;  /* 0x0000005d61617207 */ /* 0x000fe20001800000 */
[----:B--2---:R-:W-:Y:S01]  /*5290*/  FMUL.FTZ R20, R24, R20 ;  /* 0x0000001418147220 */ /* 0x004fe20000410000 */
[-C--:B------:R-:W-:Y:S01]  /*52a0*/  FMUL.FTZ R21, R21, R25.reuse ;  /* 0x0000001915157220 */ /* 0x080fe20000410000 */
[----:B------:R-:W-:Y:S01]  /*52b0*/  FMUL.FTZ R24, R44, R24 ;  /* 0x000000182c187220 */ /* 0x000fe20000410000 */
[----:B------:R-:W-:-:S02]  /*52c0*/  FMUL.FTZ R25, R45, R25 ;  /* 0x000000192d197220 */ /* 0x000fc40000410000 */
[----:B-1----:R-:W-:Y:S02]  /*52d0*/  FSEL R110, R20, RZ, P6 ;  /* 0x000000ff146e7208 */ /* 0x002fe40003000000 */
[----:B------:R-:W-:Y:S02]  /*52e0*/  SEL R24, R24, RZ, P6 ;  /* 0x000000ff18187207 */ /* 0x000fe40003000000 */
[----:B------:R-:W-:Y:S02]  /*52f0*/  FSEL R104, R21, RZ, P5 ;  /* 0x000000ff15687208 */ /* 0x000fe40002800000 */
[----:B------:R-:W-:Y:S02]  /*5300*/  SEL R25, R25, RZ, P5 ;  /* 0x000000ff19197207 */ /* 0x000fe40002800000 */
[C---:B------:R-:W-:Y:S02]  /*5310*/  @P2 IADD3 R20, P6, R19.reuse, UR20, RZ ;  /* 0x0000001413142c10 */ /* 0x040fe4000ffde0ff */
[----:B------:R-:W-:Y:S01]  /*5320*/  IADD3 R100, P5, R19, UR22, RZ ;  /* 0x0000001613647c10 */ /* 0x000fe2000ffbe0ff */
[----:B------:R-:W-:Y:S01]  /*5330*/  FMUL.FTZ R19, R99, R2 ;  /* 0x0000000263137220 */ /* 0x000fe20000410000 */
[----:B------:R-:W-:-:S02]  /*5340*/  @P2 IADD3.X R21, R18, UR21, RZ, P6, !PT ;  /* 0x0000001512152c10 */ /* 0x000fc4000b7fe4ff */
[----:B------:R-:W-:Y:S01]  /*5350*/  IADD3.X R101, R18, UR23, RZ, P5, !PT ;  /* 0x0000001712657c10 */ /* 0x000fe2000affe4ff */
[----:B------:R-:W-:Y:S01]  /*5360*/  FMUL.FTZ R18, R98, R2 ;  /* 0x0000000262127220 */ /* 0x000fe20000410000 */
[----:B------:R-:W-:Y:S01]  /*5370*/  IADD3 R108, P6, R17, UR18, RZ ;  /* 0x00000012116c7c10 */ /* 0x000fe2000ffde0ff */
[----:B------:R-:W-:Y:S02]  /*5380*/  FMUL.FTZ R19, R19, UR17 ;  /* 0x0000001113137c20 */ /* 0x000fe40008410000 */
[----:B------:R-:W-:Y:S01]  /*5390*/  FMUL.FTZ R18, R18, UR17 ;  /* 0x0000001112127c20 */ /* 0x000fe20008410000 */
[----:B------:R-:W-:Y:S01]  /*53a0*/  IADD3.X R109, R16, UR19, RZ, P6, !PT ;  /* 0x00000013106d7c10 */ /* 0x000fe2000b7fe4ff */
[----:B------:R-:W-:Y:S01]  /*53b0*/  FMUL.FTZ R27, R47, R19 ;  /* 0x000000132f1b7220 */ /* 0x000fe20000410000 */
[----:B------:R-:W-:Y:S01]  /*53c0*/  LOP3.LUT P5, RZ, R8, 0xff0000, RZ, 0xc0, !PT ;  /* 0x00ff000008ff7812 */ /* 0x000fe200078ac0ff */
[----:B------:R-:W-:Y:S01]  /*53d0*/  FMUL.FTZ R26, R46, R18 ;  /* 0x000000122e1a7220 */ /* 0x000fe20000410000 */
[----:B------:R-:W-:-:S02]  /*53e0*/  LOP3.LUT P6, RZ, R8, 0xff000000, RZ, 0xc0, !PT ;  /* 0xff00000008ff7812 */ /* 0x000fc400078cc0ff */
[----:B------:R-:W-:Y:S02]  /*53f0*/  SEL R98, R98, R94, P3 ;  /* 0x0000005e62627207 */ /* 0x000fe40001800000 */
[----:B------:R-:W-:Y:S02]  /*5400*/  SEL R99, R99, R95, P3 ;  /* 0x0000005f63637207 */ /* 0x000fe40001800000 */
[----:B------:R-:W-:Y:S02]  /*5410*/  SEL R26, R26, RZ, P5 ;  /* 0x000000ff1a1a7207 */ /* 0x000fe40002800000 */
[----:B------:R-:W-:Y:S01]  /*5420*/  SEL R27, R27, RZ, P6 ;  /* 0x000000ff1b1b7207 */ /* 0x000fe20003000000 */
[----:B------:R-:W-:Y:S04]  /*5430*/  @P2 STG.E.128 desc[UR4][R20.64], R96 ;  /* 0x0000006014002986 */ /* 0x000fe8000c101d04 */
[----:B------:R0:W-:Y:S04]  /*5440*/  STG.E.128 desc[UR4][R100.64], R24 ;  /* 0x0000001864007986 */ /* 0x0001e8000c101d04 */
[----:B0-----:R0:W2:Y:S01]  /*5450*/  LDG.E.128 R24, desc[UR4][R108.64] ;  /* 0x000000046c187981 */ /* 0x0010a2000c1e1d00 */
[----:B------:R-:W-:Y:S01]  /*5460*/  FMUL.FTZ R8, R22, R18 ;  /* 0x0000001216087220 */ /* 0x000fe20000410000 */
[-C--:B------:R-:W-:Y:S01]  /*5470*/  FMUL.FTZ R18, R106, R2.reuse ;  /* 0x000000026a127220 */ /* 0x080fe20000410000 */
[----:B------:R-:W-:-:S03]  /*5480*/  FMUL.FTZ R21, R105, R2 ;  /* 0x0000000269157220 */ /* 0x000fc60000410000 */
[----:B------:R-:W-:Y:S01]  /*5490*/  FMUL.FTZ R18, R18, UR17 ;  /* 0x0000001112127c20 */ /* 0x000fe20008410000 */
[----:B------:R-:W-:Y:S01]  /*54a0*/  FMUL.FTZ R23, R23, R19 ;  /* 0x0000001317177220 */ /* 0x000fe20000410000 */
[----:B------:R-:W-:Y:S02]  /*54b0*/  FMUL.FTZ R19, R11, R123 ;  /* 0x0000007b0b137220 */ /* 0x000fe40000410000 */
[----:B------:R-:W-:Y:S01]  /*54c0*/  FMUL.FTZ R20, R40, R18 ;  /* 0x0000001228147220 */ /* 0x000fe20000410000 */
[----:B------:R-:W-:Y:S01]  /*54d0*/  FSEL R8, R8, RZ, P5 ;  /* 0x000000ff08087208 */ /* 0x000fe20002800000 */
[----:B------:R-:W-:Y:S01]  /*54e0*/  FMUL.FTZ R21, R21, UR17 ;  /* 0x0000001115157c20 */ /* 0x000fe20008410000 */
[----:B------:R-:W-:Y:S01]  /*54f0*/  LOP3.LUT P5, RZ, R7, 0xff, RZ, 0xc0, !PT ;  /* 0x000000ff07ff7812 */ /* 0x000fe200078ac0ff */
[----:B------:R-:W-:Y:S01]  /*5500*/  @P0 FADD.FTZ R19, R79, R19 ;  /* 0x000000134f130221 */ /* 0x000fe20000010000 */
[----:B------:R-:W-:Y:S02]  /*5510*/  FSEL R100, R23, RZ, P6 ;  /* 0x000000ff17647208 */ /* 0x000fe40003000000 */
[----:B------:R-:W-:-:S02]  /*5520*/  LOP3.LUT P6, RZ, R7, 0xff00, RZ, 0xc0, !PT ;  /* 0x0000ff0007ff7812 */ /* 0x000fc400078cc0ff */
[----:B------:R-:W-:Y:S01]  /*5530*/  SEL R20, R20, RZ, P5 ;  /* 0x000000ff14147207 */ /* 0x000fe20002800000 */
[----:B0-----:R-:W-:-:S04]  /*5540*/  FMUL.FTZ R108, R19, R2 ;  /* 0x00000002136c7220 */ /* 0x001fc80000410000 */
[----:B------:R-:W-:-:S04]  /*5550*/  FMUL.FTZ R108, R108, UR17 ;  /* 0x000000116c6c7c20 */ /* 0x000fc80008410000 */
[----:B------:R-:W-:Y:S01]  /*5560*/  FMUL.FTZ R23, R43, R108 ;  /* 0x0000006c2b177220 */ /* 0x000fe20000410000 */
[----:B------:R-:W-:Y:S01]  /*5570*/  SEL R19, R19, R95, P3 ;  /* 0x0000005f13137207 */ /* 0x000fe20001800000 */
[----:B--2---:R-:W-:Y:S01]  /*5580*/  FMUL.FTZ R24, R18, R24 ;  /* 0x0000001812187220 */ /* 0x004fe20000410000 */
[----:B------:R-:W-:Y:S01]  /*5590*/  FMUL.FTZ R18, R11, R121 ;  /* 0x000000790b127220 */ /* 0x000fe20000410000 */
[-C--:B------:R-:W-:Y:S01]  /*55a0*/  FMUL.FTZ R25, R25, R21.reuse ;  /* 0x0000001519197220 */ /* 0x080fe20000410000 */
[----:B------:R-:W-:Y:S02]  /*55b0*/  FMUL.FTZ R21, R41, R21 ;  /* 0x0000001529157220 */ /* 0x000fe40000410000 */
[----:B------:R-:W-:Y:S01]  /*55c0*/  @P0 FADD.FTZ R18, R78, R18 ;  /* 0x000000124e120221 */ /* 0x000fe20000010000 */
[----:B------:R-:W-:Y:S02]  /*55d0*/  FSEL R103, R24, RZ, P5 ;  /* 0x000000ff18677208 */ /* 0x000fe40002800000 */
[----:B------:R-:W-:Y:S01]  /*55e0*/  @P2 IADD3 R24, P5, R17, UR20, RZ ;  /* 0x0000001411182c10 */ /* 0x000fe2000ffbe0ff */
[----:B------:R-:W-:Y:S01]  /*55f0*/  FMUL.FTZ R107, R18, R2 ;  /* 0x00000002126b7220 */ /* 0x000fe20000410000 */
[----:B------:R-:W-:-:S02]  /*5600*/  FSEL R101, R25, RZ, P6 ;  /* 0x000000ff19657208 */ /* 0x000fc40003000000 */
[----:B------:R-:W-:Y:S01]  /*5610*/  SEL R21, R21, RZ, P6 ;  /* 0x000000ff15157207 */ /* 0x000fe20003000000 */
[----:B------:R-:W-:Y:S01]  /*5620*/  FMUL.FTZ R107, R107, UR17 ;  /* 0x000000116b6b7c20 */ /* 0x000fe20008410000 */
[----:B------:R-:W-:Y:S02]  /*5630*/  @P2 IADD3.X R25, R16, UR21, RZ, P5, !PT ;  /* 0x0000001510192c10 */ /* 0x000fe4000affe4ff */
[----:B------:R-:W-:Y:S02]  /*5640*/  IADD3 R96, P6, R17, UR22, RZ ;  /* 0x0000001611607c10 */ /* 0x000fe4000ffde0ff */
[----:B------:R-:W-:Y:S01]  /*5650*/  IADD3 R98, P5, R15, UR18, RZ ;  /* 0x000000120f627c10 */ /* 0x000fe2000ffbe0ff */
[----:B------:R-:W-:Y:S01]  /*5660*/  FMUL.FTZ R22, R42, R107 ;  /* 0x0000006b2a167220 */ /* 0x000fe20000410000 */
[----:B------:R-:W-:Y:S02]  /*5670*/  IADD3.X R97, R16, UR23, RZ, P6, !PT ;  /* 0x0000001710617c10 */ /* 0x000fe4000b7fe4ff */
[----:B------:R-:W-:-:S02]  /*5680*/  IADD3.X R99, R14, UR19, RZ, P5, !PT ;  /* 0x000000130e637c10 */ /* 0x000fc4000affe4ff */
[C---:B------:R-:W-:Y:S02]  /*5690*/  LOP3.LUT P6, RZ, R7.reuse, 0xff0000, RZ, 0xc0, !PT ;  /* 0x00ff000007ff7812 */ /* 0x040fe400078cc0ff */
[----:B------:R-:W-:Y:S02]  /*56a0*/  LOP3.LUT P5, RZ, R7, 0xff000000, RZ, 0xc0, !PT ;  /* 0xff00000007ff7812 */ /* 0x000fe400078ac0ff */
[----:B------:R-:W-:Y:S02]  /*56b0*/  SEL R16, R106, R92, P3 ;  /* 0x0000005c6a107207 */ /* 0x000fe40001800000 */
[----:B------:R-:W-:Y:S02]  /*56c0*/  SEL R17, R105, R93, P3 ;  /* 0x0000005d69117207 */ /* 0x000fe40001800000 */
[----:B------:R-:W-:Y:S02]  /*56d0*/  SEL R18, R18, R94, P3 ;  /* 0x0000005e12127207 */ /* 0x000fe40001800000 */
[----:B------:R-:W-:-:S02]  /*56e0*/  SEL R22, R22, RZ, P6 ;  /* 0x000000ff16167207 */ /* 0x000fc40003000000 */
[----:B------:R-:W-:Y:S01]  /*56f0*/  SEL R23, R23, RZ, P5 ;  /* 0x000000ff17177207 */ /* 0x000fe20002800000 */
[----:B------:R0:W-:Y:S04]  /*5700*/  @P2 STG.E.128 desc[UR4][R24.64], R16 ;  /* 0x0000001018002986 */ /* 0x0001e8000c101d04 */
[----:B------:R1:W-:Y:S04]  /*5710*/  STG.E.128 desc[UR4][R96.64], R20 ;  /* 0x0000001460007986 */ /* 0x0003e8000c101d04 */
[----:B0-----:R-:W2:Y:S01]  /*5720*/  LDG.E.128 R16, desc[UR4][R98.64] ;  /* 0x0000000462107981 */ /* 0x001ea2000c1e1d00 */
[C---:B------:R-:W-:Y:S01]  /*5730*/  FMUL.FTZ R24, R11.reuse, R124 ;  /* 0x0000007c0b187220 */ /* 0x040fe20000410000 */
[----:B------:R-:W-:-:S03]  /*5740*/  FMUL.FTZ R25, R11, R125 ;  /* 0x0000007d0b197220 */ /* 0x000fc60000410000 */
[----:B------:R-:W-:Y:S01]  /*5750*/  @P0 FADD.FTZ R24, R80, R24 ;  /* 0x0000001850180221 */ /* 0x000fe20000010000 */
[----:B------:R-:W-:-:S03]  /*5760*/  @P0 FADD.FTZ R25, R81, R25 ;  /* 0x0000001951190221 */ /* 0x000fc60000010000 */
[-C--:B-1----:R-:W-:Y:S01]  /*5770*/  FMUL.FTZ R20, R24, R2.reuse ;  /* 0x0000000218147220 */ /* 0x082fe20000410000 */
[----:B------:R-:W-:Y:S01]  /*5780*/  FMUL.FTZ R21, R25, R2 ;  /* 0x0000000219157220 */ /* 0x000fe20000410000 */
[----:B------:R-:W-:Y:S01]  /*5790*/  FMUL.FTZ R7, R26, R107 ;  /* 0x0000006b1a077220 */ /* 0x000fe20000410000 */
[----:B------:R-:W-:Y:S01]  /*57a0*/  FMUL.FTZ R27, R27, R108 ;  /* 0x0000006c1b1b7220 */ /* 0x000fe20000410000 */
[----:B------:R-:W-:Y:S01]  /*57b0*/  FMUL.FTZ R20, R20, UR17 ;  /* 0x0000001114147c20 */ /* 0x000fe20008410000 */
[----:B------:R-:W-:Y:S02]  /*57c0*/  FMUL.FTZ R21, R21, UR17 ;  /* 0x0000001115157c20 */ /* 0x000fe40008410000 */
[----:B------:R-:W-:Y:S02]  /*57d0*/  FSEL R7, R7, RZ, P6 ;  /* 0x000000ff07077208 */ /* 0x000fe40003000000 */
[----:B------:R-:W-:Y:S02]  /*57e0*/  FSEL R105, R27, RZ, P5 ;  /* 0x000000ff1b697208 */ /* 0x000fe40002800000 */
[----:B------:R-:W-:-:S02]  /*57f0*/  LOP3.LUT P6, RZ, R4, 0xff, RZ, 0xc0, !PT ;  /* 0x000000ff04ff7812 */ /* 0x000fc400078cc0ff */
[----:B------:R-:W-:Y:S01]  /*5800*/  LOP3.LUT P5, RZ, R4, 0xff00, RZ, 0xc0, !PT ;  /* 0x0000ff0004ff7812 */ /* 0x000fe200078ac0ff */
[C---:B------:R-:W-:Y:S01]  /*5810*/  FMUL.FTZ R26, R11.reuse, R129 ;  /* 0x000000810b1a7220 */ /* 0x040fe20000410000 */
[----:B------:R-:W-:-:S03]  /*5820*/  FMUL.FTZ R27, R11, R131 ;  /* 0x000000830b1b7220 */ /* 0x000fc60000410000 */
[----:B------:R-:W-:Y:S01]  /*5830*/  @P0 FADD.FTZ R26, R82, R26 ;  /* 0x0000001a521a0221 */ /* 0x000fe20000010000 */
[----:B------:R-:W-:Y:S01]  /*5840*/  @P0 FADD.FTZ R27, R83, R27 ;  /* 0x0000001b531b0221 */ /* 0x000fe20000010000 */
[----:B------:R-:W-:Y:S02]  /*5850*/  SEL R24, R24, R92, P3 ;  /* 0x0000005c18187207 */ /* 0x000fe40001800000 */
[----:B------:R-:W-:Y:S01]  /*5860*/  SEL R25, R25, R93, P3 ;  /* 0x0000005d19197207 */ /* 0x000fe20001800000 */
[----:B--2---:R-:W-:Y:S01]  /*5870*/  FMUL.FTZ R16, R20, R16 ;  /* 0x0000001014107220 */ /* 0x004fe20000410000 */
[-C--:B------:R-:W-:Y:S01]  /*5880*/  FMUL.FTZ R17, R17, R21.reuse ;  /* 0x0000001511117220 */ /* 0x080fe20000410000 */
[----:B------:R-:W-:Y:S01]  /*5890*/  FMUL.FTZ R20, R36, R20 ;  /* 0x0000001424147220 */ /* 0x000fe20000410000 */
[----:B------:R-:W-:Y:S02]  /*58a0*/  FMUL.FTZ R21, R37, R21 ;  /* 0x0000001525157220 */ /* 0x000fe40000410000 */
[----:B------:R-:W-:-:S02]  /*58b0*/  FSEL R106, R16, RZ, P6 ;  /* 0x000000ff106a7208 */ /* 0x000fc40003000000 */
        /* <DEDUP_REMOVED lines=25> */
[----:B------:R-:W-:-:S03]  /*5a50*/  FMUL.FTZ R4, R18, R14 ;  /* 0x0000000e12047220 */ /* 0x000fc60000410000 */
[----:B------:R-:W-:Y:S01]  /*5a60*/  @P0 FADD.FTZ R108, R84, R108 ;  /* 0x0000006c546c0221 */ /* 0x000fe20000010000 */
[----:B0-----:R-:W-:-:S03]  /*5a70*/  FMUL.FTZ R99, R11, R133 ;  /* 0x000000850b637220 */ /* 0x001fc60000410000 */
[----:B------:R-:W-:Y:S01]  /*5a80*/  FMUL.FTZ R14, R108, R2 ;  /* 0x000000026c0e7220 */ /* 0x000fe20000410000 */
[----:B------:R-:W-:-:S03]  /*5a90*/  @P0 FADD.FTZ R99, R85, R99 ;  /* 0x0000006355630221 */ /* 0x000fc60000010000 */
[----:B------:R-:W-:Y:S01]  /*5aa0*/  FMUL.FTZ R14, R14, UR17 ;  /* 0x000000110e0e7c20 */ /* 0x000fe20008410000 */
[----:B------:R-:W-:Y:S01]  /*5ab0*/  FMUL.FTZ R19, R19, R15 ;  /* 0x0000000f13137220 */ /* 0x000fe20000410000 */
[----:B------:R-:W-:Y:S02]  /*5ac0*/  FMUL.FTZ R17, R99, R2 ;  /* 0x0000000263117220 */ /* 0x000fe40000410000 */
[----:B------:R-:W-:Y:S01]  /*5ad0*/  FMUL.FTZ R16, R32, R14 ;  /* 0x0000000e20107220 */ /* 0x000fe20000410000 */
[----:B------:R-:W-:Y:S01]  /*5ae0*/  FMUL.FTZ R15, R11, R140 ;  /* 0x0000008c0b0f7220 */ /* 0x000fe20000410000 */
[----:B------:R-:W-:Y:S01]  /*5af0*/  FSEL R4, R4, RZ, P5 ;  /* 0x000000ff04047208 */ /* 0x000fe20002800000 */
[----:B------:R-:W-:Y:S01]  /*5b00*/  FMUL.FTZ R17, R17, UR17 ;  /* 0x0000001111117c20 */ /* 0x000fe20008410000 */
[----:B------:R-:W-:Y:S01]  /*5b10*/  LOP3.LUT P5, RZ, R10, 0xff, RZ, 0xc0, !PT ;  /* 0x000000ff0aff7812 */ /* 0x000fe200078ac0ff */
[----:B------:R-:W-:Y:S01]  /*5b20*/  @P0 FADD.FTZ R15, R87, R15 ;  /* 0x0000000f570f0221 */ /* 0x000fe20000010000 */
[----:B------:R-:W-:-:S02]  /*5b30*/  FSEL R98, R19, RZ, P6 ;  /* 0x000000ff13627208 */ /* 0x000fc40003000000 */
[----:B------:R-:W-:Y:S02]  /*5b40*/  LOP3.LUT P6, RZ, R10, 0xff00, RZ, 0xc0, !PT ;  /* 0x0000ff000aff7812 */ /* 0x000fe400078cc0ff */
[----:B------:R-:W-:Y:S01]  /*5b50*/  SEL R16, R16, RZ, P5 ;  /* 0x000000ff10107207 */ /* 0x000fe20002800000 */
[----:B------:R-:W-:-:S04]  /*5b60*/  FMUL.FTZ R111, R15, R2 ;  /* 0x000000020f6f7220 */ /* 0x000fc80000410000 */
        /* <DEDUP_REMOVED lines=30> */
[-CC-:B------:R-:W-:Y:S01]  /*5d50*/  FFMA.FTZ R139, R139, R157.reuse, R156.reuse ;  /* 0x0000009d8b8b7223 */ /* 0x180fe2000001009c */
[----:B----4-:R-:W-:Y:S01]  /*5d60*/  FADD.FTZ R189, R171, R189 ;  /* 0x000000bdabbd7221 */ /* 0x010fe20000010000 */
[-CC-:B------:R-:W-:Y:S01]  /*5d70*/  FFMA.FTZ R142, R142, R157.reuse, R156.reuse ;  /* 0x0000009d8e8e7223 */ /* 0x180fe2000001009c */
[-C--:B------:R-:W-:Y:S01]  /*5d80*/  FFMA.FTZ R143, R143, R157.reuse, R156 ;  /* 0x0000009d8f8f7223 */ /* 0x080fe2000001009c */
[----:B---3--:R-:W-:Y:S01]  /*5d90*/  FADD.FTZ R185, R170, R185 ;  /* 0x000000b9aab97221 */ /* 0x008fe20000010000 */
[----:B------:R-:W-:Y:S01]  /*5da0*/  FADD.FTZ R187, R169, R187 ;  /* 0x000000bba9bb7221 */ /* 0x000fe20000010000 */
[----:B------:R-:W-:Y:S01]  /*5db0*/  FADD.FTZ R184, R168, R184 ;  /* 0x000000b8a8b87221 */ /* 0x000fe20000010000 */
[----:B------:R-:W-:Y:S01]  /*5dc0*/  FFMA.FTZ R145, R145, R157, R156 ;  /* 0x0000009d91917223 */ /* 0x000fe2000001009c */
[----:B------:R-:W-:Y:S01]  /*5dd0*/  FADD.FTZ R139, R141, -R139 ;  /* 0x8000008b8d8b7221 */ /* 0x000fe20000010000 */
[----:B------:R-:W-:Y:S01]  /*5de0*/  FADD.FTZ R188, R167, R188 ;  /* 0x000000bca7bc7221 */ /* 0x000fe20000010000 */
[----:B------:R-:W-:Y:S01]  /*5df0*/  FADD.FTZ R142, R144, -R142 ;  /* 0x8000008e908e7221 */ /* 0x000fe20000010000 */
[----:B------:R-:W-:Y:S01]  /*5e00*/  FADD.FTZ R143, R146, -R143 ;  /* 0x8000008f928f7221 */ /* 0x000fe20000010000 */
[----:B------:R3:W-:Y:S01]  /*5e10*/  STL [R1+0x194], R189 ;  /* 0x000194bd01007387 */ /* 0x0007e20000100800 */
[----:B------:R-:W-:Y:S01]  /*5e20*/  FADD.FTZ R186, R166, R186 ;  /* 0x000000baa6ba7221 */ /* 0x000fe20000010000 */
[----:B------:R-:W-:Y:S01]  /*5e30*/  FADD.FTZ R196, R165, R196 ;  /* 0x000000c4a5c47221 */ /* 0x000fe20000010000 */
[----:B------:R-:W-:Y:S01]  /*5e40*/  FADD.FTZ R193, R164, R193 ;  /* 0x000000c1a4c17221 */ /* 0x000fe20000010000 */
[----:B------:R3:W-:Y:S01]  /*5e50*/  STL [R1+0x190], R185 ;  /* 0x000190b901007387 */ /* 0x0007e20000100800 */
[----:B------:R-:W-:Y:S01]  /*5e60*/  FADD.FTZ R145, R149, -R145 ;  /* 0x8000009195917221 */ /* 0x000fe20000010000 */
[----:B------:R-:W-:Y:S01]  /*5e70*/  FMUL.FTZ R139, R11, R139 ;  /* 0x0000008b0b8b7220 */ /* 0x000fe20000410000 */
[----:B------:R-:W-:Y:S01]  /*5e80*/  FADD.FTZ R192, R163, R192 ;  /* 0x000000c0a3c07221 */ /* 0x000fe20000010000 */
[----:B------:R3:W-:Y:S01]  /*5e90*/  STL [R1+0x19c], R187 ;  /* 0x00019cbb01007387 */ /* 0x0007e20000100800 */
[C---:B------:R-:W-:Y:S01]  /*5ea0*/  FMUL.FTZ R142, R11.reuse, R142 ;  /* 0x0000008e0b8e7220 */ /* 0x040fe20000410000 */
[----:B------:R-:W-:Y:S01]  /*5eb0*/  FMUL.FTZ R143, R11, R143 ;  /* 0x0000008f0b8f7220 */ /* 0x000fe20000410000 */
[----:B------:R-:W-:Y:S01]  /*5ec0*/  FADD.FTZ R199, R162, R199 ;  /* 0x000000c7a2c77221 */ /* 0x000fe20000010000 */
[----:B------:R3:W-:Y:S01]  /*5ed0*/  STL [R1+0x198], R184 ;  /* 0x000198b801007387 */ /* 0x0007e20000100800 */
[----:B------:R-:W-:Y:S01]  /*5ee0*/  FADD.FTZ R198, R161, R198 ;  /* 0x000000c6a1c67221 */ /* 0x000fe20000010000 */
[----:B------:R-:W-:-:S02]  /*5ef0*/  FADD.FTZ R194, R160, R194 ;  /* 0x000000c2a0c27221 */ /* 0x000fc40000010000 */
[----:B------:R3:W-:Y:S01]  /*5f00*/  STL [R1+0x1a4], R188 ;  /* 0x0001a4bc01007387 */ /* 0x0007e20000100800 */
[----:B------:R-:W-:Y:S01]  /*5f10*/  FMUL.FTZ R145, R11, R145 ;  /* 0x000000910b917220 */ /* 0x000fe20000410000 */
[----:B------:R-:W-:Y:S02]  /*5f20*/  @P0 FADD.FTZ R139, R88, R139 ;  /* 0x0000008b588b0221 */ /* 0x000fe40000010000 */
[----:B------:R3:W-:Y:S01]  /*5f30*/  STL [R1+0x1a0], R186 ;  /* 0x0001a0ba01007387 */ /* 0x0007e20000100800 */
[----:B------:R-:W-:Y:S01]  /*5f40*/  FADD.FTZ R197, R159, R197 ;  /* 0x000000c59fc57221 */ /* 0x000fe20000010000 */
[----:B------:R-:W-:Y:S02]  /*5f50*/  @P0 FADD.FTZ R142, R89, R142 ;  /* 0x0000008e598e0221 */ /* 0x000fe40000010000 */
[----:B------:R3:W-:Y:S01]  /*5f60*/  STL [R1+0x1ac], R196 ;  /* 0x0001acc401007387 */ /* 0x0007e20000100800 */
[----:B------:R-:W-:Y:S01]  /*5f70*/  @P0 FADD.FTZ R143, R90, R143 ;  /* 0x0000008f5a8f0221 */ /* 0x000fe20000010000 */
[----:B------:R-:W-:-:S02]  /*5f80*/  FADD.FTZ R195, R158, R195 ;  /* 0x000000c39ec37221 */ /* 0x000fc40000010000 */
[----:B------:R3:W-:Y:S01]  /*5f90*/  STL [R1+0x1a8], R193 ;  /* 0x0001a8c101007387 */ /* 0x0007e20000100800 */
[----:B------:R-:W-:Y:S01]  /*5fa0*/  FADD.FTZ R176, R116, R176 ;  /* 0x000000b074b07221 */ /* 0x000fe20000010000 */
[----:B------:R-:W-:Y:S02]  /*5fb0*/  FADD.FTZ R177, R117, R177 ;  /* 0x000000b175b17221 */ /* 0x000fe40000010000 */
[----:B------:R3:W-:Y:S01]  /*5fc0*/  STL [R1+0x1b4], R192 ;  /* 0x0001b4c001007387 */ /* 0x0007e20000100800 */
[----:B------:R-:W-:Y:S01]  /*5fd0*/  @P0 FADD.FTZ R145, R91, R145 ;  /* 0x000000915b910221 */ /* 0x000fe20000010000 */
[----:B------:R-:W-:Y:S02]  /*5fe0*/  FADD.FTZ R178, R119, R178 ;  /* 0x000000b277b27221 */ /* 0x000fe40000010000 */
[----:B------:R3:W-:Y:S01]  /*5ff0*/  STL [R1+0x1b0], R199 ;  /* 0x0001b0c701007387 */ /* 0x0007e20000100800 */
[----:B------:R-:W-:Y:S01]  /*6000*/  SEL R92, R139, R92, P3 ;  /* 0x0000005c8b5c7207 */ /* 0x000fe20001800000 */
[----:B------:R-:W-:-:S02]  /*6010*/  FADD.FTZ R209, R118, R209 ;  /* 0x000000d176d17221 */ /* 0x000fc40000010000 */
[----:B------:R3:W-:Y:S01]  /*6020*/  STL [R1+0x1bc], R198 ;  /* 0x0001bcc601007387 */ /* 0x0007e20000100800 */
[C---:B------:R-:W-:Y:S01]  /*6030*/  SEL R93, R142.reuse, R93, P3 ;  /* 0x0000005d8e5d7207 */ /* 0x040fe20001800000 */
[----:B------:R-:W-:Y:S02]  /*6040*/  FMUL.FTZ R139, R139, R2 ;  /* 0x000000028b8b7220 */ /* 0x000fe40000410000 */
[----:B------:R3:W-:Y:S01]  /*6050*/  STL [R1+0x1b8], R194 ;  /* 0x0001b8c201007387 */ /* 0x0007e20000100800 */
[----:B------:R-:W-:Y:S01]  /*6060*/  SEL R94, R143, R94, P3 ;  /* 0x0000005e8f5e7207 */ /* 0x000fe20001800000 */
[----:B------:R-:W-:Y:S02]  /*6070*/  FADD.FTZ R205, R9, R205 ;  /* 0x000000cd09cd7221 */ /* 0x000fe40000010000 */
[----:B------:R3:W-:Y:S01]  /*6080*/  STL [R1+0x1c4], R197 ;  /* 0x0001c4c501007387 */ /* 0x0007e20000100800 */
[-C--:B------:R-:W-:Y:S01]  /*6090*/  FMUL.FTZ R142, R142, R2.reuse ;  /* 0x000000028e8e7220 */ /* 0x080fe20000410000 */
[-C--:B------:R-:W-:Y:S01]  /*60a0*/  FMUL.FTZ R143, R143, R2.reuse ;  /* 0x000000028f8f7220 */ /* 0x080fe20000410000 */
[----:B------:R-:W-:Y:S01]  /*60b0*/  FADD.FTZ R204, R102, R204 ;  /* 0x000000cc66cc7221 */ /* 0x000fe20000010000 */
[----:B------:R3:W-:Y:S01]  /*60c0*/  STL [R1+0x1c0], R195 ;  /* 0x0001c0c301007387 */ /* 0x0007e20000100800 */
[----:B------:R-:W-:Y:S01]  /*60d0*/  FMUL.FTZ R2, R145, R2 ;  /* 0x0000000291027220 */ /* 0x000fe20000410000 */
[----:B------:R-:W-:-:S02]  /*60e0*/  FADD.FTZ R211, R110, R211 ;  /* 0x000000d36ed37221 */ /* 0x000fc40000010000 */
[----:B------:R3:W-:Y:S01]  /*60f0*/  STL [R1+0x1cc], R176 ;  /* 0x0001ccb001007387 */ /* 0x0007e20000100800 */
[----:B-1----:R-:W-:Y:S01]  /*6100*/  FMUL.FTZ R16, R22, R109 ;  /* 0x0000006d16107220 */ /* 0x002fe20000410000 */
[----:B------:R-:W-:Y:S02]  /*6110*/  FADD.FTZ R210, R104, R210 ;  /* 0x000000d268d27221 */ /* 0x000fe40000010000 */
[----:B------:R3:W-:Y:S01]  /*6120*/  STL [R1+0x1c8], R177 ;  /* 0x0001c8b101007387 */ /* 0x0007e20000100800 */
[----:B------:R-:W-:Y:S01]  /*6130*/  FMUL.FTZ R17, R23, R111 ;  /* 0x0000006f17117220 */ /* 0x000fe20000410000 */
[----:B------:R-:W-:Y:S01]  /*6140*/  FADD.FTZ R207, R8, R207 ;  /* 0x000000cf08cf7221 */ /* 0x000fe20000010000 */
[----:B------:R-:W-:Y:S01]  /*6150*/  FMUL.FTZ R139, R139, UR17 ;  /* 0x000000118b8b7c20 */ /* 0x000fe20008410000 */
[----:B------:R3:W-:Y:S01]  /*6160*/  STL [R1+0x1d4], R178 ;  /* 0x0001d4b201007387 */ /* 0x0007e20000100800 */
[----:B------:R-:W-:Y:S01]  /*6170*/  @P2 IADD3 R10, P0, R6, UR20, RZ ;  /* 0x00000014060a2c10 */ /* 0x000fe2000ff1e0ff */
[----:B------:R-:W-:Y:S01]  /*6180*/  FADD.FTZ R208, R100, R208 ;  /* 0x000000d064d07221 */ /* 0x000fe20000010000 */
[----:B------:R-:W-:Y:S01]  /*6190*/  FMUL.FTZ R142, R142, UR17 ;  /* 0x000000118e8e7c20 */ /* 0x000fe20008410000 */
[----:B------:R3:W-:Y:S01]  /*61a0*/  STL [R1+0x1d0], R209 ;  /* 0x0001d0d101007387 */ /* 0x0007e20000100800 */
[----:B------:R-:W-:Y:S01]  /*61b0*/  FADD.FTZ R206, R103, R206 ;  /* 0x000000ce67ce7221 */ /* 0x000fe20000010000 */
[----:B------:R-:W-:-:S02]  /*61c0*/  FMUL.FTZ R2, R2, UR17 ;  /* 0x0000001102027c20 */ /* 0x000fc40008410000 */
[----:B------:R3:W-:Y:S01]  /*61d0*/  STL [R1+0x1dc], R205 ;  /* 0x0001dccd01007387 */ /* 0x0007e20000100800 */
[----:B------:R-:W-:Y:S01]  /*61e0*/  FADD.FTZ R179, R101, R179 ;  /* 0x000000b365b37221 */ /* 0x000fe20000010000 */
[----:B------:R-:W-:Y:S02]  /*61f0*/  FMUL.FTZ R143, R143, UR17 ;  /* 0x000000118f8f7c20 */ /* 0x000fe40008410000 */
[----:B------:R3:W-:Y:S01]  /*6200*/  STL [R1+0x1d8], R204 ;  /* 0x0001d8cc01007387 */ /* 0x0007e20000100800 */
[----:B------:R-:W-:Y:S01]  /*6210*/  FSEL R16, R16, RZ, P6 ;  /* 0x000000ff10107208 */ /* 0x000fe20003000000 */
[----:B------:R-:W-:Y:S02]  /*6220*/  FADD.FTZ R180, R7, R180 ;  /* 0x000000b407b47221 */ /* 0x000fe40000010000 */
[----:B------:R3:W-:Y:S01]  /*6230*/  STL [R1+0x1e4], R211 ;  /* 0x0001e4d301007387 */ /* 0x0007e20000100800 */
[----:B------:R-:W-:Y:S01]  /*6240*/  LOP3.LUT P6, RZ, R0, 0xff, RZ, 0xc0, !PT ;  /* 0x000000ff00ff7812 */ /* 0x000fe200078cc0ff */
[----:B------:R-:W-:Y:S01]  /*6250*/  FADD.FTZ R181, R105, R181 ;  /* 0x000000b569b57221 */ /* 0x000fe20000010000 */
[----:B------:R-:W-:Y:S01]  /*6260*/  FSEL R17, R17, RZ, P5 ;  /* 0x000000ff11117208 */ /* 0x000fe20002800000 */
[----:B------:R3:W-:Y:S01]  /*6270*/  STL [R1+0x1e0], R210 ;  /* 0x0001e0d201007387 */ /* 0x0007e20000100800 */
[----:B------:R-:W-:Y:S01]  /*6280*/  SEL R95, R145, R95, P3 ;  /* 0x0000005f915f7207 */ /* 0x000fe20001800000 */
[----:B------:R-:W-:Y:S01]  /*6290*/  FADD.FTZ R221, R106, R221 ;  /* 0x000000dd6add7221 */ /* 0x000fe20000010000 */
[----:B------:R-:W-:Y:S01]  /*62a0*/  @P2 IADD3.X R11, R5, UR21, RZ, P0, !PT ;  /* 0x00000015050b2c10 */ /* 0x000fe200087fe4ff */
[----:B------:R3:W-:Y:S01]  /*62b0*/  STL [R1+0x1ec], R207 ;  /* 0x0001eccf01007387 */ /* 0x0007e20000100800 */
[C---:B------:R-:W-:Y:S01]  /*62c0*/  LOP3.LUT P5, RZ, R0.reuse, 0xff00, RZ, 0xc0, !PT ;  /* 0x0000ff0000ff7812 */ /* 0x040fe200078ac0ff */
[----:B------:R-:W-:Y:S01]  /*62d0*/  FADD.FTZ R220, R107, R220 ;  /* 0x000000dc6bdc7221 */ /* 0x000fe20000010000 */
[C---:B------:R-:W-:Y:S01]  /*62e0*/  LOP3.LUT P0, RZ, R0.reuse, 0xff000000, RZ, 0xc0, !PT ;  /* 0xff00000000ff7812 */ /* 0x040fe2000780c0ff */
[----:B------:R3:W-:Y:S01]  /*62f0*/  STL [R1+0x1e8], R208 ;  /* 0x0001e8d001007387 */ /* 0x0007e20000100800 */
[----:B------:R-:W-:Y:S01]  /*6300*/  LOP3.LUT P3, RZ, R0, 0xff0000, RZ, 0xc0, !PT ;  /* 0x00ff000000ff7812 */ /* 0x000fe2000786c0ff */
[----:B------:R-:W-:-:S02]  /*6310*/  FADD.FTZ R227, R4, R227 ;  /* 0x000000e304e37221 */ /* 0x000fc40000010000 */
[----:B------:R3:W-:Y:S01]  /*6320*/  STL [R1+0x1f4], R206 ;  /* 0x0001f4ce01007387 */ /* 0x0007e20000100800 */
[----:B------:R-:W-:Y:S01]  /*6330*/  FADD.FTZ R225, R98, R225 ;  /* 0x000000e162e17221 */ /* 0x000fe20000010000 */
[----:B------:R-:W-:Y:S02]  /*6340*/  FADD.FTZ R226, R96, R226 ;  /* 0x000000e260e27221 */ /* 0x000fe40000010000 */
[----:B------:R3:W-:Y:S01]  /*6350*/  STL [R1+0x1f0], R179 ;  /* 0x0001f0b301007387 */ /* 0x0007e20000100800 */
[----:B------:R-:W-:-:S03]  /*6360*/  FADD.FTZ R223, R97, R223 ;  /* 0x000000df61df7221 */ /* 0x000fc60000010000 */
[----:B------:R3:W-:Y:S01]  /*6370*/  STL [R1+0x1fc], R180 ;  /* 0x0001fcb401007387 */ /* 0x0007e20000100800 */
[----:B------:R-:W-:Y:S01]  /*6380*/  FMUL.FTZ R4, R28, R139 ;  /* 0x0000008b1c047220 */ /* 0x000fe20000410000 */
[----:B------:R-:W-:Y:S02]  /*6390*/  FMUL.FTZ R0, R29, R142 ;  /* 0x0000008e1d007220 */ /* 0x000fe40000410000 */
[----:B------:R3:W-:Y:S01]  /*63a0*/  STL [R1+0x1f8], R181 ;  /* 0x0001f8b501007387 */ /* 0x0007e20000100800 */
[----:B------:R-:W-:Y:S01]  /*63b0*/  FMUL.FTZ R7, R31, R2 ;  /* 0x000000021f077220 */ /* 0x000fe20000410000 */
[----:B------:R-:W-:Y:S02]  /*63c0*/  FADD.FTZ R224, R16, R224 ;  /* 0x000000e010e07221 */ /* 0x000fe40000010000 */
[----:B------:R3:W-:Y:S01]  /*63d0*/  @P2 STG.E.128 desc[UR4][R10.64], R92 ;  /* 0x0000005c0a002986 */ /* 0x0007e2000c101d04 */
[----:B------:R-:W-:Y:S01]  /*63e0*/  IADD3 R8, P2, R6, UR22, RZ ;  /* 0x0000001606087c10 */ /* 0x000fe2000ff5e0ff */
[----:B------:R-:W-:-:S02]  /*63f0*/  FMUL.FTZ R6, R30, R143 ;  /* 0x0000008f1e067220 */ /* 0x000fc40000410000 */
[----:B------:R3:W-:Y:S01]  /*6400*/  STL [R1+0x204], R221 ;  /* 0x000204dd01007387 */ /* 0x0007e20000100800 */
[----:B------:R-:W-:-:S03]  /*6410*/  FADD.FTZ R222, R17, R222 ;  /* 0x000000de11de7221 */ /* 0x000fc60000010000 */
[----:B------:R3:W-:Y:S01]  /*6420*/  STL [R1+0x200], R220 ;  /* 0x000200dc01007387 */ /* 0x0007e20000100800 */
[----:B------:R-:W-:-:S03]  /*6430*/  IADD3.X R9, R5, UR23, RZ, P2, !PT ;  /* 0x0000001705097c10 */ /* 0x000fc600097fe4ff */
[----:B------:R3:W-:Y:S01]  /*6440*/  STL [R1+0x20c], R227 ;  /* 0x00020ce301007387 */ /* 0x0007e20000100800 */
[----:B------:R-:W-:-:S03]  /*6450*/  SEL R4, R4, RZ, P6 ;  /* 0x000000ff04047207 */ /* 0x000fc60003000000 */
[----:B------:R3:W-:Y:S01]  /*6460*/  STL [R1+0x208], R225 ;  /* 0x000208e101007387 */ /* 0x0007e20000100800 */
[----:B------:R-:W-:-:S03]  /*6470*/  SEL R5, R0, RZ, P5 ;  /* 0x000000ff00057207 */ /* 0x000fc60002800000 */
[----:B------:R3:W-:Y:S01]  /*6480*/  STL [R1+0x214], R226 ;  /* 0x000214e201007387 */ /* 0x0007e20000100800 */
[----:B------:R-:W-:Y:S02]  /*6490*/  SEL R6, R6, RZ, P3 ;  /* 0x000000ff06067207 */ /* 0x000fe40001800000 */
[----:B------:R-:W-:Y:S01]  /*64a0*/  SEL R7, R7, RZ, P0 ;  /* 0x000000ff07077207 */ /* 0x000fe20000000000 */
[----:B------:R3:W-:Y:S04]  /*64b0*/  STL [R1+0x210], R223 ;  /* 0x000210df01007387 */ /* 0x0007e80000100800 */
[----:B------:R3:W-:Y:S04]  /*64c0*/  STL [R1+0x21c], R224 ;  /* 0x00021ce001007387 */ /* 0x0007e80000100800 */
[----:B------:R3:W-:Y:S01]  /*64d0*/  STL [R1+0x218], R222 ;  /* 0x000218de01007387 */ /* 0x0007e20000100800 */
[----:B------:R-:W-:-:S03]  /*64e0*/  IADD3 R3, R3, UR24, RZ ;  /* 0x0000001803037c10 */ /* 0x000fc6000fffe0ff */
[----:B------:R3:W-:Y:S01]  /*64f0*/  STG.E.128 desc[UR4][R8.64], R4 ;  /* 0x0000000408007986 */ /* 0x0007e2000c101d04 */
[----:B------:R-:W-:Y:S02]  /*6500*/  ISETP.GE.AND P2, PT, R3, UR25, PT ;  /* 0x0000001903007c0c */ /* 0x000fe4000bf46270 */
[----:B------:R-:W-:Y:S01]  /*6510*/  SEL R252, RZ, 0x1, P4 ;  /* 0x00000001fffc7807 */ /* 0x000fe20002000000 */
[----:B--2---:R-:W-:Y:S01]  /*6520*/  FMUL.FTZ R12, R139, R12 ;  /* 0x0000000c8b0c7220 */ /* 0x004fe20000410000 */
[----:B------:R-:W-:Y:S01]  /*6530*/  FMUL.FTZ R13, R13, R142 ;  /* 0x0000008e0d0d7220 */ /* 0x000fe20000410000 */
[----:B------:R-:W-:Y:S01]  /*6540*/  FMUL.FTZ R15, R15, R2 ;  /* 0x000000020f0f7220 */ /* 0x000fe20000410000 */
[----:B------:R-:W-:Y:S02]  /*6550*/  FMUL.FTZ R14, R14, R143 ;  /* 0x0000008f0e0e7220 */ /* 0x000fe40000410000 */
[----:B------:R-:W-:Y:S02]  /*6560*/  FSEL R12, R12, RZ, P6 ;  /* 0x000000ff0c0c7208 */ /* 0x000fe40003000000 */
[----:B------:R-:W-:-:S02]  /*6570*/  FSEL R13, R13, RZ, P5 ;  /* 0x000000ff0d0d7208 */ /* 0x000fc40002800000 */
[----:B------:R-:W-:Y:S02]  /*6580*/  FSEL R15, R15, RZ, P0 ;  /* 0x000000ff0f0f7208 */ /* 0x000fe40000000000 */
[----:B------:R-:W-:Y:S01]  /*6590*/  FSEL R14, R14, RZ, P3 ;  /* 0x000000ff0e0e7208 */ /* 0x000fe20001800000 */
[----:B------:R-:W-:Y:S01]  /*65a0*/  FADD.FTZ R183, R12, R183 ;  /* 0x000000b70cb77221 */ /* 0x000fe20000010000 */
[----:B------:R-:W-:Y:S01]  /*65b0*/  FADD.FTZ R182, R13, R182 ;  /* 0x000000b60db67221 */ /* 0x000fe20000010000 */
[----:B------:R-:W-:Y:S02]  /*65c0*/  FADD.FTZ R174, R15, R174 ;  /* 0x000000ae0fae7221 */ /* 0x000fe40000010000 */
[----:B------:R-:W-:Y:S01]  /*65d0*/  FADD.FTZ R175, R14, R175 ;  /* 0x000000af0eaf7221 */ /* 0x000fe20000010000 */
[----:B------:R3:W-:Y:S04]  /*65e0*/  STL [R1+0x224], R183 ;  /* 0x000224b701007387 */ /* 0x0007e80000100800 */
[----:B------:R3:W-:Y:S04]  /*65f0*/  STL [R1+0x220], R182 ;  /* 0x000220b601007387 */ /* 0x0007e80000100800 */
[----:B------:R3:W-:Y:S04]  /*6600*/  STL [R1+0x228], R174 ;  /* 0x000228ae01007387 */ /* 0x0007e80000100800 */
[----:B------:R3:W-:Y:S01]  /*6610*/  STL [R1+0x22c], R175 ;  /* 0x00022caf01007387 */ /* 0x0007e20000100800 */
[----:B------:R-:W-:Y:S05]  /*6620*/  @!P2 BRA `(.L_x_15947) ;  /* 0xffffffa8003ca947 */ /* 0x000fea000383ffff */
[----:B---3--:R0:W5:Y:S04]  /*6630*/  LDL.LU R4, [R1+0x74] ;  /* 0x0000740001047983 */ /* 0x0081680000300800 */
        /* <DEDUP_REMOVED lines=119> */
.L_x_15945:
        /* <DEDUP_REMOVED lines=44> */
.L_x_15946:
        /* <DEDUP_REMOVED lines=9> */
.L_x_15948:
        /* <DEDUP_REMOVED lines=11> */
.L_x_15949:
[----:B------:R-:W-:Y:S01]  /*71b0*/  HFMA2.MMA R118, -RZ, RZ, 0, 4.76837158203125e-07 ;  /* 0x00000008ff767435 */ /* 0x000fe200000001ff */
[----:B------:R-:W-:Y:S01]  /*71c0*/  MOV R119, R112 ;  /* 0x0000007000777202 */ /* 0x000fe20000000f00 */
[----:B------:R-:W-:-:S09]  /*71d0*/  FADD.FTZ R156, R156, R157 ;  /* 0x0000009d9c9c7221 */ /* 0x000fd20000010000 */
[----:B------:R-:W-:Y:S05]  /*71e0*/  WARPSYNC.COLLECTIVE R116, `(.L_x_15950) ;  /* 0x0000000074087348 */ /* 0x000fea0003c00000 */
[----:B------:R0:W1:Y:S02]  /*71f0*/  SHFL.DOWN P0, R157, R119, R118, R117 ;  /* 0x08000076779d7389 */ /* 0x0000640000000075 */
[----:B01----:R-:W-:Y:S01]  /*7200*/  ENDCOLLECTIVE ;  /* 0x000000000000791b */ /* 0x003fe20003800000 */
.L_x_15950:
[----:B------:R-:W-:Y:S01]  /*7210*/  MOV R119, R156 ;  /* 0x0000009c00777202 */ /* 0x000fe20000000f00 */
[----:B------:R-:W-:-:S07]  /*7220*/  FADD.FTZ R112, R112, R157 ;  /* 0x0000009d70707221 */ /* 0x000fce0000010000 */
[----:B------:R-:W-:Y:S05]  /*7230*/  WARPSYNC.COLLECTIVE R116, `(.L_x_15951) ;  /* 0x0000000074087348 */ /* 0x000fea0003c00000 */
[----:B------:R0:W1:Y:S02]  /*7240*/  SHFL.DOWN P0, R157, R119, R118, R117 ;  /* 0x08000076779d7389 */ /* 0x0000640000000075 */
[----:B01----:R-:W-:Y:S01]  /*7250*/  ENDCOLLECTIVE ;  /* 0x000000000000791b */ /* 0x003fe20003800000 */
.L_x_15951:
[----:B------:R-:W-:Y:S01]  /*7260*/  HFMA2.MMA R118, -RZ, RZ, 0, 2.384185791015625e-07 ;  /* 0x00000004ff767435 */ /* 0x000fe200000001ff */
[----:B------:R-:W-:Y:S01]  /*7270*/  MOV R119, R112 ;  /* 0x0000007000777202 */ /* 0x000fe20000000f00 */
[----:B------:R-:W-:-:S09]  /*7280*/  FADD.FTZ R156, R156, R157 ;  /* 0x0000009d9c9c7221 */ /* 0x000fd20000010000 */
[----:B------:R-:W-:Y:S05]  /*7290*/  WARPSYNC.COLLECTIVE R116, `(.L_x_15952) ;  /* 0x0000000074087348 */ /* 0x000fea0003c00000 */
[----:B------:R0:W1:Y:S02]  /*72a0*/  SHFL.DOWN P0, R157, R119, R118, R117 ;  /* 0x08000076779d7389 */ /* 0x0000640000000075 */
[----:B01----:R-:W-:Y:S01]  /*72b0*/  ENDCOLLECTIVE ;  /* 0x000000000000791b */ /* 0x003fe20003800000 */
.L_x_15952:
[----:B------:R-:W-:Y:S01]  /*72c0*/  MOV R119, R156 ;  /* 0x0000009c00777202 */ /* 0x000fe20000000f00 */
[----:B------:R-:W-:-:S07]  /*72d0*/  FADD.FTZ R112, R112, R157 ;  /* 0x0000009d70707221 */ /* 0x000fce0000010000 */
[----:B------:R-:W-:Y:S05]  /*72e0*/  WARPSYNC.COLLECTIVE R116, `(.L_x_15953) ;  /* 0x0000000074087348 */ /* 0x000fea0003c00000 */
[----:B------:R0:W1:Y:S02]  /*72f0*/  SHFL.DOWN P0, R157, R119, R118, R117 ;  /* 0x08000076779d7389 */ /* 0x0000640000000075 */
[----:B01----:R-:W-:Y:S01]  /*7300*/  ENDCOLLECTIVE ;  /* 0x000000000000791b */ /* 0x003fe20003800000 */
.L_x_15953:
[----:B------:R-:W-:Y:S01]  /*7310*/  HFMA2.MMA R118, -RZ, RZ, 0, 1.1920928955078125e-07 ;  /* 0x00000002ff767435 */ /* 0x000fe200000001ff */
[----:B------:R-:W-:Y:S01]  /*7320*/  MOV R119, R112 ;  /* 0x0000007000777202 */ /* 0x000fe20000000f00 */
[----:B------:R-:W-:-:S09]  /*7330*/  FADD.FTZ R156, R156, R157 ;  /* 0x0000009d9c9c7221 */ /* 0x000fd20000010000 */
[----:B------:R-:W-:Y:S05]  /*7340*/  WARPSYNC.COLLECTIVE R116, `(.L_x_15954) ;  /* 0x0000000074087348 */ /* 0x000fea0003c00000 */
[----:B------:R0:W1:Y:S02]  /*7350*/  SHFL.DOWN P0, R157, R119, R118, R117 ;  /* 0x08000076779d7389 */ /* 0x0000640000000075 */
[----:B01----:R-:W-:Y:S01]  /*7360*/  ENDCOLLECTIVE ;  /* 0x000000000000791b */ /* 0x003fe20003800000 */
.L_x_15954:
[----:B------:R-:W-:Y:S01]  /*7370*/  MOV R119, R156 ;  /* 0x0000009c00777202 */ /* 0x000fe20000000f00 */
[----:B------:R-:W-:-:S07]  /*7380*/  FADD.FTZ R112, R112, R157 ;  /* 0x0000009d70707221 */ /* 0x000fce0000010000 */
[----:B------:R-:W-:Y:S05]  /*7390*/  WARPSYNC.COLLECTIVE R116, `(.L_x_15955) ;  /* 0x0000000074087348 */ /* 0x000fea0003c00000 */
[----:B------:R0:W1:Y:S02]  /*73a0*/  SHFL.DOWN P0, R157, R119, R118, R117 ;  /* 0x08000076779d7389 */ /* 0x0000640000000075 */
[----:B01----:R-:W-:Y:S01]  /*73b0*/  ENDCOLLECTIVE ;  /* 0x000000000000791b */ /* 0x003fe20003800000 */
.L_x_15955:
[----:B------:R-:W-:Y:S01]  /*73c0*/  HFMA2.MMA R118, -RZ, RZ, 0, 5.9604644775390625e-08 ;  /* 0x00000001ff767435 */ /* 0x000fe200000001ff */
[----:B------:R-:W-:Y:S01]  /*73d0*/  MOV R119, R112 ;  /* 0x0000007000777202 */ /* 0x000fe20000000f00 */
[----:B------:R-:W-:-:S09]  /*73e0*/  FADD.FTZ R156, R156, R157 ;  /* 0x0000009d9c9c7221 */ /* 0x000fd20000010000 */
[----:B------:R-:W-:Y:S05]  /*73f0*/  WARPSYNC.COLLECTIVE R116, `(.L_x_15956) ;  /* 0x0000000074087348 */ /* 0x000fea0003c00000 */
[----:B------:R0:W1:Y:S02]  /*7400*/  SHFL.DOWN P0, R157, R119, R118, R117 ;  /* 0x08000076779d7389 */ /* 0x0000640000000075 */
[----:B01----:R-:W-:Y:S01]  /*7410*/  ENDCOLLECTIVE ;  /* 0x000000000000791b */ /* 0x003fe20003800000 */
.L_x_15956:
[----:B------:R-:W-:Y:S02]  /*7420*/  MOV R119, R156 ;  /* 0x0000009c00777202 */ /* 0x000fe40000000f00 */
[----:B------:R-:W-:-:S07]  /*7430*/  MOV R115, R157 ;  /* 0x0000009d00737202 */ /* 0x000fce0000000f00 */
[----:B------:R-:W-:Y:S05]  /*7440*/  WARPSYNC.COLLECTIVE R116, `(.L_x_15957) ;  /* 0x0000000074087348 */ /* 0x000fea0003c00000 */
[----:B------:R0:W1:Y:S02]  /*7450*/  SHFL.DOWN P0, R157, R119, R118, R117 ;  /* 0x08000076779d7389 */ /* 0x0000640000000075 */
[----:B01----:R-:W-:Y:S01]  /*7460*/  ENDCOLLECTIVE ;  /* 0x000000000000791b */ /* 0x003fe20003800000 */
.L_x_15957:
[----:B------:R-:W-:Y:S01]  /*7470*/  MOV R116, R157 ;  /* 0x0000009d00747202 */ /* 0x000fe20000000f00 */
[----:B------:R-:W-:Y:S06]  /*7480*/  BRA `(.L_x_15958) ;  /* 0xffffffc000f87947 */ /* 0x000fec000383ffff */
.L_x_15959:
        /* <DEDUP_REMOVED lines=15> */
.L_x_16665:


//--------------------- .text._ZN10layer_norm22ln_bwd_finalize_kernelINS_22Kernel_traits_finalizeILj5120EfffffjLb1ELj1024ELj4ENS_18Kernel_traits_baseILj5120EfffffjLj1024EEEEELb1ELb0EEEvNS_9BwdParamsE --------------------------
	.section	.text._ZN10layer_norm22ln_bwd_finalize_kernelINS_22Kernel_traits_finalizeILj5120EfffffjLb1ELj1024ELj4ENS_18Kernel_traits_baseILj5120EfffffjLj1024EEEEELb1ELb0EEEvNS_9BwdParamsE,"ax",@progbits
	.align	128
        .global         _ZN10layer_norm22ln_bwd_finalize_kernelINS_22Kernel_traits_finalizeILj5120EfffffjLb1ELj1024ELj4ENS_18Kernel_traits_baseILj5120EfffffjLj1024EEEEELb1ELb0EEEvNS_9BwdParamsE
        .type           _ZN10layer_norm22ln_bwd_finalize_kernelINS_22Kernel_traits_finalizeILj5120EfffffjLb1ELj1024ELj4ENS_18Kernel_traits_baseILj5120EfffffjLj1024EEEEELb1ELb0EEEvNS_9BwdParamsE,@function
        .size           _ZN10layer_norm22ln_bwd_finalize_kernelINS_22Kernel_traits_finalizeILj5120EfffffjLb1ELj1024ELj4ENS_18Kernel_traits_baseILj5120EfffffjLj1024EEEEELb1ELb0EEEvNS_9BwdParamsE,(.L_x_16666 - _ZN10layer_norm22ln_bwd_finalize_kernelINS_22Kernel_traits_finalizeILj5120EfffffjLb1ELj1024ELj4ENS_18Kernel_traits_baseILj5120EfffffjLj1024EEEEELb1ELb0EEEvNS_9BwdParamsE)
        .other          _ZN10layer_norm22ln_bwd_finalize_kernelINS_22Kernel_traits_finalizeILj5120EfffffjLb1ELj1024ELj4ENS_18Kernel_traits_baseILj5120EfffffjLj1024EEEEELb1ELb0EEEvNS_9BwdParamsE,@"STO_CUDA_ENTRY STV_DEFAULT"
_ZN10layer_norm22ln_bwd_finalize_kernelINS_22Kernel_traits_finalizeILj5120EfffffjLb1ELj1024ELj4ENS_18Kernel_traits_baseILj5120EfffffjLj1024EEEEELb1ELb0EEEvNS_9BwdParamsE:
.text._ZN10layer_norm22ln_bwd_finalize_kernelINS_22Kernel_traits_finalizeILj5120EfffffjLb1ELj1024ELj4ENS_18Kernel_traits_baseILj5120EfffffjLj1024EEEEELb1ELb0EEEvNS_9BwdParamsE:
        /* <DEDUP_REMOVED lines=24> */
.L_x_15972:
        /* <DEDUP_REMOVED lines=36> */
.L_x_15964:
        /* <DEDUP_REMOVED lines=49> */
.L_x_15963:
[----:B------:R-:W-:Y:S05]  /*06d0*/  BSYNC B1 ;  /* 0x0000000000017941 */ /* 0x000fea0003800000 */
.L_x_15962:
        /* <DEDUP_REMOVED lines=31> */
.L_x_15966:
[----:B------:R-:W-:Y:S05]  /*08d0*/  BSYNC B1 ;  /* 0x0000000000017941 */ /* 0x000fea0003800000 */
.L_x_15965:
        /* <DEDUP_REMOVED lines=16> */
.L_x_15967:
[----:B------:R-:W-:Y:S05]  /*09e0*/  BSYNC B1 ;  /* 0x0000000000017941 */ /* 0x000fea0003800000 */
.L_x_15961:
[----:B------:R-:W-:Y:S05]  /*09f0*/  BSYNC B0 ;  /* 0x0000000000007941 */ /* 0x000fea0003800000 */
.L_x_15960:
        /* <DEDUP_REMOVED lines=40> */
.L_x_15988:
        /* <DEDUP_REMOVED lines=8> */
.L_x_15968:
        /* <DEDUP_REMOVED lines=20> */
.L_x_15971:
[----:B------:R-:W-:Y:S05]  /*0e40*/  BSYNC B0 ;  /* 0x0000000000007941 */ /* 0x000fea0003800000 */
.L_x_15970:
[C---:B------:R-:W-:Y:S01]  /*0e50*/  ISETP.GT.U32.AND P1, PT, R4.reuse, -0x1401, PT ;  /* 0xffffebff0400780c */ /* 0x040fe20003f24070 */
[----:B------:R-:W-:Y:S01]  /*0e60*/  VIADD R4, R4, 0x1400 ;  /* 0x0000140004047836 */ /* 0x000fe20000000000 */
[----:B------:R-:W-:-:S11]  /*0e70*/  IADD3 R5, R5, 0xa00, RZ ;  /* 0x00000a0005057810 */ /* 0x000fd60007ffe0ff */
[----:B------:R-:W-:Y:S05]  /*0e80*/  @P1 BRA `(.L_x_15972) ;  /* 0xfffffff000bc1947 */ /* 0x000fea000383ffff */
[----:B------:R-:W-:Y:S05]  /*0e90*/  EXIT ;  /* 0x000000000000794d */ /* 0x000fea0003800000 */
.L_x_15969:
[----:B0-----:R-:W-:Y:S01]  /*0ea0*/  HFMA2.MMA R24, -RZ, RZ, 0, 5.9604644775390625e-08 ;  /* 0x00000001ff187435 */ /* 0x001fe200000001ff */
[----:B----4-:R-:W-:Y:S02]  /*0eb0*/  MOV R23, R10 ;  /* 0x0000000a00177202 */ /* 0x010fe40000000f00 */
[----:B------:R-:W-:Y:S02]  /*0ec0*/  MOV R25, 0x1f ;  /* 0x0000001f00197802 */ /* 0x000fe40000000f00 */
[----:B------:R-:W-:-:S07]  /*0ed0*/  MOV R20, 0xffffffff ;  /* 0xffffffff00147802 */ /* 0x000fce0000000f00 */
[----:B-123--:R-:W-:Y:S05]  /*0ee0*/  WARPSYNC.COLLECTIVE R20, `(.L_x_15973) ;  /* 0x0000000014087348 */ /* 0x00efea0003c00000 */
[----:B------:R0:W4:Y:S02]  /*0ef0*/  SHFL.BFLY P2, R22, R23, R24, R25 ;  /* 0x0c00001817167389 */ /* 0x0001240000040019 */
[----:B01234-:R-:W-:Y:S01]  /*0f00*/  ENDCOLLECTIVE ;  /* 0x000000000000791b */ /* 0x01ffe20003800000 */
.L_x_15973:
[----:B------:R-:W-:Y:S01]  /*0f10*/  IMAD.MOV.U32 R24, RZ, RZ, 0x2 ;  /* 0x00000002ff187424 */ /* 0x000fe200078e00ff */
[----:B------:R-:W-:-:S05]  /*0f20*/  MOV R11, R22 ;  /* 0x00000016000b7202 */ /* 0x000fca0000000f00 */
[----:B------:R-:W-:-:S05]  /*0f30*/  FADD.FTZ R11, R10, R11 ;  /* 0x0000000b0a0b7221 */ /* 0x000fca0000010000 */
[----:B------:R-:W-:-:S07]  /*0f40*/  MOV R23, R11 ;  /* 0x0000000b00177202 */ /* 0x000fce0000000f00 */
[----:B------:R-:W-:Y:S05]  /*0f50*/  WARPSYNC.COLLECTIVE R20, `(.L_x_15974) ;  /* 0x0000000014087348 */ /* 0x000fea0003c00000 */
[----:B------:R0:W1:Y:S02]  /*0f60*/  SHFL.BFLY P2, R22, R23, R24, R25 ;  /* 0x0c00001817167389 */ /* 0x0000640000040019 */
[----:B01----:R-:W-:Y:S01]  /*0f70*/  ENDCOLLECTIVE ;  /* 0x000000000000791b */ /* 0x003fe20003800000 */
.L_x_15974:
[----:B------:R-:W-:Y:S01]  /*0f80*/  HFMA2.MMA R24, -RZ, RZ, 0, 2.384185791015625e-07 ;  /* 0x00000004ff187435 */ /* 0x000fe200000001ff */
[----:B------:R-:W-:-:S05]  /*0f90*/  MOV R14, R22 ;  /* 0x00000016000e7202 */ /* 0x000fca0000000f00 */
[----:B------:R-:W-:-:S05]  /*0fa0*/  FADD.FTZ R14, R11, R14 ;  /* 0x0000000e0b0e7221 */ /* 0x000fca0000010000 */
[----:B------:R-:W-:-:S07]  /*0fb0*/  MOV R23, R14 ;  /* 0x0000000e00177202 */ /* 0x000fce0000000f00 */
[----:B------:R-:W-:Y:S05]  /*0fc0*/  WARPSYNC.COLLECTIVE R20, `(.L_x_15975) ;  /* 0x0000000014087348 */ /* 0x000fea0003c00000 */
[----:B------:R0:W1:Y:S02]  /*0fd0*/  SHFL.BFLY P2, R22, R23, R24, R25 ;  /* 0x0c00001817167389 */ /* 0x0000640000040019 */
[----:B01----:R-:W-:Y:S01]  /*0fe0*/  ENDCOLLECTIVE ;  /* 0x000000000000791b */ /* 0x003fe20003800000 */
.L_x_15975:
[----:B------:R-:W-:Y:S01]  /*0ff0*/  HFMA2.MMA R24, -RZ, RZ, 0, 4.76837158203125e-07 ;  /* 0x00000008ff187435 */ /* 0x000fe200000001ff */
[----:B------:R-:W-:-:S05]  /*1000*/  MOV R13, R22 ;  /* 0x00000016000d7202 */ /* 0x000fca0000000f00 */
[----:B------:R-:W-:-:S05]  /*1010*/  FADD.FTZ R13, R14, R13 ;  /* 0x0000000d0e0d7221 */ /* 0x000fca0000010000 */
[----:B------:R-:W-:-:S07]  /*1020*/  MOV R23, R13 ;  /* 0x0000000d00177202 */ /* 0x000fce0000000f00 */
[----:B------:R-:W-:Y:S05]  /*1030*/  WARPSYNC.COLLECTIVE R20, `(.L_x_15976) ;  /* 0x0000000014087348 */ /* 0x000fea0003c00000 */
[----:B------:R0:W1:Y:S02]  /*1040*/  SHFL.BFLY P2, R22, R23, R24, R25 ;  /* 0x0c00001817167389 */ /* 0x0000640000040019 */
[----:B01----:R-:W-:Y:S01]  /*1050*/  ENDCOLLECTIVE ;  /* 0x000000000000791b */ /* 0x003fe20003800000 */
.L_x_15976:
[----:B------:R-:W-:Y:S01]  /*1060*/  HFMA2.MMA R24, -RZ, RZ, 0, 9.5367431640625e-07 ;  /* 0x00000010ff187435 */ /* 0x000fe200000001ff */
[----:B------:R-:W-:-:S05]  /*1070*/  MOV R10, R22 ;  /* 0x00000016000a7202 */ /* 0x000fca0000000f00 */
[----:B------:R-:W-:-:S04]  /*1080*/  FADD.FTZ R11, R13, R10 ;  /* 0x0000000a0d0b7221 */ /* 0x000fc80000010000 */
[----:B------:R-:W-:-:S07]  /*1090*/  IMAD.MOV.U32 R23, RZ, RZ, R11 ;  /* 0x000000ffff177224 */ /* 0x000fce00078e000b */
[----:B------:R-:W-:Y:S05]  /*10a0*/  WARPSYNC.COLLECTIVE R20, `(.L_x_15977) ;  /* 0x0000000014087348 */ /* 0x000fea0003c00000 */
[----:B------:R0:W1:Y:S02]  /*10b0*/  SHFL.BFLY P2, R22, R23, R24, R25 ;  /* 0x0c00001817167389 */ /* 0x0000640000040019 */
[----:B01----:R-:W-:Y:S01]  /*10c0*/  ENDCOLLECTIVE ;  /* 0x000000000000791b */ /* 0x003fe20003800000 */
.L_x_15977:
[----:B------:R-:W-:Y:S01]  /*10d0*/  HFMA2.MMA R24, -RZ, RZ, 0, 5.9604644775390625e-08 ;  /* 0x00000001ff187435 */ /* 0x000fe200000001ff */
[----:B------:R-:W-:Y:S02]  /*10e0*/  MOV R23, R12 ;  /* 0x0000000c00177202 */ /* 0x000fe40000000f00 */
[----:B------:R-:W-:-:S08]  /*10f0*/  MOV R10, R22 ;  /* 0x00000016000a7202 */ /* 0x000fd00000000f00 */
[----:B------:R-:W-:Y:S05]  /*1100*/  WARPSYNC.COLLECTIVE R20, `(.L_x_15978) ;  /* 0x0000000014087348 */ /* 0x000fea0003c00000 */
[----:B------:R0:W1:Y:S02]  /*1110*/  SHFL.BFLY P2, R22, R23, R24, R25 ;  /* 0x0c00001817167389 */ /* 0x0000640000040019 */
[----:B01----:R-:W-:Y:S01]  /*1120*/  ENDCOLLECTIVE ;  /* 0x000000000000791b */ /* 0x003fe20003800000 */
.L_x_15978:
[----:B------:R-:W-:Y:S01]  /*1130*/  HFMA2.MMA R24, -RZ, RZ, 0, 1.1920928955078125e-07 ;  /* 0x00000002ff187435 */ /* 0x000fe200000001ff */
[----:B------:R-:W-:-:S05]  /*1140*/  MOV R13, R22 ;  /* 0x00000016000d7202 */ /* 0x000fca0000000f00 */
[----:B------:R-:W-:-:S05]  /*1150*/  FADD.FTZ R15, R12, R13 ;  /* 0x0000000d0c0f7221 */ /* 0x000fca0000010000 */
[----:B------:R-:W-:-:S07]  /*1160*/  MOV R23, R15 ;  /* 0x0000000f00177202 */ /* 0x000fce0000000f00 */
[----:B------:R-:W-:Y:S05]  /*1170*/  WARPSYNC.COLLECTIVE R20, `(.L_x_15979) ;  /* 0x0000000014087348 */ /* 0x000fea0003c00000 */
[----:B------:R0:W1:Y:S02]  /*1180*/  SHFL.BFLY P2, R22, R23, R24, R25 ;  /* 0x0c00001817167389 */ /* 0x0000640000040019 */
[----:B01----:R-:W-:Y:S01]  /*1190*/  ENDCOLLECTIVE ;  /* 0x000000000000791b */ /* 0x003fe20003800000 */
.L_x_15979:
[----:B------:R-:W-:Y:S01]  /*11a0*/  HFMA2.MMA R24, -RZ, RZ, 0, 2.384185791015625e-07 ;  /* 0x00000004ff187435 */ /* 0x000fe200000001ff */
[----:B------:R-:W-:-:S04]  /*11b0*/  IMAD.MOV.U32 R16, RZ, RZ, R22 ;  /* 0x000000ffff107224 */ /* 0x000fc800078e0016 */
[----:B------:R-:W-:-:S05]  /*11c0*/  FADD.FTZ R16, R15, R16 ;  /* 0x000000100f107221 */ /* 0x000fca0000010000 */
[----:B------:R-:W-:-:S07]  /*11d0*/  MOV R23, R16 ;  /* 0x0000001000177202 */ /* 0x000fce0000000f00 */
[----:B------:R-:W-:Y:S05]  /*11e0*/  WARPSYNC.COLLECTIVE R20, `(.L_x_15980) ;  /* 0x0000000014087348 */ /* 0x000fea0003c00000 */
[----:B------:R0:W1:Y:S02]  /*11f0*/  SHFL.BFLY P2, R22, R23, R24, R25 ;  /* 0x0c00001817167389 */ /* 0x0000640000040019 */
[----:B01----:R-:W-:Y:S01]  /*1200*/  ENDCOLLECTIVE ;  /* 0x000000000000791b */ /* 0x003fe20003800000 */
.L_x_15980:
[----:B------:R-:W-:Y:S01]  /*1210*/  HFMA2.MMA R24, -RZ, RZ, 0, 4.76837158203125e-07 ;  /* 0x00000008ff187435 */ /* 0x000fe200000001ff */
[----:B------:R-:W-:-:S05]  /*1220*/  MOV R17, R22 ;  /* 0x0000001600117202 */ /* 0x000fca0000000f00 */
[----:B------:R-:W-:-:S05]  /*1230*/  FADD.FTZ R17, R16, R17 ;  /* 0x0000001110117221 */ /* 0x000fca0000010000 */
[----:B------:R-:W-:-:S07]  /*1240*/  MOV R23, R17 ;  /* 0x0000001100177202 */ /* 0x000fce0000000f00 */
[----:B------:R-:W-:Y:S05]  /*1250*/  WARPSYNC.COLLECTIVE R20, `(.L_x_15981) ;  /* 0x0000000014087348 */ /* 0x000fea0003c00000 */
[----:B------:R0:W1:Y:S02]  /*1260*/  SHFL.BFLY P2, R22, R23, R24, R25 ;  /* 0x0c00001817167389 */ /* 0x0000640000040019 */
[----:B01----:R-:W-:Y:S01]  /*1270*/  ENDCOLLECTIVE ;  /* 0x000000000000791b */ /* 0x003fe20003800000 */
.L_x_15981:
[----:B------:R-:W-:Y:S01]  /*1280*/  IMAD.MOV.U32 R24, RZ, RZ, 0x10 ;  /* 0x00000010ff187424 */ /* 0x000fe200078e00ff */
[----:B------:R-:W-:-:S05]  /*1290*/  MOV R12, R22 ;  /* 0x00000016000c7202 */ /* 0x000fca0000000f00 */
[----:B------:R-:W-:-:S05]  /*12a0*/  FADD.FTZ R12, R17, R12 ;  /* 0x0000000c110c7221 */ /* 0x000fca0000010000 */
[----:B------:R-:W-:-:S07]  /*12b0*/  MOV R23, R12 ;  /* 0x0000000c00177202 */ /* 0x000fce0000000f00 */
[----:B------:R-:W-:Y:S05]  /*12c0*/  WARPSYNC.COLLECTIVE R20, `(.L_x_15982) ;  /* 0x0000000014087348 */ /* 0x000fea0003c00000 */
[----:B------:R0:W1:Y:S02]  /*12d0*/  SHFL.BFLY P2, R22, R23, R24, R25 ;  /* 0x0c00001817167389 */ /* 0x0000640000040019 */
[----:B01----:R-:W-:Y:S01]  /*12e0*/  ENDCOLLECTIVE ;  /* 0x000000000000791b */ /* 0x003fe20003800000 */
.L_x_15982:
[----:B------:R-:W-:Y:S01]  /*12f0*/  HFMA2.MMA R24, -RZ, RZ, 0, 5.9604644775390625e-08 ;  /* 0x00000001ff187435 */ /* 0x000fe200000001ff */
[----:B------:R-:W-:Y:S02]  /*1300*/  MOV R23, R8 ;  /* 0x0000000800177202 */ /* 0x000fe40000000f00 */
[----:B------:R-:W-:-:S08]  /*1310*/  MOV R15, R22 ;  /* 0x00000016000f7202 */ /* 0x000fd00000000f00 */
[----:B------:R-:W-:Y:S05]  /*1320*/  WARPSYNC.COLLECTIVE R20, `(.L_x_15983) ;  /* 0x0000000014087348 */ /* 0x000fea0003c00000 */
[----:B------:R0:W1:Y:S02]  /*1330*/  SHFL.BFLY P2, R22, R23, R24, R25 ;  /* 0x0c00001817167389 */ /* 0x0000640000040019 */
[----:B01----:R-:W-:Y:S01]  /*1340*/  ENDCOLLECTIVE ;  /* 0x000000000000791b */ /* 0x003fe20003800000 */
.L_x_15983:
[----:B------:R-:W-:Y:S01]  /*1350*/  HFMA2.MMA R24, -RZ, RZ, 0, 1.1920928955078125e-07 ;  /* 0x00000002ff187435 */ /* 0x000fe200000001ff */
[----:B------:R-:W-:-:S05]  /*1360*/  MOV R17, R22 ;  /* 0x0000001600117202 */ /* 0x000fca0000000f00 */
[----:B------:R-:W-:-:S05]  /*1370*/  FADD.FTZ R18, R8, R17 ;  /* 0x0000001108127221 */ /* 0x000fca0000010000 */
[----:B------:R-:W-:-:S07]  /*1380*/  MOV R23, R18 ;  /* 0x0000001200177202 */ /* 0x000fce0000000f00 */
[----:B------:R-:W-:Y:S05]  /*1390*/  WARPSYNC.COLLECTIVE R20, `(.L_x_15984) ;  /* 0x0000000014087348 */ /* 0x000fea0003c00000 */
[----:B------:R0:W1:Y:S02]  /*13a0*/  SHFL.BFLY P2, R22, R23, R24, R25 ;  /* 0x0c00001817167389 */ /* 0x0000640000040019 */
[----:B01----:R-:W-:Y:S01]  /*13b0*/  ENDCOLLECTIVE ;  /* 0x000000000000791b */ /* 0x003fe20003800000 */
.L_x_15984:
[----:B------:R-:W-:Y:S01]  /*13c0*/  HFMA2.MMA R24, -RZ, RZ, 0, 2.384185791015625e-07 ;  /* 0x00000004ff187435 */ /* 0x000fe200000001ff */
[----:B------:R-:W-:-:S05]  /*13d0*/  MOV R13, R22 ;  /* 0x00000016000d7202 */ /* 0x000fca0000000f00 */
[----:B------:R-:W-:-:S04]  /*13e0*/  FADD.FTZ R19, R18, R13 ;  /* 0x0000000d12137221 */ /* 0x000fc80000010000 */
[----:B------:R-:W-:-:S07]  /*13f0*/  IMAD.MOV.U32 R23, RZ, RZ, R19 ;  /* 0x000000ffff177224 */ /* 0x000fce00078e0013 */
[----:B------:R-:W-:Y:S05]  /*1400*/  WARPSYNC.COLLECTIVE R20, `(.L_x_15985) ;  /* 0x0000000014087348 */ /* 0x000fea0003c00000 */
[----:B------:R0:W1:Y:S02]  /*1410*/  SHFL.BFLY P2, R22, R23, R24, R25 ;  /* 0x0c00001817167389 */ /* 0x0000640000040019 */
[----:B01----:R-:W-:Y:S01]  /*1420*/  ENDCOLLECTIVE ;  /* 0x000000000000791b */ /* 0x003fe20003800000 */
.L_x_15985:
[----:B------:R-:W-:Y:S01]  /*1430*/  HFMA2.MMA R24, -RZ, RZ, 0, 4.76837158203125e-07 ;  /* 0x00000008ff187435 */ /* 0x000fe200000001ff */
[----:B------:R-:W-:-:S05]  /*1440*/  MOV R8, R22 ;  /* 0x0000001600087202 */ /* 0x000fca0000000f00 */
[----:B------:R-:W-:-:S05]  /*1450*/  FADD.FTZ R8, R19, R8 ;  /* 0x0000000813087221 */ /* 0x000fca0000010000 */
[----:B------:R-:W-:-:S07]  /*1460*/  MOV R23, R8 ;  /* 0x0000000800177202 */ /* 0x000fce0000000f00 */
[----:B------:R-:W-:Y:S05]  /*1470*/  WARPSYNC.COLLECTIVE R20, `(.L_x_15986) ;  /* 0x0000000014087348 */ /* 0x000fea0003c00000 */
[----:B------:R0:W1:Y:S02]  /*1480*/  SHFL.BFLY P2, R22, R23, R24, R25 ;  /* 0x0c00001817167389 */ /* 0x0000640000040019 */
[----:B01----:R-:W-:Y:S01]  /*1490*/  ENDCOLLECTIVE ;  /* 0x000000000000791b */ /* 0x003fe20003800000 */
.L_x_15986:
[----:B------:R-:W-:Y:S01]  /*14a0*/  HFMA2.MMA R24, -RZ, RZ, 0, 9.5367431640625e-07 ;  /* 0x00000010ff187435 */ /* 0x000fe200000001ff */
[----:B------:R-:W-:-:S05]  /*14b0*/  MOV R21, R22 ;  /* 0x0000001600157202 */ /* 0x000fca0000000f00 */
[----:B------:R-:W-:-:S05]  /*14c0*/  FADD.FTZ R21, R8, R21 ;  /* 0x0000001508157221 */ /* 0x000fca0000010000 */
[----:B------:R-:W-:-:S07]  /*14d0*/  MOV R23, R21 ;  /* 0x0000001500177202 */ /* 0x000fce0000000f00 */
[----:B------:R-:W-:Y:S05]  /*14e0*/  WARPSYNC.COLLECTIVE R20, `(.L_x_15987) ;  /* 0x0000000014087348 */ /* 0x000fea0003c00000 */
[----:B------:R0:W1:Y:S02]  /*14f0*/  SHFL.BFLY P2, R22, R23, R24, R25 ;  /* 0x0c00001817167389 */ /* 0x0000640000040019 */
[----:B01----:R-:W-:Y:S01]  /*1500*/  ENDCOLLECTIVE ;  /* 0x000000000000791b */ /* 0x003fe20003800000 */
.L_x_15987:
[----:B------:R-:W-:Y:S01]  /*1510*/  MOV R14, R22 ;  /* 0x00000016000e7202 */ /* 0x000fe20000000f00 */
[----:B------:R-:W-:Y:S06]  /*1520*/  BRA `(.L_x_15988) ;  /* 0xfffffff400d47947 */ /* 0x000fec000383ffff */
.L_x_15989:
        /* <DEDUP_REMOVED lines=13> */
.L_x_16666:


//--------------------- .text._ZN10layer_norm13ln_bwd_kernelINS_13Kernel_traitsIfffffjLj5120ELj1ELj1ELj4ELj16ENS_18Kernel_traits_baseILj5120EfffffjLj128EEEEELb1ELb1ELb1ELb0EEEvNS_9BwdParamsE --------------------------
	.section	.text._ZN10layer_norm13ln_bwd_kernelINS_13Kernel_traitsIfffffjLj5120ELj1ELj1ELj4ELj16ENS_18Kernel_traits_baseILj5120EfffffjLj128EEEEELb1ELb1ELb1ELb0EEEvNS_9BwdParamsE,"ax",@progbits
	.align	128
        .global         _ZN10layer_norm13ln_bwd_kernelINS_13Kernel_traitsIfffffjLj5120ELj1ELj1ELj4ELj16ENS_18Kernel_traits_baseILj5120EfffffjLj128EEEEELb1ELb1ELb1ELb0EEEvNS_9BwdParamsE
        .type           _ZN10layer_norm13ln_bwd_kernelINS_13Kernel_traitsIfffffjLj5120ELj1ELj1ELj4ELj16ENS_18Kernel_traits_baseILj5120EfffffjLj128EEEEELb1ELb1ELb1ELb0EEEvNS_9BwdParamsE,@function
        .size           _ZN10layer_norm13ln_bwd_kernelINS_13Kernel_traitsIfffffjLj5120ELj1ELj1ELj4ELj16ENS_18Kernel_traits_baseILj5120EfffffjLj128EEEEELb1ELb1ELb1ELb0EEEvNS_9BwdParamsE,(.L_x_16667 - _ZN10layer_norm13ln_bwd_kernelINS_13Kernel_traitsIfffffjLj5120ELj1ELj1ELj4ELj16ENS_18Kernel_traits_baseILj5120EfffffjLj128EEEEELb1ELb1ELb1ELb0EEEvNS_9BwdParamsE)
        .other          _ZN10layer_norm13ln_bwd_kernelINS_13Kernel_traitsIfffffjLj5120ELj1ELj1ELj4ELj16ENS_18Kernel_traits_baseILj5120EfffffjLj128EEEEELb1ELb1ELb1ELb0EEEvNS_9BwdParamsE,@"STO_CUDA_ENTRY STV_DEFAULT"
_ZN10layer_norm13ln_bwd_kernelINS_13Kernel_traitsIfffffjLj5120ELj1ELj1ELj4ELj16ENS_18Kernel_traits_baseILj5120EfffffjLj128EEEEELb1ELb1ELb1ELb0EEEvNS_9BwdParamsE:
.text._ZN10layer_norm13ln_bwd_kernelINS_13Kernel_traitsIfffffjLj5120ELj1ELj1ELj4ELj16ENS_18Kernel_traits_baseILj5120EfffffjLj128EEEEELb1ELb1ELb1ELb0EEEvNS_9BwdParamsE:
        /* <DEDUP_REMOVED lines=81> */
[C---:B------:R-:W-:Y:S01]  /*0510*/  @P1 IMAD.WIDE.U32 R16, R7.reuse, 0x10, R16 ;  /* 0x0000001007101825 */ /* 0x040fe200078e0010 */
        /* <DEDUP_REMOVED lines=92> */
[----:B0-----:R-:W-:-:S02]  /*0ae0*/  CS2R R20, SRZ ;  /* 0x0000000000147805 */ /* 0x001fc4000001ff00 */
        /* <DEDUP_REMOVED lines=90> */
[----:B------:R-:W-:-:S06]  /*1090*/  MOV R21, RZ ;  /* 0x000000ff00157202 */ /* 0x000fcc0000000f00 */
[----:B------:R0:W-:Y:S04]  /*10a0*/  STL.S16 [R1+0x84], R0 ;  /* 0x0000840001007387 */ /* 0x0001e80000100600 */
.L_x_16213:
[----:B-1----:R-:W1:Y:S08]  /*10b0*/  LDC.64 R4, c[0x0][0x288] ;  /* 0x0000a200ff047b82 */ /* 0x002e700000000a00 */
[----:B--2---:R-:W2:Y:S08]  /*10c0*/  LDC.64 R16, c[0x0][0x250] ;  /* 0x00009400ff107b82 */ /* 0x004eb00000000a00 */
[----:B---34-:R-:W3:Y:S01]  /*10d0*/  LDC.64 R14, c[0x0][0x258] ;  /* 0x00009600ff0e7b82 */ /* 0x018ee20000000a00 */
[----:B-1----:R-:W-:-:S07]  /*10e0*/  IMAD.WIDE R4, R2, 0x4, R4 ;  /* 0x0000000402047825 */ /* 0x002fce00078e0204 */
[----:B------:R-:W1:Y:S01]  /*10f0*/  LDC.64 R192, c[0x0][0x280] ;  /* 0x0000a000ffc07b82 */ /* 0x000e620000000a00 */
[----:B------:R3:W4:Y:S01]  /*1100*/  LDG.E R12, desc[UR4][R4.64] ;  /* 0x00000004040c7981 */ /* 0x000722000c1e1900 */
[----:B--2---:R-:W-:-:S06]  /*1110*/  IMAD.WIDE R16, R2, 0x4, R16 ;  /* 0x0000000402107825 */ /* 0x004fcc00078e0210 */
[----:B------:R-:W2:Y:S01]  /*1120*/  LDC.64 R194, c[0x0][0x2c8] ;  /* 0x0000b200ffc27b82 */ /* 0x000ea20000000a00 */
[----:B-----5:R-:W5:Y:S01]  /*1130*/  LDG.E R3, desc[UR4][R16.64] ;  /* 0x0000000410037981 */ /* 0x020f62000c1e1900 */
[----:B------:R-:W-:Y:S01]  /*1140*/  MOV R201, UR11 ;  /* 0x0000000b00c97c02 */ /* 0x000fe20008000f00 */
[C---:B---3--:R-:W-:Y:S01]  /*1150*/  IMAD.WIDE R4, R2.reuse, 0x4, R14 ;  /* 0x0000000402047825 */ /* 0x048fe200078e020e */
[----:B------:R-:W3:Y:S05]  /*1160*/  S2R R196, SR_TID.X ;  /* 0x0000000000c47919 */ /* 0x000eea0000002100 */
[----:B------:R0:W5:Y:S01]  /*1170*/  LDG.E R4, desc[UR4][R4.64] ;  /* 0x0000000404047981 */ /* 0x000162000c1e1900 */
[----:B-1----:R-:W-:-:S05]  /*1180*/  IMAD.WIDE R14, R2, 0x4, R192 ;  /* 0x00000004020e7825 */ /* 0x002fca00078e02c0 */
[----:B------:R1:W5:Y:S01]  /*1190*/  LDG.E R203, desc[UR4][R14.64] ;  /* 0x000000040ecb7981 */ /* 0x000362000c1e1900 */
[----:B0-----:R-:W-:-:S05]  /*11a0*/  IMAD R5, R2, R201, RZ ;  /* 0x000000c902057224 */ /* 0x001fca00078e02ff */
[----:B-1----:R-:W-:-:S04]  /*11b0*/  SHF.R.S32.HI R14, RZ, 0x1f, R5 ;  /* 0x0000001fff0e7819 */ /* 0x002fc80000011405 */
[----:B------:R-:W-:Y:S02]  /*11c0*/  LEA.HI R5, R14, R5, RZ, 0x2 ;  /* 0x000000050e057211 */ /* 0x000fe400078f10ff */
[----:B---3--:R-:W-:Y:S01]  /*11d0*/  LOP3.LUT R202, R196, 0x7f, RZ, 0xc0, !PT ;  /* 0x0000007fc4ca7812 */ /* 0x008fe200078ec0ff */
[----:B------:R-:W-:Y:S03]  /*11e0*/  BSSY B0, `(.L_x_15991) ;  /* 0x00002e0000007945 */ /* 0x000fe60003800000 */
[----:B------:R-:W-:-:S05]  /*11f0*/  LEA.HI.SX32 R5, R5, R202, 0x1e ;  /* 0x000000ca05057211 */ /* 0x000fca00078ff2ff */
[----:B--2---:R-:W-:Y:S01]  /*1200*/  IMAD.WIDE.U32 R192, R5, 0x10, R194 ;  /* 0x0000001005c07825 */ /* 0x004fe200078e00c2 */
        /* <DEDUP_REMOVED lines=21> */
.L_x_15994:
[----:B------:R-:W-:Y:S05]  /*1360*/  BSYNC B1 ;  /* 0x0000000000017941 */ /* 0x000fea0003800000 */
.L_x_15993:
        /* <DEDUP_REMOVED lines=12> */
.L_x_15996:
[----:B------:R-:W-:Y:S05]  /*1430*/  BSYNC B1 ;  /* 0x0000000000017941 */ /* 0x000fea0003800000 */
.L_x_15995:
        /* <DEDUP_REMOVED lines=12> */
.L_x_15998:
[----:B------:R-:W-:Y:S05]  /*1500*/  BSYNC B1 ;  /* 0x0000000000017941 */ /* 0x000fea0003800000 */
.L_x_15997:
        /* <DEDUP_REMOVED lines=12> */
.L_x_16000:
[----:B------:R-:W-:Y:S05]  /*15d0*/  BSYNC B1 ;  /* 0x0000000000017941 */ /* 0x000fea0003800000 */
.L_x_15999:
        /* <DEDUP_REMOVED lines=12> */
.L_x_16002:
[----:B------:R-:W-:Y:S05]  /*16a0*/  BSYNC B1 ;  /* 0x0000000000017941 */ /* 0x000fea0003800000 */
.L_x_16001:
        /* <DEDUP_REMOVED lines=12> */
.L_x_16004:
[----:B------:R-:W-:Y:S05]  /*1770*/  BSYNC B1 ;  /* 0x0000000000017941 */ /* 0x000fea0003800000 */
.L_x_16003:
        /* <DEDUP_REMOVED lines=11> */
.L_x_16006:
[----:B------:R-:W-:Y:S05]  /*1830*/  BSYNC B1 ;  /* 0x0000000000017941 */ /* 0x000fea0003800000 */
.L_x_16005:
        /* <DEDUP_REMOVED lines=11> */
.L_x_16008:
[----:B------:R-:W-:Y:S05]  /*18f0*/  BSYNC B1 ;  /* 0x0000000000017941 */ /* 0x000fea0003800000 */
.L_x_16007:
        /* <DEDUP_REMOVED lines=11> */
.L_x_16010:
[----:B------:R-:W-:Y:S05]  /*19b0*/  BSYNC B1 ;  /* 0x0000000000017941 */ /* 0x000fea0003800000 */
.L_x_16009:
        /* <DEDUP_REMOVED lines=13> */
.L_x_15992:
        /* <DEDUP_REMOVED lines=21> */
[----:B------:R-:W-:Y:S02]  /*1be0*/  ISETP.NE.AND.EX P5, PT, RZ, UR9, PT, P5 ;  /* 0x00000009ff007c0c */ /* 0x000fe4000bfa5350 */
[----:B------:R-:W3:Y:S11]  /*1bf0*/  LDL R217, [R1+0x1b0] ;  /* 0x0001b00001d97983 */ /* 0x000ef60000100800 */
[----:B------:R4:W5:Y:S01]  /*1c00*/  @P5 LDG.E.128 R132, desc[UR4][R192.64] ;  /* 0x00000004c0845981 */ /* 0x000962000c1e1d00 */
[----:B0-----:R-:W-:-:S04]  /*1c10*/  ISETP.NE.AND P5, PT, R216, RZ, PT ;  /* 0x000000ffd800720c */ /* 0x001fc80003fa5270 */
[----:B------:R-:W-:Y:S01]  /*1c20*/  FSEL R16, R3, RZ, !P5 ;  /* 0x000000ff03107208 */ /* 0x000fe20006800000 */
[----:B-1----:R-:W-:Y:S01]  /*1c30*/  IMAD.WIDE.U32 R14, R12, 0x10, R14 ;  /* 0x000000100c0e7825 */ /* 0x002fe200078e000e */
[----:B----4-:R-:W0:Y:S04]  /*1c40*/  LDC.64 R192, c[0x0][0x238] ;  /* 0x00008e00ffc07b82 */ /* 0x010e280000000a00 */
[----:B------:R1:W4:Y:S04]  /*1c50*/  LDG.E.128 R196, desc[UR4][R14.64] ;  /* 0x000000040ec47981 */ /* 0x000328000c1e1d00 */
[----:B-1----:R-:W1:Y:S01]  /*1c60*/  LDC.64 R14, c[0x0][0x240] ;  /* 0x00009000ff0e7b82 */ /* 0x002e620000000a00 */
[----:B0-----:R-:W-:-:S06]  /*1c70*/  IMAD.WIDE.U32 R192, R5, 0x10, R192 ;  /* 0x0000001005c07825 */ /* 0x001fcc00078e00c0 */
[----:B------:R-:W3:Y:S01]  /*1c80*/  LDG.E.128 R192, desc[UR4][R192.64] ;  /* 0x00000004c0c07981 */ /* 0x000ee2000c1e1d00 */
[----:B-1----:R-:W-:-:S05]  /*1c90*/  IMAD.WIDE.U32 R14, R17, 0x4, R14 ;  /* 0x00000004110e7825 */ /* 0x002fca00078e000e */
[----:B------:R3:W5:Y:S01]  /*1ca0*/  LDG.E R200, desc[UR4][R14.64] ;  /* 0x000000040ec87981 */ /* 0x000762000c1e1900 */
[----:B----4-:R-:W-:Y:S01]  /*1cb0*/  FADD.FTZ R56, R56, R196 ;  /* 0x000000c438387221 */ /* 0x010fe20000010000 */
[----:B--2---:R-:W-:Y:S01]  /*1cc0*/  FMUL.FTZ R204, R204, R196 ;  /* 0x000000c4cccc7220 */ /* 0x004fe20000410000 */
[C---:B---3--:R-:W-:Y:S01]  /*1cd0*/  FADD.FTZ R14, -R16.reuse, R192 ;  /* 0x000000c0100e7221 */ /* 0x048fe20000010100 */
[C---:B------:R-:W-:Y:S01]  /*1ce0*/  FADD.FTZ R15, -R16.reuse, R193 ;  /* 0x000000c1100f7221 */ /* 0x040fe20000010100 */
[----:B------:R-:W-:Y:S01]  /*1cf0*/  FADD.FTZ R194, -R16, R194 ;  /* 0x000000c210c27221 */ /* 0x000fe20000010100 */
[----:B------:R-:W2:Y:S01]  /*1d00*/  LDL R193, [R1+0x1ac] ;  /* 0x0001ac0001c17983 */ /* 0x000ea20000100800 */
[C---:B------:R-:W-:Y:S01]  /*1d10*/  FMUL.FTZ R234, R4.reuse, R14 ;  /* 0x0000000e04ea7220 */ /* 0x040fe20000410000 */
[----:B------:R-:W-:Y:S01]  /*1d20*/  FMUL.FTZ R14, R4, R15 ;  /* 0x0000000f040e7220 */ /* 0x000fe20000410000 */
[----:B------:R-:W-:Y:S02]  /*1d30*/  FADD.FTZ R16, -R16, R195 ;  /* 0x000000c310107221 */ /* 0x000fe40000010100 */
[----:B------:R-:W3:Y:S01]  /*1d40*/  LDL R195, [R1+0x1b4] ;  /* 0x0001b40001c37983 */ /* 0x000ee20000100800 */
[----:B------:R-:W-:-:S03]  /*1d50*/  FFMA.FTZ R20, R196, R234, R20 ;  /* 0x000000eac4147223 */ /* 0x000fc60000010014 */
[----:B------:R0:W-:Y:S04]  /*1d60*/  STL [R1+0x80], R14 ;  /* 0x0000800e01007387 */ /* 0x0001e80000100800 */
[----:B------:R-:W4:Y:S01]  /*1d70*/  LDL R196, [R1+0x80] ;  /* 0x0000800001c47983 */ /* 0x000f220000100800 */
[----:B------:R-:W-:Y:S01]  /*1d80*/  FMUL.FTZ R192, R4, R194 ;  /* 0x000000c204c07220 */ /* 0x000fe20000410000 */
[----:B------:R-:W-:Y:S01]  /*1d90*/  FADD.FTZ R15, RZ, R204 ;  /* 0x000000ccff0f7221 */ /* 0x000fe20000010000 */
[----:B0-----:R-:W-:-:S03]  /*1da0*/  FFMA.FTZ R14, R234, R204, RZ ;  /* 0x000000ccea0e7223 */ /* 0x001fc600000100ff */
[----:B------:R-:W-:Y:S01]  /*1db0*/  STL [R1+0x7c], R192 ;  /* 0x00007cc001007387 */ /* 0x000fe20000100800 */
[----:B------:R-:W-:Y:S01]  /*1dc0*/  FADD.FTZ R57, R57, R197 ;  /* 0x000000c539397221 */ /* 0x000fe20000010000 */
[----:B------:R-:W-:Y:S01]  /*1dd0*/  FADD.FTZ R58, R58, R198 ;  /* 0x000000c63a3a7221 */ /* 0x000fe20000010000 */
[----:B------:R-:W-:Y:S01]  /*1de0*/  FFMA.FTZ R22, R198, R192, R22 ;  /* 0x000000c0c6167223 */ /* 0x000fe20000010016 */
[----:B------:R-:W-:Y:S01]  /*1df0*/  FADD.FTZ R59, R59, R199 ;  /* 0x000000c73b3b7221 */ /* 0x000fe20000010000 */
[----:B------:R-:W-:Y:S02]  /*1e00*/  IADD3 R17, R17, 0x80, RZ ;  /* 0x0000008011117810 */ /* 0x000fe40007ffe0ff */
[----:B------:R-:W-:Y:S01]  /*1e10*/  IADD3 R12, R12, 0x80, RZ ;  /* 0x000000800c0c7810 */ /* 0x000fe20007ffe0ff */
[----:B--2---:R-:W-:Y:S01]  /*1e20*/  FMUL.FTZ R194, R193, R197 ;  /* 0x000000c5c1c27220 */ /* 0x004fe20000410000 */
[----:B------:R-:W-:Y:S01]  /*1e30*/  FMUL.FTZ R193, R217, R198 ;  /* 0x000000c6d9c17220 */ /* 0x000fe20000410000 */
[----:B------:R-:W-:-:S02]  /*1e40*/  FMUL.FTZ R217, R4, R16 ;  /* 0x0000001004d97220 */ /* 0x000fc40000410000 */
[----:B------:R-:W-:Y:S01]  /*1e50*/  FADD.FTZ R15, R15, R194 ;  /* 0x000000c20f0f7221 */ /* 0x000fe20000010000 */
[----:B---3--:R-:W-:Y:S01]  /*1e60*/  FMUL.FTZ R16, R195, R199 ;  /* 0x000000c7c3107220 */ /* 0x008fe20000410000 */
[----:B------:R-:W-:Y:S02]  /*1e70*/  STL [R1+0x78], R194 ;  /* 0x000078c201007387 */ /* 0x000fe40000100800 */
[----:B------:R-:W-:Y:S01]  /*1e80*/  FADD.FTZ R15, R15, R193 ;  /* 0x000000c10f0f7221 */ /* 0x000fe20000010000 */
[----:B----4-:R-:W-:Y:S01]  /*1e90*/  FFMA.FTZ R14, R196, R194, R14 ;  /* 0x000000c2c40e7223 */ /* 0x010fe2000001000e */
[----:B------:R-:W-:Y:S03]  /*1ea0*/  STL [R1+0x50], R193 ;  /* 0x000050c101007387 */ /* 0x000fe60000100800 */
[----:B------:R-:W-:Y:S01]  /*1eb0*/  FFMA.FTZ R14, R192, R193, R14 ;  /* 0x000000c1c00e7223 */ /* 0x000fe2000001000e */
[----:B------:R-:W-:Y:S01]  /*1ec0*/  STL [R1+0x4c], R217 ;  /* 0x00004cd901007387 */ /* 0x000fe20000100800 */
[----:B------:R-:W-:Y:S01]  /*1ed0*/  FADD.FTZ R15, R15, R16 ;  /* 0x000000100f0f7221 */ /* 0x000fe20000010000 */
[----:B------:R-:W-:-:S02]  /*1ee0*/  FFMA.FTZ R21, R197, R196, R21 ;  /* 0x000000c4c5157223 */ /* 0x000fc40000010015 */
[----:B------:R0:W-:Y:S01]  /*1ef0*/  STL [R1+0x24], R16 ;  /* 0x0000241001007387 */ /* 0x0001e20000100800 */
[----:B------:R-:W-:Y:S01]  /*1f00*/  FFMA.FTZ R23, R199, R217, R23 ;  /* 0x000000d9c7177223 */ /* 0x000fe20000010017 */
[----:B0-----:R-:W-:Y:S01]  /*1f10*/  FFMA.FTZ R16, R217, R16, R14 ;  /* 0x00000010d9107223 */ /* 0x001fe2000001000e */
[----:B------:R-:W-:-:S07]  /*1f20*/  IADD3 R14, R5, 0x80, RZ ;  /* 0x00000080050e7810 */ /* 0x000fce0007ffe0ff */
.L_x_16013:
[----:B------:R-:W-:Y:S05]  /*1f30*/  BSYNC B1 ;  /* 0x0000000000017941 */ /* 0x000fea0003800000 */
.L_x_16012:
[----:B------:R-:W-:Y:S01]  /*1f40*/  LOP3.LUT P5, RZ, R6, 0x40, RZ, 0xc0, !PT ;  /* 0x0000004006ff7812 */ /* 0x000fe200078ac0ff */
[----:B------:R-:W-:-:S12]  /*1f50*/  BSSY B1, `(.L_x_16014) ;  /* 0x0000039000017945 */ /* 0x000fd80003800000 */
[----:B------:R-:W-:Y:S05]  /*1f60*/  @!P5 BRA `(.L_x_16015) ;  /* 0x0000000000dcd947 */ /* 0x000fea0003800000 */
[----:B------:R-:W1:Y:S01]  /*1f70*/  LDC.64 R192, c[0x0][0x2c8] ;  /* 0x0000b200ffc07b82 */ /* 0x000e620000000a00 */
        /* <DEDUP_REMOVED lines=14> */
[----:B------:R-:W3:Y:S04]  /*2060*/  LDG.E.128 R196, desc[UR4][R196.64] ;  /* 0x00000004c4c47981 */ /* 0x000ee8000c1e1d00 */
[----:B------:R0:W5:Y:S04]  /*2070*/  LDG.E R19, desc[UR4][R216.64] ;  /* 0x00000004d8137981 */ /* 0x000168000c1e1900 */
[----:B------:R-:W3:Y:S04]  /*2080*/  LDL R216, [R1+0x18c] ;  /* 0x00018c0001d87983 */ /* 0x000ee80000100800 */
[----:B------:R-:W0:Y:S01]  /*2090*/  LDL R217, [R1+0x190] ;  /* 0x0001900001d97983 */ /* 0x000e220000100800 */
[C---:B----4-:R-:W-:Y:S01]  /*20a0*/  FADD.FTZ R192, -R212.reuse, R192 ;  /* 0x000000c0d4c07221 */ /* 0x050fe20000010100 */
[C---:B------:R-:W-:Y:S01]  /*20b0*/  FADD.FTZ R193, -R212.reuse, R193 ;  /* 0x000000c1d4c17221 */ /* 0x040fe20000010100 */
[C---:B------:R-:W-:Y:S01]  /*20c0*/  FADD.FTZ R194, -R212.reuse, R194 ;  /* 0x000000c2d4c27221 */ /* 0x040fe20000010100 */
[----:B------:R-:W-:-:S02]  /*20d0*/  FADD.FTZ R195, -R212, R195 ;  /* 0x000000c3d4c37221 */ /* 0x000fc40000010100 */
[----:B------:R-:W4:Y:S01]  /*20e0*/  LDL R212, [R1+0x188] ;  /* 0x0001880001d47983 */ /* 0x000f220000100800 */
[C---:B------:R-:W-:Y:S01]  /*20f0*/  FMUL.FTZ R232, R4.reuse, R193 ;  /* 0x000000c104e87220 */ /* 0x040fe20000410000 */
[----:B------:R-:W-:Y:S01]  /*2100*/  FMUL.FTZ R233, R4, R192 ;  /* 0x000000c004e97220 */ /* 0x000fe20000410000 */
[----:B---3--:R-:W-:Y:S01]  /*2110*/  FMUL.FTZ R192, R216, R197 ;  /* 0x000000c5d8c07220 */ /* 0x008fe20000410000 */
[----:B0-----:R-:W-:Y:S01]  /*2120*/  FMUL.FTZ R216, R217, R198 ;  /* 0x000000c6d9d87220 */ /* 0x001fe20000410000 */
[----:B------:R-:W-:Y:S01]  /*2130*/  FMUL.FTZ R217, R4, R195 ;  /* 0x000000c304d97220 */ /* 0x000fe20000410000 */
[----:B--2---:R-:W-:Y:S01]  /*2140*/  FMUL.FTZ R242, R242, R199 ;  /* 0x000000c7f2f27220 */ /* 0x004fe20000410000 */
        /* <DEDUP_REMOVED lines=8> */
[----:B------:R-:W-:Y:S02]  /*21d0*/  IADD3 R12, R12, 0x80, RZ ;  /* 0x000000800c0c7810 */ /* 0x000fe40007ffe0ff */
[----:B------:R-:W-:Y:S01]  /*21e0*/  IADD3 R14, R14, 0x80, RZ ;  /* 0x000000800e0e7810 */ /* 0x000fe20007ffe0ff */
[----:B----4-:R-:W-:-:S05]  /*21f0*/  FMUL.FTZ R193, R212, R196 ;  /* 0x000000c4d4c17220 */ /* 0x010fca0000410000 */
        /* <DEDUP_REMOVED lines=8> */
[----:B------:R-:W-:-:S03]  /*2280*/  FFMA.FTZ R16, R232, R192, R16 ;  /* 0x000000c0e8107223 */ /* 0x000fc60000010010 */
[----:B------:R-:W-:Y:S01]  /*2290*/  FADD.FTZ R15, R15, R216 ;  /* 0x000000d80f0f7221 */ /* 0x000fe20000010000 */
[----:B------:R-:W-:Y:S01]  /*22a0*/  FFMA.FTZ R16, R212, R216, R16 ;  /* 0x000000d8d4107223 */ /* 0x000fe20000010010 */
[----:B------:R-:W-:Y:S02]  /*22b0*/  FFMA.FTZ R26, R198, R212, R26 ;  /* 0x000000d4c61a7223 */ /* 0x000fe4000001001a */
[----:B------:R-:W-:Y:S01]  /*22c0*/  FADD.FTZ R15, R15, R242 ;  /* 0x000000f20f0f7221 */ /* 0x000fe20000010000 */
[----:B-1----:R-:W-:-:S07]  /*22d0*/  FFMA.FTZ R16, R217, R242, R16 ;  /* 0x000000f2d9107223 */ /* 0x002fce0000010010 */
.L_x_16015:
[----:B------:R-:W-:Y:S05]  /*22e0*/  BSYNC B1 ;  /* 0x0000000000017941 */ /* 0x000fea0003800000 */
.L_x_16014:
        /* <DEDUP_REMOVED lines=8> */
[----:B------:R-:W4:Y:S08]  /*2370*/  LDC.U8 R194, c[0x0][0x2a0] ;  /* 0x0000a800ffc27b82 */ /* 0x000f300000000000 */
[----:B------:R-:W4:Y:S02]  /*2380*/  LDC.64 R196, c[0x0][0x2b8] ;  /* 0x0000ae00ffc47b82 */ /* 0x000f240000000a00 */
[----:B-1----:R-:W-:-:S06]  /*2390*/  @P5 IMAD.WIDE.U32 R192, R14, 0x10, R192 ;  /* 0x000000100ec05825 */ /* 0x002fcc00078e00c0 */
[----:B0-----:R-:W0:Y:S01]  /*23a0*/  LDC.64 R216, c[0x0][0x240] ;  /* 0x00009000ffd87b82 */ /* 0x001e220000000a00 */
[----:B------:R1:W5:Y:S01]  /*23b0*/  @P5 LDG.E.128 R140, desc[UR4][R192.64] ;  /* 0x00000004c08c5981 */ /* 0x000362000c1e1d00 */
[----:B----4-:R-:W-:-:S06]  /*23c0*/  ISETP.NE.AND P5, PT, R194, RZ, PT ;  /* 0x000000ffc200720c */ /* 0x010fcc0003fa5270 */
[----:B-1----:R-:W1:Y:S01]  /*23d0*/  LDC.64 R192, c[0x0][0x238] ;  /* 0x00008e00ffc07b82 */ /* 0x002e620000000a00 */
[----:B------:R-:W-:-:S06]  /*23e0*/  IMAD.WIDE.U32 R196, R12, 0x10, R196 ;  /* 0x000000100cc47825 */ /* 0x000fcc00078e00c4 */
[----:B------:R-:W4:Y:S01]  /*23f0*/  LDG.E.128 R196, desc[UR4][R196.64] ;  /* 0x00000004c4c47981 */ /* 0x000f22000c1e1d00 */
[----:B0-----:R-:W-:-:S05]  /*2400*/  IMAD.WIDE.U32 R216, R17, 0x4, R216 ;  /* 0x0000000411d87825 */ /* 0x001fca00078e00d8 */
[----:B------:R0:W5:Y:S01]  /*2410*/  LDG.E R18, desc[UR4][R216.64] ;  /* 0x00000004d8127981 */ /* 0x000162000c1e1900 */
[----:B-1----:R-:W-:-:S03]  /*2420*/  IMAD.WIDE.U32 R192, R14, 0x10, R192 ;  /* 0x000000100ec07825 */ /* 0x002fc600078e00c0 */
[----:B------:R-:W4:Y:S04]  /*2430*/  LDL R216, [R1+0x168] ;  /* 0x0001680001d87983 */ /* 0x000f280000100800 */
[----:B------:R-:W0:Y:S04]  /*2440*/  LDL R217, [R1+0x16c] ;  /* 0x00016c0001d97983 */ /* 0x000e280000100800 */
[----:B------:R-:W2:Y:S01]  /*2450*/  LDG.E.128 R192, desc[UR4][R192.64] ;  /* 0x00000004c0c07981 */ /* 0x000ea2000c1e1d00 */
[----:B------:R-:W-:Y:S02]  /*2460*/  FSEL R211, R3, RZ, !P5 ;  /* 0x000000ff03d37208 */ /* 0x000fe40006800000 */
[----:B------:R-:W-:-:S02]  /*2470*/  IADD3 R17, R17, 0x80, RZ ;  /* 0x0000008011117810 */ /* 0x000fc40007ffe0ff */
[----:B------:R-:W-:Y:S02]  /*2480*/  IADD3 R12, R12, 0x80, RZ ;  /* 0x000000800c0c7810 */ /* 0x000fe40007ffe0ff */
[----:B------:R-:W-:Y:S01]  /*2490*/  IADD3 R14, R14, 0x80, RZ ;  /* 0x000000800e0e7810 */ /* 0x000fe20007ffe0ff */
[----:B--2---:R-:W-:-:S04]  /*24a0*/  FADD.FTZ R192, -R211, R192 ;  /* 0x000000c0d3c07221 */ /* 0x004fc80000010100 */
[----:B------:R-:W-:Y:S01]  /*24b0*/  FMUL.FTZ R229, R4, R192 ;  /* 0x000000c004e57220 */ /* 0x000fe20000410000 */
[----:B----4-:R-:W-:Y:S01]  /*24c0*/  FMUL.FTZ R192, R216, R196 ;  /* 0x000000c4d8c07220 */ /* 0x010fe20000410000 */
[----:B0-----:R-:W-:Y:S01]  /*24d0*/  FMUL.FTZ R216, R217, R197 ;  /* 0x000000c5d9d87220 */ /* 0x001fe20000410000 */
[----:B------:R-:W-:-:S03]  /*24e0*/  FMUL.FTZ R217, R249, R198 ;  /* 0x000000c6f9d97220 */ /* 0x000fc60000410000 */
[----:B------:R1:W-:Y:S04]  /*24f0*/  STL [R1+0x70], R192 ;  /* 0x000070c001007387 */ /* 0x0003e80000100800 */
        /* <DEDUP_REMOVED lines=9> */
[----:B------:R-:W-:Y:S01]  /*2590*/  FADD.FTZ R15, R15, R216 ;  /* 0x000000d80f0f7221 */ /* 0x000fe20000010000 */
[----:B------:R-:W-:Y:S01]  /*25a0*/  FFMA.FTZ R16, R228, R216, R16 ;  /* 0x000000d8e4107223 */ /* 0x000fe20000010010 */
        /* <DEDUP_REMOVED lines=14> */
.L_x_16017:
[----:B------:R-:W-:Y:S05]  /*2690*/  BSYNC B1 ;  /* 0x0000000000017941 */ /* 0x000fea0003800000 */
.L_x_16016:
        /* <DEDUP_REMOVED lines=58> */
.L_x_16019:
[----:B------:R-:W-:Y:S05]  /*2a40*/  BSYNC B1 ;  /* 0x0000000000017941 */ /* 0x000fea0003800000 */
.L_x_16018:
        /* <DEDUP_REMOVED lines=58> */
.L_x_16021:
[----:B------:R-:W-:Y:S05]  /*2df0*/  BSYNC B1 ;  /* 0x0000000000017941 */ /* 0x000fea0003800000 */
.L_x_16020:
        /* <DEDUP_REMOVED lines=58> */
.L_x_16023:
[----:B------:R-:W-:Y:S05]  /*31a0*/  BSYNC B1 ;  /* 0x0000000000017941 */ /* 0x000fea0003800000 */
.L_x_16022:
        /* <DEDUP_REMOVED lines=27> */
[----:B------:R-:W-:-:S04]  /*3360*/  FMUL.FTZ R217, R252, R197 ;  /* 0x000000c5fcd97220 */ /* 0x000fc80000410000 */
[----:B------:R1:W-:Y:S01]  /*3370*/  STL [R1+0x60], R216 ;  /* 0x000060d801007387 */ /* 0x0003e20000100800 */
[----:B----4-:R-:W-:-:S03]  /*3380*/  FADD.FTZ R192, -R207, R192 ;  /* 0x000000c0cfc07221 */ /* 0x010fc60000010100 */
[----:B------:R1:W-:Y:S01]  /*3390*/  STL [R1+0x34], R217 ;  /* 0x000034d901007387 */ /* 0x0003e20000100800 */
[C---:B------:R-:W-:Y:S01]  /*33a0*/  FADD.FTZ R193, -R207.reuse, R193 ;  /* 0x000000c1cfc17221 */ /* 0x040fe20000010100 */
[C---:B------:R-:W-:Y:S01]  /*33b0*/  FMUL.FTZ R222, R4.reuse, R192 ;  /* 0x000000c004de7220 */ /* 0x040fe20000410000 */
[----:B------:R-:W-:Y:S02]  /*33c0*/  FADD.FTZ R194, -R207, R194 ;  /* 0x000000c2cfc27221 */ /* 0x000fe40000010100 */
[----:B------:R-:W-:Y:S01]  /*33d0*/  FMUL.FTZ R215, R4, R193 ;  /* 0x000000c104d77220 */ /* 0x000fe20000410000 */
[----:B------:R-:W-:Y:S01]  /*33e0*/  FADD.FTZ R15, R15, R216 ;  /* 0x000000d80f0f7221 */ /* 0x000fe20000010000 */
[----:B------:R-:W-:Y:S01]  /*33f0*/  FFMA.FTZ R16, R222, R216, R16 ;  /* 0x000000d8de107223 */ /* 0x000fe20000010010 */
        /* <DEDUP_REMOVED lines=19> */
.L_x_16025:
[----:B------:R-:W-:Y:S05]  /*3530*/  BSYNC B1 ;  /* 0x0000000000017941 */ /* 0x000fea0003800000 */
.L_x_16024:
        /* <DEDUP_REMOVED lines=31> */
[----:B------:R-:W-:Y:S01]  /*3730*/  FADD.FTZ R193, -R206, R193 ;  /* 0x000000c1cec17221 */ /* 0x000fe20000010100 */
[----:B------:R-:W-:Y:S01]  /*3740*/  FMUL.FTZ R221, R4, R192 ;  /* 0x000000c004dd7220 */ /* 0x000fe20000410000 */
[----:B------:R-:W-:Y:S02]  /*3750*/  FADD.FTZ R194, -R206, R194 ;  /* 0x000000c2cec27221 */ /* 0x000fe40000010100 */
[----:B------:R-:W-:Y:S01]  /*3760*/  FMUL.FTZ R214, R4, R193 ;  /* 0x000000c104d67220 */ /* 0x000fe20000410000 */
[----:B------:R-:W-:Y:S01]  /*3770*/  FADD.FTZ R15, R15, R216 ;  /* 0x000000d80f0f7221 */ /* 0x000fe20000010000 */
[----:B------:R-:W-:Y:S01]  /*3780*/  FFMA.FTZ R16, R221, R216, R16 ;  /* 0x000000d8dd107223 */ /* 0x000fe20000010010 */
        /* <DEDUP_REMOVED lines=19> */
.L_x_16027:
[----:B------:R-:W-:Y:S05]  /*38c0*/  BSYNC B1 ;  /* 0x0000000000017941 */ /* 0x000fea0003800000 */
.L_x_16026:
        /* <DEDUP_REMOVED lines=34> */
[C---:B------:R-:W-:Y:S01]  /*3af0*/  FMUL.FTZ R213, R4.reuse, R193 ;  /* 0x000000c104d57220 */ /* 0x040fe20000410000 */
        /* <DEDUP_REMOVED lines=21> */
.L_x_16029:
[----:B------:R-:W-:Y:S05]  /*3c50*/  BSYNC B1 ;  /* 0x0000000000017941 */ /* 0x000fea0003800000 */
.L_x_16028:
[----:B------:R-:W-:-:S13]  /*3c60*/  LOP3.LUT P5, RZ, R6, 0x100, RZ, 0xc0, !PT ;  /* 0x0000010006ff7812 */ /* 0x000fda00078ac0ff */
[----:B------:R-:W-:Y:S05]  /*3c70*/  @!P5 BRA `(.L_x_16011) ;  /* 0x0000000000d8d947 */ /* 0x000fea0003800000 */
[----:B------:R-:W1:Y:S01]  /*3c80*/  LDC.64 R192, c[0x0][0x2c8] ;  /* 0x0000b200ffc07b82 */ /* 0x000e620000000a00 */
[----:B------:R-:W-:Y:S01]  /*3c90*/  ISETP.NE.U32.AND P5, PT, RZ, UR8, PT ;  /* 0x00000008ff007c0c */ /* 0x000fe2000bfa5070 */
[----:B------:R-:W2:Y:S03]  /*3ca0*/  LDL R220, [R1+0x88] ;  /* 0x0000880001dc7983 */ /* 0x000ea60000100800 */
[----:B------:R-:W-:-:S03]  /*3cb0*/  ISETP.NE.AND.EX P5, PT, RZ, UR9, PT, P5 ;  /* 0x00000009ff007c0c */ /* 0x000fc6000bfa5350 */
[----:B------:R-:W3:Y:S08]  /*3cc0*/  LDC.U8 R194, c[0x0][0x2a0] ;  /* 0x0000a800ffc27b82 */ /* 0x000ef00000000000 */
[----:B0-----:R-:W0:Y:S02]  /*3cd0*/  LDC.64 R216, c[0x0][0x240] ;  /* 0x00009000ffd87b82 */ /* 0x001e240000000a00 */
[----:B-1----:R-:W-:-:S05]  /*3ce0*/  @P5 IMAD.WIDE.U32 R192, R14, 0x10, R192 ;  /* 0x000000100ec05825 */ /* 0x002fca00078e00c0 */
[----:B------:R1:W5:Y:S01]  /*3cf0*/  @P5 LDG.E.128 R168, desc[UR4][R192.64] ;  /* 0x00000004c0a85981 */ /* 0x000362000c1e1d00 */
[----:B---3--:R-:W-:Y:S02]  /*3d00*/  ISETP.NE.AND P5, PT, R194, RZ, PT ;  /* 0x000000ffc200720c */ /* 0x008fe40003fa5270 */
[----:B------:R-:W3:Y:S08]  /*3d10*/  LDC.64 R194, c[0x0][0x2b8] ;  /* 0x0000ae00ffc27b82 */ /* 0x000ef00000000a00 */
[----:B-1----:R-:W1:Y:S01]  /*3d20*/  LDC.64 R192, c[0x0][0x238] ;  /* 0x00008e00ffc07b82 */ /* 0x002e620000000a00 */
[----:B---3--:R-:W-:Y:S01]  /*3d30*/  IMAD.WIDE.U32 R12, R12, 0x10, R194 ;  /* 0x000000100c0c7825 */ /* 0x008fe200078e00c2 */
[----:B------:R-:W-:-:S04]  /*3d40*/  FSEL R3, R3, RZ, !P5 ;  /* 0x000000ff03037208 */ /* 0x000fc80006800000 */
[----:B------:R3:W2:Y:S01]  /*3d50*/  LDG.E.128 R196, desc[UR4][R12.64] ;  /* 0x000000040cc47981 */ /* 0x0006a2000c1e1d00 */
[----:B-1----:R-:W-:-:S06]  /*3d60*/  IMAD.WIDE.U32 R192, R14, 0x10, R192 ;  /* 0x000000100ec07825 */ /* 0x002fcc00078e00c0 */
[----:B------:R-:W3:Y:S01]  /*3d70*/  LDG.E.128 R192, desc[UR4][R192.64] ;  /* 0x00000004c0c07981 */ /* 0x000ee2000c1e1d00 */
[----:B0-----:R-:W-:-:S05]  /*3d80*/  IMAD.WIDE.U32 R216, R17, 0x4, R216 ;  /* 0x0000000411d87825 */ /* 0x001fca00078e00d8 */
[----:B------:R0:W5:Y:S04]  /*3d90*/  LDG.E R13, desc[UR4][R216.64] ;  /* 0x00000004d80d7981 */ /* 0x000168000c1e1900 */
[----:B------:R-:W0:Y:S04]  /*3da0*/  LDL R217, [R1+0x90] ;  /* 0x0000900001d97983 */ /* 0x000e280000100800 */
[----:B------:R-:W4:Y:S01]  /*3db0*/  LDL R216, [R1+0x94] ;  /* 0x0000940001d87983 */ /* 0x000f220000100800 */
[----:B---3--:R-:W-:-:S03]  /*3dc0*/  FADD.FTZ R12, -R3, R192 ;  /* 0x000000c0030c7221 */ /* 0x008fc60000010100 */
[----:B------:R-:W3:Y:S01]  /*3dd0*/  LDL R192, [R1+0x8c] ;  /* 0x00008c0001c07983 */ /* 0x000ee20000100800 */
[C---:B------:R-:W-:Y:S01]  /*3de0*/  FADD.FTZ R14, -R3.reuse, R193 ;  /* 0x000000c1030e7221 */ /* 0x040fe20000010100 */
[----:B--2---:R-:W-:Y:S01]  /*3df0*/  FMUL.FTZ R193, R220, R196 ;  /* 0x000000c4dcc17220 */ /* 0x004fe20000410000 */
[C---:B------:R-:W-:Y:S01]  /*3e00*/  FMUL.FTZ R231, R4.reuse, R12 ;  /* 0x0000000c04e77220 */ /* 0x040fe20000410000 */
[C---:B------:R-:W-:Y:S01]  /*3e10*/  FADD.FTZ R17, -R3.reuse, R194 ;  /* 0x000000c203117221 */ /* 0x040fe20000010100 */
[----:B------:R-:W-:Y:S01]  /*3e20*/  FADD.FTZ R3, -R3, R195 ;  /* 0x000000c303037221 */ /* 0x000fe20000010100 */
[----:B------:R-:W-:Y:S01]  /*3e30*/  FADD.FTZ R15, R15, R193 ;  /* 0x000000c10f0f7221 */ /* 0x000fe20000010000 */
[C---:B------:R-:W-:Y:S01]  /*3e40*/  FMUL.FTZ R230, R4.reuse, R14 ;  /* 0x0000000e04e67220 */ /* 0x040fe20000410000 */
[----:B------:R-:W-:Y:S01]  /*3e50*/  FFMA.FTZ R12, R231, R193, R16 ;  /* 0x000000c1e70c7223 */ /* 0x000fe20000010010 */
[C---:B------:R-:W-:Y:S01]  /*3e60*/  FMUL.FTZ R14, R4.reuse, R3 ;  /* 0x00000003040e7220 */ /* 0x040fe20000410000 */
[----:B------:R-:W-:Y:S01]  /*3e70*/  FMUL.FTZ R220, R4, R17 ;  /* 0x0000001104dc7220 */ /* 0x000fe20000410000 */
[----:B0-----:R-:W-:Y:S01]  /*3e80*/  FMUL.FTZ R217, R217, R198 ;  /* 0x000000c6d9d97220 */ /* 0x001fe20000410000 */
[----:B------:R-:W-:Y:S01]  /*3e90*/  STL [R1+0x54], R193 ;  /* 0x000054c101007387 */ /* 0x000fe20000100800 */
        /* <DEDUP_REMOVED lines=12> */
[----:B------:R-:W-:Y:S02]  /*3f60*/  STL [R1+0x28], R192 ;  /* 0x000028c001007387 */ /* 0x000fe40000100800 */
[----:B------:R-:W-:Y:S01]  /*3f70*/  FADD.FTZ R3, R3, R217 ;  /* 0x000000d903037221 */ /* 0x000fe20000010000 */
[----:B------:R-:W-:Y:S01]  /*3f80*/  FFMA.FTZ R12, R220, R217, R12 ;  /* 0x000000d9dc0c7223 */ /* 0x000fe2000001000c */
[----:B------:R-:W-:Y:S02]  /*3f90*/  STL [R1+0x18], R217 ;  /* 0x000018d901007387 */ /* 0x000fe40000100800 */
[----:B------:R-:W-:Y:S02]  /*3fa0*/  FADD.FTZ R15, R3, R16 ;  /* 0x00000010030f7221 */ /* 0x000fe40000010000 */
[----:B------:R-:W-:Y:S04]  /*3fb0*/  STL [R1+0x14], R14 ;  /* 0x0000140e01007387 */ /* 0x000fe80000100800 */
[----:B------:R0:W-:Y:S02]  /*3fc0*/  STL [R1+0x10], R16 ;  /* 0x0000101001007387 */ /* 0x0001e40000100800 */
[----:B0-----:R-:W-:-:S07]  /*3fd0*/  FFMA.FTZ R16, R14, R16, R12 ;  /* 0x000000100e107223 */ /* 0x001fce000001000c */
.L_x_16011:
[----:B------:R-:W-:Y:S05]  /*3fe0*/  BSYNC B0 ;  /* 0x0000000000007941 */ /* 0x000fea0003800000 */
.L_x_15991:
        /* <DEDUP_REMOVED lines=29> */
.L_x_16242:
        /* <DEDUP_REMOVED lines=20> */
[----:B0-----:R-:W-:-:S05]  /*4300*/  @P4 IADD3 R12, R203, -0x1, RZ ;  /* 0xffffffffcb0c4810 */ /* 0x001fca0007ffe0ff */
[----:B------:R-:W-:-:S05]  /*4310*/  @P4 IMAD R12, R12, R201, RZ ;  /* 0x000000c90c0c4224 */ /* 0x000fca00078e02ff */
[----:B------:R-:W-:-:S04]  /*4320*/  @P4 SHF.R.S32.HI R15, RZ, 0x1f, R12 ;  /* 0x0000001fff0f4819 */ /* 0x000fc8000001140c */
[----:B------:R-:W-:Y:S01]  /*4330*/  @P4 LEA.HI R15, R15, R12, RZ, 0x2 ;  /* 0x0000000c0f0f4211 */ /* 0x000fe200078f10ff */
[----:B-1----:R-:W-:Y:S01]  /*4340*/  FADD.FTZ R3, R3, R192 ;  /* 0x000000c003037221 */ /* 0x002fe20000010000 */
[----:B------:R-:W-:Y:S01]  /*4350*/  FADD.FTZ R14, R14, R193 ;  /* 0x000000c10e0e7221 */ /* 0x000fe20000010000 */
[----:B------:R-:W-:Y:S02]  /*4360*/  HFMA2.MMA R192, -RZ, RZ, 0, 0 ;  /* 0x00000000ffc07435 */ /* 0x000fe400000001ff */
[----:B------:R-:W-:Y:S01]  /*4370*/  FADD.FTZ R3, R194, R3 ;  /* 0x00000003c2037221 */ /* 0x000fe20000010000 */
[----:B------:R-:W-:-:S03]  /*4380*/  FADD.FTZ R14, R195, R14 ;  /* 0x0000000ec30e7221 */ /* 0x000fc60000010000 */
[----:B------:R-:W-:Y:S01]  /*4390*/  FMUL.FTZ R12, R3, UR10 ;  /* 0x0000000a030c7c20 */ /* 0x000fe20008410000 */
        /* <DEDUP_REMOVED lines=8> */
.L_x_16034:
[----:B------:R-:W-:Y:S05]  /*4420*/  BSYNC B1 ;  /* 0x0000000000017941 */ /* 0x000fea0003800000 */
.L_x_16033:
[----:B0-----:R-:W0:Y:S01]  /*4430*/  @!P3 LDC.64 R14, c[0x0][0x2c8] ;  /* 0x0000b200ff0ebb82 */ /* 0x001e220000000a00 */
        /* <DEDUP_REMOVED lines=16> */
.L_x_16036:
[----:B------:R-:W-:Y:S05]  /*4540*/  BSYNC B1 ;  /* 0x0000000000017941 */ /* 0x000fea0003800000 */
.L_x_16035:
        /* <DEDUP_REMOVED lines=13> */
[----:B--2---:R-:W-:-:S05]  /*4620*/  FMUL.FTZ R188, R194, R188 ;  /* 0x000000bcc2bc7220 */ /* 0x004fca0000410000 */
[----:B------:R-:W-:-:S07]  /*4630*/  SEL R188, R188, RZ, P6 ;  /* 0x000000ffbcbc7207 */ /* 0x000fce0003000000 */
.L_x_16038:
[----:B------:R-:W-:Y:S05]  /*4640*/  BSYNC B1 ;  /* 0x0000000000017941 */ /* 0x000fea0003800000 */
.L_x_16037:
        /* <DEDUP_REMOVED lines=16> */
.L_x_16040:
[----:B------:R-:W-:Y:S05]  /*4750*/  BSYNC B1 ;  /* 0x0000000000017941 */ /* 0x000fea0003800000 */
.L_x_16039:
        /* <DEDUP_REMOVED lines=12> */
.L_x_16042:
[----:B------:R-:W-:Y:S05]  /*4820*/  BSYNC B1 ;  /* 0x0000000000017941 */ /* 0x000fea0003800000 */
.L_x_16041:
        /* <DEDUP_REMOVED lines=16> */
.L_x_16044:
[----:B------:R-:W-:Y:S05]  /*4930*/  BSYNC B1 ;  /* 0x0000000000017941 */ /* 0x000fea0003800000 */
.L_x_16043:
        /* <DEDUP_REMOVED lines=12> */
.L_x_16046:
[----:B------:R-:W-:Y:S05]  /*4a00*/  BSYNC B1 ;  /* 0x0000000000017941 */ /* 0x000fea0003800000 */
.L_x_16045:
        /* <DEDUP_REMOVED lines=19> */
.L_x_16048:
[----:B------:R-:W-:Y:S05]  /*4b40*/  BSYNC B1 ;  /* 0x0000000000017941 */ /* 0x000fea0003800000 */
.L_x_16047:
        /* <DEDUP_REMOVED lines=19> */
.L_x_16050:
[----:B------:R-:W-:Y:S05]  /*4c80*/  BSYNC B1 ;  /* 0x0000000000017941 */ /* 0x000fea0003800000 */
.L_x_16049:
[----:B------:R0:W-:Y:S01]  /*4c90*/  @P4 STG.E.128 desc[UR4][R14.64], R188 ;  /* 0x000000bc0e004986 */ /* 0x0001e2000c101d04 */
[----:B------:R-:W-:Y:S02]  /*4ca0*/  IADD3 R5, R5, 0x80, RZ ;  /* 0x0000008005057810 */ /* 0x000fe40007ffe0ff */
[----:B------:R-:W-:-:S07]  /*4cb0*/  IADD3 R192, R192, 0x80, RZ ;  /* 0x00000080c0c07810 */ /* 0x000fce0007ffe0ff */
.L_x_16032:
[----:B------:R-:W-:Y:S05]  /*4cc0*/  BSYNC B0 ;  /* 0x0000000000007941 */ /* 0x000fea0003800000 */
.L_x_16031:
        /* <DEDUP_REMOVED lines=24> */
.L_x_16054:
[----:B------:R-:W-:Y:S05]  /*4e50*/  BSYNC B1 ;  /* 0x0000000000017941 */ /* 0x000fea0003800000 */
.L_x_16053:
        /* <DEDUP_REMOVED lines=15> */
.L_x_16056:
[----:B------:R-:W-:Y:S05]  /*4f50*/  BSYNC B1 ;  /* 0x0000000000017941 */ /* 0x000fea0003800000 */
.L_x_16055:
        /* <DEDUP_REMOVED lines=12> */
.L_x_16058:
[----:B------:R-:W-:Y:S05]  /*5020*/  BSYNC B1 ;  /* 0x0000000000017941 */ /* 0x000fea0003800000 */
.L_x_16057:
        /* <DEDUP_REMOVED lines=12> */
.L_x_16060:
[----:B------:R-:W-:Y:S05]  /*50f0*/  BSYNC B1 ;  /* 0x0000000000017941 */ /* 0x000fea0003800000 */
.L_x_16059:
        /* <DEDUP_REMOVED lines=12> */
.L_x_16062:
[----:B------:R-:W-:Y:S05]  /*51c0*/  BSYNC B1 ;  /* 0x0000000000017941 */ /* 0x000fea0003800000 */
.L_x_16061:
        /* <DEDUP_REMOVED lines=12> */
.L_x_16064:
[----:B------:R-:W-:Y:S05]  /*5290*/  BSYNC B1 ;  /* 0x0000000000017941 */ /* 0x000fea0003800000 */
.L_x_16063:
        /* <DEDUP_REMOVED lines=12> */
.L_x_16066:
[----:B------:R-:W-:Y:S05]  /*5360*/  BSYNC B1 ;  /* 0x0000000000017941 */ /* 0x000fea0003800000 */
.L_x_16065:
        /* <DEDUP_REMOVED lines=19> */
.L_x_16068:
[----:B------:R-:W-:Y:S05]  /*54a0*/  BSYNC B1 ;  /* 0x0000000000017941 */ /* 0x000fea0003800000 */
.L_x_16067:
[----:B------:R1:W-:Y:S01]  /*54b0*/  @P4 STG.E.128 desc[UR4][R14.64], R188 ;  /* 0x000000bc0e004986 */ /* 0x0003e2000c101d04 */
[----:B------:R-:W-:Y:S02]  /*54c0*/  IADD3 R192, R192, 0x80, RZ ;  /* 0x00000080c0c07810 */ /* 0x000fe40007ffe0ff */
[----:B------:R-:W-:-:S07]  /*54d0*/  IADD3 R5, R5, 0x80, RZ ;  /* 0x0000008005057810 */ /* 0x000fce0007ffe0ff */
.L_x_16052:
[----:B------:R-:W-:Y:S05]  /*54e0*/  BSYNC B0 ;  /* 0x0000000000007941 */ /* 0x000fea0003800000 */
.L_x_16051:
        /* <DEDUP_REMOVED lines=24> */
.L_x_16072:
[----:B------:R-:W-:Y:S05]  /*5670*/  BSYNC B1 ;  /* 0x0000000000017941 */ /* 0x000fea0003800000 */
.L_x_16071:
        /* <DEDUP_REMOVED lines=15> */
.L_x_16074:
[----:B------:R-:W-:Y:S05]  /*5770*/  BSYNC B1 ;  /* 0x0000000000017941 */ /* 0x000fea0003800000 */
.L_x_16073:
        /* <DEDUP_REMOVED lines=12> */
.L_x_16076:
[----:B------:R-:W-:Y:S05]  /*5840*/  BSYNC B1 ;  /* 0x0000000000017941 */ /* 0x000fea0003800000 */
.L_x_16075:
        /* <DEDUP_REMOVED lines=12> */
.L_x_16078:
[----:B------:R-:W-:Y:S05]  /*5910*/  BSYNC B1 ;  /* 0x0000000000017941 */ /* 0x000fea0003800000 */
.L_x_16077:
        /* <DEDUP_REMOVED lines=12> */
.L_x_16080:
[----:B------:R-:W-:Y:S05]  /*59e0*/  BSYNC B1 ;  /* 0x0000000000017941 */ /* 0x000fea0003800000 */
.L_x_16079:
        /* <DEDUP_REMOVED lines=12> */
.L_x_16082:
[----:B------:R-:W-:Y:S05]  /*5ab0*/  BSYNC B1 ;  /* 0x0000000000017941 */ /* 0x000fea0003800000 */
.L_x_16081:
        /* <DEDUP_REMOVED lines=11> */
.L_x_16084:
[----:B------:R-:W-:Y:S05]  /*5b70*/  BSYNC B1 ;  /* 0x0000000000017941 */ /* 0x000fea0003800000 */
.L_x_16083:
        /* <DEDUP_REMOVED lines=19> */
.L_x_16086:
[----:B------:R-:W-:Y:S05]  /*5cb0*/  BSYNC B1 ;  /* 0x0000000000017941 */ /* 0x000fea0003800000 */
.L_x_16085:
[----:B------:R2:W-:Y:S01]  /*5cc0*/  @P4 STG.E.128 desc[UR4][R14.64], R188 ;  /* 0x000000bc0e004986 */ /* 0x0005e2000c101d04 */
[----:B------:R-:W-:Y:S02]  /*5cd0*/  IADD3 R192, R192, 0x80, RZ ;  /* 0x00000080c0c07810 */ /* 0x000fe40007ffe0ff */
[----:B------:R-:W-:-:S07]  /*5ce0*/  IADD3 R5, R5, 0x80, RZ ;  /* 0x0000008005057810 */ /* 0x000fce0007ffe0ff */
.L_x_16070:
[----:B------:R-:W-:Y:S05]  /*5cf0*/  BSYNC B0 ;  /* 0x0000000000007941 */ /* 0x000fea0003800000 */
.L_x_16069:
        /* <DEDUP_REMOVED lines=24> */
.L_x_16090:
[----:B------:R-:W-:Y:S05]  /*5e80*/  BSYNC B1 ;  /* 0x0000000000017941 */ /* 0x000fea0003800000 */
.L_x_16089:
        /* <DEDUP_REMOVED lines=15> */
.L_x_16092:
[----:B------:R-:W-:Y:S05]  /*5f80*/  BSYNC B1 ;  /* 0x0000000000017941 */ /* 0x000fea0003800000 */
.L_x_16091:
        /* <DEDUP_REMOVED lines=12> */
.L_x_16094:
[----:B------:R-:W-:Y:S05]  /*6050*/  BSYNC B1 ;  /* 0x0000000000017941 */ /* 0x000fea0003800000 */
.L_x_16093:
        /* <DEDUP_REMOVED lines=12> */
.L_x_16096:
[----:B------:R-:W-:Y:S05]  /*6120*/  BSYNC B1 ;  /* 0x0000000000017941 */ /* 0x000fea0003800000 */
.L_x_16095:
        /* <DEDUP_REMOVED lines=12> */
.L_x_16098:
[----:B------:R-:W-:Y:S05]  /*61f0*/  BSYNC B1 ;  /* 0x0000000000017941 */ /* 0x000fea0003800000 */
.L_x_16097:
        /* <DEDUP_REMOVED lines=12> */
.L_x_16100:
[----:B------:R-:W-:Y:S05]  /*62c0*/  BSYNC B1 ;  /* 0x0000000000017941 */ /* 0x000fea0003800000 */
.L_x_16099:
        /* <DEDUP_REMOVED lines=11> */
.L_x_16102:
[----:B------:R-:W-:Y:S05]  /*6380*/  BSYNC B1 ;  /* 0x0000000000017941 */ /* 0x000fea0003800000 */
.L_x_16101:
        /* <DEDUP_REMOVED lines=19> */
.L_x_16104:
[----:B------:R-:W-:Y:S05]  /*64c0*/  BSYNC B1 ;  /* 0x0000000000017941 */ /* 0x000fea0003800000 */
.L_x_16103:
[----:B------:R3:W-:Y:S01]  /*64d0*/  @P4 STG.E.128 desc[UR4][R14.64], R188 ;  /* 0x000000bc0e004986 */ /* 0x0007e2000c101d04 */
[----:B------:R-:W-:Y:S02]  /*64e0*/  IADD3 R192, R192, 0x80, RZ ;  /* 0x00000080c0c07810 */ /* 0x000fe40007ffe0ff */
[----:B------:R-:W-:-:S07]  /*64f0*/  IADD3 R5, R5, 0x80, RZ ;  /* 0x0000008005057810 */ /* 0x000fce0007ffe0ff */
.L_x_16088:
[----:B------:R-:W-:Y:S05]  /*6500*/  BSYNC B0 ;  /* 0x0000000000007941 */ /* 0x000fea0003800000 */
.L_x_16087:
        /* <DEDUP_REMOVED lines=24> */
.L_x_16108:
[----:B------:R-:W-:Y:S05]  /*6690*/  BSYNC B1 ;  /* 0x0000000000017941 */ /* 0x000fea0003800000 */
.L_x_16107:
        /* <DEDUP_REMOVED lines=15> */
.L_x_16110:
[----:B------:R-:W-:Y:S05]  /*6790*/  BSYNC B1 ;  /* 0x0000000000017941 */ /* 0x000fea0003800000 */
.L_x_16109:
        /* <DEDUP_REMOVED lines=12> */
.L_x_16112:
[----:B------:R-:W-:Y:S05]  /*6860*/  BSYNC B1 ;  /* 0x0000000000017941 */ /* 0x000fea0003800000 */
.L_x_16111:
        /* <DEDUP_REMOVED lines=12> */
.L_x_16114:
[----:B------:R-:W-:Y:S05]  /*6930*/  BSYNC B1 ;  /* 0x0000000000017941 */ /* 0x000fea0003800000 */
.L_x_16113:
        /* <DEDUP_REMOVED lines=12> */
.L_x_16116:
[----:B------:R-:W-:Y:S05]  /*6a00*/  BSYNC B1 ;  /* 0x0000000000017941 */ /* 0x000fea0003800000 */
.L_x_16115:
        /* <DEDUP_REMOVED lines=12> */
.L_x_16118:
[----:B------:R-:W-:Y:S05]  /*6ad0*/  BSYNC B1 ;  /* 0x0000000000017941 */ /* 0x000fea0003800000 */
.L_x_16117:
        /* <DEDUP_REMOVED lines=11> */
.L_x_16120:
[----:B------:R-:W-:Y:S05]  /*6b90*/  BSYNC B1 ;  /* 0x0000000000017941 */ /* 0x000fea0003800000 */
.L_x_16119:
        /* <DEDUP_REMOVED lines=19> */
.L_x_16122:
[----:B------:R-:W-:Y:S05]  /*6cd0*/  BSYNC B1 ;  /* 0x0000000000017941 */ /* 0x000fea0003800000 */
.L_x_16121:
[----:B------:R4:W-:Y:S01]  /*6ce0*/  @P4 STG.E.128 desc[UR4][R14.64], R188 ;  /* 0x000000bc0e004986 */ /* 0x0009e2000c101d04 */
[----:B------:R-:W-:Y:S02]  /*6cf0*/  IADD3 R192, R192, 0x80, RZ ;  /* 0x00000080c0c07810 */ /* 0x000fe40007ffe0ff */
[----:B------:R-:W-:-:S07]  /*6d00*/  IADD3 R5, R5, 0x80, RZ ;  /* 0x0000008005057810 */ /* 0x000fce0007ffe0ff */
.L_x_16106:
[----:B------:R-:W-:Y:S05]  /*6d10*/  BSYNC B0 ;  /* 0x0000000000007941 */ /* 0x000fea0003800000 */
.L_x_16105:
        /* <DEDUP_REMOVED lines=24> */
.L_x_16126:
[----:B------:R-:W-:Y:S05]  /*6ea0*/  BSYNC B1 ;  /* 0x0000000000017941 */ /* 0x000fea0003800000 */
.L_x_16125:
        /* <DEDUP_REMOVED lines=15> */
.L_x_16128:
[----:B------:R-:W-:Y:S05]  /*6fa0*/  BSYNC B1 ;  /* 0x0000000000017941 */ /* 0x000fea0003800000 */
.L_x_16127:
        /* <DEDUP_REMOVED lines=12> */
.L_x_16130:
[----:B------:R-:W-:Y:S05]  /*7070*/  BSYNC B1 ;  /* 0x0000000000017941 */ /* 0x000fea0003800000 */
.L_x_16129:
        /* <DEDUP_REMOVED lines=12> */
.L_x_16132:
[----:B------:R-:W-:Y:S05]  /*7140*/  BSYNC B1 ;  /* 0x0000000000017941 */ /* 0x000fea0003800000 */
.L_x_16131:
        /* <DEDUP_REMOVED lines=12> */
.L_x_16134:
[----:B------:R-:W-:Y:S05]  /*7210*/  BSYNC B1 ;  /* 0x0000000000017941 */ /* 0x000fea0003800000 */
.L_x_16133:
        /* <DEDUP_REMOVED lines=12> */
.L_x_16136:
[----:B------:R-:W-:Y:S05]  /*72e0*/  BSYNC B1 ;  /* 0x0000000000017941 */ /* 0x000fea0003800000 */
.L_x_16135:
        /* <DEDUP_REMOVED lines=11> */
.L_x_16138:
[----:B------:R-:W-:Y:S05]  /*73a0*/  BSYNC B1 ;  /* 0x0000000000017941 */ /* 0x000fea0003800000 */
.L_x_16137:
        /* <DEDUP_REMOVED lines=19> */
.L_x_16140:
[----:B------:R-:W-:Y:S05]  /*74e0*/  BSYNC B1 ;  /* 0x0000000000017941 */ /* 0x000fea0003800000 */
.L_x_16139:
[----:B------:R0:W-:Y:S01]  /*74f0*/  @P4 STG.E.128 desc[UR4][R14.64], R188 ;  /* 0x000000bc0e004986 */ /* 0x0001e2000c101d04 */
[----:B------:R-:W-:Y:S02]  /*7500*/  IADD3 R192, R192, 0x80, RZ ;  /* 0x00000080c0c07810 */ /* 0x000fe40007ffe0ff */
[----:B------:R-:W-:-:S07]  /*7510*/  IADD3 R5, R5, 0x80, RZ ;  /* 0x0000008005057810 */ /* 0x000fce0007ffe0ff */
.L_x_16124:
[----:B------:R-:W-:Y:S05]  /*7520*/  BSYNC B0 ;  /* 0x0000000000007941 */ /* 0x000fea0003800000 */
.L_x_16123:
        /* <DEDUP_REMOVED lines=23> */
.L_x_16144:
[----:B------:R-:W-:Y:S05]  /*76a0*/  BSYNC B1 ;  /* 0x0000000000017941 */ /* 0x000fea0003800000 */
.L_x_16143:
        /* <DEDUP_REMOVED lines=15> */
.L_x_16146:
[----:B------:R-:W-:Y:S05]  /*77a0*/  BSYNC B1 ;  /* 0x0000000000017941 */ /* 0x000fea0003800000 */
.L_x_16145:
        /* <DEDUP_REMOVED lines=12> */
.L_x_16148:
[----:B------:R-:W-:Y:S05]  /*7870*/  BSYNC B1 ;  /* 0x0000000000017941 */ /* 0x000fea0003800000 */
.L_x_16147:
        /* <DEDUP_REMOVED lines=12> */
.L_x_16150:
[----:B------:R-:W-:Y:S05]  /*7940*/  BSYNC B1 ;  /* 0x0000000000017941 */ /* 0x000fea0003800000 */
.L_x_16149:
        /* <DEDUP_REMOVED lines=11> */
.L_x_16152:
[----:B------:R-:W-:Y:S05]  /*7a00*/  BSYNC B1 ;  /* 0x0000000000017941 */ /* 0x000fea0003800000 */
.L_x_16151:
        /* <DEDUP_REMOVED lines=12> */
.L_x_16154:
[----:B------:R-:W-:Y:S05]  /*7ad0*/  BSYNC B1 ;  /* 0x0000000000017941 */ /* 0x000fea0003800000 */
.L_x_16153:
        /* <DEDUP_REMOVED lines=11> */
.L_x_16156:
[----:B------:R-:W-:Y:S05]  /*7b90*/  BSYNC B1 ;  /* 0x0000000000017941 */ /* 0x000fea0003800000 */
.L_x_16155:
        /* <DEDUP_REMOVED lines=19> */
.L_x_16158:
[----:B------:R-:W-:Y:S05]  /*7cd0*/  BSYNC B1 ;  /* 0x0000000000017941 */ /* 0x000fea0003800000 */
.L_x_16157:
[----:B------:R0:W-:Y:S01]  /*7ce0*/  @P4 STG.E.128 desc[UR4][R14.64], R188 ;  /* 0x000000bc0e004986 */ /* 0x0001e2000c101d04 */
[----:B------:R-:W-:Y:S02]  /*7cf0*/  IADD3 R192, R192, 0x80, RZ ;  /* 0x00000080c0c07810 */ /* 0x000fe40007ffe0ff */
[----:B------:R-:W-:-:S07]  /*7d00*/  IADD3 R5, R5, 0x80, RZ ;  /* 0x0000008005057810 */ /* 0x000fce0007ffe0ff */
.L_x_16142:
[----:B------:R-:W-:Y:S05]  /*7d10*/  BSYNC B0 ;  /* 0x0000000000007941 */ /* 0x000fea0003800000 */
.L_x_16141:
        /* <DEDUP_REMOVED lines=23> */
.L_x_16162:
[----:B------:R-:W-:Y:S05]  /*7e90*/  BSYNC B1 ;  /* 0x0000000000017941 */ /* 0x000fea0003800000 */
.L_x_16161:
        /* <DEDUP_REMOVED lines=15> */
.L_x_16164:
[----:B------:R-:W-:Y:S05]  /*7f90*/  BSYNC B1 ;  /* 0x0000000000017941 */ /* 0x000fea0003800000 */
.L_x_16163:
        /* <DEDUP_REMOVED lines=12> */
.L_x_16166:
[----:B------:R-:W-:Y:S05]  /*8060*/  BSYNC B1 ;  /* 0x0000000000017941 */ /* 0x000fea0003800000 */
.L_x_16165:
        /* <DEDUP_REMOVED lines=12> */
.L_x_16168:
[----:B------:R-:W-:Y:S05]  /*8130*/  BSYNC B1 ;  /* 0x0000000000017941 */ /* 0x000fea0003800000 */
.L_x_16167:
        /* <DEDUP_REMOVED lines=11> */
.L_x_16170:
[----:B------:R-:W-:Y:S05]  /*81f0*/  BSYNC B1 ;  /* 0x0000000000017941 */ /* 0x000fea0003800000 */
.L_x_16169:
        /* <DEDUP_REMOVED lines=12> */
.L_x_16172:
[----:B------:R-:W-:Y:S05]  /*82c0*/  BSYNC B1 ;  /* 0x0000000000017941 */ /* 0x000fea0003800000 */
.L_x_16171:
        /* <DEDUP_REMOVED lines=11> */
.L_x_16174:
[----:B------:R-:W-:Y:S05]  /*8380*/  BSYNC B1 ;  /* 0x0000000000017941 */ /* 0x000fea0003800000 */
.L_x_16173:
        /* <DEDUP_REMOVED lines=19> */
.L_x_16176:
[----:B------:R-:W-:Y:S05]  /*84c0*/  BSYNC B1 ;  /* 0x0000000000017941 */ /* 0x000fea0003800000 */
.L_x_16175:
[----:B------:R0:W-:Y:S01]  /*84d0*/  @P4 STG.E.128 desc[UR4][R14.64], R188 ;  /* 0x000000bc0e004986 */ /* 0x0001e2000c101d04 */
[----:B------:R-:W-:Y:S02]  /*84e0*/  IADD3 R192, R192, 0x80, RZ ;  /* 0x00000080c0c07810 */ /* 0x000fe40007ffe0ff */
[----:B------:R-:W-:-:S07]  /*84f0*/  IADD3 R5, R5, 0x80, RZ ;  /* 0x0000008005057810 */ /* 0x000fce0007ffe0ff */
.L_x_16160:
[----:B------:R-:W-:Y:S05]  /*8500*/  BSYNC B0 ;  /* 0x0000000000007941 */ /* 0x000fea0003800000 */
.L_x_16159:
        /* <DEDUP_REMOVED lines=23> */
.L_x_16180:
[----:B------:R-:W-:Y:S05]  /*8680*/  BSYNC B1 ;  /* 0x0000000000017941 */ /* 0x000fea0003800000 */
.L_x_16179:
        /* <DEDUP_REMOVED lines=15> */
.L_x_16182:
[----:B------:R-:W-:Y:S05]  /*8780*/  BSYNC B1 ;  /* 0x0000000000017941 */ /* 0x000fea0003800000 */
.L_x_16181:
        /* <DEDUP_REMOVED lines=12> */
.L_x_16184:
[----:B------:R-:W-:Y:S05]  /*8850*/  BSYNC B1 ;  /* 0x0000000000017941 */ /* 0x000fea0003800000 */
.L_x_16183:
        /* <DEDUP_REMOVED lines=12> */
.L_x_16186:
[----:B------:R-:W-:Y:S05]  /*8920*/  BSYNC B1 ;  /* 0x0000000000017941 */ /* 0x000fea0003800000 */
.L_x_16185:
        /* <DEDUP_REMOVED lines=11> */
.L_x_16188:
[----:B------:R-:W-:Y:S05]  /*89e0*/  BSYNC B1 ;  /* 0x0000000000017941 */ /* 0x000fea0003800000 */
.L_x_16187:
        /* <DEDUP_REMOVED lines=12> */
.L_x_16190:
[----:B------:R-:W-:Y:S05]  /*8ab0*/  BSYNC B1 ;  /* 0x0000000000017941 */ /* 0x000fea0003800000 */
.L_x_16189:
        /* <DEDUP_REMOVED lines=11> */
.L_x_16192:
[----:B------:R-:W-:Y:S05]  /*8b70*/  BSYNC B1 ;  /* 0x0000000000017941 */ /* 0x000fea0003800000 */
.L_x_16191:
        /* <DEDUP_REMOVED lines=19> */
.L_x_16194:
[----:B------:R-:W-:Y:S05]  /*8cb0*/  BSYNC B1 ;  /* 0x0000000000017941 */ /* 0x000fea0003800000 */
.L_x_16193:
[----:B------:R0:W-:Y:S01]  /*8cc0*/  @P4 STG.E.128 desc[UR4][R14.64], R188 ;  /* 0x000000bc0e004986 */ /* 0x0001e2000c101d04 */
[----:B------:R-:W-:Y:S02]  /*8cd0*/  IADD3 R192, R192, 0x80, RZ ;  /* 0x00000080c0c07810 */ /* 0x000fe40007ffe0ff */
[----:B------:R-:W-:-:S07]  /*8ce0*/  IADD3 R5, R5, 0x80, RZ ;  /* 0x0000008005057810 */ /* 0x000fce0007ffe0ff */
.L_x_16178:
[----:B------:R-:W-:Y:S05]  /*8cf0*/  BSYNC B0 ;  /* 0x0000000000007941 */ /* 0x000fea0003800000 */
.L_x_16177:
        /* <DEDUP_REMOVED lines=24> */
.L_x_16198:
[----:B------:R-:W-:Y:S05]  /*8e80*/  BSYNC B1 ;  /* 0x0000000000017941 */ /* 0x000fea0003800000 */
.L_x_16197:
        /* <DEDUP_REMOVED lines=15> */
.L_x_16200:
[----:B------:R-:W-:Y:S05]  /*8f80*/  BSYNC B1 ;  /* 0x0000000000017941 */ /* 0x000fea0003800000 */
.L_x_16199:
        /* <DEDUP_REMOVED lines=12> */
.L_x_16202:
[----:B------:R-:W-:Y:S05]  /*9050*/  BSYNC B1 ;  /* 0x0000000000017941 */ /* 0x000fea0003800000 */
.L_x_16201:
        /* <DEDUP_REMOVED lines=12> */
.L_x_16204:
[----:B------:R-:W-:Y:S05]  /*9120*/  BSYNC B1 ;  /* 0x0000000000017941 */ /* 0x000fea0003800000 */
.L_x_16203:
        /* <DEDUP_REMOVED lines=12> */
.L_x_16206:
[----:B------:R-:W-:Y:S05]  /*91f0*/  BSYNC B1 ;  /* 0x0000000000017941 */ /* 0x000fea0003800000 */
.L_x_16205:
        /* <DEDUP_REMOVED lines=12> */
.L_x_16208:
[----:B------:R-:W-:Y:S05]  /*92c0*/  BSYNC B1 ;  /* 0x0000000000017941 */ /* 0x000fea0003800000 */
.L_x_16207:
        /* <DEDUP_REMOVED lines=13> */
.L_x_16210:
[----:B------:R-:W-:Y:S05]  /*93a0*/  BSYNC B1 ;  /* 0x0000000000017941 */ /* 0x000fea0003800000 */
.L_x_16209:
[----:B------:R-:W-:Y:S01]  /*93b0*/  ISETP.NE.U32.AND P3, PT, R16, RZ, PT ;  /* 0x000000ff1000720c */ /* 0x000fe20003f65070 */
[----:B------:R-:W-:Y:S01]  /*93c0*/  BSSY B1, `(.L_x_16211) ;  /* 0x0000012000017945 */ /* 0x000fe20003800000 */
[----:B------:R-:W-:Y:S02]  /*93d0*/  SEL R187, R12, R187, P5 ;  /* 0x000000bb0cbb7207 */ /* 0x000fe40002800000 */
        /* <DEDUP_REMOVED lines=16> */
.L_x_16212:
[----:B------:R-:W-:Y:S05]  /*94e0*/  BSYNC B1 ;  /* 0x0000000000017941 */ /* 0x000fea0003800000 */
.L_x_16211:
[----:B------:R0:W-:Y:S02]  /*94f0*/  @P4 STG.E.128 desc[UR4][R4.64], R188 ;  /* 0x000000bc04004986 */ /* 0x0001e4000c101d04 */
.L_x_16196:
[----:B------:R-:W-:Y:S05]  /*9500*/  BSYNC B0 ;  /* 0x0000000000007941 */ /* 0x000fea0003800000 */
.L_x_16195:
[----:B------:R-:W-:Y:S02]  /*9510*/  LOP3.LUT P3, RZ, R6, 0x10, RZ, 0xc0, !PT ;  /* 0x0000001006ff7812 */ /* 0x000fe4000786c0ff */
[----:B------:R-:W-:Y:S02]  /*9520*/  IADD3 R2, R2, UR14, RZ ;  /* 0x0000000e02027c10 */ /* 0x000fe4000fffe0ff */
[----:B------:R-:W-:Y:S02]  /*9530*/  SEL R3, RZ, 0x1, P3 ;  /* 0x00000001ff037807 */ /* 0x000fe40001800000 */
[----:B------:R-:W-:-:S03]  /*9540*/  ISETP.GE.AND P3, PT, R2, UR15, PT ;  /* 0x0000000f02007c0c */ /* 0x000fc6000bf66270 */
[----:B------:R0:W-:Y:S10]  /*9550*/  STL.S16 [R1+0x84], R3 ;  /* 0x0000840301007387 */ /* 0x0001f40000100600 */
[----:B0-----:R-:W-:Y:S05]  /*9560*/  @!P3 BRA `(.L_x_16213) ;  /* 0xffffff7800d0b947 */ /* 0x001fea000383ffff */
.L_x_15990:
        /* <DEDUP_REMOVED lines=18> */
.L_x_16215:
[----:B------:R-:W-:Y:S05]  /*9690*/  BSYNC B0 ;  /* 0x0000000000007941 */ /* 0x000fea0003800000 */
.L_x_16214:
        /* <DEDUP_REMOVED lines=13> */
.L_x_16217:
[----:B------:R-:W-:Y:S05]  /*9770*/  BSYNC B0 ;  /* 0x0000000000007941 */ /* 0x000fea0003800000 */
.L_x_16216:
        /* <DEDUP_REMOVED lines=13> */
.L_x_16219:
[----:B------:R-:W-:Y:S05]  /*9850*/  BSYNC B0 ;  /* 0x0000000000007941 */ /* 0x000fea0003800000 */
.L_x_16218:
        /* <DEDUP_REMOVED lines=13> */
.L_x_16221:
[----:B------:R-:W-:Y:S05]  /*9930*/  BSYNC B0 ;  /* 0x0000000000007941 */ /* 0x000fea0003800000 */
.L_x_16220:
        /* <DEDUP_REMOVED lines=13> */
.L_x_16223:
[----:B------:R-:W-:Y:S05]  /*9a10*/  BSYNC B0 ;  /* 0x0000000000007941 */ /* 0x000fea0003800000 */
.L_x_16222:
        /* <DEDUP_REMOVED lines=13> */
.L_x_16225:
[----:B------:R-:W-:Y:S05]  /*9af0*/  BSYNC B0 ;  /* 0x0000000000007941 */ /* 0x000fea0003800000 */
.L_x_16224:
        /* <DEDUP_REMOVED lines=12> */
.L_x_16227:
[----:B------:R-:W-:Y:S05]  /*9bc0*/  BSYNC B0 ;  /* 0x0000000000007941 */ /* 0x000fea0003800000 */
.L_x_16226:
        /* <DEDUP_REMOVED lines=12> */
.L_x_16229:
[----:B------:R-:W-:Y:S05]  /*9c90*/  BSYNC B0 ;  /* 0x0000000000007941 */ /* 0x000fea0003800000 */
.L_x_16228:
        /* <DEDUP_REMOVED lines=12> */
.L_x_16231:
[----:B------:R-:W-:Y:S05]  /*9d60*/  BSYNC B0 ;  /* 0x0000000000007941 */ /* 0x000fea0003800000 */
.L_x_16230:
        /* <DEDUP_REMOVED lines=12> */
.L_x_16030:
[----:B------:R-:W-:Y:S01]  /*9e30*/  HFMA2.MMA R14, -RZ, RZ, 0, 1.847743988037109375e-06 ;  /* 0x0000001fff0e7435 */ /* 0x000fe200000001ff */
[----:B------:R-:W-:Y:S02]  /*9e40*/  MOV R12, 0x10 ;  /* 0x00000010000c7802 */ /* 0x000fe40000000f00 */
[----:B------:R-:W-:-:S08]  /*9e50*/  MOV R17, 0xffffffff ;  /* 0xffffffff00117802 */ /* 0x000fd00000000f00 */
[----:B-----5:R-:W-:Y:S05]  /*9e60*/  WARPSYNC.COLLECTIVE R17, `(.L_x_16232) ;  /* 0x0000000011087348 */ /* 0x020fea0003c00000 */
[----:B------:R0:W1:Y:S02]  /*9e70*/  SHFL.DOWN P6, R193, R15, R12, R14 ;  /* 0x0800000c0fc17389 */ /* 0x00006400000c000e */
[----:B01---5:R-:W-:Y:S01]  /*9e80*/  ENDCOLLECTIVE ;  /* 0x000000000000791b */ /* 0x023fe20003800000 */
.L_x_16232:
[----:B------:R-:W-:-:S05]  /*9e90*/  MOV R12, R193 ;  /* 0x000000c1000c7202 */ /* 0x000fca0000000f00 */
[----:B------:R-:W-:Y:S01]  /*9ea0*/  FADD.FTZ R192, R12, R15 ;  /* 0x0000000f0cc07221 */ /* 0x000fe20000010000 */
[----:B------:R-:W-:Y:S01]  /*9eb0*/  HFMA2.MMA R12, -RZ, RZ, 0, 9.5367431640625e-07 ;  /* 0x00000010ff0c7435 */ /* 0x000fe200000001ff */
[----:B------:R-:W-:-:S10]  /*9ec0*/  MOV R15, R16 ;  /* 0x00000010000f7202 */ /* 0x000fd40000000f00 */
[----:B------:R-:W-:Y:S05]  /*9ed0*/  WARPSYNC.COLLECTIVE R17, `(.L_x_16233) ;  /* 0x0000000011087348 */ /* 0x000fea0003c00000 */
[----:B------:R0:W1:Y:S02]  /*9ee0*/  SHFL.DOWN P6, R193, R15, R12, R14 ;  /* 0x0800000c0fc17389 */ /* 0x00006400000c000e */
[----:B01----:R-:W-:Y:S01]  /*9ef0*/  ENDCOLLECTIVE ;  /* 0x000000000000791b */ /* 0x003fe20003800000 */
.L_x_16233:
[----:B------:R-:W-:Y:S02]  /*9f00*/  MOV R15, R192 ;  /* 0x000000c0000f7202 */ /* 0x000fe40000000f00 */
[----:B------:R-:W-:-:S05]  /*9f10*/  MOV R12, R193 ;  /* 0x000000c1000c7202 */ /* 0x000fca0000000f00 */
[----:B------:R-:W-:Y:S01]  /*9f20*/  FADD.FTZ R16, R12, R16 ;  /* 0x000000100c107221 */ /* 0x000fe20000010000 */
[----:B------:R-:W-:-:S11]  /*9f30*/  HFMA2.MMA R12, -RZ, RZ, 0, 4.76837158203125e-07 ;  /* 0x00000008ff0c7435 */ /* 0x000fd600000001ff */
[----:B------:R-:W-:Y:S05]  /*9f40*/  WARPSYNC.COLLECTIVE R17, `(.L_x_16234) ;  /* 0x0000000011087348 */ /* 0x000fea0003c00000 */
[----:B------:R0:W1:Y:S02]  /*9f50*/  SHFL.DOWN P6, R193, R15, R12, R14 ;  /* 0x0800000c0fc17389 */ /* 0x00006400000c000e */
[----:B01----:R-:W-:Y:S01]  /*9f60*/  ENDCOLLECTIVE ;  /* 0x000000000000791b */ /* 0x003fe20003800000 */
.L_x_16234:
[----:B------:R-:W-:Y:S02]  /*9f70*/  MOV R15, R16 ;  /* 0x00000010000f7202 */ /* 0x000fe40000000f00 */
[----:B------:R-:W-:-:S05]  /*9f80*/  MOV R12, R193 ;  /* 0x000000c1000c7202 */ /* 0x000fca0000000f00 */
[----:B------:R-:W-:Y:S01]  /*9f90*/  FADD.FTZ R192, R192, R12 ;  /* 0x0000000cc0c07221 */ /* 0x000fe20000010000 */
[----:B------:R-:W-:-:S11]  /*9fa0*/  HFMA2.MMA R12, -RZ, RZ, 0, 4.76837158203125e-07 ;  /* 0x00000008ff0c7435 */ /* 0x000fd600000001ff */
[----:B------:R-:W-:Y:S05]  /*9fb0*/  WARPSYNC.COLLECTIVE R17, `(.L_x_16235) ;  /* 0x0000000011087348 */ /* 0x000fea0003c00000 */
[----:B------:R0:W1:Y:S02]  /*9fc0*/  SHFL.DOWN P6, R193, R15, R12, R14 ;  /* 0x0800000c0fc17389 */ /* 0x00006400000c000e */
[----:B01----:R-:W-:Y:S01]  /*9fd0*/  ENDCOLLECTIVE ;  /* 0x000000000000791b */ /* 0x003fe20003800000 */
.L_x_16235:
[----:B------:R-:W-:Y:S02]  /*9fe0*/  MOV R15, R192 ;  /* 0x000000c0000f7202 */ /* 0x000fe40000000f00 */
[----:B------:R-:W-:-:S05]  /*9ff0*/  MOV R12, R193 ;  /* 0x000000c1000c7202 */ /* 0x000fca0000000f00 */
[----:B------:R-:W-:Y:S01]  /*a000*/  FADD.FTZ R16, R16, R12 ;  /* 0x0000000c10107221 */ /* 0x000fe20000010000 */
[----:B------:R-:W-:-:S11]  /*a010*/  HFMA2.MMA R12, -RZ, RZ, 0, 2.384185791015625e-07 ;  /* 0x00000004ff0c7435 */ /* 0x000fd600000001ff */
[----:B------:R-:W-:Y:S05]  /*a020*/  WARPSYNC.COLLECTIVE R17, `(.L_x_16236) ;  /* 0x0000000011087348 */ /* 0x000fea0003c00000 */
[----:B------:R0:W1:Y:S02]  /*a030*/  SHFL.DOWN P6, R193, R15, R12, R14 ;  /* 0x0800000c0fc17389 */ /* 0x00006400000c000e */
[----:B01----:R-:W-:Y:S01]  /*a040*/  ENDCOLLECTIVE ;  /* 0x000000000000791b */ /* 0x003fe20003800000 */
.L_x_16236:
[----:B------:R-:W-:Y:S02]  /*a050*/  MOV R15, R16 ;  /* 0x00000010000f7202 */ /* 0x000fe40000000f00 */
[----:B------:R-:W-:-:S05]  /*a060*/  MOV R12, R193 ;  /* 0x000000c1000c7202 */ /* 0x000fca0000000f00 */
[----:B------:R-:W-:Y:S01]  /*a070*/  FADD.FTZ R192, R192, R12 ;  /* 0x0000000cc0c07221 */ /* 0x000fe20000010000 */
[----:B------:R-:W-:-:S11]  /*a080*/  HFMA2.MMA R12, -RZ, RZ, 0, 2.384185791015625e-07 ;  /* 0x00000004ff0c7435 */ /* 0x000fd600000001ff */
[----:B------:R-:W-:Y:S05]  /*a090*/  WARPSYNC.COLLECTIVE R17, `(.L_x_16237) ;  /* 0x0000000011087348 */ /* 0x000fea0003c00000 */
[----:B------:R0:W1:Y:S02]  /*a0a0*/  SHFL.DOWN P6, R193, R15, R12, R14 ;  /* 0x0800000c0fc17389 */ /* 0x00006400000c000e */
[----:B01----:R-:W-:Y:S01]  /*a0b0*/  ENDCOLLECTIVE ;  /* 0x000000000000791b */ /* 0x003fe20003800000 */
.L_x_16237:
[----:B------:R-:W-:Y:S02]  /*a0c0*/  MOV R15, R192 ;  /* 0x000000c0000f7202 */ /* 0x000fe40000000f00 */
[----:B------:R-:W-:-:S05]  /*a0d0*/  MOV R12, R193 ;  /* 0x000000c1000c7202 */ /* 0x000fca0000000f00 */
[----:B------:R-:W-:Y:S01]  /*a0e0*/  FADD.FTZ R16, R16, R12 ;  /* 0x0000000c10107221 */ /* 0x000fe20000010000 */
[----:B------:R-:W-:-:S11]  /*a0f0*/  HFMA2.MMA R12, -RZ, RZ, 0, 1.1920928955078125e-07 ;  /* 0x00000002ff0c7435 */ /* 0x000fd600000001ff */
[----:B------:R-:W-:Y:S05]  /*a100*/  WARPSYNC.COLLECTIVE R17, `(.L_x_16238) ;  /* 0x0000000011087348 */ /* 0x000fea0003c00000 */
[----:B------:R0:W1:Y:S02]  /*a110*/  SHFL.DOWN P6, R193, R15, R12, R14 ;  /* 0x0800000c0fc17389 */ /* 0x00006400000c000e */
[----:B01----:R-:W-:Y:S01]  /*a120*/  ENDCOLLECTIVE ;  /* 0x000000000000791b */ /* 0x003fe20003800000 */
.L_x_16238:
[----:B------:R-:W-:Y:S02]  /*a130*/  MOV R15, R16 ;  /* 0x00000010000f7202 */ /* 0x000fe40000000f00 */
[----:B------:R-:W-:-:S05]  /*a140*/  MOV R12, R193 ;  /* 0x000000c1000c7202 */ /* 0x000fca0000000f00 */
[----:B------:R-:W-:Y:S01]  /*a150*/  FADD.FTZ R192, R192, R12 ;  /* 0x0000000cc0c07221 */ /* 0x000fe20000010000 */
[----:B------:R-:W-:-:S11]  /*a160*/  HFMA2.MMA R12, -RZ, RZ, 0, 1.1920928955078125e-07 ;  /* 0x00000002ff0c7435 */ /* 0x000fd600000001ff */
[----:B------:R-:W-:Y:S05]  /*a170*/  WARPSYNC.COLLECTIVE R17, `(.L_x_16239) ;  /* 0x0000000011087348 */ /* 0x000fea0003c00000 */
[----:B------:R0:W1:Y:S02]  /*a180*/  SHFL.DOWN P6, R193, R15, R12, R14 ;  /* 0x0800000c0fc17389 */ /* 0x00006400000c000e */
[----:B01----:R-:W-:Y:S01]  /*a190*/  ENDCOLLECTIVE ;  /* 0x000000000000791b */ /* 0x003fe20003800000 */
.L_x_16239:
[----:B------:R-:W-:Y:S02]  /*a1a0*/  MOV R15, R192 ;  /* 0x000000c0000f7202 */ /* 0x000fe40000000f00 */
[----:B------:R-:W-:-:S05]  /*a1b0*/  MOV R12, R193 ;  /* 0x000000c1000c7202 */ /* 0x000fca0000000f00 */
[----:B------:R-:W-:Y:S01]  /*a1c0*/  FADD.FTZ R16, R16, R12 ;  /* 0x0000000c10107221 */ /* 0x000fe20000010000 */
[----:B------:R-:W-:-:S11]  /*a1d0*/  HFMA2.MMA R12, -RZ, RZ, 0, 5.9604644775390625e-08 ;  /* 0x00000001ff0c7435 */ /* 0x000fd600000001ff */
[----:B------:R-:W-:Y:S05]  /*a1e0*/  WARPSYNC.COLLECTIVE R17, `(.L_x_16240) ;  /* 0x0000000011087348 */ /* 0x000fea0003c00000 */
[----:B------:R0:W1:Y:S02]  /*a1f0*/  SHFL.DOWN P6, R193, R15, R12, R14 ;  /* 0x0800000c0fc17389 */ /* 0x00006400000c000e */
[----:B01----:R-:W-:Y:S01]  /*a200*/  ENDCOLLECTIVE ;  /* 0x000000000000791b */ /* 0x003fe20003800000 */
.L_x_16240:
[----:B------:R-:W-:Y:S02]  /*a210*/  MOV R15, R16 ;  /* 0x00000010000f7202 */ /* 0x000fe40000000f00 */
[----:B------:R-:W-:-:S07]  /*a220*/  MOV R194, R193 ;  /* 0x000000c100c27202 */ /* 0x000fce0000000f00 */
[----:B------:R-:W-:Y:S05]  /*a230*/  WARPSYNC.COLLECTIVE R17, `(.L_x_16241) ;  /* 0x0000000011087348 */ /* 0x000fea0003c00000 */
[----:B------:R0:W1:Y:S02]  /*a240*/  SHFL.DOWN P6, R193, R15, R12, R14 ;  /* 0x0800000c0fc17389 */ /* 0x00006400000c000e */
[----:B01----:R-:W-:Y:S01]  /*a250*/  ENDCOLLECTIVE ;  /* 0x000000000000791b */ /* 0x003fe20003800000 */
.L_x_16241:
[----:B------:R-:W-:Y:S01]  /*a260*/  MOV R15, R193 ;  /* 0x000000c1000f7202 */ /* 0x000fe20000000f00 */
[----:B------:R-:W-:Y:S06]  /*a270*/  BRA `(.L_x_16242) ;  /* 0xffffff9c00d07947 */ /* 0x000fec000383ffff */
.L_x_16243:
        /* <DEDUP_REMOVED lines=16> */
.L_x_16667:


//--------------------- .text._ZN10layer_norm22ln_bwd_finalize_kernelINS_22Kernel_traits_finalizeILj5120EfffffjLb1ELj1024ELj4ENS_18Kernel_traits_baseILj5120EfffffjLj1024EEEEELb1ELb1EEEvNS_9BwdParamsE --------------------------
	.section	.text._ZN10layer_norm22ln_bwd_finalize_kernelINS_22Kernel_traits_finalizeILj5120EfffffjLb1ELj1024ELj4ENS_18Kernel_traits_baseILj5120EfffffjLj1024EEEEELb1ELb1EEEvNS_9BwdParamsE,"ax",@progbits
	.align	128
        .global         _ZN10layer_norm22ln_bwd_finalize_kernelINS_22Kernel_traits_finalizeILj5120EfffffjLb1ELj1024ELj4ENS_18Kernel_traits_baseILj5120EfffffjLj1024EEEEELb1ELb1EEEvNS_9BwdParamsE
        .type           _ZN10layer_norm22ln_bwd_finalize_kernelINS_22Kernel_traits_finalizeILj5120EfffffjLb1ELj1024ELj4ENS_18Kernel_traits_baseILj5120EfffffjLj1024EEEEELb1ELb1EEEvNS_9BwdParamsE,@function
        .size           _ZN10layer_norm22ln_bwd_finalize_kernelINS_22Kernel_traits_finalizeILj5120EfffffjLb1ELj1024ELj4ENS_18Kernel_traits_baseILj5120EfffffjLj1024EEEEELb1ELb1EEEvNS_9BwdParamsE,(.L_x_16668 - _ZN10layer_norm22ln_bwd_finalize_kernelINS_22Kernel_traits_finalizeILj5120EfffffjLb1ELj1024ELj4ENS_18Kernel_traits_baseILj5120EfffffjLj1024EEEEELb1ELb1EEEvNS_9BwdParamsE)
        .other          _ZN10layer_norm22ln_bwd_finalize_kernelINS_22Kernel_traits_finalizeILj5120EfffffjLb1ELj1024ELj4ENS_18Kernel_traits_baseILj5120EfffffjLj1024EEEEELb1ELb1EEEvNS_9BwdParamsE,@"STO_CUDA_ENTRY STV_DEFAULT"
_ZN10layer_norm22ln_bwd_finalize_kernelINS_22Kernel_traits_finalizeILj5120EfffffjLb1ELj1024ELj4ENS_18Kernel_traits_baseILj5120EfffffjLj1024EEEEELb1ELb1EEEvNS_9BwdParamsE:
.text._ZN10layer_norm22ln_bwd_finalize_kernelINS_22Kernel_traits_finalizeILj5120EfffffjLb1ELj1024ELj4ENS_18Kernel_traits_baseILj5120EfffffjLj1024EEEEELb1ELb1EEEvNS_9BwdParamsE:
        /* <DEDUP_REMOVED lines=25> */
.L_x_16255:
        /* <DEDUP_REMOVED lines=33> */
.L_x_16248:
        /* <DEDUP_REMOVED lines=49> */
.L_x_16247:
[----:B------:R-:W-:Y:S05]  /*06b0*/  BSYNC B1 ;  /* 0x0000000000017941 */ /* 0x000fea0003800000 */
.L_x_16246:
        /* <DEDUP_REMOVED lines=32> */
.L_x_16250:
[----:B------:R-:W-:Y:S05]  /*08c0*/  BSYNC B1 ;  /* 0x0000000000017941 */ /* 0x000fea0003800000 */
.L_x_16249:
        /* <DEDUP_REMOVED lines=16> */
.L_x_16245:
[----:B------:R-:W-:Y:S05]  /*09d0*/  BSYNC B0 ;  /* 0x0000000000007941 */ /* 0x000fea0003800000 */
.L_x_16244:
        /* <DEDUP_REMOVED lines=40> */
.L_x_16271:
        /* <DEDUP_REMOVED lines=8> */
.L_x_16251:
        /* <DEDUP_REMOVED lines=18> */
.L_x_16254:
[----:B------:R-:W-:Y:S05]  /*0e00*/  BSYNC B0 ;  /* 0x0000000000007941 */ /* 0x000fea0003800000 */
.L_x_16253:
[C---:B------:R-:W-:Y:S01]  /*0e10*/  ISETP.GT.U32.AND P1, PT, R4.reuse, -0x1401, PT ;  /* 0xffffebff0400780c */ /* 0x040fe20003f24070 */
[----:B------:R-:W-:Y:S01]  /*0e20*/  VIADD R4, R4, 0x1400 ;  /* 0x0000140004047836 */ /* 0x000fe20000000000 */
[----:B------:R-:W-:-:S11]  /*0e30*/  IADD3 R5, R5, 0xa00, RZ ;  /* 0x00000a0005057810 */ /* 0x000fd60007ffe0ff */
[----:B------:R-:W-:Y:S05]  /*0e40*/  @P1 BRA `(.L_x_16255) ;  /* 0xfffffff000d01947 */ /* 0x000fea000383ffff */
[----:B------:R-:W-:Y:S05]  /*0e50*/  EXIT ;  /* 0x000000000000794d */ /* 0x000fea0003800000 */
.L_x_16252:
[----:B------:R-:W-:Y:S01]  /*0e60*/  HFMA2.MMA R22, -RZ, RZ, 0, 5.9604644775390625e-08 ;  /* 0x00000001ff167435 */ /* 0x000fe200000001ff */
[----:B---3--:R-:W-:Y:S02]  /*0e70*/  MOV R23, R8 ;  /* 0x0000000800177202 */ /* 0x008fe40000000f00 */
[----:B------:R-:W-:Y:S02]  /*0e80*/  MOV R25, 0x1f ;  /* 0x0000001f00197802 */ /* 0x000fe40000000f00 */
[----:B------:R-:W-:-:S07]  /*0e90*/  MOV R20, 0xffffffff ;  /* 0xffffffff00147802 */ /* 0x000fce0000000f00 */
[----:B012---:R-:W-:Y:S05]  /*0ea0*/  WARPSYNC.COLLECTIVE R20, `(.L_x_16256) ;  /* 0x0000000014087348 */ /* 0x007fea0003c00000 */
[----:B------:R3:W4:Y:S02]  /*0eb0*/  SHFL.BFLY P2, R21, R23, R22, R25 ;  /* 0x0c00001617157389 */ /* 0x0007240000040019 */
[----:B01234-:R-:W-:Y:S01]  /*0ec0*/  ENDCOLLECTIVE ;  /* 0x000000000000791b */ /* 0x01ffe20003800000 */
.L_x_16256:
[----:B------:R-:W-:Y:S01]  /*0ed0*/  HFMA2.MMA R22, -RZ, RZ, 0, 1.1920928955078125e-07 ;  /* 0x00000002ff167435 */ /* 0x000fe200000001ff */
[----:B------:R-:W-:-:S05]  /*0ee0*/  MOV R9, R21 ;  /* 0x0000001500097202 */ /* 0x000fca0000000f00 */
[----:B------:R-:W-:-:S05]  /*0ef0*/  FADD.FTZ R9, R8, R9 ;  /* 0x0000000908097221 */ /* 0x000fca0000010000 */
[----:B------:R-:W-:-:S07]  /*0f00*/  MOV R23, R9 ;  /* 0x0000000900177202 */ /* 0x000fce0000000f00 */
[----:B------:R-:W-:Y:S05]  /*0f10*/  WARPSYNC.COLLECTIVE R20, `(.L_x_16257) ;  /* 0x0000000014087348 */ /* 0x000fea0003c00000 */
[----:B------:R0:W1:Y:S02]  /*0f20*/  SHFL.BFLY P2, R21, R23, R22, R25 ;  /* 0x0c00001617157389 */ /* 0x0000640000040019 */
[----:B01----:R-:W-:Y:S01]  /*0f30*/  ENDCOLLECTIVE ;  /* 0x000000000000791b */ /* 0x003fe20003800000 */
.L_x_16257:
[----:B------:R-:W-:Y:S01]  /*0f40*/  HFMA2.MMA R22, -RZ, RZ, 0, 2.384185791015625e-07 ;  /* 0x00000004ff167435 */ /* 0x000fe200000001ff */
[----:B------:R-:W-:-:S04]  /*0f50*/  IMAD.MOV.U32 R12, RZ, RZ, R21 ;  /* 0x000000ffff0c7224 */ /* 0x000fc800078e0015 */
[----:B------:R-:W-:-:S05]  /*0f60*/  FADD.FTZ R12, R9, R12 ;  /* 0x0000000c090c7221 */ /* 0x000fca0000010000 */
[----:B------:R-:W-:-:S07]  /*0f70*/  MOV R23, R12 ;  /* 0x0000000c00177202 */ /* 0x000fce0000000f00 */
[----:B------:R-:W-:Y:S05]  /*0f80*/  WARPSYNC.COLLECTIVE R20, `(.L_x_16258) ;  /* 0x0000000014087348 */ /* 0x000fea0003c00000 */
[----:B------:R0:W1:Y:S02]  /*0f90*/  SHFL.BFLY P2, R21, R23, R22, R25 ;  /* 0x0c00001617157389 */ /* 0x0000640000040019 */
[----:B01----:R-:W-:Y:S01]  /*0fa0*/  ENDCOLLECTIVE ;  /* 0x000000000000791b */ /* 0x003fe20003800000 */
.L_x_16258:
[----:B------:R-:W-:Y:S01]  /*0fb0*/  HFMA2.MMA R22, -RZ, RZ, 0, 4.76837158203125e-07 ;  /* 0x00000008ff167435 */ /* 0x000fe200000001ff */
[----:B------:R-:W-:-:S05]  /*0fc0*/  MOV R13, R21 ;  /* 0x00000015000d7202 */ /* 0x000fca0000000f00 */
[----:B------:R-:W-:-:S05]  /*0fd0*/  FADD.FTZ R13, R12, R13 ;  /* 0x0000000d0c0d7221 */ /* 0x000fca0000010000 */
[----:B------:R-:W-:-:S07]  /*0fe0*/  MOV R23, R13 ;  /* 0x0000000d00177202 */ /* 0x000fce0000000f00 */
[----:B------:R-:W-:Y:S05]  /*0ff0*/  WARPSYNC.COLLECTIVE R20, `(.L_x_16259) ;  /* 0x0000000014087348 */ /* 0x000fea0003c00000 */
[----:B------:R0:W1:Y:S02]  /*1000*/  SHFL.BFLY P2, R21, R23, R22, R25 ;  /* 0x0c00001617157389 */ /* 0x0000640000040019 */
[----:B01----:R-:W-:Y:S01]  /*1010*/  ENDCOLLECTIVE ;  /* 0x000000000000791b */ /* 0x003fe20003800000 */
.L_x_16259:
[----:B------:R-:W-:Y:S01]  /*1020*/  HFMA2.MMA R22, -RZ, RZ, 0, 9.5367431640625e-07 ;  /* 0x00000010ff167435 */ /* 0x000fe200000001ff */
[----:B------:R-:W-:-:S05]  /*1030*/  MOV R8, R21 ;  /* 0x0000001500087202 */ /* 0x000fca0000000f00 */
[----:B------:R-:W-:-:S05]  /*1040*/  FADD.FTZ R9, R13, R8 ;  /* 0x000000080d097221 */ /* 0x000fca0000010000 */
[----:B------:R-:W-:-:S07]  /*1050*/  MOV R23, R9 ;  /* 0x0000000900177202 */ /* 0x000fce0000000f00 */
[----:B------:R-:W-:Y:S05]  /*1060*/  WARPSYNC.COLLECTIVE R20, `(.L_x_16260) ;  /* 0x0000000014087348 */ /* 0x000fea0003c00000 */
[----:B------:R0:W1:Y:S02]  /*1070*/  SHFL.BFLY P2, R21, R23, R22, R25 ;  /* 0x0c00001617157389 */ /* 0x0000640000040019 */
[----:B01----:R-:W-:Y:S01]  /*1080*/  ENDCOLLECTIVE ;  /* 0x000000000000791b */ /* 0x003fe20003800000 */
.L_x_16260:
[----:B------:R-:W-:Y:S01]  /*1090*/  HFMA2.MMA R22, -RZ, RZ, 0, 5.9604644775390625e-08 ;  /* 0x00000001ff167435 */ /* 0x000fe200000001ff */
[----:B------:R-:W-:Y:S01]  /*10a0*/  IMAD.MOV.U32 R23, RZ, RZ, R11 ;  /* 0x000000ffff177224 */ /* 0x000fe200078e000b */
[----:B------:R-:W-:-:S09]  /*10b0*/  MOV R8, R21 ;  /* 0x0000001500087202 */ /* 0x000fd20000000f00 */
[----:B------:R-:W-:Y:S05]  /*10c0*/  WARPSYNC.COLLECTIVE R20, `(.L_x_16261) ;  /* 0x0000000014087348 */ /* 0x000fea0003c00000 */
[----:B------:R0:W1:Y:S02]  /*10d0*/  SHFL.BFLY P2, R21, R23, R22, R25 ;  /* 0x0c00001617157389 */ /* 0x0000640000040019 */
[----:B01----:R-:W-:Y:S01]  /*10e0*/  ENDCOLLECTIVE ;  /* 0x000000000000791b */ /* 0x003fe20003800000 */
.L_x_16261:
[----:B------:R-:W-:Y:S01]  /*10f0*/  HFMA2.MMA R22, -RZ, RZ, 0, 1.1920928955078125e-07 ;  /* 0x00000002ff167435 */ /* 0x000fe200000001ff */
[----:B------:R-:W-:-:S05]  /*1100*/  MOV R12, R21 ;  /* 0x00000015000c7202 */ /* 0x000fca0000000f00 */
[----:B------:R-:W-:-:S05]  /*1110*/  FADD.FTZ R14, R11, R12 ;  /* 0x0000000c0b0e7221 */ /* 0x000fca0000010000 */
[----:B------:R-:W-:-:S07]  /*1120*/  MOV R23, R14 ;  /* 0x0000000e00177202 */ /* 0x000fce0000000f00 */
[----:B------:R-:W-:Y:S05]  /*1130*/  WARPSYNC.COLLECTIVE R20, `(.L_x_16262) ;  /* 0x0000000014087348 */ /* 0x000fea0003c00000 */
[----:B------:R0:W1:Y:S02]  /*1140*/  SHFL.BFLY P2, R21, R23, R22, R25 ;  /* 0x0c00001617157389 */ /* 0x0000640000040019 */
[----:B01----:R-:W-:Y:S01]  /*1150*/  ENDCOLLECTIVE ;  /* 0x000000000000791b */ /* 0x003fe20003800000 */
.L_x_16262:
[----:B------:R-:W-:Y:S01]  /*1160*/  HFMA2.MMA R22, -RZ, RZ, 0, 2.384185791015625e-07 ;  /* 0x00000004ff167435 */ /* 0x000fe200000001ff */
[----:B------:R-:W-:-:S05]  /*1170*/  MOV R13, R21 ;  /* 0x00000015000d7202 */ /* 0x000fca0000000f00 */
[----:B------:R-:W-:-:S05]  /*1180*/  FADD.FTZ R15, R14, R13 ;  /* 0x0000000d0e0f7221 */ /* 0x000fca0000010000 */
[----:B------:R-:W-:-:S07]  /*1190*/  MOV R23, R15 ;  /* 0x0000000f00177202 */ /* 0x000fce0000000f00 */
[----:B------:R-:W-:Y:S05]  /*11a0*/  WARPSYNC.COLLECTIVE R20, `(.L_x_16263) ;  /* 0x0000000014087348 */ /* 0x000fea0003c00000 */
[----:B------:R0:W1:Y:S02]  /*11b0*/  SHFL.BFLY P2, R21, R23, R22, R25 ;  /* 0x0c00001617157389 */ /* 0x0000640000040019 */
[----:B01----:R-:W-:Y:S01]  /*11c0*/  ENDCOLLECTIVE ;  /* 0x000000000000791b */ /* 0x003fe20003800000 */
.L_x_16263:
[----:B------:R-:W-:Y:S01]  /*11d0*/  IMAD.MOV.U32 R22, RZ, RZ, 0x8 ;  /* 0x00000008ff167424 */ /* 0x000fe200078e00ff */
[----:B------:R-:W-:-:S05]  /*11e0*/  MOV R16, R21 ;  /* 0x0000001500107202 */ /* 0x000fca0000000f00 */
[----:B------:R-:W-:-:S05]  /*11f0*/  FADD.FTZ R16, R15, R16 ;  /* 0x000000100f107221 */ /* 0x000fca0000010000 */
[----:B------:R-:W-:-:S07]  /*1200*/  MOV R23, R16 ;  /* 0x0000001000177202 */ /* 0x000fce0000000f00 */
[----:B------:R-:W-:Y:S05]  /*1210*/  WARPSYNC.COLLECTIVE R20, `(.L_x_16264) ;  /* 0x0000000014087348 */ /* 0x000fea0003c00000 */
[----:B------:R0:W1:Y:S02]  /*1220*/  SHFL.BFLY P2, R21, R23, R22, R25 ;  /* 0x0c00001617157389 */ /* 0x0000640000040019 */
[----:B01----:R-:W-:Y:S01]  /*1230*/  ENDCOLLECTIVE ;  /* 0x000000000000791b */ /* 0x003fe20003800000 */
.L_x_16264:
[----:B------:R-:W-:Y:S01]  /*1240*/  HFMA2.MMA R22, -RZ, RZ, 0, 9.5367431640625e-07 ;  /* 0x00000010ff167435 */ /* 0x000fe200000001ff */
[----:B------:R-:W-:-:S05]  /*1250*/  MOV R11, R21 ;  /* 0x00000015000b7202 */ /* 0x000fca0000000f00 */
[----:B------:R-:W-:-:S05]  /*1260*/  FADD.FTZ R11, R16, R11 ;  /* 0x0000000b100b7221 */ /* 0x000fca0000010000 */
[----:B------:R-:W-:-:S07]  /*1270*/  MOV R23, R11 ;  /* 0x0000000b00177202 */ /* 0x000fce0000000f00 */
[----:B------:R-:W-:Y:S05]  /*1280*/  WARPSYNC.COLLECTIVE R20, `(.L_x_16265) ;  /* 0x0000000014087348 */ /* 0x000fea0003c00000 */
[----:B------:R0:W1:Y:S02]  /*1290*/  SHFL.BFLY P2, R21, R23, R22, R25 ;  /* 0x0c00001617157389 */ /* 0x0000640000040019 */
[----:B01----:R-:W-:Y:S01]  /*12a0*/  ENDCOLLECTIVE ;  /* 0x000000000000791b */ /* 0x003fe20003800000 */
.L_x_16265:
[----:B------:R-:W-:Y:S01]  /*12b0*/  HFMA2.MMA R22, -RZ, RZ, 0, 5.9604644775390625e-08 ;  /* 0x00000001ff167435 */ /* 0x000fe200000001ff */
[----:B------:R-:W-:Y:S02]  /*12c0*/  MOV R23, R10 ;  /* 0x0000000a00177202 */ /* 0x000fe40000000f00 */
[----:B------:R-:W-:-:S08]  /*12d0*/  MOV R12, R21 ;  /* 0x00000015000c7202 */ /* 0x000fd00000000f00 */
[----:B------:R-:W-:Y:S05]  /*12e0*/  WARPSYNC.COLLECTIVE R20, `(.L_x_16266) ;  /* 0x0000000014087348 */ /* 0x000fea0003c00000 */
[----:B------:R0:W1:Y:S02]  /*12f0*/  SHFL.BFLY P2, R21, R23, R22, R25 ;  /* 0x0c00001617157389 */ /* 0x0000640000040019 */
[----:B01----:R-:W-:Y:S01]  /*1300*/  ENDCOLLECTIVE ;  /* 0x000000000000791b */ /* 0x003fe20003800000 */
.L_x_16266:
[----:B------:R-:W-:Y:S01]  /*1310*/  HFMA2.MMA R22, -RZ, RZ, 0, 1.1920928955078125e-07 ;  /* 0x00000002ff167435 */ /* 0x000fe200000001ff */
[----:B------:R-:W-:-:S05]  /*1320*/  MOV R13, R21 ;  /* 0x00000015000d7202 */ /* 0x000fca0000000f00 */
[----:B------:R-:W-:-:S05]  /*1330*/  FADD.FTZ R17, R10, R13 ;  /* 0x0000000d0a117221 */ /* 0x000fca0000010000 */
[----:B------:R-:W-:-:S07]  /*1340*/  MOV R23, R17 ;  /* 0x0000001100177202 */ /* 0x000fce0000000f00 */
[----:B------:R-:W-:Y:S05]  /*1350*/  WARPSYNC.COLLECTIVE R20, `(.L_x_16267) ;  /* 0x0000000014087348 */ /* 0x000fea0003c00000 */
[----:B------:R0:W1:Y:S02]  /*1360*/  SHFL.BFLY P2, R21, R23, R22, R25 ;  /* 0x0c00001617157389 */ /* 0x0000640000040019 */
[----:B01----:R-:W-:Y:S01]  /*1370*/  ENDCOLLECTIVE ;  /* 0x000000000000791b */ /* 0x003fe20003800000 */
.L_x_16267:
[----:B------:R-:W-:Y:S01]  /*1380*/  HFMA2.MMA R22, -RZ, RZ, 0, 2.384185791015625e-07 ;  /* 0x00000004ff167435 */ /* 0x000fe200000001ff */
[----:B------:R-:W-:-:S04]  /*1390*/  IMAD.MOV.U32 R16, RZ, RZ, R21 ;  /* 0x000000ffff107224 */ /* 0x000fc800078e0015 */
[----:B------:R-:W-:-:S05]  /*13a0*/  FADD.FTZ R18, R17, R16 ;  /* 0x0000001011127221 */ /* 0x000fca0000010000 */
[----:B------:R-:W-:-:S07]  /*13b0*/  MOV R23, R18 ;  /* 0x0000001200177202 */ /* 0x000fce0000000f00 */
[----:B------:R-:W-:Y:S05]  /*13c0*/  WARPSYNC.COLLECTIVE R20, `(.L_x_16268) ;  /* 0x0000000014087348 */ /* 0x000fea0003c00000 */
[----:B------:R0:W1:Y:S02]  /*13d0*/  SHFL.BFLY P2, R21, R23, R22, R25 ;  /* 0x0c00001617157389 */ /* 0x0000640000040019 */
[----:B01----:R-:W-:Y:S01]  /*13e0*/  ENDCOLLECTIVE ;  /* 0x000000000000791b */ /* 0x003fe20003800000 */
.L_x_16268:
[----:B------:R-:W-:Y:S01]  /*13f0*/  HFMA2.MMA R22, -RZ, RZ, 0, 4.76837158203125e-07 ;  /* 0x00000008ff167435 */ /* 0x000fe200000001ff */
[----:B------:R-:W-:-:S05]  /*1400*/  MOV R19, R21 ;  /* 0x0000001500137202 */ /* 0x000fca0000000f00 */
[----:B------:R-:W-:-:S05]  /*1410*/  FADD.FTZ R19, R18, R19 ;  /* 0x0000001312137221 */ /* 0x000fca0000010000 */
[----:B------:R-:W-:-:S07]  /*1420*/  MOV R23, R19 ;  /* 0x0000001300177202 */ /* 0x000fce0000000f00 */
[----:B------:R-:W-:Y:S05]  /*1430*/  WARPSYNC.COLLECTIVE R20, `(.L_x_16269) ;  /* 0x0000000014087348 */ /* 0x000fea0003c00000 */
[----:B------:R0:W1:Y:S02]  /*1440*/  SHFL.BFLY P2, R21, R23, R22, R25 ;  /* 0x0c00001617157389 */ /* 0x0000640000040019 */
[----:B01----:R-:W-:Y:S01]  /*1450*/  ENDCOLLECTIVE ;  /* 0x000000000000791b */ /* 0x003fe20003800000 */
.L_x_16269:
[----:B------:R-:W-:Y:S01]  /*1460*/  HFMA2.MMA R22, -RZ, RZ, 0, 9.5367431640625e-07 ;  /* 0x00000010ff167435 */ /* 0x000fe200000001ff */
[----:B------:R-:W-:-:S05]  /*1470*/  MOV R10, R21 ;  /* 0x00000015000a7202 */ /* 0x000fca0000000f00 */
[----:B------:R-:W-:-:S05]  /*1480*/  FADD.FTZ R10, R19, R10 ;  /* 0x0000000a130a7221 */ /* 0x000fca0000010000 */
[----:B------:R-:W-:-:S07]  /*1490*/  MOV R23, R10 ;  /* 0x0000000a00177202 */ /* 0x000fce0000000f00 */
[----:B------:R-:W-:Y:S05]  /*14a0*/  WARPSYNC.COLLECTIVE R20, `(.L_x_16270) ;  /* 0x0000000014087348 */ /* 0x000fea0003c00000 */
[----:B------:R0:W1:Y:S02]  /*14b0*/  SHFL.BFLY P2, R21, R23, R22, R25 ;  /* 0x0c00001617157389 */ /* 0x0000640000040019 */
[----:B01----:R-:W-:Y:S01]  /*14c0*/  ENDCOLLECTIVE ;  /* 0x000000000000791b */ /* 0x003fe20003800000 */
.L_x_16270:
[----:B------:R-:W-:Y:S01]  /*14d0*/  MOV R15, R21 ;  /* 0x00000015000f7202 */ /* 0x000fe20000000f00 */
[----:B------:R-:W-:Y:S06]  /*14e0*/  BRA `(.L_x_16271) ;  /* 0xfffffff400dc7947 */ /* 0x000fec000383ffff */
.L_x_16272:
        /* <DEDUP_REMOVED lines=9> */
.L_x_16668:


//--------------------- .text._ZN10layer_norm13ln_bwd_kernelINS_13Kernel_traitsIfffffjLj5120ELj1ELj1ELj4ELj16ENS_18Kernel_traits_baseILj5120EfffffjLj128EEEEELb1ELb1ELb1ELb1EEEvNS_9BwdParamsE --------------------------
	.section	.text._ZN10layer_norm13ln_bwd_kernelINS_13Kernel_traitsIfffffjLj5120ELj1ELj1ELj4ELj16ENS_18Kernel_traits_baseILj5120EfffffjLj128EEEEELb1ELb1ELb1ELb1EEEvNS_9BwdParamsE,"ax",@progbits
	.align	128
        .global         _ZN10layer_norm13ln_bwd_kernelINS_13Kernel_traitsIfffffjLj5120ELj1ELj1ELj4ELj16ENS_18Kernel_traits_baseILj5120EfffffjLj128EEEEELb1ELb1ELb1ELb1EEEvNS_9BwdParamsE
        .type           _ZN10layer_norm13ln_bwd_kernelINS_13Kernel_traitsIfffffjLj5120ELj1ELj1ELj4ELj16ENS_18Kernel_traits_baseILj5120EfffffjLj128EEEEELb1ELb1ELb1ELb1EEEvNS_9BwdParamsE,@function
        .size           _ZN10layer_norm13ln_bwd_kernelINS_13Kernel_traitsIfffffjLj5120ELj1ELj1ELj4ELj16ENS_18Kernel_traits_baseILj5120EfffffjLj128EEEEELb1ELb1ELb1ELb1EEEvNS_9BwdParamsE,(.L_x_16669 - _ZN10layer_norm13ln_bwd_kernelINS_13Kernel_traitsIfffffjLj5120ELj1ELj1ELj4ELj16ENS_18Kernel_traits_baseILj5120EfffffjLj128EEEEELb1ELb1ELb1ELb1EEEvNS_9BwdParamsE)
        .other          _ZN10layer_norm13ln_bwd_kernelINS_13Kernel_traitsIfffffjLj5120ELj1ELj1ELj4ELj16ENS_18Kernel_traits_baseILj5120EfffffjLj128EEEEELb1ELb1ELb1ELb1EEEvNS_9BwdParamsE,@"STO_CUDA_ENTRY STV_DEFAULT"
_ZN10layer_norm13ln_bwd_kernelINS_13Kernel_traitsIfffffjLj5120ELj1ELj1ELj4ELj16ENS_18Kernel_traits_baseILj5120EfffffjLj128EEEEELb1ELb1ELb1ELb1EEEvNS_9BwdParamsE:
.text._ZN10layer_norm13ln_bwd_kernelINS_13Kernel_traitsIfffffjLj5120ELj1ELj1ELj4ELj16ENS_18Kernel_traits_baseILj5120EfffffjLj128EEEEELb1ELb1ELb1ELb1EEEvNS_9BwdParamsE:
        /* <DEDUP_REMOVED lines=76> */
.L_x_16273:
        /* <DEDUP_REMOVED lines=130> */
.L_x_16457:
[----:B------:R-:W2:Y:S01]  /*0ce0*/  LDL.LU R201, [R1+0x14] ;  /* 0x0000140001c97983 */ /* 0x000ea20000300800 */
        /* <DEDUP_REMOVED lines=9> */
[----:B---3--:R-:W-:Y:S02]  /*0d80*/  IMAD.WIDE R180, R201, 0x4, R182 ;  /* 0x00000004c9b47825 */ /* 0x008fe400078e02b6 */
[----:B------:R-:W0:Y:S01]  /*0d90*/  LDC.64 R182, c[0x0][0x250] ;  /* 0x00009400ffb67b82 */ /* 0x000e220000000a00 */
[----:B-----5:R1:W5:Y:S04]  /*0da0*/  LDG.E R3, desc[UR4][R2.64] ;  /* 0x0000000402037981 */ /* 0x020368000c1e1900 */
[----:B------:R3:W2:Y:S01]  /*0db0*/  LDG.E R205, desc[UR4][R180.64] ;  /* 0x00000004b4cd7981 */ /* 0x0006a2000c1e1900 */
[----:B----4-:R-:W-:Y:S01]  /*0dc0*/  LOP3.LUT R251, R203, 0x7f, RZ, 0xc0, !PT ;  /* 0x0000007fcbfb7812 */ /* 0x010fe200078ec0ff */
[----:B------:R-:W-:Y:S01]  /*0dd0*/  BSSY B0, `(.L_x_16275) ;  /* 0x0000277000007945 */ /* 0x000fe20003800000 */
[----:B-1----:R-:W-:-:S05]  /*0de0*/  IMAD R2, R201, R200, RZ ;  /* 0x000000c8c9027224 */ /* 0x002fca00078e02ff */
[----:B---3--:R-:W-:-:S04]  /*0df0*/  SHF.R.S32.HI R180, RZ, 0x1f, R2 ;  /* 0x0000001fffb47819 */ /* 0x008fc80000011402 */
        /* <DEDUP_REMOVED lines=14> */
[----:B------:R-:W-:Y:S02]  /*0ee0*/  IMAD.WIDE.U32 R236, R206, 0x10, R234 ;  /* 0x00000010ceec7825 */ /* 0x000fe400078e00ea */
[----:B------:R0:W-:Y:S01]  /*0ef0*/  STL [R1+0x80], R206 ;  /* 0x000080ce01007387 */ /* 0x0001e20000100800 */
[----:B--2---:R-:W-:-:S03]  /*0f00*/  ISETP.GT.AND P6, PT, R0, RZ, PT ;  /* 0x000000ff0000720c */ /* 0x004fc60003fc4270 */
[----:B------:R0:W-:Y:S10]  /*0f10*/  STL [R1+0x3c], R205 ;  /* 0x00003ccd01007387 */ /* 0x0001f40000100800 */
[----:B------:R-:W-:Y:S05]  /*0f20*/  @P6 BRA `(.L_x_16276) ;  /* 0x0000000400286947 */ /* 0x000fea0003800000 */
[----:B------:R-:W-:Y:S01]  /*0f30*/  MOV R2, UR18 ;  /* 0x0000001200027c02 */ /* 0x000fe20008000f00 */
[----:B------:R-:W1:Y:S01]  /*0f40*/  LDC.64 R212, c[0x0][0x240] ;  /* 0x00009000ffd47b82 */ /* 0x000e620000000a00 */
[----:B------:R-:W-:Y:S02]  /*0f50*/  MOV R0, UR19 ;  /* 0x0000001300007c02 */ /* 0x000fe40008000f00 */
[----:B------:R-:W-:-:S04]  /*0f60*/  ISETP.NE.U32.AND P0, PT, R2, RZ, PT ;  /* 0x000000ff0200720c */ /* 0x000fc80003f05070 */
[----:B------:R-:W-:-:S13]  /*0f70*/  ISETP.NE.AND.EX P0, PT, R0, RZ, PT, P0 ;  /* 0x000000ff0000720c */ /* 0x000fda0003f05300 */
[----:B------:R-:W-:Y:S01]  /*0f80*/  @P0 IADD3 R180, R252, 0x200, RZ ;  /* 0x00000200fcb40810 */ /* 0x000fe20007ffe0ff */
[----:B------:R-:W5:Y:S04]  /*0f90*/  @P0 LDG.E.128 R124, desc[UR4][R242.64] ;  /* 0x00000004f27c0981 */ /* 0x000f68000c1e1d00 */
[----:B------:R-:W-:Y:S01]  /*0fa0*/  @P0 IMAD.WIDE.U32 R180, R180, 0x10, R234 ;  /* 0x00000010b4b40825 */ /* 0x000fe200078e00ea */
[----:B------:R-:W-:Y:S01]  /*0fb0*/  ISETP.GE.AND P4, PT, R205, 0x1, PT ;  /* 0x00000001cd00780c */ /* 0x000fe20003f86270 */
[----:B------:R-:W5:Y:S04]  /*0fc0*/  @P0 LDG.E.128 R128, desc[UR4][R240.64] ;  /* 0x00000004f0800981 */ /* 0x000f68000c1e1d00 */
[----:B------:R2:W5:Y:S01]  /*0fd0*/  @P0 LDG.E.128 R140, desc[UR4][R180.64] ;  /* 0x00000004b48c0981 */ /* 0x000562000c1e1d00 */
[----:B------:R-:W-:-:S03]  /*0fe0*/  @P0 IADD3 R182, R252, 0x400, RZ ;  /* 0x00000400fcb60810 */ /* 0x000fc60007ffe0ff */
[----:B------:R-:W5:Y:S04]  /*0ff0*/  @P0 LDG.E.128 R132, desc[UR4][R238.64] ;  /* 0x00000004ee840981 */ /* 0x000f68000c1e1d00 */
[----:B------:R-:W5:Y:S01]  /*1000*/  @P0 LDG.E.128 R136, desc[UR4][R236.64] ;  /* 0x00000004ec880981 */ /* 0x000f62000c1e1d00 */
[----:B--2---:R-:W-:-:S05]  /*1010*/  @P0 IADD3 R180, R252, 0x280, RZ ;  /* 0x00000280fcb40810 */ /* 0x004fca0007ffe0ff */
[----:B------:R-:W-:-:S05]  /*1020*/  @P0 IMAD.WIDE.U32 R180, R180, 0x10, R234 ;  /* 0x00000010b4b40825 */ /* 0x000fca00078e00ea */
[----:B------:R2:W5:Y:S02]  /*1030*/  @P0 LDG.E.128 R144, desc[UR4][R180.64] ;  /* 0x00000004b4900981 */ /* 0x000564000c1e1d00 */
[----:B--2---:R-:W-:-:S05]  /*1040*/  @P0 IADD3 R180, R252, 0x300, RZ ;  /* 0x00000300fcb40810 */ /* 0x004fca0007ffe0ff */
[----:B------:R-:W-:-:S05]  /*1050*/  @P0 IMAD.WIDE.U32 R180, R180, 0x10, R234 ;  /* 0x00000010b4b40825 */ /* 0x000fca00078e00ea */
[----:B------:R2:W5:Y:S02]  /*1060*/  @P0 LDG.E.128 R148, desc[UR4][R180.64] ;  /* 0x00000004b4940981 */ /* 0x000564000c1e1d00 */
[----:B--2---:R-:W-:-:S05]  /*1070*/  @P4 IADD3 R180, R205, -0x1, RZ ;  /* 0xffffffffcdb44810 */ /* 0x004fca0007ffe0ff */
[----:B------:R-:W-:Y:S01]  /*1080*/  @P4 IMAD R203, R180, R200, RZ ;  /* 0x000000c8b4cb4224 */ /* 0x000fe200078e02ff */
[----:B------:R-:W-:-:S04]  /*1090*/  @P0 IADD3 R180, R252, 0x380, RZ ;  /* 0x00000380fcb40810 */ /* 0x000fc80007ffe0ff */
[----:B------:R-:W-:Y:S01]  /*10a0*/  @P4 SHF.R.S32.HI R204, RZ, 0x1f, R203 ;  /* 0x0000001fffcc4819 */ /* 0x000fe200000114cb */
[----:B------:R-:W-:-:S03]  /*10b0*/  @P0 IMAD.WIDE.U32 R180, R180, 0x10, R234 ;  /* 0x00000010b4b40825 */ /* 0x000fc600078e00ea */
[----:B------:R-:W-:Y:S02]  /*10c0*/  @P4 LEA.HI R204, R204, R203, RZ, 0x2 ;  /* 0x000000cbcccc4211 */ /* 0x000fe400078f10ff */
[----:B------:R-:W-:Y:S01]  /*10d0*/  MOV R203, RZ ;  /* 0x000000ff00cb7202 */ /* 0x000fe20000000f00 */
[----:B------:R1:W5:Y:S01]  /*10e0*/  @P0 LDG.E.128 R152, desc[UR4][R180.64] ;  /* 0x00000004b4980981 */ /* 0x000362000c1e1d00 */
[----:B------:R-:W-:Y:S02]  /*10f0*/  @P4 LEA.HI.SX32 R203, R204, R251, 0x1e ;  /* 0x000000fbcccb4211 */ /* 0x000fe400078ff2ff */
[----:B------:R-:W-:Y:S01]  /*1100*/  @P0 IADD3 R200, R252, 0x480, RZ ;  /* 0x00000480fcc80810 */ /* 0x000fe20007ffe0ff */
[----:B------:R-:W-:-:S04]  /*1110*/  @P0 IMAD.WIDE.U32 R182, R182, 0x10, R234 ;  /* 0x00000010b6b60825 */ /* 0x000fc800078e00ea */
[C---:B-1----:R-:W-:Y:S01]  /*1120*/  IMAD.WIDE.U32 R180, R203.reuse, 0x4, R212 ;  /* 0x00000004cbb47825 */ /* 0x042fe200078e00d4 */
[----:B------:R1:W5:Y:S03]  /*1130*/  @P0 LDG.E.128 R156, desc[UR4][R182.64] ;  /* 0x00000004b69c0981 */ /* 0x000366000c1e1d00 */
[----:B0-----:R-:W-:Y:S02]  /*1140*/  @P0 IMAD.WIDE.U32 R200, R200, 0x10, R234 ;  /* 0x00000010c8c80825 */ /* 0x001fe400078e00ea */
[----:B------:R0:W2:Y:S04]  /*1150*/  LDG.E R235, desc[UR4][R180.64] ;  /* 0x00000004b4eb7981 */ /* 0x0000a8000c1e1900 */
[----:B------:R-:W5:Y:S01]  /*1160*/  @P0 LDG.E.128 R160, desc[UR4][R200.64] ;  /* 0x00000004c8a00981 */ /* 0x000f62000c1e1d00 */
[----:B-1----:R-:W-:-:S02]  /*1170*/  IADD3 R182, R203, 0x80, RZ ;  /* 0x00000080cbb67810 */ /* 0x002fc40007ffe0ff */
[----:B0-----:R-:W-:-:S03]  /*1180*/  IADD3 R180, R203, 0x100, RZ ;  /* 0x00000100cbb47810 */ /* 0x001fc60007ffe0ff */
[----:B------:R-:W-:-:S04]  /*1190*/  IMAD.WIDE.U32 R182, R182, 0x4, R212 ;  /* 0x00000004b6b67825 */ /* 0x000fc800078e00d4 */
[----:B------:R-:W-:Y:S01]  /*11a0*/  IMAD.WIDE.U32 R180, R180, 0x4, R212 ;  /* 0x00000004b4b47825 */ /* 0x000fe200078e00d4 */
[----:B------:R0:W3:Y:S04]  /*11b0*/  LDG.E R234, desc[UR4][R182.64] ;  /* 0x00000004b6ea7981 */ /* 0x0000e8000c1e1900 */
[----:B------:R1:W4:Y:S01]  /*11c0*/  LDG.E R233, desc[UR4][R180.64] ;  /* 0x00000004b4e97981 */ /* 0x000322000c1e1900 */
[C---:B0-----:R-:W-:Y:S02]  /*11d0*/  IADD3 R182, R203.reuse, 0x180, RZ ;  /* 0x00000180cbb67810 */ /* 0x041fe40007ffe0ff */
[----:B-1----:R-:W-:-:S03]  /*11e0*/  IADD3 R180, R203, 0x200, RZ ;  /* 0x00000200cbb47810 */ /* 0x002fc60007ffe0ff */
        /* <DEDUP_REMOVED lines=14> */
[----:B------:R-:W3:Y:S04]  /*12d0*/  LDG.E R201, desc[UR4][R182.64] ;  /* 0x00000004b6c97981 */ /* 0x000ee8000c1e1900 */
[----:B------:R0:W2:Y:S02]  /*12e0*/  LDG.E R200, desc[UR4][R180.64] ;  /* 0x00000004b4c87981 */ /* 0x0000a4000c1e1900 */
[----:B0-----:R-:W-:-:S05]  /*12f0*/  IADD3 R180, R203, 0x480, RZ ;  /* 0x00000480cbb47810 */ /* 0x001fca0007ffe0ff */
[----:B------:R-:W-:-:S05]  /*1300*/  IMAD.WIDE.U32 R182, R180, 0x4, R212 ;  /* 0x00000004b4b67825 */ /* 0x000fca00078e00d4 */
[----:B------:R0:W-:Y:S01]  /*1310*/  STL.64 [R1+0x40], R182 ;  /* 0x000040b601007387 */ /* 0x0001e20000100a00 */
[----:B------:R-:W-:-:S03]  /*1320*/  CS2R R180, SRZ ;  /* 0x0000000000b47805 */ /* 0x000fc6000001ff00 */
[----:B--2---:R0:W-:Y:S04]  /*1330*/  STL [R1+0x18], R200 ;  /* 0x000018c801007387 */ /* 0x0041e80000100800 */
[----:B------:R0:W-:Y:S04]  /*1340*/  STL [R1+0x38], R235 ;  /* 0x000038eb01007387 */ /* 0x0001e80000100800 */
[----:B---3--:R0:W-:Y:S04]  /*1350*/  STL [R1+0x1c], R201 ;  /* 0x00001cc901007387 */ /* 0x0081e80000100800 */
[----:B----4-:R0:W-:Y:S04]  /*1360*/  STL [R1+0x20], R204 ;  /* 0x000020cc01007387 */ /* 0x0101e80000100800 */
[----:B------:R0:W-:Y:S04]  /*1370*/  STL [R1+0x24], R205 ;  /* 0x000024cd01007387 */ /* 0x0001e80000100800 */
[----:B------:R0:W-:Y:S04]  /*1380*/  STL [R1+0x28], R206 ;  /* 0x000028ce01007387 */ /* 0x0001e80000100800 */
[----:B------:R0:W-:Y:S04]  /*1390*/  STL [R1+0x2c], R232 ;  /* 0x00002ce801007387 */ /* 0x0001e80000100800 */
[----:B------:R0:W-:Y:S04]  /*13a0*/  STL [R1+0x34], R234 ;  /* 0x000034ea01007387 */ /* 0x0001e80000100800 */
[----:B------:R0:W-:Y:S01]  /*13b0*/  STL [R1+0x30], R233 ;  /* 0x000030e901007387 */ /* 0x0001e20000100800 */
[----:B------:R-:W-:Y:S05]  /*13c0*/  BRA `(.L_x_16277) ;  /* 0x00000020005c7947 */ /* 0x000fea0003800000 */
.L_x_16276:
[----:B------:R-:W1:Y:S01]  /*13d0*/  LDC.64 R208, c[0x0][0x238] ;  /* 0x00008e00ffd07b82 */ /* 0x000e620000000a00 */
[----:B------:R-:W-:Y:S04]  /*13e0*/  STL [R1+0x264], R103 ;  /* 0x0002646701007387 */ /* 0x000fe80000100800 */
[----:B------:R2:W-:Y:S04]  /*13f0*/  STL [R1+0x260], R102 ;  /* 0x0002606601007387 */ /* 0x0005e80000100800 */
[----:B------:R-:W-:Y:S04]  /*1400*/  STL [R1+0x25c], R101 ;  /* 0x00025c6501007387 */ /* 0x000fe80000100800 */
[----:B------:R-:W-:Y:S01]  /*1410*/  STL [R1+0x258], R100 ;  /* 0x0002586401007387 */ /* 0x000fe20000100800 */
[----:B--2---:R-:W2:Y:S03]  /*1420*/  LDC R102, c[0x0][0x218] ;  /* 0x00008600ff667b82 */ /* 0x004ea60000000800 */
[----:B------:R-:W-:Y:S04]  /*1430*/  STL [R1+0x254], R99 ;  /* 0x0002546301007387 */ /* 0x000fe80000100800 */
[----:B------:R3:W-:Y:S01]  /*1440*/  STL [R1+0x250], R98 ;  /* 0x0002506201007387 */ /* 0x0007e20000100800 */
[----:B-1----:R-:W-:-:S03]  /*1450*/  IMAD.WIDE.U32 R178, R252, 0x10, R208 ;  /* 0x00000010fcb27825 */ /* 0x002fc600078e00d0 */
[----:B------:R-:W-:Y:S04]  /*1460*/  STL [R1+0x24c], R97 ;  /* 0x00024c6101007387 */ /* 0x000fe80000100800 */
[----:B------:R-:W-:Y:S01]  /*1470*/  STL [R1+0x248], R96 ;  /* 0x0002486001007387 */ /* 0x000fe20000100800 */
[----:B------:R-:W-:Y:S01]  /*1480*/  IADD3 R0, R0, -0x1, RZ ;  /* 0xffffffff00007810 */ /* 0x000fe20007ffe0ff */
[----:B---3--:R-:W1:Y:S02]  /*1490*/  LDC.64 R98, c[0x0][0x2c8] ;  /* 0x0000b200ff627b82 */ /* 0x008e640000000a00 */
[----:B------:R-:W-:Y:S04]  /*14a0*/  STL [R1+0x244], R95 ;  /* 0x0002445f01007387 */ /* 0x000fe80000100800 */
[----:B------:R-:W-:Y:S04]  /*14b0*/  STL [R1+0x240], R94 ;  /* 0x0002405e01007387 */ /* 0x000fe80000100800 */
[----:B------:R-:W-:Y:S04]  /*14c0*/  STL [R1+0x23c], R93 ;  /* 0x00023c5d01007387 */ /* 0x000fe80000100800 */
[----:B------:R3:W-:Y:S04]  /*14d0*/  STL [R1+0x238], R92 ;  /* 0x0002385c01007387 */ /* 0x0007e80000100800 */
[----:B------:R-:W-:Y:S04]  /*14e0*/  STL [R1+0x234], R91 ;  /* 0x0002345b01007387 */ /* 0x000fe80000100800 */
[----:B------:R4:W-:Y:S04]  /*14f0*/  STL [R1+0x230], R90 ;  /* 0x0002305a01007387 */ /* 0x0009e80000100800 */
[----:B---3--:R-:W3:Y:S04]  /*1500*/  LDG.E.128 R92, desc[UR4][R178.64] ;  /* 0x00000004b25c7981 */ /* 0x008ee8000c1e1d00 */
[----:B------:R-:W-:Y:S01]  /*1510*/  STL [R1+0x22c], R89 ;  /* 0x00022c5901007387 */ /* 0x000fe20000100800 */
[----:B--2---:R-:W-:Y:S01]  /*1520*/  IMAD R0, R0, R102, RZ ;  /* 0x0000006600007224 */ /* 0x004fe200078e02ff */
[----:B------:R-:W-:Y:S01]  /*1530*/  MOV R101, R205 ;  /* 0x000000cd00657202 */ /* 0x000fe20000000f00 */
[----:B----4-:R-:W2:Y:S01]  /*1540*/  LDC.64 R90, c[0x0][0x240] ;  /* 0x00009000ff5a7b82 */ /* 0x010ea20000000a00 */
[----:B------:R-:W-:Y:S04]  /*1550*/  STL [R1+0x228], R88 ;  /* 0x0002285801007387 */ /* 0x000fe80000100800 */
[----:B------:R-:W-:Y:S01]  /*1560*/  STL [R1+0x224], R87 ;  /* 0x0002245701007387 */ /* 0x000fe20000100800 */
[----:B------:R-:W-:-:S02]  /*1570*/  SHF.R.S32.HI R2, RZ, 0x1f, R0 ;  /* 0x0000001fff027819 */ /* 0x000fc40000011400 */
[----:B------:R-:W-:Y:S01]  /*1580*/  ISETP.GE.AND P4, PT, R101, 0x1, PT ;  /* 0x000000016500780c */ /* 0x000fe20003f86270 */
[----:B------:R-:W-:Y:S01]  /*1590*/  STL [R1+0x220], R86 ;  /* 0x0002205601007387 */ /* 0x000fe20000100800 */
[----:B------:R-:W-:Y:S02]  /*15a0*/  LEA.HI R0, R2, R0, RZ, 0x2 ;  /* 0x0000000002007211 */ /* 0x000fe400078f10ff */
[----:B------:R-:W-:Y:S01]  /*15b0*/  IADD3 R244, R252, 0x200, RZ ;  /* 0x00000200fcf47810 */ /* 0x000fe20007ffe0ff */
[----:B------:R-:W-:Y:S01]  /*15c0*/  STL [R1+0x21c], R85 ;  /* 0x00021c5501007387 */ /* 0x000fe20000100800 */
[----:B------:R-:W-:Y:S02]  /*15d0*/  LEA.HI.SX32 R248, R0, R251, 0x1e ;  /* 0x000000fb00f87211 */ /* 0x000fe400078ff2ff */
[----:B------:R-:W-:Y:S01]  /*15e0*/  MOV R2, UR18 ;  /* 0x0000001200027c02 */ /* 0x000fe20008000f00 */
[----:B------:R-:W-:Y:S01]  /*15f0*/  IMAD.WIDE.U32 R188, R244, 0x10, R208 ;  /* 0x00000010f4bc7825 */ /* 0x000fe200078e00d0 */
[----:B------:R-:W-:Y:S01]  /*1600*/  IADD3 R0, R248, 0x80, RZ ;  /* 0x00000080f8007810 */ /* 0x000fe20007ffe0ff */
[----:B------:R4:W-:Y:S01]  /*1610*/  STL [R1+0x218], R84 ;  /* 0x0002185401007387 */ /* 0x0009e20000100800 */
[----:B------:R-:W-:-:S02]  /*1620*/  ISETP.NE.U32.AND P0, PT, R2, RZ, PT ;  /* 0x000000ff0200720c */ /* 0x000fc40003f05070 */
[C---:B------:R-:W-:Y:S01]  /*1630*/  IADD3 R245, R252.reuse, 0x280, RZ ;  /* 0x00000280fcf57810 */ /* 0x040fe20007ffe0ff */
[----:B------:R0:W2:Y:S01]  /*1640*/  LDG.E R103, desc[UR4][R180.64] ;  /* 0x00000004b4677981 */ /* 0x0000a2000c1e1900 */
[C---:B------:R-:W-:Y:S01]  /*1650*/  IADD3 R246, R252.reuse, 0x300, RZ ;  /* 0x00000300fcf67810 */ /* 0x040fe20007ffe0ff */
[--C-:B------:R-:W-:Y:S01]  /*1660*/  IMAD.WIDE.U32 R176, R233, 0x10, R208.reuse ;  /* 0x00000010e9b07825 */ /* 0x100fe200078e00d0 */
[C---:B------:R-:W-:Y:S01]  /*1670*/  IADD3 R247, R252.reuse, 0x380, RZ ;  /* 0x00000380fcf77810 */ /* 0x040fe20007ffe0ff */
[----:B------:R-:W2:Y:S02]  /*1680*/  LDG.E.128 R188, desc[UR4][R188.64] ;  /* 0x00000004bcbc7981 */ /* 0x000ea4000c1e1d00 */
[--C-:B------:R-:W-:Y:S01]  /*1690*/  IMAD.WIDE.U32 R192, R245, 0x10, R208.reuse ;  /* 0x00000010f5c07825 */ /* 0x100fe200078e00d0 */
[----:B----4-:R-:W-:Y:S01]  /*16a0*/  HFMA2.MMA R84, -RZ, RZ, 0, 0 ;  /* 0x00000000ff547435 */ /* 0x010fe200000001ff */
[----:B------:R-:W-:Y:S01]  /*16b0*/  IADD3 R249, R252, 0x400, RZ ;  /* 0x00000400fcf97810 */ /* 0x000fe20007ffe0ff */
[----:B------:R-:W4:Y:S01]  /*16c0*/  LDG.E.128 R176, desc[UR4][R176.64] ;  /* 0x00000004b0b07981 */ /* 0x000f22000c1e1d00 */
[----:B0-----:R-:W-:Y:S01]  /*16d0*/  IMAD.WIDE.U32 R180, R232, 0x10, R208 ;  /* 0x00000010e8b47825 */ /* 0x001fe200078e00d0 */
[----:B------:R-:W-:-:S02]  /*16e0*/  IADD3 R232, R248, 0x280, RZ ;  /* 0x00000280f8e87810 */ /* 0x000fc40007ffe0ff */
[----:B------:R-:W-:Y:S01]  /*16f0*/  IADD3 R250, R252, 0x480, RZ ;  /* 0x00000480fcfa7810 */ /* 0x000fe20007ffe0ff */
        /* <DEDUP_REMOVED lines=12> */
[----:B---3--:R-:W-:-:S02]  /*17c0*/  MOV R88, R92 ;  /* 0x0000005c00587202 */ /* 0x008fc40000000f00 */
[----:B------:R-:W-:Y:S02]  /*17d0*/  MOV R87, R93 ;  /* 0x0000005d00577202 */ /* 0x000fe40000000f00 */
[----:B------:R-:W0:Y:S02]  /*17e0*/  LDC.64 R92, c[0x0][0x2b8] ;  /* 0x0000ae00ff5c7b82 */ /* 0x000e240000000a00 */
[----:B0-----:R-:W-:Y:S01]  /*17f0*/  IMAD.WIDE.U32 R216, R0, 0x10, R92 ;  /* 0x0000001000d87825 */ /* 0x001fe200078e005c */
[----:B------:R-:W-:-:S05]  /*1800*/  IADD3 R0, R248, 0x100, RZ ;  /* 0x00000100f8007810 */ /* 0x000fca0007ffe0ff */
[--C-:B------:R-:W-:Y:S01]  /*1810*/  IMAD.WIDE.U32 R220, R0, 0x10, R92.reuse ;  /* 0x0000001000dc7825 */ /* 0x100fe200078e005c */
[----:B------:R-:W-:Y:S01]  /*1820*/  IADD3 R0, R248, 0x180, RZ ;  /* 0x00000180f8007810 */ /* 0x000fe20007ffe0ff */
[----:B------:R-:W3:Y:S04]  /*1830*/  LDG.E.128 R216, desc[UR4][R216.64] ;  /* 0x00000004d8d87981 */ /* 0x000ee8000c1e1d00 */
[--C-:B------:R-:W-:Y:S01]  /*1840*/  IMAD.WIDE.U32 R224, R0, 0x10, R92.reuse ;  /* 0x0000001000e07825 */ /* 0x100fe200078e005c */
[----:B------:R-:W-:Y:S01]  /*1850*/  IADD3 R0, R248, 0x200, RZ ;  /* 0x00000200f8007810 */ /* 0x000fe20007ffe0ff */
[----:B------:R-:W3:Y:S04]  /*1860*/  LDG.E.128 R220, desc[UR4][R220.64] ;  /* 0x00000004dcdc7981 */ /* 0x000ee8000c1e1d00 */
[--C-:B------:R-:W-:Y:S01]  /*1870*/  IMAD.WIDE.U32 R228, R0, 0x10, R92.reuse ;  /* 0x0000001000e47825 */ /* 0x100fe200078e005c */
[----:B------:R-:W-:Y:S01]  /*1880*/  MOV R0, UR19 ;  /* 0x0000001300007c02 */ /* 0x000fe20008000f00 */
[----:B------:R-:W3:Y:S03]  /*1890*/  LDG.E.128 R224, desc[UR4][R224.64] ;  /* 0x00000004e0e07981 */ /* 0x000ee6000c1e1d00 */
[----:B------:R-:W-:Y:S01]  /*18a0*/  ISETP.NE.AND.EX P0, PT, R0, RZ, PT, P0 ;  /* 0x000000ff0000720c */ /* 0x000fe20003f05300 */
[--C-:B------:R-:W-:Y:S01]  /*18b0*/  IMAD.WIDE.U32 R212, R248, 0x10, R92.reuse ;  /* 0x00000010f8d47825 */ /* 0x100fe200078e005c */
[----:B------:R-:W-:Y:S01]  /*18c0*/  MOV R86, R94 ;  /* 0x0000005e00567202 */ /* 0x000fe20000000f00 */
[----:B------:R-:W3:Y:S01]  /*18d0*/  LDG.E.128 R228, desc[UR4][R228.64] ;  /* 0x00000004e4e47981 */ /* 0x000ee2000c1e1d00 */
[----:B------:R-:W-:Y:S01]  /*18e0*/  MOV R85, R95 ;  /* 0x0000005f00557202 */ /* 0x000fe20000000f00 */
[----:B------:R-:W-:-:S02]  /*18f0*/  IMAD.WIDE.U32 R232, R232, 0x10, R92 ;  /* 0x00000010e8e87825 */ /* 0x000fc400078e005c */
[----:B------:R-:W3:Y:S04]  /*1900*/  LDG.E.128 R212, desc[UR4][R212.64] ;  /* 0x00000004d4d47981 */ /* 0x000ee8000c1e1d00 */
[----:B------:R-:W3:Y:S04]  /*1910*/  LDG.E.128 R232, desc[UR4][R232.64] ;  /* 0x00000004e8e87981 */ /* 0x000ee8000c1e1d00 */
[----:B------:R1:W5:Y:S04]  /*1920*/  @P0 LDG.E.128 R136, desc[UR4][R236.64] ;  /* 0x00000004ec880981 */ /* 0x000368000c1e1d00 */
[----:B------:R0:W5:Y:S04]  /*1930*/  @P0 LDG.E.128 R128, desc[UR4][R240.64] ;  /* 0x00000004f0800981 */ /* 0x000168000c1e1d00 */
[----:B------:R2:W5:Y:S01]  /*1940*/  @P0 LDG.E.128 R124, desc[UR4][R242.64] ;  /* 0x00000004f27c0981 */ /* 0x000562000c1e1d00 */
[----:B-1----:R-:W-:Y:S01]  /*1950*/  @P0 IMAD.WIDE.U32 R236, R244, 0x10, R98 ;  /* 0x00000010f4ec0825 */ /* 0x002fe200078e0062 */
[----:B------:R-:W-:-:S02]  /*1960*/  @P4 IADD3 R244, R101, -0x1, RZ ;  /* 0xffffffff65f44810 */ /* 0x000fc40007ffe0ff */
[----:B------:R-:W5:Y:S03]  /*1970*/  @P0 LDG.E.128 R132, desc[UR4][R238.64] ;  /* 0x00000004ee840981 */ /* 0x000f66000c1e1d00 */
[----:B------:R-:W-:Y:S01]  /*1980*/  @P4 IMAD R244, R244, R102, RZ ;  /* 0x00000066f4f44224 */ /* 0x000fe200078e02ff */
[----:B------:R1:W5:Y:S01]  /*1990*/  @P0 LDG.E.128 R140, desc[UR4][R236.64] ;  /* 0x00000004ec8c0981 */ /* 0x000362000c1e1d00 */
[----:B0-----:R-:W-:Y:S01]  /*19a0*/  @P0 IMAD.WIDE.U32 R240, R246, 0x10, R98 ;  /* 0x00000010f6f00825 */ /* 0x001fe200078e0062 */
[----:B--2---:R-:W-:-:S04]  /*19b0*/  IADD3 R242, R248, 0x380, RZ ;  /* 0x00000380f8f27810 */ /* 0x004fc80007ffe0ff */
[----:B------:R0:W5:Y:S01]  /*19c0*/  @P0 LDG.E.128 R148, desc[UR4][R240.64] ;  /* 0x00000004f0940981 */ /* 0x000162000c1e1d00 */
[----:B-1----:R-:W-:Y:S01]  /*19d0*/  @P0 IMAD.WIDE.U32 R236, R245, 0x10, R98 ;  /* 0x00000010f5ec0825 */ /* 0x002fe200078e0062 */
[----:B------:R-:W-:-:S04]  /*19e0*/  @P4 SHF.R.S32.HI R245, RZ, 0x1f, R244 ;  /* 0x0000001ffff54819 */ /* 0x000fc800000114f4 */
[----:B------:R-:W-:Y:S01]  /*19f0*/  @P4 LEA.HI R244, R245, R244, RZ, 0x2 ;  /* 0x000000f4f5f44211 */ /* 0x000fe200078f10ff */
[----:B0-----:R-:W-:Y:S01]  /*1a00*/  @P0 IMAD.WIDE.U32 R240, R247, 0x10, R98 ;  /* 0x00000010f7f00825 */ /* 0x001fe200078e0062 */
[----:B------:R-:W-:Y:S01]  /*1a10*/  IADD3 R238, R248, 0x300, RZ ;  /* 0x00000300f8ee7810 */ /* 0x000fe20007ffe0ff */
[----:B------:R-:W5:Y:S01]  /*1a20*/  @P0 LDG.E.128 R144, desc[UR4][R236.64] ;  /* 0x00000004ec900981 */ /* 0x000f62000c1e1d00 */
[----:B------:R-:W-:Y:S02]  /*1a30*/  @P4 LEA.HI.SX32 R84, R244, R251, 0x1e ;  /* 0x000000fbf4544211 */ /* 0x000fe400078ff2ff */
[C---:B------:R-:W-:Y:S01]  /*1a40*/  IADD3 R244, R248.reuse, 0x400, RZ ;  /* 0x00000400f8f47810 */ /* 0x040fe20007ffe0ff */
[----:B------:R0:W5:Y:S01]  /*1a50*/  @P0 LDG.E.128 R152, desc[UR4][R240.64] ;  /* 0x00000004f0980981 */ /* 0x000162000c1e1d00 */
[----:B------:R-:W-:-:S05]  /*1a60*/  IADD3 R248, R248, 0x480, RZ ;  /* 0x00000480f8f87810 */ /* 0x000fca0007ffe0ff */
[----:B------:R-:W-:-:S04]  /*1a70*/  IMAD.WIDE.U32 R94, R248, 0x10, R92 ;  /* 0x00000010f85e7825 */ /* 0x000fc800078e005c */
[----:B0-----:R-:W-:-:S04]  /*1a80*/  @P0 IMAD.WIDE.U32 R240, R249, 0x10, R98 ;  /* 0x00000010f9f00825 */ /* 0x001fc800078e0062 */
[----:B------:R-:W-:Y:S01]  /*1a90*/  IMAD.WIDE.U32 R248, R84, 0x4, R90 ;  /* 0x0000000454f87825 */ /* 0x000fe200078e005a */
[----:B------:R0:W5:Y:S03]  /*1aa0*/  @P0 LDG.E.128 R156, desc[UR4][R240.64] ;  /* 0x00000004f09c0981 */ /* 0x000166000c1e1d00 */
[----:B0-----:R-:W-:Y:S01]  /*1ab0*/  @P0 IMAD.WIDE.U32 R240, R250, 0x10, R98 ;  /* 0x00000010faf00825 */ /* 0x001fe200078e0062 */
[----:B------:R-:W-:Y:S01]  /*1ac0*/  IADD3 R250, R84, 0x100, RZ ;  /* 0x0000010054fa7810 */ /* 0x000fe20007ffe0ff */
[----:B------:R0:W2:Y:S02]  /*1ad0*/  LDG.E R98, desc[UR4][R248.64] ;  /* 0x00000004f8627981 */ /* 0x0000a4000c1e1900 */
[----:B------:R-:W-:-:S04]  /*1ae0*/  IMAD.WIDE.U32 R238, R238, 0x10, R92 ;  /* 0x00000010eeee7825 */ /* 0x000fc800078e005c */
[----:B------:R-:W-:Y:S01]  /*1af0*/  IMAD.WIDE.U32 R242, R242, 0x10, R92 ;  /* 0x00000010f2f27825 */ /* 0x000fe200078e005c */
[C---:B------:R-:W-:Y:S01]  /*1b00*/  IADD3 R89, R84.reuse, 0x200, RZ ;  /* 0x0000020054597810 */ /* 0x040fe20007ffe0ff */
[----:B------:R-:W5:Y:S01]  /*1b10*/  @P0 LDG.E.128 R160, desc[UR4][R240.64] ;  /* 0x00000004f0a00981 */ /* 0x000f62000c1e1d00 */
[----:B0-----:R-:W-:Y:S01]  /*1b20*/  IADD3 R248, R84, 0x80, RZ ;  /* 0x0000008054f87810 */ /* 0x001fe20007ffe0ff */
[--C-:B------:R-:W-:Y:S02]  /*1b30*/  IMAD.WIDE.U32 R250, R250, 0x4, R90.reuse ;  /* 0x00000004fafa7825 */ /* 0x100fe400078e005a */
[----:B------:R-:W3:Y:S02]  /*1b40*/  LDG.E.128 R236, desc[UR4][R238.64] ;  /* 0x00000004eeec7981 */ /* 0x000ee4000c1e1d00 */
[----:B------:R-:W-:Y:S02]  /*1b50*/  IMAD.WIDE.U32 R248, R248, 0x4, R90 ;  /* 0x00000004f8f87825 */ /* 0x000fe400078e005a */
[----:B------:R-:W4:Y:S02]  /*1b60*/  LDG.E R99, desc[UR4][R250.64] ;  /* 0x00000004fa637981 */ /* 0x000f24000c1e1900 */
[----:B------:R-:W-:Y:S01]  /*1b70*/  IMAD.WIDE.U32 R244, R244, 0x10, R92 ;  /* 0x00000010f4f47825 */ /* 0x000fe200078e005c */
[----:B------:R-:W-:Y:S01]  /*1b80*/  IADD3 R92, R84, 0x180, RZ ;  /* 0x00000180545c7810 */ /* 0x000fe20007ffe0ff */
[----:B------:R-:W3:Y:S04]  /*1b90*/  LDG.E R96, desc[UR4][R248.64] ;  /* 0x00000004f8607981 */ /* 0x000ee8000c1e1900 */
[----:B------:R-:W4:Y:S04]  /*1ba0*/  LDG.E.128 R240, desc[UR4][R242.64] ;  /* 0x00000004f2f07981 */ /* 0x000f28000c1e1d00 */
[----:B------:R-:W4:Y:S04]  /*1bb0*/  LDG.E.128 R244, desc[UR4][R244.64] ;  /* 0x00000004f4f47981 */ /* 0x000f28000c1e1d00 */
[----:B------:R0:W4:Y:S02]  /*1bc0*/  LDG.E.128 R248, desc[UR4][R94.64] ;  /* 0x000000045ef87981 */ /* 0x000124000c1e1d00 */
[----:B0-----:R-:W-:-:S05]  /*1bd0*/  IMAD.WIDE.U32 R94, R92, 0x4, R90 ;  /* 0x000000045c5e7825 */ /* 0x001fca00078e005a */
[----:B------:R-:W4:Y:S01]  /*1be0*/  LDG.E R97, desc[UR4][R94.64] ;  /* 0x000000045e617981 */ /* 0x000f22000c1e1900 */
[----:B------:R-:W-:Y:S01]  /*1bf0*/  IMAD.WIDE.U32 R92, R89, 0x4, R90 ;  /* 0x00000004595c7825 */ /* 0x000fe200078e005a */
[----:B------:R-:W-:-:S04]  /*1c00*/  IADD3 R89, R84, 0x300, RZ ;  /* 0x0000030054597810 */ /* 0x000fc80007ffe0ff */
[----:B------:R0:W4:Y:S02]  /*1c10*/  LDG.E R102, desc[UR4][R92.64] ;  /* 0x000000045c667981 */ /* 0x000124000c1e1900 */
[----:B0-----:R-:W-:-:S05]  /*1c20*/  IADD3 R92, R84, 0x280, RZ ;  /* 0x00000280545c7810 */ /* 0x001fca0007ffe0ff */
[----:B------:R-:W-:-:S04]  /*1c30*/  IMAD.WIDE.U32 R94, R92, 0x4, R90 ;  /* 0x000000045c5e7825 */ /* 0x000fc800078e005a */
[--C-:B------:R-:W-:Y:S01]  /*1c40*/  IMAD.WIDE.U32 R92, R89, 0x4, R90.reuse ;  /* 0x00000004595c7825 */ /* 0x100fe200078e005a */
[C---:B------:R-:W-:Y:S01]  /*1c50*/  IADD3 R89, R84.reuse, 0x380, RZ ;  /* 0x0000038054597810 */ /* 0x040fe20007ffe0ff */
[----:B------:R0:W4:Y:S04]  /*1c60*/  LDG.E R101, desc[UR4][R94.64] ;  /* 0x000000045e657981 */ /* 0x000128000c1e1900 */
[----:B------:R1:W4:Y:S01]  /*1c70*/  LDG.E R100, desc[UR4][R92.64] ;  /* 0x000000045c647981 */ /* 0x000322000c1e1900 */
[----:B0-----:R-:W-:Y:S02]  /*1c80*/  IMAD.WIDE.U32 R94, R89, 0x4, R90 ;  /* 0x00000004595e7825 */ /* 0x001fe400078e005a */
[----:B------:R-:W0:Y:S01]  /*1c90*/  LDC.U8 R89, c[0x0][0x2a0] ;  /* 0x0000a800ff597b82 */ /* 0x000e220000000000 */
[----:B-1----:R-:W-:-:S05]  /*1ca0*/  IADD3 R92, R84, 0x400, RZ ;  /* 0x00000400545c7810 */ /* 0x002fca0007ffe0ff */
[--C-:B------:R-:W-:Y:S01]  /*1cb0*/  IMAD.WIDE.U32 R92, R92, 0x4, R90.reuse ;  /* 0x000000045c5c7825 */ /* 0x100fe200078e005a */
[----:B0-----:R-:W-:Y:S02]  /*1cc0*/  ISETP.NE.AND P0, PT, R89, RZ, PT ;  /* 0x000000ff5900720c */ /* 0x001fe40003f05270 */
[----:B------:R-:W-:Y:S01]  /*1cd0*/  IADD3 R89, R84, 0x480, RZ ;  /* 0x0000048054597810 */ /* 0x000fe20007ffe0ff */
[----:B--2---:R0:W-:Y:S04]  /*1ce0*/  STL [R1+0x38], R98 ;  /* 0x0000386201007387 */ /* 0x0041e80000100800 */
[----:B0-----:R0:W2:Y:S02]  /*1cf0*/  LDG.E R98, desc[UR4][R94.64] ;  /* 0x000000045e627981 */ /* 0x0010a4000c1e1900 */
[----:B0-----:R-:W-:-:S02]  /*1d00*/  IMAD.WIDE.U32 R94, R89, 0x4, R90 ;  /* 0x00000004595e7825 */ /* 0x001fc400078e005a */
[----:B---3--:R0:W-:Y:S04]  /*1d10*/  STL [R1+0x34], R96 ;  /* 0x0000346001007387 */ /* 0x0081e80000100800 */
[----:B------:R-:W-:Y:S04]  /*1d20*/  STL.64 [R1+0x40], R94 ;  /* 0x0000405e01007387 */ /* 0x000fe80000100a00 */
[----:B----4-:R1:W-:Y:S04]  /*1d30*/  STL [R1+0x30], R99 ;  /* 0x0000306301007387 */ /* 0x0103e80000100800 */
[----:B0-----:R0:W3:Y:S04]  /*1d40*/  LDG.E R96, desc[UR4][R92.64] ;  /* 0x000000045c607981 */ /* 0x0010e8000c1e1900 */
[----:B-1----:R-:W4:Y:S04]  /*1d50*/  LDL R99, [R1+0x208] ;  /* 0x0002080001637983 */ /* 0x002f280000100800 */
[----:B------:R1:W-:Y:S04]  /*1d60*/  STL [R1+0x2c], R97 ;  /* 0x00002c6101007387 */ /* 0x0003e80000100800 */
[----:B------:R-:W4:Y:S04]  /*1d70*/  LDL R95, [R1+0x210] ;  /* 0x00021000015f7983 */ /* 0x000f280000100800 */
[----:B------:R-:W4:Y:S04]  /*1d80*/  LDL R94, [R1+0x214] ;  /* 0x00021400015e7983 */ /* 0x000f280000100800 */
[----:B-1----:R-:W4:Y:S01]  /*1d90*/  LDL R97, [R1+0x20c] ;  /* 0x00020c0001617983 */ /* 0x002f220000100800 */
[----:B------:R-:W-:-:S03]  /*1da0*/  FSEL R84, R103, RZ, !P0 ;  /* 0x000000ff67547208 */ /* 0x000fc60004000000 */
[----:B------:R1:W-:Y:S02]  /*1db0*/  STL [R1+0x28], R102 ;  /* 0x0000286601007387 */ /* 0x0003e40000100800 */
[C---:B0-----:R-:W-:Y:S01]  /*1dc0*/  FADD.FTZ R93, -R84.reuse, R88 ;  /* 0x00000058545d7221 */ /* 0x041fe20000010100 */
[C---:B------:R-:W-:Y:S01]  /*1dd0*/  FADD.FTZ R90, -R84.reuse, R87 ;  /* 0x00000057545a7221 */ /* 0x040fe20000010100 */
[C---:B------:R-:W-:Y:S01]  /*1de0*/  FADD.FTZ R88, -R84.reuse, R86 ;  /* 0x0000005654587221 */ /* 0x040fe20000010100 */
[C---:B------:R-:W-:Y:S01]  /*1df0*/  FADD.FTZ R87, -R84.reuse, R85 ;  /* 0x0000005554577221 */ /* 0x040fe20000010100 */
[C---:B------:R-:W-:Y:S01]  /*1e00*/  FADD.FTZ R89, -R84.reuse, R178 ;  /* 0x000000b254597221 */ /* 0x040fe20000010100 */
[C---:B-1---5:R-:W-:Y:S01]  /*1e10*/  FMUL.FTZ R102, R3.reuse, R93 ;  /* 0x0000005d03667220 */ /* 0x062fe20000410000 */
[----:B------:R-:W-:Y:S04]  /*1e20*/  STL [R1+0x24], R101 ;  /* 0x0000246501007387 */ /* 0x000fe80000100800 */
[----:B------:R0:W-:Y:S01]  /*1e30*/  STL [R1+0x20], R100 ;  /* 0x0000206401007387 */ /* 0x0001e20000100800 */
[C---:B------:R-:W-:Y:S01]  /*1e40*/  FADD.FTZ R86, -R84.reuse, R179 ;  /* 0x000000b354567221 */ /* 0x040fe20000010100 */
[C---:B------:R-:W-:Y:S01]  /*1e50*/  FADD.FTZ R92, -R84.reuse, R176 ;  /* 0x000000b0545c7221 */ /* 0x040fe20000010100 */
[C---:B------:R-:W-:Y:S01]  /*1e60*/  FADD.FTZ R179, -R84.reuse, R184 ;  /* 0x000000b854b37221 */ /* 0x040fe20000010100 */
[C---:B------:R-:W-:Y:S01]  /*1e70*/  FADD.FTZ R178, -R84.reuse, R185 ;  /* 0x000000b954b27221 */ /* 0x040fe20000010100 */
[C---:B------:R-:W-:Y:S01]  /*1e80*/  FADD.FTZ R91, -R84.reuse, R177 ;  /* 0x000000b1545b7221 */ /* 0x040fe20000010100 */
[C---:B0-----:R-:W-:Y:S01]  /*1e90*/  FMUL.FTZ R100, R3.reuse, R90 ;  /* 0x0000005a03647220 */ /* 0x041fe20000410000 */
        /* <DEDUP_REMOVED lines=31> */
[----:B--2---:R0:W-:Y:S02]  /*2090*/  STL [R1+0x1c], R98 ;  /* 0x00001c6201007387 */ /* 0x0041e40000100800 */
[----:B0-----:R-:W-:-:S02]  /*20a0*/  FMUL.FTZ R98, R3, R88 ;  /* 0x0000005803627220 */ /* 0x001fc40000410000 */
[----:B---3--:R0:W-:Y:S04]  /*20b0*/  STL [R1+0x18], R96 ;  /* 0x0000186001007387 */ /* 0x0081e80000100800 */
[----:B------:R-:W2:Y:S01]  /*20c0*/  LDL R93, [R1+0x1f8] ;  /* 0x0001f800015d7983 */ /* 0x000ea20000100800 */
[----:B----4-:R-:W-:-:S03]  /*20d0*/  FMUL.FTZ R103, R99, R212 ;  /* 0x000000d463677220 */ /* 0x010fc60000410000 */
[----:B------:R-:W3:Y:S01]  /*20e0*/  LDL R90, [R1+0x1fc] ;  /* 0x0001fc00015a7983 */ /* 0x000ee20000100800 */
[----:B0-----:R-:W-:-:S03]  /*20f0*/  FMUL.FTZ R96, R3, R87 ;  /* 0x0000005703607220 */ /* 0x001fc60000410000 */
[----:B------:R-:W4:Y:S04]  /*2100*/  LDL R88, [R1+0x200] ;  /* 0x0002000001587983 */ /* 0x000f280000100800 */
[----:B------:R-:W4:Y:S01]  /*2110*/  LDL R87, [R1+0x204] ;  /* 0x0002040001577983 */ /* 0x000f220000100800 */
[----:B------:R-:W-:-:S03]  /*2120*/  FMUL.FTZ R99, R95, R214 ;  /* 0x000000d65f637220 */ /* 0x000fc60000410000 */
[----:B------:R-:W-:Y:S04]  /*2130*/  STL [R1+0x68], R102 ;  /* 0x0000686601007387 */ /* 0x000fe80000100800 */
[----:B------:R-:W-:Y:S01]  /*2140*/  STL [R1+0xb0], R100 ;  /* 0x0000b06401007387 */ /* 0x000fe20000100800 */
[----:B------:R-:W-:-:S03]  /*2150*/  FMUL.FTZ R101, R97, R213 ;  /* 0x000000d561657220 */ /* 0x000fc60000410000 */
[----:B------:R-:W-:Y:S01]  /*2160*/  STL [R1+0xac], R98 ;  /* 0x0000ac6201007387 */ /* 0x000fe20000100800 */
[----:B------:R-:W-:-:S03]  /*2170*/  FMUL.FTZ R97, R94, R215 ;  /* 0x000000d75e617220 */ /* 0x000fc60000410000 */
[----:B------:R-:W-:Y:S01]  /*2180*/  STL [R1+0xa8], R96 ;  /* 0x0000a86001007387 */ /* 0x000fe20000100800 */
[----:B------:R-:W-:-:S03]  /*2190*/  FMUL.FTZ R94, R3, R92 ;  /* 0x0000005c035e7220 */ /* 0x000fc60000410000 */
[----:B------:R0:W-:Y:S01]  /*21a0*/  STL [R1+0x58], R103 ;  /* 0x0000586701007387 */ /* 0x0001e20000100800 */
[----:B------:R-:W-:-:S03]  /*21b0*/  FMUL.FTZ R92, R3, R91 ;  /* 0x0000005b035c7220 */ /* 0x000fc60000410000 */
[----:B------:R1:W-:Y:S04]  /*21c0*/  STL [R1+0xcc], R101 ;  /* 0x0000cc6501007387 */ /* 0x0003e80000100800 */
[----:B------:R1:W-:Y:S04]  /*21d0*/  STL [R1+0xc8], R99 ;  /* 0x0000c86301007387 */ /* 0x0003e80000100800 */
[----:B------:R1:W-:Y:S04]  /*21e0*/  STL [R1+0xc4], R97 ;  /* 0x0000c46101007387 */ /* 0x0003e80000100800 */
[----:B------:R-:W4:Y:S04]  /*21f0*/  LDL R91, [R1+0x1e8] ;  /* 0x0001e800015b7983 */ /* 0x000f280000100800 */
[----:B------:R-:W4:Y:S04]  /*2200*/  LDL R89, [R1+0x1ec] ;  /* 0x0001ec0001597983 */ /* 0x000f280000100800 */
[----:B------:R-:W4:Y:S01]  /*2210*/  LDL R202, [R1+0x1f0] ;  /* 0x0001f00001ca7983 */ /* 0x000f220000100800 */
[----:B------:R-:W-:Y:S01]  /*2220*/  FMUL.FTZ R209, R3, R86 ;  /* 0x0000005603d17220 */ /* 0x000fe20000410000 */
[----:B------:R-:W-:-:S02]  /*2230*/  FFMA.FTZ R6, R214, R98, R6 ;  /* 0x00000062d6067223 */ /* 0x000fc40000010006 */
[----:B------:R-:W4:Y:S01]  /*2240*/  LDL R86, [R1+0x1f4] ;  /* 0x0001f40001567983 */ /* 0x000f220000100800 */
[----:B------:R-:W-:-:S03]  /*2250*/  FADD.FTZ R46, R46, R214 ;  /* 0x000000d62e2e7221 */ /* 0x000fc60000010000 */
[----:B------:R-:W-:Y:S04]  /*2260*/  STL [R1+0x98], R94 ;  /* 0x0000985e01007387 */ /* 0x000fe80000100800 */
[----:B------:R-:W-:Y:S01]  /*2270*/  STL [R1+0x90], R92 ;  /* 0x0000905c01007387 */ /* 0x000fe20000100800 */
[----:B------:R-:W-:-:S03]  /*2280*/  FFMA.FTZ R4, R212, R102, R4 ;  /* 0x00000066d4047223 */ /* 0x000fc60000010004 */
[----:B------:R-:W-:Y:S01]  /*2290*/  STL [R1+0x8c], R211 ;  /* 0x00008cd301007387 */ /* 0x000fe20000100800 */
[----:B------:R-:W-:Y:S01]  /*22a0*/  FADD.FTZ R44, R44, R212 ;  /* 0x000000d42c2c7221 */ /* 0x000fe20000010000 */
[----:B------:R-:W-:Y:S02]  /*22b0*/  FFMA.FTZ R7, R215, R96, R7 ;  /* 0x00000060d7077223 */ /* 0x000fe40000010007 */
[----:B------:R-:W-:Y:S01]  /*22c0*/  STL [R1+0x88], R209 ;  /* 0x000088d101007387 */ /* 0x000fe20000100800 */
[----:B------:R-:W-:Y:S01]  /*22d0*/  FADD.FTZ R47, R47, R215 ;  /* 0x000000d72f2f7221 */ /* 0x000fe20000010000 */
[----:B------:R-:W-:Y:S01]  /*22e0*/  FFMA.FTZ R8, R216, R94, R8 ;  /* 0x0000005ed8087223 */ /* 0x000fe20000010008 */
[----:B------:R-:W-:Y:S01]  /*22f0*/  FADD.FTZ R48, R48, R216 ;  /* 0x000000d830307221 */ /* 0x000fe20000010000 */
[----:B------:R-:W-:Y:S01]  /*2300*/  FFMA.FTZ R10, R218, R211, R10 ;  /* 0x000000d3da0a7223 */ /* 0x000fe2000001000a */
[----:B------:R-:W-:Y:S01]  /*2310*/  FADD.FTZ R50, R50, R218 ;  /* 0x000000da32327221 */ /* 0x000fe20000010000 */
[----:B------:R-:W-:Y:S01]  /*2320*/  FMUL.FTZ R183, R3, R183 ;  /* 0x000000b703b77220 */ /* 0x000fe20000410000 */
[----:B------:R-:W-:Y:S01]  /*2330*/  FADD.FTZ R54, R54, R222 ;  /* 0x000000de36367221 */ /* 0x000fe20000010000 */
[----:B--2---:R-:W-:Y:S01]  /*2340*/  FMUL.FTZ R95, R93, R216 ;  /* 0x000000d85d5f7220 */ /* 0x004fe20000410000 */
[----:B---3--:R-:W-:-:S04]  /*2350*/  FMUL.FTZ R93, R90, R217 ;  /* 0x000000d95a5d7220 */ /* 0x008fc80000410000 */
[----:B------:R2:W-:Y:S01]  /*2360*/  STL [R1+0xc0], R95 ;  /* 0x0000c05f01007387 */ /* 0x0005e20000100800 */
[C---:B------:R-:W-:Y:S01]  /*2370*/  FMUL.FTZ R90, R3.reuse, R180 ;  /* 0x000000b4035a7220 */ /* 0x040fe20000410000 */
[----:B----4-:R-:W-:Y:S02]  /*2380*/  FMUL.FTZ R214, R88, R218 ;  /* 0x000000da58d67220 */ /* 0x010fe40000410000 */
[----:B------:R3:W-:Y:S01]  /*2390*/  STL [R1+0xbc], R93 ;  /* 0x0000bc5d01007387 */ /* 0x0007e20000100800 */
[----:B------:R-:W-:Y:S01]  /*23a0*/  FMUL.FTZ R88, R3, R181 ;  /* 0x000000b503587220 */ /* 0x000fe20000410000 */
[----:B------:R-:W-:Y:S02]  /*23b0*/  FMUL.FTZ R210, R87, R219 ;  /* 0x000000db57d27220 */ /* 0x000fe40000410000 */
[----:B------:R-:W4:Y:S01]  /*23c0*/  LDL R218, [R1+0x1d8] ;  /* 0x0001d80001da7983 */ /* 0x000f220000100800 */
[----:B------:R-:W-:-:S03]  /*23d0*/  FMUL.FTZ R87, R3, R182 ;  /* 0x000000b603577220 */ /* 0x000fc60000410000 */
[----:B------:R-:W2:Y:S04]  /*23e0*/  LDL R216, [R1+0x1dc] ;  /* 0x0001dc0001d87983 */ /* 0x000ea80000100800 */
[----:B------:R-:W3:Y:S04]  /*23f0*/  LDL R215, [R1+0x1e0] ;  /* 0x0001e00001d77983 */ /* 0x000ee80000100800 */
[----:B------:R-:W3:Y:S04]  /*2400*/  LDL R212, [R1+0x1e4] ;  /* 0x0001e40001d47983 */ /* 0x000ee80000100800 */
[----:B------:R-:W-:Y:S04]  /*2410*/  STL [R1+0xb8], R214 ;  /* 0x0000b8d601007387 */ /* 0x000fe80000100800 */
[----:B------:R-:W-:Y:S04]  /*2420*/  STL [R1+0xb4], R210 ;  /* 0x0000b4d201007387 */ /* 0x000fe80000100800 */
[----:B------:R-:W-:Y:S04]  /*2430*/  STL [R1+0x6c], R90 ;  /* 0x00006c5a01007387 */ /* 0x000fe80000100800 */
[----:B------:R-:W-:Y:S01]  /*2440*/  STL [R1+0x64], R88 ;  /* 0x0000645801007387 */ /* 0x000fe20000100800 */
[----:B------:R-:W-:-:S03]  /*2450*/  FFMA.FTZ R14, R222, R87, R14 ;  /* 0x00000057de0e7223 */ /* 0x000fc6000001000e */
[----:B------:R-:W-:Y:S01]  /*2460*/  STL [R1+0x60], R87 ;  /* 0x0000605701007387 */ /* 0x000fe20000100800 */
[----:B------:R-:W-:-:S03]  /*2470*/  FMUL.FTZ R91, R91, R220 ;  /* 0x000000dc5b5b7220 */ /* 0x000fc60000410000 */
[----:B------:R-:W-:Y:S01]  /*2480*/  STL [R1+0x5c], R183 ;  /* 0x00005cb701007387 */ /* 0x000fe20000100800 */
[----:B------:R-:W-:-:S03]  /*2490*/  FMUL.FTZ R89, R89, R221 ;  /* 0x000000dd59597220 */ /* 0x000fc60000410000 */
[----:B------:R1:W-:Y:S01]  /*24a0*/  STL [R1+0xa4], R91 ;  /* 0x0000a45b01007387 */ /* 0x0003e20000100800 */
[----:B------:R-:W-:-:S03]  /*24b0*/  FMUL.FTZ R222, R202, R222 ;  /* 0x000000decade7220 */ /* 0x000fc60000410000 */
[----:B------:R1:W-:Y:S04]  /*24c0*/  STL [R1+0xa0], R89 ;  /* 0x0000a05901007387 */ /* 0x0003e80000100800 */
[----:B------:R-:W3:Y:S04]  /*24d0*/  LDL R207, [R1+0x1c8] ;  /* 0x0001c80001cf7983 */ /* 0x000ee80000100800 */
[----:B------:R-:W3:Y:S04]  /*24e0*/  LDL R202, [R1+0x1cc] ;  /* 0x0001cc0001ca7983 */ /* 0x000ee80000100800 */
[----:B------:R-:W3:Y:S01]  /*24f0*/  LDL R182, [R1+0x1d0] ;  /* 0x0001d00001b67983 */ /* 0x000ee20000100800 */
[----:B------:R-:W-:Y:S01]  /*2500*/  FMUL.FTZ R86, R86, R223 ;  /* 0x000000df56567220 */ /* 0x000fe20000410000 */
[----:B------:R-:W-:Y:S01]  /*2510*/  FMUL.FTZ R181, R3, R179 ;  /* 0x000000b303b57220 */ /* 0x000fe20000410000 */
[----:B------:R-:W-:Y:S01]  /*2520*/  FFMA.FTZ R5, R213, R100, R5 ;  /* 0x00000064d5057223 */ /* 0x000fe20000010005 */
[----:B------:R-:W-:Y:S01]  /*2530*/  FADD.FTZ R45, R45, R213 ;  /* 0x000000d52d2d7221 */ /* 0x000fe20000010000 */
[----:B------:R-:W-:Y:S01]  /*2540*/  FFMA.FTZ R9, R217, R92, R9 ;  /* 0x0000005cd9097223 */ /* 0x000fe20000010009 */
[----:B------:R-:W-:Y:S01]  /*2550*/  FADD.FTZ R49, R49, R217 ;  /* 0x000000d931317221 */ /* 0x000fe20000010000 */
[C---:B------:R-:W-:Y:S01]  /*2560*/  FMUL.FTZ R180, R3.reuse, R178 ;  /* 0x000000b203b47220 */ /* 0x040fe20000410000 */
[----:B------:R-:W3:Y:S01]  /*2570*/  LDL R217, [R1+0x1d4] ;  /* 0x0001d40001d97983 */ /* 0x000ee20000100800 */
[----:B------:R-:W-:Y:S01]  /*2580*/  FMUL.FTZ R213, R3, R177 ;  /* 0x000000b103d57220 */ /* 0x000fe20000410000 */
[----:B------:R-:W-:Y:S01]  /*2590*/  FFMA.FTZ R13, R221, R88, R13 ;  /* 0x00000058dd0d7223 */ /* 0x000fe2000001000d */
[----:B------:R-:W-:Y:S01]  /*25a0*/  FADD.FTZ R53, R53, R221 ;  /* 0x000000dd35357221 */ /* 0x000fe20000010000 */
[----:B------:R1:W-:Y:S01]  /*25b0*/  STL [R1+0x9c], R222 ;  /* 0x00009cde01007387 */ /* 0x0003e20000100800 */
[----:B------:R-:W-:-:S03]  /*25c0*/  FMUL.FTZ R208, R3, R176 ;  /* 0x000000b003d07220 */ /* 0x000fc60000410000 */
[----:B------:R1:W-:Y:S04]  /*25d0*/  STL [R1+0x94], R86 ;  /* 0x0000945601007387 */ /* 0x0003e80000100800 */
[----:B------:R1:W-:Y:S01]  /*25e0*/  STL [R1+0x10], R181 ;  /* 0x000010b501007387 */ /* 0x0003e20000100800 */
[----:B------:R-:W-:-:S03]  /*25f0*/  FMUL.FTZ R187, R3, R187 ;  /* 0x000000bb03bb7220 */ /* 0x000fc60000410000 */
[----:B------:R1:W-:Y:S01]  /*2600*/  STL [R1+0xc], R180 ;  /* 0x00000cb401007387 */ /* 0x0003e20000100800 */
[----:B------:R-:W-:-:S03]  /*2610*/  FFMA.FTZ R15, R223, R183, R15 ;  /* 0x000000b7df0f7223 */ /* 0x000fc6000001000f */
[----:B------:R-:W-:Y:S01]  /*2620*/  STL [R1+0x8], R213 ;  /* 0x000008d501007387 */ /* 0x000fe20000100800 */
[----:B------:R-:W-:-:S03]  /*2630*/  FADD.FTZ R55, R55, R223 ;  /* 0x000000df37377221 */ /* 0x000fc60000010000 */
[----:B------:R-:W-:Y:S01]  /*2640*/  STL [R1+0x4], R208 ;  /* 0x000004d001007387 */ /* 0x000fe20000100800 */
[----:B------:R-:W-:Y:S01]  /*2650*/  FADD.FTZ R176, RZ, R103 ;  /* 0x00000067ffb07221 */ /* 0x000fe20000010000 */
[----:B------:R-:W-:Y:S01]  /*2660*/  FFMA.FTZ R177, R102, R103, RZ ;  /* 0x0000006766b17223 */ /* 0x000fe200000100ff */
[----:B----4-:R-:W-:Y:S01]  /*2670*/  FMUL.FTZ R221, R218, R224 ;  /* 0x000000e0dadd7220 */ /* 0x010fe20000410000 */
[----:B--2---:R-:W-:-:S04]  /*2680*/  FMUL.FTZ R216, R216, R225 ;  /* 0x000000e1d8d87220 */ /* 0x004fc80000410000 */
[----:B------:R2:W-:Y:S01]  /*2690*/  STL [R1+0x84], R221 ;  /* 0x000084dd01007387 */ /* 0x0005e20000100800 */
[----:B---3--:R-:W-:-:S03]  /*26a0*/  FMUL.FTZ R215, R215, R226 ;  /* 0x000000e2d7d77220 */ /* 0x008fc60000410000 */
[----:B------:R-:W-:Y:S01]  /*26b0*/  STL [R1+0x7c], R216 ;  /* 0x00007cd801007387 */ /* 0x000fe20000100800 */
[----:B------:R-:W-:-:S03]  /*26c0*/  FMUL.FTZ R212, R212, R227 ;  /* 0x000000e3d4d47220 */ /* 0x000fc60000410000 */
[----:B------:R-:W3:Y:S04]  /*26d0*/  LDL R223, [R1+0x1a8] ;  /* 0x0001a80001df7983 */ /* 0x000ee80000100800 */
[----:B------:R4:W-:Y:S04]  /*26e0*/  STL [R1+0x74], R215 ;  /* 0x000074d701007387 */ /* 0x0009e80000100800 */
[----:B------:R-:W-:Y:S04]  /*26f0*/  STL [R1+0x70], R212 ;  /* 0x000070d401007387 */ /* 0x000fe80000100800 */
[----:B------:R-:W-:Y:S01]  /*2700*/  STL [R1], R187 ;  /* 0x000000bb01007387 */ /* 0x000fe20000100800 */
[----:B------:R-:W-:Y:S01]  /*2710*/  FMUL.FTZ R207, R207, R228 ;  /* 0x000000e4cfcf7220 */ /* 0x000fe20000410000 */
[----:B------:R-:W-:-:S04]  /*2720*/  FMUL.FTZ R202, R202, R229 ;  /* 0x000000e5caca7220 */ /* 0x000fc80000410000 */
[----:B------:R-:W-:Y:S04]  /*2730*/  STL [R1+0x54], R207 ;  /* 0x000054cf01007387 */ /* 0x000fe80000100800 */
[----:B------:R-:W-:Y:S01]  /*2740*/  STL [R1+0x50], R202 ;  /* 0x000050ca01007387 */ /* 0x000fe20000100800 */
[----:B------:R-:W-:-:S03]  /*2750*/  FMUL.FTZ R182, R182, R230 ;  /* 0x000000e6b6b67220 */ /* 0x000fc60000410000 */
[----:B------:R-:W2:Y:S04]  /*2760*/  LDL R178, [R1+0x1ac] ;  /* 0x0001ac0001b27983 */ /* 0x000ea80000100800 */
[----:B------:R4:W-:Y:S04]  /*2770*/  STL [R1+0x4c], R182 ;  /* 0x00004cb601007387 */ /* 0x0009e80000100800 */
[----:B0-----:R0:W5:Y:S04]  /*2780*/  LDL.LU R103, [R1+0x264] ;  /* 0x0002640001677983 */ /* 0x0011680000300800 */
[----:B------:R0:W5:Y:S04]  /*2790*/  LDL.LU R102, [R1+0x260] ;  /* 0x0002600001667983 */ /* 0x0001680000300800 */
[----:B------:R-:W4:Y:S01]  /*27a0*/  LDL R179, [R1+0x1b0] ;  /* 0x0001b00001b37983 */ /* 0x000f220000100800 */
[----:B------:R-:W-:Y:S01]  /*27b0*/  FADD.FTZ R176, R176, R101 ;  /* 0x00000065b0b07221 */ /* 0x000fe20000010000 */
[----:B------:R-:W-:Y:S01]  /*27c0*/  FFMA.FTZ R177, R100, R101, R177 ;  /* 0x0000006564b17223 */ /* 0x000fe200000100b1 */
        /* <DEDUP_REMOVED lines=10> */
[----:B-1----:R0:W5:Y:S01]  /*2870*/  LDL.LU R101, [R1+0x25c] ;  /* 0x00025c0001657983 */ /* 0x0021620000300800 */
[----:B------:R-:W-:-:S03]  /*2880*/  FMUL.FTZ R225, R3, R184 ;  /* 0x000000b803e17220 */ /* 0x000fc60000410000 */
[----:B------:R0:W5:Y:S04]  /*2890*/  LDL.LU R100, [R1+0x258] ;  /* 0x0002580001647983 */ /* 0x0001680000300800 */
[----:B------:R-:W3:Y:S04]  /*28a0*/  LDL R184, [R1+0x1b4] ;  /* 0x0001b40001b87983 */ /* 0x000ee80000100800 */
[----:B------:R0:W5:Y:S04]  /*28b0*/  LDL.LU R99, [R1+0x254] ;  /* 0x0002540001637983 */ /* 0x0001680000300800 */
[----:B------:R0:W5:Y:S01]  /*28c0*/  LDL.LU R98, [R1+0x250] ;  /* 0x0002500001627983 */ /* 0x0001620000300800 */
[----:B------:R-:W-:Y:S01]  /*28d0*/  FFMA.FTZ R20, R228, R187, R20 ;  /* 0x000000bbe4147223 */ /* 0x000fe20000010014 */
[----:B------:R-:W-:Y:S01]  /*28e0*/  FADD.FTZ R60, R60, R228 ;  /* 0x000000e43c3c7221 */ /* 0x000fe20000010000 */
[----:B--2---:R-:W-:Y:S01]  /*28f0*/  FMUL.FTZ R229, R178, R233 ;  /* 0x000000e9b2e57220 */ /* 0x004fe20000410000 */
        /* <DEDUP_REMOVED lines=8> */
[----:B------:R0:W5:Y:S01]  /*2980*/  LDL.LU R94, [R1+0x240] ;  /* 0x00024000015e7983 */ /* 0x0001620000300800 */
[----:B----4-:R-:W-:-:S03]  /*2990*/  FMUL.FTZ R228, R179, R234 ;  /* 0x000000eab3e47220 */ /* 0x010fc60000410000 */
[----:B------:R0:W5:Y:S04]  /*29a0*/  LDL.LU R93, [R1+0x23c] ;  /* 0x00023c00015d7983 */ /* 0x0001680000300800 */
[----:B------:R0:W5:Y:S04]  /*29b0*/  LDL.LU R92, [R1+0x238] ;  /* 0x00023800015c7983 */ /* 0x0001680000300800 */
[----:B------:R-:W2:Y:S04]  /*29c0*/  LDL R179, [R1+0x198] ;  /* 0x0001980001b37983 */ /* 0x000ea80000100800 */
[----:B------:R-:W4:Y:S01]  /*29d0*/  LDL R178, [R1+0x19c] ;  /* 0x00019c0001b27983 */ /* 0x000f220000100800 */
        /* <DEDUP_REMOVED lines=10> */
[----:B------:R-:W-:Y:S01]  /*2a80*/  FMUL.FTZ R226, R3, R185 ;  /* 0x000000b903e27220 */ /* 0x000fe20000410000 */
[----:B------:R-:W-:Y:S01]  /*2a90*/  FFMA.FTZ R12, R220, R90, R12 ;  /* 0x0000005adc0c7223 */ /* 0x000fe2000001000c */
[----:B------:R-:W-:Y:S01]  /*2aa0*/  FFMA.FTZ R16, R224, R181, R16 ;  /* 0x000000b5e0107223 */ /* 0x000fe20000010010 */
[----:B------:R-:W-:Y:S01]  /*2ab0*/  FADD.FTZ R56, R56, R224 ;  /* 0x000000e038387221 */ /* 0x000fe20000010000 */
[----:B------:R0:W5:Y:S01]  /*2ac0*/  LDL.LU R91, [R1+0x234] ;  /* 0x00023400015b7983 */ /* 0x0001620000300800 */
[----:B---3--:R-:W-:Y:S01]  /*2ad0*/  FMUL.FTZ R224, R184, R235 ;  /* 0x000000ebb8e07220 */ /* 0x008fe20000410000 */
[----:B------:R-:W-:Y:S01]  /*2ae0*/  FADD.FTZ R177, R177, R222 ;  /* 0x000000deb1b17221 */ /* 0x000fe20000010000 */
[----:B------:R-:W-:Y:S01]  /*2af0*/  FFMA.FTZ R176, R87, R222, R176 ;  /* 0x000000de57b07223 */ /* 0x000fe200000100b0 */
[----:B------:R0:W5:Y:S01]  /*2b00*/  LDL.LU R90, [R1+0x230] ;  /* 0x00023000015a7983 */ /* 0x0001620000300800 */
[----:B------:R-:W-:Y:S01]  /*2b10*/  FFMA.FTZ R22, R230, R226, R22 ;  /* 0x000000e2e6167223 */ /* 0x000fe20000010016 */
[----:B------:R-:W-:-:S02]  /*2b20*/  FADD.FTZ R62, R62, R230 ;  /* 0x000000e63e3e7221 */ /* 0x000fc40000010000 */
[----:B------:R-:W3:Y:S01]  /*2b30*/  LDL R184, [R1+0x1a0] ;  /* 0x0001a00001b87983 */ /* 0x000ee20000100800 */
[----:B------:R-:W-:-:S03]  /*2b40*/  FMUL.FTZ R230, R223, R232 ;  /* 0x000000e8dfe67220 */ /* 0x000fc60000410000 */
[----:B------:R0:W5:Y:S01]  /*2b50*/  LDL.LU R89, [R1+0x22c] ;  /* 0x00022c0001597983 */ /* 0x0001620000300800 */
[----:B------:R-:W-:-:S03]  /*2b60*/  FADD.FTZ R177, R177, R86 ;  /* 0x00000056b1b17221 */ /* 0x000fc60000010000 */
[----:B------:R0:W5:Y:S04]  /*2b70*/  LDL.LU R88, [R1+0x228] ;  /* 0x0002280001587983 */ /* 0x0001680000300800 */
[----:B------:R0:W5:Y:S01]  /*2b80*/  LDL.LU R87, [R1+0x224] ;  /* 0x0002240001577983 */ /* 0x0001620000300800 */
[----:B--2---:R-:W-:-:S03]  /*2b90*/  FMUL.FTZ R223, R179, R236 ;  /* 0x000000ecb3df7220 */ /* 0x004fc60000410000 */
[----:B------:R-:W2:Y:S01]  /*2ba0*/  LDL R179, [R1+0x1a4] ;  /* 0x0001a40001b37983 */ /* 0x000ea20000100800 */
[----:B----4-:R-:W-:Y:S01]  /*2bb0*/  FMUL.FTZ R222, R178, R237 ;  /* 0x000000edb2de7220 */ /* 0x010fe20000410000 */
[----:B------:R-:W-:Y:S02]  /*2bc0*/  FFMA.FTZ R178, R183, R86, R176 ;  /* 0x00000056b7b27223 */ /* 0x000fe400000100b0 */
[----:B------:R0:W5:Y:S04]  /*2bd0*/  LDL.LU R86, [R1+0x220] ;  /* 0x0002200001567983 */ /* 0x0001680000300800 */
[----:B------:R-:W4:Y:S01]  /*2be0*/  LDL R183, [R1+0x188] ;  /* 0x0001880001b77983 */ /* 0x000f220000100800 */
[----:B------:R-:W-:Y:S01]  /*2bf0*/  FADD.FTZ R176, R177, R221 ;  /* 0x000000ddb1b07221 */ /* 0x000fe20000010000 */
[----:B------:R-:W-:-:S02]  /*2c00*/  FFMA.FTZ R177, R181, R221, R178 ;  /* 0x000000ddb5b17223 */ /* 0x000fc400000100b2 */
[----:B------:R-:W2:Y:S01]  /*2c10*/  LDL R181, [R1+0x18c] ;  /* 0x00018c0001b57983 */ /* 0x000ea20000100800 */
[----:B------:R-:W-:Y:S01]  /*2c20*/  FADD.FTZ R176, R176, R216 ;  /* 0x000000d8b0b07221 */ /* 0x000fe20000010000 */
[----:B------:R-:W-:Y:S02]  /*2c30*/  FFMA.FTZ R177, R180, R216, R177 ;  /* 0x000000d8b4b17223 */ /* 0x000fe400000100b1 */
[----:B------:R-:W2:Y:S01]  /*2c40*/  LDL R180, [R1+0x190] ;  /* 0x0001900001b47983 */ /* 0x000ea20000100800 */
[----:B------:R-:W-:Y:S01]  /*2c50*/  FADD.FTZ R176, R176, R215 ;  /* 0x000000d7b0b07221 */ /* 0x000fe20000010000 */
[----:B------:R-:W-:Y:S02]  /*2c60*/  FFMA.FTZ R177, R213, R215, R177 ;  /* 0x000000d7d5b17223 */ /* 0x000fe400000100b1 */
[----:B------:R-:W2:Y:S04]  /*2c70*/  LDL R186, [R1+0x178] ;  /* 0x0001780001ba7983 */ /* 0x000ea80000100800 */
[----:B------:R-:W2:Y:S01]  /*2c80*/  LDL R185, [R1+0x17c] ;  /* 0x00017c0001b97983 */ /* 0x000ea20000100800 */
[----:B---3--:R-:W-:-:S03]  /*2c90*/  FMUL.FTZ R221, R184, R238 ;  /* 0x000000eeb8dd7220 */ /* 0x008fc60000410000 */
[----:B------:R-:W3:Y:S01]  /*2ca0*/  LDL R184, [R1+0x180] ;  /* 0x0001800001b87983 */ /* 0x000ee20000100800 */
[----:B------:R-:W-:Y:S01]  /*2cb0*/  FADD.FTZ R176, R176, R212 ;  /* 0x000000d4b0b07221 */ /* 0x000fe20000010000 */
[----:B------:R-:W-:Y:S01]  /*2cc0*/  FFMA.FTZ R177, R208, R212, R177 ;  /* 0x000000d4d0b17223 */ /* 0x000fe200000100b1 */
[----:B----4-:R-:W-:Y:S02]  /*2cd0*/  FMUL.FTZ R215, R183, R240 ;  /* 0x000000f0b7d77220 */ /* 0x010fe40000410000 */
[----:B------:R-:W4:Y:S01]  /*2ce0*/  LDL R183, [R1+0x184] ;  /* 0x0001840001b77983 */ /* 0x000f220000100800 */
[----:B--2---:R-:W-:-:S03]  /*2cf0*/  FMUL.FTZ R216, R179, R239 ;  /* 0x000000efb3d87220 */ /* 0x004fc60000410000 */
[----:B------:R-:W2:Y:S01]  /*2d00*/  LDL R179, [R1+0x194] ;  /* 0x0001940001b37983 */ /* 0x000ea20000100800 */
[----:B------:R-:W-:Y:S01]  /*2d10*/  FADD.FTZ R176, R176, R207 ;  /* 0x000000cfb0b07221 */ /* 0x000fe20000010000 */
[----:B------:R-:W-:-:S03]  /*2d20*/  FFMA.FTZ R177, R187, R207, R177 ;  /* 0x000000cfbbb17223 */ /* 0x000fc600000100b1 */
[----:B------:R-:W-:Y:S01]  /*2d30*/  FADD.FTZ R176, R176, R202 ;  /* 0x000000cab0b07221 */ /* 0x000fe20000010000 */
[----:B------:R-:W-:Y:S01]  /*2d40*/  FFMA.FTZ R177, R227, R202, R177 ;  /* 0x000000cae3b17223 */ /* 0x000fe200000100b1 */
[C---:B------:R-:W-:Y:S02]  /*2d50*/  FMUL.FTZ R218, R3.reuse, R189 ;  /* 0x000000bd03da7220 */ /* 0x040fe40000410000 */
[----:B------:R-:W-:Y:S01]  /*2d60*/  FADD.FTZ R176, R176, R182 ;  /* 0x000000b6b0b07221 */ /* 0x000fe20000010000 */
[----:B------:R-:W-:Y:S01]  /*2d70*/  FFMA.FTZ R177, R226, R182, R177 ;  /* 0x000000b6e2b17223 */ /* 0x000fe200000100b1 */
[----:B------:R-:W2:Y:S04]  /*2d80*/  LDL R189, [R1+0x168] ;  /* 0x0001680001bd7983 */ /* 0x000ea80000100800 */
[----:B------:R-:W2:Y:S01]  /*2d90*/  LDL R182, [R1+0x16c] ;  /* 0x00016c0001b67983 */ /* 0x000ea20000100800 */
[----:B------:R-:W-:Y:S01]  /*2da0*/  FADD.FTZ R52, R52, R220 ;  /* 0x000000dc34347221 */ /* 0x000fe20000010000 */
[C---:B------:R-:W-:Y:S01]  /*2db0*/  FMUL.FTZ R220, R3.reuse, R191 ;  /* 0x000000bf03dc7220 */ /* 0x040fe20000410000 */
[----:B------:R-:W-:Y:S01]  /*2dc0*/  FMUL.FTZ R210, R3, R193 ;  /* 0x000000c103d27220 */ /* 0x000fe20000410000 */
[----:B------:R-:W2:Y:S01]  /*2dd0*/  LDL R191, [R1+0x170] ;  /* 0x0001700001bf7983 */ /* 0x000ea20000100800 */
[----:B---3--:R-:W-:Y:S01]  /*2de0*/  FMUL.FTZ R193, R184, R246 ;  /* 0x000000f6b8c17220 */ /* 0x008fe20000410000 */
[----:B------:R-:W-:Y:S01]  /*2df0*/  FFMA.FTZ R23, R231, R225, R23 ;  /* 0x000000e1e7177223 */ /* 0x000fe20000010017 */
[----:B------:R-:W-:Y:S01]  /*2e00*/  FADD.FTZ R63, R63, R231 ;  /* 0x000000e73f3f7221 */ /* 0x000fe20000010000 */
[----:B------:R-:W-:Y:S01]  /*2e10*/  FMUL.FTZ R231, R217, R231 ;  /* 0x000000e7d9e77220 */ /* 0x000fe20000410000 */
[C---:B------:R-:W-:Y:S01]  /*2e20*/  FMUL.FTZ R217, R3.reuse, R188 ;  /* 0x000000bc03d97220 */ /* 0x040fe20000410000 */
        /* <DEDUP_REMOVED lines=8> */
[----:B------:R-:W-:-:S02]  /*2eb0*/  FFMA.FTZ R176, R220, R230, R178 ;  /* 0x000000e6dcb07223 */ /* 0x000fc400000100b2 */
[----:B------:R-:W-:Y:S02]  /*2ec0*/  FADD.FTZ R177, R177, R229 ;  /* 0x000000e5b1b17221 */ /* 0x000fe40000010000 */
[----:B------:R-:W-:Y:S02]  /*2ed0*/  FFMA.FTZ R176, R219, R229, R176 ;  /* 0x000000e5dbb07223 */ /* 0x000fe400000100b0 */
[----:B------:R-:W-:Y:S02]  /*2ee0*/  FADD.FTZ R177, R177, R228 ;  /* 0x000000e4b1b17221 */ /* 0x000fe40000010000 */
[----:B------:R-:W-:Y:S01]  /*2ef0*/  FFMA.FTZ R176, R218, R228, R176 ;  /* 0x000000e4dab07223 */ /* 0x000fe200000100b0 */
[----:B------:R-:W-:Y:S01]  /*2f00*/  FMUL.FTZ R207, R180, R242 ;  /* 0x000000f2b4cf7220 */ /* 0x000fe20000410000 */
[----:B------:R-:W-:Y:S01]  /*2f10*/  FMUL.FTZ R208, R181, R241 ;  /* 0x000000f1b5d07220 */ /* 0x000fe20000410000 */
[----:B------:R-:W-:Y:S01]  /*2f20*/  FADD.FTZ R180, R177, R224 ;  /* 0x000000e0b1b47221 */ /* 0x000fe20000010000 */
[----:B------:R-:W-:Y:S01]  /*2f30*/  FMUL.FTZ R214, R3, R195 ;  /* 0x000000c303d67220 */ /* 0x000fe20000410000 */
[----:B------:R-:W-:Y:S01]  /*2f40*/  FFMA.FTZ R181, R217, R224, R176 ;  /* 0x000000e0d9b57223 */ /* 0x000fe200000100b0 */
[----:B------:R-:W-:Y:S01]  /*2f50*/  FMUL.FTZ R211, R3, R194 ;  /* 0x000000c203d37220 */ /* 0x000fe20000410000 */
[----:B------:R-:W-:-:S02]  /*2f60*/  FADD.FTZ R180, R180, R223 ;  /* 0x000000dfb4b47221 */ /* 0x000fc40000010000 */
[----:B------:R-:W-:Y:S01]  /*2f70*/  FFMA.FTZ R181, R214, R223, R181 ;  /* 0x000000dfd6b57223 */ /* 0x000fe200000100b5 */
[----:B----4-:R-:W-:Y:S02]  /*2f80*/  FMUL.FTZ R184, R183, R247 ;  /* 0x000000f7b7b87220 */ /* 0x010fe40000410000 */
[----:B------:R-:W3:Y:S04]  /*2f90*/  LDL R183, [R1+0x174] ;  /* 0x0001740001b77983 */ /* 0x000ee80000100800 */
[----:B------:R0:W5:Y:S04]  /*2fa0*/  LDL.LU R85, [R1+0x21c] ;  /* 0x00021c0001557983 */ /* 0x0001680000300800 */
[----:B------:R0:W5:Y:S01]  /*2fb0*/  LDL.LU R84, [R1+0x218] ;  /* 0x0002180001547983 */ /* 0x0001620000300800 */
        /* <DEDUP_REMOVED lines=14> */
[----:B--2---:R-:W-:Y:S01]  /*30a0*/  FMUL.FTZ R202, R179, R243 ;  /* 0x000000f3b3ca7220 */ /* 0x004fe20000410000 */
        /* <DEDUP_REMOVED lines=70> */
[----:B---3--:R-:W-:-:S04]  /*3510*/  FMUL.FTZ R192, R183, R251 ;  /* 0x000000fbb7c07220 */ /* 0x008fc80000410000 */
[----:B------:R-:W-:Y:S01]  /*3520*/  FADD.FTZ R181, R181, R192 ;  /* 0x000000c0b5b57221 */ /* 0x000fe20000010000 */
[----:B0-----:R-:W-:-:S07]  /*3530*/  FFMA.FTZ R180, R188, R192, R180 ;  /* 0x000000c0bcb47223 */ /* 0x001fce00000100b4 */
.L_x_16277:
[----:B------:R-:W-:Y:S05]  /*3540*/  BSYNC B0 ;  /* 0x0000000000007941 */ /* 0x000fea0003800000 */
.L_x_16275:
[----:B0-----:R-:W2:Y:S04]  /*3550*/  LDL.LU.64 R200, [R1+0x40] ;  /* 0x0000400001c87983 */ /* 0x001ea80000300a00 */
[----:B------:R-:W3:Y:S01]  /*3560*/  LDL.LU R182, [R1+0xd0] ;  /* 0x0000d00001b67983 */ /* 0x000ee20000300800 */
[----:B------:R-:W0:Y:S01]  /*3570*/  S2R R213, SR_TID.X ;  /* 0x0000000000d57919 */ /* 0x000e220000002100 */
[----:B------:R-:W-:Y:S02]  /*3580*/  UMOV UR6, 0xffffffff ;  /* 0xffffffff00067882 */ /* 0x000fe40000000000 */
[----:B--2---:R1:W5:Y:S01]  /*3590*/  LDG.E R200, desc[UR4][R200.64] ;  /* 0x00000004c8c87981 */ /* 0x004362000c1e1900 */
[----:B0-----:R-:W-:Y:S02]  /*35a0*/  SHF.R.U32.HI R212, RZ, 0x5, R213 ;  /* 0x00000005ffd47819 */ /* 0x001fe400000116d5 */
[----:B------:R-:W-:-:S02]  /*35b0*/  LOP3.LUT P0, RZ, R213, 0x1f, RZ, 0xc0, !PT ;  /* 0x0000001fd5ff7812 */ /* 0x000fc4000780c0ff */
[----:B---3--:R-:W-:Y:S02]  /*35c0*/  LOP3.LUT P3, RZ, R182, 0xff, RZ, 0xc0, !PT ;  /* 0x000000ffb6ff7812 */ /* 0x008fe4000786c0ff */
[----:B------:R-:W-:-:S11]  /*35d0*/  LOP3.LUT R182, R212, 0x7fffffc, RZ, 0xc0, !PT ;  /* 0x07fffffcd4b67812 */ /* 0x000fd600078ec0ff */
        /* <DEDUP_REMOVED lines=20> */
.L_x_16468:
[----:B------:R-:W3:Y:S01]  /*3720*/  LDL.LU R232, [R1+0x3c] ;  /* 0x00003c0001e87983 */ /* 0x000ee20000300800 */
[----:B------:R-:W4:Y:S01]  /*3730*/  LDC R205, c[0x0][0x218] ;  /* 0x00008600ffcd7b82 */ /* 0x000f220000000800 */
[----:B------:R-:W-:Y:S01]  /*3740*/  @!P0 LOP3.LUT R183, R212, 0x3, RZ, 0xc0, !PT ;  /* 0x00000003d4b78812 */ /* 0x000fe200078ec0ff */
[----:B-1----:R-:W-:Y:S01]  /*3750*/  FADD.FTZ R180, R204, R180 ;  /* 0x000000b4ccb47221 */ /* 0x002fe20000010000 */
[----:B------:R-:W1:Y:S01]  /*3760*/  S2R R201, SR_CgaCtaId ;  /* 0x0000000000c97919 */ /* 0x000e620000008800 */
[----:B------:R-:W-:Y:S01]  /*3770*/  MOV R203, 0x400 ;  /* 0x0000040000cb7802 */ /* 0x000fe20000000f00 */
[----:B--2---:R-:W-:Y:S01]  /*3780*/  FADD.FTZ R181, R206, R181 ;  /* 0x000000b5ceb57221 */ /* 0x004fe20000010000 */
        /* <DEDUP_REMOVED lines=12> */
[----:B---3--:R-:W-:-:S05]  /*3850*/  @P4 IADD3 R180, R232, -0x1, RZ ;  /* 0xffffffffe8b44810 */ /* 0x008fca0007ffe0ff */
[----:B----4-:R-:W-:Y:S01]  /*3860*/  @P4 IMAD R180, R180, R205, RZ ;  /* 0x000000cdb4b44224 */ /* 0x010fe200078e02ff */
[----:B------:R-:W-:Y:S02]  /*3870*/  LOP3.LUT R205, R213, 0x7f, RZ, 0xc0, !PT ;  /* 0x0000007fd5cd7812 */ /* 0x000fe400078ec0ff */
[----:B------:R-:W1:Y:S02]  /*3880*/  LDC.U8 R213, c[0x0][0x2a0] ;  /* 0x0000a800ffd57b82 */ /* 0x000e640000000000 */
[----:B------:R-:W-:-:S04]  /*3890*/  @P4 SHF.R.S32.HI R181, RZ, 0x1f, R180 ;  /* 0x0000001fffb54819 */ /* 0x000fc800000114b4 */
[----:B------:R-:W-:-:S04]  /*38a0*/  @P4 LEA.HI R181, R181, R180, RZ, 0x2 ;  /* 0x000000b4b5b54211 */ /* 0x000fc800078f10ff */
[----:B------:R-:W-:Y:S02]  /*38b0*/  @P4 LEA.HI.SX32 R201, R181, R205, 0x1e ;  /* 0x000000cdb5c94211 */ /* 0x000fe400078ff2ff */
[----:B------:R-:W2:Y:S02]  /*38c0*/  LDS.128 R180, [R203+0x5000] ;  /* 0x00500000cbb47984 */ /* 0x000ea40000000c00 */
[----:B--2---:R-:W-:Y:S01]  /*38d0*/  FADD.FTZ R180, RZ, R180 ;  /* 0x000000b4ffb47221 */ /* 0x004fe20000010000 */
[----:B------:R-:W-:-:S03]  /*38e0*/  FADD.FTZ R181, RZ, R181 ;  /* 0x000000b5ffb57221 */ /* 0x000fc60000010000 */
[----:B------:R-:W-:Y:S01]  /*38f0*/  FADD.FTZ R205, R182, R180 ;  /* 0x000000b4b6cd7221 */ /* 0x000fe20000010000 */
[----:B0-----:R-:W-:Y:S02]  /*3900*/  FADD.FTZ R204, R183, R181 ;  /* 0x000000b5b7cc7221 */ /* 0x001fe40000010000 */
[----:B------:R-:W0:Y:S01]  /*3910*/  LDS.128 R180, [R203+0x5010] ;  /* 0x00501000cbb47984 */ /* 0x000e220000000c00 */
[----:B-1----:R-:W-:Y:S01]  /*3920*/  ISETP.NE.AND P2, PT, R213, RZ, PT ;  /* 0x000000ffd500720c */ /* 0x002fe20003f45270 */
[----:B0-----:R-:W-:Y:S01]  /*3930*/  FADD.FTZ R205, R205, R180 ;  /* 0x000000b4cdcd7221 */ /* 0x001fe20000010000 */
        /* <DEDUP_REMOVED lines=20> */
.L_x_16280:
[----:B------:R-:W-:Y:S05]  /*3a80*/  BSYNC B0 ;  /* 0x0000000000007941 */ /* 0x000fea0003800000 */
.L_x_16279:
[----:B------:R-:W-:Y:S04]  /*3a90*/  BSSY B0, `(.L_x_16281) ;  /* 0x000000c000007945 */ /* 0x000fe80003800000 */
[----:B------:R-:W-:Y:S05]  /*3aa0*/  @!P4 BRA `(.L_x_16282) ;  /* 0x000000000028c947 */ /* 0x000fea0003800000 */
[----:B------:R-:W2:Y:S04]  /*3ab0*/  LDL R181, [R1+0x38] ;  /* 0x0000380001b57983 */ /* 0x000ea80000100800 */
[----:B------:R-:W3:Y:S01]  /*3ac0*/  LDL R182, [R1+0x1b8] ;  /* 0x0001b80001b67983 */ /* 0x000ee20000100800 */
[----:B------:R-:W-:-:S04]  /*3ad0*/  FMUL.FTZ R168, R180, UR15 ;  /* 0x0000000fb4a87c20 */ /* 0x000fc80008410000 */
[----:B------:R-:W-:Y:S01]  /*3ae0*/  FMUL.FTZ R168, R168, UR14 ;  /* 0x0000000ea8a87c20 */ /* 0x000fe20008410000 */
[----:B--2---:R-:W-:-:S03]  /*3af0*/  LOP3.LUT P0, RZ, R181, 0xff, RZ, 0xc0, !PT ;  /* 0x000000ffb5ff7812 */ /* 0x004fc6000780c0ff */
[-C--:B------:R-:W-:Y:S01]  /*3b00*/  FMUL.FTZ R181, R164, R168.reuse ;  /* 0x000000a8a4b57220 */ /* 0x080fe20000410000 */
[----:B---3--:R-:W-:-:S04]  /*3b10*/  FMUL.FTZ R168, R182, R168 ;  /* 0x000000a8b6a87220 */ /* 0x008fc80000410000 */
[----:B------:R-:W-:Y:S02]  /*3b20*/  FSEL R181, R181, RZ, P0 ;  /* 0x000000ffb5b57208 */ /* 0x000fe40000000000 */
[----:B------:R-:W-:-:S03]  /*3b30*/  SEL R168, R168, RZ, P0 ;  /* 0x000000ffa8a87207 */ /* 0x000fc60000000000 */
[----:B------:R-:W-:-:S07]  /*3b40*/  FADD.FTZ R120, R120, R181 ;  /* 0x000000b578787221 */ /* 0x000fce0000010000 */
.L_x_16282:
[----:B------:R-:W-:Y:S05]  /*3b50*/  BSYNC B0 ;  /* 0x0000000000007941 */ /* 0x000fea0003800000 */
.L_x_16281:
        /* <DEDUP_REMOVED lines=13> */
.L_x_16284:
[----:B------:R-:W-:Y:S05]  /*3c30*/  BSYNC B0 ;  /* 0x0000000000007941 */ /* 0x000fea0003800000 */
.L_x_16283:
        /* <DEDUP_REMOVED lines=12> */
.L_x_16286:
[----:B------:R-:W-:Y:S05]  /*3d00*/  BSYNC B0 ;  /* 0x0000000000007941 */ /* 0x000fea0003800000 */
.L_x_16285:
        /* <DEDUP_REMOVED lines=15> */
.L_x_16288:
[----:B------:R-:W-:Y:S05]  /*3e00*/  BSYNC B0 ;  /* 0x0000000000007941 */ /* 0x000fea0003800000 */
.L_x_16287:
        /* <DEDUP_REMOVED lines=12> */
.L_x_16290:
[----:B------:R-:W-:Y:S05]  /*3ed0*/  BSYNC B0 ;  /* 0x0000000000007941 */ /* 0x000fea0003800000 */
.L_x_16289:
        /* <DEDUP_REMOVED lines=11> */
.L_x_16292:
[----:B------:R-:W-:Y:S05]  /*3f90*/  BSYNC B0 ;  /* 0x0000000000007941 */ /* 0x000fea0003800000 */
.L_x_16291:
[----:B------:R-:W-:Y:S04]  /*3fa0*/  BSSY B0, `(.L_x_16293) ;  /* 0x000000c000007945 */ /* 0x000fe80003800000 */
[----:B------:R-:W-:Y:S05]  /*3fb0*/  @!P4 BRA `(.L_x_16294) ;  /* 0x000000000028c947 */ /* 0x000fea0003800000 */
[----:B------:R-:W2:Y:S04]  /*3fc0*/  LDL.LU R204, [R1+0x38] ;  /* 0x0000380001cc7983 */ /* 0x000ea80000300800 */
        /* <DEDUP_REMOVED lines=9> */
.L_x_16294:
[----:B------:R-:W-:Y:S05]  /*4060*/  BSYNC B0 ;  /* 0x0000000000007941 */ /* 0x000fea0003800000 */
.L_x_16293:
        /* <DEDUP_REMOVED lines=20> */
.L_x_16296:
[----:B------:R-:W-:Y:S05]  /*41b0*/  BSYNC B0 ;  /* 0x0000000000007941 */ /* 0x000fea0003800000 */
.L_x_16295:
        /* <DEDUP_REMOVED lines=11> */
.L_x_16298:
[----:B------:R-:W-:Y:S05]  /*4270*/  BSYNC B0 ;  /* 0x0000000000007941 */ /* 0x000fea0003800000 */
.L_x_16297:
[----:B------:R-:W-:Y:S04]  /*4280*/  BSSY B0, `(.L_x_16299) ;  /* 0x000000c000007945 */ /* 0x000fe80003800000 */
[----:B------:R-:W-:Y:S05]  /*4290*/  @!P4 BRA `(.L_x_16300) ;  /* 0x000000000028c947 */ /* 0x000fea0003800000 */
[----:B------:R-:W2:Y:S04]  /*42a0*/  LDL R181, [R1+0x34] ;  /* 0x0000340001b57983 */ /* 0x000ea80000100800 */
[----:B------:R-:W3:Y:S01]  /*42b0*/  LDL R182, [R1+0x158] ;  /* 0x0001580001b67983 */ /* 0x000ee20000100800 */
[----:B------:R-:W-:-:S04]  /*42c0*/  FMUL.FTZ R168, R180, UR15 ;  /* 0x0000000fb4a87c20 */ /* 0x000fc80008410000 */
[----:B------:R-:W-:Y:S01]  /*42d0*/  FMUL.FTZ R168, R168, UR14 ;  /* 0x0000000ea8a87c20 */ /* 0x000fe20008410000 */
[----:B--2---:R-:W-:-:S03]  /*42e0*/  LOP3.LUT P2, RZ, R181, 0xff, RZ, 0xc0, !PT ;  /* 0x000000ffb5ff7812 */ /* 0x004fc6000784c0ff */
[-C--:B-----5:R-:W-:Y:S01]  /*42f0*/  FMUL.FTZ R181, R164, R168.reuse ;  /* 0x000000a8a4b57220 */ /* 0x0a0fe20000410000 */
[----:B---3--:R-:W-:-:S04]  /*4300*/  FMUL.FTZ R168, R182, R168 ;  /* 0x000000a8b6a87220 */ /* 0x008fc80000410000 */
[----:B------:R-:W-:Y:S02]  /*4310*/  FSEL R181, R181, RZ, P2 ;  /* 0x000000ffb5b57208 */ /* 0x000fe40001000000 */
[----:B------:R-:W-:-:S03]  /*4320*/  SEL R168, R168, RZ, P2 ;  /* 0x000000ffa8a87207 */ /* 0x000fc60001000000 */
[----:B------:R-:W-:-:S07]  /*4330*/  FADD.FTZ R116, R116, R181 ;  /* 0x000000b574747221 */ /* 0x000fce0000010000 */
.L_x_16300:
[----:B------:R-:W-:Y:S05]  /*4340*/  BSYNC B0 ;  /* 0x0000000000007941 */ /* 0x000fea0003800000 */
.L_x_16299:
        /* <DEDUP_REMOVED lines=13> */
.L_x_16302:
[----:B------:R-:W-:Y:S05]  /*4420*/  BSYNC B0 ;  /* 0x0000000000007941 */ /* 0x000fea0003800000 */
.L_x_16301:
        /* <DEDUP_REMOVED lines=12> */
.L_x_16304:
[----:B------:R-:W-:Y:S05]  /*44f0*/  BSYNC B0 ;  /* 0x0000000000007941 */ /* 0x000fea0003800000 */
.L_x_16303:
        /* <DEDUP_REMOVED lines=13> */
.L_x_16306:
[----:B------:R-:W-:Y:S05]  /*45d0*/  BSYNC B0 ;  /* 0x0000000000007941 */ /* 0x000fea0003800000 */
.L_x_16305:
        /* <DEDUP_REMOVED lines=12> */
.L_x_16308:
[----:B------:R-:W-:Y:S05]  /*46a0*/  BSYNC B0 ;  /* 0x0000000000007941 */ /* 0x000fea0003800000 */
.L_x_16307:
        /* <DEDUP_REMOVED lines=13> */
.L_x_16310:
[----:B------:R-:W-:Y:S05]  /*4780*/  BSYNC B0 ;  /* 0x0000000000007941 */ /* 0x000fea0003800000 */
.L_x_16309:
[----:B------:R-:W-:Y:S04]  /*4790*/  BSSY B0, `(.L_x_16311) ;  /* 0x000000c000007945 */ /* 0x000fe80003800000 */
[----:B------:R-:W-:Y:S05]  /*47a0*/  @!P4 BRA `(.L_x_16312) ;  /* 0x000000000028c947 */ /* 0x000fea0003800000 */
[----:B------:R-:W2:Y:S04]  /*47b0*/  LDL.LU R204, [R1+0x34] ;  /* 0x0000340001cc7983 */ /* 0x000ea80000300800 */
        /* <DEDUP_REMOVED lines=9> */
.L_x_16312:
[----:B------:R-:W-:Y:S05]  /*4850*/  BSYNC B0 ;  /* 0x0000000000007941 */ /* 0x000fea0003800000 */
.L_x_16311:
        /* <DEDUP_REMOVED lines=21> */
.L_x_16314:
[----:B------:R-:W-:Y:S05]  /*49b0*/  BSYNC B0 ;  /* 0x0000000000007941 */ /* 0x000fea0003800000 */
.L_x_16313:
        /* <DEDUP_REMOVED lines=11> */
.L_x_16316:
[----:B------:R-:W-:Y:S05]  /*4a70*/  BSYNC B0 ;  /* 0x0000000000007941 */ /* 0x000fea0003800000 */
.L_x_16315:
        /* <DEDUP_REMOVED lines=12> */
.L_x_16318:
[----:B------:R-:W-:Y:S05]  /*4b40*/  BSYNC B0 ;  /* 0x0000000000007941 */ /* 0x000fea0003800000 */
.L_x_16317:
        /* <DEDUP_REMOVED lines=13> */
.L_x_16320:
[----:B------:R-:W-:Y:S05]  /*4c20*/  BSYNC B0 ;  /* 0x0000000000007941 */ /* 0x000fea0003800000 */
.L_x_16319:
        /* <DEDUP_REMOVED lines=12> */
.L_x_16322:
[----:B------:R-:W-:Y:S05]  /*4cf0*/  BSYNC B0 ;  /* 0x0000000000007941 */ /* 0x000fea0003800000 */
.L_x_16321:
        /* <DEDUP_REMOVED lines=13> */
.L_x_16324:
[----:B------:R-:W-:Y:S05]  /*4dd0*/  BSYNC B0 ;  /* 0x0000000000007941 */ /* 0x000fea0003800000 */
.L_x_16323:
        /* <DEDUP_REMOVED lines=12> */
.L_x_16326:
[----:B------:R-:W-:Y:S05]  /*4ea0*/  BSYNC B0 ;  /* 0x0000000000007941 */ /* 0x000fea0003800000 */
.L_x_16325:
        /* <DEDUP_REMOVED lines=13> */
.L_x_16328:
[----:B------:R-:W-:Y:S05]  /*4f80*/  BSYNC B0 ;  /* 0x0000000000007941 */ /* 0x000fea0003800000 */
.L_x_16327:
        /* <DEDUP_REMOVED lines=12> */
.L_x_16330:
[----:B------:R-:W-:Y:S05]  /*5050*/  BSYNC B0 ;  /* 0x0000000000007941 */ /* 0x000fea0003800000 */
.L_x_16329:
        /* <DEDUP_REMOVED lines=19> */
.L_x_16332:
[----:B------:R-:W-:Y:S05]  /*5190*/  BSYNC B0 ;  /* 0x0000000000007941 */ /* 0x000fea0003800000 */
.L_x_16331:
        /* <DEDUP_REMOVED lines=11> */
.L_x_16334:
[----:B------:R-:W-:Y:S05]  /*5250*/  BSYNC B0 ;  /* 0x0000000000007941 */ /* 0x000fea0003800000 */
.L_x_16333:
        /* <DEDUP_REMOVED lines=12> */
.L_x_16336:
[----:B------:R-:W-:Y:S05]  /*5320*/  BSYNC B0 ;  /* 0x0000000000007941 */ /* 0x000fea0003800000 */
.L_x_16335:
        /* <DEDUP_REMOVED lines=13> */
.L_x_16338:
[----:B------:R-:W-:Y:S05]  /*5400*/  BSYNC B0 ;  /* 0x0000000000007941 */ /* 0x000fea0003800000 */
.L_x_16337:
        /* <DEDUP_REMOVED lines=12> */
.L_x_16340:
[----:B------:R-:W-:Y:S05]  /*54d0*/  BSYNC B0 ;  /* 0x0000000000007941 */ /* 0x000fea0003800000 */
.L_x_16339:
        /* <DEDUP_REMOVED lines=13> */
.L_x_16342:
[----:B------:R-:W-:Y:S05]  /*55b0*/  BSYNC B0 ;  /* 0x0000000000007941 */ /* 0x000fea0003800000 */
.L_x_16341:
        /* <DEDUP_REMOVED lines=12> */
.L_x_16344:
[----:B------:R-:W-:Y:S05]  /*5680*/  BSYNC B0 ;  /* 0x0000000000007941 */ /* 0x000fea0003800000 */
.L_x_16343:
        /* <DEDUP_REMOVED lines=13> */
.L_x_16346:
[----:B------:R-:W-:Y:S05]  /*5760*/  BSYNC B0 ;  /* 0x0000000000007941 */ /* 0x000fea0003800000 */
.L_x_16345:
        /* <DEDUP_REMOVED lines=12> */
.L_x_16348:
[----:B------:R-:W-:Y:S05]  /*5830*/  BSYNC B0 ;  /* 0x0000000000007941 */ /* 0x000fea0003800000 */
.L_x_16347:
        /* <DEDUP_REMOVED lines=19> */
.L_x_16350:
[----:B------:R-:W-:Y:S05]  /*5970*/  BSYNC B0 ;  /* 0x0000000000007941 */ /* 0x000fea0003800000 */
.L_x_16349:
[----:B------:R-:W-:Y:S01]  /*5980*/  BSSY B0, `(.L_x_16351) ;  /* 0x000000b000007945 */ /* 0x000fe20003800000 */
[----:B-1----:R-:W-:-:S03]  /*5990*/  @!P6 FSEL R180, R140, RZ, P2 ;  /* 0x000000ff8cb4e208 */ /* 0x002fc60001000000 */
        /* <DEDUP_REMOVED lines=9> */
.L_x_16352:
[----:B------:R-:W-:Y:S05]  /*5a30*/  BSYNC B0 ;  /* 0x0000000000007941 */ /* 0x000fea0003800000 */
.L_x_16351:
        /* <DEDUP_REMOVED lines=12> */
.L_x_16354:
[----:B------:R-:W-:Y:S05]  /*5b00*/  BSYNC B0 ;  /* 0x0000000000007941 */ /* 0x000fea0003800000 */
.L_x_16353:
        /* <DEDUP_REMOVED lines=12> */
.L_x_16356:
[----:B------:R-:W-:Y:S05]  /*5bd0*/  BSYNC B0 ;  /* 0x0000000000007941 */ /* 0x000fea0003800000 */
.L_x_16355:
        /* <DEDUP_REMOVED lines=12> */
.L_x_16358:
[----:B------:R-:W-:Y:S05]  /*5ca0*/  BSYNC B0 ;  /* 0x0000000000007941 */ /* 0x000fea0003800000 */
.L_x_16357:
        /* <DEDUP_REMOVED lines=12> */
.L_x_16360:
[----:B------:R-:W-:Y:S05]  /*5d70*/  BSYNC B0 ;  /* 0x0000000000007941 */ /* 0x000fea0003800000 */
.L_x_16359:
        /* <DEDUP_REMOVED lines=12> */
.L_x_16362:
[----:B------:R-:W-:Y:S05]  /*5e40*/  BSYNC B0 ;  /* 0x0000000000007941 */ /* 0x000fea0003800000 */
.L_x_16361:
        /* <DEDUP_REMOVED lines=11> */
.L_x_16364:
[----:B------:R-:W-:Y:S05]  /*5f00*/  BSYNC B0 ;  /* 0x0000000000007941 */ /* 0x000fea0003800000 */
.L_x_16363:
        /* <DEDUP_REMOVED lines=12> */
.L_x_16366:
[----:B------:R-:W-:Y:S05]  /*5fd0*/  BSYNC B0 ;  /* 0x0000000000007941 */ /* 0x000fea0003800000 */
.L_x_16365:
        /* <DEDUP_REMOVED lines=19> */
.L_x_16368:
[----:B------:R-:W-:Y:S05]  /*6110*/  BSYNC B0 ;  /* 0x0000000000007941 */ /* 0x000fea0003800000 */
.L_x_16367:
        /* <DEDUP_REMOVED lines=9> */
.L_x_16370:
[----:B------:R-:W-:Y:S05]  /*61b0*/  BSYNC B0 ;  /* 0x0000000000007941 */ /* 0x000fea0003800000 */
.L_x_16369:
        /* <DEDUP_REMOVED lines=12> */
.L_x_16372:
[----:B------:R-:W-:Y:S05]  /*6280*/  BSYNC B0 ;  /* 0x0000000000007941 */ /* 0x000fea0003800000 */
.L_x_16371:
        /* <DEDUP_REMOVED lines=11> */
.L_x_16374:
[----:B------:R-:W-:Y:S05]  /*6340*/  BSYNC B0 ;  /* 0x0000000000007941 */ /* 0x000fea0003800000 */
.L_x_16373:
        /* <DEDUP_REMOVED lines=12> */
.L_x_16376:
[----:B------:R-:W-:Y:S05]  /*6410*/  BSYNC B0 ;  /* 0x0000000000007941 */ /* 0x000fea0003800000 */
.L_x_16375:
        /* <DEDUP_REMOVED lines=11> */
.L_x_16378:
[----:B------:R-:W-:Y:S05]  /*64d0*/  BSYNC B0 ;  /* 0x0000000000007941 */ /* 0x000fea0003800000 */
.L_x_16377:
        /* <DEDUP_REMOVED lines=12> */
.L_x_16380:
[----:B------:R-:W-:Y:S05]  /*65a0*/  BSYNC B0 ;  /* 0x0000000000007941 */ /* 0x000fea0003800000 */
.L_x_16379:
        /* <DEDUP_REMOVED lines=11> */
.L_x_16382:
[----:B------:R-:W-:Y:S05]  /*6660*/  BSYNC B0 ;  /* 0x0000000000007941 */ /* 0x000fea0003800000 */
.L_x_16381:
        /* <DEDUP_REMOVED lines=12> */
.L_x_16384:
[----:B------:R-:W-:Y:S05]  /*6730*/  BSYNC B0 ;  /* 0x0000000000007941 */ /* 0x000fea0003800000 */
.L_x_16383:
        /* <DEDUP_REMOVED lines=19> */
.L_x_16386:
[----:B------:R-:W-:Y:S05]  /*6870*/  BSYNC B0 ;  /* 0x0000000000007941 */ /* 0x000fea0003800000 */
.L_x_16385:
        /* <DEDUP_REMOVED lines=9> */
.L_x_16388:
[----:B------:R-:W-:Y:S05]  /*6910*/  BSYNC B0 ;  /* 0x0000000000007941 */ /* 0x000fea0003800000 */
.L_x_16387:
        /* <DEDUP_REMOVED lines=12> */
.L_x_16390:
[----:B------:R-:W-:Y:S05]  /*69e0*/  BSYNC B0 ;  /* 0x0000000000007941 */ /* 0x000fea0003800000 */
.L_x_16389:
        /* <DEDUP_REMOVED lines=11> */
.L_x_16392:
[----:B------:R-:W-:Y:S05]  /*6aa0*/  BSYNC B0 ;  /* 0x0000000000007941 */ /* 0x000fea0003800000 */
.L_x_16391:
        /* <DEDUP_REMOVED lines=12> */
.L_x_16394:
[----:B------:R-:W-:Y:S05]  /*6b70*/  BSYNC B0 ;  /* 0x0000000000007941 */ /* 0x000fea0003800000 */
.L_x_16393:
        /* <DEDUP_REMOVED lines=11> */
.L_x_16396:
[----:B------:R-:W-:Y:S05]  /*6c30*/  BSYNC B0 ;  /* 0x0000000000007941 */ /* 0x000fea0003800000 */
.L_x_16395:
        /* <DEDUP_REMOVED lines=12> */
.L_x_16398:
[----:B------:R-:W-:Y:S05]  /*6d00*/  BSYNC B0 ;  /* 0x0000000000007941 */ /* 0x000fea0003800000 */
.L_x_16397:
        /* <DEDUP_REMOVED lines=11> */
.L_x_16400:
[----:B------:R-:W-:Y:S05]  /*6dc0*/  BSYNC B0 ;  /* 0x0000000000007941 */ /* 0x000fea0003800000 */
.L_x_16399:
        /* <DEDUP_REMOVED lines=12> */
.L_x_16402:
[----:B------:R-:W-:Y:S05]  /*6e90*/  BSYNC B0 ;  /* 0x0000000000007941 */ /* 0x000fea0003800000 */
.L_x_16401:
        /* <DEDUP_REMOVED lines=19> */
.L_x_16404:
[----:B------:R-:W-:Y:S05]  /*6fd0*/  BSYNC B0 ;  /* 0x0000000000007941 */ /* 0x000fea0003800000 */
.L_x_16403:
        /* <DEDUP_REMOVED lines=9> */
.L_x_16406:
[----:B------:R-:W-:Y:S05]  /*7070*/  BSYNC B0 ;  /* 0x0000000000007941 */ /* 0x000fea0003800000 */
.L_x_16405:
        /* <DEDUP_REMOVED lines=12> */
.L_x_16408:
[----:B------:R-:W-:Y:S05]  /*7140*/  BSYNC B0 ;  /* 0x0000000000007941 */ /* 0x000fea0003800000 */
.L_x_16407:
        /* <DEDUP_REMOVED lines=11> */
.L_x_16410:
[----:B------:R-:W-:Y:S05]  /*7200*/  BSYNC B0 ;  /* 0x0000000000007941 */ /* 0x000fea0003800000 */
.L_x_16409:
        /* <DEDUP_REMOVED lines=12> */
.L_x_16412:
[----:B------:R-:W-:Y:S05]  /*72d0*/  BSYNC B0 ;  /* 0x0000000000007941 */ /* 0x000fea0003800000 */
.L_x_16411:
        /* <DEDUP_REMOVED lines=11> */
.L_x_16414:
[----:B------:R-:W-:Y:S05]  /*7390*/  BSYNC B0 ;  /* 0x0000000000007941 */ /* 0x000fea0003800000 */
.L_x_16413:
        /* <DEDUP_REMOVED lines=12> */
.L_x_16416:
[----:B------:R-:W-:Y:S05]  /*7460*/  BSYNC B0 ;  /* 0x0000000000007941 */ /* 0x000fea0003800000 */
.L_x_16415:
        /* <DEDUP_REMOVED lines=11> */
.L_x_16418:
[----:B------:R-:W-:Y:S05]  /*7520*/  BSYNC B0 ;  /* 0x0000000000007941 */ /* 0x000fea0003800000 */
.L_x_16417:
        /* <DEDUP_REMOVED lines=12> */
.L_x_16420:
[----:B------:R-:W-:Y:S05]  /*75f0*/  BSYNC B0 ;  /* 0x0000000000007941 */ /* 0x000fea0003800000 */
.L_x_16419:
        /* <DEDUP_REMOVED lines=19> */
.L_x_16422:
[----:B------:R-:W-:Y:S05]  /*7730*/  BSYNC B0 ;  /* 0x0000000000007941 */ /* 0x000fea0003800000 */
.L_x_16421:
        /* <DEDUP_REMOVED lines=9> */
.L_x_16424:
[----:B------:R-:W-:Y:S05]  /*77d0*/  BSYNC B0 ;  /* 0x0000000000007941 */ /* 0x000fea0003800000 */
.L_x_16423:
        /* <DEDUP_REMOVED lines=12> */
.L_x_16426:
[----:B------:R-:W-:Y:S05]  /*78a0*/  BSYNC B0 ;  /* 0x0000000000007941 */ /* 0x000fea0003800000 */
.L_x_16425:
        /* <DEDUP_REMOVED lines=11> */
.L_x_16428:
[----:B------:R-:W-:Y:S05]  /*7960*/  BSYNC B0 ;  /* 0x0000000000007941 */ /* 0x000fea0003800000 */
.L_x_16427:
        /* <DEDUP_REMOVED lines=12> */
.L_x_16430:
[----:B------:R-:W-:Y:S05]  /*7a30*/  BSYNC B0 ;  /* 0x0000000000007941 */ /* 0x000fea0003800000 */
.L_x_16429:
        /* <DEDUP_REMOVED lines=11> */
.L_x_16432:
[----:B------:R-:W-:Y:S05]  /*7af0*/  BSYNC B0 ;  /* 0x0000000000007941 */ /* 0x000fea0003800000 */
.L_x_16431:
        /* <DEDUP_REMOVED lines=12> */
.L_x_16434:
[----:B------:R-:W-:Y:S05]  /*7bc0*/  BSYNC B0 ;  /* 0x0000000000007941 */ /* 0x000fea0003800000 */
.L_x_16433:
        /* <DEDUP_REMOVED lines=11> */
.L_x_16436:
[----:B------:R-:W-:Y:S05]  /*7c80*/  BSYNC B0 ;  /* 0x0000000000007941 */ /* 0x000fea0003800000 */
.L_x_16435:
        /* <DEDUP_REMOVED lines=12> */
.L_x_16438:
[----:B------:R-:W-:Y:S05]  /*7d50*/  BSYNC B0 ;  /* 0x0000000000007941 */ /* 0x000fea0003800000 */
.L_x_16437:
        /* <DEDUP_REMOVED lines=11> */
[----:B0-----:R-:W-:-:S05]  /*7e10*/  @P4 IMAD.WIDE.U32 R180, R232, 0x10, R204 ;  /* 0x00000010e8b44825 */ /* 0x001fca00078e00cc */
[----:B------:R0:W-:Y:S02]  /*7e20*/  @P4 STG.E.128 desc[UR4][R180.64], R168 ;  /* 0x000000a8b4004986 */ /* 0x0001e4000c101d04 */
[----:B0-----:R-:W-:Y:S01]  /*7e30*/  IADD3 R180, R201, 0x480, RZ ;  /* 0x00000480c9b47810 */ /* 0x001fe20007ffe0ff */
[----:B------:R-:W-:Y:S06]  /*7e40*/  @!P4 BRA `(.L_x_16440) ;  /* 0x00000000000cc947 */ /* 0x000fec0003800000 */
[----:B-----5:R-:W0:Y:S02]  /*7e50*/  LDC.64 R164, c[0x0][0x220] ;  /* 0x00008800ffa47b82 */ /* 0x020e240000000a00 */
[----:B0-----:R-:W-:-:S06]  /*7e60*/  IMAD.WIDE.U32 R164, R180, 0x10, R164 ;  /* 0x00000010b4a47825 */ /* 0x001fcc00078e00a4 */
[----:B------:R-:W5:Y:S02]  /*7e70*/  LDG.E.128 R164, desc[UR4][R164.64] ;  /* 0x00000004a4a47981 */ /* 0x000f64000c1e1d00 */
.L_x_16440:
[----:B------:R-:W-:Y:S05]  /*7e80*/  BSYNC B0 ;  /* 0x0000000000007941 */ /* 0x000fea0003800000 */
.L_x_16439:
        /* <DEDUP_REMOVED lines=9> */
.L_x_16442:
[----:B------:R-:W-:Y:S05]  /*7f20*/  BSYNC B0 ;  /* 0x0000000000007941 */ /* 0x000fea0003800000 */
.L_x_16441:
[----:B------:R-:W-:Y:S04]  /*7f30*/  BSSY B0, `(.L_x_16443) ;  /* 0x000000b000007945 */ /* 0x000fe80003800000 */
[----:B------:R-:W-:Y:S05]  /*7f40*/  @!P4 BRA `(.L_x_16444) ;  /* 0x000000000024c947 */ /* 0x000fea0003800000 */
[----:B------:R-:W2:Y:S01]  /*7f50*/  LDL R183, [R1+0xd8] ;  /* 0x0000d80001b77983 */ /* 0x000ea20000100800 */
[----:B------:R-:W-:Y:S01]  /*7f60*/  FMUL.FTZ R168, R182, UR15 ;  /* 0x0000000fb6a87c20 */ /* 0x000fe20008410000 */
[----:B------:R-:W-:-:S03]  /*7f70*/  LOP3.LUT P2, RZ, R200, 0xff, RZ, 0xc0, !PT ;  /* 0x000000ffc8ff7812 */ /* 0x000fc6000784c0ff */
[----:B------:R-:W-:-:S04]  /*7f80*/  FMUL.FTZ R168, R168, UR14 ;  /* 0x0000000ea8a87c20 */ /* 0x000fc80008410000 */
[----:B-----5:R-:W-:-:S05]  /*7f90*/  FMUL.FTZ R181, R164, R168 ;  /* 0x000000a8a4b57220 */ /* 0x020fca0000410000 */
[----:B------:R-:W-:-:S05]  /*7fa0*/  FSEL R181, R181, RZ, P2 ;  /* 0x000000ffb5b57208 */ /* 0x000fca0001000000 */
[----:B------:R-:W-:Y:S01]  /*7fb0*/  FADD.FTZ R84, R84, R181 ;  /* 0x000000b554547221 */ /* 0x000fe20000010000 */
[----:B--2---:R-:W-:-:S05]  /*7fc0*/  FMUL.FTZ R168, R183, R168 ;  /* 0x000000a8b7a87220 */ /* 0x004fca0000410000 */
[----:B------:R-:W-:-:S07]  /*7fd0*/  SEL R168, R168, RZ, P2 ;  /* 0x000000ffa8a87207 */ /* 0x000fce0001000000 */
.L_x_16444:
[----:B------:R-:W-:Y:S05]  /*7fe0*/  BSYNC B0 ;  /* 0x0000000000007941 */ /* 0x000fea0003800000 */
.L_x_16443:
        /* <DEDUP_REMOVED lines=11> */
.L_x_16446:
[----:B------:R-:W-:Y:S05]  /*80a0*/  BSYNC B0 ;  /* 0x0000000000007941 */ /* 0x000fea0003800000 */
.L_x_16445:
        /* <DEDUP_REMOVED lines=11> */
.L_x_16448:
[----:B------:R-:W-:Y:S05]  /*8160*/  BSYNC B0 ;  /* 0x0000000000007941 */ /* 0x000fea0003800000 */
.L_x_16447:
        /* <DEDUP_REMOVED lines=11> */
.L_x_16450:
[----:B------:R-:W-:Y:S05]  /*8220*/  BSYNC B0 ;  /* 0x0000000000007941 */ /* 0x000fea0003800000 */
.L_x_16449:
        /* <DEDUP_REMOVED lines=11> */
.L_x_16452:
[----:B------:R-:W-:Y:S05]  /*82e0*/  BSYNC B0 ;  /* 0x0000000000007941 */ /* 0x000fea0003800000 */
.L_x_16451:
[----:B------:R-:W-:Y:S01]  /*82f0*/  @!P6 ISETP.NE.U32.AND P2, PT, R2, RZ, PT ;  /* 0x000000ff0200e20c */ /* 0x000fe20003f45070 */
[----:B------:R-:W-:Y:S03]  /*8300*/  BSSY B0, `(.L_x_16453) ;  /* 0x000000a000007945 */ /* 0x000fe60003800000 */
[----:B------:R-:W-:-:S04]  /*8310*/  @!P6 ISETP.NE.AND.EX P2, PT, R0, RZ, PT, P2 ;  /* 0x000000ff0000e20c */ /* 0x000fc80003f45320 */
[----:B------:R-:W-:Y:S01]  /*8320*/  @!P6 FSEL R201, R163, RZ, P2 ;  /* 0x000000ffa3c9e208 */ /* 0x000fe20001000000 */
[----:B------:R-:W-:Y:S08]  /*8330*/  @!P6 BRA `(.L_x_16454) ;  /* 0x000000000018e947 */ /* 0x000ff00003800000 */
[----:B------:R-:W-:-:S04]  /*8340*/  ISETP.NE.U32.AND P2, PT, R2, RZ, PT ;  /* 0x000000ff0200720c */ /* 0x000fc80003f45070 */
[----:B------:R-:W-:Y:S01]  /*8350*/  ISETP.NE.AND.EX P2, PT, R0, RZ, PT, P2 ;  /* 0x000000ff0000720c */ /* 0x000fe20003f45320 */
[----:B------:R-:W-:-:S04]  /*8360*/  FFMA.FTZ R0, R188, R206, R203 ;  /* 0x000000cebc007223 */ /* 0x000fc800000100cb */
[----:B------:R-:W-:-:S04]  /*8370*/  FADD.FTZ R0, R192, -R0 ;  /* 0x80000000c0007221 */ /* 0x000fc80000010000 */
[----:B------:R-:W-:-:S04]  /*8380*/  FMUL.FTZ R201, R3, R0 ;  /* 0x0000000003c97220 */ /* 0x000fc80000410000 */
[----:B------:R-:W-:-:S07]  /*8390*/  @P2 FADD.FTZ R201, R163, R201 ;  /* 0x000000c9a3c92221 */ /* 0x000fce0000010000 */
.L_x_16454:
[----:B------:R-:W-:Y:S05]  /*83a0*/  BSYNC B0 ;  /* 0x0000000000007941 */ /* 0x000fea0003800000 */
.L_x_16453:
[----:B------:R-:W-:Y:S01]  /*83b0*/  BSSY B0, `(.L_x_16455) ;  /* 0x000000f000007945 */ /* 0x000fe20003800000 */
[----:B------:R-:W-:Y:S02]  /*83c0*/  SEL R172, R182, R172, P1 ;  /* 0x000000acb6ac7207 */ /* 0x000fe40000800000 */
[----:B------:R-:W-:Y:S02]  /*83d0*/  SEL R173, R183, R173, P1 ;  /* 0x000000adb7ad7207 */ /* 0x000fe40000800000 */
[----:B------:R-:W-:Y:S02]  /*83e0*/  SEL R174, R181, R174, P1 ;  /* 0x000000aeb5ae7207 */ /* 0x000fe40000800000 */
[----:B------:R-:W-:Y:S01]  /*83f0*/  SEL R175, R201, R175, P1 ;  /* 0x000000afc9af7207 */ /* 0x000fe20000800000 */
[----:B------:R-:W-:Y:S06]  /*8400*/  @!P4 BRA `(.L_x_16456) ;  /* 0x000000000024c947 */ /* 0x000fec0003800000 */
        /* <DEDUP_REMOVED lines=9> */
.L_x_16456:
[----:B------:R-:W-:Y:S05]  /*84a0*/  BSYNC B0 ;  /* 0x0000000000007941 */ /* 0x000fea0003800000 */
.L_x_16455:
[----:B------:R-:W0:Y:S01]  /*84b0*/  @P0 LDC.64 R2, c[0x0][0x308] ;  /* 0x0000c200ff020b82 */ /* 0x000e220000000a00 */
[----:B------:R-:W-:-:S05]  /*84c0*/  @P0 IADD3 R0, R252, 0x480, RZ ;  /* 0x00000480fc000810 */ /* 0x000fca0007ffe0ff */
        /* <DEDUP_REMOVED lines=8> */
.L_x_16274:
        /* <DEDUP_REMOVED lines=44> */
.L_x_16278:
[----:B------:R-:W-:Y:S01]  /*8810*/  HFMA2.MMA R201, -RZ, RZ, 0, 1.847743988037109375e-06 ;  /* 0x0000001fffc97435 */ /* 0x000fe200000001ff */
[----:B------:R-:W-:Y:S02]  /*8820*/  MOV R203, 0x10 ;  /* 0x0000001000cb7802 */ /* 0x000fe40000000f00 */
[----:B------:R-:W-:-:S08]  /*8830*/  MOV R183, 0xffffffff ;  /* 0xffffffff00b77802 */ /* 0x000fd00000000f00 */
[----:B-----5:R-:W-:Y:S05]  /*8840*/  WARPSYNC.COLLECTIVE R183, `(.L_x_16458) ;  /* 0x00000000b7087348 */ /* 0x020fea0003c00000 */
[----:B------:R0:W1:Y:S02]  /*8850*/  SHFL.DOWN P1, R205, R181, R203, R201 ;  /* 0x080000cbb5cd7389 */ /* 0x00006400000200c9 */
[----:B01---5:R-:W-:Y:S01]  /*8860*/  ENDCOLLECTIVE ;  /* 0x000000000000791b */ /* 0x023fe20003800000 */
.L_x_16458:
[----:B------:R-:W-:-:S05]  /*8870*/  MOV R183, R205 ;  /* 0x000000cd00b77202 */ /* 0x000fca0000000f00 */
[----:B------:R-:W-:Y:S01]  /*8880*/  FADD.FTZ R204, R183, R181 ;  /* 0x000000b5b7cc7221 */ /* 0x000fe20000010000 */
[----:B------:R-:W-:Y:S02]  /*8890*/  MOV R181, R180 ;  /* 0x000000b400b57202 */ /* 0x000fe40000000f00 */
[----:B------:R-:W-:-:S07]  /*88a0*/  MOV R183, 0xffffffff ;  /* 0xffffffff00b77802 */ /* 0x000fce0000000f00 */
[----:B------:R-:W-:Y:S05]  /*88b0*/  WARPSYNC.COLLECTIVE R183, `(.L_x_16459) ;  /* 0x00000000b7087348 */ /* 0x000fea0003c00000 */
[----:B------:R0:W1:Y:S02]  /*88c0*/  SHFL.DOWN P1, R205, R181, R203, R201 ;  /* 0x080000cbb5cd7389 */ /* 0x00006400000200c9 */
[----:B01----:R-:W-:Y:S01]  /*88d0*/  ENDCOLLECTIVE ;  /* 0x000000000000791b */ /* 0x003fe20003800000 */
.L_x_16459:
[----:B------:R-:W-:Y:S01]  /*88e0*/  HFMA2.MMA R203, -RZ, RZ, 0, 4.76837158203125e-07 ;  /* 0x00000008ffcb7435 */ /* 0x000fe200000001ff */
[----:B------:R-:W-:-:S05]  /*88f0*/  MOV R181, R205 ;  /* 0x000000cd00b57202 */ /* 0x000fca0000000f00 */
[----:B------:R-:W-:Y:S01]  /*8900*/  FADD.FTZ R180, R181, R180 ;  /* 0x000000b4b5b47221 */ /* 0x000fe20000010000 */
[----:B------:R-:W-:-:S07]  /*8910*/  MOV R181, R204 ;  /* 0x000000cc00b57202 */ /* 0x000fce0000000f00 */
[----:B------:R-:W-:Y:S05]  /*8920*/  WARPSYNC.COLLECTIVE R183, `(.L_x_16460) ;  /* 0x00000000b7087348 */ /* 0x000fea0003c00000 */
[----:B------:R0:W1:Y:S02]  /*8930*/  SHFL.DOWN P1, R205, R181, R203, R201 ;  /* 0x080000cbb5cd7389 */ /* 0x00006400000200c9 */
[----:B01----:R-:W-:Y:S01]  /*8940*/  ENDCOLLECTIVE ;  /* 0x000000000000791b */ /* 0x003fe20003800000 */
.L_x_16460:
[----:B------:R-:W-:-:S05]  /*8950*/  MOV R181, R205 ;  /* 0x000000cd00b57202 */ /* 0x000fca0000000f00 */
[----:B------:R-:W-:Y:S01]  /*8960*/  FADD.FTZ R204, R204, R181 ;  /* 0x000000b5cccc7221 */ /* 0x000fe20000010000 */
[----:B------:R-:W-:-:S07]  /*8970*/  MOV R181, R180 ;  /* 0x000000b400b57202 */ /* 0x000fce0000000f00 */
[----:B------:R-:W-:Y:S05]  /*8980*/  WARPSYNC.COLLECTIVE R183, `(.L_x_16461) ;  /* 0x00000000b7087348 */ /* 0x000fea0003c00000 */
[----:B------:R0:W1:Y:S02]  /*8990*/  SHFL.DOWN P1, R205, R181, R203, R201 ;  /* 0x080000cbb5cd7389 */ /* 0x00006400000200c9 */
[----:B01----:R-:W-:Y:S01]  /*89a0*/  ENDCOLLECTIVE ;  /* 0x000000000000791b */ /* 0x003fe20003800000 */
.L_x_16461:
[----:B------:R-:W-:Y:S01]  /*89b0*/  HFMA2.MMA R203, -RZ, RZ, 0, 2.384185791015625e-07 ;  /* 0x00000004ffcb7435 */ /* 0x000fe200000001ff */
[----:B------:R-:W-:-:S05]  /*89c0*/  MOV R181, R205 ;  /* 0x000000cd00b57202 */ /* 0x000fca0000000f00 */
[----:B------:R-:W-:Y:S01]  /*89d0*/  FADD.FTZ R180, R180, R181 ;  /* 0x000000b5b4b47221 */ /* 0x000fe20000010000 */
[----:B------:R-:W-:-:S07]  /*89e0*/  MOV R181, R204 ;  /* 0x000000cc00b57202 */ /* 0x000fce0000000f00 */
[----:B------:R-:W-:Y:S05]  /*89f0*/  WARPSYNC.COLLECTIVE R183, `(.L_x_16462) ;  /* 0x00000000b7087348 */ /* 0x000fea0003c00000 */
[----:B------:R0:W1:Y:S02]  /*8a00*/  SHFL.DOWN P1, R205, R181, R203, R201 ;  /* 0x080000cbb5cd7389 */ /* 0x00006400000200c9 */
[----:B01----:R-:W-:Y:S01]  /*8a10*/  ENDCOLLECTIVE ;  /* 0x000000000000791b */ /* 0x003fe20003800000 */
.L_x_16462:
[----:B------:R-:W-:-:S05]  /*8a20*/  MOV R181, R205 ;  /* 0x000000cd00b57202 */ /* 0x000fca0000000f00 */
[----:B------:R-:W-:Y:S01]  /*8a30*/  FADD.FTZ R204, R204, R181 ;  /* 0x000000b5cccc7221 */ /* 0x000fe20000010000 */
[----:B------:R-:W-:-:S07]  /*8a40*/  MOV R181, R180 ;  /* 0x000000b400b57202 */ /* 0x000fce0000000f00 */
[----:B------:R-:W-:Y:S05]  /*8a50*/  WARPSYNC.COLLECTIVE R183, `(.L_x_16463) ;  /* 0x00000000b7087348 */ /* 0x000fea0003c00000 */
[----:B------:R0:W1:Y:S02]  /*8a60*/  SHFL.DOWN P1, R205, R181, R203, R201 ;  /* 0x080000cbb5cd7389 */ /* 0x00006400000200c9 */
[----:B01----:R-:W-:Y:S01]  /*8a70*/  ENDCOLLECTIVE ;  /* 0x000000000000791b */ /* 0x003fe20003800000 */
.L_x_16463:
[----:B------:R-:W-:Y:S01]  /*8a80*/  HFMA2.MMA R203, -RZ, RZ, 0, 1.1920928955078125e-07 ;  /* 0x00000002ffcb7435 */ /* 0x000fe200000001ff */
[----:B------:R-:W-:-:S05]  /*8a90*/  MOV R181, R205 ;  /* 0x000000cd00b57202 */ /* 0x000fca0000000f00 */
[----:B------:R-:W-:Y:S01]  /*8aa0*/  FADD.FTZ R180, R180, R181 ;  /* 0x000000b5b4b47221 */ /* 0x000fe20000010000 */
[----:B------:R-:W-:-:S07]  /*8ab0*/  MOV R181, R204 ;  /* 0x000000cc00b57202 */ /* 0x000fce0000000f00 */
[----:B------:R-:W-:Y:S05]  /*8ac0*/  WARPSYNC.COLLECTIVE R183, `(.L_x_16464) ;  /* 0x00000000b7087348 */ /* 0x000fea0003c00000 */
[----:B------:R0:W1:Y:S02]  /*8ad0*/  SHFL.DOWN P1, R205, R181, R203, R201 ;  /* 0x080000cbb5cd7389 */ /* 0x00006400000200c9 */
[----:B01----:R-:W-:Y:S01]  /*8ae0*/  ENDCOLLECTIVE ;  /* 0x000000000000791b */ /* 0x003fe20003800000 */
.L_x_16464:
[----:B------:R-:W-:-:S05]  /*8af0*/  MOV R181, R205 ;  /* 0x000000cd00b57202 */ /* 0x000fca0000000f00 */
[----:B------:R-:W-:Y:S01]  /*8b00*/  FADD.FTZ R204, R204, R181 ;  /* 0x000000b5cccc7221 */ /* 0x000fe20000010000 */
[----:B------:R-:W-:-:S07]  /*8b10*/  MOV R181, R180 ;  /* 0x000000b400b57202 */ /* 0x000fce0000000f00 */
[----:B------:R-:W-:Y:S05]  /*8b20*/  WARPSYNC.COLLECTIVE R183, `(.L_x_16465) ;  /* 0x00000000b7087348 */ /* 0x000fea0003c00000 */
[----:B------:R0:W1:Y:S02]  /*8b30*/  SHFL.DOWN P1, R205, R181, R203, R201 ;  /* 0x080000cbb5cd7389 */ /* 0x00006400000200c9 */
[----:B01----:R-:W-:Y:S01]  /*8b40*/  ENDCOLLECTIVE ;  /* 0x000000000000791b */ /* 0x003fe20003800000 */
.L_x_16465:
[----:B------:R-:W-:Y:S01]  /*8b50*/  HFMA2.MMA R203, -RZ, RZ, 0, 5.9604644775390625e-08 ;  /* 0x00000001ffcb7435 */ /* 0x000fe200000001ff */
[----:B------:R-:W-:-:S05]  /*8b60*/  MOV R181, R205 ;  /* 0x000000cd00b57202 */ /* 0x000fca0000000f00 */
[----:B------:R-:W-:Y:S01]  /*8b70*/  FADD.FTZ R206, R180, R181 ;  /* 0x000000b5b4ce7221 */ /* 0x000fe20000010000 */
[----:B------:R-:W-:-:S07]  /*8b80*/  MOV R181, R204 ;  /* 0x000000cc00b57202 */ /* 0x000fce0000000f00 */
[----:B------:R-:W-:Y:S05]  /*8b90*/  WARPSYNC.COLLECTIVE R183, `(.L_x_16466) ;  /* 0x00000000b7087348 */ /* 0x000fea0003c00000 */
[----:B------:R0:W1:Y:S02]  /*8ba0*/  SHFL.DOWN P1, R205, R181, R203, R201 ;  /* 0x080000cbb5cd7389 */ /* 0x00006400000200c9 */
[----:B01----:R-:W-:Y:S01]  /*8bb0*/  ENDCOLLECTIVE ;  /* 0x000000000000791b */ /* 0x003fe20003800000 */
.L_x_16466:
[----:B------:R-:W-:Y:S02]  /*8bc0*/  MOV R181, R206 ;  /* 0x000000ce00b57202 */ /* 0x000fe40000000f00 */
[----:B------:R-:W-:-:S07]  /*8bd0*/  MOV R180, R205 ;  /* 0x000000cd00b47202 */ /* 0x000fce0000000f00 */
[----:B------:R-:W-:Y:S05]  /*8be0*/  WARPSYNC.COLLECTIVE R183, `(.L_x_16467) ;  /* 0x00000000b7087348 */ /* 0x000fea0003c00000 */
[----:B------:R0:W1:Y:S02]  /*8bf0*/  SHFL.DOWN P1, R205, R181, R203, R201 ;  /* 0x080000cbb5cd7389 */ /* 0x00006400000200c9 */
[----:B01----:R-:W-:Y:S01]  /*8c00*/  ENDCOLLECTIVE ;  /* 0x000000000000791b */ /* 0x003fe20003800000 */
.L_x_16467:
[----:B------:R-:W-:Y:S01]  /*8c10*/  MOV R181, R205 ;  /* 0x000000cd00b57202 */ /* 0x000fe20000000f00 */
[----:B------:R-:W-:Y:S06]  /*8c20*/  BRA `(.L_x_16468) ;  /* 0xffffffa800bc7947 */ /* 0x000fec000383ffff */
.L_x_16469:
        /* <DEDUP_REMOVED lines=13> */
.L_x_16669:


//--------------------- .nv.shared._ZN10layer_norm13ln_bwd_kernelINS_13Kernel_traitsI13__nv_bfloat16S2_S2_S2_fjLj5120ELj1ELj1ELj4ELj16ENS_18Kernel_traits_baseILj5120ES2_S2_S2_S2_fjLj128EEEEELb0ELb0ELb0ELb0EEEvNS_9BwdParamsE --------------------------
	.section	.nv.shared._ZN10layer_norm13ln_bwd_kernelINS_13Kernel_traitsI13__nv_bfloat16S2_S2_S2_fjLj5120ELj1ELj1ELj4ELj16ENS_18Kernel_traits_baseILj5120ES2_S2_S2_S2_fjLj128EEEEELb0ELb0ELb0ELb0EEEvNS_9BwdParamsE,"aw",@nobits
	.sectionflags	@""
	.align	16
	.zero		1024


//--------------------- .nv.shared.reserved.0     --------------------------
	.section	.nv.shared.reserved.0,"aw",@nobits
	.weak		__nv_reservedSMEM_offset_0_alias
	.size		__nv_reservedSMEM_offset_0_alias, 0, 0
	.other		__nv_reservedSMEM_offset_0_alias,@"STO_CUDA_RESERVED_SHARED STV_DEFAULT"
__nv_reservedSMEM_offset_0_alias:
	.zero		0


//--------------------- .nv.shared._ZN10layer_norm13ln_bwd_kernelINS_13Kernel_traitsI13__nv_bfloat16S2_S2_S2_fjLj5120ELj1ELj1ELj4ELj16ENS_18Kernel_traits_baseILj5120ES2_S2_S2_S2_fjLj128EEEEELb0ELb0ELb0ELb1EEEvNS_9BwdParamsE --------------------------
	.section	.nv.shared._ZN10layer_norm13ln_bwd_kernelINS_13Kernel_traitsI13__nv_bfloat16S2_S2_S2_fjLj5120ELj1ELj1ELj4ELj16ENS_18Kernel_traits_baseILj5120ES2_S2_S2_S2_fjLj128EEEEELb0ELb0ELb0ELb1EEEvNS_9BwdParamsE,"aw",@nobits
	.sectionflags	@""
	.align	16
	.zero		1024


//--------------------- .nv.shared._ZN10layer_norm13ln_bwd_kernelINS_13Kernel_traitsI13__nv_bfloat16S2_S2_S2_fjLj5120ELj1ELj1ELj4ELj16ENS_18Kernel_traits_baseILj5120ES2_S2_S2_S2_fjLj128EEEEELb0ELb0ELb1ELb0EEEvNS_9BwdParamsE --------------------------
	.section	.nv.shared._ZN10layer_norm13ln_bwd_kernelINS_13Kernel_traitsI13__nv_bfloat16S2_S2_S2_fjLj5120ELj1ELj1ELj4ELj16ENS_18Kernel_traits_baseILj5120ES2_S2_S2_S2_fjLj128EEEEELb0ELb0ELb1ELb0EEEvNS_9BwdParamsE,"aw",@nobits
	.sectionflags	@""
	.align	16
	.zero		1024


//--------------------- .nv.shared._ZN10layer_norm13ln_bwd_kernelINS_13Kernel_traitsI13__nv_bfloat16S2_S2_S2_fjLj5120ELj1ELj1ELj4ELj16ENS_18Kernel_traits_baseILj5120ES2_S2_S2_S2_fjLj128EEEEELb0ELb0ELb1ELb1EEEvNS_9BwdParamsE --------------------------
	.section	.nv.shared._ZN10layer_norm13ln_bwd_kernelINS_13Kernel_traitsI13__nv_bfloat16S2_S2_S2_fjLj5120ELj1ELj1ELj4ELj16ENS_18Kernel_traits_baseILj5120ES2_S2_S2_S2_fjLj128EEEEELb0ELb0ELb1ELb1EEEvNS_9BwdParamsE,"aw",@nobits
	.sectionflags	@""
	.align	16
	.zero		1024


//--------------------- .nv.shared._ZN10layer_norm13ln_bwd_kernelINS_13Kernel_traitsI13__nv_bfloat16S2_S2_S2_fjLj5120ELj1ELj1ELj4ELj16ENS_18Kernel_traits_baseILj5120ES2_S2_S2_S2_fjLj128EEEEELb0ELb1ELb0ELb0EEEvNS_9BwdParamsE --------------------------
	.section	.nv.shared._ZN10layer_norm13ln_bwd_kernelINS_13Kernel_traitsI13__nv_bfloat16S2_S2_S2_fjLj5120ELj1ELj1ELj4ELj16ENS_18Kernel_traits_baseILj5120ES2_S2_S2_S2_fjLj128EEEEELb0ELb1ELb0ELb0EEEvNS_9BwdParamsE,"aw",@nobits
	.sectionflags	@""
	.align	16
	.zero		1024


//--------------------- .nv.shared._ZN10layer_norm13ln_bwd_kernelINS_13Kernel_traitsI13__nv_bfloat16S2_S2_S2_fjLj5120ELj1ELj1ELj4ELj16ENS_18Kernel_traits_baseILj5120ES2_S2_S2_S2_fjLj128EEEEELb0ELb1ELb0ELb1EEEvNS_9BwdParamsE --------------------------
	.section	.nv.shared._ZN10layer_norm13ln_bwd_kernelINS_13Kernel_traitsI13__nv_bfloat16S2_S2_S2_fjLj5120ELj1ELj1ELj4ELj16ENS_18Kernel_traits_baseILj5120ES2_S2_S2_S2_fjLj128EEEEELb0ELb1ELb0ELb1EEEvNS_9BwdParamsE,"aw",@nobits
	.sectionflags	@""
	.align	16
	.zero		1024


//--------------------- .nv.shared._ZN10layer_norm13ln_bwd_kernelINS_13Kernel_traitsI13__nv_bfloat16S2_S2_S2_fjLj5120ELj1ELj1ELj4ELj16ENS_18Kernel_traits_baseILj5120ES2_S2_S2_S2_fjLj128EEEEELb0ELb1ELb1ELb0EEEvNS_9BwdParamsE --------------------------
	.section	.nv.shared._ZN10layer_norm13ln_bwd_kernelINS_13Kernel_traitsI13__nv_bfloat16S2_S2_S2_fjLj5120ELj1ELj1ELj4ELj16ENS_18Kernel_traits_baseILj5120ES2_S2_S2_S2_fjLj128EEEEELb0ELb1ELb1ELb0EEEvNS_9BwdParamsE,"aw",@nobits
	.sectionflags	@""
	.align	16
	.zero		1024


//--------------------- .nv.shared._ZN10layer_norm13ln_bwd_kernelINS_13Kernel_traitsI13__nv_bfloat16S2_S2_S2_fjLj5120ELj1ELj1ELj4ELj16ENS_18Kernel_traits_baseILj5120ES2_S2_S2_S2_fjLj128EEEEELb0ELb1ELb1ELb1EEEvNS_9BwdParamsE --------------------------
	.section	.nv.shared._ZN10layer_norm13ln_bwd_kernelINS_13Kernel_traitsI13__nv_bfloat16S2_S2_S2_fjLj5120ELj1ELj1ELj4ELj16ENS_18Kernel_traits_baseILj5120ES2_S2_S2_S2_fjLj128EEEEELb0ELb1ELb1ELb1EEEvNS_9BwdParamsE,"aw",@nobits
	.sectionflags	@""
	.align	16
	.zero		1024


//--------------------- .nv.shared._ZN10layer_norm13ln_bwd_kernelINS_13Kernel_traitsI13__nv_bfloat16S2_S2_S2_fjLj5120ELj1ELj1ELj4ELj16ENS_18Kernel_traits_baseILj5120ES2_S2_S2_S2_fjLj128EEEEELb1ELb0ELb0ELb0EEEvNS_9BwdParamsE --------------------------
	.section	.nv.shared._ZN10layer_norm13ln_bwd_kernelINS_13Kernel_traitsI13__nv_bfloat16S2_S2_S2_fjLj5120ELj1ELj1ELj4ELj16ENS_18Kernel_traits_baseILj5120ES2_S2_S2_S2_fjLj128EEEEELb1ELb0ELb0ELb0EEEvNS_9BwdParamsE,"aw",@nobits
	.sectionflags	@""
	.align	16
	.zero		1024


//--------------------- .nv.shared._ZN10layer_norm13ln_bwd_kernelINS_13Kernel_traitsI13__nv_bfloat16S2_S2_S2_fjLj5120ELj1ELj1ELj4ELj16ENS_18Kernel_traits_baseILj5120ES2_S2_S2_S2_fjLj128EEEEELb1ELb0ELb0ELb1EEEvNS_9BwdParamsE --------------------------
	.section	.nv.shared._ZN10layer_norm13ln_bwd_kernelINS_13Kernel_traitsI13__nv_bfloat16S2_S2_S2_fjLj5120ELj1ELj1ELj4ELj16ENS_18Kernel_traits_baseILj5120ES2_S2_S2_S2_fjLj128EEEEELb1ELb0ELb0ELb1EEEvNS_9BwdParamsE,"aw",@nobits
	.sectionflags	@""
	.align	16
	.zero		1024


//--------------------- .nv.shared._ZN10layer_norm22ln_bwd_finalize_kernelINS_22Kernel_traits_finalizeILj5120E13__nv_bfloat16S2_S2_S2_fjLb0ELj1024ELj4ENS_18Kernel_traits_baseILj5120ES2_S2_S2_S2_fjLj1024EEEEELb0ELb0EEEvNS_9BwdParamsE --------------------------
	.section	.nv.shared._ZN10layer_norm22ln_bwd_finalize_kernelINS_22Kernel_traits_finalizeILj5120E13__nv_bfloat16S2_S2_S2_fjLb0ELj1024ELj4ENS_18Kernel_traits_baseILj5120ES2_S2_S2_S2_fjLj1024EEEEELb0ELb0EEEvNS_9BwdParamsE,"aw",@nobits
	.sectionflags	@""
	.align	16
.nv.shared._ZN10layer_norm22ln_bwd_finalize_kernelINS_22Kernel_traits_finalizeILj5120E13__nv_bfloat16S2_S2_S2_fjLb0ELj1024ELj4ENS_18Kernel_traits_baseILj5120ES2_S2_S2_S2_fjLj1024EEEEELb0ELb0EEEvNS_9BwdParamsE:
	.zero		9472


//--------------------- .nv.shared._ZN10layer_norm13ln_bwd_kernelINS_13Kernel_traitsI13__nv_bfloat16S2_S2_S2_fjLj5120ELj1ELj1ELj4ELj16ENS_18Kernel_traits_baseILj5120ES2_S2_S2_S2_fjLj128EEEEELb1ELb0ELb1ELb0EEEvNS_9BwdParamsE --------------------------
	.section	.nv.shared._ZN10layer_norm13ln_bwd_kernelINS_13Kernel_traitsI13__nv_bfloat16S2_S2_S2_fjLj5120ELj1ELj1ELj4ELj16ENS_18Kernel_traits_baseILj5120ES2_S2_S2_S2_fjLj128EEEEELb1ELb0ELb1ELb0EEEvNS_9BwdParamsE,"aw",@nobits
	.sectionflags	@""
	.align	16
	.zero		1024


//--------------------- .nv.shared._ZN10layer_norm22ln_bwd_finalize_kernelINS_22Kernel_traits_finalizeILj5120E13__nv_bfloat16S2_S2_S2_fjLb0ELj1024ELj4ENS_18Kernel_traits_baseILj5120ES2_S2_S2_S2_fjLj1024EEEEELb0ELb1EEEvNS_9BwdParamsE --------------------------
	.section	.nv.shared._ZN10layer_norm22ln_bwd_finalize_kernelINS_22Kernel_traits_finalizeILj5120E13__nv_bfloat16S2_S2_S2_fjLb0ELj1024ELj4ENS_18Kernel_traits_baseILj5120ES2_S2_S2_S2_fjLj1024EEEEELb0ELb1EEEvNS_9BwdParamsE,"aw",@nobits
	.sectionflags	@""
	.align	16
.nv.shared._ZN10layer_norm22ln_bwd_finalize_kernelINS_22Kernel_traits_finalizeILj5120E13__nv_bfloat16S2_S2_S2_fjLb0ELj1024ELj4ENS_18Kernel_traits_baseILj5120ES2_S2_S2_S2_fjLj1024EEEEELb0ELb1EEEvNS_9BwdParamsE:
	.zero		9472


//--------------------- .nv.shared._ZN10layer_norm13ln_bwd_kernelINS_13Kernel_traitsI13__nv_bfloat16S2_S2_S2_fjLj5120ELj1ELj1ELj4ELj16ENS_18Kernel_traits_baseILj5120ES2_S2_S2_S2_fjLj128EEEEELb1ELb0ELb1ELb1EEEvNS_9BwdParamsE --------------------------
	.section	.nv.shared._ZN10layer_norm13ln_bwd_kernelINS_13Kernel_traitsI13__nv_bfloat16S2_S2_S2_fjLj5120ELj1ELj1ELj4ELj16ENS_18Kernel_traits_baseILj5120ES2_S2_S2_S2_fjLj128EEEEELb1ELb0ELb1ELb1EEEvNS_9BwdParamsE,"aw",@nobits
	.sectionflags	@""
	.align	16
	.zero		1024


//--------------------- .nv.shared._ZN10layer_norm13ln_bwd_kernelINS_13Kernel_traitsI13__nv_bfloat16S2_S2_S2_fjLj5120ELj1ELj1ELj4ELj16ENS_18Kernel_traits_baseILj5120ES2_S2_S2_S2_fjLj128EEEEELb1ELb1ELb0ELb0EEEvNS_9BwdParamsE --------------------------
	.section	.nv.shared._ZN10layer_norm13ln_bwd_kernelINS_13Kernel_traitsI13__nv_bfloat16S2_S2_S2_fjLj5120ELj1ELj1ELj4ELj16ENS_18Kernel_traits_baseILj5120ES2_S2_S2_S2_fjLj128EEEEELb1ELb1ELb0ELb0EEEvNS_9BwdParamsE,"aw",@nobits
	.sectionflags	@""
	.align	16
	.zero		1024


//--------------------- .nv.shared._ZN10layer_norm13ln_bwd_kernelINS_13Kernel_traitsI13__nv_bfloat16S2_S2_S2_fjLj5120ELj1ELj1ELj4ELj16ENS_18Kernel_traits_baseILj5120ES2_S2_S2_S2_fjLj128EEEEELb1ELb1ELb0ELb1EEEvNS_9BwdParamsE --------------------------
	.section	.nv.shared._ZN10layer_norm13ln_bwd_kernelINS_13Kernel_traitsI13__nv_bfloat16S2_S2_S2_fjLj5120ELj1ELj1ELj4ELj16ENS_18Kernel_traits_baseILj5120ES2_S2_S2_S2_fjLj128EEEEELb1ELb1ELb0ELb1EEEvNS_9BwdParamsE,"aw",@nobits
	.sectionflags	@""
	.align	16
	.zero		1024


//--------------------- .nv.shared._ZN10layer_norm22ln_bwd_finalize_kernelINS_22Kernel_traits_finalizeILj5120E13__nv_bfloat16S2_S2_S2_fjLb1ELj1024ELj4ENS_18Kernel_traits_baseILj5120ES2_S2_S2_S2_fjLj1024EEEEELb1ELb0EEEvNS_9BwdParamsE --------------------------
	.section	.nv.shared._ZN10layer_norm22ln_bwd_finalize_kernelINS_22Kernel_traits_finalizeILj5120E13__nv_bfloat16S2_S2_S2_fjLb1ELj1024ELj4ENS_18Kernel_traits_baseILj5120ES2_S2_S2_S2_fjLj1024EEEEELb1ELb0EEEvNS_9BwdParamsE,"aw",@nobits
	.sectionflags	@""
	.align	16
.nv.shared._ZN10layer_norm22ln_bwd_finalize_kernelINS_22Kernel_traits_finalizeILj5120E13__nv_bfloat16S2_S2_S2_fjLb1ELj1024ELj4ENS_18Kernel_traits_baseILj5120ES2_S2_S2_S2_fjLj1024EEEEELb1ELb0EEEvNS_9BwdParamsE:
	.zero		13696


//--------------------- .nv.shared._ZN10layer_norm13ln_bwd_kernelINS_13Kernel_traitsI13__nv_bfloat16S2_S2_S2_fjLj5120ELj1ELj1ELj4ELj16ENS_18Kernel_traits_baseILj5120ES2_S2_S2_S2_fjLj128EEEEELb1ELb1ELb1ELb0EEEvNS_9BwdParamsE --------------------------
	.section	.nv.shared._ZN10layer_norm13ln_bwd_kernelINS_13Kernel_traitsI13__nv_bfloat16S2_S2_S2_fjLj5120ELj1ELj1ELj4ELj16ENS_18Kernel_traits_baseILj5120ES2_S2_S2_S2_fjLj128EEEEELb1ELb1ELb1ELb0EEEvNS_9BwdParamsE,"aw",@nobits
	.sectionflags	@""
	.align	16
	.zero		1024


//--------------------- .nv.shared._ZN10layer_norm22ln_bwd_finalize_kernelINS_22Kernel_traits_finalizeILj5120E13__nv_bfloat16S2_S2_S2_fjLb1ELj1024ELj4ENS_18Kernel_traits_baseILj5120ES2_S2_S2_S2_fjLj1024EEEEELb1ELb1EEEvNS_9BwdParamsE --------------------------
	.section	.nv.shared._ZN10layer_norm22ln_bwd_finalize_kernelINS_22Kernel_traits_finalizeILj5120E13__nv_bfloat16S2_S2_S2_fjLb1ELj1024ELj4ENS_18Kernel_traits_baseILj5120ES2_S2_S2_S2_fjLj1024EEEEELb1ELb1EEEvNS_9BwdParamsE,"aw",@nobits
	.sectionflags	@""
	.align	16
.nv.shared._ZN10layer_norm22ln_bwd_finalize_kernelINS_22Kernel_traits_finalizeILj5120E13__nv_bfloat16S2_S2_S2_fjLb1ELj1024ELj4ENS_18Kernel_traits_baseILj5120ES2_S2_S2_S2_fjLj1024EEEEELb1ELb1EEEvNS_9BwdParamsE:
	.zero		13696


//--------------------- .nv.shared._ZN10layer_norm13ln_bwd_kernelINS_13Kernel_traitsI13__nv_bfloat16S2_S2_S2_fjLj5120ELj1ELj1ELj4ELj16ENS_18Kernel_traits_baseILj5120ES2_S2_S2_S2_fjLj128EEEEELb1ELb1ELb1ELb1EEEvNS_9BwdParamsE --------------------------
	.section	.nv.shared._ZN10layer_norm13ln_bwd_kernelINS_13Kernel_traitsI13__nv_bfloat16S2_S2_S2_fjLj5120ELj1ELj1ELj4ELj16ENS_18Kernel_traits_baseILj5120ES2_S2_S2_S2_fjLj128EEEEELb1ELb1ELb1ELb1EEEvNS_9BwdParamsE,"aw",@nobits
	.sectionflags	@""
	.align	16
	.zero		1024


//--------------------- .nv.shared._ZN10layer_norm13ln_bwd_kernelINS_13Kernel_traitsI6__halfS2_S2_S2_fjLj5120ELj1ELj1ELj4ELj16ENS_18Kernel_traits_baseILj5120ES2_S2_S2_S2_fjLj128EEEEELb0ELb0ELb0ELb0EEEvNS_9BwdParamsE --------------------------
	.section	.nv.shared._ZN10layer_norm13ln_bwd_kernelINS_13Kernel_traitsI6__halfS2_S2_S2_fjLj5120ELj1ELj1ELj4ELj16ENS_18Kernel_traits_baseILj5120ES2_S2_S2_S2_fjLj128EEEEELb0ELb0ELb0ELb0EEEvNS_9BwdParamsE,"aw",@nobits
	.sectionflags	@""
	.align	16
	.zero		1024


//--------------------- .nv.shared._ZN10layer_norm13ln_bwd_kernelINS_13Kernel_traitsI6__halfS2_S2_S2_fjLj5120ELj1ELj1ELj4ELj16ENS_18Kernel_traits_baseILj5120ES2_S2_S2_S2_fjLj128EEEEELb0ELb0ELb0ELb1EEEvNS_9BwdParamsE --------------------------
	.section	.nv.shared._ZN10layer_norm13ln_bwd_kernelINS_13Kernel_traitsI6__halfS2_S2_S2_fjLj5120ELj1ELj1ELj4ELj16ENS_18Kernel_traits_baseILj5120ES2_S2_S2_S2_fjLj128EEEEELb0ELb0ELb0ELb1EEEvNS_9BwdParamsE,"aw",@nobits
	.sectionflags	@""
	.align	16
	.zero		1024


//--------------------- .nv.shared._ZN10layer_norm13ln_bwd_kernelINS_13Kernel_traitsI6__halfS2_S2_S2_fjLj5120ELj1ELj1ELj4ELj16ENS_18Kernel_traits_baseILj5120ES2_S2_S2_S2_fjLj128EEEEELb0ELb0ELb1ELb0EEEvNS_9BwdParamsE --------------------------
	.section	.nv.shared._ZN10layer_norm13ln_bwd_kernelINS_13Kernel_traitsI6__halfS2_S2_S2_fjLj5120ELj1ELj1ELj4ELj16ENS_18Kernel_traits_baseILj5120ES2_S2_S2_S2_fjLj128EEEEELb0ELb0ELb1ELb0EEEvNS_9BwdParamsE,"aw",@nobits
	.sectionflags	@""
	.align	16
	.zero		1024


//--------------------- .nv.shared._ZN10layer_norm13ln_bwd_kernelINS_13Kernel_traitsI6__halfS2_S2_S2_fjLj5120ELj1ELj1ELj4ELj16ENS_18Kernel_traits_baseILj5120ES2_S2_S2_S2_fjLj128EEEEELb0ELb0ELb1ELb1EEEvNS_9BwdParamsE --------------------------
	.section	.nv.shared._ZN10layer_norm13ln_bwd_kernelINS_13Kernel_traitsI6__halfS2_S2_S2_fjLj5120ELj1ELj1ELj4ELj16ENS_18Kernel_traits_baseILj5120ES2_S2_S2_S2_fjLj128EEEEELb0ELb0ELb1ELb1EEEvNS_9BwdParamsE,"aw",@nobits
	.sectionflags	@""
	.align	16
	.zero		1024


//--------------------- .nv.shared._ZN10layer_norm13ln_bwd_kernelINS_13Kernel_traitsI6__halfS2_S2_S2_fjLj5120ELj1ELj1ELj4ELj16ENS_18Kernel_traits_baseILj5120ES2_S2_S2_S2_fjLj128EEEEELb0ELb1ELb0ELb0EEEvNS_9BwdParamsE --------------------------
	.section	.nv.shared._ZN10layer_norm13ln_bwd_kernelINS_13Kernel_traitsI6__halfS2_S2_S2_fjLj5120ELj1ELj1ELj4ELj16ENS_18Kernel_traits_baseILj5120ES2_S2_S2_S2_fjLj128EEEEELb0ELb1ELb0ELb0EEEvNS_9BwdParamsE,"aw",@nobits
	.sectionflags	@""
	.align	16
	.zero		1024


//--------------------- .nv.shared._ZN10layer_norm13ln_bwd_kernelINS_13Kernel_traitsI6__halfS2_S2_S2_fjLj5120ELj1ELj1ELj4ELj16ENS_18Kernel_traits_baseILj5120ES2_S2_S2_S2_fjLj128EEEEELb0ELb1ELb0ELb1EEEvNS_9BwdParamsE --------------------------
	.section	.nv.shared._ZN10layer_norm13ln_bwd_kernelINS_13Kernel_traitsI6__halfS2_S2_S2_fjLj5120ELj1ELj1ELj4ELj16ENS_18Kernel_traits_baseILj5120ES2_S2_S2_S2_fjLj128EEEEELb0ELb1ELb0ELb1EEEvNS_9BwdParamsE,"aw",@nobits
	.sectionflags	@""
	.align	16
	.zero		1024


//--------------------- .nv.shared._ZN10layer_norm13ln_bwd_kernelINS_13Kernel_traitsI6__halfS2_S2_S2_fjLj5120ELj1ELj1ELj4ELj16ENS_18Kernel_traits_baseILj5120ES2_S2_S2_S2_fjLj128EEEEELb0ELb1ELb1ELb0EEEvNS_9BwdParamsE --------------------------
	.section	.nv.shared._ZN10layer_norm13ln_bwd_kernelINS_13Kernel_traitsI6__halfS2_S2_S2_fjLj5120ELj1ELj1ELj4ELj16ENS_18Kernel_traits_baseILj5120ES2_S2_S2_S2_fjLj128EEEEELb0ELb1ELb1ELb0EEEvNS_9BwdParamsE,"aw",@nobits
	.sectionflags	@""
	.align	16
	.zero		1024


//--------------------- .nv.shared._ZN10layer_norm13ln_bwd_kernelINS_13Kernel_traitsI6__halfS2_S2_S2_fjLj5120ELj1ELj1ELj4ELj16ENS_18Kernel_traits_baseILj5120ES2_S2_S2_S2_fjLj128EEEEELb0ELb1ELb1ELb1EEEvNS_9BwdParamsE --------------------------
	.section	.nv.shared._ZN10layer_norm13ln_bwd_kernelINS_13Kernel_traitsI6__halfS2_S2_S2_fjLj5120ELj1ELj1ELj4ELj16ENS_18Kernel_traits_baseILj5120ES2_S2_S2_S2_fjLj128EEEEELb0ELb1ELb1ELb1EEEvNS_9BwdParamsE,"aw",@nobits
	.sectionflags	@""
	.align	16
	.zero		1024


//--------------------- .nv.shared._ZN10layer_norm13ln_bwd_kernelINS_13Kernel_traitsI6__halfS2_S2_S2_fjLj5120ELj1ELj1ELj4ELj16ENS_18Kernel_traits_baseILj5120ES2_S2_S2_S2_fjLj128EEEEELb1ELb0ELb0ELb0EEEvNS_9BwdParamsE --------------------------
	.section	.nv.shared._ZN10layer_norm13ln_bwd_kernelINS_13Kernel_traitsI6__halfS2_S2_S2_fjLj5120ELj1ELj1ELj4ELj16ENS_18Kernel_traits_baseILj5120ES2_S2_S2_S2_fjLj128EEEEELb1ELb0ELb0ELb0EEEvNS_9BwdParamsE,"aw",@nobits
	.sectionflags	@""
	.align	16
	.zero		1024


//--------------------- .nv.shared._ZN10layer_norm13ln_bwd_kernelINS_13Kernel_traitsI6__halfS2_S2_S2_fjLj5120ELj1ELj1ELj4ELj16ENS_18Kernel_traits_baseILj5120ES2_S2_S2_S2_fjLj128EEEEELb1ELb0ELb0ELb1EEEvNS_9BwdParamsE --------------------------
	.section	.nv.shared._ZN10layer_norm13ln_bwd_kernelINS_13Kernel_traitsI6__halfS2_S2_S2_fjLj5120ELj1ELj1ELj4ELj16ENS_18Kernel_traits_baseILj5120ES2_S2_S2_S2_fjLj128EEEEELb1ELb0ELb0ELb1EEEvNS_9BwdParamsE,"aw",@nobits
	.sectionflags	@""
	.align	16
	.zero		1024


//--------------------- .nv.shared._ZN10layer_norm22ln_bwd_finalize_kernelINS_22Kernel_traits_finalizeILj5120E6__halfS2_S2_S2_fjLb0ELj1024ELj4ENS_18Kernel_traits_baseILj5120ES2_S2_S2_S2_fjLj1024EEEEELb0ELb0EEEvNS_9BwdParamsE --------------------------
	.section	.nv.shared._ZN10layer_norm22ln_bwd_finalize_kernelINS_22Kernel_traits_finalizeILj5120E6__halfS2_S2_S2_fjLb0ELj1024ELj4ENS_18Kernel_traits_baseILj5120ES2_S2_S2_S2_fjLj1024EEEEELb0ELb0EEEvNS_9BwdParamsE,"aw",@nobits
	.sectionflags	@""
	.align	16
.nv.shared._ZN10layer_norm22ln_bwd_finalize_kernelINS_22Kernel_traits_finalizeILj5120E6__halfS2_S2_S2_fjLb0ELj1024ELj4ENS_18Kernel_traits_baseILj5120ES2_S2_S2_S2_fjLj1024EEEEELb0ELb0EEEvNS_9BwdParamsE:
	.zero		9472


//--------------------- .nv.shared._ZN10layer_norm13ln_bwd_kernelINS_13Kernel_traitsI6__halfS2_S2_S2_fjLj5120ELj1ELj1ELj4ELj16ENS_18Kernel_traits_baseILj5120ES2_S2_S2_S2_fjLj128EEEEELb1ELb0ELb1ELb0EEEvNS_9BwdParamsE --------------------------
	.section	.nv.shared._ZN10layer_norm13ln_bwd_kernelINS_13Kernel_traitsI6__halfS2_S2_S2_fjLj5120ELj1ELj1ELj4ELj16ENS_18Kernel_traits_baseILj5120ES2_S2_S2_S2_fjLj128EEEEELb1ELb0ELb1ELb0EEEvNS_9BwdParamsE,"aw",@nobits
	.sectionflags	@""
	.align	16
	.zero		1024


//--------------------- .nv.shared._ZN10layer_norm22ln_bwd_finalize_kernelINS_22Kernel_traits_finalizeILj5120E6__halfS2_S2_S2_fjLb0ELj1024ELj4ENS_18Kernel_traits_baseILj5120ES2_S2_S2_S2_fjLj1024EEEEELb0ELb1EEEvNS_9BwdParamsE --------------------------
	.section	.nv.shared._ZN10layer_norm22ln_bwd_finalize_kernelINS_22Kernel_traits_finalizeILj5120E6__halfS2_S2_S2_fjLb0ELj1024ELj4ENS_18Kernel_traits_baseILj5120ES2_S2_S2_S2_fjLj1024EEEEELb0ELb1EEEvNS_9BwdParamsE,"aw",@nobits
	.sectionflags	@""
	.align	16
.nv.shared._ZN10layer_norm22ln_bwd_finalize_kernelINS_22Kernel_traits_finalizeILj5120E6__halfS2_S2_S2_fjLb0ELj1024ELj4ENS_18Kernel_traits_baseILj5120ES2_S2_S2_S2_fjLj1024EEEEELb0ELb1EEEvNS_9BwdParamsE:
	.zero		9472


//--------------------- .nv.shared._ZN10layer_norm13ln_bwd_kernelINS_13Kernel_traitsI6__halfS2_S2_S2_fjLj5120ELj1ELj1ELj4ELj16ENS_18Kernel_traits_baseILj5120ES2_S2_S2_S2_fjLj128EEEEELb1ELb0ELb1ELb1EEEvNS_9BwdParamsE --------------------------
	.section	.nv.shared._ZN10layer_norm13ln_bwd_kernelINS_13Kernel_traitsI6__halfS2_S2_S2_fjLj5120ELj1ELj1ELj4ELj16ENS_18Kernel_traits_baseILj5120ES2_S2_S2_S2_fjLj128EEEEELb1ELb0ELb1ELb1EEEvNS_9BwdParamsE,"aw",@nobits
	.sectionflags	@""
	.align	16
	.zero		1024


//--------------------- .nv.shared._ZN10layer_norm13ln_bwd_kernelINS_13Kernel_traitsI6__halfS2_S2_S2_fjLj5120ELj1ELj1ELj4ELj16ENS_18Kernel_traits_baseILj5120ES2_S2_S2_S2_fjLj128EEEEELb1ELb1ELb0ELb0EEEvNS_9BwdParamsE --------------------------
	.section	.nv.shared._ZN10layer_norm13ln_bwd_kernelINS_13Kernel_traitsI6__halfS2_S2_S2_fjLj5120ELj1ELj1ELj4ELj16ENS_18Kernel_traits_baseILj5120ES2_S2_S2_S2_fjLj128EEEEELb1ELb1ELb0ELb0EEEvNS_9BwdParamsE,"aw",@nobits
	.sectionflags	@""
	.align	16
	.zero		1024


//--------------------- .nv.shared._ZN10layer_norm13ln_bwd_kernelINS_13Kernel_traitsI6__halfS2_S2_S2_fjLj5120ELj1ELj1ELj4ELj16ENS_18Kernel_traits_baseILj5120ES2_S2_S2_S2_fjLj128EEEEELb1ELb1ELb0ELb1EEEvNS_9BwdParamsE --------------------------
	.section	.nv.shared._ZN10layer_norm13ln_bwd_kernelINS_13Kernel_traitsI6__halfS2_S2_S2_fjLj5120ELj1ELj1ELj4ELj16ENS_18Kernel_traits_baseILj5120ES2_S2_S2_S2_fjLj128EEEEELb1ELb1ELb0ELb1EEEvNS_9BwdParamsE,"aw",@nobits
	.sectionflags	@""
	.align	16
	.zero		1024


//--------------------- .nv.shared._ZN10layer_norm22ln_bwd_finalize_kernelINS_22Kernel_traits_finalizeILj5120E6__halfS2_S2_S2_fjLb1ELj1024ELj4ENS_18Kernel_traits_baseILj5120ES2_S2_S2_S2_fjLj1024EEEEELb1ELb0EEEvNS_9BwdParamsE --------------------------
	.section	.nv.shared._ZN10layer_norm22ln_bwd_finalize_kernelINS_22Kernel_traits_finalizeILj5120E6__halfS2_S2_S2_fjLb1ELj1024ELj4ENS_18Kernel_traits_baseILj5120ES2_S2_S2_S2_fjLj1024EEEEELb1ELb0EEEvNS_9BwdParamsE,"aw",@nobits
	.sectionflags	@""
	.align	16
.nv.shared._ZN10layer_norm22ln_bwd_finalize_kernelINS_22Kernel_traits_finalizeILj5120E6__halfS2_S2_S2_fjLb1ELj1024ELj4ENS_18Kernel_traits_baseILj5120ES2_S2_S2_S2_fjLj1024EEEEELb1ELb0EEEvNS_9BwdParamsE:
	.zero		13696


//--------------------- .nv.shared._ZN10layer_norm13ln_bwd_kernelINS_13Kernel_traitsI6__halfS2_S2_S2_fjLj5120ELj1ELj1ELj4ELj16ENS_18Kernel_traits_baseILj5120ES2_S2_S2_S2_fjLj128EEEEELb1ELb1ELb1ELb0EEEvNS_9BwdParamsE --------------------------
	.section	.nv.shared._ZN10layer_norm13ln_bwd_kernelINS_13Kernel_traitsI6__halfS2_S2_S2_fjLj5120ELj1ELj1ELj4ELj16ENS_18Kernel_traits_baseILj5120ES2_S2_S2_S2_fjLj128EEEEELb1ELb1ELb1ELb0EEEvNS_9BwdParamsE,"aw",@nobits
	.sectionflags	@""
	.align	16
	.zero		1024


//--------------------- .nv.shared._ZN10layer_norm22ln_bwd_finalize_kernelINS_22Kernel_traits_finalizeILj5120E6__halfS2_S2_S2_fjLb1ELj1024ELj4ENS_18Kernel_traits_baseILj5120ES2_S2_S2_S2_fjLj1024EEEEELb1ELb1EEEvNS_9BwdParamsE --------------------------
	.section	.nv.shared._ZN10layer_norm22ln_bwd_finalize_kernelINS_22Kernel_traits_finalizeILj5120E6__halfS2_S2_S2_fjLb1ELj1024ELj4ENS_18Kernel_traits_baseILj5120ES2_S2_S2_S2_fjLj1024EEEEELb1ELb1EEEvNS_9BwdParamsE,"aw",@nobits
	.sectionflags	@""
	.align	16
.nv.shared._ZN10layer_norm22ln_bwd_finalize_kernelINS_22Kernel_traits_finalizeILj5120E6__halfS2_S2_S2_fjLb1ELj1024ELj4ENS_18Kernel_traits_baseILj5120ES2_S2_S2_S2_fjLj1024EEEEELb1ELb1EEEvNS_9BwdParamsE:
	.zero		13696


//--------------------- .nv.shared._ZN10layer_norm13ln_bwd_kernelINS_13Kernel_traitsI6__halfS2_S2_S2_fjLj5120ELj1ELj1ELj4ELj16ENS_18Kernel_traits_baseILj5120ES2_S2_S2_S2_fjLj128EEEEELb1ELb1ELb1ELb1EEEvNS_9BwdParamsE --------------------------
	.section	.nv.shared._ZN10layer_norm13ln_bwd_kernelINS_13Kernel_traitsI6__halfS2_S2_S2_fjLj5120ELj1ELj1ELj4ELj16ENS_18Kernel_traits_baseILj5120ES2_S2_S2_S2_fjLj128EEEEELb1ELb1ELb1ELb1EEEvNS_9BwdParamsE,"aw",@nobits
	.sectionflags	@""
	.align	16
	.zero		1024


//--------------------- .nv.shared._ZN10layer_norm13ln_bwd_kernelINS_13Kernel_traitsIf13__nv_bfloat16S2_S2_fjLj5120ELj1ELj1ELj4ELj16ENS_18Kernel_traits_baseILj5120EfS2_S2_S2_fjLj128EEEEELb0ELb0ELb0ELb0EEEvNS_9BwdParamsE --------------------------
	.section	.nv.shared._ZN10layer_norm13ln_bwd_kernelINS_13Kernel_traitsIf13__nv_bfloat16S2_S2_fjLj5120ELj1ELj1ELj4ELj16ENS_18Kernel_traits_baseILj5120EfS2_S2_S2_fjLj128EEEEELb0ELb0ELb0ELb0EEEvNS_9BwdParamsE,"aw",@nobits
	.sectionflags	@""
	.align	16
	.zero		1024


//--------------------- .nv.shared._ZN10layer_norm13ln_bwd_kernelINS_13Kernel_traitsIf13__nv_bfloat16S2_S2_fjLj5120ELj1ELj1ELj4ELj16ENS_18Kernel_traits_baseILj5120EfS2_S2_S2_fjLj128EEEEELb0ELb0ELb0ELb1EEEvNS_9BwdParamsE --------------------------
	.section	.nv.shared._ZN10layer_norm13ln_bwd_kernelINS_13Kernel_traitsIf13__nv_bfloat16S2_S2_fjLj5120ELj1ELj1ELj4ELj16ENS_18Kernel_traits_baseILj5120EfS2_S2_S2_fjLj128EEEEELb0ELb0ELb0ELb1EEEvNS_9BwdParamsE,"aw",@nobits
	.sectionflags	@""
	.align	16
	.zero		1024


//--------------------- .nv.shared._ZN10layer_norm13ln_bwd_kernelINS_13Kernel_traitsIf13__nv_bfloat16S2_S2_fjLj5120ELj1ELj1ELj4ELj16ENS_18Kernel_traits_baseILj5120EfS2_S2_S2_fjLj128EEEEELb0ELb0ELb1ELb0EEEvNS_9BwdParamsE --------------------------
	.section	.nv.shared._ZN10layer_norm13ln_bwd_kernelINS_13Kernel_traitsIf13__nv_bfloat16S2_S2_fjLj5120ELj1ELj1ELj4ELj16ENS_18Kernel_traits_baseILj5120EfS2_S2_S2_fjLj128EEEEELb0ELb0ELb1ELb0EEEvNS_9BwdParamsE,"aw",@nobits
	.sectionflags	@""
	.align	16
	.zero		1024


//--------------------- .nv.shared._ZN10layer_norm13ln_bwd_kernelINS_13Kernel_traitsIf13__nv_bfloat16S2_S2_fjLj5120ELj1ELj1ELj4ELj16ENS_18Kernel_traits_baseILj5120EfS2_S2_S2_fjLj128EEEEELb0ELb0ELb1ELb1EEEvNS_9BwdParamsE --------------------------
	.section	.nv.shared._ZN10layer_norm13ln_bwd_kernelINS_13Kernel_traitsIf13__nv_bfloat16S2_S2_fjLj5120ELj1ELj1ELj4ELj16ENS_18Kernel_traits_baseILj5120EfS2_S2_S2_fjLj128EEEEELb0ELb0ELb1ELb1EEEvNS_9BwdParamsE,"aw",@nobits
	.sectionflags	@""
	.align	16
	.zero		1024


//--------------------- .nv.shared._ZN10layer_norm13ln_bwd_kernelINS_13Kernel_traitsIf13__nv_bfloat16S2_S2_fjLj5120ELj1ELj1ELj4ELj16ENS_18Kernel_traits_baseILj5120EfS2_S2_S2_fjLj128EEEEELb0ELb1ELb0ELb0EEEvNS_9BwdParamsE --------------------------
	.section	.nv.shared._ZN10layer_norm13ln_bwd_kernelINS_13Kernel_traitsIf13__nv_bfloat16S2_S2_fjLj5120ELj1ELj1ELj4ELj16ENS_18Kernel_traits_baseILj5120EfS2_S2_S2_fjLj128EEEEELb0ELb1ELb0ELb0EEEvNS_9BwdParamsE,"aw",@nobits
	.sectionflags	@""
	.align	16
	.zero		1024


//--------------------- .nv.shared._ZN10layer_norm13ln_bwd_kernelINS_13Kernel_traitsIf13__nv_bfloat16S2_S2_fjLj5120ELj1ELj1ELj4ELj16ENS_18Kernel_traits_baseILj5120EfS2_S2_S2_fjLj128EEEEELb0ELb1ELb0ELb1EEEvNS_9BwdParamsE --------------------------
	.section	.nv.shared._ZN10layer_norm13ln_bwd_kernelINS_13Kernel_traitsIf13__nv_bfloat16S2_S2_fjLj5120ELj1ELj1ELj4ELj16ENS_18Kernel_traits_baseILj5120EfS2_S2_S2_fjLj128EEEEELb0ELb1ELb0ELb1EEEvNS_9BwdParamsE,"aw",@nobits
	.sectionflags	@""
	.align	16
	.zero		1024


//--------------------- .nv.shared._ZN10layer_norm13ln_bwd_kernelINS_13Kernel_traitsIf13__nv_bfloat16S2_S2_fjLj5120ELj1ELj1ELj4ELj16ENS_18Kernel_traits_baseILj5120EfS2_S2_S2_fjLj128EEEEELb0ELb1ELb1ELb0EEEvNS_9BwdParamsE --------------------------
	.section	.nv.shared._ZN10layer_norm13ln_bwd_kernelINS_13Kernel_traitsIf13__nv_bfloat16S2_S2_fjLj5120ELj1ELj1ELj4ELj16ENS_18Kernel_traits_baseILj5120EfS2_S2_S2_fjLj128EEEEELb0ELb1ELb1ELb0EEEvNS_9BwdParamsE,"aw",@nobits
	.sectionflags	@""
	.align	16
	.zero		1024


//--------------------- .nv.shared._ZN10layer_norm13ln_bwd_kernelINS_13Kernel_traitsIf13__nv_bfloat16S2_S2_fjLj5120ELj1ELj1ELj4ELj16ENS_18Kernel_traits_baseILj5120EfS2_S2_S2_fjLj128EEEEELb0ELb1ELb1ELb1EEEvNS_9BwdParamsE --------------------------
	.section	.nv.shared._ZN10layer_norm13ln_bwd_kernelINS_13Kernel_traitsIf13__nv_bfloat16S2_S2_fjLj5120ELj1ELj1ELj4ELj16ENS_18Kernel_traits_baseILj5120EfS2_S2_S2_fjLj128EEEEELb0ELb1ELb1ELb1EEEvNS_9BwdParamsE,"aw",@nobits
	.sectionflags	@""
	.align	16
	.zero		1024


//--------------------- .nv.shared._ZN10layer_norm13ln_bwd_kernelINS_13Kernel_traitsIf13__nv_bfloat16S2_S2_fjLj5120ELj1ELj1ELj4ELj16ENS_18Kernel_traits_baseILj5120EfS2_S2_S2_fjLj128EEEEELb1ELb0ELb0ELb0EEEvNS_9BwdParamsE --------------------------
	.section	.nv.shared._ZN10layer_norm13ln_bwd_kernelINS_13Kernel_traitsIf13__nv_bfloat16S2_S2_fjLj5120ELj1ELj1ELj4ELj16ENS_18Kernel_traits_baseILj5120EfS2_S2_S2_fjLj128EEEEELb1ELb0ELb0ELb0EEEvNS_9BwdParamsE,"aw",@nobits
	.sectionflags	@""
	.align	16
	.zero		1024


//--------------------- .nv.shared._ZN10layer_norm13ln_bwd_kernelINS_13Kernel_traitsIf13__nv_bfloat16S2_S2_fjLj5120ELj1ELj1ELj4ELj16ENS_18Kernel_traits_baseILj5120EfS2_S2_S2_fjLj128EEEEELb1ELb0ELb0ELb1EEEvNS_9BwdParamsE --------------------------
	.section	.nv.shared._ZN10layer_norm13ln_bwd_kernelINS_13Kernel_traitsIf13__nv_bfloat16S2_S2_fjLj5120ELj1ELj1ELj4ELj16ENS_18Kernel_traits_baseILj5120EfS2_S2_S2_fjLj128EEEEELb1ELb0ELb0ELb1EEEvNS_9BwdParamsE,"aw",@nobits
	.sectionflags	@""
	.align	16
	.zero		1024


//--------------------- .nv.shared._ZN10layer_norm22ln_bwd_finalize_kernelINS_22Kernel_traits_finalizeILj5120Ef13__nv_bfloat16S2_S2_fjLb0ELj1024ELj4ENS_18Kernel_traits_baseILj5120EfS2_S2_S2_fjLj1024EEEEELb0ELb0EEEvNS_9BwdParamsE --------------------------
	.section	.nv.shared._ZN10layer_norm22ln_bwd_finalize_kernelINS_22Kernel_traits_finalizeILj5120Ef13__nv_bfloat16S2_S2_fjLb0ELj1024ELj4ENS_18Kernel_traits_baseILj5120EfS2_S2_S2_fjLj1024EEEEELb0ELb0EEEvNS_9BwdParamsE,"aw",@nobits
	.sectionflags	@""
	.align	16
.nv.shared._ZN10layer_norm22ln_bwd_finalize_kernelINS_22Kernel_traits_finalizeILj5120Ef13__nv_bfloat16S2_S2_fjLb0ELj1024ELj4ENS_18Kernel_traits_baseILj5120EfS2_S2_S2_fjLj1024EEEEELb0ELb0EEEvNS_9BwdParamsE:
	.zero		9472


//--------------------- .nv.shared._ZN10layer_norm13ln_bwd_kernelINS_13Kernel_traitsIf13__nv_bfloat16S2_S2_fjLj5120ELj1ELj1ELj4ELj16ENS_18Kernel_traits_baseILj5120EfS2_S2_S2_fjLj128EEEEELb1ELb0ELb1ELb0EEEvNS_9BwdParamsE --------------------------
	.section	.nv.shared._ZN10layer_norm13ln_bwd_kernelINS_13Kernel_traitsIf13__nv_bfloat16S2_S2_fjLj5120ELj1ELj1ELj4ELj16ENS_18Kernel_traits_baseILj5120EfS2_S2_S2_fjLj128EEEEELb1ELb0ELb1ELb0EEEvNS_9BwdParamsE,"aw",@nobits
	.sectionflags	@""
	.align	16
	.zero		1024


//--------------------- .nv.shared._ZN10layer_norm22ln_bwd_finalize_kernelINS_22Kernel_traits_finalizeILj5120Ef13__nv_bfloat16S2_S2_fjLb0ELj1024ELj4ENS_18Kernel_traits_baseILj5120EfS2_S2_S2_fjLj1024EEEEELb0ELb1EEEvNS_9BwdParamsE --------------------------
	.section	.nv.shared._ZN10layer_norm22ln_bwd_finalize_kernelINS_22Kernel_traits_finalizeILj5120Ef13__nv_bfloat16S2_S2_fjLb0ELj1024ELj4ENS_18Kernel_traits_baseILj5120EfS2_S2_S2_fjLj1024EEEEELb0ELb1EEEvNS_9BwdParamsE,"aw",@nobits
	.sectionflags	@""
	.align	16
.nv.shared._ZN10layer_norm22ln_bwd_finalize_kernelINS_22Kernel_traits_finalizeILj5120Ef13__nv_bfloat16S2_S2_fjLb0ELj1024ELj4ENS_18Kernel_traits_baseILj5120EfS2_S2_S2_fjLj1024EEEEELb0ELb1EEEvNS_9BwdParamsE:
	.zero		9472


//--------------------- .nv.shared._ZN10layer_norm13ln_bwd_kernelINS_13Kernel_traitsIf13__nv_bfloat16S2_S2_fjLj5120ELj1ELj1ELj4ELj16ENS_18Kernel_traits_baseILj5120EfS2_S2_S2_fjLj128EEEEELb1ELb0ELb1ELb1EEEvNS_9BwdParamsE --------------------------
	.section	.nv.shared._ZN10layer_norm13ln_bwd_kernelINS_13Kernel_traitsIf13__nv_bfloat16S2_S2_fjLj5120ELj1ELj1ELj4ELj16ENS_18Kernel_traits_baseILj5120EfS2_S2_S2_fjLj128EEEEELb1ELb0ELb1ELb1EEEvNS_9BwdParamsE,"aw",@nobits
	.sectionflags	@""
	.align	16
	.zero		1024


//--------------------- .nv.shared._ZN10layer_norm13ln_bwd_kernelINS_13Kernel_traitsIf13__nv_bfloat16S2_S2_fjLj5120ELj1ELj1ELj4ELj16ENS_18Kernel_traits_baseILj5120EfS2_S2_S2_fjLj128EEEEELb1ELb1ELb0ELb0EEEvNS_9BwdParamsE --------------------------
	.section	.nv.shared._ZN10layer_norm13ln_bwd_kernelINS_13Kernel_traitsIf13__nv_bfloat16S2_S2_fjLj5120ELj1ELj1ELj4ELj16ENS_18Kernel_traits_baseILj5120EfS2_S2_S2_fjLj128EEEEELb1ELb1ELb0ELb0EEEvNS_9BwdParamsE,"aw",@nobits
	.sectionflags	@""
	.align	16
	.zero		1024


//--------------------- .nv.shared._ZN10layer_norm13ln_bwd_kernelINS_13Kernel_traitsIf13__nv_bfloat16S2_S2_fjLj5120ELj1ELj1ELj4ELj16ENS_18Kernel_traits_baseILj5120EfS2_S2_S2_fjLj128EEEEELb1ELb1ELb0ELb1EEEvNS_9BwdParamsE --------------------------
	.section	.nv.shared._ZN10layer_norm13ln_bwd_kernelINS_13Kernel_traitsIf13__nv_bfloat16S2_S2_fjLj5120ELj1ELj1ELj4ELj16ENS_18Kernel_traits_baseILj5120EfS2_S2_S2_fjLj128EEEEELb1ELb1ELb0ELb1EEEvNS_9BwdParamsE,"aw",@nobits
	.sectionflags	@""
	.align	16
	.zero		1024


//--------------------- .nv.shared._ZN10layer_norm22ln_bwd_finalize_kernelINS_22Kernel_traits_finalizeILj5120Ef13__nv_bfloat16S2_S2_fjLb1ELj1024ELj4ENS_18Kernel_traits_baseILj5120EfS2_S2_S2_fjLj1024EEEEELb1ELb0EEEvNS_9BwdParamsE --------------------------
	.section	.nv.shared._ZN10layer_norm22ln_bwd_finalize_kernelINS_22Kernel_traits_finalizeILj5120Ef13__nv_bfloat16S2_S2_fjLb1ELj1024ELj4ENS_18Kernel_traits_baseILj5120EfS2_S2_S2_fjLj1024EEEEELb1ELb0EEEvNS_9BwdParamsE,"aw",@nobits
	.sectionflags	@""
	.align	16
.nv.shared._ZN10layer_norm22ln_bwd_finalize_kernelINS_22Kernel_traits_finalizeILj5120Ef13__nv_bfloat16S2_S2_fjLb1ELj1024ELj4ENS_18Kernel_traits_baseILj5120EfS2_S2_S2_fjLj1024EEEEELb1ELb0EEEvNS_9BwdParamsE:
	.zero		13696


//--------------------- .nv.shared._ZN10layer_norm13ln_bwd_kernelINS_13Kernel_traitsIf13__nv_bfloat16S2_S2_fjLj5120ELj1ELj1ELj4ELj16ENS_18Kernel_traits_baseILj5120EfS2_S2_S2_fjLj128EEEEELb1ELb1ELb1ELb0EEEvNS_9BwdParamsE --------------------------
	.section	.nv.shared._ZN10layer_norm13ln_bwd_kernelINS_13Kernel_traitsIf13__nv_bfloat16S2_S2_fjLj5120ELj1ELj1ELj4ELj16ENS_18Kernel_traits_baseILj5120EfS2_S2_S2_fjLj128EEEEELb1ELb1ELb1ELb0EEEvNS_9BwdParamsE,"aw",@nobits
	.sectionflags	@""
	.align	16
	.zero		1024


//--------------------- .nv.shared._ZN10layer_norm22ln_bwd_finalize_kernelINS_22Kernel_traits_finalizeILj5120Ef13__nv_bfloat16S2_S2_fjLb1ELj1024ELj4ENS_18Kernel_traits_baseILj5120EfS2_S2_S2_fjLj1024EEEEELb1ELb1EEEvNS_9BwdParamsE --------------------------
	.section	.nv.shared._ZN10layer_norm22ln_bwd_finalize_kernelINS_22Kernel_traits_finalizeILj5120Ef13__nv_bfloat16S2_S2_fjLb1ELj1024ELj4ENS_18Kernel_traits_baseILj5120EfS2_S2_S2_fjLj1024EEEEELb1ELb1EEEvNS_9BwdParamsE,"aw",@nobits
	.sectionflags	@""
	.align	16
.nv.shared._ZN10layer_norm22ln_bwd_finalize_kernelINS_22Kernel_traits_finalizeILj5120Ef13__nv_bfloat16S2_S2_fjLb1ELj1024ELj4ENS_18Kernel_traits_baseILj5120EfS2_S2_S2_fjLj1024EEEEELb1ELb1EEEvNS_9BwdParamsE:
	.zero		13696


//--------------------- .nv.shared._ZN10layer_norm13ln_bwd_kernelINS_13Kernel_traitsIf13__nv_bfloat16S2_S2_fjLj5120ELj1ELj1ELj4ELj16ENS_18Kernel_traits_baseILj5120EfS2_S2_S2_fjLj128EEEEELb1ELb1ELb1ELb1EEEvNS_9BwdParamsE --------------------------
	.section	.nv.shared._ZN10layer_norm13ln_bwd_kernelINS_13Kernel_traitsIf13__nv_bfloat16S2_S2_fjLj5120ELj1ELj1ELj4ELj16ENS_18Kernel_traits_baseILj5120EfS2_S2_S2_fjLj128EEEEELb1ELb1ELb1ELb1EEEvNS_9BwdParamsE,"aw",@nobits
	.sectionflags	@""
	.align	16
	.zero		1024


//--------------------- .nv.shared._ZN10layer_norm13ln_bwd_kernelINS_13Kernel_traitsI13__nv_bfloat16S2_fS2_fjLj5120ELj1ELj1ELj4ELj16ENS_18Kernel_traits_baseILj5120ES2_S2_fS2_fjLj128EEEEELb0ELb0ELb0ELb0EEEvNS_9BwdParamsE --------------------------
	.section	.nv.shared._ZN10layer_norm13ln_bwd_kernelINS_13Kernel_traitsI13__nv_bfloat16S2_fS2_fjLj5120ELj1ELj1ELj4ELj16ENS_18Kernel_traits_baseILj5120ES2_S2_fS2_fjLj128EEEEELb0ELb0ELb0ELb0EEEvNS_9BwdParamsE,"aw",@nobits
	.sectionflags	@""
	.align	16
	.zero		1024


//--------------------- .nv.shared._ZN10layer_norm13ln_bwd_kernelINS_13Kernel_traitsI13__nv_bfloat16S2_fS2_fjLj5120ELj1ELj1ELj4ELj16ENS_18Kernel_traits_baseILj5120ES2_S2_fS2_fjLj128EEEEELb0ELb0ELb0ELb1EEEvNS_9BwdParamsE --------------------------
	.section	.nv.shared._ZN10layer_norm13ln_bwd_kernelINS_13Kernel_traitsI13__nv_bfloat16S2_fS2_fjLj5120ELj1ELj1ELj4ELj16ENS_18Kernel_traits_baseILj5120ES2_S2_fS2_fjLj128EEEEELb0ELb0ELb0ELb1EEEvNS_9BwdParamsE,"aw",@nobits
	.sectionflags	@""
	.align	16
	.zero		1024


//--------------------- .nv.shared._ZN10layer_norm13ln_bwd_kernelINS_13Kernel_traitsI13__nv_bfloat16S2_fS2_fjLj5120ELj1ELj1ELj4ELj16ENS_18Kernel_traits_baseILj5120ES2_S2_fS2_fjLj128EEEEELb0ELb0ELb1ELb0EEEvNS_9BwdParamsE --------------------------
	.section	.nv.shared._ZN10layer_norm13ln_bwd_kernelINS_13Kernel_traitsI13__nv_bfloat16S2_fS2_fjLj5120ELj1ELj1ELj4ELj16ENS_18Kernel_traits_baseILj5120ES2_S2_fS2_fjLj128EEEEELb0ELb0ELb1ELb0EEEvNS_9BwdParamsE,"aw",@nobits
	.sectionflags	@""
	.align	16
	.zero		1024


//--------------------- .nv.shared._ZN10layer_norm13ln_bwd_kernelINS_13Kernel_traitsI13__nv_bfloat16S2_fS2_fjLj5120ELj1ELj1ELj4ELj16ENS_18Kernel_traits_baseILj5120ES2_S2_fS2_fjLj128EEEEELb0ELb0ELb1ELb1EEEvNS_9BwdParamsE --------------------------
	.section	.nv.shared._ZN10layer_norm13ln_bwd_kernelINS_13Kernel_traitsI13__nv_bfloat16S2_fS2_fjLj5120ELj1ELj1ELj4ELj16ENS_18Kernel_traits_baseILj5120ES2_S2_fS2_fjLj128EEEEELb0ELb0ELb1ELb1EEEvNS_9BwdParamsE,"aw",@nobits
	.sectionflags	@""
	.align	16
	.zero		1024


//--------------------- .nv.shared._ZN10layer_norm13ln_bwd_kernelINS_13Kernel_traitsI13__nv_bfloat16S2_fS2_fjLj5120ELj1ELj1ELj4ELj16ENS_18Kernel_traits_baseILj5120ES2_S2_fS2_fjLj128EEEEELb0ELb1ELb0ELb0EEEvNS_9BwdParamsE --------------------------
	.section	.nv.shared._ZN10layer_norm13ln_bwd_kernelINS_13Kernel_traitsI13__nv_bfloat16S2_fS2_fjLj5120ELj1ELj1ELj4ELj16ENS_18Kernel_traits_baseILj5120ES2_S2_fS2_fjLj128EEEEELb0ELb1ELb0ELb0EEEvNS_9BwdParamsE,"aw",@nobits
	.sectionflags	@""
	.align	16
	.zero		1024


//--------------------- .nv.shared._ZN10layer_norm13ln_bwd_kernelINS_13Kernel_traitsI13__nv_bfloat16S2_fS2_fjLj5120ELj1ELj1ELj4ELj16ENS_18Kernel_traits_baseILj5120ES2_S2_fS2_fjLj128EEEEELb0ELb1ELb0ELb1EEEvNS_9BwdParamsE --------------------------
	.section	.nv.shared._ZN10layer_norm13ln_bwd_kernelINS_13Kernel_traitsI13__nv_bfloat16S2_fS2_fjLj5120ELj1ELj1ELj4ELj16ENS_18Kernel_traits_baseILj5120ES2_S2_fS2_fjLj128EEEEELb0ELb1ELb0ELb1EEEvNS_9BwdParamsE,"aw",@nobits
	.sectionflags	@""
	.align	16
	.zero		1024


//--------------------- .nv.shared._ZN10layer_norm13ln_bwd_kernelINS_13Kernel_traitsI13__nv_bfloat16S2_fS2_fjLj5120ELj1ELj1ELj4ELj16ENS_18Kernel_traits_baseILj5120ES2_S2_fS2_fjLj128EEEEELb0ELb1ELb1ELb0EEEvNS_9BwdParamsE --------------------------
	.section	.nv.shared._ZN10layer_norm13ln_bwd_kernelINS_13Kernel_traitsI13__nv_bfloat16S2_fS2_fjLj5120ELj1ELj1ELj4ELj16ENS_18Kernel_traits_baseILj5120ES2_S2_fS2_fjLj128EEEEELb0ELb1ELb1ELb0EEEvNS_9BwdParamsE,"aw",@nobits
	.sectionflags	@""
	.align	16
	.zero		1024


//--------------------- .nv.shared._ZN10layer_norm13ln_bwd_kernelINS_13Kernel_traitsI13__nv_bfloat16S2_fS2_fjLj5120ELj1ELj1ELj4ELj16ENS_18Kernel_traits_baseILj5120ES2_S2_fS2_fjLj128EEEEELb0ELb1ELb1ELb1EEEvNS_9BwdParamsE --------------------------
	.section	.nv.shared._ZN10layer_norm13ln_bwd_kernelINS_13Kernel_traitsI13__nv_bfloat16S2_fS2_fjLj5120ELj1ELj1ELj4ELj16ENS_18Kernel_traits_baseILj5120ES2_S2_fS2_fjLj128EEEEELb0ELb1ELb1ELb1EEEvNS_9BwdParamsE,"aw",@nobits
	.sectionflags	@""
	.align	16
	.zero		1024


//--------------------- .nv.shared._ZN10layer_norm13ln_bwd_kernelINS_13Kernel_traitsI13__nv_bfloat16S2_fS2_fjLj5120ELj1ELj1ELj4ELj16ENS_18Kernel_traits_baseILj5120ES2_S2_fS2_fjLj128EEEEELb1ELb0ELb0ELb0EEEvNS_9BwdParamsE --------------------------
	.section	.nv.shared._ZN10layer_norm13ln_bwd_kernelINS_13Kernel_traitsI13__nv_bfloat16S2_fS2_fjLj5120ELj1ELj1ELj4ELj16ENS_18Kernel_traits_baseILj5120ES2_S2_fS2_fjLj128EEEEELb1ELb0ELb0ELb0EEEvNS_9BwdParamsE,"aw",@nobits
	.sectionflags	@""
	.align	16
	.zero		1024


//--------------------- .nv.shared._ZN10layer_norm13ln_bwd_kernelINS_13Kernel_traitsI13__nv_bfloat16S2_fS2_fjLj5120ELj1ELj1ELj4ELj16ENS_18Kernel_traits_baseILj5120ES2_S2_fS2_fjLj128EEEEELb1ELb0ELb0ELb1EEEvNS_9BwdParamsE --------------------------
	.section	.nv.shared._ZN10layer_norm13ln_bwd_kernelINS_13Kernel_traitsI13__nv_bfloat16S2_fS2_fjLj5120ELj1ELj1ELj4ELj16ENS_18Kernel_traits_baseILj5120ES2_S2_fS2_fjLj128EEEEELb1ELb0ELb0ELb1EEEvNS_9BwdParamsE,"aw",@nobits
	.sectionflags	@""
	.align	16
	.zero		1024


//--------------------- .nv.shared._ZN10layer_norm22ln_bwd_finalize_kernelINS_22Kernel_traits_finalizeILj5120E13__nv_bfloat16S2_fS2_fjLb0ELj1024ELj4ENS_18Kernel_traits_baseILj5120ES2_S2_fS2_fjLj1024EEEEELb0ELb0EEEvNS_9BwdParamsE --------------------------
	.section	.nv.shared._ZN10layer_norm22ln_bwd_finalize_kernelINS_22Kernel_traits_finalizeILj5120E13__nv_bfloat16S2_fS2_fjLb0ELj1024ELj4ENS_18Kernel_traits_baseILj5120ES2_S2_fS2_fjLj1024EEEEELb0ELb0EEEvNS_9BwdParamsE,"aw",@nobits
	.sectionflags	@""
	.align	16
.nv.shared._ZN10layer_norm22ln_bwd_finalize_kernelINS_22Kernel_traits_finalizeILj5120E13__nv_bfloat16S2_fS2_fjLb0ELj1024ELj4ENS_18Kernel_traits_baseILj5120ES2_S2_fS2_fjLj1024EEEEELb0ELb0EEEvNS_9BwdParamsE:
	.zero		9472


//--------------------- .nv.shared._ZN10layer_norm13ln_bwd_kernelINS_13Kernel_traitsI13__nv_bfloat16S2_fS2_fjLj5120ELj1ELj1ELj4ELj16ENS_18Kernel_traits_baseILj5120ES2_S2_fS2_fjLj128EEEEELb1ELb0ELb1ELb0EEEvNS_9BwdParamsE --------------------------
	.section	.nv.shared._ZN10layer_norm13ln_bwd_kernelINS_13Kernel_traitsI13__nv_bfloat16S2_fS2_fjLj5120ELj1ELj1ELj4ELj16ENS_18Kernel_traits_baseILj5120ES2_S2_fS2_fjLj128EEEEELb1ELb0ELb1ELb0EEEvNS_9BwdParamsE,"aw",@nobits
	.sectionflags	@""
	.align	16
	.zero		1024


//--------------------- .nv.shared._ZN10layer_norm22ln_bwd_finalize_kernelINS_22Kernel_traits_finalizeILj5120E13__nv_bfloat16S2_fS2_fjLb0ELj1024ELj4ENS_18Kernel_traits_baseILj5120ES2_S2_fS2_fjLj1024EEEEELb0ELb1EEEvNS_9BwdParamsE --------------------------
	.section	.nv.shared._ZN10layer_norm22ln_bwd_finalize_kernelINS_22Kernel_traits_finalizeILj5120E13__nv_bfloat16S2_fS2_fjLb0ELj1024ELj4ENS_18Kernel_traits_baseILj5120ES2_S2_fS2_fjLj1024EEEEELb0ELb1EEEvNS_9BwdParamsE,"aw",@nobits
	.sectionflags	@""
	.align	16
.nv.shared._ZN10layer_norm22ln_bwd_finalize_kernelINS_22Kernel_traits_finalizeILj5120E13__nv_bfloat16S2_fS2_fjLb0ELj1024ELj4ENS_18Kernel_traits_baseILj5120ES2_S2_fS2_fjLj1024EEEEELb0ELb1EEEvNS_9BwdParamsE:
	.zero		9472


//--------------------- .nv.shared._ZN10layer_norm13ln_bwd_kernelINS_13Kernel_traitsI13__nv_bfloat16S2_fS2_fjLj5120ELj1ELj1ELj4ELj16ENS_18Kernel_traits_baseILj5120ES2_S2_fS2_fjLj128EEEEELb1ELb0ELb1ELb1EEEvNS_9BwdParamsE --------------------------
	.section	.nv.shared._ZN10layer_norm13ln_bwd_kernelINS_13Kernel_traitsI13__nv_bfloat16S2_fS2_fjLj5120ELj1ELj1ELj4ELj16ENS_18Kernel_traits_baseILj5120ES2_S2_fS2_fjLj128EEEEELb1ELb0ELb1ELb1EEEvNS_9BwdParamsE,"aw",@nobits
	.sectionflags	@""
	.align	16
	.zero		1024


//--------------------- .nv.shared._ZN10layer_norm13ln_bwd_kernelINS_13Kernel_traitsI13__nv_bfloat16S2_fS2_fjLj5120ELj1ELj1ELj4ELj16ENS_18Kernel_traits_baseILj5120ES2_S2_fS2_fjLj128EEEEELb1ELb1ELb0ELb0EEEvNS_9BwdParamsE --------------------------
	.section	.nv.shared._ZN10layer_norm13ln_bwd_kernelINS_13Kernel_traitsI13__nv_bfloat16S2_fS2_fjLj5120ELj1ELj1ELj4ELj16ENS_18Kernel_traits_baseILj5120ES2_S2_fS2_fjLj128EEEEELb1ELb1ELb0ELb0EEEvNS_9BwdParamsE,"aw",@nobits
	.sectionflags	@""
	.align	16
	.zero		1024


//--------------------- .nv.shared._ZN10layer_norm13ln_bwd_kernelINS_13Kernel_traitsI13__nv_bfloat16S2_fS2_fjLj5120ELj1ELj1ELj4ELj16ENS_18Kernel_traits_baseILj5120ES2_S2_fS2_fjLj128EEEEELb1ELb1ELb0ELb1EEEvNS_9BwdParamsE --------------------------
	.section	.nv.shared._ZN10layer_norm13ln_bwd_kernelINS_13Kernel_traitsI13__nv_bfloat16S2_fS2_fjLj5120ELj1ELj1ELj4ELj16ENS_18Kernel_traits_baseILj5120ES2_S2_fS2_fjLj128EEEEELb1ELb1ELb0ELb1EEEvNS_9BwdParamsE,"aw",@nobits
	.sectionflags	@""
	.align	16
	.zero		1024


//--------------------- .nv.shared._ZN10layer_norm22ln_bwd_finalize_kernelINS_22Kernel_traits_finalizeILj5120E13__nv_bfloat16S2_fS2_fjLb1ELj1024ELj4ENS_18Kernel_traits_baseILj5120ES2_S2_fS2_fjLj1024EEEEELb1ELb0EEEvNS_9BwdParamsE --------------------------
	.section	.nv.shared._ZN10layer_norm22ln_bwd_finalize_kernelINS_22Kernel_traits_finalizeILj5120E13__nv_bfloat16S2_fS2_fjLb1ELj1024ELj4ENS_18Kernel_traits_baseILj5120ES2_S2_fS2_fjLj1024EEEEELb1ELb0EEEvNS_9BwdParamsE,"aw",@nobits
	.sectionflags	@""
	.align	16
.nv.shared._ZN10layer_norm22ln_bwd_finalize_kernelINS_22Kernel_traits_finalizeILj5120E13__nv_bfloat16S2_fS2_fjLb1ELj1024ELj4ENS_18Kernel_traits_baseILj5120ES2_S2_fS2_fjLj1024EEEEELb1ELb0EEEvNS_9BwdParamsE:
	.zero		13696


//--------------------- .nv.shared._ZN10layer_norm13ln_bwd_kernelINS_13Kernel_traitsI13__nv_bfloat16S2_fS2_fjLj5120ELj1ELj1ELj4ELj16ENS_18Kernel_traits_baseILj5120ES2_S2_fS2_fjLj128EEEEELb1ELb1ELb1ELb0EEEvNS_9BwdParamsE --------------------------
	.section	.nv.shared._ZN10layer_norm13ln_bwd_kernelINS_13Kernel_traitsI13__nv_bfloat16S2_fS2_fjLj5120ELj1ELj1ELj4ELj16ENS_18Kernel_traits_baseILj5120ES2_S2_fS2_fjLj128EEEEELb1ELb1ELb1ELb0EEEvNS_9BwdParamsE,"aw",@nobits
	.sectionflags	@""
	.align	16
	.zero		1024


//--------------------- .nv.shared._ZN10layer_norm22ln_bwd_finalize_kernelINS_22Kernel_traits_finalizeILj5120E13__nv_bfloat16S2_fS2_fjLb1ELj1024ELj4ENS_18Kernel_traits_baseILj5120ES2_S2_fS2_fjLj1024EEEEELb1ELb1EEEvNS_9BwdParamsE --------------------------
	.section	.nv.shared._ZN10layer_norm22ln_bwd_finalize_kernelINS_22Kernel_traits_finalizeILj5120E13__nv_bfloat16S2_fS2_fjLb1ELj1024ELj4ENS_18Kernel_traits_baseILj5120ES2_S2_fS2_fjLj1024EEEEELb1ELb1EEEvNS_9BwdParamsE,"aw",@nobits
	.sectionflags	@""
	.align	16
.nv.shared._ZN10layer_norm22ln_bwd_finalize_kernelINS_22Kernel_traits_finalizeILj5120E13__nv_bfloat16S2_fS2_fjLb1ELj1024ELj4ENS_18Kernel_traits_baseILj5120ES2_S2_fS2_fjLj1024EEEEELb1ELb1EEEvNS_9BwdParamsE:
	.zero		13696


//--------------------- .nv.shared._ZN10layer_norm13ln_bwd_kernelINS_13Kernel_traitsI13__nv_bfloat16S2_fS2_fjLj5120ELj1ELj1ELj4ELj16ENS_18Kernel_traits_baseILj5120ES2_S2_fS2_fjLj128EEEEELb1ELb1ELb1ELb1EEEvNS_9BwdParamsE --------------------------
	.section	.nv.shared._ZN10layer_norm13ln_bwd_kernelINS_13Kernel_traitsI13__nv_bfloat16S2_fS2_fjLj5120ELj1ELj1ELj4ELj16ENS_18Kernel_traits_baseILj5120ES2_S2_fS2_fjLj128EEEEELb1ELb1ELb1ELb1EEEvNS_9BwdParamsE,"aw",@nobits
	.sectionflags	@""
	.align	16
	.zero		1024


//--------------------- .nv.shared._ZN10layer_norm13ln_bwd_kernelINS_13Kernel_traitsIf13__nv_bfloat16fS2_fjLj5120ELj1ELj1ELj4ELj16ENS_18Kernel_traits_baseILj5120EfS2_fS2_fjLj128EEEEELb0ELb0ELb0ELb0EEEvNS_9BwdParamsE --------------------------
	.section	.nv.shared._ZN10layer_norm13ln_bwd_kernelINS_13Kernel_traitsIf13__nv_bfloat16fS2_fjLj5120ELj1ELj1ELj4ELj16ENS_18Kernel_traits_baseILj5120EfS2_fS2_fjLj128EEEEELb0ELb0ELb0ELb0EEEvNS_9BwdParamsE,"aw",@nobits
	.sectionflags	@""
	.align	16
	.zero		1024


//--------------------- .nv.shared._ZN10layer_norm13ln_bwd_kernelINS_13Kernel_traitsIf13__nv_bfloat16fS2_fjLj5120ELj1ELj1ELj4ELj16ENS_18Kernel_traits_baseILj5120EfS2_fS2_fjLj128EEEEELb0ELb0ELb0ELb1EEEvNS_9BwdParamsE --------------------------
	.section	.nv.shared._ZN10layer_norm13ln_bwd_kernelINS_13Kernel_traitsIf13__nv_bfloat16fS2_fjLj5120ELj1ELj1ELj4ELj16ENS_18Kernel_traits_baseILj5120EfS2_fS2_fjLj128EEEEELb0ELb0ELb0ELb1EEEvNS_9BwdParamsE,"aw",@nobits
	.sectionflags	@""
	.align	16
	.zero		1024


//--------------------- .nv.shared._ZN10layer_norm13ln_bwd_kernelINS_13Kernel_traitsIf13__nv_bfloat16fS2_fjLj5120ELj1ELj1ELj4ELj16ENS_18Kernel_traits_baseILj5120EfS2_fS2_fjLj128EEEEELb0ELb0ELb1ELb0EEEvNS_9BwdParamsE --------------------------
	.section	.nv.shared._ZN10layer_norm13ln_bwd_kernelINS_13Kernel_traitsIf13__nv_bfloat16fS2_fjLj5120ELj1ELj1ELj4ELj16ENS_18Kernel_traits_baseILj5120EfS2_fS2_fjLj128EEEEELb0ELb0ELb1ELb0EEEvNS_9BwdParamsE,"aw",@nobits
	.sectionflags	@""
	.align	16
	.zero		1024


//--------------------- .nv.shared._ZN10layer_norm13ln_bwd_kernelINS_13Kernel_traitsIf13__nv_bfloat16fS2_fjLj5120ELj1ELj1ELj4ELj16ENS_18Kernel_traits_baseILj5120EfS2_fS2_fjLj128EEEEELb0ELb0ELb1ELb1EEEvNS_9BwdParamsE --------------------------
	.section	.nv.shared._ZN10layer_norm13ln_bwd_kernelINS_13Kernel_traitsIf13__nv_bfloat16fS2_fjLj5120ELj1ELj1ELj4ELj16ENS_18Kernel_traits_baseILj5120EfS2_fS2_fjLj128EEEEELb0ELb0ELb1ELb1EEEvNS_9BwdParamsE,"aw",@nobits
	.sectionflags	@""
	.align	16
	.zero		1024


//--------------------- .nv.shared._ZN10layer_norm13ln_bwd_kernelINS_13Kernel_traitsIf13__nv_bfloat16fS2_fjLj5120ELj1ELj1ELj4ELj16ENS_18Kernel_traits_baseILj5120EfS2_fS2_fjLj128EEEEELb0ELb1ELb0ELb0EEEvNS_9BwdParamsE --------------------------
	.section	.nv.shared._ZN10layer_norm13ln_bwd_kernelINS_13Kernel_traitsIf13__nv_bfloat16fS2_fjLj5120ELj1ELj1ELj4ELj16ENS_18Kernel_traits_baseILj5120EfS2_fS2_fjLj128EEEEELb0ELb1ELb0ELb0EEEvNS_9BwdParamsE,"aw",@nobits
	.sectionflags	@""
	.align	16
	.zero		1024


//--------------------- .nv.shared._ZN10layer_norm13ln_bwd_kernelINS_13Kernel_traitsIf13__nv_bfloat16fS2_fjLj5120ELj1ELj1ELj4ELj16ENS_18Kernel_traits_baseILj5120EfS2_fS2_fjLj128EEEEELb0ELb1ELb0ELb1EEEvNS_9BwdParamsE --------------------------
	.section	.nv.shared._ZN10layer_norm13ln_bwd_kernelINS_13Kernel_traitsIf13__nv_bfloat16fS2_fjLj5120ELj1ELj1ELj4ELj16ENS_18Kernel_traits_baseILj5120EfS2_fS2_fjLj128EEEEELb0ELb1ELb0ELb1EEEvNS_9BwdParamsE,"aw",@nobits
	.sectionflags	@""
	.align	16
	.zero		1024


//--------------------- .nv.shared._ZN10layer_norm13ln_bwd_kernelINS_13Kernel_traitsIf13__nv_bfloat16fS2_fjLj5120ELj1ELj1ELj4ELj16ENS_18Kernel_traits_baseILj5120EfS2_fS2_fjLj128EEEEELb0ELb1ELb1ELb0EEEvNS_9BwdParamsE --------------------------
	.section	.nv.shared._ZN10layer_norm13ln_bwd_kernelINS_13Kernel_traitsIf13__nv_bfloat16fS2_fjLj5120ELj1ELj1ELj4ELj16ENS_18Kernel_traits_baseILj5120EfS2_fS2_fjLj128EEEEELb0ELb1ELb1ELb0EEEvNS_9BwdParamsE,"aw",@nobits
	.sectionflags	@""
	.align	16
	.zero		1024


//--------------------- .nv.shared._ZN10layer_norm13ln_bwd_kernelINS_13Kernel_traitsIf13__nv_bfloat16fS2_fjLj5120ELj1ELj1ELj4ELj16ENS_18Kernel_traits_baseILj5120EfS2_fS2_fjLj128EEEEELb0ELb1ELb1ELb1EEEvNS_9BwdParamsE --------------------------
	.section	.nv.shared._ZN10layer_norm13ln_bwd_kernelINS_13Kernel_traitsIf13__nv_bfloat16fS2_fjLj5120ELj1ELj1ELj4ELj16ENS_18Kernel_traits_baseILj5120EfS2_fS2_fjLj128EEEEELb0ELb1ELb1ELb1EEEvNS_9BwdParamsE,"aw",@nobits
	.sectionflags	@""
	.align	16
	.zero		1024


//--------------------- .nv.shared._ZN10layer_norm13ln_bwd_kernelINS_13Kernel_traitsIf13__nv_bfloat16fS2_fjLj5120ELj1ELj1ELj4ELj16ENS_18Kernel_traits_baseILj5120EfS2_fS2_fjLj128EEEEELb1ELb0ELb0ELb0EEEvNS_9BwdParamsE --------------------------
	.section	.nv.shared._ZN10layer_norm13ln_bwd_kernelINS_13Kernel_traitsIf13__nv_bfloat16fS2_fjLj5120ELj1ELj1ELj4ELj16ENS_18Kernel_traits_baseILj5120EfS2_fS2_fjLj128EEEEELb1ELb0ELb0ELb0EEEvNS_9BwdParamsE,"aw",@nobits
	.sectionflags	@""
	.align	16
	.zero		1024


//--------------------- .nv.shared._ZN10layer_norm13ln_bwd_kernelINS_13Kernel_traitsIf13__nv_bfloat16fS2_fjLj5120ELj1ELj1ELj4ELj16ENS_18Kernel_traits_baseILj5120EfS2_fS2_fjLj128EEEEELb1ELb0ELb0ELb1EEEvNS_9BwdParamsE --------------------------
	.section	.nv.shared._ZN10layer_norm13ln_bwd_kernelINS_13Kernel_traitsIf13__nv_bfloat16fS2_fjLj5120ELj1ELj1ELj4ELj16ENS_18Kernel_traits_baseILj5120EfS2_fS2_fjLj128EEEEELb1ELb0ELb0ELb1EEEvNS_9BwdParamsE,"aw",@nobits
	.sectionflags	@""
	.align	16
	.zero		1024


//--------------------- .nv.shared._ZN10layer_norm22ln_bwd_finalize_kernelINS_22Kernel_traits_finalizeILj5120Ef13__nv_bfloat16fS2_fjLb0ELj1024ELj4ENS_18Kernel_traits_baseILj5120EfS2_fS2_fjLj1024EEEEELb0ELb0EEEvNS_9BwdParamsE --------------------------
	.section	.nv.shared._ZN10layer_norm22ln_bwd_finalize_kernelINS_22Kernel_traits_finalizeILj5120Ef13__nv_bfloat16fS2_fjLb0ELj1024ELj4ENS_18Kernel_traits_baseILj5120EfS2_fS2_fjLj1024EEEEELb0ELb0EEEvNS_9BwdParamsE,"aw",@nobits
	.sectionflags	@""
	.align	16
.nv.shared._ZN10layer_norm22ln_bwd_finalize_kernelINS_22Kernel_traits_finalizeILj5120Ef13__nv_bfloat16fS2_fjLb0ELj1024ELj4ENS_18Kernel_traits_baseILj5120EfS2_fS2_fjLj1024EEEEELb0ELb0EEEvNS_9BwdParamsE:
	.zero		9472


//--------------------- .nv.shared._ZN10layer_norm13ln_bwd_kernelINS_13Kernel_traitsIf13__nv_bfloat16fS2_fjLj5120ELj1ELj1ELj4ELj16ENS_18Kernel_traits_baseILj5120EfS2_fS2_fjLj128EEEEELb1ELb0ELb1ELb0EEEvNS_9BwdParamsE --------------------------
	.section	.nv.shared._ZN10layer_norm13ln_bwd_kernelINS_13Kernel_traitsIf13__nv_bfloat16fS2_fjLj5120ELj1ELj1ELj4ELj16ENS_18Kernel_traits_baseILj5120EfS2_fS2_fjLj128EEEEELb1ELb0ELb1ELb0EEEvNS_9BwdParamsE,"aw",@nobits
	.sectionflags	@""
	.align	16
	.zero		1024


//--------------------- .nv.shared._ZN10layer_norm22ln_bwd_finalize_kernelINS_22Kernel_traits_finalizeILj5120Ef13__nv_bfloat16fS2_fjLb0ELj1024ELj4ENS_18Kernel_traits_baseILj5120EfS2_fS2_fjLj1024EEEEELb0ELb1EEEvNS_9BwdParamsE --------------------------
	.section	.nv.shared._ZN10layer_norm22ln_bwd_finalize_kernelINS_22Kernel_traits_finalizeILj5120Ef13__nv_bfloat16fS2_fjLb0ELj1024ELj4ENS_18Kernel_traits_baseILj5120EfS2_fS2_fjLj1024EEEEELb0ELb1EEEvNS_9BwdParamsE,"aw",@nobits
	.sectionflags	@""
	.align	16
.nv.shared._ZN10layer_norm22ln_bwd_finalize_kernelINS_22Kernel_traits_finalizeILj5120Ef13__nv_bfloat16fS2_fjLb0ELj1024ELj4ENS_18Kernel_traits_baseILj5120EfS2_fS2_fjLj1024EEEEELb0ELb1EEEvNS_9BwdParamsE:
	.zero		9472


//--------------------- .nv.shared._ZN10layer_norm13ln_bwd_kernelINS_13Kernel_traitsIf13__nv_bfloat16fS2_fjLj5120ELj1ELj1ELj4ELj16ENS_18Kernel_traits_baseILj5120EfS2_fS2_fjLj128EEEEELb1ELb0ELb1ELb1EEEvNS_9BwdParamsE --------------------------
	.section	.nv.shared._ZN10layer_norm13ln_bwd_kernelINS_13Kernel_traitsIf13__nv_bfloat16fS2_fjLj5120ELj1ELj1ELj4ELj16ENS_18Kernel_traits_baseILj5120EfS2_fS2_fjLj128EEEEELb1ELb0ELb1ELb1EEEvNS_9BwdParamsE,"aw",@nobits
	.sectionflags	@""
	.align	16
	.zero		1024


//--------------------- .nv.shared._ZN10layer_norm13ln_bwd_kernelINS_13Kernel_traitsIf13__nv_bfloat16fS2_fjLj5120ELj1ELj1ELj4ELj16ENS_18Kernel_traits_baseILj5120EfS2_fS2_fjLj128EEEEELb1ELb1ELb0ELb0EEEvNS_9BwdParamsE --------------------------
	.section	.nv.shared._ZN10layer_norm13ln_bwd_kernelINS_13Kernel_traitsIf13__nv_bfloat16fS2_fjLj5120ELj1ELj1ELj4ELj16ENS_18Kernel_traits_baseILj5120EfS2_fS2_fjLj128EEEEELb1ELb1ELb0ELb0EEEvNS_9BwdParamsE,"aw",@nobits
	.sectionflags	@""
	.align	16
	.zero		1024


//--------------------- .nv.shared._ZN10layer_norm13ln_bwd_kernelINS_13Kernel_traitsIf13__nv_bfloat16fS2_fjLj5120ELj1ELj1ELj4ELj16ENS_18Kernel_traits_baseILj5120EfS2_fS2_fjLj128EEEEELb1ELb1ELb0ELb1EEEvNS_9BwdParamsE --------------------------
	.section	.nv.shared._ZN10layer_norm13ln_bwd_kernelINS_13Kernel_traitsIf13__nv_bfloat16fS2_fjLj5120ELj1ELj1ELj4ELj16ENS_18Kernel_traits_baseILj5120EfS2_fS2_fjLj128EEEEELb1ELb1ELb0ELb1EEEvNS_9BwdParamsE,"aw",@nobits
	.sectionflags	@""
	.align	16
	.zero		1024


//--------------------- .nv.shared._ZN10layer_norm22ln_bwd_finalize_kernelINS_22Kernel_traits_finalizeILj5120Ef13__nv_bfloat16fS2_fjLb1ELj1024ELj4ENS_18Kernel_traits_baseILj5120EfS2_fS2_fjLj1024EEEEELb1ELb0EEEvNS_9BwdParamsE --------------------------
	.section	.nv.shared._ZN10layer_norm22ln_bwd_finalize_kernelINS_22Kernel_traits_finalizeILj5120Ef13__nv_bfloat16fS2_fjLb1ELj1024ELj4ENS_18Kernel_traits_baseILj5120EfS2_fS2_fjLj1024EEEEELb1ELb0EEEvNS_9BwdParamsE,"aw",@nobits
	.sectionflags	@""
	.align	16
.nv.shared._ZN10layer_norm22ln_bwd_finalize_kernelINS_22Kernel_traits_finalizeILj5120Ef13__nv_bfloat16fS2_fjLb1ELj1024ELj4ENS_18Kernel_traits_baseILj5120EfS2_fS2_fjLj1024EEEEELb1ELb0EEEvNS_9BwdParamsE:
	.zero		13696


//--------------------- .nv.shared._ZN10layer_norm13ln_bwd_kernelINS_13Kernel_traitsIf13__nv_bfloat16fS2_fjLj5120ELj1ELj1ELj4ELj16ENS_18Kernel_traits_baseILj5120EfS2_fS2_fjLj128EEEEELb1ELb1ELb1ELb0EEEvNS_9BwdParamsE --------------------------
	.section	.nv.shared._ZN10layer_norm13ln_bwd_kernelINS_13Kernel_traitsIf13__nv_bfloat16fS2_fjLj5120ELj1ELj1ELj4ELj16ENS_18Kernel_traits_baseILj5120EfS2_fS2_fjLj128EEEEELb1ELb1ELb1ELb0EEEvNS_9BwdParamsE,"aw",@nobits
	.sectionflags	@""
	.align	16
	.zero		1024


//--------------------- .nv.shared._ZN10layer_norm22ln_bwd_finalize_kernelINS_22Kernel_traits_finalizeILj5120Ef13__nv_bfloat16fS2_fjLb1ELj1024ELj4ENS_18Kernel_traits_baseILj5120EfS2_fS2_fjLj1024EEEEELb1ELb1EEEvNS_9BwdParamsE --------------------------
	.section	.nv.shared._ZN10layer_norm22ln_bwd_finalize_kernelINS_22Kernel_traits_finalizeILj5120Ef13__nv_bfloat16fS2_fjLb1ELj1024ELj4ENS_18Kernel_traits_baseILj5120EfS2_fS2_fjLj1024EEEEELb1ELb1EEEvNS_9BwdParamsE,"aw",@nobits
	.sectionflags	@""
	.align	16
.nv.shared._ZN10layer_norm22ln_bwd_finalize_kernelINS_22Kernel_traits_finalizeILj5120Ef13__nv_bfloat16fS2_fjLb1ELj1024ELj4ENS_18Kernel_traits_baseILj5120EfS2_fS2_fjLj1024EEEEELb1ELb1EEEvNS_9BwdParamsE:
	.zero		13696


//--------------------- .nv.shared._ZN10layer_norm13ln_bwd_kernelINS_13Kernel_traitsIf13__nv_bfloat16fS2_fjLj5120ELj1ELj1ELj4ELj16ENS_18Kernel_traits_baseILj5120EfS2_fS2_fjLj128EEEEELb1ELb1ELb1ELb1EEEvNS_9BwdParamsE --------------------------
	.section	.nv.shared._ZN10layer_norm13ln_bwd_kernelINS_13Kernel_traitsIf13__nv_bfloat16fS2_fjLj5120ELj1ELj1ELj4ELj16ENS_18Kernel_traits_baseILj5120EfS2_fS2_fjLj128EEEEELb1ELb1ELb1ELb1EEEvNS_9BwdParamsE,"aw",@nobits
	.sectionflags	@""
	.align	16
	.zero		1024


//--------------------- .nv.shared._ZN10layer_norm13ln_bwd_kernelINS_13Kernel_traitsIf6__halfS2_S2_fjLj5120ELj1ELj1ELj4ELj16ENS_18Kernel_traits_baseILj5120EfS2_S2_S2_fjLj128EEEEELb0ELb0ELb0ELb0EEEvNS_9BwdParamsE --------------------------
	.section	.nv.shared._ZN10layer_norm13ln_bwd_kernelINS_13Kernel_traitsIf6__halfS2_S2_fjLj5120ELj1ELj1ELj4ELj16ENS_18Kernel_traits_baseILj5120EfS2_S2_S2_fjLj128EEEEELb0ELb0ELb0ELb0EEEvNS_9BwdParamsE,"aw",@nobits
	.sectionflags	@""
	.align	16
	.zero		1024


//--------------------- .nv.shared._ZN10layer_norm13ln_bwd_kernelINS_13Kernel_traitsIf6__halfS2_S2_fjLj5120ELj1ELj1ELj4ELj16ENS_18Kernel_traits_baseILj5120EfS2_S2_S2_fjLj128EEEEELb0ELb0ELb0ELb1EEEvNS_9BwdParamsE --------------------------
	.section	.nv.shared._ZN10layer_norm13ln_bwd_kernelINS_13Kernel_traitsIf6__halfS2_S2_fjLj5120ELj1ELj1ELj4ELj16ENS_18Kernel_traits_baseILj5120EfS2_S2_S2_fjLj128EEEEELb0ELb0ELb0ELb1EEEvNS_9BwdParamsE,"aw",@nobits
	.sectionflags	@""
	.align	16
	.zero		1024


//--------------------- .nv.shared._ZN10layer_norm13ln_bwd_kernelINS_13Kernel_traitsIf6__halfS2_S2_fjLj5120ELj1ELj1ELj4ELj16ENS_18Kernel_traits_baseILj5120EfS2_S2_S2_fjLj128EEEEELb0ELb0ELb1ELb0EEEvNS_9BwdParamsE --------------------------
	.section	.nv.shared._ZN10layer_norm13ln_bwd_kernelINS_13Kernel_traitsIf6__halfS2_S2_fjLj5120ELj1ELj1ELj4ELj16ENS_18Kernel_traits_baseILj5120EfS2_S2_S2_fjLj128EEEEELb0ELb0ELb1ELb0EEEvNS_9BwdParamsE,"aw",@nobits
	.sectionflags	@""
	.align	16
	.zero		1024


//--------------------- .nv.shared._ZN10layer_norm13ln_bwd_kernelINS_13Kernel_traitsIf6__halfS2_S2_fjLj5120ELj1ELj1ELj4ELj16ENS_18Kernel_traits_baseILj5120EfS2_S2_S2_fjLj128EEEEELb0ELb0ELb1ELb1EEEvNS_9BwdParamsE --------------------------
	.section	.nv.shared._ZN10layer_norm13ln_bwd_kernelINS_13Kernel_traitsIf6__halfS2_S2_fjLj5120ELj1ELj1ELj4ELj16ENS_18Kernel_traits_baseILj5120EfS2_S2_S2_fjLj128EEEEELb0ELb0ELb1ELb1EEEvNS_9BwdParamsE,"aw",@nobits
	.sectionflags	@""
	.align	16
	.zero		1024


//--------------------- .nv.shared._ZN10layer_norm13ln_bwd_kernelINS_13Kernel_traitsIf6__halfS2_S2_fjLj5120ELj1ELj1ELj4ELj16ENS_18Kernel_traits_baseILj5120EfS2_S2_S2_fjLj128EEEEELb0ELb1ELb0ELb0EEEvNS_9BwdParamsE --------------------------
	.section	.nv.shared._ZN10layer_norm13ln_bwd_kernelINS_13Kernel_traitsIf6__halfS2_S2_fjLj5120ELj1ELj1ELj4ELj16ENS_18Kernel_traits_baseILj5120EfS2_S2_S2_fjLj128EEEEELb0ELb1ELb0ELb0EEEvNS_9BwdParamsE,"aw",@nobits
	.sectionflags	@""
	.align	16
	.zero		1024


//--------------------- .nv.shared._ZN10layer_norm13ln_bwd_kernelINS_13Kernel_traitsIf6__halfS2_S2_fjLj5120ELj1ELj1ELj4ELj16ENS_18Kernel_traits_baseILj5120EfS2_S2_S2_fjLj128EEEEELb0ELb1ELb0ELb1EEEvNS_9BwdParamsE --------------------------
	.section	.nv.shared._ZN10layer_norm13ln_bwd_kernelINS_13Kernel_traitsIf6__halfS2_S2_fjLj5120ELj1ELj1ELj4ELj16ENS_18Kernel_traits_baseILj5120EfS2_S2_S2_fjLj128EEEEELb0ELb1ELb0ELb1EEEvNS_9BwdParamsE,"aw",@nobits
	.sectionflags	@""
	.align	16
	.zero		1024


//--------------------- .nv.shared._ZN10layer_norm13ln_bwd_kernelINS_13Kernel_traitsIf6__halfS2_S2_fjLj5120ELj1ELj1ELj4ELj16ENS_18Kernel_traits_baseILj5120EfS2_S2_S2_fjLj128EEEEELb0ELb1ELb1ELb0EEEvNS_9BwdParamsE --------------------------
	.section	.nv.shared._ZN10layer_norm13ln_bwd_kernelINS_13Kernel_traitsIf6__halfS2_S2_fjLj5120ELj1ELj1ELj4ELj16ENS_18Kernel_traits_baseILj5120EfS2_S2_S2_fjLj128EEEEELb0ELb1ELb1ELb0EEEvNS_9BwdParamsE,"aw",@nobits
	.sectionflags	@""
	.align	16
	.zero		1024


//--------------------- .nv.shared._ZN10layer_norm13ln_bwd_kernelINS_13Kernel_traitsIf6__halfS2_S2_fjLj5120ELj1ELj1ELj4ELj16ENS_18Kernel_traits_baseILj5120EfS2_S2_S2_fjLj128EEEEELb0ELb1ELb1ELb1EEEvNS_9BwdParamsE --------------------------
	.section	.nv.shared._ZN10layer_norm13ln_bwd_kernelINS_13Kernel_traitsIf6__halfS2_S2_fjLj5120ELj1ELj1ELj4ELj16ENS_18Kernel_traits_baseILj5120EfS2_S2_S2_fjLj128EEEEELb0ELb1ELb1ELb1EEEvNS_9BwdParamsE,"aw",@nobits
	.sectionflags	@""
	.align	16
	.zero		1024


//--------------------- .nv.shared._ZN10layer_norm13ln_bwd_kernelINS_13Kernel_traitsIf6__halfS2_S2_fjLj5120ELj1ELj1ELj4ELj16ENS_18Kernel_traits_baseILj5120EfS2_S2_S2_fjLj128EEEEELb1ELb0ELb0ELb0EEEvNS_9BwdParamsE --------------------------
	.section	.nv.shared._ZN10layer_norm13ln_bwd_kernelINS_13Kernel_traitsIf6__halfS2_S2_fjLj5120ELj1ELj1ELj4ELj16ENS_18Kernel_traits_baseILj5120EfS2_S2_S2_fjLj128EEEEELb1ELb0ELb0ELb0EEEvNS_9BwdParamsE,"aw",@nobits
	.sectionflags	@""
	.align	16
	.zero		1024


//--------------------- .nv.shared._ZN10layer_norm13ln_bwd_kernelINS_13Kernel_traitsIf6__halfS2_S2_fjLj5120ELj1ELj1ELj4ELj16ENS_18Kernel_traits_baseILj5120EfS2_S2_S2_fjLj128EEEEELb1ELb0ELb0ELb1EEEvNS_9BwdParamsE --------------------------
	.section	.nv.shared._ZN10layer_norm13ln_bwd_kernelINS_13Kernel_traitsIf6__halfS2_S2_fjLj5120ELj1ELj1ELj4ELj16ENS_18Kernel_traits_baseILj5120EfS2_S2_S2_fjLj128EEEEELb1ELb0ELb0ELb1EEEvNS_9BwdParamsE,"aw",@nobits
	.sectionflags	@""
	.align	16
	.zero		1024


//--------------------- .nv.shared._ZN10layer_norm22ln_bwd_finalize_kernelINS_22Kernel_traits_finalizeILj5120Ef6__halfS2_S2_fjLb0ELj1024ELj4ENS_18Kernel_traits_baseILj5120EfS2_S2_S2_fjLj1024EEEEELb0ELb0EEEvNS_9BwdParamsE --------------------------
	.section	.nv.shared._ZN10layer_norm22ln_bwd_finalize_kernelINS_22Kernel_traits_finalizeILj5120Ef6__halfS2_S2_fjLb0ELj1024ELj4ENS_18Kernel_traits_baseILj5120EfS2_S2_S2_fjLj1024EEEEELb0ELb0EEEvNS_9BwdParamsE,"aw",@nobits
	.sectionflags	@""
	.align	16
.nv.shared._ZN10layer_norm22ln_bwd_finalize_kernelINS_22Kernel_traits_finalizeILj5120Ef6__halfS2_S2_fjLb0ELj1024ELj4ENS_18Kernel_traits_baseILj5120EfS2_S2_S2_fjLj1024EEEEELb0ELb0EEEvNS_9BwdParamsE:
	.zero		9472


//--------------------- .nv.shared._ZN10layer_norm13ln_bwd_kernelINS_13Kernel_traitsIf6__halfS2_S2_fjLj5120ELj1ELj1ELj4ELj16ENS_18Kernel_traits_baseILj5120EfS2_S2_S2_fjLj128EEEEELb1ELb0ELb1ELb0EEEvNS_9BwdParamsE --------------------------
	.section	.nv.shared._ZN10layer_norm13ln_bwd_kernelINS_13Kernel_traitsIf6__halfS2_S2_fjLj5120ELj1ELj1ELj4ELj16ENS_18Kernel_traits_baseILj5120EfS2_S2_S2_fjLj128EEEEELb1ELb0ELb1ELb0EEEvNS_9BwdParamsE,"aw",@nobits
	.sectionflags	@""
	.align	16
	.zero		1024


//--------------------- .nv.shared._ZN10layer_norm22ln_bwd_finalize_kernelINS_22Kernel_traits_finalizeILj5120Ef6__halfS2_S2_fjLb0ELj1024ELj4ENS_18Kernel_traits_baseILj5120EfS2_S2_S2_fjLj1024EEEEELb0ELb1EEEvNS_9BwdParamsE --------------------------
	.section	.nv.shared._ZN10layer_norm22ln_bwd_finalize_kernelINS_22Kernel_traits_finalizeILj5120Ef6__halfS2_S2_fjLb0ELj1024ELj4ENS_18Kernel_traits_baseILj5120EfS2_S2_S2_fjLj1024EEEEELb0ELb1EEEvNS_9BwdParamsE,"aw",@nobits
	.sectionflags	@""
	.align	16
.nv.shared._ZN10layer_norm22ln_bwd_finalize_kernelINS_22Kernel_traits_finalizeILj5120Ef6__halfS2_S2_fjLb0ELj1024ELj4ENS_18Kernel_traits_baseILj5120EfS2_S2_S2_fjLj1024EEEEELb0ELb1EEEvNS_9BwdParamsE:
	.zero		9472


//--------------------- .nv.shared._ZN10layer_norm13ln_bwd_kernelINS_13Kernel_traitsIf6__halfS2_S2_fjLj5120ELj1ELj1ELj4ELj16ENS_18Kernel_traits_baseILj5120EfS2_S2_S2_fjLj128EEEEELb1ELb0ELb1ELb1EEEvNS_9BwdParamsE --------------------------
	.section	.nv.shared._ZN10layer_norm13ln_bwd_kernelINS_13Kernel_traitsIf6__halfS2_S2_fjLj5120ELj1ELj1ELj4ELj16ENS_18Kernel_traits_baseILj5120EfS2_S2_S2_fjLj128EEEEELb1ELb0ELb1ELb1EEEvNS_9BwdParamsE,"aw",@nobits
	.sectionflags	@""
	.align	16
	.zero		1024


//--------------------- .nv.shared._ZN10layer_norm13ln_bwd_kernelINS_13Kernel_traitsIf6__halfS2_S2_fjLj5120ELj1ELj1ELj4ELj16ENS_18Kernel_traits_baseILj5120EfS2_S2_S2_fjLj128EEEEELb1ELb1ELb0ELb0EEEvNS_9BwdParamsE --------------------------
	.section	.nv.shared._ZN10layer_norm13ln_bwd_kernelINS_13Kernel_traitsIf6__halfS2_S2_fjLj5120ELj1ELj1ELj4ELj16ENS_18Kernel_traits_baseILj5120EfS2_S2_S2_fjLj128EEEEELb1ELb1ELb0ELb0EEEvNS_9BwdParamsE,"aw",@nobits
	.sectionflags	@""
	.align	16
	.zero		1024


//--------------------- .nv.shared._ZN10layer_norm13ln_bwd_kernelINS_13Kernel_traitsIf6__halfS2_S2_fjLj5120ELj1ELj1ELj4ELj16ENS_18Kernel_traits_baseILj5120EfS2_S2_S2_fjLj128EEEEELb1ELb1ELb0ELb1EEEvNS_9BwdParamsE --------------------------
	.section	.nv.shared._ZN10layer_norm13ln_bwd_kernelINS_13Kernel_traitsIf6__halfS2_S2_fjLj5120ELj1ELj1ELj4ELj16ENS_18Kernel_traits_baseILj5120EfS2_S2_S2_fjLj128EEEEELb1ELb1ELb0ELb1EEEvNS_9BwdParamsE,"aw",@nobits
	.sectionflags	@""
	.align	16
	.zero		1024


//--------------------- .nv.shared._ZN10layer_norm22ln_bwd_finalize_kernelINS_22Kernel_traits_finalizeILj5120Ef6__halfS2_S2_fjLb1ELj1024ELj4ENS_18Kernel_traits_baseILj5120EfS2_S2_S2_fjLj1024EEEEELb1ELb0EEEvNS_9BwdParamsE --------------------------
	.section	.nv.shared._ZN10layer_norm22ln_bwd_finalize_kernelINS_22Kernel_traits_finalizeILj5120Ef6__halfS2_S2_fjLb1ELj1024ELj4ENS_18Kernel_traits_baseILj5120EfS2_S2_S2_fjLj1024EEEEELb1ELb0EEEvNS_9BwdParamsE,"aw",@nobits
	.sectionflags	@""
	.align	16
.nv.shared._ZN10layer_norm22ln_bwd_finalize_kernelINS_22Kernel_traits_finalizeILj5120Ef6__halfS2_S2_fjLb1ELj1024ELj4ENS_18Kernel_traits_baseILj5120EfS2_S2_S2_fjLj1024EEEEELb1ELb0EEEvNS_9BwdParamsE:
	.zero		13696


//--------------------- .nv.shared._ZN10layer_norm13ln_bwd_kernelINS_13Kernel_traitsIf6__halfS2_S2_fjLj5120ELj1ELj1ELj4ELj16ENS_18Kernel_traits_baseILj5120EfS2_S2_S2_fjLj128EEEEELb1ELb1ELb1ELb0EEEvNS_9BwdParamsE --------------------------
	.section	.nv.shared._ZN10layer_norm13ln_bwd_kernelINS_13Kernel_traitsIf6__halfS2_S2_fjLj5120ELj1ELj1ELj4ELj16ENS_18Kernel_traits_baseILj5120EfS2_S2_S2_fjLj128EEEEELb1ELb1ELb1ELb0EEEvNS_9BwdParamsE,"aw",@nobits
	.sectionflags	@""
	.align	16
	.zero		1024


//--------------------- .nv.shared._ZN10layer_norm22ln_bwd_finalize_kernelINS_22Kernel_traits_finalizeILj5120Ef6__halfS2_S2_fjLb1ELj1024ELj4ENS_18Kernel_traits_baseILj5120EfS2_S2_S2_fjLj1024EEEEELb1ELb1EEEvNS_9BwdParamsE --------------------------
	.section	.nv.shared._ZN10layer_norm22ln_bwd_finalize_kernelINS_22Kernel_traits_finalizeILj5120Ef6__halfS2_S2_fjLb1ELj1024ELj4ENS_18Kernel_traits_baseILj5120EfS2_S2_S2_fjLj1024EEEEELb1ELb1EEEvNS_9BwdParamsE,"aw",@nobits
	.sectionflags	@""
	.align	16
.nv.shared._ZN10layer_norm22ln_bwd_finalize_kernelINS_22Kernel_traits_finalizeILj5120Ef6__halfS2_S2_fjLb1ELj1024ELj4ENS_18Kernel_traits_baseILj5120EfS2_S2_S2_fjLj1024EEEEELb1ELb1EEEvNS_9BwdParamsE:
	.zero		13696


//--------------------- .nv.shared._ZN10layer_norm13ln_bwd_kernelINS_13Kernel_traitsIf6__halfS2_S2_fjLj5120ELj1ELj1ELj4ELj16ENS_18Kernel_traits_baseILj5120EfS2_S2_S2_fjLj128EEEEELb1ELb1ELb1ELb1EEEvNS_9BwdParamsE --------------------------
	.section	.nv.shared._ZN10layer_norm13ln_bwd_kernelINS_13Kernel_traitsIf6__halfS2_S2_fjLj5120ELj1ELj1ELj4ELj16ENS_18Kernel_traits_baseILj5120EfS2_S2_S2_fjLj128EEEEELb1ELb1ELb1ELb1EEEvNS_9BwdParamsE,"aw",@nobits
	.sectionflags	@""
	.align	16
	.zero		1024


//--------------------- .nv.shared._ZN10layer_norm13ln_bwd_kernelINS_13Kernel_traitsI6__halfS2_fS2_fjLj5120ELj1ELj1ELj4ELj16ENS_18Kernel_traits_baseILj5120ES2_S2_fS2_fjLj128EEEEELb0ELb0ELb0ELb0EEEvNS_9BwdParamsE --------------------------
	.section	.nv.shared._ZN10layer_norm13ln_bwd_kernelINS_13Kernel_traitsI6__halfS2_fS2_fjLj5120ELj1ELj1ELj4ELj16ENS_18Kernel_traits_baseILj5120ES2_S2_fS2_fjLj128EEEEELb0ELb0ELb0ELb0EEEvNS_9BwdParamsE,"aw",@nobits
	.sectionflags	@""
	.align	16
	.zero		1024


//--------------------- .nv.shared._ZN10layer_norm13ln_bwd_kernelINS_13Kernel_traitsI6__halfS2_fS2_fjLj5120ELj1ELj1ELj4ELj16ENS_18Kernel_traits_baseILj5120ES2_S2_fS2_fjLj128EEEEELb0ELb0ELb0ELb1EEEvNS_9BwdParamsE --------------------------
	.section	.nv.shared._ZN10layer_norm13ln_bwd_kernelINS_13Kernel_traitsI6__halfS2_fS2_fjLj5120ELj1ELj1ELj4ELj16ENS_18Kernel_traits_baseILj5120ES2_S2_fS2_fjLj128EEEEELb0ELb0ELb0ELb1EEEvNS_9BwdParamsE,"aw",@nobits
	.sectionflags	@""
	.align	16
	.zero		1024


//--------------------- .nv.shared._ZN10layer_norm13ln_bwd_kernelINS_13Kernel_traitsI6__halfS2_fS2_fjLj5120ELj1ELj1ELj4ELj16ENS_18Kernel_traits_baseILj5120ES2_S2_fS2_fjLj128EEEEELb0ELb0ELb1ELb0EEEvNS_9BwdParamsE --------------------------
	.section	.nv.shared._ZN10layer_norm13ln_bwd_kernelINS_13Kernel_traitsI6__halfS2_fS2_fjLj5120ELj1ELj1ELj4ELj16ENS_18Kernel_traits_baseILj5120ES2_S2_fS2_fjLj128EEEEELb0ELb0ELb1ELb0EEEvNS_9BwdParamsE,"aw",@nobits
	.sectionflags	@""
	.align	16
	.zero		1024


//--------------------- .nv.shared._ZN10layer_norm13ln_bwd_kernelINS_13Kernel_traitsI6__halfS2_fS2_fjLj5120ELj1ELj1ELj4ELj16ENS_18Kernel_traits_baseILj5120ES2_S2_fS2_fjLj128EEEEELb0ELb0ELb1ELb1EEEvNS_9BwdParamsE --------------------------
	.section	.nv.shared._ZN10layer_norm13ln_bwd_kernelINS_13Kernel_traitsI6__halfS2_fS2_fjLj5120ELj1ELj1ELj4ELj16ENS_18Kernel_traits_baseILj5120ES2_S2_fS2_fjLj128EEEEELb0ELb0ELb1ELb1EEEvNS_9BwdParamsE,"aw",@nobits
	.sectionflags	@""
	.align	16
	.zero		1024


//--------------------- .nv.shared._ZN10layer_norm13ln_bwd_kernelINS_13Kernel_traitsI6__halfS2_fS2_fjLj5120ELj1ELj1ELj4ELj16ENS_18Kernel_traits_baseILj5120ES2_S2_fS2_fjLj128EEEEELb0ELb1ELb0ELb0EEEvNS_9BwdParamsE --------------------------
	.section	.nv.shared._ZN10layer_norm13ln_bwd_kernelINS_13Kernel_traitsI6__halfS2_fS2_fjLj5120ELj1ELj1ELj4ELj16ENS_18Kernel_traits_baseILj5120ES2_S2_fS2_fjLj128EEEEELb0ELb1ELb0ELb0EEEvNS_9BwdParamsE,"aw",@nobits
	.sectionflags	@""
	.align	16
	.zero		1024


//--------------------- .nv.shared._ZN10layer_norm13ln_bwd_kernelINS_13Kernel_traitsI6__halfS2_fS2_fjLj5120ELj1ELj1ELj4ELj16ENS_18Kernel_traits_baseILj5120ES2_S2_fS2_fjLj128EEEEELb0ELb1ELb0ELb1EEEvNS_9BwdParamsE --------------------------
	.section	.nv.shared._ZN10layer_norm13ln_bwd_kernelINS_13Kernel_traitsI6__halfS2_fS2_fjLj5120ELj1ELj1ELj4ELj16ENS_18Kernel_traits_baseILj5120ES2_S2_fS2_fjLj128EEEEELb0ELb1ELb0ELb1EEEvNS_9BwdParamsE,"aw",@nobits
	.sectionflags	@""
	.align	16
	.zero		1024


//--------------------- .nv.shared._ZN10layer_norm13ln_bwd_kernelINS_13Kernel_traitsI6__halfS2_fS2_fjLj5120ELj1ELj1ELj4ELj16ENS_18Kernel_traits_baseILj5120ES2_S2_fS2_fjLj128EEEEELb0ELb1ELb1ELb0EEEvNS_9BwdParamsE --------------------------
	.section	.nv.shared._ZN10layer_norm13ln_bwd_kernelINS_13Kernel_traitsI6__halfS2_fS2_fjLj5120ELj1ELj1ELj4ELj16ENS_18Kernel_traits_baseILj5120ES2_S2_fS2_fjLj128EEEEELb0ELb1ELb1ELb0EEEvNS_9BwdParamsE,"aw",@nobits
	.sectionflags	@""
	.align	16
	.zero		1024


//--------------------- .nv.shared._ZN10layer_norm13ln_bwd_kernelINS_13Kernel_traitsI6__halfS2_fS2_fjLj5120ELj1ELj1ELj4ELj16ENS_18Kernel_traits_baseILj5120ES2_S2_fS2_fjLj128EEEEELb0ELb1ELb1ELb1EEEvNS_9BwdParamsE --------------------------
	.section	.nv.shared._ZN10layer_norm13ln_bwd_kernelINS_13Kernel_traitsI6__halfS2_fS2_fjLj5120ELj1ELj1ELj4ELj16ENS_18Kernel_traits_baseILj5120ES2_S2_fS2_fjLj128EEEEELb0ELb1ELb1ELb1EEEvNS_9BwdParamsE,"aw",@nobits
	.sectionflags	@""
	.align	16
	.zero		1024


//--------------------- .nv.shared._ZN10layer_norm13ln_bwd_kernelINS_13Kernel_traitsI6__halfS2_fS2_fjLj5120ELj1ELj1ELj4ELj16ENS_18Kernel_traits_baseILj5120ES2_S2_fS2_fjLj128EEEEELb1ELb0ELb0ELb0EEEvNS_9BwdParamsE --------------------------
	.section	.nv.shared._ZN10layer_norm13ln_bwd_kernelINS_13Kernel_traitsI6__halfS2_fS2_fjLj5120ELj1ELj1ELj4ELj16ENS_18Kernel_traits_baseILj5120ES2_S2_fS2_fjLj128EEEEELb1ELb0ELb0ELb0EEEvNS_9BwdParamsE,"aw",@nobits
	.sectionflags	@""
	.align	16
	.zero		1024


//--------------------- .nv.shared._ZN10layer_norm13ln_bwd_kernelINS_13Kernel_traitsI6__halfS2_fS2_fjLj5120ELj1ELj1ELj4ELj16ENS_18Kernel_traits_baseILj5120ES2_S2_fS2_fjLj128EEEEELb1ELb0ELb0ELb1EEEvNS_9BwdParamsE --------------------------
	.section	.nv.shared._ZN10layer_norm13ln_bwd_kernelINS_13Kernel_traitsI6__halfS2_fS2_fjLj5120ELj1ELj1ELj4ELj16ENS_18Kernel_traits_baseILj5120ES2_S2_fS2_fjLj128EEEEELb1ELb0ELb0ELb1EEEvNS_9BwdParamsE,"aw",@nobits
	.sectionflags	@""
	.align	16
	.zero		1024


//--------------------- .nv.shared._ZN10layer_norm22ln_bwd_finalize_kernelINS_22Kernel_traits_finalizeILj5120E6__halfS2_fS2_fjLb0ELj1024ELj4ENS_18Kernel_traits_baseILj5120ES2_S2_fS2_fjLj1024EEEEELb0ELb0EEEvNS_9BwdParamsE --------------------------
	.section	.nv.shared._ZN10layer_norm22ln_bwd_finalize_kernelINS_22Kernel_traits_finalizeILj5120E6__halfS2_fS2_fjLb0ELj1024ELj4ENS_18Kernel_traits_baseILj5120ES2_S2_fS2_fjLj1024EEEEELb0ELb0EEEvNS_9BwdParamsE,"aw",@nobits
	.sectionflags	@""
	.align	16
.nv.shared._ZN10layer_norm22ln_bwd_finalize_kernelINS_22Kernel_traits_finalizeILj5120E6__halfS2_fS2_fjLb0ELj1024ELj4ENS_18Kernel_traits_baseILj5120ES2_S2_fS2_fjLj1024EEEEELb0ELb0EEEvNS_9BwdParamsE:
	.zero		9472


//--------------------- .nv.shared._ZN10layer_norm13ln_bwd_kernelINS_13Kernel_traitsI6__halfS2_fS2_fjLj5120ELj1ELj1ELj4ELj16ENS_18Kernel_traits_baseILj5120ES2_S2_fS2_fjLj128EEEEELb1ELb0ELb1ELb0EEEvNS_9BwdParamsE --------------------------
	.section	.nv.shared._ZN10layer_norm13ln_bwd_kernelINS_13Kernel_traitsI6__halfS2_fS2_fjLj5120ELj1ELj1ELj4ELj16ENS_18Kernel_traits_baseILj5120ES2_S2_fS2_fjLj128EEEEELb1ELb0ELb1ELb0EEEvNS_9BwdParamsE,"aw",@nobits
	.sectionflags	@""
	.align	16
	.zero		1024


//--------------------- .nv.shared._ZN10layer_norm22ln_bwd_finalize_kernelINS_22Kernel_traits_finalizeILj5120E6__halfS2_fS2_fjLb0ELj1024ELj4ENS_18Kernel_traits_baseILj5120ES2_S2_fS2_fjLj1024EEEEELb0ELb1EEEvNS_9BwdParamsE --------------------------
	.section	.nv.shared._ZN10layer_norm22ln_bwd_finalize_kernelINS_22Kernel_traits_finalizeILj5120E6__halfS2_fS2_fjLb0ELj1024ELj4ENS_18Kernel_traits_baseILj5120ES2_S2_fS2_fjLj1024EEEEELb0ELb1EEEvNS_9BwdParamsE,"aw",@nobits
	.sectionflags	@""
	.align	16
.nv.shared._ZN10layer_norm22ln_bwd_finalize_kernelINS_22Kernel_traits_finalizeILj5120E6__halfS2_fS2_fjLb0ELj1024ELj4ENS_18Kernel_traits_baseILj5120ES2_S2_fS2_fjLj1024EEEEELb0ELb1EEEvNS_9BwdParamsE:
	.zero		9472


//--------------------- .nv.shared._ZN10layer_norm13ln_bwd_kernelINS_13Kernel_traitsI6__halfS2_fS2_fjLj5120ELj1ELj1ELj4ELj16ENS_18Kernel_traits_baseILj5120ES2_S2_fS2_fjLj128EEEEELb1ELb0ELb1ELb1EEEvNS_9BwdParamsE --------------------------
	.section	.nv.shared._ZN10layer_norm13ln_bwd_kernelINS_13Kernel_traitsI6__halfS2_fS2_fjLj5120ELj1ELj1ELj4ELj16ENS_18Kernel_traits_baseILj5120ES2_S2_fS2_fjLj128EEEEELb1ELb0ELb1ELb1EEEvNS_9BwdParamsE,"aw",@nobits
	.sectionflags	@""
	.align	16
	.zero		1024


//--------------------- .nv.shared._ZN10layer_norm13ln_bwd_kernelINS_13Kernel_traitsI6__halfS2_fS2_fjLj5120ELj1ELj1ELj4ELj16ENS_18Kernel_traits_baseILj5120ES2_S2_fS2_fjLj128EEEEELb1ELb1ELb0ELb0EEEvNS_9BwdParamsE --------------------------
	.section	.nv.shared._ZN10layer_norm13ln_bwd_kernelINS_13Kernel_traitsI6__halfS2_fS2_fjLj5120ELj1ELj1ELj4ELj16ENS_18Kernel_traits_baseILj5120ES2_S2_fS2_fjLj128EEEEELb1ELb1ELb0ELb0EEEvNS_9BwdParamsE,"aw",@nobits
	.sectionflags	@""
	.align	16
	.zero		1024


//--------------------- .nv.shared._ZN10layer_norm13ln_bwd_kernelINS_13Kernel_traitsI6__halfS2_fS2_fjLj5120ELj1ELj1ELj4ELj16ENS_18Kernel_traits_baseILj5120ES2_S2_fS2_fjLj128EEEEELb1ELb1ELb0ELb1EEEvNS_9BwdParamsE --------------------------
	.section	.nv.shared._ZN10layer_norm13ln_bwd_kernelINS_13Kernel_traitsI6__halfS2_fS2_fjLj5120ELj1ELj1ELj4ELj16ENS_18Kernel_traits_baseILj5120ES2_S2_fS2_fjLj128EEEEELb1ELb1ELb0ELb1EEEvNS_9BwdParamsE,"aw",@nobits
	.sectionflags	@""
	.align	16
	.zero		1024


//--------------------- .nv.shared._ZN10layer_norm22ln_bwd_finalize_kernelINS_22Kernel_traits_finalizeILj5120E6__halfS2_fS2_fjLb1ELj1024ELj4ENS_18Kernel_traits_baseILj5120ES2_S2_fS2_fjLj1024EEEEELb1ELb0EEEvNS_9BwdParamsE --------------------------
	.section	.nv.shared._ZN10layer_norm22ln_bwd_finalize_kernelINS_22Kernel_traits_finalizeILj5120E6__halfS2_fS2_fjLb1ELj1024ELj4ENS_18Kernel_traits_baseILj5120ES2_S2_fS2_fjLj1024EEEEELb1ELb0EEEvNS_9BwdParamsE,"aw",@nobits
	.sectionflags	@""
	.align	16
.nv.shared._ZN10layer_norm22ln_bwd_finalize_kernelINS_22Kernel_traits_finalizeILj5120E6__halfS2_fS2_fjLb1ELj1024ELj4ENS_18Kernel_traits_baseILj5120ES2_S2_fS2_fjLj1024EEEEELb1ELb0EEEvNS_9BwdParamsE:
	.zero		13696


//--------------------- .nv.shared._ZN10layer_norm13ln_bwd_kernelINS_13Kernel_traitsI6__halfS2_fS2_fjLj5120ELj1ELj1ELj4ELj16ENS_18Kernel_traits_baseILj5120ES2_S2_fS2_fjLj128EEEEELb1ELb1ELb1ELb0EEEvNS_9BwdParamsE --------------------------
	.section	.nv.shared._ZN10layer_norm13ln_bwd_kernelINS_13Kernel_traitsI6__halfS2_fS2_fjLj5120ELj1ELj1ELj4ELj16ENS_18Kernel_traits_baseILj5120ES2_S2_fS2_fjLj128EEEEELb1ELb1ELb1ELb0EEEvNS_9BwdParamsE,"aw",@nobits
	.sectionflags	@""
	.align	16
	.zero		1024


//--------------------- .nv.shared._ZN10layer_norm22ln_bwd_finalize_kernelINS_22Kernel_traits_finalizeILj5120E6__halfS2_fS2_fjLb1ELj1024ELj4ENS_18Kernel_traits_baseILj5120ES2_S2_fS2_fjLj1024EEEEELb1ELb1EEEvNS_9BwdParamsE --------------------------
	.section	.nv.shared._ZN10layer_norm22ln_bwd_finalize_kernelINS_22Kernel_traits_finalizeILj5120E6__halfS2_fS2_fjLb1ELj1024ELj4ENS_18Kernel_traits_baseILj5120ES2_S2_fS2_fjLj1024EEEEELb1ELb1EEEvNS_9BwdParamsE,"aw",@nobits
	.sectionflags	@""
	.align	16
.nv.shared._ZN10layer_norm22ln_bwd_finalize_kernelINS_22Kernel_traits_finalizeILj5120E6__halfS2_fS2_fjLb1ELj1024ELj4ENS_18Kernel_traits_baseILj5120ES2_S2_fS2_fjLj1024EEEEELb1ELb1EEEvNS_9BwdParamsE:
	.zero		13696


//--------------------- .nv.shared._ZN10layer_norm13ln_bwd_kernelINS_13Kernel_traitsI6__halfS2_fS2_fjLj5120ELj1ELj1ELj4ELj16ENS_18Kernel_traits_baseILj5120ES2_S2_fS2_fjLj128EEEEELb1ELb1ELb1ELb1EEEvNS_9BwdParamsE --------------------------
	.section	.nv.shared._ZN10layer_norm13ln_bwd_kernelINS_13Kernel_traitsI6__halfS2_fS2_fjLj5120ELj1ELj1ELj4ELj16ENS_18Kernel_traits_baseILj5120ES2_S2_fS2_fjLj128EEEEELb1ELb1ELb1ELb1EEEvNS_9BwdParamsE,"aw",@nobits
	.sectionflags	@""
	.align	16
	.zero		1024


//--------------------- .nv.shared._ZN10layer_norm13ln_bwd_kernelINS_13Kernel_traitsIf6__halffS2_fjLj5120ELj1ELj1ELj4ELj16ENS_18Kernel_traits_baseILj5120EfS2_fS2_fjLj128EEEEELb0ELb0ELb0ELb0EEEvNS_9BwdParamsE --------------------------
	.section	.nv.shared._ZN10layer_norm13ln_bwd_kernelINS_13Kernel_traitsIf6__halffS2_fjLj5120ELj1ELj1ELj4ELj16ENS_18Kernel_traits_baseILj5120EfS2_fS2_fjLj128EEEEELb0ELb0ELb0ELb0EEEvNS_9BwdParamsE,"aw",@nobits
	.sectionflags	@""
	.align	16
	.zero		1024


//--------------------- .nv.shared._ZN10layer_norm13ln_bwd_kernelINS_13Kernel_traitsIf6__halffS2_fjLj5120ELj1ELj1ELj4ELj16ENS_18Kernel_traits_baseILj5120EfS2_fS2_fjLj128EEEEELb0ELb0ELb0ELb1EEEvNS_9BwdParamsE --------------------------
	.section	.nv.shared._ZN10layer_norm13ln_bwd_kernelINS_13Kernel_traitsIf6__halffS2_fjLj5120ELj1ELj1ELj4ELj16ENS_18Kernel_traits_baseILj5120EfS2_fS2_fjLj128EEEEELb0ELb0ELb0ELb1EEEvNS_9BwdParamsE,"aw",@nobits
	.sectionflags	@""
	.align	16
	.zero		1024


//--------------------- .nv.shared._ZN10layer_norm13ln_bwd_kernelINS_13Kernel_traitsIf6__halffS2_fjLj5120ELj1ELj1ELj4ELj16ENS_18Kernel_traits_baseILj5120EfS2_fS2_fjLj128EEEEELb0ELb0ELb1ELb0EEEvNS_9BwdParamsE --------------------------
	.section	.nv.shared._ZN10layer_norm13ln_bwd_kernelINS_13Kernel_traitsIf6__halffS2_fjLj5120ELj1ELj1ELj4ELj16ENS_18Kernel_traits_baseILj5120EfS2_fS2_fjLj128EEEEELb0ELb0ELb1ELb0EEEvNS_9BwdParamsE,"aw",@nobits
	.sectionflags	@""
	.align	16
	.zero		1024


//--------------------- .nv.shared._ZN10layer_norm13ln_bwd_kernelINS_13Kernel_traitsIf6__halffS2_fjLj5120ELj1ELj1ELj4ELj16ENS_18Kernel_traits_baseILj5120EfS2_fS2_fjLj128EEEEELb0ELb0ELb1ELb1EEEvNS_9BwdParamsE --------------------------
	.section	.nv.shared._ZN10layer_norm13ln_bwd_kernelINS_13Kernel_traitsIf6__halffS2_fjLj5120ELj1ELj1ELj4ELj16ENS_18Kernel_traits_baseILj5120EfS2_fS2_fjLj128EEEEELb0ELb0ELb1ELb1EEEvNS_9BwdParamsE,"aw",@nobits
	.sectionflags	@""
	.align	16
	.zero		1024


//--------------------- .nv.shared._ZN10layer_norm13ln_bwd_kernelINS_13Kernel_traitsIf6__halffS2_fjLj5120ELj1ELj1ELj4ELj16ENS_18Kernel_traits_baseILj5120EfS2_fS2_fjLj128EEEEELb0ELb1ELb0ELb0EEEvNS_9BwdParamsE --------------------------
	.section	.nv.shared._ZN10layer_norm13ln_bwd_kernelINS_13Kernel_traitsIf6__halffS2_fjLj5120ELj1ELj1ELj4ELj16ENS_18Kernel_traits_baseILj5120EfS2_fS2_fjLj128EEEEELb0ELb1ELb0ELb0EEEvNS_9BwdParamsE,"aw",@nobits
	.sectionflags	@""
	.align	16
	.zero		1024


//--------------------- .nv.shared._ZN10layer_norm13ln_bwd_kernelINS_13Kernel_traitsIf6__halffS2_fjLj5120ELj1ELj1ELj4ELj16ENS_18Kernel_traits_baseILj5120EfS2_fS2_fjLj128EEEEELb0ELb1ELb0ELb1EEEvNS_9BwdParamsE --------------------------
	.section	.nv.shared._ZN10layer_norm13ln_bwd_kernelINS_13Kernel_traitsIf6__halffS2_fjLj5120ELj1ELj1ELj4ELj16ENS_18Kernel_traits_baseILj5120EfS2_fS2_fjLj128EEEEELb0ELb1ELb0ELb1EEEvNS_9BwdParamsE,"aw",@nobits
	.sectionflags	@""
	.align	16
	.zero		1024


//--------------------- .nv.shared._ZN10layer_norm13ln_bwd_kernelINS_13Kernel_traitsIf6__halffS2_fjLj5120ELj1ELj1ELj4ELj16ENS_18Kernel_traits_baseILj5120EfS2_fS2_fjLj128EEEEELb0ELb1ELb1ELb0EEEvNS_9BwdParamsE --------------------------
	.section	.nv.shared._ZN10layer_norm13ln_bwd_kernelINS_13Kernel_traitsIf6__halffS2_fjLj5120ELj1ELj1ELj4ELj16ENS_18Kernel_traits_baseILj5120EfS2_fS2_fjLj128EEEEELb0ELb1ELb1ELb0EEEvNS_9BwdParamsE,"aw",@nobits
	.sectionflags	@""
	.align	16
	.zero		1024


//--------------------- .nv.shared._ZN10layer_norm13ln_bwd_kernelINS_13Kernel_traitsIf6__halffS2_fjLj5120ELj1ELj1ELj4ELj16ENS_18Kernel_traits_baseILj5120EfS2_fS2_fjLj128EEEEELb0ELb1ELb1ELb1EEEvNS_9BwdParamsE --------------------------
	.section	.nv.shared._ZN10layer_norm13ln_bwd_kernelINS_13Kernel_traitsIf6__halffS2_fjLj5120ELj1ELj1ELj4ELj16ENS_18Kernel_traits_baseILj5120EfS2_fS2_fjLj128EEEEELb0ELb1ELb1ELb1EEEvNS_9BwdParamsE,"aw",@nobits
	.sectionflags	@""
	.align	16
	.zero		1024


//--------------------- .nv.shared._ZN10layer_norm13ln_bwd_kernelINS_13Kernel_traitsIf6__halffS2_fjLj5120ELj1ELj1ELj4ELj16ENS_18Kernel_traits_baseILj5120EfS2_fS2_fjLj128EEEEELb1ELb0ELb0ELb0EEEvNS_9BwdParamsE --------------------------
	.section	.nv.shared._ZN10layer_norm13ln_bwd_kernelINS_13Kernel_traitsIf6__halffS2_fjLj5120ELj1ELj1ELj4ELj16ENS_18Kernel_traits_baseILj5120EfS2_fS2_fjLj128EEEEELb1ELb0ELb0ELb0EEEvNS_9BwdParamsE,"aw",@nobits
	.sectionflags	@""
	.align	16
	.zero		1024


//--------------------- .nv.shared._ZN10layer_norm13ln_bwd_kernelINS_13Kernel_traitsIf6__halffS2_fjLj5120ELj1ELj1ELj4ELj16ENS_18Kernel_traits_baseILj5120EfS2_fS2_fjLj128EEEEELb1ELb0ELb0ELb1EEEvNS_9BwdParamsE --------------------------
	.section	.nv.shared._ZN10layer_norm13ln_bwd_kernelINS_13Kernel_traitsIf6__halffS2_fjLj5120ELj1ELj1ELj4ELj16ENS_18Kernel_traits_baseILj5120EfS2_fS2_fjLj128EEEEELb1ELb0ELb0ELb1EEEvNS_9BwdParamsE,"aw",@nobits
	.sectionflags	@""
	.align	16
	.zero		1024


//--------------------- .nv.shared._ZN10layer_norm22ln_bwd_finalize_kernelINS_22Kernel_traits_finalizeILj5120Ef6__halffS2_fjLb0ELj1024ELj4ENS_18Kernel_traits_baseILj5120EfS2_fS2_fjLj1024EEEEELb0ELb0EEEvNS_9BwdParamsE --------------------------
	.section	.nv.shared._ZN10layer_norm22ln_bwd_finalize_kernelINS_22Kernel_traits_finalizeILj5120Ef6__halffS2_fjLb0ELj1024ELj4ENS_18Kernel_traits_baseILj5120EfS2_fS2_fjLj1024EEEEELb0ELb0EEEvNS_9BwdParamsE,"aw",@nobits
	.sectionflags	@""
	.align	16
.nv.shared._ZN10layer_norm22ln_bwd_finalize_kernelINS_22Kernel_traits_finalizeILj5120Ef6__halffS2_fjLb0ELj1024ELj4ENS_18Kernel_traits_baseILj5120EfS2_fS2_fjLj1024EEEEELb0ELb0EEEvNS_9BwdParamsE:
	.zero		9472


//--------------------- .nv.shared._ZN10layer_norm13ln_bwd_kernelINS_13Kernel_traitsIf6__halffS2_fjLj5120ELj1ELj1ELj4ELj16ENS_18Kernel_traits_baseILj5120EfS2_fS2_fjLj128EEEEELb1ELb0ELb1ELb0EEEvNS_9BwdParamsE --------------------------
	.section	.nv.shared._ZN10layer_norm13ln_bwd_kernelINS_13Kernel_traitsIf6__halffS2_fjLj5120ELj1ELj1ELj4ELj16ENS_18Kernel_traits_baseILj5120EfS2_fS2_fjLj128EEEEELb1ELb0ELb1ELb0EEEvNS_9BwdParamsE,"aw",@nobits
	.sectionflags	@""
	.align	16
	.zero		1024


//--------------------- .nv.shared._ZN10layer_norm22ln_bwd_finalize_kernelINS_22Kernel_traits_finalizeILj5120Ef6__halffS2_fjLb0ELj1024ELj4ENS_18Kernel_traits_baseILj5120EfS2_fS2_fjLj1024EEEEELb0ELb1EEEvNS_9BwdParamsE --------------------------
	.section	.nv.shared._ZN10layer_norm22ln_bwd_finalize_kernelINS_22Kernel_traits_finalizeILj5120Ef6__halffS2_fjLb0ELj1024ELj4ENS_18Kernel_traits_baseILj5120EfS2_fS2_fjLj1024EEEEELb0ELb1EEEvNS_9BwdParamsE,"aw",@nobits
	.sectionflags	@""
	.align	16
.nv.shared._ZN10layer_norm22ln_bwd_finalize_kernelINS_22Kernel_traits_finalizeILj5120Ef6__halffS2_fjLb0ELj1024ELj4ENS_18Kernel_traits_baseILj5120EfS2_fS2_fjLj1024EEEEELb0ELb1EEEvNS_9BwdParamsE:
	.zero		9472


//--------------------- .nv.shared._ZN10layer_norm13ln_bwd_kernelINS_13Kernel_traitsIf6__halffS2_fjLj5120ELj1ELj1ELj4ELj16ENS_18Kernel_traits_baseILj5120EfS2_fS2_fjLj128EEEEELb1ELb0ELb1ELb1EEEvNS_9BwdParamsE --------------------------
	.section	.nv.shared._ZN10layer_norm13ln_bwd_kernelINS_13Kernel_traitsIf6__halffS2_fjLj5120ELj1ELj1ELj4ELj16ENS_18Kernel_traits_baseILj5120EfS2_fS2_fjLj128EEEEELb1ELb0ELb1ELb1EEEvNS_9BwdParamsE,"aw",@nobits
	.sectionflags	@""
	.align	16
	.zero		1024


//--------------------- .nv.shared._ZN10layer_norm13ln_bwd_kernelINS_13Kernel_traitsIf6__halffS2_fjLj5120ELj1ELj1ELj4ELj16ENS_18Kernel_traits_baseILj5120EfS2_fS2_fjLj128EEEEELb1ELb1ELb0ELb0EEEvNS_9BwdParamsE --------------------------
	.section	.nv.shared._ZN10layer_norm13ln_bwd_kernelINS_13Kernel_traitsIf6__halffS2_fjLj5120ELj1ELj1ELj4ELj16ENS_18Kernel_traits_baseILj5120EfS2_fS2_fjLj128EEEEELb1ELb1ELb0ELb0EEEvNS_9BwdParamsE,"aw",@nobits
	.sectionflags	@""
	.align	16
	.zero		1024


//--------------------- .nv.shared._ZN10layer_norm13ln_bwd_kernelINS_13Kernel_traitsIf6__halffS2_fjLj5120ELj1ELj1ELj4ELj16ENS_18Kernel_traits_baseILj5120EfS2_fS2_fjLj128EEEEELb1ELb1ELb0ELb1EEEvNS_9BwdParamsE --------------------------
	.section	.nv.shared._ZN10layer_norm13ln_bwd_kernelINS_13Kernel_traitsIf6__halffS2_fjLj5120ELj1ELj1ELj4ELj16ENS_18Kernel_traits_baseILj5120EfS2_fS2_fjLj128EEEEELb1ELb1ELb0ELb1EEEvNS_9BwdParamsE,"aw",@nobits
	.sectionflags	@""
	.align	16
	.zero		1024


//--------------------- .nv.shared._ZN10layer_norm22ln_bwd_finalize_kernelINS_22Kernel_traits_finalizeILj5120Ef6__halffS2_fjLb1ELj1024ELj4ENS_18Kernel_traits_baseILj5120EfS2_fS2_fjLj1024EEEEELb1ELb0EEEvNS_9BwdParamsE --------------------------
	.section	.nv.shared._ZN10layer_norm22ln_bwd_finalize_kernelINS_22Kernel_traits_finalizeILj5120Ef6__halffS2_fjLb1ELj1024ELj4ENS_18Kernel_traits_baseILj5120EfS2_fS2_fjLj1024EEEEELb1ELb0EEEvNS_9BwdParamsE,"aw",@nobits
	.sectionflags	@""
	.align	16
.nv.shared._ZN10layer_norm22ln_bwd_finalize_kernelINS_22Kernel_traits_finalizeILj5120Ef6__halffS2_fjLb1ELj1024ELj4ENS_18Kernel_traits_baseILj5120EfS2_fS2_fjLj1024EEEEELb1ELb0EEEvNS_9BwdParamsE:
	.zero		13696


//--------------------- .nv.shared._ZN10layer_norm13ln_bwd_kernelINS_13Kernel_traitsIf6__halffS2_fjLj5120ELj1ELj1ELj4ELj16ENS_18Kernel_traits_baseILj5120EfS2_fS2_fjLj128EEEEELb1ELb1ELb1ELb0EEEvNS_9BwdParamsE --------------------------
	.section	.nv.shared._ZN10layer_norm13ln_bwd_kernelINS_13Kernel_traitsIf6__halffS2_fjLj5120ELj1ELj1ELj4ELj16ENS_18Kernel_traits_baseILj5120EfS2_fS2_fjLj128EEEEELb1ELb1ELb1ELb0EEEvNS_9BwdParamsE,"aw",@nobits
	.sectionflags	@""
	.align	16
	.zero		1024


//--------------------- .nv.shared._ZN10layer_norm22ln_bwd_finalize_kernelINS_22Kernel_traits_finalizeILj5120Ef6__halffS2_fjLb1ELj1024ELj4ENS_18Kernel_traits_baseILj5120EfS2_fS2_fjLj1024EEEEELb1ELb1EEEvNS_9BwdParamsE --------------------------
	.section	.nv.shared._ZN10layer_norm22ln_bwd_finalize_kernelINS_22Kernel_traits_finalizeILj5120Ef6__halffS2_fjLb1ELj1024ELj4ENS_18Kernel_traits_baseILj5120EfS2_fS2_fjLj1024EEEEELb1ELb1EEEvNS_9BwdParamsE,"aw",@nobits
	.sectionflags	@""
	.align	16
.nv.shared._ZN10layer_norm22ln_bwd_finalize_kernelINS_22Kernel_traits_finalizeILj5120Ef6__halffS2_fjLb1ELj1024ELj4ENS_18Kernel_traits_baseILj5120EfS2_fS2_fjLj1024EEEEELb1ELb1EEEvNS_9BwdParamsE:
	.zero		13696


//--------------------- .nv.shared._ZN10layer_norm13ln_bwd_kernelINS_13Kernel_traitsIf6__halffS2_fjLj5120ELj1ELj1ELj4ELj16ENS_18Kernel_traits_baseILj5120EfS2_fS2_fjLj128EEEEELb1ELb1ELb1ELb1EEEvNS_9BwdParamsE --------------------------
	.section	.nv.shared._ZN10layer_norm13ln_bwd_kernelINS_13Kernel_traitsIf6__halffS2_fjLj5120ELj1ELj1ELj4ELj16ENS_18Kernel_traits_baseILj5120EfS2_fS2_fjLj128EEEEELb1ELb1ELb1ELb1EEEvNS_9BwdParamsE,"aw",@nobits
	.sectionflags	@""
	.align	16
	.zero		1024


//--------------------- .nv.shared._ZN10layer_norm13ln_bwd_kernelINS_13Kernel_traitsI6__halfffffjLj5120ELj1ELj1ELj4ELj16ENS_18Kernel_traits_baseILj5120ES2_ffffjLj128EEEEELb0ELb0ELb0ELb0EEEvNS_9BwdParamsE --------------------------
	.section	.nv.shared._ZN10layer_norm13ln_bwd_kernelINS_13Kernel_traitsI6__halfffffjLj5120ELj1ELj1ELj4ELj16ENS_18Kernel_traits_baseILj5120ES2_ffffjLj128EEEEELb0ELb0ELb0ELb0EEEvNS_9BwdParamsE,"aw",@nobits
	.sectionflags	@""
	.align	16
	.zero		1024


//--------------------- .nv.shared._ZN10layer_norm13ln_bwd_kernelINS_13Kernel_traitsI6__halfffffjLj5120ELj1ELj1ELj4ELj16ENS_18Kernel_traits_baseILj5120ES2_ffffjLj128EEEEELb0ELb0ELb0ELb1EEEvNS_9BwdParamsE --------------------------
	.section	.nv.shared._ZN10layer_norm13ln_bwd_kernelINS_13Kernel_traitsI6__halfffffjLj5120ELj1ELj1ELj4ELj16ENS_18Kernel_traits_baseILj5120ES2_ffffjLj128EEEEELb0ELb0ELb0ELb1EEEvNS_9BwdParamsE,"aw",@nobits
	.sectionflags	@""
	.align	16
	.zero		1024


//--------------------- .nv.shared._ZN10layer_norm13ln_bwd_kernelINS_13Kernel_traitsI6__halfffffjLj5120ELj1ELj1ELj4ELj16ENS_18Kernel_traits_baseILj5120ES2_ffffjLj128EEEEELb0ELb0ELb1ELb0EEEvNS_9BwdParamsE --------------------------
	.section	.nv.shared._ZN10layer_norm13ln_bwd_kernelINS_13Kernel_traitsI6__halfffffjLj5120ELj1ELj1ELj4ELj16ENS_18Kernel_traits_baseILj5120ES2_ffffjLj128EEEEELb0ELb0ELb1ELb0EEEvNS_9BwdParamsE,"aw",@nobits
	.sectionflags	@""
	.align	16
	.zero		1024


//--------------------- .nv.shared._ZN10layer_norm13ln_bwd_kernelINS_13Kernel_traitsI6__halfffffjLj5120ELj1ELj1ELj4ELj16ENS_18Kernel_traits_baseILj5120ES2_ffffjLj128EEEEELb0ELb0ELb1ELb1EEEvNS_9BwdParamsE --------------------------
	.section	.nv.shared._ZN10layer_norm13ln_bwd_kernelINS_13Kernel_traitsI6__halfffffjLj5120ELj1ELj1ELj4ELj16ENS_18Kernel_traits_baseILj5120ES2_ffffjLj128EEEEELb0ELb0ELb1ELb1EEEvNS_9BwdParamsE,"aw",@nobits
	.sectionflags	@""
	.align	16
	.zero		1024


//--------------------- .nv.shared._ZN10layer_norm13ln_bwd_kernelINS_13Kernel_traitsI6__halfffffjLj5120ELj1ELj1ELj4ELj16ENS_18Kernel_traits_baseILj5120ES2_ffffjLj128EEEEELb0ELb1ELb0ELb0EEEvNS_9BwdParamsE --------------------------
	.section	.nv.shared._ZN10layer_norm13ln_bwd_kernelINS_13Kernel_traitsI6__halfffffjLj5120ELj1ELj1ELj4ELj16ENS_18Kernel_traits_baseILj5120ES2_ffffjLj128EEEEELb0ELb1ELb0ELb0EEEvNS_9BwdParamsE,"aw",@nobits
	.sectionflags	@""
	.align	16
	.zero		1024


//--------------------- .nv.shared._ZN10layer_norm13ln_bwd_kernelINS_13Kernel_traitsI6__halfffffjLj5120ELj1ELj1ELj4ELj16ENS_18Kernel_traits_baseILj5120ES2_ffffjLj128EEEEELb0ELb1ELb0ELb1EEEvNS_9BwdParamsE --------------------------
	.section	.nv.shared._ZN10layer_norm13ln_bwd_kernelINS_13Kernel_traitsI6__halfffffjLj5120ELj1ELj1ELj4ELj16ENS_18Kernel_traits_baseILj5120ES2_ffffjLj128EEEEELb0ELb1ELb0ELb1EEEvNS_9BwdParamsE,"aw",@nobits
	.sectionflags	@""
	.align	16
	.zero		1024


//--------------------- .nv.shared._ZN10layer_norm13ln_bwd_kernelINS_13Kernel_traitsI6__halfffffjLj5120ELj1ELj1ELj4ELj16ENS_18Kernel_traits_baseILj5120ES2_ffffjLj128EEEEELb0ELb1ELb1ELb0EEEvNS_9BwdParamsE --------------------------
	.section	.nv.shared._ZN10layer_norm13ln_bwd_kernelINS_13Kernel_traitsI6__halfffffjLj5120ELj1ELj1ELj4ELj16ENS_18Kernel_traits_baseILj5120ES2_ffffjLj128EEEEELb0ELb1ELb1ELb0EEEvNS_9BwdParamsE,"aw",@nobits
	.sectionflags	@""
	.align	16
	.zero		1024


//--------------------- .nv.shared._ZN10layer_norm13ln_bwd_kernelINS_13Kernel_traitsI6__halfffffjLj5120ELj1ELj1ELj4ELj16ENS_18Kernel_traits_baseILj5120ES2_ffffjLj128EEEEELb0ELb1ELb1ELb1EEEvNS_9BwdParamsE --------------------------
	.section	.nv.shared._ZN10layer_norm13ln_bwd_kernelINS_13Kernel_traitsI6__halfffffjLj5120ELj1ELj1ELj4ELj16ENS_18Kernel_traits_baseILj5120ES2_ffffjLj128EEEEELb0ELb1ELb1ELb1EEEvNS_9BwdParamsE,"aw",@nobits
	.sectionflags	@""
	.align	16
	.zero		1024


//--------------------- .nv.shared._ZN10layer_norm13ln_bwd_kernelINS_13Kernel_traitsI6__halfffffjLj5120ELj1ELj1ELj4ELj16ENS_18Kernel_traits_baseILj5120ES2_ffffjLj128EEEEELb1ELb0ELb0ELb0EEEvNS_9BwdParamsE --------------------------
	.section	.nv.shared._ZN10layer_norm13ln_bwd_kernelINS_13Kernel_traitsI6__halfffffjLj5120ELj1ELj1ELj4ELj16ENS_18Kernel_traits_baseILj5120ES2_ffffjLj128EEEEELb1ELb0ELb0ELb0EEEvNS_9BwdParamsE,"aw",@nobits
	.sectionflags	@""
	.align	16
	.zero		1024


//--------------------- .nv.shared._ZN10layer_norm13ln_bwd_kernelINS_13Kernel_traitsI6__halfffffjLj5120ELj1ELj1ELj4ELj16ENS_18Kernel_traits_baseILj5120ES2_ffffjLj128EEEEELb1ELb0ELb0ELb1EEEvNS_9BwdParamsE --------------------------
	.section	.nv.shared._ZN10layer_norm13ln_bwd_kernelINS_13Kernel_traitsI6__halfffffjLj5120ELj1ELj1ELj4ELj16ENS_18Kernel_traits_baseILj5120ES2_ffffjLj128EEEEELb1ELb0ELb0ELb1EEEvNS_9BwdParamsE,"aw",@nobits
	.sectionflags	@""
	.align	16
	.zero		1024


//--------------------- .nv.shared._ZN10layer_norm22ln_bwd_finalize_kernelINS_22Kernel_traits_finalizeILj5120E6__halfffffjLb0ELj1024ELj4ENS_18Kernel_traits_baseILj5120ES2_ffffjLj1024EEEEELb0ELb0EEEvNS_9BwdParamsE --------------------------
	.section	.nv.shared._ZN10layer_norm22ln_bwd_finalize_kernelINS_22Kernel_traits_finalizeILj5120E6__halfffffjLb0ELj1024ELj4ENS_18Kernel_traits_baseILj5120ES2_ffffjLj1024EEEEELb0ELb0EEEvNS_9BwdParamsE,"aw",@nobits
	.sectionflags	@""
	.align	16
.nv.shared._ZN10layer_norm22ln_bwd_finalize_kernelINS_22Kernel_traits_finalizeILj5120E6__halfffffjLb0ELj1024ELj4ENS_18Kernel_traits_baseILj5120ES2_ffffjLj1024EEEEELb0ELb0EEEvNS_9BwdParamsE:
	.zero		9472


//--------------------- .nv.shared._ZN10layer_norm13ln_bwd_kernelINS_13Kernel_traitsI6__halfffffjLj5120ELj1ELj1ELj4ELj16ENS_18Kernel_traits_baseILj5120ES2_ffffjLj128EEEEELb1ELb0ELb1ELb0EEEvNS_9BwdParamsE --------------------------
	.section	.nv.shared._ZN10layer_norm13ln_bwd_kernelINS_13Kernel_traitsI6__halfffffjLj5120ELj1ELj1ELj4ELj16ENS_18Kernel_traits_baseILj5120ES2_ffffjLj128EEEEELb1ELb0ELb1ELb0EEEvNS_9BwdParamsE,"aw",@nobits
	.sectionflags	@""
	.align	16
	.zero		1024


//--------------------- .nv.shared._ZN10layer_norm22ln_bwd_finalize_kernelINS_22Kernel_traits_finalizeILj5120E6__halfffffjLb0ELj1024ELj4ENS_18Kernel_traits_baseILj5120ES2_ffffjLj1024EEEEELb0ELb1EEEvNS_9BwdParamsE --------------------------
	.section	.nv.shared._ZN10layer_norm22ln_bwd_finalize_kernelINS_22Kernel_traits_finalizeILj5120E6__halfffffjLb0ELj1024ELj4ENS_18Kernel_traits_baseILj5120ES2_ffffjLj1024EEEEELb0ELb1EEEvNS_9BwdParamsE,"aw",@nobits
	.sectionflags	@""
	.align	16
.nv.shared._ZN10layer_norm22ln_bwd_finalize_kernelINS_22Kernel_traits_finalizeILj5120E6__halfffffjLb0ELj1024ELj4ENS_18Kernel_traits_baseILj5120ES2_ffffjLj1024EEEEELb0ELb1EEEvNS_9BwdParamsE:
	.zero		9472


//--------------------- .nv.shared._ZN10layer_norm13ln_bwd_kernelINS_13Kernel_traitsI6__halfffffjLj5120ELj1ELj1ELj4ELj16ENS_18Kernel_traits_baseILj5120ES2_ffffjLj128EEEEELb1ELb0ELb1ELb1EEEvNS_9BwdParamsE --------------------------
	.section	.nv.shared._ZN10layer_norm13ln_bwd_kernelINS_13Kernel_traitsI6__halfffffjLj5120ELj1ELj1ELj4ELj16ENS_18Kernel_traits_baseILj5120ES2_ffffjLj128EEEEELb1ELb0ELb1ELb1EEEvNS_9BwdParamsE,"aw",@nobits
	.sectionflags	@""
	.align	16
	.zero		1024


//--------------------- .nv.shared._ZN10layer_norm13ln_bwd_kernelINS_13Kernel_traitsI6__halfffffjLj5120ELj1ELj1ELj4ELj16ENS_18Kernel_traits_baseILj5120ES2_ffffjLj128EEEEELb1ELb1ELb0ELb0EEEvNS_9BwdParamsE --------------------------
	.section	.nv.shared._ZN10layer_norm13ln_bwd_kernelINS_13Kernel_traitsI6__halfffffjLj5120ELj1ELj1ELj4ELj16ENS_18Kernel_traits_baseILj5120ES2_ffffjLj128EEEEELb1ELb1ELb0ELb0EEEvNS_9BwdParamsE,"aw",@nobits
	.sectionflags	@""
	.align	16
	.zero		1024


//--------------------- .nv.shared._ZN10layer_norm13ln_bwd_kernelINS_13Kernel_traitsI6__halfffffjLj5120ELj1ELj1ELj4ELj16ENS_18Kernel_traits_baseILj5120ES2_ffffjLj128EEEEELb1ELb1ELb0ELb1EEEvNS_9BwdParamsE --------------------------
	.section	.nv.shared._ZN10layer_norm13ln_bwd_kernelINS_13Kernel_traitsI6__halfffffjLj5120ELj1ELj1ELj4ELj16ENS_18Kernel_traits_baseILj5120ES2_ffffjLj128EEEEELb1ELb1ELb0ELb1EEEvNS_9BwdParamsE,"aw",@nobits
	.sectionflags	@""
	.align	16
	.zero		1024


//--------------------- .nv.shared._ZN10layer_norm22ln_bwd_finalize_kernelINS_22Kernel_traits_finalizeILj5120E6__halfffffjLb1ELj1024ELj4ENS_18Kernel_traits_baseILj5120ES2_ffffjLj1024EEEEELb1ELb0EEEvNS_9BwdParamsE --------------------------
	.section	.nv.shared._ZN10layer_norm22ln_bwd_finalize_kernelINS_22Kernel_traits_finalizeILj5120E6__halfffffjLb1ELj1024ELj4ENS_18Kernel_traits_baseILj5120ES2_ffffjLj1024EEEEELb1ELb0EEEvNS_9BwdParamsE,"aw",@nobits
	.sectionflags	@""
	.align	16
.nv.shared._ZN10layer_norm22ln_bwd_finalize_kernelINS_22Kernel_traits_finalizeILj5120E6__halfffffjLb1ELj1024ELj4ENS_18Kernel_traits_baseILj5120ES2_ffffjLj1024EEEEELb1ELb0EEEvNS_9BwdParamsE:
	.zero		13696


//--------------------- .nv.shared._ZN10layer_norm13ln_bwd_kernelINS_13Kernel_traitsI6__halfffffjLj5120ELj1ELj1ELj4ELj16ENS_18Kernel_traits_baseILj5120ES2_ffffjLj128EEEEELb1ELb1ELb1ELb0EEEvNS_9BwdParamsE --------------------------
	.section	.nv.shared._ZN10layer_norm13ln_bwd_kernelINS_13Kernel_traitsI6__halfffffjLj5120ELj1ELj1ELj4ELj16ENS_18Kernel_traits_baseILj5120ES2_ffffjLj128EEEEELb1ELb1ELb1ELb0EEEvNS_9BwdParamsE,"aw",@nobits
	.sectionflags	@""
	.align	16
	.zero		1024


//--------------------- .nv.shared._ZN10layer_norm22ln_bwd_finalize_kernelINS_22Kernel_traits_finalizeILj5120E6__halfffffjLb1ELj1024ELj4ENS_18Kernel_traits_baseILj5120ES2_ffffjLj1024EEEEELb1ELb1EEEvNS_9BwdParamsE --------------------------
	.section	.nv.shared._ZN10layer_norm22ln_bwd_finalize_kernelINS_22Kernel_traits_finalizeILj5120E6__halfffffjLb1ELj1024ELj4ENS_18Kernel_traits_baseILj5120ES2_ffffjLj1024EEEEELb1ELb1EEEvNS_9BwdParamsE,"aw",@nobits
	.sectionflags	@""
	.align	16
.nv.shared._ZN10layer_norm22ln_bwd_finalize_kernelINS_22Kernel_traits_finalizeILj5120E6__halfffffjLb1ELj1024ELj4ENS_18Kernel_traits_baseILj5120ES2_ffffjLj1024EEEEELb1ELb1EEEvNS_9BwdParamsE:
	.zero		13696


//--------------------- .nv.shared._ZN10layer_norm13ln_bwd_kernelINS_13Kernel_traitsI6__halfffffjLj5120ELj1ELj1ELj4ELj16ENS_18Kernel_traits_baseILj5120ES2_ffffjLj128EEEEELb1ELb1ELb1ELb1EEEvNS_9BwdParamsE --------------------------
	.section	.nv.shared._ZN10layer_norm13ln_bwd_kernelINS_13Kernel_traitsI6__halfffffjLj5120ELj1ELj1ELj4ELj16ENS_18Kernel_traits_baseILj5120ES2_ffffjLj128EEEEELb1ELb1ELb1ELb1EEEvNS_9BwdParamsE,"aw",@nobits
	.sectionflags	@""
	.align	16
	.zero		1024


//--------------------- .nv.shared._ZN10layer_norm13ln_bwd_kernelINS_13Kernel_traitsIfffffjLj5120ELj1ELj1ELj4ELj16ENS_18Kernel_traits_baseILj5120EfffffjLj128EEEEELb0ELb0ELb0ELb0EEEvNS_9BwdParamsE --------------------------
	.section	.nv.shared._ZN10layer_norm13ln_bwd_kernelINS_13Kernel_traitsIfffffjLj5120ELj1ELj1ELj4ELj16ENS_18Kernel_traits_baseILj5120EfffffjLj128EEEEELb0ELb0ELb0ELb0EEEvNS_9BwdParamsE,"aw",@nobits
	.sectionflags	@""
	.align	16
	.zero		1024


//--------------------- .nv.shared._ZN10layer_norm13ln_bwd_kernelINS_13Kernel_traitsIfffffjLj5120ELj1ELj1ELj4ELj16ENS_18Kernel_traits_baseILj5120EfffffjLj128EEEEELb0ELb0ELb0ELb1EEEvNS_9BwdParamsE --------------------------
	.section	.nv.shared._ZN10layer_norm13ln_bwd_kernelINS_13Kernel_traitsIfffffjLj5120ELj1ELj1ELj4ELj16ENS_18Kernel_traits_baseILj5120EfffffjLj128EEEEELb0ELb0ELb0ELb1EEEvNS_9BwdParamsE,"aw",@nobits
	.sectionflags	@""
	.align	16
	.zero		1024


//--------------------- .nv.shared._ZN10layer_norm13ln_bwd_kernelINS_13Kernel_traitsIfffffjLj5120ELj1ELj1ELj4ELj16ENS_18Kernel_traits_baseILj5120EfffffjLj128EEEEELb0ELb0ELb1ELb0EEEvNS_9BwdParamsE --------------------------
	.section	.nv.shared._ZN10layer_norm13ln_bwd_kernelINS_13Kernel_traitsIfffffjLj5120ELj1ELj1ELj4ELj16ENS_18Kernel_traits_baseILj5120EfffffjLj128EEEEELb0ELb0ELb1ELb0EEEvNS_9BwdParamsE,"aw",@nobits
	.sectionflags	@""
	.align	16
	.zero		1024


//--------------------- .nv.shared._ZN10layer_norm13ln_bwd_kernelINS_13Kernel_traitsIfffffjLj5120ELj1ELj1ELj4ELj16ENS_18Kernel_traits_baseILj5120EfffffjLj128EEEEELb0ELb0ELb1ELb1EEEvNS_9BwdParamsE --------------------------
	.section	.nv.shared._ZN10layer_norm13ln_bwd_kernelINS_13Kernel_traitsIfffffjLj5120ELj1ELj1ELj4ELj16ENS_18Kernel_traits_baseILj5120EfffffjLj128EEEEELb0ELb0ELb1ELb1EEEvNS_9BwdParamsE,"aw",@nobits
	.sectionflags	@""
	.align	16
	.zero		1024


//--------------------- .nv.shared._ZN10layer_norm13ln_bwd_kernelINS_13Kernel_traitsIfffffjLj5120ELj1ELj1ELj4ELj16ENS_18Kernel_traits_baseILj5120EfffffjLj128EEEEELb0ELb1ELb0ELb0EEEvNS_9BwdParamsE --------------------------
	.section	.nv.shared._ZN10layer_norm13ln_bwd_kernelINS_13Kernel_traitsIfffffjLj5120ELj1ELj1ELj4ELj16ENS_18Kernel_traits_baseILj5120EfffffjLj128EEEEELb0ELb1ELb0ELb0EEEvNS_9BwdParamsE,"aw",@nobits
	.sectionflags	@""
	.align	16
	.zero		1024


//--------------------- .nv.shared._ZN10layer_norm13ln_bwd_kernelINS_13Kernel_traitsIfffffjLj5120ELj1ELj1ELj4ELj16ENS_18Kernel_traits_baseILj5120EfffffjLj128EEEEELb0ELb1ELb0ELb1EEEvNS_9BwdParamsE --------------------------
	.section	.nv.shared._ZN10layer_norm13ln_bwd_kernelINS_13Kernel_traitsIfffffjLj5120ELj1ELj1ELj4ELj16ENS_18Kernel_traits_baseILj5120EfffffjLj128EEEEELb0ELb1ELb0ELb1EEEvNS_9BwdParamsE,"aw",@nobits
	.sectionflags	@""
	.align	16
	.zero		1024


//--------------------- .nv.shared._ZN10layer_norm13ln_bwd_kernelINS_13Kernel_traitsIfffffjLj5120ELj1ELj1ELj4ELj16ENS_18Kernel_traits_baseILj5120EfffffjLj128EEEEELb0ELb1ELb1ELb0EEEvNS_9BwdParamsE --------------------------
	.section	.nv.shared._ZN10layer_norm13ln_bwd_kernelINS_13Kernel_traitsIfffffjLj5120ELj1ELj1ELj4ELj16ENS_18Kernel_traits_baseILj5120EfffffjLj128EEEEELb0ELb1ELb1ELb0EEEvNS_9BwdParamsE,"aw",@nobits
	.sectionflags	@""
	.align	16
	.zero		1024


//--------------------- .nv.shared._ZN10layer_norm13ln_bwd_kernelINS_13Kernel_traitsIfffffjLj5120ELj1ELj1ELj4ELj16ENS_18Kernel_traits_baseILj5120EfffffjLj128EEEEELb0ELb1ELb1ELb1EEEvNS_9BwdParamsE --------------------------
	.section	.nv.shared._ZN10layer_norm13ln_bwd_kernelINS_13Kernel_traitsIfffffjLj5120ELj1ELj1ELj4ELj16ENS_18Kernel_traits_baseILj5120EfffffjLj128EEEEELb0ELb1ELb1ELb1EEEvNS_9BwdParamsE,"aw",@nobits
	.sectionflags	@""
	.align	16
	.zero		1024


//--------------------- .nv.shared._ZN10layer_norm13ln_bwd_kernelINS_13Kernel_traitsIfffffjLj5120ELj1ELj1ELj4ELj16ENS_18Kernel_traits_baseILj5120EfffffjLj128EEEEELb1ELb0ELb0ELb0EEEvNS_9BwdParamsE --------------------------
	.section	.nv.shared._ZN10layer_norm13ln_bwd_kernelINS_13Kernel_traitsIfffffjLj5120ELj1ELj1ELj4ELj16ENS_18Kernel_traits_baseILj5120EfffffjLj128EEEEELb1ELb0ELb0ELb0EEEvNS_9BwdParamsE,"aw",@nobits
	.sectionflags	@""
	.align	16
	.zero		1024


//--------------------- .nv.shared._ZN10layer_norm13ln_bwd_kernelINS_13Kernel_traitsIfffffjLj5120ELj1ELj1ELj4ELj16ENS_18Kernel_traits_baseILj5120EfffffjLj128EEEEELb1ELb0ELb0ELb1EEEvNS_9BwdParamsE --------------------------
	.section	.nv.shared._ZN10layer_norm13ln_bwd_kernelINS_13Kernel_traitsIfffffjLj5120ELj1ELj1ELj4ELj16ENS_18Kernel_traits_baseILj5120EfffffjLj128EEEEELb1ELb0ELb0ELb1EEEvNS_9BwdParamsE,"aw",@nobits
	.sectionflags	@""
	.align	16
	.zero		1024


//--------------------- .nv.shared._ZN10layer_norm22ln_bwd_finalize_kernelINS_22Kernel_traits_finalizeILj5120EfffffjLb0ELj1024ELj4ENS_18Kernel_traits_baseILj5120EfffffjLj1024EEEEELb0ELb0EEEvNS_9BwdParamsE --------------------------
	.section	.nv.shared._ZN10layer_norm22ln_bwd_finalize_kernelINS_22Kernel_traits_finalizeILj5120EfffffjLb0ELj1024ELj4ENS_18Kernel_traits_baseILj5120EfffffjLj1024EEEEELb0ELb0EEEvNS_9BwdParamsE,"aw",@nobits
	.sectionflags	@""
	.align	16
.nv.shared._ZN10layer_norm22ln_bwd_finalize_kernelINS_22Kernel_traits_finalizeILj5120EfffffjLb0ELj1024ELj4ENS_18Kernel_traits_baseILj5120EfffffjLj1024EEEEELb0ELb0EEEvNS_9BwdParamsE:
	.zero		9472


//--------------------- .nv.shared._ZN10layer_norm13ln_bwd_kernelINS_13Kernel_traitsIfffffjLj5120ELj1ELj1ELj4ELj16ENS_18Kernel_traits_baseILj5120EfffffjLj128EEEEELb1ELb0ELb1ELb0EEEvNS_9BwdParamsE --------------------------
	.section	.nv.shared._ZN10layer_norm13ln_bwd_kernelINS_13Kernel_traitsIfffffjLj5120ELj1ELj1ELj4ELj16ENS_18Kernel_traits_baseILj5120EfffffjLj128EEEEELb1ELb0ELb1ELb0EEEvNS_9BwdParamsE,"aw",@nobits
	.sectionflags	@""
	.align	16
	.zero		1024


//--------------------- .nv.shared._ZN10layer_norm22ln_bwd_finalize_kernelINS_22Kernel_traits_finalizeILj5120EfffffjLb0ELj1024ELj4ENS_18Kernel_traits_baseILj5120EfffffjLj1024EEEEELb0ELb1EEEvNS_9BwdParamsE --------------------------
	.section	.nv.shared._ZN10layer_norm22ln_bwd_finalize_kernelINS_22Kernel_traits_finalizeILj5120EfffffjLb0ELj1024ELj4ENS_18Kernel_traits_baseILj5120EfffffjLj1024EEEEELb0ELb1EEEvNS_9BwdParamsE,"aw",@nobits
	.sectionflags	@""
	.align	16
.nv.shared._ZN10layer_norm22ln_bwd_finalize_kernelINS_22Kernel_traits_finalizeILj5120EfffffjLb0ELj1024ELj4ENS_18Kernel_traits_baseILj5120EfffffjLj1024EEEEELb0ELb1EEEvNS_9BwdParamsE:
	.zero		9472


//--------------------- .nv.shared._ZN10layer_norm13ln_bwd_kernelINS_13Kernel_traitsIfffffjLj5120ELj1ELj1ELj4ELj16ENS_18Kernel_traits_baseILj5120EfffffjLj128EEEEELb1ELb0ELb1ELb1EEEvNS_9BwdParamsE --------------------------
	.section	.nv.shared._ZN10layer_norm13ln_bwd_kernelINS_13Kernel_traitsIfffffjLj5120ELj1ELj1ELj4ELj16ENS_18Kernel_traits_baseILj5120EfffffjLj128EEEEELb1ELb0ELb1ELb1EEEvNS_9BwdParamsE,"aw",@nobits
	.sectionflags	@""
	.align	16
	.zero		1024


//--------------------- .nv.shared._ZN10layer_norm13ln_bwd_kernelINS_13Kernel_traitsIfffffjLj5120ELj1ELj1ELj4ELj16ENS_18Kernel_traits_baseILj5120EfffffjLj128EEEEELb1ELb1ELb0ELb0EEEvNS_9BwdParamsE --------------------------
	.section	.nv.shared._ZN10layer_norm13ln_bwd_kernelINS_13Kernel_traitsIfffffjLj5120ELj1ELj1ELj4ELj16ENS_18Kernel_traits_baseILj5120EfffffjLj128EEEEELb1ELb1ELb0ELb0EEEvNS_9BwdParamsE,"aw",@nobits
	.sectionflags	@""
	.align	16
	.zero		1024


//--------------------- .nv.shared._ZN10layer_norm13ln_bwd_kernelINS_13Kernel_traitsIfffffjLj5120ELj1ELj1ELj4ELj16ENS_18Kernel_traits_baseILj5120EfffffjLj128EEEEELb1ELb1ELb0ELb1EEEvNS_9BwdParamsE --------------------------
	.section	.nv.shared._ZN10layer_norm13ln_bwd_kernelINS_13Kernel_traitsIfffffjLj5120ELj1ELj1ELj4ELj16ENS_18Kernel_traits_baseILj5120EfffffjLj128EEEEELb1ELb1ELb0ELb1EEEvNS_9BwdParamsE,"aw",@nobits
	.sectionflags	@""
	.align	16
	.zero		1024


//--------------------- .nv.shared._ZN10layer_norm22ln_bwd_finalize_kernelINS_22Kernel_traits_finalizeILj5120EfffffjLb1ELj1024ELj4ENS_18Kernel_traits_baseILj5120EfffffjLj1024EEEEELb1ELb0EEEvNS_9BwdParamsE --------------------------
	.section	.nv.shared._ZN10layer_norm22ln_bwd_finalize_kernelINS_22Kernel_traits_finalizeILj5120EfffffjLb1ELj1024ELj4ENS_18Kernel_traits_baseILj5120EfffffjLj1024EEEEELb1ELb0EEEvNS_9BwdParamsE,"aw",@nobits
	.sectionflags	@""
	.align	16
.nv.shared._ZN10layer_norm22ln_bwd_finalize_kernelINS_22Kernel_traits_finalizeILj5120EfffffjLb1ELj1024ELj4ENS_18Kernel_traits_baseILj5120EfffffjLj1024EEEEELb1ELb0EEEvNS_9BwdParamsE:
	.zero		13696


//--------------------- .nv.shared._ZN10layer_norm13ln_bwd_kernelINS_13Kernel_traitsIfffffjLj5120ELj1ELj1ELj4ELj16ENS_18Kernel_traits_baseILj5120EfffffjLj128EEEEELb1ELb1ELb1ELb0EEEvNS_9BwdParamsE --------------------------
	.section	.nv.shared._ZN10layer_norm13ln_bwd_kernelINS_13Kernel_traitsIfffffjLj5120ELj1ELj1ELj4ELj16ENS_18Kernel_traits_baseILj5120EfffffjLj128EEEEELb1ELb1ELb1ELb0EEEvNS_9BwdParamsE,"aw",@nobits
	.sectionflags	@""
	.align	16
	.zero		1024


//--------------------- .nv.shared._ZN10layer_norm22ln_bwd_finalize_kernelINS_22Kernel_traits_finalizeILj5120EfffffjLb1ELj1024ELj4ENS_18Kernel_traits_baseILj5120EfffffjLj1024EEEEELb1ELb1EEEvNS_9BwdParamsE --------------------------
	.section	.nv.shared._ZN10layer_norm22ln_bwd_finalize_kernelINS_22Kernel_traits_finalizeILj5120EfffffjLb1ELj1024ELj4ENS_18Kernel_traits_baseILj5120EfffffjLj1024EEEEELb1ELb1EEEvNS_9BwdParamsE,"aw",@nobits
	.sectionflags	@""
	.align	16
.nv.shared._ZN10layer_norm22ln_bwd_finalize_kernelINS_22Kernel_traits_finalizeILj5120EfffffjLb1ELj1024ELj4ENS_18Kernel_traits_baseILj5120EfffffjLj1024EEEEELb1ELb1EEEvNS_9BwdParamsE:
	.zero		13696


//--------------------- .nv.shared._ZN10layer_norm13ln_bwd_kernelINS_13Kernel_traitsIfffffjLj5120ELj1ELj1ELj4ELj16ENS_18Kernel_traits_baseILj5120EfffffjLj128EEEEELb1ELb1ELb1ELb1EEEvNS_9BwdParamsE --------------------------
	.section	.nv.shared._ZN10layer_norm13ln_bwd_kernelINS_13Kernel_traitsIfffffjLj5120ELj1ELj1ELj4ELj16ENS_18Kernel_traits_baseILj5120EfffffjLj128EEEEELb1ELb1ELb1ELb1EEEvNS_9BwdParamsE,"aw",@nobits
	.sectionflags	@""
	.align	16
	.zero		1024


//--------------------- .nv.constant0._ZN10layer_norm13ln_bwd_kernelINS_13Kernel_traitsI13__nv_bfloat16S2_S2_S2_fjLj5120ELj1ELj1ELj4ELj16ENS_18Kernel_traits_baseILj5120ES2_S2_S2_S2_fjLj128EEEEELb0ELb0ELb0ELb0EEEvNS_9BwdParamsE --------------------------
	.section	.nv.constant0._ZN10layer_norm13ln_bwd_kernelINS_13Kernel_traitsI13__nv_bfloat16S2_S2_S2_fjLj5120ELj1ELj1ELj4ELj16ENS_18Kernel_traits_baseILj5120ES2_S2_S2_S2_fjLj128EEEEELb0ELb0ELb0ELb0EEEvNS_9BwdParamsE,"a",@progbits
	.sectionflags	@""
	.align	4
.nv.constant0._ZN10layer_norm13ln_bwd_kernelINS_13Kernel_traitsI13__nv_bfloat16S2_S2_S2_fjLj5120ELj1ELj1ELj4ELj16ENS_18Kernel_traits_baseILj5120ES2_S2_S2_S2_fjLj128EEEEELb0ELb0ELb0ELb0EEEvNS_9BwdParamsE:
	.zero		824


//--------------------- .nv.constant0._ZN10layer_norm13ln_bwd_kernelINS_13Kernel_traitsI13__nv_bfloat16S2_S2_S2_fjLj5120ELj1ELj1ELj4ELj16ENS_18Kernel_traits_baseILj5120ES2_S2_S2_S2_fjLj128EEEEELb0ELb0ELb0ELb1EEEvNS_9BwdParamsE --------------------------
	.section	.nv.constant0._ZN10layer_norm13ln_bwd_kernelINS_13Kernel_traitsI13__nv_bfloat16S2_S2_S2_fjLj5120ELj1ELj1ELj4ELj16ENS_18Kernel_traits_baseILj5120ES2_S2_S2_S2_fjLj128EEEEELb0ELb0ELb0ELb1EEEvNS_9BwdParamsE,"a",@progbits
	.sectionflags	@""
	.align	4
.nv.constant0._ZN10layer_norm13ln_bwd_kernelINS_13Kernel_traitsI13__nv_bfloat16S2_S2_S2_fjLj5120ELj1ELj1ELj4ELj16ENS_18Kernel_traits_baseILj5120ES2_S2_S2_S2_fjLj128EEEEELb0ELb0ELb0ELb1EEEvNS_9BwdParamsE:
	.zero		824


//--------------------- .nv.constant0._ZN10layer_norm13ln_bwd_kernelINS_13Kernel_traitsI13__nv_bfloat16S2_S2_S2_fjLj5120ELj1ELj1ELj4ELj16ENS_18Kernel_traits_baseILj5120ES2_S2_S2_S2_fjLj128EEEEELb0ELb0ELb1ELb0EEEvNS_9BwdParamsE --------------------------
	.section	.nv.constant0._ZN10layer_norm13ln_bwd_kernelINS_13Kernel_traitsI13__nv_bfloat16S2_S2_S2_fjLj5120ELj1ELj1ELj4ELj16ENS_18Kernel_traits_baseILj5120ES2_S2_S2_S2_fjLj128EEEEELb0ELb0ELb1ELb0EEEvNS_9BwdParamsE,"a",@progbits
	.sectionflags	@""
	.align	4
.nv.constant0._ZN10layer_norm13ln_bwd_kernelINS_13Kernel_traitsI13__nv_bfloat16S2_S2_S2_fjLj5120ELj1ELj1ELj4ELj16ENS_18Kernel_traits_baseILj5120ES2_S2_S2_S2_fjLj128EEEEELb0ELb0ELb1ELb0EEEvNS_9BwdParamsE:
	.zero		824


//--------------------- .nv.constant0._ZN10layer_norm13ln_bwd_kernelINS_13Kernel_traitsI13__nv_bfloat16S2_S2_S2_fjLj5120ELj1ELj1ELj4ELj16ENS_18Kernel_traits_baseILj5120ES2_S2_S2_S2_fjLj128EEEEELb0ELb0ELb1ELb1EEEvNS_9BwdParamsE --------------------------
	.section	.nv.constant0._ZN10layer_norm13ln_bwd_kernelINS_13Kernel_traitsI13__nv_bfloat16S2_S2_S2_fjLj5120ELj1ELj1ELj4ELj16ENS_18Kernel_traits_baseILj5120ES2_S2_S2_S2_fjLj128EEEEELb0ELb0ELb1ELb1EEEvNS_9BwdParamsE,"a",@progbits
	.sectionflags	@""
	.align	4
.nv.constant0._ZN10layer_norm13ln_bwd_kernelINS_13Kernel_traitsI13__nv_bfloat16S2_S2_S2_fjLj5120ELj1ELj1ELj4ELj16ENS_18Kernel_traits_baseILj5120ES2_S2_S2_S2_fjLj128EEEEELb0ELb0ELb1ELb1EEEvNS_9BwdParamsE:
	.zero		824


//--------------------- .nv.constant0._ZN10layer_norm13ln_bwd_kernelINS_13Kernel_traitsI13__nv_bfloat16S2_S2_S2_fjLj5120ELj1ELj1ELj4ELj16ENS_18Kernel_traits_baseILj5120ES2_S2_S2_S2_fjLj128EEEEELb0ELb1ELb0ELb0EEEvNS_9BwdParamsE --------------------------
	.section	.nv.constant0._ZN10layer_norm13ln_bwd_kernelINS_13Kernel_traitsI13__nv_bfloat16S2_S2_S2_fjLj5120ELj1ELj1ELj4ELj16ENS_18Kernel_traits_baseILj5120ES2_S2_S2_S2_fjLj128EEEEELb0ELb1ELb0ELb0EEEvNS_9BwdParamsE,"a",@progbits
	.sectionflags	@""
	.align	4
.nv.constant0._ZN10layer_norm13ln_bwd_kernelINS_13Kernel_traitsI13__nv_bfloat16S2_S2_S2_fjLj5120ELj1ELj1ELj4ELj16ENS_18Kernel_traits_baseILj5120ES2_S2_S2_S2_fjLj128EEEEELb0ELb1ELb0ELb0EEEvNS_9BwdParamsE:
	.zero		824


//--------------------- .nv.constant0._ZN10layer_norm13ln_bwd_kernelINS_13Kernel_traitsI13__nv_bfloat16S2_S2_S2_fjLj5120ELj1ELj1ELj4ELj16ENS_18Kernel_traits_baseILj5120ES2_S2_S2_S2_fjLj128EEEEELb0ELb1ELb0ELb1EEEvNS_9BwdParamsE --------------------------
	.section	.nv.constant0._ZN10layer_norm13ln_bwd_kernelINS_13Kernel_traitsI13__nv_bfloat16S2_S2_S2_fjLj5120ELj1ELj1ELj4ELj16ENS_18Kernel_traits_baseILj5120ES2_S2_S2_S2_fjLj128EEEEELb0ELb1ELb0ELb1EEEvNS_9BwdParamsE,"a",@progbits
	.sectionflags	@""
	.align	4
.nv.constant0._ZN10layer_norm13ln_bwd_kernelINS_13Kernel_traitsI13__nv_bfloat16S2_S2_S2_fjLj5120ELj1ELj1ELj4ELj16ENS_18Kernel_traits_baseILj5120ES2_S2_S2_S2_fjLj128EEEEELb0ELb1ELb0ELb1EEEvNS_9BwdParamsE:
	.zero		824


//--------------------- .nv.constant0._ZN10layer_norm13ln_bwd_kernelINS_13Kernel_traitsI13__nv_bfloat16S2_S2_S2_fjLj5120ELj1ELj1ELj4ELj16ENS_18Kernel_traits_baseILj5120ES2_S2_S2_S2_fjLj128EEEEELb0ELb1ELb1ELb0EEEvNS_9BwdParamsE --------------------------
	.section	.nv.constant0._ZN10layer_norm13ln_bwd_kernelINS_13Kernel_traitsI13__nv_bfloat16S2_S2_S2_fjLj5120ELj1ELj1ELj4ELj16ENS_18Kernel_traits_baseILj5120ES2_S2_S2_S2_fjLj128EEEEELb0ELb1ELb1ELb0EEEvNS_9BwdParamsE,"a",@progbits
	.sectionflags	@""
	.align	4
.nv.constant0._ZN10layer_norm13ln_bwd_kernelINS_13Kernel_traitsI13__nv_bfloat16S2_S2_S2_fjLj5120ELj1ELj1ELj4ELj16ENS_18Kernel_traits_baseILj5120ES2_S2_S2_S2_fjLj128EEEEELb0ELb1ELb1ELb0EEEvNS_9BwdParamsE:
	.zero		824


//--------------------- .nv.constant0._ZN10layer_norm13ln_bwd_kernelINS_13Kernel_traitsI13__nv_bfloat16S2_S2_S2_fjLj5120ELj1ELj1ELj4ELj16ENS_18Kernel_traits_baseILj5120ES2_S2_S2_S2_fjLj128EEEEELb0ELb1ELb1ELb1EEEvNS_9BwdParamsE --------------------------
	.section	.nv.constant0._ZN10layer_norm13ln_bwd_kernelINS_13Kernel_traitsI13__nv_bfloat16S2_S2_S2_fjLj5120ELj1ELj1ELj4ELj16ENS_18Kernel_traits_baseILj5120ES2_S2_S2_S2_fjLj128EEEEELb0ELb1ELb1ELb1EEEvNS_9BwdParamsE,"a",@progbits
	.sectionflags	@""
	.align	4
.nv.constant0._ZN10layer_norm13ln_bwd_kernelINS_13Kernel_traitsI13__nv_bfloat16S2_S2_S2_fjLj5120ELj1ELj1ELj4ELj16ENS_18Kernel_traits_baseILj5120ES2_S2_S2_S2_fjLj128EEEEELb0ELb1ELb1ELb1EEEvNS_9BwdParamsE:
	.zero		824


//--------------------- .nv.constant0._ZN10layer_norm13ln_bwd_kernelINS_13Kernel_traitsI13__nv_bfloat16S2_S2_S2_fjLj5120ELj1ELj1ELj4ELj16ENS_18Kernel_traits_baseILj5120ES2_S2_S2_S2_fjLj128EEEEELb1ELb0ELb0ELb0EEEvNS_9BwdParamsE --------------------------
	.section	.nv.constant0._ZN10layer_norm13ln_bwd_kernelINS_13Kernel_traitsI13__nv_bfloat16S2_S2_S2_fjLj5120ELj1ELj1ELj4ELj16ENS_18Kernel_traits_baseILj5120ES2_S2_S2_S2_fjLj128EEEEELb1ELb0ELb0ELb0EEEvNS_9BwdParamsE,"a",@progbits
	.sectionflags	@""
	.align	4
.nv.constant0._ZN10layer_norm13ln_bwd_kernelINS_13Kernel_traitsI13__nv_bfloat16S2_S2_S2_fjLj5120ELj1ELj1ELj4ELj16ENS_18Kernel_traits_baseILj5120ES2_S2_S2_S2_fjLj128EEEEELb1ELb0ELb0ELb0EEEvNS_9BwdParamsE:
	.zero		824


//--------------------- .nv.constant0._ZN10layer_norm13ln_bwd_kernelINS_13Kernel_traitsI13__nv_bfloat16S2_S2_S2_fjLj5120ELj1ELj1ELj4ELj16ENS_18Kernel_traits_baseILj5120ES2_S2_S2_S2_fjLj128EEEEELb1ELb0ELb0ELb1EEEvNS_9BwdParamsE --------------------------
	.section	.nv.constant0._ZN10layer_norm13ln_bwd_kernelINS_13Kernel_traitsI13__nv_bfloat16S2_S2_S2_fjLj5120ELj1ELj1ELj4ELj16ENS_18Kernel_traits_baseILj5120ES2_S2_S2_S2_fjLj128EEEEELb1ELb0ELb0ELb1EEEvNS_9BwdParamsE,"a",@progbits
	.sectionflags	@""
	.align	4
.nv.constant0._ZN10layer_norm13ln_bwd_kernelINS_13Kernel_traitsI13__nv_bfloat16S2_S2_S2_fjLj5120ELj1ELj1ELj4ELj16ENS_18Kernel_traits_baseILj5120ES2_S2_S2_S2_fjLj128EEEEELb1ELb0ELb0ELb1EEEvNS_9BwdParamsE:
	.zero		824


//--------------------- .nv.constant0._ZN10layer_norm22ln_bwd_finalize_kernelINS_22Kernel_traits_finalizeILj5120E13__nv_bfloat16S2_S2_S2_fjLb0ELj1024ELj4ENS_18Kernel_traits_baseILj5120ES2_S2_S2_S2_fjLj1024EEEEELb0ELb0EEEvNS_9BwdParamsE --------------------------
	.section	.nv.constant0._ZN10layer_norm22ln_bwd_finalize_kernelINS_22Kernel_traits_finalizeILj5120E13__nv_bfloat16S2_S2_S2_fjLb0ELj1024ELj4ENS_18Kernel_traits_baseILj5120ES2_S2_S2_S2_fjLj1024EEEEELb0ELb0EEEvNS_9BwdParamsE,"a",@progbits
	.sectionflags	@""
	.align	4
.nv.constant0._ZN10layer_norm22ln_bwd_finalize_kernelINS_22Kernel_traits_finalizeILj5120E13__nv_bfloat16S2_S2_S2_fjLb0ELj1024ELj4ENS_18Kernel_traits_baseILj5120ES2_S2_S2_S2_fjLj1024EEEEELb0ELb0EEEvNS_9BwdParamsE:
	.zero		824


//--------------------- .nv.constant0._ZN10layer_norm13ln_bwd_kernelINS_13Kernel_traitsI13__nv_bfloat16S2_S2_S2_fjLj5120ELj1ELj1ELj4ELj16ENS_18Kernel_traits_baseILj5120ES2_S2_S2_S2_fjLj128EEEEELb1ELb0ELb1ELb0EEEvNS_9BwdParamsE --------------------------
	.section	.nv.constant0._ZN10layer_norm13ln_bwd_kernelINS_13Kernel_traitsI13__nv_bfloat16S2_S2_S2_fjLj5120ELj1ELj1ELj4ELj16ENS_18Kernel_traits_baseILj5120ES2_S2_S2_S2_fjLj128EEEEELb1ELb0ELb1ELb0EEEvNS_9BwdParamsE,"a",@progbits
	.sectionflags	@""
	.align	4
.nv.constant0._ZN10layer_norm13ln_bwd_kernelINS_13Kernel_traitsI13__nv_bfloat16S2_S2_S2_fjLj5120ELj1ELj1ELj4ELj16ENS_18Kernel_traits_baseILj5120ES2_S2_S2_S2_fjLj128EEEEELb1ELb0ELb1ELb0EEEvNS_9BwdParamsE:
	.zero		824


//--------------------- .nv.constant0._ZN10layer_norm22ln_bwd_finalize_kernelINS_22Kernel_traits_finalizeILj5120E13__nv_bfloat16S2_S2_S2_fjLb0ELj1024ELj4ENS_18Kernel_traits_baseILj5120ES2_S2_S2_S2_fjLj1024EEEEELb0ELb1EEEvNS_9BwdParamsE --------------------------
	.section	.nv.constant0._ZN10layer_norm22ln_bwd_finalize_kernelINS_22Kernel_traits_finalizeILj5120E13__nv_bfloat16S2_S2_S2_fjLb0ELj1024ELj4ENS_18Kernel_traits_baseILj5120ES2_S2_S2_S2_fjLj1024EEEEELb0ELb1EEEvNS_9BwdParamsE,"a",@progbits
	.sectionflags	@""
	.align	4
.nv.constant0._ZN10layer_norm22ln_bwd_finalize_kernelINS_22Kernel_traits_finalizeILj5120E13__nv_bfloat16S2_S2_S2_fjLb0ELj1024ELj4ENS_18Kernel_traits_baseILj5120ES2_S2_S2_S2_fjLj1024EEEEELb0ELb1EEEvNS_9BwdParamsE:
	.zero		824


//--------------------- .nv.constant0._ZN10layer_norm13ln_bwd_kernelINS_13Kernel_traitsI13__nv_bfloat16S2_S2_S2_fjLj5120ELj1ELj1ELj4ELj16ENS_18Kernel_traits_baseILj5120ES2_S2_S2_S2_fjLj128EEEEELb1ELb0ELb1ELb1EEEvNS_9BwdParamsE --------------------------
	.section	.nv.constant0._ZN10layer_norm13ln_bwd_kernelINS_13Kernel_traitsI13__nv_bfloat16S2_S2_S2_fjLj5120ELj1ELj1ELj4ELj16ENS_18Kernel_traits_baseILj5120ES2_S2_S2_S2_fjLj128EEEEELb1ELb0ELb1ELb1EEEvNS_9BwdParamsE,"a",@progbits
	.sectionflags	@""
	.align	4
.nv.constant0._ZN10layer_norm13ln_bwd_kernelINS_13Kernel_traitsI13__nv_bfloat16S2_S2_S2_fjLj5120ELj1ELj1ELj4ELj16ENS_18Kernel_traits_baseILj5120ES2_S2_S2_S2_fjLj128EEEEELb1ELb0ELb1ELb1EEEvNS_9BwdParamsE:
	.zero		824


//--------------------- .nv.constant0._ZN10layer_norm13ln_bwd_kernelINS_13Kernel_traitsI13__nv_bfloat16S2_S2_S2_fjLj5120ELj1ELj1ELj4ELj16ENS_18Kernel_traits_baseILj5120ES2_S2_S2_S2_fjLj128EEEEELb1ELb1ELb0ELb0EEEvNS_9BwdParamsE --------------------------
	.section	.nv.constant0._ZN10layer_norm13ln_bwd_kernelINS_13Kernel_traitsI13__nv_bfloat16S2_S2_S2_fjLj5120ELj1ELj1ELj4ELj16ENS_18Kernel_traits_baseILj5120ES2_S2_S2_S2_fjLj128EEEEELb1ELb1ELb0ELb0EEEvNS_9BwdParamsE,"a",@progbits
	.sectionflags	@""
	.align	4
.nv.constant0._ZN10layer_norm13ln_bwd_kernelINS_13Kernel_traitsI13__nv_bfloat16S2_S2_S2_fjLj5120ELj1ELj1ELj4ELj16ENS_18Kernel_traits_baseILj5120ES2_S2_S2_S2_fjLj128EEEEELb1ELb1ELb0ELb0EEEvNS_9BwdParamsE:
	.zero		824


//--------------------- .nv.constant0._ZN10layer_norm13ln_bwd_kernelINS_13Kernel_traitsI13__nv_bfloat16S2_S2_S2_fjLj5120ELj1ELj1ELj4ELj16ENS_18Kernel_traits_baseILj5120ES2_S2_S2_S2_fjLj128EEEEELb1ELb1ELb0ELb1EEEvNS_9BwdParamsE --------------------------
	.section	.nv.constant0._ZN10layer_norm13ln_bwd_kernelINS_13Kernel_traitsI13__nv_bfloat16S2_S2_S2_fjLj5120ELj1ELj1ELj4ELj16ENS_18Kernel_traits_baseILj5120ES2_S2_S2_S2_fjLj128EEEEELb1ELb1ELb0ELb1EEEvNS_9BwdParamsE,"a",@progbits
	.sectionflags	@""
	.align	4
.nv.constant0._ZN10layer_norm13ln_bwd_kernelINS_13Kernel_traitsI13__nv_bfloat16S2_S2_S2_fjLj5120ELj1ELj1ELj4ELj16ENS_18Kernel_traits_baseILj5120ES2_S2_S2_S2_fjLj128EEEEELb1ELb1ELb0ELb1EEEvNS_9BwdParamsE:
	.zero		824


//--------------------- .nv.constant0._ZN10layer_norm22ln_bwd_finalize_kernelINS_22Kernel_traits_finalizeILj5120E13__nv_bfloat16S2_S2_S2_fjLb1ELj1024ELj4ENS_18Kernel_traits_baseILj5120ES2_S2_S2_S2_fjLj1024EEEEELb1ELb0EEEvNS_9BwdParamsE --------------------------
	.section	.nv.constant0._ZN10layer_norm22ln_bwd_finalize_kernelINS_22Kernel_traits_finalizeILj5120E13__nv_bfloat16S2_S2_S2_fjLb1ELj1024ELj4ENS_18Kernel_traits_baseILj5120ES2_S2_S2_S2_fjLj1024EEEEELb1ELb0EEEvNS_9BwdParamsE,"a",@progbits
	.sectionflags	@""
	.align	4
.nv.constant0._ZN10layer_norm22ln_bwd_finalize_kernelINS_22Kernel_traits_finalizeILj5120E13__nv_bfloat16S2_S2_S2_fjLb1ELj1024ELj4ENS_18Kernel_traits_baseILj5120ES2_S2_S2_S2_fjLj1024EEEEELb1ELb0EEEvNS_9BwdParamsE:
	.zero		824


//--------------------- .nv.constant0._ZN10layer_norm13ln_bwd_kernelINS_13Kernel_traitsI13__nv_bfloat16S2_S2_S2_fjLj5120ELj1ELj1ELj4ELj16ENS_18Kernel_traits_baseILj5120ES2_S2_S2_S2_fjLj128EEEEELb1ELb1ELb1ELb0EEEvNS_9BwdParamsE --------------------------
	.section	.nv.constant0._ZN10layer_norm13ln_bwd_kernelINS_13Kernel_traitsI13__nv_bfloat16S2_S2_S2_fjLj5120ELj1ELj1ELj4ELj16ENS_18Kernel_traits_baseILj5120ES2_S2_S2_S2_fjLj128EEEEELb1ELb1ELb1ELb0EEEvNS_9BwdParamsE,"a",@progbits
	.sectionflags	@""
	.align	4
.nv.constant0._ZN10layer_norm13ln_bwd_kernelINS_13Kernel_traitsI13__nv_bfloat16S2_S2_S2_fjLj5120ELj1ELj1ELj4ELj16ENS_18Kernel_traits_baseILj5120ES2_S2_S2_S2_fjLj128EEEEELb1ELb1ELb1ELb0EEEvNS_9BwdParamsE:
	.zero		824


//--------------------- .nv.constant0._ZN10layer_norm22ln_bwd_finalize_kernelINS_22Kernel_traits_finalizeILj5120E13__nv_bfloat16S2_S2_S2_fjLb1ELj1024ELj4ENS_18Kernel_traits_baseILj5120ES2_S2_S2_S2_fjLj1024EEEEELb1ELb1EEEvNS_9BwdParamsE --------------------------
	.section	.nv.constant0._ZN10layer_norm22ln_bwd_finalize_kernelINS_22Kernel_traits_finalizeILj5120E13__nv_bfloat16S2_S2_S2_fjLb1ELj1024ELj4ENS_18Kernel_traits_baseILj5120ES2_S2_S2_S2_fjLj1024EEEEELb1ELb1EEEvNS_9BwdParamsE,"a",@progbits
	.sectionflags	@""
	.align	4
.nv.constant0._ZN10layer_norm22ln_bwd_finalize_kernelINS_22Kernel_traits_finalizeILj5120E13__nv_bfloat16S2_S2_S2_fjLb1ELj1024ELj4ENS_18Kernel_traits_baseILj5120ES2_S2_S2_S2_fjLj1024EEEEELb1ELb1EEEvNS_9BwdParamsE:
	.zero		824


//--------------------- .nv.constant0._ZN10layer_norm13ln_bwd_kernelINS_13Kernel_traitsI13__nv_bfloat16S2_S2_S2_fjLj5120ELj1ELj1ELj4ELj16ENS_18Kernel_traits_baseILj5120ES2_S2_S2_S2_fjLj128EEEEELb1ELb1ELb1ELb1EEEvNS_9BwdParamsE --------------------------
	.section	.nv.constant0._ZN10layer_norm13ln_bwd_kernelINS_13Kernel_traitsI13__nv_bfloat16S2_S2_S2_fjLj5120ELj1ELj1ELj4ELj16ENS_18Kernel_traits_baseILj5120ES2_S2_S2_S2_fjLj128EEEEELb1ELb1ELb1ELb1EEEvNS_9BwdParamsE,"a",@progbits
	.sectionflags	@""
	.align	4
.nv.constant0._ZN10layer_norm13ln_bwd_kernelINS_13Kernel_traitsI13__nv_bfloat16S2_S2_S2_fjLj5120ELj1ELj1ELj4ELj16ENS_18Kernel_traits_baseILj5120ES2_S2_S2_S2_fjLj128EEEEELb1ELb1ELb1ELb1EEEvNS_9BwdParamsE:
	.zero		824


//--------------------- .nv.constant0._ZN10layer_norm13ln_bwd_kernelINS_13Kernel_traitsI6__halfS2_S2_S2_fjLj5120ELj1ELj1ELj4ELj16ENS_18Kernel_traits_baseILj5120ES2_S2_S2_S2_fjLj128EEEEELb0ELb0ELb0ELb0EEEvNS_9BwdParamsE --------------------------
	.section	.nv.constant0._ZN10layer_norm13ln_bwd_kernelINS_13Kernel_traitsI6__halfS2_S2_S2_fjLj5120ELj1ELj1ELj4ELj16ENS_18Kernel_traits_baseILj5120ES2_S2_S2_S2_fjLj128EEEEELb0ELb0ELb0ELb0EEEvNS_9BwdParamsE,"a",@progbits
	.sectionflags	@""
	.align	4
.nv.constant0._ZN10layer_norm13ln_bwd_kernelINS_13Kernel_traitsI6__halfS2_S2_S2_fjLj5120ELj1ELj1ELj4ELj16ENS_18Kernel_traits_baseILj5120ES2_S2_S2_S2_fjLj128EEEEELb0ELb0ELb0ELb0EEEvNS_9BwdParamsE:
	.zero		824


//--------------------- .nv.constant0._ZN10layer_norm13ln_bwd_kernelINS_13Kernel_traitsI6__halfS2_S2_S2_fjLj5120ELj1ELj1ELj4ELj16ENS_18Kernel_traits_baseILj5120ES2_S2_S2_S2_fjLj128EEEEELb0ELb0ELb0ELb1EEEvNS_9BwdParamsE --------------------------
	.section	.nv.constant0._ZN10layer_norm13ln_bwd_kernelINS_13Kernel_traitsI6__halfS2_S2_S2_fjLj5120ELj1ELj1ELj4ELj16ENS_18Kernel_traits_baseILj5120ES2_S2_S2_S2_fjLj128EEEEELb0ELb0ELb0ELb1EEEvNS_9BwdParamsE,"a",@progbits
	.sectionflags	@""
	.align	4
.nv.constant0._ZN10layer_norm13ln_bwd_kernelINS_13Kernel_traitsI6__halfS2_S2_S2_fjLj5120ELj1ELj1ELj4ELj16ENS_18Kernel_traits_baseILj5120ES2_S2_S2_S2_fjLj128EEEEELb0ELb0ELb0ELb1EEEvNS_9BwdParamsE:
	.zero		824


//--------------------- .nv.constant0._ZN10layer_norm13ln_bwd_kernelINS_13Kernel_traitsI6__halfS2_S2_S2_fjLj5120ELj1ELj1ELj4ELj16ENS_18Kernel_traits_baseILj5120ES2_S2_S2_S2_fjLj128EEEEELb0ELb0ELb1ELb0EEEvNS_9BwdParamsE --------------------------
	.section	.nv.constant0._ZN10layer_norm13ln_bwd_kernelINS_13Kernel_traitsI6__halfS2_S2_S2_fjLj5120ELj1ELj1ELj4ELj16ENS_18Kernel_traits_baseILj5120ES2_S2_S2_S2_fjLj128EEEEELb0ELb0ELb1ELb0EEEvNS_9BwdParamsE,"a",@progbits
	.sectionflags	@""
	.align	4
.nv.constant0._ZN10layer_norm13ln_bwd_kernelINS_13Kernel_traitsI6__halfS2_S2_S2_fjLj5120ELj1ELj1ELj4ELj16ENS_18Kernel_traits_baseILj5120ES2_S2_S2_S2_fjLj128EEEEELb0ELb0ELb1ELb0EEEvNS_9BwdParamsE:
	.zero		824


//--------------------- .nv.constant0._ZN10layer_norm13ln_bwd_kernelINS_13Kernel_traitsI6__halfS2_S2_S2_fjLj5120ELj1ELj1ELj4ELj16ENS_18Kernel_traits_baseILj5120ES2_S2_S2_S2_fjLj128EEEEELb0ELb0ELb1ELb1EEEvNS_9BwdParamsE --------------------------
	.section	.nv.constant0._ZN10layer_norm13ln_bwd_kernelINS_13Kernel_traitsI6__halfS2_S2_S2_fjLj5120ELj1ELj1ELj4ELj16ENS_18Kernel_traits_baseILj5120ES2_S2_S2_S2_fjLj128EEEEELb0ELb0ELb1ELb1EEEvNS_9BwdParamsE,"a",@progbits
	.sectionflags	@""
	.align	4
.nv.constant0._ZN10layer_norm13ln_bwd_kernelINS_13Kernel_traitsI6__halfS2_S2_S2_fjLj5120ELj1ELj1ELj4ELj16ENS_18Kernel_traits_baseILj5120ES2_S2_S2_S2_fjLj128EEEEELb0ELb0ELb1ELb1EEEvNS_9BwdParamsE:
	.zero		824


//--------------------- .nv.constant0._ZN10layer_norm13ln_bwd_kernelINS_13Kernel_traitsI6__halfS2_S2_S2_fjLj5120ELj1ELj1ELj4ELj16ENS_18Kernel_traits_baseILj5120ES2_S2_S2_S2_fjLj128EEEEELb0ELb1ELb0ELb0EEEvNS_9BwdParamsE --------------------------
	.section	.nv.constant0._ZN10layer_norm13ln_bwd_kernelINS_13Kernel_traitsI6__halfS2_S2_S2_fjLj5120ELj1ELj1ELj4ELj16ENS_18Kernel_traits_baseILj5120ES2_S2_S2_S2_fjLj128EEEEELb0ELb1ELb0ELb0EEEvNS_9BwdParamsE,"a",@progbits
	.sectionflags	@""
	.align	4
.nv.constant0._ZN10layer_norm13ln_bwd_kernelINS_13Kernel_traitsI6__halfS2_S2_S2_fjLj5120ELj1ELj1ELj4ELj16ENS_18Kernel_traits_baseILj5120ES2_S2_S2_S2_fjLj128EEEEELb0ELb1ELb0ELb0EEEvNS_9BwdParamsE:
	.zero		824


//--------------------- .nv.constant0._ZN10layer_norm13ln_bwd_kernelINS_13Kernel_traitsI6__halfS2_S2_S2_fjLj5120ELj1ELj1ELj4ELj16ENS_18Kernel_traits_baseILj5120ES2_S2_S2_S2_fjLj128EEEEELb0ELb1ELb0ELb1EEEvNS_9BwdParamsE --------------------------
	.section	.nv.constant0._ZN10layer_norm13ln_bwd_kernelINS_13Kernel_traitsI6__halfS2_S2_S2_fjLj5120ELj1ELj1ELj4ELj16ENS_18Kernel_traits_baseILj5120ES2_S2_S2_S2_fjLj128EEEEELb0ELb1ELb0ELb1EEEvNS_9BwdParamsE,"a",@progbits
	.sectionflags	@""
	.align	4
.nv.constant0._ZN10layer_norm13ln_bwd_kernelINS_13Kernel_traitsI6__halfS2_S2_S2_fjLj5120ELj1ELj1ELj4ELj16ENS_18Kernel_traits_baseILj5120ES2_S2_S2_S2_fjLj128EEEEELb0ELb1ELb0ELb1EEEvNS_9BwdParamsE:
	.zero		824


//--------------------- .nv.constant0._ZN10layer_norm13ln_bwd_kernelINS_13Kernel_traitsI6__halfS2_S2_S2_fjLj5120ELj1ELj1ELj4ELj16ENS_18Kernel_traits_baseILj5120ES2_S2_S2_S2_fjLj128EEEEELb0ELb1ELb1ELb0EEEvNS_9BwdParamsE --------------------------
	.section	.nv.constant0._ZN10layer_norm13ln_bwd_kernelINS_13Kernel_traitsI6__halfS2_S2_S2_fjLj5120ELj1ELj1ELj4ELj16ENS_18Kernel_traits_baseILj5120ES2_S2_S2_S2_fjLj128EEEEELb0ELb1ELb1ELb0EEEvNS_9BwdParamsE,"a",@progbits
	.sectionflags	@""
	.align	4
.nv.constant0._ZN10layer_norm13ln_bwd_kernelINS_13Kernel_traitsI6__halfS2_S2_S2_fjLj5120ELj1ELj1ELj4ELj16ENS_18Kernel_traits_baseILj5120ES2_S2_S2_S2_fjLj128EEEEELb0ELb1ELb1ELb0EEEvNS_9BwdParamsE:
	.zero		824


//--------------------- .nv.constant0._ZN10layer_norm13ln_bwd_kernelINS_13Kernel_traitsI6__halfS2_S2_S2_fjLj5120ELj1ELj1ELj4ELj16ENS_18Kernel_traits_baseILj5120ES2_S2_S2_S2_fjLj128EEEEELb0ELb1ELb1ELb1EEEvNS_9BwdParamsE --------------------------
	.section	.nv.constant0._ZN10layer_norm13ln_bwd_kernelINS_13Kernel_traitsI6__halfS2_S2_S2_fjLj5120ELj1ELj1ELj4ELj16ENS_18Kernel_traits_baseILj5120ES2_S2_S2_S2_fjLj128EEEEELb0ELb1ELb1ELb1EEEvNS_9BwdParamsE,"a",@progbits
	.sectionflags	@""
	.align	4
.nv.constant0._ZN10layer_norm13ln_bwd_kernelINS_13Kernel_traitsI6__halfS2_S2_S2_fjLj5120ELj1ELj1ELj4ELj16ENS_18Kernel_traits_baseILj5120ES2_S2_S2_S2_fjLj128EEEEELb0ELb1ELb1ELb1EEEvNS_9BwdParamsE:
	.zero		824


//--------------------- .nv.constant0._ZN10layer_norm13ln_bwd_kernelINS_13Kernel_traitsI6__halfS2_S2_S2_fjLj5120ELj1ELj1ELj4ELj16ENS_18Kernel_traits_baseILj5120ES2_S2_S2_S2_fjLj128EEEEELb1ELb0ELb0ELb0EEEvNS_9BwdParamsE --------------------------
	.section	.nv.constant0._ZN10layer_norm13ln_bwd_kernelINS_13Kernel_traitsI6__halfS2_S2_S2_fjLj5120ELj1ELj1ELj4ELj16ENS_18Kernel_traits_baseILj5120ES2_S2_S2_S2_fjLj128EEEEELb1ELb0ELb0ELb0EEEvNS_9BwdParamsE,"a",@progbits
	.sectionflags	@""
	.align	4
.nv.constant0._ZN10layer_norm13ln_bwd_kernelINS_13Kernel_traitsI6__halfS2_S2_S2_fjLj5120ELj1ELj1ELj4ELj16ENS_18Kernel_traits_baseILj5120ES2_S2_S2_S2_fjLj128EEEEELb1ELb0ELb0ELb0EEEvNS_9BwdParamsE:
	.zero		824


//--------------------- .nv.constant0._ZN10layer_norm13ln_bwd_kernelINS_13Kernel_traitsI6__halfS2_S2_S2_fjLj5120ELj1ELj1ELj4ELj16ENS_18Kernel_traits_baseILj5120ES2_S2_S2_S2_fjLj128EEEEELb1ELb0ELb0ELb1EEEvNS_9BwdParamsE --------------------------
	.section	.nv.constant0._ZN10layer_norm13ln_bwd_kernelINS_13Kernel_traitsI6__halfS2_S2_S2_fjLj5120ELj1ELj1ELj4ELj16ENS_18Kernel_traits_baseILj5120ES2_S2_S2_S2_fjLj128EEEEELb1ELb0ELb0ELb1EEEvNS_9BwdParamsE,"a",@progbits
	.sectionflags	@""
	.align	4
.nv.constant0._ZN10layer_norm13ln_bwd_kernelINS_13Kernel_traitsI6__halfS2_S2_S2_fjLj5120ELj1ELj1ELj4ELj16ENS_18Kernel_traits_baseILj5120ES2_S2_S2_S2_fjLj128EEEEELb1ELb0ELb0ELb1EEEvNS_9BwdParamsE:
	.zero		824


//--------------------- .nv.constant0._ZN10layer_norm22ln_bwd_finalize_kernelINS_22Kernel_traits_finalizeILj5120E6__halfS2_S2_S2_fjLb0ELj1024ELj4ENS_18Kernel_traits_baseILj5120ES2_S2_S2_S2_fjLj1024EEEEELb0ELb0EEEvNS_9BwdParamsE --------------------------
	.section	.nv.constant0._ZN10layer_norm22ln_bwd_finalize_kernelINS_22Kernel_traits_finalizeILj5120E6__halfS2_S2_S2_fjLb0ELj1024ELj4ENS_18Kernel_traits_baseILj5120ES2_S2_S2_S2_fjLj1024EEEEELb0ELb0EEEvNS_9BwdParamsE,"a",@progbits
	.sectionflags	@""
	.align	4
.nv.constant0._ZN10layer_norm22ln_bwd_finalize_kernelINS_22Kernel_traits_finalizeILj5120E6__halfS2_S2_S2_fjLb0ELj1024ELj4ENS_18Kernel_traits_baseILj5120ES2_S2_S2_S2_fjLj1024EEEEELb0ELb0EEEvNS_9BwdParamsE:
	.zero		824


//--------------------- .nv.constant0._ZN10layer_norm13ln_bwd_kernelINS_13Kernel_traitsI6__halfS2_S2_S2_fjLj5120ELj1ELj1ELj4ELj16ENS_18Kernel_traits_baseILj5120ES2_S2_S2_S2_fjLj128EEEEELb1ELb0ELb1ELb0EEEvNS_9BwdParamsE --------------------------
	.section	.nv.constant0._ZN10layer_norm13ln_bwd_kernelINS_13Kernel_traitsI6__halfS2_S2_S2_fjLj5120ELj1ELj1ELj4ELj16ENS_18Kernel_traits_baseILj5120ES2_S2_S2_S2_fjLj128EEEEELb1ELb0ELb1ELb0EEEvNS_9BwdParamsE,"a",@progbits
	.sectionflags	@""
	.align	4
.nv.constant0._ZN10layer_norm13ln_bwd_kernelINS_13Kernel_traitsI6__halfS2_S2_S2_fjLj5120ELj1ELj1ELj4ELj16ENS_18Kernel_traits_baseILj5120ES2_S2_S2_S2_fjLj128EEEEELb1ELb0ELb1ELb0EEEvNS_9BwdParamsE:
	.zero		824


//--------------------- .nv.constant0._ZN10layer_norm22ln_bwd_finalize_kernelINS_22Kernel_traits_finalizeILj5120E6__halfS2_S2_S2_fjLb0ELj1024ELj4ENS_18Kernel_traits_baseILj5120ES2_S2_S2_S2_fjLj1024EEEEELb0ELb1EEEvNS_9BwdParamsE --------------------------
	.section	.nv.constant0._ZN10layer_norm22ln_bwd_finalize_kernelINS_22Kernel_traits_finalizeILj5120E6__halfS2_S2_S2_fjLb0ELj1024ELj4ENS_18Kernel_traits_baseILj5120ES2_S2_S2_S2_fjLj1024EEEEELb0ELb1EEEvNS_9BwdParamsE,"a",@progbits
	.sectionflags	@""
	.align	4
.nv.constant0._ZN10layer_norm22ln_bwd_finalize_kernelINS_22Kernel_traits_finalizeILj5120E6__halfS2_S2_S2_fjLb0ELj1024ELj4ENS_18Kernel_traits_baseILj5120ES2_S2_S2_S2_fjLj1024EEEEELb0ELb1EEEvNS_9BwdParamsE:
	.zero		824


//--------------------- .nv.constant0._ZN10layer_norm13ln_bwd_kernelINS_13Kernel_traitsI6__halfS2_S2_S2_fjLj5120ELj1ELj1ELj4ELj16ENS_18Kernel_traits_baseILj5120ES2_S2_S2_S2_fjLj128EEEEELb1ELb0ELb1ELb1EEEvNS_9BwdParamsE --------------------------
	.section	.nv.constant0._ZN10layer_norm13ln_bwd_kernelINS_13Kernel_traitsI6__halfS2_S2_S2_fjLj5120ELj1ELj1ELj4ELj16ENS_18Kernel_traits_baseILj5120ES2_S2_S2_S2_fjLj128EEEEELb1ELb0ELb1ELb1EEEvNS_9BwdParamsE,"a",@progbits
	.sectionflags	@""
	.align	4
.nv.constant0._ZN10layer_norm13ln_bwd_kernelINS_13Kernel_traitsI6__halfS2_S2_S2_fjLj5120ELj1ELj1ELj4ELj16ENS_18Kernel_traits_baseILj5120ES2_S2_S2_S2_fjLj128EEEEELb1ELb0ELb1ELb1EEEvNS_9BwdParamsE:
	.zero		824


//--------------------- .nv.constant0._ZN10layer_norm13ln_bwd_kernelINS_13Kernel_traitsI6__halfS2_S2_S2_fjLj5120ELj1ELj1ELj4ELj16ENS_18Kernel_traits_baseILj5120ES2_S2_S2_S2_fjLj128EEEEELb1ELb1ELb0ELb0EEEvNS_9BwdParamsE --------------------------
	.section	.nv.constant0._ZN10layer_norm13ln_bwd_kernelINS_13Kernel_traitsI6__halfS2_S2_S2_fjLj5120ELj1ELj1ELj4ELj16ENS_18Kernel_traits_baseILj5120ES2_S2_S2_S2_fjLj128EEEEELb1ELb1ELb0ELb0EEEvNS_9BwdParamsE,"a",@progbits
	.sectionflags	@""
	.align	4
.nv.constant0._ZN10layer_norm13ln_bwd_kernelINS_13Kernel_traitsI6__halfS2_S2_S2_fjLj5120ELj1ELj1ELj4ELj16ENS_18Kernel_traits_baseILj5120ES2_S2_S2_S2_fjLj128EEEEELb1ELb1ELb0ELb0EEEvNS_9BwdParamsE:
	.zero		824


//--------------------- .nv.constant0._ZN10layer_norm13ln_bwd_kernelINS_13Kernel_traitsI6__halfS2_S2_S2_fjLj5120ELj1ELj1ELj4ELj16ENS_18Kernel_traits_baseILj5120ES2_S2_S2_S2_fjLj128EEEEELb1ELb1ELb0ELb1EEEvNS_9BwdParamsE --------------------------
	.section	.nv.constant0._ZN10layer_norm13ln_bwd_kernelINS_13Kernel_traitsI6__halfS2_S2_S2_fjLj5120ELj1ELj1ELj4ELj16ENS_18Kernel_traits_baseILj5120ES2_S2_S2_S2_fjLj128EEEEELb1ELb1ELb0ELb1EEEvNS_9BwdParamsE,"a",@progbits
	.sectionflags	@""
	.align	4
.nv.constant0._ZN10layer_norm13ln_bwd_kernelINS_13Kernel_traitsI6__halfS2_S2_S2_fjLj5120ELj1ELj1ELj4ELj16ENS_18Kernel_traits_baseILj5120ES2_S2_S2_S2_fjLj128EEEEELb1ELb1ELb0ELb1EEEvNS_9BwdParamsE:
	.zero		824


//--------------------- .nv.constant0._ZN10layer_norm22ln_bwd_finalize_kernelINS_22Kernel_traits_finalizeILj5120E6__halfS2_S2_S2_fjLb1ELj1024ELj4ENS_18Kernel_traits_baseILj5120ES2_S2_S2_S2_fjLj1024EEEEELb1ELb0EEEvNS_9BwdParamsE --------------------------
	.section	.nv.constant0._ZN10layer_norm22ln_bwd_finalize_kernelINS_22Kernel_traits_finalizeILj5120E6__halfS2_S2_S2_fjLb1ELj1024ELj4ENS_18Kernel_traits_baseILj5120ES2_S2_S2_S2_fjLj1024EEEEELb1ELb0EEEvNS_9BwdParamsE,"a",@progbits
	.sectionflags	@""
	.align	4
.nv.constant0._ZN10layer_norm22ln_bwd_finalize_kernelINS_22Kernel_traits_finalizeILj5120E6__halfS2_S2_S2_fjLb1ELj1024ELj4ENS_18Kernel_traits_baseILj5120ES2_S2_S2_S2_fjLj1024EEEEELb1ELb0EEEvNS_9BwdParamsE:
	.zero		824


//--------------------- .nv.constant0._ZN10layer_norm13ln_bwd_kernelINS_13Kernel_traitsI6__halfS2_S2_S2_fjLj5120ELj1ELj1ELj4ELj16ENS_18Kernel_traits_baseILj5120ES2_S2_S2_S2_fjLj128EEEEELb1ELb1ELb1ELb0EEEvNS_9BwdParamsE --------------------------
	.section	.nv.constant0._ZN10layer_norm13ln_bwd_kernelINS_13Kernel_traitsI6__halfS2_S2_S2_fjLj5120ELj1ELj1ELj4ELj16ENS_18Kernel_traits_baseILj5120ES2_S2_S2_S2_fjLj128EEEEELb1ELb1ELb1ELb0EEEvNS_9BwdParamsE,"a",@progbits
	.sectionflags	@""
	.align	4
.nv.constant0._ZN10layer_norm13ln_bwd_kernelINS_13Kernel_traitsI6__halfS2_S2_S2_fjLj5120ELj1ELj1ELj4ELj16ENS_18Kernel_traits_baseILj5120ES2_S2_S2_S2_fjLj128EEEEELb1ELb1ELb1ELb0EEEvNS_9BwdParamsE:
	.zero		824


//--------------------- .nv.constant0._ZN10layer_norm22ln_bwd_finalize_kernelINS_22Kernel_traits_finalizeILj5120E6__halfS2_S2_S2_fjLb1ELj1024ELj4ENS_18Kernel_traits_baseILj5120ES2_S2_S2_S2_fjLj1024EEEEELb1ELb1EEEvNS_9BwdParamsE --------------------------
	.section	.nv.constant0._ZN10layer_norm22ln_bwd_finalize_kernelINS_22Kernel_traits_finalizeILj5120E6__halfS2_S2_S2_fjLb1ELj1024ELj4ENS_18Kernel_traits_baseILj5120ES2_S2_S2_S2_fjLj1024EEEEELb1ELb1EEEvNS_9BwdParamsE,"a",@progbits
	.sectionflags	@""
	.align	4
.nv.constant0._ZN10layer_norm22ln_bwd_finalize_kernelINS_22Kernel_traits_finalizeILj5120E6__halfS2_S2_S2_fjLb1ELj1024ELj4ENS_18Kernel_traits_baseILj5120ES2_S2_S2_S2_fjLj1024EEEEELb1ELb1EEEvNS_9BwdParamsE:
	.zero		824


//--------------------- .nv.constant0._ZN10layer_norm13ln_bwd_kernelINS_13Kernel_traitsI6__halfS2_S2_S2_fjLj5120ELj1ELj1ELj4ELj16ENS_18Kernel_traits_baseILj5120ES2_S2_S2_S2_fjLj128EEEEELb1ELb1ELb1ELb1EEEvNS_9BwdParamsE --------------------------
	.section	.nv.constant0._ZN10layer_norm13ln_bwd_kernelINS_13Kernel_traitsI6__halfS2_S2_S2_fjLj5120ELj1ELj1ELj4ELj16ENS_18Kernel_traits_baseILj5120ES2_S2_S2_S2_fjLj128EEEEELb1ELb1ELb1ELb1EEEvNS_9BwdParamsE,"a",@progbits
	.sectionflags	@""
	.align	4
.nv.constant0._ZN10layer_norm13ln_bwd_kernelINS_13Kernel_traitsI6__halfS2_S2_S2_fjLj5120ELj1ELj1ELj4ELj16ENS_18Kernel_traits_baseILj5120ES2_S2_S2_S2_fjLj128EEEEELb1ELb1ELb1ELb1EEEvNS_9BwdParamsE:
	.zero		824


//--------------------- .nv.constant0._ZN10layer_norm13ln_bwd_kernelINS_13Kernel_traitsIf13__nv_bfloat16S2_S2_fjLj5120ELj1ELj1ELj4ELj16ENS_18Kernel_traits_baseILj5120EfS2_S2_S2_fjLj128EEEEELb0ELb0ELb0ELb0EEEvNS_9BwdParamsE --------------------------
	.section	.nv.constant0._ZN10layer_norm13ln_bwd_kernelINS_13Kernel_traitsIf13__nv_bfloat16S2_S2_fjLj5120ELj1ELj1ELj4ELj16ENS_18Kernel_traits_baseILj5120EfS2_S2_S2_fjLj128EEEEELb0ELb0ELb0ELb0EEEvNS_9BwdParamsE,"a",@progbits
	.sectionflags	@""
	.align	4
.nv.constant0._ZN10layer_norm13ln_bwd_kernelINS_13Kernel_traitsIf13__nv_bfloat16S2_S2_fjLj5120ELj1ELj1ELj4ELj16ENS_18Kernel_traits_baseILj5120EfS2_S2_S2_fjLj128EEEEELb0ELb0ELb0ELb0EEEvNS_9BwdParamsE:
	.zero		824


//--------------------- .nv.constant0._ZN10layer_norm13ln_bwd_kernelINS_13Kernel_traitsIf13__nv_bfloat16S2_S2_fjLj5120ELj1ELj1ELj4ELj16ENS_18Kernel_traits_baseILj5120EfS2_S2_S2_fjLj128EEEEELb0ELb0ELb0ELb1EEEvNS_9BwdParamsE --------------------------
	.section	.nv.constant0._ZN10layer_norm13ln_bwd_kernelINS_13Kernel_traitsIf13__nv_bfloat16S2_S2_fjLj5120ELj1ELj1ELj4ELj16ENS_18Kernel_traits_baseILj5120EfS2_S2_S2_fjLj128EEEEELb0ELb0ELb0ELb1EEEvNS_9BwdParamsE,"a",@progbits
	.sectionflags	@""
	.align	4
.nv.constant0._ZN10layer_norm13ln_bwd_kernelINS_13Kernel_traitsIf13__nv_bfloat16S2_S2_fjLj5120ELj1ELj1ELj4ELj16ENS_18Kernel_traits_baseILj5120EfS2_S2_S2_fjLj128EEEEELb0ELb0ELb0ELb1EEEvNS_9BwdParamsE:
	.zero		824


//--------------------- .nv.constant0._ZN10layer_norm13ln_bwd_kernelINS_13Kernel_traitsIf13__nv_bfloat16S2_S2_fjLj5120ELj1ELj1ELj4ELj16ENS_18Kernel_traits_baseILj5120EfS2_S2_S2_fjLj128EEEEELb0ELb0ELb1ELb0EEEvNS_9BwdParamsE --------------------------
	.section	.nv.constant0._ZN10layer_norm13ln_bwd_kernelINS_13Kernel_traitsIf13__nv_bfloat16S2_S2_fjLj5120ELj1ELj1ELj4ELj16ENS_18Kernel_traits_baseILj5120EfS2_S2_S2_fjLj128EEEEELb0ELb0ELb1ELb0EEEvNS_9BwdParamsE,"a",@progbits
	.sectionflags	@""
	.align	4
.nv.constant0._ZN10layer_norm13ln_bwd_kernelINS_13Kernel_traitsIf13__nv_bfloat16S2_S2_fjLj5120ELj1ELj1ELj4ELj16ENS_18Kernel_traits_baseILj5120EfS2_S2_S2_fjLj128EEEEELb0ELb0ELb1ELb0EEEvNS_9BwdParamsE:
	.zero		824


//--------------------- .nv.constant0._ZN10layer_norm13ln_bwd_kernelINS_13Kernel_traitsIf13__nv_bfloat16S2_S2_fjLj5120ELj1ELj1ELj4ELj16ENS_18Kernel_traits_baseILj5120EfS2_S2_S2_fjLj128EEEEELb0ELb0ELb1ELb1EEEvNS_9BwdParamsE --------------------------
	.section	.nv.constant0._ZN10layer_norm13ln_bwd_kernelINS_13Kernel_traitsIf13__nv_bfloat16S2_S2_fjLj5120ELj1ELj1ELj4ELj16ENS_18Kernel_traits_baseILj5120EfS2_S2_S2_fjLj128EEEEELb0ELb0ELb1ELb1EEEvNS_9BwdParamsE,"a",@progbits
	.sectionflags	@""
	.align	4
.nv.constant0._ZN10layer_norm13ln_bwd_kernelINS_13Kernel_traitsIf13__nv_bfloat16S2_S2_fjLj5120ELj1ELj1ELj4ELj16ENS_18Kernel_traits_baseILj5120EfS2_S2_S2_fjLj128EEEEELb0ELb0ELb1ELb1EEEvNS_9BwdParamsE:
	.zero		824


//--------------------- .nv.constant0._ZN10layer_norm13ln_bwd_kernelINS_13Kernel_traitsIf13__nv_bfloat16S2_S2_fjLj5120ELj1ELj1ELj4ELj16ENS_18Kernel_traits_baseILj5120EfS2_S2_S2_fjLj128EEEEELb0ELb1ELb0ELb0EEEvNS_9BwdParamsE --------------------------
	.section	.nv.constant0._ZN10layer_norm13ln_bwd_kernelINS_13Kernel_traitsIf13__nv_bfloat16S2_S2_fjLj5120ELj1ELj1ELj4ELj16ENS_18Kernel_traits_baseILj5120EfS2_S2_S2_fjLj128EEEEELb0ELb1ELb0ELb0EEEvNS_9BwdParamsE,"a",@progbits
	.sectionflags	@""
	.align	4
.nv.constant0._ZN10layer_norm13ln_bwd_kernelINS_13Kernel_traitsIf13__nv_bfloat16S2_S2_fjLj5120ELj1ELj1ELj4ELj16ENS_18Kernel_traits_baseILj5120EfS2_S2_S2_fjLj128EEEEELb0ELb1ELb0ELb0EEEvNS_9BwdParamsE:
	.zero		824


//--------------------- .nv.constant0._ZN10layer_norm13ln_bwd_kernelINS_13Kernel_traitsIf13__nv_bfloat16S2_S2_fjLj5120ELj1ELj1ELj4ELj16ENS_18Kernel_traits_baseILj5120EfS2_S2_S2_fjLj128EEEEELb0ELb1ELb0ELb1EEEvNS_9BwdParamsE --------------------------
	.section	.nv.constant0._ZN10layer_norm13ln_bwd_kernelINS_13Kernel_traitsIf13__nv_bfloat16S2_S2_fjLj5120ELj1ELj1ELj4ELj16ENS_18Kernel_traits_baseILj5120EfS2_S2_S2_fjLj128EEEEELb0ELb1ELb0ELb1EEEvNS_9BwdParamsE,"a",@progbits
	.sectionflags	@""
	.align	4
.nv.constant0._ZN10layer_norm13ln_bwd_kernelINS_13Kernel_traitsIf13__nv_bfloat16S2_S2_fjLj5120ELj1ELj1ELj4ELj16ENS_18Kernel_traits_baseILj5120EfS2_S2_S2_fjLj128EEEEELb0ELb1ELb0ELb1EEEvNS_9BwdParamsE:
	.zero		824


//--------------------- .nv.constant0._ZN10layer_norm13ln_bwd_kernelINS_13Kernel_traitsIf13__nv_bfloat16S2_S2_fjLj5120ELj1ELj1ELj4ELj16ENS_18Kernel_traits_baseILj5120EfS2_S2_S2_fjLj128EEEEELb0ELb1ELb1ELb0EEEvNS_9BwdParamsE --------------------------
	.section	.nv.constant0._ZN10layer_norm13ln_bwd_kernelINS_13Kernel_traitsIf13__nv_bfloat16S2_S2_fjLj5120ELj1ELj1ELj4ELj16ENS_18Kernel_traits_baseILj5120EfS2_S2_S2_fjLj128EEEEELb0ELb1ELb1ELb0EEEvNS_9BwdParamsE,"a",@progbits
	.sectionflags	@""
	.align	4
.nv.constant0._ZN10layer_norm13ln_bwd_kernelINS_13Kernel_traitsIf13__nv_bfloat16S2_S2_fjLj5120ELj1ELj1ELj4ELj16ENS_18Kernel_traits_baseILj5120EfS2_S2_S2_fjLj128EEEEELb0ELb1ELb1ELb0EEEvNS_9BwdParamsE:
	.zero		824


//--------------------- .nv.constant0._ZN10layer_norm13ln_bwd_kernelINS_13Kernel_traitsIf13__nv_bfloat16S2_S2_fjLj5120ELj1ELj1ELj4ELj16ENS_18Kernel_traits_baseILj5120EfS2_S2_S2_fjLj128EEEEELb0ELb1ELb1ELb1EEEvNS_9BwdParamsE --------------------------
	.section	.nv.constant0._ZN10layer_norm13ln_bwd_kernelINS_13Kernel_traitsIf13__nv_bfloat16S2_S2_fjLj5120ELj1ELj1ELj4ELj16ENS_18Kernel_traits_baseILj5120EfS2_S2_S2_fjLj128EEEEELb0ELb1ELb1ELb1EEEvNS_9BwdParamsE,"a",@progbits
	.sectionflags	@""
	.align	4
.nv.constant0._ZN10layer_norm13ln_bwd_kernelINS_13Kernel_traitsIf13__nv_bfloat16S2_S2_fjLj5120ELj1ELj1ELj4ELj16ENS_18Kernel_traits_baseILj5120EfS2_S2_S2_fjLj128EEEEELb0ELb1ELb1ELb1EEEvNS_9BwdParamsE:
	.zero		824


//--------------------- .nv.constant0._ZN10layer_norm13ln_bwd_kernelINS_13Kernel_traitsIf13__nv_bfloat16S2_S2_fjLj5120ELj1ELj1ELj4ELj16ENS_18Kernel_traits_baseILj5120EfS2_S2_S2_fjLj128EEEEELb1ELb0ELb0ELb0EEEvNS_9BwdParamsE --------------------------
	.section	.nv.constant0._ZN10layer_norm13ln_bwd_kernelINS_13Kernel_traitsIf13__nv_bfloat16S2_S2_fjLj5120ELj1ELj1ELj4ELj16ENS_18Kernel_traits_baseILj5120EfS2_S2_S2_fjLj128EEEEELb1ELb0ELb0ELb0EEEvNS_9BwdParamsE,"a",@progbits
	.sectionflags	@""
	.align	4
.nv.constant0._ZN10layer_norm13ln_bwd_kernelINS_13Kernel_traitsIf13__nv_bfloat16S2_S2_fjLj5120ELj1ELj1ELj4ELj16ENS_18Kernel_traits_baseILj5120EfS2_S2_S2_fjLj128EEEEELb1ELb0ELb0ELb0EEEvNS_9BwdParamsE:
	.zero		824


//--------------------- .nv.constant0._ZN10layer_norm13ln_bwd_kernelINS_13Kernel_traitsIf13__nv_bfloat16S2_S2_fjLj5120ELj1ELj1ELj4ELj16ENS_18Kernel_traits_baseILj5120EfS2_S2_S2_fjLj128EEEEELb1ELb0ELb0ELb1EEEvNS_9BwdParamsE --------------------------
	.section	.nv.constant0._ZN10layer_norm13ln_bwd_kernelINS_13Kernel_traitsIf13__nv_bfloat16S2_S2_fjLj5120ELj1ELj1ELj4ELj16ENS_18Kernel_traits_baseILj5120EfS2_S2_S2_fjLj128EEEEELb1ELb0ELb0ELb1EEEvNS_9BwdParamsE,"a",@progbits
	.sectionflags	@""
	.align	4
.nv.constant0._ZN10layer_norm13ln_bwd_kernelINS_13Kernel_traitsIf13__nv_bfloat16S2_S2_fjLj5120ELj1ELj1ELj4ELj16ENS_18Kernel_traits_baseILj5120EfS2_S2_S2_fjLj128EEEEELb1ELb0ELb0ELb1EEEvNS_9BwdParamsE:
	.zero		824


//--------------------- .nv.constant0._ZN10layer_norm22ln_bwd_finalize_kernelINS_22Kernel_traits_finalizeILj5120Ef13__nv_bfloat16S2_S2_fjLb0ELj1024ELj4ENS_18Kernel_traits_baseILj5120EfS2_S2_S2_fjLj1024EEEEELb0ELb0EEEvNS_9BwdParamsE --------------------------
	.section	.nv.constant0._ZN10layer_norm22ln_bwd_finalize_kernelINS_22Kernel_traits_finalizeILj5120Ef13__nv_bfloat16S2_S2_fjLb0ELj1024ELj4ENS_18Kernel_traits_baseILj5120EfS2_S2_S2_fjLj1024EEEEELb0ELb0EEEvNS_9BwdParamsE,"a",@progbits
	.sectionflags	@""
	.align	4
.nv.constant0._ZN10layer_norm22ln_bwd_finalize_kernelINS_22Kernel_traits_finalizeILj5120Ef13__nv_bfloat16S2_S2_fjLb0ELj1024ELj4ENS_18Kernel_traits_baseILj5120EfS2_S2_S2_fjLj1024EEEEELb0ELb0EEEvNS_9BwdParamsE:
	.zero		824


//--------------------- .nv.constant0._ZN10layer_norm13ln_bwd_kernelINS_13Kernel_traitsIf13__nv_bfloat16S2_S2_fjLj5120ELj1ELj1ELj4ELj16ENS_18Kernel_traits_baseILj5120EfS2_S2_S2_fjLj128EEEEELb1ELb0ELb1ELb0EEEvNS_9BwdParamsE --------------------------
	.section	.nv.constant0._ZN10layer_norm13ln_bwd_kernelINS_13Kernel_traitsIf13__nv_bfloat16S2_S2_fjLj5120ELj1ELj1ELj4ELj16ENS_18Kernel_traits_baseILj5120EfS2_S2_S2_fjLj128EEEEELb1ELb0ELb1ELb0EEEvNS_9BwdParamsE,"a",@progbits
	.sectionflags	@""
	.align	4
.nv.constant0._ZN10layer_norm13ln_bwd_kernelINS_13Kernel_traitsIf13__nv_bfloat16S2_S2_fjLj5120ELj1ELj1ELj4ELj16ENS_18Kernel_traits_baseILj5120EfS2_S2_S2_fjLj128EEEEELb1ELb0ELb1ELb0EEEvNS_9BwdParamsE:
	.zero		824


//--------------------- .nv.constant0._ZN10layer_norm22ln_bwd_finalize_kernelINS_22Kernel_traits_finalizeILj5120Ef13__nv_bfloat16S2_S2_fjLb0ELj1024ELj4ENS_18Kernel_traits_baseILj5120EfS2_S2_S2_fjLj1024EEEEELb0ELb1EEEvNS_9BwdParamsE --------------------------
	.section	.nv.constant0._ZN10layer_norm22ln_bwd_finalize_kernelINS_22Kernel_traits_finalizeILj5120Ef13__nv_bfloat16S2_S2_fjLb0ELj1024ELj4ENS_18Kernel_traits_baseILj5120EfS2_S2_S2_fjLj1024EEEEELb0ELb1EEEvNS_9BwdParamsE,"a",@progbits
	.sectionflags	@""
	.align	4
.nv.constant0._ZN10layer_norm22ln_bwd_finalize_kernelINS_22Kernel_traits_finalizeILj5120Ef13__nv_bfloat16S2_S2_fjLb0ELj1024ELj4ENS_18Kernel_traits_baseILj5120EfS2_S2_S2_fjLj1024EEEEELb0ELb1EEEvNS_9BwdParamsE:
	.zero		824


//--------------------- .nv.constant0._ZN10layer_norm13ln_bwd_kernelINS_13Kernel_traitsIf13__nv_bfloat16S2_S2_fjLj5120ELj1ELj1ELj4ELj16ENS_18Kernel_traits_baseILj5120EfS2_S2_S2_fjLj128EEEEELb1ELb0ELb1ELb1EEEvNS_9BwdParamsE --------------------------
	.section	.nv.constant0._ZN10layer_norm13ln_bwd_kernelINS_13Kernel_traitsIf13__nv_bfloat16S2_S2_fjLj5120ELj1ELj1ELj4ELj16ENS_18Kernel_traits_baseILj5120EfS2_S2_S2_fjLj128EEEEELb1ELb0ELb1ELb1EEEvNS_9BwdParamsE,"a",@progbits
	.sectionflags	@""
	.align	4
.nv.constant0._ZN10layer_norm13ln_bwd_kernelINS_13Kernel_traitsIf13__nv_bfloat16S2_S2_fjLj5120ELj1ELj1ELj4ELj16ENS_18Kernel_traits_baseILj5120EfS2_S2_S2_fjLj128EEEEELb1ELb0ELb1ELb1EEEvNS_9BwdParamsE:
	.zero		824


//--------------------- .nv.constant0._ZN10layer_norm13ln_bwd_kernelINS_13Kernel_traitsIf13__nv_bfloat16S2_S2_fjLj5120ELj1ELj1ELj4ELj16ENS_18Kernel_traits_baseILj5120EfS2_S2_S2_fjLj128EEEEELb1ELb1ELb0ELb0EEEvNS_9BwdParamsE --------------------------
	.section	.nv.constant0._ZN10layer_norm13ln_bwd_kernelINS_13Kernel_traitsIf13__nv_bfloat16S2_S2_fjLj5120ELj1ELj1ELj4ELj16ENS_18Kernel_traits_baseILj5120EfS2_S2_S2_fjLj128EEEEELb1ELb1ELb0ELb0EEEvNS_9BwdParamsE,"a",@progbits
	.sectionflags	@""
	.align	4
.nv.constant0._ZN10layer_norm13ln_bwd_kernelINS_13Kernel_traitsIf13__nv_bfloat16S2_S2_fjLj5120ELj1ELj1ELj4ELj16ENS_18Kernel_traits_baseILj5120EfS2_S2_S2_fjLj128EEEEELb1ELb1ELb0ELb0EEEvNS_9BwdParamsE:
	.zero		824


//--------------------- .nv.constant0._ZN10layer_norm13ln_bwd_kernelINS_13Kernel_traitsIf13__nv_bfloat16S2_S2_fjLj5120ELj1ELj1ELj4ELj16ENS_18Kernel_traits_baseILj5120EfS2_S2_S2_fjLj128EEEEELb1ELb1ELb0ELb1EEEvNS_9BwdParamsE --------------------------
	.section	.nv.constant0._ZN10layer_norm13ln_bwd_kernelINS_13Kernel_traitsIf13__nv_bfloat16S2_S2_fjLj5120ELj1ELj1ELj4ELj16ENS_18Kernel_traits_baseILj5120EfS2_S2_S2_fjLj128EEEEELb1ELb1ELb0ELb1EEEvNS_9BwdParamsE,"a",@progbits
	.sectionflags	@""
	.align	4
.nv.constant0._ZN10layer_norm13ln_bwd_kernelINS_13Kernel_traitsIf13__nv_bfloat16S2_S2_fjLj5120ELj1ELj1ELj4ELj16ENS_18Kernel_traits_baseILj5120EfS2_S2_S2_fjLj128EEEEELb1ELb1ELb0ELb1EEEvNS_9BwdParamsE:
	.zero		824


//--------------------- .nv.constant0._ZN10layer_norm22ln_bwd_finalize_kernelINS_22Kernel_traits_finalizeILj5120Ef13__nv_bfloat16S2_S2_fjLb1ELj1024ELj4ENS_18Kernel_traits_baseILj5120EfS2_S2_S2_fjLj1024EEEEELb1ELb0EEEvNS_9BwdParamsE --------------------------
	.section	.nv.constant0._ZN10layer_norm22ln_bwd_finalize_kernelINS_22Kernel_traits_finalizeILj5120Ef13__nv_bfloat16S2_S2_fjLb1ELj1024ELj4ENS_18Kernel_traits_baseILj5120EfS2_S2_S2_fjLj1024EEEEELb1ELb0EEEvNS_9BwdParamsE,"a",@progbits
	.sectionflags	@""
	.align	4
.nv.constant0._ZN10layer_norm22ln_bwd_finalize_kernelINS_22Kernel_traits_finalizeILj5120Ef13__nv_bfloat16S2_S2_fjLb1ELj1024ELj4ENS_18Kernel_traits_baseILj5120EfS2_S2_S2_fjLj1024EEEEELb1ELb0EEEvNS_9BwdParamsE:
	.zero		824


//--------------------- .nv.constant0._ZN10layer_norm13ln_bwd_kernelINS_13Kernel_traitsIf13__nv_bfloat16S2_S2_fjLj5120ELj1ELj1ELj4ELj16ENS_18Kernel_traits_baseILj5120EfS2_S2_S2_fjLj128EEEEELb1ELb1ELb1ELb0EEEvNS_9BwdParamsE --------------------------
	.section	.nv.constant0._ZN10layer_norm13ln_bwd_kernelINS_13Kernel_traitsIf13__nv_bfloat16S2_S2_fjLj5120ELj1ELj1ELj4ELj16ENS_18Kernel_traits_baseILj5120EfS2_S2_S2_fjLj128EEEEELb1ELb1ELb1ELb0EEEvNS_9BwdParamsE,"a",@progbits
	.sectionflags	@""
	.align	4
.nv.constant0._ZN10layer_norm13ln_bwd_kernelINS_13Kernel_traitsIf13__nv_bfloat16S2_S2_fjLj5120ELj1ELj1ELj4ELj16ENS_18Kernel_traits_baseILj5120EfS2_S2_S2_fjLj128EEEEELb1ELb1ELb1ELb0EEEvNS_9BwdParamsE:
	.zero		824


//--------------------- .nv.constant0._ZN10layer_norm22ln_bwd_finalize_kernelINS_22Kernel_traits_finalizeILj5120Ef13__nv_bfloat16S2_S2_fjLb1ELj1024ELj4ENS_18Kernel_traits_baseILj5120EfS2_S2_S2_fjLj1024EEEEELb1ELb1EEEvNS_9BwdParamsE --------------------------
	.section	.nv.constant0._ZN10layer_norm22ln_bwd_finalize_kernelINS_22Kernel_traits_finalizeILj5120Ef13__nv_bfloat16S2_S2_fjLb1ELj1024ELj4ENS_18Kernel_traits_baseILj5120EfS2_S2_S2_fjLj1024EEEEELb1ELb1EEEvNS_9BwdParamsE,"a",@progbits
	.sectionflags	@""
	.align	4
.nv.constant0._ZN10layer_norm22ln_bwd_finalize_kernelINS_22Kernel_traits_finalizeILj5120Ef13__nv_bfloat16S2_S2_fjLb1ELj1024ELj4ENS_18Kernel_traits_baseILj5120EfS2_S2_S2_fjLj1024EEEEELb1ELb1EEEvNS_9BwdParamsE:
	.zero		824


//--------------------- .nv.constant0._ZN10layer_norm13ln_bwd_kernelINS_13Kernel_traitsIf13__nv_bfloat16S2_S2_fjLj5120ELj1ELj1ELj4ELj16ENS_18Kernel_traits_baseILj5120EfS2_S2_S2_fjLj128EEEEELb1ELb1ELb1ELb1EEEvNS_9BwdParamsE --------------------------
	.section	.nv.constant0._ZN10layer_norm13ln_bwd_kernelINS_13Kernel_traitsIf13__nv_bfloat16S2_S2_fjLj5120ELj1ELj1ELj4ELj16ENS_18Kernel_traits_baseILj5120EfS2_S2_S2_fjLj128EEEEELb1ELb1ELb1ELb1EEEvNS_9BwdParamsE,"a",@progbits
	.sectionflags	@""
	.align	4
.nv.constant0._ZN10layer_norm13ln_bwd_kernelINS_13Kernel_traitsIf13__nv_bfloat16S2_S2_fjLj5120ELj1ELj1ELj4ELj16ENS_18Kernel_traits_baseILj5120EfS2_S2_S2_fjLj128EEEEELb1ELb1ELb1ELb1EEEvNS_9BwdParamsE:
	.zero		824


//--------------------- .nv.constant0._ZN10layer_norm13ln_bwd_kernelINS_13Kernel_traitsI13__nv_bfloat16S2_fS2_fjLj5120ELj1ELj1ELj4ELj16ENS_18Kernel_traits_baseILj5120ES2_S2_fS2_fjLj128EEEEELb0ELb0ELb0ELb0EEEvNS_9BwdParamsE --------------------------
	.section	.nv.constant0._ZN10layer_norm13ln_bwd_kernelINS_13Kernel_traitsI13__nv_bfloat16S2_fS2_fjLj5120ELj1ELj1ELj4ELj16ENS_18Kernel_traits_baseILj5120ES2_S2_fS2_fjLj128EEEEELb0ELb0ELb0ELb0EEEvNS_9BwdParamsE,"a",@progbits
	.sectionflags	@""
	.align	4
.nv.constant0._ZN10layer_norm13ln_bwd_kernelINS_13Kernel_traitsI13__nv_bfloat16S2_fS2_fjLj5120ELj1ELj1ELj4ELj16ENS_18Kernel_traits_baseILj5120ES2_S2_fS2_fjLj128EEEEELb0ELb0ELb0ELb0EEEvNS_9BwdParamsE:
	.zero		824


//--------------------- .nv.constant0._ZN10layer_norm13ln_bwd_kernelINS_13Kernel_traitsI13__nv_bfloat16S2_fS2_fjLj5120ELj1ELj1ELj4ELj16ENS_18Kernel_traits_baseILj5120ES2_S2_fS2_fjLj128EEEEELb0ELb0ELb0ELb1EEEvNS_9BwdParamsE --------------------------
	.section	.nv.constant0._ZN10layer_norm13ln_bwd_kernelINS_13Kernel_traitsI13__nv_bfloat16S2_fS2_fjLj5120ELj1ELj1ELj4ELj16ENS_18Kernel_traits_baseILj5120ES2_S2_fS2_fjLj128EEEEELb0ELb0ELb0ELb1EEEvNS_9BwdParamsE,"a",@progbits
	.sectionflags	@""
	.align	4
.nv.constant0._ZN10layer_norm13ln_bwd_kernelINS_13Kernel_traitsI13__nv_bfloat16S2_fS2_fjLj5120ELj1ELj1ELj4ELj16ENS_18Kernel_traits_baseILj5120ES2_S2_fS2_fjLj128EEEEELb0ELb0ELb0ELb1EEEvNS_9BwdParamsE:
	.zero		824


//--------------------- .nv.constant0._ZN10layer_norm13ln_bwd_kernelINS_13Kernel_traitsI13__nv_bfloat16S2_fS2_fjLj5120ELj1ELj1ELj4ELj16ENS_18Kernel_traits_baseILj5120ES2_S2_fS2_fjLj128EEEEELb0ELb0ELb1ELb0EEEvNS_9BwdParamsE --------------------------
	.section	.nv.constant0._ZN10layer_norm13ln_bwd_kernelINS_13Kernel_traitsI13__nv_bfloat16S2_fS2_fjLj5120ELj1ELj1ELj4ELj16ENS_18Kernel_traits_baseILj5120ES2_S2_fS2_fjLj128EEEEELb0ELb0ELb1ELb0EEEvNS_9BwdParamsE,"a",@progbits
	.sectionflags	@""
	.align	4
.nv.constant0._ZN10layer_norm13ln_bwd_kernelINS_13Kernel_traitsI13__nv_bfloat16S2_fS2_fjLj5120ELj1ELj1ELj4ELj16ENS_18Kernel_traits_baseILj5120ES2_S2_fS2_fjLj128EEEEELb0ELb0ELb1ELb0EEEvNS_9BwdParamsE:
	.zero		824


//--------------------- .nv.constant0._ZN10layer_norm13ln_bwd_kernelINS_13Kernel_traitsI13__nv_bfloat16S2_fS2_fjLj5120ELj1ELj1ELj4ELj16ENS_18Kernel_traits_baseILj5120ES2_S2_fS2_fjLj128EEEEELb0ELb0ELb1ELb1EEEvNS_9BwdParamsE --------------------------
	.section	.nv.constant0._ZN10layer_norm13ln_bwd_kernelINS_13Kernel_traitsI13__nv_bfloat16S2_fS2_fjLj5120ELj1ELj1ELj4ELj16ENS_18Kernel_traits_baseILj5120ES2_S2_fS2_fjLj128EEEEELb0ELb0ELb1ELb1EEEvNS_9BwdParamsE,"a",@progbits
	.sectionflags	@""
	.align	4
.nv.constant0._ZN10layer_norm13ln_bwd_kernelINS_13Kernel_traitsI13__nv_bfloat16S2_fS2_fjLj5120ELj1ELj1ELj4ELj16ENS_18Kernel_traits_baseILj5120ES2_S2_fS2_fjLj128EEEEELb0ELb0ELb1ELb1EEEvNS_9BwdParamsE:
	.zero		824


//--------------------- .nv.constant0._ZN10layer_norm13ln_bwd_kernelINS_13Kernel_traitsI13__nv_bfloat16S2_fS2_fjLj5120ELj1ELj1ELj4ELj16ENS_18Kernel_traits_baseILj5120ES2_S2_fS2_fjLj128EEEEELb0ELb1ELb0ELb0EEEvNS_9BwdParamsE --------------------------
	.section	.nv.constant0._ZN10layer_norm13ln_bwd_kernelINS_13Kernel_traitsI13__nv_bfloat16S2_fS2_fjLj5120ELj1ELj1ELj4ELj16ENS_18Kernel_traits_baseILj5120ES2_S2_fS2_fjLj128EEEEELb0ELb1ELb0ELb0EEEvNS_9BwdParamsE,"a",@progbits
	.sectionflags	@""
	.align	4
.nv.constant0._ZN10layer_norm13ln_bwd_kernelINS_13Kernel_traitsI13__nv_bfloat16S2_fS2_fjLj5120ELj1ELj1ELj4ELj16ENS_18Kernel_traits_baseILj5120ES2_S2_fS2_fjLj128EEEEELb0ELb1ELb0ELb0EEEvNS_9BwdParamsE:
	.zero		824


//--------------------- .nv.constant0._ZN10layer_norm13ln_bwd_kernelINS_13Kernel_traitsI13__nv_bfloat16S2_fS2_fjLj5120ELj1ELj1ELj4ELj16ENS_18Kernel_traits_baseILj5120ES2_S2_fS2_fjLj128EEEEELb0ELb1ELb0ELb1EEEvNS_9BwdParamsE --------------------------
	.section	.nv.constant0._ZN10layer_norm13ln_bwd_kernelINS_13Kernel_traitsI13__nv_bfloat16S2_fS2_fjLj5120ELj1ELj1ELj4ELj16ENS_18Kernel_traits_baseILj5120ES2_S2_fS2_fjLj128EEEEELb0ELb1ELb0ELb1EEEvNS_9BwdParamsE,"a",@progbits
	.sectionflags	@""
	.align	4
.nv.constant0._ZN10layer_norm13ln_bwd_kernelINS_13Kernel_traitsI13__nv_bfloat16S2_fS2_fjLj5120ELj1ELj1ELj4ELj16ENS_18Kernel_traits_baseILj5120ES2_S2_fS2_fjLj128EEEEELb0ELb1ELb0ELb1EEEvNS_9BwdParamsE:
	.zero		824


//--------------------- .nv.constant0._ZN10layer_norm13ln_bwd_kernelINS_13Kernel_traitsI13__nv_bfloat16S2_fS2_fjLj5120ELj1ELj1ELj4ELj16ENS_18Kernel_traits_baseILj5120ES2_S2_fS2_fjLj128EEEEELb0ELb1ELb1ELb0EEEvNS_9BwdParamsE --------------------------
	.section	.nv.constant0._ZN10layer_norm13ln_bwd_kernelINS_13Kernel_traitsI13__nv_bfloat16S2_fS2_fjLj5120ELj1ELj1ELj4ELj16ENS_18Kernel_traits_baseILj5120ES2_S2_fS2_fjLj128EEEEELb0ELb1ELb1ELb0EEEvNS_9BwdParamsE,"a",@progbits
	.sectionflags	@""
	.align	4
.nv.constant0._ZN10layer_norm13ln_bwd_kernelINS_13Kernel_traitsI13__nv_bfloat16S2_fS2_fjLj5120ELj1ELj1ELj4ELj16ENS_18Kernel_traits_baseILj5120ES2_S2_fS2_fjLj128EEEEELb0ELb1ELb1ELb0EEEvNS_9BwdParamsE:
	.zero		824


//--------------------- .nv.constant0._ZN10layer_norm13ln_bwd_kernelINS_13Kernel_traitsI13__nv_bfloat16S2_fS2_fjLj5120ELj1ELj1ELj4ELj16ENS_18Kernel_traits_baseILj5120ES2_S2_fS2_fjLj128EEEEELb0ELb1ELb1ELb1EEEvNS_9BwdParamsE --------------------------
	.section	.nv.constant0._ZN10layer_norm13ln_bwd_kernelINS_13Kernel_traitsI13__nv_bfloat16S2_fS2_fjLj5120ELj1ELj1ELj4ELj16ENS_18Kernel_traits_baseILj5120ES2_S2_fS2_fjLj128EEEEELb0ELb1ELb1ELb1EEEvNS_9BwdParamsE,"a",@progbits
	.sectionflags	@""
	.align	4
.nv.constant0._ZN10layer_norm13ln_bwd_kernelINS_13Kernel_traitsI13__nv_bfloat16S2_fS2_fjLj5120ELj1ELj1ELj4ELj16ENS_18Kernel_traits_baseILj5120ES2_S2_fS2_fjLj128EEEEELb0ELb1ELb1ELb1EEEvNS_9BwdParamsE:
	.zero		824


//--------------------- .nv.constant0._ZN10layer_norm13ln_bwd_kernelINS_13Kernel_traitsI13__nv_bfloat16S2_fS2_fjLj5120ELj1ELj1ELj4ELj16ENS_18Kernel_traits_baseILj5120ES2_S2_fS2_fjLj128EEEEELb1ELb0ELb0ELb0EEEvNS_9BwdParamsE --------------------------
	.section	.nv.constant0._ZN10layer_norm13ln_bwd_kernelINS_13Kernel_traitsI13__nv_bfloat16S2_fS2_fjLj5120ELj1ELj1ELj4ELj16ENS_18Kernel_traits_baseILj5120ES2_S2_fS2_fjLj128EEEEELb1ELb0ELb0ELb0EEEvNS_9BwdParamsE,"a",@progbits
	.sectionflags	@""
	.align	4
.nv.constant0._ZN10layer_norm13ln_bwd_kernelINS_13Kernel_traitsI13__nv_bfloat16S2_fS2_fjLj5120ELj1ELj1ELj4ELj16ENS_18Kernel_traits_baseILj5120ES2_S2_fS2_fjLj128EEEEELb1ELb0ELb0ELb0EEEvNS_9BwdParamsE:
	.zero		824


//--------------------- .nv.constant0._ZN10layer_norm13ln_bwd_kernelINS_13Kernel_traitsI13__nv_bfloat16S2_fS2_fjLj5120ELj1ELj1ELj4ELj16ENS_18Kernel_traits_baseILj5120ES2_S2_fS2_fjLj128EEEEELb1ELb0ELb0ELb1EEEvNS_9BwdParamsE --------------------------
	.section	.nv.constant0._ZN10layer_norm13ln_bwd_kernelINS_13Kernel_traitsI13__nv_bfloat16S2_fS2_fjLj5120ELj1ELj1ELj4ELj16ENS_18Kernel_traits_baseILj5120ES2_S2_fS2_fjLj128EEEEELb1ELb0ELb0ELb1EEEvNS_9BwdParamsE,"a",@progbits
	.sectionflags	@""
	.align	4
.nv.constant0._ZN10layer_norm13ln_bwd_kernelINS_13Kernel_traitsI13__nv_bfloat16S2_fS2_fjLj5120ELj1ELj1ELj4ELj16ENS_18Kernel_traits_baseILj5120ES2_S2_fS2_fjLj128EEEEELb1ELb0ELb0ELb1EEEvNS_9BwdParamsE:
	.zero		824


//--------------------- .nv.constant0._ZN10layer_norm22ln_bwd_finalize_kernelINS_22Kernel_traits_finalizeILj5120E13__nv_bfloat16S2_fS2_fjLb0ELj1024ELj4ENS_18Kernel_traits_baseILj5120ES2_S2_fS2_fjLj1024EEEEELb0ELb0EEEvNS_9BwdParamsE --------------------------
	.section	.nv.constant0._ZN10layer_norm22ln_bwd_finalize_kernelINS_22Kernel_traits_finalizeILj5120E13__nv_bfloat16S2_fS2_fjLb0ELj1024ELj4ENS_18Kernel_traits_baseILj5120ES2_S2_fS2_fjLj1024EEEEELb0ELb0EEEvNS_9BwdParamsE,"a",@progbits
	.sectionflags	@""
	.align	4
.nv.constant0._ZN10layer_norm22ln_bwd_finalize_kernelINS_22Kernel_traits_finalizeILj5120E13__nv_bfloat16S2_fS2_fjLb0ELj1024ELj4ENS_18Kernel_traits_baseILj5120ES2_S2_fS2_fjLj1024EEEEELb0ELb0EEEvNS_9BwdParamsE:
	.zero		824


//--------------------- .nv.constant0._ZN10layer_norm13ln_bwd_kernelINS_13Kernel_traitsI13__nv_bfloat16S2_fS2_fjLj5120ELj1ELj1ELj4ELj16ENS_18Kernel_traits_baseILj5120ES2_S2_fS2_fjLj128EEEEELb1ELb0ELb1ELb0EEEvNS_9BwdParamsE --------------------------
	.section	.nv.constant0._ZN10layer_norm13ln_bwd_kernelINS_13Kernel_traitsI13__nv_bfloat16S2_fS2_fjLj5120ELj1ELj1ELj4ELj16ENS_18Kernel_traits_baseILj5120ES2_S2_fS2_fjLj128EEEEELb1ELb0ELb1ELb0EEEvNS_9BwdParamsE,"a",@progbits
	.sectionflags	@""
	.align	4
.nv.constant0._ZN10layer_norm13ln_bwd_kernelINS_13Kernel_traitsI13__nv_bfloat16S2_fS2_fjLj5120ELj1ELj1ELj4ELj16ENS_18Kernel_traits_baseILj5120ES2_S2_fS2_fjLj128EEEEELb1ELb0ELb1ELb0EEEvNS_9BwdParamsE:
	.zero		824


//--------------------- .nv.constant0._ZN10layer_norm22ln_bwd_finalize_kernelINS_22Kernel_traits_finalizeILj5120E13__nv_bfloat16S2_fS2_fjLb0ELj1024ELj4ENS_18Kernel_traits_baseILj5120ES2_S2_fS2_fjLj1024EEEEELb0ELb1EEEvNS_9BwdParamsE --------------------------
	.section	.nv.constant0._ZN10layer_norm22ln_bwd_finalize_kernelINS_22Kernel_traits_finalizeILj5120E13__nv_bfloat16S2_fS2_fjLb0ELj1024ELj4ENS_18Kernel_traits_baseILj5120ES2_S2_fS2_fjLj1024EEEEELb0ELb1EEEvNS_9BwdParamsE,"a",@progbits
	.sectionflags	@""
	.align	4
.nv.constant0._ZN10layer_norm22ln_bwd_finalize_kernelINS_22Kernel_traits_finalizeILj5120E13__nv_bfloat16S2_fS2_fjLb0ELj1024ELj4ENS_18Kernel_traits_baseILj5120ES2_S2_fS2_fjLj1024EEEEELb0ELb1EEEvNS_9BwdParamsE:
	.zero		824


//--------------------- .nv.constant0._ZN10layer_norm13ln_bwd_kernelINS_13Kernel_traitsI13__nv_bfloat16S2_fS2_fjLj5120ELj1ELj1ELj4ELj16ENS_18Kernel_traits_baseILj5120ES2_S2_fS2_fjLj128EEEEELb1ELb0ELb1ELb1EEEvNS_9BwdParamsE --------------------------
	.section	.nv.constant0._ZN10layer_norm13ln_bwd_kernelINS_13Kernel_traitsI13__nv_bfloat16S2_fS2_fjLj5120ELj1ELj1ELj4ELj16ENS_18Kernel_traits_baseILj5120ES2_S2_fS2_fjLj128EEEEELb1ELb0ELb1ELb1EEEvNS_9BwdParamsE,"a",@progbits
	.sectionflags	@""
	.align	4
.nv.constant0._ZN10layer_norm13ln_bwd_kernelINS_13Kernel_traitsI13__nv_bfloat16S2_fS2_fjLj5120ELj1ELj1ELj4ELj16ENS_18Kernel_traits_baseILj5120ES2_S2_fS2_fjLj128EEEEELb1ELb0ELb1ELb1EEEvNS_9BwdParamsE:
	.zero		824


//--------------------- .nv.constant0._ZN10layer_norm13ln_bwd_kernelINS_13Kernel_traitsI13__nv_bfloat16S2_fS2_fjLj5120ELj1ELj1ELj4ELj16ENS_18Kernel_traits_baseILj5120ES2_S2_fS2_fjLj128EEEEELb1ELb1ELb0ELb0EEEvNS_9BwdParamsE --------------------------
	.section	.nv.constant0._ZN10layer_norm13ln_bwd_kernelINS_13Kernel_traitsI13__nv_bfloat16S2_fS2_fjLj5120ELj1ELj1ELj4ELj16ENS_18Kernel_traits_baseILj5120ES2_S2_fS2_fjLj128EEEEELb1ELb1ELb0ELb0EEEvNS_9BwdParamsE,"a",@progbits
	.sectionflags	@""
	.align	4
.nv.constant0._ZN10layer_norm13ln_bwd_kernelINS_13Kernel_traitsI13__nv_bfloat16S2_fS2_fjLj5120ELj1ELj1ELj4ELj16ENS_18Kernel_traits_baseILj5120ES2_S2_fS2_fjLj128EEEEELb1ELb1ELb0ELb0EEEvNS_9BwdParamsE:
	.zero		824


//--------------------- .nv.constant0._ZN10layer_norm13ln_bwd_kernelINS_13Kernel_traitsI13__nv_bfloat16S2_fS2_fjLj5120ELj1ELj1ELj4ELj16ENS_18Kernel_traits_baseILj5120ES2_S2_fS2_fjLj128EEEEELb1ELb1ELb0ELb1EEEvNS_9BwdParamsE --------------------------
	.section	.nv.constant0._ZN10layer_norm13ln_bwd_kernelINS_13Kernel_traitsI13__nv_bfloat16S2_fS2_fjLj5120ELj1ELj1ELj4ELj16ENS_18Kernel_traits_baseILj5120ES2_S2_fS2_fjLj128EEEEELb1ELb1ELb0ELb1EEEvNS_9BwdParamsE,"a",@progbits
	.sectionflags	@""
	.align	4
.nv.constant0._ZN10layer_norm13ln_bwd_kernelINS_13Kernel_traitsI13__nv_bfloat16S2_fS2_fjLj5120ELj1ELj1ELj4ELj16ENS_18Kernel_traits_baseILj5120ES2_S2_fS2_fjLj128EEEEELb1ELb1ELb0ELb1EEEvNS_9BwdParamsE:
	.zero		824


//--------------------- .nv.constant0._ZN10layer_norm22ln_bwd_finalize_kernelINS_22Kernel_traits_finalizeILj5120E13__nv_bfloat16S2_fS2_fjLb1ELj1024ELj4ENS_18Kernel_traits_baseILj5120ES2_S2_fS2_fjLj1024EEEEELb1ELb0EEEvNS_9BwdParamsE --------------------------
	.section	.nv.constant0._ZN10layer_norm22ln_bwd_finalize_kernelINS_22Kernel_traits_finalizeILj5120E13__nv_bfloat16S2_fS2_fjLb1ELj1024ELj4ENS_18Kernel_traits_baseILj5120ES2_S2_fS2_fjLj1024EEEEELb1ELb0EEEvNS_9BwdParamsE,"a",@progbits
	.sectionflags	@""
	.align	4
.nv.constant0._ZN10layer_norm22ln_bwd_finalize_kernelINS_22Kernel_traits_finalizeILj5120E13__nv_bfloat16S2_fS2_fjLb1ELj1024ELj4ENS_18Kernel_traits_baseILj5120ES2_S2_fS2_fjLj1024EEEEELb1ELb0EEEvNS_9BwdParamsE:
	.zero		824


//--------------------- .nv.constant0._ZN10layer_norm13ln_bwd_kernelINS_13Kernel_traitsI13__nv_bfloat16S2_fS2_fjLj5120ELj1ELj1ELj4ELj16ENS_18Kernel_traits_baseILj5120ES2_S2_fS2_fjLj128EEEEELb1ELb1ELb1ELb0EEEvNS_9BwdParamsE --------------------------
	.section	.nv.constant0._ZN10layer_norm13ln_bwd_kernelINS_13Kernel_traitsI13__nv_bfloat16S2_fS2_fjLj5120ELj1ELj1ELj4ELj16ENS_18Kernel_traits_baseILj5120ES2_S2_fS2_fjLj128EEEEELb1ELb1ELb1ELb0EEEvNS_9BwdParamsE,"a",@progbits
	.sectionflags	@""
	.align	4
.nv.constant0._ZN10layer_norm13ln_bwd_kernelINS_13Kernel_traitsI13__nv_bfloat16S2_fS2_fjLj5120ELj1ELj1ELj4ELj16ENS_18Kernel_traits_baseILj5120ES2_S2_fS2_fjLj128EEEEELb1ELb1ELb1ELb0EEEvNS_9BwdParamsE:
	.zero		824


//--------------------- .nv.constant0._ZN10layer_norm22ln_bwd_finalize_kernelINS_22Kernel_traits_finalizeILj5120E13__nv_bfloat16S2_fS2_fjLb1ELj1024ELj4ENS_18Kernel_traits_baseILj5120ES2_S2_fS2_fjLj1024EEEEELb1ELb1EEEvNS_9BwdParamsE --------------------------
	.section	.nv.constant0._ZN10layer_norm22ln_bwd_finalize_kernelINS_22Kernel_traits_finalizeILj5120E13__nv_bfloat16S2_fS2_fjLb1ELj1024ELj4ENS_18Kernel_traits_baseILj5120ES2_S2_fS2_fjLj1024EEEEELb1ELb1EEEvNS_9BwdParamsE,"a",@progbits
	.sectionflags	@""
	.align	4
.nv.constant0._ZN10layer_norm22ln_bwd_finalize_kernelINS_22Kernel_traits_finalizeILj5120E13__nv_bfloat16S2_fS2_fjLb1ELj1024ELj4ENS_18Kernel_traits_baseILj5120ES2_S2_fS2_fjLj1024EEEEELb1ELb1EEEvNS_9BwdParamsE:
	.zero		824


//--------------------- .nv.constant0._ZN10layer_norm13ln_bwd_kernelINS_13Kernel_traitsI13__nv_bfloat16S2_fS2_fjLj5120ELj1ELj1ELj4ELj16ENS_18Kernel_traits_baseILj5120ES2_S2_fS2_fjLj128EEEEELb1ELb1ELb1ELb1EEEvNS_9BwdParamsE --------------------------
	.section	.nv.constant0._ZN10layer_norm13ln_bwd_kernelINS_13Kernel_traitsI13__nv_bfloat16S2_fS2_fjLj5120ELj1ELj1ELj4ELj16ENS_18Kernel_traits_baseILj5120ES2_S2_fS2_fjLj128EEEEELb1ELb1ELb1ELb1EEEvNS_9BwdParamsE,"a",@progbits
	.sectionflags	@""
	.align	4
.nv.constant0._ZN10layer_norm13ln_bwd_kernelINS_13Kernel_traitsI13__nv_bfloat16S2_fS2_fjLj5120ELj1ELj1ELj4ELj16ENS_18Kernel_traits_baseILj5120ES2_S2_fS2_fjLj128EEEEELb1ELb1ELb1ELb1EEEvNS_9BwdParamsE:
	.zero		824


//--------------------- .nv.constant0._ZN10layer_norm13ln_bwd_kernelINS_13Kernel_traitsIf13__nv_bfloat16fS2_fjLj5120ELj1ELj1ELj4ELj16ENS_18Kernel_traits_baseILj5120EfS2_fS2_fjLj128EEEEELb0ELb0ELb0ELb0EEEvNS_9BwdParamsE --------------------------
	.section	.nv.constant0._ZN10layer_norm13ln_bwd_kernelINS_13Kernel_traitsIf13__nv_bfloat16fS2_fjLj5120ELj1ELj1ELj4ELj16ENS_18Kernel_traits_baseILj5120EfS2_fS2_fjLj128EEEEELb0ELb0ELb0ELb0EEEvNS_9BwdParamsE,"a",@progbits
	.sectionflags	@""
	.align	4
.nv.constant0._ZN10layer_norm13ln_bwd_kernelINS_13Kernel_traitsIf13__nv_bfloat16fS2_fjLj5120ELj1ELj1ELj4ELj16ENS_18Kernel_traits_baseILj5120EfS2_fS2_fjLj128EEEEELb0ELb0ELb0ELb0EEEvNS_9BwdParamsE:
	.zero		824


//--------------------- .nv.constant0._ZN10layer_norm13ln_bwd_kernelINS_13Kernel_traitsIf13__nv_bfloat16fS2_fjLj5120ELj1ELj1ELj4ELj16ENS_18Kernel_traits_baseILj5120EfS2_fS2_fjLj128EEEEELb0ELb0ELb0ELb1EEEvNS_9BwdParamsE --------------------------
	.section	.nv.constant0._ZN10layer_norm13ln_bwd_kernelINS_13Kernel_traitsIf13__nv_bfloat16fS2_fjLj5120ELj1ELj1ELj4ELj16ENS_18Kernel_traits_baseILj5120EfS2_fS2_fjLj128EEEEELb0ELb0ELb0ELb1EEEvNS_9BwdParamsE,"a",@progbits
	.sectionflags	@""
	.align	4
.nv.constant0._ZN10layer_norm13ln_bwd_kernelINS_13Kernel_traitsIf13__nv_bfloat16fS2_fjLj5120ELj1ELj1ELj4ELj16ENS_18Kernel_traits_baseILj5120EfS2_fS2_fjLj128EEEEELb0ELb0ELb0ELb1EEEvNS_9BwdParamsE:
	.zero		824


//--------------------- .nv.constant0._ZN10layer_norm13ln_bwd_kernelINS_13Kernel_traitsIf13__nv_bfloat16fS2_fjLj5120ELj1ELj1ELj4ELj16ENS_18Kernel_traits_baseILj5120EfS2_fS2_fjLj128EEEEELb0ELb0ELb1ELb0EEEvNS_9BwdParamsE --------------------------
	.section	.nv.constant0._ZN10layer_norm13ln_bwd_kernelINS_13Kernel_traitsIf13__nv_bfloat16fS2_fjLj5120ELj1ELj1ELj4ELj16ENS_18Kernel_traits_baseILj5120EfS2_fS2_fjLj128EEEEELb0ELb0ELb1ELb0EEEvNS_9BwdParamsE,"a",@progbits
	.sectionflags	@""
	.align	4
.nv.constant0._ZN10layer_norm13ln_bwd_kernelINS_13Kernel_traitsIf13__nv_bfloat16fS2_fjLj5120ELj1ELj1ELj4ELj16ENS_18Kernel_traits_baseILj5120EfS2_fS2_fjLj128EEEEELb0ELb0ELb1ELb0EEEvNS_9BwdParamsE:
	.zero		824


//--------------------- .nv.constant0._ZN10layer_norm13ln_bwd_kernelINS_13Kernel_traitsIf13__nv_bfloat16fS2_fjLj5120ELj1ELj1ELj4ELj16ENS_18Kernel_traits_baseILj5120EfS2_fS2_fjLj128EEEEELb0ELb0ELb1ELb1EEEvNS_9BwdParamsE --------------------------
	.section	.nv.constant0._ZN10layer_norm13ln_bwd_kernelINS_13Kernel_traitsIf13__nv_bfloat16fS2_fjLj5120ELj1ELj1ELj4ELj16ENS_18Kernel_traits_baseILj5120EfS2_fS2_fjLj128EEEEELb0ELb0ELb1ELb1EEEvNS_9BwdParamsE,"a",@progbits
	.sectionflags	@""
	.align	4
.nv.constant0._ZN10layer_norm13ln_bwd_kernelINS_13Kernel_traitsIf13__nv_bfloat16fS2_fjLj5120ELj1ELj1ELj4ELj16ENS_18Kernel_traits_baseILj5120EfS2_fS2_fjLj128EEEEELb0ELb0ELb1ELb1EEEvNS_9BwdParamsE:
	.zero		824


//--------------------- .nv.constant0._ZN10layer_norm13ln_bwd_kernelINS_13Kernel_traitsIf13__nv_bfloat16fS2_fjLj5120ELj1ELj1ELj4ELj16ENS_18Kernel_traits_baseILj5120EfS2_fS2_fjLj128EEEEELb0ELb1ELb0ELb0EEEvNS_9BwdParamsE --------------------------
	.section	.nv.constant0._ZN10layer_norm13ln_bwd_kernelINS_13Kernel_traitsIf13__nv_bfloat16fS2_fjLj5120ELj1ELj1ELj4ELj16ENS_18Kernel_traits_baseILj5120EfS2_fS2_fjLj128EEEEELb0ELb1ELb0ELb0EEEvNS_9BwdParamsE,"a",@progbits
	.sectionflags	@""
	.align	4
.nv.constant0._ZN10layer_norm13ln_bwd_kernelINS_13Kernel_traitsIf13__nv_bfloat16fS2_fjLj5120ELj1ELj1ELj4ELj16ENS_18Kernel_traits_baseILj5120EfS2_fS2_fjLj128EEEEELb0ELb1ELb0ELb0EEEvNS_9BwdParamsE:
	.zero		824


//--------------------- .nv.constant0._ZN10layer_norm13ln_bwd_kernelINS_13Kernel_traitsIf13__nv_bfloat16fS2_fjLj5120ELj1ELj1ELj4ELj16ENS_18Kernel_traits_baseILj5120EfS2_fS2_fjLj128EEEEELb0ELb1ELb0ELb1EEEvNS_9BwdParamsE --------------------------
	.section	.nv.constant0._ZN10layer_norm13ln_bwd_kernelINS_13Kernel_traitsIf13__nv_bfloat16fS2_fjLj5120ELj1ELj1ELj4ELj16ENS_18Kernel_traits_baseILj5120EfS2_fS2_fjLj128EEEEELb0ELb1ELb0ELb1EEEvNS_9BwdParamsE,"a",@progbits
	.sectionflags	@""
	.align	4
.nv.constant0._ZN10layer_norm13ln_bwd_kernelINS_13Kernel_traitsIf13__nv_bfloat16fS2_fjLj5120ELj1ELj1ELj4ELj16ENS_18Kernel_traits_baseILj5120EfS2_fS2_fjLj128EEEEELb0ELb1ELb0ELb1EEEvNS_9BwdParamsE:
	.zero		824


//--------------------- .nv.constant0._ZN10layer_norm13ln_bwd_kernelINS_13Kernel_traitsIf13__nv_bfloat16fS2_fjLj5120ELj1ELj1ELj4ELj16ENS_18Kernel_traits_baseILj5120EfS2_fS2_fjLj128EEEEELb0ELb1ELb1ELb0EEEvNS_9BwdParamsE --------------------------
	.section	.nv.constant0._ZN10layer_norm13ln_bwd_kernelINS_13Kernel_traitsIf13__nv_bfloat16fS2_fjLj5120ELj1ELj1ELj4ELj16ENS_18Kernel_traits_baseILj5120EfS2_fS2_fjLj128EEEEELb0ELb1ELb1ELb0EEEvNS_9BwdParamsE,"a",@progbits
	.sectionflags	@""
	.align	4
.nv.constant0._ZN10layer_norm13ln_bwd_kernelINS_13Kernel_traitsIf13__nv_bfloat16fS2_fjLj5120ELj1ELj1ELj4ELj16ENS_18Kernel_traits_baseILj5120EfS2_fS2_fjLj128EEEEELb0ELb1ELb1ELb0EEEvNS_9BwdParamsE:
	.zero		824


//--------------------- .nv.constant0._ZN10layer_norm13ln_bwd_kernelINS_13Kernel_traitsIf13__nv_bfloat16fS2_fjLj5120ELj1ELj1ELj4ELj16ENS_18Kernel_traits_baseILj5120EfS2_fS2_fjLj128EEEEELb0ELb1ELb1ELb1EEEvNS_9BwdParamsE --------------------------
	.section	.nv.constant0._ZN10layer_norm13ln_bwd_kernelINS_13Kernel_traitsIf13__nv_bfloat16fS2_fjLj5120ELj1ELj1ELj4ELj16ENS_18Kernel_traits_baseILj5120EfS2_fS2_fjLj128EEEEELb0ELb1ELb1ELb1EEEvNS_9BwdParamsE,"a",@progbits
	.sectionflags	@""
	.align	4
.nv.constant0._ZN10layer_norm13ln_bwd_kernelINS_13Kernel_traitsIf13__nv_bfloat16fS2_fjLj5120ELj1ELj1ELj4ELj16ENS_18Kernel_traits_baseILj5120EfS2_fS2_fjLj128EEEEELb0ELb1ELb1ELb1EEEvNS_9BwdParamsE:
	.zero		824


//--------------------- .nv.constant0._ZN10layer_norm13ln_bwd_kernelINS_13Kernel_traitsIf13__nv_bfloat16fS2_fjLj5120ELj1ELj1ELj4ELj16ENS_18Kernel_traits_baseILj5120EfS2_fS2_fjLj128EEEEELb1ELb0ELb0ELb0EEEvNS_9BwdParamsE --------------------------
	.section	.nv.constant0._ZN10layer_norm13ln_bwd_kernelINS_13Kernel_traitsIf13__nv_bfloat16fS2_fjLj5120ELj1ELj1ELj4ELj16ENS_18Kernel_traits_baseILj5120EfS2_fS2_fjLj128EEEEELb1ELb0ELb0ELb0EEEvNS_9BwdParamsE,"a",@progbits
	.sectionflags	@""
	.align	4
.nv.constant0._ZN10layer_norm13ln_bwd_kernelINS_13Kernel_traitsIf13__nv_bfloat16fS2_fjLj5120ELj1ELj1ELj4ELj16ENS_18Kernel_traits_baseILj5120EfS2_fS2_fjLj128EEEEELb1ELb0ELb0ELb0EEEvNS_9BwdParamsE:
	.zero		824


//--------------------- .nv.constant0._ZN10layer_norm13ln_bwd_kernelINS_13Kernel_traitsIf13__nv_bfloat16fS2_fjLj5120ELj1ELj1ELj4ELj16ENS_18Kernel_traits_baseILj5120EfS2_fS2_fjLj128EEEEELb1ELb0ELb0ELb1EEEvNS_9BwdParamsE --------------------------
	.section	.nv.constant0._ZN10layer_norm13ln_bwd_kernelINS_13Kernel_traitsIf13__nv_bfloat16fS2_fjLj5120ELj1ELj1ELj4ELj16ENS_18Kernel_traits_baseILj5120EfS2_fS2_fjLj128EEEEELb1ELb0ELb0ELb1EEEvNS_9BwdParamsE,"a",@progbits
	.sectionflags	@""
	.align	4
.nv.constant0._ZN10layer_norm13ln_bwd_kernelINS_13Kernel_traitsIf13__nv_bfloat16fS2_fjLj5120ELj1ELj1ELj4ELj16ENS_18Kernel_traits_baseILj5120EfS2_fS2_fjLj128EEEEELb1ELb0ELb0ELb1EEEvNS_9BwdParamsE:
	.zero		824


//--------------------- .nv.constant0._ZN10layer_norm22ln_bwd_finalize_kernelINS_22Kernel_traits_finalizeILj5120Ef13__nv_bfloat16fS2_fjLb0ELj1024ELj4ENS_18Kernel_traits_baseILj5120EfS2_fS2_fjLj1024EEEEELb0ELb0EEEvNS_9BwdParamsE --------------------------
	.section	.nv.constant0._ZN10layer_norm22ln_bwd_finalize_kernelINS_22Kernel_traits_finalizeILj5120Ef13__nv_bfloat16fS2_fjLb0ELj1024ELj4ENS_18Kernel_traits_baseILj5120EfS2_fS2_fjLj1024EEEEELb0ELb0EEEvNS_9BwdParamsE,"a",@progbits
	.sectionflags	@""
	.align	4
.nv.constant0._ZN10layer_norm22ln_bwd_finalize_kernelINS_22Kernel_traits_finalizeILj5120Ef13__nv_bfloat16fS2_fjLb0ELj1024ELj4ENS_18Kernel_traits_baseILj5120EfS2_fS2_fjLj1024EEEEELb0ELb0EEEvNS_9BwdParamsE:
	.zero		824


//--------------------- .nv.constant0._ZN10layer_norm13ln_bwd_kernelINS_13Kernel_traitsIf13__nv_bfloat16fS2_fjLj5120ELj1ELj1ELj4ELj16ENS_18Kernel_traits_baseILj5120EfS2_fS2_fjLj128EEEEELb1ELb0ELb1ELb0EEEvNS_9BwdParamsE --------------------------
	.section	.nv.constant0._ZN10layer_norm13ln_bwd_kernelINS_13Kernel_traitsIf13__nv_bfloat16fS2_fjLj5120ELj1ELj1ELj4ELj16ENS_18Kernel_traits_baseILj5120EfS2_fS2_fjLj128EEEEELb1ELb0ELb1ELb0EEEvNS_9BwdParamsE,"a",@progbits
	.sectionflags	@""
	.align	4
.nv.constant0._ZN10layer_norm13ln_bwd_kernelINS_13Kernel_traitsIf13__nv_bfloat16fS2_fjLj5120ELj1ELj1ELj4ELj16ENS_18Kernel_traits_baseILj5120EfS2_fS2_fjLj128EEEEELb1ELb0ELb1ELb0EEEvNS_9BwdParamsE:
	.zero		824


//--------------------- .nv.constant0._ZN10layer_norm22ln_bwd_finalize_kernelINS_22Kernel_traits_finalizeILj5120Ef13__nv_bfloat16fS2_fjLb0ELj1024ELj4ENS_18Kernel_traits_baseILj5120EfS2_fS2_fjLj1024EEEEELb0ELb1EEEvNS_9BwdParamsE --------------------------
	.section	.nv.constant0._ZN10layer_norm22ln_bwd_finalize_kernelINS_22Kernel_traits_finalizeILj5120Ef13__nv_bfloat16fS2_fjLb0ELj1024ELj4ENS_18Kernel_traits_baseILj5120EfS2_fS2_fjLj1024EEEEELb0ELb1EEEvNS_9BwdParamsE,"a",@progbits
	.sectionflags	@""
	.align	4
.nv.constant0._ZN10layer_norm22ln_bwd_finalize_kernelINS_22Kernel_traits_finalizeILj5120Ef13__nv_bfloat16fS2_fjLb0ELj1024ELj4ENS_18Kernel_traits_baseILj5120EfS2_fS2_fjLj1024EEEEELb0ELb1EEEvNS_9BwdParamsE:
	.zero		824


//--------------------- .nv.constant0._ZN10layer_norm13ln_bwd_kernelINS_13Kernel_traitsIf13__nv_bfloat16fS2_fjLj5120ELj1ELj1ELj4ELj16ENS_18Kernel_traits_baseILj5120EfS2_fS2_fjLj128EEEEELb1ELb0ELb1ELb1EEEvNS_9BwdParamsE --------------------------
	.section	.nv.constant0._ZN10layer_norm13ln_bwd_kernelINS_13Kernel_traitsIf13__nv_bfloat16fS2_fjLj5120ELj1ELj1ELj4ELj16ENS_18Kernel_traits_baseILj5120EfS2_fS2_fjLj128EEEEELb1ELb0ELb1ELb1EEEvNS_9BwdParamsE,"a",@progbits
	.sectionflags	@""
	.align	4
.nv.constant0._ZN10layer_norm13ln_bwd_kernelINS_13Kernel_traitsIf13__nv_bfloat16fS2_fjLj5120ELj1ELj1ELj4ELj16ENS_18Kernel_traits_baseILj5120EfS2_fS2_fjLj128EEEEELb1ELb0ELb1ELb1EEEvNS_9BwdParamsE:
	.zero		824


//--------------------- .nv.constant0._ZN10layer_norm13ln_bwd_kernelINS_13Kernel_traitsIf13__nv_bfloat16fS2_fjLj5120ELj1ELj1ELj4ELj16ENS_18Kernel_traits_baseILj5120EfS2_fS2_fjLj128EEEEELb1ELb1ELb0ELb0EEEvNS_9BwdParamsE --------------------------
	.section	.nv.constant0._ZN10layer_norm13ln_bwd_kernelINS_13Kernel_traitsIf13__nv_bfloat16fS2_fjLj5120ELj1ELj1ELj4ELj16ENS_18Kernel_traits_baseILj5120EfS2_fS2_fjLj128EEEEELb1ELb1ELb0ELb0EEEvNS_9BwdParamsE,"a",@progbits
	.sectionflags	@""
	.align	4
.nv.constant0._ZN10layer_norm13ln_bwd_kernelINS_13Kernel_traitsIf13__nv_bfloat16fS2_fjLj5120ELj1ELj1ELj4ELj16ENS_18Kernel_traits_baseILj5120EfS2_fS2_fjLj128EEEEELb1ELb1ELb0ELb0EEEvNS_9BwdParamsE:
	.zero		824


//--------------------- .nv.constant0._ZN10layer_norm13ln_bwd_kernelINS_13Kernel_traitsIf13__nv_bfloat16fS2_fjLj5120ELj1ELj1ELj4ELj16ENS_18Kernel_traits_baseILj5120EfS2_fS2_fjLj128EEEEELb1ELb1ELb0ELb1EEEvNS_9BwdParamsE --------------------------
	.section	.nv.constant0._ZN10layer_norm13ln_bwd_kernelINS_13Kernel_traitsIf13__nv_bfloat16fS2_fjLj5120ELj1ELj1ELj4ELj16ENS_18Kernel_traits_baseILj5120EfS2_fS2_fjLj128EEEEELb1ELb1ELb0ELb1EEEvNS_9BwdParamsE,"a",@progbits
	.sectionflags	@""
	.align	4
.nv.constant0._ZN10layer_norm13ln_bwd_kernelINS_13Kernel_traitsIf13__nv_bfloat16fS2_fjLj5120ELj1ELj1ELj4ELj16ENS_18Kernel_traits_baseILj5120EfS2_fS2_fjLj128EEEEELb1ELb1ELb0ELb1EEEvNS_9BwdParamsE:
	.zero		824


//--------------------- .nv.constant0._ZN10layer_norm22ln_bwd_finalize_kernelINS_22Kernel_traits_finalizeILj5120Ef13__nv_bfloat16fS2_fjLb1ELj1024ELj4ENS_18Kernel_traits_baseILj5120EfS2_fS2_fjLj1024EEEEELb1ELb0EEEvNS_9BwdParamsE --------------------------
	.section	.nv.constant0._ZN10layer_norm22ln_bwd_finalize_kernelINS_22Kernel_traits_finalizeILj5120Ef13__nv_bfloat16fS2_fjLb1ELj1024ELj4ENS_18Kernel_traits_baseILj5120EfS2_fS2_fjLj1024EEEEELb1ELb0EEEvNS_9BwdParamsE,"a",@progbits
	.sectionflags	@""
	.align	4
.nv.constant0._ZN10layer_norm22ln_bwd_finalize_kernelINS_22Kernel_traits_finalizeILj5120Ef13__nv_bfloat16fS2_fjLb1ELj1024ELj4ENS_18Kernel_traits_baseILj5120EfS2_fS2_fjLj1024EEEEELb1ELb0EEEvNS_9BwdParamsE:
	.zero		824


//--------------------- .nv.constant0._ZN10layer_norm13ln_bwd_kernelINS_13Kernel_traitsIf13__nv_bfloat16fS2_fjLj5120ELj1ELj1ELj4ELj16ENS_18Kernel_traits_baseILj5120EfS2_fS2_fjLj128EEEEELb1ELb1ELb1ELb0EEEvNS_9BwdParamsE --------------------------
	.section	.nv.constant0._ZN10layer_norm13ln_bwd_kernelINS_13Kernel_traitsIf13__nv_bfloat16fS2_fjLj5120ELj1ELj1ELj4ELj16ENS_18Kernel_traits_baseILj5120EfS2_fS2_fjLj128EEEEELb1ELb1ELb1ELb0EEEvNS_9BwdParamsE,"a",@progbits
	.sectionflags	@""
	.align	4
.nv.constant0._ZN10layer_norm13ln_bwd_kernelINS_13Kernel_traitsIf13__nv_bfloat16fS2_fjLj5120ELj1ELj1ELj4ELj16ENS_18Kernel_traits_baseILj5120EfS2_fS2_fjLj128EEEEELb1ELb1ELb1ELb0EEEvNS_9BwdParamsE:
	.zero		824


//--------------------- .nv.constant0._ZN10layer_norm22ln_bwd_finalize_kernelINS_22Kernel_traits_finalizeILj5120Ef13__nv_bfloat16fS2_fjLb1ELj1024ELj4ENS_18Kernel_traits_baseILj5120EfS2_fS2_fjLj1024EEEEELb1ELb1EEEvNS_9BwdParamsE --------------------------
	.section	.nv.constant0._ZN10layer_norm22ln_bwd_finalize_kernelINS_22Kernel_traits_finalizeILj5120Ef13__nv_bfloat16fS2_fjLb1ELj1024ELj4ENS_18Kernel_traits_baseILj5120EfS2_fS2_fjLj1024EEEEELb1ELb1EEEvNS_9BwdParamsE,"a",@progbits
	.sectionflags	@""
	.align	4
.nv.constant0._ZN10layer_norm22ln_bwd_finalize_kernelINS_22Kernel_traits_finalizeILj5120Ef13__nv_bfloat16fS2_fjLb1ELj1024ELj4ENS_18Kernel_traits_baseILj5120EfS2_fS2_fjLj1024EEEEELb1ELb1EEEvNS_9BwdParamsE:
	.zero		824


//--------------------- .nv.constant0._ZN10layer_norm13ln_bwd_kernelINS_13Kernel_traitsIf13__nv_bfloat16fS2_fjLj5120ELj1ELj1ELj4ELj16ENS_18Kernel_traits_baseILj5120EfS2_fS2_fjLj128EEEEELb1ELb1ELb1ELb1EEEvNS_9BwdParamsE --------------------------
	.section	.nv.constant0._ZN10layer_norm13ln_bwd_kernelINS_13Kernel_traitsIf13__nv_bfloat16fS2_fjLj5120ELj1ELj1ELj4ELj16ENS_18Kernel_traits_baseILj5120EfS2_fS2_fjLj128EEEEELb1ELb1ELb1ELb1EEEvNS_9BwdParamsE,"a",@progbits
	.sectionflags	@""
	.align	4
.nv.constant0._ZN10layer_norm13ln_bwd_kernelINS_13Kernel_traitsIf13__nv_bfloat16fS2_fjLj5120ELj1ELj1ELj4ELj16ENS_18Kernel_traits_baseILj5120EfS2_fS2_fjLj128EEEEELb1ELb1ELb1ELb1EEEvNS_9BwdParamsE:
	.zero		824


//--------------------- .nv.constant0._ZN10layer_norm13ln_bwd_kernelINS_13Kernel_traitsIf6__halfS2_S2_fjLj5120ELj1ELj1ELj4ELj16ENS_18Kernel_traits_baseILj5120EfS2_S2_S2_fjLj128EEEEELb0ELb0ELb0ELb0EEEvNS_9BwdParamsE --------------------------
	.section	.nv.constant0._ZN10layer_norm13ln_bwd_kernelINS_13Kernel_traitsIf6__halfS2_S2_fjLj5120ELj1ELj1ELj4ELj16ENS_18Kernel_traits_baseILj5120EfS2_S2_S2_fjLj128EEEEELb0ELb0ELb0ELb0EEEvNS_9BwdParamsE,"a",@progbits
	.sectionflags	@""
	.align	4
.nv.constant0._ZN10layer_norm13ln_bwd_kernelINS_13Kernel_traitsIf6__halfS2_S2_fjLj5120ELj1ELj1ELj4ELj16ENS_18Kernel_traits_baseILj5120EfS2_S2_S2_fjLj128EEEEELb0ELb0ELb0ELb0EEEvNS_9BwdParamsE:
	.zero		824


//--------------------- .nv.constant0._ZN10layer_norm13ln_bwd_kernelINS_13Kernel_traitsIf6__halfS2_S2_fjLj5120ELj1ELj1ELj4ELj16ENS_18Kernel_traits_baseILj5120EfS2_S2_S2_fjLj128EEEEELb0ELb0ELb0ELb1EEEvNS_9BwdParamsE --------------------------
	.section	.nv.constant0._ZN10layer_norm13ln_bwd_kernelINS_13Kernel_traitsIf6__halfS2_S2_fjLj5120ELj1ELj1ELj4ELj16ENS_18Kernel_traits_baseILj5120EfS2_S2_S2_fjLj128EEEEELb0ELb0ELb0ELb1EEEvNS_9BwdParamsE,"a",@progbits
	.sectionflags	@""
	.align	4
.nv.constant0._ZN10layer_norm13ln_bwd_kernelINS_13Kernel_traitsIf6__halfS2_S2_fjLj5120ELj1ELj1ELj4ELj16ENS_18Kernel_traits_baseILj5120EfS2_S2_S2_fjLj128EEEEELb0ELb0ELb0ELb1EEEvNS_9BwdParamsE:
	.zero		824


//--------------------- .nv.constant0._ZN10layer_norm13ln_bwd_kernelINS_13Kernel_traitsIf6__halfS2_S2_fjLj5120ELj1ELj1ELj4ELj16ENS_18Kernel_traits_baseILj5120EfS2_S2_S2_fjLj128EEEEELb0ELb0ELb1ELb0EEEvNS_9BwdParamsE --------------------------
	.section	.nv.constant0._ZN10layer_norm13ln_bwd_kernelINS_13Kernel_traitsIf6__halfS2_S2_fjLj5120ELj1ELj1ELj4ELj16ENS_18Kernel_traits_baseILj5120EfS2_S2_S2_fjLj128EEEEELb0ELb0ELb1ELb0EEEvNS_9BwdParamsE,"a",@progbits
	.sectionflags	@""
	.align	4
.nv.constant0._ZN10layer_norm13ln_bwd_kernelINS_13Kernel_traitsIf6__halfS2_S2_fjLj5120ELj1ELj1ELj4ELj16ENS_18Kernel_traits_baseILj5120EfS2_S2_S2_fjLj128EEEEELb0ELb0ELb1ELb0EEEvNS_9BwdParamsE:
	.zero		824


//--------------------- .nv.constant0._ZN10layer_norm13ln_bwd_kernelINS_13Kernel_traitsIf6__halfS2_S2_fjLj5120ELj1ELj1ELj4ELj16ENS_18Kernel_traits_baseILj5120EfS2_S2_S2_fjLj128EEEEELb0ELb0ELb1ELb1EEEvNS_9BwdParamsE --------------------------
	.section	.nv.constant0._ZN10layer_norm13ln_bwd_kernelINS_13Kernel_traitsIf6__halfS2_S2_fjLj5120ELj1ELj1ELj4ELj16ENS_18Kernel_traits_baseILj5120EfS2_S2_S2_fjLj128EEEEELb0ELb0ELb1ELb1EEEvNS_9BwdParamsE,"a",@progbits
	.sectionflags	@""
	.align	4
.nv.constant0._ZN10layer_norm13ln_bwd_kernelINS_13Kernel_traitsIf6__halfS2_S2_fjLj5120ELj1ELj1ELj4ELj16ENS_18Kernel_traits_baseILj5120EfS2_S2_S2_fjLj128EEEEELb0ELb0ELb1ELb1EEEvNS_9BwdParamsE:
	.zero		824


//--------------------- .nv.constant0._ZN10layer_norm13ln_bwd_kernelINS_13Kernel_traitsIf6__halfS2_S2_fjLj5120ELj1ELj1ELj4ELj16ENS_18Kernel_traits_baseILj5120EfS2_S2_S2_fjLj128EEEEELb0ELb1ELb0ELb0EEEvNS_9BwdParamsE --------------------------
	.section	.nv.constant0._ZN10layer_norm13ln_bwd_kernelINS_13Kernel_traitsIf6__halfS2_S2_fjLj5120ELj1ELj1ELj4ELj16ENS_18Kernel_traits_baseILj5120EfS2_S2_S2_fjLj128EEEEELb0ELb1ELb0ELb0EEEvNS_9BwdParamsE,"a",@progbits
	.sectionflags	@""
	.align	4
.nv.constant0._ZN10layer_norm13ln_bwd_kernelINS_13Kernel_traitsIf6__halfS2_S2_fjLj5120ELj1ELj1ELj4ELj16ENS_18Kernel_traits_baseILj5120EfS2_S2_S2_fjLj128EEEEELb0ELb1ELb0ELb0EEEvNS_9BwdParamsE:
	.zero		824


//--------------------- .nv.constant0._ZN10layer_norm13ln_bwd_kernelINS_13Kernel_traitsIf6__halfS2_S2_fjLj5120ELj1ELj1ELj4ELj16ENS_18Kernel_traits_baseILj5120EfS2_S2_S2_fjLj128EEEEELb0ELb1ELb0ELb1EEEvNS_9BwdParamsE --------------------------
	.section	.nv.constant0._ZN10layer_norm13ln_bwd_kernelINS_13Kernel_traitsIf6__halfS2_S2_fjLj5120ELj1ELj1ELj4ELj16ENS_18Kernel_traits_baseILj5120EfS2_S2_S2_fjLj128EEEEELb0ELb1ELb0ELb1EEEvNS_9BwdParamsE,"a",@progbits
	.sectionflags	@""
	.align	4
.nv.constant0._ZN10layer_norm13ln_bwd_kernelINS_13Kernel_traitsIf6__halfS2_S2_fjLj5120ELj1ELj1ELj4ELj16ENS_18Kernel_traits_baseILj5120EfS2_S2_S2_fjLj128EEEEELb0ELb1ELb0ELb1EEEvNS_9BwdParamsE:
	.zero		824


//--------------------- .nv.constant0._ZN10layer_norm13ln_bwd_kernelINS_13Kernel_traitsIf6__halfS2_S2_fjLj5120ELj1ELj1ELj4ELj16ENS_18Kernel_traits_baseILj5120EfS2_S2_S2_fjLj128EEEEELb0ELb1ELb1ELb0EEEvNS_9BwdParamsE --------------------------
	.section	.nv.constant0._ZN10layer_norm13ln_bwd_kernelINS_13Kernel_traitsIf6__halfS2_S2_fjLj5120ELj1ELj1ELj4ELj16ENS_18Kernel_traits_baseILj5120EfS2_S2_S2_fjLj128EEEEELb0ELb1ELb1ELb0EEEvNS_9BwdParamsE,"a",@progbits
	.sectionflags	@""
	.align	4
.nv.constant0._ZN10layer_norm13ln_bwd_kernelINS_13Kernel_traitsIf6__halfS2_S2_fjLj5120ELj1ELj1ELj4ELj16ENS_18Kernel_traits_baseILj5120EfS2_S2_S2_fjLj128EEEEELb0ELb1ELb1ELb0EEEvNS_9BwdParamsE:
	.zero		824


//--------------------- .nv.constant0._ZN10layer_norm13ln_bwd_kernelINS_13Kernel_traitsIf6__halfS2_S2_fjLj5120ELj1ELj1ELj4ELj16ENS_18Kernel_traits_baseILj5120EfS2_S2_S2_fjLj128EEEEELb0ELb1ELb1ELb1EEEvNS_9BwdParamsE --------------------------
	.section	.nv.constant0._ZN10layer_norm13ln_bwd_kernelINS_13Kernel_traitsIf6__halfS2_S2_fjLj5120ELj1ELj1ELj4ELj16ENS_18Kernel_traits_baseILj5120EfS2_S2_S2_fjLj128EEEEELb0ELb1ELb1ELb1EEEvNS_9BwdParamsE,"a",@progbits
	.sectionflags	@""
	.align	4
.nv.constant0._ZN10layer_norm13ln_bwd_kernelINS_13Kernel_traitsIf6__halfS2_S2_fjLj5120ELj1ELj1ELj4ELj16ENS_18Kernel_traits_baseILj5120EfS2_S2_S2_fjLj128EEEEELb0ELb1ELb1ELb1EEEvNS_9BwdParamsE:
	.zero		824


//--------------------- .nv.constant0._ZN10layer_norm13ln_bwd_kernelINS_13Kernel_traitsIf6__halfS2_S2_fjLj5120ELj1ELj1ELj4ELj16ENS_18Kernel_traits_baseILj5120EfS2_S2_S2_fjLj128EEEEELb1ELb0ELb0ELb0EEEvNS_9BwdParamsE --------------------------
	.section	.nv.constant0._ZN10layer_norm13ln_bwd_kernelINS_13Kernel_traitsIf6__halfS2_S2_fjLj5120ELj1ELj1ELj4ELj16ENS_18Kernel_traits_baseILj5120EfS2_S2_S2_fjLj128EEEEELb1ELb0ELb0ELb0EEEvNS_9BwdParamsE,"a",@progbits
	.sectionflags	@""
	.align	4
.nv.constant0._ZN10layer_norm13ln_bwd_kernelINS_13Kernel_traitsIf6__halfS2_S2_fjLj5120ELj1ELj1ELj4ELj16ENS_18Kernel_traits_baseILj5120EfS2_S2_S2_fjLj128EEEEELb1ELb0ELb0ELb0EEEvNS_9BwdParamsE:
	.zero		824


//--------------------- .nv.constant0._ZN10layer_norm13ln_bwd_kernelINS_13Kernel_traitsIf6__halfS2_S2_fjLj5120ELj1ELj1ELj4ELj16ENS_18Kernel_traits_baseILj5120EfS2_S2_S2_fjLj128EEEEELb1ELb0ELb0ELb1EEEvNS_9BwdParamsE --------------------------
	.section	.nv.constant0._ZN10layer_norm13ln_bwd_kernelINS_13Kernel_traitsIf6__halfS2_S2_fjLj5120ELj1ELj1ELj4ELj16ENS_18Kernel_traits_baseILj5120EfS2_S2_S2_fjLj128EEEEELb1ELb0ELb0ELb1EEEvNS_9BwdParamsE,"a",@progbits
	.sectionflags	@""
	.align	4
.nv.constant0._ZN10layer_norm13ln_bwd_kernelINS_13Kernel_traitsIf6__halfS2_S2_fjLj5120ELj1ELj1ELj4ELj16ENS_18Kernel_traits_baseILj5120EfS2_S2_S2_fjLj128EEEEELb1ELb0ELb0ELb1EEEvNS_9BwdParamsE:
	.zero		824


//--------------------- .nv.constant0._ZN10layer_norm22ln_bwd_finalize_kernelINS_22Kernel_traits_finalizeILj5120Ef6__halfS2_S2_fjLb0ELj1024ELj4ENS_18Kernel_traits_baseILj5120EfS2_S2_S2_fjLj1024EEEEELb0ELb0EEEvNS_9BwdParamsE --------------------------
	.section	.nv.constant0._ZN10layer_norm22ln_bwd_finalize_kernelINS_22Kernel_traits_finalizeILj5120Ef6__halfS2_S2_fjLb0ELj1024ELj4ENS_18Kernel_traits_baseILj5120EfS2_S2_S2_fjLj1024EEEEELb0ELb0EEEvNS_9BwdParamsE,"a",@progbits
	.sectionflags	@""
	.align	4
.nv.constant0._ZN10layer_norm22ln_bwd_finalize_kernelINS_22Kernel_traits_finalizeILj5120Ef6__halfS2_S2_fjLb0ELj1024ELj4ENS_18Kernel_traits_baseILj5120EfS2_S2_S2_fjLj1024EEEEELb0ELb0EEEvNS_9BwdParamsE:
	.zero		824


//--------------------- .nv.constant0._ZN10layer_norm13ln_bwd_kernelINS_13Kernel_traitsIf6__halfS2_S2_fjLj5120ELj1ELj1ELj4ELj16ENS_18Kernel_traits_baseILj5120EfS2_S2_S2_fjLj128EEEEELb1ELb0ELb1ELb0EEEvNS_9BwdParamsE --------------------------
	.section	.nv.constant0._ZN10layer_norm13ln_bwd_kernelINS_13Kernel_traitsIf6__halfS2_S2_fjLj5120ELj1ELj1ELj4ELj16ENS_18Kernel_traits_baseILj5120EfS2_S2_S2_fjLj128EEEEELb1ELb0ELb1ELb0EEEvNS_9BwdParamsE,"a",@progbits
	.sectionflags	@""
	.align	4
.nv.constant0._ZN10layer_norm13ln_bwd_kernelINS_13Kernel_traitsIf6__halfS2_S2_fjLj5120ELj1ELj1ELj4ELj16ENS_18Kernel_traits_baseILj5120EfS2_S2_S2_fjLj128EEEEELb1ELb0ELb1ELb0EEEvNS_9BwdParamsE:
	.zero		824


//--------------------- .nv.constant0._ZN10layer_norm22ln_bwd_finalize_kernelINS_22Kernel_traits_finalizeILj5120Ef6__halfS2_S2_fjLb0ELj1024ELj4ENS_18Kernel_traits_baseILj5120EfS2_S2_S2_fjLj1024EEEEELb0ELb1EEEvNS_9BwdParamsE --------------------------
	.section	.nv.constant0._ZN10layer_norm22ln_bwd_finalize_kernelINS_22Kernel_traits_finalizeILj5120Ef6__halfS2_S2_fjLb0ELj1024ELj4ENS_18Kernel_traits_baseILj5120EfS2_S2_S2_fjLj1024EEEEELb0ELb1EEEvNS_9BwdParamsE,"a",@progbits
	.sectionflags	@""
	.align	4
.nv.constant0._ZN10layer_norm22ln_bwd_finalize_kernelINS_22Kernel_traits_finalizeILj5120Ef6__halfS2_S2_fjLb0ELj1024ELj4ENS_18Kernel_traits_baseILj5120EfS2_S2_S2_fjLj1024EEEEELb0ELb1EEEvNS_9BwdParamsE:
	.zero		824


//--------------------- .nv.constant0._ZN10layer_norm13ln_bwd_kernelINS_13Kernel_traitsIf6__halfS2_S2_fjLj5120ELj1ELj1ELj4ELj16ENS_18Kernel_traits_baseILj5120EfS2_S2_S2_fjLj128EEEEELb1ELb0ELb1ELb1EEEvNS_9BwdParamsE --------------------------
	.section	.nv.constant0._ZN10layer_norm13ln_bwd_kernelINS_13Kernel_traitsIf6__halfS2_S2_fjLj5120ELj1ELj1ELj4ELj16ENS_18Kernel_traits_baseILj5120EfS2_S2_S2_fjLj128EEEEELb1ELb0ELb1ELb1EEEvNS_9BwdParamsE,"a",@progbits
	.sectionflags	@""
	.align	4
.nv.constant0._ZN10layer_norm13ln_bwd_kernelINS_13Kernel_traitsIf6__halfS2_S2_fjLj5120ELj1ELj1ELj4ELj16ENS_18Kernel_traits_baseILj5120EfS2_S2_S2_fjLj128EEEEELb1ELb0ELb1ELb1EEEvNS_9BwdParamsE:
	.zero		824


//--------------------- .nv.constant0._ZN10layer_norm13ln_bwd_kernelINS_13Kernel_traitsIf6__halfS2_S2_fjLj5120ELj1ELj1ELj4ELj16ENS_18Kernel_traits_baseILj5120EfS2_S2_S2_fjLj128EEEEELb1ELb1ELb0ELb0EEEvNS_9BwdParamsE --------------------------
	.section	.nv.constant0._ZN10layer_norm13ln_bwd_kernelINS_13Kernel_traitsIf6__halfS2_S2_fjLj5120ELj1ELj1ELj4ELj16ENS_18Kernel_traits_baseILj5120EfS2_S2_S2_fjLj128EEEEELb1ELb1ELb0ELb0EEEvNS_9BwdParamsE,"a",@progbits
	.sectionflags	@""
	.align	4
.nv.constant0._ZN10layer_norm13ln_bwd_kernelINS_13Kernel_traitsIf6__halfS2_S2_fjLj5120ELj1ELj1ELj4ELj16ENS_18Kernel_traits_baseILj5120EfS2_S2_S2_fjLj128EEEEELb1ELb1ELb0ELb0EEEvNS_9BwdParamsE:
	.zero		824


//--------------------- .nv.constant0._ZN10layer_norm13ln_bwd_kernelINS_13Kernel_traitsIf6__halfS2_S2_fjLj5120ELj1ELj1ELj4ELj16ENS_18Kernel_traits_baseILj5120EfS2_S2_S2_fjLj128EEEEELb1ELb1ELb0ELb1EEEvNS_9BwdParamsE --------------------------
	.section	.nv.constant0._ZN10layer_norm13ln_bwd_kernelINS_13Kernel_traitsIf6__halfS2_S2_fjLj5120ELj1ELj1ELj4ELj16ENS_18Kernel_traits_baseILj5120EfS2_S2_S2_fjLj128EEEEELb1ELb1ELb0ELb1EEEvNS_9BwdParamsE,"a",@progbits
	.sectionflags	@""
	.align	4
.nv.constant0._ZN10layer_norm13ln_bwd_kernelINS_13Kernel_traitsIf6__halfS2_S2_fjLj5120ELj1ELj1ELj4ELj16ENS_18Kernel_traits_baseILj5120EfS2_S2_S2_fjLj128EEEEELb1ELb1ELb0ELb1EEEvNS_9BwdParamsE:
	.zero		824


//--------------------- .nv.constant0._ZN10layer_norm22ln_bwd_finalize_kernelINS_22Kernel_traits_finalizeILj5120Ef6__halfS2_S2_fjLb1ELj1024ELj4ENS_18Kernel_traits_baseILj5120EfS2_S2_S2_fjLj1024EEEEELb1ELb0EEEvNS_9BwdParamsE --------------------------
	.section	.nv.constant0._ZN10layer_norm22ln_bwd_finalize_kernelINS_22Kernel_traits_finalizeILj5120Ef6__halfS2_S2_fjLb1ELj1024ELj4ENS_18Kernel_traits_baseILj5120EfS2_S2_S2_fjLj1024EEEEELb1ELb0EEEvNS_9BwdParamsE,"a",@progbits
	.sectionflags	@""
	.align	4
.nv.constant0._ZN10layer_norm22ln_bwd_finalize_kernelINS_22Kernel_traits_finalizeILj5120Ef6__halfS2_S2_fjLb1ELj1024ELj4ENS_18Kernel_traits_baseILj5120EfS2_S2_S2_fjLj1024EEEEELb1ELb0EEEvNS_9BwdParamsE:
	.zero		824


//--------------------- .nv.constant0._ZN10layer_norm13ln_bwd_kernelINS_13Kernel_traitsIf6__halfS2_S2_fjLj5120ELj1ELj1ELj4ELj16ENS_18Kernel_traits_baseILj5120EfS2_S2_S2_fjLj128EEEEELb1ELb1ELb1ELb0EEEvNS_9BwdParamsE --------------------------
	.section	.nv.constant0._ZN10layer_norm13ln_bwd_kernelINS_13Kernel_traitsIf6__halfS2_S2_fjLj5120ELj1ELj1ELj4ELj16ENS_18Kernel_traits_baseILj5120EfS2_S2_S2_fjLj128EEEEELb1ELb1ELb1ELb0EEEvNS_9BwdParamsE,"a",@progbits
	.sectionflags	@""
	.align	4
.nv.constant0._ZN10layer_norm13ln_bwd_kernelINS_13Kernel_traitsIf6__halfS2_S2_fjLj5120ELj1ELj1ELj4ELj16ENS_18Kernel_traits_baseILj5120EfS2_S2_S2_fjLj128EEEEELb1ELb1ELb1ELb0EEEvNS_9BwdParamsE:
	.zero		824


//--------------------- .nv.constant0._ZN10layer_norm22ln_bwd_finalize_kernelINS_22Kernel_traits_finalizeILj5120Ef6__halfS2_S2_fjLb1ELj1024ELj4ENS_18Kernel_traits_baseILj5120EfS2_S2_S2_fjLj1024EEEEELb1ELb1EEEvNS_9BwdParamsE --------------------------
	.section	.nv.constant0._ZN10layer_norm22ln_bwd_finalize_kernelINS_22Kernel_traits_finalizeILj5120Ef6__halfS2_S2_fjLb1ELj1024ELj4ENS_18Kernel_traits_baseILj5120EfS2_S2_S2_fjLj1024EEEEELb1ELb1EEEvNS_9BwdParamsE,"a",@progbits
	.sectionflags	@""
	.align	4
.nv.constant0._ZN10layer_norm22ln_bwd_finalize_kernelINS_22Kernel_traits_finalizeILj5120Ef6__halfS2_S2_fjLb1ELj1024ELj4ENS_18Kernel_traits_baseILj5120EfS2_S2_S2_fjLj1024EEEEELb1ELb1EEEvNS_9BwdParamsE:
	.zero		824


//--------------------- .nv.constant0._ZN10layer_norm13ln_bwd_kernelINS_13Kernel_traitsIf6__halfS2_S2_fjLj5120ELj1ELj1ELj4ELj16ENS_18Kernel_traits_baseILj5120EfS2_S2_S2_fjLj128EEEEELb1ELb1ELb1ELb1EEEvNS_9BwdParamsE --------------------------
	.section	.nv.constant0._ZN10layer_norm13ln_bwd_kernelINS_13Kernel_traitsIf6__halfS2_S2_fjLj5120ELj1ELj1ELj4ELj16ENS_18Kernel_traits_baseILj5120EfS2_S2_S2_fjLj128EEEEELb1ELb1ELb1ELb1EEEvNS_9BwdParamsE,"a",@progbits
	.sectionflags	@""
	.align	4
.nv.constant0._ZN10layer_norm13ln_bwd_kernelINS_13Kernel_traitsIf6__halfS2_S2_fjLj5120ELj1ELj1ELj4ELj16ENS_18Kernel_traits_baseILj5120EfS2_S2_S2_fjLj128EEEEELb1ELb1ELb1ELb1EEEvNS_9BwdParamsE:
	.zero		824


//--------------------- .nv.constant0._ZN10layer_norm13ln_bwd_kernelINS_13Kernel_traitsI6__halfS2_fS2_fjLj5120ELj1ELj1ELj4ELj16ENS_18Kernel_traits_baseILj5120ES2_S2_fS2_fjLj128EEEEELb0ELb0ELb0ELb0EEEvNS_9BwdParamsE --------------------------
	.section	.nv.constant0._ZN10layer_norm13ln_bwd_kernelINS_13Kernel_traitsI6__halfS2_fS2_fjLj5120ELj1ELj1ELj4ELj16ENS_18Kernel_traits_baseILj5120ES2_S2_fS2_fjLj128EEEEELb0ELb0ELb0ELb0EEEvNS_9BwdParamsE,"a",@progbits
	.sectionflags	@""
	.align	4
.nv.constant0._ZN10layer_norm13ln_bwd_kernelINS_13Kernel_traitsI6__halfS2_fS2_fjLj5120ELj1ELj1ELj4ELj16ENS_18Kernel_traits_baseILj5120ES2_S2_fS2_fjLj128EEEEELb0ELb0ELb0ELb0EEEvNS_9BwdParamsE:
	.zero		824


//--------------------- .nv.constant0._ZN10layer_norm13ln_bwd_kernelINS_13Kernel_traitsI6__halfS2_fS2_fjLj5120ELj1ELj1ELj4ELj16ENS_18Kernel_traits_baseILj5120ES2_S2_fS2_fjLj128EEEEELb0ELb0ELb0ELb1EEEvNS_9BwdParamsE --------------------------
	.section	.nv.constant0._ZN10layer_norm13ln_bwd_kernelINS_13Kernel_traitsI6__halfS2_fS2_fjLj5120ELj1ELj1ELj4ELj16ENS_18Kernel_traits_baseILj5120ES2_S2_fS2_fjLj128EEEEELb0ELb0ELb0ELb1EEEvNS_9BwdParamsE,"a",@progbits
	.sectionflags	@""
	.align	4
.nv.constant0._ZN10layer_norm13ln_bwd_kernelINS_13Kernel_traitsI6__halfS2_fS2_fjLj5120ELj1ELj1ELj4ELj16ENS_18Kernel_traits_baseILj5120ES2_S2_fS2_fjLj128EEEEELb0ELb0ELb0ELb1EEEvNS_9BwdParamsE:
	.zero		824


//--------------------- .nv.constant0._ZN10layer_norm13ln_bwd_kernelINS_13Kernel_traitsI6__halfS2_fS2_fjLj5120ELj1ELj1ELj4ELj16ENS_18Kernel_traits_baseILj5120ES2_S2_fS2_fjLj128EEEEELb0ELb0ELb1ELb0EEEvNS_9BwdParamsE --------------------------
	.section	.nv.constant0._ZN10layer_norm13ln_bwd_kernelINS_13Kernel_traitsI6__halfS2_fS2_fjLj5120ELj1ELj1ELj4ELj16ENS_18Kernel_traits_baseILj5120ES2_S2_fS2_fjLj128EEEEELb0ELb0ELb1ELb0EEEvNS_9BwdParamsE,"a",@progbits
	.sectionflags	@""
	.align	4
.nv.constant0._ZN10layer_norm13ln_bwd_kernelINS_13Kernel_traitsI6__halfS2_fS2_fjLj5120ELj1ELj1ELj4ELj16ENS_18Kernel_traits_baseILj5120ES2_S2_fS2_fjLj128EEEEELb0ELb0ELb1ELb0EEEvNS_9BwdParamsE:
	.zero		824


//--------------------- .nv.constant0._ZN10layer_norm13ln_bwd_kernelINS_13Kernel_traitsI6__halfS2_fS2_fjLj5120ELj1ELj1ELj4ELj16ENS_18Kernel_traits_baseILj5120ES2_S2_fS2_fjLj128EEEEELb0ELb0ELb1ELb1EEEvNS_9BwdParamsE --------------------------
	.section	.nv.constant0._ZN10layer_norm13ln_bwd_kernelINS_13Kernel_traitsI6__halfS2_fS2_fjLj5120ELj1ELj1ELj4ELj16ENS_18Kernel_traits_baseILj5120ES2_S2_fS2_fjLj128EEEEELb0ELb0ELb1ELb1EEEvNS_9BwdParamsE,"a",@progbits
	.sectionflags	@""
	.align	4
.nv.constant0._ZN10layer_norm13ln_bwd_kernelINS_13Kernel_traitsI6__halfS2_fS2_fjLj5120ELj1ELj1ELj4ELj16ENS_18Kernel_traits_baseILj5120ES2_S2_fS2_fjLj128EEEEELb0ELb0ELb1ELb1EEEvNS_9BwdParamsE:
	.zero		824


//--------------------- .nv.constant0._ZN10layer_norm13ln_bwd_kernelINS_13Kernel_traitsI6__halfS2_fS2_fjLj5120ELj1ELj1ELj4ELj16ENS_18Kernel_traits_baseILj5120ES2_S2_fS2_fjLj128EEEEELb0ELb1ELb0ELb0EEEvNS_9BwdParamsE --------------------------
	.section	.nv.constant0._ZN10layer_norm13ln_bwd_kernelINS_13Kernel_traitsI6__halfS2_fS2_fjLj5120ELj1ELj1ELj4ELj16ENS_18Kernel_traits_baseILj5120ES2_S2_fS2_fjLj128EEEEELb0ELb1ELb0ELb0EEEvNS_9BwdParamsE,"a",@progbits
	.sectionflags	@""
	.align	4
.nv.constant0._ZN10layer_norm13ln_bwd_kernelINS_13Kernel_traitsI6__halfS2_fS2_fjLj5120ELj1ELj1ELj4ELj16ENS_18Kernel_traits_baseILj5120ES2_S2_fS2_fjLj128EEEEELb0ELb1ELb0ELb0EEEvNS_9BwdParamsE:
	.zero		824


//--------------------- .nv.constant0._ZN10layer_norm13ln_bwd_kernelINS_13Kernel_traitsI6__halfS2_fS2_fjLj5120ELj1ELj1ELj4ELj16ENS_18Kernel_traits_baseILj5120ES2_S2_fS2_fjLj128EEEEELb0ELb1ELb0ELb1EEEvNS_9BwdParamsE --------------------------
	.section	.nv.constant0._ZN10layer_norm13ln_bwd_kernelINS_13Kernel_traitsI6__halfS2_fS2_fjLj5120ELj1ELj1ELj4ELj16ENS_18Kernel_traits_baseILj5120ES2_S2_fS2_fjLj128EEEEELb0ELb1ELb0ELb1EEEvNS_9BwdParamsE,"a",@progbits
	.sectionflags	@""
	.align	4
.nv.constant0._ZN10layer_norm13ln_bwd_kernelINS_13Kernel_traitsI6__halfS2_fS2_fjLj5120ELj1ELj1ELj4ELj16ENS_18Kernel_traits_baseILj5120ES2_S2_fS2_fjLj128EEEEELb0ELb1ELb0ELb1EEEvNS_9BwdParamsE:
	.zero		824


//--------------------- .nv.constant0._ZN10layer_norm13ln_bwd_kernelINS_13Kernel_traitsI6__halfS2_fS2_fjLj5120ELj1ELj1ELj4ELj16ENS_18Kernel_traits_baseILj5120ES2_S2_fS2_fjLj128EEEEELb0ELb1ELb1ELb0EEEvNS_9BwdParamsE --------------------------
	.section	.nv.constant0._ZN10layer_norm13ln_bwd_kernelINS_13Kernel_traitsI6__halfS2_fS2_fjLj5120ELj1ELj1ELj4ELj16ENS_18Kernel_traits_baseILj5120ES2_S2_fS2_fjLj128EEEEELb0ELb1ELb1ELb0EEEvNS_9BwdParamsE,"a",@progbits
	.sectionflags	@""
	.align	4
.nv.constant0._ZN10layer_norm13ln_bwd_kernelINS_13Kernel_traitsI6__halfS2_fS2_fjLj5120ELj1ELj1ELj4ELj16ENS_18Kernel_traits_baseILj5120ES2_S2_fS2_fjLj128EEEEELb0ELb1ELb1ELb0EEEvNS_9BwdParamsE:
	.zero		824


//--------------------- .nv.constant0._ZN10layer_norm13ln_bwd_kernelINS_13Kernel_traitsI6__halfS2_fS2_fjLj5120ELj1ELj1ELj4ELj16ENS_18Kernel_traits_baseILj5120ES2_S2_fS2_fjLj128EEEEELb0ELb1ELb1ELb1EEEvNS_9BwdParamsE --------------------------
	.section	.nv.constant0._ZN10layer_norm13ln_bwd_kernelINS_13Kernel_traitsI6__halfS2_fS2_fjLj5120ELj1ELj1ELj4ELj16ENS_18Kernel_traits_baseILj5120ES2_S2_fS2_fjLj128EEEEELb0ELb1ELb1ELb1EEEvNS_9BwdParamsE,"a",@progbits
	.sectionflags	@""
	.align	4
.nv.constant0._ZN10layer_norm13ln_bwd_kernelINS_13Kernel_traitsI6__halfS2_fS2_fjLj5120ELj1ELj1ELj4ELj16ENS_18Kernel_traits_baseILj5120ES2_S2_fS2_fjLj128EEEEELb0ELb1ELb1ELb1EEEvNS_9BwdParamsE:
	.zero		824


//--------------------- .nv.constant0._ZN10layer_norm13ln_bwd_kernelINS_13Kernel_traitsI6__halfS2_fS2_fjLj5120ELj1ELj1ELj4ELj16ENS_18Kernel_traits_baseILj5120ES2_S2_fS2_fjLj128EEEEELb1ELb0ELb0ELb0EEEvNS_9BwdParamsE --------------------------
	.section	.nv.constant0._ZN10layer_norm13ln_bwd_kernelINS_13Kernel_traitsI6__halfS2_fS2_fjLj5120ELj1ELj1ELj4ELj16ENS_18Kernel_traits_baseILj5120ES2_S2_fS2_fjLj128EEEEELb1ELb0ELb0ELb0EEEvNS_9BwdParamsE,"a",@progbits
	.sectionflags	@""
	.align	4
.nv.constant0._ZN10layer_norm13ln_bwd_kernelINS_13Kernel_traitsI6__halfS2_fS2_fjLj5120ELj1ELj1ELj4ELj16ENS_18Kernel_traits_baseILj5120ES2_S2_fS2_fjLj128EEEEELb1ELb0ELb0ELb0EEEvNS_9BwdParamsE:
	.zero		824


//--------------------- .nv.constant0._ZN10layer_norm13ln_bwd_kernelINS_13Kernel_traitsI6__halfS2_fS2_fjLj5120ELj1ELj1ELj4ELj16ENS_18Kernel_traits_baseILj5120ES2_S2_fS2_fjLj128EEEEELb1ELb0ELb0ELb1EEEvNS_9BwdParamsE --------------------------
	.section	.nv.constant0._ZN10layer_norm13ln_bwd_kernelINS_13Kernel_traitsI6__halfS2_fS2_fjLj5120ELj1ELj1ELj4ELj16ENS_18Kernel_traits_baseILj5120ES2_S2_fS2_fjLj128EEEEELb1ELb0ELb0ELb1EEEvNS_9BwdParamsE,"a",@progbits
	.sectionflags	@""
	.align	4
.nv.constant0._ZN10layer_norm13ln_bwd_kernelINS_13Kernel_traitsI6__halfS2_fS2_fjLj5120ELj1ELj1ELj4ELj16ENS_18Kernel_traits_baseILj5120ES2_S2_fS2_fjLj128EEEEELb1ELb0ELb0ELb1EEEvNS_9BwdParamsE:
	.zero		824


//--------------------- .nv.constant0._ZN10layer_norm22ln_bwd_finalize_kernelINS_22Kernel_traits_finalizeILj5120E6__halfS2_fS2_fjLb0ELj1024ELj4ENS_18Kernel_traits_baseILj5120ES2_S2_fS2_fjLj1024EEEEELb0ELb0EEEvNS_9BwdParamsE --------------------------
	.section	.nv.constant0._ZN10layer_norm22ln_bwd_finalize_kernelINS_22Kernel_traits_finalizeILj5120E6__halfS2_fS2_fjLb0ELj1024ELj4ENS_18Kernel_traits_baseILj5120ES2_S2_fS2_fjLj1024EEEEELb0ELb0EEEvNS_9BwdParamsE,"a",@progbits
	.sectionflags	@""
	.align	4
.nv.constant0._ZN10layer_norm22ln_bwd_finalize_kernelINS_22Kernel_traits_finalizeILj5120E6__halfS2_fS2_fjLb0ELj1024ELj4ENS_18Kernel_traits_baseILj5120ES2_S2_fS2_fjLj1024EEEEELb0ELb0EEEvNS_9BwdParamsE:
	.zero		824


//--------------------- .nv.constant0._ZN10layer_norm13ln_bwd_kernelINS_13Kernel_traitsI6__halfS2_fS2_fjLj5120ELj1ELj1ELj4ELj16ENS_18Kernel_traits_baseILj5120ES2_S2_fS2_fjLj128EEEEELb1ELb0ELb1ELb0EEEvNS_9BwdParamsE --------------------------
	.section	.nv.constant0._ZN10layer_norm13ln_bwd_kernelINS_13Kernel_traitsI6__halfS2_fS2_fjLj5120ELj1ELj1ELj4ELj16ENS_18Kernel_traits_baseILj5120ES2_S2_fS2_fjLj128EEEEELb1ELb0ELb1ELb0EEEvNS_9BwdParamsE,"a",@progbits
	.sectionflags	@""
	.align	4
.nv.constant0._ZN10layer_norm13ln_bwd_kernelINS_13Kernel_traitsI6__halfS2_fS2_fjLj5120ELj1ELj1ELj4ELj16ENS_18Kernel_traits_baseILj5120ES2_S2_fS2_fjLj128EEEEELb1ELb0ELb1ELb0EEEvNS_9BwdParamsE:
	.zero		824


//--------------------- .nv.constant0._ZN10layer_norm22ln_bwd_finalize_kernelINS_22Kernel_traits_finalizeILj5120E6__halfS2_fS2_fjLb0ELj1024ELj4ENS_18Kernel_traits_baseILj5120ES2_S2_fS2_fjLj1024EEEEELb0ELb1EEEvNS_9BwdParamsE --------------------------
	.section	.nv.constant0._ZN10layer_norm22ln_bwd_finalize_kernelINS_22Kernel_traits_finalizeILj5120E6__halfS2_fS2_fjLb0ELj1024ELj4ENS_18Kernel_traits_baseILj5120ES2_S2_fS2_fjLj1024EEEEELb0ELb1EEEvNS_9BwdParamsE,"a",@progbits
	.sectionflags	@""
	.align	4
.nv.constant0._ZN10layer_norm22ln_bwd_finalize_kernelINS_22Kernel_traits_finalizeILj5120E6__halfS2_fS2_fjLb0ELj1024ELj4ENS_18Kernel_traits_baseILj5120ES2_S2_fS2_fjLj1024EEEEELb0ELb1EEEvNS_9BwdParamsE:
	.zero		824


//--------------------- .nv.constant0._ZN10layer_norm13ln_bwd_kernelINS_13Kernel_traitsI6__halfS2_fS2_fjLj5120ELj1ELj1ELj4ELj16ENS_18Kernel_traits_baseILj5120ES2_S2_fS2_fjLj128EEEEELb1ELb0ELb1ELb1EEEvNS_9BwdParamsE --------------------------
	.section	.nv.constant0._ZN10layer_norm13ln_bwd_kernelINS_13Kernel_traitsI6__halfS2_fS2_fjLj5120ELj1ELj1ELj4ELj16ENS_18Kernel_traits_baseILj5120ES2_S2_fS2_fjLj128EEEEELb1ELb0ELb1ELb1EEEvNS_9BwdParamsE,"a",@progbits
	.sectionflags	@""
	.align	4
.nv.constant0._ZN10layer_norm13ln_bwd_kernelINS_13Kernel_traitsI6__halfS2_fS2_fjLj5120ELj1ELj1ELj4ELj16ENS_18Kernel_traits_baseILj5120ES2_S2_fS2_fjLj128EEEEELb1ELb0ELb1ELb1EEEvNS_9BwdParamsE:
	.zero		824


//--------------------- .nv.constant0._ZN10layer_norm13ln_bwd_kernelINS_13Kernel_traitsI6__halfS2_fS2_fjLj5120ELj1ELj1ELj4ELj16ENS_18Kernel_traits_baseILj5120ES2_S2_fS2_fjLj128EEEEELb1ELb1ELb0ELb0EEEvNS_9BwdParamsE --------------------------
	.section	.nv.constant0._ZN10layer_norm13ln_bwd_kernelINS_13Kernel_traitsI6__halfS2_fS2_fjLj5120ELj1ELj1ELj4ELj16ENS_18Kernel_traits_baseILj5120ES2_S2_fS2_fjLj128EEEEELb1ELb1ELb0ELb0EEEvNS_9BwdParamsE,"a",@progbits
	.sectionflags	@""
	.align	4
.nv.constant0._ZN10layer_norm13ln_bwd_kernelINS_13Kernel_traitsI6__halfS2_fS2_fjLj5120ELj1ELj1ELj4ELj16ENS_18Kernel_traits_baseILj5120ES2_S2_fS2_fjLj128EEEEELb1ELb1ELb0ELb0EEEvNS_9BwdParamsE:
	.zero		824


//--------------------- .nv.constant0._ZN10layer_norm13ln_bwd_kernelINS_13Kernel_traitsI6__halfS2_fS2_fjLj5120ELj1ELj1ELj4ELj16ENS_18Kernel_traits_baseILj5120ES2_S2_fS2_fjLj128EEEEELb1ELb1ELb0ELb1EEEvNS_9BwdParamsE --------------------------
	.section	.nv.constant0._ZN10layer_norm13ln_bwd_kernelINS_13Kernel_traitsI6__halfS2_fS2_fjLj5120ELj1ELj1ELj4ELj16ENS_18Kernel_traits_baseILj5120ES2_S2_fS2_fjLj128EEEEELb1ELb1ELb0ELb1EEEvNS_9BwdParamsE,"a",@progbits
	.sectionflags	@""
	.align	4
.nv.constant0._ZN10layer_norm13ln_bwd_kernelINS_13Kernel_traitsI6__halfS2_fS2_fjLj5120ELj1ELj1ELj4ELj16ENS_18Kernel_traits_baseILj5120ES2_S2_fS2_fjLj128EEEEELb1ELb1ELb0ELb1EEEvNS_9BwdParamsE:
	.zero		824


//--------------------- .nv.constant0._ZN10layer_norm22ln_bwd_finalize_kernelINS_22Kernel_traits_finalizeILj5120E6__halfS2_fS2_fjLb1ELj1024ELj4ENS_18Kernel_traits_baseILj5120ES2_S2_fS2_fjLj1024EEEEELb1ELb0EEEvNS_9BwdParamsE --------------------------
	.section	.nv.constant0._ZN10layer_norm22ln_bwd_finalize_kernelINS_22Kernel_traits_finalizeILj5120E6__halfS2_fS2_fjLb1ELj1024ELj4ENS_18Kernel_traits_baseILj5120ES2_S2_fS2_fjLj1024EEEEELb1ELb0EEEvNS_9BwdParamsE,"a",@progbits
	.sectionflags	@""
	.align	4
.nv.constant0._ZN10layer_norm22ln_bwd_finalize_kernelINS_22Kernel_traits_finalizeILj5120E6__halfS2_fS2_fjLb1ELj1024ELj4ENS_18Kernel_traits_baseILj5120ES2_S2_fS2_fjLj1024EEEEELb1ELb0EEEvNS_9BwdParamsE:
	.zero		824


//--------------------- .nv.constant0._ZN10layer_norm13ln_bwd_kernelINS_13Kernel_traitsI6__halfS2_fS2_fjLj5120ELj1ELj1ELj4ELj16ENS_18Kernel_traits_baseILj5120ES2_S2_fS2_fjLj128EEEEELb1ELb1ELb1ELb0EEEvNS_9BwdParamsE --------------------------
	.section	.nv.constant0._ZN10layer_norm13ln_bwd_kernelINS_13Kernel_traitsI6__halfS2_fS2_fjLj5120ELj1ELj1ELj4ELj16ENS_18Kernel_traits_baseILj5120ES2_S2_fS2_fjLj128EEEEELb1ELb1ELb1ELb0EEEvNS_9BwdParamsE,"a",@progbits
	.sectionflags	@""
	.align	4
.nv.constant0._ZN10layer_norm13ln_bwd_kernelINS_13Kernel_traitsI6__halfS2_fS2_fjLj5120ELj1ELj1ELj4ELj16ENS_18Kernel_traits_baseILj5120ES2_S2_fS2_fjLj128EEEEELb1ELb1ELb1ELb0EEEvNS_9BwdParamsE:
	.zero		824


//--------------------- .nv.constant0._ZN10layer_norm22ln_bwd_finalize_kernelINS_22Kernel_traits_finalizeILj5120E6__halfS2_fS2_fjLb1ELj1024ELj4ENS_18Kernel_traits_baseILj5120ES2_S2_fS2_fjLj1024EEEEELb1ELb1EEEvNS_9BwdParamsE --------------------------
	.section	.nv.constant0._ZN10layer_norm22ln_bwd_finalize_kernelINS_22Kernel_traits_finalizeILj5120E6__halfS2_fS2_fjLb1ELj1024ELj4ENS_18Kernel_traits_baseILj5120ES2_S2_fS2_fjLj1024EEEEELb1ELb1EEEvNS_9BwdParamsE,"a",@progbits
	.sectionflags	@""
	.align	4
.nv.constant0._ZN10layer_norm22ln_bwd_finalize_kernelINS_22Kernel_traits_finalizeILj5120E6__halfS2_fS2_fjLb1ELj1024ELj4ENS_18Kernel_traits_baseILj5120ES2_S2_fS2_fjLj1024EEEEELb1ELb1EEEvNS_9BwdParamsE:
	.zero		824


//--------------------- .nv.constant0._ZN10layer_norm13ln_bwd_kernelINS_13Kernel_traitsI6__halfS2_fS2_fjLj5120ELj1ELj1ELj4ELj16ENS_18Kernel_traits_baseILj5120ES2_S2_fS2_fjLj128EEEEELb1ELb1ELb1ELb1EEEvNS_9BwdParamsE --------------------------
	.section	.nv.constant0._ZN10layer_norm13ln_bwd_kernelINS_13Kernel_traitsI6__halfS2_fS2_fjLj5120ELj1ELj1ELj4ELj16ENS_18Kernel_traits_baseILj5120ES2_S2_fS2_fjLj128EEEEELb1ELb1ELb1ELb1EEEvNS_9BwdParamsE,"a",@progbits
	.sectionflags	@""
	.align	4
.nv.constant0._ZN10layer_norm13ln_bwd_kernelINS_13Kernel_traitsI6__halfS2_fS2_fjLj5120ELj1ELj1ELj4ELj16ENS_18Kernel_traits_baseILj5120ES2_S2_fS2_fjLj128EEEEELb1ELb1ELb1ELb1EEEvNS_9BwdParamsE:
	.zero		824


//--------------------- .nv.constant0._ZN10layer_norm13ln_bwd_kernelINS_13Kernel_traitsIf6__halffS2_fjLj5120ELj1ELj1ELj4ELj16ENS_18Kernel_traits_baseILj5120EfS2_fS2_fjLj128EEEEELb0ELb0ELb0ELb0EEEvNS_9BwdParamsE --------------------------
	.section	.nv.constant0._ZN10layer_norm13ln_bwd_kernelINS_13Kernel_traitsIf6__halffS2_fjLj5120ELj1ELj1ELj4ELj16ENS_18Kernel_traits_baseILj5120EfS2_fS2_fjLj128EEEEELb0ELb0ELb0ELb0EEEvNS_9BwdParamsE,"a",@progbits
	.sectionflags	@""
	.align	4
.nv.constant0._ZN10layer_norm13ln_bwd_kernelINS_13Kernel_traitsIf6__halffS2_fjLj5120ELj1ELj1ELj4ELj16ENS_18Kernel_traits_baseILj5120EfS2_fS2_fjLj128EEEEELb0ELb0ELb0ELb0EEEvNS_9BwdParamsE:
	.zero		824


//--------------------- .nv.constant0._ZN10layer_norm13ln_bwd_kernelINS_13Kernel_traitsIf6__halffS2_fjLj5120ELj1ELj1ELj4ELj16ENS_18Kernel_traits_baseILj5120EfS2_fS2_fjLj128EEEEELb0ELb0ELb0ELb1EEEvNS_9BwdParamsE --------------------------
	.section	.nv.constant0._ZN10layer_norm13ln_bwd_kernelINS_13Kernel_traitsIf6__halffS2_fjLj5120ELj1ELj1ELj4ELj16ENS_18Kernel_traits_baseILj5120EfS2_fS2_fjLj128EEEEELb0ELb0ELb0ELb1EEEvNS_9BwdParamsE,"a",@progbits
	.sectionflags	@""
	.align	4
.nv.constant0._ZN10layer_norm13ln_bwd_kernelINS_13Kernel_traitsIf6__halffS2_fjLj5120ELj1ELj1ELj4ELj16ENS_18Kernel_traits_baseILj5120EfS2_fS2_fjLj128EEEEELb0ELb0ELb0ELb1EEEvNS_9BwdParamsE:
	.zero		824


//--------------------- .nv.constant0._ZN10layer_norm13ln_bwd_kernelINS_13Kernel_traitsIf6__halffS2_fjLj5120ELj1ELj1ELj4ELj16ENS_18Kernel_traits_baseILj5120EfS2_fS2_fjLj128EEEEELb0ELb0ELb1ELb0EEEvNS_9BwdParamsE --------------------------
	.section	.nv.constant0._ZN10layer_norm13ln_bwd_kernelINS_13Kernel_traitsIf6__halffS2_fjLj5120ELj1ELj1ELj4ELj16ENS_18Kernel_traits_baseILj5120EfS2_fS2_fjLj128EEEEELb0ELb0ELb1ELb0EEEvNS_9BwdParamsE,"a",@progbits
	.sectionflags	@""
	.align	4
.nv.constant0._ZN10layer_norm13ln_bwd_kernelINS_13Kernel_traitsIf6__halffS2_fjLj5120ELj1ELj1ELj4ELj16ENS_18Kernel_traits_baseILj5120EfS2_fS2_fjLj128EEEEELb0ELb0ELb1ELb0EEEvNS_9BwdParamsE:
	.zero		824


//--------------------- .nv.constant0._ZN10layer_norm13ln_bwd_kernelINS_13Kernel_traitsIf6__halffS2_fjLj5120ELj1ELj1ELj4ELj16ENS_18Kernel_traits_baseILj5120EfS2_fS2_fjLj128EEEEELb0ELb0ELb1ELb1EEEvNS_9BwdParamsE --------------------------
	.section	.nv.constant0._ZN10layer_norm13ln_bwd_kernelINS_13Kernel_traitsIf6__halffS2_fjLj5120ELj1ELj1ELj4ELj16ENS_18Kernel_traits_baseILj5120EfS2_fS2_fjLj128EEEEELb0ELb0ELb1ELb1EEEvNS_9BwdParamsE,"a",@progbits
	.sectionflags	@""
	.align	4
.nv.constant0._ZN10layer_norm13ln_bwd_kernelINS_13Kernel_traitsIf6__halffS2_fjLj5120ELj1ELj1ELj4ELj16ENS_18Kernel_traits_baseILj5120EfS2_fS2_fjLj128EEEEELb0ELb0ELb1ELb1EEEvNS_9BwdParamsE:
	.zero		824


//--------------------- .nv.constant0._ZN10layer_norm13ln_bwd_kernelINS_13Kernel_traitsIf6__halffS2_fjLj5120ELj1ELj1ELj4ELj16ENS_18Kernel_traits_baseILj5120EfS2_fS2_fjLj128EEEEELb0ELb1ELb0ELb0EEEvNS_9BwdParamsE --------------------------
	.section	.nv.constant0._ZN10layer_norm13ln_bwd_kernelINS_13Kernel_traitsIf6__halffS2_fjLj5120ELj1ELj1ELj4ELj16ENS_18Kernel_traits_baseILj5120EfS2_fS2_fjLj128EEEEELb0ELb1ELb0ELb0EEEvNS_9BwdParamsE,"a",@progbits
	.sectionflags	@""
	.align	4
.nv.constant0._ZN10layer_norm13ln_bwd_kernelINS_13Kernel_traitsIf6__halffS2_fjLj5120ELj1ELj1ELj4ELj16ENS_18Kernel_traits_baseILj5120EfS2_fS2_fjLj128EEEEELb0ELb1ELb0ELb0EEEvNS_9BwdParamsE:
	.zero		824


//--------------------- .nv.constant0._ZN10layer_norm13ln_bwd_kernelINS_13Kernel_traitsIf6__halffS2_fjLj5120ELj1ELj1ELj4ELj16ENS_18Kernel_traits_baseILj5120EfS2_fS2_fjLj128EEEEELb0ELb1ELb0ELb1EEEvNS_9BwdParamsE --------------------------
	.section	.nv.constant0._ZN10layer_norm13ln_bwd_kernelINS_13Kernel_traitsIf6__halffS2_fjLj5120ELj1ELj1ELj4ELj16ENS_18Kernel_traits_baseILj5120EfS2_fS2_fjLj128EEEEELb0ELb1ELb0ELb1EEEvNS_9BwdParamsE,"a",@progbits
	.sectionflags	@""
	.align	4
.nv.constant0._ZN10layer_norm13ln_bwd_kernelINS_13Kernel_traitsIf6__halffS2_fjLj5120ELj1ELj1ELj4ELj16ENS_18Kernel_traits_baseILj5120EfS2_fS2_fjLj128EEEEELb0ELb1ELb0ELb1EEEvNS_9BwdParamsE:
	.zero		824


//--------------------- .nv.constant0._ZN10layer_norm13ln_bwd_kernelINS_13Kernel_traitsIf6__halffS2_fjLj5120ELj1ELj1ELj4ELj16ENS_18Kernel_traits_baseILj5120EfS2_fS2_fjLj128EEEEELb0ELb1ELb1ELb0EEEvNS_9BwdParamsE --------------------------
	.section	.nv.constant0._ZN10layer_norm13ln_bwd_kernelINS_13Kernel_traitsIf6__halffS2_fjLj5120ELj1ELj1ELj4ELj16ENS_18Kernel_traits_baseILj5120EfS2_fS2_fjLj128EEEEELb0ELb1ELb1ELb0EEEvNS_9BwdParamsE,"a",@progbits
	.sectionflags	@""
	.align	4
.nv.constant0._ZN10layer_norm13ln_bwd_kernelINS_13Kernel_traitsIf6__halffS2_fjLj5120ELj1ELj1ELj4ELj16ENS_18Kernel_traits_baseILj5120EfS2_fS2_fjLj128EEEEELb0ELb1ELb1ELb0EEEvNS_9BwdParamsE:
	.zero		824


//--------------------- .nv.constant0._ZN10layer_norm13ln_bwd_kernelINS_13Kernel_traitsIf6__halffS2_fjLj5120ELj1ELj1ELj4ELj16ENS_18Kernel_traits_baseILj5120EfS2_fS2_fjLj128EEEEELb0ELb1ELb1ELb1EEEvNS_9BwdParamsE --------------------------
	.section	.nv.constant0._ZN10layer_norm13ln_bwd_kernelINS_13Kernel_traitsIf6__halffS2_fjLj5120ELj1ELj1ELj4ELj16ENS_18Kernel_traits_baseILj5120EfS2_fS2_fjLj128EEEEELb0ELb1ELb1ELb1EEEvNS_9BwdParamsE,"a",@progbits
	.sectionflags	@""
	.align	4
.nv.constant0._ZN10layer_norm13ln_bwd_kernelINS_13Kernel_traitsIf6__halffS2_fjLj5120ELj1ELj1ELj4ELj16ENS_18Kernel_traits_baseILj5120EfS2_fS2_fjLj128EEEEELb0ELb1ELb1ELb1EEEvNS_9BwdParamsE:
	.zero		824


//--------------------- .nv.constant0._ZN10layer_norm13ln_bwd_kernelINS_13Kernel_traitsIf6__halffS2_fjLj5120ELj1ELj1ELj4ELj16ENS_18Kernel_traits_baseILj5120EfS2_fS2_fjLj128EEEEELb1ELb0ELb0ELb0EEEvNS_9BwdParamsE --------------------------
	.section	.nv.constant0._ZN10layer_norm13ln_bwd_kernelINS_13Kernel_traitsIf6__halffS2_fjLj5120ELj1ELj1ELj4ELj16ENS_18Kernel_traits_baseILj5120EfS2_fS2_fjLj128EEEEELb1ELb0ELb0ELb0EEEvNS_9BwdParamsE,"a",@progbits
	.sectionflags	@""
	.align	4
.nv.constant0._ZN10layer_norm13ln_bwd_kernelINS_13Kernel_traitsIf6__halffS2_fjLj5120ELj1ELj1ELj4ELj16ENS_18Kernel_traits_baseILj5120EfS2_fS2_fjLj128EEEEELb1ELb0ELb0ELb0EEEvNS_9BwdParamsE:
	.zero		824


//--------------------- .nv.constant0._ZN10layer_norm13ln_bwd_kernelINS_13Kernel_traitsIf6__halffS2_fjLj5120ELj1ELj1ELj4ELj16ENS_18Kernel_traits_baseILj5120EfS2_fS2_fjLj128EEEEELb1ELb0ELb0ELb1EEEvNS_9BwdParamsE --------------------------
	.section	.nv.constant0._ZN10layer_norm13ln_bwd_kernelINS_13Kernel_traitsIf6__halffS2_fjLj5120ELj1ELj1ELj4ELj16ENS_18Kernel_traits_baseILj5120EfS2_fS2_fjLj128EEEEELb1ELb0ELb0ELb1EEEvNS_9BwdParamsE,"a",@progbits
	.sectionflags	@""
	.align	4
.nv.constant0._ZN10layer_norm13ln_bwd_kernelINS_13Kernel_traitsIf6__halffS2_fjLj5120ELj1ELj1ELj4ELj16ENS_18Kernel_traits_baseILj5120EfS2_fS2_fjLj128EEEEELb1ELb0ELb0ELb1EEEvNS_9BwdParamsE:
	.zero		824


//--------------------- .nv.constant0._ZN10layer_norm22ln_bwd_finalize_kernelINS_22Kernel_traits_finalizeILj5120Ef6__halffS2_fjLb0ELj1024ELj4ENS_18Kernel_traits_baseILj5120EfS2_fS2_fjLj1024EEEEELb0ELb0EEEvNS_9BwdParamsE --------------------------
	.section	.nv.constant0._ZN10layer_norm22ln_bwd_finalize_kernelINS_22Kernel_traits_finalizeILj5120Ef6__halffS2_fjLb0ELj1024ELj4ENS_18Kernel_traits_baseILj5120EfS2_fS2_fjLj1024EEEEELb0ELb0EEEvNS_9BwdParamsE,"a",@progbits
	.sectionflags	@""
	.align	4
.nv.constant0._ZN10layer_norm22ln_bwd_finalize_kernelINS_22Kernel_traits_finalizeILj5120Ef6__halffS2_fjLb0ELj1024ELj4ENS_18Kernel_traits_baseILj5120EfS2_fS2_fjLj1024EEEEELb0ELb0EEEvNS_9BwdParamsE:
	.zero		824


//--------------------- .nv.constant0._ZN10layer_norm13ln_bwd_kernelINS_13Kernel_traitsIf6__halffS2_fjLj5120ELj1ELj1ELj4ELj16ENS_18Kernel_traits_baseILj5120EfS2_fS2_fjLj128EEEEELb1ELb0ELb1ELb0EEEvNS_9BwdParamsE --------------------------
	.section	.nv.constant0._ZN10layer_norm13ln_bwd_kernelINS_13Kernel_traitsIf6__halffS2_fjLj5120ELj1ELj1ELj4ELj16ENS_18Kernel_traits_baseILj5120EfS2_fS2_fjLj128EEEEELb1ELb0ELb1ELb0EEEvNS_9BwdParamsE,"a",@progbits
	.sectionflags	@""
	.align	4
.nv.constant0._ZN10layer_norm13ln_bwd_kernelINS_13Kernel_traitsIf6__halffS2_fjLj5120ELj1ELj1ELj4ELj16ENS_18Kernel_traits_baseILj5120EfS2_fS2_fjLj128EEEEELb1ELb0ELb1ELb0EEEvNS_9BwdParamsE:
	.zero		824


//--------------------- .nv.constant0._ZN10layer_norm22ln_bwd_finalize_kernelINS_22Kernel_traits_finalizeILj5120Ef6__halffS2_fjLb0ELj1024ELj4ENS_18Kernel_traits_baseILj5120EfS2_fS2_fjLj1024EEEEELb0ELb1EEEvNS_9BwdParamsE --------------------------
	.section	.nv.constant0._ZN10layer_norm22ln_bwd_finalize_kernelINS_22Kernel_traits_finalizeILj5120Ef6__halffS2_fjLb0ELj1024ELj4ENS_18Kernel_traits_baseILj5120EfS2_fS2_fjLj1024EEEEELb0ELb1EEEvNS_9BwdParamsE,"a",@progbits
	.sectionflags	@""
	.align	4
.nv.constant0._ZN10layer_norm22ln_bwd_finalize_kernelINS_22Kernel_traits_finalizeILj5120Ef6__halffS2_fjLb0ELj1024ELj4ENS_18Kernel_traits_baseILj5120EfS2_fS2_fjLj1024EEEEELb0ELb1EEEvNS_9BwdParamsE:
	.zero		824


//--------------------- .nv.constant0._ZN10layer_norm13ln_bwd_kernelINS_13Kernel_traitsIf6__halffS2_fjLj5120ELj1ELj1ELj4ELj16ENS_18Kernel_traits_baseILj5120EfS2_fS2_fjLj128EEEEELb1ELb0ELb1ELb1EEEvNS_9BwdParamsE --------------------------
	.section	.nv.constant0._ZN10layer_norm13ln_bwd_kernelINS_13Kernel_traitsIf6__halffS2_fjLj5120ELj1ELj1ELj4ELj16ENS_18Kernel_traits_baseILj5120EfS2_fS2_fjLj128EEEEELb1ELb0ELb1ELb1EEEvNS_9BwdParamsE,"a",@progbits
	.sectionflags	@""
	.align	4
.nv.constant0._ZN10layer_norm13ln_bwd_kernelINS_13Kernel_traitsIf6__halffS2_fjLj5120ELj1ELj1ELj4ELj16ENS_18Kernel_traits_baseILj5120EfS2_fS2_fjLj128EEEEELb1ELb0ELb1ELb1EEEvNS_9BwdParamsE:
	.zero		824


//--------------------- .nv.constant0._ZN10layer_norm13ln_bwd_kernelINS_13Kernel_traitsIf6__halffS2_fjLj5120ELj1ELj1ELj4ELj16ENS_18Kernel_traits_baseILj5120EfS2_fS2_fjLj128EEEEELb1ELb1ELb0ELb0EEEvNS_9BwdParamsE --------------------------
	.section	.nv.constant0._ZN10layer_norm13ln_bwd_kernelINS_13Kernel_traitsIf6__halffS2_fjLj5120ELj1ELj1ELj4ELj16ENS_18Kernel_traits_baseILj5120EfS2_fS2_fjLj128EEEEELb1ELb1ELb0ELb0EEEvNS_9BwdParamsE,"a",@progbits
	.sectionflags	@""
	.align	4
.nv.constant0._ZN10layer_norm13ln_bwd_kernelINS_13Kernel_traitsIf6__halffS2_fjLj5120ELj1ELj1ELj4ELj16ENS_18Kernel_traits_baseILj5120EfS2_fS2_fjLj128EEEEELb1ELb1ELb0ELb0EEEvNS_9BwdParamsE:
	.zero		824


//--------------------- .nv.constant0._ZN10layer_norm13ln_bwd_kernelINS_13Kernel_traitsIf6__halffS2_fjLj5120ELj1ELj1ELj4ELj16ENS_18Kernel_traits_baseILj5120EfS2_fS2_fjLj128EEEEELb1ELb1ELb0ELb1EEEvNS_9BwdParamsE --------------------------
	.section	.nv.constant0._ZN10layer_norm13ln_bwd_kernelINS_13Kernel_traitsIf6__halffS2_fjLj5120ELj1ELj1ELj4ELj16ENS_18Kernel_traits_baseILj5120EfS2_fS2_fjLj128EEEEELb1ELb1ELb0ELb1EEEvNS_9BwdParamsE,"a",@progbits
	.sectionflags	@""
	.align	4
.nv.constant0._ZN10layer_norm13ln_bwd_kernelINS_13Kernel_traitsIf6__halffS2_fjLj5120ELj1ELj1ELj4ELj16ENS_18Kernel_traits_baseILj5120EfS2_fS2_fjLj128EEEEELb1ELb1ELb0ELb1EEEvNS_9BwdParamsE:
	.zero		824


//--------------------- .nv.constant0._ZN10layer_norm22ln_bwd_finalize_kernelINS_22Kernel_traits_finalizeILj5120Ef6__halffS2_fjLb1ELj1024ELj4ENS_18Kernel_traits_baseILj5120EfS2_fS2_fjLj1024EEEEELb1ELb0EEEvNS_9BwdParamsE --------------------------
	.section	.nv.constant0._ZN10layer_norm22ln_bwd_finalize_kernelINS_22Kernel_traits_finalizeILj5120Ef6__halffS2_fjLb1ELj1024ELj4ENS_18Kernel_traits_baseILj5120EfS2_fS2_fjLj1024EEEEELb1ELb0EEEvNS_9BwdParamsE,"a",@progbits
	.sectionflags	@""
	.align	4
.nv.constant0._ZN10layer_norm22ln_bwd_finalize_kernelINS_22Kernel_traits_finalizeILj5120Ef6__halffS2_fjLb1ELj1024ELj4ENS_18Kernel_traits_baseILj5120EfS2_fS2_fjLj1024EEEEELb1ELb0EEEvNS_9BwdParamsE:
	.zero		824


//--------------------- .nv.constant0._ZN10layer_norm13ln_bwd_kernelINS_13Kernel_traitsIf6__halffS2_fjLj5120ELj1ELj1ELj4ELj16ENS_18Kernel_traits_baseILj5120EfS2_fS2_fjLj128EEEEELb1ELb1ELb1ELb0EEEvNS_9BwdParamsE --------------------------
	.section	.nv.constant0._ZN10layer_norm13ln_bwd_kernelINS_13Kernel_traitsIf6__halffS2_fjLj5120ELj1ELj1ELj4ELj16ENS_18Kernel_traits_baseILj5120EfS2_fS2_fjLj128EEEEELb1ELb1ELb1ELb0EEEvNS_9BwdParamsE,"a",@progbits
	.sectionflags	@""
	.align	4
.nv.constant0._ZN10layer_norm13ln_bwd_kernelINS_13Kernel_traitsIf6__halffS2_fjLj5120ELj1ELj1ELj4ELj16ENS_18Kernel_traits_baseILj5120EfS2_fS2_fjLj128EEEEELb1ELb1ELb1ELb0EEEvNS_9BwdParamsE:
	.zero		824


//--------------------- .nv.constant0._ZN10layer_norm22ln_bwd_finalize_kernelINS_22Kernel_traits_finalizeILj5120Ef6__halffS2_fjLb1ELj1024ELj4ENS_18Kernel_traits_baseILj5120EfS2_fS2_fjLj1024EEEEELb1ELb1EEEvNS_9BwdParamsE --------------------------
	.section	.nv.constant0._ZN10layer_norm22ln_bwd_finalize_kernelINS_22Kernel_traits_finalizeILj5120Ef6__halffS2_fjLb1ELj1024ELj4ENS_18Kernel_traits_baseILj5120EfS2_fS2_fjLj1024EEEEELb1ELb1EEEvNS_9BwdParamsE,"a",@progbits
	.sectionflags	@""
	.align	4
.nv.constant0._ZN10layer_norm22ln_bwd_finalize_kernelINS_22Kernel_traits_finalizeILj5120Ef6__halffS2_fjLb1ELj1024ELj4ENS_18Kernel_traits_baseILj5120EfS2_fS2_fjLj1024EEEEELb1ELb1EEEvNS_9BwdParamsE:
	.zero		824


//--------------------- .nv.constant0._ZN10layer_norm13ln_bwd_kernelINS_13Kernel_traitsIf6__halffS2_fjLj5120ELj1ELj1ELj4ELj16ENS_18Kernel_traits_baseILj5120EfS2_fS2_fjLj128EEEEELb1ELb1ELb1ELb1EEEvNS_9BwdParamsE --------------------------
	.section	.nv.constant0._ZN10layer_norm13ln_bwd_kernelINS_13Kernel_traitsIf6__halffS2_fjLj5120ELj1ELj1ELj4ELj16ENS_18Kernel_traits_baseILj5120EfS2_fS2_fjLj128EEEEELb1ELb1ELb1ELb1EEEvNS_9BwdParamsE,"a",@progbits
	.sectionflags	@""
	.align	4
.nv.constant0._ZN10layer_norm13ln_bwd_kernelINS_13Kernel_traitsIf6__halffS2_fjLj5120ELj1ELj1ELj4ELj16ENS_18Kernel_traits_baseILj5120EfS2_fS2_fjLj128EEEEELb1ELb1ELb1ELb1EEEvNS_9BwdParamsE:
	.zero		824


//--------------------- .nv.constant0._ZN10layer_norm13ln_bwd_kernelINS_13Kernel_traitsI6__halfffffjLj5120ELj1ELj1ELj4ELj16ENS_18Kernel_traits_baseILj5120ES2_ffffjLj128EEEEELb0ELb0ELb0ELb0EEEvNS_9BwdParamsE --------------------------
	.section	.nv.constant0._ZN10layer_norm13ln_bwd_kernelINS_13Kernel_traitsI6__halfffffjLj5120ELj1ELj1ELj4ELj16ENS_18Kernel_traits_baseILj5120ES2_ffffjLj128EEEEELb0ELb0ELb0ELb0EEEvNS_9BwdParamsE,"a",@progbits
	.sectionflags	@""
	.align	4
.nv.constant0._ZN10layer_norm13ln_bwd_kernelINS_13Kernel_traitsI6__halfffffjLj5120ELj1ELj1ELj4ELj16ENS_18Kernel_traits_baseILj5120ES2_ffffjLj128EEEEELb0ELb0ELb0ELb0EEEvNS_9BwdParamsE:
	.zero		824


//--------------------- .nv.constant0._ZN10layer_norm13ln_bwd_kernelINS_13Kernel_traitsI6__halfffffjLj5120ELj1ELj1ELj4ELj16ENS_18Kernel_traits_baseILj5120ES2_ffffjLj128EEEEELb0ELb0ELb0ELb1EEEvNS_9BwdParamsE --------------------------
	.section	.nv.constant0._ZN10layer_norm13ln_bwd_kernelINS_13Kernel_traitsI6__halfffffjLj5120ELj1ELj1ELj4ELj16ENS_18Kernel_traits_baseILj5120ES2_ffffjLj128EEEEELb0ELb0ELb0ELb1EEEvNS_9BwdParamsE,"a",@progbits
	.sectionflags	@""
	.align	4
.nv.constant0._ZN10layer_norm13ln_bwd_kernelINS_13Kernel_traitsI6__halfffffjLj5120ELj1ELj1ELj4ELj16ENS_18Kernel_traits_baseILj5120ES2_ffffjLj128EEEEELb0ELb0ELb0ELb1EEEvNS_9BwdParamsE:
	.zero		824


//--------------------- .nv.constant0._ZN10layer_norm13ln_bwd_kernelINS_13Kernel_traitsI6__halfffffjLj5120ELj1ELj1ELj4ELj16ENS_18Kernel_traits_baseILj5120ES2_ffffjLj128EEEEELb0ELb0ELb1ELb0EEEvNS_9BwdParamsE --------------------------
	.section	.nv.constant0._ZN10layer_norm13ln_bwd_kernelINS_13Kernel_traitsI6__halfffffjLj5120ELj1ELj1ELj4ELj16ENS_18Kernel_traits_baseILj5120ES2_ffffjLj128EEEEELb0ELb0ELb1ELb0EEEvNS_9BwdParamsE,"a",@progbits
	.sectionflags	@""
	.align	4
.nv.constant0._ZN10layer_norm13ln_bwd_kernelINS_13Kernel_traitsI6__halfffffjLj5120ELj1ELj1ELj4ELj16ENS_18Kernel_traits_baseILj5120ES2_ffffjLj128EEEEELb0ELb0ELb1ELb0EEEvNS_9BwdParamsE:
	.zero		824


//--------------------- .nv.constant0._ZN10layer_norm13ln_bwd_kernelINS_13Kernel_traitsI6__halfffffjLj5120ELj1ELj1ELj4ELj16ENS_18Kernel_traits_baseILj5120ES2_ffffjLj128EEEEELb0ELb0ELb1ELb1EEEvNS_9BwdParamsE --------------------------
	.section	.nv.constant0._ZN10layer_norm13ln_bwd_kernelINS_13Kernel_traitsI6__halfffffjLj5120ELj1ELj1ELj4ELj16ENS_18Kernel_traits_baseILj5120ES2_ffffjLj128EEEEELb0ELb0ELb1ELb1EEEvNS_9BwdParamsE,"a",@progbits
	.sectionflags	@""
	.align	4
.nv.constant0._ZN10layer_norm13ln_bwd_kernelINS_13Kernel_traitsI6__halfffffjLj5120ELj1ELj1ELj4ELj16ENS_18Kernel_traits_baseILj5120ES2_ffffjLj128EEEEELb0ELb0ELb1ELb1EEEvNS_9BwdParamsE:
	.zero		824


//--------------------- .nv.constant0._ZN10layer_norm13ln_bwd_kernelINS_13Kernel_traitsI6__halfffffjLj5120ELj1ELj1ELj4ELj16ENS_18Kernel_traits_baseILj5120ES2_ffffjLj128EEEEELb0ELb1ELb0ELb0EEEvNS_9BwdParamsE --------------------------
	.section	.nv.constant0._ZN10layer_norm13ln_bwd_kernelINS_13Kernel_traitsI6__halfffffjLj5120ELj1ELj1ELj4ELj16ENS_18Kernel_traits_baseILj5120ES2_ffffjLj128EEEEELb0ELb1ELb0ELb0EEEvNS_9BwdParamsE,"a",@progbits
	.sectionflags	@""
	.align	4
.nv.constant0._ZN10layer_norm13ln_bwd_kernelINS_13Kernel_traitsI6__halfffffjLj5120ELj1ELj1ELj4ELj16ENS_18Kernel_traits_baseILj5120ES2_ffffjLj128EEEEELb0ELb1ELb0ELb0EEEvNS_9BwdParamsE:
	.zero		824


//--------------------- .nv.constant0._ZN10layer_norm13ln_bwd_kernelINS_13Kernel_traitsI6__halfffffjLj5120ELj1ELj1ELj4ELj16ENS_18Kernel_traits_baseILj5120ES2_ffffjLj128EEEEELb0ELb1ELb0ELb1EEEvNS_9BwdParamsE --------------------------
	.section	.nv.constant0._ZN10layer_norm13ln_bwd_kernelINS_13Kernel_traitsI6__halfffffjLj5120ELj1ELj1ELj4ELj16ENS_18Kernel_traits_baseILj5120ES2_ffffjLj128EEEEELb0ELb1ELb0ELb1EEEvNS_9BwdParamsE,"a",@progbits
	.sectionflags	@""
	.align	4
.nv.constant0._ZN10layer_norm13ln_bwd_kernelINS_13Kernel_traitsI6__halfffffjLj5120ELj1ELj1ELj4ELj16ENS_18Kernel_traits_baseILj5120ES2_ffffjLj128EEEEELb0ELb1ELb0ELb1EEEvNS_9BwdParamsE:
	.zero		824


//--------------------- .nv.constant0._ZN10layer_norm13ln_bwd_kernelINS_13Kernel_traitsI6__halfffffjLj5120ELj1ELj1ELj4ELj16ENS_18Kernel_traits_baseILj5120ES2_ffffjLj128EEEEELb0ELb1ELb1ELb0EEEvNS_9BwdParamsE --------------------------
	.section	.nv.constant0._ZN10layer_norm13ln_bwd_kernelINS_13Kernel_traitsI6__halfffffjLj5120ELj1ELj1ELj4ELj16ENS_18Kernel_traits_baseILj5120ES2_ffffjLj128EEEEELb0ELb1ELb1ELb0EEEvNS_9BwdParamsE,"a",@progbits
	.sectionflags	@""
	.align	4
.nv.constant0._ZN10layer_norm13ln_bwd_kernelINS_13Kernel_traitsI6__halfffffjLj5120ELj1ELj1ELj4ELj16ENS_18Kernel_traits_baseILj5120ES2_ffffjLj128EEEEELb0ELb1ELb1ELb0EEEvNS_9BwdParamsE:
	.zero		824


//--------------------- .nv.constant0._ZN10layer_norm13ln_bwd_kernelINS_13Kernel_traitsI6__halfffffjLj5120ELj1ELj1ELj4ELj16ENS_18Kernel_traits_baseILj5120ES2_ffffjLj128EEEEELb0ELb1ELb1ELb1EEEvNS_9BwdParamsE --------------------------
	.section	.nv.constant0._ZN10layer_norm13ln_bwd_kernelINS_13Kernel_traitsI6__halfffffjLj5120ELj1ELj1ELj4ELj16ENS_18Kernel_traits_baseILj5120ES2_ffffjLj128EEEEELb0ELb1ELb1ELb1EEEvNS_9BwdParamsE,"a",@progbits
	.sectionflags	@""
	.align	4
.nv.constant0._ZN10layer_norm13ln_bwd_kernelINS_13Kernel_traitsI6__halfffffjLj5120ELj1ELj1ELj4ELj16ENS_18Kernel_traits_baseILj5120ES2_ffffjLj128EEEEELb0ELb1ELb1ELb1EEEvNS_9BwdParamsE:
	.zero		824


//--------------------- .nv.constant0._ZN10layer_norm13ln_bwd_kernelINS_13Kernel_traitsI6__halfffffjLj5120ELj1ELj1ELj4ELj16ENS_18Kernel_traits_baseILj5120ES2_ffffjLj128EEEEELb1ELb0ELb0ELb0EEEvNS_9BwdParamsE --------------------------
	.section	.nv.constant0._ZN10layer_norm13ln_bwd_kernelINS_13Kernel_traitsI6__halfffffjLj5120ELj1ELj1ELj4ELj16ENS_18Kernel_traits_baseILj5120ES2_ffffjLj128EEEEELb1ELb0ELb0ELb0EEEvNS_9BwdParamsE,"a",@progbits
	.sectionflags	@""
	.align	4
.nv.constant0._ZN10layer_norm13ln_bwd_kernelINS_13Kernel_traitsI6__halfffffjLj5120ELj1ELj1ELj4ELj16ENS_18Kernel_traits_baseILj5120ES2_ffffjLj128EEEEELb1ELb0ELb0ELb0EEEvNS_9BwdParamsE:
	.zero		824


//--------------------- .nv.constant0._ZN10layer_norm13ln_bwd_kernelINS_13Kernel_traitsI6__halfffffjLj5120ELj1ELj1ELj4ELj16ENS_18Kernel_traits_baseILj5120ES2_ffffjLj128EEEEELb1ELb0ELb0ELb1EEEvNS_9BwdParamsE --------------------------
	.section	.nv.constant0._ZN10layer_norm13ln_bwd_kernelINS_13Kernel_traitsI6__halfffffjLj5120ELj1ELj1ELj4ELj16ENS_18Kernel_traits_baseILj5120ES2_ffffjLj128EEEEELb1ELb0ELb0ELb1EEEvNS_9BwdParamsE,"a",@progbits
	.sectionflags	@""
	.align	4
.nv.constant0._ZN10layer_norm13ln_bwd_kernelINS_13Kernel_traitsI6__halfffffjLj5120ELj1ELj1ELj4ELj16ENS_18Kernel_traits_baseILj5120ES2_ffffjLj128EEEEELb1ELb0ELb0ELb1EEEvNS_9BwdParamsE:
	.zero		824


//--------------------- .nv.constant0._ZN10layer_norm22ln_bwd_finalize_kernelINS_22Kernel_traits_finalizeILj5120E6__halfffffjLb0ELj1024ELj4ENS_18Kernel_traits_baseILj5120ES2_ffffjLj1024EEEEELb0ELb0EEEvNS_9BwdParamsE --------------------------
	.section	.nv.constant0._ZN10layer_norm22ln_bwd_finalize_kernelINS_22Kernel_traits_finalizeILj5120E6__halfffffjLb0ELj1024ELj4ENS_18Kernel_traits_baseILj5120ES2_ffffjLj1024EEEEELb0ELb0EEEvNS_9BwdParamsE,"a",@progbits
	.sectionflags	@""
	.align	4
.nv.constant0._ZN10layer_norm22ln_bwd_finalize_kernelINS_22Kernel_traits_finalizeILj5120E6__halfffffjLb0ELj1024ELj4ENS_18Kernel_traits_baseILj5120ES2_ffffjLj1024EEEEELb0ELb0EEEvNS_9BwdParamsE:
	.zero		824


//--------------------- .nv.constant0._ZN10layer_norm13ln_bwd_kernelINS_13Kernel_traitsI6__halfffffjLj5120ELj1ELj1ELj4ELj16ENS_18Kernel_traits_baseILj5120ES2_ffffjLj128EEEEELb1ELb0ELb1ELb0EEEvNS_9BwdParamsE --------------------------
	.section	.nv.constant0._ZN10layer_norm13ln_bwd_kernelINS_13Kernel_traitsI6__halfffffjLj5120ELj1ELj1ELj4ELj16ENS_18Kernel_traits_baseILj5120ES2_ffffjLj128EEEEELb1ELb0ELb1ELb0EEEvNS_9BwdParamsE,"a",@progbits
	.sectionflags	@""
	.align	4
.nv.constant0._ZN10layer_norm13ln_bwd_kernelINS_13Kernel_traitsI6__halfffffjLj5120ELj1ELj1ELj4ELj16ENS_18Kernel_traits_baseILj5120ES2_ffffjLj128EEEEELb1ELb0ELb1ELb0EEEvNS_9BwdParamsE:
	.zero		824


//--------------------- .nv.constant0._ZN10layer_norm22ln_bwd_finalize_kernelINS_22Kernel_traits_finalizeILj5120E6__halfffffjLb0ELj1024ELj4ENS_18Kernel_traits_baseILj5120ES2_ffffjLj1024EEEEELb0ELb1EEEvNS_9BwdParamsE --------------------------
	.section	.nv.constant0._ZN10layer_norm22ln_bwd_finalize_kernelINS_22Kernel_traits_finalizeILj5120E6__halfffffjLb0ELj1024ELj4ENS_18Kernel_traits_baseILj5120ES2_ffffjLj1024EEEEELb0ELb1EEEvNS_9BwdParamsE,"a",@progbits
	.sectionflags	@""
	.align	4
.nv.constant0._ZN10layer_norm22ln_bwd_finalize_kernelINS_22Kernel_traits_finalizeILj5120E6__halfffffjLb0ELj1024ELj4ENS_18Kernel_traits_baseILj5120ES2_ffffjLj1024EEEEELb0ELb1EEEvNS_9BwdParamsE:
	.zero		824


//--------------------- .nv.constant0._ZN10layer_norm13ln_bwd_kernelINS_13Kernel_traitsI6__halfffffjLj5120ELj1ELj1ELj4ELj16ENS_18Kernel_traits_baseILj5120ES2_ffffjLj128EEEEELb1ELb0ELb1ELb1EEEvNS_9BwdParamsE --------------------------
	.section	.nv.constant0._ZN10layer_norm13ln_bwd_kernelINS_13Kernel_traitsI6__halfffffjLj5120ELj1ELj1ELj4ELj16ENS_18Kernel_traits_baseILj5120ES2_ffffjLj128EEEEELb1ELb0ELb1ELb1EEEvNS_9BwdParamsE,"a",@progbits
	.sectionflags	@""
	.align	4
.nv.constant0._ZN10layer_norm13ln_bwd_kernelINS_13Kernel_traitsI6__halfffffjLj5120ELj1ELj1ELj4ELj16ENS_18Kernel_traits_baseILj5120ES2_ffffjLj128EEEEELb1ELb0ELb1ELb1EEEvNS_9BwdParamsE:
	.zero		824


//--------------------- .nv.constant0._ZN10layer_norm13ln_bwd_kernelINS_13Kernel_traitsI6__halfffffjLj5120ELj1ELj1ELj4ELj16ENS_18Kernel_traits_baseILj5120ES2_ffffjLj128EEEEELb1ELb1ELb0ELb0EEEvNS_9BwdParamsE --------------------------
	.section	.nv.constant0._ZN10layer_norm13ln_bwd_kernelINS_13Kernel_traitsI6__halfffffjLj5120ELj1ELj1ELj4ELj16ENS_18Kernel_traits_baseILj5120ES2_ffffjLj128EEEEELb1ELb1ELb0ELb0EEEvNS_9BwdParamsE,"a",@progbits
	.sectionflags	@""
	.align	4
.nv.constant0._ZN10layer_norm13ln_bwd_kernelINS_13Kernel_traitsI6__halfffffjLj5120ELj1ELj1ELj4ELj16ENS_18Kernel_traits_baseILj5120ES2_ffffjLj128EEEEELb1ELb1ELb0ELb0EEEvNS_9BwdParamsE:
	.zero		824


//--------------------- .nv.constant0._ZN10layer_norm13ln_bwd_kernelINS_13Kernel_traitsI6__halfffffjLj5120ELj1ELj1ELj4ELj16ENS_18Kernel_traits_baseILj5120ES2_ffffjLj128EEEEELb1ELb1ELb0ELb1EEEvNS_9BwdParamsE --------------------------
	.section	.nv.constant0._ZN10layer_norm13ln_bwd_kernelINS_13Kernel_traitsI6__halfffffjLj5120ELj1ELj1ELj4ELj16ENS_18Kernel_traits_baseILj5120ES2_ffffjLj128EEEEELb1ELb1ELb0ELb1EEEvNS_9BwdParamsE,"a",@progbits
	.sectionflags	@""
	.align	4
.nv.constant0._ZN10layer_norm13ln_bwd_kernelINS_13Kernel_traitsI6__halfffffjLj5120ELj1ELj1ELj4ELj16ENS_18Kernel_traits_baseILj5120ES2_ffffjLj128EEEEELb1ELb1ELb0ELb1EEEvNS_9BwdParamsE:
	.zero		824


//--------------------- .nv.constant0._ZN10layer_norm22ln_bwd_finalize_kernelINS_22Kernel_traits_finalizeILj5120E6__halfffffjLb1ELj1024ELj4ENS_18Kernel_traits_baseILj5120ES2_ffffjLj1024EEEEELb1ELb0EEEvNS_9BwdParamsE --------------------------
	.section	.nv.constant0._ZN10layer_norm22ln_bwd_finalize_kernelINS_22Kernel_traits_finalizeILj5120E6__halfffffjLb1ELj1024ELj4ENS_18Kernel_traits_baseILj5120ES2_ffffjLj1024EEEEELb1ELb0EEEvNS_9BwdParamsE,"a",@progbits
	.sectionflags	@""
	.align	4
.nv.constant0._ZN10layer_norm22ln_bwd_finalize_kernelINS_22Kernel_traits_finalizeILj5120E6__halfffffjLb1ELj1024ELj4ENS_18Kernel_traits_baseILj5120ES2_ffffjLj1024EEEEELb1ELb0EEEvNS_9BwdParamsE:
	.zero		824


//--------------------- .nv.constant0._ZN10layer_norm13ln_bwd_kernelINS_13Kernel_traitsI6__halfffffjLj5120ELj1ELj1ELj4ELj16ENS_18Kernel_traits_baseILj5120ES2_ffffjLj128EEEEELb1ELb1ELb1ELb0EEEvNS_9BwdParamsE --------------------------
	.section	.nv.constant0._ZN10layer_norm13ln_bwd_kernelINS_13Kernel_traitsI6__halfffffjLj5120ELj1ELj1ELj4ELj16ENS_18Kernel_traits_baseILj5120ES2_ffffjLj128EEEEELb1ELb1ELb1ELb0EEEvNS_9BwdParamsE,"a",@progbits
	.sectionflags	@""
	.align	4
.nv.constant0._ZN10layer_norm13ln_bwd_kernelINS_13Kernel_traitsI6__halfffffjLj5120ELj1ELj1ELj4ELj16ENS_18Kernel_traits_baseILj5120ES2_ffffjLj128EEEEELb1ELb1ELb1ELb0EEEvNS_9BwdParamsE:
	.zero		824


//--------------------- .nv.constant0._ZN10layer_norm22ln_bwd_finalize_kernelINS_22Kernel_traits_finalizeILj5120E6__halfffffjLb1ELj1024ELj4ENS_18Kernel_traits_baseILj5120ES2_ffffjLj1024EEEEELb1ELb1EEEvNS_9BwdParamsE --------------------------
	.section	.nv.constant0._ZN10layer_norm22ln_bwd_finalize_kernelINS_22Kernel_traits_finalizeILj5120E6__halfffffjLb1ELj1024ELj4ENS_18Kernel_traits_baseILj5120ES2_ffffjLj1024EEEEELb1ELb1EEEvNS_9BwdParamsE,"a",@progbits
	.sectionflags	@""
	.align	4
.nv.constant0._ZN10layer_norm22ln_bwd_finalize_kernelINS_22Kernel_traits_finalizeILj5120E6__halfffffjLb1ELj1024ELj4ENS_18Kernel_traits_baseILj5120ES2_ffffjLj1024EEEEELb1ELb1EEEvNS_9BwdParamsE:
	.zero		824


//--------------------- .nv.constant0._ZN10layer_norm13ln_bwd_kernelINS_13Kernel_traitsI6__halfffffjLj5120ELj1ELj1ELj4ELj16ENS_18Kernel_traits_baseILj5120ES2_ffffjLj128EEEEELb1ELb1ELb1ELb1EEEvNS_9BwdParamsE --------------------------
	.section	.nv.constant0._ZN10layer_norm13ln_bwd_kernelINS_13Kernel_traitsI6__halfffffjLj5120ELj1ELj1ELj4ELj16ENS_18Kernel_traits_baseILj5120ES2_ffffjLj128EEEEELb1ELb1ELb1ELb1EEEvNS_9BwdParamsE,"a",@progbits
	.sectionflags	@""
	.align	4
.nv.constant0._ZN10layer_norm13ln_bwd_kernelINS_13Kernel_traitsI6__halfffffjLj5120ELj1ELj1ELj4ELj16ENS_18Kernel_traits_baseILj5120ES2_ffffjLj128EEEEELb1ELb1ELb1ELb1EEEvNS_9BwdParamsE:
	.zero		824


//--------------------- .nv.constant0._ZN10layer_norm13ln_bwd_kernelINS_13Kernel_traitsIfffffjLj5120ELj1ELj1ELj4ELj16ENS_18Kernel_traits_baseILj5120EfffffjLj128EEEEELb0ELb0ELb0ELb0EEEvNS_9BwdParamsE --------------------------
	.section	.nv.constant0._ZN10layer_norm13ln_bwd_kernelINS_13Kernel_traitsIfffffjLj5120ELj1ELj1ELj4ELj16ENS_18Kernel_traits_baseILj5120EfffffjLj128EEEEELb0ELb0ELb0ELb0EEEvNS_9BwdParamsE,"a",@progbits
	.sectionflags	@""
	.align	4
.nv.constant0._ZN10layer_norm13ln_bwd_kernelINS_13Kernel_traitsIfffffjLj5120ELj1ELj1ELj4ELj16ENS_18Kernel_traits_baseILj5120EfffffjLj128EEEEELb0ELb0ELb0ELb0EEEvNS_9BwdParamsE:
	.zero		824


//--------------------- .nv.constant0._ZN10layer_norm13ln_bwd_kernelINS_13Kernel_traitsIfffffjLj5120ELj1ELj1ELj4ELj16ENS_18Kernel_traits_baseILj5120EfffffjLj128EEEEELb0ELb0ELb0ELb1EEEvNS_9BwdParamsE --------------------------
	.section	.nv.constant0._ZN10layer_norm13ln_bwd_kernelINS_13Kernel_traitsIfffffjLj5120ELj1ELj1ELj4ELj16ENS_18Kernel_traits_baseILj5120EfffffjLj128EEEEELb0ELb0ELb0ELb1EEEvNS_9BwdParamsE,"a",@progbits
	.sectionflags	@""
	.align	4
.nv.constant0._ZN10layer_norm13ln_bwd_kernelINS_13Kernel_traitsIfffffjLj5120ELj1ELj1ELj4ELj16ENS_18Kernel_traits_baseILj5120EfffffjLj128EEEEELb0ELb0ELb0ELb1EEEvNS_9BwdParamsE:
	.zero		824


//--------------------- .nv.constant0._ZN10layer_norm13ln_bwd_kernelINS_13Kernel_traitsIfffffjLj5120ELj1ELj1ELj4ELj16ENS_18Kernel_traits_baseILj5120EfffffjLj128EEEEELb0ELb0ELb1ELb0EEEvNS_9BwdParamsE --------------------------
	.section	.nv.constant0._ZN10layer_norm13ln_bwd_kernelINS_13Kernel_traitsIfffffjLj5120ELj1ELj1ELj4ELj16ENS_18Kernel_traits_baseILj5120EfffffjLj128EEEEELb0ELb0ELb1ELb0EEEvNS_9BwdParamsE,"a",@progbits
	.sectionflags	@""
	.align	4
.nv.constant0._ZN10layer_norm13ln_bwd_kernelINS_13Kernel_traitsIfffffjLj5120ELj1ELj1ELj4ELj16ENS_18Kernel_traits_baseILj5120EfffffjLj128EEEEELb0ELb0ELb1ELb0EEEvNS_9BwdParamsE:
	.zero		824


//--------------------- .nv.constant0._ZN10layer_norm13ln_bwd_kernelINS_13Kernel_traitsIfffffjLj5120ELj1ELj1ELj4ELj16ENS_18Kernel_traits_baseILj5120EfffffjLj128EEEEELb0ELb0ELb1ELb1EEEvNS_9BwdParamsE --------------------------
	.section	.nv.constant0._ZN10layer_norm13ln_bwd_kernelINS_13Kernel_traitsIfffffjLj5120ELj1ELj1ELj4ELj16ENS_18Kernel_traits_baseILj5120EfffffjLj128EEEEELb0ELb0ELb1ELb1EEEvNS_9BwdParamsE,"a",@progbits
	.sectionflags	@""
	.align	4
.nv.constant0._ZN10layer_norm13ln_bwd_kernelINS_13Kernel_traitsIfffffjLj5120ELj1ELj1ELj4ELj16ENS_18Kernel_traits_baseILj5120EfffffjLj128EEEEELb0ELb0ELb1ELb1EEEvNS_9BwdParamsE:
	.zero		824


//--------------------- .nv.constant0._ZN10layer_norm13ln_bwd_kernelINS_13Kernel_traitsIfffffjLj5120ELj1ELj1ELj4ELj16ENS_18Kernel_traits_baseILj5120EfffffjLj128EEEEELb0ELb1ELb0ELb0EEEvNS_9BwdParamsE --------------------------
	.section	.nv.constant0._ZN10layer_norm13ln_bwd_kernelINS_13Kernel_traitsIfffffjLj5120ELj1ELj1ELj4ELj16ENS_18Kernel_traits_baseILj5120EfffffjLj128EEEEELb0ELb1ELb0ELb0EEEvNS_9BwdParamsE,"a",@progbits
	.sectionflags	@""
	.align	4
.nv.constant0._ZN10layer_norm13ln_bwd_kernelINS_13Kernel_traitsIfffffjLj5120ELj1ELj1ELj4ELj16ENS_18Kernel_traits_baseILj5120EfffffjLj128EEEEELb0ELb1ELb0ELb0EEEvNS_9BwdParamsE:
	.zero		824


//--------------------- .nv.constant0._ZN10layer_norm13ln_bwd_kernelINS_13Kernel_traitsIfffffjLj5120ELj1ELj1ELj4ELj16ENS_18Kernel_traits_baseILj5120EfffffjLj128EEEEELb0ELb1ELb0ELb1EEEvNS_9BwdParamsE --------------------------
	.section	.nv.constant0._ZN10layer_norm13ln_bwd_kernelINS_13Kernel_traitsIfffffjLj5120ELj1ELj1ELj4ELj16ENS_18Kernel_traits_baseILj5120EfffffjLj128EEEEELb0ELb1ELb0ELb1EEEvNS_9BwdParamsE,"a",@progbits
	.sectionflags	@""
	.align	4
.nv.constant0._ZN10layer_norm13ln_bwd_kernelINS_13Kernel_traitsIfffffjLj5120ELj1ELj1ELj4ELj16ENS_18Kernel_traits_baseILj5120EfffffjLj128EEEEELb0ELb1ELb0ELb1EEEvNS_9BwdParamsE:
	.zero		824


//--------------------- .nv.constant0._ZN10layer_norm13ln_bwd_kernelINS_13Kernel_traitsIfffffjLj5120ELj1ELj1ELj4ELj16ENS_18Kernel_traits_baseILj5120EfffffjLj128EEEEELb0ELb1ELb1ELb0EEEvNS_9BwdParamsE --------------------------
	.section	.nv.constant0._ZN10layer_norm13ln_bwd_kernelINS_13Kernel_traitsIfffffjLj5120ELj1ELj1ELj4ELj16ENS_18Kernel_traits_baseILj5120EfffffjLj128EEEEELb0ELb1ELb1ELb0EEEvNS_9BwdParamsE,"a",@progbits
	.sectionflags	@""
	.align	4
.nv.constant0._ZN10layer_norm13ln_bwd_kernelINS_13Kernel_traitsIfffffjLj5120ELj1ELj1ELj4ELj16ENS_18Kernel_traits_baseILj5120EfffffjLj128EEEEELb0ELb1ELb1ELb0EEEvNS_9BwdParamsE:
	.zero		824


//--------------------- .nv.constant0._ZN10layer_norm13ln_bwd_kernelINS_13Kernel_traitsIfffffjLj5120ELj1ELj1ELj4ELj16ENS_18Kernel_traits_baseILj5120EfffffjLj128EEEEELb0ELb1ELb1ELb1EEEvNS_9BwdParamsE --------------------------
	.section	.nv.constant0._ZN10layer_norm13ln_bwd_kernelINS_13Kernel_traitsIfffffjLj5120ELj1ELj1ELj4ELj16ENS_18Kernel_traits_baseILj5120EfffffjLj128EEEEELb0ELb1ELb1ELb1EEEvNS_9BwdParamsE,"a",@progbits
	.sectionflags	@""
	.align	4
.nv.constant0._ZN10layer_norm13ln_bwd_kernelINS_13Kernel_traitsIfffffjLj5120ELj1ELj1ELj4ELj16ENS_18Kernel_traits_baseILj5120EfffffjLj128EEEEELb0ELb1ELb1ELb1EEEvNS_9BwdParamsE:
	.zero		824


//--------------------- .nv.constant0._ZN10layer_norm13ln_bwd_kernelINS_13Kernel_traitsIfffffjLj5120ELj1ELj1ELj4ELj16ENS_18Kernel_traits_baseILj5120EfffffjLj128EEEEELb1ELb0ELb0ELb0EEEvNS_9BwdParamsE --------------------------
	.section	.nv.constant0._ZN10layer_norm13ln_bwd_kernelINS_13Kernel_traitsIfffffjLj5120ELj1ELj1ELj4ELj16ENS_18Kernel_traits_baseILj5120EfffffjLj128EEEEELb1ELb0ELb0ELb0EEEvNS_9BwdParamsE,"a",@progbits
	.sectionflags	@""
	.align	4
.nv.constant0._ZN10layer_norm13ln_bwd_kernelINS_13Kernel_traitsIfffffjLj5120ELj1ELj1ELj4ELj16ENS_18Kernel_traits_baseILj5120EfffffjLj128EEEEELb1ELb0ELb0ELb0EEEvNS_9BwdParamsE:
	.zero		824


//--------------------- .nv.constant0._ZN10layer_norm13ln_bwd_kernelINS_13Kernel_traitsIfffffjLj5120ELj1ELj1ELj4ELj16ENS_18Kernel_traits_baseILj5120EfffffjLj128EEEEELb1ELb0ELb0ELb1EEEvNS_9BwdParamsE --------------------------
	.section	.nv.constant0._ZN10layer_norm13ln_bwd_kernelINS_13Kernel_traitsIfffffjLj5120ELj1ELj1ELj4ELj16ENS_18Kernel_traits_baseILj5120EfffffjLj128EEEEELb1ELb0ELb0ELb1EEEvNS_9BwdParamsE,"a",@progbits
	.sectionflags	@""
	.align	4
.nv.constant0._ZN10layer_norm13ln_bwd_kernelINS_13Kernel_traitsIfffffjLj5120ELj1ELj1ELj4ELj16ENS_18Kernel_traits_baseILj5120EfffffjLj128EEEEELb1ELb0ELb0ELb1EEEvNS_9BwdParamsE:
	.zero		824


//--------------------- .nv.constant0._ZN10layer_norm22ln_bwd_finalize_kernelINS_22Kernel_traits_finalizeILj5120EfffffjLb0ELj1024ELj4ENS_18Kernel_traits_baseILj5120EfffffjLj1024EEEEELb0ELb0EEEvNS_9BwdParamsE --------------------------
	.section	.nv.constant0._ZN10layer_norm22ln_bwd_finalize_kernelINS_22Kernel_traits_finalizeILj5120EfffffjLb0ELj1024ELj4ENS_18Kernel_traits_baseILj5120EfffffjLj1024EEEEELb0ELb0EEEvNS_9BwdParamsE,"a",@progbits
	.sectionflags	@""
	.align	4
.nv.constant0._ZN10layer_norm22ln_bwd_finalize_kernelINS_22Kernel_traits_finalizeILj5120EfffffjLb0ELj1024ELj4ENS_18Kernel_traits_baseILj5120EfffffjLj1024EEEEELb0ELb0EEEvNS_9BwdParamsE:
	.zero		824


//--------------------- .nv.constant0._ZN10layer_norm13ln_bwd_kernelINS_13Kernel_traitsIfffffjLj5120ELj1ELj1ELj4ELj16ENS_18Kernel_traits_baseILj5120EfffffjLj128EEEEELb1ELb0ELb1ELb0EEEvNS_9BwdParamsE --------------------------
	.section	.nv.constant0._ZN10layer_norm13ln_bwd_kernelINS_13Kernel_traitsIfffffjLj5120ELj1ELj1ELj4ELj16ENS_18Kernel_traits_baseILj5120EfffffjLj128EEEEELb1ELb0ELb1ELb0EEEvNS_9BwdParamsE,"a",@progbits
	.sectionflags	@""
	.align	4
.nv.constant0._ZN10layer_norm13ln_bwd_kernelINS_13Kernel_traitsIfffffjLj5120ELj1ELj1ELj4ELj16ENS_18Kernel_traits_baseILj5120EfffffjLj128EEEEELb1ELb0ELb1ELb0EEEvNS_9BwdParamsE:
	.zero		824


//--------------------- .nv.constant0._ZN10layer_norm22ln_bwd_finalize_kernelINS_22Kernel_traits_finalizeILj5120EfffffjLb0ELj1024ELj4ENS_18Kernel_traits_baseILj5120EfffffjLj1024EEEEELb0ELb1EEEvNS_9BwdParamsE --------------------------
	.section	.nv.constant0._ZN10layer_norm22ln_bwd_finalize_kernelINS_22Kernel_traits_finalizeILj5120EfffffjLb0ELj1024ELj4ENS_18Kernel_traits_baseILj5120EfffffjLj1024EEEEELb0ELb1EEEvNS_9BwdParamsE,"a",@progbits
	.sectionflags	@""
	.align	4
.nv.constant0._ZN10layer_norm22ln_bwd_finalize_kernelINS_22Kernel_traits_finalizeILj5120EfffffjLb0ELj1024ELj4ENS_18Kernel_traits_baseILj5120EfffffjLj1024EEEEELb0ELb1EEEvNS_9BwdParamsE:
	.zero		824


//--------------------- .nv.constant0._ZN10layer_norm13ln_bwd_kernelINS_13Kernel_traitsIfffffjLj5120ELj1ELj1ELj4ELj16ENS_18Kernel_traits_baseILj5120EfffffjLj128EEEEELb1ELb0ELb1ELb1EEEvNS_9BwdParamsE --------------------------
	.section	.nv.constant0._ZN10layer_norm13ln_bwd_kernelINS_13Kernel_traitsIfffffjLj5120ELj1ELj1ELj4ELj16ENS_18Kernel_traits_baseILj5120EfffffjLj128EEEEELb1ELb0ELb1ELb1EEEvNS_9BwdParamsE,"a",@progbits
	.sectionflags	@""
	.align	4
.nv.constant0._ZN10layer_norm13ln_bwd_kernelINS_13Kernel_traitsIfffffjLj5120ELj1ELj1ELj4ELj16ENS_18Kernel_traits_baseILj5120EfffffjLj128EEEEELb1ELb0ELb1ELb1EEEvNS_9BwdParamsE:
	.zero		824


//--------------------- .nv.constant0._ZN10layer_norm13ln_bwd_kernelINS_13Kernel_traitsIfffffjLj5120ELj1ELj1ELj4ELj16ENS_18Kernel_traits_baseILj5120EfffffjLj128EEEEELb1ELb1ELb0ELb0EEEvNS_9BwdParamsE --------------------------
	.section	.nv.constant0._ZN10layer_norm13ln_bwd_kernelINS_13Kernel_traitsIfffffjLj5120ELj1ELj1ELj4ELj16ENS_18Kernel_traits_baseILj5120EfffffjLj128EEEEELb1ELb1ELb0ELb0EEEvNS_9BwdParamsE,"a",@progbits
	.sectionflags	@""
	.align	4
.nv.constant0._ZN10layer_norm13ln_bwd_kernelINS_13Kernel_traitsIfffffjLj5120ELj1ELj1ELj4ELj16ENS_18Kernel_traits_baseILj5120EfffffjLj128EEEEELb1ELb1ELb0ELb0EEEvNS_9BwdParamsE:
	.zero		824


//--------------------- .nv.constant0._ZN10layer_norm13ln_bwd_kernelINS_13Kernel_traitsIfffffjLj5120ELj1ELj1ELj4ELj16ENS_18Kernel_traits_baseILj5120EfffffjLj128EEEEELb1ELb1ELb0ELb1EEEvNS_9BwdParamsE --------------------------
	.section	.nv.constant0._ZN10layer_norm13ln_bwd_kernelINS_13Kernel_traitsIfffffjLj5120ELj1ELj1ELj4ELj16ENS_18Kernel_traits_baseILj5120EfffffjLj128EEEEELb1ELb1ELb0ELb1EEEvNS_9BwdParamsE,"a",@progbits
	.sectionflags	@""
	.align	4
.nv.constant0._ZN10layer_norm13ln_bwd_kernelINS_13Kernel_traitsIfffffjLj5120ELj1ELj1ELj4ELj16ENS_18Kernel_traits_baseILj5120EfffffjLj128EEEEELb1ELb1ELb0ELb1EEEvNS_9BwdParamsE:
	.zero		824


//--------------------- .nv.constant0._ZN10layer_norm22ln_bwd_finalize_kernelINS_22Kernel_traits_finalizeILj5120EfffffjLb1ELj1024ELj4ENS_18Kernel_traits_baseILj5120EfffffjLj1024EEEEELb1ELb0EEEvNS_9BwdParamsE --------------------------
	.section	.nv.constant0._ZN10layer_norm22ln_bwd_finalize_kernelINS_22Kernel_traits_finalizeILj5120EfffffjLb1ELj1024ELj4ENS_18Kernel_traits_baseILj5120EfffffjLj1024EEEEELb1ELb0EEEvNS_9BwdParamsE,"a",@progbits
	.sectionflags	@""
	.align	4
.nv.constant0._ZN10layer_norm22ln_bwd_finalize_kernelINS_22Kernel_traits_finalizeILj5120EfffffjLb1ELj1024ELj4ENS_18Kernel_traits_baseILj5120EfffffjLj1024EEEEELb1ELb0EEEvNS_9BwdParamsE:
	.zero		824


//--------------------- .nv.constant0._ZN10layer_norm13ln_bwd_kernelINS_13Kernel_traitsIfffffjLj5120ELj1ELj1ELj4ELj16ENS_18Kernel_traits_baseILj5120EfffffjLj128EEEEELb1ELb1ELb1ELb0EEEvNS_9BwdParamsE --------------------------
	.section	.nv.constant0._ZN10layer_norm13ln_bwd_kernelINS_13Kernel_traitsIfffffjLj5120ELj1ELj1ELj4ELj16ENS_18Kernel_traits_baseILj5120EfffffjLj128EEEEELb1ELb1ELb1ELb0EEEvNS_9BwdParamsE,"a",@progbits
	.sectionflags	@""
	.align	4
.nv.constant0._ZN10layer_norm13ln_bwd_kernelINS_13Kernel_traitsIfffffjLj5120ELj1ELj1ELj4ELj16ENS_18Kernel_traits_baseILj5120EfffffjLj128EEEEELb1ELb1ELb1ELb0EEEvNS_9BwdParamsE:
	.zero		824


//--------------------- .nv.constant0._ZN10layer_norm22ln_bwd_finalize_kernelINS_22Kernel_traits_finalizeILj5120EfffffjLb1ELj1024ELj4ENS_18Kernel_traits_baseILj5120EfffffjLj1024EEEEELb1ELb1EEEvNS_9BwdParamsE --------------------------
	.section	.nv.constant0._ZN10layer_norm22ln_bwd_finalize_kernelINS_22Kernel_traits_finalizeILj5120EfffffjLb1ELj1024ELj4ENS_18Kernel_traits_baseILj5120EfffffjLj1024EEEEELb1ELb1EEEvNS_9BwdParamsE,"a",@progbits
	.sectionflags	@""
	.align	4
.nv.constant0._ZN10layer_norm22ln_bwd_finalize_kernelINS_22Kernel_traits_finalizeILj5120EfffffjLb1ELj1024ELj4ENS_18Kernel_traits_baseILj5120EfffffjLj1024EEEEELb1ELb1EEEvNS_9BwdParamsE:
	.zero		824


//--------------------- .nv.constant0._ZN10layer_norm13ln_bwd_kernelINS_13Kernel_traitsIfffffjLj5120ELj1ELj1ELj4ELj16ENS_18Kernel_traits_baseILj5120EfffffjLj128EEEEELb1ELb1ELb1ELb1EEEvNS_9BwdParamsE --------------------------
	.section	.nv.constant0._ZN10layer_norm13ln_bwd_kernelINS_13Kernel_traitsIfffffjLj5120ELj1ELj1ELj4ELj16ENS_18Kernel_traits_baseILj5120EfffffjLj128EEEEELb1ELb1ELb1ELb1EEEvNS_9BwdParamsE,"a",@progbits
	.sectionflags	@""
	.align	4
.nv.constant0._ZN10layer_norm13ln_bwd_kernelINS_13Kernel_traitsIfffffjLj5120ELj1ELj1ELj4ELj16ENS_18Kernel_traits_baseILj5120EfffffjLj128EEEEELb1ELb1ELb1ELb1EEEvNS_9BwdParamsE:
	.zero		824


//--------------------- SYMBOLS --------------------------

	.type		.nv.reservedSmem.offset0,@object
	.size		.nv.reservedSmem.offset0,0x4
